	.target	sm_90

	.elftype	@"ET_EXEC"


//--------------------- .note.nv.tkinfo           --------------------------
	.section	.note.nv.tkinfo,"",@"SHT_NOTE"
	.sectionflags	@"SHF_NOTE_NV_TKINFO"
	.tkinfo
        /*0018*/ 	.word	0x00000002
        /*0030*/ 	.string	""
        /*0030*/ 	.string	"ptxas"
        /*0030*/ 	.string	"Cuda compilation tools, release 13.0, V13.0.88"
        /*0030*/ 	.string	"Build cuda_13.0.r13.0/compiler.36424714_0"
        /*0030*/ 	.string	"-arch sm_90 -m 64 "



//--------------------- .note.nv.cuinfo           --------------------------
	.section	.note.nv.cuinfo,"",@"SHT_NOTE"
	.sectionflags	@"SHF_NOTE_NV_CUINFO"
        /*0018*/ 	.short	0x0002
        /*001a*/ 	.short	0x005a
        /*001c*/ 	.short	0x0082
	.zero		2


//--------------------- .nv.info                  --------------------------
	.section	.nv.info,"",@"SHT_CUDA_INFO"
	.align	4


	//----- nvinfo : EIATTR_REGCOUNT
	.align		4
        /*0000*/ 	.byte	0x04, 0x2f
        /*0002*/ 	.short	(.L_42 - .L_41)
	.align		4
.L_41:
        /*0004*/ 	.word	index@(_ZN2at6native29vectorized_elementwise_kernelILi8ENS0_13BinaryFunctorIhhbZZZNS0_23logical_and_kernel_cudaERNS_14TensorIteratorEENKUlvE0_clEvENKUlvE_clEvEUlhhE_EESt5arrayIPcLm3EEEEviT0_T1_)
        /*0008*/ 	.word	0x00000020


	//----- nvinfo : EIATTR_FRAME_SIZE
	.align		4
.L_42:
        /*000c*/ 	.byte	0x04, 0x11
        /*000e*/ 	.short	(.L_44 - .L_43)
	.align		4
.L_43:
        /*0010*/ 	.word	index@(_ZN2at6native29vectorized_elementwise_kernelILi8ENS0_13BinaryFunctorIhhbZZZNS0_23logical_and_kernel_cudaERNS_14TensorIteratorEENKUlvE0_clEvENKUlvE_clEvEUlhhE_EESt5arrayIPcLm3EEEEviT0_T1_)
        /*0014*/ 	.word	0x00000000


	//----- nvinfo : EIATTR_REGCOUNT
	.align		4
.L_44:
        /*0018*/ 	.byte	0x04, 0x2f
        /*001a*/ 	.short	(.L_46 - .L_45)
	.align		4
.L_45:
        /*001c*/ 	.word	index@(_ZN2at6native29vectorized_elementwise_kernelILi4ENS0_13BinaryFunctorIhhbZZZNS0_23logical_and_kernel_cudaERNS_14TensorIteratorEENKUlvE0_clEvENKUlvE_clEvEUlhhE_EESt5arrayIPcLm3EEEEviT0_T1_)
        /*0020*/ 	.word	0x00000020


	//----- nvinfo : EIATTR_FRAME_SIZE
	.align		4
.L_46:
        /*0024*/ 	.byte	0x04, 0x11
        /*0026*/ 	.short	(.L_48 - .L_47)
	.align		4
.L_47:
        /*0028*/ 	.word	index@(_ZN2at6native29vectorized_elementwise_kernelILi4ENS0_13BinaryFunctorIhhbZZZNS0_23logical_and_kernel_cudaERNS_14TensorIteratorEENKUlvE0_clEvENKUlvE_clEvEUlhhE_EESt5arrayIPcLm3EEEEviT0_T1_)
        /*002c*/ 	.word	0x00000000


	//----- nvinfo : EIATTR_REGCOUNT
	.align		4
.L_48:
        /*0030*/ 	.byte	0x04, 0x2f
        /*0032*/ 	.short	(.L_50 - .L_49)
	.align		4
.L_49:
        /*0034*/ 	.word	index@(_ZN2at6native29vectorized_elementwise_kernelILi2ENS0_13BinaryFunctorIhhbZZZNS0_23logical_and_kernel_cudaERNS_14TensorIteratorEENKUlvE0_clEvENKUlvE_clEvEUlhhE_EESt5arrayIPcLm3EEEEviT0_T1_)
        /*0038*/ 	.word	0x00000020


	//----- nvinfo : EIATTR_FRAME_SIZE
	.align		4
.L_50:
        /*003c*/ 	.byte	0x04, 0x11
        /*003e*/ 	.short	(.L_52 - .L_51)
	.align		4
.L_51:
        /*0040*/ 	.word	index@(_ZN2at6native29vectorized_elementwise_kernelILi2ENS0_13BinaryFunctorIhhbZZZNS0_23logical_and_kernel_cudaERNS_14TensorIteratorEENKUlvE0_clEvENKUlvE_clEvEUlhhE_EESt5arrayIPcLm3EEEEviT0_T1_)
        /*0044*/ 	.word	0x00000000


	//----- nvinfo : EIATTR_REGCOUNT
	.align		4
.L_52:
        /*0048*/ 	.byte	0x04, 0x2f
        /*004a*/ 	.short	(.L_54 - .L_53)
	.align		4
.L_53:
        /*004c*/ 	.word	index@(_ZN2at6native27unrolled_elementwise_kernelINS0_13BinaryFunctorIhhbZZZNS0_23logical_and_kernel_cudaERNS_14TensorIteratorEENKUlvE0_clEvENKUlvE_clEvEUlhhE_EESt5arrayIPcLm3EELi4E23TrivialOffsetCalculatorILi2EjESC_ILi1EjENS0_6memory15LoadWithoutCastENSF_16StoreWithoutCastEEEviT_T0_T2_T3_T4_T5_)
        /*0050*/ 	.word	0x0000001c


	//----- nvinfo : EIATTR_FRAME_SIZE
	.align		4
.L_54:
        /*0054*/ 	.byte	0x04, 0x11
        /*0056*/ 	.short	(.L_56 - .L_55)
	.align		4
.L_55:
        /*0058*/ 	.word	index@(_ZN2at6native27unrolled_elementwise_kernelINS0_13BinaryFunctorIhhbZZZNS0_23logical_and_kernel_cudaERNS_14TensorIteratorEENKUlvE0_clEvENKUlvE_clEvEUlhhE_EESt5arrayIPcLm3EELi4E23TrivialOffsetCalculatorILi2EjESC_ILi1EjENS0_6memory15LoadWithoutCastENSF_16StoreWithoutCastEEEviT_T0_T2_T3_T4_T5_)
        /*005c*/ 	.word	0x00000000


	//----- nvinfo : EIATTR_REGCOUNT
	.align		4
.L_56:
        /*0060*/ 	.byte	0x04, 0x2f
        /*0062*/ 	.short	(.L_58 - .L_57)
	.align		4
.L_57:
        /*0064*/ 	.word	index@(_ZN2at6native18elementwise_kernelILi128ELi4EZNS0_22gpu_kernel_impl_nocastINS0_13BinaryFunctorIhhbZZZNS0_23logical_and_kernel_cudaERNS_14TensorIteratorEENKUlvE0_clEvENKUlvE_clEvEUlhhE_EEEEvRNS_18TensorIteratorBaseERKT_EUliE_EEviT1_)
        /*0068*/ 	.word	0x00000012


	//----- nvinfo : EIATTR_FRAME_SIZE
	.align		4
.L_58:
        /*006c*/ 	.byte	0x04, 0x11
        /*006e*/ 	.short	(.L_60 - .L_59)
	.align		4
.L_59:
        /*0070*/ 	.word	index@(_ZN2at6native18elementwise_kernelILi128ELi4EZNS0_22gpu_kernel_impl_nocastINS0_13BinaryFunctorIhhbZZZNS0_23logical_and_kernel_cudaERNS_14TensorIteratorEENKUlvE0_clEvENKUlvE_clEvEUlhhE_EEEEvRNS_18TensorIteratorBaseERKT_EUliE_EEviT1_)
        /*0074*/ 	.word	0x00000000


	//----- nvinfo : EIATTR_REGCOUNT
	.align		4
.L_60:
        /*0078*/ 	.byte	0x04, 0x2f
        /*007a*/ 	.short	(.L_62 - .L_61)
	.align		4
.L_61:
        /*007c*/ 	.word	index@(_ZN2at6native27unrolled_elementwise_kernelINS0_13BinaryFunctorIhhbZZZNS0_23logical_and_kernel_cudaERNS_14TensorIteratorEENKUlvE0_clEvENKUlvE_clEvEUlhhE_EESt5arrayIPcLm3EELi4E23TrivialOffsetCalculatorILi2EjESC_ILi1EjENS0_6memory12LoadWithCastILi2EEENSF_13StoreWithCastILi1EEEEEviT_T0_T2_T3_T4_T5_)
        /*0080*/ 	.word	0x0000001f


	//----- nvinfo : EIATTR_FRAME_SIZE
	.align		4
.L_62:
        /*0084*/ 	.byte	0x04, 0x11
        /*0086*/ 	.short	(.L_64 - .L_63)
	.align		4
.L_63:
        /*0088*/ 	.word	index@(_ZN2at6native27unrolled_elementwise_kernelINS0_13BinaryFunctorIhhbZZZNS0_23logical_and_kernel_cudaERNS_14TensorIteratorEENKUlvE0_clEvENKUlvE_clEvEUlhhE_EESt5arrayIPcLm3EELi4E23TrivialOffsetCalculatorILi2EjESC_ILi1EjENS0_6memory12LoadWithCastILi2EEENSF_13StoreWithCastILi1EEEEEviT_T0_T2_T3_T4_T5_)
        /*008c*/ 	.word	0x00000000


	//----- nvinfo : EIATTR_REGCOUNT
	.align		4
.L_64:
        /*0090*/ 	.byte	0x04, 0x2f
        /*0092*/ 	.short	(.L_66 - .L_65)
	.align		4
.L_65:
        /*0094*/ 	.word	index@(_ZN2at6native18elementwise_kernelILi128ELi4EZNS0_15gpu_kernel_implINS0_13BinaryFunctorIhhbZZZNS0_23logical_and_kernel_cudaERNS_14TensorIteratorEENKUlvE0_clEvENKUlvE_clEvEUlhhE_EEEEvRNS_18TensorIteratorBaseERKT_EUliE_EEviT1_)
        /*0098*/ 	.word	0x0000001a


	//----- nvinfo : EIATTR_FRAME_SIZE
	.align		4
.L_66:
        /*009c*/ 	.byte	0x04, 0x11
        /*009e*/ 	.short	(.L_68 - .L_67)
	.align		4
.L_67:
        /*00a0*/ 	.word	index@(_ZN2at6native18elementwise_kernelILi128ELi4EZNS0_15gpu_kernel_implINS0_13BinaryFunctorIhhbZZZNS0_23logical_and_kernel_cudaERNS_14TensorIteratorEENKUlvE0_clEvENKUlvE_clEvEUlhhE_EEEEvRNS_18TensorIteratorBaseERKT_EUliE_EEviT1_)
        /*00a4*/ 	.word	0x00000000


	//----- nvinfo : EIATTR_REGCOUNT
	.align		4
.L_68:
        /*00a8*/ 	.byte	0x04, 0x2f
        /*00aa*/ 	.short	(.L_70 - .L_69)
	.align		4
.L_69:
        /*00ac*/ 	.word	index@(_ZN2at6native29vectorized_elementwise_kernelILi8ENS0_13AUnaryFunctorIhhbZZZNS0_23logical_and_kernel_cudaERNS_14TensorIteratorEENKUlvE0_clEvENKUlvE_clEvEUlhhE_EESt5arrayIPcLm2EEEEviT0_T1_)
        /*00b0*/ 	.word	0x0000001e


	//----- nvinfo : EIATTR_FRAME_SIZE
	.align		4
.L_70:
        /*00b4*/ 	.byte	0x04, 0x11
        /*00b6*/ 	.short	(.L_72 - .L_71)
	.align		4
.L_71:
        /*00b8*/ 	.word	index@(_ZN2at6native29vectorized_elementwise_kernelILi8ENS0_13AUnaryFunctorIhhbZZZNS0_23logical_and_kernel_cudaERNS_14TensorIteratorEENKUlvE0_clEvENKUlvE_clEvEUlhhE_EESt5arrayIPcLm2EEEEviT0_T1_)
        /*00bc*/ 	.word	0x00000000


	//----- nvinfo : EIATTR_REGCOUNT
	.align		4
.L_72:
        /*00c0*/ 	.byte	0x04, 0x2f
        /*00c2*/ 	.short	(.L_74 - .L_73)
	.align		4
.L_73:
        /*00c4*/ 	.word	index@(_ZN2at6native29vectorized_elementwise_kernelILi4ENS0_13AUnaryFunctorIhhbZZZNS0_23logical_and_kernel_cudaERNS_14TensorIteratorEENKUlvE0_clEvENKUlvE_clEvEUlhhE_EESt5arrayIPcLm2EEEEviT0_T1_)
        /*00c8*/ 	.word	0x0000001e


	//----- nvinfo : EIATTR_FRAME_SIZE
	.align		4
.L_74:
        /*00cc*/ 	.byte	0x04, 0x11
        /*00ce*/ 	.short	(.L_76 - .L_75)
	.align		4
.L_75:
        /*00d0*/ 	.word	index@(_ZN2at6native29vectorized_elementwise_kernelILi4ENS0_13AUnaryFunctorIhhbZZZNS0_23logical_and_kernel_cudaERNS_14TensorIteratorEENKUlvE0_clEvENKUlvE_clEvEUlhhE_EESt5arrayIPcLm2EEEEviT0_T1_)
        /*00d4*/ 	.word	0x00000000


	//----- nvinfo : EIATTR_REGCOUNT
	.align		4
.L_76:
        /*00d8*/ 	.byte	0x04, 0x2f
        /*00da*/ 	.short	(.L_78 - .L_77)
	.align		4
.L_77:
        /*00dc*/ 	.word	index@(_ZN2at6native29vectorized_elementwise_kernelILi2ENS0_13AUnaryFunctorIhhbZZZNS0_23logical_and_kernel_cudaERNS_14TensorIteratorEENKUlvE0_clEvENKUlvE_clEvEUlhhE_EESt5arrayIPcLm2EEEEviT0_T1_)
        /*00e0*/ 	.word	0x0000001e


	//----- nvinfo : EIATTR_FRAME_SIZE
	.align		4
.L_78:
        /*00e4*/ 	.byte	0x04, 0x11
        /*00e6*/ 	.short	(.L_80 - .L_79)
	.align		4
.L_79:
        /*00e8*/ 	.word	index@(_ZN2at6native29vectorized_elementwise_kernelILi2ENS0_13AUnaryFunctorIhhbZZZNS0_23logical_and_kernel_cudaERNS_14TensorIteratorEENKUlvE0_clEvENKUlvE_clEvEUlhhE_EESt5arrayIPcLm2EEEEviT0_T1_)
        /*00ec*/ 	.word	0x00000000


	//----- nvinfo : EIATTR_REGCOUNT
	.align		4
.L_80:
        /*00f0*/ 	.byte	0x04, 0x2f
        /*00f2*/ 	.short	(.L_82 - .L_81)
	.align		4
.L_81:
        /*00f4*/ 	.word	index@(_ZN2at6native27unrolled_elementwise_kernelINS0_13AUnaryFunctorIhhbZZZNS0_23logical_and_kernel_cudaERNS_14TensorIteratorEENKUlvE0_clEvENKUlvE_clEvEUlhhE_EESt5arrayIPcLm2EELi4E23TrivialOffsetCalculatorILi1EjESD_NS0_6memory15LoadWithoutCastENSE_16StoreWithoutCastEEEviT_T0_T2_T3_T4_T5_)
        /*00f8*/ 	.word	0x00000016


	//----- nvinfo : EIATTR_FRAME_SIZE
	.align		4
.L_82:
        /*00fc*/ 	.byte	0x04, 0x11
        /*00fe*/ 	.short	(.L_84 - .L_83)
	.align		4
.L_83:
        /*0100*/ 	.word	index@(_ZN2at6native27unrolled_elementwise_kernelINS0_13AUnaryFunctorIhhbZZZNS0_23logical_and_kernel_cudaERNS_14TensorIteratorEENKUlvE0_clEvENKUlvE_clEvEUlhhE_EESt5arrayIPcLm2EELi4E23TrivialOffsetCalculatorILi1EjESD_NS0_6memory15LoadWithoutCastENSE_16StoreWithoutCastEEEviT_T0_T2_T3_T4_T5_)
        /*0104*/ 	.word	0x00000000


	//----- nvinfo : EIATTR_REGCOUNT
	.align		4
.L_84:
        /*0108*/ 	.byte	0x04, 0x2f
        /*010a*/ 	.short	(.L_86 - .L_85)
	.align		4
.L_85:
        /*010c*/ 	.word	index@(_ZN2at6native18elementwise_kernelILi128ELi4EZNS0_22gpu_kernel_impl_nocastINS0_13AUnaryFunctorIhhbZZZNS0_23logical_and_kernel_cudaERNS_14TensorIteratorEENKUlvE0_clEvENKUlvE_clEvEUlhhE_EEEEvRNS_18TensorIteratorBaseERKT_EUliE_EEviT1_)
        /*0110*/ 	.word	0x00000012


	//----- nvinfo : EIATTR_FRAME_SIZE
	.align		4
.L_86:
        /*0114*/ 	.byte	0x04, 0x11
        /*0116*/ 	.short	(.L_88 - .L_87)
	.align		4
.L_87:
        /*0118*/ 	.word	index@(_ZN2at6native18elementwise_kernelILi128ELi4EZNS0_22gpu_kernel_impl_nocastINS0_13AUnaryFunctorIhhbZZZNS0_23logical_and_kernel_cudaERNS_14TensorIteratorEENKUlvE0_clEvENKUlvE_clEvEUlhhE_EEEEvRNS_18TensorIteratorBaseERKT_EUliE_EEviT1_)
        /*011c*/ 	.word	0x00000000


	//----- nvinfo : EIATTR_REGCOUNT
	.align		4
.L_88:
        /*0120*/ 	.byte	0x04, 0x2f
        /*0122*/ 	.short	(.L_90 - .L_89)
	.align		4
.L_89:
        /*0124*/ 	.word	index@(_ZN2at6native27unrolled_elementwise_kernelINS0_13AUnaryFunctorIhhbZZZNS0_23logical_and_kernel_cudaERNS_14TensorIteratorEENKUlvE0_clEvENKUlvE_clEvEUlhhE_EESt5arrayIPcLm2EELi4E23TrivialOffsetCalculatorILi1EjESD_NS0_6memory12LoadWithCastILi1EEENSE_13StoreWithCastILi1EEEEEviT_T0_T2_T3_T4_T5_)
        /*0128*/ 	.word	0x0000001d


	//----- nvinfo : EIATTR_FRAME_SIZE
	.align		4
.L_90:
        /*012c*/ 	.byte	0x04, 0x11
        /*012e*/ 	.short	(.L_92 - .L_91)
	.align		4
.L_91:
        /*0130*/ 	.word	index@(_ZN2at6native27unrolled_elementwise_kernelINS0_13AUnaryFunctorIhhbZZZNS0_23logical_and_kernel_cudaERNS_14TensorIteratorEENKUlvE0_clEvENKUlvE_clEvEUlhhE_EESt5arrayIPcLm2EELi4E23TrivialOffsetCalculatorILi1EjESD_NS0_6memory12LoadWithCastILi1EEENSE_13StoreWithCastILi1EEEEEviT_T0_T2_T3_T4_T5_)
        /*0134*/ 	.word	0x00000000


	//----- nvinfo : EIATTR_REGCOUNT
	.align		4
.L_92:
        /*0138*/ 	.byte	0x04, 0x2f
        /*013a*/ 	.short	(.L_94 - .L_93)
	.align		4
.L_93:
        /*013c*/ 	.word	index@(_ZN2at6native18elementwise_kernelILi128ELi4EZNS0_15gpu_kernel_implINS0_13AUnaryFunctorIhhbZZZNS0_23logical_and_kernel_cudaERNS_14TensorIteratorEENKUlvE0_clEvENKUlvE_clEvEUlhhE_EEEEvRNS_18TensorIteratorBaseERKT_EUliE_EEviT1_)
        /*0140*/ 	.word	0x0000001a


	//----- nvinfo : EIATTR_FRAME_SIZE
	.align		4
.L_94:
        /*0144*/ 	.byte	0x04, 0x11
        /*0146*/ 	.short	(.L_96 - .L_95)
	.align		4
.L_95:
        /*0148*/ 	.word	index@(_ZN2at6native18elementwise_kernelILi128ELi4EZNS0_15gpu_kernel_implINS0_13AUnaryFunctorIhhbZZZNS0_23logical_and_kernel_cudaERNS_14TensorIteratorEENKUlvE0_clEvENKUlvE_clEvEUlhhE_EEEEvRNS_18TensorIteratorBaseERKT_EUliE_EEviT1_)
        /*014c*/ 	.word	0x00000000


	//----- nvinfo : EIATTR_REGCOUNT
	.align		4
.L_96:
        /*0150*/ 	.byte	0x04, 0x2f
        /*0152*/ 	.short	(.L_98 - .L_97)
	.align		4
.L_97:
        /*0154*/ 	.word	index@(_ZN2at6native29vectorized_elementwise_kernelILi8ENS0_13BinaryFunctorIaabZZZNS0_23logical_and_kernel_cudaERNS_14TensorIteratorEENKUlvE0_clEvENKUlvE0_clEvEUlaaE_EESt5arrayIPcLm3EEEEviT0_T1_)
        /*0158*/ 	.word	0x00000020


	//----- nvinfo : EIATTR_FRAME_SIZE
	.align		4
.L_98:
        /*015c*/ 	.byte	0x04, 0x11
        /*015e*/ 	.short	(.L_100 - .L_99)
	.align		4
.L_99:
        /*0160*/ 	.word	index@(_ZN2at6native29vectorized_elementwise_kernelILi8ENS0_13BinaryFunctorIaabZZZNS0_23logical_and_kernel_cudaERNS_14TensorIteratorEENKUlvE0_clEvENKUlvE0_clEvEUlaaE_EESt5arrayIPcLm3EEEEviT0_T1_)
        /*0164*/ 	.word	0x00000000


	//----- nvinfo : EIATTR_REGCOUNT
	.align		4
.L_100:
        /*0168*/ 	.byte	0x04, 0x2f
        /*016a*/ 	.short	(.L_102 - .L_101)
	.align		4
.L_101:
        /*016c*/ 	.word	index@(_ZN2at6native29vectorized_elementwise_kernelILi4ENS0_13BinaryFunctorIaabZZZNS0_23logical_and_kernel_cudaERNS_14TensorIteratorEENKUlvE0_clEvENKUlvE0_clEvEUlaaE_EESt5arrayIPcLm3EEEEviT0_T1_)
        /*0170*/ 	.word	0x00000020


	//----- nvinfo : EIATTR_FRAME_SIZE
	.align		4
.L_102:
        /*0174*/ 	.byte	0x04, 0x11
        /*0176*/ 	.short	(.L_104 - .L_103)
	.align		4
.L_103:
        /*0178*/ 	.word	index@(_ZN2at6native29vectorized_elementwise_kernelILi4ENS0_13BinaryFunctorIaabZZZNS0_23logical_and_kernel_cudaERNS_14TensorIteratorEENKUlvE0_clEvENKUlvE0_clEvEUlaaE_EESt5arrayIPcLm3EEEEviT0_T1_)
        /*017c*/ 	.word	0x00000000


	//----- nvinfo : EIATTR_REGCOUNT
	.align		4
.L_104:
        /*0180*/ 	.byte	0x04, 0x2f
        /*0182*/ 	.short	(.L_106 - .L_105)
	.align		4
.L_105:
        /*0184*/ 	.word	index@(_ZN2at6native29vectorized_elementwise_kernelILi2ENS0_13BinaryFunctorIaabZZZNS0_23logical_and_kernel_cudaERNS_14TensorIteratorEENKUlvE0_clEvENKUlvE0_clEvEUlaaE_EESt5arrayIPcLm3EEEEviT0_T1_)
        /*0188*/ 	.word	0x00000020


	//----- nvinfo : EIATTR_FRAME_SIZE
	.align		4
.L_106:
        /*018c*/ 	.byte	0x04, 0x11
        /*018e*/ 	.short	(.L_108 - .L_107)
	.align		4
.L_107:
        /*0190*/ 	.word	index@(_ZN2at6native29vectorized_elementwise_kernelILi2ENS0_13BinaryFunctorIaabZZZNS0_23logical_and_kernel_cudaERNS_14TensorIteratorEENKUlvE0_clEvENKUlvE0_clEvEUlaaE_EESt5arrayIPcLm3EEEEviT0_T1_)
        /*0194*/ 	.word	0x00000000


	//----- nvinfo : EIATTR_REGCOUNT
	.align		4
.L_108:
        /*0198*/ 	.byte	0x04, 0x2f
        /*019a*/ 	.short	(.L_110 - .L_109)
	.align		4
.L_109:
        /*019c*/ 	.word	index@(_ZN2at6native27unrolled_elementwise_kernelINS0_13BinaryFunctorIaabZZZNS0_23logical_and_kernel_cudaERNS_14TensorIteratorEENKUlvE0_clEvENKUlvE0_clEvEUlaaE_EESt5arrayIPcLm3EELi4E23TrivialOffsetCalculatorILi2EjESC_ILi1EjENS0_6memory15LoadWithoutCastENSF_16StoreWithoutCastEEEviT_T0_T2_T3_T4_T5_)
        /*01a0*/ 	.word	0x0000001c


	//----- nvinfo : EIATTR_FRAME_SIZE
	.align		4
.L_110:
        /*01a4*/ 	.byte	0x04, 0x11
        /*01a6*/ 	.short	(.L_112 - .L_111)
	.align		4
.L_111:
        /*01a8*/ 	.word	index@(_ZN2at6native27unrolled_elementwise_kernelINS0_13BinaryFunctorIaabZZZNS0_23logical_and_kernel_cudaERNS_14TensorIteratorEENKUlvE0_clEvENKUlvE0_clEvEUlaaE_EESt5arrayIPcLm3EELi4E23TrivialOffsetCalculatorILi2EjESC_ILi1EjENS0_6memory15LoadWithoutCastENSF_16StoreWithoutCastEEEviT_T0_T2_T3_T4_T5_)
        /*01ac*/ 	.word	0x00000000


	//----- nvinfo : EIATTR_REGCOUNT
	.align		4
.L_112:
        /*01b0*/ 	.byte	0x04, 0x2f
        /*01b2*/ 	.short	(.L_114 - .L_113)
	.align		4
.L_113:
        /*01b4*/ 	.word	index@(_ZN2at6native18elementwise_kernelILi128ELi4EZNS0_22gpu_kernel_impl_nocastINS0_13BinaryFunctorIaabZZZNS0_23logical_and_kernel_cudaERNS_14TensorIteratorEENKUlvE0_clEvENKUlvE0_clEvEUlaaE_EEEEvRNS_18TensorIteratorBaseERKT_EUliE_EEviT1_)
        /*01b8*/ 	.word	0x00000012


	//----- nvinfo : EIATTR_FRAME_SIZE
	.align		4
.L_114:
        /*01bc*/ 	.byte	0x04, 0x11
        /*01be*/ 	.short	(.L_116 - .L_115)
	.align		4
.L_115:
        /*01c0*/ 	.word	index@(_ZN2at6native18elementwise_kernelILi128ELi4EZNS0_22gpu_kernel_impl_nocastINS0_13BinaryFunctorIaabZZZNS0_23logical_and_kernel_cudaERNS_14TensorIteratorEENKUlvE0_clEvENKUlvE0_clEvEUlaaE_EEEEvRNS_18TensorIteratorBaseERKT_EUliE_EEviT1_)
        /*01c4*/ 	.word	0x00000000


	//----- nvinfo : EIATTR_REGCOUNT
	.align		4
.L_116:
        /*01c8*/ 	.byte	0x04, 0x2f
        /*01ca*/ 	.short	(.L_118 - .L_117)
	.align		4
.L_117:
        /*01cc*/ 	.word	index@(_ZN2at6native27unrolled_elementwise_kernelINS0_13BinaryFunctorIaabZZZNS0_23logical_and_kernel_cudaERNS_14TensorIteratorEENKUlvE0_clEvENKUlvE0_clEvEUlaaE_EESt5arrayIPcLm3EELi4E23TrivialOffsetCalculatorILi2EjESC_ILi1EjENS0_6memory12LoadWithCastILi2EEENSF_13StoreWithCastILi1EEEEEviT_T0_T2_T3_T4_T5_)
        /*01d0*/ 	.word	0x0000001f


	//----- nvinfo : EIATTR_FRAME_SIZE
	.align		4
.L_118:
        /*01d4*/ 	.byte	0x04, 0x11
        /*01d6*/ 	.short	(.L_120 - .L_119)
	.align		4
.L_119:
        /*01d8*/ 	.word	index@(_ZN2at6native27unrolled_elementwise_kernelINS0_13BinaryFunctorIaabZZZNS0_23logical_and_kernel_cudaERNS_14TensorIteratorEENKUlvE0_clEvENKUlvE0_clEvEUlaaE_EESt5arrayIPcLm3EELi4E23TrivialOffsetCalculatorILi2EjESC_ILi1EjENS0_6memory12LoadWithCastILi2EEENSF_13StoreWithCastILi1EEEEEviT_T0_T2_T3_T4_T5_)
        /*01dc*/ 	.word	0x00000000


	//----- nvinfo : EIATTR_REGCOUNT
	.align		4
.L_120:
        /*01e0*/ 	.byte	0x04, 0x2f
        /*01e2*/ 	.short	(.L_122 - .L_121)
	.align		4
.L_121:
        /*01e4*/ 	.word	index@(_ZN2at6native18elementwise_kernelILi128ELi4EZNS0_15gpu_kernel_implINS0_13BinaryFunctorIaabZZZNS0_23logical_and_kernel_cudaERNS_14TensorIteratorEENKUlvE0_clEvENKUlvE0_clEvEUlaaE_EEEEvRNS_18TensorIteratorBaseERKT_EUliE_EEviT1_)
        /*01e8*/ 	.word	0x0000001a


	//----- nvinfo : EIATTR_FRAME_SIZE
	.align		4
.L_122:
        /*01ec*/ 	.byte	0x04, 0x11
        /*01ee*/ 	.short	(.L_124 - .L_123)
	.align		4
.L_123:
        /*01f0*/ 	.word	index@(_ZN2at6native18elementwise_kernelILi128ELi4EZNS0_15gpu_kernel_implINS0_13BinaryFunctorIaabZZZNS0_23logical_and_kernel_cudaERNS_14TensorIteratorEENKUlvE0_clEvENKUlvE0_clEvEUlaaE_EEEEvRNS_18TensorIteratorBaseERKT_EUliE_EEviT1_)
        /*01f4*/ 	.word	0x00000000


	//----- nvinfo : EIATTR_REGCOUNT
	.align		4
.L_124:
        /*01f8*/ 	.byte	0x04, 0x2f
        /*01fa*/ 	.short	(.L_126 - .L_125)
	.align		4
.L_125:
        /*01fc*/ 	.word	index@(_ZN2at6native29vectorized_elementwise_kernelILi8ENS0_13AUnaryFunctorIaabZZZNS0_23logical_and_kernel_cudaERNS_14TensorIteratorEENKUlvE0_clEvENKUlvE0_clEvEUlaaE_EESt5arrayIPcLm2EEEEviT0_T1_)
        /*0200*/ 	.word	0x0000001e


	//----- nvinfo : EIATTR_FRAME_SIZE
	.align		4
.L_126:
        /*0204*/ 	.byte	0x04, 0x11
        /*0206*/ 	.short	(.L_128 - .L_127)
	.align		4
.L_127:
        /*0208*/ 	.word	index@(_ZN2at6native29vectorized_elementwise_kernelILi8ENS0_13AUnaryFunctorIaabZZZNS0_23logical_and_kernel_cudaERNS_14TensorIteratorEENKUlvE0_clEvENKUlvE0_clEvEUlaaE_EESt5arrayIPcLm2EEEEviT0_T1_)
        /*020c*/ 	.word	0x00000000


	//----- nvinfo : EIATTR_REGCOUNT
	.align		4
.L_128:
        /*0210*/ 	.byte	0x04, 0x2f
        /*0212*/ 	.short	(.L_130 - .L_129)
	.align		4
.L_129:
        /*0214*/ 	.word	index@(_ZN2at6native29vectorized_elementwise_kernelILi4ENS0_13AUnaryFunctorIaabZZZNS0_23logical_and_kernel_cudaERNS_14TensorIteratorEENKUlvE0_clEvENKUlvE0_clEvEUlaaE_EESt5arrayIPcLm2EEEEviT0_T1_)
        /*0218*/ 	.word	0x0000001e


	//----- nvinfo : EIATTR_FRAME_SIZE
	.align		4
.L_130:
        /*021c*/ 	.byte	0x04, 0x11
        /*021e*/ 	.short	(.L_132 - .L_131)
	.align		4
.L_131:
        /*0220*/ 	.word	index@(_ZN2at6native29vectorized_elementwise_kernelILi4ENS0_13AUnaryFunctorIaabZZZNS0_23logical_and_kernel_cudaERNS_14TensorIteratorEENKUlvE0_clEvENKUlvE0_clEvEUlaaE_EESt5arrayIPcLm2EEEEviT0_T1_)
        /*0224*/ 	.word	0x00000000


	//----- nvinfo : EIATTR_REGCOUNT
	.align		4
.L_132:
        /*0228*/ 	.byte	0x04, 0x2f
        /*022a*/ 	.short	(.L_134 - .L_133)
	.align		4
.L_133:
        /*022c*/ 	.word	index@(_ZN2at6native29vectorized_elementwise_kernelILi2ENS0_13AUnaryFunctorIaabZZZNS0_23logical_and_kernel_cudaERNS_14TensorIteratorEENKUlvE0_clEvENKUlvE0_clEvEUlaaE_EESt5arrayIPcLm2EEEEviT0_T1_)
        /*0230*/ 	.word	0x0000001e


	//----- nvinfo : EIATTR_FRAME_SIZE
	.align		4
.L_134:
        /*0234*/ 	.byte	0x04, 0x11
        /*0236*/ 	.short	(.L_136 - .L_135)
	.align		4
.L_135:
        /*0238*/ 	.word	index@(_ZN2at6native29vectorized_elementwise_kernelILi2ENS0_13AUnaryFunctorIaabZZZNS0_23logical_and_kernel_cudaERNS_14TensorIteratorEENKUlvE0_clEvENKUlvE0_clEvEUlaaE_EESt5arrayIPcLm2EEEEviT0_T1_)
        /*023c*/ 	.word	0x00000000


	//----- nvinfo : EIATTR_REGCOUNT
	.align		4
.L_136:
        /*0240*/ 	.byte	0x04, 0x2f
        /*0242*/ 	.short	(.L_138 - .L_137)
	.align		4
.L_137:
        /*0244*/ 	.word	index@(_ZN2at6native27unrolled_elementwise_kernelINS0_13AUnaryFunctorIaabZZZNS0_23logical_and_kernel_cudaERNS_14TensorIteratorEENKUlvE0_clEvENKUlvE0_clEvEUlaaE_EESt5arrayIPcLm2EELi4E23TrivialOffsetCalculatorILi1EjESD_NS0_6memory15LoadWithoutCastENSE_16StoreWithoutCastEEEviT_T0_T2_T3_T4_T5_)
        /*0248*/ 	.word	0x00000016


	//----- nvinfo : EIATTR_FRAME_SIZE
	.align		4
.L_138:
        /*024c*/ 	.byte	0x04, 0x11
        /*024e*/ 	.short	(.L_140 - .L_139)
	.align		4
.L_139:
        /*0250*/ 	.word	index@(_ZN2at6native27unrolled_elementwise_kernelINS0_13AUnaryFunctorIaabZZZNS0_23logical_and_kernel_cudaERNS_14TensorIteratorEENKUlvE0_clEvENKUlvE0_clEvEUlaaE_EESt5arrayIPcLm2EELi4E23TrivialOffsetCalculatorILi1EjESD_NS0_6memory15LoadWithoutCastENSE_16StoreWithoutCastEEEviT_T0_T2_T3_T4_T5_)
        /*0254*/ 	.word	0x00000000


	//----- nvinfo : EIATTR_REGCOUNT
	.align		4
.L_140:
        /*0258*/ 	.byte	0x04, 0x2f
        /*025a*/ 	.short	(.L_142 - .L_141)
	.align		4
.L_141:
        /*025c*/ 	.word	index@(_ZN2at6native18elementwise_kernelILi128ELi4EZNS0_22gpu_kernel_impl_nocastINS0_13AUnaryFunctorIaabZZZNS0_23logical_and_kernel_cudaERNS_14TensorIteratorEENKUlvE0_clEvENKUlvE0_clEvEUlaaE_EEEEvRNS_18TensorIteratorBaseERKT_EUliE_EEviT1_)
        /*0260*/ 	.word	0x00000012


	//----- nvinfo : EIATTR_FRAME_SIZE
	.align		4
.L_142:
        /*0264*/ 	.byte	0x04, 0x11
        /*0266*/ 	.short	(.L_144 - .L_143)
	.align		4
.L_143:
        /*0268*/ 	.word	index@(_ZN2at6native18elementwise_kernelILi128ELi4EZNS0_22gpu_kernel_impl_nocastINS0_13AUnaryFunctorIaabZZZNS0_23logical_and_kernel_cudaERNS_14TensorIteratorEENKUlvE0_clEvENKUlvE0_clEvEUlaaE_EEEEvRNS_18TensorIteratorBaseERKT_EUliE_EEviT1_)
        /*026c*/ 	.word	0x00000000


	//----- nvinfo : EIATTR_REGCOUNT
	.align		4
.L_144:
        /*0270*/ 	.byte	0x04, 0x2f
        /*0272*/ 	.short	(.L_146 - .L_145)
	.align		4
.L_145:
        /*0274*/ 	.word	index@(_ZN2at6native27unrolled_elementwise_kernelINS0_13AUnaryFunctorIaabZZZNS0_23logical_and_kernel_cudaERNS_14TensorIteratorEENKUlvE0_clEvENKUlvE0_clEvEUlaaE_EESt5arrayIPcLm2EELi4E23TrivialOffsetCalculatorILi1EjESD_NS0_6memory12LoadWithCastILi1EEENSE_13StoreWithCastILi1EEEEEviT_T0_T2_T3_T4_T5_)
        /*0278*/ 	.word	0x0000001d


	//----- nvinfo : EIATTR_FRAME_SIZE
	.align		4
.L_146:
        /*027c*/ 	.byte	0x04, 0x11
        /*027e*/ 	.short	(.L_148 - .L_147)
	.align		4
.L_147:
        /*0280*/ 	.word	index@(_ZN2at6native27unrolled_elementwise_kernelINS0_13AUnaryFunctorIaabZZZNS0_23logical_and_kernel_cudaERNS_14TensorIteratorEENKUlvE0_clEvENKUlvE0_clEvEUlaaE_EESt5arrayIPcLm2EELi4E23TrivialOffsetCalculatorILi1EjESD_NS0_6memory12LoadWithCastILi1EEENSE_13StoreWithCastILi1EEEEEviT_T0_T2_T3_T4_T5_)
        /*0284*/ 	.word	0x00000000


	//----- nvinfo : EIATTR_REGCOUNT
	.align		4
.L_148:
        /*0288*/ 	.byte	0x04, 0x2f
        /*028a*/ 	.short	(.L_150 - .L_149)
	.align		4
.L_149:
        /*028c*/ 	.word	index@(_ZN2at6native18elementwise_kernelILi128ELi4EZNS0_15gpu_kernel_implINS0_13AUnaryFunctorIaabZZZNS0_23logical_and_kernel_cudaERNS_14TensorIteratorEENKUlvE0_clEvENKUlvE0_clEvEUlaaE_EEEEvRNS_18TensorIteratorBaseERKT_EUliE_EEviT1_)
        /*0290*/ 	.word	0x0000001a


	//----- nvinfo : EIATTR_FRAME_SIZE
	.align		4
.L_150:
        /*0294*/ 	.byte	0x04, 0x11
        /*0296*/ 	.short	(.L_152 - .L_151)
	.align		4
.L_151:
        /*0298*/ 	.word	index@(_ZN2at6native18elementwise_kernelILi128ELi4EZNS0_15gpu_kernel_implINS0_13AUnaryFunctorIaabZZZNS0_23logical_and_kernel_cudaERNS_14TensorIteratorEENKUlvE0_clEvENKUlvE0_clEvEUlaaE_EEEEvRNS_18TensorIteratorBaseERKT_EUliE_EEviT1_)
        /*029c*/ 	.word	0x00000000


	//----- nvinfo : EIATTR_REGCOUNT
	.align		4
.L_152:
        /*02a0*/ 	.byte	0x04, 0x2f
        /*02a2*/ 	.short	(.L_154 - .L_153)
	.align		4
.L_153:
        /*02a4*/ 	.word	index@(_ZN2at6native29vectorized_elementwise_kernelILi8ENS0_13BinaryFunctorIiibZZZNS0_23logical_and_kernel_cudaERNS_14TensorIteratorEENKUlvE0_clEvENKUlvE1_clEvEUliiE_EESt5arrayIPcLm3EEEEviT0_T1_)
        /*02a8*/ 	.word	0x00000020


	//----- nvinfo : EIATTR_FRAME_SIZE
	.align		4
.L_154:
        /*02ac*/ 	.byte	0x04, 0x11
        /*02ae*/ 	.short	(.L_156 - .L_155)
	.align		4
.L_155:
        /*02b0*/ 	.word	index@(_ZN2at6native29vectorized_elementwise_kernelILi8ENS0_13BinaryFunctorIiibZZZNS0_23logical_and_kernel_cudaERNS_14TensorIteratorEENKUlvE0_clEvENKUlvE1_clEvEUliiE_EESt5arrayIPcLm3EEEEviT0_T1_)
        /*02b4*/ 	.word	0x00000000


	//----- nvinfo : EIATTR_REGCOUNT
	.align		4
.L_156:
        /*02b8*/ 	.byte	0x04, 0x2f
        /*02ba*/ 	.short	(.L_158 - .L_157)
	.align		4
.L_157:
        /*02bc*/ 	.word	index@(_ZN2at6native29vectorized_elementwise_kernelILi4ENS0_13BinaryFunctorIiibZZZNS0_23logical_and_kernel_cudaERNS_14TensorIteratorEENKUlvE0_clEvENKUlvE1_clEvEUliiE_EESt5arrayIPcLm3EEEEviT0_T1_)
        /*02c0*/ 	.word	0x00000020


	//----- nvinfo : EIATTR_FRAME_SIZE
	.align		4
.L_158:
        /*02c4*/ 	.byte	0x04, 0x11
        /*02c6*/ 	.short	(.L_160 - .L_159)
	.align		4
.L_159:
        /*02c8*/ 	.word	index@(_ZN2at6native29vectorized_elementwise_kernelILi4ENS0_13BinaryFunctorIiibZZZNS0_23logical_and_kernel_cudaERNS_14TensorIteratorEENKUlvE0_clEvENKUlvE1_clEvEUliiE_EESt5arrayIPcLm3EEEEviT0_T1_)
        /*02cc*/ 	.word	0x00000000


	//----- nvinfo : EIATTR_REGCOUNT
	.align		4
.L_160:
        /*02d0*/ 	.byte	0x04, 0x2f
        /*02d2*/ 	.short	(.L_162 - .L_161)
	.align		4
.L_161:
        /*02d4*/ 	.word	index@(_ZN2at6native29vectorized_elementwise_kernelILi2ENS0_13BinaryFunctorIiibZZZNS0_23logical_and_kernel_cudaERNS_14TensorIteratorEENKUlvE0_clEvENKUlvE1_clEvEUliiE_EESt5arrayIPcLm3EEEEviT0_T1_)
        /*02d8*/ 	.word	0x00000020


	//----- nvinfo : EIATTR_FRAME_SIZE
	.align		4
.L_162:
        /*02dc*/ 	.byte	0x04, 0x11
        /*02de*/ 	.short	(.L_164 - .L_163)
	.align		4
.L_163:
        /*02e0*/ 	.word	index@(_ZN2at6native29vectorized_elementwise_kernelILi2ENS0_13BinaryFunctorIiibZZZNS0_23logical_and_kernel_cudaERNS_14TensorIteratorEENKUlvE0_clEvENKUlvE1_clEvEUliiE_EESt5arrayIPcLm3EEEEviT0_T1_)
        /*02e4*/ 	.word	0x00000000


	//----- nvinfo : EIATTR_REGCOUNT
	.align		4
.L_164:
        /*02e8*/ 	.byte	0x04, 0x2f
        /*02ea*/ 	.short	(.L_166 - .L_165)
	.align		4
.L_165:
        /*02ec*/ 	.word	index@(_ZN2at6native27unrolled_elementwise_kernelINS0_13BinaryFunctorIiibZZZNS0_23logical_and_kernel_cudaERNS_14TensorIteratorEENKUlvE0_clEvENKUlvE1_clEvEUliiE_EESt5arrayIPcLm3EELi4E23TrivialOffsetCalculatorILi2EjESC_ILi1EjENS0_6memory15LoadWithoutCastENSF_16StoreWithoutCastEEEviT_T0_T2_T3_T4_T5_)
        /*02f0*/ 	.word	0x0000001e


	//----- nvinfo : EIATTR_FRAME_SIZE
	.align		4
.L_166:
        /*02f4*/ 	.byte	0x04, 0x11
        /*02f6*/ 	.short	(.L_168 - .L_167)
	.align		4
.L_167:
        /*02f8*/ 	.word	index@(_ZN2at6native27unrolled_elementwise_kernelINS0_13BinaryFunctorIiibZZZNS0_23logical_and_kernel_cudaERNS_14TensorIteratorEENKUlvE0_clEvENKUlvE1_clEvEUliiE_EESt5arrayIPcLm3EELi4E23TrivialOffsetCalculatorILi2EjESC_ILi1EjENS0_6memory15LoadWithoutCastENSF_16StoreWithoutCastEEEviT_T0_T2_T3_T4_T5_)
        /*02fc*/ 	.word	0x00000000


	//----- nvinfo : EIATTR_REGCOUNT
	.align		4
.L_168:
        /*0300*/ 	.byte	0x04, 0x2f
        /*0302*/ 	.short	(.L_170 - .L_169)
	.align		4
.L_169:
        /*0304*/ 	.word	index@(_ZN2at6native18elementwise_kernelILi128ELi4EZNS0_22gpu_kernel_impl_nocastINS0_13BinaryFunctorIiibZZZNS0_23logical_and_kernel_cudaERNS_14TensorIteratorEENKUlvE0_clEvENKUlvE1_clEvEUliiE_EEEEvRNS_18TensorIteratorBaseERKT_EUliE_EEviT1_)
        /*0308*/ 	.word	0x00000012


	//----- nvinfo : EIATTR_FRAME_SIZE
	.align		4
.L_170:
        /*030c*/ 	.byte	0x04, 0x11
        /*030e*/ 	.short	(.L_172 - .L_171)
	.align		4
.L_171:
        /*0310*/ 	.word	index@(_ZN2at6native18elementwise_kernelILi128ELi4EZNS0_22gpu_kernel_impl_nocastINS0_13BinaryFunctorIiibZZZNS0_23logical_and_kernel_cudaERNS_14TensorIteratorEENKUlvE0_clEvENKUlvE1_clEvEUliiE_EEEEvRNS_18TensorIteratorBaseERKT_EUliE_EEviT1_)
        /*0314*/ 	.word	0x00000000


	//----- nvinfo : EIATTR_REGCOUNT
	.align		4
.L_172:
        /*0318*/ 	.byte	0x04, 0x2f
        /*031a*/ 	.short	(.L_174 - .L_173)
	.align		4
.L_173:
        /*031c*/ 	.word	index@(_ZN2at6native27unrolled_elementwise_kernelINS0_13BinaryFunctorIiibZZZNS0_23logical_and_kernel_cudaERNS_14TensorIteratorEENKUlvE0_clEvENKUlvE1_clEvEUliiE_EESt5arrayIPcLm3EELi4E23TrivialOffsetCalculatorILi2EjESC_ILi1EjENS0_6memory12LoadWithCastILi2EEENSF_13StoreWithCastILi1EEEEEviT_T0_T2_T3_T4_T5_)
        /*0320*/ 	.word	0x0000001f


	//----- nvinfo : EIATTR_FRAME_SIZE
	.align		4
.L_174:
        /*0324*/ 	.byte	0x04, 0x11
        /*0326*/ 	.short	(.L_176 - .L_175)
	.align		4
.L_175:
        /*0328*/ 	.word	index@(_ZN2at6native27unrolled_elementwise_kernelINS0_13BinaryFunctorIiibZZZNS0_23logical_and_kernel_cudaERNS_14TensorIteratorEENKUlvE0_clEvENKUlvE1_clEvEUliiE_EESt5arrayIPcLm3EELi4E23TrivialOffsetCalculatorILi2EjESC_ILi1EjENS0_6memory12LoadWithCastILi2EEENSF_13StoreWithCastILi1EEEEEviT_T0_T2_T3_T4_T5_)
        /*032c*/ 	.word	0x00000000


	//----- nvinfo : EIATTR_REGCOUNT
	.align		4
.L_176:
        /*0330*/ 	.byte	0x04, 0x2f
        /*0332*/ 	.short	(.L_178 - .L_177)
	.align		4
.L_177:
        /*0334*/ 	.word	index@(_ZN2at6native18elementwise_kernelILi128ELi4EZNS0_15gpu_kernel_implINS0_13BinaryFunctorIiibZZZNS0_23logical_and_kernel_cudaERNS_14TensorIteratorEENKUlvE0_clEvENKUlvE1_clEvEUliiE_EEEEvRNS_18TensorIteratorBaseERKT_EUliE_EEviT1_)
        /*0338*/ 	.word	0x0000001a


	//----- nvinfo : EIATTR_FRAME_SIZE
	.align		4
.L_178:
        /*033c*/ 	.byte	0x04, 0x11
        /*033e*/ 	.short	(.L_180 - .L_179)
	.align		4
.L_179:
        /*0340*/ 	.word	index@(_ZN2at6native18elementwise_kernelILi128ELi4EZNS0_15gpu_kernel_implINS0_13BinaryFunctorIiibZZZNS0_23logical_and_kernel_cudaERNS_14TensorIteratorEENKUlvE0_clEvENKUlvE1_clEvEUliiE_EEEEvRNS_18TensorIteratorBaseERKT_EUliE_EEviT1_)
        /*0344*/ 	.word	0x00000000


	//----- nvinfo : EIATTR_REGCOUNT
	.align		4
.L_180:
        /*0348*/ 	.byte	0x04, 0x2f
        /*034a*/ 	.short	(.L_182 - .L_181)
	.align		4
.L_181:
        /*034c*/ 	.word	index@(_ZN2at6native29vectorized_elementwise_kernelILi8ENS0_13AUnaryFunctorIiibZZZNS0_23logical_and_kernel_cudaERNS_14TensorIteratorEENKUlvE0_clEvENKUlvE1_clEvEUliiE_EESt5arrayIPcLm2EEEEviT0_T1_)
        /*0350*/ 	.word	0x00000020


	//----- nvinfo : EIATTR_FRAME_SIZE
	.align		4
.L_182:
        /*0354*/ 	.byte	0x04, 0x11
        /*0356*/ 	.short	(.L_184 - .L_183)
	.align		4
.L_183:
        /*0358*/ 	.word	index@(_ZN2at6native29vectorized_elementwise_kernelILi8ENS0_13AUnaryFunctorIiibZZZNS0_23logical_and_kernel_cudaERNS_14TensorIteratorEENKUlvE0_clEvENKUlvE1_clEvEUliiE_EESt5arrayIPcLm2EEEEviT0_T1_)
        /*035c*/ 	.word	0x00000000


	//----- nvinfo : EIATTR_REGCOUNT
	.align		4
.L_184:
        /*0360*/ 	.byte	0x04, 0x2f
        /*0362*/ 	.short	(.L_186 - .L_185)
	.align		4
.L_185:
        /*0364*/ 	.word	index@(_ZN2at6native29vectorized_elementwise_kernelILi4ENS0_13AUnaryFunctorIiibZZZNS0_23logical_and_kernel_cudaERNS_14TensorIteratorEENKUlvE0_clEvENKUlvE1_clEvEUliiE_EESt5arrayIPcLm2EEEEviT0_T1_)
        /*0368*/ 	.word	0x00000020


	//----- nvinfo : EIATTR_FRAME_SIZE
	.align		4
.L_186:
        /*036c*/ 	.byte	0x04, 0x11
        /*036e*/ 	.short	(.L_188 - .L_187)
	.align		4
.L_187:
        /*0370*/ 	.word	index@(_ZN2at6native29vectorized_elementwise_kernelILi4ENS0_13AUnaryFunctorIiibZZZNS0_23logical_and_kernel_cudaERNS_14TensorIteratorEENKUlvE0_clEvENKUlvE1_clEvEUliiE_EESt5arrayIPcLm2EEEEviT0_T1_)
        /*0374*/ 	.word	0x00000000


	//----- nvinfo : EIATTR_REGCOUNT
	.align		4
.L_188:
        /*0378*/ 	.byte	0x04, 0x2f
        /*037a*/ 	.short	(.L_190 - .L_189)
	.align		4
.L_189:
        /*037c*/ 	.word	index@(_ZN2at6native29vectorized_elementwise_kernelILi2ENS0_13AUnaryFunctorIiibZZZNS0_23logical_and_kernel_cudaERNS_14TensorIteratorEENKUlvE0_clEvENKUlvE1_clEvEUliiE_EESt5arrayIPcLm2EEEEviT0_T1_)
        /*0380*/ 	.word	0x00000020


	//----- nvinfo : EIATTR_FRAME_SIZE
	.align		4
.L_190:
        /*0384*/ 	.byte	0x04, 0x11
        /*0386*/ 	.short	(.L_192 - .L_191)
	.align		4
.L_191:
        /*0388*/ 	.word	index@(_ZN2at6native29vectorized_elementwise_kernelILi2ENS0_13AUnaryFunctorIiibZZZNS0_23logical_and_kernel_cudaERNS_14TensorIteratorEENKUlvE0_clEvENKUlvE1_clEvEUliiE_EESt5arrayIPcLm2EEEEviT0_T1_)
        /*038c*/ 	.word	0x00000000


	//----- nvinfo : EIATTR_REGCOUNT
	.align		4
.L_192:
        /*0390*/ 	.byte	0x04, 0x2f
        /*0392*/ 	.short	(.L_194 - .L_193)
	.align		4
.L_193:
        /*0394*/ 	.word	index@(_ZN2at6native27unrolled_elementwise_kernelINS0_13AUnaryFunctorIiibZZZNS0_23logical_and_kernel_cudaERNS_14TensorIteratorEENKUlvE0_clEvENKUlvE1_clEvEUliiE_EESt5arrayIPcLm2EELi4E23TrivialOffsetCalculatorILi1EjESD_NS0_6memory15LoadWithoutCastENSE_16StoreWithoutCastEEEviT_T0_T2_T3_T4_T5_)
        /*0398*/ 	.word	0x00000016


	//----- nvinfo : EIATTR_FRAME_SIZE
	.align		4
.L_194:
        /*039c*/ 	.byte	0x04, 0x11
        /*039e*/ 	.short	(.L_196 - .L_195)
	.align		4
.L_195:
        /*03a0*/ 	.word	index@(_ZN2at6native27unrolled_elementwise_kernelINS0_13AUnaryFunctorIiibZZZNS0_23logical_and_kernel_cudaERNS_14TensorIteratorEENKUlvE0_clEvENKUlvE1_clEvEUliiE_EESt5arrayIPcLm2EELi4E23TrivialOffsetCalculatorILi1EjESD_NS0_6memory15LoadWithoutCastENSE_16StoreWithoutCastEEEviT_T0_T2_T3_T4_T5_)
        /*03a4*/ 	.word	0x00000000


	//----- nvinfo : EIATTR_REGCOUNT
	.align		4
.L_196:
        /*03a8*/ 	.byte	0x04, 0x2f
        /*03aa*/ 	.short	(.L_198 - .L_197)
	.align		4
.L_197:
        /*03ac*/ 	.word	index@(_ZN2at6native18elementwise_kernelILi128ELi4EZNS0_22gpu_kernel_impl_nocastINS0_13AUnaryFunctorIiibZZZNS0_23logical_and_kernel_cudaERNS_14TensorIteratorEENKUlvE0_clEvENKUlvE1_clEvEUliiE_EEEEvRNS_18TensorIteratorBaseERKT_EUliE_EEviT1_)
        /*03b0*/ 	.word	0x00000012


	//----- nvinfo : EIATTR_FRAME_SIZE
	.align		4
.L_198:
        /*03b4*/ 	.byte	0x04, 0x11
        /*03b6*/ 	.short	(.L_200 - .L_199)
	.align		4
.L_199:
        /*03b8*/ 	.word	index@(_ZN2at6native18elementwise_kernelILi128ELi4EZNS0_22gpu_kernel_impl_nocastINS0_13AUnaryFunctorIiibZZZNS0_23logical_and_kernel_cudaERNS_14TensorIteratorEENKUlvE0_clEvENKUlvE1_clEvEUliiE_EEEEvRNS_18TensorIteratorBaseERKT_EUliE_EEviT1_)
        /*03bc*/ 	.word	0x00000000


	//----- nvinfo : EIATTR_REGCOUNT
	.align		4
.L_200:
        /*03c0*/ 	.byte	0x04, 0x2f
        /*03c2*/ 	.short	(.L_202 - .L_201)
	.align		4
.L_201:
        /*03c4*/ 	.word	index@(_ZN2at6native27unrolled_elementwise_kernelINS0_13AUnaryFunctorIiibZZZNS0_23logical_and_kernel_cudaERNS_14TensorIteratorEENKUlvE0_clEvENKUlvE1_clEvEUliiE_EESt5arrayIPcLm2EELi4E23TrivialOffsetCalculatorILi1EjESD_NS0_6memory12LoadWithCastILi1EEENSE_13StoreWithCastILi1EEEEEviT_T0_T2_T3_T4_T5_)
        /*03c8*/ 	.word	0x0000001d


	//----- nvinfo : EIATTR_FRAME_SIZE
	.align		4
.L_202:
        /*03cc*/ 	.byte	0x04, 0x11
        /*03ce*/ 	.short	(.L_204 - .L_203)
	.align		4
.L_203:
        /*03d0*/ 	.word	index@(_ZN2at6native27unrolled_elementwise_kernelINS0_13AUnaryFunctorIiibZZZNS0_23logical_and_kernel_cudaERNS_14TensorIteratorEENKUlvE0_clEvENKUlvE1_clEvEUliiE_EESt5arrayIPcLm2EELi4E23TrivialOffsetCalculatorILi1EjESD_NS0_6memory12LoadWithCastILi1EEENSE_13StoreWithCastILi1EEEEEviT_T0_T2_T3_T4_T5_)
        /*03d4*/ 	.word	0x00000000


	//----- nvinfo : EIATTR_REGCOUNT
	.align		4
.L_204:
        /*03d8*/ 	.byte	0x04, 0x2f
        /*03da*/ 	.short	(.L_206 - .L_205)
	.align		4
.L_205:
        /*03dc*/ 	.word	index@(_ZN2at6native18elementwise_kernelILi128ELi4EZNS0_15gpu_kernel_implINS0_13AUnaryFunctorIiibZZZNS0_23logical_and_kernel_cudaERNS_14TensorIteratorEENKUlvE0_clEvENKUlvE1_clEvEUliiE_EEEEvRNS_18TensorIteratorBaseERKT_EUliE_EEviT1_)
        /*03e0*/ 	.word	0x0000001a


	//----- nvinfo : EIATTR_FRAME_SIZE
	.align		4
.L_206:
        /*03e4*/ 	.byte	0x04, 0x11
        /*03e6*/ 	.short	(.L_208 - .L_207)
	.align		4
.L_207:
        /*03e8*/ 	.word	index@(_ZN2at6native18elementwise_kernelILi128ELi4EZNS0_15gpu_kernel_implINS0_13AUnaryFunctorIiibZZZNS0_23logical_and_kernel_cudaERNS_14TensorIteratorEENKUlvE0_clEvENKUlvE1_clEvEUliiE_EEEEvRNS_18TensorIteratorBaseERKT_EUliE_EEviT1_)
        /*03ec*/ 	.word	0x00000000


	//----- nvinfo : EIATTR_REGCOUNT
	.align		4
.L_208:
        /*03f0*/ 	.byte	0x04, 0x2f
        /*03f2*/ 	.short	(.L_210 - .L_209)
	.align		4
.L_209:
        /*03f4*/ 	.word	index@(_ZN2at6native29vectorized_elementwise_kernelILi8ENS0_13BinaryFunctorIllbZZZNS0_23logical_and_kernel_cudaERNS_14TensorIteratorEENKUlvE0_clEvENKUlvE2_clEvEUlllE_EESt5arrayIPcLm3EEEEviT0_T1_)
        /*03f8*/ 	.word	0x00000020


	//----- nvinfo : EIATTR_FRAME_SIZE
	.align		4
.L_210:
        /*03fc*/ 	.byte	0x04, 0x11
        /*03fe*/ 	.short	(.L_212 - .L_211)
	.align		4
.L_211:
        /*0400*/ 	.word	index@(_ZN2at6native29vectorized_elementwise_kernelILi8ENS0_13BinaryFunctorIllbZZZNS0_23logical_and_kernel_cudaERNS_14TensorIteratorEENKUlvE0_clEvENKUlvE2_clEvEUlllE_EESt5arrayIPcLm3EEEEviT0_T1_)
        /*0404*/ 	.word	0x00000000


	//----- nvinfo : EIATTR_REGCOUNT
	.align		4
.L_212:
        /*0408*/ 	.byte	0x04, 0x2f
        /*040a*/ 	.short	(.L_214 - .L_213)
	.align		4
.L_213:
        /*040c*/ 	.word	index@(_ZN2at6native29vectorized_elementwise_kernelILi4ENS0_13BinaryFunctorIllbZZZNS0_23logical_and_kernel_cudaERNS_14TensorIteratorEENKUlvE0_clEvENKUlvE2_clEvEUlllE_EESt5arrayIPcLm3EEEEviT0_T1_)
        /*0410*/ 	.word	0x00000020


	//----- nvinfo : EIATTR_FRAME_SIZE
	.align		4
.L_214:
        /*0414*/ 	.byte	0x04, 0x11
        /*0416*/ 	.short	(.L_216 - .L_215)
	.align		4
.L_215:
        /*0418*/ 	.word	index@(_ZN2at6native29vectorized_elementwise_kernelILi4ENS0_13BinaryFunctorIllbZZZNS0_23logical_and_kernel_cudaERNS_14TensorIteratorEENKUlvE0_clEvENKUlvE2_clEvEUlllE_EESt5arrayIPcLm3EEEEviT0_T1_)
        /*041c*/ 	.word	0x00000000


	//----- nvinfo : EIATTR_REGCOUNT
	.align		4
.L_216:
        /*0420*/ 	.byte	0x04, 0x2f
        /*0422*/ 	.short	(.L_218 - .L_217)
	.align		4
.L_217:
        /*0424*/ 	.word	index@(_ZN2at6native29vectorized_elementwise_kernelILi2ENS0_13BinaryFunctorIllbZZZNS0_23logical_and_kernel_cudaERNS_14TensorIteratorEENKUlvE0_clEvENKUlvE2_clEvEUlllE_EESt5arrayIPcLm3EEEEviT0_T1_)
        /*0428*/ 	.word	0x00000020


	//----- nvinfo : EIATTR_FRAME_SIZE
	.align		4
.L_218:
        /*042c*/ 	.byte	0x04, 0x11
        /*042e*/ 	.short	(.L_220 - .L_219)
	.align		4
.L_219:
        /*0430*/ 	.word	index@(_ZN2at6native29vectorized_elementwise_kernelILi2ENS0_13BinaryFunctorIllbZZZNS0_23logical_and_kernel_cudaERNS_14TensorIteratorEENKUlvE0_clEvENKUlvE2_clEvEUlllE_EESt5arrayIPcLm3EEEEviT0_T1_)
        /*0434*/ 	.word	0x00000000


	//----- nvinfo : EIATTR_REGCOUNT
	.align		4
.L_220:
        /*0438*/ 	.byte	0x04, 0x2f
        /*043a*/ 	.short	(.L_222 - .L_221)
	.align		4
.L_221:
        /*043c*/ 	.word	index@(_ZN2at6native27unrolled_elementwise_kernelINS0_13BinaryFunctorIllbZZZNS0_23logical_and_kernel_cudaERNS_14TensorIteratorEENKUlvE0_clEvENKUlvE2_clEvEUlllE_EESt5arrayIPcLm3EELi4E23TrivialOffsetCalculatorILi2EjESC_ILi1EjENS0_6memory15LoadWithoutCastENSF_16StoreWithoutCastEEEviT_T0_T2_T3_T4_T5_)
        /*0440*/ 	.word	0x00000016


	//----- nvinfo : EIATTR_FRAME_SIZE
	.align		4
.L_222:
        /*0444*/ 	.byte	0x04, 0x11
        /*0446*/ 	.short	(.L_224 - .L_223)
	.align		4
.L_223:
        /*0448*/ 	.word	index@(_ZN2at6native27unrolled_elementwise_kernelINS0_13BinaryFunctorIllbZZZNS0_23logical_and_kernel_cudaERNS_14TensorIteratorEENKUlvE0_clEvENKUlvE2_clEvEUlllE_EESt5arrayIPcLm3EELi4E23TrivialOffsetCalculatorILi2EjESC_ILi1EjENS0_6memory15LoadWithoutCastENSF_16StoreWithoutCastEEEviT_T0_T2_T3_T4_T5_)
        /*044c*/ 	.word	0x00000000


	//----- nvinfo : EIATTR_REGCOUNT
	.align		4
.L_224:
        /*0450*/ 	.byte	0x04, 0x2f
        /*0452*/ 	.short	(.L_226 - .L_225)
	.align		4
.L_225:
        /*0454*/ 	.word	index@(_ZN2at6native18elementwise_kernelILi128ELi4EZNS0_22gpu_kernel_impl_nocastINS0_13BinaryFunctorIllbZZZNS0_23logical_and_kernel_cudaERNS_14TensorIteratorEENKUlvE0_clEvENKUlvE2_clEvEUlllE_EEEEvRNS_18TensorIteratorBaseERKT_EUliE_EEviT1_)
        /*0458*/ 	.word	0x00000012


	//----- nvinfo : EIATTR_FRAME_SIZE
	.align		4
.L_226:
        /*045c*/ 	.byte	0x04, 0x11
        /*045e*/ 	.short	(.L_228 - .L_227)
	.align		4
.L_227:
        /*0460*/ 	.word	index@(_ZN2at6native18elementwise_kernelILi128ELi4EZNS0_22gpu_kernel_impl_nocastINS0_13BinaryFunctorIllbZZZNS0_23logical_and_kernel_cudaERNS_14TensorIteratorEENKUlvE0_clEvENKUlvE2_clEvEUlllE_EEEEvRNS_18TensorIteratorBaseERKT_EUliE_EEviT1_)
        /*0464*/ 	.word	0x00000000


	//----- nvinfo : EIATTR_REGCOUNT
	.align		4
.L_228:
        /*0468*/ 	.byte	0x04, 0x2f
        /*046a*/ 	.short	(.L_230 - .L_229)
	.align		4
.L_229:
        /*046c*/ 	.word	index@(_ZN2at6native27unrolled_elementwise_kernelINS0_13BinaryFunctorIllbZZZNS0_23logical_and_kernel_cudaERNS_14TensorIteratorEENKUlvE0_clEvENKUlvE2_clEvEUlllE_EESt5arrayIPcLm3EELi4E23TrivialOffsetCalculatorILi2EjESC_ILi1EjENS0_6memory12LoadWithCastILi2EEENSF_13StoreWithCastILi1EEEEEviT_T0_T2_T3_T4_T5_)
        /*0470*/ 	.word	0x00000028


	//----- nvinfo : EIATTR_FRAME_SIZE
	.align		4
.L_230:
        /*0474*/ 	.byte	0x04, 0x11
        /*0476*/ 	.short	(.L_232 - .L_231)
	.align		4
.L_231:
        /*0478*/ 	.word	index@(_ZN2at6native27unrolled_elementwise_kernelINS0_13BinaryFunctorIllbZZZNS0_23logical_and_kernel_cudaERNS_14TensorIteratorEENKUlvE0_clEvENKUlvE2_clEvEUlllE_EESt5arrayIPcLm3EELi4E23TrivialOffsetCalculatorILi2EjESC_ILi1EjENS0_6memory12LoadWithCastILi2EEENSF_13StoreWithCastILi1EEEEEviT_T0_T2_T3_T4_T5_)
        /*047c*/ 	.word	0x00000000


	//----- nvinfo : EIATTR_REGCOUNT
	.align		4
.L_232:
        /*0480*/ 	.byte	0x04, 0x2f
        /*0482*/ 	.short	(.L_234 - .L_233)
	.align		4
.L_233:
        /*0484*/ 	.word	index@(_ZN2at6native18elementwise_kernelILi128ELi4EZNS0_15gpu_kernel_implINS0_13BinaryFunctorIllbZZZNS0_23logical_and_kernel_cudaERNS_14TensorIteratorEENKUlvE0_clEvENKUlvE2_clEvEUlllE_EEEEvRNS_18TensorIteratorBaseERKT_EUliE_EEviT1_)
        /*0488*/ 	.word	0x0000001c


	//----- nvinfo : EIATTR_FRAME_SIZE
	.align		4
.L_234:
        /*048c*/ 	.byte	0x04, 0x11
        /*048e*/ 	.short	(.L_236 - .L_235)
	.align		4
.L_235:
        /*0490*/ 	.word	index@(_ZN2at6native18elementwise_kernelILi128ELi4EZNS0_15gpu_kernel_implINS0_13BinaryFunctorIllbZZZNS0_23logical_and_kernel_cudaERNS_14TensorIteratorEENKUlvE0_clEvENKUlvE2_clEvEUlllE_EEEEvRNS_18TensorIteratorBaseERKT_EUliE_EEviT1_)
        /*0494*/ 	.word	0x00000000


	//----- nvinfo : EIATTR_REGCOUNT
	.align		4
.L_236:
        /*0498*/ 	.byte	0x04, 0x2f
        /*049a*/ 	.short	(.L_238 - .L_237)
	.align		4
.L_237:
        /*049c*/ 	.word	index@(_ZN2at6native29vectorized_elementwise_kernelILi8ENS0_13AUnaryFunctorIllbZZZNS0_23logical_and_kernel_cudaERNS_14TensorIteratorEENKUlvE0_clEvENKUlvE2_clEvEUlllE_EESt5arrayIPcLm2EEEEviT0_T1_)
        /*04a0*/ 	.word	0x00000020


	//----- nvinfo : EIATTR_FRAME_SIZE
	.align		4
.L_238:
        /*04a4*/ 	.byte	0x04, 0x11
        /*04a6*/ 	.short	(.L_240 - .L_239)
	.align		4
.L_239:
        /*04a8*/ 	.word	index@(_ZN2at6native29vectorized_elementwise_kernelILi8ENS0_13AUnaryFunctorIllbZZZNS0_23logical_and_kernel_cudaERNS_14TensorIteratorEENKUlvE0_clEvENKUlvE2_clEvEUlllE_EESt5arrayIPcLm2EEEEviT0_T1_)
        /*04ac*/ 	.word	0x00000000


	//----- nvinfo : EIATTR_REGCOUNT
	.align		4
.L_240:
        /*04b0*/ 	.byte	0x04, 0x2f
        /*04b2*/ 	.short	(.L_242 - .L_241)
	.align		4
.L_241:
        /*04b4*/ 	.word	index@(_ZN2at6native29vectorized_elementwise_kernelILi4ENS0_13AUnaryFunctorIllbZZZNS0_23logical_and_kernel_cudaERNS_14TensorIteratorEENKUlvE0_clEvENKUlvE2_clEvEUlllE_EESt5arrayIPcLm2EEEEviT0_T1_)
        /*04b8*/ 	.word	0x00000020


	//----- nvinfo : EIATTR_FRAME_SIZE
	.align		4
.L_242:
        /*04bc*/ 	.byte	0x04, 0x11
        /*04be*/ 	.short	(.L_244 - .L_243)
	.align		4
.L_243:
        /*04c0*/ 	.word	index@(_ZN2at6native29vectorized_elementwise_kernelILi4ENS0_13AUnaryFunctorIllbZZZNS0_23logical_and_kernel_cudaERNS_14TensorIteratorEENKUlvE0_clEvENKUlvE2_clEvEUlllE_EESt5arrayIPcLm2EEEEviT0_T1_)
        /*04c4*/ 	.word	0x00000000


	//----- nvinfo : EIATTR_REGCOUNT
	.align		4
.L_244:
        /*04c8*/ 	.byte	0x04, 0x2f
        /*04ca*/ 	.short	(.L_246 - .L_245)
	.align		4
.L_245:
        /*04cc*/ 	.word	index@(_ZN2at6native29vectorized_elementwise_kernelILi2ENS0_13AUnaryFunctorIllbZZZNS0_23logical_and_kernel_cudaERNS_14TensorIteratorEENKUlvE0_clEvENKUlvE2_clEvEUlllE_EESt5arrayIPcLm2EEEEviT0_T1_)
        /*04d0*/ 	.word	0x00000020


	//----- nvinfo : EIATTR_FRAME_SIZE
	.align		4
.L_246:
        /*04d4*/ 	.byte	0x04, 0x11
        /*04d6*/ 	.short	(.L_248 - .L_247)
	.align		4
.L_247:
        /*04d8*/ 	.word	index@(_ZN2at6native29vectorized_elementwise_kernelILi2ENS0_13AUnaryFunctorIllbZZZNS0_23logical_and_kernel_cudaERNS_14TensorIteratorEENKUlvE0_clEvENKUlvE2_clEvEUlllE_EESt5arrayIPcLm2EEEEviT0_T1_)
        /*04dc*/ 	.word	0x00000000


	//----- nvinfo : EIATTR_REGCOUNT
	.align		4
.L_248:
        /*04e0*/ 	.byte	0x04, 0x2f
        /*04e2*/ 	.short	(.L_250 - .L_249)
	.align		4
.L_249:
        /*04e4*/ 	.word	index@(_ZN2at6native27unrolled_elementwise_kernelINS0_13AUnaryFunctorIllbZZZNS0_23logical_and_kernel_cudaERNS_14TensorIteratorEENKUlvE0_clEvENKUlvE2_clEvEUlllE_EESt5arrayIPcLm2EELi4E23TrivialOffsetCalculatorILi1EjESD_NS0_6memory15LoadWithoutCastENSE_16StoreWithoutCastEEEviT_T0_T2_T3_T4_T5_)
        /*04e8*/ 	.word	0x00000016


	//----- nvinfo : EIATTR_FRAME_SIZE
	.align		4
.L_250:
        /*04ec*/ 	.byte	0x04, 0x11
        /*04ee*/ 	.short	(.L_252 - .L_251)
	.align		4
.L_251:
        /*04f0*/ 	.word	index@(_ZN2at6native27unrolled_elementwise_kernelINS0_13AUnaryFunctorIllbZZZNS0_23logical_and_kernel_cudaERNS_14TensorIteratorEENKUlvE0_clEvENKUlvE2_clEvEUlllE_EESt5arrayIPcLm2EELi4E23TrivialOffsetCalculatorILi1EjESD_NS0_6memory15LoadWithoutCastENSE_16StoreWithoutCastEEEviT_T0_T2_T3_T4_T5_)
        /*04f4*/ 	.word	0x00000000


	//----- nvinfo : EIATTR_REGCOUNT
	.align		4
.L_252:
        /*04f8*/ 	.byte	0x04, 0x2f
        /*04fa*/ 	.short	(.L_254 - .L_253)
	.align		4
.L_253:
        /*04fc*/ 	.word	index@(_ZN2at6native18elementwise_kernelILi128ELi4EZNS0_22gpu_kernel_impl_nocastINS0_13AUnaryFunctorIllbZZZNS0_23logical_and_kernel_cudaERNS_14TensorIteratorEENKUlvE0_clEvENKUlvE2_clEvEUlllE_EEEEvRNS_18TensorIteratorBaseERKT_EUliE_EEviT1_)
        /*0500*/ 	.word	0x00000012


	//----- nvinfo : EIATTR_FRAME_SIZE
	.align		4
.L_254:
        /*0504*/ 	.byte	0x04, 0x11
        /*0506*/ 	.short	(.L_256 - .L_255)
	.align		4
.L_255:
        /*0508*/ 	.word	index@(_ZN2at6native18elementwise_kernelILi128ELi4EZNS0_22gpu_kernel_impl_nocastINS0_13AUnaryFunctorIllbZZZNS0_23logical_and_kernel_cudaERNS_14TensorIteratorEENKUlvE0_clEvENKUlvE2_clEvEUlllE_EEEEvRNS_18TensorIteratorBaseERKT_EUliE_EEviT1_)
        /*050c*/ 	.word	0x00000000


	//----- nvinfo : EIATTR_REGCOUNT
	.align		4
.L_256:
        /*0510*/ 	.byte	0x04, 0x2f
        /*0512*/ 	.short	(.L_258 - .L_257)
	.align		4
.L_257:
        /*0514*/ 	.word	index@(_ZN2at6native27unrolled_elementwise_kernelINS0_13AUnaryFunctorIllbZZZNS0_23logical_and_kernel_cudaERNS_14TensorIteratorEENKUlvE0_clEvENKUlvE2_clEvEUlllE_EESt5arrayIPcLm2EELi4E23TrivialOffsetCalculatorILi1EjESD_NS0_6memory12LoadWithCastILi1EEENSE_13StoreWithCastILi1EEEEEviT_T0_T2_T3_T4_T5_)
        /*0518*/ 	.word	0x00000020


	//----- nvinfo : EIATTR_FRAME_SIZE
	.align		4
.L_258:
        /*051c*/ 	.byte	0x04, 0x11
        /*051e*/ 	.short	(.L_260 - .L_259)
	.align		4
.L_259:
        /*0520*/ 	.word	index@(_ZN2at6native27unrolled_elementwise_kernelINS0_13AUnaryFunctorIllbZZZNS0_23logical_and_kernel_cudaERNS_14TensorIteratorEENKUlvE0_clEvENKUlvE2_clEvEUlllE_EESt5arrayIPcLm2EELi4E23TrivialOffsetCalculatorILi1EjESD_NS0_6memory12LoadWithCastILi1EEENSE_13StoreWithCastILi1EEEEEviT_T0_T2_T3_T4_T5_)
        /*0524*/ 	.word	0x00000000


	//----- nvinfo : EIATTR_REGCOUNT
	.align		4
.L_260:
        /*0528*/ 	.byte	0x04, 0x2f
        /*052a*/ 	.short	(.L_262 - .L_261)
	.align		4
.L_261:
        /*052c*/ 	.word	index@(_ZN2at6native18elementwise_kernelILi128ELi4EZNS0_15gpu_kernel_implINS0_13AUnaryFunctorIllbZZZNS0_23logical_and_kernel_cudaERNS_14TensorIteratorEENKUlvE0_clEvENKUlvE2_clEvEUlllE_EEEEvRNS_18TensorIteratorBaseERKT_EUliE_EEviT1_)
        /*0530*/ 	.word	0x0000001a


	//----- nvinfo : EIATTR_FRAME_SIZE
	.align		4
.L_262:
        /*0534*/ 	.byte	0x04, 0x11
        /*0536*/ 	.short	(.L_264 - .L_263)
	.align		4
.L_263:
        /*0538*/ 	.word	index@(_ZN2at6native18elementwise_kernelILi128ELi4EZNS0_15gpu_kernel_implINS0_13AUnaryFunctorIllbZZZNS0_23logical_and_kernel_cudaERNS_14TensorIteratorEENKUlvE0_clEvENKUlvE2_clEvEUlllE_EEEEvRNS_18TensorIteratorBaseERKT_EUliE_EEviT1_)
        /*053c*/ 	.word	0x00000000


	//----- nvinfo : EIATTR_REGCOUNT
	.align		4
.L_264:
        /*0540*/ 	.byte	0x04, 0x2f
        /*0542*/ 	.short	(.L_266 - .L_265)
	.align		4
.L_265:
        /*0544*/ 	.word	index@(_ZN2at6native29vectorized_elementwise_kernelILi8ENS0_13BinaryFunctorIssbZZZNS0_23logical_and_kernel_cudaERNS_14TensorIteratorEENKUlvE0_clEvENKUlvE3_clEvEUlssE_EESt5arrayIPcLm3EEEEviT0_T1_)
        /*0548*/ 	.word	0x00000020


	//----- nvinfo : EIATTR_FRAME_SIZE
	.align		4
.L_266:
        /*054c*/ 	.byte	0x04, 0x11
        /*054e*/ 	.short	(.L_268 - .L_267)
	.align		4
.L_267:
        /*0550*/ 	.word	index@(_ZN2at6native29vectorized_elementwise_kernelILi8ENS0_13BinaryFunctorIssbZZZNS0_23logical_and_kernel_cudaERNS_14TensorIteratorEENKUlvE0_clEvENKUlvE3_clEvEUlssE_EESt5arrayIPcLm3EEEEviT0_T1_)
        /*0554*/ 	.word	0x00000000


	//----- nvinfo : EIATTR_REGCOUNT
	.align		4
.L_268:
        /*0558*/ 	.byte	0x04, 0x2f
        /*055a*/ 	.short	(.L_270 - .L_269)
	.align		4
.L_269:
        /*055c*/ 	.word	index@(_ZN2at6native29vectorized_elementwise_kernelILi4ENS0_13BinaryFunctorIssbZZZNS0_23logical_and_kernel_cudaERNS_14TensorIteratorEENKUlvE0_clEvENKUlvE3_clEvEUlssE_EESt5arrayIPcLm3EEEEviT0_T1_)
        /*0560*/ 	.word	0x00000020


	//----- nvinfo : EIATTR_FRAME_SIZE
	.align		4
.L_270:
        /*0564*/ 	.byte	0x04, 0x11
        /*0566*/ 	.short	(.L_272 - .L_271)
	.align		4
.L_271:
        /*0568*/ 	.word	index@(_ZN2at6native29vectorized_elementwise_kernelILi4ENS0_13BinaryFunctorIssbZZZNS0_23logical_and_kernel_cudaERNS_14TensorIteratorEENKUlvE0_clEvENKUlvE3_clEvEUlssE_EESt5arrayIPcLm3EEEEviT0_T1_)
        /*056c*/ 	.word	0x00000000


	//----- nvinfo : EIATTR_REGCOUNT
	.align		4
.L_272:
        /*0570*/ 	.byte	0x04, 0x2f
        /*0572*/ 	.short	(.L_274 - .L_273)
	.align		4
.L_273:
        /*0574*/ 	.word	index@(_ZN2at6native29vectorized_elementwise_kernelILi2ENS0_13BinaryFunctorIssbZZZNS0_23logical_and_kernel_cudaERNS_14TensorIteratorEENKUlvE0_clEvENKUlvE3_clEvEUlssE_EESt5arrayIPcLm3EEEEviT0_T1_)
        /*0578*/ 	.word	0x00000020


	//----- nvinfo : EIATTR_FRAME_SIZE
	.align		4
.L_274:
        /*057c*/ 	.byte	0x04, 0x11
        /*057e*/ 	.short	(.L_276 - .L_275)
	.align		4
.L_275:
        /*0580*/ 	.word	index@(_ZN2at6native29vectorized_elementwise_kernelILi2ENS0_13BinaryFunctorIssbZZZNS0_23logical_and_kernel_cudaERNS_14TensorIteratorEENKUlvE0_clEvENKUlvE3_clEvEUlssE_EESt5arrayIPcLm3EEEEviT0_T1_)
        /*0584*/ 	.word	0x00000000


	//----- nvinfo : EIATTR_REGCOUNT
	.align		4
.L_276:
        /*0588*/ 	.byte	0x04, 0x2f
        /*058a*/ 	.short	(.L_278 - .L_277)
	.align		4
.L_277:
        /*058c*/ 	.word	index@(_ZN2at6native27unrolled_elementwise_kernelINS0_13BinaryFunctorIssbZZZNS0_23logical_and_kernel_cudaERNS_14TensorIteratorEENKUlvE0_clEvENKUlvE3_clEvEUlssE_EESt5arrayIPcLm3EELi4E23TrivialOffsetCalculatorILi2EjESC_ILi1EjENS0_6memory15LoadWithoutCastENSF_16StoreWithoutCastEEEviT_T0_T2_T3_T4_T5_)
        /*0590*/ 	.word	0x0000001e


	//----- nvinfo : EIATTR_FRAME_SIZE
	.align		4
.L_278:
        /*0594*/ 	.byte	0x04, 0x11
        /*0596*/ 	.short	(.L_280 - .L_279)
	.align		4
.L_279:
        /*0598*/ 	.word	index@(_ZN2at6native27unrolled_elementwise_kernelINS0_13BinaryFunctorIssbZZZNS0_23logical_and_kernel_cudaERNS_14TensorIteratorEENKUlvE0_clEvENKUlvE3_clEvEUlssE_EESt5arrayIPcLm3EELi4E23TrivialOffsetCalculatorILi2EjESC_ILi1EjENS0_6memory15LoadWithoutCastENSF_16StoreWithoutCastEEEviT_T0_T2_T3_T4_T5_)
        /*059c*/ 	.word	0x00000000


	//----- nvinfo : EIATTR_REGCOUNT
	.align		4
.L_280:
        /*05a0*/ 	.byte	0x04, 0x2f
        /*05a2*/ 	.short	(.L_282 - .L_281)
	.align		4
.L_281:
        /*05a4*/ 	.word	index@(_ZN2at6native18elementwise_kernelILi128ELi4EZNS0_22gpu_kernel_impl_nocastINS0_13BinaryFunctorIssbZZZNS0_23logical_and_kernel_cudaERNS_14TensorIteratorEENKUlvE0_clEvENKUlvE3_clEvEUlssE_EEEEvRNS_18TensorIteratorBaseERKT_EUliE_EEviT1_)
        /*05a8*/ 	.word	0x00000012


	//----- nvinfo : EIATTR_FRAME_SIZE
	.align		4
.L_282:
        /*05ac*/ 	.byte	0x04, 0x11
        /*05ae*/ 	.short	(.L_284 - .L_283)
	.align		4
.L_283:
        /*05b0*/ 	.word	index@(_ZN2at6native18elementwise_kernelILi128ELi4EZNS0_22gpu_kernel_impl_nocastINS0_13BinaryFunctorIssbZZZNS0_23logical_and_kernel_cudaERNS_14TensorIteratorEENKUlvE0_clEvENKUlvE3_clEvEUlssE_EEEEvRNS_18TensorIteratorBaseERKT_EUliE_EEviT1_)
        /*05b4*/ 	.word	0x00000000


	//----- nvinfo : EIATTR_REGCOUNT
	.align		4
.L_284:
        /*05b8*/ 	.byte	0x04, 0x2f
        /*05ba*/ 	.short	(.L_286 - .L_285)
	.align		4
.L_285:
        /*05bc*/ 	.word	index@(_ZN2at6native27unrolled_elementwise_kernelINS0_13BinaryFunctorIssbZZZNS0_23logical_and_kernel_cudaERNS_14TensorIteratorEENKUlvE0_clEvENKUlvE3_clEvEUlssE_EESt5arrayIPcLm3EELi4E23TrivialOffsetCalculatorILi2EjESC_ILi1EjENS0_6memory12LoadWithCastILi2EEENSF_13StoreWithCastILi1EEEEEviT_T0_T2_T3_T4_T5_)
        /*05c0*/ 	.word	0x0000001f


	//----- nvinfo : EIATTR_FRAME_SIZE
	.align		4
.L_286:
        /*05c4*/ 	.byte	0x04, 0x11
        /*05c6*/ 	.short	(.L_288 - .L_287)
	.align		4
.L_287:
        /*05c8*/ 	.word	index@(_ZN2at6native27unrolled_elementwise_kernelINS0_13BinaryFunctorIssbZZZNS0_23logical_and_kernel_cudaERNS_14TensorIteratorEENKUlvE0_clEvENKUlvE3_clEvEUlssE_EESt5arrayIPcLm3EELi4E23TrivialOffsetCalculatorILi2EjESC_ILi1EjENS0_6memory12LoadWithCastILi2EEENSF_13StoreWithCastILi1EEEEEviT_T0_T2_T3_T4_T5_)
        /*05cc*/ 	.word	0x00000000


	//----- nvinfo : EIATTR_REGCOUNT
	.align		4
.L_288:
        /*05d0*/ 	.byte	0x04, 0x2f
        /*05d2*/ 	.short	(.L_290 - .L_289)
	.align		4
.L_289:
        /*05d4*/ 	.word	index@(_ZN2at6native18elementwise_kernelILi128ELi4EZNS0_15gpu_kernel_implINS0_13BinaryFunctorIssbZZZNS0_23logical_and_kernel_cudaERNS_14TensorIteratorEENKUlvE0_clEvENKUlvE3_clEvEUlssE_EEEEvRNS_18TensorIteratorBaseERKT_EUliE_EEviT1_)
        /*05d8*/ 	.word	0x0000001a


	//----- nvinfo : EIATTR_FRAME_SIZE
	.align		4
.L_290:
        /*05dc*/ 	.byte	0x04, 0x11
        /*05de*/ 	.short	(.L_292 - .L_291)
	.align		4
.L_291:
        /*05e0*/ 	.word	index@(_ZN2at6native18elementwise_kernelILi128ELi4EZNS0_15gpu_kernel_implINS0_13BinaryFunctorIssbZZZNS0_23logical_and_kernel_cudaERNS_14TensorIteratorEENKUlvE0_clEvENKUlvE3_clEvEUlssE_EEEEvRNS_18TensorIteratorBaseERKT_EUliE_EEviT1_)
        /*05e4*/ 	.word	0x00000000


	//----- nvinfo : EIATTR_REGCOUNT
	.align		4
.L_292:
        /*05e8*/ 	.byte	0x04, 0x2f
        /*05ea*/ 	.short	(.L_294 - .L_293)
	.align		4
.L_293:
        /*05ec*/ 	.word	index@(_ZN2at6native29vectorized_elementwise_kernelILi8ENS0_13AUnaryFunctorIssbZZZNS0_23logical_and_kernel_cudaERNS_14TensorIteratorEENKUlvE0_clEvENKUlvE3_clEvEUlssE_EESt5arrayIPcLm2EEEEviT0_T1_)
        /*05f0*/ 	.word	0x0000001f


	//----- nvinfo : EIATTR_FRAME_SIZE
	.align		4
.L_294:
        /*05f4*/ 	.byte	0x04, 0x11
        /*05f6*/ 	.short	(.L_296 - .L_295)
	.align		4
.L_295:
        /*05f8*/ 	.word	index@(_ZN2at6native29vectorized_elementwise_kernelILi8ENS0_13AUnaryFunctorIssbZZZNS0_23logical_and_kernel_cudaERNS_14TensorIteratorEENKUlvE0_clEvENKUlvE3_clEvEUlssE_EESt5arrayIPcLm2EEEEviT0_T1_)
        /*05fc*/ 	.word	0x00000000


	//----- nvinfo : EIATTR_REGCOUNT
	.align		4
.L_296:
        /*0600*/ 	.byte	0x04, 0x2f
        /*0602*/ 	.short	(.L_298 - .L_297)
	.align		4
.L_297:
        /*0604*/ 	.word	index@(_ZN2at6native29vectorized_elementwise_kernelILi4ENS0_13AUnaryFunctorIssbZZZNS0_23logical_and_kernel_cudaERNS_14TensorIteratorEENKUlvE0_clEvENKUlvE3_clEvEUlssE_EESt5arrayIPcLm2EEEEviT0_T1_)
        /*0608*/ 	.word	0x0000001f


	//----- nvinfo : EIATTR_FRAME_SIZE
	.align		4
.L_298:
        /*060c*/ 	.byte	0x04, 0x11
        /*060e*/ 	.short	(.L_300 - .L_299)
	.align		4
.L_299:
        /*0610*/ 	.word	index@(_ZN2at6native29vectorized_elementwise_kernelILi4ENS0_13AUnaryFunctorIssbZZZNS0_23logical_and_kernel_cudaERNS_14TensorIteratorEENKUlvE0_clEvENKUlvE3_clEvEUlssE_EESt5arrayIPcLm2EEEEviT0_T1_)
        /*0614*/ 	.word	0x00000000


	//----- nvinfo : EIATTR_REGCOUNT
	.align		4
.L_300:
        /*0618*/ 	.byte	0x04, 0x2f
        /*061a*/ 	.short	(.L_302 - .L_301)
	.align		4
.L_301:
        /*061c*/ 	.word	index@(_ZN2at6native29vectorized_elementwise_kernelILi2ENS0_13AUnaryFunctorIssbZZZNS0_23logical_and_kernel_cudaERNS_14TensorIteratorEENKUlvE0_clEvENKUlvE3_clEvEUlssE_EESt5arrayIPcLm2EEEEviT0_T1_)
        /*0620*/ 	.word	0x0000001f


	//----- nvinfo : EIATTR_FRAME_SIZE
	.align		4
.L_302:
        /*0624*/ 	.byte	0x04, 0x11
        /*0626*/ 	.short	(.L_304 - .L_303)
	.align		4
.L_303:
        /*0628*/ 	.word	index@(_ZN2at6native29vectorized_elementwise_kernelILi2ENS0_13AUnaryFunctorIssbZZZNS0_23logical_and_kernel_cudaERNS_14TensorIteratorEENKUlvE0_clEvENKUlvE3_clEvEUlssE_EESt5arrayIPcLm2EEEEviT0_T1_)
        /*062c*/ 	.word	0x00000000


	//----- nvinfo : EIATTR_REGCOUNT
	.align		4
.L_304:
        /*0630*/ 	.byte	0x04, 0x2f
        /*0632*/ 	.short	(.L_306 - .L_305)
	.align		4
.L_305:
        /*0634*/ 	.word	index@(_ZN2at6native27unrolled_elementwise_kernelINS0_13AUnaryFunctorIssbZZZNS0_23logical_and_kernel_cudaERNS_14TensorIteratorEENKUlvE0_clEvENKUlvE3_clEvEUlssE_EESt5arrayIPcLm2EELi4E23TrivialOffsetCalculatorILi1EjESD_NS0_6memory15LoadWithoutCastENSE_16StoreWithoutCastEEEviT_T0_T2_T3_T4_T5_)
        /*0638*/ 	.word	0x00000016


	//----- nvinfo : EIATTR_FRAME_SIZE
	.align		4
.L_306:
        /*063c*/ 	.byte	0x04, 0x11
        /*063e*/ 	.short	(.L_308 - .L_307)
	.align		4
.L_307:
        /*0640*/ 	.word	index@(_ZN2at6native27unrolled_elementwise_kernelINS0_13AUnaryFunctorIssbZZZNS0_23logical_and_kernel_cudaERNS_14TensorIteratorEENKUlvE0_clEvENKUlvE3_clEvEUlssE_EESt5arrayIPcLm2EELi4E23TrivialOffsetCalculatorILi1EjESD_NS0_6memory15LoadWithoutCastENSE_16StoreWithoutCastEEEviT_T0_T2_T3_T4_T5_)
        /*0644*/ 	.word	0x00000000


	//----- nvinfo : EIATTR_REGCOUNT
	.align		4
.L_308:
        /*0648*/ 	.byte	0x04, 0x2f
        /*064a*/ 	.short	(.L_310 - .L_309)
	.align		4
.L_309:
        /*064c*/ 	.word	index@(_ZN2at6native18elementwise_kernelILi128ELi4EZNS0_22gpu_kernel_impl_nocastINS0_13AUnaryFunctorIssbZZZNS0_23logical_and_kernel_cudaERNS_14TensorIteratorEENKUlvE0_clEvENKUlvE3_clEvEUlssE_EEEEvRNS_18TensorIteratorBaseERKT_EUliE_EEviT1_)
        /*0650*/ 	.word	0x00000012


	//----- nvinfo : EIATTR_FRAME_SIZE
	.align		4
.L_310:
        /*0654*/ 	.byte	0x04, 0x11
        /*0656*/ 	.short	(.L_312 - .L_311)
	.align		4
.L_311:
        /*0658*/ 	.word	index@(_ZN2at6native18elementwise_kernelILi128ELi4EZNS0_22gpu_kernel_impl_nocastINS0_13AUnaryFunctorIssbZZZNS0_23logical_and_kernel_cudaERNS_14TensorIteratorEENKUlvE0_clEvENKUlvE3_clEvEUlssE_EEEEvRNS_18TensorIteratorBaseERKT_EUliE_EEviT1_)
        /*065c*/ 	.word	0x00000000


	//----- nvinfo : EIATTR_REGCOUNT
	.align		4
.L_312:
        /*0660*/ 	.byte	0x04, 0x2f
        /*0662*/ 	.short	(.L_314 - .L_313)
	.align		4
.L_313:
        /*0664*/ 	.word	index@(_ZN2at6native27unrolled_elementwise_kernelINS0_13AUnaryFunctorIssbZZZNS0_23logical_and_kernel_cudaERNS_14TensorIteratorEENKUlvE0_clEvENKUlvE3_clEvEUlssE_EESt5arrayIPcLm2EELi4E23TrivialOffsetCalculatorILi1EjESD_NS0_6memory12LoadWithCastILi1EEENSE_13StoreWithCastILi1EEEEEviT_T0_T2_T3_T4_T5_)
        /*0668*/ 	.word	0x0000001c


	//----- nvinfo : EIATTR_FRAME_SIZE
	.align		4
.L_314:
        /*066c*/ 	.byte	0x04, 0x11
        /*066e*/ 	.short	(.L_316 - .L_315)
	.align		4
.L_315:
        /*0670*/ 	.word	index@(_ZN2at6native27unrolled_elementwise_kernelINS0_13AUnaryFunctorIssbZZZNS0_23logical_and_kernel_cudaERNS_14TensorIteratorEENKUlvE0_clEvENKUlvE3_clEvEUlssE_EESt5arrayIPcLm2EELi4E23TrivialOffsetCalculatorILi1EjESD_NS0_6memory12LoadWithCastILi1EEENSE_13StoreWithCastILi1EEEEEviT_T0_T2_T3_T4_T5_)
        /*0674*/ 	.word	0x00000000


	//----- nvinfo : EIATTR_REGCOUNT
	.align		4
.L_316:
        /*0678*/ 	.byte	0x04, 0x2f
        /*067a*/ 	.short	(.L_318 - .L_317)
	.align		4
.L_317:
        /*067c*/ 	.word	index@(_ZN2at6native18elementwise_kernelILi128ELi4EZNS0_15gpu_kernel_implINS0_13AUnaryFunctorIssbZZZNS0_23logical_and_kernel_cudaERNS_14TensorIteratorEENKUlvE0_clEvENKUlvE3_clEvEUlssE_EEEEvRNS_18TensorIteratorBaseERKT_EUliE_EEviT1_)
        /*0680*/ 	.word	0x0000001a


	//----- nvinfo : EIATTR_FRAME_SIZE
	.align		4
.L_318:
        /*0684*/ 	.byte	0x04, 0x11
        /*0686*/ 	.short	(.L_320 - .L_319)
	.align		4
.L_319:
        /*0688*/ 	.word	index@(_ZN2at6native18elementwise_kernelILi128ELi4EZNS0_15gpu_kernel_implINS0_13AUnaryFunctorIssbZZZNS0_23logical_and_kernel_cudaERNS_14TensorIteratorEENKUlvE0_clEvENKUlvE3_clEvEUlssE_EEEEvRNS_18TensorIteratorBaseERKT_EUliE_EEviT1_)
        /*068c*/ 	.word	0x00000000


	//----- nvinfo : EIATTR_REGCOUNT
	.align		4
.L_320:
        /*0690*/ 	.byte	0x04, 0x2f
        /*0692*/ 	.short	(.L_322 - .L_321)
	.align		4
.L_321:
        /*0694*/ 	.word	index@(_ZN2at6native29vectorized_elementwise_kernelILi8ENS0_13BinaryFunctorIddbZZZNS0_23logical_and_kernel_cudaERNS_14TensorIteratorEENKUlvE0_clEvENKUlvE4_clEvEUlddE_EESt5arrayIPcLm3EEEEviT0_T1_)
        /*0698*/ 	.word	0x00000020


	//----- nvinfo : EIATTR_FRAME_SIZE
	.align		4
.L_322:
        /*069c*/ 	.byte	0x04, 0x11
        /*069e*/ 	.short	(.L_324 - .L_323)
	.align		4
.L_323:
        /*06a0*/ 	.word	index@(_ZN2at6native29vectorized_elementwise_kernelILi8ENS0_13BinaryFunctorIddbZZZNS0_23logical_and_kernel_cudaERNS_14TensorIteratorEENKUlvE0_clEvENKUlvE4_clEvEUlddE_EESt5arrayIPcLm3EEEEviT0_T1_)
        /*06a4*/ 	.word	0x00000000


	//----- nvinfo : EIATTR_REGCOUNT
	.align		4
.L_324:
        /*06a8*/ 	.byte	0x04, 0x2f
        /*06aa*/ 	.short	(.L_326 - .L_325)
	.align		4
.L_325:
        /*06ac*/ 	.word	index@(_ZN2at6native29vectorized_elementwise_kernelILi4ENS0_13BinaryFunctorIddbZZZNS0_23logical_and_kernel_cudaERNS_14TensorIteratorEENKUlvE0_clEvENKUlvE4_clEvEUlddE_EESt5arrayIPcLm3EEEEviT0_T1_)
        /*06b0*/ 	.word	0x00000022


	//----- nvinfo : EIATTR_FRAME_SIZE
	.align		4
.L_326:
        /*06b4*/ 	.byte	0x04, 0x11
        /*06b6*/ 	.short	(.L_328 - .L_327)
	.align		4
.L_327:
        /*06b8*/ 	.word	index@(_ZN2at6native29vectorized_elementwise_kernelILi4ENS0_13BinaryFunctorIddbZZZNS0_23logical_and_kernel_cudaERNS_14TensorIteratorEENKUlvE0_clEvENKUlvE4_clEvEUlddE_EESt5arrayIPcLm3EEEEviT0_T1_)
        /*06bc*/ 	.word	0x00000000


	//----- nvinfo : EIATTR_REGCOUNT
	.align		4
.L_328:
        /*06c0*/ 	.byte	0x04, 0x2f
        /*06c2*/ 	.short	(.L_330 - .L_329)
	.align		4
.L_329:
        /*06c4*/ 	.word	index@(_ZN2at6native29vectorized_elementwise_kernelILi2ENS0_13BinaryFunctorIddbZZZNS0_23logical_and_kernel_cudaERNS_14TensorIteratorEENKUlvE0_clEvENKUlvE4_clEvEUlddE_EESt5arrayIPcLm3EEEEviT0_T1_)
        /*06c8*/ 	.word	0x00000020


	//----- nvinfo : EIATTR_FRAME_SIZE
	.align		4
.L_330:
        /*06cc*/ 	.byte	0x04, 0x11
        /*06ce*/ 	.short	(.L_332 - .L_331)
	.align		4
.L_331:
        /*06d0*/ 	.word	index@(_ZN2at6native29vectorized_elementwise_kernelILi2ENS0_13BinaryFunctorIddbZZZNS0_23logical_and_kernel_cudaERNS_14TensorIteratorEENKUlvE0_clEvENKUlvE4_clEvEUlddE_EESt5arrayIPcLm3EEEEviT0_T1_)
        /*06d4*/ 	.word	0x00000000


	//----- nvinfo : EIATTR_REGCOUNT
	.align		4
.L_332:
        /*06d8*/ 	.byte	0x04, 0x2f
        /*06da*/ 	.short	(.L_334 - .L_333)
	.align		4
.L_333:
        /*06dc*/ 	.word	index@(_ZN2at6native27unrolled_elementwise_kernelINS0_13BinaryFunctorIddbZZZNS0_23logical_and_kernel_cudaERNS_14TensorIteratorEENKUlvE0_clEvENKUlvE4_clEvEUlddE_EESt5arrayIPcLm3EELi4E23TrivialOffsetCalculatorILi2EjESC_ILi1EjENS0_6memory15LoadWithoutCastENSF_16StoreWithoutCastEEEviT_T0_T2_T3_T4_T5_)
        /*06e0*/ 	.word	0x00000018


	//----- nvinfo : EIATTR_FRAME_SIZE
	.align		4
.L_334:
        /*06e4*/ 	.byte	0x04, 0x11
        /*06e6*/ 	.short	(.L_336 - .L_335)
	.align		4
.L_335:
        /*06e8*/ 	.word	index@(_ZN2at6native27unrolled_elementwise_kernelINS0_13BinaryFunctorIddbZZZNS0_23logical_and_kernel_cudaERNS_14TensorIteratorEENKUlvE0_clEvENKUlvE4_clEvEUlddE_EESt5arrayIPcLm3EELi4E23TrivialOffsetCalculatorILi2EjESC_ILi1EjENS0_6memory15LoadWithoutCastENSF_16StoreWithoutCastEEEviT_T0_T2_T3_T4_T5_)
        /*06ec*/ 	.word	0x00000000


	//----- nvinfo : EIATTR_REGCOUNT
	.align		4
.L_336:
        /*06f0*/ 	.byte	0x04, 0x2f
        /*06f2*/ 	.short	(.L_338 - .L_337)
	.align		4
.L_337:
        /*06f4*/ 	.word	index@(_ZN2at6native18elementwise_kernelILi128ELi4EZNS0_22gpu_kernel_impl_nocastINS0_13BinaryFunctorIddbZZZNS0_23logical_and_kernel_cudaERNS_14TensorIteratorEENKUlvE0_clEvENKUlvE4_clEvEUlddE_EEEEvRNS_18TensorIteratorBaseERKT_EUliE_EEviT1_)
        /*06f8*/ 	.word	0x00000012


	//----- nvinfo : EIATTR_FRAME_SIZE
	.align		4
.L_338:
        /*06fc*/ 	.byte	0x04, 0x11
        /*06fe*/ 	.short	(.L_340 - .L_339)
	.align		4
.L_339:
        /*0700*/ 	.word	index@(_ZN2at6native18elementwise_kernelILi128ELi4EZNS0_22gpu_kernel_impl_nocastINS0_13BinaryFunctorIddbZZZNS0_23logical_and_kernel_cudaERNS_14TensorIteratorEENKUlvE0_clEvENKUlvE4_clEvEUlddE_EEEEvRNS_18TensorIteratorBaseERKT_EUliE_EEviT1_)
        /*0704*/ 	.word	0x00000000


	//----- nvinfo : EIATTR_REGCOUNT
	.align		4
.L_340:
        /*0708*/ 	.byte	0x04, 0x2f
        /*070a*/ 	.short	(.L_342 - .L_341)
	.align		4
.L_341:
        /*070c*/ 	.word	index@(_ZN2at6native27unrolled_elementwise_kernelINS0_13BinaryFunctorIddbZZZNS0_23logical_and_kernel_cudaERNS_14TensorIteratorEENKUlvE0_clEvENKUlvE4_clEvEUlddE_EESt5arrayIPcLm3EELi4E23TrivialOffsetCalculatorILi2EjESC_ILi1EjENS0_6memory12LoadWithCastILi2EEENSF_13StoreWithCastILi1EEEEEviT_T0_T2_T3_T4_T5_)
        /*0710*/ 	.word	0x00000028


	//----- nvinfo : EIATTR_FRAME_SIZE
	.align		4
.L_342:
        /*0714*/ 	.byte	0x04, 0x11
        /*0716*/ 	.short	(.L_344 - .L_343)
	.align		4
.L_343:
        /*0718*/ 	.word	index@(_ZN2at6native27unrolled_elementwise_kernelINS0_13BinaryFunctorIddbZZZNS0_23logical_and_kernel_cudaERNS_14TensorIteratorEENKUlvE0_clEvENKUlvE4_clEvEUlddE_EESt5arrayIPcLm3EELi4E23TrivialOffsetCalculatorILi2EjESC_ILi1EjENS0_6memory12LoadWithCastILi2EEENSF_13StoreWithCastILi1EEEEEviT_T0_T2_T3_T4_T5_)
        /*071c*/ 	.word	0x00000000


	//----- nvinfo : EIATTR_REGCOUNT
	.align		4
.L_344:
        /*0720*/ 	.byte	0x04, 0x2f
        /*0722*/ 	.short	(.L_346 - .L_345)
	.align		4
.L_345:
        /*0724*/ 	.word	index@(_ZN2at6native18elementwise_kernelILi128ELi4EZNS0_15gpu_kernel_implINS0_13BinaryFunctorIddbZZZNS0_23logical_and_kernel_cudaERNS_14TensorIteratorEENKUlvE0_clEvENKUlvE4_clEvEUlddE_EEEEvRNS_18TensorIteratorBaseERKT_EUliE_EEviT1_)
        /*0728*/ 	.word	0x0000001c


	//----- nvinfo : EIATTR_FRAME_SIZE
	.align		4
.L_346:
        /*072c*/ 	.byte	0x04, 0x11
        /*072e*/ 	.short	(.L_348 - .L_347)
	.align		4
.L_347:
        /*0730*/ 	.word	index@(_ZN2at6native18elementwise_kernelILi128ELi4EZNS0_15gpu_kernel_implINS0_13BinaryFunctorIddbZZZNS0_23logical_and_kernel_cudaERNS_14TensorIteratorEENKUlvE0_clEvENKUlvE4_clEvEUlddE_EEEEvRNS_18TensorIteratorBaseERKT_EUliE_EEviT1_)
        /*0734*/ 	.word	0x00000000


	//----- nvinfo : EIATTR_REGCOUNT
	.align		4
.L_348:
        /*0738*/ 	.byte	0x04, 0x2f
        /*073a*/ 	.short	(.L_350 - .L_349)
	.align		4
.L_349:
        /*073c*/ 	.word	index@(_ZN2at6native29vectorized_elementwise_kernelILi8ENS0_13AUnaryFunctorIddbZZZNS0_23logical_and_kernel_cudaERNS_14TensorIteratorEENKUlvE0_clEvENKUlvE4_clEvEUlddE_EESt5arrayIPcLm2EEEEviT0_T1_)
        /*0740*/ 	.word	0x00000020


	//----- nvinfo : EIATTR_FRAME_SIZE
	.align		4
.L_350:
        /*0744*/ 	.byte	0x04, 0x11
        /*0746*/ 	.short	(.L_352 - .L_351)
	.align		4
.L_351:
        /*0748*/ 	.word	index@(_ZN2at6native29vectorized_elementwise_kernelILi8ENS0_13AUnaryFunctorIddbZZZNS0_23logical_and_kernel_cudaERNS_14TensorIteratorEENKUlvE0_clEvENKUlvE4_clEvEUlddE_EESt5arrayIPcLm2EEEEviT0_T1_)
        /*074c*/ 	.word	0x00000000


	//----- nvinfo : EIATTR_REGCOUNT
	.align		4
.L_352:
        /*0750*/ 	.byte	0x04, 0x2f
        /*0752*/ 	.short	(.L_354 - .L_353)
	.align		4
.L_353:
        /*0754*/ 	.word	index@(_ZN2at6native29vectorized_elementwise_kernelILi4ENS0_13AUnaryFunctorIddbZZZNS0_23logical_and_kernel_cudaERNS_14TensorIteratorEENKUlvE0_clEvENKUlvE4_clEvEUlddE_EESt5arrayIPcLm2EEEEviT0_T1_)
        /*0758*/ 	.word	0x00000020


	//----- nvinfo : EIATTR_FRAME_SIZE
	.align		4
.L_354:
        /*075c*/ 	.byte	0x04, 0x11
        /*075e*/ 	.short	(.L_356 - .L_355)
	.align		4
.L_355:
        /*0760*/ 	.word	index@(_ZN2at6native29vectorized_elementwise_kernelILi4ENS0_13AUnaryFunctorIddbZZZNS0_23logical_and_kernel_cudaERNS_14TensorIteratorEENKUlvE0_clEvENKUlvE4_clEvEUlddE_EESt5arrayIPcLm2EEEEviT0_T1_)
        /*0764*/ 	.word	0x00000000


	//----- nvinfo : EIATTR_REGCOUNT
	.align		4
.L_356:
        /*0768*/ 	.byte	0x04, 0x2f
        /*076a*/ 	.short	(.L_358 - .L_357)
	.align		4
.L_357:
        /*076c*/ 	.word	index@(_ZN2at6native29vectorized_elementwise_kernelILi2ENS0_13AUnaryFunctorIddbZZZNS0_23logical_and_kernel_cudaERNS_14TensorIteratorEENKUlvE0_clEvENKUlvE4_clEvEUlddE_EESt5arrayIPcLm2EEEEviT0_T1_)
        /*0770*/ 	.word	0x00000020


	//----- nvinfo : EIATTR_FRAME_SIZE
	.align		4
.L_358:
        /*0774*/ 	.byte	0x04, 0x11
        /*0776*/ 	.short	(.L_360 - .L_359)
	.align		4
.L_359:
        /*0778*/ 	.word	index@(_ZN2at6native29vectorized_elementwise_kernelILi2ENS0_13AUnaryFunctorIddbZZZNS0_23logical_and_kernel_cudaERNS_14TensorIteratorEENKUlvE0_clEvENKUlvE4_clEvEUlddE_EESt5arrayIPcLm2EEEEviT0_T1_)
        /*077c*/ 	.word	0x00000000


	//----- nvinfo : EIATTR_REGCOUNT
	.align		4
.L_360:
        /*0780*/ 	.byte	0x04, 0x2f
        /*0782*/ 	.short	(.L_362 - .L_361)
	.align		4
.L_361:
        /*0784*/ 	.word	index@(_ZN2at6native27unrolled_elementwise_kernelINS0_13AUnaryFunctorIddbZZZNS0_23logical_and_kernel_cudaERNS_14TensorIteratorEENKUlvE0_clEvENKUlvE4_clEvEUlddE_EESt5arrayIPcLm2EELi4E23TrivialOffsetCalculatorILi1EjESD_NS0_6memory15LoadWithoutCastENSE_16StoreWithoutCastEEEviT_T0_T2_T3_T4_T5_)
        /*0788*/ 	.word	0x00000016


	//----- nvinfo : EIATTR_FRAME_SIZE
	.align		4
.L_362:
        /*078c*/ 	.byte	0x04, 0x11
        /*078e*/ 	.short	(.L_364 - .L_363)
	.align		4
.L_363:
        /*0790*/ 	.word	index@(_ZN2at6native27unrolled_elementwise_kernelINS0_13AUnaryFunctorIddbZZZNS0_23logical_and_kernel_cudaERNS_14TensorIteratorEENKUlvE0_clEvENKUlvE4_clEvEUlddE_EESt5arrayIPcLm2EELi4E23TrivialOffsetCalculatorILi1EjESD_NS0_6memory15LoadWithoutCastENSE_16StoreWithoutCastEEEviT_T0_T2_T3_T4_T5_)
        /*0794*/ 	.word	0x00000000


	//----- nvinfo : EIATTR_REGCOUNT
	.align		4
.L_364:
        /*0798*/ 	.byte	0x04, 0x2f
        /*079a*/ 	.short	(.L_366 - .L_365)
	.align		4
.L_365:
        /*079c*/ 	.word	index@(_ZN2at6native18elementwise_kernelILi128ELi4EZNS0_22gpu_kernel_impl_nocastINS0_13AUnaryFunctorIddbZZZNS0_23logical_and_kernel_cudaERNS_14TensorIteratorEENKUlvE0_clEvENKUlvE4_clEvEUlddE_EEEEvRNS_18TensorIteratorBaseERKT_EUliE_EEviT1_)
        /*07a0*/ 	.word	0x00000012


	//----- nvinfo : EIATTR_FRAME_SIZE
	.align		4
.L_366:
        /*07a4*/ 	.byte	0x04, 0x11
        /*07a6*/ 	.short	(.L_368 - .L_367)
	.align		4
.L_367:
        /*07a8*/ 	.word	index@(_ZN2at6native18elementwise_kernelILi128ELi4EZNS0_22gpu_kernel_impl_nocastINS0_13AUnaryFunctorIddbZZZNS0_23logical_and_kernel_cudaERNS_14TensorIteratorEENKUlvE0_clEvENKUlvE4_clEvEUlddE_EEEEvRNS_18TensorIteratorBaseERKT_EUliE_EEviT1_)
        /*07ac*/ 	.word	0x00000000


	//----- nvinfo : EIATTR_REGCOUNT
	.align		4
.L_368:
        /*07b0*/ 	.byte	0x04, 0x2f
        /*07b2*/ 	.short	(.L_370 - .L_369)
	.align		4
.L_369:
        /*07b4*/ 	.word	index@(_ZN2at6native27unrolled_elementwise_kernelINS0_13AUnaryFunctorIddbZZZNS0_23logical_and_kernel_cudaERNS_14TensorIteratorEENKUlvE0_clEvENKUlvE4_clEvEUlddE_EESt5arrayIPcLm2EELi4E23TrivialOffsetCalculatorILi1EjESD_NS0_6memory12LoadWithCastILi1EEENSE_13StoreWithCastILi1EEEEEviT_T0_T2_T3_T4_T5_)
        /*07b8*/ 	.word	0x00000020


	//----- nvinfo : EIATTR_FRAME_SIZE
	.align		4
.L_370:
        /*07bc*/ 	.byte	0x04, 0x11
        /*07be*/ 	.short	(.L_372 - .L_371)
	.align		4
.L_371:
        /*07c0*/ 	.word	index@(_ZN2at6native27unrolled_elementwise_kernelINS0_13AUnaryFunctorIddbZZZNS0_23logical_and_kernel_cudaERNS_14TensorIteratorEENKUlvE0_clEvENKUlvE4_clEvEUlddE_EESt5arrayIPcLm2EELi4E23TrivialOffsetCalculatorILi1EjESD_NS0_6memory12LoadWithCastILi1EEENSE_13StoreWithCastILi1EEEEEviT_T0_T2_T3_T4_T5_)
        /*07c4*/ 	.word	0x00000000


	//----- nvinfo : EIATTR_REGCOUNT
	.align		4
.L_372:
        /*07c8*/ 	.byte	0x04, 0x2f
        /*07ca*/ 	.short	(.L_374 - .L_373)
	.align		4
.L_373:
        /*07cc*/ 	.word	index@(_ZN2at6native18elementwise_kernelILi128ELi4EZNS0_15gpu_kernel_implINS0_13AUnaryFunctorIddbZZZNS0_23logical_and_kernel_cudaERNS_14TensorIteratorEENKUlvE0_clEvENKUlvE4_clEvEUlddE_EEEEvRNS_18TensorIteratorBaseERKT_EUliE_EEviT1_)
        /*07d0*/ 	.word	0x0000001a


	//----- nvinfo : EIATTR_FRAME_SIZE
	.align		4
.L_374:
        /*07d4*/ 	.byte	0x04, 0x11
        /*07d6*/ 	.short	(.L_376 - .L_375)
	.align		4
.L_375:
        /*07d8*/ 	.word	index@(_ZN2at6native18elementwise_kernelILi128ELi4EZNS0_15gpu_kernel_implINS0_13AUnaryFunctorIddbZZZNS0_23logical_and_kernel_cudaERNS_14TensorIteratorEENKUlvE0_clEvENKUlvE4_clEvEUlddE_EEEEvRNS_18TensorIteratorBaseERKT_EUliE_EEviT1_)
        /*07dc*/ 	.word	0x00000000


	//----- nvinfo : EIATTR_REGCOUNT
	.align		4
.L_376:
        /*07e0*/ 	.byte	0x04, 0x2f
        /*07e2*/ 	.short	(.L_378 - .L_377)
	.align		4
.L_377:
        /*07e4*/ 	.word	index@(_ZN2at6native29vectorized_elementwise_kernelILi8ENS0_13BinaryFunctorIffbZZZNS0_23logical_and_kernel_cudaERNS_14TensorIteratorEENKUlvE0_clEvENKUlvE5_clEvEUlffE_EESt5arrayIPcLm3EEEEviT0_T1_)
        /*07e8*/ 	.word	0x00000020


	//----- nvinfo : EIATTR_FRAME_SIZE
	.align		4
.L_378:
        /*07ec*/ 	.byte	0x04, 0x11
        /*07ee*/ 	.short	(.L_380 - .L_379)
	.align		4
.L_379:
        /*07f0*/ 	.word	index@(_ZN2at6native29vectorized_elementwise_kernelILi8ENS0_13BinaryFunctorIffbZZZNS0_23logical_and_kernel_cudaERNS_14TensorIteratorEENKUlvE0_clEvENKUlvE5_clEvEUlffE_EESt5arrayIPcLm3EEEEviT0_T1_)
        /*07f4*/ 	.word	0x00000000


	//----- nvinfo : EIATTR_REGCOUNT
	.align		4
.L_380:
        /*07f8*/ 	.byte	0x04, 0x2f
        /*07fa*/ 	.short	(.L_382 - .L_381)
	.align		4
.L_381:
        /*07fc*/ 	.word	index@(_ZN2at6native29vectorized_elementwise_kernelILi4ENS0_13BinaryFunctorIffbZZZNS0_23logical_and_kernel_cudaERNS_14TensorIteratorEENKUlvE0_clEvENKUlvE5_clEvEUlffE_EESt5arrayIPcLm3EEEEviT0_T1_)
        /*0800*/ 	.word	0x00000020


	//----- nvinfo : EIATTR_FRAME_SIZE
	.align		4
.L_382:
        /*0804*/ 	.byte	0x04, 0x11
        /*0806*/ 	.short	(.L_384 - .L_383)
	.align		4
.L_383:
        /*0808*/ 	.word	index@(_ZN2at6native29vectorized_elementwise_kernelILi4ENS0_13BinaryFunctorIffbZZZNS0_23logical_and_kernel_cudaERNS_14TensorIteratorEENKUlvE0_clEvENKUlvE5_clEvEUlffE_EESt5arrayIPcLm3EEEEviT0_T1_)
        /*080c*/ 	.word	0x00000000


	//----- nvinfo : EIATTR_REGCOUNT
	.align		4
.L_384:
        /*0810*/ 	.byte	0x04, 0x2f
        /*0812*/ 	.short	(.L_386 - .L_385)
	.align		4
.L_385:
        /*0814*/ 	.word	index@(_ZN2at6native29vectorized_elementwise_kernelILi2ENS0_13BinaryFunctorIffbZZZNS0_23logical_and_kernel_cudaERNS_14TensorIteratorEENKUlvE0_clEvENKUlvE5_clEvEUlffE_EESt5arrayIPcLm3EEEEviT0_T1_)
        /*0818*/ 	.word	0x00000020


	//----- nvinfo : EIATTR_FRAME_SIZE
	.align		4
.L_386:
        /*081c*/ 	.byte	0x04, 0x11
        /*081e*/ 	.short	(.L_388 - .L_387)
	.align		4
.L_387:
        /*0820*/ 	.word	index@(_ZN2at6native29vectorized_elementwise_kernelILi2ENS0_13BinaryFunctorIffbZZZNS0_23logical_and_kernel_cudaERNS_14TensorIteratorEENKUlvE0_clEvENKUlvE5_clEvEUlffE_EESt5arrayIPcLm3EEEEviT0_T1_)
        /*0824*/ 	.word	0x00000000


	//----- nvinfo : EIATTR_REGCOUNT
	.align		4
.L_388:
        /*0828*/ 	.byte	0x04, 0x2f
        /*082a*/ 	.short	(.L_390 - .L_389)
	.align		4
.L_389:
        /*082c*/ 	.word	index@(_ZN2at6native27unrolled_elementwise_kernelINS0_13BinaryFunctorIffbZZZNS0_23logical_and_kernel_cudaERNS_14TensorIteratorEENKUlvE0_clEvENKUlvE5_clEvEUlffE_EESt5arrayIPcLm3EELi4E23TrivialOffsetCalculatorILi2EjESC_ILi1EjENS0_6memory15LoadWithoutCastENSF_16StoreWithoutCastEEEviT_T0_T2_T3_T4_T5_)
        /*0830*/ 	.word	0x0000001e


	//----- nvinfo : EIATTR_FRAME_SIZE
	.align		4
.L_390:
        /*0834*/ 	.byte	0x04, 0x11
        /*0836*/ 	.short	(.L_392 - .L_391)
	.align		4
.L_391:
        /*0838*/ 	.word	index@(_ZN2at6native27unrolled_elementwise_kernelINS0_13BinaryFunctorIffbZZZNS0_23logical_and_kernel_cudaERNS_14TensorIteratorEENKUlvE0_clEvENKUlvE5_clEvEUlffE_EESt5arrayIPcLm3EELi4E23TrivialOffsetCalculatorILi2EjESC_ILi1EjENS0_6memory15LoadWithoutCastENSF_16StoreWithoutCastEEEviT_T0_T2_T3_T4_T5_)
        /*083c*/ 	.word	0x00000000


	//----- nvinfo : EIATTR_REGCOUNT
	.align		4
.L_392:
        /*0840*/ 	.byte	0x04, 0x2f
        /*0842*/ 	.short	(.L_394 - .L_393)
	.align		4
.L_393:
        /*0844*/ 	.word	index@(_ZN2at6native18elementwise_kernelILi128ELi4EZNS0_22gpu_kernel_impl_nocastINS0_13BinaryFunctorIffbZZZNS0_23logical_and_kernel_cudaERNS_14TensorIteratorEENKUlvE0_clEvENKUlvE5_clEvEUlffE_EEEEvRNS_18TensorIteratorBaseERKT_EUliE_EEviT1_)
        /*0848*/ 	.word	0x00000012


	//----- nvinfo : EIATTR_FRAME_SIZE
	.align		4
.L_394:
        /*084c*/ 	.byte	0x04, 0x11
        /*084e*/ 	.short	(.L_396 - .L_395)
	.align		4
.L_395:
        /*0850*/ 	.word	index@(_ZN2at6native18elementwise_kernelILi128ELi4EZNS0_22gpu_kernel_impl_nocastINS0_13BinaryFunctorIffbZZZNS0_23logical_and_kernel_cudaERNS_14TensorIteratorEENKUlvE0_clEvENKUlvE5_clEvEUlffE_EEEEvRNS_18TensorIteratorBaseERKT_EUliE_EEviT1_)
        /*0854*/ 	.word	0x00000000


	//----- nvinfo : EIATTR_REGCOUNT
	.align		4
.L_396:
        /*0858*/ 	.byte	0x04, 0x2f
        /*085a*/ 	.short	(.L_398 - .L_397)
	.align		4
.L_397:
        /*085c*/ 	.word	index@(_ZN2at6native27unrolled_elementwise_kernelINS0_13BinaryFunctorIffbZZZNS0_23logical_and_kernel_cudaERNS_14TensorIteratorEENKUlvE0_clEvENKUlvE5_clEvEUlffE_EESt5arrayIPcLm3EELi4E23TrivialOffsetCalculatorILi2EjESC_ILi1EjENS0_6memory12LoadWithCastILi2EEENSF_13StoreWithCastILi1EEEEEviT_T0_T2_T3_T4_T5_)
        /*0860*/ 	.word	0x0000001f


	//----- nvinfo : EIATTR_FRAME_SIZE
	.align		4
.L_398:
        /*0864*/ 	.byte	0x04, 0x11
        /*0866*/ 	.short	(.L_400 - .L_399)
	.align		4
.L_399:
        /*0868*/ 	.word	index@(_ZN2at6native27unrolled_elementwise_kernelINS0_13BinaryFunctorIffbZZZNS0_23logical_and_kernel_cudaERNS_14TensorIteratorEENKUlvE0_clEvENKUlvE5_clEvEUlffE_EESt5arrayIPcLm3EELi4E23TrivialOffsetCalculatorILi2EjESC_ILi1EjENS0_6memory12LoadWithCastILi2EEENSF_13StoreWithCastILi1EEEEEviT_T0_T2_T3_T4_T5_)
        /*086c*/ 	.word	0x00000000


	//----- nvinfo : EIATTR_REGCOUNT
	.align		4
.L_400:
        /*0870*/ 	.byte	0x04, 0x2f
        /*0872*/ 	.short	(.L_402 - .L_401)
	.align		4
.L_401:
        /*0874*/ 	.word	index@(_ZN2at6native18elementwise_kernelILi128ELi4EZNS0_15gpu_kernel_implINS0_13BinaryFunctorIffbZZZNS0_23logical_and_kernel_cudaERNS_14TensorIteratorEENKUlvE0_clEvENKUlvE5_clEvEUlffE_EEEEvRNS_18TensorIteratorBaseERKT_EUliE_EEviT1_)
        /*0878*/ 	.word	0x0000001a


	//----- nvinfo : EIATTR_FRAME_SIZE
	.align		4
.L_402:
        /*087c*/ 	.byte	0x04, 0x11
        /*087e*/ 	.short	(.L_404 - .L_403)
	.align		4
.L_403:
        /*0880*/ 	.word	index@(_ZN2at6native18elementwise_kernelILi128ELi4EZNS0_15gpu_kernel_implINS0_13BinaryFunctorIffbZZZNS0_23logical_and_kernel_cudaERNS_14TensorIteratorEENKUlvE0_clEvENKUlvE5_clEvEUlffE_EEEEvRNS_18TensorIteratorBaseERKT_EUliE_EEviT1_)
        /*0884*/ 	.word	0x00000000


	//----- nvinfo : EIATTR_REGCOUNT
	.align		4
.L_404:
        /*0888*/ 	.byte	0x04, 0x2f
        /*088a*/ 	.short	(.L_406 - .L_405)
	.align		4
.L_405:
        /*088c*/ 	.word	index@(_ZN2at6native29vectorized_elementwise_kernelILi8ENS0_13AUnaryFunctorIffbZZZNS0_23logical_and_kernel_cudaERNS_14TensorIteratorEENKUlvE0_clEvENKUlvE5_clEvEUlffE_EESt5arrayIPcLm2EEEEviT0_T1_)
        /*0890*/ 	.word	0x00000020


	//----- nvinfo : EIATTR_FRAME_SIZE
	.align		4
.L_406:
        /*0894*/ 	.byte	0x04, 0x11
        /*0896*/ 	.short	(.L_408 - .L_407)
	.align		4
.L_407:
        /*0898*/ 	.word	index@(_ZN2at6native29vectorized_elementwise_kernelILi8ENS0_13AUnaryFunctorIffbZZZNS0_23logical_and_kernel_cudaERNS_14TensorIteratorEENKUlvE0_clEvENKUlvE5_clEvEUlffE_EESt5arrayIPcLm2EEEEviT0_T1_)
        /*089c*/ 	.word	0x00000000


	//----- nvinfo : EIATTR_REGCOUNT
	.align		4
.L_408:
        /*08a0*/ 	.byte	0x04, 0x2f
        /*08a2*/ 	.short	(.L_410 - .L_409)
	.align		4
.L_409:
        /*08a4*/ 	.word	index@(_ZN2at6native29vectorized_elementwise_kernelILi4ENS0_13AUnaryFunctorIffbZZZNS0_23logical_and_kernel_cudaERNS_14TensorIteratorEENKUlvE0_clEvENKUlvE5_clEvEUlffE_EESt5arrayIPcLm2EEEEviT0_T1_)
        /*08a8*/ 	.word	0x00000020


	//----- nvinfo : EIATTR_FRAME_SIZE
	.align		4
.L_410:
        /*08ac*/ 	.byte	0x04, 0x11
        /*08ae*/ 	.short	(.L_412 - .L_411)
	.align		4
.L_411:
        /*08b0*/ 	.word	index@(_ZN2at6native29vectorized_elementwise_kernelILi4ENS0_13AUnaryFunctorIffbZZZNS0_23logical_and_kernel_cudaERNS_14TensorIteratorEENKUlvE0_clEvENKUlvE5_clEvEUlffE_EESt5arrayIPcLm2EEEEviT0_T1_)
        /*08b4*/ 	.word	0x00000000


	//----- nvinfo : EIATTR_REGCOUNT
	.align		4
.L_412:
        /*08b8*/ 	.byte	0x04, 0x2f
        /*08ba*/ 	.short	(.L_414 - .L_413)
	.align		4
.L_413:
        /*08bc*/ 	.word	index@(_ZN2at6native29vectorized_elementwise_kernelILi2ENS0_13AUnaryFunctorIffbZZZNS0_23logical_and_kernel_cudaERNS_14TensorIteratorEENKUlvE0_clEvENKUlvE5_clEvEUlffE_EESt5arrayIPcLm2EEEEviT0_T1_)
        /*08c0*/ 	.word	0x00000020


	//----- nvinfo : EIATTR_FRAME_SIZE
	.align		4
.L_414:
        /*08c4*/ 	.byte	0x04, 0x11
        /*08c6*/ 	.short	(.L_416 - .L_415)
	.align		4
.L_415:
        /*08c8*/ 	.word	index@(_ZN2at6native29vectorized_elementwise_kernelILi2ENS0_13AUnaryFunctorIffbZZZNS0_23logical_and_kernel_cudaERNS_14TensorIteratorEENKUlvE0_clEvENKUlvE5_clEvEUlffE_EESt5arrayIPcLm2EEEEviT0_T1_)
        /*08cc*/ 	.word	0x00000000


	//----- nvinfo : EIATTR_REGCOUNT
	.align		4
.L_416:
        /*08d0*/ 	.byte	0x04, 0x2f
        /*08d2*/ 	.short	(.L_418 - .L_417)
	.align		4
.L_417:
        /*08d4*/ 	.word	index@(_ZN2at6native27unrolled_elementwise_kernelINS0_13AUnaryFunctorIffbZZZNS0_23logical_and_kernel_cudaERNS_14TensorIteratorEENKUlvE0_clEvENKUlvE5_clEvEUlffE_EESt5arrayIPcLm2EELi4E23TrivialOffsetCalculatorILi1EjESD_NS0_6memory15LoadWithoutCastENSE_16StoreWithoutCastEEEviT_T0_T2_T3_T4_T5_)
        /*08d8*/ 	.word	0x00000014


	//----- nvinfo : EIATTR_FRAME_SIZE
	.align		4
.L_418:
        /*08dc*/ 	.byte	0x04, 0x11
        /*08de*/ 	.short	(.L_420 - .L_419)
	.align		4
.L_419:
        /*08e0*/ 	.word	index@(_ZN2at6native27unrolled_elementwise_kernelINS0_13AUnaryFunctorIffbZZZNS0_23logical_and_kernel_cudaERNS_14TensorIteratorEENKUlvE0_clEvENKUlvE5_clEvEUlffE_EESt5arrayIPcLm2EELi4E23TrivialOffsetCalculatorILi1EjESD_NS0_6memory15LoadWithoutCastENSE_16StoreWithoutCastEEEviT_T0_T2_T3_T4_T5_)
        /*08e4*/ 	.word	0x00000000


	//----- nvinfo : EIATTR_REGCOUNT
	.align		4
.L_420:
        /*08e8*/ 	.byte	0x04, 0x2f
        /*08ea*/ 	.short	(.L_422 - .L_421)
	.align		4
.L_421:
        /*08ec*/ 	.word	index@(_ZN2at6native18elementwise_kernelILi128ELi4EZNS0_22gpu_kernel_impl_nocastINS0_13AUnaryFunctorIffbZZZNS0_23logical_and_kernel_cudaERNS_14TensorIteratorEENKUlvE0_clEvENKUlvE5_clEvEUlffE_EEEEvRNS_18TensorIteratorBaseERKT_EUliE_EEviT1_)
        /*08f0*/ 	.word	0x00000012


	//----- nvinfo : EIATTR_FRAME_SIZE
	.align		4
.L_422:
        /*08f4*/ 	.byte	0x04, 0x11
        /*08f6*/ 	.short	(.L_424 - .L_423)
	.align		4
.L_423:
        /*08f8*/ 	.word	index@(_ZN2at6native18elementwise_kernelILi128ELi4EZNS0_22gpu_kernel_impl_nocastINS0_13AUnaryFunctorIffbZZZNS0_23logical_and_kernel_cudaERNS_14TensorIteratorEENKUlvE0_clEvENKUlvE5_clEvEUlffE_EEEEvRNS_18TensorIteratorBaseERKT_EUliE_EEviT1_)
        /*08fc*/ 	.word	0x00000000


	//----- nvinfo : EIATTR_REGCOUNT
	.align		4
.L_424:
        /*0900*/ 	.byte	0x04, 0x2f
        /*0902*/ 	.short	(.L_426 - .L_425)
	.align		4
.L_425:
        /*0904*/ 	.word	index@(_ZN2at6native27unrolled_elementwise_kernelINS0_13AUnaryFunctorIffbZZZNS0_23logical_and_kernel_cudaERNS_14TensorIteratorEENKUlvE0_clEvENKUlvE5_clEvEUlffE_EESt5arrayIPcLm2EELi4E23TrivialOffsetCalculatorILi1EjESD_NS0_6memory12LoadWithCastILi1EEENSE_13StoreWithCastILi1EEEEEviT_T0_T2_T3_T4_T5_)
        /*0908*/ 	.word	0x0000001d


	//----- nvinfo : EIATTR_FRAME_SIZE
	.align		4
.L_426:
        /*090c*/ 	.byte	0x04, 0x11
        /*090e*/ 	.short	(.L_428 - .L_427)
	.align		4
.L_427:
        /*0910*/ 	.word	index@(_ZN2at6native27unrolled_elementwise_kernelINS0_13AUnaryFunctorIffbZZZNS0_23logical_and_kernel_cudaERNS_14TensorIteratorEENKUlvE0_clEvENKUlvE5_clEvEUlffE_EESt5arrayIPcLm2EELi4E23TrivialOffsetCalculatorILi1EjESD_NS0_6memory12LoadWithCastILi1EEENSE_13StoreWithCastILi1EEEEEviT_T0_T2_T3_T4_T5_)
        /*0914*/ 	.word	0x00000000


	//----- nvinfo : EIATTR_REGCOUNT
	.align		4
.L_428:
        /*0918*/ 	.byte	0x04, 0x2f
        /*091a*/ 	.short	(.L_430 - .L_429)
	.align		4
.L_429:
        /*091c*/ 	.word	index@(_ZN2at6native18elementwise_kernelILi128ELi4EZNS0_15gpu_kernel_implINS0_13AUnaryFunctorIffbZZZNS0_23logical_and_kernel_cudaERNS_14TensorIteratorEENKUlvE0_clEvENKUlvE5_clEvEUlffE_EEEEvRNS_18TensorIteratorBaseERKT_EUliE_EEviT1_)
        /*0920*/ 	.word	0x0000001a


	//----- nvinfo : EIATTR_FRAME_SIZE
	.align		4
.L_430:
        /*0924*/ 	.byte	0x04, 0x11
        /*0926*/ 	.short	(.L_432 - .L_431)
	.align		4
.L_431:
        /*0928*/ 	.word	index@(_ZN2at6native18elementwise_kernelILi128ELi4EZNS0_15gpu_kernel_implINS0_13AUnaryFunctorIffbZZZNS0_23logical_and_kernel_cudaERNS_14TensorIteratorEENKUlvE0_clEvENKUlvE5_clEvEUlffE_EEEEvRNS_18TensorIteratorBaseERKT_EUliE_EEviT1_)
        /*092c*/ 	.word	0x00000000


	//----- nvinfo : EIATTR_REGCOUNT
	.align		4
.L_432:
        /*0930*/ 	.byte	0x04, 0x2f
        /*0932*/ 	.short	(.L_434 - .L_433)
	.align		4
.L_433:
        /*0934*/ 	.word	index@(_ZN2at6native29vectorized_elementwise_kernelILi8ENS0_13BinaryFunctorIN3c104HalfES4_bZZZNS0_23logical_and_kernel_cudaERNS_14TensorIteratorEENKUlvE0_clEvENKUlvE6_clEvEUlS4_S4_E_EESt5arrayIPcLm3EEEEviT0_T1_)
        /*0938*/ 	.word	0x00000020


	//----- nvinfo : EIATTR_FRAME_SIZE
	.align		4
.L_434:
        /*093c*/ 	.byte	0x04, 0x11
        /*093e*/ 	.short	(.L_436 - .L_435)
	.align		4
.L_435:
        /*0940*/ 	.word	index@(_ZN2at6native29vectorized_elementwise_kernelILi8ENS0_13BinaryFunctorIN3c104HalfES4_bZZZNS0_23logical_and_kernel_cudaERNS_14TensorIteratorEENKUlvE0_clEvENKUlvE6_clEvEUlS4_S4_E_EESt5arrayIPcLm3EEEEviT0_T1_)
        /*0944*/ 	.word	0x00000000


	//----- nvinfo : EIATTR_REGCOUNT
	.align		4
.L_436:
        /*0948*/ 	.byte	0x04, 0x2f
        /*094a*/ 	.short	(.L_438 - .L_437)
	.align		4
.L_437:
        /*094c*/ 	.word	index@(_ZN2at6native29vectorized_elementwise_kernelILi4ENS0_13BinaryFunctorIN3c104HalfES4_bZZZNS0_23logical_and_kernel_cudaERNS_14TensorIteratorEENKUlvE0_clEvENKUlvE6_clEvEUlS4_S4_E_EESt5arrayIPcLm3EEEEviT0_T1_)
        /*0950*/ 	.word	0x00000020


	//----- nvinfo : EIATTR_FRAME_SIZE
	.align		4
.L_438:
        /*0954*/ 	.byte	0x04, 0x11
        /*0956*/ 	.short	(.L_440 - .L_439)
	.align		4
.L_439:
        /*0958*/ 	.word	index@(_ZN2at6native29vectorized_elementwise_kernelILi4ENS0_13BinaryFunctorIN3c104HalfES4_bZZZNS0_23logical_and_kernel_cudaERNS_14TensorIteratorEENKUlvE0_clEvENKUlvE6_clEvEUlS4_S4_E_EESt5arrayIPcLm3EEEEviT0_T1_)
        /*095c*/ 	.word	0x00000000


	//----- nvinfo : EIATTR_REGCOUNT
	.align		4
.L_440:
        /*0960*/ 	.byte	0x04, 0x2f
        /*0962*/ 	.short	(.L_442 - .L_441)
	.align		4
.L_441:
        /*0964*/ 	.word	index@(_ZN2at6native29vectorized_elementwise_kernelILi2ENS0_13BinaryFunctorIN3c104HalfES4_bZZZNS0_23logical_and_kernel_cudaERNS_14TensorIteratorEENKUlvE0_clEvENKUlvE6_clEvEUlS4_S4_E_EESt5arrayIPcLm3EEEEviT0_T1_)
        /*0968*/ 	.word	0x00000020


	//----- nvinfo : EIATTR_FRAME_SIZE
	.align		4
.L_442:
        /*096c*/ 	.byte	0x04, 0x11
        /*096e*/ 	.short	(.L_444 - .L_443)
	.align		4
.L_443:
        /*0970*/ 	.word	index@(_ZN2at6native29vectorized_elementwise_kernelILi2ENS0_13BinaryFunctorIN3c104HalfES4_bZZZNS0_23logical_and_kernel_cudaERNS_14TensorIteratorEENKUlvE0_clEvENKUlvE6_clEvEUlS4_S4_E_EESt5arrayIPcLm3EEEEviT0_T1_)
        /*0974*/ 	.word	0x00000000


	//----- nvinfo : EIATTR_REGCOUNT
	.align		4
.L_444:
        /*0978*/ 	.byte	0x04, 0x2f
        /*097a*/ 	.short	(.L_446 - .L_445)
	.align		4
.L_445:
        /*097c*/ 	.word	index@(_ZN2at6native27unrolled_elementwise_kernelINS0_13BinaryFunctorIN3c104HalfES4_bZZZNS0_23logical_and_kernel_cudaERNS_14TensorIteratorEENKUlvE0_clEvENKUlvE6_clEvEUlS4_S4_E_EESt5arrayIPcLm3EELi4E23TrivialOffsetCalculatorILi2EjESE_ILi1EjENS0_6memory15LoadWithoutCastENSH_16StoreWithoutCastEEEviT_T0_T2_T3_T4_T5_)
        /*0980*/ 	.word	0x0000001c


	//----- nvinfo : EIATTR_FRAME_SIZE
	.align		4
.L_446:
        /*0984*/ 	.byte	0x04, 0x11
        /*0986*/ 	.short	(.L_448 - .L_447)
	.align		4
.L_447:
        /*0988*/ 	.word	index@(_ZN2at6native27unrolled_elementwise_kernelINS0_13BinaryFunctorIN3c104HalfES4_bZZZNS0_23logical_and_kernel_cudaERNS_14TensorIteratorEENKUlvE0_clEvENKUlvE6_clEvEUlS4_S4_E_EESt5arrayIPcLm3EELi4E23TrivialOffsetCalculatorILi2EjESE_ILi1EjENS0_6memory15LoadWithoutCastENSH_16StoreWithoutCastEEEviT_T0_T2_T3_T4_T5_)
        /*098c*/ 	.word	0x00000000


	//----- nvinfo : EIATTR_REGCOUNT
	.align		4
.L_448:
        /*0990*/ 	.byte	0x04, 0x2f
        /*0992*/ 	.short	(.L_450 - .L_449)
	.align		4
.L_449:
        /*0994*/ 	.word	index@(_ZN2at6native18elementwise_kernelILi128ELi4EZNS0_22gpu_kernel_impl_nocastINS0_13BinaryFunctorIN3c104HalfES5_bZZZNS0_23logical_and_kernel_cudaERNS_14TensorIteratorEENKUlvE0_clEvENKUlvE6_clEvEUlS5_S5_E_EEEEvRNS_18TensorIteratorBaseERKT_EUliE_EEviT1_)
        /*0998*/ 	.word	0x00000012


	//----- nvinfo : EIATTR_FRAME_SIZE
	.align		4
.L_450:
        /*099c*/ 	.byte	0x04, 0x11
        /*099e*/ 	.short	(.L_452 - .L_451)
	.align		4
.L_451:
        /*09a0*/ 	.word	index@(_ZN2at6native18elementwise_kernelILi128ELi4EZNS0_22gpu_kernel_impl_nocastINS0_13BinaryFunctorIN3c104HalfES5_bZZZNS0_23logical_and_kernel_cudaERNS_14TensorIteratorEENKUlvE0_clEvENKUlvE6_clEvEUlS5_S5_E_EEEEvRNS_18TensorIteratorBaseERKT_EUliE_EEviT1_)
        /*09a4*/ 	.word	0x00000000


	//----- nvinfo : EIATTR_REGCOUNT
	.align		4
.L_452:
        /*09a8*/ 	.byte	0x04, 0x2f
        /*09aa*/ 	.short	(.L_454 - .L_453)
	.align		4
.L_453:
        /*09ac*/ 	.word	index@(_ZN2at6native27unrolled_elementwise_kernelINS0_13BinaryFunctorIN3c104HalfES4_bZZZNS0_23logical_and_kernel_cudaERNS_14TensorIteratorEENKUlvE0_clEvENKUlvE6_clEvEUlS4_S4_E_EESt5arrayIPcLm3EELi4E23TrivialOffsetCalculatorILi2EjESE_ILi1EjENS0_6memory12LoadWithCastILi2EEENSH_13StoreWithCastILi1EEEEEviT_T0_T2_T3_T4_T5_)
        /*09b0*/ 	.word	0x0000001f


	//----- nvinfo : EIATTR_FRAME_SIZE
	.align		4
.L_454:
        /*09b4*/ 	.byte	0x04, 0x11
        /*09b6*/ 	.short	(.L_456 - .L_455)
	.align		4
.L_455:
        /*09b8*/ 	.word	index@(_ZN2at6native27unrolled_elementwise_kernelINS0_13BinaryFunctorIN3c104HalfES4_bZZZNS0_23logical_and_kernel_cudaERNS_14TensorIteratorEENKUlvE0_clEvENKUlvE6_clEvEUlS4_S4_E_EESt5arrayIPcLm3EELi4E23TrivialOffsetCalculatorILi2EjESE_ILi1EjENS0_6memory12LoadWithCastILi2EEENSH_13StoreWithCastILi1EEEEEviT_T0_T2_T3_T4_T5_)
        /*09bc*/ 	.word	0x00000000


	//----- nvinfo : EIATTR_REGCOUNT
	.align		4
.L_456:
        /*09c0*/ 	.byte	0x04, 0x2f
        /*09c2*/ 	.short	(.L_458 - .L_457)
	.align		4
.L_457:
        /*09c4*/ 	.word	index@(_ZN2at6native18elementwise_kernelILi128ELi4EZNS0_15gpu_kernel_implINS0_13BinaryFunctorIN3c104HalfES5_bZZZNS0_23logical_and_kernel_cudaERNS_14TensorIteratorEENKUlvE0_clEvENKUlvE6_clEvEUlS5_S5_E_EEEEvRNS_18TensorIteratorBaseERKT_EUliE_EEviT1_)
        /*09c8*/ 	.word	0x0000001a


	//----- nvinfo : EIATTR_FRAME_SIZE
	.align		4
.L_458:
        /*09cc*/ 	.byte	0x04, 0x11
        /*09ce*/ 	.short	(.L_460 - .L_459)
	.align		4
.L_459:
        /*09d0*/ 	.word	index@(_ZN2at6native18elementwise_kernelILi128ELi4EZNS0_15gpu_kernel_implINS0_13BinaryFunctorIN3c104HalfES5_bZZZNS0_23logical_and_kernel_cudaERNS_14TensorIteratorEENKUlvE0_clEvENKUlvE6_clEvEUlS5_S5_E_EEEEvRNS_18TensorIteratorBaseERKT_EUliE_EEviT1_)
        /*09d4*/ 	.word	0x00000000


	//----- nvinfo : EIATTR_REGCOUNT
	.align		4
.L_460:
        /*09d8*/ 	.byte	0x04, 0x2f
        /*09da*/ 	.short	(.L_462 - .L_461)
	.align		4
.L_461:
        /*09dc*/ 	.word	index@(_ZN2at6native29vectorized_elementwise_kernelILi8ENS0_13AUnaryFunctorIN3c104HalfES4_bZZZNS0_23logical_and_kernel_cudaERNS_14TensorIteratorEENKUlvE0_clEvENKUlvE6_clEvEUlS4_S4_E_EESt5arrayIPcLm2EEEEviT0_T1_)
        /*09e0*/ 	.word	0x00000020


	//----- nvinfo : EIATTR_FRAME_SIZE
	.align		4
.L_462:
        /*09e4*/ 	.byte	0x04, 0x11
        /*09e6*/ 	.short	(.L_464 - .L_463)
	.align		4
.L_463:
        /*09e8*/ 	.word	index@(_ZN2at6native29vectorized_elementwise_kernelILi8ENS0_13AUnaryFunctorIN3c104HalfES4_bZZZNS0_23logical_and_kernel_cudaERNS_14TensorIteratorEENKUlvE0_clEvENKUlvE6_clEvEUlS4_S4_E_EESt5arrayIPcLm2EEEEviT0_T1_)
        /*09ec*/ 	.word	0x00000000


	//----- nvinfo : EIATTR_REGCOUNT
	.align		4
.L_464:
        /*09f0*/ 	.byte	0x04, 0x2f
        /*09f2*/ 	.short	(.L_466 - .L_465)
	.align		4
.L_465:
        /*09f4*/ 	.word	index@(_ZN2at6native29vectorized_elementwise_kernelILi4ENS0_13AUnaryFunctorIN3c104HalfES4_bZZZNS0_23logical_and_kernel_cudaERNS_14TensorIteratorEENKUlvE0_clEvENKUlvE6_clEvEUlS4_S4_E_EESt5arrayIPcLm2EEEEviT0_T1_)
        /*09f8*/ 	.word	0x00000020


	//----- nvinfo : EIATTR_FRAME_SIZE
	.align		4
.L_466:
        /*09fc*/ 	.byte	0x04, 0x11
        /*09fe*/ 	.short	(.L_468 - .L_467)
	.align		4
.L_467:
        /*0a00*/ 	.word	index@(_ZN2at6native29vectorized_elementwise_kernelILi4ENS0_13AUnaryFunctorIN3c104HalfES4_bZZZNS0_23logical_and_kernel_cudaERNS_14TensorIteratorEENKUlvE0_clEvENKUlvE6_clEvEUlS4_S4_E_EESt5arrayIPcLm2EEEEviT0_T1_)
        /*0a04*/ 	.word	0x00000000


	//----- nvinfo : EIATTR_REGCOUNT
	.align		4
.L_468:
        /*0a08*/ 	.byte	0x04, 0x2f
        /*0a0a*/ 	.short	(.L_470 - .L_469)
	.align		4
.L_469:
        /*0a0c*/ 	.word	index@(_ZN2at6native29vectorized_elementwise_kernelILi2ENS0_13AUnaryFunctorIN3c104HalfES4_bZZZNS0_23logical_and_kernel_cudaERNS_14TensorIteratorEENKUlvE0_clEvENKUlvE6_clEvEUlS4_S4_E_EESt5arrayIPcLm2EEEEviT0_T1_)
        /*0a10*/ 	.word	0x00000020


	//----- nvinfo : EIATTR_FRAME_SIZE
	.align		4
.L_470:
        /*0a14*/ 	.byte	0x04, 0x11
        /*0a16*/ 	.short	(.L_472 - .L_471)
	.align		4
.L_471:
        /*0a18*/ 	.word	index@(_ZN2at6native29vectorized_elementwise_kernelILi2ENS0_13AUnaryFunctorIN3c104HalfES4_bZZZNS0_23logical_and_kernel_cudaERNS_14TensorIteratorEENKUlvE0_clEvENKUlvE6_clEvEUlS4_S4_E_EESt5arrayIPcLm2EEEEviT0_T1_)
        /*0a1c*/ 	.word	0x00000000


	//----- nvinfo : EIATTR_REGCOUNT
	.align		4
.L_472:
        /*0a20*/ 	.byte	0x04, 0x2f
        /*0a22*/ 	.short	(.L_474 - .L_473)
	.align		4
.L_473:
        /*0a24*/ 	.word	index@(_ZN2at6native27unrolled_elementwise_kernelINS0_13AUnaryFunctorIN3c104HalfES4_bZZZNS0_23logical_and_kernel_cudaERNS_14TensorIteratorEENKUlvE0_clEvENKUlvE6_clEvEUlS4_S4_E_EESt5arrayIPcLm2EELi4E23TrivialOffsetCalculatorILi1EjESF_NS0_6memory15LoadWithoutCastENSG_16StoreWithoutCastEEEviT_T0_T2_T3_T4_T5_)
        /*0a28*/ 	.word	0x0000001a


	//----- nvinfo : EIATTR_FRAME_SIZE
	.align		4
.L_474:
        /*0a2c*/ 	.byte	0x04, 0x11
        /*0a2e*/ 	.short	(.L_476 - .L_475)
	.align		4
.L_475:
        /*0a30*/ 	.word	index@(_ZN2at6native27unrolled_elementwise_kernelINS0_13AUnaryFunctorIN3c104HalfES4_bZZZNS0_23logical_and_kernel_cudaERNS_14TensorIteratorEENKUlvE0_clEvENKUlvE6_clEvEUlS4_S4_E_EESt5arrayIPcLm2EELi4E23TrivialOffsetCalculatorILi1EjESF_NS0_6memory15LoadWithoutCastENSG_16StoreWithoutCastEEEviT_T0_T2_T3_T4_T5_)
        /*0a34*/ 	.word	0x00000000


	//----- nvinfo : EIATTR_REGCOUNT
	.align		4
.L_476:
        /*0a38*/ 	.byte	0x04, 0x2f
        /*0a3a*/ 	.short	(.L_478 - .L_477)
	.align		4
.L_477:
        /*0a3c*/ 	.word	index@(_ZN2at6native18elementwise_kernelILi128ELi4EZNS0_22gpu_kernel_impl_nocastINS0_13AUnaryFunctorIN3c104HalfES5_bZZZNS0_23logical_and_kernel_cudaERNS_14TensorIteratorEENKUlvE0_clEvENKUlvE6_clEvEUlS5_S5_E_EEEEvRNS_18TensorIteratorBaseERKT_EUliE_EEviT1_)
        /*0a40*/ 	.word	0x00000012


	//----- nvinfo : EIATTR_FRAME_SIZE
	.align		4
.L_478:
        /*0a44*/ 	.byte	0x04, 0x11
        /*0a46*/ 	.short	(.L_480 - .L_479)
	.align		4
.L_479:
        /*0a48*/ 	.word	index@(_ZN2at6native18elementwise_kernelILi128ELi4EZNS0_22gpu_kernel_impl_nocastINS0_13AUnaryFunctorIN3c104HalfES5_bZZZNS0_23logical_and_kernel_cudaERNS_14TensorIteratorEENKUlvE0_clEvENKUlvE6_clEvEUlS5_S5_E_EEEEvRNS_18TensorIteratorBaseERKT_EUliE_EEviT1_)
        /*0a4c*/ 	.word	0x00000000


	//----- nvinfo : EIATTR_REGCOUNT
	.align		4
.L_480:
        /*0a50*/ 	.byte	0x04, 0x2f
        /*0a52*/ 	.short	(.L_482 - .L_481)
	.align		4
.L_481:
        /*0a54*/ 	.word	index@(_ZN2at6native27unrolled_elementwise_kernelINS0_13AUnaryFunctorIN3c104HalfES4_bZZZNS0_23logical_and_kernel_cudaERNS_14TensorIteratorEENKUlvE0_clEvENKUlvE6_clEvEUlS4_S4_E_EESt5arrayIPcLm2EELi4E23TrivialOffsetCalculatorILi1EjESF_NS0_6memory12LoadWithCastILi1EEENSG_13StoreWithCastILi1EEEEEviT_T0_T2_T3_T4_T5_)
        /*0a58*/ 	.word	0x0000001c


	//----- nvinfo : EIATTR_FRAME_SIZE
	.align		4
.L_482:
        /*0a5c*/ 	.byte	0x04, 0x11
        /*0a5e*/ 	.short	(.L_484 - .L_483)
	.align		4
.L_483:
        /*0a60*/ 	.word	index@(_ZN2at6native27unrolled_elementwise_kernelINS0_13AUnaryFunctorIN3c104HalfES4_bZZZNS0_23logical_and_kernel_cudaERNS_14TensorIteratorEENKUlvE0_clEvENKUlvE6_clEvEUlS4_S4_E_EESt5arrayIPcLm2EELi4E23TrivialOffsetCalculatorILi1EjESF_NS0_6memory12LoadWithCastILi1EEENSG_13StoreWithCastILi1EEEEEviT_T0_T2_T3_T4_T5_)
        /*0a64*/ 	.word	0x00000000


	//----- nvinfo : EIATTR_REGCOUNT
	.align		4
.L_484:
        /*0a68*/ 	.byte	0x04, 0x2f
        /*0a6a*/ 	.short	(.L_486 - .L_485)
	.align		4
.L_485:
        /*0a6c*/ 	.word	index@(_ZN2at6native18elementwise_kernelILi128ELi4EZNS0_15gpu_kernel_implINS0_13AUnaryFunctorIN3c104HalfES5_bZZZNS0_23logical_and_kernel_cudaERNS_14TensorIteratorEENKUlvE0_clEvENKUlvE6_clEvEUlS5_S5_E_EEEEvRNS_18TensorIteratorBaseERKT_EUliE_EEviT1_)
        /*0a70*/ 	.word	0x0000001a


	//----- nvinfo : EIATTR_FRAME_SIZE
	.align		4
.L_486:
        /*0a74*/ 	.byte	0x04, 0x11
        /*0a76*/ 	.short	(.L_488 - .L_487)
	.align		4
.L_487:
        /*0a78*/ 	.word	index@(_ZN2at6native18elementwise_kernelILi128ELi4EZNS0_15gpu_kernel_implINS0_13AUnaryFunctorIN3c104HalfES5_bZZZNS0_23logical_and_kernel_cudaERNS_14TensorIteratorEENKUlvE0_clEvENKUlvE6_clEvEUlS5_S5_E_EEEEvRNS_18TensorIteratorBaseERKT_EUliE_EEviT1_)
        /*0a7c*/ 	.word	0x00000000


	//----- nvinfo : EIATTR_REGCOUNT
	.align		4
.L_488:
        /*0a80*/ 	.byte	0x04, 0x2f
        /*0a82*/ 	.short	(.L_490 - .L_489)
	.align		4
.L_489:
        /*0a84*/ 	.word	index@(_ZN2at6native29vectorized_elementwise_kernelILi8ENS0_13BinaryFunctorIbbbZZZNS0_23logical_and_kernel_cudaERNS_14TensorIteratorEENKUlvE0_clEvENKUlvE7_clEvEUlbbE_EESt5arrayIPcLm3EEEEviT0_T1_)
        /*0a88*/ 	.word	0x00000020


	//----- nvinfo : EIATTR_FRAME_SIZE
	.align		4
.L_490:
        /*0a8c*/ 	.byte	0x04, 0x11
        /*0a8e*/ 	.short	(.L_492 - .L_491)
	.align		4
.L_491:
        /*0a90*/ 	.word	index@(_ZN2at6native29vectorized_elementwise_kernelILi8ENS0_13BinaryFunctorIbbbZZZNS0_23logical_and_kernel_cudaERNS_14TensorIteratorEENKUlvE0_clEvENKUlvE7_clEvEUlbbE_EESt5arrayIPcLm3EEEEviT0_T1_)
        /*0a94*/ 	.word	0x00000000


	//----- nvinfo : EIATTR_REGCOUNT
	.align		4
.L_492:
        /*0a98*/ 	.byte	0x04, 0x2f
        /*0a9a*/ 	.short	(.L_494 - .L_493)
	.align		4
.L_493:
        /*0a9c*/ 	.word	index@(_ZN2at6native29vectorized_elementwise_kernelILi4ENS0_13BinaryFunctorIbbbZZZNS0_23logical_and_kernel_cudaERNS_14TensorIteratorEENKUlvE0_clEvENKUlvE7_clEvEUlbbE_EESt5arrayIPcLm3EEEEviT0_T1_)
        /*0aa0*/ 	.word	0x00000020


	//----- nvinfo : EIATTR_FRAME_SIZE
	.align		4
.L_494:
        /*0aa4*/ 	.byte	0x04, 0x11
        /*0aa6*/ 	.short	(.L_496 - .L_495)
	.align		4
.L_495:
        /*0aa8*/ 	.word	index@(_ZN2at6native29vectorized_elementwise_kernelILi4ENS0_13BinaryFunctorIbbbZZZNS0_23logical_and_kernel_cudaERNS_14TensorIteratorEENKUlvE0_clEvENKUlvE7_clEvEUlbbE_EESt5arrayIPcLm3EEEEviT0_T1_)
        /*0aac*/ 	.word	0x00000000


	//----- nvinfo : EIATTR_REGCOUNT
	.align		4
.L_496:
        /*0ab0*/ 	.byte	0x04, 0x2f
        /*0ab2*/ 	.short	(.L_498 - .L_497)
	.align		4
.L_497:
        /*0ab4*/ 	.word	index@(_ZN2at6native29vectorized_elementwise_kernelILi2ENS0_13BinaryFunctorIbbbZZZNS0_23logical_and_kernel_cudaERNS_14TensorIteratorEENKUlvE0_clEvENKUlvE7_clEvEUlbbE_EESt5arrayIPcLm3EEEEviT0_T1_)
        /*0ab8*/ 	.word	0x00000020


	//----- nvinfo : EIATTR_FRAME_SIZE
	.align		4
.L_498:
        /*0abc*/ 	.byte	0x04, 0x11
        /*0abe*/ 	.short	(.L_500 - .L_499)
	.align		4
.L_499:
        /*0ac0*/ 	.word	index@(_ZN2at6native29vectorized_elementwise_kernelILi2ENS0_13BinaryFunctorIbbbZZZNS0_23logical_and_kernel_cudaERNS_14TensorIteratorEENKUlvE0_clEvENKUlvE7_clEvEUlbbE_EESt5arrayIPcLm3EEEEviT0_T1_)
        /*0ac4*/ 	.word	0x00000000


	//----- nvinfo : EIATTR_REGCOUNT
	.align		4
.L_500:
        /*0ac8*/ 	.byte	0x04, 0x2f
        /*0aca*/ 	.short	(.L_502 - .L_501)
	.align		4
.L_501:
        /*0acc*/ 	.word	index@(_ZN2at6native27unrolled_elementwise_kernelINS0_13BinaryFunctorIbbbZZZNS0_23logical_and_kernel_cudaERNS_14TensorIteratorEENKUlvE0_clEvENKUlvE7_clEvEUlbbE_EESt5arrayIPcLm3EELi4E23TrivialOffsetCalculatorILi2EjESC_ILi1EjENS0_6memory15LoadWithoutCastENSF_16StoreWithoutCastEEEviT_T0_T2_T3_T4_T5_)
        /*0ad0*/ 	.word	0x0000001a


	//----- nvinfo : EIATTR_FRAME_SIZE
	.align		4
.L_502:
        /*0ad4*/ 	.byte	0x04, 0x11
        /*0ad6*/ 	.short	(.L_504 - .L_503)
	.align		4
.L_503:
        /*0ad8*/ 	.word	index@(_ZN2at6native27unrolled_elementwise_kernelINS0_13BinaryFunctorIbbbZZZNS0_23logical_and_kernel_cudaERNS_14TensorIteratorEENKUlvE0_clEvENKUlvE7_clEvEUlbbE_EESt5arrayIPcLm3EELi4E23TrivialOffsetCalculatorILi2EjESC_ILi1EjENS0_6memory15LoadWithoutCastENSF_16StoreWithoutCastEEEviT_T0_T2_T3_T4_T5_)
        /*0adc*/ 	.word	0x00000000


	//----- nvinfo : EIATTR_REGCOUNT
	.align		4
.L_504:
        /*0ae0*/ 	.byte	0x04, 0x2f
        /*0ae2*/ 	.short	(.L_506 - .L_505)
	.align		4
.L_505:
        /*0ae4*/ 	.word	index@(_ZN2at6native18elementwise_kernelILi128ELi4EZNS0_22gpu_kernel_impl_nocastINS0_13BinaryFunctorIbbbZZZNS0_23logical_and_kernel_cudaERNS_14TensorIteratorEENKUlvE0_clEvENKUlvE7_clEvEUlbbE_EEEEvRNS_18TensorIteratorBaseERKT_EUliE_EEviT1_)
        /*0ae8*/ 	.word	0x00000012


	//----- nvinfo : EIATTR_FRAME_SIZE
	.align		4
.L_506:
        /*0aec*/ 	.byte	0x04, 0x11
        /*0aee*/ 	.short	(.L_508 - .L_507)
	.align		4
.L_507:
        /*0af0*/ 	.word	index@(_ZN2at6native18elementwise_kernelILi128ELi4EZNS0_22gpu_kernel_impl_nocastINS0_13BinaryFunctorIbbbZZZNS0_23logical_and_kernel_cudaERNS_14TensorIteratorEENKUlvE0_clEvENKUlvE7_clEvEUlbbE_EEEEvRNS_18TensorIteratorBaseERKT_EUliE_EEviT1_)
        /*0af4*/ 	.word	0x00000000


	//----- nvinfo : EIATTR_REGCOUNT
	.align		4
.L_508:
        /*0af8*/ 	.byte	0x04, 0x2f
        /*0afa*/ 	.short	(.L_510 - .L_509)
	.align		4
.L_509:
        /*0afc*/ 	.word	index@(_ZN2at6native27unrolled_elementwise_kernelINS0_13BinaryFunctorIbbbZZZNS0_23logical_and_kernel_cudaERNS_14TensorIteratorEENKUlvE0_clEvENKUlvE7_clEvEUlbbE_EESt5arrayIPcLm3EELi4E23TrivialOffsetCalculatorILi2EjESC_ILi1EjENS0_6memory12LoadWithCastILi2EEENSF_13StoreWithCastILi1EEEEEviT_T0_T2_T3_T4_T5_)
        /*0b00*/ 	.word	0x0000001e


	//----- nvinfo : EIATTR_FRAME_SIZE
	.align		4
.L_510:
        /*0b04*/ 	.byte	0x04, 0x11
        /*0b06*/ 	.short	(.L_512 - .L_511)
	.align		4
.L_511:
        /*0b08*/ 	.word	index@(_ZN2at6native27unrolled_elementwise_kernelINS0_13BinaryFunctorIbbbZZZNS0_23logical_and_kernel_cudaERNS_14TensorIteratorEENKUlvE0_clEvENKUlvE7_clEvEUlbbE_EESt5arrayIPcLm3EELi4E23TrivialOffsetCalculatorILi2EjESC_ILi1EjENS0_6memory12LoadWithCastILi2EEENSF_13StoreWithCastILi1EEEEEviT_T0_T2_T3_T4_T5_)
        /*0b0c*/ 	.word	0x00000000


	//----- nvinfo : EIATTR_REGCOUNT
	.align		4
.L_512:
        /*0b10*/ 	.byte	0x04, 0x2f
        /*0b12*/ 	.short	(.L_514 - .L_513)
	.align		4
.L_513:
        /*0b14*/ 	.word	index@(_ZN2at6native18elementwise_kernelILi128ELi4EZNS0_15gpu_kernel_implINS0_13BinaryFunctorIbbbZZZNS0_23logical_and_kernel_cudaERNS_14TensorIteratorEENKUlvE0_clEvENKUlvE7_clEvEUlbbE_EEEEvRNS_18TensorIteratorBaseERKT_EUliE_EEviT1_)
        /*0b18*/ 	.word	0x0000001a


	//----- nvinfo : EIATTR_FRAME_SIZE
	.align		4
.L_514:
        /*0b1c*/ 	.byte	0x04, 0x11
        /*0b1e*/ 	.short	(.L_516 - .L_515)
	.align		4
.L_515:
        /*0b20*/ 	.word	index@(_ZN2at6native18elementwise_kernelILi128ELi4EZNS0_15gpu_kernel_implINS0_13BinaryFunctorIbbbZZZNS0_23logical_and_kernel_cudaERNS_14TensorIteratorEENKUlvE0_clEvENKUlvE7_clEvEUlbbE_EEEEvRNS_18TensorIteratorBaseERKT_EUliE_EEviT1_)
        /*0b24*/ 	.word	0x00000000


	//----- nvinfo : EIATTR_REGCOUNT
	.align		4
.L_516:
        /*0b28*/ 	.byte	0x04, 0x2f
        /*0b2a*/ 	.short	(.L_518 - .L_517)
	.align		4
.L_517:
        /*0b2c*/ 	.word	index@(_ZN2at6native29vectorized_elementwise_kernelILi8ENS0_13AUnaryFunctorIbbbZZZNS0_23logical_and_kernel_cudaERNS_14TensorIteratorEENKUlvE0_clEvENKUlvE7_clEvEUlbbE_EESt5arrayIPcLm2EEEEviT0_T1_)
        /*0b30*/ 	.word	0x0000001a


	//----- nvinfo : EIATTR_FRAME_SIZE
	.align		4
.L_518:
        /*0b34*/ 	.byte	0x04, 0x11
        /*0b36*/ 	.short	(.L_520 - .L_519)
	.align		4
.L_519:
        /*0b38*/ 	.word	index@(_ZN2at6native29vectorized_elementwise_kernelILi8ENS0_13AUnaryFunctorIbbbZZZNS0_23logical_and_kernel_cudaERNS_14TensorIteratorEENKUlvE0_clEvENKUlvE7_clEvEUlbbE_EESt5arrayIPcLm2EEEEviT0_T1_)
        /*0b3c*/ 	.word	0x00000000


	//----- nvinfo : EIATTR_REGCOUNT
	.align		4
.L_520:
        /*0b40*/ 	.byte	0x04, 0x2f
        /*0b42*/ 	.short	(.L_522 - .L_521)
	.align		4
.L_521:
        /*0b44*/ 	.word	index@(_ZN2at6native29vectorized_elementwise_kernelILi4ENS0_13AUnaryFunctorIbbbZZZNS0_23logical_and_kernel_cudaERNS_14TensorIteratorEENKUlvE0_clEvENKUlvE7_clEvEUlbbE_EESt5arrayIPcLm2EEEEviT0_T1_)
        /*0b48*/ 	.word	0x0000001a


	//----- nvinfo : EIATTR_FRAME_SIZE
	.align		4
.L_522:
        /*0b4c*/ 	.byte	0x04, 0x11
        /*0b4e*/ 	.short	(.L_524 - .L_523)
	.align		4
.L_523:
        /*0b50*/ 	.word	index@(_ZN2at6native29vectorized_elementwise_kernelILi4ENS0_13AUnaryFunctorIbbbZZZNS0_23logical_and_kernel_cudaERNS_14TensorIteratorEENKUlvE0_clEvENKUlvE7_clEvEUlbbE_EESt5arrayIPcLm2EEEEviT0_T1_)
        /*0b54*/ 	.word	0x00000000


	//----- nvinfo : EIATTR_REGCOUNT
	.align		4
.L_524:
        /*0b58*/ 	.byte	0x04, 0x2f
        /*0b5a*/ 	.short	(.L_526 - .L_525)
	.align		4
.L_525:
        /*0b5c*/ 	.word	index@(_ZN2at6native29vectorized_elementwise_kernelILi2ENS0_13AUnaryFunctorIbbbZZZNS0_23logical_and_kernel_cudaERNS_14TensorIteratorEENKUlvE0_clEvENKUlvE7_clEvEUlbbE_EESt5arrayIPcLm2EEEEviT0_T1_)
        /*0b60*/ 	.word	0x0000001a


	//----- nvinfo : EIATTR_FRAME_SIZE
	.align		4
.L_526:
        /*0b64*/ 	.byte	0x04, 0x11
        /*0b66*/ 	.short	(.L_528 - .L_527)
	.align		4
.L_527:
        /*0b68*/ 	.word	index@(_ZN2at6native29vectorized_elementwise_kernelILi2ENS0_13AUnaryFunctorIbbbZZZNS0_23logical_and_kernel_cudaERNS_14TensorIteratorEENKUlvE0_clEvENKUlvE7_clEvEUlbbE_EESt5arrayIPcLm2EEEEviT0_T1_)
        /*0b6c*/ 	.word	0x00000000


	//----- nvinfo : EIATTR_REGCOUNT
	.align		4
.L_528:
        /*0b70*/ 	.byte	0x04, 0x2f
        /*0b72*/ 	.short	(.L_530 - .L_529)
	.align		4
.L_529:
        /*0b74*/ 	.word	index@(_ZN2at6native27unrolled_elementwise_kernelINS0_13AUnaryFunctorIbbbZZZNS0_23logical_and_kernel_cudaERNS_14TensorIteratorEENKUlvE0_clEvENKUlvE7_clEvEUlbbE_EESt5arrayIPcLm2EELi4E23TrivialOffsetCalculatorILi1EjESD_NS0_6memory15LoadWithoutCastENSE_16StoreWithoutCastEEEviT_T0_T2_T3_T4_T5_)
        /*0b78*/ 	.word	0x00000014


	//----- nvinfo : EIATTR_FRAME_SIZE
	.align		4
.L_530:
        /*0b7c*/ 	.byte	0x04, 0x11
        /*0b7e*/ 	.short	(.L_532 - .L_531)
	.align		4
.L_531:
        /*0b80*/ 	.word	index@(_ZN2at6native27unrolled_elementwise_kernelINS0_13AUnaryFunctorIbbbZZZNS0_23logical_and_kernel_cudaERNS_14TensorIteratorEENKUlvE0_clEvENKUlvE7_clEvEUlbbE_EESt5arrayIPcLm2EELi4E23TrivialOffsetCalculatorILi1EjESD_NS0_6memory15LoadWithoutCastENSE_16StoreWithoutCastEEEviT_T0_T2_T3_T4_T5_)
        /*0b84*/ 	.word	0x00000000


	//----- nvinfo : EIATTR_REGCOUNT
	.align		4
.L_532:
        /*0b88*/ 	.byte	0x04, 0x2f
        /*0b8a*/ 	.short	(.L_534 - .L_533)
	.align		4
.L_533:
        /*0b8c*/ 	.word	index@(_ZN2at6native18elementwise_kernelILi128ELi4EZNS0_22gpu_kernel_impl_nocastINS0_13AUnaryFunctorIbbbZZZNS0_23logical_and_kernel_cudaERNS_14TensorIteratorEENKUlvE0_clEvENKUlvE7_clEvEUlbbE_EEEEvRNS_18TensorIteratorBaseERKT_EUliE_EEviT1_)
        /*0b90*/ 	.word	0x00000012


	//----- nvinfo : EIATTR_FRAME_SIZE
	.align		4
.L_534:
        /*0b94*/ 	.byte	0x04, 0x11
        /*0b96*/ 	.short	(.L_536 - .L_535)
	.align		4
.L_535:
        /*0b98*/ 	.word	index@(_ZN2at6native18elementwise_kernelILi128ELi4EZNS0_22gpu_kernel_impl_nocastINS0_13AUnaryFunctorIbbbZZZNS0_23logical_and_kernel_cudaERNS_14TensorIteratorEENKUlvE0_clEvENKUlvE7_clEvEUlbbE_EEEEvRNS_18TensorIteratorBaseERKT_EUliE_EEviT1_)
        /*0b9c*/ 	.word	0x00000000


	//----- nvinfo : EIATTR_REGCOUNT
	.align		4
.L_536:
        /*0ba0*/ 	.byte	0x04, 0x2f
        /*0ba2*/ 	.short	(.L_538 - .L_537)
	.align		4
.L_537:
        /*0ba4*/ 	.word	index@(_ZN2at6native27unrolled_elementwise_kernelINS0_13AUnaryFunctorIbbbZZZNS0_23logical_and_kernel_cudaERNS_14TensorIteratorEENKUlvE0_clEvENKUlvE7_clEvEUlbbE_EESt5arrayIPcLm2EELi4E23TrivialOffsetCalculatorILi1EjESD_NS0_6memory12LoadWithCastILi1EEENSE_13StoreWithCastILi1EEEEEviT_T0_T2_T3_T4_T5_)
        /*0ba8*/ 	.word	0x0000001e


	//----- nvinfo : EIATTR_FRAME_SIZE
	.align		4
.L_538:
        /*0bac*/ 	.byte	0x04, 0x11
        /*0bae*/ 	.short	(.L_540 - .L_539)
	.align		4
.L_539:
        /*0bb0*/ 	.word	index@(_ZN2at6native27unrolled_elementwise_kernelINS0_13AUnaryFunctorIbbbZZZNS0_23logical_and_kernel_cudaERNS_14TensorIteratorEENKUlvE0_clEvENKUlvE7_clEvEUlbbE_EESt5arrayIPcLm2EELi4E23TrivialOffsetCalculatorILi1EjESD_NS0_6memory12LoadWithCastILi1EEENSE_13StoreWithCastILi1EEEEEviT_T0_T2_T3_T4_T5_)
        /*0bb4*/ 	.word	0x00000000


	//----- nvinfo : EIATTR_REGCOUNT
	.align		4
.L_540:
        /*0bb8*/ 	.byte	0x04, 0x2f
        /*0bba*/ 	.short	(.L_542 - .L_541)
	.align		4
.L_541:
        /*0bbc*/ 	.word	index@(_ZN2at6native18elementwise_kernelILi128ELi4EZNS0_15gpu_kernel_implINS0_13AUnaryFunctorIbbbZZZNS0_23logical_and_kernel_cudaERNS_14TensorIteratorEENKUlvE0_clEvENKUlvE7_clEvEUlbbE_EEEEvRNS_18TensorIteratorBaseERKT_EUliE_EEviT1_)
        /*0bc0*/ 	.word	0x0000001a


	//----- nvinfo : EIATTR_FRAME_SIZE
	.align		4
.L_542:
        /*0bc4*/ 	.byte	0x04, 0x11
        /*0bc6*/ 	.short	(.L_544 - .L_543)
	.align		4
.L_543:
        /*0bc8*/ 	.word	index@(_ZN2at6native18elementwise_kernelILi128ELi4EZNS0_15gpu_kernel_implINS0_13AUnaryFunctorIbbbZZZNS0_23logical_and_kernel_cudaERNS_14TensorIteratorEENKUlvE0_clEvENKUlvE7_clEvEUlbbE_EEEEvRNS_18TensorIteratorBaseERKT_EUliE_EEviT1_)
        /*0bcc*/ 	.word	0x00000000


	//----- nvinfo : EIATTR_REGCOUNT
	.align		4
.L_544:
        /*0bd0*/ 	.byte	0x04, 0x2f
        /*0bd2*/ 	.short	(.L_546 - .L_545)
	.align		4
.L_545:
        /*0bd4*/ 	.word	index@(_ZN2at6native29vectorized_elementwise_kernelILi8ENS0_13BinaryFunctorIN3c108BFloat16ES4_bZZZNS0_23logical_and_kernel_cudaERNS_14TensorIteratorEENKUlvE0_clEvENKUlvE8_clEvEUlS4_S4_E_EESt5arrayIPcLm3EEEEviT0_T1_)
        /*0bd8*/ 	.word	0x00000020


	//----- nvinfo : EIATTR_FRAME_SIZE
	.align		4
.L_546:
        /*0bdc*/ 	.byte	0x04, 0x11
        /*0bde*/ 	.short	(.L_548 - .L_547)
	.align		4
.L_547:
        /*0be0*/ 	.word	index@(_ZN2at6native29vectorized_elementwise_kernelILi8ENS0_13BinaryFunctorIN3c108BFloat16ES4_bZZZNS0_23logical_and_kernel_cudaERNS_14TensorIteratorEENKUlvE0_clEvENKUlvE8_clEvEUlS4_S4_E_EESt5arrayIPcLm3EEEEviT0_T1_)
        /*0be4*/ 	.word	0x00000000


	//----- nvinfo : EIATTR_REGCOUNT
	.align		4
.L_548:
        /*0be8*/ 	.byte	0x04, 0x2f
        /*0bea*/ 	.short	(.L_550 - .L_549)
	.align		4
.L_549:
        /*0bec*/ 	.word	index@(_ZN2at6native29vectorized_elementwise_kernelILi4ENS0_13BinaryFunctorIN3c108BFloat16ES4_bZZZNS0_23logical_and_kernel_cudaERNS_14TensorIteratorEENKUlvE0_clEvENKUlvE8_clEvEUlS4_S4_E_EESt5arrayIPcLm3EEEEviT0_T1_)
        /*0bf0*/ 	.word	0x00000020


	//----- nvinfo : EIATTR_FRAME_SIZE
	.align		4
.L_550:
        /*0bf4*/ 	.byte	0x04, 0x11
        /*0bf6*/ 	.short	(.L_552 - .L_551)
	.align		4
.L_551:
        /*0bf8*/ 	.word	index@(_ZN2at6native29vectorized_elementwise_kernelILi4ENS0_13BinaryFunctorIN3c108BFloat16ES4_bZZZNS0_23logical_and_kernel_cudaERNS_14TensorIteratorEENKUlvE0_clEvENKUlvE8_clEvEUlS4_S4_E_EESt5arrayIPcLm3EEEEviT0_T1_)
        /*0bfc*/ 	.word	0x00000000


	//----- nvinfo : EIATTR_REGCOUNT
	.align		4
.L_552:
        /*0c00*/ 	.byte	0x04, 0x2f
        /*0c02*/ 	.short	(.L_554 - .L_553)
	.align		4
.L_553:
        /*0c04*/ 	.word	index@(_ZN2at6native29vectorized_elementwise_kernelILi2ENS0_13BinaryFunctorIN3c108BFloat16ES4_bZZZNS0_23logical_and_kernel_cudaERNS_14TensorIteratorEENKUlvE0_clEvENKUlvE8_clEvEUlS4_S4_E_EESt5arrayIPcLm3EEEEviT0_T1_)
        /*0c08*/ 	.word	0x00000020


	//----- nvinfo : EIATTR_FRAME_SIZE
	.align		4
.L_554:
        /*0c0c*/ 	.byte	0x04, 0x11
        /*0c0e*/ 	.short	(.L_556 - .L_555)
	.align		4
.L_555:
        /*0c10*/ 	.word	index@(_ZN2at6native29vectorized_elementwise_kernelILi2ENS0_13BinaryFunctorIN3c108BFloat16ES4_bZZZNS0_23logical_and_kernel_cudaERNS_14TensorIteratorEENKUlvE0_clEvENKUlvE8_clEvEUlS4_S4_E_EESt5arrayIPcLm3EEEEviT0_T1_)
        /*0c14*/ 	.word	0x00000000


	//----- nvinfo : EIATTR_REGCOUNT
	.align		4
.L_556:
        /*0c18*/ 	.byte	0x04, 0x2f
        /*0c1a*/ 	.short	(.L_558 - .L_557)
	.align		4
.L_557:
        /*0c1c*/ 	.word	index@(_ZN2at6native27unrolled_elementwise_kernelINS0_13BinaryFunctorIN3c108BFloat16ES4_bZZZNS0_23logical_and_kernel_cudaERNS_14TensorIteratorEENKUlvE0_clEvENKUlvE8_clEvEUlS4_S4_E_EESt5arrayIPcLm3EELi4E23TrivialOffsetCalculatorILi2EjESE_ILi1EjENS0_6memory15LoadWithoutCastENSH_16StoreWithoutCastEEEviT_T0_T2_T3_T4_T5_)
        /*0c20*/ 	.word	0x0000001c


	//----- nvinfo : EIATTR_FRAME_SIZE
	.align		4
.L_558:
        /*0c24*/ 	.byte	0x04, 0x11
        /*0c26*/ 	.short	(.L_560 - .L_559)
	.align		4
.L_559:
        /*0c28*/ 	.word	index@(_ZN2at6native27unrolled_elementwise_kernelINS0_13BinaryFunctorIN3c108BFloat16ES4_bZZZNS0_23logical_and_kernel_cudaERNS_14TensorIteratorEENKUlvE0_clEvENKUlvE8_clEvEUlS4_S4_E_EESt5arrayIPcLm3EELi4E23TrivialOffsetCalculatorILi2EjESE_ILi1EjENS0_6memory15LoadWithoutCastENSH_16StoreWithoutCastEEEviT_T0_T2_T3_T4_T5_)
        /*0c2c*/ 	.word	0x00000000


	//----- nvinfo : EIATTR_REGCOUNT
	.align		4
.L_560:
        /*0c30*/ 	.byte	0x04, 0x2f
        /*0c32*/ 	.short	(.L_562 - .L_561)
	.align		4
.L_561:
        /*0c34*/ 	.word	index@(_ZN2at6native18elementwise_kernelILi128ELi4EZNS0_22gpu_kernel_impl_nocastINS0_13BinaryFunctorIN3c108BFloat16ES5_bZZZNS0_23logical_and_kernel_cudaERNS_14TensorIteratorEENKUlvE0_clEvENKUlvE8_clEvEUlS5_S5_E_EEEEvRNS_18TensorIteratorBaseERKT_EUliE_EEviT1_)
        /*0c38*/ 	.word	0x00000012


	//----- nvinfo : EIATTR_FRAME_SIZE
	.align		4
.L_562:
        /*0c3c*/ 	.byte	0x04, 0x11
        /*0c3e*/ 	.short	(.L_564 - .L_563)
	.align		4
.L_563:
        /*0c40*/ 	.word	index@(_ZN2at6native18elementwise_kernelILi128ELi4EZNS0_22gpu_kernel_impl_nocastINS0_13BinaryFunctorIN3c108BFloat16ES5_bZZZNS0_23logical_and_kernel_cudaERNS_14TensorIteratorEENKUlvE0_clEvENKUlvE8_clEvEUlS5_S5_E_EEEEvRNS_18TensorIteratorBaseERKT_EUliE_EEviT1_)
        /*0c44*/ 	.word	0x00000000


	//----- nvinfo : EIATTR_REGCOUNT
	.align		4
.L_564:
        /*0c48*/ 	.byte	0x04, 0x2f
        /*0c4a*/ 	.short	(.L_566 - .L_565)
	.align		4
.L_565:
        /*0c4c*/ 	.word	index@(_ZN2at6native27unrolled_elementwise_kernelINS0_13BinaryFunctorIN3c108BFloat16ES4_bZZZNS0_23logical_and_kernel_cudaERNS_14TensorIteratorEENKUlvE0_clEvENKUlvE8_clEvEUlS4_S4_E_EESt5arrayIPcLm3EELi4E23TrivialOffsetCalculatorILi2EjESE_ILi1EjENS0_6memory12LoadWithCastILi2EEENSH_13StoreWithCastILi1EEEEEviT_T0_T2_T3_T4_T5_)
        /*0c50*/ 	.word	0x0000001f


	//----- nvinfo : EIATTR_FRAME_SIZE
	.align		4
.L_566:
        /*0c54*/ 	.byte	0x04, 0x11
        /*0c56*/ 	.short	(.L_568 - .L_567)
	.align		4
.L_567:
        /*0c58*/ 	.word	index@(_ZN2at6native27unrolled_elementwise_kernelINS0_13BinaryFunctorIN3c108BFloat16ES4_bZZZNS0_23logical_and_kernel_cudaERNS_14TensorIteratorEENKUlvE0_clEvENKUlvE8_clEvEUlS4_S4_E_EESt5arrayIPcLm3EELi4E23TrivialOffsetCalculatorILi2EjESE_ILi1EjENS0_6memory12LoadWithCastILi2EEENSH_13StoreWithCastILi1EEEEEviT_T0_T2_T3_T4_T5_)
        /*0c5c*/ 	.word	0x00000000


	//----- nvinfo : EIATTR_REGCOUNT
	.align		4
.L_568:
        /*0c60*/ 	.byte	0x04, 0x2f
        /*0c62*/ 	.short	(.L_570 - .L_569)
	.align		4
.L_569:
        /*0c64*/ 	.word	index@(_ZN2at6native18elementwise_kernelILi128ELi4EZNS0_15gpu_kernel_implINS0_13BinaryFunctorIN3c108BFloat16ES5_bZZZNS0_23logical_and_kernel_cudaERNS_14TensorIteratorEENKUlvE0_clEvENKUlvE8_clEvEUlS5_S5_E_EEEEvRNS_18TensorIteratorBaseERKT_EUliE_EEviT1_)
        /*0c68*/ 	.word	0x0000001a


	//----- nvinfo : EIATTR_FRAME_SIZE
	.align		4
.L_570:
        /*0c6c*/ 	.byte	0x04, 0x11
        /*0c6e*/ 	.short	(.L_572 - .L_571)
	.align		4
.L_571:
        /*0c70*/ 	.word	index@(_ZN2at6native18elementwise_kernelILi128ELi4EZNS0_15gpu_kernel_implINS0_13BinaryFunctorIN3c108BFloat16ES5_bZZZNS0_23logical_and_kernel_cudaERNS_14TensorIteratorEENKUlvE0_clEvENKUlvE8_clEvEUlS5_S5_E_EEEEvRNS_18TensorIteratorBaseERKT_EUliE_EEviT1_)
        /*0c74*/ 	.word	0x00000000


	//----- nvinfo : EIATTR_REGCOUNT
	.align		4
.L_572:
        /*0c78*/ 	.byte	0x04, 0x2f
        /*0c7a*/ 	.short	(.L_574 - .L_573)
	.align		4
.L_573:
        /*0c7c*/ 	.word	index@(_ZN2at6native29vectorized_elementwise_kernelILi8ENS0_13AUnaryFunctorIN3c108BFloat16ES4_bZZZNS0_23logical_and_kernel_cudaERNS_14TensorIteratorEENKUlvE0_clEvENKUlvE8_clEvEUlS4_S4_E_EESt5arrayIPcLm2EEEEviT0_T1_)
        /*0c80*/ 	.word	0x00000020


	//----- nvinfo : EIATTR_FRAME_SIZE
	.align		4
.L_574:
        /*0c84*/ 	.byte	0x04, 0x11
        /*0c86*/ 	.short	(.L_576 - .L_575)
	.align		4
.L_575:
        /*0c88*/ 	.word	index@(_ZN2at6native29vectorized_elementwise_kernelILi8ENS0_13AUnaryFunctorIN3c108BFloat16ES4_bZZZNS0_23logical_and_kernel_cudaERNS_14TensorIteratorEENKUlvE0_clEvENKUlvE8_clEvEUlS4_S4_E_EESt5arrayIPcLm2EEEEviT0_T1_)
        /*0c8c*/ 	.word	0x00000000


	//----- nvinfo : EIATTR_REGCOUNT
	.align		4
.L_576:
        /*0c90*/ 	.byte	0x04, 0x2f
        /*0c92*/ 	.short	(.L_578 - .L_577)
	.align		4
.L_577:
        /*0c94*/ 	.word	index@(_ZN2at6native29vectorized_elementwise_kernelILi4ENS0_13AUnaryFunctorIN3c108BFloat16ES4_bZZZNS0_23logical_and_kernel_cudaERNS_14TensorIteratorEENKUlvE0_clEvENKUlvE8_clEvEUlS4_S4_E_EESt5arrayIPcLm2EEEEviT0_T1_)
        /*0c98*/ 	.word	0x00000020


	//----- nvinfo : EIATTR_FRAME_SIZE
	.align		4
.L_578:
        /*0c9c*/ 	.byte	0x04, 0x11
        /*0c9e*/ 	.short	(.L_580 - .L_579)
	.align		4
.L_579:
        /*0ca0*/ 	.word	index@(_ZN2at6native29vectorized_elementwise_kernelILi4ENS0_13AUnaryFunctorIN3c108BFloat16ES4_bZZZNS0_23logical_and_kernel_cudaERNS_14TensorIteratorEENKUlvE0_clEvENKUlvE8_clEvEUlS4_S4_E_EESt5arrayIPcLm2EEEEviT0_T1_)
        /*0ca4*/ 	.word	0x00000000


	//----- nvinfo : EIATTR_REGCOUNT
	.align		4
.L_580:
        /*0ca8*/ 	.byte	0x04, 0x2f
        /*0caa*/ 	.short	(.L_582 - .L_581)
	.align		4
.L_581:
        /*0cac*/ 	.word	index@(_ZN2at6native29vectorized_elementwise_kernelILi2ENS0_13AUnaryFunctorIN3c108BFloat16ES4_bZZZNS0_23logical_and_kernel_cudaERNS_14TensorIteratorEENKUlvE0_clEvENKUlvE8_clEvEUlS4_S4_E_EESt5arrayIPcLm2EEEEviT0_T1_)
        /*0cb0*/ 	.word	0x00000020


	//----- nvinfo : EIATTR_FRAME_SIZE
	.align		4
.L_582:
        /*0cb4*/ 	.byte	0x04, 0x11
        /*0cb6*/ 	.short	(.L_584 - .L_583)
	.align		4
.L_583:
        /*0cb8*/ 	.word	index@(_ZN2at6native29vectorized_elementwise_kernelILi2ENS0_13AUnaryFunctorIN3c108BFloat16ES4_bZZZNS0_23logical_and_kernel_cudaERNS_14TensorIteratorEENKUlvE0_clEvENKUlvE8_clEvEUlS4_S4_E_EESt5arrayIPcLm2EEEEviT0_T1_)
        /*0cbc*/ 	.word	0x00000000


	//----- nvinfo : EIATTR_REGCOUNT
	.align		4
.L_584:
        /*0cc0*/ 	.byte	0x04, 0x2f
        /*0cc2*/ 	.short	(.L_586 - .L_585)
	.align		4
.L_585:
        /*0cc4*/ 	.word	index@(_ZN2at6native27unrolled_elementwise_kernelINS0_13AUnaryFunctorIN3c108BFloat16ES4_bZZZNS0_23logical_and_kernel_cudaERNS_14TensorIteratorEENKUlvE0_clEvENKUlvE8_clEvEUlS4_S4_E_EESt5arrayIPcLm2EELi4E23TrivialOffsetCalculatorILi1EjESF_NS0_6memory15LoadWithoutCastENSG_16StoreWithoutCastEEEviT_T0_T2_T3_T4_T5_)
        /*0cc8*/ 	.word	0x0000001a


	//----- nvinfo : EIATTR_FRAME_SIZE
	.align		4
.L_586:
        /*0ccc*/ 	.byte	0x04, 0x11
        /*0cce*/ 	.short	(.L_588 - .L_587)
	.align		4
.L_587:
        /*0cd0*/ 	.word	index@(_ZN2at6native27unrolled_elementwise_kernelINS0_13AUnaryFunctorIN3c108BFloat16ES4_bZZZNS0_23logical_and_kernel_cudaERNS_14TensorIteratorEENKUlvE0_clEvENKUlvE8_clEvEUlS4_S4_E_EESt5arrayIPcLm2EELi4E23TrivialOffsetCalculatorILi1EjESF_NS0_6memory15LoadWithoutCastENSG_16StoreWithoutCastEEEviT_T0_T2_T3_T4_T5_)
        /*0cd4*/ 	.word	0x00000000


	//----- nvinfo : EIATTR_REGCOUNT
	.align		4
.L_588:
        /*0cd8*/ 	.byte	0x04, 0x2f
        /*0cda*/ 	.short	(.L_590 - .L_589)
	.align		4
.L_589:
        /*0cdc*/ 	.word	index@(_ZN2at6native18elementwise_kernelILi128ELi4EZNS0_22gpu_kernel_impl_nocastINS0_13AUnaryFunctorIN3c108BFloat16ES5_bZZZNS0_23logical_and_kernel_cudaERNS_14TensorIteratorEENKUlvE0_clEvENKUlvE8_clEvEUlS5_S5_E_EEEEvRNS_18TensorIteratorBaseERKT_EUliE_EEviT1_)
        /*0ce0*/ 	.word	0x00000012


	//----- nvinfo : EIATTR_FRAME_SIZE
	.align		4
.L_590:
        /*0ce4*/ 	.byte	0x04, 0x11
        /*0ce6*/ 	.short	(.L_592 - .L_591)
	.align		4
.L_591:
        /*0ce8*/ 	.word	index@(_ZN2at6native18elementwise_kernelILi128ELi4EZNS0_22gpu_kernel_impl_nocastINS0_13AUnaryFunctorIN3c108BFloat16ES5_bZZZNS0_23logical_and_kernel_cudaERNS_14TensorIteratorEENKUlvE0_clEvENKUlvE8_clEvEUlS5_S5_E_EEEEvRNS_18TensorIteratorBaseERKT_EUliE_EEviT1_)
        /*0cec*/ 	.word	0x00000000


	//----- nvinfo : EIATTR_REGCOUNT
	.align		4
.L_592:
        /*0cf0*/ 	.byte	0x04, 0x2f
        /*0cf2*/ 	.short	(.L_594 - .L_593)
	.align		4
.L_593:
        /*0cf4*/ 	.word	index@(_ZN2at6native27unrolled_elementwise_kernelINS0_13AUnaryFunctorIN3c108BFloat16ES4_bZZZNS0_23logical_and_kernel_cudaERNS_14TensorIteratorEENKUlvE0_clEvENKUlvE8_clEvEUlS4_S4_E_EESt5arrayIPcLm2EELi4E23TrivialOffsetCalculatorILi1EjESF_NS0_6memory12LoadWithCastILi1EEENSG_13StoreWithCastILi1EEEEEviT_T0_T2_T3_T4_T5_)
        /*0cf8*/ 	.word	0x0000001c


	//----- nvinfo : EIATTR_FRAME_SIZE
	.align		4
.L_594:
        /*0cfc*/ 	.byte	0x04, 0x11
        /*0cfe*/ 	.short	(.L_596 - .L_595)
	.align		4
.L_595:
        /*0d00*/ 	.word	index@(_ZN2at6native27unrolled_elementwise_kernelINS0_13AUnaryFunctorIN3c108BFloat16ES4_bZZZNS0_23logical_and_kernel_cudaERNS_14TensorIteratorEENKUlvE0_clEvENKUlvE8_clEvEUlS4_S4_E_EESt5arrayIPcLm2EELi4E23TrivialOffsetCalculatorILi1EjESF_NS0_6memory12LoadWithCastILi1EEENSG_13StoreWithCastILi1EEEEEviT_T0_T2_T3_T4_T5_)
        /*0d04*/ 	.word	0x00000000


	//----- nvinfo : EIATTR_REGCOUNT
	.align		4
.L_596:
        /*0d08*/ 	.byte	0x04, 0x2f
        /*0d0a*/ 	.short	(.L_598 - .L_597)
	.align		4
.L_597:
        /*0d0c*/ 	.word	index@(_ZN2at6native18elementwise_kernelILi128ELi4EZNS0_15gpu_kernel_implINS0_13AUnaryFunctorIN3c108BFloat16ES5_bZZZNS0_23logical_and_kernel_cudaERNS_14TensorIteratorEENKUlvE0_clEvENKUlvE8_clEvEUlS5_S5_E_EEEEvRNS_18TensorIteratorBaseERKT_EUliE_EEviT1_)
        /*0d10*/ 	.word	0x0000001a


	//----- nvinfo : EIATTR_FRAME_SIZE
	.align		4
.L_598:
        /*0d14*/ 	.byte	0x04, 0x11
        /*0d16*/ 	.short	(.L_600 - .L_599)
	.align		4
.L_599:
        /*0d18*/ 	.word	index@(_ZN2at6native18elementwise_kernelILi128ELi4EZNS0_15gpu_kernel_implINS0_13AUnaryFunctorIN3c108BFloat16ES5_bZZZNS0_23logical_and_kernel_cudaERNS_14TensorIteratorEENKUlvE0_clEvENKUlvE8_clEvEUlS5_S5_E_EEEEvRNS_18TensorIteratorBaseERKT_EUliE_EEviT1_)
        /*0d1c*/ 	.word	0x00000000


	//----- nvinfo : EIATTR_REGCOUNT
	.align		4
.L_600:
        /*0d20*/ 	.byte	0x04, 0x2f
        /*0d22*/ 	.short	(.L_602 - .L_601)
	.align		4
.L_601:
        /*0d24*/ 	.word	index@(_ZN2at6native29vectorized_elementwise_kernelILi8ENS0_13BinaryFunctorIhhbZZZNS0_22logical_or_kernel_cudaERNS_14TensorIteratorEENKUlvE0_clEvENKUlvE_clEvEUlhhE_EESt5arrayIPcLm3EEEEviT0_T1_)
        /*0d28*/ 	.word	0x00000020


	//----- nvinfo : EIATTR_FRAME_SIZE
	.align		4
.L_602:
        /*0d2c*/ 	.byte	0x04, 0x11
        /*0d2e*/ 	.short	(.L_604 - .L_603)
	.align		4
.L_603:
        /*0d30*/ 	.word	index@(_ZN2at6native29vectorized_elementwise_kernelILi8ENS0_13BinaryFunctorIhhbZZZNS0_22logical_or_kernel_cudaERNS_14TensorIteratorEENKUlvE0_clEvENKUlvE_clEvEUlhhE_EESt5arrayIPcLm3EEEEviT0_T1_)
        /*0d34*/ 	.word	0x00000000


	//----- nvinfo : EIATTR_REGCOUNT
	.align		4
.L_604:
        /*0d38*/ 	.byte	0x04, 0x2f
        /*0d3a*/ 	.short	(.L_606 - .L_605)
	.align		4
.L_605:
        /*0d3c*/ 	.word	index@(_ZN2at6native29vectorized_elementwise_kernelILi4ENS0_13BinaryFunctorIhhbZZZNS0_22logical_or_kernel_cudaERNS_14TensorIteratorEENKUlvE0_clEvENKUlvE_clEvEUlhhE_EESt5arrayIPcLm3EEEEviT0_T1_)
        /*0d40*/ 	.word	0x00000020


	//----- nvinfo : EIATTR_FRAME_SIZE
	.align		4
.L_606:
        /*0d44*/ 	.byte	0x04, 0x11
        /*0d46*/ 	.short	(.L_608 - .L_607)
	.align		4
.L_607:
        /*0d48*/ 	.word	index@(_ZN2at6native29vectorized_elementwise_kernelILi4ENS0_13BinaryFunctorIhhbZZZNS0_22logical_or_kernel_cudaERNS_14TensorIteratorEENKUlvE0_clEvENKUlvE_clEvEUlhhE_EESt5arrayIPcLm3EEEEviT0_T1_)
        /*0d4c*/ 	.word	0x00000000


	//----- nvinfo : EIATTR_REGCOUNT
	.align		4
.L_608:
        /*0d50*/ 	.byte	0x04, 0x2f
        /*0d52*/ 	.short	(.L_610 - .L_609)
	.align		4
.L_609:
        /*0d54*/ 	.word	index@(_ZN2at6native29vectorized_elementwise_kernelILi2ENS0_13BinaryFunctorIhhbZZZNS0_22logical_or_kernel_cudaERNS_14TensorIteratorEENKUlvE0_clEvENKUlvE_clEvEUlhhE_EESt5arrayIPcLm3EEEEviT0_T1_)
        /*0d58*/ 	.word	0x00000020


	//----- nvinfo : EIATTR_FRAME_SIZE
	.align		4
.L_610:
        /*0d5c*/ 	.byte	0x04, 0x11
        /*0d5e*/ 	.short	(.L_612 - .L_611)
	.align		4
.L_611:
        /*0d60*/ 	.word	index@(_ZN2at6native29vectorized_elementwise_kernelILi2ENS0_13BinaryFunctorIhhbZZZNS0_22logical_or_kernel_cudaERNS_14TensorIteratorEENKUlvE0_clEvENKUlvE_clEvEUlhhE_EESt5arrayIPcLm3EEEEviT0_T1_)
        /*0d64*/ 	.word	0x00000000


	//----- nvinfo : EIATTR_REGCOUNT
	.align		4
.L_612:
        /*0d68*/ 	.byte	0x04, 0x2f
        /*0d6a*/ 	.short	(.L_614 - .L_613)
	.align		4
.L_613:
        /*0d6c*/ 	.word	index@(_ZN2at6native27unrolled_elementwise_kernelINS0_13BinaryFunctorIhhbZZZNS0_22logical_or_kernel_cudaERNS_14TensorIteratorEENKUlvE0_clEvENKUlvE_clEvEUlhhE_EESt5arrayIPcLm3EELi4E23TrivialOffsetCalculatorILi2EjESC_ILi1EjENS0_6memory15LoadWithoutCastENSF_16StoreWithoutCastEEEviT_T0_T2_T3_T4_T5_)
        /*0d70*/ 	.word	0x0000001a


	//----- nvinfo : EIATTR_FRAME_SIZE
	.align		4
.L_614:
        /*0d74*/ 	.byte	0x04, 0x11
        /*0d76*/ 	.short	(.L_616 - .L_615)
	.align		4
.L_615:
        /*0d78*/ 	.word	index@(_ZN2at6native27unrolled_elementwise_kernelINS0_13BinaryFunctorIhhbZZZNS0_22logical_or_kernel_cudaERNS_14TensorIteratorEENKUlvE0_clEvENKUlvE_clEvEUlhhE_EESt5arrayIPcLm3EELi4E23TrivialOffsetCalculatorILi2EjESC_ILi1EjENS0_6memory15LoadWithoutCastENSF_16StoreWithoutCastEEEviT_T0_T2_T3_T4_T5_)
        /*0d7c*/ 	.word	0x00000000


	//----- nvinfo : EIATTR_REGCOUNT
	.align		4
.L_616:
        /*0d80*/ 	.byte	0x04, 0x2f
        /*0d82*/ 	.short	(.L_618 - .L_617)
	.align		4
.L_617:
        /*0d84*/ 	.word	index@(_ZN2at6native18elementwise_kernelILi128ELi4EZNS0_22gpu_kernel_impl_nocastINS0_13BinaryFunctorIhhbZZZNS0_22logical_or_kernel_cudaERNS_14TensorIteratorEENKUlvE0_clEvENKUlvE_clEvEUlhhE_EEEEvRNS_18TensorIteratorBaseERKT_EUliE_EEviT1_)
        /*0d88*/ 	.word	0x00000012


	//----- nvinfo : EIATTR_FRAME_SIZE
	.align		4
.L_618:
        /*0d8c*/ 	.byte	0x04, 0x11
        /*0d8e*/ 	.short	(.L_620 - .L_619)
	.align		4
.L_619:
        /*0d90*/ 	.word	index@(_ZN2at6native18elementwise_kernelILi128ELi4EZNS0_22gpu_kernel_impl_nocastINS0_13BinaryFunctorIhhbZZZNS0_22logical_or_kernel_cudaERNS_14TensorIteratorEENKUlvE0_clEvENKUlvE_clEvEUlhhE_EEEEvRNS_18TensorIteratorBaseERKT_EUliE_EEviT1_)
        /*0d94*/ 	.word	0x00000000


	//----- nvinfo : EIATTR_REGCOUNT
	.align		4
.L_620:
        /*0d98*/ 	.byte	0x04, 0x2f
        /*0d9a*/ 	.short	(.L_622 - .L_621)
	.align		4
.L_621:
        /*0d9c*/ 	.word	index@(_ZN2at6native27unrolled_elementwise_kernelINS0_13BinaryFunctorIhhbZZZNS0_22logical_or_kernel_cudaERNS_14TensorIteratorEENKUlvE0_clEvENKUlvE_clEvEUlhhE_EESt5arrayIPcLm3EELi4E23TrivialOffsetCalculatorILi2EjESC_ILi1EjENS0_6memory12LoadWithCastILi2EEENSF_13StoreWithCastILi1EEEEEviT_T0_T2_T3_T4_T5_)
        /*0da0*/ 	.word	0x0000001f


	//----- nvinfo : EIATTR_FRAME_SIZE
	.align		4
.L_622:
        /*0da4*/ 	.byte	0x04, 0x11
        /*0da6*/ 	.short	(.L_624 - .L_623)
	.align		4
.L_623:
        /*0da8*/ 	.word	index@(_ZN2at6native27unrolled_elementwise_kernelINS0_13BinaryFunctorIhhbZZZNS0_22logical_or_kernel_cudaERNS_14TensorIteratorEENKUlvE0_clEvENKUlvE_clEvEUlhhE_EESt5arrayIPcLm3EELi4E23TrivialOffsetCalculatorILi2EjESC_ILi1EjENS0_6memory12LoadWithCastILi2EEENSF_13StoreWithCastILi1EEEEEviT_T0_T2_T3_T4_T5_)
        /*0dac*/ 	.word	0x00000000


	//----- nvinfo : EIATTR_REGCOUNT
	.align		4
.L_624:
        /*0db0*/ 	.byte	0x04, 0x2f
        /*0db2*/ 	.short	(.L_626 - .L_625)
	.align		4
.L_625:
        /*0db4*/ 	.word	index@(_ZN2at6native18elementwise_kernelILi128ELi4EZNS0_15gpu_kernel_implINS0_13BinaryFunctorIhhbZZZNS0_22logical_or_kernel_cudaERNS_14TensorIteratorEENKUlvE0_clEvENKUlvE_clEvEUlhhE_EEEEvRNS_18TensorIteratorBaseERKT_EUliE_EEviT1_)
        /*0db8*/ 	.word	0x0000001a


	//----- nvinfo : EIATTR_FRAME_SIZE
	.align		4
.L_626:
        /*0dbc*/ 	.byte	0x04, 0x11
        /*0dbe*/ 	.short	(.L_628 - .L_627)
	.align		4
.L_627:
        /*0dc0*/ 	.word	index@(_ZN2at6native18elementwise_kernelILi128ELi4EZNS0_15gpu_kernel_implINS0_13BinaryFunctorIhhbZZZNS0_22logical_or_kernel_cudaERNS_14TensorIteratorEENKUlvE0_clEvENKUlvE_clEvEUlhhE_EEEEvRNS_18TensorIteratorBaseERKT_EUliE_EEviT1_)
        /*0dc4*/ 	.word	0x00000000


	//----- nvinfo : EIATTR_REGCOUNT
	.align		4
.L_628:
        /*0dc8*/ 	.byte	0x04, 0x2f
        /*0dca*/ 	.short	(.L_630 - .L_629)
	.align		4
.L_629:
        /*0dcc*/ 	.word	index@(_ZN2at6native29vectorized_elementwise_kernelILi8ENS0_13AUnaryFunctorIhhbZZZNS0_22logical_or_kernel_cudaERNS_14TensorIteratorEENKUlvE0_clEvENKUlvE_clEvEUlhhE_EESt5arrayIPcLm2EEEEviT0_T1_)
        /*0dd0*/ 	.word	0x00000020


	//----- nvinfo : EIATTR_FRAME_SIZE
	.align		4
.L_630:
        /*0dd4*/ 	.byte	0x04, 0x11
        /*0dd6*/ 	.short	(.L_632 - .L_631)
	.align		4
.L_631:
        /*0dd8*/ 	.word	index@(_ZN2at6native29vectorized_elementwise_kernelILi8ENS0_13AUnaryFunctorIhhbZZZNS0_22logical_or_kernel_cudaERNS_14TensorIteratorEENKUlvE0_clEvENKUlvE_clEvEUlhhE_EESt5arrayIPcLm2EEEEviT0_T1_)
        /*0ddc*/ 	.word	0x00000000


	//----- nvinfo : EIATTR_REGCOUNT
	.align		4
.L_632:
        /*0de0*/ 	.byte	0x04, 0x2f
        /*0de2*/ 	.short	(.L_634 - .L_633)
	.align		4
.L_633:
        /*0de4*/ 	.word	index@(_ZN2at6native29vectorized_elementwise_kernelILi4ENS0_13AUnaryFunctorIhhbZZZNS0_22logical_or_kernel_cudaERNS_14TensorIteratorEENKUlvE0_clEvENKUlvE_clEvEUlhhE_EESt5arrayIPcLm2EEEEviT0_T1_)
        /*0de8*/ 	.word	0x00000020


	//----- nvinfo : EIATTR_FRAME_SIZE
	.align		4
.L_634:
        /*0dec*/ 	.byte	0x04, 0x11
        /*0dee*/ 	.short	(.L_636 - .L_635)
	.align		4
.L_635:
        /*0df0*/ 	.word	index@(_ZN2at6native29vectorized_elementwise_kernelILi4ENS0_13AUnaryFunctorIhhbZZZNS0_22logical_or_kernel_cudaERNS_14TensorIteratorEENKUlvE0_clEvENKUlvE_clEvEUlhhE_EESt5arrayIPcLm2EEEEviT0_T1_)
        /*0df4*/ 	.word	0x00000000


	//----- nvinfo : EIATTR_REGCOUNT
	.align		4
.L_636:
        /*0df8*/ 	.byte	0x04, 0x2f
        /*0dfa*/ 	.short	(.L_638 - .L_637)
	.align		4
.L_637:
        /*0dfc*/ 	.word	index@(_ZN2at6native29vectorized_elementwise_kernelILi2ENS0_13AUnaryFunctorIhhbZZZNS0_22logical_or_kernel_cudaERNS_14TensorIteratorEENKUlvE0_clEvENKUlvE_clEvEUlhhE_EESt5arrayIPcLm2EEEEviT0_T1_)
        /*0e00*/ 	.word	0x00000020


	//----- nvinfo : EIATTR_FRAME_SIZE
	.align		4
.L_638:
        /*0e04*/ 	.byte	0x04, 0x11
        /*0e06*/ 	.short	(.L_640 - .L_639)
	.align		4
.L_639:
        /*0e08*/ 	.word	index@(_ZN2at6native29vectorized_elementwise_kernelILi2ENS0_13AUnaryFunctorIhhbZZZNS0_22logical_or_kernel_cudaERNS_14TensorIteratorEENKUlvE0_clEvENKUlvE_clEvEUlhhE_EESt5arrayIPcLm2EEEEviT0_T1_)
        /*0e0c*/ 	.word	0x00000000


	//----- nvinfo : EIATTR_REGCOUNT
	.align		4
.L_640:
        /*0e10*/ 	.byte	0x04, 0x2f
        /*0e12*/ 	.short	(.L_642 - .L_641)
	.align		4
.L_641:
        /*0e14*/ 	.word	index@(_ZN2at6native27unrolled_elementwise_kernelINS0_13AUnaryFunctorIhhbZZZNS0_22logical_or_kernel_cudaERNS_14TensorIteratorEENKUlvE0_clEvENKUlvE_clEvEUlhhE_EESt5arrayIPcLm2EELi4E23TrivialOffsetCalculatorILi1EjESD_NS0_6memory15LoadWithoutCastENSE_16StoreWithoutCastEEEviT_T0_T2_T3_T4_T5_)
        /*0e18*/ 	.word	0x00000016


	//----- nvinfo : EIATTR_FRAME_SIZE
	.align		4
.L_642:
        /*0e1c*/ 	.byte	0x04, 0x11
        /*0e1e*/ 	.short	(.L_644 - .L_643)
	.align		4
.L_643:
        /*0e20*/ 	.word	index@(_ZN2at6native27unrolled_elementwise_kernelINS0_13AUnaryFunctorIhhbZZZNS0_22logical_or_kernel_cudaERNS_14TensorIteratorEENKUlvE0_clEvENKUlvE_clEvEUlhhE_EESt5arrayIPcLm2EELi4E23TrivialOffsetCalculatorILi1EjESD_NS0_6memory15LoadWithoutCastENSE_16StoreWithoutCastEEEviT_T0_T2_T3_T4_T5_)
        /*0e24*/ 	.word	0x00000000


	//----- nvinfo : EIATTR_REGCOUNT
	.align		4
.L_644:
        /*0e28*/ 	.byte	0x04, 0x2f
        /*0e2a*/ 	.short	(.L_646 - .L_645)
	.align		4
.L_645:
        /*0e2c*/ 	.word	index@(_ZN2at6native18elementwise_kernelILi128ELi4EZNS0_22gpu_kernel_impl_nocastINS0_13AUnaryFunctorIhhbZZZNS0_22logical_or_kernel_cudaERNS_14TensorIteratorEENKUlvE0_clEvENKUlvE_clEvEUlhhE_EEEEvRNS_18TensorIteratorBaseERKT_EUliE_EEviT1_)
        /*0e30*/ 	.word	0x00000012


	//----- nvinfo : EIATTR_FRAME_SIZE
	.align		4
.L_646:
        /*0e34*/ 	.byte	0x04, 0x11
        /*0e36*/ 	.short	(.L_648 - .L_647)
	.align		4
.L_647:
        /*0e38*/ 	.word	index@(_ZN2at6native18elementwise_kernelILi128ELi4EZNS0_22gpu_kernel_impl_nocastINS0_13AUnaryFunctorIhhbZZZNS0_22logical_or_kernel_cudaERNS_14TensorIteratorEENKUlvE0_clEvENKUlvE_clEvEUlhhE_EEEEvRNS_18TensorIteratorBaseERKT_EUliE_EEviT1_)
        /*0e3c*/ 	.word	0x00000000


	//----- nvinfo : EIATTR_REGCOUNT
	.align		4
.L_648:
        /*0e40*/ 	.byte	0x04, 0x2f
        /*0e42*/ 	.short	(.L_650 - .L_649)
	.align		4
.L_649:
        /*0e44*/ 	.word	index@(_ZN2at6native27unrolled_elementwise_kernelINS0_13AUnaryFunctorIhhbZZZNS0_22logical_or_kernel_cudaERNS_14TensorIteratorEENKUlvE0_clEvENKUlvE_clEvEUlhhE_EESt5arrayIPcLm2EELi4E23TrivialOffsetCalculatorILi1EjESD_NS0_6memory12LoadWithCastILi1EEENSE_13StoreWithCastILi1EEEEEviT_T0_T2_T3_T4_T5_)
        /*0e48*/ 	.word	0x0000001d


	//----- nvinfo : EIATTR_FRAME_SIZE
	.align		4
.L_650:
        /*0e4c*/ 	.byte	0x04, 0x11
        /*0e4e*/ 	.short	(.L_652 - .L_651)
	.align		4
.L_651:
        /*0e50*/ 	.word	index@(_ZN2at6native27unrolled_elementwise_kernelINS0_13AUnaryFunctorIhhbZZZNS0_22logical_or_kernel_cudaERNS_14TensorIteratorEENKUlvE0_clEvENKUlvE_clEvEUlhhE_EESt5arrayIPcLm2EELi4E23TrivialOffsetCalculatorILi1EjESD_NS0_6memory12LoadWithCastILi1EEENSE_13StoreWithCastILi1EEEEEviT_T0_T2_T3_T4_T5_)
        /*0e54*/ 	.word	0x00000000


	//----- nvinfo : EIATTR_REGCOUNT
	.align		4
.L_652:
        /*0e58*/ 	.byte	0x04, 0x2f
        /*0e5a*/ 	.short	(.L_654 - .L_653)
	.align		4
.L_653:
        /*0e5c*/ 	.word	index@(_ZN2at6native18elementwise_kernelILi128ELi4EZNS0_15gpu_kernel_implINS0_13AUnaryFunctorIhhbZZZNS0_22logical_or_kernel_cudaERNS_14TensorIteratorEENKUlvE0_clEvENKUlvE_clEvEUlhhE_EEEEvRNS_18TensorIteratorBaseERKT_EUliE_EEviT1_)
        /*0e60*/ 	.word	0x0000001a


	//----- nvinfo : EIATTR_FRAME_SIZE
	.align		4
.L_654:
        /*0e64*/ 	.byte	0x04, 0x11
        /*0e66*/ 	.short	(.L_656 - .L_655)
	.align		4
.L_655:
        /*0e68*/ 	.word	index@(_ZN2at6native18elementwise_kernelILi128ELi4EZNS0_15gpu_kernel_implINS0_13AUnaryFunctorIhhbZZZNS0_22logical_or_kernel_cudaERNS_14TensorIteratorEENKUlvE0_clEvENKUlvE_clEvEUlhhE_EEEEvRNS_18TensorIteratorBaseERKT_EUliE_EEviT1_)
        /*0e6c*/ 	.word	0x00000000


	//----- nvinfo : EIATTR_REGCOUNT
	.align		4
.L_656:
        /*0e70*/ 	.byte	0x04, 0x2f
        /*0e72*/ 	.short	(.L_658 - .L_657)
	.align		4
.L_657:
        /*0e74*/ 	.word	index@(_ZN2at6native29vectorized_elementwise_kernelILi8ENS0_13BinaryFunctorIaabZZZNS0_22logical_or_kernel_cudaERNS_14TensorIteratorEENKUlvE0_clEvENKUlvE0_clEvEUlaaE_EESt5arrayIPcLm3EEEEviT0_T1_)
        /*0e78*/ 	.word	0x00000020


	//----- nvinfo : EIATTR_FRAME_SIZE
	.align		4
.L_658:
        /*0e7c*/ 	.byte	0x04, 0x11
        /*0e7e*/ 	.short	(.L_660 - .L_659)
	.align		4
.L_659:
        /*0e80*/ 	.word	index@(_ZN2at6native29vectorized_elementwise_kernelILi8ENS0_13BinaryFunctorIaabZZZNS0_22logical_or_kernel_cudaERNS_14TensorIteratorEENKUlvE0_clEvENKUlvE0_clEvEUlaaE_EESt5arrayIPcLm3EEEEviT0_T1_)
        /*0e84*/ 	.word	0x00000000


	//----- nvinfo : EIATTR_REGCOUNT
	.align		4
.L_660:
        /*0e88*/ 	.byte	0x04, 0x2f
        /*0e8a*/ 	.short	(.L_662 - .L_661)
	.align		4
.L_661:
        /*0e8c*/ 	.word	index@(_ZN2at6native29vectorized_elementwise_kernelILi4ENS0_13BinaryFunctorIaabZZZNS0_22logical_or_kernel_cudaERNS_14TensorIteratorEENKUlvE0_clEvENKUlvE0_clEvEUlaaE_EESt5arrayIPcLm3EEEEviT0_T1_)
        /*0e90*/ 	.word	0x00000020


	//----- nvinfo : EIATTR_FRAME_SIZE
	.align		4
.L_662:
        /*0e94*/ 	.byte	0x04, 0x11
        /*0e96*/ 	.short	(.L_664 - .L_663)
	.align		4
.L_663:
        /*0e98*/ 	.word	index@(_ZN2at6native29vectorized_elementwise_kernelILi4ENS0_13BinaryFunctorIaabZZZNS0_22logical_or_kernel_cudaERNS_14TensorIteratorEENKUlvE0_clEvENKUlvE0_clEvEUlaaE_EESt5arrayIPcLm3EEEEviT0_T1_)
        /*0e9c*/ 	.word	0x00000000


	//----- nvinfo : EIATTR_REGCOUNT
	.align		4
.L_664:
        /*0ea0*/ 	.byte	0x04, 0x2f
        /*0ea2*/ 	.short	(.L_666 - .L_665)
	.align		4
.L_665:
        /*0ea4*/ 	.word	index@(_ZN2at6native29vectorized_elementwise_kernelILi2ENS0_13BinaryFunctorIaabZZZNS0_22logical_or_kernel_cudaERNS_14TensorIteratorEENKUlvE0_clEvENKUlvE0_clEvEUlaaE_EESt5arrayIPcLm3EEEEviT0_T1_)
        /*0ea8*/ 	.word	0x00000020


	//----- nvinfo : EIATTR_FRAME_SIZE
	.align		4
.L_666:
        /*0eac*/ 	.byte	0x04, 0x11
        /*0eae*/ 	.short	(.L_668 - .L_667)
	.align		4
.L_667:
        /*0eb0*/ 	.word	index@(_ZN2at6native29vectorized_elementwise_kernelILi2ENS0_13BinaryFunctorIaabZZZNS0_22logical_or_kernel_cudaERNS_14TensorIteratorEENKUlvE0_clEvENKUlvE0_clEvEUlaaE_EESt5arrayIPcLm3EEEEviT0_T1_)
        /*0eb4*/ 	.word	0x00000000


	//----- nvinfo : EIATTR_REGCOUNT
	.align		4
.L_668:
        /*0eb8*/ 	.byte	0x04, 0x2f
        /*0eba*/ 	.short	(.L_670 - .L_669)
	.align		4
.L_669:
        /*0ebc*/ 	.word	index@(_ZN2at6native27unrolled_elementwise_kernelINS0_13BinaryFunctorIaabZZZNS0_22logical_or_kernel_cudaERNS_14TensorIteratorEENKUlvE0_clEvENKUlvE0_clEvEUlaaE_EESt5arrayIPcLm3EELi4E23TrivialOffsetCalculatorILi2EjESC_ILi1EjENS0_6memory15LoadWithoutCastENSF_16StoreWithoutCastEEEviT_T0_T2_T3_T4_T5_)
        /*0ec0*/ 	.word	0x0000001a


	//----- nvinfo : EIATTR_FRAME_SIZE
	.align		4
.L_670:
        /*0ec4*/ 	.byte	0x04, 0x11
        /*0ec6*/ 	.short	(.L_672 - .L_671)
	.align		4
.L_671:
        /*0ec8*/ 	.word	index@(_ZN2at6native27unrolled_elementwise_kernelINS0_13BinaryFunctorIaabZZZNS0_22logical_or_kernel_cudaERNS_14TensorIteratorEENKUlvE0_clEvENKUlvE0_clEvEUlaaE_EESt5arrayIPcLm3EELi4E23TrivialOffsetCalculatorILi2EjESC_ILi1EjENS0_6memory15LoadWithoutCastENSF_16StoreWithoutCastEEEviT_T0_T2_T3_T4_T5_)
        /*0ecc*/ 	.word	0x00000000


	//----- nvinfo : EIATTR_REGCOUNT
	.align		4
.L_672:
        /*0ed0*/ 	.byte	0x04, 0x2f
        /*0ed2*/ 	.short	(.L_674 - .L_673)
	.align		4
.L_673:
        /*0ed4*/ 	.word	index@(_ZN2at6native18elementwise_kernelILi128ELi4EZNS0_22gpu_kernel_impl_nocastINS0_13BinaryFunctorIaabZZZNS0_22logical_or_kernel_cudaERNS_14TensorIteratorEENKUlvE0_clEvENKUlvE0_clEvEUlaaE_EEEEvRNS_18TensorIteratorBaseERKT_EUliE_EEviT1_)
        /*0ed8*/ 	.word	0x00000012


	//----- nvinfo : EIATTR_FRAME_SIZE
	.align		4
.L_674:
        /*0edc*/ 	.byte	0x04, 0x11
        /*0ede*/ 	.short	(.L_676 - .L_675)
	.align		4
.L_675:
        /*0ee0*/ 	.word	index@(_ZN2at6native18elementwise_kernelILi128ELi4EZNS0_22gpu_kernel_impl_nocastINS0_13BinaryFunctorIaabZZZNS0_22logical_or_kernel_cudaERNS_14TensorIteratorEENKUlvE0_clEvENKUlvE0_clEvEUlaaE_EEEEvRNS_18TensorIteratorBaseERKT_EUliE_EEviT1_)
        /*0ee4*/ 	.word	0x00000000


	//----- nvinfo : EIATTR_REGCOUNT
	.align		4
.L_676:
        /*0ee8*/ 	.byte	0x04, 0x2f
        /*0eea*/ 	.short	(.L_678 - .L_677)
	.align		4
.L_677:
        /*0eec*/ 	.word	index@(_ZN2at6native27unrolled_elementwise_kernelINS0_13BinaryFunctorIaabZZZNS0_22logical_or_kernel_cudaERNS_14TensorIteratorEENKUlvE0_clEvENKUlvE0_clEvEUlaaE_EESt5arrayIPcLm3EELi4E23TrivialOffsetCalculatorILi2EjESC_ILi1EjENS0_6memory12LoadWithCastILi2EEENSF_13StoreWithCastILi1EEEEEviT_T0_T2_T3_T4_T5_)
        /*0ef0*/ 	.word	0x0000001f


	//----- nvinfo : EIATTR_FRAME_SIZE
	.align		4
.L_678:
        /*0ef4*/ 	.byte	0x04, 0x11
        /*0ef6*/ 	.short	(.L_680 - .L_679)
	.align		4
.L_679:
        /*0ef8*/ 	.word	index@(_ZN2at6native27unrolled_elementwise_kernelINS0_13BinaryFunctorIaabZZZNS0_22logical_or_kernel_cudaERNS_14TensorIteratorEENKUlvE0_clEvENKUlvE0_clEvEUlaaE_EESt5arrayIPcLm3EELi4E23TrivialOffsetCalculatorILi2EjESC_ILi1EjENS0_6memory12LoadWithCastILi2EEENSF_13StoreWithCastILi1EEEEEviT_T0_T2_T3_T4_T5_)
        /*0efc*/ 	.word	0x00000000


	//----- nvinfo : EIATTR_REGCOUNT
	.align		4
.L_680:
        /*0f00*/ 	.byte	0x04, 0x2f
        /*0f02*/ 	.short	(.L_682 - .L_681)
	.align		4
.L_681:
        /*0f04*/ 	.word	index@(_ZN2at6native18elementwise_kernelILi128ELi4EZNS0_15gpu_kernel_implINS0_13BinaryFunctorIaabZZZNS0_22logical_or_kernel_cudaERNS_14TensorIteratorEENKUlvE0_clEvENKUlvE0_clEvEUlaaE_EEEEvRNS_18TensorIteratorBaseERKT_EUliE_EEviT1_)
        /*0f08*/ 	.word	0x0000001a


	//----- nvinfo : EIATTR_FRAME_SIZE
	.align		4
.L_682:
        /*0f0c*/ 	.byte	0x04, 0x11
        /*0f0e*/ 	.short	(.L_684 - .L_683)
	.align		4
.L_683:
        /*0f10*/ 	.word	index@(_ZN2at6native18elementwise_kernelILi128ELi4EZNS0_15gpu_kernel_implINS0_13BinaryFunctorIaabZZZNS0_22logical_or_kernel_cudaERNS_14TensorIteratorEENKUlvE0_clEvENKUlvE0_clEvEUlaaE_EEEEvRNS_18TensorIteratorBaseERKT_EUliE_EEviT1_)
        /*0f14*/ 	.word	0x00000000


	//----- nvinfo : EIATTR_REGCOUNT
	.align		4
.L_684:
        /*0f18*/ 	.byte	0x04, 0x2f
        /*0f1a*/ 	.short	(.L_686 - .L_685)
	.align		4
.L_685:
        /*0f1c*/ 	.word	index@(_ZN2at6native29vectorized_elementwise_kernelILi8ENS0_13AUnaryFunctorIaabZZZNS0_22logical_or_kernel_cudaERNS_14TensorIteratorEENKUlvE0_clEvENKUlvE0_clEvEUlaaE_EESt5arrayIPcLm2EEEEviT0_T1_)
        /*0f20*/ 	.word	0x00000020


	//----- nvinfo : EIATTR_FRAME_SIZE
	.align		4
.L_686:
        /*0f24*/ 	.byte	0x04, 0x11
        /*0f26*/ 	.short	(.L_688 - .L_687)
	.align		4
.L_687:
        /*0f28*/ 	.word	index@(_ZN2at6native29vectorized_elementwise_kernelILi8ENS0_13AUnaryFunctorIaabZZZNS0_22logical_or_kernel_cudaERNS_14TensorIteratorEENKUlvE0_clEvENKUlvE0_clEvEUlaaE_EESt5arrayIPcLm2EEEEviT0_T1_)
        /*0f2c*/ 	.word	0x00000000


	//----- nvinfo : EIATTR_REGCOUNT
	.align		4
.L_688:
        /*0f30*/ 	.byte	0x04, 0x2f
        /*0f32*/ 	.short	(.L_690 - .L_689)
	.align		4
.L_689:
        /*0f34*/ 	.word	index@(_ZN2at6native29vectorized_elementwise_kernelILi4ENS0_13AUnaryFunctorIaabZZZNS0_22logical_or_kernel_cudaERNS_14TensorIteratorEENKUlvE0_clEvENKUlvE0_clEvEUlaaE_EESt5arrayIPcLm2EEEEviT0_T1_)
        /*0f38*/ 	.word	0x00000020


	//----- nvinfo : EIATTR_FRAME_SIZE
	.align		4
.L_690:
        /*0f3c*/ 	.byte	0x04, 0x11
        /*0f3e*/ 	.short	(.L_692 - .L_691)
	.align		4
.L_691:
        /*0f40*/ 	.word	index@(_ZN2at6native29vectorized_elementwise_kernelILi4ENS0_13AUnaryFunctorIaabZZZNS0_22logical_or_kernel_cudaERNS_14TensorIteratorEENKUlvE0_clEvENKUlvE0_clEvEUlaaE_EESt5arrayIPcLm2EEEEviT0_T1_)
        /*0f44*/ 	.word	0x00000000


	//----- nvinfo : EIATTR_REGCOUNT
	.align		4
.L_692:
        /*0f48*/ 	.byte	0x04, 0x2f
        /*0f4a*/ 	.short	(.L_694 - .L_693)
	.align		4
.L_693:
        /*0f4c*/ 	.word	index@(_ZN2at6native29vectorized_elementwise_kernelILi2ENS0_13AUnaryFunctorIaabZZZNS0_22logical_or_kernel_cudaERNS_14TensorIteratorEENKUlvE0_clEvENKUlvE0_clEvEUlaaE_EESt5arrayIPcLm2EEEEviT0_T1_)
        /*0f50*/ 	.word	0x00000020


	//----- nvinfo : EIATTR_FRAME_SIZE
	.align		4
.L_694:
        /*0f54*/ 	.byte	0x04, 0x11
        /*0f56*/ 	.short	(.L_696 - .L_695)
	.align		4
.L_695:
        /*0f58*/ 	.word	index@(_ZN2at6native29vectorized_elementwise_kernelILi2ENS0_13AUnaryFunctorIaabZZZNS0_22logical_or_kernel_cudaERNS_14TensorIteratorEENKUlvE0_clEvENKUlvE0_clEvEUlaaE_EESt5arrayIPcLm2EEEEviT0_T1_)
        /*0f5c*/ 	.word	0x00000000


	//----- nvinfo : EIATTR_REGCOUNT
	.align		4
.L_696:
        /*0f60*/ 	.byte	0x04, 0x2f
        /*0f62*/ 	.short	(.L_698 - .L_697)
	.align		4
.L_697:
        /*0f64*/ 	.word	index@(_ZN2at6native27unrolled_elementwise_kernelINS0_13AUnaryFunctorIaabZZZNS0_22logical_or_kernel_cudaERNS_14TensorIteratorEENKUlvE0_clEvENKUlvE0_clEvEUlaaE_EESt5arrayIPcLm2EELi4E23TrivialOffsetCalculatorILi1EjESD_NS0_6memory15LoadWithoutCastENSE_16StoreWithoutCastEEEviT_T0_T2_T3_T4_T5_)
        /*0f68*/ 	.word	0x00000016


	//----- nvinfo : EIATTR_FRAME_SIZE
	.align		4
.L_698:
        /*0f6c*/ 	.byte	0x04, 0x11
        /*0f6e*/ 	.short	(.L_700 - .L_699)
	.align		4
.L_699:
        /*0f70*/ 	.word	index@(_ZN2at6native27unrolled_elementwise_kernelINS0_13AUnaryFunctorIaabZZZNS0_22logical_or_kernel_cudaERNS_14TensorIteratorEENKUlvE0_clEvENKUlvE0_clEvEUlaaE_EESt5arrayIPcLm2EELi4E23TrivialOffsetCalculatorILi1EjESD_NS0_6memory15LoadWithoutCastENSE_16StoreWithoutCastEEEviT_T0_T2_T3_T4_T5_)
        /*0f74*/ 	.word	0x00000000


	//----- nvinfo : EIATTR_REGCOUNT
	.align		4
.L_700:
        /*0f78*/ 	.byte	0x04, 0x2f
        /*0f7a*/ 	.short	(.L_702 - .L_701)
	.align		4
.L_701:
        /*0f7c*/ 	.word	index@(_ZN2at6native18elementwise_kernelILi128ELi4EZNS0_22gpu_kernel_impl_nocastINS0_13AUnaryFunctorIaabZZZNS0_22logical_or_kernel_cudaERNS_14TensorIteratorEENKUlvE0_clEvENKUlvE0_clEvEUlaaE_EEEEvRNS_18TensorIteratorBaseERKT_EUliE_EEviT1_)
        /*0f80*/ 	.word	0x00000012


	//----- nvinfo : EIATTR_FRAME_SIZE
	.align		4
.L_702:
        /*0f84*/ 	.byte	0x04, 0x11
        /*0f86*/ 	.short	(.L_704 - .L_703)
	.align		4
.L_703:
        /*0f88*/ 	.word	index@(_ZN2at6native18elementwise_kernelILi128ELi4EZNS0_22gpu_kernel_impl_nocastINS0_13AUnaryFunctorIaabZZZNS0_22logical_or_kernel_cudaERNS_14TensorIteratorEENKUlvE0_clEvENKUlvE0_clEvEUlaaE_EEEEvRNS_18TensorIteratorBaseERKT_EUliE_EEviT1_)
        /*0f8c*/ 	.word	0x00000000


	//----- nvinfo : EIATTR_REGCOUNT
	.align		4
.L_704:
        /*0f90*/ 	.byte	0x04, 0x2f
        /*0f92*/ 	.short	(.L_706 - .L_705)
	.align		4
.L_705:
        /*0f94*/ 	.word	index@(_ZN2at6native27unrolled_elementwise_kernelINS0_13AUnaryFunctorIaabZZZNS0_22logical_or_kernel_cudaERNS_14TensorIteratorEENKUlvE0_clEvENKUlvE0_clEvEUlaaE_EESt5arrayIPcLm2EELi4E23TrivialOffsetCalculatorILi1EjESD_NS0_6memory12LoadWithCastILi1EEENSE_13StoreWithCastILi1EEEEEviT_T0_T2_T3_T4_T5_)
        /*0f98*/ 	.word	0x0000001d


	//----- nvinfo : EIATTR_FRAME_SIZE
	.align		4
.L_706:
        /*0f9c*/ 	.byte	0x04, 0x11
        /*0f9e*/ 	.short	(.L_708 - .L_707)
	.align		4
.L_707:
        /*0fa0*/ 	.word	index@(_ZN2at6native27unrolled_elementwise_kernelINS0_13AUnaryFunctorIaabZZZNS0_22logical_or_kernel_cudaERNS_14TensorIteratorEENKUlvE0_clEvENKUlvE0_clEvEUlaaE_EESt5arrayIPcLm2EELi4E23TrivialOffsetCalculatorILi1EjESD_NS0_6memory12LoadWithCastILi1EEENSE_13StoreWithCastILi1EEEEEviT_T0_T2_T3_T4_T5_)
        /*0fa4*/ 	.word	0x00000000


	//----- nvinfo : EIATTR_REGCOUNT
	.align		4
.L_708:
        /*0fa8*/ 	.byte	0x04, 0x2f
        /*0faa*/ 	.short	(.L_710 - .L_709)
	.align		4
.L_709:
        /*0fac*/ 	.word	index@(_ZN2at6native18elementwise_kernelILi128ELi4EZNS0_15gpu_kernel_implINS0_13AUnaryFunctorIaabZZZNS0_22logical_or_kernel_cudaERNS_14TensorIteratorEENKUlvE0_clEvENKUlvE0_clEvEUlaaE_EEEEvRNS_18TensorIteratorBaseERKT_EUliE_EEviT1_)
        /*0fb0*/ 	.word	0x0000001a


	//----- nvinfo : EIATTR_FRAME_SIZE
	.align		4
.L_710:
        /*0fb4*/ 	.byte	0x04, 0x11
        /*0fb6*/ 	.short	(.L_712 - .L_711)
	.align		4
.L_711:
        /*0fb8*/ 	.word	index@(_ZN2at6native18elementwise_kernelILi128ELi4EZNS0_15gpu_kernel_implINS0_13AUnaryFunctorIaabZZZNS0_22logical_or_kernel_cudaERNS_14TensorIteratorEENKUlvE0_clEvENKUlvE0_clEvEUlaaE_EEEEvRNS_18TensorIteratorBaseERKT_EUliE_EEviT1_)
        /*0fbc*/ 	.word	0x00000000


	//----- nvinfo : EIATTR_REGCOUNT
	.align		4
.L_712:
        /*0fc0*/ 	.byte	0x04, 0x2f
        /*0fc2*/ 	.short	(.L_714 - .L_713)
	.align		4
.L_713:
        /*0fc4*/ 	.word	index@(_ZN2at6native29vectorized_elementwise_kernelILi8ENS0_13BinaryFunctorIiibZZZNS0_22logical_or_kernel_cudaERNS_14TensorIteratorEENKUlvE0_clEvENKUlvE1_clEvEUliiE_EESt5arrayIPcLm3EEEEviT0_T1_)
        /*0fc8*/ 	.word	0x00000020


	//----- nvinfo : EIATTR_FRAME_SIZE
	.align		4
.L_714:
        /*0fcc*/ 	.byte	0x04, 0x11
        /*0fce*/ 	.short	(.L_716 - .L_715)
	.align		4
.L_715:
        /*0fd0*/ 	.word	index@(_ZN2at6native29vectorized_elementwise_kernelILi8ENS0_13BinaryFunctorIiibZZZNS0_22logical_or_kernel_cudaERNS_14TensorIteratorEENKUlvE0_clEvENKUlvE1_clEvEUliiE_EESt5arrayIPcLm3EEEEviT0_T1_)
        /*0fd4*/ 	.word	0x00000000


	//----- nvinfo : EIATTR_REGCOUNT
	.align		4
.L_716:
        /*0fd8*/ 	.byte	0x04, 0x2f
        /*0fda*/ 	.short	(.L_718 - .L_717)
	.align		4
.L_717:
        /*0fdc*/ 	.word	index@(_ZN2at6native29vectorized_elementwise_kernelILi4ENS0_13BinaryFunctorIiibZZZNS0_22logical_or_kernel_cudaERNS_14TensorIteratorEENKUlvE0_clEvENKUlvE1_clEvEUliiE_EESt5arrayIPcLm3EEEEviT0_T1_)
        /*0fe0*/ 	.word	0x00000020


	//----- nvinfo : EIATTR_FRAME_SIZE
	.align		4
.L_718:
        /*0fe4*/ 	.byte	0x04, 0x11
        /*0fe6*/ 	.short	(.L_720 - .L_719)
	.align		4
.L_719:
        /*0fe8*/ 	.word	index@(_ZN2at6native29vectorized_elementwise_kernelILi4ENS0_13BinaryFunctorIiibZZZNS0_22logical_or_kernel_cudaERNS_14TensorIteratorEENKUlvE0_clEvENKUlvE1_clEvEUliiE_EESt5arrayIPcLm3EEEEviT0_T1_)
        /*0fec*/ 	.word	0x00000000


	//----- nvinfo : EIATTR_REGCOUNT
	.align		4
.L_720:
        /*0ff0*/ 	.byte	0x04, 0x2f
        /*0ff2*/ 	.short	(.L_722 - .L_721)
	.align		4
.L_721:
        /*0ff4*/ 	.word	index@(_ZN2at6native29vectorized_elementwise_kernelILi2ENS0_13BinaryFunctorIiibZZZNS0_22logical_or_kernel_cudaERNS_14TensorIteratorEENKUlvE0_clEvENKUlvE1_clEvEUliiE_EESt5arrayIPcLm3EEEEviT0_T1_)
        /*0ff8*/ 	.word	0x00000020


	//----- nvinfo : EIATTR_FRAME_SIZE
	.align		4
.L_722:
        /*0ffc*/ 	.byte	0x04, 0x11
        /*0ffe*/ 	.short	(.L_724 - .L_723)
	.align		4
.L_723:
        /*1000*/ 	.word	index@(_ZN2at6native29vectorized_elementwise_kernelILi2ENS0_13BinaryFunctorIiibZZZNS0_22logical_or_kernel_cudaERNS_14TensorIteratorEENKUlvE0_clEvENKUlvE1_clEvEUliiE_EESt5arrayIPcLm3EEEEviT0_T1_)
        /*1004*/ 	.word	0x00000000


	//----- nvinfo : EIATTR_REGCOUNT
	.align		4
.L_724:
        /*1008*/ 	.byte	0x04, 0x2f
        /*100a*/ 	.short	(.L_726 - .L_725)
	.align		4
.L_725:
        /*100c*/ 	.word	index@(_ZN2at6native27unrolled_elementwise_kernelINS0_13BinaryFunctorIiibZZZNS0_22logical_or_kernel_cudaERNS_14TensorIteratorEENKUlvE0_clEvENKUlvE1_clEvEUliiE_EESt5arrayIPcLm3EELi4E23TrivialOffsetCalculatorILi2EjESC_ILi1EjENS0_6memory15LoadWithoutCastENSF_16StoreWithoutCastEEEviT_T0_T2_T3_T4_T5_)
        /*1010*/ 	.word	0x0000001a


	//----- nvinfo : EIATTR_FRAME_SIZE
	.align		4
.L_726:
        /*1014*/ 	.byte	0x04, 0x11
        /*1016*/ 	.short	(.L_728 - .L_727)
	.align		4
.L_727:
        /*1018*/ 	.word	index@(_ZN2at6native27unrolled_elementwise_kernelINS0_13BinaryFunctorIiibZZZNS0_22logical_or_kernel_cudaERNS_14TensorIteratorEENKUlvE0_clEvENKUlvE1_clEvEUliiE_EESt5arrayIPcLm3EELi4E23TrivialOffsetCalculatorILi2EjESC_ILi1EjENS0_6memory15LoadWithoutCastENSF_16StoreWithoutCastEEEviT_T0_T2_T3_T4_T5_)
        /*101c*/ 	.word	0x00000000


	//----- nvinfo : EIATTR_REGCOUNT
	.align		4
.L_728:
        /*1020*/ 	.byte	0x04, 0x2f
        /*1022*/ 	.short	(.L_730 - .L_729)
	.align		4
.L_729:
        /*1024*/ 	.word	index@(_ZN2at6native18elementwise_kernelILi128ELi4EZNS0_22gpu_kernel_impl_nocastINS0_13BinaryFunctorIiibZZZNS0_22logical_or_kernel_cudaERNS_14TensorIteratorEENKUlvE0_clEvENKUlvE1_clEvEUliiE_EEEEvRNS_18TensorIteratorBaseERKT_EUliE_EEviT1_)
        /*1028*/ 	.word	0x00000012


	//----- nvinfo : EIATTR_FRAME_SIZE
	.align		4
.L_730:
        /*102c*/ 	.byte	0x04, 0x11
        /*102e*/ 	.short	(.L_732 - .L_731)
	.align		4
.L_731:
        /*1030*/ 	.word	index@(_ZN2at6native18elementwise_kernelILi128ELi4EZNS0_22gpu_kernel_impl_nocastINS0_13BinaryFunctorIiibZZZNS0_22logical_or_kernel_cudaERNS_14TensorIteratorEENKUlvE0_clEvENKUlvE1_clEvEUliiE_EEEEvRNS_18TensorIteratorBaseERKT_EUliE_EEviT1_)
        /*1034*/ 	.word	0x00000000


	//----- nvinfo : EIATTR_REGCOUNT
	.align		4
.L_732:
        /*1038*/ 	.byte	0x04, 0x2f
        /*103a*/ 	.short	(.L_734 - .L_733)
	.align		4
.L_733:
        /*103c*/ 	.word	index@(_ZN2at6native27unrolled_elementwise_kernelINS0_13BinaryFunctorIiibZZZNS0_22logical_or_kernel_cudaERNS_14TensorIteratorEENKUlvE0_clEvENKUlvE1_clEvEUliiE_EESt5arrayIPcLm3EELi4E23TrivialOffsetCalculatorILi2EjESC_ILi1EjENS0_6memory12LoadWithCastILi2EEENSF_13StoreWithCastILi1EEEEEviT_T0_T2_T3_T4_T5_)
        /*1040*/ 	.word	0x0000001f


	//----- nvinfo : EIATTR_FRAME_SIZE
	.align		4
.L_734:
        /*1044*/ 	.byte	0x04, 0x11
        /*1046*/ 	.short	(.L_736 - .L_735)
	.align		4
.L_735:
        /*1048*/ 	.word	index@(_ZN2at6native27unrolled_elementwise_kernelINS0_13BinaryFunctorIiibZZZNS0_22logical_or_kernel_cudaERNS_14TensorIteratorEENKUlvE0_clEvENKUlvE1_clEvEUliiE_EESt5arrayIPcLm3EELi4E23TrivialOffsetCalculatorILi2EjESC_ILi1EjENS0_6memory12LoadWithCastILi2EEENSF_13StoreWithCastILi1EEEEEviT_T0_T2_T3_T4_T5_)
        /*104c*/ 	.word	0x00000000


	//----- nvinfo : EIATTR_REGCOUNT
	.align		4
.L_736:
        /*1050*/ 	.byte	0x04, 0x2f
        /*1052*/ 	.short	(.L_738 - .L_737)
	.align		4
.L_737:
        /*1054*/ 	.word	index@(_ZN2at6native18elementwise_kernelILi128ELi4EZNS0_15gpu_kernel_implINS0_13BinaryFunctorIiibZZZNS0_22logical_or_kernel_cudaERNS_14TensorIteratorEENKUlvE0_clEvENKUlvE1_clEvEUliiE_EEEEvRNS_18TensorIteratorBaseERKT_EUliE_EEviT1_)
        /*1058*/ 	.word	0x0000001a


	//----- nvinfo : EIATTR_FRAME_SIZE
	.align		4
.L_738:
        /*105c*/ 	.byte	0x04, 0x11
        /*105e*/ 	.short	(.L_740 - .L_739)
	.align		4
.L_739:
        /*1060*/ 	.word	index@(_ZN2at6native18elementwise_kernelILi128ELi4EZNS0_15gpu_kernel_implINS0_13BinaryFunctorIiibZZZNS0_22logical_or_kernel_cudaERNS_14TensorIteratorEENKUlvE0_clEvENKUlvE1_clEvEUliiE_EEEEvRNS_18TensorIteratorBaseERKT_EUliE_EEviT1_)
        /*1064*/ 	.word	0x00000000


	//----- nvinfo : EIATTR_REGCOUNT
	.align		4
.L_740:
        /*1068*/ 	.byte	0x04, 0x2f
        /*106a*/ 	.short	(.L_742 - .L_741)
	.align		4
.L_741:
        /*106c*/ 	.word	index@(_ZN2at6native29vectorized_elementwise_kernelILi8ENS0_13AUnaryFunctorIiibZZZNS0_22logical_or_kernel_cudaERNS_14TensorIteratorEENKUlvE0_clEvENKUlvE1_clEvEUliiE_EESt5arrayIPcLm2EEEEviT0_T1_)
        /*1070*/ 	.word	0x00000020


	//----- nvinfo : EIATTR_FRAME_SIZE
	.align		4
.L_742:
        /*1074*/ 	.byte	0x04, 0x11
        /*1076*/ 	.short	(.L_744 - .L_743)
	.align		4
.L_743:
        /*1078*/ 	.word	index@(_ZN2at6native29vectorized_elementwise_kernelILi8ENS0_13AUnaryFunctorIiibZZZNS0_22logical_or_kernel_cudaERNS_14TensorIteratorEENKUlvE0_clEvENKUlvE1_clEvEUliiE_EESt5arrayIPcLm2EEEEviT0_T1_)
        /*107c*/ 	.word	0x00000000


	//----- nvinfo : EIATTR_REGCOUNT
	.align		4
.L_744:
        /*1080*/ 	.byte	0x04, 0x2f
        /*1082*/ 	.short	(.L_746 - .L_745)
	.align		4
.L_745:
        /*1084*/ 	.word	index@(_ZN2at6native29vectorized_elementwise_kernelILi4ENS0_13AUnaryFunctorIiibZZZNS0_22logical_or_kernel_cudaERNS_14TensorIteratorEENKUlvE0_clEvENKUlvE1_clEvEUliiE_EESt5arrayIPcLm2EEEEviT0_T1_)
        /*1088*/ 	.word	0x00000020


	//----- nvinfo : EIATTR_FRAME_SIZE
	.align		4
.L_746:
        /*108c*/ 	.byte	0x04, 0x11
        /*108e*/ 	.short	(.L_748 - .L_747)
	.align		4
.L_747:
        /*1090*/ 	.word	index@(_ZN2at6native29vectorized_elementwise_kernelILi4ENS0_13AUnaryFunctorIiibZZZNS0_22logical_or_kernel_cudaERNS_14TensorIteratorEENKUlvE0_clEvENKUlvE1_clEvEUliiE_EESt5arrayIPcLm2EEEEviT0_T1_)
        /*1094*/ 	.word	0x00000000


	//----- nvinfo : EIATTR_REGCOUNT
	.align		4
.L_748:
        /*1098*/ 	.byte	0x04, 0x2f
        /*109a*/ 	.short	(.L_750 - .L_749)
	.align		4
.L_749:
        /*109c*/ 	.word	index@(_ZN2at6native29vectorized_elementwise_kernelILi2ENS0_13AUnaryFunctorIiibZZZNS0_22logical_or_kernel_cudaERNS_14TensorIteratorEENKUlvE0_clEvENKUlvE1_clEvEUliiE_EESt5arrayIPcLm2EEEEviT0_T1_)
        /*10a0*/ 	.word	0x00000020


	//----- nvinfo : EIATTR_FRAME_SIZE
	.align		4
.L_750:
        /*10a4*/ 	.byte	0x04, 0x11
        /*10a6*/ 	.short	(.L_752 - .L_751)
	.align		4
.L_751:
        /*10a8*/ 	.word	index@(_ZN2at6native29vectorized_elementwise_kernelILi2ENS0_13AUnaryFunctorIiibZZZNS0_22logical_or_kernel_cudaERNS_14TensorIteratorEENKUlvE0_clEvENKUlvE1_clEvEUliiE_EESt5arrayIPcLm2EEEEviT0_T1_)
        /*10ac*/ 	.word	0x00000000


	//----- nvinfo : EIATTR_REGCOUNT
	.align		4
.L_752:
        /*10b0*/ 	.byte	0x04, 0x2f
        /*10b2*/ 	.short	(.L_754 - .L_753)
	.align		4
.L_753:
        /*10b4*/ 	.word	index@(_ZN2at6native27unrolled_elementwise_kernelINS0_13AUnaryFunctorIiibZZZNS0_22logical_or_kernel_cudaERNS_14TensorIteratorEENKUlvE0_clEvENKUlvE1_clEvEUliiE_EESt5arrayIPcLm2EELi4E23TrivialOffsetCalculatorILi1EjESD_NS0_6memory15LoadWithoutCastENSE_16StoreWithoutCastEEEviT_T0_T2_T3_T4_T5_)
        /*10b8*/ 	.word	0x00000016


	//----- nvinfo : EIATTR_FRAME_SIZE
	.align		4
.L_754:
        /*10bc*/ 	.byte	0x04, 0x11
        /*10be*/ 	.short	(.L_756 - .L_755)
	.align		4
.L_755:
        /*10c0*/ 	.word	index@(_ZN2at6native27unrolled_elementwise_kernelINS0_13AUnaryFunctorIiibZZZNS0_22logical_or_kernel_cudaERNS_14TensorIteratorEENKUlvE0_clEvENKUlvE1_clEvEUliiE_EESt5arrayIPcLm2EELi4E23TrivialOffsetCalculatorILi1EjESD_NS0_6memory15LoadWithoutCastENSE_16StoreWithoutCastEEEviT_T0_T2_T3_T4_T5_)
        /*10c4*/ 	.word	0x00000000


	//----- nvinfo : EIATTR_REGCOUNT
	.align		4
.L_756:
        /*10c8*/ 	.byte	0x04, 0x2f
        /*10ca*/ 	.short	(.L_758 - .L_757)
	.align		4
.L_757:
        /*10cc*/ 	.word	index@(_ZN2at6native18elementwise_kernelILi128ELi4EZNS0_22gpu_kernel_impl_nocastINS0_13AUnaryFunctorIiibZZZNS0_22logical_or_kernel_cudaERNS_14TensorIteratorEENKUlvE0_clEvENKUlvE1_clEvEUliiE_EEEEvRNS_18TensorIteratorBaseERKT_EUliE_EEviT1_)
        /*10d0*/ 	.word	0x00000012


	//----- nvinfo : EIATTR_FRAME_SIZE
	.align		4
.L_758:
        /*10d4*/ 	.byte	0x04, 0x11
        /*10d6*/ 	.short	(.L_760 - .L_759)
	.align		4
.L_759:
        /*10d8*/ 	.word	index@(_ZN2at6native18elementwise_kernelILi128ELi4EZNS0_22gpu_kernel_impl_nocastINS0_13AUnaryFunctorIiibZZZNS0_22logical_or_kernel_cudaERNS_14TensorIteratorEENKUlvE0_clEvENKUlvE1_clEvEUliiE_EEEEvRNS_18TensorIteratorBaseERKT_EUliE_EEviT1_)
        /*10dc*/ 	.word	0x00000000


	//----- nvinfo : EIATTR_REGCOUNT
	.align		4
.L_760:
        /*10e0*/ 	.byte	0x04, 0x2f
        /*10e2*/ 	.short	(.L_762 - .L_761)
	.align		4
.L_761:
        /*10e4*/ 	.word	index@(_ZN2at6native27unrolled_elementwise_kernelINS0_13AUnaryFunctorIiibZZZNS0_22logical_or_kernel_cudaERNS_14TensorIteratorEENKUlvE0_clEvENKUlvE1_clEvEUliiE_EESt5arrayIPcLm2EELi4E23TrivialOffsetCalculatorILi1EjESD_NS0_6memory12LoadWithCastILi1EEENSE_13StoreWithCastILi1EEEEEviT_T0_T2_T3_T4_T5_)
        /*10e8*/ 	.word	0x0000001d


	//----- nvinfo : EIATTR_FRAME_SIZE
	.align		4
.L_762:
        /*10ec*/ 	.byte	0x04, 0x11
        /*10ee*/ 	.short	(.L_764 - .L_763)
	.align		4
.L_763:
        /*10f0*/ 	.word	index@(_ZN2at6native27unrolled_elementwise_kernelINS0_13AUnaryFunctorIiibZZZNS0_22logical_or_kernel_cudaERNS_14TensorIteratorEENKUlvE0_clEvENKUlvE1_clEvEUliiE_EESt5arrayIPcLm2EELi4E23TrivialOffsetCalculatorILi1EjESD_NS0_6memory12LoadWithCastILi1EEENSE_13StoreWithCastILi1EEEEEviT_T0_T2_T3_T4_T5_)
        /*10f4*/ 	.word	0x00000000


	//----- nvinfo : EIATTR_REGCOUNT
	.align		4
.L_764:
        /*10f8*/ 	.byte	0x04, 0x2f
        /*10fa*/ 	.short	(.L_766 - .L_765)
	.align		4
.L_765:
        /*10fc*/ 	.word	index@(_ZN2at6native18elementwise_kernelILi128ELi4EZNS0_15gpu_kernel_implINS0_13AUnaryFunctorIiibZZZNS0_22logical_or_kernel_cudaERNS_14TensorIteratorEENKUlvE0_clEvENKUlvE1_clEvEUliiE_EEEEvRNS_18TensorIteratorBaseERKT_EUliE_EEviT1_)
        /*1100*/ 	.word	0x0000001a


	//----- nvinfo : EIATTR_FRAME_SIZE
	.align		4
.L_766:
        /*1104*/ 	.byte	0x04, 0x11
        /*1106*/ 	.short	(.L_768 - .L_767)
	.align		4
.L_767:
        /*1108*/ 	.word	index@(_ZN2at6native18elementwise_kernelILi128ELi4EZNS0_15gpu_kernel_implINS0_13AUnaryFunctorIiibZZZNS0_22logical_or_kernel_cudaERNS_14TensorIteratorEENKUlvE0_clEvENKUlvE1_clEvEUliiE_EEEEvRNS_18TensorIteratorBaseERKT_EUliE_EEviT1_)
        /*110c*/ 	.word	0x00000000


	//----- nvinfo : EIATTR_REGCOUNT
	.align		4
.L_768:
        /*1110*/ 	.byte	0x04, 0x2f
        /*1112*/ 	.short	(.L_770 - .L_769)
	.align		4
.L_769:
        /*1114*/ 	.word	index@(_ZN2at6native29vectorized_elementwise_kernelILi8ENS0_13BinaryFunctorIllbZZZNS0_22logical_or_kernel_cudaERNS_14TensorIteratorEENKUlvE0_clEvENKUlvE2_clEvEUlllE_EESt5arrayIPcLm3EEEEviT0_T1_)
        /*1118*/ 	.word	0x00000020


	//----- nvinfo : EIATTR_FRAME_SIZE
	.align		4
.L_770:
        /*111c*/ 	.byte	0x04, 0x11
        /*111e*/ 	.short	(.L_772 - .L_771)
	.align		4
.L_771:
        /*1120*/ 	.word	index@(_ZN2at6native29vectorized_elementwise_kernelILi8ENS0_13BinaryFunctorIllbZZZNS0_22logical_or_kernel_cudaERNS_14TensorIteratorEENKUlvE0_clEvENKUlvE2_clEvEUlllE_EESt5arrayIPcLm3EEEEviT0_T1_)
        /*1124*/ 	.word	0x00000000


	//----- nvinfo : EIATTR_REGCOUNT
	.align		4
.L_772:
        /*1128*/ 	.byte	0x04, 0x2f
        /*112a*/ 	.short	(.L_774 - .L_773)
	.align		4
.L_773:
        /*112c*/ 	.word	index@(_ZN2at6native29vectorized_elementwise_kernelILi4ENS0_13BinaryFunctorIllbZZZNS0_22logical_or_kernel_cudaERNS_14TensorIteratorEENKUlvE0_clEvENKUlvE2_clEvEUlllE_EESt5arrayIPcLm3EEEEviT0_T1_)
        /*1130*/ 	.word	0x00000020


	//----- nvinfo : EIATTR_FRAME_SIZE
	.align		4
.L_774:
        /*1134*/ 	.byte	0x04, 0x11
        /*1136*/ 	.short	(.L_776 - .L_775)
	.align		4
.L_775:
        /*1138*/ 	.word	index@(_ZN2at6native29vectorized_elementwise_kernelILi4ENS0_13BinaryFunctorIllbZZZNS0_22logical_or_kernel_cudaERNS_14TensorIteratorEENKUlvE0_clEvENKUlvE2_clEvEUlllE_EESt5arrayIPcLm3EEEEviT0_T1_)
        /*113c*/ 	.word	0x00000000


	//----- nvinfo : EIATTR_REGCOUNT
	.align		4
.L_776:
        /*1140*/ 	.byte	0x04, 0x2f
        /*1142*/ 	.short	(.L_778 - .L_777)
	.align		4
.L_777:
        /*1144*/ 	.word	index@(_ZN2at6native29vectorized_elementwise_kernelILi2ENS0_13BinaryFunctorIllbZZZNS0_22logical_or_kernel_cudaERNS_14TensorIteratorEENKUlvE0_clEvENKUlvE2_clEvEUlllE_EESt5arrayIPcLm3EEEEviT0_T1_)
        /*1148*/ 	.word	0x00000020


	//----- nvinfo : EIATTR_FRAME_SIZE
	.align		4
.L_778:
        /*114c*/ 	.byte	0x04, 0x11
        /*114e*/ 	.short	(.L_780 - .L_779)
	.align		4
.L_779:
        /*1150*/ 	.word	index@(_ZN2at6native29vectorized_elementwise_kernelILi2ENS0_13BinaryFunctorIllbZZZNS0_22logical_or_kernel_cudaERNS_14TensorIteratorEENKUlvE0_clEvENKUlvE2_clEvEUlllE_EESt5arrayIPcLm3EEEEviT0_T1_)
        /*1154*/ 	.word	0x00000000


	//----- nvinfo : EIATTR_REGCOUNT
	.align		4
.L_780:
        /*1158*/ 	.byte	0x04, 0x2f
        /*115a*/ 	.short	(.L_782 - .L_781)
	.align		4
.L_781:
        /*115c*/ 	.word	index@(_ZN2at6native27unrolled_elementwise_kernelINS0_13BinaryFunctorIllbZZZNS0_22logical_or_kernel_cudaERNS_14TensorIteratorEENKUlvE0_clEvENKUlvE2_clEvEUlllE_EESt5arrayIPcLm3EELi4E23TrivialOffsetCalculatorILi2EjESC_ILi1EjENS0_6memory15LoadWithoutCastENSF_16StoreWithoutCastEEEviT_T0_T2_T3_T4_T5_)
        /*1160*/ 	.word	0x0000001e


	//----- nvinfo : EIATTR_FRAME_SIZE
	.align		4
.L_782:
        /*1164*/ 	.byte	0x04, 0x11
        /*1166*/ 	.short	(.L_784 - .L_783)
	.align		4
.L_783:
        /*1168*/ 	.word	index@(_ZN2at6native27unrolled_elementwise_kernelINS0_13BinaryFunctorIllbZZZNS0_22logical_or_kernel_cudaERNS_14TensorIteratorEENKUlvE0_clEvENKUlvE2_clEvEUlllE_EESt5arrayIPcLm3EELi4E23TrivialOffsetCalculatorILi2EjESC_ILi1EjENS0_6memory15LoadWithoutCastENSF_16StoreWithoutCastEEEviT_T0_T2_T3_T4_T5_)
        /*116c*/ 	.word	0x00000000


	//----- nvinfo : EIATTR_REGCOUNT
	.align		4
.L_784:
        /*1170*/ 	.byte	0x04, 0x2f
        /*1172*/ 	.short	(.L_786 - .L_785)
	.align		4
.L_785:
        /*1174*/ 	.word	index@(_ZN2at6native18elementwise_kernelILi128ELi4EZNS0_22gpu_kernel_impl_nocastINS0_13BinaryFunctorIllbZZZNS0_22logical_or_kernel_cudaERNS_14TensorIteratorEENKUlvE0_clEvENKUlvE2_clEvEUlllE_EEEEvRNS_18TensorIteratorBaseERKT_EUliE_EEviT1_)
        /*1178*/ 	.word	0x00000012


	//----- nvinfo : EIATTR_FRAME_SIZE
	.align		4
.L_786:
        /*117c*/ 	.byte	0x04, 0x11
        /*117e*/ 	.short	(.L_788 - .L_787)
	.align		4
.L_787:
        /*1180*/ 	.word	index@(_ZN2at6native18elementwise_kernelILi128ELi4EZNS0_22gpu_kernel_impl_nocastINS0_13BinaryFunctorIllbZZZNS0_22logical_or_kernel_cudaERNS_14TensorIteratorEENKUlvE0_clEvENKUlvE2_clEvEUlllE_EEEEvRNS_18TensorIteratorBaseERKT_EUliE_EEviT1_)
        /*1184*/ 	.word	0x00000000


	//----- nvinfo : EIATTR_REGCOUNT
	.align		4
.L_788:
        /*1188*/ 	.byte	0x04, 0x2f
        /*118a*/ 	.short	(.L_790 - .L_789)
	.align		4
.L_789:
        /*118c*/ 	.word	index@(_ZN2at6native27unrolled_elementwise_kernelINS0_13BinaryFunctorIllbZZZNS0_22logical_or_kernel_cudaERNS_14TensorIteratorEENKUlvE0_clEvENKUlvE2_clEvEUlllE_EESt5arrayIPcLm3EELi4E23TrivialOffsetCalculatorILi2EjESC_ILi1EjENS0_6memory12LoadWithCastILi2EEENSF_13StoreWithCastILi1EEEEEviT_T0_T2_T3_T4_T5_)
        /*1190*/ 	.word	0x00000028


	//----- nvinfo : EIATTR_FRAME_SIZE
	.align		4
.L_790:
        /*1194*/ 	.byte	0x04, 0x11
        /*1196*/ 	.short	(.L_792 - .L_791)
	.align		4
.L_791:
        /*1198*/ 	.word	index@(_ZN2at6native27unrolled_elementwise_kernelINS0_13BinaryFunctorIllbZZZNS0_22logical_or_kernel_cudaERNS_14TensorIteratorEENKUlvE0_clEvENKUlvE2_clEvEUlllE_EESt5arrayIPcLm3EELi4E23TrivialOffsetCalculatorILi2EjESC_ILi1EjENS0_6memory12LoadWithCastILi2EEENSF_13StoreWithCastILi1EEEEEviT_T0_T2_T3_T4_T5_)
        /*119c*/ 	.word	0x00000000


	//----- nvinfo : EIATTR_REGCOUNT
	.align		4
.L_792:
        /*11a0*/ 	.byte	0x04, 0x2f
        /*11a2*/ 	.short	(.L_794 - .L_793)
	.align		4
.L_793:
        /*11a4*/ 	.word	index@(_ZN2at6native18elementwise_kernelILi128ELi4EZNS0_15gpu_kernel_implINS0_13BinaryFunctorIllbZZZNS0_22logical_or_kernel_cudaERNS_14TensorIteratorEENKUlvE0_clEvENKUlvE2_clEvEUlllE_EEEEvRNS_18TensorIteratorBaseERKT_EUliE_EEviT1_)
        /*11a8*/ 	.word	0x0000001c


	//----- nvinfo : EIATTR_FRAME_SIZE
	.align		4
.L_794:
        /*11ac*/ 	.byte	0x04, 0x11
        /*11ae*/ 	.short	(.L_796 - .L_795)
	.align		4
.L_795:
        /*11b0*/ 	.word	index@(_ZN2at6native18elementwise_kernelILi128ELi4EZNS0_15gpu_kernel_implINS0_13BinaryFunctorIllbZZZNS0_22logical_or_kernel_cudaERNS_14TensorIteratorEENKUlvE0_clEvENKUlvE2_clEvEUlllE_EEEEvRNS_18TensorIteratorBaseERKT_EUliE_EEviT1_)
        /*11b4*/ 	.word	0x00000000


	//----- nvinfo : EIATTR_REGCOUNT
	.align		4
.L_796:
        /*11b8*/ 	.byte	0x04, 0x2f
        /*11ba*/ 	.short	(.L_798 - .L_797)
	.align		4
.L_797:
        /*11bc*/ 	.word	index@(_ZN2at6native29vectorized_elementwise_kernelILi8ENS0_13AUnaryFunctorIllbZZZNS0_22logical_or_kernel_cudaERNS_14TensorIteratorEENKUlvE0_clEvENKUlvE2_clEvEUlllE_EESt5arrayIPcLm2EEEEviT0_T1_)
        /*11c0*/ 	.word	0x00000020


	//----- nvinfo : EIATTR_FRAME_SIZE
	.align		4
.L_798:
        /*11c4*/ 	.byte	0x04, 0x11
        /*11c6*/ 	.short	(.L_800 - .L_799)
	.align		4
.L_799:
        /*11c8*/ 	.word	index@(_ZN2at6native29vectorized_elementwise_kernelILi8ENS0_13AUnaryFunctorIllbZZZNS0_22logical_or_kernel_cudaERNS_14TensorIteratorEENKUlvE0_clEvENKUlvE2_clEvEUlllE_EESt5arrayIPcLm2EEEEviT0_T1_)
        /*11cc*/ 	.word	0x00000000


	//----- nvinfo : EIATTR_REGCOUNT
	.align		4
.L_800:
        /*11d0*/ 	.byte	0x04, 0x2f
        /*11d2*/ 	.short	(.L_802 - .L_801)
	.align		4
.L_801:
        /*11d4*/ 	.word	index@(_ZN2at6native29vectorized_elementwise_kernelILi4ENS0_13AUnaryFunctorIllbZZZNS0_22logical_or_kernel_cudaERNS_14TensorIteratorEENKUlvE0_clEvENKUlvE2_clEvEUlllE_EESt5arrayIPcLm2EEEEviT0_T1_)
        /*11d8*/ 	.word	0x00000020


	//----- nvinfo : EIATTR_FRAME_SIZE
	.align		4
.L_802:
        /*11dc*/ 	.byte	0x04, 0x11
        /*11de*/ 	.short	(.L_804 - .L_803)
	.align		4
.L_803:
        /*11e0*/ 	.word	index@(_ZN2at6native29vectorized_elementwise_kernelILi4ENS0_13AUnaryFunctorIllbZZZNS0_22logical_or_kernel_cudaERNS_14TensorIteratorEENKUlvE0_clEvENKUlvE2_clEvEUlllE_EESt5arrayIPcLm2EEEEviT0_T1_)
        /*11e4*/ 	.word	0x00000000


	//----- nvinfo : EIATTR_REGCOUNT
	.align		4
.L_804:
        /*11e8*/ 	.byte	0x04, 0x2f
        /*11ea*/ 	.short	(.L_806 - .L_805)
	.align		4
.L_805:
        /*11ec*/ 	.word	index@(_ZN2at6native29vectorized_elementwise_kernelILi2ENS0_13AUnaryFunctorIllbZZZNS0_22logical_or_kernel_cudaERNS_14TensorIteratorEENKUlvE0_clEvENKUlvE2_clEvEUlllE_EESt5arrayIPcLm2EEEEviT0_T1_)
        /*11f0*/ 	.word	0x00000020


	//----- nvinfo : EIATTR_FRAME_SIZE
	.align		4
.L_806:
        /*11f4*/ 	.byte	0x04, 0x11
        /*11f6*/ 	.short	(.L_808 - .L_807)
	.align		4
.L_807:
        /*11f8*/ 	.word	index@(_ZN2at6native29vectorized_elementwise_kernelILi2ENS0_13AUnaryFunctorIllbZZZNS0_22logical_or_kernel_cudaERNS_14TensorIteratorEENKUlvE0_clEvENKUlvE2_clEvEUlllE_EESt5arrayIPcLm2EEEEviT0_T1_)
        /*11fc*/ 	.word	0x00000000


	//----- nvinfo : EIATTR_REGCOUNT
	.align		4
.L_808:
        /*1200*/ 	.byte	0x04, 0x2f
        /*1202*/ 	.short	(.L_810 - .L_809)
	.align		4
.L_809:
        /*1204*/ 	.word	index@(_ZN2at6native27unrolled_elementwise_kernelINS0_13AUnaryFunctorIllbZZZNS0_22logical_or_kernel_cudaERNS_14TensorIteratorEENKUlvE0_clEvENKUlvE2_clEvEUlllE_EESt5arrayIPcLm2EELi4E23TrivialOffsetCalculatorILi1EjESD_NS0_6memory15LoadWithoutCastENSE_16StoreWithoutCastEEEviT_T0_T2_T3_T4_T5_)
        /*1208*/ 	.word	0x00000018


	//----- nvinfo : EIATTR_FRAME_SIZE
	.align		4
.L_810:
        /*120c*/ 	.byte	0x04, 0x11
        /*120e*/ 	.short	(.L_812 - .L_811)
	.align		4
.L_811:
        /*1210*/ 	.word	index@(_ZN2at6native27unrolled_elementwise_kernelINS0_13AUnaryFunctorIllbZZZNS0_22logical_or_kernel_cudaERNS_14TensorIteratorEENKUlvE0_clEvENKUlvE2_clEvEUlllE_EESt5arrayIPcLm2EELi4E23TrivialOffsetCalculatorILi1EjESD_NS0_6memory15LoadWithoutCastENSE_16StoreWithoutCastEEEviT_T0_T2_T3_T4_T5_)
        /*1214*/ 	.word	0x00000000


	//----- nvinfo : EIATTR_REGCOUNT
	.align		4
.L_812:
        /*1218*/ 	.byte	0x04, 0x2f
        /*121a*/ 	.short	(.L_814 - .L_813)
	.align		4
.L_813:
        /*121c*/ 	.word	index@(_ZN2at6native18elementwise_kernelILi128ELi4EZNS0_22gpu_kernel_impl_nocastINS0_13AUnaryFunctorIllbZZZNS0_22logical_or_kernel_cudaERNS_14TensorIteratorEENKUlvE0_clEvENKUlvE2_clEvEUlllE_EEEEvRNS_18TensorIteratorBaseERKT_EUliE_EEviT1_)
        /*1220*/ 	.word	0x00000012


	//----- nvinfo : EIATTR_FRAME_SIZE
	.align		4
.L_814:
        /*1224*/ 	.byte	0x04, 0x11
        /*1226*/ 	.short	(.L_816 - .L_815)
	.align		4
.L_815:
        /*1228*/ 	.word	index@(_ZN2at6native18elementwise_kernelILi128ELi4EZNS0_22gpu_kernel_impl_nocastINS0_13AUnaryFunctorIllbZZZNS0_22logical_or_kernel_cudaERNS_14TensorIteratorEENKUlvE0_clEvENKUlvE2_clEvEUlllE_EEEEvRNS_18TensorIteratorBaseERKT_EUliE_EEviT1_)
        /*122c*/ 	.word	0x00000000


	//----- nvinfo : EIATTR_REGCOUNT
	.align		4
.L_816:
        /*1230*/ 	.byte	0x04, 0x2f
        /*1232*/ 	.short	(.L_818 - .L_817)
	.align		4
.L_817:
        /*1234*/ 	.word	index@(_ZN2at6native27unrolled_elementwise_kernelINS0_13AUnaryFunctorIllbZZZNS0_22logical_or_kernel_cudaERNS_14TensorIteratorEENKUlvE0_clEvENKUlvE2_clEvEUlllE_EESt5arrayIPcLm2EELi4E23TrivialOffsetCalculatorILi1EjESD_NS0_6memory12LoadWithCastILi1EEENSE_13StoreWithCastILi1EEEEEviT_T0_T2_T3_T4_T5_)
        /*1238*/ 	.word	0x00000020


	//----- nvinfo : EIATTR_FRAME_SIZE
	.align		4
.L_818:
        /*123c*/ 	.byte	0x04, 0x11
        /*123e*/ 	.short	(.L_820 - .L_819)
	.align		4
.L_819:
        /*1240*/ 	.word	index@(_ZN2at6native27unrolled_elementwise_kernelINS0_13AUnaryFunctorIllbZZZNS0_22logical_or_kernel_cudaERNS_14TensorIteratorEENKUlvE0_clEvENKUlvE2_clEvEUlllE_EESt5arrayIPcLm2EELi4E23TrivialOffsetCalculatorILi1EjESD_NS0_6memory12LoadWithCastILi1EEENSE_13StoreWithCastILi1EEEEEviT_T0_T2_T3_T4_T5_)
        /*1244*/ 	.word	0x00000000


	//----- nvinfo : EIATTR_REGCOUNT
	.align		4
.L_820:
        /*1248*/ 	.byte	0x04, 0x2f
        /*124a*/ 	.short	(.L_822 - .L_821)
	.align		4
.L_821:
        /*124c*/ 	.word	index@(_ZN2at6native18elementwise_kernelILi128ELi4EZNS0_15gpu_kernel_implINS0_13AUnaryFunctorIllbZZZNS0_22logical_or_kernel_cudaERNS_14TensorIteratorEENKUlvE0_clEvENKUlvE2_clEvEUlllE_EEEEvRNS_18TensorIteratorBaseERKT_EUliE_EEviT1_)
        /*1250*/ 	.word	0x0000001a


	//----- nvinfo : EIATTR_FRAME_SIZE
	.align		4
.L_822:
        /*1254*/ 	.byte	0x04, 0x11
        /*1256*/ 	.short	(.L_824 - .L_823)
	.align		4
.L_823:
        /*1258*/ 	.word	index@(_ZN2at6native18elementwise_kernelILi128ELi4EZNS0_15gpu_kernel_implINS0_13AUnaryFunctorIllbZZZNS0_22logical_or_kernel_cudaERNS_14TensorIteratorEENKUlvE0_clEvENKUlvE2_clEvEUlllE_EEEEvRNS_18TensorIteratorBaseERKT_EUliE_EEviT1_)
        /*125c*/ 	.word	0x00000000


	//----- nvinfo : EIATTR_REGCOUNT
	.align		4
.L_824:
        /*1260*/ 	.byte	0x04, 0x2f
        /*1262*/ 	.short	(.L_826 - .L_825)
	.align		4
.L_825:
        /*1264*/ 	.word	index@(_ZN2at6native29vectorized_elementwise_kernelILi8ENS0_13BinaryFunctorIssbZZZNS0_22logical_or_kernel_cudaERNS_14TensorIteratorEENKUlvE0_clEvENKUlvE3_clEvEUlssE_EESt5arrayIPcLm3EEEEviT0_T1_)
        /*1268*/ 	.word	0x00000020


	//----- nvinfo : EIATTR_FRAME_SIZE
	.align		4
.L_826:
        /*126c*/ 	.byte	0x04, 0x11
        /*126e*/ 	.short	(.L_828 - .L_827)
	.align		4
.L_827:
        /*1270*/ 	.word	index@(_ZN2at6native29vectorized_elementwise_kernelILi8ENS0_13BinaryFunctorIssbZZZNS0_22logical_or_kernel_cudaERNS_14TensorIteratorEENKUlvE0_clEvENKUlvE3_clEvEUlssE_EESt5arrayIPcLm3EEEEviT0_T1_)
        /*1274*/ 	.word	0x00000000


	//----- nvinfo : EIATTR_REGCOUNT
	.align		4
.L_828:
        /*1278*/ 	.byte	0x04, 0x2f
        /*127a*/ 	.short	(.L_830 - .L_829)
	.align		4
.L_829:
        /*127c*/ 	.word	index@(_ZN2at6native29vectorized_elementwise_kernelILi4ENS0_13BinaryFunctorIssbZZZNS0_22logical_or_kernel_cudaERNS_14TensorIteratorEENKUlvE0_clEvENKUlvE3_clEvEUlssE_EESt5arrayIPcLm3EEEEviT0_T1_)
        /*1280*/ 	.word	0x00000020


	//----- nvinfo : EIATTR_FRAME_SIZE
	.align		4
.L_830:
        /*1284*/ 	.byte	0x04, 0x11
        /*1286*/ 	.short	(.L_832 - .L_831)
	.align		4
.L_831:
        /*1288*/ 	.word	index@(_ZN2at6native29vectorized_elementwise_kernelILi4ENS0_13BinaryFunctorIssbZZZNS0_22logical_or_kernel_cudaERNS_14TensorIteratorEENKUlvE0_clEvENKUlvE3_clEvEUlssE_EESt5arrayIPcLm3EEEEviT0_T1_)
        /*128c*/ 	.word	0x00000000


	//----- nvinfo : EIATTR_REGCOUNT
	.align		4
.L_832:
        /*1290*/ 	.byte	0x04, 0x2f
        /*1292*/ 	.short	(.L_834 - .L_833)
	.align		4
.L_833:
        /*1294*/ 	.word	index@(_ZN2at6native29vectorized_elementwise_kernelILi2ENS0_13BinaryFunctorIssbZZZNS0_22logical_or_kernel_cudaERNS_14TensorIteratorEENKUlvE0_clEvENKUlvE3_clEvEUlssE_EESt5arrayIPcLm3EEEEviT0_T1_)
        /*1298*/ 	.word	0x00000020


	//----- nvinfo : EIATTR_FRAME_SIZE
	.align		4
.L_834:
        /*129c*/ 	.byte	0x04, 0x11
        /*129e*/ 	.short	(.L_836 - .L_835)
	.align		4
.L_835:
        /*12a0*/ 	.word	index@(_ZN2at6native29vectorized_elementwise_kernelILi2ENS0_13BinaryFunctorIssbZZZNS0_22logical_or_kernel_cudaERNS_14TensorIteratorEENKUlvE0_clEvENKUlvE3_clEvEUlssE_EESt5arrayIPcLm3EEEEviT0_T1_)
        /*12a4*/ 	.word	0x00000000


	//----- nvinfo : EIATTR_REGCOUNT
	.align		4
.L_836:
        /*12a8*/ 	.byte	0x04, 0x2f
        /*12aa*/ 	.short	(.L_838 - .L_837)
	.align		4
.L_837:
        /*12ac*/ 	.word	index@(_ZN2at6native27unrolled_elementwise_kernelINS0_13BinaryFunctorIssbZZZNS0_22logical_or_kernel_cudaERNS_14TensorIteratorEENKUlvE0_clEvENKUlvE3_clEvEUlssE_EESt5arrayIPcLm3EELi4E23TrivialOffsetCalculatorILi2EjESC_ILi1EjENS0_6memory15LoadWithoutCastENSF_16StoreWithoutCastEEEviT_T0_T2_T3_T4_T5_)
        /*12b0*/ 	.word	0x0000001e


	//----- nvinfo : EIATTR_FRAME_SIZE
	.align		4
.L_838:
        /*12b4*/ 	.byte	0x04, 0x11
        /*12b6*/ 	.short	(.L_840 - .L_839)
	.align		4
.L_839:
        /*12b8*/ 	.word	index@(_ZN2at6native27unrolled_elementwise_kernelINS0_13BinaryFunctorIssbZZZNS0_22logical_or_kernel_cudaERNS_14TensorIteratorEENKUlvE0_clEvENKUlvE3_clEvEUlssE_EESt5arrayIPcLm3EELi4E23TrivialOffsetCalculatorILi2EjESC_ILi1EjENS0_6memory15LoadWithoutCastENSF_16StoreWithoutCastEEEviT_T0_T2_T3_T4_T5_)
        /*12bc*/ 	.word	0x00000000


	//----- nvinfo : EIATTR_REGCOUNT
	.align		4
.L_840:
        /*12c0*/ 	.byte	0x04, 0x2f
        /*12c2*/ 	.short	(.L_842 - .L_841)
	.align		4
.L_841:
        /*12c4*/ 	.word	index@(_ZN2at6native18elementwise_kernelILi128ELi4EZNS0_22gpu_kernel_impl_nocastINS0_13BinaryFunctorIssbZZZNS0_22logical_or_kernel_cudaERNS_14TensorIteratorEENKUlvE0_clEvENKUlvE3_clEvEUlssE_EEEEvRNS_18TensorIteratorBaseERKT_EUliE_EEviT1_)
        /*12c8*/ 	.word	0x00000012


	//----- nvinfo : EIATTR_FRAME_SIZE
	.align		4
.L_842:
        /*12cc*/ 	.byte	0x04, 0x11
        /*12ce*/ 	.short	(.L_844 - .L_843)
	.align		4
.L_843:
        /*12d0*/ 	.word	index@(_ZN2at6native18elementwise_kernelILi128ELi4EZNS0_22gpu_kernel_impl_nocastINS0_13BinaryFunctorIssbZZZNS0_22logical_or_kernel_cudaERNS_14TensorIteratorEENKUlvE0_clEvENKUlvE3_clEvEUlssE_EEEEvRNS_18TensorIteratorBaseERKT_EUliE_EEviT1_)
        /*12d4*/ 	.word	0x00000000


	//----- nvinfo : EIATTR_REGCOUNT
	.align		4
.L_844:
        /*12d8*/ 	.byte	0x04, 0x2f
        /*12da*/ 	.short	(.L_846 - .L_845)
	.align		4
.L_845:
        /*12dc*/ 	.word	index@(_ZN2at6native27unrolled_elementwise_kernelINS0_13BinaryFunctorIssbZZZNS0_22logical_or_kernel_cudaERNS_14TensorIteratorEENKUlvE0_clEvENKUlvE3_clEvEUlssE_EESt5arrayIPcLm3EELi4E23TrivialOffsetCalculatorILi2EjESC_ILi1EjENS0_6memory12LoadWithCastILi2EEENSF_13StoreWithCastILi1EEEEEviT_T0_T2_T3_T4_T5_)
        /*12e0*/ 	.word	0x0000001f


	//----- nvinfo : EIATTR_FRAME_SIZE
	.align		4
.L_846:
        /*12e4*/ 	.byte	0x04, 0x11
        /*12e6*/ 	.short	(.L_848 - .L_847)
	.align		4
.L_847:
        /*12e8*/ 	.word	index@(_ZN2at6native27unrolled_elementwise_kernelINS0_13BinaryFunctorIssbZZZNS0_22logical_or_kernel_cudaERNS_14TensorIteratorEENKUlvE0_clEvENKUlvE3_clEvEUlssE_EESt5arrayIPcLm3EELi4E23TrivialOffsetCalculatorILi2EjESC_ILi1EjENS0_6memory12LoadWithCastILi2EEENSF_13StoreWithCastILi1EEEEEviT_T0_T2_T3_T4_T5_)
        /*12ec*/ 	.word	0x00000000


	//----- nvinfo : EIATTR_REGCOUNT
	.align		4
.L_848:
        /*12f0*/ 	.byte	0x04, 0x2f
        /*12f2*/ 	.short	(.L_850 - .L_849)
	.align		4
.L_849:
        /*12f4*/ 	.word	index@(_ZN2at6native18elementwise_kernelILi128ELi4EZNS0_15gpu_kernel_implINS0_13BinaryFunctorIssbZZZNS0_22logical_or_kernel_cudaERNS_14TensorIteratorEENKUlvE0_clEvENKUlvE3_clEvEUlssE_EEEEvRNS_18TensorIteratorBaseERKT_EUliE_EEviT1_)
        /*12f8*/ 	.word	0x0000001a


	//----- nvinfo : EIATTR_FRAME_SIZE
	.align		4
.L_850:
        /*12fc*/ 	.byte	0x04, 0x11
        /*12fe*/ 	.short	(.L_852 - .L_851)
	.align		4
.L_851:
        /*1300*/ 	.word	index@(_ZN2at6native18elementwise_kernelILi128ELi4EZNS0_15gpu_kernel_implINS0_13BinaryFunctorIssbZZZNS0_22logical_or_kernel_cudaERNS_14TensorIteratorEENKUlvE0_clEvENKUlvE3_clEvEUlssE_EEEEvRNS_18TensorIteratorBaseERKT_EUliE_EEviT1_)
        /*1304*/ 	.word	0x00000000


	//----- nvinfo : EIATTR_REGCOUNT
	.align		4
.L_852:
        /*1308*/ 	.byte	0x04, 0x2f
        /*130a*/ 	.short	(.L_854 - .L_853)
	.align		4
.L_853:
        /*130c*/ 	.word	index@(_ZN2at6native29vectorized_elementwise_kernelILi8ENS0_13AUnaryFunctorIssbZZZNS0_22logical_or_kernel_cudaERNS_14TensorIteratorEENKUlvE0_clEvENKUlvE3_clEvEUlssE_EESt5arrayIPcLm2EEEEviT0_T1_)
        /*1310*/ 	.word	0x00000020


	//----- nvinfo : EIATTR_FRAME_SIZE
	.align		4
.L_854:
        /*1314*/ 	.byte	0x04, 0x11
        /*1316*/ 	.short	(.L_856 - .L_855)
	.align		4
.L_855:
        /*1318*/ 	.word	index@(_ZN2at6native29vectorized_elementwise_kernelILi8ENS0_13AUnaryFunctorIssbZZZNS0_22logical_or_kernel_cudaERNS_14TensorIteratorEENKUlvE0_clEvENKUlvE3_clEvEUlssE_EESt5arrayIPcLm2EEEEviT0_T1_)
        /*131c*/ 	.word	0x00000000


	//----- nvinfo : EIATTR_REGCOUNT
	.align		4
.L_856:
        /*1320*/ 	.byte	0x04, 0x2f
        /*1322*/ 	.short	(.L_858 - .L_857)
	.align		4
.L_857:
        /*1324*/ 	.word	index@(_ZN2at6native29vectorized_elementwise_kernelILi4ENS0_13AUnaryFunctorIssbZZZNS0_22logical_or_kernel_cudaERNS_14TensorIteratorEENKUlvE0_clEvENKUlvE3_clEvEUlssE_EESt5arrayIPcLm2EEEEviT0_T1_)
        /*1328*/ 	.word	0x00000020


	//----- nvinfo : EIATTR_FRAME_SIZE
	.align		4
.L_858:
        /*132c*/ 	.byte	0x04, 0x11
        /*132e*/ 	.short	(.L_860 - .L_859)
	.align		4
.L_859:
        /*1330*/ 	.word	index@(_ZN2at6native29vectorized_elementwise_kernelILi4ENS0_13AUnaryFunctorIssbZZZNS0_22logical_or_kernel_cudaERNS_14TensorIteratorEENKUlvE0_clEvENKUlvE3_clEvEUlssE_EESt5arrayIPcLm2EEEEviT0_T1_)
        /*1334*/ 	.word	0x00000000


	//----- nvinfo : EIATTR_REGCOUNT
	.align		4
.L_860:
        /*1338*/ 	.byte	0x04, 0x2f
        /*133a*/ 	.short	(.L_862 - .L_861)
	.align		4
.L_861:
        /*133c*/ 	.word	index@(_ZN2at6native29vectorized_elementwise_kernelILi2ENS0_13AUnaryFunctorIssbZZZNS0_22logical_or_kernel_cudaERNS_14TensorIteratorEENKUlvE0_clEvENKUlvE3_clEvEUlssE_EESt5arrayIPcLm2EEEEviT0_T1_)
        /*1340*/ 	.word	0x00000020


	//----- nvinfo : EIATTR_FRAME_SIZE
	.align		4
.L_862:
        /*1344*/ 	.byte	0x04, 0x11
        /*1346*/ 	.short	(.L_864 - .L_863)
	.align		4
.L_863:
        /*1348*/ 	.word	index@(_ZN2at6native29vectorized_elementwise_kernelILi2ENS0_13AUnaryFunctorIssbZZZNS0_22logical_or_kernel_cudaERNS_14TensorIteratorEENKUlvE0_clEvENKUlvE3_clEvEUlssE_EESt5arrayIPcLm2EEEEviT0_T1_)
        /*134c*/ 	.word	0x00000000


	//----- nvinfo : EIATTR_REGCOUNT
	.align		4
.L_864:
        /*1350*/ 	.byte	0x04, 0x2f
        /*1352*/ 	.short	(.L_866 - .L_865)
	.align		4
.L_865:
        /*1354*/ 	.word	index@(_ZN2at6native27unrolled_elementwise_kernelINS0_13AUnaryFunctorIssbZZZNS0_22logical_or_kernel_cudaERNS_14TensorIteratorEENKUlvE0_clEvENKUlvE3_clEvEUlssE_EESt5arrayIPcLm2EELi4E23TrivialOffsetCalculatorILi1EjESD_NS0_6memory15LoadWithoutCastENSE_16StoreWithoutCastEEEviT_T0_T2_T3_T4_T5_)
        /*1358*/ 	.word	0x00000016


	//----- nvinfo : EIATTR_FRAME_SIZE
	.align		4
.L_866:
        /*135c*/ 	.byte	0x04, 0x11
        /*135e*/ 	.short	(.L_868 - .L_867)
	.align		4
.L_867:
        /*1360*/ 	.word	index@(_ZN2at6native27unrolled_elementwise_kernelINS0_13AUnaryFunctorIssbZZZNS0_22logical_or_kernel_cudaERNS_14TensorIteratorEENKUlvE0_clEvENKUlvE3_clEvEUlssE_EESt5arrayIPcLm2EELi4E23TrivialOffsetCalculatorILi1EjESD_NS0_6memory15LoadWithoutCastENSE_16StoreWithoutCastEEEviT_T0_T2_T3_T4_T5_)
        /*1364*/ 	.word	0x00000000


	//----- nvinfo : EIATTR_REGCOUNT
	.align		4
.L_868:
        /*1368*/ 	.byte	0x04, 0x2f
        /*136a*/ 	.short	(.L_870 - .L_869)
	.align		4
.L_869:
        /*136c*/ 	.word	index@(_ZN2at6native18elementwise_kernelILi128ELi4EZNS0_22gpu_kernel_impl_nocastINS0_13AUnaryFunctorIssbZZZNS0_22logical_or_kernel_cudaERNS_14TensorIteratorEENKUlvE0_clEvENKUlvE3_clEvEUlssE_EEEEvRNS_18TensorIteratorBaseERKT_EUliE_EEviT1_)
        /*1370*/ 	.word	0x00000012


	//----- nvinfo : EIATTR_FRAME_SIZE
	.align		4
.L_870:
        /*1374*/ 	.byte	0x04, 0x11
        /*1376*/ 	.short	(.L_872 - .L_871)
	.align		4
.L_871:
        /*1378*/ 	.word	index@(_ZN2at6native18elementwise_kernelILi128ELi4EZNS0_22gpu_kernel_impl_nocastINS0_13AUnaryFunctorIssbZZZNS0_22logical_or_kernel_cudaERNS_14TensorIteratorEENKUlvE0_clEvENKUlvE3_clEvEUlssE_EEEEvRNS_18TensorIteratorBaseERKT_EUliE_EEviT1_)
        /*137c*/ 	.word	0x00000000


	//----- nvinfo : EIATTR_REGCOUNT
	.align		4
.L_872:
        /*1380*/ 	.byte	0x04, 0x2f
        /*1382*/ 	.short	(.L_874 - .L_873)
	.align		4
.L_873:
        /*1384*/ 	.word	index@(_ZN2at6native27unrolled_elementwise_kernelINS0_13AUnaryFunctorIssbZZZNS0_22logical_or_kernel_cudaERNS_14TensorIteratorEENKUlvE0_clEvENKUlvE3_clEvEUlssE_EESt5arrayIPcLm2EELi4E23TrivialOffsetCalculatorILi1EjESD_NS0_6memory12LoadWithCastILi1EEENSE_13StoreWithCastILi1EEEEEviT_T0_T2_T3_T4_T5_)
        /*1388*/ 	.word	0x0000001d


	//----- nvinfo : EIATTR_FRAME_SIZE
	.align		4
.L_874:
        /*138c*/ 	.byte	0x04, 0x11
        /*138e*/ 	.short	(.L_876 - .L_875)
	.align		4
.L_875:
        /*1390*/ 	.word	index@(_ZN2at6native27unrolled_elementwise_kernelINS0_13AUnaryFunctorIssbZZZNS0_22logical_or_kernel_cudaERNS_14TensorIteratorEENKUlvE0_clEvENKUlvE3_clEvEUlssE_EESt5arrayIPcLm2EELi4E23TrivialOffsetCalculatorILi1EjESD_NS0_6memory12LoadWithCastILi1EEENSE_13StoreWithCastILi1EEEEEviT_T0_T2_T3_T4_T5_)
        /*1394*/ 	.word	0x00000000


	//----- nvinfo : EIATTR_REGCOUNT
	.align		4
.L_876:
        /*1398*/ 	.byte	0x04, 0x2f
        /*139a*/ 	.short	(.L_878 - .L_877)
	.align		4
.L_877:
        /*139c*/ 	.word	index@(_ZN2at6native18elementwise_kernelILi128ELi4EZNS0_15gpu_kernel_implINS0_13AUnaryFunctorIssbZZZNS0_22logical_or_kernel_cudaERNS_14TensorIteratorEENKUlvE0_clEvENKUlvE3_clEvEUlssE_EEEEvRNS_18TensorIteratorBaseERKT_EUliE_EEviT1_)
        /*13a0*/ 	.word	0x0000001a


	//----- nvinfo : EIATTR_FRAME_SIZE
	.align		4
.L_878:
        /*13a4*/ 	.byte	0x04, 0x11
        /*13a6*/ 	.short	(.L_880 - .L_879)
	.align		4
.L_879:
        /*13a8*/ 	.word	index@(_ZN2at6native18elementwise_kernelILi128ELi4EZNS0_15gpu_kernel_implINS0_13AUnaryFunctorIssbZZZNS0_22logical_or_kernel_cudaERNS_14TensorIteratorEENKUlvE0_clEvENKUlvE3_clEvEUlssE_EEEEvRNS_18TensorIteratorBaseERKT_EUliE_EEviT1_)
        /*13ac*/ 	.word	0x00000000


	//----- nvinfo : EIATTR_REGCOUNT
	.align		4
.L_880:
        /*13b0*/ 	.byte	0x04, 0x2f
        /*13b2*/ 	.short	(.L_882 - .L_881)
	.align		4
.L_881:
        /*13b4*/ 	.word	index@(_ZN2at6native29vectorized_elementwise_kernelILi8ENS0_13BinaryFunctorIddbZZZNS0_22logical_or_kernel_cudaERNS_14TensorIteratorEENKUlvE0_clEvENKUlvE4_clEvEUlddE_EESt5arrayIPcLm3EEEEviT0_T1_)
        /*13b8*/ 	.word	0x00000020


	//----- nvinfo : EIATTR_FRAME_SIZE
	.align		4
.L_882:
        /*13bc*/ 	.byte	0x04, 0x11
        /*13be*/ 	.short	(.L_884 - .L_883)
	.align		4
.L_883:
        /*13c0*/ 	.word	index@(_ZN2at6native29vectorized_elementwise_kernelILi8ENS0_13BinaryFunctorIddbZZZNS0_22logical_or_kernel_cudaERNS_14TensorIteratorEENKUlvE0_clEvENKUlvE4_clEvEUlddE_EESt5arrayIPcLm3EEEEviT0_T1_)
        /*13c4*/ 	.word	0x00000000


	//----- nvinfo : EIATTR_REGCOUNT
	.align		4
.L_884:
        /*13c8*/ 	.byte	0x04, 0x2f
        /*13ca*/ 	.short	(.L_886 - .L_885)
	.align		4
.L_885:
        /*13cc*/ 	.word	index@(_ZN2at6native29vectorized_elementwise_kernelILi4ENS0_13BinaryFunctorIddbZZZNS0_22logical_or_kernel_cudaERNS_14TensorIteratorEENKUlvE0_clEvENKUlvE4_clEvEUlddE_EESt5arrayIPcLm3EEEEviT0_T1_)
        /*13d0*/ 	.word	0x00000022


	//----- nvinfo : EIATTR_FRAME_SIZE
	.align		4
.L_886:
        /*13d4*/ 	.byte	0x04, 0x11
        /*13d6*/ 	.short	(.L_888 - .L_887)
	.align		4
.L_887:
        /*13d8*/ 	.word	index@(_ZN2at6native29vectorized_elementwise_kernelILi4ENS0_13BinaryFunctorIddbZZZNS0_22logical_or_kernel_cudaERNS_14TensorIteratorEENKUlvE0_clEvENKUlvE4_clEvEUlddE_EESt5arrayIPcLm3EEEEviT0_T1_)
        /*13dc*/ 	.word	0x00000000


	//----- nvinfo : EIATTR_REGCOUNT
	.align		4
.L_888:
        /*13e0*/ 	.byte	0x04, 0x2f
        /*13e2*/ 	.short	(.L_890 - .L_889)
	.align		4
.L_889:
        /*13e4*/ 	.word	index@(_ZN2at6native29vectorized_elementwise_kernelILi2ENS0_13BinaryFunctorIddbZZZNS0_22logical_or_kernel_cudaERNS_14TensorIteratorEENKUlvE0_clEvENKUlvE4_clEvEUlddE_EESt5arrayIPcLm3EEEEviT0_T1_)
        /*13e8*/ 	.word	0x00000020


	//----- nvinfo : EIATTR_FRAME_SIZE
	.align		4
.L_890:
        /*13ec*/ 	.byte	0x04, 0x11
        /*13ee*/ 	.short	(.L_892 - .L_891)
	.align		4
.L_891:
        /*13f0*/ 	.word	index@(_ZN2at6native29vectorized_elementwise_kernelILi2ENS0_13BinaryFunctorIddbZZZNS0_22logical_or_kernel_cudaERNS_14TensorIteratorEENKUlvE0_clEvENKUlvE4_clEvEUlddE_EESt5arrayIPcLm3EEEEviT0_T1_)
        /*13f4*/ 	.word	0x00000000


	//----- nvinfo : EIATTR_REGCOUNT
	.align		4
.L_892:
        /*13f8*/ 	.byte	0x04, 0x2f
        /*13fa*/ 	.short	(.L_894 - .L_893)
	.align		4
.L_893:
        /*13fc*/ 	.word	index@(_ZN2at6native27unrolled_elementwise_kernelINS0_13BinaryFunctorIddbZZZNS0_22logical_or_kernel_cudaERNS_14TensorIteratorEENKUlvE0_clEvENKUlvE4_clEvEUlddE_EESt5arrayIPcLm3EELi4E23TrivialOffsetCalculatorILi2EjESC_ILi1EjENS0_6memory15LoadWithoutCastENSF_16StoreWithoutCastEEEviT_T0_T2_T3_T4_T5_)
        /*1400*/ 	.word	0x00000018


	//----- nvinfo : EIATTR_FRAME_SIZE
	.align		4
.L_894:
        /*1404*/ 	.byte	0x04, 0x11
        /*1406*/ 	.short	(.L_896 - .L_895)
	.align		4
.L_895:
        /*1408*/ 	.word	index@(_ZN2at6native27unrolled_elementwise_kernelINS0_13BinaryFunctorIddbZZZNS0_22logical_or_kernel_cudaERNS_14TensorIteratorEENKUlvE0_clEvENKUlvE4_clEvEUlddE_EESt5arrayIPcLm3EELi4E23TrivialOffsetCalculatorILi2EjESC_ILi1EjENS0_6memory15LoadWithoutCastENSF_16StoreWithoutCastEEEviT_T0_T2_T3_T4_T5_)
        /*140c*/ 	.word	0x00000000


	//----- nvinfo : EIATTR_REGCOUNT
	.align		4
.L_896:
        /*1410*/ 	.byte	0x04, 0x2f
        /*1412*/ 	.short	(.L_898 - .L_897)
	.align		4
.L_897:
        /*1414*/ 	.word	index@(_ZN2at6native18elementwise_kernelILi128ELi4EZNS0_22gpu_kernel_impl_nocastINS0_13BinaryFunctorIddbZZZNS0_22logical_or_kernel_cudaERNS_14TensorIteratorEENKUlvE0_clEvENKUlvE4_clEvEUlddE_EEEEvRNS_18TensorIteratorBaseERKT_EUliE_EEviT1_)
        /*1418*/ 	.word	0x00000012


	//----- nvinfo : EIATTR_FRAME_SIZE
	.align		4
.L_898:
        /*141c*/ 	.byte	0x04, 0x11
        /*141e*/ 	.short	(.L_900 - .L_899)
	.align		4
.L_899:
        /*1420*/ 	.word	index@(_ZN2at6native18elementwise_kernelILi128ELi4EZNS0_22gpu_kernel_impl_nocastINS0_13BinaryFunctorIddbZZZNS0_22logical_or_kernel_cudaERNS_14TensorIteratorEENKUlvE0_clEvENKUlvE4_clEvEUlddE_EEEEvRNS_18TensorIteratorBaseERKT_EUliE_EEviT1_)
        /*1424*/ 	.word	0x00000000


	//----- nvinfo : EIATTR_REGCOUNT
	.align		4
.L_900:
        /*1428*/ 	.byte	0x04, 0x2f
        /*142a*/ 	.short	(.L_902 - .L_901)
	.align		4
.L_901:
        /*142c*/ 	.word	index@(_ZN2at6native27unrolled_elementwise_kernelINS0_13BinaryFunctorIddbZZZNS0_22logical_or_kernel_cudaERNS_14TensorIteratorEENKUlvE0_clEvENKUlvE4_clEvEUlddE_EESt5arrayIPcLm3EELi4E23TrivialOffsetCalculatorILi2EjESC_ILi1EjENS0_6memory12LoadWithCastILi2EEENSF_13StoreWithCastILi1EEEEEviT_T0_T2_T3_T4_T5_)
        /*1430*/ 	.word	0x00000028


	//----- nvinfo : EIATTR_FRAME_SIZE
	.align		4
.L_902:
        /*1434*/ 	.byte	0x04, 0x11
        /*1436*/ 	.short	(.L_904 - .L_903)
	.align		4
.L_903:
        /*1438*/ 	.word	index@(_ZN2at6native27unrolled_elementwise_kernelINS0_13BinaryFunctorIddbZZZNS0_22logical_or_kernel_cudaERNS_14TensorIteratorEENKUlvE0_clEvENKUlvE4_clEvEUlddE_EESt5arrayIPcLm3EELi4E23TrivialOffsetCalculatorILi2EjESC_ILi1EjENS0_6memory12LoadWithCastILi2EEENSF_13StoreWithCastILi1EEEEEviT_T0_T2_T3_T4_T5_)
        /*143c*/ 	.word	0x00000000


	//----- nvinfo : EIATTR_REGCOUNT
	.align		4
.L_904:
        /*1440*/ 	.byte	0x04, 0x2f
        /*1442*/ 	.short	(.L_906 - .L_905)
	.align		4
.L_905:
        /*1444*/ 	.word	index@(_ZN2at6native18elementwise_kernelILi128ELi4EZNS0_15gpu_kernel_implINS0_13BinaryFunctorIddbZZZNS0_22logical_or_kernel_cudaERNS_14TensorIteratorEENKUlvE0_clEvENKUlvE4_clEvEUlddE_EEEEvRNS_18TensorIteratorBaseERKT_EUliE_EEviT1_)
        /*1448*/ 	.word	0x0000001c


	//----- nvinfo : EIATTR_FRAME_SIZE
	.align		4
.L_906:
        /*144c*/ 	.byte	0x04, 0x11
        /*144e*/ 	.short	(.L_908 - .L_907)
	.align		4
.L_907:
        /*1450*/ 	.word	index@(_ZN2at6native18elementwise_kernelILi128ELi4EZNS0_15gpu_kernel_implINS0_13BinaryFunctorIddbZZZNS0_22logical_or_kernel_cudaERNS_14TensorIteratorEENKUlvE0_clEvENKUlvE4_clEvEUlddE_EEEEvRNS_18TensorIteratorBaseERKT_EUliE_EEviT1_)
        /*1454*/ 	.word	0x00000000


	//----- nvinfo : EIATTR_REGCOUNT
	.align		4
.L_908:
        /*1458*/ 	.byte	0x04, 0x2f
        /*145a*/ 	.short	(.L_910 - .L_909)
	.align		4
.L_909:
        /*145c*/ 	.word	index@(_ZN2at6native29vectorized_elementwise_kernelILi8ENS0_13AUnaryFunctorIddbZZZNS0_22logical_or_kernel_cudaERNS_14TensorIteratorEENKUlvE0_clEvENKUlvE4_clEvEUlddE_EESt5arrayIPcLm2EEEEviT0_T1_)
        /*1460*/ 	.word	0x00000020


	//----- nvinfo : EIATTR_FRAME_SIZE
	.align		4
.L_910:
        /*1464*/ 	.byte	0x04, 0x11
        /*1466*/ 	.short	(.L_912 - .L_911)
	.align		4
.L_911:
        /*1468*/ 	.word	index@(_ZN2at6native29vectorized_elementwise_kernelILi8ENS0_13AUnaryFunctorIddbZZZNS0_22logical_or_kernel_cudaERNS_14TensorIteratorEENKUlvE0_clEvENKUlvE4_clEvEUlddE_EESt5arrayIPcLm2EEEEviT0_T1_)
        /*146c*/ 	.word	0x00000000


	//----- nvinfo : EIATTR_REGCOUNT
	.align		4
.L_912:
        /*1470*/ 	.byte	0x04, 0x2f
        /*1472*/ 	.short	(.L_914 - .L_913)
	.align		4
.L_913:
        /*1474*/ 	.word	index@(_ZN2at6native29vectorized_elementwise_kernelILi4ENS0_13AUnaryFunctorIddbZZZNS0_22logical_or_kernel_cudaERNS_14TensorIteratorEENKUlvE0_clEvENKUlvE4_clEvEUlddE_EESt5arrayIPcLm2EEEEviT0_T1_)
        /*1478*/ 	.word	0x00000020


	//----- nvinfo : EIATTR_FRAME_SIZE
	.align		4
.L_914:
        /*147c*/ 	.byte	0x04, 0x11
        /*147e*/ 	.short	(.L_916 - .L_915)
	.align		4
.L_915:
        /*1480*/ 	.word	index@(_ZN2at6native29vectorized_elementwise_kernelILi4ENS0_13AUnaryFunctorIddbZZZNS0_22logical_or_kernel_cudaERNS_14TensorIteratorEENKUlvE0_clEvENKUlvE4_clEvEUlddE_EESt5arrayIPcLm2EEEEviT0_T1_)
        /*1484*/ 	.word	0x00000000


	//----- nvinfo : EIATTR_REGCOUNT
	.align		4
.L_916:
        /*1488*/ 	.byte	0x04, 0x2f
        /*148a*/ 	.short	(.L_918 - .L_917)
	.align		4
.L_917:
        /*148c*/ 	.word	index@(_ZN2at6native29vectorized_elementwise_kernelILi2ENS0_13AUnaryFunctorIddbZZZNS0_22logical_or_kernel_cudaERNS_14TensorIteratorEENKUlvE0_clEvENKUlvE4_clEvEUlddE_EESt5arrayIPcLm2EEEEviT0_T1_)
        /*1490*/ 	.word	0x00000020


	//----- nvinfo : EIATTR_FRAME_SIZE
	.align		4
.L_918:
        /*1494*/ 	.byte	0x04, 0x11
        /*1496*/ 	.short	(.L_920 - .L_919)
	.align		4
.L_919:
        /*1498*/ 	.word	index@(_ZN2at6native29vectorized_elementwise_kernelILi2ENS0_13AUnaryFunctorIddbZZZNS0_22logical_or_kernel_cudaERNS_14TensorIteratorEENKUlvE0_clEvENKUlvE4_clEvEUlddE_EESt5arrayIPcLm2EEEEviT0_T1_)
        /*149c*/ 	.word	0x00000000


	//----- nvinfo : EIATTR_REGCOUNT
	.align		4
.L_920:
        /*14a0*/ 	.byte	0x04, 0x2f
        /*14a2*/ 	.short	(.L_922 - .L_921)
	.align		4
.L_921:
        /*14a4*/ 	.word	index@(_ZN2at6native27unrolled_elementwise_kernelINS0_13AUnaryFunctorIddbZZZNS0_22logical_or_kernel_cudaERNS_14TensorIteratorEENKUlvE0_clEvENKUlvE4_clEvEUlddE_EESt5arrayIPcLm2EELi4E23TrivialOffsetCalculatorILi1EjESD_NS0_6memory15LoadWithoutCastENSE_16StoreWithoutCastEEEviT_T0_T2_T3_T4_T5_)
        /*14a8*/ 	.word	0x00000016


	//----- nvinfo : EIATTR_FRAME_SIZE
	.align		4
.L_922:
        /*14ac*/ 	.byte	0x04, 0x11
        /*14ae*/ 	.short	(.L_924 - .L_923)
	.align		4
.L_923:
        /*14b0*/ 	.word	index@(_ZN2at6native27unrolled_elementwise_kernelINS0_13AUnaryFunctorIddbZZZNS0_22logical_or_kernel_cudaERNS_14TensorIteratorEENKUlvE0_clEvENKUlvE4_clEvEUlddE_EESt5arrayIPcLm2EELi4E23TrivialOffsetCalculatorILi1EjESD_NS0_6memory15LoadWithoutCastENSE_16StoreWithoutCastEEEviT_T0_T2_T3_T4_T5_)
        /*14b4*/ 	.word	0x00000000


	//----- nvinfo : EIATTR_REGCOUNT
	.align		4
.L_924:
        /*14b8*/ 	.byte	0x04, 0x2f
        /*14ba*/ 	.short	(.L_926 - .L_925)
	.align		4
.L_925:
        /*14bc*/ 	.word	index@(_ZN2at6native18elementwise_kernelILi128ELi4EZNS0_22gpu_kernel_impl_nocastINS0_13AUnaryFunctorIddbZZZNS0_22logical_or_kernel_cudaERNS_14TensorIteratorEENKUlvE0_clEvENKUlvE4_clEvEUlddE_EEEEvRNS_18TensorIteratorBaseERKT_EUliE_EEviT1_)
        /*14c0*/ 	.word	0x00000012


	//----- nvinfo : EIATTR_FRAME_SIZE
	.align		4
.L_926:
        /*14c4*/ 	.byte	0x04, 0x11
        /*14c6*/ 	.short	(.L_928 - .L_927)
	.align		4
.L_927:
        /*14c8*/ 	.word	index@(_ZN2at6native18elementwise_kernelILi128ELi4EZNS0_22gpu_kernel_impl_nocastINS0_13AUnaryFunctorIddbZZZNS0_22logical_or_kernel_cudaERNS_14TensorIteratorEENKUlvE0_clEvENKUlvE4_clEvEUlddE_EEEEvRNS_18TensorIteratorBaseERKT_EUliE_EEviT1_)
        /*14cc*/ 	.word	0x00000000


	//----- nvinfo : EIATTR_REGCOUNT
	.align		4
.L_928:
        /*14d0*/ 	.byte	0x04, 0x2f
        /*14d2*/ 	.short	(.L_930 - .L_929)
	.align		4
.L_929:
        /*14d4*/ 	.word	index@(_ZN2at6native27unrolled_elementwise_kernelINS0_13AUnaryFunctorIddbZZZNS0_22logical_or_kernel_cudaERNS_14TensorIteratorEENKUlvE0_clEvENKUlvE4_clEvEUlddE_EESt5arrayIPcLm2EELi4E23TrivialOffsetCalculatorILi1EjESD_NS0_6memory12LoadWithCastILi1EEENSE_13StoreWithCastILi1EEEEEviT_T0_T2_T3_T4_T5_)
        /*14d8*/ 	.word	0x00000020


	//----- nvinfo : EIATTR_FRAME_SIZE
	.align		4
.L_930:
        /*14dc*/ 	.byte	0x04, 0x11
        /*14de*/ 	.short	(.L_932 - .L_931)
	.align		4
.L_931:
        /*14e0*/ 	.word	index@(_ZN2at6native27unrolled_elementwise_kernelINS0_13AUnaryFunctorIddbZZZNS0_22logical_or_kernel_cudaERNS_14TensorIteratorEENKUlvE0_clEvENKUlvE4_clEvEUlddE_EESt5arrayIPcLm2EELi4E23TrivialOffsetCalculatorILi1EjESD_NS0_6memory12LoadWithCastILi1EEENSE_13StoreWithCastILi1EEEEEviT_T0_T2_T3_T4_T5_)
        /*14e4*/ 	.word	0x00000000


	//----- nvinfo : EIATTR_REGCOUNT
	.align		4
.L_932:
        /*14e8*/ 	.byte	0x04, 0x2f
        /*14ea*/ 	.short	(.L_934 - .L_933)
	.align		4
.L_933:
        /*14ec*/ 	.word	index@(_ZN2at6native18elementwise_kernelILi128ELi4EZNS0_15gpu_kernel_implINS0_13AUnaryFunctorIddbZZZNS0_22logical_or_kernel_cudaERNS_14TensorIteratorEENKUlvE0_clEvENKUlvE4_clEvEUlddE_EEEEvRNS_18TensorIteratorBaseERKT_EUliE_EEviT1_)
        /*14f0*/ 	.word	0x0000001a


	//----- nvinfo : EIATTR_FRAME_SIZE
	.align		4
.L_934:
        /*14f4*/ 	.byte	0x04, 0x11
        /*14f6*/ 	.short	(.L_936 - .L_935)
	.align		4
.L_935:
        /*14f8*/ 	.word	index@(_ZN2at6native18elementwise_kernelILi128ELi4EZNS0_15gpu_kernel_implINS0_13AUnaryFunctorIddbZZZNS0_22logical_or_kernel_cudaERNS_14TensorIteratorEENKUlvE0_clEvENKUlvE4_clEvEUlddE_EEEEvRNS_18TensorIteratorBaseERKT_EUliE_EEviT1_)
        /*14fc*/ 	.word	0x00000000


	//----- nvinfo : EIATTR_REGCOUNT
	.align		4
.L_936:
        /*1500*/ 	.byte	0x04, 0x2f
        /*1502*/ 	.short	(.L_938 - .L_937)
	.align		4
.L_937:
        /*1504*/ 	.word	index@(_ZN2at6native29vectorized_elementwise_kernelILi8ENS0_13BinaryFunctorIffbZZZNS0_22logical_or_kernel_cudaERNS_14TensorIteratorEENKUlvE0_clEvENKUlvE5_clEvEUlffE_EESt5arrayIPcLm3EEEEviT0_T1_)
        /*1508*/ 	.word	0x00000020


	//----- nvinfo : EIATTR_FRAME_SIZE
	.align		4
.L_938:
        /*150c*/ 	.byte	0x04, 0x11
        /*150e*/ 	.short	(.L_940 - .L_939)
	.align		4
.L_939:
        /*1510*/ 	.word	index@(_ZN2at6native29vectorized_elementwise_kernelILi8ENS0_13BinaryFunctorIffbZZZNS0_22logical_or_kernel_cudaERNS_14TensorIteratorEENKUlvE0_clEvENKUlvE5_clEvEUlffE_EESt5arrayIPcLm3EEEEviT0_T1_)
        /*1514*/ 	.word	0x00000000


	//----- nvinfo : EIATTR_REGCOUNT
	.align		4
.L_940:
        /*1518*/ 	.byte	0x04, 0x2f
        /*151a*/ 	.short	(.L_942 - .L_941)
	.align		4
.L_941:
        /*151c*/ 	.word	index@(_ZN2at6native29vectorized_elementwise_kernelILi4ENS0_13BinaryFunctorIffbZZZNS0_22logical_or_kernel_cudaERNS_14TensorIteratorEENKUlvE0_clEvENKUlvE5_clEvEUlffE_EESt5arrayIPcLm3EEEEviT0_T1_)
        /*1520*/ 	.word	0x00000020


	//----- nvinfo : EIATTR_FRAME_SIZE
	.align		4
.L_942:
        /*1524*/ 	.byte	0x04, 0x11
        /*1526*/ 	.short	(.L_944 - .L_943)
	.align		4
.L_943:
        /*1528*/ 	.word	index@(_ZN2at6native29vectorized_elementwise_kernelILi4ENS0_13BinaryFunctorIffbZZZNS0_22logical_or_kernel_cudaERNS_14TensorIteratorEENKUlvE0_clEvENKUlvE5_clEvEUlffE_EESt5arrayIPcLm3EEEEviT0_T1_)
        /*152c*/ 	.word	0x00000000


	//----- nvinfo : EIATTR_REGCOUNT
	.align		4
.L_944:
        /*1530*/ 	.byte	0x04, 0x2f
        /*1532*/ 	.short	(.L_946 - .L_945)
	.align		4
.L_945:
        /*1534*/ 	.word	index@(_ZN2at6native29vectorized_elementwise_kernelILi2ENS0_13BinaryFunctorIffbZZZNS0_22logical_or_kernel_cudaERNS_14TensorIteratorEENKUlvE0_clEvENKUlvE5_clEvEUlffE_EESt5arrayIPcLm3EEEEviT0_T1_)
        /*1538*/ 	.word	0x00000020


	//----- nvinfo : EIATTR_FRAME_SIZE
	.align		4
.L_946:
        /*153c*/ 	.byte	0x04, 0x11
        /*153e*/ 	.short	(.L_948 - .L_947)
	.align		4
.L_947:
        /*1540*/ 	.word	index@(_ZN2at6native29vectorized_elementwise_kernelILi2ENS0_13BinaryFunctorIffbZZZNS0_22logical_or_kernel_cudaERNS_14TensorIteratorEENKUlvE0_clEvENKUlvE5_clEvEUlffE_EESt5arrayIPcLm3EEEEviT0_T1_)
        /*1544*/ 	.word	0x00000000


	//----- nvinfo : EIATTR_REGCOUNT
	.align		4
.L_948:
        /*1548*/ 	.byte	0x04, 0x2f
        /*154a*/ 	.short	(.L_950 - .L_949)
	.align		4
.L_949:
        /*154c*/ 	.word	index@(_ZN2at6native27unrolled_elementwise_kernelINS0_13BinaryFunctorIffbZZZNS0_22logical_or_kernel_cudaERNS_14TensorIteratorEENKUlvE0_clEvENKUlvE5_clEvEUlffE_EESt5arrayIPcLm3EELi4E23TrivialOffsetCalculatorILi2EjESC_ILi1EjENS0_6memory15LoadWithoutCastENSF_16StoreWithoutCastEEEviT_T0_T2_T3_T4_T5_)
        /*1550*/ 	.word	0x0000001e


	//----- nvinfo : EIATTR_FRAME_SIZE
	.align		4
.L_950:
        /*1554*/ 	.byte	0x04, 0x11
        /*1556*/ 	.short	(.L_952 - .L_951)
	.align		4
.L_951:
        /*1558*/ 	.word	index@(_ZN2at6native27unrolled_elementwise_kernelINS0_13BinaryFunctorIffbZZZNS0_22logical_or_kernel_cudaERNS_14TensorIteratorEENKUlvE0_clEvENKUlvE5_clEvEUlffE_EESt5arrayIPcLm3EELi4E23TrivialOffsetCalculatorILi2EjESC_ILi1EjENS0_6memory15LoadWithoutCastENSF_16StoreWithoutCastEEEviT_T0_T2_T3_T4_T5_)
        /*155c*/ 	.word	0x00000000


	//----- nvinfo : EIATTR_REGCOUNT
	.align		4
.L_952:
        /*1560*/ 	.byte	0x04, 0x2f
        /*1562*/ 	.short	(.L_954 - .L_953)
	.align		4
.L_953:
        /*1564*/ 	.word	index@(_ZN2at6native18elementwise_kernelILi128ELi4EZNS0_22gpu_kernel_impl_nocastINS0_13BinaryFunctorIffbZZZNS0_22logical_or_kernel_cudaERNS_14TensorIteratorEENKUlvE0_clEvENKUlvE5_clEvEUlffE_EEEEvRNS_18TensorIteratorBaseERKT_EUliE_EEviT1_)
        /*1568*/ 	.word	0x00000012


	//----- nvinfo : EIATTR_FRAME_SIZE
	.align		4
.L_954:
        /*156c*/ 	.byte	0x04, 0x11
        /*156e*/ 	.short	(.L_956 - .L_955)
	.align		4
.L_955:
        /*1570*/ 	.word	index@(_ZN2at6native18elementwise_kernelILi128ELi4EZNS0_22gpu_kernel_impl_nocastINS0_13BinaryFunctorIffbZZZNS0_22logical_or_kernel_cudaERNS_14TensorIteratorEENKUlvE0_clEvENKUlvE5_clEvEUlffE_EEEEvRNS_18TensorIteratorBaseERKT_EUliE_EEviT1_)
        /*1574*/ 	.word	0x00000000


	//----- nvinfo : EIATTR_REGCOUNT
	.align		4
.L_956:
        /*1578*/ 	.byte	0x04, 0x2f
        /*157a*/ 	.short	(.L_958 - .L_957)
	.align		4
.L_957:
        /*157c*/ 	.word	index@(_ZN2at6native27unrolled_elementwise_kernelINS0_13BinaryFunctorIffbZZZNS0_22logical_or_kernel_cudaERNS_14TensorIteratorEENKUlvE0_clEvENKUlvE5_clEvEUlffE_EESt5arrayIPcLm3EELi4E23TrivialOffsetCalculatorILi2EjESC_ILi1EjENS0_6memory12LoadWithCastILi2EEENSF_13StoreWithCastILi1EEEEEviT_T0_T2_T3_T4_T5_)
        /*1580*/ 	.word	0x0000001f


	//----- nvinfo : EIATTR_FRAME_SIZE
	.align		4
.L_958:
        /*1584*/ 	.byte	0x04, 0x11
        /*1586*/ 	.short	(.L_960 - .L_959)
	.align		4
.L_959:
        /*1588*/ 	.word	index@(_ZN2at6native27unrolled_elementwise_kernelINS0_13BinaryFunctorIffbZZZNS0_22logical_or_kernel_cudaERNS_14TensorIteratorEENKUlvE0_clEvENKUlvE5_clEvEUlffE_EESt5arrayIPcLm3EELi4E23TrivialOffsetCalculatorILi2EjESC_ILi1EjENS0_6memory12LoadWithCastILi2EEENSF_13StoreWithCastILi1EEEEEviT_T0_T2_T3_T4_T5_)
        /*158c*/ 	.word	0x00000000


	//----- nvinfo : EIATTR_REGCOUNT
	.align		4
.L_960:
        /*1590*/ 	.byte	0x04, 0x2f
        /*1592*/ 	.short	(.L_962 - .L_961)
	.align		4
.L_961:
        /*1594*/ 	.word	index@(_ZN2at6native18elementwise_kernelILi128ELi4EZNS0_15gpu_kernel_implINS0_13BinaryFunctorIffbZZZNS0_22logical_or_kernel_cudaERNS_14TensorIteratorEENKUlvE0_clEvENKUlvE5_clEvEUlffE_EEEEvRNS_18TensorIteratorBaseERKT_EUliE_EEviT1_)
        /*1598*/ 	.word	0x0000001a


	//----- nvinfo : EIATTR_FRAME_SIZE
	.align		4
.L_962:
        /*159c*/ 	.byte	0x04, 0x11
        /*159e*/ 	.short	(.L_964 - .L_963)
	.align		4
.L_963:
        /*15a0*/ 	.word	index@(_ZN2at6native18elementwise_kernelILi128ELi4EZNS0_15gpu_kernel_implINS0_13BinaryFunctorIffbZZZNS0_22logical_or_kernel_cudaERNS_14TensorIteratorEENKUlvE0_clEvENKUlvE5_clEvEUlffE_EEEEvRNS_18TensorIteratorBaseERKT_EUliE_EEviT1_)
        /*15a4*/ 	.word	0x00000000


	//----- nvinfo : EIATTR_REGCOUNT
	.align		4
.L_964:
        /*15a8*/ 	.byte	0x04, 0x2f
        /*15aa*/ 	.short	(.L_966 - .L_965)
	.align		4
.L_965:
        /*15ac*/ 	.word	index@(_ZN2at6native29vectorized_elementwise_kernelILi8ENS0_13AUnaryFunctorIffbZZZNS0_22logical_or_kernel_cudaERNS_14TensorIteratorEENKUlvE0_clEvENKUlvE5_clEvEUlffE_EESt5arrayIPcLm2EEEEviT0_T1_)
        /*15b0*/ 	.word	0x00000020


	//----- nvinfo : EIATTR_FRAME_SIZE
	.align		4
.L_966:
        /*15b4*/ 	.byte	0x04, 0x11
        /*15b6*/ 	.short	(.L_968 - .L_967)
	.align		4
.L_967:
        /*15b8*/ 	.word	index@(_ZN2at6native29vectorized_elementwise_kernelILi8ENS0_13AUnaryFunctorIffbZZZNS0_22logical_or_kernel_cudaERNS_14TensorIteratorEENKUlvE0_clEvENKUlvE5_clEvEUlffE_EESt5arrayIPcLm2EEEEviT0_T1_)
        /*15bc*/ 	.word	0x00000000


	//----- nvinfo : EIATTR_REGCOUNT
	.align		4
.L_968:
        /*15c0*/ 	.byte	0x04, 0x2f
        /*15c2*/ 	.short	(.L_970 - .L_969)
	.align		4
.L_969:
        /*15c4*/ 	.word	index@(_ZN2at6native29vectorized_elementwise_kernelILi4ENS0_13AUnaryFunctorIffbZZZNS0_22logical_or_kernel_cudaERNS_14TensorIteratorEENKUlvE0_clEvENKUlvE5_clEvEUlffE_EESt5arrayIPcLm2EEEEviT0_T1_)
        /*15c8*/ 	.word	0x00000020


	//----- nvinfo : EIATTR_FRAME_SIZE
	.align		4
.L_970:
        /*15cc*/ 	.byte	0x04, 0x11
        /*15ce*/ 	.short	(.L_972 - .L_971)
	.align		4
.L_971:
        /*15d0*/ 	.word	index@(_ZN2at6native29vectorized_elementwise_kernelILi4ENS0_13AUnaryFunctorIffbZZZNS0_22logical_or_kernel_cudaERNS_14TensorIteratorEENKUlvE0_clEvENKUlvE5_clEvEUlffE_EESt5arrayIPcLm2EEEEviT0_T1_)
        /*15d4*/ 	.word	0x00000000


	//----- nvinfo : EIATTR_REGCOUNT
	.align		4
.L_972:
        /*15d8*/ 	.byte	0x04, 0x2f
        /*15da*/ 	.short	(.L_974 - .L_973)
	.align		4
.L_973:
        /*15dc*/ 	.word	index@(_ZN2at6native29vectorized_elementwise_kernelILi2ENS0_13AUnaryFunctorIffbZZZNS0_22logical_or_kernel_cudaERNS_14TensorIteratorEENKUlvE0_clEvENKUlvE5_clEvEUlffE_EESt5arrayIPcLm2EEEEviT0_T1_)
        /*15e0*/ 	.word	0x00000020


	//----- nvinfo : EIATTR_FRAME_SIZE
	.align		4
.L_974:
        /*15e4*/ 	.byte	0x04, 0x11
        /*15e6*/ 	.short	(.L_976 - .L_975)
	.align		4
.L_975:
        /*15e8*/ 	.word	index@(_ZN2at6native29vectorized_elementwise_kernelILi2ENS0_13AUnaryFunctorIffbZZZNS0_22logical_or_kernel_cudaERNS_14TensorIteratorEENKUlvE0_clEvENKUlvE5_clEvEUlffE_EESt5arrayIPcLm2EEEEviT0_T1_)
        /*15ec*/ 	.word	0x00000000


	//----- nvinfo : EIATTR_REGCOUNT
	.align		4
.L_976:
        /*15f0*/ 	.byte	0x04, 0x2f
        /*15f2*/ 	.short	(.L_978 - .L_977)
	.align		4
.L_977:
        /*15f4*/ 	.word	index@(_ZN2at6native27unrolled_elementwise_kernelINS0_13AUnaryFunctorIffbZZZNS0_22logical_or_kernel_cudaERNS_14TensorIteratorEENKUlvE0_clEvENKUlvE5_clEvEUlffE_EESt5arrayIPcLm2EELi4E23TrivialOffsetCalculatorILi1EjESD_NS0_6memory15LoadWithoutCastENSE_16StoreWithoutCastEEEviT_T0_T2_T3_T4_T5_)
        /*15f8*/ 	.word	0x00000014


	//----- nvinfo : EIATTR_FRAME_SIZE
	.align		4
.L_978:
        /*15fc*/ 	.byte	0x04, 0x11
        /*15fe*/ 	.short	(.L_980 - .L_979)
	.align		4
.L_979:
        /*1600*/ 	.word	index@(_ZN2at6native27unrolled_elementwise_kernelINS0_13AUnaryFunctorIffbZZZNS0_22logical_or_kernel_cudaERNS_14TensorIteratorEENKUlvE0_clEvENKUlvE5_clEvEUlffE_EESt5arrayIPcLm2EELi4E23TrivialOffsetCalculatorILi1EjESD_NS0_6memory15LoadWithoutCastENSE_16StoreWithoutCastEEEviT_T0_T2_T3_T4_T5_)
        /*1604*/ 	.word	0x00000000


	//----- nvinfo : EIATTR_REGCOUNT
	.align		4
.L_980:
        /*1608*/ 	.byte	0x04, 0x2f
        /*160a*/ 	.short	(.L_982 - .L_981)
	.align		4
.L_981:
        /*160c*/ 	.word	index@(_ZN2at6native18elementwise_kernelILi128ELi4EZNS0_22gpu_kernel_impl_nocastINS0_13AUnaryFunctorIffbZZZNS0_22logical_or_kernel_cudaERNS_14TensorIteratorEENKUlvE0_clEvENKUlvE5_clEvEUlffE_EEEEvRNS_18TensorIteratorBaseERKT_EUliE_EEviT1_)
        /*1610*/ 	.word	0x00000012


	//----- nvinfo : EIATTR_FRAME_SIZE
	.align		4
.L_982:
        /*1614*/ 	.byte	0x04, 0x11
        /*1616*/ 	.short	(.L_984 - .L_983)
	.align		4
.L_983:
        /*1618*/ 	.word	index@(_ZN2at6native18elementwise_kernelILi128ELi4EZNS0_22gpu_kernel_impl_nocastINS0_13AUnaryFunctorIffbZZZNS0_22logical_or_kernel_cudaERNS_14TensorIteratorEENKUlvE0_clEvENKUlvE5_clEvEUlffE_EEEEvRNS_18TensorIteratorBaseERKT_EUliE_EEviT1_)
        /*161c*/ 	.word	0x00000000


	//----- nvinfo : EIATTR_REGCOUNT
	.align		4
.L_984:
        /*1620*/ 	.byte	0x04, 0x2f
        /*1622*/ 	.short	(.L_986 - .L_985)
	.align		4
.L_985:
        /*1624*/ 	.word	index@(_ZN2at6native27unrolled_elementwise_kernelINS0_13AUnaryFunctorIffbZZZNS0_22logical_or_kernel_cudaERNS_14TensorIteratorEENKUlvE0_clEvENKUlvE5_clEvEUlffE_EESt5arrayIPcLm2EELi4E23TrivialOffsetCalculatorILi1EjESD_NS0_6memory12LoadWithCastILi1EEENSE_13StoreWithCastILi1EEEEEviT_T0_T2_T3_T4_T5_)
        /*1628*/ 	.word	0x0000001d


	//----- nvinfo : EIATTR_FRAME_SIZE
	.align		4
.L_986:
        /*162c*/ 	.byte	0x04, 0x11
        /*162e*/ 	.short	(.L_988 - .L_987)
	.align		4
.L_987:
        /*1630*/ 	.word	index@(_ZN2at6native27unrolled_elementwise_kernelINS0_13AUnaryFunctorIffbZZZNS0_22logical_or_kernel_cudaERNS_14TensorIteratorEENKUlvE0_clEvENKUlvE5_clEvEUlffE_EESt5arrayIPcLm2EELi4E23TrivialOffsetCalculatorILi1EjESD_NS0_6memory12LoadWithCastILi1EEENSE_13StoreWithCastILi1EEEEEviT_T0_T2_T3_T4_T5_)
        /*1634*/ 	.word	0x00000000


	//----- nvinfo : EIATTR_REGCOUNT
	.align		4
.L_988:
        /*1638*/ 	.byte	0x04, 0x2f
        /*163a*/ 	.short	(.L_990 - .L_989)
	.align		4
.L_989:
        /*163c*/ 	.word	index@(_ZN2at6native18elementwise_kernelILi128ELi4EZNS0_15gpu_kernel_implINS0_13AUnaryFunctorIffbZZZNS0_22logical_or_kernel_cudaERNS_14TensorIteratorEENKUlvE0_clEvENKUlvE5_clEvEUlffE_EEEEvRNS_18TensorIteratorBaseERKT_EUliE_EEviT1_)
        /*1640*/ 	.word	0x0000001a


	//----- nvinfo : EIATTR_FRAME_SIZE
	.align		4
.L_990:
        /*1644*/ 	.byte	0x04, 0x11
        /*1646*/ 	.short	(.L_992 - .L_991)
	.align		4
.L_991:
        /*1648*/ 	.word	index@(_ZN2at6native18elementwise_kernelILi128ELi4EZNS0_15gpu_kernel_implINS0_13AUnaryFunctorIffbZZZNS0_22logical_or_kernel_cudaERNS_14TensorIteratorEENKUlvE0_clEvENKUlvE5_clEvEUlffE_EEEEvRNS_18TensorIteratorBaseERKT_EUliE_EEviT1_)
        /*164c*/ 	.word	0x00000000


	//----- nvinfo : EIATTR_REGCOUNT
	.align		4
.L_992:
        /*1650*/ 	.byte	0x04, 0x2f
        /*1652*/ 	.short	(.L_994 - .L_993)
	.align		4
.L_993:
        /*1654*/ 	.word	index@(_ZN2at6native29vectorized_elementwise_kernelILi8ENS0_13BinaryFunctorIN3c104HalfES4_bZZZNS0_22logical_or_kernel_cudaERNS_14TensorIteratorEENKUlvE0_clEvENKUlvE6_clEvEUlS4_S4_E_EESt5arrayIPcLm3EEEEviT0_T1_)
        /*1658*/ 	.word	0x00000020


	//----- nvinfo : EIATTR_FRAME_SIZE
	.align		4
.L_994:
        /*165c*/ 	.byte	0x04, 0x11
        /*165e*/ 	.short	(.L_996 - .L_995)
	.align		4
.L_995:
        /*1660*/ 	.word	index@(_ZN2at6native29vectorized_elementwise_kernelILi8ENS0_13BinaryFunctorIN3c104HalfES4_bZZZNS0_22logical_or_kernel_cudaERNS_14TensorIteratorEENKUlvE0_clEvENKUlvE6_clEvEUlS4_S4_E_EESt5arrayIPcLm3EEEEviT0_T1_)
        /*1664*/ 	.word	0x00000000


	//----- nvinfo : EIATTR_REGCOUNT
	.align		4
.L_996:
        /*1668*/ 	.byte	0x04, 0x2f
        /*166a*/ 	.short	(.L_998 - .L_997)
	.align		4
.L_997:
        /*166c*/ 	.word	index@(_ZN2at6native29vectorized_elementwise_kernelILi4ENS0_13BinaryFunctorIN3c104HalfES4_bZZZNS0_22logical_or_kernel_cudaERNS_14TensorIteratorEENKUlvE0_clEvENKUlvE6_clEvEUlS4_S4_E_EESt5arrayIPcLm3EEEEviT0_T1_)
        /*1670*/ 	.word	0x00000020


	//----- nvinfo : EIATTR_FRAME_SIZE
	.align		4
.L_998:
        /*1674*/ 	.byte	0x04, 0x11
        /*1676*/ 	.short	(.L_1000 - .L_999)
	.align		4
.L_999:
        /*1678*/ 	.word	index@(_ZN2at6native29vectorized_elementwise_kernelILi4ENS0_13BinaryFunctorIN3c104HalfES4_bZZZNS0_22logical_or_kernel_cudaERNS_14TensorIteratorEENKUlvE0_clEvENKUlvE6_clEvEUlS4_S4_E_EESt5arrayIPcLm3EEEEviT0_T1_)
        /*167c*/ 	.word	0x00000000


	//----- nvinfo : EIATTR_REGCOUNT
	.align		4
.L_1000:
        /*1680*/ 	.byte	0x04, 0x2f
        /*1682*/ 	.short	(.L_1002 - .L_1001)
	.align		4
.L_1001:
        /*1684*/ 	.word	index@(_ZN2at6native29vectorized_elementwise_kernelILi2ENS0_13BinaryFunctorIN3c104HalfES4_bZZZNS0_22logical_or_kernel_cudaERNS_14TensorIteratorEENKUlvE0_clEvENKUlvE6_clEvEUlS4_S4_E_EESt5arrayIPcLm3EEEEviT0_T1_)
        /*1688*/ 	.word	0x00000020


	//----- nvinfo : EIATTR_FRAME_SIZE
	.align		4
.L_1002:
        /*168c*/ 	.byte	0x04, 0x11
        /*168e*/ 	.short	(.L_1004 - .L_1003)
	.align		4
.L_1003:
        /*1690*/ 	.word	index@(_ZN2at6native29vectorized_elementwise_kernelILi2ENS0_13BinaryFunctorIN3c104HalfES4_bZZZNS0_22logical_or_kernel_cudaERNS_14TensorIteratorEENKUlvE0_clEvENKUlvE6_clEvEUlS4_S4_E_EESt5arrayIPcLm3EEEEviT0_T1_)
        /*1694*/ 	.word	0x00000000


	//----- nvinfo : EIATTR_REGCOUNT
	.align		4
.L_1004:
        /*1698*/ 	.byte	0x04, 0x2f
        /*169a*/ 	.short	(.L_1006 - .L_1005)
	.align		4
.L_1005:
        /*169c*/ 	.word	index@(_ZN2at6native27unrolled_elementwise_kernelINS0_13BinaryFunctorIN3c104HalfES4_bZZZNS0_22logical_or_kernel_cudaERNS_14TensorIteratorEENKUlvE0_clEvENKUlvE6_clEvEUlS4_S4_E_EESt5arrayIPcLm3EELi4E23TrivialOffsetCalculatorILi2EjESE_ILi1EjENS0_6memory15LoadWithoutCastENSH_16StoreWithoutCastEEEviT_T0_T2_T3_T4_T5_)
        /*16a0*/ 	.word	0x0000001c


	//----- nvinfo : EIATTR_FRAME_SIZE
	.align		4
.L_1006:
        /*16a4*/ 	.byte	0x04, 0x11
        /*16a6*/ 	.short	(.L_1008 - .L_1007)
	.align		4
.L_1007:
        /*16a8*/ 	.word	index@(_ZN2at6native27unrolled_elementwise_kernelINS0_13BinaryFunctorIN3c104HalfES4_bZZZNS0_22logical_or_kernel_cudaERNS_14TensorIteratorEENKUlvE0_clEvENKUlvE6_clEvEUlS4_S4_E_EESt5arrayIPcLm3EELi4E23TrivialOffsetCalculatorILi2EjESE_ILi1EjENS0_6memory15LoadWithoutCastENSH_16StoreWithoutCastEEEviT_T0_T2_T3_T4_T5_)
        /*16ac*/ 	.word	0x00000000


	//----- nvinfo : EIATTR_REGCOUNT
	.align		4
.L_1008:
        /*16b0*/ 	.byte	0x04, 0x2f
        /*16b2*/ 	.short	(.L_1010 - .L_1009)
	.align		4
.L_1009:
        /*16b4*/ 	.word	index@(_ZN2at6native18elementwise_kernelILi128ELi4EZNS0_22gpu_kernel_impl_nocastINS0_13BinaryFunctorIN3c104HalfES5_bZZZNS0_22logical_or_kernel_cudaERNS_14TensorIteratorEENKUlvE0_clEvENKUlvE6_clEvEUlS5_S5_E_EEEEvRNS_18TensorIteratorBaseERKT_EUliE_EEviT1_)
        /*16b8*/ 	.word	0x00000012


	//----- nvinfo : EIATTR_FRAME_SIZE
	.align		4
.L_1010:
        /*16bc*/ 	.byte	0x04, 0x11
        /*16be*/ 	.short	(.L_1012 - .L_1011)
	.align		4
.L_1011:
        /*16c0*/ 	.word	index@(_ZN2at6native18elementwise_kernelILi128ELi4EZNS0_22gpu_kernel_impl_nocastINS0_13BinaryFunctorIN3c104HalfES5_bZZZNS0_22logical_or_kernel_cudaERNS_14TensorIteratorEENKUlvE0_clEvENKUlvE6_clEvEUlS5_S5_E_EEEEvRNS_18TensorIteratorBaseERKT_EUliE_EEviT1_)
        /*16c4*/ 	.word	0x00000000


	//----- nvinfo : EIATTR_REGCOUNT
	.align		4
.L_1012:
        /*16c8*/ 	.byte	0x04, 0x2f
        /*16ca*/ 	.short	(.L_1014 - .L_1013)
	.align		4
.L_1013:
        /*16cc*/ 	.word	index@(_ZN2at6native27unrolled_elementwise_kernelINS0_13BinaryFunctorIN3c104HalfES4_bZZZNS0_22logical_or_kernel_cudaERNS_14TensorIteratorEENKUlvE0_clEvENKUlvE6_clEvEUlS4_S4_E_EESt5arrayIPcLm3EELi4E23TrivialOffsetCalculatorILi2EjESE_ILi1EjENS0_6memory12LoadWithCastILi2EEENSH_13StoreWithCastILi1EEEEEviT_T0_T2_T3_T4_T5_)
        /*16d0*/ 	.word	0x0000001f


	//----- nvinfo : EIATTR_FRAME_SIZE
	.align		4
.L_1014:
        /*16d4*/ 	.byte	0x04, 0x11
        /*16d6*/ 	.short	(.L_1016 - .L_1015)
	.align		4
.L_1015:
        /*16d8*/ 	.word	index@(_ZN2at6native27unrolled_elementwise_kernelINS0_13BinaryFunctorIN3c104HalfES4_bZZZNS0_22logical_or_kernel_cudaERNS_14TensorIteratorEENKUlvE0_clEvENKUlvE6_clEvEUlS4_S4_E_EESt5arrayIPcLm3EELi4E23TrivialOffsetCalculatorILi2EjESE_ILi1EjENS0_6memory12LoadWithCastILi2EEENSH_13StoreWithCastILi1EEEEEviT_T0_T2_T3_T4_T5_)
        /*16dc*/ 	.word	0x00000000


	//----- nvinfo : EIATTR_REGCOUNT
	.align		4
.L_1016:
        /*16e0*/ 	.byte	0x04, 0x2f
        /*16e2*/ 	.short	(.L_1018 - .L_1017)
	.align		4
.L_1017:
        /*16e4*/ 	.word	index@(_ZN2at6native18elementwise_kernelILi128ELi4EZNS0_15gpu_kernel_implINS0_13BinaryFunctorIN3c104HalfES5_bZZZNS0_22logical_or_kernel_cudaERNS_14TensorIteratorEENKUlvE0_clEvENKUlvE6_clEvEUlS5_S5_E_EEEEvRNS_18TensorIteratorBaseERKT_EUliE_EEviT1_)
        /*16e8*/ 	.word	0x0000001a


	//----- nvinfo : EIATTR_FRAME_SIZE
	.align		4
.L_1018:
        /*16ec*/ 	.byte	0x04, 0x11
        /*16ee*/ 	.short	(.L_1020 - .L_1019)
	.align		4
.L_1019:
        /*16f0*/ 	.word	index@(_ZN2at6native18elementwise_kernelILi128ELi4EZNS0_15gpu_kernel_implINS0_13BinaryFunctorIN3c104HalfES5_bZZZNS0_22logical_or_kernel_cudaERNS_14TensorIteratorEENKUlvE0_clEvENKUlvE6_clEvEUlS5_S5_E_EEEEvRNS_18TensorIteratorBaseERKT_EUliE_EEviT1_)
        /*16f4*/ 	.word	0x00000000


	//----- nvinfo : EIATTR_REGCOUNT
	.align		4
.L_1020:
        /*16f8*/ 	.byte	0x04, 0x2f
        /*16fa*/ 	.short	(.L_1022 - .L_1021)
	.align		4
.L_1021:
        /*16fc*/ 	.word	index@(_ZN2at6native29vectorized_elementwise_kernelILi8ENS0_13AUnaryFunctorIN3c104HalfES4_bZZZNS0_22logical_or_kernel_cudaERNS_14TensorIteratorEENKUlvE0_clEvENKUlvE6_clEvEUlS4_S4_E_EESt5arrayIPcLm2EEEEviT0_T1_)
        /*1700*/ 	.word	0x00000020


	//----- nvinfo : EIATTR_FRAME_SIZE
	.align		4
.L_1022:
        /*1704*/ 	.byte	0x04, 0x11
        /*1706*/ 	.short	(.L_1024 - .L_1023)
	.align		4
.L_1023:
        /*1708*/ 	.word	index@(_ZN2at6native29vectorized_elementwise_kernelILi8ENS0_13AUnaryFunctorIN3c104HalfES4_bZZZNS0_22logical_or_kernel_cudaERNS_14TensorIteratorEENKUlvE0_clEvENKUlvE6_clEvEUlS4_S4_E_EESt5arrayIPcLm2EEEEviT0_T1_)
        /*170c*/ 	.word	0x00000000


	//----- nvinfo : EIATTR_REGCOUNT
	.align		4
.L_1024:
        /*1710*/ 	.byte	0x04, 0x2f
        /*1712*/ 	.short	(.L_1026 - .L_1025)
	.align		4
.L_1025:
        /*1714*/ 	.word	index@(_ZN2at6native29vectorized_elementwise_kernelILi4ENS0_13AUnaryFunctorIN3c104HalfES4_bZZZNS0_22logical_or_kernel_cudaERNS_14TensorIteratorEENKUlvE0_clEvENKUlvE6_clEvEUlS4_S4_E_EESt5arrayIPcLm2EEEEviT0_T1_)
        /*1718*/ 	.word	0x00000020


	//----- nvinfo : EIATTR_FRAME_SIZE
	.align		4
.L_1026:
        /*171c*/ 	.byte	0x04, 0x11
        /*171e*/ 	.short	(.L_1028 - .L_1027)
	.align		4
.L_1027:
        /*1720*/ 	.word	index@(_ZN2at6native29vectorized_elementwise_kernelILi4ENS0_13AUnaryFunctorIN3c104HalfES4_bZZZNS0_22logical_or_kernel_cudaERNS_14TensorIteratorEENKUlvE0_clEvENKUlvE6_clEvEUlS4_S4_E_EESt5arrayIPcLm2EEEEviT0_T1_)
        /*1724*/ 	.word	0x00000000


	//----- nvinfo : EIATTR_REGCOUNT
	.align		4
.L_1028:
        /*1728*/ 	.byte	0x04, 0x2f
        /*172a*/ 	.short	(.L_1030 - .L_1029)
	.align		4
.L_1029:
        /*172c*/ 	.word	index@(_ZN2at6native29vectorized_elementwise_kernelILi2ENS0_13AUnaryFunctorIN3c104HalfES4_bZZZNS0_22logical_or_kernel_cudaERNS_14TensorIteratorEENKUlvE0_clEvENKUlvE6_clEvEUlS4_S4_E_EESt5arrayIPcLm2EEEEviT0_T1_)
        /*1730*/ 	.word	0x00000020


	//----- nvinfo : EIATTR_FRAME_SIZE
	.align		4
.L_1030:
        /*1734*/ 	.byte	0x04, 0x11
        /*1736*/ 	.short	(.L_1032 - .L_1031)
	.align		4
.L_1031:
        /*1738*/ 	.word	index@(_ZN2at6native29vectorized_elementwise_kernelILi2ENS0_13AUnaryFunctorIN3c104HalfES4_bZZZNS0_22logical_or_kernel_cudaERNS_14TensorIteratorEENKUlvE0_clEvENKUlvE6_clEvEUlS4_S4_E_EESt5arrayIPcLm2EEEEviT0_T1_)
        /*173c*/ 	.word	0x00000000


	//----- nvinfo : EIATTR_REGCOUNT
	.align		4
.L_1032:
        /*1740*/ 	.byte	0x04, 0x2f
        /*1742*/ 	.short	(.L_1034 - .L_1033)
	.align		4
.L_1033:
        /*1744*/ 	.word	index@(_ZN2at6native27unrolled_elementwise_kernelINS0_13AUnaryFunctorIN3c104HalfES4_bZZZNS0_22logical_or_kernel_cudaERNS_14TensorIteratorEENKUlvE0_clEvENKUlvE6_clEvEUlS4_S4_E_EESt5arrayIPcLm2EELi4E23TrivialOffsetCalculatorILi1EjESF_NS0_6memory15LoadWithoutCastENSG_16StoreWithoutCastEEEviT_T0_T2_T3_T4_T5_)
        /*1748*/ 	.word	0x0000001a


	//----- nvinfo : EIATTR_FRAME_SIZE
	.align		4
.L_1034:
        /*174c*/ 	.byte	0x04, 0x11
        /*174e*/ 	.short	(.L_1036 - .L_1035)
	.align		4
.L_1035:
        /*1750*/ 	.word	index@(_ZN2at6native27unrolled_elementwise_kernelINS0_13AUnaryFunctorIN3c104HalfES4_bZZZNS0_22logical_or_kernel_cudaERNS_14TensorIteratorEENKUlvE0_clEvENKUlvE6_clEvEUlS4_S4_E_EESt5arrayIPcLm2EELi4E23TrivialOffsetCalculatorILi1EjESF_NS0_6memory15LoadWithoutCastENSG_16StoreWithoutCastEEEviT_T0_T2_T3_T4_T5_)
        /*1754*/ 	.word	0x00000000


	//----- nvinfo : EIATTR_REGCOUNT
	.align		4
.L_1036:
        /*1758*/ 	.byte	0x04, 0x2f
        /*175a*/ 	.short	(.L_1038 - .L_1037)
	.align		4
.L_1037:
        /*175c*/ 	.word	index@(_ZN2at6native18elementwise_kernelILi128ELi4EZNS0_22gpu_kernel_impl_nocastINS0_13AUnaryFunctorIN3c104HalfES5_bZZZNS0_22logical_or_kernel_cudaERNS_14TensorIteratorEENKUlvE0_clEvENKUlvE6_clEvEUlS5_S5_E_EEEEvRNS_18TensorIteratorBaseERKT_EUliE_EEviT1_)
        /*1760*/ 	.word	0x00000012


	//----- nvinfo : EIATTR_FRAME_SIZE
	.align		4
.L_1038:
        /*1764*/ 	.byte	0x04, 0x11
        /*1766*/ 	.short	(.L_1040 - .L_1039)
	.align		4
.L_1039:
        /*1768*/ 	.word	index@(_ZN2at6native18elementwise_kernelILi128ELi4EZNS0_22gpu_kernel_impl_nocastINS0_13AUnaryFunctorIN3c104HalfES5_bZZZNS0_22logical_or_kernel_cudaERNS_14TensorIteratorEENKUlvE0_clEvENKUlvE6_clEvEUlS5_S5_E_EEEEvRNS_18TensorIteratorBaseERKT_EUliE_EEviT1_)
        /*176c*/ 	.word	0x00000000


	//----- nvinfo : EIATTR_REGCOUNT
	.align		4
.L_1040:
        /*1770*/ 	.byte	0x04, 0x2f
        /*1772*/ 	.short	(.L_1042 - .L_1041)
	.align		4
.L_1041:
        /*1774*/ 	.word	index@(_ZN2at6native27unrolled_elementwise_kernelINS0_13AUnaryFunctorIN3c104HalfES4_bZZZNS0_22logical_or_kernel_cudaERNS_14TensorIteratorEENKUlvE0_clEvENKUlvE6_clEvEUlS4_S4_E_EESt5arrayIPcLm2EELi4E23TrivialOffsetCalculatorILi1EjESF_NS0_6memory12LoadWithCastILi1EEENSG_13StoreWithCastILi1EEEEEviT_T0_T2_T3_T4_T5_)
        /*1778*/ 	.word	0x0000001c


	//----- nvinfo : EIATTR_FRAME_SIZE
	.align		4
.L_1042:
        /*177c*/ 	.byte	0x04, 0x11
        /*177e*/ 	.short	(.L_1044 - .L_1043)
	.align		4
.L_1043:
        /*1780*/ 	.word	index@(_ZN2at6native27unrolled_elementwise_kernelINS0_13AUnaryFunctorIN3c104HalfES4_bZZZNS0_22logical_or_kernel_cudaERNS_14TensorIteratorEENKUlvE0_clEvENKUlvE6_clEvEUlS4_S4_E_EESt5arrayIPcLm2EELi4E23TrivialOffsetCalculatorILi1EjESF_NS0_6memory12LoadWithCastILi1EEENSG_13StoreWithCastILi1EEEEEviT_T0_T2_T3_T4_T5_)
        /*1784*/ 	.word	0x00000000


	//----- nvinfo : EIATTR_REGCOUNT
	.align		4
.L_1044:
        /*1788*/ 	.byte	0x04, 0x2f
        /*178a*/ 	.short	(.L_1046 - .L_1045)
	.align		4
.L_1045:
        /*178c*/ 	.word	index@(_ZN2at6native18elementwise_kernelILi128ELi4EZNS0_15gpu_kernel_implINS0_13AUnaryFunctorIN3c104HalfES5_bZZZNS0_22logical_or_kernel_cudaERNS_14TensorIteratorEENKUlvE0_clEvENKUlvE6_clEvEUlS5_S5_E_EEEEvRNS_18TensorIteratorBaseERKT_EUliE_EEviT1_)
        /*1790*/ 	.word	0x0000001a


	//----- nvinfo : EIATTR_FRAME_SIZE
	.align		4
.L_1046:
        /*1794*/ 	.byte	0x04, 0x11
        /*1796*/ 	.short	(.L_1048 - .L_1047)
	.align		4
.L_1047:
        /*1798*/ 	.word	index@(_ZN2at6native18elementwise_kernelILi128ELi4EZNS0_15gpu_kernel_implINS0_13AUnaryFunctorIN3c104HalfES5_bZZZNS0_22logical_or_kernel_cudaERNS_14TensorIteratorEENKUlvE0_clEvENKUlvE6_clEvEUlS5_S5_E_EEEEvRNS_18TensorIteratorBaseERKT_EUliE_EEviT1_)
        /*179c*/ 	.word	0x00000000


	//----- nvinfo : EIATTR_REGCOUNT
	.align		4
.L_1048:
        /*17a0*/ 	.byte	0x04, 0x2f
        /*17a2*/ 	.short	(.L_1050 - .L_1049)
	.align		4
.L_1049:
        /*17a4*/ 	.word	index@(_ZN2at6native29vectorized_elementwise_kernelILi8ENS0_13BinaryFunctorIbbbZZZNS0_22logical_or_kernel_cudaERNS_14TensorIteratorEENKUlvE0_clEvENKUlvE7_clEvEUlbbE_EESt5arrayIPcLm3EEEEviT0_T1_)
        /*17a8*/ 	.word	0x00000020


	//----- nvinfo : EIATTR_FRAME_SIZE
	.align		4
.L_1050:
        /*17ac*/ 	.byte	0x04, 0x11
        /*17ae*/ 	.short	(.L_1052 - .L_1051)
	.align		4
.L_1051:
        /*17b0*/ 	.word	index@(_ZN2at6native29vectorized_elementwise_kernelILi8ENS0_13BinaryFunctorIbbbZZZNS0_22logical_or_kernel_cudaERNS_14TensorIteratorEENKUlvE0_clEvENKUlvE7_clEvEUlbbE_EESt5arrayIPcLm3EEEEviT0_T1_)
        /*17b4*/ 	.word	0x00000000


	//----- nvinfo : EIATTR_REGCOUNT
	.align		4
.L_1052:
        /*17b8*/ 	.byte	0x04, 0x2f
        /*17ba*/ 	.short	(.L_1054 - .L_1053)
	.align		4
.L_1053:
        /*17bc*/ 	.word	index@(_ZN2at6native29vectorized_elementwise_kernelILi4ENS0_13BinaryFunctorIbbbZZZNS0_22logical_or_kernel_cudaERNS_14TensorIteratorEENKUlvE0_clEvENKUlvE7_clEvEUlbbE_EESt5arrayIPcLm3EEEEviT0_T1_)
        /*17c0*/ 	.word	0x00000020


	//----- nvinfo : EIATTR_FRAME_SIZE
	.align		4
.L_1054:
        /*17c4*/ 	.byte	0x04, 0x11
        /*17c6*/ 	.short	(.L_1056 - .L_1055)
	.align		4
.L_1055:
        /*17c8*/ 	.word	index@(_ZN2at6native29vectorized_elementwise_kernelILi4ENS0_13BinaryFunctorIbbbZZZNS0_22logical_or_kernel_cudaERNS_14TensorIteratorEENKUlvE0_clEvENKUlvE7_clEvEUlbbE_EESt5arrayIPcLm3EEEEviT0_T1_)
        /*17cc*/ 	.word	0x00000000


	//----- nvinfo : EIATTR_REGCOUNT
	.align		4
.L_1056:
        /*17d0*/ 	.byte	0x04, 0x2f
        /*17d2*/ 	.short	(.L_1058 - .L_1057)
	.align		4
.L_1057:
        /*17d4*/ 	.word	index@(_ZN2at6native29vectorized_elementwise_kernelILi2ENS0_13BinaryFunctorIbbbZZZNS0_22logical_or_kernel_cudaERNS_14TensorIteratorEENKUlvE0_clEvENKUlvE7_clEvEUlbbE_EESt5arrayIPcLm3EEEEviT0_T1_)
        /*17d8*/ 	.word	0x00000020


	//----- nvinfo : EIATTR_FRAME_SIZE
	.align		4
.L_1058:
        /*17dc*/ 	.byte	0x04, 0x11
        /*17de*/ 	.short	(.L_1060 - .L_1059)
	.align		4
.L_1059:
        /*17e0*/ 	.word	index@(_ZN2at6native29vectorized_elementwise_kernelILi2ENS0_13BinaryFunctorIbbbZZZNS0_22logical_or_kernel_cudaERNS_14TensorIteratorEENKUlvE0_clEvENKUlvE7_clEvEUlbbE_EESt5arrayIPcLm3EEEEviT0_T1_)
        /*17e4*/ 	.word	0x00000000


	//----- nvinfo : EIATTR_REGCOUNT
	.align		4
.L_1060:
        /*17e8*/ 	.byte	0x04, 0x2f
        /*17ea*/ 	.short	(.L_1062 - .L_1061)
	.align		4
.L_1061:
        /*17ec*/ 	.word	index@(_ZN2at6native27unrolled_elementwise_kernelINS0_13BinaryFunctorIbbbZZZNS0_22logical_or_kernel_cudaERNS_14TensorIteratorEENKUlvE0_clEvENKUlvE7_clEvEUlbbE_EESt5arrayIPcLm3EELi4E23TrivialOffsetCalculatorILi2EjESC_ILi1EjENS0_6memory15LoadWithoutCastENSF_16StoreWithoutCastEEEviT_T0_T2_T3_T4_T5_)
        /*17f0*/ 	.word	0x0000001e


	//----- nvinfo : EIATTR_FRAME_SIZE
	.align		4
.L_1062:
        /*17f4*/ 	.byte	0x04, 0x11
        /*17f6*/ 	.short	(.L_1064 - .L_1063)
	.align		4
.L_1063:
        /*17f8*/ 	.word	index@(_ZN2at6native27unrolled_elementwise_kernelINS0_13BinaryFunctorIbbbZZZNS0_22logical_or_kernel_cudaERNS_14TensorIteratorEENKUlvE0_clEvENKUlvE7_clEvEUlbbE_EESt5arrayIPcLm3EELi4E23TrivialOffsetCalculatorILi2EjESC_ILi1EjENS0_6memory15LoadWithoutCastENSF_16StoreWithoutCastEEEviT_T0_T2_T3_T4_T5_)
        /*17fc*/ 	.word	0x00000000


	//----- nvinfo : EIATTR_REGCOUNT
	.align		4
.L_1064:
        /*1800*/ 	.byte	0x04, 0x2f
        /*1802*/ 	.short	(.L_1066 - .L_1065)
	.align		4
.L_1065:
        /*1804*/ 	.word	index@(_ZN2at6native18elementwise_kernelILi128ELi4EZNS0_22gpu_kernel_impl_nocastINS0_13BinaryFunctorIbbbZZZNS0_22logical_or_kernel_cudaERNS_14TensorIteratorEENKUlvE0_clEvENKUlvE7_clEvEUlbbE_EEEEvRNS_18TensorIteratorBaseERKT_EUliE_EEviT1_)
        /*1808*/ 	.word	0x00000012


	//----- nvinfo : EIATTR_FRAME_SIZE
	.align		4
.L_1066:
        /*180c*/ 	.byte	0x04, 0x11
        /*180e*/ 	.short	(.L_1068 - .L_1067)
	.align		4
.L_1067:
        /*1810*/ 	.word	index@(_ZN2at6native18elementwise_kernelILi128ELi4EZNS0_22gpu_kernel_impl_nocastINS0_13BinaryFunctorIbbbZZZNS0_22logical_or_kernel_cudaERNS_14TensorIteratorEENKUlvE0_clEvENKUlvE7_clEvEUlbbE_EEEEvRNS_18TensorIteratorBaseERKT_EUliE_EEviT1_)
        /*1814*/ 	.word	0x00000000


	//----- nvinfo : EIATTR_REGCOUNT
	.align		4
.L_1068:
        /*1818*/ 	.byte	0x04, 0x2f
        /*181a*/ 	.short	(.L_1070 - .L_1069)
	.align		4
.L_1069:
        /*181c*/ 	.word	index@(_ZN2at6native27unrolled_elementwise_kernelINS0_13BinaryFunctorIbbbZZZNS0_22logical_or_kernel_cudaERNS_14TensorIteratorEENKUlvE0_clEvENKUlvE7_clEvEUlbbE_EESt5arrayIPcLm3EELi4E23TrivialOffsetCalculatorILi2EjESC_ILi1EjENS0_6memory12LoadWithCastILi2EEENSF_13StoreWithCastILi1EEEEEviT_T0_T2_T3_T4_T5_)
        /*1820*/ 	.word	0x0000001e


	//----- nvinfo : EIATTR_FRAME_SIZE
	.align		4
.L_1070:
        /*1824*/ 	.byte	0x04, 0x11
        /*1826*/ 	.short	(.L_1072 - .L_1071)
	.align		4
.L_1071:
        /*1828*/ 	.word	index@(_ZN2at6native27unrolled_elementwise_kernelINS0_13BinaryFunctorIbbbZZZNS0_22logical_or_kernel_cudaERNS_14TensorIteratorEENKUlvE0_clEvENKUlvE7_clEvEUlbbE_EESt5arrayIPcLm3EELi4E23TrivialOffsetCalculatorILi2EjESC_ILi1EjENS0_6memory12LoadWithCastILi2EEENSF_13StoreWithCastILi1EEEEEviT_T0_T2_T3_T4_T5_)
        /*182c*/ 	.word	0x00000000


	//----- nvinfo : EIATTR_REGCOUNT
	.align		4
.L_1072:
        /*1830*/ 	.byte	0x04, 0x2f
        /*1832*/ 	.short	(.L_1074 - .L_1073)
	.align		4
.L_1073:
        /*1834*/ 	.word	index@(_ZN2at6native18elementwise_kernelILi128ELi4EZNS0_15gpu_kernel_implINS0_13BinaryFunctorIbbbZZZNS0_22logical_or_kernel_cudaERNS_14TensorIteratorEENKUlvE0_clEvENKUlvE7_clEvEUlbbE_EEEEvRNS_18TensorIteratorBaseERKT_EUliE_EEviT1_)
        /*1838*/ 	.word	0x0000001a


	//----- nvinfo : EIATTR_FRAME_SIZE
	.align		4
.L_1074:
        /*183c*/ 	.byte	0x04, 0x11
        /*183e*/ 	.short	(.L_1076 - .L_1075)
	.align		4
.L_1075:
        /*1840*/ 	.word	index@(_ZN2at6native18elementwise_kernelILi128ELi4EZNS0_15gpu_kernel_implINS0_13BinaryFunctorIbbbZZZNS0_22logical_or_kernel_cudaERNS_14TensorIteratorEENKUlvE0_clEvENKUlvE7_clEvEUlbbE_EEEEvRNS_18TensorIteratorBaseERKT_EUliE_EEviT1_)
        /*1844*/ 	.word	0x00000000


	//----- nvinfo : EIATTR_REGCOUNT
	.align		4
.L_1076:
        /*1848*/ 	.byte	0x04, 0x2f
        /*184a*/ 	.short	(.L_1078 - .L_1077)
	.align		4
.L_1077:
        /*184c*/ 	.word	index@(_ZN2at6native29vectorized_elementwise_kernelILi8ENS0_13AUnaryFunctorIbbbZZZNS0_22logical_or_kernel_cudaERNS_14TensorIteratorEENKUlvE0_clEvENKUlvE7_clEvEUlbbE_EESt5arrayIPcLm2EEEEviT0_T1_)
        /*1850*/ 	.word	0x00000020


	//----- nvinfo : EIATTR_FRAME_SIZE
	.align		4
.L_1078:
        /*1854*/ 	.byte	0x04, 0x11
        /*1856*/ 	.short	(.L_1080 - .L_1079)
	.align		4
.L_1079:
        /*1858*/ 	.word	index@(_ZN2at6native29vectorized_elementwise_kernelILi8ENS0_13AUnaryFunctorIbbbZZZNS0_22logical_or_kernel_cudaERNS_14TensorIteratorEENKUlvE0_clEvENKUlvE7_clEvEUlbbE_EESt5arrayIPcLm2EEEEviT0_T1_)
        /*185c*/ 	.word	0x00000000


	//----- nvinfo : EIATTR_REGCOUNT
	.align		4
.L_1080:
        /*1860*/ 	.byte	0x04, 0x2f
        /*1862*/ 	.short	(.L_1082 - .L_1081)
	.align		4
.L_1081:
        /*1864*/ 	.word	index@(_ZN2at6native29vectorized_elementwise_kernelILi4ENS0_13AUnaryFunctorIbbbZZZNS0_22logical_or_kernel_cudaERNS_14TensorIteratorEENKUlvE0_clEvENKUlvE7_clEvEUlbbE_EESt5arrayIPcLm2EEEEviT0_T1_)
        /*1868*/ 	.word	0x00000020


	//----- nvinfo : EIATTR_FRAME_SIZE
	.align		4
.L_1082:
        /*186c*/ 	.byte	0x04, 0x11
        /*186e*/ 	.short	(.L_1084 - .L_1083)
	.align		4
.L_1083:
        /*1870*/ 	.word	index@(_ZN2at6native29vectorized_elementwise_kernelILi4ENS0_13AUnaryFunctorIbbbZZZNS0_22logical_or_kernel_cudaERNS_14TensorIteratorEENKUlvE0_clEvENKUlvE7_clEvEUlbbE_EESt5arrayIPcLm2EEEEviT0_T1_)
        /*1874*/ 	.word	0x00000000


	//----- nvinfo : EIATTR_REGCOUNT
	.align		4
.L_1084:
        /*1878*/ 	.byte	0x04, 0x2f
        /*187a*/ 	.short	(.L_1086 - .L_1085)
	.align		4
.L_1085:
        /*187c*/ 	.word	index@(_ZN2at6native29vectorized_elementwise_kernelILi2ENS0_13AUnaryFunctorIbbbZZZNS0_22logical_or_kernel_cudaERNS_14TensorIteratorEENKUlvE0_clEvENKUlvE7_clEvEUlbbE_EESt5arrayIPcLm2EEEEviT0_T1_)
        /*1880*/ 	.word	0x00000020


	//----- nvinfo : EIATTR_FRAME_SIZE
	.align		4
.L_1086:
        /*1884*/ 	.byte	0x04, 0x11
        /*1886*/ 	.short	(.L_1088 - .L_1087)
	.align		4
.L_1087:
        /*1888*/ 	.word	index@(_ZN2at6native29vectorized_elementwise_kernelILi2ENS0_13AUnaryFunctorIbbbZZZNS0_22logical_or_kernel_cudaERNS_14TensorIteratorEENKUlvE0_clEvENKUlvE7_clEvEUlbbE_EESt5arrayIPcLm2EEEEviT0_T1_)
        /*188c*/ 	.word	0x00000000


	//----- nvinfo : EIATTR_REGCOUNT
	.align		4
.L_1088:
        /*1890*/ 	.byte	0x04, 0x2f
        /*1892*/ 	.short	(.L_1090 - .L_1089)
	.align		4
.L_1089:
        /*1894*/ 	.word	index@(_ZN2at6native27unrolled_elementwise_kernelINS0_13AUnaryFunctorIbbbZZZNS0_22logical_or_kernel_cudaERNS_14TensorIteratorEENKUlvE0_clEvENKUlvE7_clEvEUlbbE_EESt5arrayIPcLm2EELi4E23TrivialOffsetCalculatorILi1EjESD_NS0_6memory15LoadWithoutCastENSE_16StoreWithoutCastEEEviT_T0_T2_T3_T4_T5_)
        /*1898*/ 	.word	0x00000014


	//----- nvinfo : EIATTR_FRAME_SIZE
	.align		4
.L_1090:
        /*189c*/ 	.byte	0x04, 0x11
        /*189e*/ 	.short	(.L_1092 - .L_1091)
	.align		4
.L_1091:
        /*18a0*/ 	.word	index@(_ZN2at6native27unrolled_elementwise_kernelINS0_13AUnaryFunctorIbbbZZZNS0_22logical_or_kernel_cudaERNS_14TensorIteratorEENKUlvE0_clEvENKUlvE7_clEvEUlbbE_EESt5arrayIPcLm2EELi4E23TrivialOffsetCalculatorILi1EjESD_NS0_6memory15LoadWithoutCastENSE_16StoreWithoutCastEEEviT_T0_T2_T3_T4_T5_)
        /*18a4*/ 	.word	0x00000000


	//----- nvinfo : EIATTR_REGCOUNT
	.align		4
.L_1092:
        /*18a8*/ 	.byte	0x04, 0x2f
        /*18aa*/ 	.short	(.L_1094 - .L_1093)
	.align		4
.L_1093:
        /*18ac*/ 	.word	index@(_ZN2at6native18elementwise_kernelILi128ELi4EZNS0_22gpu_kernel_impl_nocastINS0_13AUnaryFunctorIbbbZZZNS0_22logical_or_kernel_cudaERNS_14TensorIteratorEENKUlvE0_clEvENKUlvE7_clEvEUlbbE_EEEEvRNS_18TensorIteratorBaseERKT_EUliE_EEviT1_)
        /*18b0*/ 	.word	0x00000012


	//----- nvinfo : EIATTR_FRAME_SIZE
	.align		4
.L_1094:
        /*18b4*/ 	.byte	0x04, 0x11
        /*18b6*/ 	.short	(.L_1096 - .L_1095)
	.align		4
.L_1095:
        /*18b8*/ 	.word	index@(_ZN2at6native18elementwise_kernelILi128ELi4EZNS0_22gpu_kernel_impl_nocastINS0_13AUnaryFunctorIbbbZZZNS0_22logical_or_kernel_cudaERNS_14TensorIteratorEENKUlvE0_clEvENKUlvE7_clEvEUlbbE_EEEEvRNS_18TensorIteratorBaseERKT_EUliE_EEviT1_)
        /*18bc*/ 	.word	0x00000000


	//----- nvinfo : EIATTR_REGCOUNT
	.align		4
.L_1096:
        /*18c0*/ 	.byte	0x04, 0x2f
        /*18c2*/ 	.short	(.L_1098 - .L_1097)
	.align		4
.L_1097:
        /*18c4*/ 	.word	index@(_ZN2at6native27unrolled_elementwise_kernelINS0_13AUnaryFunctorIbbbZZZNS0_22logical_or_kernel_cudaERNS_14TensorIteratorEENKUlvE0_clEvENKUlvE7_clEvEUlbbE_EESt5arrayIPcLm2EELi4E23TrivialOffsetCalculatorILi1EjESD_NS0_6memory12LoadWithCastILi1EEENSE_13StoreWithCastILi1EEEEEviT_T0_T2_T3_T4_T5_)
        /*18c8*/ 	.word	0x0000001e


	//----- nvinfo : EIATTR_FRAME_SIZE
	.align		4
.L_1098:
        /*18cc*/ 	.byte	0x04, 0x11
        /*18ce*/ 	.short	(.L_1100 - .L_1099)
	.align		4
.L_1099:
        /*18d0*/ 	.word	index@(_ZN2at6native27unrolled_elementwise_kernelINS0_13AUnaryFunctorIbbbZZZNS0_22logical_or_kernel_cudaERNS_14TensorIteratorEENKUlvE0_clEvENKUlvE7_clEvEUlbbE_EESt5arrayIPcLm2EELi4E23TrivialOffsetCalculatorILi1EjESD_NS0_6memory12LoadWithCastILi1EEENSE_13StoreWithCastILi1EEEEEviT_T0_T2_T3_T4_T5_)
        /*18d4*/ 	.word	0x00000000


	//----- nvinfo : EIATTR_REGCOUNT
	.align		4
.L_1100:
        /*18d8*/ 	.byte	0x04, 0x2f
        /*18da*/ 	.short	(.L_1102 - .L_1101)
	.align		4
.L_1101:
        /*18dc*/ 	.word	index@(_ZN2at6native18elementwise_kernelILi128ELi4EZNS0_15gpu_kernel_implINS0_13AUnaryFunctorIbbbZZZNS0_22logical_or_kernel_cudaERNS_14TensorIteratorEENKUlvE0_clEvENKUlvE7_clEvEUlbbE_EEEEvRNS_18TensorIteratorBaseERKT_EUliE_EEviT1_)
        /*18e0*/ 	.word	0x0000001a


	//----- nvinfo : EIATTR_FRAME_SIZE
	.align		4
.L_1102:
        /*18e4*/ 	.byte	0x04, 0x11
        /*18e6*/ 	.short	(.L_1104 - .L_1103)
	.align		4
.L_1103:
        /*18e8*/ 	.word	index@(_ZN2at6native18elementwise_kernelILi128ELi4EZNS0_15gpu_kernel_implINS0_13AUnaryFunctorIbbbZZZNS0_22logical_or_kernel_cudaERNS_14TensorIteratorEENKUlvE0_clEvENKUlvE7_clEvEUlbbE_EEEEvRNS_18TensorIteratorBaseERKT_EUliE_EEviT1_)
        /*18ec*/ 	.word	0x00000000


	//----- nvinfo : EIATTR_REGCOUNT
	.align		4
.L_1104:
        /*18f0*/ 	.byte	0x04, 0x2f
        /*18f2*/ 	.short	(.L_1106 - .L_1105)
	.align		4
.L_1105:
        /*18f4*/ 	.word	index@(_ZN2at6native29vectorized_elementwise_kernelILi8ENS0_13BinaryFunctorIN3c108BFloat16ES4_bZZZNS0_22logical_or_kernel_cudaERNS_14TensorIteratorEENKUlvE0_clEvENKUlvE8_clEvEUlS4_S4_E_EESt5arrayIPcLm3EEEEviT0_T1_)
        /*18f8*/ 	.word	0x00000020


	//----- nvinfo : EIATTR_FRAME_SIZE
	.align		4
.L_1106:
        /*18fc*/ 	.byte	0x04, 0x11
        /*18fe*/ 	.short	(.L_1108 - .L_1107)
	.align		4
.L_1107:
        /*1900*/ 	.word	index@(_ZN2at6native29vectorized_elementwise_kernelILi8ENS0_13BinaryFunctorIN3c108BFloat16ES4_bZZZNS0_22logical_or_kernel_cudaERNS_14TensorIteratorEENKUlvE0_clEvENKUlvE8_clEvEUlS4_S4_E_EESt5arrayIPcLm3EEEEviT0_T1_)
        /*1904*/ 	.word	0x00000000


	//----- nvinfo : EIATTR_REGCOUNT
	.align		4
.L_1108:
        /*1908*/ 	.byte	0x04, 0x2f
        /*190a*/ 	.short	(.L_1110 - .L_1109)
	.align		4
.L_1109:
        /*190c*/ 	.word	index@(_ZN2at6native29vectorized_elementwise_kernelILi4ENS0_13BinaryFunctorIN3c108BFloat16ES4_bZZZNS0_22logical_or_kernel_cudaERNS_14TensorIteratorEENKUlvE0_clEvENKUlvE8_clEvEUlS4_S4_E_EESt5arrayIPcLm3EEEEviT0_T1_)
        /*1910*/ 	.word	0x00000020


	//----- nvinfo : EIATTR_FRAME_SIZE
	.align		4
.L_1110:
        /*1914*/ 	.byte	0x04, 0x11
        /*1916*/ 	.short	(.L_1112 - .L_1111)
	.align		4
.L_1111:
        /*1918*/ 	.word	index@(_ZN2at6native29vectorized_elementwise_kernelILi4ENS0_13BinaryFunctorIN3c108BFloat16ES4_bZZZNS0_22logical_or_kernel_cudaERNS_14TensorIteratorEENKUlvE0_clEvENKUlvE8_clEvEUlS4_S4_E_EESt5arrayIPcLm3EEEEviT0_T1_)
        /*191c*/ 	.word	0x00000000


	//----- nvinfo : EIATTR_REGCOUNT
	.align		4
.L_1112:
        /*1920*/ 	.byte	0x04, 0x2f
        /*1922*/ 	.short	(.L_1114 - .L_1113)
	.align		4
.L_1113:
        /*1924*/ 	.word	index@(_ZN2at6native29vectorized_elementwise_kernelILi2ENS0_13BinaryFunctorIN3c108BFloat16ES4_bZZZNS0_22logical_or_kernel_cudaERNS_14TensorIteratorEENKUlvE0_clEvENKUlvE8_clEvEUlS4_S4_E_EESt5arrayIPcLm3EEEEviT0_T1_)
        /*1928*/ 	.word	0x00000020


	//----- nvinfo : EIATTR_FRAME_SIZE
	.align		4
.L_1114:
        /*192c*/ 	.byte	0x04, 0x11
        /*192e*/ 	.short	(.L_1116 - .L_1115)
	.align		4
.L_1115:
        /*1930*/ 	.word	index@(_ZN2at6native29vectorized_elementwise_kernelILi2ENS0_13BinaryFunctorIN3c108BFloat16ES4_bZZZNS0_22logical_or_kernel_cudaERNS_14TensorIteratorEENKUlvE0_clEvENKUlvE8_clEvEUlS4_S4_E_EESt5arrayIPcLm3EEEEviT0_T1_)
        /*1934*/ 	.word	0x00000000


	//----- nvinfo : EIATTR_REGCOUNT
	.align		4
.L_1116:
        /*1938*/ 	.byte	0x04, 0x2f
        /*193a*/ 	.short	(.L_1118 - .L_1117)
	.align		4
.L_1117:
        /*193c*/ 	.word	index@(_ZN2at6native27unrolled_elementwise_kernelINS0_13BinaryFunctorIN3c108BFloat16ES4_bZZZNS0_22logical_or_kernel_cudaERNS_14TensorIteratorEENKUlvE0_clEvENKUlvE8_clEvEUlS4_S4_E_EESt5arrayIPcLm3EELi4E23TrivialOffsetCalculatorILi2EjESE_ILi1EjENS0_6memory15LoadWithoutCastENSH_16StoreWithoutCastEEEviT_T0_T2_T3_T4_T5_)
        /*1940*/ 	.word	0x0000001c


	//----- nvinfo : EIATTR_FRAME_SIZE
	.align		4
.L_1118:
        /*1944*/ 	.byte	0x04, 0x11
        /*1946*/ 	.short	(.L_1120 - .L_1119)
	.align		4
.L_1119:
        /*1948*/ 	.word	index@(_ZN2at6native27unrolled_elementwise_kernelINS0_13BinaryFunctorIN3c108BFloat16ES4_bZZZNS0_22logical_or_kernel_cudaERNS_14TensorIteratorEENKUlvE0_clEvENKUlvE8_clEvEUlS4_S4_E_EESt5arrayIPcLm3EELi4E23TrivialOffsetCalculatorILi2EjESE_ILi1EjENS0_6memory15LoadWithoutCastENSH_16StoreWithoutCastEEEviT_T0_T2_T3_T4_T5_)
        /*194c*/ 	.word	0x00000000


	//----- nvinfo : EIATTR_REGCOUNT
	.align		4
.L_1120:
        /*1950*/ 	.byte	0x04, 0x2f
        /*1952*/ 	.short	(.L_1122 - .L_1121)
	.align		4
.L_1121:
        /*1954*/ 	.word	index@(_ZN2at6native18elementwise_kernelILi128ELi4EZNS0_22gpu_kernel_impl_nocastINS0_13BinaryFunctorIN3c108BFloat16ES5_bZZZNS0_22logical_or_kernel_cudaERNS_14TensorIteratorEENKUlvE0_clEvENKUlvE8_clEvEUlS5_S5_E_EEEEvRNS_18TensorIteratorBaseERKT_EUliE_EEviT1_)
        /*1958*/ 	.word	0x00000012


	//----- nvinfo : EIATTR_FRAME_SIZE
	.align		4
.L_1122:
        /*195c*/ 	.byte	0x04, 0x11
        /*195e*/ 	.short	(.L_1124 - .L_1123)
	.align		4
.L_1123:
        /*1960*/ 	.word	index@(_ZN2at6native18elementwise_kernelILi128ELi4EZNS0_22gpu_kernel_impl_nocastINS0_13BinaryFunctorIN3c108BFloat16ES5_bZZZNS0_22logical_or_kernel_cudaERNS_14TensorIteratorEENKUlvE0_clEvENKUlvE8_clEvEUlS5_S5_E_EEEEvRNS_18TensorIteratorBaseERKT_EUliE_EEviT1_)
        /*1964*/ 	.word	0x00000000


	//----- nvinfo : EIATTR_REGCOUNT
	.align		4
.L_1124:
        /*1968*/ 	.byte	0x04, 0x2f
        /*196a*/ 	.short	(.L_1126 - .L_1125)
	.align		4
.L_1125:
        /*196c*/ 	.word	index@(_ZN2at6native27unrolled_elementwise_kernelINS0_13BinaryFunctorIN3c108BFloat16ES4_bZZZNS0_22logical_or_kernel_cudaERNS_14TensorIteratorEENKUlvE0_clEvENKUlvE8_clEvEUlS4_S4_E_EESt5arrayIPcLm3EELi4E23TrivialOffsetCalculatorILi2EjESE_ILi1EjENS0_6memory12LoadWithCastILi2EEENSH_13StoreWithCastILi1EEEEEviT_T0_T2_T3_T4_T5_)
        /*1970*/ 	.word	0x0000001f


	//----- nvinfo : EIATTR_FRAME_SIZE
	.align		4
.L_1126:
        /*1974*/ 	.byte	0x04, 0x11
        /*1976*/ 	.short	(.L_1128 - .L_1127)
	.align		4
.L_1127:
        /*1978*/ 	.word	index@(_ZN2at6native27unrolled_elementwise_kernelINS0_13BinaryFunctorIN3c108BFloat16ES4_bZZZNS0_22logical_or_kernel_cudaERNS_14TensorIteratorEENKUlvE0_clEvENKUlvE8_clEvEUlS4_S4_E_EESt5arrayIPcLm3EELi4E23TrivialOffsetCalculatorILi2EjESE_ILi1EjENS0_6memory12LoadWithCastILi2EEENSH_13StoreWithCastILi1EEEEEviT_T0_T2_T3_T4_T5_)
        /*197c*/ 	.word	0x00000000


	//----- nvinfo : EIATTR_REGCOUNT
	.align		4
.L_1128:
        /*1980*/ 	.byte	0x04, 0x2f
        /*1982*/ 	.short	(.L_1130 - .L_1129)
	.align		4
.L_1129:
        /*1984*/ 	.word	index@(_ZN2at6native18elementwise_kernelILi128ELi4EZNS0_15gpu_kernel_implINS0_13BinaryFunctorIN3c108BFloat16ES5_bZZZNS0_22logical_or_kernel_cudaERNS_14TensorIteratorEENKUlvE0_clEvENKUlvE8_clEvEUlS5_S5_E_EEEEvRNS_18TensorIteratorBaseERKT_EUliE_EEviT1_)
        /*1988*/ 	.word	0x0000001a


	//----- nvinfo : EIATTR_FRAME_SIZE
	.align		4
.L_1130:
        /*198c*/ 	.byte	0x04, 0x11
        /*198e*/ 	.short	(.L_1132 - .L_1131)
	.align		4
.L_1131:
        /*1990*/ 	.word	index@(_ZN2at6native18elementwise_kernelILi128ELi4EZNS0_15gpu_kernel_implINS0_13BinaryFunctorIN3c108BFloat16ES5_bZZZNS0_22logical_or_kernel_cudaERNS_14TensorIteratorEENKUlvE0_clEvENKUlvE8_clEvEUlS5_S5_E_EEEEvRNS_18TensorIteratorBaseERKT_EUliE_EEviT1_)
        /*1994*/ 	.word	0x00000000


	//----- nvinfo : EIATTR_REGCOUNT
	.align		4
.L_1132:
        /*1998*/ 	.byte	0x04, 0x2f
        /*199a*/ 	.short	(.L_1134 - .L_1133)
	.align		4
.L_1133:
        /*199c*/ 	.word	index@(_ZN2at6native29vectorized_elementwise_kernelILi8ENS0_13AUnaryFunctorIN3c108BFloat16ES4_bZZZNS0_22logical_or_kernel_cudaERNS_14TensorIteratorEENKUlvE0_clEvENKUlvE8_clEvEUlS4_S4_E_EESt5arrayIPcLm2EEEEviT0_T1_)
        /*19a0*/ 	.word	0x00000020


	//----- nvinfo : EIATTR_FRAME_SIZE
	.align		4
.L_1134:
        /*19a4*/ 	.byte	0x04, 0x11
        /*19a6*/ 	.short	(.L_1136 - .L_1135)
	.align		4
.L_1135:
        /*19a8*/ 	.word	index@(_ZN2at6native29vectorized_elementwise_kernelILi8ENS0_13AUnaryFunctorIN3c108BFloat16ES4_bZZZNS0_22logical_or_kernel_cudaERNS_14TensorIteratorEENKUlvE0_clEvENKUlvE8_clEvEUlS4_S4_E_EESt5arrayIPcLm2EEEEviT0_T1_)
        /*19ac*/ 	.word	0x00000000


	//----- nvinfo : EIATTR_REGCOUNT
	.align		4
.L_1136:
        /*19b0*/ 	.byte	0x04, 0x2f
        /*19b2*/ 	.short	(.L_1138 - .L_1137)
	.align		4
.L_1137:
        /*19b4*/ 	.word	index@(_ZN2at6native29vectorized_elementwise_kernelILi4ENS0_13AUnaryFunctorIN3c108BFloat16ES4_bZZZNS0_22logical_or_kernel_cudaERNS_14TensorIteratorEENKUlvE0_clEvENKUlvE8_clEvEUlS4_S4_E_EESt5arrayIPcLm2EEEEviT0_T1_)
        /*19b8*/ 	.word	0x00000020


	//----- nvinfo : EIATTR_FRAME_SIZE
	.align		4
.L_1138:
        /*19bc*/ 	.byte	0x04, 0x11
        /*19be*/ 	.short	(.L_1140 - .L_1139)
	.align		4
.L_1139:
        /*19c0*/ 	.word	index@(_ZN2at6native29vectorized_elementwise_kernelILi4ENS0_13AUnaryFunctorIN3c108BFloat16ES4_bZZZNS0_22logical_or_kernel_cudaERNS_14TensorIteratorEENKUlvE0_clEvENKUlvE8_clEvEUlS4_S4_E_EESt5arrayIPcLm2EEEEviT0_T1_)
        /*19c4*/ 	.word	0x00000000


	//----- nvinfo : EIATTR_REGCOUNT
	.align		4
.L_1140:
        /*19c8*/ 	.byte	0x04, 0x2f
        /*19ca*/ 	.short	(.L_1142 - .L_1141)
	.align		4
.L_1141:
        /*19cc*/ 	.word	index@(_ZN2at6native29vectorized_elementwise_kernelILi2ENS0_13AUnaryFunctorIN3c108BFloat16ES4_bZZZNS0_22logical_or_kernel_cudaERNS_14TensorIteratorEENKUlvE0_clEvENKUlvE8_clEvEUlS4_S4_E_EESt5arrayIPcLm2EEEEviT0_T1_)
        /*19d0*/ 	.word	0x00000020


	//----- nvinfo : EIATTR_FRAME_SIZE
	.align		4
.L_1142:
        /*19d4*/ 	.byte	0x04, 0x11
        /*19d6*/ 	.short	(.L_1144 - .L_1143)
	.align		4
.L_1143:
        /*19d8*/ 	.word	index@(_ZN2at6native29vectorized_elementwise_kernelILi2ENS0_13AUnaryFunctorIN3c108BFloat16ES4_bZZZNS0_22logical_or_kernel_cudaERNS_14TensorIteratorEENKUlvE0_clEvENKUlvE8_clEvEUlS4_S4_E_EESt5arrayIPcLm2EEEEviT0_T1_)
        /*19dc*/ 	.word	0x00000000


	//----- nvinfo : EIATTR_REGCOUNT
	.align		4
.L_1144:
        /*19e0*/ 	.byte	0x04, 0x2f
        /*19e2*/ 	.short	(.L_1146 - .L_1145)
	.align		4
.L_1145:
        /*19e4*/ 	.word	index@(_ZN2at6native27unrolled_elementwise_kernelINS0_13AUnaryFunctorIN3c108BFloat16ES4_bZZZNS0_22logical_or_kernel_cudaERNS_14TensorIteratorEENKUlvE0_clEvENKUlvE8_clEvEUlS4_S4_E_EESt5arrayIPcLm2EELi4E23TrivialOffsetCalculatorILi1EjESF_NS0_6memory15LoadWithoutCastENSG_16StoreWithoutCastEEEviT_T0_T2_T3_T4_T5_)
        /*19e8*/ 	.word	0x0000001a


	//----- nvinfo : EIATTR_FRAME_SIZE
	.align		4
.L_1146:
        /*19ec*/ 	.byte	0x04, 0x11
        /*19ee*/ 	.short	(.L_1148 - .L_1147)
	.align		4
.L_1147:
        /*19f0*/ 	.word	index@(_ZN2at6native27unrolled_elementwise_kernelINS0_13AUnaryFunctorIN3c108BFloat16ES4_bZZZNS0_22logical_or_kernel_cudaERNS_14TensorIteratorEENKUlvE0_clEvENKUlvE8_clEvEUlS4_S4_E_EESt5arrayIPcLm2EELi4E23TrivialOffsetCalculatorILi1EjESF_NS0_6memory15LoadWithoutCastENSG_16StoreWithoutCastEEEviT_T0_T2_T3_T4_T5_)
        /*19f4*/ 	.word	0x00000000


	//----- nvinfo : EIATTR_REGCOUNT
	.align		4
.L_1148:
        /*19f8*/ 	.byte	0x04, 0x2f
        /*19fa*/ 	.short	(.L_1150 - .L_1149)
	.align		4
.L_1149:
        /*19fc*/ 	.word	index@(_ZN2at6native18elementwise_kernelILi128ELi4EZNS0_22gpu_kernel_impl_nocastINS0_13AUnaryFunctorIN3c108BFloat16ES5_bZZZNS0_22logical_or_kernel_cudaERNS_14TensorIteratorEENKUlvE0_clEvENKUlvE8_clEvEUlS5_S5_E_EEEEvRNS_18TensorIteratorBaseERKT_EUliE_EEviT1_)
        /*1a00*/ 	.word	0x00000012


	//----- nvinfo : EIATTR_FRAME_SIZE
	.align		4
.L_1150:
        /*1a04*/ 	.byte	0x04, 0x11
        /*1a06*/ 	.short	(.L_1152 - .L_1151)
	.align		4
.L_1151:
        /*1a08*/ 	.word	index@(_ZN2at6native18elementwise_kernelILi128ELi4EZNS0_22gpu_kernel_impl_nocastINS0_13AUnaryFunctorIN3c108BFloat16ES5_bZZZNS0_22logical_or_kernel_cudaERNS_14TensorIteratorEENKUlvE0_clEvENKUlvE8_clEvEUlS5_S5_E_EEEEvRNS_18TensorIteratorBaseERKT_EUliE_EEviT1_)
        /*1a0c*/ 	.word	0x00000000


	//----- nvinfo : EIATTR_REGCOUNT
	.align		4
.L_1152:
        /*1a10*/ 	.byte	0x04, 0x2f
        /*1a12*/ 	.short	(.L_1154 - .L_1153)
	.align		4
.L_1153:
        /*1a14*/ 	.word	index@(_ZN2at6native27unrolled_elementwise_kernelINS0_13AUnaryFunctorIN3c108BFloat16ES4_bZZZNS0_22logical_or_kernel_cudaERNS_14TensorIteratorEENKUlvE0_clEvENKUlvE8_clEvEUlS4_S4_E_EESt5arrayIPcLm2EELi4E23TrivialOffsetCalculatorILi1EjESF_NS0_6memory12LoadWithCastILi1EEENSG_13StoreWithCastILi1EEEEEviT_T0_T2_T3_T4_T5_)
        /*1a18*/ 	.word	0x0000001c


	//----- nvinfo : EIATTR_FRAME_SIZE
	.align		4
.L_1154:
        /*1a1c*/ 	.byte	0x04, 0x11
        /*1a1e*/ 	.short	(.L_1156 - .L_1155)
	.align		4
.L_1155:
        /*1a20*/ 	.word	index@(_ZN2at6native27unrolled_elementwise_kernelINS0_13AUnaryFunctorIN3c108BFloat16ES4_bZZZNS0_22logical_or_kernel_cudaERNS_14TensorIteratorEENKUlvE0_clEvENKUlvE8_clEvEUlS4_S4_E_EESt5arrayIPcLm2EELi4E23TrivialOffsetCalculatorILi1EjESF_NS0_6memory12LoadWithCastILi1EEENSG_13StoreWithCastILi1EEEEEviT_T0_T2_T3_T4_T5_)
        /*1a24*/ 	.word	0x00000000


	//----- nvinfo : EIATTR_REGCOUNT
	.align		4
.L_1156:
        /*1a28*/ 	.byte	0x04, 0x2f
        /*1a2a*/ 	.short	(.L_1158 - .L_1157)
	.align		4
.L_1157:
        /*1a2c*/ 	.word	index@(_ZN2at6native18elementwise_kernelILi128ELi4EZNS0_15gpu_kernel_implINS0_13AUnaryFunctorIN3c108BFloat16ES5_bZZZNS0_22logical_or_kernel_cudaERNS_14TensorIteratorEENKUlvE0_clEvENKUlvE8_clEvEUlS5_S5_E_EEEEvRNS_18TensorIteratorBaseERKT_EUliE_EEviT1_)
        /*1a30*/ 	.word	0x0000001a


	//----- nvinfo : EIATTR_FRAME_SIZE
	.align		4
.L_1158:
        /*1a34*/ 	.byte	0x04, 0x11
        /*1a36*/ 	.short	(.L_1160 - .L_1159)
	.align		4
.L_1159:
        /*1a38*/ 	.word	index@(_ZN2at6native18elementwise_kernelILi128ELi4EZNS0_15gpu_kernel_implINS0_13AUnaryFunctorIN3c108BFloat16ES5_bZZZNS0_22logical_or_kernel_cudaERNS_14TensorIteratorEENKUlvE0_clEvENKUlvE8_clEvEUlS5_S5_E_EEEEvRNS_18TensorIteratorBaseERKT_EUliE_EEviT1_)
        /*1a3c*/ 	.word	0x00000000


	//----- nvinfo : EIATTR_REGCOUNT
	.align		4
.L_1160:
        /*1a40*/ 	.byte	0x04, 0x2f
        /*1a42*/ 	.short	(.L_1162 - .L_1161)
	.align		4
.L_1161:
        /*1a44*/ 	.word	index@(_ZN2at6native29vectorized_elementwise_kernelILi8ENS0_13BinaryFunctorIhhbZZZNS0_23logical_xor_kernel_cudaERNS_14TensorIteratorEENKUlvE0_clEvENKUlvE_clEvEUlhhE_EESt5arrayIPcLm3EEEEviT0_T1_)
        /*1a48*/ 	.word	0x00000020


	//----- nvinfo : EIATTR_FRAME_SIZE
	.align		4
.L_1162:
        /*1a4c*/ 	.byte	0x04, 0x11
        /*1a4e*/ 	.short	(.L_1164 - .L_1163)
	.align		4
.L_1163:
        /*1a50*/ 	.word	index@(_ZN2at6native29vectorized_elementwise_kernelILi8ENS0_13BinaryFunctorIhhbZZZNS0_23logical_xor_kernel_cudaERNS_14TensorIteratorEENKUlvE0_clEvENKUlvE_clEvEUlhhE_EESt5arrayIPcLm3EEEEviT0_T1_)
        /*1a54*/ 	.word	0x00000000


	//----- nvinfo : EIATTR_REGCOUNT
	.align		4
.L_1164:
        /*1a58*/ 	.byte	0x04, 0x2f
        /*1a5a*/ 	.short	(.L_1166 - .L_1165)
	.align		4
.L_1165:
        /*1a5c*/ 	.word	index@(_ZN2at6native29vectorized_elementwise_kernelILi4ENS0_13BinaryFunctorIhhbZZZNS0_23logical_xor_kernel_cudaERNS_14TensorIteratorEENKUlvE0_clEvENKUlvE_clEvEUlhhE_EESt5arrayIPcLm3EEEEviT0_T1_)
        /*1a60*/ 	.word	0x00000020


	//----- nvinfo : EIATTR_FRAME_SIZE
	.align		4
.L_1166:
        /*1a64*/ 	.byte	0x04, 0x11
        /*1a66*/ 	.short	(.L_1168 - .L_1167)
	.align		4
.L_1167:
        /*1a68*/ 	.word	index@(_ZN2at6native29vectorized_elementwise_kernelILi4ENS0_13BinaryFunctorIhhbZZZNS0_23logical_xor_kernel_cudaERNS_14TensorIteratorEENKUlvE0_clEvENKUlvE_clEvEUlhhE_EESt5arrayIPcLm3EEEEviT0_T1_)
        /*1a6c*/ 	.word	0x00000000


	//----- nvinfo : EIATTR_REGCOUNT
	.align		4
.L_1168:
        /*1a70*/ 	.byte	0x04, 0x2f
        /*1a72*/ 	.short	(.L_1170 - .L_1169)
	.align		4
.L_1169:
        /*1a74*/ 	.word	index@(_ZN2at6native29vectorized_elementwise_kernelILi2ENS0_13BinaryFunctorIhhbZZZNS0_23logical_xor_kernel_cudaERNS_14TensorIteratorEENKUlvE0_clEvENKUlvE_clEvEUlhhE_EESt5arrayIPcLm3EEEEviT0_T1_)
        /*1a78*/ 	.word	0x00000020


	//----- nvinfo : EIATTR_FRAME_SIZE
	.align		4
.L_1170:
        /*1a7c*/ 	.byte	0x04, 0x11
        /*1a7e*/ 	.short	(.L_1172 - .L_1171)
	.align		4
.L_1171:
        /*1a80*/ 	.word	index@(_ZN2at6native29vectorized_elementwise_kernelILi2ENS0_13BinaryFunctorIhhbZZZNS0_23logical_xor_kernel_cudaERNS_14TensorIteratorEENKUlvE0_clEvENKUlvE_clEvEUlhhE_EESt5arrayIPcLm3EEEEviT0_T1_)
        /*1a84*/ 	.word	0x00000000


	//----- nvinfo : EIATTR_REGCOUNT
	.align		4
.L_1172:
        /*1a88*/ 	.byte	0x04, 0x2f
        /*1a8a*/ 	.short	(.L_1174 - .L_1173)
	.align		4
.L_1173:
        /*1a8c*/ 	.word	index@(_ZN2at6native27unrolled_elementwise_kernelINS0_13BinaryFunctorIhhbZZZNS0_23logical_xor_kernel_cudaERNS_14TensorIteratorEENKUlvE0_clEvENKUlvE_clEvEUlhhE_EESt5arrayIPcLm3EELi4E23TrivialOffsetCalculatorILi2EjESC_ILi1EjENS0_6memory15LoadWithoutCastENSF_16StoreWithoutCastEEEviT_T0_T2_T3_T4_T5_)
        /*1a90*/ 	.word	0x0000001c


	//----- nvinfo : EIATTR_FRAME_SIZE
	.align		4
.L_1174:
        /*1a94*/ 	.byte	0x04, 0x11
        /*1a96*/ 	.short	(.L_1176 - .L_1175)
	.align		4
.L_1175:
        /*1a98*/ 	.word	index@(_ZN2at6native27unrolled_elementwise_kernelINS0_13BinaryFunctorIhhbZZZNS0_23logical_xor_kernel_cudaERNS_14TensorIteratorEENKUlvE0_clEvENKUlvE_clEvEUlhhE_EESt5arrayIPcLm3EELi4E23TrivialOffsetCalculatorILi2EjESC_ILi1EjENS0_6memory15LoadWithoutCastENSF_16StoreWithoutCastEEEviT_T0_T2_T3_T4_T5_)
        /*1a9c*/ 	.word	0x00000000


	//----- nvinfo : EIATTR_REGCOUNT
	.align		4
.L_1176:
        /*1aa0*/ 	.byte	0x04, 0x2f
        /*1aa2*/ 	.short	(.L_1178 - .L_1177)
	.align		4
.L_1177:
        /*1aa4*/ 	.word	index@(_ZN2at6native18elementwise_kernelILi128ELi4EZNS0_22gpu_kernel_impl_nocastINS0_13BinaryFunctorIhhbZZZNS0_23logical_xor_kernel_cudaERNS_14TensorIteratorEENKUlvE0_clEvENKUlvE_clEvEUlhhE_EEEEvRNS_18TensorIteratorBaseERKT_EUliE_EEviT1_)
        /*1aa8*/ 	.word	0x00000012


	//----- nvinfo : EIATTR_FRAME_SIZE
	.align		4
.L_1178:
        /*1aac*/ 	.byte	0x04, 0x11
        /*1aae*/ 	.short	(.L_1180 - .L_1179)
	.align		4
.L_1179:
        /*1ab0*/ 	.word	index@(_ZN2at6native18elementwise_kernelILi128ELi4EZNS0_22gpu_kernel_impl_nocastINS0_13BinaryFunctorIhhbZZZNS0_23logical_xor_kernel_cudaERNS_14TensorIteratorEENKUlvE0_clEvENKUlvE_clEvEUlhhE_EEEEvRNS_18TensorIteratorBaseERKT_EUliE_EEviT1_)
        /*1ab4*/ 	.word	0x00000000


	//----- nvinfo : EIATTR_REGCOUNT
	.align		4
.L_1180:
        /*1ab8*/ 	.byte	0x04, 0x2f
        /*1aba*/ 	.short	(.L_1182 - .L_1181)
	.align		4
.L_1181:
        /*1abc*/ 	.word	index@(_ZN2at6native27unrolled_elementwise_kernelINS0_13BinaryFunctorIhhbZZZNS0_23logical_xor_kernel_cudaERNS_14TensorIteratorEENKUlvE0_clEvENKUlvE_clEvEUlhhE_EESt5arrayIPcLm3EELi4E23TrivialOffsetCalculatorILi2EjESC_ILi1EjENS0_6memory12LoadWithCastILi2EEENSF_13StoreWithCastILi1EEEEEviT_T0_T2_T3_T4_T5_)
        /*1ac0*/ 	.word	0x0000001f


	//----- nvinfo : EIATTR_FRAME_SIZE
	.align		4
.L_1182:
        /*1ac4*/ 	.byte	0x04, 0x11
        /*1ac6*/ 	.short	(.L_1184 - .L_1183)
	.align		4
.L_1183:
        /*1ac8*/ 	.word	index@(_ZN2at6native27unrolled_elementwise_kernelINS0_13BinaryFunctorIhhbZZZNS0_23logical_xor_kernel_cudaERNS_14TensorIteratorEENKUlvE0_clEvENKUlvE_clEvEUlhhE_EESt5arrayIPcLm3EELi4E23TrivialOffsetCalculatorILi2EjESC_ILi1EjENS0_6memory12LoadWithCastILi2EEENSF_13StoreWithCastILi1EEEEEviT_T0_T2_T3_T4_T5_)
        /*1acc*/ 	.word	0x00000000


	//----- nvinfo : EIATTR_REGCOUNT
	.align		4
.L_1184:
        /*1ad0*/ 	.byte	0x04, 0x2f
        /*1ad2*/ 	.short	(.L_1186 - .L_1185)
	.align		4
.L_1185:
        /*1ad4*/ 	.word	index@(_ZN2at6native18elementwise_kernelILi128ELi4EZNS0_15gpu_kernel_implINS0_13BinaryFunctorIhhbZZZNS0_23logical_xor_kernel_cudaERNS_14TensorIteratorEENKUlvE0_clEvENKUlvE_clEvEUlhhE_EEEEvRNS_18TensorIteratorBaseERKT_EUliE_EEviT1_)
        /*1ad8*/ 	.word	0x0000001a


	//----- nvinfo : EIATTR_FRAME_SIZE
	.align		4
.L_1186:
        /*1adc*/ 	.byte	0x04, 0x11
        /*1ade*/ 	.short	(.L_1188 - .L_1187)
	.align		4
.L_1187:
        /*1ae0*/ 	.word	index@(_ZN2at6native18elementwise_kernelILi128ELi4EZNS0_15gpu_kernel_implINS0_13BinaryFunctorIhhbZZZNS0_23logical_xor_kernel_cudaERNS_14TensorIteratorEENKUlvE0_clEvENKUlvE_clEvEUlhhE_EEEEvRNS_18TensorIteratorBaseERKT_EUliE_EEviT1_)
        /*1ae4*/ 	.word	0x00000000


	//----- nvinfo : EIATTR_REGCOUNT
	.align		4
.L_1188:
        /*1ae8*/ 	.byte	0x04, 0x2f
        /*1aea*/ 	.short	(.L_1190 - .L_1189)
	.align		4
.L_1189:
        /*1aec*/ 	.word	index@(_ZN2at6native29vectorized_elementwise_kernelILi8ENS0_13AUnaryFunctorIhhbZZZNS0_23logical_xor_kernel_cudaERNS_14TensorIteratorEENKUlvE0_clEvENKUlvE_clEvEUlhhE_EESt5arrayIPcLm2EEEEviT0_T1_)
        /*1af0*/ 	.word	0x0000001e


	//----- nvinfo : EIATTR_FRAME_SIZE
	.align		4
.L_1190:
        /*1af4*/ 	.byte	0x04, 0x11
        /*1af6*/ 	.short	(.L_1192 - .L_1191)
	.align		4
.L_1191:
        /*1af8*/ 	.word	index@(_ZN2at6native29vectorized_elementwise_kernelILi8ENS0_13AUnaryFunctorIhhbZZZNS0_23logical_xor_kernel_cudaERNS_14TensorIteratorEENKUlvE0_clEvENKUlvE_clEvEUlhhE_EESt5arrayIPcLm2EEEEviT0_T1_)
        /*1afc*/ 	.word	0x00000000


	//----- nvinfo : EIATTR_REGCOUNT
	.align		4
.L_1192:
        /*1b00*/ 	.byte	0x04, 0x2f
        /*1b02*/ 	.short	(.L_1194 - .L_1193)
	.align		4
.L_1193:
        /*1b04*/ 	.word	index@(_ZN2at6native29vectorized_elementwise_kernelILi4ENS0_13AUnaryFunctorIhhbZZZNS0_23logical_xor_kernel_cudaERNS_14TensorIteratorEENKUlvE0_clEvENKUlvE_clEvEUlhhE_EESt5arrayIPcLm2EEEEviT0_T1_)
        /*1b08*/ 	.word	0x0000001e


	//----- nvinfo : EIATTR_FRAME_SIZE
	.align		4
.L_1194:
        /*1b0c*/ 	.byte	0x04, 0x11
        /*1b0e*/ 	.short	(.L_1196 - .L_1195)
	.align		4
.L_1195:
        /*1b10*/ 	.word	index@(_ZN2at6native29vectorized_elementwise_kernelILi4ENS0_13AUnaryFunctorIhhbZZZNS0_23logical_xor_kernel_cudaERNS_14TensorIteratorEENKUlvE0_clEvENKUlvE_clEvEUlhhE_EESt5arrayIPcLm2EEEEviT0_T1_)
        /*1b14*/ 	.word	0x00000000


	//----- nvinfo : EIATTR_REGCOUNT
	.align		4
.L_1196:
        /*1b18*/ 	.byte	0x04, 0x2f
        /*1b1a*/ 	.short	(.L_1198 - .L_1197)
	.align		4
.L_1197:
        /*1b1c*/ 	.word	index@(_ZN2at6native29vectorized_elementwise_kernelILi2ENS0_13AUnaryFunctorIhhbZZZNS0_23logical_xor_kernel_cudaERNS_14TensorIteratorEENKUlvE0_clEvENKUlvE_clEvEUlhhE_EESt5arrayIPcLm2EEEEviT0_T1_)
        /*1b20*/ 	.word	0x0000001e


	//----- nvinfo : EIATTR_FRAME_SIZE
	.align		4
.L_1198:
        /*1b24*/ 	.byte	0x04, 0x11
        /*1b26*/ 	.short	(.L_1200 - .L_1199)
	.align		4
.L_1199:
        /*1b28*/ 	.word	index@(_ZN2at6native29vectorized_elementwise_kernelILi2ENS0_13AUnaryFunctorIhhbZZZNS0_23logical_xor_kernel_cudaERNS_14TensorIteratorEENKUlvE0_clEvENKUlvE_clEvEUlhhE_EESt5arrayIPcLm2EEEEviT0_T1_)
        /*1b2c*/ 	.word	0x00000000


	//----- nvinfo : EIATTR_REGCOUNT
	.align		4
.L_1200:
        /*1b30*/ 	.byte	0x04, 0x2f
        /*1b32*/ 	.short	(.L_1202 - .L_1201)
	.align		4
.L_1201:
        /*1b34*/ 	.word	index@(_ZN2at6native27unrolled_elementwise_kernelINS0_13AUnaryFunctorIhhbZZZNS0_23logical_xor_kernel_cudaERNS_14TensorIteratorEENKUlvE0_clEvENKUlvE_clEvEUlhhE_EESt5arrayIPcLm2EELi4E23TrivialOffsetCalculatorILi1EjESD_NS0_6memory15LoadWithoutCastENSE_16StoreWithoutCastEEEviT_T0_T2_T3_T4_T5_)
        /*1b38*/ 	.word	0x00000016


	//----- nvinfo : EIATTR_FRAME_SIZE
	.align		4
.L_1202:
        /*1b3c*/ 	.byte	0x04, 0x11
        /*1b3e*/ 	.short	(.L_1204 - .L_1203)
	.align		4
.L_1203:
        /*1b40*/ 	.word	index@(_ZN2at6native27unrolled_elementwise_kernelINS0_13AUnaryFunctorIhhbZZZNS0_23logical_xor_kernel_cudaERNS_14TensorIteratorEENKUlvE0_clEvENKUlvE_clEvEUlhhE_EESt5arrayIPcLm2EELi4E23TrivialOffsetCalculatorILi1EjESD_NS0_6memory15LoadWithoutCastENSE_16StoreWithoutCastEEEviT_T0_T2_T3_T4_T5_)
        /*1b44*/ 	.word	0x00000000


	//----- nvinfo : EIATTR_REGCOUNT
	.align		4
.L_1204:
        /*1b48*/ 	.byte	0x04, 0x2f
        /*1b4a*/ 	.short	(.L_1206 - .L_1205)
	.align		4
.L_1205:
        /*1b4c*/ 	.word	index@(_ZN2at6native18elementwise_kernelILi128ELi4EZNS0_22gpu_kernel_impl_nocastINS0_13AUnaryFunctorIhhbZZZNS0_23logical_xor_kernel_cudaERNS_14TensorIteratorEENKUlvE0_clEvENKUlvE_clEvEUlhhE_EEEEvRNS_18TensorIteratorBaseERKT_EUliE_EEviT1_)
        /*1b50*/ 	.word	0x00000012


	//----- nvinfo : EIATTR_FRAME_SIZE
	.align		4
.L_1206:
        /*1b54*/ 	.byte	0x04, 0x11
        /*1b56*/ 	.short	(.L_1208 - .L_1207)
	.align		4
.L_1207:
        /*1b58*/ 	.word	index@(_ZN2at6native18elementwise_kernelILi128ELi4EZNS0_22gpu_kernel_impl_nocastINS0_13AUnaryFunctorIhhbZZZNS0_23logical_xor_kernel_cudaERNS_14TensorIteratorEENKUlvE0_clEvENKUlvE_clEvEUlhhE_EEEEvRNS_18TensorIteratorBaseERKT_EUliE_EEviT1_)
        /*1b5c*/ 	.word	0x00000000


	//----- nvinfo : EIATTR_REGCOUNT
	.align		4
.L_1208:
        /*1b60*/ 	.byte	0x04, 0x2f
        /*1b62*/ 	.short	(.L_1210 - .L_1209)
	.align		4
.L_1209:
        /*1b64*/ 	.word	index@(_ZN2at6native27unrolled_elementwise_kernelINS0_13AUnaryFunctorIhhbZZZNS0_23logical_xor_kernel_cudaERNS_14TensorIteratorEENKUlvE0_clEvENKUlvE_clEvEUlhhE_EESt5arrayIPcLm2EELi4E23TrivialOffsetCalculatorILi1EjESD_NS0_6memory12LoadWithCastILi1EEENSE_13StoreWithCastILi1EEEEEviT_T0_T2_T3_T4_T5_)
        /*1b68*/ 	.word	0x0000001d


	//----- nvinfo : EIATTR_FRAME_SIZE
	.align		4
.L_1210:
        /*1b6c*/ 	.byte	0x04, 0x11
        /*1b6e*/ 	.short	(.L_1212 - .L_1211)
	.align		4
.L_1211:
        /*1b70*/ 	.word	index@(_ZN2at6native27unrolled_elementwise_kernelINS0_13AUnaryFunctorIhhbZZZNS0_23logical_xor_kernel_cudaERNS_14TensorIteratorEENKUlvE0_clEvENKUlvE_clEvEUlhhE_EESt5arrayIPcLm2EELi4E23TrivialOffsetCalculatorILi1EjESD_NS0_6memory12LoadWithCastILi1EEENSE_13StoreWithCastILi1EEEEEviT_T0_T2_T3_T4_T5_)
        /*1b74*/ 	.word	0x00000000


	//----- nvinfo : EIATTR_REGCOUNT
	.align		4
.L_1212:
        /*1b78*/ 	.byte	0x04, 0x2f
        /*1b7a*/ 	.short	(.L_1214 - .L_1213)
	.align		4
.L_1213:
        /*1b7c*/ 	.word	index@(_ZN2at6native18elementwise_kernelILi128ELi4EZNS0_15gpu_kernel_implINS0_13AUnaryFunctorIhhbZZZNS0_23logical_xor_kernel_cudaERNS_14TensorIteratorEENKUlvE0_clEvENKUlvE_clEvEUlhhE_EEEEvRNS_18TensorIteratorBaseERKT_EUliE_EEviT1_)
        /*1b80*/ 	.word	0x0000001a


	//----- nvinfo : EIATTR_FRAME_SIZE
	.align		4
.L_1214:
        /*1b84*/ 	.byte	0x04, 0x11
        /*1b86*/ 	.short	(.L_1216 - .L_1215)
	.align		4
.L_1215:
        /*1b88*/ 	.word	index@(_ZN2at6native18elementwise_kernelILi128ELi4EZNS0_15gpu_kernel_implINS0_13AUnaryFunctorIhhbZZZNS0_23logical_xor_kernel_cudaERNS_14TensorIteratorEENKUlvE0_clEvENKUlvE_clEvEUlhhE_EEEEvRNS_18TensorIteratorBaseERKT_EUliE_EEviT1_)
        /*1b8c*/ 	.word	0x00000000


	//----- nvinfo : EIATTR_REGCOUNT
	.align		4
.L_1216:
        /*1b90*/ 	.byte	0x04, 0x2f
        /*1b92*/ 	.short	(.L_1218 - .L_1217)
	.align		4
.L_1217:
        /*1b94*/ 	.word	index@(_ZN2at6native29vectorized_elementwise_kernelILi8ENS0_13BinaryFunctorIaabZZZNS0_23logical_xor_kernel_cudaERNS_14TensorIteratorEENKUlvE0_clEvENKUlvE0_clEvEUlaaE_EESt5arrayIPcLm3EEEEviT0_T1_)
        /*1b98*/ 	.word	0x00000020


	//----- nvinfo : EIATTR_FRAME_SIZE
	.align		4
.L_1218:
        /*1b9c*/ 	.byte	0x04, 0x11
        /*1b9e*/ 	.short	(.L_1220 - .L_1219)
	.align		4
.L_1219:
        /*1ba0*/ 	.word	index@(_ZN2at6native29vectorized_elementwise_kernelILi8ENS0_13BinaryFunctorIaabZZZNS0_23logical_xor_kernel_cudaERNS_14TensorIteratorEENKUlvE0_clEvENKUlvE0_clEvEUlaaE_EESt5arrayIPcLm3EEEEviT0_T1_)
        /*1ba4*/ 	.word	0x00000000


	//----- nvinfo : EIATTR_REGCOUNT
	.align		4
.L_1220:
        /*1ba8*/ 	.byte	0x04, 0x2f
        /*1baa*/ 	.short	(.L_1222 - .L_1221)
	.align		4
.L_1221:
        /*1bac*/ 	.word	index@(_ZN2at6native29vectorized_elementwise_kernelILi4ENS0_13BinaryFunctorIaabZZZNS0_23logical_xor_kernel_cudaERNS_14TensorIteratorEENKUlvE0_clEvENKUlvE0_clEvEUlaaE_EESt5arrayIPcLm3EEEEviT0_T1_)
        /*1bb0*/ 	.word	0x00000020


	//----- nvinfo : EIATTR_FRAME_SIZE
	.align		4
.L_1222:
        /*1bb4*/ 	.byte	0x04, 0x11
        /*1bb6*/ 	.short	(.L_1224 - .L_1223)
	.align		4
.L_1223:
        /*1bb8*/ 	.word	index@(_ZN2at6native29vectorized_elementwise_kernelILi4ENS0_13BinaryFunctorIaabZZZNS0_23logical_xor_kernel_cudaERNS_14TensorIteratorEENKUlvE0_clEvENKUlvE0_clEvEUlaaE_EESt5arrayIPcLm3EEEEviT0_T1_)
        /*1bbc*/ 	.word	0x00000000


	//----- nvinfo : EIATTR_REGCOUNT
	.align		4
.L_1224:
        /*1bc0*/ 	.byte	0x04, 0x2f
        /*1bc2*/ 	.short	(.L_1226 - .L_1225)
	.align		4
.L_1225:
        /*1bc4*/ 	.word	index@(_ZN2at6native29vectorized_elementwise_kernelILi2ENS0_13BinaryFunctorIaabZZZNS0_23logical_xor_kernel_cudaERNS_14TensorIteratorEENKUlvE0_clEvENKUlvE0_clEvEUlaaE_EESt5arrayIPcLm3EEEEviT0_T1_)
        /*1bc8*/ 	.word	0x00000020


	//----- nvinfo : EIATTR_FRAME_SIZE
	.align		4
.L_1226:
        /*1bcc*/ 	.byte	0x04, 0x11
        /*1bce*/ 	.short	(.L_1228 - .L_1227)
	.align		4
.L_1227:
        /*1bd0*/ 	.word	index@(_ZN2at6native29vectorized_elementwise_kernelILi2ENS0_13BinaryFunctorIaabZZZNS0_23logical_xor_kernel_cudaERNS_14TensorIteratorEENKUlvE0_clEvENKUlvE0_clEvEUlaaE_EESt5arrayIPcLm3EEEEviT0_T1_)
        /*1bd4*/ 	.word	0x00000000


	//----- nvinfo : EIATTR_REGCOUNT
	.align		4
.L_1228:
        /*1bd8*/ 	.byte	0x04, 0x2f
        /*1bda*/ 	.short	(.L_1230 - .L_1229)
	.align		4
.L_1229:
        /*1bdc*/ 	.word	index@(_ZN2at6native27unrolled_elementwise_kernelINS0_13BinaryFunctorIaabZZZNS0_23logical_xor_kernel_cudaERNS_14TensorIteratorEENKUlvE0_clEvENKUlvE0_clEvEUlaaE_EESt5arrayIPcLm3EELi4E23TrivialOffsetCalculatorILi2EjESC_ILi1EjENS0_6memory15LoadWithoutCastENSF_16StoreWithoutCastEEEviT_T0_T2_T3_T4_T5_)
        /*1be0*/ 	.word	0x0000001c


	//----- nvinfo : EIATTR_FRAME_SIZE
	.align		4
.L_1230:
        /*1be4*/ 	.byte	0x04, 0x11
        /*1be6*/ 	.short	(.L_1232 - .L_1231)
	.align		4
.L_1231:
        /*1be8*/ 	.word	index@(_ZN2at6native27unrolled_elementwise_kernelINS0_13BinaryFunctorIaabZZZNS0_23logical_xor_kernel_cudaERNS_14TensorIteratorEENKUlvE0_clEvENKUlvE0_clEvEUlaaE_EESt5arrayIPcLm3EELi4E23TrivialOffsetCalculatorILi2EjESC_ILi1EjENS0_6memory15LoadWithoutCastENSF_16StoreWithoutCastEEEviT_T0_T2_T3_T4_T5_)
        /*1bec*/ 	.word	0x00000000


	//----- nvinfo : EIATTR_REGCOUNT
	.align		4
.L_1232:
        /*1bf0*/ 	.byte	0x04, 0x2f
        /*1bf2*/ 	.short	(.L_1234 - .L_1233)
	.align		4
.L_1233:
        /*1bf4*/ 	.word	index@(_ZN2at6native18elementwise_kernelILi128ELi4EZNS0_22gpu_kernel_impl_nocastINS0_13BinaryFunctorIaabZZZNS0_23logical_xor_kernel_cudaERNS_14TensorIteratorEENKUlvE0_clEvENKUlvE0_clEvEUlaaE_EEEEvRNS_18TensorIteratorBaseERKT_EUliE_EEviT1_)
        /*1bf8*/ 	.word	0x00000012


	//----- nvinfo : EIATTR_FRAME_SIZE
	.align		4
.L_1234:
        /*1bfc*/ 	.byte	0x04, 0x11
        /*1bfe*/ 	.short	(.L_1236 - .L_1235)
	.align		4
.L_1235:
        /*1c00*/ 	.word	index@(_ZN2at6native18elementwise_kernelILi128ELi4EZNS0_22gpu_kernel_impl_nocastINS0_13BinaryFunctorIaabZZZNS0_23logical_xor_kernel_cudaERNS_14TensorIteratorEENKUlvE0_clEvENKUlvE0_clEvEUlaaE_EEEEvRNS_18TensorIteratorBaseERKT_EUliE_EEviT1_)
        /*1c04*/ 	.word	0x00000000


	//----- nvinfo : EIATTR_REGCOUNT
	.align		4
.L_1236:
        /*1c08*/ 	.byte	0x04, 0x2f
        /*1c0a*/ 	.short	(.L_1238 - .L_1237)
	.align		4
.L_1237:
        /*1c0c*/ 	.word	index@(_ZN2at6native27unrolled_elementwise_kernelINS0_13BinaryFunctorIaabZZZNS0_23logical_xor_kernel_cudaERNS_14TensorIteratorEENKUlvE0_clEvENKUlvE0_clEvEUlaaE_EESt5arrayIPcLm3EELi4E23TrivialOffsetCalculatorILi2EjESC_ILi1EjENS0_6memory12LoadWithCastILi2EEENSF_13StoreWithCastILi1EEEEEviT_T0_T2_T3_T4_T5_)
        /*1c10*/ 	.word	0x0000001f


	//----- nvinfo : EIATTR_FRAME_SIZE
	.align		4
.L_1238:
        /*1c14*/ 	.byte	0x04, 0x11
        /*1c16*/ 	.short	(.L_1240 - .L_1239)
	.align		4
.L_1239:
        /*1c18*/ 	.word	index@(_ZN2at6native27unrolled_elementwise_kernelINS0_13BinaryFunctorIaabZZZNS0_23logical_xor_kernel_cudaERNS_14TensorIteratorEENKUlvE0_clEvENKUlvE0_clEvEUlaaE_EESt5arrayIPcLm3EELi4E23TrivialOffsetCalculatorILi2EjESC_ILi1EjENS0_6memory12LoadWithCastILi2EEENSF_13StoreWithCastILi1EEEEEviT_T0_T2_T3_T4_T5_)
        /*1c1c*/ 	.word	0x00000000


	//----- nvinfo : EIATTR_REGCOUNT
	.align		4
.L_1240:
        /*1c20*/ 	.byte	0x04, 0x2f
        /*1c22*/ 	.short	(.L_1242 - .L_1241)
	.align		4
.L_1241:
        /*1c24*/ 	.word	index@(_ZN2at6native18elementwise_kernelILi128ELi4EZNS0_15gpu_kernel_implINS0_13BinaryFunctorIaabZZZNS0_23logical_xor_kernel_cudaERNS_14TensorIteratorEENKUlvE0_clEvENKUlvE0_clEvEUlaaE_EEEEvRNS_18TensorIteratorBaseERKT_EUliE_EEviT1_)
        /*1c28*/ 	.word	0x0000001a


	//----- nvinfo : EIATTR_FRAME_SIZE
	.align		4
.L_1242:
        /*1c2c*/ 	.byte	0x04, 0x11
        /*1c2e*/ 	.short	(.L_1244 - .L_1243)
	.align		4
.L_1243:
        /*1c30*/ 	.word	index@(_ZN2at6native18elementwise_kernelILi128ELi4EZNS0_15gpu_kernel_implINS0_13BinaryFunctorIaabZZZNS0_23logical_xor_kernel_cudaERNS_14TensorIteratorEENKUlvE0_clEvENKUlvE0_clEvEUlaaE_EEEEvRNS_18TensorIteratorBaseERKT_EUliE_EEviT1_)
        /*1c34*/ 	.word	0x00000000


	//----- nvinfo : EIATTR_REGCOUNT
	.align		4
.L_1244:
        /*1c38*/ 	.byte	0x04, 0x2f
        /*1c3a*/ 	.short	(.L_1246 - .L_1245)
	.align		4
.L_1245:
        /*1c3c*/ 	.word	index@(_ZN2at6native29vectorized_elementwise_kernelILi8ENS0_13AUnaryFunctorIaabZZZNS0_23logical_xor_kernel_cudaERNS_14TensorIteratorEENKUlvE0_clEvENKUlvE0_clEvEUlaaE_EESt5arrayIPcLm2EEEEviT0_T1_)
        /*1c40*/ 	.word	0x0000001e


	//----- nvinfo : EIATTR_FRAME_SIZE
	.align		4
.L_1246:
        /*1c44*/ 	.byte	0x04, 0x11
        /*1c46*/ 	.short	(.L_1248 - .L_1247)
	.align		4
.L_1247:
        /*1c48*/ 	.word	index@(_ZN2at6native29vectorized_elementwise_kernelILi8ENS0_13AUnaryFunctorIaabZZZNS0_23logical_xor_kernel_cudaERNS_14TensorIteratorEENKUlvE0_clEvENKUlvE0_clEvEUlaaE_EESt5arrayIPcLm2EEEEviT0_T1_)
        /*1c4c*/ 	.word	0x00000000


	//----- nvinfo : EIATTR_REGCOUNT
	.align		4
.L_1248:
        /*1c50*/ 	.byte	0x04, 0x2f
        /*1c52*/ 	.short	(.L_1250 - .L_1249)
	.align		4
.L_1249:
        /*1c54*/ 	.word	index@(_ZN2at6native29vectorized_elementwise_kernelILi4ENS0_13AUnaryFunctorIaabZZZNS0_23logical_xor_kernel_cudaERNS_14TensorIteratorEENKUlvE0_clEvENKUlvE0_clEvEUlaaE_EESt5arrayIPcLm2EEEEviT0_T1_)
        /*1c58*/ 	.word	0x0000001e


	//----- nvinfo : EIATTR_FRAME_SIZE
	.align		4
.L_1250:
        /*1c5c*/ 	.byte	0x04, 0x11
        /*1c5e*/ 	.short	(.L_1252 - .L_1251)
	.align		4
.L_1251:
        /*1c60*/ 	.word	index@(_ZN2at6native29vectorized_elementwise_kernelILi4ENS0_13AUnaryFunctorIaabZZZNS0_23logical_xor_kernel_cudaERNS_14TensorIteratorEENKUlvE0_clEvENKUlvE0_clEvEUlaaE_EESt5arrayIPcLm2EEEEviT0_T1_)
        /*1c64*/ 	.word	0x00000000


	//----- nvinfo : EIATTR_REGCOUNT
	.align		4
.L_1252:
        /*1c68*/ 	.byte	0x04, 0x2f
        /*1c6a*/ 	.short	(.L_1254 - .L_1253)
	.align		4
.L_1253:
        /*1c6c*/ 	.word	index@(_ZN2at6native29vectorized_elementwise_kernelILi2ENS0_13AUnaryFunctorIaabZZZNS0_23logical_xor_kernel_cudaERNS_14TensorIteratorEENKUlvE0_clEvENKUlvE0_clEvEUlaaE_EESt5arrayIPcLm2EEEEviT0_T1_)
        /*1c70*/ 	.word	0x0000001e


	//----- nvinfo : EIATTR_FRAME_SIZE
	.align		4
.L_1254:
        /*1c74*/ 	.byte	0x04, 0x11
        /*1c76*/ 	.short	(.L_1256 - .L_1255)
	.align		4
.L_1255:
        /*1c78*/ 	.word	index@(_ZN2at6native29vectorized_elementwise_kernelILi2ENS0_13AUnaryFunctorIaabZZZNS0_23logical_xor_kernel_cudaERNS_14TensorIteratorEENKUlvE0_clEvENKUlvE0_clEvEUlaaE_EESt5arrayIPcLm2EEEEviT0_T1_)
        /*1c7c*/ 	.word	0x00000000


	//----- nvinfo : EIATTR_REGCOUNT
	.align		4
.L_1256:
        /*1c80*/ 	.byte	0x04, 0x2f
        /*1c82*/ 	.short	(.L_1258 - .L_1257)
	.align		4
.L_1257:
        /*1c84*/ 	.word	index@(_ZN2at6native27unrolled_elementwise_kernelINS0_13AUnaryFunctorIaabZZZNS0_23logical_xor_kernel_cudaERNS_14TensorIteratorEENKUlvE0_clEvENKUlvE0_clEvEUlaaE_EESt5arrayIPcLm2EELi4E23TrivialOffsetCalculatorILi1EjESD_NS0_6memory15LoadWithoutCastENSE_16StoreWithoutCastEEEviT_T0_T2_T3_T4_T5_)
        /*1c88*/ 	.word	0x00000016


	//----- nvinfo : EIATTR_FRAME_SIZE
	.align		4
.L_1258:
        /*1c8c*/ 	.byte	0x04, 0x11
        /*1c8e*/ 	.short	(.L_1260 - .L_1259)
	.align		4
.L_1259:
        /*1c90*/ 	.word	index@(_ZN2at6native27unrolled_elementwise_kernelINS0_13AUnaryFunctorIaabZZZNS0_23logical_xor_kernel_cudaERNS_14TensorIteratorEENKUlvE0_clEvENKUlvE0_clEvEUlaaE_EESt5arrayIPcLm2EELi4E23TrivialOffsetCalculatorILi1EjESD_NS0_6memory15LoadWithoutCastENSE_16StoreWithoutCastEEEviT_T0_T2_T3_T4_T5_)
        /*1c94*/ 	.word	0x00000000


	//----- nvinfo : EIATTR_REGCOUNT
	.align		4
.L_1260:
        /*1c98*/ 	.byte	0x04, 0x2f
        /*1c9a*/ 	.short	(.L_1262 - .L_1261)
	.align		4
.L_1261:
        /*1c9c*/ 	.word	index@(_ZN2at6native18elementwise_kernelILi128ELi4EZNS0_22gpu_kernel_impl_nocastINS0_13AUnaryFunctorIaabZZZNS0_23logical_xor_kernel_cudaERNS_14TensorIteratorEENKUlvE0_clEvENKUlvE0_clEvEUlaaE_EEEEvRNS_18TensorIteratorBaseERKT_EUliE_EEviT1_)
        /*1ca0*/ 	.word	0x00000012


	//----- nvinfo : EIATTR_FRAME_SIZE
	.align		4
.L_1262:
        /*1ca4*/ 	.byte	0x04, 0x11
        /*1ca6*/ 	.short	(.L_1264 - .L_1263)
	.align		4
.L_1263:
        /*1ca8*/ 	.word	index@(_ZN2at6native18elementwise_kernelILi128ELi4EZNS0_22gpu_kernel_impl_nocastINS0_13AUnaryFunctorIaabZZZNS0_23logical_xor_kernel_cudaERNS_14TensorIteratorEENKUlvE0_clEvENKUlvE0_clEvEUlaaE_EEEEvRNS_18TensorIteratorBaseERKT_EUliE_EEviT1_)
        /*1cac*/ 	.word	0x00000000


	//----- nvinfo : EIATTR_REGCOUNT
	.align		4
.L_1264:
        /*1cb0*/ 	.byte	0x04, 0x2f
        /*1cb2*/ 	.short	(.L_1266 - .L_1265)
	.align		4
.L_1265:
        /*1cb4*/ 	.word	index@(_ZN2at6native27unrolled_elementwise_kernelINS0_13AUnaryFunctorIaabZZZNS0_23logical_xor_kernel_cudaERNS_14TensorIteratorEENKUlvE0_clEvENKUlvE0_clEvEUlaaE_EESt5arrayIPcLm2EELi4E23TrivialOffsetCalculatorILi1EjESD_NS0_6memory12LoadWithCastILi1EEENSE_13StoreWithCastILi1EEEEEviT_T0_T2_T3_T4_T5_)
        /*1cb8*/ 	.word	0x0000001d


	//----- nvinfo : EIATTR_FRAME_SIZE
	.align		4
.L_1266:
        /*1cbc*/ 	.byte	0x04, 0x11
        /*1cbe*/ 	.short	(.L_1268 - .L_1267)
	.align		4
.L_1267:
        /*1cc0*/ 	.word	index@(_ZN2at6native27unrolled_elementwise_kernelINS0_13AUnaryFunctorIaabZZZNS0_23logical_xor_kernel_cudaERNS_14TensorIteratorEENKUlvE0_clEvENKUlvE0_clEvEUlaaE_EESt5arrayIPcLm2EELi4E23TrivialOffsetCalculatorILi1EjESD_NS0_6memory12LoadWithCastILi1EEENSE_13StoreWithCastILi1EEEEEviT_T0_T2_T3_T4_T5_)
        /*1cc4*/ 	.word	0x00000000


	//----- nvinfo : EIATTR_REGCOUNT
	.align		4
.L_1268:
        /*1cc8*/ 	.byte	0x04, 0x2f
        /*1cca*/ 	.short	(.L_1270 - .L_1269)
	.align		4
.L_1269:
        /*1ccc*/ 	.word	index@(_ZN2at6native18elementwise_kernelILi128ELi4EZNS0_15gpu_kernel_implINS0_13AUnaryFunctorIaabZZZNS0_23logical_xor_kernel_cudaERNS_14TensorIteratorEENKUlvE0_clEvENKUlvE0_clEvEUlaaE_EEEEvRNS_18TensorIteratorBaseERKT_EUliE_EEviT1_)
        /*1cd0*/ 	.word	0x0000001a


	//----- nvinfo : EIATTR_FRAME_SIZE
	.align		4
.L_1270:
        /*1cd4*/ 	.byte	0x04, 0x11
        /*1cd6*/ 	.short	(.L_1272 - .L_1271)
	.align		4
.L_1271:
        /*1cd8*/ 	.word	index@(_ZN2at6native18elementwise_kernelILi128ELi4EZNS0_15gpu_kernel_implINS0_13AUnaryFunctorIaabZZZNS0_23logical_xor_kernel_cudaERNS_14TensorIteratorEENKUlvE0_clEvENKUlvE0_clEvEUlaaE_EEEEvRNS_18TensorIteratorBaseERKT_EUliE_EEviT1_)
        /*1cdc*/ 	.word	0x00000000


	//----- nvinfo : EIATTR_REGCOUNT
	.align		4
.L_1272:
        /*1ce0*/ 	.byte	0x04, 0x2f
        /*1ce2*/ 	.short	(.L_1274 - .L_1273)
	.align		4
.L_1273:
        /*1ce4*/ 	.word	index@(_ZN2at6native29vectorized_elementwise_kernelILi8ENS0_13BinaryFunctorIiibZZZNS0_23logical_xor_kernel_cudaERNS_14TensorIteratorEENKUlvE0_clEvENKUlvE1_clEvEUliiE_EESt5arrayIPcLm3EEEEviT0_T1_)
        /*1ce8*/ 	.word	0x00000020


	//----- nvinfo : EIATTR_FRAME_SIZE
	.align		4
.L_1274:
        /*1cec*/ 	.byte	0x04, 0x11
        /*1cee*/ 	.short	(.L_1276 - .L_1275)
	.align		4
.L_1275:
        /*1cf0*/ 	.word	index@(_ZN2at6native29vectorized_elementwise_kernelILi8ENS0_13BinaryFunctorIiibZZZNS0_23logical_xor_kernel_cudaERNS_14TensorIteratorEENKUlvE0_clEvENKUlvE1_clEvEUliiE_EESt5arrayIPcLm3EEEEviT0_T1_)
        /*1cf4*/ 	.word	0x00000000


	//----- nvinfo : EIATTR_REGCOUNT
	.align		4
.L_1276:
        /*1cf8*/ 	.byte	0x04, 0x2f
        /*1cfa*/ 	.short	(.L_1278 - .L_1277)
	.align		4
.L_1277:
        /*1cfc*/ 	.word	index@(_ZN2at6native29vectorized_elementwise_kernelILi4ENS0_13BinaryFunctorIiibZZZNS0_23logical_xor_kernel_cudaERNS_14TensorIteratorEENKUlvE0_clEvENKUlvE1_clEvEUliiE_EESt5arrayIPcLm3EEEEviT0_T1_)
        /*1d00*/ 	.word	0x00000020


	//----- nvinfo : EIATTR_FRAME_SIZE
	.align		4
.L_1278:
        /*1d04*/ 	.byte	0x04, 0x11
        /*1d06*/ 	.short	(.L_1280 - .L_1279)
	.align		4
.L_1279:
        /*1d08*/ 	.word	index@(_ZN2at6native29vectorized_elementwise_kernelILi4ENS0_13BinaryFunctorIiibZZZNS0_23logical_xor_kernel_cudaERNS_14TensorIteratorEENKUlvE0_clEvENKUlvE1_clEvEUliiE_EESt5arrayIPcLm3EEEEviT0_T1_)
        /*1d0c*/ 	.word	0x00000000


	//----- nvinfo : EIATTR_REGCOUNT
	.align		4
.L_1280:
        /*1d10*/ 	.byte	0x04, 0x2f
        /*1d12*/ 	.short	(.L_1282 - .L_1281)
	.align		4
.L_1281:
        /*1d14*/ 	.word	index@(_ZN2at6native29vectorized_elementwise_kernelILi2ENS0_13BinaryFunctorIiibZZZNS0_23logical_xor_kernel_cudaERNS_14TensorIteratorEENKUlvE0_clEvENKUlvE1_clEvEUliiE_EESt5arrayIPcLm3EEEEviT0_T1_)
        /*1d18*/ 	.word	0x00000020


	//----- nvinfo : EIATTR_FRAME_SIZE
	.align		4
.L_1282:
        /*1d1c*/ 	.byte	0x04, 0x11
        /*1d1e*/ 	.short	(.L_1284 - .L_1283)
	.align		4
.L_1283:
        /*1d20*/ 	.word	index@(_ZN2at6native29vectorized_elementwise_kernelILi2ENS0_13BinaryFunctorIiibZZZNS0_23logical_xor_kernel_cudaERNS_14TensorIteratorEENKUlvE0_clEvENKUlvE1_clEvEUliiE_EESt5arrayIPcLm3EEEEviT0_T1_)
        /*1d24*/ 	.word	0x00000000


	//----- nvinfo : EIATTR_REGCOUNT
	.align		4
.L_1284:
        /*1d28*/ 	.byte	0x04, 0x2f
        /*1d2a*/ 	.short	(.L_1286 - .L_1285)
	.align		4
.L_1285:
        /*1d2c*/ 	.word	index@(_ZN2at6native27unrolled_elementwise_kernelINS0_13BinaryFunctorIiibZZZNS0_23logical_xor_kernel_cudaERNS_14TensorIteratorEENKUlvE0_clEvENKUlvE1_clEvEUliiE_EESt5arrayIPcLm3EELi4E23TrivialOffsetCalculatorILi2EjESC_ILi1EjENS0_6memory15LoadWithoutCastENSF_16StoreWithoutCastEEEviT_T0_T2_T3_T4_T5_)
        /*1d30*/ 	.word	0x0000001e


	//----- nvinfo : EIATTR_FRAME_SIZE
	.align		4
.L_1286:
        /*1d34*/ 	.byte	0x04, 0x11
        /*1d36*/ 	.short	(.L_1288 - .L_1287)
	.align		4
.L_1287:
        /*1d38*/ 	.word	index@(_ZN2at6native27unrolled_elementwise_kernelINS0_13BinaryFunctorIiibZZZNS0_23logical_xor_kernel_cudaERNS_14TensorIteratorEENKUlvE0_clEvENKUlvE1_clEvEUliiE_EESt5arrayIPcLm3EELi4E23TrivialOffsetCalculatorILi2EjESC_ILi1EjENS0_6memory15LoadWithoutCastENSF_16StoreWithoutCastEEEviT_T0_T2_T3_T4_T5_)
        /*1d3c*/ 	.word	0x00000000


	//----- nvinfo : EIATTR_REGCOUNT
	.align		4
.L_1288:
        /*1d40*/ 	.byte	0x04, 0x2f
        /*1d42*/ 	.short	(.L_1290 - .L_1289)
	.align		4
.L_1289:
        /*1d44*/ 	.word	index@(_ZN2at6native18elementwise_kernelILi128ELi4EZNS0_22gpu_kernel_impl_nocastINS0_13BinaryFunctorIiibZZZNS0_23logical_xor_kernel_cudaERNS_14TensorIteratorEENKUlvE0_clEvENKUlvE1_clEvEUliiE_EEEEvRNS_18TensorIteratorBaseERKT_EUliE_EEviT1_)
        /*1d48*/ 	.word	0x00000012


	//----- nvinfo : EIATTR_FRAME_SIZE
	.align		4
.L_1290:
        /*1d4c*/ 	.byte	0x04, 0x11
        /*1d4e*/ 	.short	(.L_1292 - .L_1291)
	.align		4
.L_1291:
        /*1d50*/ 	.word	index@(_ZN2at6native18elementwise_kernelILi128ELi4EZNS0_22gpu_kernel_impl_nocastINS0_13BinaryFunctorIiibZZZNS0_23logical_xor_kernel_cudaERNS_14TensorIteratorEENKUlvE0_clEvENKUlvE1_clEvEUliiE_EEEEvRNS_18TensorIteratorBaseERKT_EUliE_EEviT1_)
        /*1d54*/ 	.word	0x00000000


	//----- nvinfo : EIATTR_REGCOUNT
	.align		4
.L_1292:
        /*1d58*/ 	.byte	0x04, 0x2f
        /*1d5a*/ 	.short	(.L_1294 - .L_1293)
	.align		4
.L_1293:
        /*1d5c*/ 	.word	index@(_ZN2at6native27unrolled_elementwise_kernelINS0_13BinaryFunctorIiibZZZNS0_23logical_xor_kernel_cudaERNS_14TensorIteratorEENKUlvE0_clEvENKUlvE1_clEvEUliiE_EESt5arrayIPcLm3EELi4E23TrivialOffsetCalculatorILi2EjESC_ILi1EjENS0_6memory12LoadWithCastILi2EEENSF_13StoreWithCastILi1EEEEEviT_T0_T2_T3_T4_T5_)
        /*1d60*/ 	.word	0x0000001f


	//----- nvinfo : EIATTR_FRAME_SIZE
	.align		4
.L_1294:
        /*1d64*/ 	.byte	0x04, 0x11
        /*1d66*/ 	.short	(.L_1296 - .L_1295)
	.align		4
.L_1295:
        /*1d68*/ 	.word	index@(_ZN2at6native27unrolled_elementwise_kernelINS0_13BinaryFunctorIiibZZZNS0_23logical_xor_kernel_cudaERNS_14TensorIteratorEENKUlvE0_clEvENKUlvE1_clEvEUliiE_EESt5arrayIPcLm3EELi4E23TrivialOffsetCalculatorILi2EjESC_ILi1EjENS0_6memory12LoadWithCastILi2EEENSF_13StoreWithCastILi1EEEEEviT_T0_T2_T3_T4_T5_)
        /*1d6c*/ 	.word	0x00000000


	//----- nvinfo : EIATTR_REGCOUNT
	.align		4
.L_1296:
        /*1d70*/ 	.byte	0x04, 0x2f
        /*1d72*/ 	.short	(.L_1298 - .L_1297)
	.align		4
.L_1297:
        /*1d74*/ 	.word	index@(_ZN2at6native18elementwise_kernelILi128ELi4EZNS0_15gpu_kernel_implINS0_13BinaryFunctorIiibZZZNS0_23logical_xor_kernel_cudaERNS_14TensorIteratorEENKUlvE0_clEvENKUlvE1_clEvEUliiE_EEEEvRNS_18TensorIteratorBaseERKT_EUliE_EEviT1_)
        /*1d78*/ 	.word	0x0000001a


	//----- nvinfo : EIATTR_FRAME_SIZE
	.align		4
.L_1298:
        /*1d7c*/ 	.byte	0x04, 0x11
        /*1d7e*/ 	.short	(.L_1300 - .L_1299)
	.align		4
.L_1299:
        /*1d80*/ 	.word	index@(_ZN2at6native18elementwise_kernelILi128ELi4EZNS0_15gpu_kernel_implINS0_13BinaryFunctorIiibZZZNS0_23logical_xor_kernel_cudaERNS_14TensorIteratorEENKUlvE0_clEvENKUlvE1_clEvEUliiE_EEEEvRNS_18TensorIteratorBaseERKT_EUliE_EEviT1_)
        /*1d84*/ 	.word	0x00000000


	//----- nvinfo : EIATTR_REGCOUNT
	.align		4
.L_1300:
        /*1d88*/ 	.byte	0x04, 0x2f
        /*1d8a*/ 	.short	(.L_1302 - .L_1301)
	.align		4
.L_1301:
        /*1d8c*/ 	.word	index@(_ZN2at6native29vectorized_elementwise_kernelILi8ENS0_13AUnaryFunctorIiibZZZNS0_23logical_xor_kernel_cudaERNS_14TensorIteratorEENKUlvE0_clEvENKUlvE1_clEvEUliiE_EESt5arrayIPcLm2EEEEviT0_T1_)
        /*1d90*/ 	.word	0x00000020


	//----- nvinfo : EIATTR_FRAME_SIZE
	.align		4
.L_1302:
        /*1d94*/ 	.byte	0x04, 0x11
        /*1d96*/ 	.short	(.L_1304 - .L_1303)
	.align		4
.L_1303:
        /*1d98*/ 	.word	index@(_ZN2at6native29vectorized_elementwise_kernelILi8ENS0_13AUnaryFunctorIiibZZZNS0_23logical_xor_kernel_cudaERNS_14TensorIteratorEENKUlvE0_clEvENKUlvE1_clEvEUliiE_EESt5arrayIPcLm2EEEEviT0_T1_)
        /*1d9c*/ 	.word	0x00000000


	//----- nvinfo : EIATTR_REGCOUNT
	.align		4
.L_1304:
        /*1da0*/ 	.byte	0x04, 0x2f
        /*1da2*/ 	.short	(.L_1306 - .L_1305)
	.align		4
.L_1305:
        /*1da4*/ 	.word	index@(_ZN2at6native29vectorized_elementwise_kernelILi4ENS0_13AUnaryFunctorIiibZZZNS0_23logical_xor_kernel_cudaERNS_14TensorIteratorEENKUlvE0_clEvENKUlvE1_clEvEUliiE_EESt5arrayIPcLm2EEEEviT0_T1_)
        /*1da8*/ 	.word	0x00000020


	//----- nvinfo : EIATTR_FRAME_SIZE
	.align		4
.L_1306:
        /*1dac*/ 	.byte	0x04, 0x11
        /*1dae*/ 	.short	(.L_1308 - .L_1307)
	.align		4
.L_1307:
        /*1db0*/ 	.word	index@(_ZN2at6native29vectorized_elementwise_kernelILi4ENS0_13AUnaryFunctorIiibZZZNS0_23logical_xor_kernel_cudaERNS_14TensorIteratorEENKUlvE0_clEvENKUlvE1_clEvEUliiE_EESt5arrayIPcLm2EEEEviT0_T1_)
        /*1db4*/ 	.word	0x00000000


	//----- nvinfo : EIATTR_REGCOUNT
	.align		4
.L_1308:
        /*1db8*/ 	.byte	0x04, 0x2f
        /*1dba*/ 	.short	(.L_1310 - .L_1309)
	.align		4
.L_1309:
        /*1dbc*/ 	.word	index@(_ZN2at6native29vectorized_elementwise_kernelILi2ENS0_13AUnaryFunctorIiibZZZNS0_23logical_xor_kernel_cudaERNS_14TensorIteratorEENKUlvE0_clEvENKUlvE1_clEvEUliiE_EESt5arrayIPcLm2EEEEviT0_T1_)
        /*1dc0*/ 	.word	0x00000020


	//----- nvinfo : EIATTR_FRAME_SIZE
	.align		4
.L_1310:
        /*1dc4*/ 	.byte	0x04, 0x11
        /*1dc6*/ 	.short	(.L_1312 - .L_1311)
	.align		4
.L_1311:
        /*1dc8*/ 	.word	index@(_ZN2at6native29vectorized_elementwise_kernelILi2ENS0_13AUnaryFunctorIiibZZZNS0_23logical_xor_kernel_cudaERNS_14TensorIteratorEENKUlvE0_clEvENKUlvE1_clEvEUliiE_EESt5arrayIPcLm2EEEEviT0_T1_)
        /*1dcc*/ 	.word	0x00000000


	//----- nvinfo : EIATTR_REGCOUNT
	.align		4
.L_1312:
        /*1dd0*/ 	.byte	0x04, 0x2f
        /*1dd2*/ 	.short	(.L_1314 - .L_1313)
	.align		4
.L_1313:
        /*1dd4*/ 	.word	index@(_ZN2at6native27unrolled_elementwise_kernelINS0_13AUnaryFunctorIiibZZZNS0_23logical_xor_kernel_cudaERNS_14TensorIteratorEENKUlvE0_clEvENKUlvE1_clEvEUliiE_EESt5arrayIPcLm2EELi4E23TrivialOffsetCalculatorILi1EjESD_NS0_6memory15LoadWithoutCastENSE_16StoreWithoutCastEEEviT_T0_T2_T3_T4_T5_)
        /*1dd8*/ 	.word	0x00000016


	//----- nvinfo : EIATTR_FRAME_SIZE
	.align		4
.L_1314:
        /*1ddc*/ 	.byte	0x04, 0x11
        /*1dde*/ 	.short	(.L_1316 - .L_1315)
	.align		4
.L_1315:
        /*1de0*/ 	.word	index@(_ZN2at6native27unrolled_elementwise_kernelINS0_13AUnaryFunctorIiibZZZNS0_23logical_xor_kernel_cudaERNS_14TensorIteratorEENKUlvE0_clEvENKUlvE1_clEvEUliiE_EESt5arrayIPcLm2EELi4E23TrivialOffsetCalculatorILi1EjESD_NS0_6memory15LoadWithoutCastENSE_16StoreWithoutCastEEEviT_T0_T2_T3_T4_T5_)
        /*1de4*/ 	.word	0x00000000


	//----- nvinfo : EIATTR_REGCOUNT
	.align		4
.L_1316:
        /*1de8*/ 	.byte	0x04, 0x2f
        /*1dea*/ 	.short	(.L_1318 - .L_1317)
	.align		4
.L_1317:
        /*1dec*/ 	.word	index@(_ZN2at6native18elementwise_kernelILi128ELi4EZNS0_22gpu_kernel_impl_nocastINS0_13AUnaryFunctorIiibZZZNS0_23logical_xor_kernel_cudaERNS_14TensorIteratorEENKUlvE0_clEvENKUlvE1_clEvEUliiE_EEEEvRNS_18TensorIteratorBaseERKT_EUliE_EEviT1_)
        /*1df0*/ 	.word	0x00000012


	//----- nvinfo : EIATTR_FRAME_SIZE
	.align		4
.L_1318:
        /*1df4*/ 	.byte	0x04, 0x11
        /*1df6*/ 	.short	(.L_1320 - .L_1319)
	.align		4
.L_1319:
        /*1df8*/ 	.word	index@(_ZN2at6native18elementwise_kernelILi128ELi4EZNS0_22gpu_kernel_impl_nocastINS0_13AUnaryFunctorIiibZZZNS0_23logical_xor_kernel_cudaERNS_14TensorIteratorEENKUlvE0_clEvENKUlvE1_clEvEUliiE_EEEEvRNS_18TensorIteratorBaseERKT_EUliE_EEviT1_)
        /*1dfc*/ 	.word	0x00000000


	//----- nvinfo : EIATTR_REGCOUNT
	.align		4
.L_1320:
        /*1e00*/ 	.byte	0x04, 0x2f
        /*1e02*/ 	.short	(.L_1322 - .L_1321)
	.align		4
.L_1321:
        /*1e04*/ 	.word	index@(_ZN2at6native27unrolled_elementwise_kernelINS0_13AUnaryFunctorIiibZZZNS0_23logical_xor_kernel_cudaERNS_14TensorIteratorEENKUlvE0_clEvENKUlvE1_clEvEUliiE_EESt5arrayIPcLm2EELi4E23TrivialOffsetCalculatorILi1EjESD_NS0_6memory12LoadWithCastILi1EEENSE_13StoreWithCastILi1EEEEEviT_T0_T2_T3_T4_T5_)
        /*1e08*/ 	.word	0x0000001d


	//----- nvinfo : EIATTR_FRAME_SIZE
	.align		4
.L_1322:
        /*1e0c*/ 	.byte	0x04, 0x11
        /*1e0e*/ 	.short	(.L_1324 - .L_1323)
	.align		4
.L_1323:
        /*1e10*/ 	.word	index@(_ZN2at6native27unrolled_elementwise_kernelINS0_13AUnaryFunctorIiibZZZNS0_23logical_xor_kernel_cudaERNS_14TensorIteratorEENKUlvE0_clEvENKUlvE1_clEvEUliiE_EESt5arrayIPcLm2EELi4E23TrivialOffsetCalculatorILi1EjESD_NS0_6memory12LoadWithCastILi1EEENSE_13StoreWithCastILi1EEEEEviT_T0_T2_T3_T4_T5_)
        /*1e14*/ 	.word	0x00000000


	//----- nvinfo : EIATTR_REGCOUNT
	.align		4
.L_1324:
        /*1e18*/ 	.byte	0x04, 0x2f
        /*1e1a*/ 	.short	(.L_1326 - .L_1325)
	.align		4
.L_1325:
        /*1e1c*/ 	.word	index@(_ZN2at6native18elementwise_kernelILi128ELi4EZNS0_15gpu_kernel_implINS0_13AUnaryFunctorIiibZZZNS0_23logical_xor_kernel_cudaERNS_14TensorIteratorEENKUlvE0_clEvENKUlvE1_clEvEUliiE_EEEEvRNS_18TensorIteratorBaseERKT_EUliE_EEviT1_)
        /*1e20*/ 	.word	0x0000001a


	//----- nvinfo : EIATTR_FRAME_SIZE
	.align		4
.L_1326:
        /*1e24*/ 	.byte	0x04, 0x11
        /*1e26*/ 	.short	(.L_1328 - .L_1327)
	.align		4
.L_1327:
        /*1e28*/ 	.word	index@(_ZN2at6native18elementwise_kernelILi128ELi4EZNS0_15gpu_kernel_implINS0_13AUnaryFunctorIiibZZZNS0_23logical_xor_kernel_cudaERNS_14TensorIteratorEENKUlvE0_clEvENKUlvE1_clEvEUliiE_EEEEvRNS_18TensorIteratorBaseERKT_EUliE_EEviT1_)
        /*1e2c*/ 	.word	0x00000000


	//----- nvinfo : EIATTR_REGCOUNT
	.align		4
.L_1328:
        /*1e30*/ 	.byte	0x04, 0x2f
        /*1e32*/ 	.short	(.L_1330 - .L_1329)
	.align		4
.L_1329:
        /*1e34*/ 	.word	index@(_ZN2at6native29vectorized_elementwise_kernelILi8ENS0_13BinaryFunctorIllbZZZNS0_23logical_xor_kernel_cudaERNS_14TensorIteratorEENKUlvE0_clEvENKUlvE2_clEvEUlllE_EESt5arrayIPcLm3EEEEviT0_T1_)
        /*1e38*/ 	.word	0x00000020


	//----- nvinfo : EIATTR_FRAME_SIZE
	.align		4
.L_1330:
        /*1e3c*/ 	.byte	0x04, 0x11
        /*1e3e*/ 	.short	(.L_1332 - .L_1331)
	.align		4
.L_1331:
        /*1e40*/ 	.word	index@(_ZN2at6native29vectorized_elementwise_kernelILi8ENS0_13BinaryFunctorIllbZZZNS0_23logical_xor_kernel_cudaERNS_14TensorIteratorEENKUlvE0_clEvENKUlvE2_clEvEUlllE_EESt5arrayIPcLm3EEEEviT0_T1_)
        /*1e44*/ 	.word	0x00000000


	//----- nvinfo : EIATTR_REGCOUNT
	.align		4
.L_1332:
        /*1e48*/ 	.byte	0x04, 0x2f
        /*1e4a*/ 	.short	(.L_1334 - .L_1333)
	.align		4
.L_1333:
        /*1e4c*/ 	.word	index@(_ZN2at6native29vectorized_elementwise_kernelILi4ENS0_13BinaryFunctorIllbZZZNS0_23logical_xor_kernel_cudaERNS_14TensorIteratorEENKUlvE0_clEvENKUlvE2_clEvEUlllE_EESt5arrayIPcLm3EEEEviT0_T1_)
        /*1e50*/ 	.word	0x00000020


	//----- nvinfo : EIATTR_FRAME_SIZE
	.align		4
.L_1334:
        /*1e54*/ 	.byte	0x04, 0x11
        /*1e56*/ 	.short	(.L_1336 - .L_1335)
	.align		4
.L_1335:
        /*1e58*/ 	.word	index@(_ZN2at6native29vectorized_elementwise_kernelILi4ENS0_13BinaryFunctorIllbZZZNS0_23logical_xor_kernel_cudaERNS_14TensorIteratorEENKUlvE0_clEvENKUlvE2_clEvEUlllE_EESt5arrayIPcLm3EEEEviT0_T1_)
        /*1e5c*/ 	.word	0x00000000


	//----- nvinfo : EIATTR_REGCOUNT
	.align		4
.L_1336:
        /*1e60*/ 	.byte	0x04, 0x2f
        /*1e62*/ 	.short	(.L_1338 - .L_1337)
	.align		4
.L_1337:
        /*1e64*/ 	.word	index@(_ZN2at6native29vectorized_elementwise_kernelILi2ENS0_13BinaryFunctorIllbZZZNS0_23logical_xor_kernel_cudaERNS_14TensorIteratorEENKUlvE0_clEvENKUlvE2_clEvEUlllE_EESt5arrayIPcLm3EEEEviT0_T1_)
        /*1e68*/ 	.word	0x00000020


	//----- nvinfo : EIATTR_FRAME_SIZE
	.align		4
.L_1338:
        /*1e6c*/ 	.byte	0x04, 0x11
        /*1e6e*/ 	.short	(.L_1340 - .L_1339)
	.align		4
.L_1339:
        /*1e70*/ 	.word	index@(_ZN2at6native29vectorized_elementwise_kernelILi2ENS0_13BinaryFunctorIllbZZZNS0_23logical_xor_kernel_cudaERNS_14TensorIteratorEENKUlvE0_clEvENKUlvE2_clEvEUlllE_EESt5arrayIPcLm3EEEEviT0_T1_)
        /*1e74*/ 	.word	0x00000000


	//----- nvinfo : EIATTR_REGCOUNT
	.align		4
.L_1340:
        /*1e78*/ 	.byte	0x04, 0x2f
        /*1e7a*/ 	.short	(.L_1342 - .L_1341)
	.align		4
.L_1341:
        /*1e7c*/ 	.word	index@(_ZN2at6native27unrolled_elementwise_kernelINS0_13BinaryFunctorIllbZZZNS0_23logical_xor_kernel_cudaERNS_14TensorIteratorEENKUlvE0_clEvENKUlvE2_clEvEUlllE_EESt5arrayIPcLm3EELi4E23TrivialOffsetCalculatorILi2EjESC_ILi1EjENS0_6memory15LoadWithoutCastENSF_16StoreWithoutCastEEEviT_T0_T2_T3_T4_T5_)
        /*1e80*/ 	.word	0x00000016


	//----- nvinfo : EIATTR_FRAME_SIZE
	.align		4
.L_1342:
        /*1e84*/ 	.byte	0x04, 0x11
        /*1e86*/ 	.short	(.L_1344 - .L_1343)
	.align		4
.L_1343:
        /*1e88*/ 	.word	index@(_ZN2at6native27unrolled_elementwise_kernelINS0_13BinaryFunctorIllbZZZNS0_23logical_xor_kernel_cudaERNS_14TensorIteratorEENKUlvE0_clEvENKUlvE2_clEvEUlllE_EESt5arrayIPcLm3EELi4E23TrivialOffsetCalculatorILi2EjESC_ILi1EjENS0_6memory15LoadWithoutCastENSF_16StoreWithoutCastEEEviT_T0_T2_T3_T4_T5_)
        /*1e8c*/ 	.word	0x00000000


	//----- nvinfo : EIATTR_REGCOUNT
	.align		4
.L_1344:
        /*1e90*/ 	.byte	0x04, 0x2f
        /*1e92*/ 	.short	(.L_1346 - .L_1345)
	.align		4
.L_1345:
        /*1e94*/ 	.word	index@(_ZN2at6native18elementwise_kernelILi128ELi4EZNS0_22gpu_kernel_impl_nocastINS0_13BinaryFunctorIllbZZZNS0_23logical_xor_kernel_cudaERNS_14TensorIteratorEENKUlvE0_clEvENKUlvE2_clEvEUlllE_EEEEvRNS_18TensorIteratorBaseERKT_EUliE_EEviT1_)
        /*1e98*/ 	.word	0x00000012


	//----- nvinfo : EIATTR_FRAME_SIZE
	.align		4
.L_1346:
        /*1e9c*/ 	.byte	0x04, 0x11
        /*1e9e*/ 	.short	(.L_1348 - .L_1347)
	.align		4
.L_1347:
        /*1ea0*/ 	.word	index@(_ZN2at6native18elementwise_kernelILi128ELi4EZNS0_22gpu_kernel_impl_nocastINS0_13BinaryFunctorIllbZZZNS0_23logical_xor_kernel_cudaERNS_14TensorIteratorEENKUlvE0_clEvENKUlvE2_clEvEUlllE_EEEEvRNS_18TensorIteratorBaseERKT_EUliE_EEviT1_)
        /*1ea4*/ 	.word	0x00000000


	//----- nvinfo : EIATTR_REGCOUNT
	.align		4
.L_1348:
        /*1ea8*/ 	.byte	0x04, 0x2f
        /*1eaa*/ 	.short	(.L_1350 - .L_1349)
	.align		4
.L_1349:
        /*1eac*/ 	.word	index@(_ZN2at6native27unrolled_elementwise_kernelINS0_13BinaryFunctorIllbZZZNS0_23logical_xor_kernel_cudaERNS_14TensorIteratorEENKUlvE0_clEvENKUlvE2_clEvEUlllE_EESt5arrayIPcLm3EELi4E23TrivialOffsetCalculatorILi2EjESC_ILi1EjENS0_6memory12LoadWithCastILi2EEENSF_13StoreWithCastILi1EEEEEviT_T0_T2_T3_T4_T5_)
        /*1eb0*/ 	.word	0x00000028


	//----- nvinfo : EIATTR_FRAME_SIZE
	.align		4
.L_1350:
        /*1eb4*/ 	.byte	0x04, 0x11
        /*1eb6*/ 	.short	(.L_1352 - .L_1351)
	.align		4
.L_1351:
        /*1eb8*/ 	.word	index@(_ZN2at6native27unrolled_elementwise_kernelINS0_13BinaryFunctorIllbZZZNS0_23logical_xor_kernel_cudaERNS_14TensorIteratorEENKUlvE0_clEvENKUlvE2_clEvEUlllE_EESt5arrayIPcLm3EELi4E23TrivialOffsetCalculatorILi2EjESC_ILi1EjENS0_6memory12LoadWithCastILi2EEENSF_13StoreWithCastILi1EEEEEviT_T0_T2_T3_T4_T5_)
        /*1ebc*/ 	.word	0x00000000


	//----- nvinfo : EIATTR_REGCOUNT
	.align		4
.L_1352:
        /*1ec0*/ 	.byte	0x04, 0x2f
        /*1ec2*/ 	.short	(.L_1354 - .L_1353)
	.align		4
.L_1353:
        /*1ec4*/ 	.word	index@(_ZN2at6native18elementwise_kernelILi128ELi4EZNS0_15gpu_kernel_implINS0_13BinaryFunctorIllbZZZNS0_23logical_xor_kernel_cudaERNS_14TensorIteratorEENKUlvE0_clEvENKUlvE2_clEvEUlllE_EEEEvRNS_18TensorIteratorBaseERKT_EUliE_EEviT1_)
        /*1ec8*/ 	.word	0x0000001c


	//----- nvinfo : EIATTR_FRAME_SIZE
	.align		4
.L_1354:
        /*1ecc*/ 	.byte	0x04, 0x11
        /*1ece*/ 	.short	(.L_1356 - .L_1355)
	.align		4
.L_1355:
        /*1ed0*/ 	.word	index@(_ZN2at6native18elementwise_kernelILi128ELi4EZNS0_15gpu_kernel_implINS0_13BinaryFunctorIllbZZZNS0_23logical_xor_kernel_cudaERNS_14TensorIteratorEENKUlvE0_clEvENKUlvE2_clEvEUlllE_EEEEvRNS_18TensorIteratorBaseERKT_EUliE_EEviT1_)
        /*1ed4*/ 	.word	0x00000000


	//----- nvinfo : EIATTR_REGCOUNT
	.align		4
.L_1356:
        /*1ed8*/ 	.byte	0x04, 0x2f
        /*1eda*/ 	.short	(.L_1358 - .L_1357)
	.align		4
.L_1357:
        /*1edc*/ 	.word	index@(_ZN2at6native29vectorized_elementwise_kernelILi8ENS0_13AUnaryFunctorIllbZZZNS0_23logical_xor_kernel_cudaERNS_14TensorIteratorEENKUlvE0_clEvENKUlvE2_clEvEUlllE_EESt5arrayIPcLm2EEEEviT0_T1_)
        /*1ee0*/ 	.word	0x00000020


	//----- nvinfo : EIATTR_FRAME_SIZE
	.align		4
.L_1358:
        /*1ee4*/ 	.byte	0x04, 0x11
        /*1ee6*/ 	.short	(.L_1360 - .L_1359)
	.align		4
.L_1359:
        /*1ee8*/ 	.word	index@(_ZN2at6native29vectorized_elementwise_kernelILi8ENS0_13AUnaryFunctorIllbZZZNS0_23logical_xor_kernel_cudaERNS_14TensorIteratorEENKUlvE0_clEvENKUlvE2_clEvEUlllE_EESt5arrayIPcLm2EEEEviT0_T1_)
        /*1eec*/ 	.word	0x00000000


	//----- nvinfo : EIATTR_REGCOUNT
	.align		4
.L_1360:
        /*1ef0*/ 	.byte	0x04, 0x2f
        /*1ef2*/ 	.short	(.L_1362 - .L_1361)
	.align		4
.L_1361:
        /*1ef4*/ 	.word	index@(_ZN2at6native29vectorized_elementwise_kernelILi4ENS0_13AUnaryFunctorIllbZZZNS0_23logical_xor_kernel_cudaERNS_14TensorIteratorEENKUlvE0_clEvENKUlvE2_clEvEUlllE_EESt5arrayIPcLm2EEEEviT0_T1_)
        /*1ef8*/ 	.word	0x00000020


	//----- nvinfo : EIATTR_FRAME_SIZE
	.align		4
.L_1362:
        /*1efc*/ 	.byte	0x04, 0x11
        /*1efe*/ 	.short	(.L_1364 - .L_1363)
	.align		4
.L_1363:
        /*1f00*/ 	.word	index@(_ZN2at6native29vectorized_elementwise_kernelILi4ENS0_13AUnaryFunctorIllbZZZNS0_23logical_xor_kernel_cudaERNS_14TensorIteratorEENKUlvE0_clEvENKUlvE2_clEvEUlllE_EESt5arrayIPcLm2EEEEviT0_T1_)
        /*1f04*/ 	.word	0x00000000


	//----- nvinfo : EIATTR_REGCOUNT
	.align		4
.L_1364:
        /*1f08*/ 	.byte	0x04, 0x2f
        /*1f0a*/ 	.short	(.L_1366 - .L_1365)
	.align		4
.L_1365:
        /*1f0c*/ 	.word	index@(_ZN2at6native29vectorized_elementwise_kernelILi2ENS0_13AUnaryFunctorIllbZZZNS0_23logical_xor_kernel_cudaERNS_14TensorIteratorEENKUlvE0_clEvENKUlvE2_clEvEUlllE_EESt5arrayIPcLm2EEEEviT0_T1_)
        /*1f10*/ 	.word	0x00000020


	//----- nvinfo : EIATTR_FRAME_SIZE
	.align		4
.L_1366:
        /*1f14*/ 	.byte	0x04, 0x11
        /*1f16*/ 	.short	(.L_1368 - .L_1367)
	.align		4
.L_1367:
        /*1f18*/ 	.word	index@(_ZN2at6native29vectorized_elementwise_kernelILi2ENS0_13AUnaryFunctorIllbZZZNS0_23logical_xor_kernel_cudaERNS_14TensorIteratorEENKUlvE0_clEvENKUlvE2_clEvEUlllE_EESt5arrayIPcLm2EEEEviT0_T1_)
        /*1f1c*/ 	.word	0x00000000


	//----- nvinfo : EIATTR_REGCOUNT
	.align		4
.L_1368:
        /*1f20*/ 	.byte	0x04, 0x2f
        /*1f22*/ 	.short	(.L_1370 - .L_1369)
	.align		4
.L_1369:
        /*1f24*/ 	.word	index@(_ZN2at6native27unrolled_elementwise_kernelINS0_13AUnaryFunctorIllbZZZNS0_23logical_xor_kernel_cudaERNS_14TensorIteratorEENKUlvE0_clEvENKUlvE2_clEvEUlllE_EESt5arrayIPcLm2EELi4E23TrivialOffsetCalculatorILi1EjESD_NS0_6memory15LoadWithoutCastENSE_16StoreWithoutCastEEEviT_T0_T2_T3_T4_T5_)
        /*1f28*/ 	.word	0x00000016


	//----- nvinfo : EIATTR_FRAME_SIZE
	.align		4
.L_1370:
        /*1f2c*/ 	.byte	0x04, 0x11
        /*1f2e*/ 	.short	(.L_1372 - .L_1371)
	.align		4
.L_1371:
        /*1f30*/ 	.word	index@(_ZN2at6native27unrolled_elementwise_kernelINS0_13AUnaryFunctorIllbZZZNS0_23logical_xor_kernel_cudaERNS_14TensorIteratorEENKUlvE0_clEvENKUlvE2_clEvEUlllE_EESt5arrayIPcLm2EELi4E23TrivialOffsetCalculatorILi1EjESD_NS0_6memory15LoadWithoutCastENSE_16StoreWithoutCastEEEviT_T0_T2_T3_T4_T5_)
        /*1f34*/ 	.word	0x00000000


	//----- nvinfo : EIATTR_REGCOUNT
	.align		4
.L_1372:
        /*1f38*/ 	.byte	0x04, 0x2f
        /*1f3a*/ 	.short	(.L_1374 - .L_1373)
	.align		4
.L_1373:
        /*1f3c*/ 	.word	index@(_ZN2at6native18elementwise_kernelILi128ELi4EZNS0_22gpu_kernel_impl_nocastINS0_13AUnaryFunctorIllbZZZNS0_23logical_xor_kernel_cudaERNS_14TensorIteratorEENKUlvE0_clEvENKUlvE2_clEvEUlllE_EEEEvRNS_18TensorIteratorBaseERKT_EUliE_EEviT1_)
        /*1f40*/ 	.word	0x00000012


	//----- nvinfo : EIATTR_FRAME_SIZE
	.align		4
.L_1374:
        /*1f44*/ 	.byte	0x04, 0x11
        /*1f46*/ 	.short	(.L_1376 - .L_1375)
	.align		4
.L_1375:
        /*1f48*/ 	.word	index@(_ZN2at6native18elementwise_kernelILi128ELi4EZNS0_22gpu_kernel_impl_nocastINS0_13AUnaryFunctorIllbZZZNS0_23logical_xor_kernel_cudaERNS_14TensorIteratorEENKUlvE0_clEvENKUlvE2_clEvEUlllE_EEEEvRNS_18TensorIteratorBaseERKT_EUliE_EEviT1_)
        /*1f4c*/ 	.word	0x00000000


	//----- nvinfo : EIATTR_REGCOUNT
	.align		4
.L_1376:
        /*1f50*/ 	.byte	0x04, 0x2f
        /*1f52*/ 	.short	(.L_1378 - .L_1377)
	.align		4
.L_1377:
        /*1f54*/ 	.word	index@(_ZN2at6native27unrolled_elementwise_kernelINS0_13AUnaryFunctorIllbZZZNS0_23logical_xor_kernel_cudaERNS_14TensorIteratorEENKUlvE0_clEvENKUlvE2_clEvEUlllE_EESt5arrayIPcLm2EELi4E23TrivialOffsetCalculatorILi1EjESD_NS0_6memory12LoadWithCastILi1EEENSE_13StoreWithCastILi1EEEEEviT_T0_T2_T3_T4_T5_)
        /*1f58*/ 	.word	0x00000020


	//----- nvinfo : EIATTR_FRAME_SIZE
	.align		4
.L_1378:
        /*1f5c*/ 	.byte	0x04, 0x11
        /*1f5e*/ 	.short	(.L_1380 - .L_1379)
	.align		4
.L_1379:
        /*1f60*/ 	.word	index@(_ZN2at6native27unrolled_elementwise_kernelINS0_13AUnaryFunctorIllbZZZNS0_23logical_xor_kernel_cudaERNS_14TensorIteratorEENKUlvE0_clEvENKUlvE2_clEvEUlllE_EESt5arrayIPcLm2EELi4E23TrivialOffsetCalculatorILi1EjESD_NS0_6memory12LoadWithCastILi1EEENSE_13StoreWithCastILi1EEEEEviT_T0_T2_T3_T4_T5_)
        /*1f64*/ 	.word	0x00000000


	//----- nvinfo : EIATTR_REGCOUNT
	.align		4
.L_1380:
        /*1f68*/ 	.byte	0x04, 0x2f
        /*1f6a*/ 	.short	(.L_1382 - .L_1381)
	.align		4
.L_1381:
        /*1f6c*/ 	.word	index@(_ZN2at6native18elementwise_kernelILi128ELi4EZNS0_15gpu_kernel_implINS0_13AUnaryFunctorIllbZZZNS0_23logical_xor_kernel_cudaERNS_14TensorIteratorEENKUlvE0_clEvENKUlvE2_clEvEUlllE_EEEEvRNS_18TensorIteratorBaseERKT_EUliE_EEviT1_)
        /*1f70*/ 	.word	0x0000001a


	//----- nvinfo : EIATTR_FRAME_SIZE
	.align		4
.L_1382:
        /*1f74*/ 	.byte	0x04, 0x11
        /*1f76*/ 	.short	(.L_1384 - .L_1383)
	.align		4
.L_1383:
        /*1f78*/ 	.word	index@(_ZN2at6native18elementwise_kernelILi128ELi4EZNS0_15gpu_kernel_implINS0_13AUnaryFunctorIllbZZZNS0_23logical_xor_kernel_cudaERNS_14TensorIteratorEENKUlvE0_clEvENKUlvE2_clEvEUlllE_EEEEvRNS_18TensorIteratorBaseERKT_EUliE_EEviT1_)
        /*1f7c*/ 	.word	0x00000000


	//----- nvinfo : EIATTR_REGCOUNT
	.align		4
.L_1384:
        /*1f80*/ 	.byte	0x04, 0x2f
        /*1f82*/ 	.short	(.L_1386 - .L_1385)
	.align		4
.L_1385:
        /*1f84*/ 	.word	index@(_ZN2at6native29vectorized_elementwise_kernelILi8ENS0_13BinaryFunctorIssbZZZNS0_23logical_xor_kernel_cudaERNS_14TensorIteratorEENKUlvE0_clEvENKUlvE3_clEvEUlssE_EESt5arrayIPcLm3EEEEviT0_T1_)
        /*1f88*/ 	.word	0x00000020


	//----- nvinfo : EIATTR_FRAME_SIZE
	.align		4
.L_1386:
        /*1f8c*/ 	.byte	0x04, 0x11
        /*1f8e*/ 	.short	(.L_1388 - .L_1387)
	.align		4
.L_1387:
        /*1f90*/ 	.word	index@(_ZN2at6native29vectorized_elementwise_kernelILi8ENS0_13BinaryFunctorIssbZZZNS0_23logical_xor_kernel_cudaERNS_14TensorIteratorEENKUlvE0_clEvENKUlvE3_clEvEUlssE_EESt5arrayIPcLm3EEEEviT0_T1_)
        /*1f94*/ 	.word	0x00000000


	//----- nvinfo : EIATTR_REGCOUNT
	.align		4
.L_1388:
        /*1f98*/ 	.byte	0x04, 0x2f
        /*1f9a*/ 	.short	(.L_1390 - .L_1389)
	.align		4
.L_1389:
        /*1f9c*/ 	.word	index@(_ZN2at6native29vectorized_elementwise_kernelILi4ENS0_13BinaryFunctorIssbZZZNS0_23logical_xor_kernel_cudaERNS_14TensorIteratorEENKUlvE0_clEvENKUlvE3_clEvEUlssE_EESt5arrayIPcLm3EEEEviT0_T1_)
        /*1fa0*/ 	.word	0x00000020


	//----- nvinfo : EIATTR_FRAME_SIZE
	.align		4
.L_1390:
        /*1fa4*/ 	.byte	0x04, 0x11
        /*1fa6*/ 	.short	(.L_1392 - .L_1391)
	.align		4
.L_1391:
        /*1fa8*/ 	.word	index@(_ZN2at6native29vectorized_elementwise_kernelILi4ENS0_13BinaryFunctorIssbZZZNS0_23logical_xor_kernel_cudaERNS_14TensorIteratorEENKUlvE0_clEvENKUlvE3_clEvEUlssE_EESt5arrayIPcLm3EEEEviT0_T1_)
        /*1fac*/ 	.word	0x00000000


	//----- nvinfo : EIATTR_REGCOUNT
	.align		4
.L_1392:
        /*1fb0*/ 	.byte	0x04, 0x2f
        /*1fb2*/ 	.short	(.L_1394 - .L_1393)
	.align		4
.L_1393:
        /*1fb4*/ 	.word	index@(_ZN2at6native29vectorized_elementwise_kernelILi2ENS0_13BinaryFunctorIssbZZZNS0_23logical_xor_kernel_cudaERNS_14TensorIteratorEENKUlvE0_clEvENKUlvE3_clEvEUlssE_EESt5arrayIPcLm3EEEEviT0_T1_)
        /*1fb8*/ 	.word	0x00000020


	//----- nvinfo : EIATTR_FRAME_SIZE
	.align		4
.L_1394:
        /*1fbc*/ 	.byte	0x04, 0x11
        /*1fbe*/ 	.short	(.L_1396 - .L_1395)
	.align		4
.L_1395:
        /*1fc0*/ 	.word	index@(_ZN2at6native29vectorized_elementwise_kernelILi2ENS0_13BinaryFunctorIssbZZZNS0_23logical_xor_kernel_cudaERNS_14TensorIteratorEENKUlvE0_clEvENKUlvE3_clEvEUlssE_EESt5arrayIPcLm3EEEEviT0_T1_)
        /*1fc4*/ 	.word	0x00000000


	//----- nvinfo : EIATTR_REGCOUNT
	.align		4
.L_1396:
        /*1fc8*/ 	.byte	0x04, 0x2f
        /*1fca*/ 	.short	(.L_1398 - .L_1397)
	.align		4
.L_1397:
        /*1fcc*/ 	.word	index@(_ZN2at6native27unrolled_elementwise_kernelINS0_13BinaryFunctorIssbZZZNS0_23logical_xor_kernel_cudaERNS_14TensorIteratorEENKUlvE0_clEvENKUlvE3_clEvEUlssE_EESt5arrayIPcLm3EELi4E23TrivialOffsetCalculatorILi2EjESC_ILi1EjENS0_6memory15LoadWithoutCastENSF_16StoreWithoutCastEEEviT_T0_T2_T3_T4_T5_)
        /*1fd0*/ 	.word	0x0000001e


	//----- nvinfo : EIATTR_FRAME_SIZE
	.align		4
.L_1398:
        /*1fd4*/ 	.byte	0x04, 0x11
        /*1fd6*/ 	.short	(.L_1400 - .L_1399)
	.align		4
.L_1399:
        /*1fd8*/ 	.word	index@(_ZN2at6native27unrolled_elementwise_kernelINS0_13BinaryFunctorIssbZZZNS0_23logical_xor_kernel_cudaERNS_14TensorIteratorEENKUlvE0_clEvENKUlvE3_clEvEUlssE_EESt5arrayIPcLm3EELi4E23TrivialOffsetCalculatorILi2EjESC_ILi1EjENS0_6memory15LoadWithoutCastENSF_16StoreWithoutCastEEEviT_T0_T2_T3_T4_T5_)
        /*1fdc*/ 	.word	0x00000000


	//----- nvinfo : EIATTR_REGCOUNT
	.align		4
.L_1400:
        /*1fe0*/ 	.byte	0x04, 0x2f
        /*1fe2*/ 	.short	(.L_1402 - .L_1401)
	.align		4
.L_1401:
        /*1fe4*/ 	.word	index@(_ZN2at6native18elementwise_kernelILi128ELi4EZNS0_22gpu_kernel_impl_nocastINS0_13BinaryFunctorIssbZZZNS0_23logical_xor_kernel_cudaERNS_14TensorIteratorEENKUlvE0_clEvENKUlvE3_clEvEUlssE_EEEEvRNS_18TensorIteratorBaseERKT_EUliE_EEviT1_)
        /*1fe8*/ 	.word	0x00000012


	//----- nvinfo : EIATTR_FRAME_SIZE
	.align		4
.L_1402:
        /*1fec*/ 	.byte	0x04, 0x11
        /*1fee*/ 	.short	(.L_1404 - .L_1403)
	.align		4
.L_1403:
        /*1ff0*/ 	.word	index@(_ZN2at6native18elementwise_kernelILi128ELi4EZNS0_22gpu_kernel_impl_nocastINS0_13BinaryFunctorIssbZZZNS0_23logical_xor_kernel_cudaERNS_14TensorIteratorEENKUlvE0_clEvENKUlvE3_clEvEUlssE_EEEEvRNS_18TensorIteratorBaseERKT_EUliE_EEviT1_)
        /*1ff4*/ 	.word	0x00000000


	//----- nvinfo : EIATTR_REGCOUNT
	.align		4
.L_1404:
        /*1ff8*/ 	.byte	0x04, 0x2f
        /*1ffa*/ 	.short	(.L_1406 - .L_1405)
	.align		4
.L_1405:
        /*1ffc*/ 	.word	index@(_ZN2at6native27unrolled_elementwise_kernelINS0_13BinaryFunctorIssbZZZNS0_23logical_xor_kernel_cudaERNS_14TensorIteratorEENKUlvE0_clEvENKUlvE3_clEvEUlssE_EESt5arrayIPcLm3EELi4E23TrivialOffsetCalculatorILi2EjESC_ILi1EjENS0_6memory12LoadWithCastILi2EEENSF_13StoreWithCastILi1EEEEEviT_T0_T2_T3_T4_T5_)
        /*2000*/ 	.word	0x0000001f


	//----- nvinfo : EIATTR_FRAME_SIZE
	.align		4
.L_1406:
        /*2004*/ 	.byte	0x04, 0x11
        /*2006*/ 	.short	(.L_1408 - .L_1407)
	.align		4
.L_1407:
        /*2008*/ 	.word	index@(_ZN2at6native27unrolled_elementwise_kernelINS0_13BinaryFunctorIssbZZZNS0_23logical_xor_kernel_cudaERNS_14TensorIteratorEENKUlvE0_clEvENKUlvE3_clEvEUlssE_EESt5arrayIPcLm3EELi4E23TrivialOffsetCalculatorILi2EjESC_ILi1EjENS0_6memory12LoadWithCastILi2EEENSF_13StoreWithCastILi1EEEEEviT_T0_T2_T3_T4_T5_)
        /*200c*/ 	.word	0x00000000


	//----- nvinfo : EIATTR_REGCOUNT
	.align		4
.L_1408:
        /*2010*/ 	.byte	0x04, 0x2f
        /*2012*/ 	.short	(.L_1410 - .L_1409)
	.align		4
.L_1409:
        /*2014*/ 	.word	index@(_ZN2at6native18elementwise_kernelILi128ELi4EZNS0_15gpu_kernel_implINS0_13BinaryFunctorIssbZZZNS0_23logical_xor_kernel_cudaERNS_14TensorIteratorEENKUlvE0_clEvENKUlvE3_clEvEUlssE_EEEEvRNS_18TensorIteratorBaseERKT_EUliE_EEviT1_)
        /*2018*/ 	.word	0x0000001a


	//----- nvinfo : EIATTR_FRAME_SIZE
	.align		4
.L_1410:
        /*201c*/ 	.byte	0x04, 0x11
        /*201e*/ 	.short	(.L_1412 - .L_1411)
	.align		4
.L_1411:
        /*2020*/ 	.word	index@(_ZN2at6native18elementwise_kernelILi128ELi4EZNS0_15gpu_kernel_implINS0_13BinaryFunctorIssbZZZNS0_23logical_xor_kernel_cudaERNS_14TensorIteratorEENKUlvE0_clEvENKUlvE3_clEvEUlssE_EEEEvRNS_18TensorIteratorBaseERKT_EUliE_EEviT1_)
        /*2024*/ 	.word	0x00000000


	//----- nvinfo : EIATTR_REGCOUNT
	.align		4
.L_1412:
        /*2028*/ 	.byte	0x04, 0x2f
        /*202a*/ 	.short	(.L_1414 - .L_1413)
	.align		4
.L_1413:
        /*202c*/ 	.word	index@(_ZN2at6native29vectorized_elementwise_kernelILi8ENS0_13AUnaryFunctorIssbZZZNS0_23logical_xor_kernel_cudaERNS_14TensorIteratorEENKUlvE0_clEvENKUlvE3_clEvEUlssE_EESt5arrayIPcLm2EEEEviT0_T1_)
        /*2030*/ 	.word	0x0000001f


	//----- nvinfo : EIATTR_FRAME_SIZE
	.align		4
.L_1414:
        /*2034*/ 	.byte	0x04, 0x11
        /*2036*/ 	.short	(.L_1416 - .L_1415)
	.align		4
.L_1415:
        /*2038*/ 	.word	index@(_ZN2at6native29vectorized_elementwise_kernelILi8ENS0_13AUnaryFunctorIssbZZZNS0_23logical_xor_kernel_cudaERNS_14TensorIteratorEENKUlvE0_clEvENKUlvE3_clEvEUlssE_EESt5arrayIPcLm2EEEEviT0_T1_)
        /*203c*/ 	.word	0x00000000


	//----- nvinfo : EIATTR_REGCOUNT
	.align		4
.L_1416:
        /*2040*/ 	.byte	0x04, 0x2f
        /*2042*/ 	.short	(.L_1418 - .L_1417)
	.align		4
.L_1417:
        /*2044*/ 	.word	index@(_ZN2at6native29vectorized_elementwise_kernelILi4ENS0_13AUnaryFunctorIssbZZZNS0_23logical_xor_kernel_cudaERNS_14TensorIteratorEENKUlvE0_clEvENKUlvE3_clEvEUlssE_EESt5arrayIPcLm2EEEEviT0_T1_)
        /*2048*/ 	.word	0x0000001f


	//----- nvinfo : EIATTR_FRAME_SIZE
	.align		4
.L_1418:
        /*204c*/ 	.byte	0x04, 0x11
        /*204e*/ 	.short	(.L_1420 - .L_1419)
	.align		4
.L_1419:
        /*2050*/ 	.word	index@(_ZN2at6native29vectorized_elementwise_kernelILi4ENS0_13AUnaryFunctorIssbZZZNS0_23logical_xor_kernel_cudaERNS_14TensorIteratorEENKUlvE0_clEvENKUlvE3_clEvEUlssE_EESt5arrayIPcLm2EEEEviT0_T1_)
        /*2054*/ 	.word	0x00000000


	//----- nvinfo : EIATTR_REGCOUNT
	.align		4
.L_1420:
        /*2058*/ 	.byte	0x04, 0x2f
        /*205a*/ 	.short	(.L_1422 - .L_1421)
	.align		4
.L_1421:
        /*205c*/ 	.word	index@(_ZN2at6native29vectorized_elementwise_kernelILi2ENS0_13AUnaryFunctorIssbZZZNS0_23logical_xor_kernel_cudaERNS_14TensorIteratorEENKUlvE0_clEvENKUlvE3_clEvEUlssE_EESt5arrayIPcLm2EEEEviT0_T1_)
        /*2060*/ 	.word	0x0000001f


	//----- nvinfo : EIATTR_FRAME_SIZE
	.align		4
.L_1422:
        /*2064*/ 	.byte	0x04, 0x11
        /*2066*/ 	.short	(.L_1424 - .L_1423)
	.align		4
.L_1423:
        /*2068*/ 	.word	index@(_ZN2at6native29vectorized_elementwise_kernelILi2ENS0_13AUnaryFunctorIssbZZZNS0_23logical_xor_kernel_cudaERNS_14TensorIteratorEENKUlvE0_clEvENKUlvE3_clEvEUlssE_EESt5arrayIPcLm2EEEEviT0_T1_)
        /*206c*/ 	.word	0x00000000


	//----- nvinfo : EIATTR_REGCOUNT
	.align		4
.L_1424:
        /*2070*/ 	.byte	0x04, 0x2f
        /*2072*/ 	.short	(.L_1426 - .L_1425)
	.align		4
.L_1425:
        /*2074*/ 	.word	index@(_ZN2at6native27unrolled_elementwise_kernelINS0_13AUnaryFunctorIssbZZZNS0_23logical_xor_kernel_cudaERNS_14TensorIteratorEENKUlvE0_clEvENKUlvE3_clEvEUlssE_EESt5arrayIPcLm2EELi4E23TrivialOffsetCalculatorILi1EjESD_NS0_6memory15LoadWithoutCastENSE_16StoreWithoutCastEEEviT_T0_T2_T3_T4_T5_)
        /*2078*/ 	.word	0x00000016


	//----- nvinfo : EIATTR_FRAME_SIZE
	.align		4
.L_1426:
        /*207c*/ 	.byte	0x04, 0x11
        /*207e*/ 	.short	(.L_1428 - .L_1427)
	.align		4
.L_1427:
        /*2080*/ 	.word	index@(_ZN2at6native27unrolled_elementwise_kernelINS0_13AUnaryFunctorIssbZZZNS0_23logical_xor_kernel_cudaERNS_14TensorIteratorEENKUlvE0_clEvENKUlvE3_clEvEUlssE_EESt5arrayIPcLm2EELi4E23TrivialOffsetCalculatorILi1EjESD_NS0_6memory15LoadWithoutCastENSE_16StoreWithoutCastEEEviT_T0_T2_T3_T4_T5_)
        /*2084*/ 	.word	0x00000000


	//----- nvinfo : EIATTR_REGCOUNT
	.align		4
.L_1428:
        /*2088*/ 	.byte	0x04, 0x2f
        /*208a*/ 	.short	(.L_1430 - .L_1429)
	.align		4
.L_1429:
        /*208c*/ 	.word	index@(_ZN2at6native18elementwise_kernelILi128ELi4EZNS0_22gpu_kernel_impl_nocastINS0_13AUnaryFunctorIssbZZZNS0_23logical_xor_kernel_cudaERNS_14TensorIteratorEENKUlvE0_clEvENKUlvE3_clEvEUlssE_EEEEvRNS_18TensorIteratorBaseERKT_EUliE_EEviT1_)
        /*2090*/ 	.word	0x00000012


	//----- nvinfo : EIATTR_FRAME_SIZE
	.align		4
.L_1430:
        /*2094*/ 	.byte	0x04, 0x11
        /*2096*/ 	.short	(.L_1432 - .L_1431)
	.align		4
.L_1431:
        /*2098*/ 	.word	index@(_ZN2at6native18elementwise_kernelILi128ELi4EZNS0_22gpu_kernel_impl_nocastINS0_13AUnaryFunctorIssbZZZNS0_23logical_xor_kernel_cudaERNS_14TensorIteratorEENKUlvE0_clEvENKUlvE3_clEvEUlssE_EEEEvRNS_18TensorIteratorBaseERKT_EUliE_EEviT1_)
        /*209c*/ 	.word	0x00000000


	//----- nvinfo : EIATTR_REGCOUNT
	.align		4
.L_1432:
        /*20a0*/ 	.byte	0x04, 0x2f
        /*20a2*/ 	.short	(.L_1434 - .L_1433)
	.align		4
.L_1433:
        /*20a4*/ 	.word	index@(_ZN2at6native27unrolled_elementwise_kernelINS0_13AUnaryFunctorIssbZZZNS0_23logical_xor_kernel_cudaERNS_14TensorIteratorEENKUlvE0_clEvENKUlvE3_clEvEUlssE_EESt5arrayIPcLm2EELi4E23TrivialOffsetCalculatorILi1EjESD_NS0_6memory12LoadWithCastILi1EEENSE_13StoreWithCastILi1EEEEEviT_T0_T2_T3_T4_T5_)
        /*20a8*/ 	.word	0x0000001c


	//----- nvinfo : EIATTR_FRAME_SIZE
	.align		4
.L_1434:
        /*20ac*/ 	.byte	0x04, 0x11
        /*20ae*/ 	.short	(.L_1436 - .L_1435)
	.align		4
.L_1435:
        /*20b0*/ 	.word	index@(_ZN2at6native27unrolled_elementwise_kernelINS0_13AUnaryFunctorIssbZZZNS0_23logical_xor_kernel_cudaERNS_14TensorIteratorEENKUlvE0_clEvENKUlvE3_clEvEUlssE_EESt5arrayIPcLm2EELi4E23TrivialOffsetCalculatorILi1EjESD_NS0_6memory12LoadWithCastILi1EEENSE_13StoreWithCastILi1EEEEEviT_T0_T2_T3_T4_T5_)
        /*20b4*/ 	.word	0x00000000


	//----- nvinfo : EIATTR_REGCOUNT
	.align		4
.L_1436:
        /*20b8*/ 	.byte	0x04, 0x2f
        /*20ba*/ 	.short	(.L_1438 - .L_1437)
	.align		4
.L_1437:
        /*20bc*/ 	.word	index@(_ZN2at6native18elementwise_kernelILi128ELi4EZNS0_15gpu_kernel_implINS0_13AUnaryFunctorIssbZZZNS0_23logical_xor_kernel_cudaERNS_14TensorIteratorEENKUlvE0_clEvENKUlvE3_clEvEUlssE_EEEEvRNS_18TensorIteratorBaseERKT_EUliE_EEviT1_)
        /*20c0*/ 	.word	0x0000001a


	//----- nvinfo : EIATTR_FRAME_SIZE
	.align		4
.L_1438:
        /*20c4*/ 	.byte	0x04, 0x11
        /*20c6*/ 	.short	(.L_1440 - .L_1439)
	.align		4
.L_1439:
        /*20c8*/ 	.word	index@(_ZN2at6native18elementwise_kernelILi128ELi4EZNS0_15gpu_kernel_implINS0_13AUnaryFunctorIssbZZZNS0_23logical_xor_kernel_cudaERNS_14TensorIteratorEENKUlvE0_clEvENKUlvE3_clEvEUlssE_EEEEvRNS_18TensorIteratorBaseERKT_EUliE_EEviT1_)
        /*20cc*/ 	.word	0x00000000


	//----- nvinfo : EIATTR_REGCOUNT
	.align		4
.L_1440:
        /*20d0*/ 	.byte	0x04, 0x2f
        /*20d2*/ 	.short	(.L_1442 - .L_1441)
	.align		4
.L_1441:
        /*20d4*/ 	.word	index@(_ZN2at6native29vectorized_elementwise_kernelILi8ENS0_13BinaryFunctorIddbZZZNS0_23logical_xor_kernel_cudaERNS_14TensorIteratorEENKUlvE0_clEvENKUlvE4_clEvEUlddE_EESt5arrayIPcLm3EEEEviT0_T1_)
        /*20d8*/ 	.word	0x00000020


	//----- nvinfo : EIATTR_FRAME_SIZE
	.align		4
.L_1442:
        /*20dc*/ 	.byte	0x04, 0x11
        /*20de*/ 	.short	(.L_1444 - .L_1443)
	.align		4
.L_1443:
        /*20e0*/ 	.word	index@(_ZN2at6native29vectorized_elementwise_kernelILi8ENS0_13BinaryFunctorIddbZZZNS0_23logical_xor_kernel_cudaERNS_14TensorIteratorEENKUlvE0_clEvENKUlvE4_clEvEUlddE_EESt5arrayIPcLm3EEEEviT0_T1_)
        /*20e4*/ 	.word	0x00000000


	//----- nvinfo : EIATTR_REGCOUNT
	.align		4
.L_1444:
        /*20e8*/ 	.byte	0x04, 0x2f
        /*20ea*/ 	.short	(.L_1446 - .L_1445)
	.align		4
.L_1445:
        /*20ec*/ 	.word	index@(_ZN2at6native29vectorized_elementwise_kernelILi4ENS0_13BinaryFunctorIddbZZZNS0_23logical_xor_kernel_cudaERNS_14TensorIteratorEENKUlvE0_clEvENKUlvE4_clEvEUlddE_EESt5arrayIPcLm3EEEEviT0_T1_)
        /*20f0*/ 	.word	0x00000022


	//----- nvinfo : EIATTR_FRAME_SIZE
	.align		4
.L_1446:
        /*20f4*/ 	.byte	0x04, 0x11
        /*20f6*/ 	.short	(.L_1448 - .L_1447)
	.align		4
.L_1447:
        /*20f8*/ 	.word	index@(_ZN2at6native29vectorized_elementwise_kernelILi4ENS0_13BinaryFunctorIddbZZZNS0_23logical_xor_kernel_cudaERNS_14TensorIteratorEENKUlvE0_clEvENKUlvE4_clEvEUlddE_EESt5arrayIPcLm3EEEEviT0_T1_)
        /*20fc*/ 	.word	0x00000000


	//----- nvinfo : EIATTR_REGCOUNT
	.align		4
.L_1448:
        /*2100*/ 	.byte	0x04, 0x2f
        /*2102*/ 	.short	(.L_1450 - .L_1449)
	.align		4
.L_1449:
        /*2104*/ 	.word	index@(_ZN2at6native29vectorized_elementwise_kernelILi2ENS0_13BinaryFunctorIddbZZZNS0_23logical_xor_kernel_cudaERNS_14TensorIteratorEENKUlvE0_clEvENKUlvE4_clEvEUlddE_EESt5arrayIPcLm3EEEEviT0_T1_)
        /*2108*/ 	.word	0x00000020


	//----- nvinfo : EIATTR_FRAME_SIZE
	.align		4
.L_1450:
        /*210c*/ 	.byte	0x04, 0x11
        /*210e*/ 	.short	(.L_1452 - .L_1451)
	.align		4
.L_1451:
        /*2110*/ 	.word	index@(_ZN2at6native29vectorized_elementwise_kernelILi2ENS0_13BinaryFunctorIddbZZZNS0_23logical_xor_kernel_cudaERNS_14TensorIteratorEENKUlvE0_clEvENKUlvE4_clEvEUlddE_EESt5arrayIPcLm3EEEEviT0_T1_)
        /*2114*/ 	.word	0x00000000


	//----- nvinfo : EIATTR_REGCOUNT
	.align		4
.L_1452:
        /*2118*/ 	.byte	0x04, 0x2f
        /*211a*/ 	.short	(.L_1454 - .L_1453)
	.align		4
.L_1453:
        /*211c*/ 	.word	index@(_ZN2at6native27unrolled_elementwise_kernelINS0_13BinaryFunctorIddbZZZNS0_23logical_xor_kernel_cudaERNS_14TensorIteratorEENKUlvE0_clEvENKUlvE4_clEvEUlddE_EESt5arrayIPcLm3EELi4E23TrivialOffsetCalculatorILi2EjESC_ILi1EjENS0_6memory15LoadWithoutCastENSF_16StoreWithoutCastEEEviT_T0_T2_T3_T4_T5_)
        /*2120*/ 	.word	0x00000018


	//----- nvinfo : EIATTR_FRAME_SIZE
	.align		4
.L_1454:
        /*2124*/ 	.byte	0x04, 0x11
        /*2126*/ 	.short	(.L_1456 - .L_1455)
	.align		4
.L_1455:
        /*2128*/ 	.word	index@(_ZN2at6native27unrolled_elementwise_kernelINS0_13BinaryFunctorIddbZZZNS0_23logical_xor_kernel_cudaERNS_14TensorIteratorEENKUlvE0_clEvENKUlvE4_clEvEUlddE_EESt5arrayIPcLm3EELi4E23TrivialOffsetCalculatorILi2EjESC_ILi1EjENS0_6memory15LoadWithoutCastENSF_16StoreWithoutCastEEEviT_T0_T2_T3_T4_T5_)
        /*212c*/ 	.word	0x00000000


	//----- nvinfo : EIATTR_REGCOUNT
	.align		4
.L_1456:
        /*2130*/ 	.byte	0x04, 0x2f
        /*2132*/ 	.short	(.L_1458 - .L_1457)
	.align		4
.L_1457:
        /*2134*/ 	.word	index@(_ZN2at6native18elementwise_kernelILi128ELi4EZNS0_22gpu_kernel_impl_nocastINS0_13BinaryFunctorIddbZZZNS0_23logical_xor_kernel_cudaERNS_14TensorIteratorEENKUlvE0_clEvENKUlvE4_clEvEUlddE_EEEEvRNS_18TensorIteratorBaseERKT_EUliE_EEviT1_)
        /*2138*/ 	.word	0x00000012


	//----- nvinfo : EIATTR_FRAME_SIZE
	.align		4
.L_1458:
        /*213c*/ 	.byte	0x04, 0x11
        /*213e*/ 	.short	(.L_1460 - .L_1459)
	.align		4
.L_1459:
        /*2140*/ 	.word	index@(_ZN2at6native18elementwise_kernelILi128ELi4EZNS0_22gpu_kernel_impl_nocastINS0_13BinaryFunctorIddbZZZNS0_23logical_xor_kernel_cudaERNS_14TensorIteratorEENKUlvE0_clEvENKUlvE4_clEvEUlddE_EEEEvRNS_18TensorIteratorBaseERKT_EUliE_EEviT1_)
        /*2144*/ 	.word	0x00000000


	//----- nvinfo : EIATTR_REGCOUNT
	.align		4
.L_1460:
        /*2148*/ 	.byte	0x04, 0x2f
        /*214a*/ 	.short	(.L_1462 - .L_1461)
	.align		4
.L_1461:
        /*214c*/ 	.word	index@(_ZN2at6native27unrolled_elementwise_kernelINS0_13BinaryFunctorIddbZZZNS0_23logical_xor_kernel_cudaERNS_14TensorIteratorEENKUlvE0_clEvENKUlvE4_clEvEUlddE_EESt5arrayIPcLm3EELi4E23TrivialOffsetCalculatorILi2EjESC_ILi1EjENS0_6memory12LoadWithCastILi2EEENSF_13StoreWithCastILi1EEEEEviT_T0_T2_T3_T4_T5_)
        /*2150*/ 	.word	0x00000028


	//----- nvinfo : EIATTR_FRAME_SIZE
	.align		4
.L_1462:
        /*2154*/ 	.byte	0x04, 0x11
        /*2156*/ 	.short	(.L_1464 - .L_1463)
	.align		4
.L_1463:
        /*2158*/ 	.word	index@(_ZN2at6native27unrolled_elementwise_kernelINS0_13BinaryFunctorIddbZZZNS0_23logical_xor_kernel_cudaERNS_14TensorIteratorEENKUlvE0_clEvENKUlvE4_clEvEUlddE_EESt5arrayIPcLm3EELi4E23TrivialOffsetCalculatorILi2EjESC_ILi1EjENS0_6memory12LoadWithCastILi2EEENSF_13StoreWithCastILi1EEEEEviT_T0_T2_T3_T4_T5_)
        /*215c*/ 	.word	0x00000000


	//----- nvinfo : EIATTR_REGCOUNT
	.align		4
.L_1464:
        /*2160*/ 	.byte	0x04, 0x2f
        /*2162*/ 	.short	(.L_1466 - .L_1465)
	.align		4
.L_1465:
        /*2164*/ 	.word	index@(_ZN2at6native18elementwise_kernelILi128ELi4EZNS0_15gpu_kernel_implINS0_13BinaryFunctorIddbZZZNS0_23logical_xor_kernel_cudaERNS_14TensorIteratorEENKUlvE0_clEvENKUlvE4_clEvEUlddE_EEEEvRNS_18TensorIteratorBaseERKT_EUliE_EEviT1_)
        /*2168*/ 	.word	0x0000001c


	//----- nvinfo : EIATTR_FRAME_SIZE
	.align		4
.L_1466:
        /*216c*/ 	.byte	0x04, 0x11
        /*216e*/ 	.short	(.L_1468 - .L_1467)
	.align		4
.L_1467:
        /*2170*/ 	.word	index@(_ZN2at6native18elementwise_kernelILi128ELi4EZNS0_15gpu_kernel_implINS0_13BinaryFunctorIddbZZZNS0_23logical_xor_kernel_cudaERNS_14TensorIteratorEENKUlvE0_clEvENKUlvE4_clEvEUlddE_EEEEvRNS_18TensorIteratorBaseERKT_EUliE_EEviT1_)
        /*2174*/ 	.word	0x00000000


	//----- nvinfo : EIATTR_REGCOUNT
	.align		4
.L_1468:
        /*2178*/ 	.byte	0x04, 0x2f
        /*217a*/ 	.short	(.L_1470 - .L_1469)
	.align		4
.L_1469:
        /*217c*/ 	.word	index@(_ZN2at6native29vectorized_elementwise_kernelILi8ENS0_13AUnaryFunctorIddbZZZNS0_23logical_xor_kernel_cudaERNS_14TensorIteratorEENKUlvE0_clEvENKUlvE4_clEvEUlddE_EESt5arrayIPcLm2EEEEviT0_T1_)
        /*2180*/ 	.word	0x00000020


	//----- nvinfo : EIATTR_FRAME_SIZE
	.align		4
.L_1470:
        /*2184*/ 	.byte	0x04, 0x11
        /*2186*/ 	.short	(.L_1472 - .L_1471)
	.align		4
.L_1471:
        /*2188*/ 	.word	index@(_ZN2at6native29vectorized_elementwise_kernelILi8ENS0_13AUnaryFunctorIddbZZZNS0_23logical_xor_kernel_cudaERNS_14TensorIteratorEENKUlvE0_clEvENKUlvE4_clEvEUlddE_EESt5arrayIPcLm2EEEEviT0_T1_)
        /*218c*/ 	.word	0x00000000


	//----- nvinfo : EIATTR_REGCOUNT
	.align		4
.L_1472:
        /*2190*/ 	.byte	0x04, 0x2f
        /*2192*/ 	.short	(.L_1474 - .L_1473)
	.align		4
.L_1473:
        /*2194*/ 	.word	index@(_ZN2at6native29vectorized_elementwise_kernelILi4ENS0_13AUnaryFunctorIddbZZZNS0_23logical_xor_kernel_cudaERNS_14TensorIteratorEENKUlvE0_clEvENKUlvE4_clEvEUlddE_EESt5arrayIPcLm2EEEEviT0_T1_)
        /*2198*/ 	.word	0x00000020


	//----- nvinfo : EIATTR_FRAME_SIZE
	.align		4
.L_1474:
        /*219c*/ 	.byte	0x04, 0x11
        /*219e*/ 	.short	(.L_1476 - .L_1475)
	.align		4
.L_1475:
        /*21a0*/ 	.word	index@(_ZN2at6native29vectorized_elementwise_kernelILi4ENS0_13AUnaryFunctorIddbZZZNS0_23logical_xor_kernel_cudaERNS_14TensorIteratorEENKUlvE0_clEvENKUlvE4_clEvEUlddE_EESt5arrayIPcLm2EEEEviT0_T1_)
        /*21a4*/ 	.word	0x00000000


	//----- nvinfo : EIATTR_REGCOUNT
	.align		4
.L_1476:
        /*21a8*/ 	.byte	0x04, 0x2f
        /*21aa*/ 	.short	(.L_1478 - .L_1477)
	.align		4
.L_1477:
        /*21ac*/ 	.word	index@(_ZN2at6native29vectorized_elementwise_kernelILi2ENS0_13AUnaryFunctorIddbZZZNS0_23logical_xor_kernel_cudaERNS_14TensorIteratorEENKUlvE0_clEvENKUlvE4_clEvEUlddE_EESt5arrayIPcLm2EEEEviT0_T1_)
        /*21b0*/ 	.word	0x00000020


	//----- nvinfo : EIATTR_FRAME_SIZE
	.align		4
.L_1478:
        /*21b4*/ 	.byte	0x04, 0x11
        /*21b6*/ 	.short	(.L_1480 - .L_1479)
	.align		4
.L_1479:
        /*21b8*/ 	.word	index@(_ZN2at6native29vectorized_elementwise_kernelILi2ENS0_13AUnaryFunctorIddbZZZNS0_23logical_xor_kernel_cudaERNS_14TensorIteratorEENKUlvE0_clEvENKUlvE4_clEvEUlddE_EESt5arrayIPcLm2EEEEviT0_T1_)
        /*21bc*/ 	.word	0x00000000


	//----- nvinfo : EIATTR_REGCOUNT
	.align		4
.L_1480:
        /*21c0*/ 	.byte	0x04, 0x2f
        /*21c2*/ 	.short	(.L_1482 - .L_1481)
	.align		4
.L_1481:
        /*21c4*/ 	.word	index@(_ZN2at6native27unrolled_elementwise_kernelINS0_13AUnaryFunctorIddbZZZNS0_23logical_xor_kernel_cudaERNS_14TensorIteratorEENKUlvE0_clEvENKUlvE4_clEvEUlddE_EESt5arrayIPcLm2EELi4E23TrivialOffsetCalculatorILi1EjESD_NS0_6memory15LoadWithoutCastENSE_16StoreWithoutCastEEEviT_T0_T2_T3_T4_T5_)
        /*21c8*/ 	.word	0x00000016


	//----- nvinfo : EIATTR_FRAME_SIZE
	.align		4
.L_1482:
        /*21cc*/ 	.byte	0x04, 0x11
        /*21ce*/ 	.short	(.L_1484 - .L_1483)
	.align		4
.L_1483:
        /*21d0*/ 	.word	index@(_ZN2at6native27unrolled_elementwise_kernelINS0_13AUnaryFunctorIddbZZZNS0_23logical_xor_kernel_cudaERNS_14TensorIteratorEENKUlvE0_clEvENKUlvE4_clEvEUlddE_EESt5arrayIPcLm2EELi4E23TrivialOffsetCalculatorILi1EjESD_NS0_6memory15LoadWithoutCastENSE_16StoreWithoutCastEEEviT_T0_T2_T3_T4_T5_)
        /*21d4*/ 	.word	0x00000000


	//----- nvinfo : EIATTR_REGCOUNT
	.align		4
.L_1484:
        /*21d8*/ 	.byte	0x04, 0x2f
        /*21da*/ 	.short	(.L_1486 - .L_1485)
	.align		4
.L_1485:
        /*21dc*/ 	.word	index@(_ZN2at6native18elementwise_kernelILi128ELi4EZNS0_22gpu_kernel_impl_nocastINS0_13AUnaryFunctorIddbZZZNS0_23logical_xor_kernel_cudaERNS_14TensorIteratorEENKUlvE0_clEvENKUlvE4_clEvEUlddE_EEEEvRNS_18TensorIteratorBaseERKT_EUliE_EEviT1_)
        /*21e0*/ 	.word	0x00000012


	//----- nvinfo : EIATTR_FRAME_SIZE
	.align		4
.L_1486:
        /*21e4*/ 	.byte	0x04, 0x11
        /*21e6*/ 	.short	(.L_1488 - .L_1487)
	.align		4
.L_1487:
        /*21e8*/ 	.word	index@(_ZN2at6native18elementwise_kernelILi128ELi4EZNS0_22gpu_kernel_impl_nocastINS0_13AUnaryFunctorIddbZZZNS0_23logical_xor_kernel_cudaERNS_14TensorIteratorEENKUlvE0_clEvENKUlvE4_clEvEUlddE_EEEEvRNS_18TensorIteratorBaseERKT_EUliE_EEviT1_)
        /*21ec*/ 	.word	0x00000000


	//----- nvinfo : EIATTR_REGCOUNT
	.align		4
.L_1488:
        /*21f0*/ 	.byte	0x04, 0x2f
        /*21f2*/ 	.short	(.L_1490 - .L_1489)
	.align		4
.L_1489:
        /*21f4*/ 	.word	index@(_ZN2at6native27unrolled_elementwise_kernelINS0_13AUnaryFunctorIddbZZZNS0_23logical_xor_kernel_cudaERNS_14TensorIteratorEENKUlvE0_clEvENKUlvE4_clEvEUlddE_EESt5arrayIPcLm2EELi4E23TrivialOffsetCalculatorILi1EjESD_NS0_6memory12LoadWithCastILi1EEENSE_13StoreWithCastILi1EEEEEviT_T0_T2_T3_T4_T5_)
        /*21f8*/ 	.word	0x00000020


	//----- nvinfo : EIATTR_FRAME_SIZE
	.align		4
.L_1490:
        /*21fc*/ 	.byte	0x04, 0x11
        /*21fe*/ 	.short	(.L_1492 - .L_1491)
	.align		4
.L_1491:
        /*2200*/ 	.word	index@(_ZN2at6native27unrolled_elementwise_kernelINS0_13AUnaryFunctorIddbZZZNS0_23logical_xor_kernel_cudaERNS_14TensorIteratorEENKUlvE0_clEvENKUlvE4_clEvEUlddE_EESt5arrayIPcLm2EELi4E23TrivialOffsetCalculatorILi1EjESD_NS0_6memory12LoadWithCastILi1EEENSE_13StoreWithCastILi1EEEEEviT_T0_T2_T3_T4_T5_)
        /*2204*/ 	.word	0x00000000


	//----- nvinfo : EIATTR_REGCOUNT
	.align		4
.L_1492:
        /*2208*/ 	.byte	0x04, 0x2f
        /*220a*/ 	.short	(.L_1494 - .L_1493)
	.align		4
.L_1493:
        /*220c*/ 	.word	index@(_ZN2at6native18elementwise_kernelILi128ELi4EZNS0_15gpu_kernel_implINS0_13AUnaryFunctorIddbZZZNS0_23logical_xor_kernel_cudaERNS_14TensorIteratorEENKUlvE0_clEvENKUlvE4_clEvEUlddE_EEEEvRNS_18TensorIteratorBaseERKT_EUliE_EEviT1_)
        /*2210*/ 	.word	0x0000001a


	//----- nvinfo : EIATTR_FRAME_SIZE
	.align		4
.L_1494:
        /*2214*/ 	.byte	0x04, 0x11
        /*2216*/ 	.short	(.L_1496 - .L_1495)
	.align		4
.L_1495:
        /*2218*/ 	.word	index@(_ZN2at6native18elementwise_kernelILi128ELi4EZNS0_15gpu_kernel_implINS0_13AUnaryFunctorIddbZZZNS0_23logical_xor_kernel_cudaERNS_14TensorIteratorEENKUlvE0_clEvENKUlvE4_clEvEUlddE_EEEEvRNS_18TensorIteratorBaseERKT_EUliE_EEviT1_)
        /*221c*/ 	.word	0x00000000


	//----- nvinfo : EIATTR_REGCOUNT
	.align		4
.L_1496:
        /*2220*/ 	.byte	0x04, 0x2f
        /*2222*/ 	.short	(.L_1498 - .L_1497)
	.align		4
.L_1497:
        /*2224*/ 	.word	index@(_ZN2at6native29vectorized_elementwise_kernelILi8ENS0_13BinaryFunctorIffbZZZNS0_23logical_xor_kernel_cudaERNS_14TensorIteratorEENKUlvE0_clEvENKUlvE5_clEvEUlffE_EESt5arrayIPcLm3EEEEviT0_T1_)
        /*2228*/ 	.word	0x00000020


	//----- nvinfo : EIATTR_FRAME_SIZE
	.align		4
.L_1498:
        /*222c*/ 	.byte	0x04, 0x11
        /*222e*/ 	.short	(.L_1500 - .L_1499)
	.align		4
.L_1499:
        /*2230*/ 	.word	index@(_ZN2at6native29vectorized_elementwise_kernelILi8ENS0_13BinaryFunctorIffbZZZNS0_23logical_xor_kernel_cudaERNS_14TensorIteratorEENKUlvE0_clEvENKUlvE5_clEvEUlffE_EESt5arrayIPcLm3EEEEviT0_T1_)
        /*2234*/ 	.word	0x00000000


	//----- nvinfo : EIATTR_REGCOUNT
	.align		4
.L_1500:
        /*2238*/ 	.byte	0x04, 0x2f
        /*223a*/ 	.short	(.L_1502 - .L_1501)
	.align		4
.L_1501:
        /*223c*/ 	.word	index@(_ZN2at6native29vectorized_elementwise_kernelILi4ENS0_13BinaryFunctorIffbZZZNS0_23logical_xor_kernel_cudaERNS_14TensorIteratorEENKUlvE0_clEvENKUlvE5_clEvEUlffE_EESt5arrayIPcLm3EEEEviT0_T1_)
        /*2240*/ 	.word	0x00000020


	//----- nvinfo : EIATTR_FRAME_SIZE
	.align		4
.L_1502:
        /*2244*/ 	.byte	0x04, 0x11
        /*2246*/ 	.short	(.L_1504 - .L_1503)
	.align		4
.L_1503:
        /*2248*/ 	.word	index@(_ZN2at6native29vectorized_elementwise_kernelILi4ENS0_13BinaryFunctorIffbZZZNS0_23logical_xor_kernel_cudaERNS_14TensorIteratorEENKUlvE0_clEvENKUlvE5_clEvEUlffE_EESt5arrayIPcLm3EEEEviT0_T1_)
        /*224c*/ 	.word	0x00000000


	//----- nvinfo : EIATTR_REGCOUNT
	.align		4
.L_1504:
        /*2250*/ 	.byte	0x04, 0x2f
        /*2252*/ 	.short	(.L_1506 - .L_1505)
	.align		4
.L_1505:
        /*2254*/ 	.word	index@(_ZN2at6native29vectorized_elementwise_kernelILi2ENS0_13BinaryFunctorIffbZZZNS0_23logical_xor_kernel_cudaERNS_14TensorIteratorEENKUlvE0_clEvENKUlvE5_clEvEUlffE_EESt5arrayIPcLm3EEEEviT0_T1_)
        /*2258*/ 	.word	0x00000020


	//----- nvinfo : EIATTR_FRAME_SIZE
	.align		4
.L_1506:
        /*225c*/ 	.byte	0x04, 0x11
        /*225e*/ 	.short	(.L_1508 - .L_1507)
	.align		4
.L_1507:
        /*2260*/ 	.word	index@(_ZN2at6native29vectorized_elementwise_kernelILi2ENS0_13BinaryFunctorIffbZZZNS0_23logical_xor_kernel_cudaERNS_14TensorIteratorEENKUlvE0_clEvENKUlvE5_clEvEUlffE_EESt5arrayIPcLm3EEEEviT0_T1_)
        /*2264*/ 	.word	0x00000000


	//----- nvinfo : EIATTR_REGCOUNT
	.align		4
.L_1508:
        /*2268*/ 	.byte	0x04, 0x2f
        /*226a*/ 	.short	(.L_1510 - .L_1509)
	.align		4
.L_1509:
        /*226c*/ 	.word	index@(_ZN2at6native27unrolled_elementwise_kernelINS0_13BinaryFunctorIffbZZZNS0_23logical_xor_kernel_cudaERNS_14TensorIteratorEENKUlvE0_clEvENKUlvE5_clEvEUlffE_EESt5arrayIPcLm3EELi4E23TrivialOffsetCalculatorILi2EjESC_ILi1EjENS0_6memory15LoadWithoutCastENSF_16StoreWithoutCastEEEviT_T0_T2_T3_T4_T5_)
        /*2270*/ 	.word	0x0000001e


	//----- nvinfo : EIATTR_FRAME_SIZE
	.align		4
.L_1510:
        /*2274*/ 	.byte	0x04, 0x11
        /*2276*/ 	.short	(.L_1512 - .L_1511)
	.align		4
.L_1511:
        /*2278*/ 	.word	index@(_ZN2at6native27unrolled_elementwise_kernelINS0_13BinaryFunctorIffbZZZNS0_23logical_xor_kernel_cudaERNS_14TensorIteratorEENKUlvE0_clEvENKUlvE5_clEvEUlffE_EESt5arrayIPcLm3EELi4E23TrivialOffsetCalculatorILi2EjESC_ILi1EjENS0_6memory15LoadWithoutCastENSF_16StoreWithoutCastEEEviT_T0_T2_T3_T4_T5_)
        /*227c*/ 	.word	0x00000000


	//----- nvinfo : EIATTR_REGCOUNT
	.align		4
.L_1512:
        /*2280*/ 	.byte	0x04, 0x2f
        /*2282*/ 	.short	(.L_1514 - .L_1513)
	.align		4
.L_1513:
        /*2284*/ 	.word	index@(_ZN2at6native18elementwise_kernelILi128ELi4EZNS0_22gpu_kernel_impl_nocastINS0_13BinaryFunctorIffbZZZNS0_23logical_xor_kernel_cudaERNS_14TensorIteratorEENKUlvE0_clEvENKUlvE5_clEvEUlffE_EEEEvRNS_18TensorIteratorBaseERKT_EUliE_EEviT1_)
        /*2288*/ 	.word	0x00000012


	//----- nvinfo : EIATTR_FRAME_SIZE
	.align		4
.L_1514:
        /*228c*/ 	.byte	0x04, 0x11
        /*228e*/ 	.short	(.L_1516 - .L_1515)
	.align		4
.L_1515:
        /*2290*/ 	.word	index@(_ZN2at6native18elementwise_kernelILi128ELi4EZNS0_22gpu_kernel_impl_nocastINS0_13BinaryFunctorIffbZZZNS0_23logical_xor_kernel_cudaERNS_14TensorIteratorEENKUlvE0_clEvENKUlvE5_clEvEUlffE_EEEEvRNS_18TensorIteratorBaseERKT_EUliE_EEviT1_)
        /*2294*/ 	.word	0x00000000


	//----- nvinfo : EIATTR_REGCOUNT
	.align		4
.L_1516:
        /*2298*/ 	.byte	0x04, 0x2f
        /*229a*/ 	.short	(.L_1518 - .L_1517)
	.align		4
.L_1517:
        /*229c*/ 	.word	index@(_ZN2at6native27unrolled_elementwise_kernelINS0_13BinaryFunctorIffbZZZNS0_23logical_xor_kernel_cudaERNS_14TensorIteratorEENKUlvE0_clEvENKUlvE5_clEvEUlffE_EESt5arrayIPcLm3EELi4E23TrivialOffsetCalculatorILi2EjESC_ILi1EjENS0_6memory12LoadWithCastILi2EEENSF_13StoreWithCastILi1EEEEEviT_T0_T2_T3_T4_T5_)
        /*22a0*/ 	.word	0x0000001f


	//----- nvinfo : EIATTR_FRAME_SIZE
	.align		4
.L_1518:
        /*22a4*/ 	.byte	0x04, 0x11
        /*22a6*/ 	.short	(.L_1520 - .L_1519)
	.align		4
.L_1519:
        /*22a8*/ 	.word	index@(_ZN2at6native27unrolled_elementwise_kernelINS0_13BinaryFunctorIffbZZZNS0_23logical_xor_kernel_cudaERNS_14TensorIteratorEENKUlvE0_clEvENKUlvE5_clEvEUlffE_EESt5arrayIPcLm3EELi4E23TrivialOffsetCalculatorILi2EjESC_ILi1EjENS0_6memory12LoadWithCastILi2EEENSF_13StoreWithCastILi1EEEEEviT_T0_T2_T3_T4_T5_)
        /*22ac*/ 	.word	0x00000000


	//----- nvinfo : EIATTR_REGCOUNT
	.align		4
.L_1520:
        /*22b0*/ 	.byte	0x04, 0x2f
        /*22b2*/ 	.short	(.L_1522 - .L_1521)
	.align		4
.L_1521:
        /*22b4*/ 	.word	index@(_ZN2at6native18elementwise_kernelILi128ELi4EZNS0_15gpu_kernel_implINS0_13BinaryFunctorIffbZZZNS0_23logical_xor_kernel_cudaERNS_14TensorIteratorEENKUlvE0_clEvENKUlvE5_clEvEUlffE_EEEEvRNS_18TensorIteratorBaseERKT_EUliE_EEviT1_)
        /*22b8*/ 	.word	0x0000001a


	//----- nvinfo : EIATTR_FRAME_SIZE
	.align		4
.L_1522:
        /*22bc*/ 	.byte	0x04, 0x11
        /*22be*/ 	.short	(.L_1524 - .L_1523)
	.align		4
.L_1523:
        /*22c0*/ 	.word	index@(_ZN2at6native18elementwise_kernelILi128ELi4EZNS0_15gpu_kernel_implINS0_13BinaryFunctorIffbZZZNS0_23logical_xor_kernel_cudaERNS_14TensorIteratorEENKUlvE0_clEvENKUlvE5_clEvEUlffE_EEEEvRNS_18TensorIteratorBaseERKT_EUliE_EEviT1_)
        /*22c4*/ 	.word	0x00000000


	//----- nvinfo : EIATTR_REGCOUNT
	.align		4
.L_1524:
        /*22c8*/ 	.byte	0x04, 0x2f
        /*22ca*/ 	.short	(.L_1526 - .L_1525)
	.align		4
.L_1525:
        /*22cc*/ 	.word	index@(_ZN2at6native29vectorized_elementwise_kernelILi8ENS0_13AUnaryFunctorIffbZZZNS0_23logical_xor_kernel_cudaERNS_14TensorIteratorEENKUlvE0_clEvENKUlvE5_clEvEUlffE_EESt5arrayIPcLm2EEEEviT0_T1_)
        /*22d0*/ 	.word	0x00000020


	//----- nvinfo : EIATTR_FRAME_SIZE
	.align		4
.L_1526:
        /*22d4*/ 	.byte	0x04, 0x11
        /*22d6*/ 	.short	(.L_1528 - .L_1527)
	.align		4
.L_1527:
        /*22d8*/ 	.word	index@(_ZN2at6native29vectorized_elementwise_kernelILi8ENS0_13AUnaryFunctorIffbZZZNS0_23logical_xor_kernel_cudaERNS_14TensorIteratorEENKUlvE0_clEvENKUlvE5_clEvEUlffE_EESt5arrayIPcLm2EEEEviT0_T1_)
        /*22dc*/ 	.word	0x00000000


	//----- nvinfo : EIATTR_REGCOUNT
	.align		4
.L_1528:
        /*22e0*/ 	.byte	0x04, 0x2f
        /*22e2*/ 	.short	(.L_1530 - .L_1529)
	.align		4
.L_1529:
        /*22e4*/ 	.word	index@(_ZN2at6native29vectorized_elementwise_kernelILi4ENS0_13AUnaryFunctorIffbZZZNS0_23logical_xor_kernel_cudaERNS_14TensorIteratorEENKUlvE0_clEvENKUlvE5_clEvEUlffE_EESt5arrayIPcLm2EEEEviT0_T1_)
        /*22e8*/ 	.word	0x00000020


	//----- nvinfo : EIATTR_FRAME_SIZE
	.align		4
.L_1530:
        /*22ec*/ 	.byte	0x04, 0x11
        /*22ee*/ 	.short	(.L_1532 - .L_1531)
	.align		4
.L_1531:
        /*22f0*/ 	.word	index@(_ZN2at6native29vectorized_elementwise_kernelILi4ENS0_13AUnaryFunctorIffbZZZNS0_23logical_xor_kernel_cudaERNS_14TensorIteratorEENKUlvE0_clEvENKUlvE5_clEvEUlffE_EESt5arrayIPcLm2EEEEviT0_T1_)
        /*22f4*/ 	.word	0x00000000


	//----- nvinfo : EIATTR_REGCOUNT
	.align		4
.L_1532:
        /*22f8*/ 	.byte	0x04, 0x2f
        /*22fa*/ 	.short	(.L_1534 - .L_1533)
	.align		4
.L_1533:
        /*22fc*/ 	.word	index@(_ZN2at6native29vectorized_elementwise_kernelILi2ENS0_13AUnaryFunctorIffbZZZNS0_23logical_xor_kernel_cudaERNS_14TensorIteratorEENKUlvE0_clEvENKUlvE5_clEvEUlffE_EESt5arrayIPcLm2EEEEviT0_T1_)
        /*2300*/ 	.word	0x00000020


	//----- nvinfo : EIATTR_FRAME_SIZE
	.align		4
.L_1534:
        /*2304*/ 	.byte	0x04, 0x11
        /*2306*/ 	.short	(.L_1536 - .L_1535)
	.align		4
.L_1535:
        /*2308*/ 	.word	index@(_ZN2at6native29vectorized_elementwise_kernelILi2ENS0_13AUnaryFunctorIffbZZZNS0_23logical_xor_kernel_cudaERNS_14TensorIteratorEENKUlvE0_clEvENKUlvE5_clEvEUlffE_EESt5arrayIPcLm2EEEEviT0_T1_)
        /*230c*/ 	.word	0x00000000


	//----- nvinfo : EIATTR_REGCOUNT
	.align		4
.L_1536:
        /*2310*/ 	.byte	0x04, 0x2f
        /*2312*/ 	.short	(.L_1538 - .L_1537)
	.align		4
.L_1537:
        /*2314*/ 	.word	index@(_ZN2at6native27unrolled_elementwise_kernelINS0_13AUnaryFunctorIffbZZZNS0_23logical_xor_kernel_cudaERNS_14TensorIteratorEENKUlvE0_clEvENKUlvE5_clEvEUlffE_EESt5arrayIPcLm2EELi4E23TrivialOffsetCalculatorILi1EjESD_NS0_6memory15LoadWithoutCastENSE_16StoreWithoutCastEEEviT_T0_T2_T3_T4_T5_)
        /*2318*/ 	.word	0x00000014


	//----- nvinfo : EIATTR_FRAME_SIZE
	.align		4
.L_1538:
        /*231c*/ 	.byte	0x04, 0x11
        /*231e*/ 	.short	(.L_1540 - .L_1539)
	.align		4
.L_1539:
        /*2320*/ 	.word	index@(_ZN2at6native27unrolled_elementwise_kernelINS0_13AUnaryFunctorIffbZZZNS0_23logical_xor_kernel_cudaERNS_14TensorIteratorEENKUlvE0_clEvENKUlvE5_clEvEUlffE_EESt5arrayIPcLm2EELi4E23TrivialOffsetCalculatorILi1EjESD_NS0_6memory15LoadWithoutCastENSE_16StoreWithoutCastEEEviT_T0_T2_T3_T4_T5_)
        /*2324*/ 	.word	0x00000000


	//----- nvinfo : EIATTR_REGCOUNT
	.align		4
.L_1540:
        /*2328*/ 	.byte	0x04, 0x2f
        /*232a*/ 	.short	(.L_1542 - .L_1541)
	.align		4
.L_1541:
        /*232c*/ 	.word	index@(_ZN2at6native18elementwise_kernelILi128ELi4EZNS0_22gpu_kernel_impl_nocastINS0_13AUnaryFunctorIffbZZZNS0_23logical_xor_kernel_cudaERNS_14TensorIteratorEENKUlvE0_clEvENKUlvE5_clEvEUlffE_EEEEvRNS_18TensorIteratorBaseERKT_EUliE_EEviT1_)
        /*2330*/ 	.word	0x00000012


	//----- nvinfo : EIATTR_FRAME_SIZE
	.align		4
.L_1542:
        /*2334*/ 	.byte	0x04, 0x11
        /*2336*/ 	.short	(.L_1544 - .L_1543)
	.align		4
.L_1543:
        /*2338*/ 	.word	index@(_ZN2at6native18elementwise_kernelILi128ELi4EZNS0_22gpu_kernel_impl_nocastINS0_13AUnaryFunctorIffbZZZNS0_23logical_xor_kernel_cudaERNS_14TensorIteratorEENKUlvE0_clEvENKUlvE5_clEvEUlffE_EEEEvRNS_18TensorIteratorBaseERKT_EUliE_EEviT1_)
        /*233c*/ 	.word	0x00000000


	//----- nvinfo : EIATTR_REGCOUNT
	.align		4
.L_1544:
        /*2340*/ 	.byte	0x04, 0x2f
        /*2342*/ 	.short	(.L_1546 - .L_1545)
	.align		4
.L_1545:
        /*2344*/ 	.word	index@(_ZN2at6native27unrolled_elementwise_kernelINS0_13AUnaryFunctorIffbZZZNS0_23logical_xor_kernel_cudaERNS_14TensorIteratorEENKUlvE0_clEvENKUlvE5_clEvEUlffE_EESt5arrayIPcLm2EELi4E23TrivialOffsetCalculatorILi1EjESD_NS0_6memory12LoadWithCastILi1EEENSE_13StoreWithCastILi1EEEEEviT_T0_T2_T3_T4_T5_)
        /*2348*/ 	.word	0x0000001d


	//----- nvinfo : EIATTR_FRAME_SIZE
	.align		4
.L_1546:
        /*234c*/ 	.byte	0x04, 0x11
        /*234e*/ 	.short	(.L_1548 - .L_1547)
	.align		4
.L_1547:
        /*2350*/ 	.word	index@(_ZN2at6native27unrolled_elementwise_kernelINS0_13AUnaryFunctorIffbZZZNS0_23logical_xor_kernel_cudaERNS_14TensorIteratorEENKUlvE0_clEvENKUlvE5_clEvEUlffE_EESt5arrayIPcLm2EELi4E23TrivialOffsetCalculatorILi1EjESD_NS0_6memory12LoadWithCastILi1EEENSE_13StoreWithCastILi1EEEEEviT_T0_T2_T3_T4_T5_)
        /*2354*/ 	.word	0x00000000


	//----- nvinfo : EIATTR_REGCOUNT
	.align		4
.L_1548:
        /*2358*/ 	.byte	0x04, 0x2f
        /*235a*/ 	.short	(.L_1550 - .L_1549)
	.align		4
.L_1549:
        /*235c*/ 	.word	index@(_ZN2at6native18elementwise_kernelILi128ELi4EZNS0_15gpu_kernel_implINS0_13AUnaryFunctorIffbZZZNS0_23logical_xor_kernel_cudaERNS_14TensorIteratorEENKUlvE0_clEvENKUlvE5_clEvEUlffE_EEEEvRNS_18TensorIteratorBaseERKT_EUliE_EEviT1_)
        /*2360*/ 	.word	0x0000001a


	//----- nvinfo : EIATTR_FRAME_SIZE
	.align		4
.L_1550:
        /*2364*/ 	.byte	0x04, 0x11
        /*2366*/ 	.short	(.L_1552 - .L_1551)
	.align		4
.L_1551:
        /*2368*/ 	.word	index@(_ZN2at6native18elementwise_kernelILi128ELi4EZNS0_15gpu_kernel_implINS0_13AUnaryFunctorIffbZZZNS0_23logical_xor_kernel_cudaERNS_14TensorIteratorEENKUlvE0_clEvENKUlvE5_clEvEUlffE_EEEEvRNS_18TensorIteratorBaseERKT_EUliE_EEviT1_)
        /*236c*/ 	.word	0x00000000


	//----- nvinfo : EIATTR_REGCOUNT
	.align		4
.L_1552:
        /*2370*/ 	.byte	0x04, 0x2f
        /*2372*/ 	.short	(.L_1554 - .L_1553)
	.align		4
.L_1553:
        /*2374*/ 	.word	index@(_ZN2at6native29vectorized_elementwise_kernelILi8ENS0_13BinaryFunctorIN3c104HalfES4_bZZZNS0_23logical_xor_kernel_cudaERNS_14TensorIteratorEENKUlvE0_clEvENKUlvE6_clEvEUlS4_S4_E_EESt5arrayIPcLm3EEEEviT0_T1_)
        /*2378*/ 	.word	0x00000020


	//----- nvinfo : EIATTR_FRAME_SIZE
	.align		4
.L_1554:
        /*237c*/ 	.byte	0x04, 0x11
        /*237e*/ 	.short	(.L_1556 - .L_1555)
	.align		4
.L_1555:
        /*2380*/ 	.word	index@(_ZN2at6native29vectorized_elementwise_kernelILi8ENS0_13BinaryFunctorIN3c104HalfES4_bZZZNS0_23logical_xor_kernel_cudaERNS_14TensorIteratorEENKUlvE0_clEvENKUlvE6_clEvEUlS4_S4_E_EESt5arrayIPcLm3EEEEviT0_T1_)
        /*2384*/ 	.word	0x00000000


	//----- nvinfo : EIATTR_REGCOUNT
	.align		4
.L_1556:
        /*2388*/ 	.byte	0x04, 0x2f
        /*238a*/ 	.short	(.L_1558 - .L_1557)
	.align		4
.L_1557:
        /*238c*/ 	.word	index@(_ZN2at6native29vectorized_elementwise_kernelILi4ENS0_13BinaryFunctorIN3c104HalfES4_bZZZNS0_23logical_xor_kernel_cudaERNS_14TensorIteratorEENKUlvE0_clEvENKUlvE6_clEvEUlS4_S4_E_EESt5arrayIPcLm3EEEEviT0_T1_)
        /*2390*/ 	.word	0x00000020


	//----- nvinfo : EIATTR_FRAME_SIZE
	.align		4
.L_1558:
        /*2394*/ 	.byte	0x04, 0x11
        /*2396*/ 	.short	(.L_1560 - .L_1559)
	.align		4
.L_1559:
        /*2398*/ 	.word	index@(_ZN2at6native29vectorized_elementwise_kernelILi4ENS0_13BinaryFunctorIN3c104HalfES4_bZZZNS0_23logical_xor_kernel_cudaERNS_14TensorIteratorEENKUlvE0_clEvENKUlvE6_clEvEUlS4_S4_E_EESt5arrayIPcLm3EEEEviT0_T1_)
        /*239c*/ 	.word	0x00000000


	//----- nvinfo : EIATTR_REGCOUNT
	.align		4
.L_1560:
        /*23a0*/ 	.byte	0x04, 0x2f
        /*23a2*/ 	.short	(.L_1562 - .L_1561)
	.align		4
.L_1561:
        /*23a4*/ 	.word	index@(_ZN2at6native29vectorized_elementwise_kernelILi2ENS0_13BinaryFunctorIN3c104HalfES4_bZZZNS0_23logical_xor_kernel_cudaERNS_14TensorIteratorEENKUlvE0_clEvENKUlvE6_clEvEUlS4_S4_E_EESt5arrayIPcLm3EEEEviT0_T1_)
        /*23a8*/ 	.word	0x00000020


	//----- nvinfo : EIATTR_FRAME_SIZE
	.align		4
.L_1562:
        /*23ac*/ 	.byte	0x04, 0x11
        /*23ae*/ 	.short	(.L_1564 - .L_1563)
	.align		4
.L_1563:
        /*23b0*/ 	.word	index@(_ZN2at6native29vectorized_elementwise_kernelILi2ENS0_13BinaryFunctorIN3c104HalfES4_bZZZNS0_23logical_xor_kernel_cudaERNS_14TensorIteratorEENKUlvE0_clEvENKUlvE6_clEvEUlS4_S4_E_EESt5arrayIPcLm3EEEEviT0_T1_)
        /*23b4*/ 	.word	0x00000000


	//----- nvinfo : EIATTR_REGCOUNT
	.align		4
.L_1564:
        /*23b8*/ 	.byte	0x04, 0x2f
        /*23ba*/ 	.short	(.L_1566 - .L_1565)
	.align		4
.L_1565:
        /*23bc*/ 	.word	index@(_ZN2at6native27unrolled_elementwise_kernelINS0_13BinaryFunctorIN3c104HalfES4_bZZZNS0_23logical_xor_kernel_cudaERNS_14TensorIteratorEENKUlvE0_clEvENKUlvE6_clEvEUlS4_S4_E_EESt5arrayIPcLm3EELi4E23TrivialOffsetCalculatorILi2EjESE_ILi1EjENS0_6memory15LoadWithoutCastENSH_16StoreWithoutCastEEEviT_T0_T2_T3_T4_T5_)
        /*23c0*/ 	.word	0x0000001e


	//----- nvinfo : EIATTR_FRAME_SIZE
	.align		4
.L_1566:
        /*23c4*/ 	.byte	0x04, 0x11
        /*23c6*/ 	.short	(.L_1568 - .L_1567)
	.align		4
.L_1567:
        /*23c8*/ 	.word	index@(_ZN2at6native27unrolled_elementwise_kernelINS0_13BinaryFunctorIN3c104HalfES4_bZZZNS0_23logical_xor_kernel_cudaERNS_14TensorIteratorEENKUlvE0_clEvENKUlvE6_clEvEUlS4_S4_E_EESt5arrayIPcLm3EELi4E23TrivialOffsetCalculatorILi2EjESE_ILi1EjENS0_6memory15LoadWithoutCastENSH_16StoreWithoutCastEEEviT_T0_T2_T3_T4_T5_)
        /*23cc*/ 	.word	0x00000000


	//----- nvinfo : EIATTR_REGCOUNT
	.align		4
.L_1568:
        /*23d0*/ 	.byte	0x04, 0x2f
        /*23d2*/ 	.short	(.L_1570 - .L_1569)
	.align		4
.L_1569:
        /*23d4*/ 	.word	index@(_ZN2at6native18elementwise_kernelILi128ELi4EZNS0_22gpu_kernel_impl_nocastINS0_13BinaryFunctorIN3c104HalfES5_bZZZNS0_23logical_xor_kernel_cudaERNS_14TensorIteratorEENKUlvE0_clEvENKUlvE6_clEvEUlS5_S5_E_EEEEvRNS_18TensorIteratorBaseERKT_EUliE_EEviT1_)
        /*23d8*/ 	.word	0x00000012


	//----- nvinfo : EIATTR_FRAME_SIZE
	.align		4
.L_1570:
        /*23dc*/ 	.byte	0x04, 0x11
        /*23de*/ 	.short	(.L_1572 - .L_1571)
	.align		4
.L_1571:
        /*23e0*/ 	.word	index@(_ZN2at6native18elementwise_kernelILi128ELi4EZNS0_22gpu_kernel_impl_nocastINS0_13BinaryFunctorIN3c104HalfES5_bZZZNS0_23logical_xor_kernel_cudaERNS_14TensorIteratorEENKUlvE0_clEvENKUlvE6_clEvEUlS5_S5_E_EEEEvRNS_18TensorIteratorBaseERKT_EUliE_EEviT1_)
        /*23e4*/ 	.word	0x00000000


	//----- nvinfo : EIATTR_REGCOUNT
	.align		4
.L_1572:
        /*23e8*/ 	.byte	0x04, 0x2f
        /*23ea*/ 	.short	(.L_1574 - .L_1573)
	.align		4
.L_1573:
        /*23ec*/ 	.word	index@(_ZN2at6native27unrolled_elementwise_kernelINS0_13BinaryFunctorIN3c104HalfES4_bZZZNS0_23logical_xor_kernel_cudaERNS_14TensorIteratorEENKUlvE0_clEvENKUlvE6_clEvEUlS4_S4_E_EESt5arrayIPcLm3EELi4E23TrivialOffsetCalculatorILi2EjESE_ILi1EjENS0_6memory12LoadWithCastILi2EEENSH_13StoreWithCastILi1EEEEEviT_T0_T2_T3_T4_T5_)
        /*23f0*/ 	.word	0x0000001e


	//----- nvinfo : EIATTR_FRAME_SIZE
	.align		4
.L_1574:
        /*23f4*/ 	.byte	0x04, 0x11
        /*23f6*/ 	.short	(.L_1576 - .L_1575)
	.align		4
.L_1575:
        /*23f8*/ 	.word	index@(_ZN2at6native27unrolled_elementwise_kernelINS0_13BinaryFunctorIN3c104HalfES4_bZZZNS0_23logical_xor_kernel_cudaERNS_14TensorIteratorEENKUlvE0_clEvENKUlvE6_clEvEUlS4_S4_E_EESt5arrayIPcLm3EELi4E23TrivialOffsetCalculatorILi2EjESE_ILi1EjENS0_6memory12LoadWithCastILi2EEENSH_13StoreWithCastILi1EEEEEviT_T0_T2_T3_T4_T5_)
        /*23fc*/ 	.word	0x00000000


	//----- nvinfo : EIATTR_REGCOUNT
	.align		4
.L_1576:
        /*2400*/ 	.byte	0x04, 0x2f
        /*2402*/ 	.short	(.L_1578 - .L_1577)
	.align		4
.L_1577:
        /*2404*/ 	.word	index@(_ZN2at6native18elementwise_kernelILi128ELi4EZNS0_15gpu_kernel_implINS0_13BinaryFunctorIN3c104HalfES5_bZZZNS0_23logical_xor_kernel_cudaERNS_14TensorIteratorEENKUlvE0_clEvENKUlvE6_clEvEUlS5_S5_E_EEEEvRNS_18TensorIteratorBaseERKT_EUliE_EEviT1_)
        /*2408*/ 	.word	0x0000001a


	//----- nvinfo : EIATTR_FRAME_SIZE
	.align		4
.L_1578:
        /*240c*/ 	.byte	0x04, 0x11
        /*240e*/ 	.short	(.L_1580 - .L_1579)
	.align		4
.L_1579:
        /*2410*/ 	.word	index@(_ZN2at6native18elementwise_kernelILi128ELi4EZNS0_15gpu_kernel_implINS0_13BinaryFunctorIN3c104HalfES5_bZZZNS0_23logical_xor_kernel_cudaERNS_14TensorIteratorEENKUlvE0_clEvENKUlvE6_clEvEUlS5_S5_E_EEEEvRNS_18TensorIteratorBaseERKT_EUliE_EEviT1_)
        /*2414*/ 	.word	0x00000000


	//----- nvinfo : EIATTR_REGCOUNT
	.align		4
.L_1580:
        /*2418*/ 	.byte	0x04, 0x2f
        /*241a*/ 	.short	(.L_1582 - .L_1581)
	.align		4
.L_1581:
        /*241c*/ 	.word	index@(_ZN2at6native29vectorized_elementwise_kernelILi8ENS0_13AUnaryFunctorIN3c104HalfES4_bZZZNS0_23logical_xor_kernel_cudaERNS_14TensorIteratorEENKUlvE0_clEvENKUlvE6_clEvEUlS4_S4_E_EESt5arrayIPcLm2EEEEviT0_T1_)
        /*2420*/ 	.word	0x00000020


	//----- nvinfo : EIATTR_FRAME_SIZE
	.align		4
.L_1582:
        /*2424*/ 	.byte	0x04, 0x11
        /*2426*/ 	.short	(.L_1584 - .L_1583)
	.align		4
.L_1583:
        /*2428*/ 	.word	index@(_ZN2at6native29vectorized_elementwise_kernelILi8ENS0_13AUnaryFunctorIN3c104HalfES4_bZZZNS0_23logical_xor_kernel_cudaERNS_14TensorIteratorEENKUlvE0_clEvENKUlvE6_clEvEUlS4_S4_E_EESt5arrayIPcLm2EEEEviT0_T1_)
        /*242c*/ 	.word	0x00000000


	//----- nvinfo : EIATTR_REGCOUNT
	.align		4
.L_1584:
        /*2430*/ 	.byte	0x04, 0x2f
        /*2432*/ 	.short	(.L_1586 - .L_1585)
	.align		4
.L_1585:
        /*2434*/ 	.word	index@(_ZN2at6native29vectorized_elementwise_kernelILi4ENS0_13AUnaryFunctorIN3c104HalfES4_bZZZNS0_23logical_xor_kernel_cudaERNS_14TensorIteratorEENKUlvE0_clEvENKUlvE6_clEvEUlS4_S4_E_EESt5arrayIPcLm2EEEEviT0_T1_)
        /*2438*/ 	.word	0x00000020


	//----- nvinfo : EIATTR_FRAME_SIZE
	.align		4
.L_1586:
        /*243c*/ 	.byte	0x04, 0x11
        /*243e*/ 	.short	(.L_1588 - .L_1587)
	.align		4
.L_1587:
        /*2440*/ 	.word	index@(_ZN2at6native29vectorized_elementwise_kernelILi4ENS0_13AUnaryFunctorIN3c104HalfES4_bZZZNS0_23logical_xor_kernel_cudaERNS_14TensorIteratorEENKUlvE0_clEvENKUlvE6_clEvEUlS4_S4_E_EESt5arrayIPcLm2EEEEviT0_T1_)
        /*2444*/ 	.word	0x00000000


	//----- nvinfo : EIATTR_REGCOUNT
	.align		4
.L_1588:
        /*2448*/ 	.byte	0x04, 0x2f
        /*244a*/ 	.short	(.L_1590 - .L_1589)
	.align		4
.L_1589:
        /*244c*/ 	.word	index@(_ZN2at6native29vectorized_elementwise_kernelILi2ENS0_13AUnaryFunctorIN3c104HalfES4_bZZZNS0_23logical_xor_kernel_cudaERNS_14TensorIteratorEENKUlvE0_clEvENKUlvE6_clEvEUlS4_S4_E_EESt5arrayIPcLm2EEEEviT0_T1_)
        /*2450*/ 	.word	0x00000020


	//----- nvinfo : EIATTR_FRAME_SIZE
	.align		4
.L_1590:
        /*2454*/ 	.byte	0x04, 0x11
        /*2456*/ 	.short	(.L_1592 - .L_1591)
	.align		4
.L_1591:
        /*2458*/ 	.word	index@(_ZN2at6native29vectorized_elementwise_kernelILi2ENS0_13AUnaryFunctorIN3c104HalfES4_bZZZNS0_23logical_xor_kernel_cudaERNS_14TensorIteratorEENKUlvE0_clEvENKUlvE6_clEvEUlS4_S4_E_EESt5arrayIPcLm2EEEEviT0_T1_)
        /*245c*/ 	.word	0x00000000


	//----- nvinfo : EIATTR_REGCOUNT
	.align		4
.L_1592:
        /*2460*/ 	.byte	0x04, 0x2f
        /*2462*/ 	.short	(.L_1594 - .L_1593)
	.align		4
.L_1593:
        /*2464*/ 	.word	index@(_ZN2at6native27unrolled_elementwise_kernelINS0_13AUnaryFunctorIN3c104HalfES4_bZZZNS0_23logical_xor_kernel_cudaERNS_14TensorIteratorEENKUlvE0_clEvENKUlvE6_clEvEUlS4_S4_E_EESt5arrayIPcLm2EELi4E23TrivialOffsetCalculatorILi1EjESF_NS0_6memory15LoadWithoutCastENSG_16StoreWithoutCastEEEviT_T0_T2_T3_T4_T5_)
        /*2468*/ 	.word	0x00000018


	//----- nvinfo : EIATTR_FRAME_SIZE
	.align		4
.L_1594:
        /*246c*/ 	.byte	0x04, 0x11
        /*246e*/ 	.short	(.L_1596 - .L_1595)
	.align		4
.L_1595:
        /*2470*/ 	.word	index@(_ZN2at6native27unrolled_elementwise_kernelINS0_13AUnaryFunctorIN3c104HalfES4_bZZZNS0_23logical_xor_kernel_cudaERNS_14TensorIteratorEENKUlvE0_clEvENKUlvE6_clEvEUlS4_S4_E_EESt5arrayIPcLm2EELi4E23TrivialOffsetCalculatorILi1EjESF_NS0_6memory15LoadWithoutCastENSG_16StoreWithoutCastEEEviT_T0_T2_T3_T4_T5_)
        /*2474*/ 	.word	0x00000000


	//----- nvinfo : EIATTR_REGCOUNT
	.align		4
.L_1596:
        /*2478*/ 	.byte	0x04, 0x2f
        /*247a*/ 	.short	(.L_1598 - .L_1597)
	.align		4
.L_1597:
        /*247c*/ 	.word	index@(_ZN2at6native18elementwise_kernelILi128ELi4EZNS0_22gpu_kernel_impl_nocastINS0_13AUnaryFunctorIN3c104HalfES5_bZZZNS0_23logical_xor_kernel_cudaERNS_14TensorIteratorEENKUlvE0_clEvENKUlvE6_clEvEUlS5_S5_E_EEEEvRNS_18TensorIteratorBaseERKT_EUliE_EEviT1_)
        /*2480*/ 	.word	0x00000012


	//----- nvinfo : EIATTR_FRAME_SIZE
	.align		4
.L_1598:
        /*2484*/ 	.byte	0x04, 0x11
        /*2486*/ 	.short	(.L_1600 - .L_1599)
	.align		4
.L_1599:
        /*2488*/ 	.word	index@(_ZN2at6native18elementwise_kernelILi128ELi4EZNS0_22gpu_kernel_impl_nocastINS0_13AUnaryFunctorIN3c104HalfES5_bZZZNS0_23logical_xor_kernel_cudaERNS_14TensorIteratorEENKUlvE0_clEvENKUlvE6_clEvEUlS5_S5_E_EEEEvRNS_18TensorIteratorBaseERKT_EUliE_EEviT1_)
        /*248c*/ 	.word	0x00000000


	//----- nvinfo : EIATTR_REGCOUNT
	.align		4
.L_1600:
        /*2490*/ 	.byte	0x04, 0x2f
        /*2492*/ 	.short	(.L_1602 - .L_1601)
	.align		4
.L_1601:
        /*2494*/ 	.word	index@(_ZN2at6native27unrolled_elementwise_kernelINS0_13AUnaryFunctorIN3c104HalfES4_bZZZNS0_23logical_xor_kernel_cudaERNS_14TensorIteratorEENKUlvE0_clEvENKUlvE6_clEvEUlS4_S4_E_EESt5arrayIPcLm2EELi4E23TrivialOffsetCalculatorILi1EjESF_NS0_6memory12LoadWithCastILi1EEENSG_13StoreWithCastILi1EEEEEviT_T0_T2_T3_T4_T5_)
        /*2498*/ 	.word	0x0000001e


	//----- nvinfo : EIATTR_FRAME_SIZE
	.align		4
.L_1602:
        /*249c*/ 	.byte	0x04, 0x11
        /*249e*/ 	.short	(.L_1604 - .L_1603)
	.align		4
.L_1603:
        /*24a0*/ 	.word	index@(_ZN2at6native27unrolled_elementwise_kernelINS0_13AUnaryFunctorIN3c104HalfES4_bZZZNS0_23logical_xor_kernel_cudaERNS_14TensorIteratorEENKUlvE0_clEvENKUlvE6_clEvEUlS4_S4_E_EESt5arrayIPcLm2EELi4E23TrivialOffsetCalculatorILi1EjESF_NS0_6memory12LoadWithCastILi1EEENSG_13StoreWithCastILi1EEEEEviT_T0_T2_T3_T4_T5_)
        /*24a4*/ 	.word	0x00000000


	//----- nvinfo : EIATTR_REGCOUNT
	.align		4
.L_1604:
        /*24a8*/ 	.byte	0x04, 0x2f
        /*24aa*/ 	.short	(.L_1606 - .L_1605)
	.align		4
.L_1605:
        /*24ac*/ 	.word	index@(_ZN2at6native18elementwise_kernelILi128ELi4EZNS0_15gpu_kernel_implINS0_13AUnaryFunctorIN3c104HalfES5_bZZZNS0_23logical_xor_kernel_cudaERNS_14TensorIteratorEENKUlvE0_clEvENKUlvE6_clEvEUlS5_S5_E_EEEEvRNS_18TensorIteratorBaseERKT_EUliE_EEviT1_)
        /*24b0*/ 	.word	0x0000001a


	//----- nvinfo : EIATTR_FRAME_SIZE
	.align		4
.L_1606:
        /*24b4*/ 	.byte	0x04, 0x11
        /*24b6*/ 	.short	(.L_1608 - .L_1607)
	.align		4
.L_1607:
        /*24b8*/ 	.word	index@(_ZN2at6native18elementwise_kernelILi128ELi4EZNS0_15gpu_kernel_implINS0_13AUnaryFunctorIN3c104HalfES5_bZZZNS0_23logical_xor_kernel_cudaERNS_14TensorIteratorEENKUlvE0_clEvENKUlvE6_clEvEUlS5_S5_E_EEEEvRNS_18TensorIteratorBaseERKT_EUliE_EEviT1_)
        /*24bc*/ 	.word	0x00000000


	//----- nvinfo : EIATTR_REGCOUNT
	.align		4
.L_1608:
        /*24c0*/ 	.byte	0x04, 0x2f
        /*24c2*/ 	.short	(.L_1610 - .L_1609)
	.align		4
.L_1609:
        /*24c4*/ 	.word	index@(_ZN2at6native29vectorized_elementwise_kernelILi8ENS0_13BinaryFunctorIbbbZZZNS0_23logical_xor_kernel_cudaERNS_14TensorIteratorEENKUlvE0_clEvENKUlvE7_clEvEUlbbE_EESt5arrayIPcLm3EEEEviT0_T1_)
        /*24c8*/ 	.word	0x00000020


	//----- nvinfo : EIATTR_FRAME_SIZE
	.align		4
.L_1610:
        /*24cc*/ 	.byte	0x04, 0x11
        /*24ce*/ 	.short	(.L_1612 - .L_1611)
	.align		4
.L_1611:
        /*24d0*/ 	.word	index@(_ZN2at6native29vectorized_elementwise_kernelILi8ENS0_13BinaryFunctorIbbbZZZNS0_23logical_xor_kernel_cudaERNS_14TensorIteratorEENKUlvE0_clEvENKUlvE7_clEvEUlbbE_EESt5arrayIPcLm3EEEEviT0_T1_)
        /*24d4*/ 	.word	0x00000000


	//----- nvinfo : EIATTR_REGCOUNT
	.align		4
.L_1612:
        /*24d8*/ 	.byte	0x04, 0x2f
        /*24da*/ 	.short	(.L_1614 - .L_1613)
	.align		4
.L_1613:
        /*24dc*/ 	.word	index@(_ZN2at6native29vectorized_elementwise_kernelILi4ENS0_13BinaryFunctorIbbbZZZNS0_23logical_xor_kernel_cudaERNS_14TensorIteratorEENKUlvE0_clEvENKUlvE7_clEvEUlbbE_EESt5arrayIPcLm3EEEEviT0_T1_)
        /*24e0*/ 	.word	0x00000020


	//----- nvinfo : EIATTR_FRAME_SIZE
	.align		4
.L_1614:
        /*24e4*/ 	.byte	0x04, 0x11
        /*24e6*/ 	.short	(.L_1616 - .L_1615)
	.align		4
.L_1615:
        /*24e8*/ 	.word	index@(_ZN2at6native29vectorized_elementwise_kernelILi4ENS0_13BinaryFunctorIbbbZZZNS0_23logical_xor_kernel_cudaERNS_14TensorIteratorEENKUlvE0_clEvENKUlvE7_clEvEUlbbE_EESt5arrayIPcLm3EEEEviT0_T1_)
        /*24ec*/ 	.word	0x00000000


	//----- nvinfo : EIATTR_REGCOUNT
	.align		4
.L_1616:
        /*24f0*/ 	.byte	0x04, 0x2f
        /*24f2*/ 	.short	(.L_1618 - .L_1617)
	.align		4
.L_1617:
        /*24f4*/ 	.word	index@(_ZN2at6native29vectorized_elementwise_kernelILi2ENS0_13BinaryFunctorIbbbZZZNS0_23logical_xor_kernel_cudaERNS_14TensorIteratorEENKUlvE0_clEvENKUlvE7_clEvEUlbbE_EESt5arrayIPcLm3EEEEviT0_T1_)
        /*24f8*/ 	.word	0x00000020


	//----- nvinfo : EIATTR_FRAME_SIZE
	.align		4
.L_1618:
        /*24fc*/ 	.byte	0x04, 0x11
        /*24fe*/ 	.short	(.L_1620 - .L_1619)
	.align		4
.L_1619:
        /*2500*/ 	.word	index@(_ZN2at6native29vectorized_elementwise_kernelILi2ENS0_13BinaryFunctorIbbbZZZNS0_23logical_xor_kernel_cudaERNS_14TensorIteratorEENKUlvE0_clEvENKUlvE7_clEvEUlbbE_EESt5arrayIPcLm3EEEEviT0_T1_)
        /*2504*/ 	.word	0x00000000


	//----- nvinfo : EIATTR_REGCOUNT
	.align		4
.L_1620:
        /*2508*/ 	.byte	0x04, 0x2f
        /*250a*/ 	.short	(.L_1622 - .L_1621)
	.align		4
.L_1621:
        /*250c*/ 	.word	index@(_ZN2at6native27unrolled_elementwise_kernelINS0_13BinaryFunctorIbbbZZZNS0_23logical_xor_kernel_cudaERNS_14TensorIteratorEENKUlvE0_clEvENKUlvE7_clEvEUlbbE_EESt5arrayIPcLm3EELi4E23TrivialOffsetCalculatorILi2EjESC_ILi1EjENS0_6memory15LoadWithoutCastENSF_16StoreWithoutCastEEEviT_T0_T2_T3_T4_T5_)
        /*2510*/ 	.word	0x0000001a


	//----- nvinfo : EIATTR_FRAME_SIZE
	.align		4
.L_1622:
        /*2514*/ 	.byte	0x04, 0x11
        /*2516*/ 	.short	(.L_1624 - .L_1623)
	.align		4
.L_1623:
        /*2518*/ 	.word	index@(_ZN2at6native27unrolled_elementwise_kernelINS0_13BinaryFunctorIbbbZZZNS0_23logical_xor_kernel_cudaERNS_14TensorIteratorEENKUlvE0_clEvENKUlvE7_clEvEUlbbE_EESt5arrayIPcLm3EELi4E23TrivialOffsetCalculatorILi2EjESC_ILi1EjENS0_6memory15LoadWithoutCastENSF_16StoreWithoutCastEEEviT_T0_T2_T3_T4_T5_)
        /*251c*/ 	.word	0x00000000


	//----- nvinfo : EIATTR_REGCOUNT
	.align		4
.L_1624:
        /*2520*/ 	.byte	0x04, 0x2f
        /*2522*/ 	.short	(.L_1626 - .L_1625)
	.align		4
.L_1625:
        /*2524*/ 	.word	index@(_ZN2at6native18elementwise_kernelILi128ELi4EZNS0_22gpu_kernel_impl_nocastINS0_13BinaryFunctorIbbbZZZNS0_23logical_xor_kernel_cudaERNS_14TensorIteratorEENKUlvE0_clEvENKUlvE7_clEvEUlbbE_EEEEvRNS_18TensorIteratorBaseERKT_EUliE_EEviT1_)
        /*2528*/ 	.word	0x00000012


	//----- nvinfo : EIATTR_FRAME_SIZE
	.align		4
.L_1626:
        /*252c*/ 	.byte	0x04, 0x11
        /*252e*/ 	.short	(.L_1628 - .L_1627)
	.align		4
.L_1627:
        /*2530*/ 	.word	index@(_ZN2at6native18elementwise_kernelILi128ELi4EZNS0_22gpu_kernel_impl_nocastINS0_13BinaryFunctorIbbbZZZNS0_23logical_xor_kernel_cudaERNS_14TensorIteratorEENKUlvE0_clEvENKUlvE7_clEvEUlbbE_EEEEvRNS_18TensorIteratorBaseERKT_EUliE_EEviT1_)
        /*2534*/ 	.word	0x00000000


	//----- nvinfo : EIATTR_REGCOUNT
	.align		4
.L_1628:
        /*2538*/ 	.byte	0x04, 0x2f
        /*253a*/ 	.short	(.L_1630 - .L_1629)
	.align		4
.L_1629:
        /*253c*/ 	.word	index@(_ZN2at6native27unrolled_elementwise_kernelINS0_13BinaryFunctorIbbbZZZNS0_23logical_xor_kernel_cudaERNS_14TensorIteratorEENKUlvE0_clEvENKUlvE7_clEvEUlbbE_EESt5arrayIPcLm3EELi4E23TrivialOffsetCalculatorILi2EjESC_ILi1EjENS0_6memory12LoadWithCastILi2EEENSF_13StoreWithCastILi1EEEEEviT_T0_T2_T3_T4_T5_)
        /*2540*/ 	.word	0x0000001e


	//----- nvinfo : EIATTR_FRAME_SIZE
	.align		4
.L_1630:
        /*2544*/ 	.byte	0x04, 0x11
        /*2546*/ 	.short	(.L_1632 - .L_1631)
	.align		4
.L_1631:
        /*2548*/ 	.word	index@(_ZN2at6native27unrolled_elementwise_kernelINS0_13BinaryFunctorIbbbZZZNS0_23logical_xor_kernel_cudaERNS_14TensorIteratorEENKUlvE0_clEvENKUlvE7_clEvEUlbbE_EESt5arrayIPcLm3EELi4E23TrivialOffsetCalculatorILi2EjESC_ILi1EjENS0_6memory12LoadWithCastILi2EEENSF_13StoreWithCastILi1EEEEEviT_T0_T2_T3_T4_T5_)
        /*254c*/ 	.word	0x00000000


	//----- nvinfo : EIATTR_REGCOUNT
	.align		4
.L_1632:
        /*2550*/ 	.byte	0x04, 0x2f
        /*2552*/ 	.short	(.L_1634 - .L_1633)
	.align		4
.L_1633:
        /*2554*/ 	.word	index@(_ZN2at6native18elementwise_kernelILi128ELi4EZNS0_15gpu_kernel_implINS0_13BinaryFunctorIbbbZZZNS0_23logical_xor_kernel_cudaERNS_14TensorIteratorEENKUlvE0_clEvENKUlvE7_clEvEUlbbE_EEEEvRNS_18TensorIteratorBaseERKT_EUliE_EEviT1_)
        /*2558*/ 	.word	0x0000001a


	//----- nvinfo : EIATTR_FRAME_SIZE
	.align		4
.L_1634:
        /*255c*/ 	.byte	0x04, 0x11
        /*255e*/ 	.short	(.L_1636 - .L_1635)
	.align		4
.L_1635:
        /*2560*/ 	.word	index@(_ZN2at6native18elementwise_kernelILi128ELi4EZNS0_15gpu_kernel_implINS0_13BinaryFunctorIbbbZZZNS0_23logical_xor_kernel_cudaERNS_14TensorIteratorEENKUlvE0_clEvENKUlvE7_clEvEUlbbE_EEEEvRNS_18TensorIteratorBaseERKT_EUliE_EEviT1_)
        /*2564*/ 	.word	0x00000000


	//----- nvinfo : EIATTR_REGCOUNT
	.align		4
.L_1636:
        /*2568*/ 	.byte	0x04, 0x2f
        /*256a*/ 	.short	(.L_1638 - .L_1637)
	.align		4
.L_1637:
        /*256c*/ 	.word	index@(_ZN2at6native29vectorized_elementwise_kernelILi8ENS0_13AUnaryFunctorIbbbZZZNS0_23logical_xor_kernel_cudaERNS_14TensorIteratorEENKUlvE0_clEvENKUlvE7_clEvEUlbbE_EESt5arrayIPcLm2EEEEviT0_T1_)
        /*2570*/ 	.word	0x0000001a


	//----- nvinfo : EIATTR_FRAME_SIZE
	.align		4
.L_1638:
        /*2574*/ 	.byte	0x04, 0x11
        /*2576*/ 	.short	(.L_1640 - .L_1639)
	.align		4
.L_1639:
        /*2578*/ 	.word	index@(_ZN2at6native29vectorized_elementwise_kernelILi8ENS0_13AUnaryFunctorIbbbZZZNS0_23logical_xor_kernel_cudaERNS_14TensorIteratorEENKUlvE0_clEvENKUlvE7_clEvEUlbbE_EESt5arrayIPcLm2EEEEviT0_T1_)
        /*257c*/ 	.word	0x00000000


	//----- nvinfo : EIATTR_REGCOUNT
	.align		4
.L_1640:
        /*2580*/ 	.byte	0x04, 0x2f
        /*2582*/ 	.short	(.L_1642 - .L_1641)
	.align		4
.L_1641:
        /*2584*/ 	.word	index@(_ZN2at6native29vectorized_elementwise_kernelILi4ENS0_13AUnaryFunctorIbbbZZZNS0_23logical_xor_kernel_cudaERNS_14TensorIteratorEENKUlvE0_clEvENKUlvE7_clEvEUlbbE_EESt5arrayIPcLm2EEEEviT0_T1_)
        /*2588*/ 	.word	0x0000001a


	//----- nvinfo : EIATTR_FRAME_SIZE
	.align		4
.L_1642:
        /*258c*/ 	.byte	0x04, 0x11
        /*258e*/ 	.short	(.L_1644 - .L_1643)
	.align		4
.L_1643:
        /*2590*/ 	.word	index@(_ZN2at6native29vectorized_elementwise_kernelILi4ENS0_13AUnaryFunctorIbbbZZZNS0_23logical_xor_kernel_cudaERNS_14TensorIteratorEENKUlvE0_clEvENKUlvE7_clEvEUlbbE_EESt5arrayIPcLm2EEEEviT0_T1_)
        /*2594*/ 	.word	0x00000000


	//----- nvinfo : EIATTR_REGCOUNT
	.align		4
.L_1644:
        /*2598*/ 	.byte	0x04, 0x2f
        /*259a*/ 	.short	(.L_1646 - .L_1645)
	.align		4
.L_1645:
        /*259c*/ 	.word	index@(_ZN2at6native29vectorized_elementwise_kernelILi2ENS0_13AUnaryFunctorIbbbZZZNS0_23logical_xor_kernel_cudaERNS_14TensorIteratorEENKUlvE0_clEvENKUlvE7_clEvEUlbbE_EESt5arrayIPcLm2EEEEviT0_T1_)
        /*25a0*/ 	.word	0x0000001a


	//----- nvinfo : EIATTR_FRAME_SIZE
	.align		4
.L_1646:
        /*25a4*/ 	.byte	0x04, 0x11
        /*25a6*/ 	.short	(.L_1648 - .L_1647)
	.align		4
.L_1647:
        /*25a8*/ 	.word	index@(_ZN2at6native29vectorized_elementwise_kernelILi2ENS0_13AUnaryFunctorIbbbZZZNS0_23logical_xor_kernel_cudaERNS_14TensorIteratorEENKUlvE0_clEvENKUlvE7_clEvEUlbbE_EESt5arrayIPcLm2EEEEviT0_T1_)
        /*25ac*/ 	.word	0x00000000


	//----- nvinfo : EIATTR_REGCOUNT
	.align		4
.L_1648:
        /*25b0*/ 	.byte	0x04, 0x2f
        /*25b2*/ 	.short	(.L_1650 - .L_1649)
	.align		4
.L_1649:
        /*25b4*/ 	.word	index@(_ZN2at6native27unrolled_elementwise_kernelINS0_13AUnaryFunctorIbbbZZZNS0_23logical_xor_kernel_cudaERNS_14TensorIteratorEENKUlvE0_clEvENKUlvE7_clEvEUlbbE_EESt5arrayIPcLm2EELi4E23TrivialOffsetCalculatorILi1EjESD_NS0_6memory15LoadWithoutCastENSE_16StoreWithoutCastEEEviT_T0_T2_T3_T4_T5_)
        /*25b8*/ 	.word	0x00000014


	//----- nvinfo : EIATTR_FRAME_SIZE
	.align		4
.L_1650:
        /*25bc*/ 	.byte	0x04, 0x11
        /*25be*/ 	.short	(.L_1652 - .L_1651)
	.align		4
.L_1651:
        /*25c0*/ 	.word	index@(_ZN2at6native27unrolled_elementwise_kernelINS0_13AUnaryFunctorIbbbZZZNS0_23logical_xor_kernel_cudaERNS_14TensorIteratorEENKUlvE0_clEvENKUlvE7_clEvEUlbbE_EESt5arrayIPcLm2EELi4E23TrivialOffsetCalculatorILi1EjESD_NS0_6memory15LoadWithoutCastENSE_16StoreWithoutCastEEEviT_T0_T2_T3_T4_T5_)
        /*25c4*/ 	.word	0x00000000


	//----- nvinfo : EIATTR_REGCOUNT
	.align		4
.L_1652:
        /*25c8*/ 	.byte	0x04, 0x2f
        /*25ca*/ 	.short	(.L_1654 - .L_1653)
	.align		4
.L_1653:
        /*25cc*/ 	.word	index@(_ZN2at6native18elementwise_kernelILi128ELi4EZNS0_22gpu_kernel_impl_nocastINS0_13AUnaryFunctorIbbbZZZNS0_23logical_xor_kernel_cudaERNS_14TensorIteratorEENKUlvE0_clEvENKUlvE7_clEvEUlbbE_EEEEvRNS_18TensorIteratorBaseERKT_EUliE_EEviT1_)
        /*25d0*/ 	.word	0x00000012


	//----- nvinfo : EIATTR_FRAME_SIZE
	.align		4
.L_1654:
        /*25d4*/ 	.byte	0x04, 0x11
        /*25d6*/ 	.short	(.L_1656 - .L_1655)
	.align		4
.L_1655:
        /*25d8*/ 	.word	index@(_ZN2at6native18elementwise_kernelILi128ELi4EZNS0_22gpu_kernel_impl_nocastINS0_13AUnaryFunctorIbbbZZZNS0_23logical_xor_kernel_cudaERNS_14TensorIteratorEENKUlvE0_clEvENKUlvE7_clEvEUlbbE_EEEEvRNS_18TensorIteratorBaseERKT_EUliE_EEviT1_)
        /*25dc*/ 	.word	0x00000000


	//----- nvinfo : EIATTR_REGCOUNT
	.align		4
.L_1656:
        /*25e0*/ 	.byte	0x04, 0x2f
        /*25e2*/ 	.short	(.L_1658 - .L_1657)
	.align		4
.L_1657:
        /*25e4*/ 	.word	index@(_ZN2at6native27unrolled_elementwise_kernelINS0_13AUnaryFunctorIbbbZZZNS0_23logical_xor_kernel_cudaERNS_14TensorIteratorEENKUlvE0_clEvENKUlvE7_clEvEUlbbE_EESt5arrayIPcLm2EELi4E23TrivialOffsetCalculatorILi1EjESD_NS0_6memory12LoadWithCastILi1EEENSE_13StoreWithCastILi1EEEEEviT_T0_T2_T3_T4_T5_)
        /*25e8*/ 	.word	0x0000001e


	//----- nvinfo : EIATTR_FRAME_SIZE
	.align		4
.L_1658:
        /*25ec*/ 	.byte	0x04, 0x11
        /*25ee*/ 	.short	(.L_1660 - .L_1659)
	.align		4
.L_1659:
        /*25f0*/ 	.word	index@(_ZN2at6native27unrolled_elementwise_kernelINS0_13AUnaryFunctorIbbbZZZNS0_23logical_xor_kernel_cudaERNS_14TensorIteratorEENKUlvE0_clEvENKUlvE7_clEvEUlbbE_EESt5arrayIPcLm2EELi4E23TrivialOffsetCalculatorILi1EjESD_NS0_6memory12LoadWithCastILi1EEENSE_13StoreWithCastILi1EEEEEviT_T0_T2_T3_T4_T5_)
        /*25f4*/ 	.word	0x00000000


	//----- nvinfo : EIATTR_REGCOUNT
	.align		4
.L_1660:
        /*25f8*/ 	.byte	0x04, 0x2f
        /*25fa*/ 	.short	(.L_1662 - .L_1661)
	.align		4
.L_1661:
        /*25fc*/ 	.word	index@(_ZN2at6native18elementwise_kernelILi128ELi4EZNS0_15gpu_kernel_implINS0_13AUnaryFunctorIbbbZZZNS0_23logical_xor_kernel_cudaERNS_14TensorIteratorEENKUlvE0_clEvENKUlvE7_clEvEUlbbE_EEEEvRNS_18TensorIteratorBaseERKT_EUliE_EEviT1_)
        /*2600*/ 	.word	0x0000001a


	//----- nvinfo : EIATTR_FRAME_SIZE
	.align		4
.L_1662:
        /*2604*/ 	.byte	0x04, 0x11
        /*2606*/ 	.short	(.L_1664 - .L_1663)
	.align		4
.L_1663:
        /*2608*/ 	.word	index@(_ZN2at6native18elementwise_kernelILi128ELi4EZNS0_15gpu_kernel_implINS0_13AUnaryFunctorIbbbZZZNS0_23logical_xor_kernel_cudaERNS_14TensorIteratorEENKUlvE0_clEvENKUlvE7_clEvEUlbbE_EEEEvRNS_18TensorIteratorBaseERKT_EUliE_EEviT1_)
        /*260c*/ 	.word	0x00000000


	//----- nvinfo : EIATTR_REGCOUNT
	.align		4
.L_1664:
        /*2610*/ 	.byte	0x04, 0x2f
        /*2612*/ 	.short	(.L_1666 - .L_1665)
	.align		4
.L_1665:
        /*2614*/ 	.word	index@(_ZN2at6native29vectorized_elementwise_kernelILi8ENS0_13BinaryFunctorIN3c108BFloat16ES4_bZZZNS0_23logical_xor_kernel_cudaERNS_14TensorIteratorEENKUlvE0_clEvENKUlvE8_clEvEUlS4_S4_E_EESt5arrayIPcLm3EEEEviT0_T1_)
        /*2618*/ 	.word	0x00000020


	//----- nvinfo : EIATTR_FRAME_SIZE
	.align		4
.L_1666:
        /*261c*/ 	.byte	0x04, 0x11
        /*261e*/ 	.short	(.L_1668 - .L_1667)
	.align		4
.L_1667:
        /*2620*/ 	.word	index@(_ZN2at6native29vectorized_elementwise_kernelILi8ENS0_13BinaryFunctorIN3c108BFloat16ES4_bZZZNS0_23logical_xor_kernel_cudaERNS_14TensorIteratorEENKUlvE0_clEvENKUlvE8_clEvEUlS4_S4_E_EESt5arrayIPcLm3EEEEviT0_T1_)
        /*2624*/ 	.word	0x00000000


	//----- nvinfo : EIATTR_REGCOUNT
	.align		4
.L_1668:
        /*2628*/ 	.byte	0x04, 0x2f
        /*262a*/ 	.short	(.L_1670 - .L_1669)
	.align		4
.L_1669:
        /*262c*/ 	.word	index@(_ZN2at6native29vectorized_elementwise_kernelILi4ENS0_13BinaryFunctorIN3c108BFloat16ES4_bZZZNS0_23logical_xor_kernel_cudaERNS_14TensorIteratorEENKUlvE0_clEvENKUlvE8_clEvEUlS4_S4_E_EESt5arrayIPcLm3EEEEviT0_T1_)
        /*2630*/ 	.word	0x00000020


	//----- nvinfo : EIATTR_FRAME_SIZE
	.align		4
.L_1670:
        /*2634*/ 	.byte	0x04, 0x11
        /*2636*/ 	.short	(.L_1672 - .L_1671)
	.align		4
.L_1671:
        /*2638*/ 	.word	index@(_ZN2at6native29vectorized_elementwise_kernelILi4ENS0_13BinaryFunctorIN3c108BFloat16ES4_bZZZNS0_23logical_xor_kernel_cudaERNS_14TensorIteratorEENKUlvE0_clEvENKUlvE8_clEvEUlS4_S4_E_EESt5arrayIPcLm3EEEEviT0_T1_)
        /*263c*/ 	.word	0x00000000


	//----- nvinfo : EIATTR_REGCOUNT
	.align		4
.L_1672:
        /*2640*/ 	.byte	0x04, 0x2f
        /*2642*/ 	.short	(.L_1674 - .L_1673)
	.align		4
.L_1673:
        /*2644*/ 	.word	index@(_ZN2at6native29vectorized_elementwise_kernelILi2ENS0_13BinaryFunctorIN3c108BFloat16ES4_bZZZNS0_23logical_xor_kernel_cudaERNS_14TensorIteratorEENKUlvE0_clEvENKUlvE8_clEvEUlS4_S4_E_EESt5arrayIPcLm3EEEEviT0_T1_)
        /*2648*/ 	.word	0x00000020


	//----- nvinfo : EIATTR_FRAME_SIZE
	.align		4
.L_1674:
        /*264c*/ 	.byte	0x04, 0x11
        /*264e*/ 	.short	(.L_1676 - .L_1675)
	.align		4
.L_1675:
        /*2650*/ 	.word	index@(_ZN2at6native29vectorized_elementwise_kernelILi2ENS0_13BinaryFunctorIN3c108BFloat16ES4_bZZZNS0_23logical_xor_kernel_cudaERNS_14TensorIteratorEENKUlvE0_clEvENKUlvE8_clEvEUlS4_S4_E_EESt5arrayIPcLm3EEEEviT0_T1_)
        /*2654*/ 	.word	0x00000000


	//----- nvinfo : EIATTR_REGCOUNT
	.align		4
.L_1676:
        /*2658*/ 	.byte	0x04, 0x2f
        /*265a*/ 	.short	(.L_1678 - .L_1677)
	.align		4
.L_1677:
        /*265c*/ 	.word	index@(_ZN2at6native27unrolled_elementwise_kernelINS0_13BinaryFunctorIN3c108BFloat16ES4_bZZZNS0_23logical_xor_kernel_cudaERNS_14TensorIteratorEENKUlvE0_clEvENKUlvE8_clEvEUlS4_S4_E_EESt5arrayIPcLm3EELi4E23TrivialOffsetCalculatorILi2EjESE_ILi1EjENS0_6memory15LoadWithoutCastENSH_16StoreWithoutCastEEEviT_T0_T2_T3_T4_T5_)
        /*2660*/ 	.word	0x0000001e


	//----- nvinfo : EIATTR_FRAME_SIZE
	.align		4
.L_1678:
        /*2664*/ 	.byte	0x04, 0x11
        /*2666*/ 	.short	(.L_1680 - .L_1679)
	.align		4
.L_1679:
        /*2668*/ 	.word	index@(_ZN2at6native27unrolled_elementwise_kernelINS0_13BinaryFunctorIN3c108BFloat16ES4_bZZZNS0_23logical_xor_kernel_cudaERNS_14TensorIteratorEENKUlvE0_clEvENKUlvE8_clEvEUlS4_S4_E_EESt5arrayIPcLm3EELi4E23TrivialOffsetCalculatorILi2EjESE_ILi1EjENS0_6memory15LoadWithoutCastENSH_16StoreWithoutCastEEEviT_T0_T2_T3_T4_T5_)
        /*266c*/ 	.word	0x00000000


	//----- nvinfo : EIATTR_REGCOUNT
	.align		4
.L_1680:
        /*2670*/ 	.byte	0x04, 0x2f
        /*2672*/ 	.short	(.L_1682 - .L_1681)
	.align		4
.L_1681:
        /*2674*/ 	.word	index@(_ZN2at6native18elementwise_kernelILi128ELi4EZNS0_22gpu_kernel_impl_nocastINS0_13BinaryFunctorIN3c108BFloat16ES5_bZZZNS0_23logical_xor_kernel_cudaERNS_14TensorIteratorEENKUlvE0_clEvENKUlvE8_clEvEUlS5_S5_E_EEEEvRNS_18TensorIteratorBaseERKT_EUliE_EEviT1_)
        /*2678*/ 	.word	0x00000012


	//----- nvinfo : EIATTR_FRAME_SIZE
	.align		4
.L_1682:
        /*267c*/ 	.byte	0x04, 0x11
        /*267e*/ 	.short	(.L_1684 - .L_1683)
	.align		4
.L_1683:
        /*2680*/ 	.word	index@(_ZN2at6native18elementwise_kernelILi128ELi4EZNS0_22gpu_kernel_impl_nocastINS0_13BinaryFunctorIN3c108BFloat16ES5_bZZZNS0_23logical_xor_kernel_cudaERNS_14TensorIteratorEENKUlvE0_clEvENKUlvE8_clEvEUlS5_S5_E_EEEEvRNS_18TensorIteratorBaseERKT_EUliE_EEviT1_)
        /*2684*/ 	.word	0x00000000


	//----- nvinfo : EIATTR_REGCOUNT
	.align		4
.L_1684:
        /*2688*/ 	.byte	0x04, 0x2f
        /*268a*/ 	.short	(.L_1686 - .L_1685)
	.align		4
.L_1685:
        /*268c*/ 	.word	index@(_ZN2at6native27unrolled_elementwise_kernelINS0_13BinaryFunctorIN3c108BFloat16ES4_bZZZNS0_23logical_xor_kernel_cudaERNS_14TensorIteratorEENKUlvE0_clEvENKUlvE8_clEvEUlS4_S4_E_EESt5arrayIPcLm3EELi4E23TrivialOffsetCalculatorILi2EjESE_ILi1EjENS0_6memory12LoadWithCastILi2EEENSH_13StoreWithCastILi1EEEEEviT_T0_T2_T3_T4_T5_)
        /*2690*/ 	.word	0x0000001e


	//----- nvinfo : EIATTR_FRAME_SIZE
	.align		4
.L_1686:
        /*2694*/ 	.byte	0x04, 0x11
        /*2696*/ 	.short	(.L_1688 - .L_1687)
	.align		4
.L_1687:
        /*2698*/ 	.word	index@(_ZN2at6native27unrolled_elementwise_kernelINS0_13BinaryFunctorIN3c108BFloat16ES4_bZZZNS0_23logical_xor_kernel_cudaERNS_14TensorIteratorEENKUlvE0_clEvENKUlvE8_clEvEUlS4_S4_E_EESt5arrayIPcLm3EELi4E23TrivialOffsetCalculatorILi2EjESE_ILi1EjENS0_6memory12LoadWithCastILi2EEENSH_13StoreWithCastILi1EEEEEviT_T0_T2_T3_T4_T5_)
        /*269c*/ 	.word	0x00000000


	//----- nvinfo : EIATTR_REGCOUNT
	.align		4
.L_1688:
        /*26a0*/ 	.byte	0x04, 0x2f
        /*26a2*/ 	.short	(.L_1690 - .L_1689)
	.align		4
.L_1689:
        /*26a4*/ 	.word	index@(_ZN2at6native18elementwise_kernelILi128ELi4EZNS0_15gpu_kernel_implINS0_13BinaryFunctorIN3c108BFloat16ES5_bZZZNS0_23logical_xor_kernel_cudaERNS_14TensorIteratorEENKUlvE0_clEvENKUlvE8_clEvEUlS5_S5_E_EEEEvRNS_18TensorIteratorBaseERKT_EUliE_EEviT1_)
        /*26a8*/ 	.word	0x0000001a


	//----- nvinfo : EIATTR_FRAME_SIZE
	.align		4
.L_1690:
        /*26ac*/ 	.byte	0x04, 0x11
        /*26ae*/ 	.short	(.L_1692 - .L_1691)
	.align		4
.L_1691:
        /*26b0*/ 	.word	index@(_ZN2at6native18elementwise_kernelILi128ELi4EZNS0_15gpu_kernel_implINS0_13BinaryFunctorIN3c108BFloat16ES5_bZZZNS0_23logical_xor_kernel_cudaERNS_14TensorIteratorEENKUlvE0_clEvENKUlvE8_clEvEUlS5_S5_E_EEEEvRNS_18TensorIteratorBaseERKT_EUliE_EEviT1_)
        /*26b4*/ 	.word	0x00000000


	//----- nvinfo : EIATTR_REGCOUNT
	.align		4
.L_1692:
        /*26b8*/ 	.byte	0x04, 0x2f
        /*26ba*/ 	.short	(.L_1694 - .L_1693)
	.align		4
.L_1693:
        /*26bc*/ 	.word	index@(_ZN2at6native29vectorized_elementwise_kernelILi8ENS0_13AUnaryFunctorIN3c108BFloat16ES4_bZZZNS0_23logical_xor_kernel_cudaERNS_14TensorIteratorEENKUlvE0_clEvENKUlvE8_clEvEUlS4_S4_E_EESt5arrayIPcLm2EEEEviT0_T1_)
        /*26c0*/ 	.word	0x00000020


	//----- nvinfo : EIATTR_FRAME_SIZE
	.align		4
.L_1694:
        /*26c4*/ 	.byte	0x04, 0x11
        /*26c6*/ 	.short	(.L_1696 - .L_1695)
	.align		4
.L_1695:
        /*26c8*/ 	.word	index@(_ZN2at6native29vectorized_elementwise_kernelILi8ENS0_13AUnaryFunctorIN3c108BFloat16ES4_bZZZNS0_23logical_xor_kernel_cudaERNS_14TensorIteratorEENKUlvE0_clEvENKUlvE8_clEvEUlS4_S4_E_EESt5arrayIPcLm2EEEEviT0_T1_)
        /*26cc*/ 	.word	0x00000000


	//----- nvinfo : EIATTR_REGCOUNT
	.align		4
.L_1696:
        /*26d0*/ 	.byte	0x04, 0x2f
        /*26d2*/ 	.short	(.L_1698 - .L_1697)
	.align		4
.L_1697:
        /*26d4*/ 	.word	index@(_ZN2at6native29vectorized_elementwise_kernelILi4ENS0_13AUnaryFunctorIN3c108BFloat16ES4_bZZZNS0_23logical_xor_kernel_cudaERNS_14TensorIteratorEENKUlvE0_clEvENKUlvE8_clEvEUlS4_S4_E_EESt5arrayIPcLm2EEEEviT0_T1_)
        /*26d8*/ 	.word	0x00000020


	//----- nvinfo : EIATTR_FRAME_SIZE
	.align		4
.L_1698:
        /*26dc*/ 	.byte	0x04, 0x11
        /*26de*/ 	.short	(.L_1700 - .L_1699)
	.align		4
.L_1699:
        /*26e0*/ 	.word	index@(_ZN2at6native29vectorized_elementwise_kernelILi4ENS0_13AUnaryFunctorIN3c108BFloat16ES4_bZZZNS0_23logical_xor_kernel_cudaERNS_14TensorIteratorEENKUlvE0_clEvENKUlvE8_clEvEUlS4_S4_E_EESt5arrayIPcLm2EEEEviT0_T1_)
        /*26e4*/ 	.word	0x00000000


	//----- nvinfo : EIATTR_REGCOUNT
	.align		4
.L_1700:
        /*26e8*/ 	.byte	0x04, 0x2f
        /*26ea*/ 	.short	(.L_1702 - .L_1701)
	.align		4
.L_1701:
        /*26ec*/ 	.word	index@(_ZN2at6native29vectorized_elementwise_kernelILi2ENS0_13AUnaryFunctorIN3c108BFloat16ES4_bZZZNS0_23logical_xor_kernel_cudaERNS_14TensorIteratorEENKUlvE0_clEvENKUlvE8_clEvEUlS4_S4_E_EESt5arrayIPcLm2EEEEviT0_T1_)
        /*26f0*/ 	.word	0x00000020


	//----- nvinfo : EIATTR_FRAME_SIZE
	.align		4
.L_1702:
        /*26f4*/ 	.byte	0x04, 0x11
        /*26f6*/ 	.short	(.L_1704 - .L_1703)
	.align		4
.L_1703:
        /*26f8*/ 	.word	index@(_ZN2at6native29vectorized_elementwise_kernelILi2ENS0_13AUnaryFunctorIN3c108BFloat16ES4_bZZZNS0_23logical_xor_kernel_cudaERNS_14TensorIteratorEENKUlvE0_clEvENKUlvE8_clEvEUlS4_S4_E_EESt5arrayIPcLm2EEEEviT0_T1_)
        /*26fc*/ 	.word	0x00000000


	//----- nvinfo : EIATTR_REGCOUNT
	.align		4
.L_1704:
        /*2700*/ 	.byte	0x04, 0x2f
        /*2702*/ 	.short	(.L_1706 - .L_1705)
	.align		4
.L_1705:
        /*2704*/ 	.word	index@(_ZN2at6native27unrolled_elementwise_kernelINS0_13AUnaryFunctorIN3c108BFloat16ES4_bZZZNS0_23logical_xor_kernel_cudaERNS_14TensorIteratorEENKUlvE0_clEvENKUlvE8_clEvEUlS4_S4_E_EESt5arrayIPcLm2EELi4E23TrivialOffsetCalculatorILi1EjESF_NS0_6memory15LoadWithoutCastENSG_16StoreWithoutCastEEEviT_T0_T2_T3_T4_T5_)
        /*2708*/ 	.word	0x00000016


	//----- nvinfo : EIATTR_FRAME_SIZE
	.align		4
.L_1706:
        /*270c*/ 	.byte	0x04, 0x11
        /*270e*/ 	.short	(.L_1708 - .L_1707)
	.align		4
.L_1707:
        /*2710*/ 	.word	index@(_ZN2at6native27unrolled_elementwise_kernelINS0_13AUnaryFunctorIN3c108BFloat16ES4_bZZZNS0_23logical_xor_kernel_cudaERNS_14TensorIteratorEENKUlvE0_clEvENKUlvE8_clEvEUlS4_S4_E_EESt5arrayIPcLm2EELi4E23TrivialOffsetCalculatorILi1EjESF_NS0_6memory15LoadWithoutCastENSG_16StoreWithoutCastEEEviT_T0_T2_T3_T4_T5_)
        /*2714*/ 	.word	0x00000000


	//----- nvinfo : EIATTR_REGCOUNT
	.align		4
.L_1708:
        /*2718*/ 	.byte	0x04, 0x2f
        /*271a*/ 	.short	(.L_1710 - .L_1709)
	.align		4
.L_1709:
        /*271c*/ 	.word	index@(_ZN2at6native18elementwise_kernelILi128ELi4EZNS0_22gpu_kernel_impl_nocastINS0_13AUnaryFunctorIN3c108BFloat16ES5_bZZZNS0_23logical_xor_kernel_cudaERNS_14TensorIteratorEENKUlvE0_clEvENKUlvE8_clEvEUlS5_S5_E_EEEEvRNS_18TensorIteratorBaseERKT_EUliE_EEviT1_)
        /*2720*/ 	.word	0x00000012


	//----- nvinfo : EIATTR_FRAME_SIZE
	.align		4
.L_1710:
        /*2724*/ 	.byte	0x04, 0x11
        /*2726*/ 	.short	(.L_1712 - .L_1711)
	.align		4
.L_1711:
        /*2728*/ 	.word	index@(_ZN2at6native18elementwise_kernelILi128ELi4EZNS0_22gpu_kernel_impl_nocastINS0_13AUnaryFunctorIN3c108BFloat16ES5_bZZZNS0_23logical_xor_kernel_cudaERNS_14TensorIteratorEENKUlvE0_clEvENKUlvE8_clEvEUlS5_S5_E_EEEEvRNS_18TensorIteratorBaseERKT_EUliE_EEviT1_)
        /*272c*/ 	.word	0x00000000


	//----- nvinfo : EIATTR_REGCOUNT
	.align		4
.L_1712:
        /*2730*/ 	.byte	0x04, 0x2f
        /*2732*/ 	.short	(.L_1714 - .L_1713)
	.align		4
.L_1713:
        /*2734*/ 	.word	index@(_ZN2at6native27unrolled_elementwise_kernelINS0_13AUnaryFunctorIN3c108BFloat16ES4_bZZZNS0_23logical_xor_kernel_cudaERNS_14TensorIteratorEENKUlvE0_clEvENKUlvE8_clEvEUlS4_S4_E_EESt5arrayIPcLm2EELi4E23TrivialOffsetCalculatorILi1EjESF_NS0_6memory12LoadWithCastILi1EEENSG_13StoreWithCastILi1EEEEEviT_T0_T2_T3_T4_T5_)
        /*2738*/ 	.word	0x0000001e


	//----- nvinfo : EIATTR_FRAME_SIZE
	.align		4
.L_1714:
        /*273c*/ 	.byte	0x04, 0x11
        /*273e*/ 	.short	(.L_1716 - .L_1715)
	.align		4
.L_1715:
        /*2740*/ 	.word	index@(_ZN2at6native27unrolled_elementwise_kernelINS0_13AUnaryFunctorIN3c108BFloat16ES4_bZZZNS0_23logical_xor_kernel_cudaERNS_14TensorIteratorEENKUlvE0_clEvENKUlvE8_clEvEUlS4_S4_E_EESt5arrayIPcLm2EELi4E23TrivialOffsetCalculatorILi1EjESF_NS0_6memory12LoadWithCastILi1EEENSG_13StoreWithCastILi1EEEEEviT_T0_T2_T3_T4_T5_)
        /*2744*/ 	.word	0x00000000


	//----- nvinfo : EIATTR_REGCOUNT
	.align		4
.L_1716:
        /*2748*/ 	.byte	0x04, 0x2f
        /*274a*/ 	.short	(.L_1718 - .L_1717)
	.align		4
.L_1717:
        /*274c*/ 	.word	index@(_ZN2at6native18elementwise_kernelILi128ELi4EZNS0_15gpu_kernel_implINS0_13AUnaryFunctorIN3c108BFloat16ES5_bZZZNS0_23logical_xor_kernel_cudaERNS_14TensorIteratorEENKUlvE0_clEvENKUlvE8_clEvEUlS5_S5_E_EEEEvRNS_18TensorIteratorBaseERKT_EUliE_EEviT1_)
        /*2750*/ 	.word	0x0000001a


	//----- nvinfo : EIATTR_FRAME_SIZE
	.align		4
.L_1718:
        /*2754*/ 	.byte	0x04, 0x11
        /*2756*/ 	.short	(.L_1720 - .L_1719)
	.align		4
.L_1719:
        /*2758*/ 	.word	index@(_ZN2at6native18elementwise_kernelILi128ELi4EZNS0_15gpu_kernel_implINS0_13AUnaryFunctorIN3c108BFloat16ES5_bZZZNS0_23logical_xor_kernel_cudaERNS_14TensorIteratorEENKUlvE0_clEvENKUlvE8_clEvEUlS5_S5_E_EEEEvRNS_18TensorIteratorBaseERKT_EUliE_EEviT1_)
        /*275c*/ 	.word	0x00000000


	//----- nvinfo : EIATTR_MIN_STACK_SIZE
	.align		4
.L_1720:
        /*2760*/ 	.byte	0x04, 0x12
        /*2762*/ 	.short	(.L_1722 - .L_1721)
	.align		4
.L_1721:
        /*2764*/ 	.word	index@(_ZN2at6native18elementwise_kernelILi128ELi4EZNS0_15gpu_kernel_implINS0_13AUnaryFunctorIN3c108BFloat16ES5_bZZZNS0_23logical_xor_kernel_cudaERNS_14TensorIteratorEENKUlvE0_clEvENKUlvE8_clEvEUlS5_S5_E_EEEEvRNS_18TensorIteratorBaseERKT_EUliE_EEviT1_)
        /*2768*/ 	.word	0x00000000


	//----- nvinfo : EIATTR_MIN_STACK_SIZE
	.align		4
.L_1722:
        /*276c*/ 	.byte	0x04, 0x12
        /*276e*/ 	.short	(.L_1724 - .L_1723)
	.align		4
.L_1723:
        /*2770*/ 	.word	index@(_ZN2at6native27unrolled_elementwise_kernelINS0_13AUnaryFunctorIN3c108BFloat16ES4_bZZZNS0_23logical_xor_kernel_cudaERNS_14TensorIteratorEENKUlvE0_clEvENKUlvE8_clEvEUlS4_S4_E_EESt5arrayIPcLm2EELi4E23TrivialOffsetCalculatorILi1EjESF_NS0_6memory12LoadWithCastILi1EEENSG_13StoreWithCastILi1EEEEEviT_T0_T2_T3_T4_T5_)
        /*2774*/ 	.word	0x00000000


	//----- nvinfo : EIATTR_MIN_STACK_SIZE
	.align		4
.L_1724:
        /*2778*/ 	.byte	0x04, 0x12
        /*277a*/ 	.short	(.L_1726 - .L_1725)
	.align		4
.L_1725:
        /*277c*/ 	.word	index@(_ZN2at6native18elementwise_kernelILi128ELi4EZNS0_22gpu_kernel_impl_nocastINS0_13AUnaryFunctorIN3c108BFloat16ES5_bZZZNS0_23logical_xor_kernel_cudaERNS_14TensorIteratorEENKUlvE0_clEvENKUlvE8_clEvEUlS5_S5_E_EEEEvRNS_18TensorIteratorBaseERKT_EUliE_EEviT1_)
        /*2780*/ 	.word	0x00000000


	//----- nvinfo : EIATTR_MIN_STACK_SIZE
	.align		4
.L_1726:
        /*2784*/ 	.byte	0x04, 0x12
        /*2786*/ 	.short	(.L_1728 - .L_1727)
	.align		4
.L_1727:
        /*2788*/ 	.word	index@(_ZN2at6native27unrolled_elementwise_kernelINS0_13AUnaryFunctorIN3c108BFloat16ES4_bZZZNS0_23logical_xor_kernel_cudaERNS_14TensorIteratorEENKUlvE0_clEvENKUlvE8_clEvEUlS4_S4_E_EESt5arrayIPcLm2EELi4E23TrivialOffsetCalculatorILi1EjESF_NS0_6memory15LoadWithoutCastENSG_16StoreWithoutCastEEEviT_T0_T2_T3_T4_T5_)
        /*278c*/ 	.word	0x00000000


	//----- nvinfo : EIATTR_MIN_STACK_SIZE
	.align		4
.L_1728:
        /*2790*/ 	.byte	0x04, 0x12
        /*2792*/ 	.short	(.L_1730 - .L_1729)
	.align		4
.L_1729:
        /*2794*/ 	.word	index@(_ZN2at6native29vectorized_elementwise_kernelILi2ENS0_13AUnaryFunctorIN3c108BFloat16ES4_bZZZNS0_23logical_xor_kernel_cudaERNS_14TensorIteratorEENKUlvE0_clEvENKUlvE8_clEvEUlS4_S4_E_EESt5arrayIPcLm2EEEEviT0_T1_)
        /*2798*/ 	.word	0x00000000


	//----- nvinfo : EIATTR_MIN_STACK_SIZE
	.align		4
.L_1730:
        /*279c*/ 	.byte	0x04, 0x12
        /*279e*/ 	.short	(.L_1732 - .L_1731)
	.align		4
.L_1731:
        /*27a0*/ 	.word	index@(_ZN2at6native29vectorized_elementwise_kernelILi4ENS0_13AUnaryFunctorIN3c108BFloat16ES4_bZZZNS0_23logical_xor_kernel_cudaERNS_14TensorIteratorEENKUlvE0_clEvENKUlvE8_clEvEUlS4_S4_E_EESt5arrayIPcLm2EEEEviT0_T1_)
        /*27a4*/ 	.word	0x00000000


	//----- nvinfo : EIATTR_MIN_STACK_SIZE
	.align		4
.L_1732:
        /*27a8*/ 	.byte	0x04, 0x12
        /*27aa*/ 	.short	(.L_1734 - .L_1733)
	.align		4
.L_1733:
        /*27ac*/ 	.word	index@(_ZN2at6native29vectorized_elementwise_kernelILi8ENS0_13AUnaryFunctorIN3c108BFloat16ES4_bZZZNS0_23logical_xor_kernel_cudaERNS_14TensorIteratorEENKUlvE0_clEvENKUlvE8_clEvEUlS4_S4_E_EESt5arrayIPcLm2EEEEviT0_T1_)
        /*27b0*/ 	.word	0x00000000


	//----- nvinfo : EIATTR_MIN_STACK_SIZE
	.align		4
.L_1734:
        /*27b4*/ 	.byte	0x04, 0x12
        /*27b6*/ 	.short	(.L_1736 - .L_1735)
	.align		4
.L_1735:
        /*27b8*/ 	.word	index@(_ZN2at6native18elementwise_kernelILi128ELi4EZNS0_15gpu_kernel_implINS0_13BinaryFunctorIN3c108BFloat16ES5_bZZZNS0_23logical_xor_kernel_cudaERNS_14TensorIteratorEENKUlvE0_clEvENKUlvE8_clEvEUlS5_S5_E_EEEEvRNS_18TensorIteratorBaseERKT_EUliE_EEviT1_)
        /*27bc*/ 	.word	0x00000000


	//----- nvinfo : EIATTR_MIN_STACK_SIZE
	.align		4
.L_1736:
        /*27c0*/ 	.byte	0x04, 0x12
        /*27c2*/ 	.short	(.L_1738 - .L_1737)
	.align		4
.L_1737:
        /*27c4*/ 	.word	index@(_ZN2at6native27unrolled_elementwise_kernelINS0_13BinaryFunctorIN3c108BFloat16ES4_bZZZNS0_23logical_xor_kernel_cudaERNS_14TensorIteratorEENKUlvE0_clEvENKUlvE8_clEvEUlS4_S4_E_EESt5arrayIPcLm3EELi4E23TrivialOffsetCalculatorILi2EjESE_ILi1EjENS0_6memory12LoadWithCastILi2EEENSH_13StoreWithCastILi1EEEEEviT_T0_T2_T3_T4_T5_)
        /*27c8*/ 	.word	0x00000000


	//----- nvinfo : EIATTR_MIN_STACK_SIZE
	.align		4
.L_1738:
        /*27cc*/ 	.byte	0x04, 0x12
        /*27ce*/ 	.short	(.L_1740 - .L_1739)
	.align		4
.L_1739:
        /*27d0*/ 	.word	index@(_ZN2at6native18elementwise_kernelILi128ELi4EZNS0_22gpu_kernel_impl_nocastINS0_13BinaryFunctorIN3c108BFloat16ES5_bZZZNS0_23logical_xor_kernel_cudaERNS_14TensorIteratorEENKUlvE0_clEvENKUlvE8_clEvEUlS5_S5_E_EEEEvRNS_18TensorIteratorBaseERKT_EUliE_EEviT1_)
        /*27d4*/ 	.word	0x00000000


	//----- nvinfo : EIATTR_MIN_STACK_SIZE
	.align		4
.L_1740:
        /*27d8*/ 	.byte	0x04, 0x12
        /*27da*/ 	.short	(.L_1742 - .L_1741)
	.align		4
.L_1741:
        /*27dc*/ 	.word	index@(_ZN2at6native27unrolled_elementwise_kernelINS0_13BinaryFunctorIN3c108BFloat16ES4_bZZZNS0_23logical_xor_kernel_cudaERNS_14TensorIteratorEENKUlvE0_clEvENKUlvE8_clEvEUlS4_S4_E_EESt5arrayIPcLm3EELi4E23TrivialOffsetCalculatorILi2EjESE_ILi1EjENS0_6memory15LoadWithoutCastENSH_16StoreWithoutCastEEEviT_T0_T2_T3_T4_T5_)
        /*27e0*/ 	.word	0x00000000


	//----- nvinfo : EIATTR_MIN_STACK_SIZE
	.align		4
.L_1742:
        /*27e4*/ 	.byte	0x04, 0x12
        /*27e6*/ 	.short	(.L_1744 - .L_1743)
	.align		4
.L_1743:
        /*27e8*/ 	.word	index@(_ZN2at6native29vectorized_elementwise_kernelILi2ENS0_13BinaryFunctorIN3c108BFloat16ES4_bZZZNS0_23logical_xor_kernel_cudaERNS_14TensorIteratorEENKUlvE0_clEvENKUlvE8_clEvEUlS4_S4_E_EESt5arrayIPcLm3EEEEviT0_T1_)
        /*27ec*/ 	.word	0x00000000


	//----- nvinfo : EIATTR_MIN_STACK_SIZE
	.align		4
.L_1744:
        /*27f0*/ 	.byte	0x04, 0x12
        /*27f2*/ 	.short	(.L_1746 - .L_1745)
	.align		4
.L_1745:
        /*27f4*/ 	.word	index@(_ZN2at6native29vectorized_elementwise_kernelILi4ENS0_13BinaryFunctorIN3c108BFloat16ES4_bZZZNS0_23logical_xor_kernel_cudaERNS_14TensorIteratorEENKUlvE0_clEvENKUlvE8_clEvEUlS4_S4_E_EESt5arrayIPcLm3EEEEviT0_T1_)
        /*27f8*/ 	.word	0x00000000


	//----- nvinfo : EIATTR_MIN_STACK_SIZE
	.align		4
.L_1746:
        /*27fc*/ 	.byte	0x04, 0x12
        /*27fe*/ 	.short	(.L_1748 - .L_1747)
	.align		4
.L_1747:
        /*2800*/ 	.word	index@(_ZN2at6native29vectorized_elementwise_kernelILi8ENS0_13BinaryFunctorIN3c108BFloat16ES4_bZZZNS0_23logical_xor_kernel_cudaERNS_14TensorIteratorEENKUlvE0_clEvENKUlvE8_clEvEUlS4_S4_E_EESt5arrayIPcLm3EEEEviT0_T1_)
        /*2804*/ 	.word	0x00000000


	//----- nvinfo : EIATTR_MIN_STACK_SIZE
	.align		4
.L_1748:
        /*2808*/ 	.byte	0x04, 0x12
        /*280a*/ 	.short	(.L_1750 - .L_1749)
	.align		4
.L_1749:
        /*280c*/ 	.word	index@(_ZN2at6native18elementwise_kernelILi128ELi4EZNS0_15gpu_kernel_implINS0_13AUnaryFunctorIbbbZZZNS0_23logical_xor_kernel_cudaERNS_14TensorIteratorEENKUlvE0_clEvENKUlvE7_clEvEUlbbE_EEEEvRNS_18TensorIteratorBaseERKT_EUliE_EEviT1_)
        /*2810*/ 	.word	0x00000000


	//----- nvinfo : EIATTR_MIN_STACK_SIZE
	.align		4
.L_1750:
        /*2814*/ 	.byte	0x04, 0x12
        /*2816*/ 	.short	(.L_1752 - .L_1751)
	.align		4
.L_1751:
        /*2818*/ 	.word	index@(_ZN2at6native27unrolled_elementwise_kernelINS0_13AUnaryFunctorIbbbZZZNS0_23logical_xor_kernel_cudaERNS_14TensorIteratorEENKUlvE0_clEvENKUlvE7_clEvEUlbbE_EESt5arrayIPcLm2EELi4E23TrivialOffsetCalculatorILi1EjESD_NS0_6memory12LoadWithCastILi1EEENSE_13StoreWithCastILi1EEEEEviT_T0_T2_T3_T4_T5_)
        /*281c*/ 	.word	0x00000000


	//----- nvinfo : EIATTR_MIN_STACK_SIZE
	.align		4
.L_1752:
        /*2820*/ 	.byte	0x04, 0x12
        /*2822*/ 	.short	(.L_1754 - .L_1753)
	.align		4
.L_1753:
        /*2824*/ 	.word	index@(_ZN2at6native18elementwise_kernelILi128ELi4EZNS0_22gpu_kernel_impl_nocastINS0_13AUnaryFunctorIbbbZZZNS0_23logical_xor_kernel_cudaERNS_14TensorIteratorEENKUlvE0_clEvENKUlvE7_clEvEUlbbE_EEEEvRNS_18TensorIteratorBaseERKT_EUliE_EEviT1_)
        /*2828*/ 	.word	0x00000000


	//----- nvinfo : EIATTR_MIN_STACK_SIZE
	.align		4
.L_1754:
        /*282c*/ 	.byte	0x04, 0x12
        /*282e*/ 	.short	(.L_1756 - .L_1755)
	.align		4
.L_1755:
        /*2830*/ 	.word	index@(_ZN2at6native27unrolled_elementwise_kernelINS0_13AUnaryFunctorIbbbZZZNS0_23logical_xor_kernel_cudaERNS_14TensorIteratorEENKUlvE0_clEvENKUlvE7_clEvEUlbbE_EESt5arrayIPcLm2EELi4E23TrivialOffsetCalculatorILi1EjESD_NS0_6memory15LoadWithoutCastENSE_16StoreWithoutCastEEEviT_T0_T2_T3_T4_T5_)
        /*2834*/ 	.word	0x00000000


	//----- nvinfo : EIATTR_MIN_STACK_SIZE
	.align		4
.L_1756:
        /*2838*/ 	.byte	0x04, 0x12
        /*283a*/ 	.short	(.L_1758 - .L_1757)
	.align		4
.L_1757:
        /*283c*/ 	.word	index@(_ZN2at6native29vectorized_elementwise_kernelILi2ENS0_13AUnaryFunctorIbbbZZZNS0_23logical_xor_kernel_cudaERNS_14TensorIteratorEENKUlvE0_clEvENKUlvE7_clEvEUlbbE_EESt5arrayIPcLm2EEEEviT0_T1_)
        /*2840*/ 	.word	0x00000000


	//----- nvinfo : EIATTR_MIN_STACK_SIZE
	.align		4
.L_1758:
        /*2844*/ 	.byte	0x04, 0x12
        /*2846*/ 	.short	(.L_1760 - .L_1759)
	.align		4
.L_1759:
        /*2848*/ 	.word	index@(_ZN2at6native29vectorized_elementwise_kernelILi4ENS0_13AUnaryFunctorIbbbZZZNS0_23logical_xor_kernel_cudaERNS_14TensorIteratorEENKUlvE0_clEvENKUlvE7_clEvEUlbbE_EESt5arrayIPcLm2EEEEviT0_T1_)
        /*284c*/ 	.word	0x00000000


	//----- nvinfo : EIATTR_MIN_STACK_SIZE
	.align		4
.L_1760:
        /*2850*/ 	.byte	0x04, 0x12
        /*2852*/ 	.short	(.L_1762 - .L_1761)
	.align		4
.L_1761:
        /*2854*/ 	.word	index@(_ZN2at6native29vectorized_elementwise_kernelILi8ENS0_13AUnaryFunctorIbbbZZZNS0_23logical_xor_kernel_cudaERNS_14TensorIteratorEENKUlvE0_clEvENKUlvE7_clEvEUlbbE_EESt5arrayIPcLm2EEEEviT0_T1_)
        /*2858*/ 	.word	0x00000000


	//----- nvinfo : EIATTR_MIN_STACK_SIZE
	.align		4
.L_1762:
        /*285c*/ 	.byte	0x04, 0x12
        /*285e*/ 	.short	(.L_1764 - .L_1763)
	.align		4
.L_1763:
        /*2860*/ 	.word	index@(_ZN2at6native18elementwise_kernelILi128ELi4EZNS0_15gpu_kernel_implINS0_13BinaryFunctorIbbbZZZNS0_23logical_xor_kernel_cudaERNS_14TensorIteratorEENKUlvE0_clEvENKUlvE7_clEvEUlbbE_EEEEvRNS_18TensorIteratorBaseERKT_EUliE_EEviT1_)
        /*2864*/ 	.word	0x00000000


	//----- nvinfo : EIATTR_MIN_STACK_SIZE
	.align		4
.L_1764:
        /*2868*/ 	.byte	0x04, 0x12
        /*286a*/ 	.short	(.L_1766 - .L_1765)
	.align		4
.L_1765:
        /*286c*/ 	.word	index@(_ZN2at6native27unrolled_elementwise_kernelINS0_13BinaryFunctorIbbbZZZNS0_23logical_xor_kernel_cudaERNS_14TensorIteratorEENKUlvE0_clEvENKUlvE7_clEvEUlbbE_EESt5arrayIPcLm3EELi4E23TrivialOffsetCalculatorILi2EjESC_ILi1EjENS0_6memory12LoadWithCastILi2EEENSF_13StoreWithCastILi1EEEEEviT_T0_T2_T3_T4_T5_)
        /*2870*/ 	.word	0x00000000


	//----- nvinfo : EIATTR_MIN_STACK_SIZE
	.align		4
.L_1766:
        /*2874*/ 	.byte	0x04, 0x12
        /*2876*/ 	.short	(.L_1768 - .L_1767)
	.align		4
.L_1767:
        /*2878*/ 	.word	index@(_ZN2at6native18elementwise_kernelILi128ELi4EZNS0_22gpu_kernel_impl_nocastINS0_13BinaryFunctorIbbbZZZNS0_23logical_xor_kernel_cudaERNS_14TensorIteratorEENKUlvE0_clEvENKUlvE7_clEvEUlbbE_EEEEvRNS_18TensorIteratorBaseERKT_EUliE_EEviT1_)
        /*287c*/ 	.word	0x00000000


	//----- nvinfo : EIATTR_MIN_STACK_SIZE
	.align		4
.L_1768:
        /*2880*/ 	.byte	0x04, 0x12
        /*2882*/ 	.short	(.L_1770 - .L_1769)
	.align		4
.L_1769:
        /*2884*/ 	.word	index@(_ZN2at6native27unrolled_elementwise_kernelINS0_13BinaryFunctorIbbbZZZNS0_23logical_xor_kernel_cudaERNS_14TensorIteratorEENKUlvE0_clEvENKUlvE7_clEvEUlbbE_EESt5arrayIPcLm3EELi4E23TrivialOffsetCalculatorILi2EjESC_ILi1EjENS0_6memory15LoadWithoutCastENSF_16StoreWithoutCastEEEviT_T0_T2_T3_T4_T5_)
        /*2888*/ 	.word	0x00000000


	//----- nvinfo : EIATTR_MIN_STACK_SIZE
	.align		4
.L_1770:
        /*288c*/ 	.byte	0x04, 0x12
        /*288e*/ 	.short	(.L_1772 - .L_1771)
	.align		4
.L_1771:
        /*2890*/ 	.word	index@(_ZN2at6native29vectorized_elementwise_kernelILi2ENS0_13BinaryFunctorIbbbZZZNS0_23logical_xor_kernel_cudaERNS_14TensorIteratorEENKUlvE0_clEvENKUlvE7_clEvEUlbbE_EESt5arrayIPcLm3EEEEviT0_T1_)
        /*2894*/ 	.word	0x00000000


	//----- nvinfo : EIATTR_MIN_STACK_SIZE
	.align		4
.L_1772:
        /*2898*/ 	.byte	0x04, 0x12
        /*289a*/ 	.short	(.L_1774 - .L_1773)
	.align		4
.L_1773:
        /*289c*/ 	.word	index@(_ZN2at6native29vectorized_elementwise_kernelILi4ENS0_13BinaryFunctorIbbbZZZNS0_23logical_xor_kernel_cudaERNS_14TensorIteratorEENKUlvE0_clEvENKUlvE7_clEvEUlbbE_EESt5arrayIPcLm3EEEEviT0_T1_)
        /*28a0*/ 	.word	0x00000000


	//----- nvinfo : EIATTR_MIN_STACK_SIZE
	.align		4
.L_1774:
        /*28a4*/ 	.byte	0x04, 0x12
        /*28a6*/ 	.short	(.L_1776 - .L_1775)
	.align		4
.L_1775:
        /*28a8*/ 	.word	index@(_ZN2at6native29vectorized_elementwise_kernelILi8ENS0_13BinaryFunctorIbbbZZZNS0_23logical_xor_kernel_cudaERNS_14TensorIteratorEENKUlvE0_clEvENKUlvE7_clEvEUlbbE_EESt5arrayIPcLm3EEEEviT0_T1_)
        /*28ac*/ 	.word	0x00000000


	//----- nvinfo : EIATTR_MIN_STACK_SIZE
	.align		4
.L_1776:
        /*28b0*/ 	.byte	0x04, 0x12
        /*28b2*/ 	.short	(.L_1778 - .L_1777)
	.align		4
.L_1777:
        /*28b4*/ 	.word	index@(_ZN2at6native18elementwise_kernelILi128ELi4EZNS0_15gpu_kernel_implINS0_13AUnaryFunctorIN3c104HalfES5_bZZZNS0_23logical_xor_kernel_cudaERNS_14TensorIteratorEENKUlvE0_clEvENKUlvE6_clEvEUlS5_S5_E_EEEEvRNS_18TensorIteratorBaseERKT_EUliE_EEviT1_)
        /*28b8*/ 	.word	0x00000000


	//----- nvinfo : EIATTR_MIN_STACK_SIZE
	.align		4
.L_1778:
        /*28bc*/ 	.byte	0x04, 0x12
        /*28be*/ 	.short	(.L_1780 - .L_1779)
	.align		4
.L_1779:
        /*28c0*/ 	.word	index@(_ZN2at6native27unrolled_elementwise_kernelINS0_13AUnaryFunctorIN3c104HalfES4_bZZZNS0_23logical_xor_kernel_cudaERNS_14TensorIteratorEENKUlvE0_clEvENKUlvE6_clEvEUlS4_S4_E_EESt5arrayIPcLm2EELi4E23TrivialOffsetCalculatorILi1EjESF_NS0_6memory12LoadWithCastILi1EEENSG_13StoreWithCastILi1EEEEEviT_T0_T2_T3_T4_T5_)
        /*28c4*/ 	.word	0x00000000


	//----- nvinfo : EIATTR_MIN_STACK_SIZE
	.align		4
.L_1780:
        /*28c8*/ 	.byte	0x04, 0x12
        /*28ca*/ 	.short	(.L_1782 - .L_1781)
	.align		4
.L_1781:
        /*28cc*/ 	.word	index@(_ZN2at6native18elementwise_kernelILi128ELi4EZNS0_22gpu_kernel_impl_nocastINS0_13AUnaryFunctorIN3c104HalfES5_bZZZNS0_23logical_xor_kernel_cudaERNS_14TensorIteratorEENKUlvE0_clEvENKUlvE6_clEvEUlS5_S5_E_EEEEvRNS_18TensorIteratorBaseERKT_EUliE_EEviT1_)
        /*28d0*/ 	.word	0x00000000


	//----- nvinfo : EIATTR_MIN_STACK_SIZE
	.align		4
.L_1782:
        /*28d4*/ 	.byte	0x04, 0x12
        /*28d6*/ 	.short	(.L_1784 - .L_1783)
	.align		4
.L_1783:
        /*28d8*/ 	.word	index@(_ZN2at6native27unrolled_elementwise_kernelINS0_13AUnaryFunctorIN3c104HalfES4_bZZZNS0_23logical_xor_kernel_cudaERNS_14TensorIteratorEENKUlvE0_clEvENKUlvE6_clEvEUlS4_S4_E_EESt5arrayIPcLm2EELi4E23TrivialOffsetCalculatorILi1EjESF_NS0_6memory15LoadWithoutCastENSG_16StoreWithoutCastEEEviT_T0_T2_T3_T4_T5_)
        /*28dc*/ 	.word	0x00000000


	//----- nvinfo : EIATTR_MIN_STACK_SIZE
	.align		4
.L_1784:
        /*28e0*/ 	.byte	0x04, 0x12
        /*28e2*/ 	.short	(.L_1786 - .L_1785)
	.align		4
.L_1785:
        /*28e4*/ 	.word	index@(_ZN2at6native29vectorized_elementwise_kernelILi2ENS0_13AUnaryFunctorIN3c104HalfES4_bZZZNS0_23logical_xor_kernel_cudaERNS_14TensorIteratorEENKUlvE0_clEvENKUlvE6_clEvEUlS4_S4_E_EESt5arrayIPcLm2EEEEviT0_T1_)
        /*28e8*/ 	.word	0x00000000


	//----- nvinfo : EIATTR_MIN_STACK_SIZE
	.align		4
.L_1786:
        /*28ec*/ 	.byte	0x04, 0x12
        /*28ee*/ 	.short	(.L_1788 - .L_1787)
	.align		4
.L_1787:
        /*28f0*/ 	.word	index@(_ZN2at6native29vectorized_elementwise_kernelILi4ENS0_13AUnaryFunctorIN3c104HalfES4_bZZZNS0_23logical_xor_kernel_cudaERNS_14TensorIteratorEENKUlvE0_clEvENKUlvE6_clEvEUlS4_S4_E_EESt5arrayIPcLm2EEEEviT0_T1_)
        /*28f4*/ 	.word	0x00000000


	//----- nvinfo : EIATTR_MIN_STACK_SIZE
	.align		4
.L_1788:
        /*28f8*/ 	.byte	0x04, 0x12
        /*28fa*/ 	.short	(.L_1790 - .L_1789)
	.align		4
.L_1789:
        /*28fc*/ 	.word	index@(_ZN2at6native29vectorized_elementwise_kernelILi8ENS0_13AUnaryFunctorIN3c104HalfES4_bZZZNS0_23logical_xor_kernel_cudaERNS_14TensorIteratorEENKUlvE0_clEvENKUlvE6_clEvEUlS4_S4_E_EESt5arrayIPcLm2EEEEviT0_T1_)
        /*2900*/ 	.word	0x00000000


	//----- nvinfo : EIATTR_MIN_STACK_SIZE
	.align		4
.L_1790:
        /*2904*/ 	.byte	0x04, 0x12
        /*2906*/ 	.short	(.L_1792 - .L_1791)
	.align		4
.L_1791:
        /*2908*/ 	.word	index@(_ZN2at6native18elementwise_kernelILi128ELi4EZNS0_15gpu_kernel_implINS0_13BinaryFunctorIN3c104HalfES5_bZZZNS0_23logical_xor_kernel_cudaERNS_14TensorIteratorEENKUlvE0_clEvENKUlvE6_clEvEUlS5_S5_E_EEEEvRNS_18TensorIteratorBaseERKT_EUliE_EEviT1_)
        /*290c*/ 	.word	0x00000000


	//----- nvinfo : EIATTR_MIN_STACK_SIZE
	.align		4
.L_1792:
        /*2910*/ 	.byte	0x04, 0x12
        /*2912*/ 	.short	(.L_1794 - .L_1793)
	.align		4
.L_1793:
        /*2914*/ 	.word	index@(_ZN2at6native27unrolled_elementwise_kernelINS0_13BinaryFunctorIN3c104HalfES4_bZZZNS0_23logical_xor_kernel_cudaERNS_14TensorIteratorEENKUlvE0_clEvENKUlvE6_clEvEUlS4_S4_E_EESt5arrayIPcLm3EELi4E23TrivialOffsetCalculatorILi2EjESE_ILi1EjENS0_6memory12LoadWithCastILi2EEENSH_13StoreWithCastILi1EEEEEviT_T0_T2_T3_T4_T5_)
        /*2918*/ 	.word	0x00000000


	//----- nvinfo : EIATTR_MIN_STACK_SIZE
	.align		4
.L_1794:
        /*291c*/ 	.byte	0x04, 0x12
        /*291e*/ 	.short	(.L_1796 - .L_1795)
	.align		4
.L_1795:
        /*2920*/ 	.word	index@(_ZN2at6native18elementwise_kernelILi128ELi4EZNS0_22gpu_kernel_impl_nocastINS0_13BinaryFunctorIN3c104HalfES5_bZZZNS0_23logical_xor_kernel_cudaERNS_14TensorIteratorEENKUlvE0_clEvENKUlvE6_clEvEUlS5_S5_E_EEEEvRNS_18TensorIteratorBaseERKT_EUliE_EEviT1_)
        /*2924*/ 	.word	0x00000000


	//----- nvinfo : EIATTR_MIN_STACK_SIZE
	.align		4
.L_1796:
        /*2928*/ 	.byte	0x04, 0x12
        /*292a*/ 	.short	(.L_1798 - .L_1797)
	.align		4
.L_1797:
        /*292c*/ 	.word	index@(_ZN2at6native27unrolled_elementwise_kernelINS0_13BinaryFunctorIN3c104HalfES4_bZZZNS0_23logical_xor_kernel_cudaERNS_14TensorIteratorEENKUlvE0_clEvENKUlvE6_clEvEUlS4_S4_E_EESt5arrayIPcLm3EELi4E23TrivialOffsetCalculatorILi2EjESE_ILi1EjENS0_6memory15LoadWithoutCastENSH_16StoreWithoutCastEEEviT_T0_T2_T3_T4_T5_)
        /*2930*/ 	.word	0x00000000


	//----- nvinfo : EIATTR_MIN_STACK_SIZE
	.align		4
.L_1798:
        /*2934*/ 	.byte	0x04, 0x12
        /*2936*/ 	.short	(.L_1800 - .L_1799)
	.align		4
.L_1799:
        /*2938*/ 	.word	index@(_ZN2at6native29vectorized_elementwise_kernelILi2ENS0_13BinaryFunctorIN3c104HalfES4_bZZZNS0_23logical_xor_kernel_cudaERNS_14TensorIteratorEENKUlvE0_clEvENKUlvE6_clEvEUlS4_S4_E_EESt5arrayIPcLm3EEEEviT0_T1_)
        /*293c*/ 	.word	0x00000000


	//----- nvinfo : EIATTR_MIN_STACK_SIZE
	.align		4
.L_1800:
        /*2940*/ 	.byte	0x04, 0x12
        /*2942*/ 	.short	(.L_1802 - .L_1801)
	.align		4
.L_1801:
        /*2944*/ 	.word	index@(_ZN2at6native29vectorized_elementwise_kernelILi4ENS0_13BinaryFunctorIN3c104HalfES4_bZZZNS0_23logical_xor_kernel_cudaERNS_14TensorIteratorEENKUlvE0_clEvENKUlvE6_clEvEUlS4_S4_E_EESt5arrayIPcLm3EEEEviT0_T1_)
        /*2948*/ 	.word	0x00000000


	//----- nvinfo : EIATTR_MIN_STACK_SIZE
	.align		4
.L_1802:
        /*294c*/ 	.byte	0x04, 0x12
        /*294e*/ 	.short	(.L_1804 - .L_1803)
	.align		4
.L_1803:
        /*2950*/ 	.word	index@(_ZN2at6native29vectorized_elementwise_kernelILi8ENS0_13BinaryFunctorIN3c104HalfES4_bZZZNS0_23logical_xor_kernel_cudaERNS_14TensorIteratorEENKUlvE0_clEvENKUlvE6_clEvEUlS4_S4_E_EESt5arrayIPcLm3EEEEviT0_T1_)
        /*2954*/ 	.word	0x00000000


	//----- nvinfo : EIATTR_MIN_STACK_SIZE
	.align		4
.L_1804:
        /*2958*/ 	.byte	0x04, 0x12
        /*295a*/ 	.short	(.L_1806 - .L_1805)
	.align		4
.L_1805:
        /*295c*/ 	.word	index@(_ZN2at6native18elementwise_kernelILi128ELi4EZNS0_15gpu_kernel_implINS0_13AUnaryFunctorIffbZZZNS0_23logical_xor_kernel_cudaERNS_14TensorIteratorEENKUlvE0_clEvENKUlvE5_clEvEUlffE_EEEEvRNS_18TensorIteratorBaseERKT_EUliE_EEviT1_)
        /*2960*/ 	.word	0x00000000


	//----- nvinfo : EIATTR_MIN_STACK_SIZE
	.align		4
.L_1806:
        /*2964*/ 	.byte	0x04, 0x12
        /*2966*/ 	.short	(.L_1808 - .L_1807)
	.align		4
.L_1807:
        /*2968*/ 	.word	index@(_ZN2at6native27unrolled_elementwise_kernelINS0_13AUnaryFunctorIffbZZZNS0_23logical_xor_kernel_cudaERNS_14TensorIteratorEENKUlvE0_clEvENKUlvE5_clEvEUlffE_EESt5arrayIPcLm2EELi4E23TrivialOffsetCalculatorILi1EjESD_NS0_6memory12LoadWithCastILi1EEENSE_13StoreWithCastILi1EEEEEviT_T0_T2_T3_T4_T5_)
        /*296c*/ 	.word	0x00000000


	//----- nvinfo : EIATTR_MIN_STACK_SIZE
	.align		4
.L_1808:
        /*2970*/ 	.byte	0x04, 0x12
        /*2972*/ 	.short	(.L_1810 - .L_1809)
	.align		4
.L_1809:
        /*2974*/ 	.word	index@(_ZN2at6native18elementwise_kernelILi128ELi4EZNS0_22gpu_kernel_impl_nocastINS0_13AUnaryFunctorIffbZZZNS0_23logical_xor_kernel_cudaERNS_14TensorIteratorEENKUlvE0_clEvENKUlvE5_clEvEUlffE_EEEEvRNS_18TensorIteratorBaseERKT_EUliE_EEviT1_)
        /*2978*/ 	.word	0x00000000


	//----- nvinfo : EIATTR_MIN_STACK_SIZE
	.align		4
.L_1810:
        /*297c*/ 	.byte	0x04, 0x12
        /*297e*/ 	.short	(.L_1812 - .L_1811)
	.align		4
.L_1811:
        /*2980*/ 	.word	index@(_ZN2at6native27unrolled_elementwise_kernelINS0_13AUnaryFunctorIffbZZZNS0_23logical_xor_kernel_cudaERNS_14TensorIteratorEENKUlvE0_clEvENKUlvE5_clEvEUlffE_EESt5arrayIPcLm2EELi4E23TrivialOffsetCalculatorILi1EjESD_NS0_6memory15LoadWithoutCastENSE_16StoreWithoutCastEEEviT_T0_T2_T3_T4_T5_)
        /*2984*/ 	.word	0x00000000


	//----- nvinfo : EIATTR_MIN_STACK_SIZE
	.align		4
.L_1812:
        /*2988*/ 	.byte	0x04, 0x12
        /*298a*/ 	.short	(.L_1814 - .L_1813)
	.align		4
.L_1813:
        /*298c*/ 	.word	index@(_ZN2at6native29vectorized_elementwise_kernelILi2ENS0_13AUnaryFunctorIffbZZZNS0_23logical_xor_kernel_cudaERNS_14TensorIteratorEENKUlvE0_clEvENKUlvE5_clEvEUlffE_EESt5arrayIPcLm2EEEEviT0_T1_)
        /*2990*/ 	.word	0x00000000


	//----- nvinfo : EIATTR_MIN_STACK_SIZE
	.align		4
.L_1814:
        /*2994*/ 	.byte	0x04, 0x12
        /*2996*/ 	.short	(.L_1816 - .L_1815)
	.align		4
.L_1815:
        /*2998*/ 	.word	index@(_ZN2at6native29vectorized_elementwise_kernelILi4ENS0_13AUnaryFunctorIffbZZZNS0_23logical_xor_kernel_cudaERNS_14TensorIteratorEENKUlvE0_clEvENKUlvE5_clEvEUlffE_EESt5arrayIPcLm2EEEEviT0_T1_)
        /*299c*/ 	.word	0x00000000


	//----- nvinfo : EIATTR_MIN_STACK_SIZE
	.align		4
.L_1816:
        /*29a0*/ 	.byte	0x04, 0x12
        /*29a2*/ 	.short	(.L_1818 - .L_1817)
	.align		4
.L_1817:
        /*29a4*/ 	.word	index@(_ZN2at6native29vectorized_elementwise_kernelILi8ENS0_13AUnaryFunctorIffbZZZNS0_23logical_xor_kernel_cudaERNS_14TensorIteratorEENKUlvE0_clEvENKUlvE5_clEvEUlffE_EESt5arrayIPcLm2EEEEviT0_T1_)
        /*29a8*/ 	.word	0x00000000


	//----- nvinfo : EIATTR_MIN_STACK_SIZE
	.align		4
.L_1818:
        /*29ac*/ 	.byte	0x04, 0x12
        /*29ae*/ 	.short	(.L_1820 - .L_1819)
	.align		4
.L_1819:
        /*29b0*/ 	.word	index@(_ZN2at6native18elementwise_kernelILi128ELi4EZNS0_15gpu_kernel_implINS0_13BinaryFunctorIffbZZZNS0_23logical_xor_kernel_cudaERNS_14TensorIteratorEENKUlvE0_clEvENKUlvE5_clEvEUlffE_EEEEvRNS_18TensorIteratorBaseERKT_EUliE_EEviT1_)
        /*29b4*/ 	.word	0x00000000


	//----- nvinfo : EIATTR_MIN_STACK_SIZE
	.align		4
.L_1820:
        /*29b8*/ 	.byte	0x04, 0x12
        /*29ba*/ 	.short	(.L_1822 - .L_1821)
	.align		4
.L_1821:
        /*29bc*/ 	.word	index@(_ZN2at6native27unrolled_elementwise_kernelINS0_13BinaryFunctorIffbZZZNS0_23logical_xor_kernel_cudaERNS_14TensorIteratorEENKUlvE0_clEvENKUlvE5_clEvEUlffE_EESt5arrayIPcLm3EELi4E23TrivialOffsetCalculatorILi2EjESC_ILi1EjENS0_6memory12LoadWithCastILi2EEENSF_13StoreWithCastILi1EEEEEviT_T0_T2_T3_T4_T5_)
        /*29c0*/ 	.word	0x00000000


	//----- nvinfo : EIATTR_MIN_STACK_SIZE
	.align		4
.L_1822:
        /*29c4*/ 	.byte	0x04, 0x12
        /*29c6*/ 	.short	(.L_1824 - .L_1823)
	.align		4
.L_1823:
        /*29c8*/ 	.word	index@(_ZN2at6native18elementwise_kernelILi128ELi4EZNS0_22gpu_kernel_impl_nocastINS0_13BinaryFunctorIffbZZZNS0_23logical_xor_kernel_cudaERNS_14TensorIteratorEENKUlvE0_clEvENKUlvE5_clEvEUlffE_EEEEvRNS_18TensorIteratorBaseERKT_EUliE_EEviT1_)
        /*29cc*/ 	.word	0x00000000


	//----- nvinfo : EIATTR_MIN_STACK_SIZE
	.align		4
.L_1824:
        /*29d0*/ 	.byte	0x04, 0x12
        /*29d2*/ 	.short	(.L_1826 - .L_1825)
	.align		4
.L_1825:
        /*29d4*/ 	.word	index@(_ZN2at6native27unrolled_elementwise_kernelINS0_13BinaryFunctorIffbZZZNS0_23logical_xor_kernel_cudaERNS_14TensorIteratorEENKUlvE0_clEvENKUlvE5_clEvEUlffE_EESt5arrayIPcLm3EELi4E23TrivialOffsetCalculatorILi2EjESC_ILi1EjENS0_6memory15LoadWithoutCastENSF_16StoreWithoutCastEEEviT_T0_T2_T3_T4_T5_)
        /*29d8*/ 	.word	0x00000000


	//----- nvinfo : EIATTR_MIN_STACK_SIZE
	.align		4
.L_1826:
        /*29dc*/ 	.byte	0x04, 0x12
        /*29de*/ 	.short	(.L_1828 - .L_1827)
	.align		4
.L_1827:
        /*29e0*/ 	.word	index@(_ZN2at6native29vectorized_elementwise_kernelILi2ENS0_13BinaryFunctorIffbZZZNS0_23logical_xor_kernel_cudaERNS_14TensorIteratorEENKUlvE0_clEvENKUlvE5_clEvEUlffE_EESt5arrayIPcLm3EEEEviT0_T1_)
        /*29e4*/ 	.word	0x00000000


	//----- nvinfo : EIATTR_MIN_STACK_SIZE
	.align		4
.L_1828:
        /*29e8*/ 	.byte	0x04, 0x12
        /*29ea*/ 	.short	(.L_1830 - .L_1829)
	.align		4
.L_1829:
        /*29ec*/ 	.word	index@(_ZN2at6native29vectorized_elementwise_kernelILi4ENS0_13BinaryFunctorIffbZZZNS0_23logical_xor_kernel_cudaERNS_14TensorIteratorEENKUlvE0_clEvENKUlvE5_clEvEUlffE_EESt5arrayIPcLm3EEEEviT0_T1_)
        /*29f0*/ 	.word	0x00000000


	//----- nvinfo : EIATTR_MIN_STACK_SIZE
	.align		4
.L_1830:
        /*29f4*/ 	.byte	0x04, 0x12
        /*29f6*/ 	.short	(.L_1832 - .L_1831)
	.align		4
.L_1831:
        /*29f8*/ 	.word	index@(_ZN2at6native29vectorized_elementwise_kernelILi8ENS0_13BinaryFunctorIffbZZZNS0_23logical_xor_kernel_cudaERNS_14TensorIteratorEENKUlvE0_clEvENKUlvE5_clEvEUlffE_EESt5arrayIPcLm3EEEEviT0_T1_)
        /*29fc*/ 	.word	0x00000000


	//----- nvinfo : EIATTR_MIN_STACK_SIZE
	.align		4
.L_1832:
        /*2a00*/ 	.byte	0x04, 0x12
        /*2a02*/ 	.short	(.L_1834 - .L_1833)
	.align		4
.L_1833:
        /*2a04*/ 	.word	index@(_ZN2at6native18elementwise_kernelILi128ELi4EZNS0_15gpu_kernel_implINS0_13AUnaryFunctorIddbZZZNS0_23logical_xor_kernel_cudaERNS_14TensorIteratorEENKUlvE0_clEvENKUlvE4_clEvEUlddE_EEEEvRNS_18TensorIteratorBaseERKT_EUliE_EEviT1_)
        /*2a08*/ 	.word	0x00000000


	//----- nvinfo : EIATTR_MIN_STACK_SIZE
	.align		4
.L_1834:
        /*2a0c*/ 	.byte	0x04, 0x12
        /*2a0e*/ 	.short	(.L_1836 - .L_1835)
	.align		4
.L_1835:
        /*2a10*/ 	.word	index@(_ZN2at6native27unrolled_elementwise_kernelINS0_13AUnaryFunctorIddbZZZNS0_23logical_xor_kernel_cudaERNS_14TensorIteratorEENKUlvE0_clEvENKUlvE4_clEvEUlddE_EESt5arrayIPcLm2EELi4E23TrivialOffsetCalculatorILi1EjESD_NS0_6memory12LoadWithCastILi1EEENSE_13StoreWithCastILi1EEEEEviT_T0_T2_T3_T4_T5_)
        /*2a14*/ 	.word	0x00000000


	//----- nvinfo : EIATTR_MIN_STACK_SIZE
	.align		4
.L_1836:
        /*2a18*/ 	.byte	0x04, 0x12
        /*2a1a*/ 	.short	(.L_1838 - .L_1837)
	.align		4
.L_1837:
        /*2a1c*/ 	.word	index@(_ZN2at6native18elementwise_kernelILi128ELi4EZNS0_22gpu_kernel_impl_nocastINS0_13AUnaryFunctorIddbZZZNS0_23logical_xor_kernel_cudaERNS_14TensorIteratorEENKUlvE0_clEvENKUlvE4_clEvEUlddE_EEEEvRNS_18TensorIteratorBaseERKT_EUliE_EEviT1_)
        /*2a20*/ 	.word	0x00000000


	//----- nvinfo : EIATTR_MIN_STACK_SIZE
	.align		4
.L_1838:
        /*2a24*/ 	.byte	0x04, 0x12
        /*2a26*/ 	.short	(.L_1840 - .L_1839)
	.align		4
.L_1839:
        /*2a28*/ 	.word	index@(_ZN2at6native27unrolled_elementwise_kernelINS0_13AUnaryFunctorIddbZZZNS0_23logical_xor_kernel_cudaERNS_14TensorIteratorEENKUlvE0_clEvENKUlvE4_clEvEUlddE_EESt5arrayIPcLm2EELi4E23TrivialOffsetCalculatorILi1EjESD_NS0_6memory15LoadWithoutCastENSE_16StoreWithoutCastEEEviT_T0_T2_T3_T4_T5_)
        /*2a2c*/ 	.word	0x00000000


	//----- nvinfo : EIATTR_MIN_STACK_SIZE
	.align		4
.L_1840:
        /*2a30*/ 	.byte	0x04, 0x12
        /*2a32*/ 	.short	(.L_1842 - .L_1841)
	.align		4
.L_1841:
        /*2a34*/ 	.word	index@(_ZN2at6native29vectorized_elementwise_kernelILi2ENS0_13AUnaryFunctorIddbZZZNS0_23logical_xor_kernel_cudaERNS_14TensorIteratorEENKUlvE0_clEvENKUlvE4_clEvEUlddE_EESt5arrayIPcLm2EEEEviT0_T1_)
        /*2a38*/ 	.word	0x00000000


	//----- nvinfo : EIATTR_MIN_STACK_SIZE
	.align		4
.L_1842:
        /*2a3c*/ 	.byte	0x04, 0x12
        /*2a3e*/ 	.short	(.L_1844 - .L_1843)
	.align		4
.L_1843:
        /*2a40*/ 	.word	index@(_ZN2at6native29vectorized_elementwise_kernelILi4ENS0_13AUnaryFunctorIddbZZZNS0_23logical_xor_kernel_cudaERNS_14TensorIteratorEENKUlvE0_clEvENKUlvE4_clEvEUlddE_EESt5arrayIPcLm2EEEEviT0_T1_)
        /*2a44*/ 	.word	0x00000000


	//----- nvinfo : EIATTR_MIN_STACK_SIZE
	.align		4
.L_1844:
        /*2a48*/ 	.byte	0x04, 0x12
        /*2a4a*/ 	.short	(.L_1846 - .L_1845)
	.align		4
.L_1845:
        /*2a4c*/ 	.word	index@(_ZN2at6native29vectorized_elementwise_kernelILi8ENS0_13AUnaryFunctorIddbZZZNS0_23logical_xor_kernel_cudaERNS_14TensorIteratorEENKUlvE0_clEvENKUlvE4_clEvEUlddE_EESt5arrayIPcLm2EEEEviT0_T1_)
        /*2a50*/ 	.word	0x00000000


	//----- nvinfo : EIATTR_MIN_STACK_SIZE
	.align		4
.L_1846:
        /*2a54*/ 	.byte	0x04, 0x12
        /*2a56*/ 	.short	(.L_1848 - .L_1847)
	.align		4
.L_1847:
        /*2a58*/ 	.word	index@(_ZN2at6native18elementwise_kernelILi128ELi4EZNS0_15gpu_kernel_implINS0_13BinaryFunctorIddbZZZNS0_23logical_xor_kernel_cudaERNS_14TensorIteratorEENKUlvE0_clEvENKUlvE4_clEvEUlddE_EEEEvRNS_18TensorIteratorBaseERKT_EUliE_EEviT1_)
        /*2a5c*/ 	.word	0x00000000


	//----- nvinfo : EIATTR_MIN_STACK_SIZE
	.align		4
.L_1848:
        /*2a60*/ 	.byte	0x04, 0x12
        /*2a62*/ 	.short	(.L_1850 - .L_1849)
	.align		4
.L_1849:
        /*2a64*/ 	.word	index@(_ZN2at6native27unrolled_elementwise_kernelINS0_13BinaryFunctorIddbZZZNS0_23logical_xor_kernel_cudaERNS_14TensorIteratorEENKUlvE0_clEvENKUlvE4_clEvEUlddE_EESt5arrayIPcLm3EELi4E23TrivialOffsetCalculatorILi2EjESC_ILi1EjENS0_6memory12LoadWithCastILi2EEENSF_13StoreWithCastILi1EEEEEviT_T0_T2_T3_T4_T5_)
        /*2a68*/ 	.word	0x00000000


	//----- nvinfo : EIATTR_MIN_STACK_SIZE
	.align		4
.L_1850:
        /*2a6c*/ 	.byte	0x04, 0x12
        /*2a6e*/ 	.short	(.L_1852 - .L_1851)
	.align		4
.L_1851:
        /*2a70*/ 	.word	index@(_ZN2at6native18elementwise_kernelILi128ELi4EZNS0_22gpu_kernel_impl_nocastINS0_13BinaryFunctorIddbZZZNS0_23logical_xor_kernel_cudaERNS_14TensorIteratorEENKUlvE0_clEvENKUlvE4_clEvEUlddE_EEEEvRNS_18TensorIteratorBaseERKT_EUliE_EEviT1_)
        /*2a74*/ 	.word	0x00000000


	//----- nvinfo : EIATTR_MIN_STACK_SIZE
	.align		4
.L_1852:
        /*2a78*/ 	.byte	0x04, 0x12
        /*2a7a*/ 	.short	(.L_1854 - .L_1853)
	.align		4
.L_1853:
        /*2a7c*/ 	.word	index@(_ZN2at6native27unrolled_elementwise_kernelINS0_13BinaryFunctorIddbZZZNS0_23logical_xor_kernel_cudaERNS_14TensorIteratorEENKUlvE0_clEvENKUlvE4_clEvEUlddE_EESt5arrayIPcLm3EELi4E23TrivialOffsetCalculatorILi2EjESC_ILi1EjENS0_6memory15LoadWithoutCastENSF_16StoreWithoutCastEEEviT_T0_T2_T3_T4_T5_)
        /*2a80*/ 	.word	0x00000000


	//----- nvinfo : EIATTR_MIN_STACK_SIZE
	.align		4
.L_1854:
        /*2a84*/ 	.byte	0x04, 0x12
        /*2a86*/ 	.short	(.L_1856 - .L_1855)
	.align		4
.L_1855:
        /*2a88*/ 	.word	index@(_ZN2at6native29vectorized_elementwise_kernelILi2ENS0_13BinaryFunctorIddbZZZNS0_23logical_xor_kernel_cudaERNS_14TensorIteratorEENKUlvE0_clEvENKUlvE4_clEvEUlddE_EESt5arrayIPcLm3EEEEviT0_T1_)
        /*2a8c*/ 	.word	0x00000000


	//----- nvinfo : EIATTR_MIN_STACK_SIZE
	.align		4
.L_1856:
        /*2a90*/ 	.byte	0x04, 0x12
        /*2a92*/ 	.short	(.L_1858 - .L_1857)
	.align		4
.L_1857:
        /*2a94*/ 	.word	index@(_ZN2at6native29vectorized_elementwise_kernelILi4ENS0_13BinaryFunctorIddbZZZNS0_23logical_xor_kernel_cudaERNS_14TensorIteratorEENKUlvE0_clEvENKUlvE4_clEvEUlddE_EESt5arrayIPcLm3EEEEviT0_T1_)
        /*2a98*/ 	.word	0x00000000


	//----- nvinfo : EIATTR_MIN_STACK_SIZE
	.align		4
.L_1858:
        /*2a9c*/ 	.byte	0x04, 0x12
        /*2a9e*/ 	.short	(.L_1860 - .L_1859)
	.align		4
.L_1859:
        /*2aa0*/ 	.word	index@(_ZN2at6native29vectorized_elementwise_kernelILi8ENS0_13BinaryFunctorIddbZZZNS0_23logical_xor_kernel_cudaERNS_14TensorIteratorEENKUlvE0_clEvENKUlvE4_clEvEUlddE_EESt5arrayIPcLm3EEEEviT0_T1_)
        /*2aa4*/ 	.word	0x00000000


	//----- nvinfo : EIATTR_MIN_STACK_SIZE
	.align		4
.L_1860:
        /*2aa8*/ 	.byte	0x04, 0x12
        /*2aaa*/ 	.short	(.L_1862 - .L_1861)
	.align		4
.L_1861:
        /*2aac*/ 	.word	index@(_ZN2at6native18elementwise_kernelILi128ELi4EZNS0_15gpu_kernel_implINS0_13AUnaryFunctorIssbZZZNS0_23logical_xor_kernel_cudaERNS_14TensorIteratorEENKUlvE0_clEvENKUlvE3_clEvEUlssE_EEEEvRNS_18TensorIteratorBaseERKT_EUliE_EEviT1_)
        /*2ab0*/ 	.word	0x00000000


	//----- nvinfo : EIATTR_MIN_STACK_SIZE
	.align		4
.L_1862:
        /*2ab4*/ 	.byte	0x04, 0x12
        /*2ab6*/ 	.short	(.L_1864 - .L_1863)
	.align		4
.L_1863:
        /*2ab8*/ 	.word	index@(_ZN2at6native27unrolled_elementwise_kernelINS0_13AUnaryFunctorIssbZZZNS0_23logical_xor_kernel_cudaERNS_14TensorIteratorEENKUlvE0_clEvENKUlvE3_clEvEUlssE_EESt5arrayIPcLm2EELi4E23TrivialOffsetCalculatorILi1EjESD_NS0_6memory12LoadWithCastILi1EEENSE_13StoreWithCastILi1EEEEEviT_T0_T2_T3_T4_T5_)
        /*2abc*/ 	.word	0x00000000


	//----- nvinfo : EIATTR_MIN_STACK_SIZE
	.align		4
.L_1864:
        /*2ac0*/ 	.byte	0x04, 0x12
        /*2ac2*/ 	.short	(.L_1866 - .L_1865)
	.align		4
.L_1865:
        /*2ac4*/ 	.word	index@(_ZN2at6native18elementwise_kernelILi128ELi4EZNS0_22gpu_kernel_impl_nocastINS0_13AUnaryFunctorIssbZZZNS0_23logical_xor_kernel_cudaERNS_14TensorIteratorEENKUlvE0_clEvENKUlvE3_clEvEUlssE_EEEEvRNS_18TensorIteratorBaseERKT_EUliE_EEviT1_)
        /*2ac8*/ 	.word	0x00000000


	//----- nvinfo : EIATTR_MIN_STACK_SIZE
	.align		4
.L_1866:
        /*2acc*/ 	.byte	0x04, 0x12
        /*2ace*/ 	.short	(.L_1868 - .L_1867)
	.align		4
.L_1867:
        /*2ad0*/ 	.word	index@(_ZN2at6native27unrolled_elementwise_kernelINS0_13AUnaryFunctorIssbZZZNS0_23logical_xor_kernel_cudaERNS_14TensorIteratorEENKUlvE0_clEvENKUlvE3_clEvEUlssE_EESt5arrayIPcLm2EELi4E23TrivialOffsetCalculatorILi1EjESD_NS0_6memory15LoadWithoutCastENSE_16StoreWithoutCastEEEviT_T0_T2_T3_T4_T5_)
        /*2ad4*/ 	.word	0x00000000


	//----- nvinfo : EIATTR_MIN_STACK_SIZE
	.align		4
.L_1868:
        /*2ad8*/ 	.byte	0x04, 0x12
        /*2ada*/ 	.short	(.L_1870 - .L_1869)
	.align		4
.L_1869:
        /*2adc*/ 	.word	index@(_ZN2at6native29vectorized_elementwise_kernelILi2ENS0_13AUnaryFunctorIssbZZZNS0_23logical_xor_kernel_cudaERNS_14TensorIteratorEENKUlvE0_clEvENKUlvE3_clEvEUlssE_EESt5arrayIPcLm2EEEEviT0_T1_)
        /*2ae0*/ 	.word	0x00000000


	//----- nvinfo : EIATTR_MIN_STACK_SIZE
	.align		4
.L_1870:
        /*2ae4*/ 	.byte	0x04, 0x12
        /*2ae6*/ 	.short	(.L_1872 - .L_1871)
	.align		4
.L_1871:
        /*2ae8*/ 	.word	index@(_ZN2at6native29vectorized_elementwise_kernelILi4ENS0_13AUnaryFunctorIssbZZZNS0_23logical_xor_kernel_cudaERNS_14TensorIteratorEENKUlvE0_clEvENKUlvE3_clEvEUlssE_EESt5arrayIPcLm2EEEEviT0_T1_)
        /*2aec*/ 	.word	0x00000000


	//----- nvinfo : EIATTR_MIN_STACK_SIZE
	.align		4
.L_1872:
        /*2af0*/ 	.byte	0x04, 0x12
        /*2af2*/ 	.short	(.L_1874 - .L_1873)
	.align		4
.L_1873:
        /*2af4*/ 	.word	index@(_ZN2at6native29vectorized_elementwise_kernelILi8ENS0_13AUnaryFunctorIssbZZZNS0_23logical_xor_kernel_cudaERNS_14TensorIteratorEENKUlvE0_clEvENKUlvE3_clEvEUlssE_EESt5arrayIPcLm2EEEEviT0_T1_)
        /*2af8*/ 	.word	0x00000000


	//----- nvinfo : EIATTR_MIN_STACK_SIZE
	.align		4
.L_1874:
        /*2afc*/ 	.byte	0x04, 0x12
        /*2afe*/ 	.short	(.L_1876 - .L_1875)
	.align		4
.L_1875:
        /*2b00*/ 	.word	index@(_ZN2at6native18elementwise_kernelILi128ELi4EZNS0_15gpu_kernel_implINS0_13BinaryFunctorIssbZZZNS0_23logical_xor_kernel_cudaERNS_14TensorIteratorEENKUlvE0_clEvENKUlvE3_clEvEUlssE_EEEEvRNS_18TensorIteratorBaseERKT_EUliE_EEviT1_)
        /*2b04*/ 	.word	0x00000000


	//----- nvinfo : EIATTR_MIN_STACK_SIZE
	.align		4
.L_1876:
        /*2b08*/ 	.byte	0x04, 0x12
        /*2b0a*/ 	.short	(.L_1878 - .L_1877)
	.align		4
.L_1877:
        /*2b0c*/ 	.word	index@(_ZN2at6native27unrolled_elementwise_kernelINS0_13BinaryFunctorIssbZZZNS0_23logical_xor_kernel_cudaERNS_14TensorIteratorEENKUlvE0_clEvENKUlvE3_clEvEUlssE_EESt5arrayIPcLm3EELi4E23TrivialOffsetCalculatorILi2EjESC_ILi1EjENS0_6memory12LoadWithCastILi2EEENSF_13StoreWithCastILi1EEEEEviT_T0_T2_T3_T4_T5_)
        /*2b10*/ 	.word	0x00000000


	//----- nvinfo : EIATTR_MIN_STACK_SIZE
	.align		4
.L_1878:
        /*2b14*/ 	.byte	0x04, 0x12
        /*2b16*/ 	.short	(.L_1880 - .L_1879)
	.align		4
.L_1879:
        /*2b18*/ 	.word	index@(_ZN2at6native18elementwise_kernelILi128ELi4EZNS0_22gpu_kernel_impl_nocastINS0_13BinaryFunctorIssbZZZNS0_23logical_xor_kernel_cudaERNS_14TensorIteratorEENKUlvE0_clEvENKUlvE3_clEvEUlssE_EEEEvRNS_18TensorIteratorBaseERKT_EUliE_EEviT1_)
        /*2b1c*/ 	.word	0x00000000


	//----- nvinfo : EIATTR_MIN_STACK_SIZE
	.align		4
.L_1880:
        /*2b20*/ 	.byte	0x04, 0x12
        /*2b22*/ 	.short	(.L_1882 - .L_1881)
	.align		4
.L_1881:
        /*2b24*/ 	.word	index@(_ZN2at6native27unrolled_elementwise_kernelINS0_13BinaryFunctorIssbZZZNS0_23logical_xor_kernel_cudaERNS_14TensorIteratorEENKUlvE0_clEvENKUlvE3_clEvEUlssE_EESt5arrayIPcLm3EELi4E23TrivialOffsetCalculatorILi2EjESC_ILi1EjENS0_6memory15LoadWithoutCastENSF_16StoreWithoutCastEEEviT_T0_T2_T3_T4_T5_)
        /*2b28*/ 	.word	0x00000000


	//----- nvinfo : EIATTR_MIN_STACK_SIZE
	.align		4
.L_1882:
        /*2b2c*/ 	.byte	0x04, 0x12
        /*2b2e*/ 	.short	(.L_1884 - .L_1883)
	.align		4
.L_1883:
        /*2b30*/ 	.word	index@(_ZN2at6native29vectorized_elementwise_kernelILi2ENS0_13BinaryFunctorIssbZZZNS0_23logical_xor_kernel_cudaERNS_14TensorIteratorEENKUlvE0_clEvENKUlvE3_clEvEUlssE_EESt5arrayIPcLm3EEEEviT0_T1_)
        /*2b34*/ 	.word	0x00000000


	//----- nvinfo : EIATTR_MIN_STACK_SIZE
	.align		4
.L_1884:
        /*2b38*/ 	.byte	0x04, 0x12
        /*2b3a*/ 	.short	(.L_1886 - .L_1885)
	.align		4
.L_1885:
        /*2b3c*/ 	.word	index@(_ZN2at6native29vectorized_elementwise_kernelILi4ENS0_13BinaryFunctorIssbZZZNS0_23logical_xor_kernel_cudaERNS_14TensorIteratorEENKUlvE0_clEvENKUlvE3_clEvEUlssE_EESt5arrayIPcLm3EEEEviT0_T1_)
        /*2b40*/ 	.word	0x00000000


	//----- nvinfo : EIATTR_MIN_STACK_SIZE
	.align		4
.L_1886:
        /*2b44*/ 	.byte	0x04, 0x12
        /*2b46*/ 	.short	(.L_1888 - .L_1887)
	.align		4
.L_1887:
        /*2b48*/ 	.word	index@(_ZN2at6native29vectorized_elementwise_kernelILi8ENS0_13BinaryFunctorIssbZZZNS0_23logical_xor_kernel_cudaERNS_14TensorIteratorEENKUlvE0_clEvENKUlvE3_clEvEUlssE_EESt5arrayIPcLm3EEEEviT0_T1_)
        /*2b4c*/ 	.word	0x00000000


	//----- nvinfo : EIATTR_MIN_STACK_SIZE
	.align		4
.L_1888:
        /*2b50*/ 	.byte	0x04, 0x12
        /*2b52*/ 	.short	(.L_1890 - .L_1889)
	.align		4
.L_1889:
        /*2b54*/ 	.word	index@(_ZN2at6native18elementwise_kernelILi128ELi4EZNS0_15gpu_kernel_implINS0_13AUnaryFunctorIllbZZZNS0_23logical_xor_kernel_cudaERNS_14TensorIteratorEENKUlvE0_clEvENKUlvE2_clEvEUlllE_EEEEvRNS_18TensorIteratorBaseERKT_EUliE_EEviT1_)
        /*2b58*/ 	.word	0x00000000


	//----- nvinfo : EIATTR_MIN_STACK_SIZE
	.align		4
.L_1890:
        /*2b5c*/ 	.byte	0x04, 0x12
        /*2b5e*/ 	.short	(.L_1892 - .L_1891)
	.align		4
.L_1891:
        /*2b60*/ 	.word	index@(_ZN2at6native27unrolled_elementwise_kernelINS0_13AUnaryFunctorIllbZZZNS0_23logical_xor_kernel_cudaERNS_14TensorIteratorEENKUlvE0_clEvENKUlvE2_clEvEUlllE_EESt5arrayIPcLm2EELi4E23TrivialOffsetCalculatorILi1EjESD_NS0_6memory12LoadWithCastILi1EEENSE_13StoreWithCastILi1EEEEEviT_T0_T2_T3_T4_T5_)
        /*2b64*/ 	.word	0x00000000


	//----- nvinfo : EIATTR_MIN_STACK_SIZE
	.align		4
.L_1892:
        /*2b68*/ 	.byte	0x04, 0x12
        /*2b6a*/ 	.short	(.L_1894 - .L_1893)
	.align		4
.L_1893:
        /*2b6c*/ 	.word	index@(_ZN2at6native18elementwise_kernelILi128ELi4EZNS0_22gpu_kernel_impl_nocastINS0_13AUnaryFunctorIllbZZZNS0_23logical_xor_kernel_cudaERNS_14TensorIteratorEENKUlvE0_clEvENKUlvE2_clEvEUlllE_EEEEvRNS_18TensorIteratorBaseERKT_EUliE_EEviT1_)
        /*2b70*/ 	.word	0x00000000


	//----- nvinfo : EIATTR_MIN_STACK_SIZE
	.align		4
.L_1894:
        /*2b74*/ 	.byte	0x04, 0x12
        /*2b76*/ 	.short	(.L_1896 - .L_1895)
	.align		4
.L_1895:
        /*2b78*/ 	.word	index@(_ZN2at6native27unrolled_elementwise_kernelINS0_13AUnaryFunctorIllbZZZNS0_23logical_xor_kernel_cudaERNS_14TensorIteratorEENKUlvE0_clEvENKUlvE2_clEvEUlllE_EESt5arrayIPcLm2EELi4E23TrivialOffsetCalculatorILi1EjESD_NS0_6memory15LoadWithoutCastENSE_16StoreWithoutCastEEEviT_T0_T2_T3_T4_T5_)
        /*2b7c*/ 	.word	0x00000000


	//----- nvinfo : EIATTR_MIN_STACK_SIZE
	.align		4
.L_1896:
        /*2b80*/ 	.byte	0x04, 0x12
        /*2b82*/ 	.short	(.L_1898 - .L_1897)
	.align		4
.L_1897:
        /*2b84*/ 	.word	index@(_ZN2at6native29vectorized_elementwise_kernelILi2ENS0_13AUnaryFunctorIllbZZZNS0_23logical_xor_kernel_cudaERNS_14TensorIteratorEENKUlvE0_clEvENKUlvE2_clEvEUlllE_EESt5arrayIPcLm2EEEEviT0_T1_)
        /*2b88*/ 	.word	0x00000000


	//----- nvinfo : EIATTR_MIN_STACK_SIZE
	.align		4
.L_1898:
        /*2b8c*/ 	.byte	0x04, 0x12
        /*2b8e*/ 	.short	(.L_1900 - .L_1899)
	.align		4
.L_1899:
        /*2b90*/ 	.word	index@(_ZN2at6native29vectorized_elementwise_kernelILi4ENS0_13AUnaryFunctorIllbZZZNS0_23logical_xor_kernel_cudaERNS_14TensorIteratorEENKUlvE0_clEvENKUlvE2_clEvEUlllE_EESt5arrayIPcLm2EEEEviT0_T1_)
        /*2b94*/ 	.word	0x00000000


	//----- nvinfo : EIATTR_MIN_STACK_SIZE
	.align		4
.L_1900:
        /*2b98*/ 	.byte	0x04, 0x12
        /*2b9a*/ 	.short	(.L_1902 - .L_1901)
	.align		4
.L_1901:
        /*2b9c*/ 	.word	index@(_ZN2at6native29vectorized_elementwise_kernelILi8ENS0_13AUnaryFunctorIllbZZZNS0_23logical_xor_kernel_cudaERNS_14TensorIteratorEENKUlvE0_clEvENKUlvE2_clEvEUlllE_EESt5arrayIPcLm2EEEEviT0_T1_)
        /*2ba0*/ 	.word	0x00000000


	//----- nvinfo : EIATTR_MIN_STACK_SIZE
	.align		4
.L_1902:
        /*2ba4*/ 	.byte	0x04, 0x12
        /*2ba6*/ 	.short	(.L_1904 - .L_1903)
	.align		4
.L_1903:
        /*2ba8*/ 	.word	index@(_ZN2at6native18elementwise_kernelILi128ELi4EZNS0_15gpu_kernel_implINS0_13BinaryFunctorIllbZZZNS0_23logical_xor_kernel_cudaERNS_14TensorIteratorEENKUlvE0_clEvENKUlvE2_clEvEUlllE_EEEEvRNS_18TensorIteratorBaseERKT_EUliE_EEviT1_)
        /*2bac*/ 	.word	0x00000000


	//----- nvinfo : EIATTR_MIN_STACK_SIZE
	.align		4
.L_1904:
        /*2bb0*/ 	.byte	0x04, 0x12
        /*2bb2*/ 	.short	(.L_1906 - .L_1905)
	.align		4
.L_1905:
        /*2bb4*/ 	.word	index@(_ZN2at6native27unrolled_elementwise_kernelINS0_13BinaryFunctorIllbZZZNS0_23logical_xor_kernel_cudaERNS_14TensorIteratorEENKUlvE0_clEvENKUlvE2_clEvEUlllE_EESt5arrayIPcLm3EELi4E23TrivialOffsetCalculatorILi2EjESC_ILi1EjENS0_6memory12LoadWithCastILi2EEENSF_13StoreWithCastILi1EEEEEviT_T0_T2_T3_T4_T5_)
        /*2bb8*/ 	.word	0x00000000


	//----- nvinfo : EIATTR_MIN_STACK_SIZE
	.align		4
.L_1906:
        /*2bbc*/ 	.byte	0x04, 0x12
        /*2bbe*/ 	.short	(.L_1908 - .L_1907)
	.align		4
.L_1907:
        /*2bc0*/ 	.word	index@(_ZN2at6native18elementwise_kernelILi128ELi4EZNS0_22gpu_kernel_impl_nocastINS0_13BinaryFunctorIllbZZZNS0_23logical_xor_kernel_cudaERNS_14TensorIteratorEENKUlvE0_clEvENKUlvE2_clEvEUlllE_EEEEvRNS_18TensorIteratorBaseERKT_EUliE_EEviT1_)
        /*2bc4*/ 	.word	0x00000000


	//----- nvinfo : EIATTR_MIN_STACK_SIZE
	.align		4
.L_1908:
        /*2bc8*/ 	.byte	0x04, 0x12
        /*2bca*/ 	.short	(.L_1910 - .L_1909)
	.align		4
.L_1909:
        /*2bcc*/ 	.word	index@(_ZN2at6native27unrolled_elementwise_kernelINS0_13BinaryFunctorIllbZZZNS0_23logical_xor_kernel_cudaERNS_14TensorIteratorEENKUlvE0_clEvENKUlvE2_clEvEUlllE_EESt5arrayIPcLm3EELi4E23TrivialOffsetCalculatorILi2EjESC_ILi1EjENS0_6memory15LoadWithoutCastENSF_16StoreWithoutCastEEEviT_T0_T2_T3_T4_T5_)
        /*2bd0*/ 	.word	0x00000000


	//----- nvinfo : EIATTR_MIN_STACK_SIZE
	.align		4
.L_1910:
        /*2bd4*/ 	.byte	0x04, 0x12
        /*2bd6*/ 	.short	(.L_1912 - .L_1911)
	.align		4
.L_1911:
        /*2bd8*/ 	.word	index@(_ZN2at6native29vectorized_elementwise_kernelILi2ENS0_13BinaryFunctorIllbZZZNS0_23logical_xor_kernel_cudaERNS_14TensorIteratorEENKUlvE0_clEvENKUlvE2_clEvEUlllE_EESt5arrayIPcLm3EEEEviT0_T1_)
        /*2bdc*/ 	.word	0x00000000


	//----- nvinfo : EIATTR_MIN_STACK_SIZE
	.align		4
.L_1912:
        /*2be0*/ 	.byte	0x04, 0x12
        /*2be2*/ 	.short	(.L_1914 - .L_1913)
	.align		4
.L_1913:
        /*2be4*/ 	.word	index@(_ZN2at6native29vectorized_elementwise_kernelILi4ENS0_13BinaryFunctorIllbZZZNS0_23logical_xor_kernel_cudaERNS_14TensorIteratorEENKUlvE0_clEvENKUlvE2_clEvEUlllE_EESt5arrayIPcLm3EEEEviT0_T1_)
        /*2be8*/ 	.word	0x00000000


	//----- nvinfo : EIATTR_MIN_STACK_SIZE
	.align		4
.L_1914:
        /*2bec*/ 	.byte	0x04, 0x12
        /*2bee*/ 	.short	(.L_1916 - .L_1915)
	.align		4
.L_1915:
        /*2bf0*/ 	.word	index@(_ZN2at6native29vectorized_elementwise_kernelILi8ENS0_13BinaryFunctorIllbZZZNS0_23logical_xor_kernel_cudaERNS_14TensorIteratorEENKUlvE0_clEvENKUlvE2_clEvEUlllE_EESt5arrayIPcLm3EEEEviT0_T1_)
        /*2bf4*/ 	.word	0x00000000


	//----- nvinfo : EIATTR_MIN_STACK_SIZE
	.align		4
.L_1916:
        /*2bf8*/ 	.byte	0x04, 0x12
        /*2bfa*/ 	.short	(.L_1918 - .L_1917)
	.align		4
.L_1917:
        /*2bfc*/ 	.word	index@(_ZN2at6native18elementwise_kernelILi128ELi4EZNS0_15gpu_kernel_implINS0_13AUnaryFunctorIiibZZZNS0_23logical_xor_kernel_cudaERNS_14TensorIteratorEENKUlvE0_clEvENKUlvE1_clEvEUliiE_EEEEvRNS_18TensorIteratorBaseERKT_EUliE_EEviT1_)
        /*2c00*/ 	.word	0x00000000


	//----- nvinfo : EIATTR_MIN_STACK_SIZE
	.align		4
.L_1918:
        /*2c04*/ 	.byte	0x04, 0x12
        /*2c06*/ 	.short	(.L_1920 - .L_1919)
	.align		4
.L_1919:
        /*2c08*/ 	.word	index@(_ZN2at6native27unrolled_elementwise_kernelINS0_13AUnaryFunctorIiibZZZNS0_23logical_xor_kernel_cudaERNS_14TensorIteratorEENKUlvE0_clEvENKUlvE1_clEvEUliiE_EESt5arrayIPcLm2EELi4E23TrivialOffsetCalculatorILi1EjESD_NS0_6memory12LoadWithCastILi1EEENSE_13StoreWithCastILi1EEEEEviT_T0_T2_T3_T4_T5_)
        /*2c0c*/ 	.word	0x00000000


	//----- nvinfo : EIATTR_MIN_STACK_SIZE
	.align		4
.L_1920:
        /*2c10*/ 	.byte	0x04, 0x12
        /*2c12*/ 	.short	(.L_1922 - .L_1921)
	.align		4
.L_1921:
        /*2c14*/ 	.word	index@(_ZN2at6native18elementwise_kernelILi128ELi4EZNS0_22gpu_kernel_impl_nocastINS0_13AUnaryFunctorIiibZZZNS0_23logical_xor_kernel_cudaERNS_14TensorIteratorEENKUlvE0_clEvENKUlvE1_clEvEUliiE_EEEEvRNS_18TensorIteratorBaseERKT_EUliE_EEviT1_)
        /*2c18*/ 	.word	0x00000000


	//----- nvinfo : EIATTR_MIN_STACK_SIZE
	.align		4
.L_1922:
        /*2c1c*/ 	.byte	0x04, 0x12
        /*2c1e*/ 	.short	(.L_1924 - .L_1923)
	.align		4
.L_1923:
        /*2c20*/ 	.word	index@(_ZN2at6native27unrolled_elementwise_kernelINS0_13AUnaryFunctorIiibZZZNS0_23logical_xor_kernel_cudaERNS_14TensorIteratorEENKUlvE0_clEvENKUlvE1_clEvEUliiE_EESt5arrayIPcLm2EELi4E23TrivialOffsetCalculatorILi1EjESD_NS0_6memory15LoadWithoutCastENSE_16StoreWithoutCastEEEviT_T0_T2_T3_T4_T5_)
        /*2c24*/ 	.word	0x00000000


	//----- nvinfo : EIATTR_MIN_STACK_SIZE
	.align		4
.L_1924:
        /*2c28*/ 	.byte	0x04, 0x12
        /*2c2a*/ 	.short	(.L_1926 - .L_1925)
	.align		4
.L_1925:
        /*2c2c*/ 	.word	index@(_ZN2at6native29vectorized_elementwise_kernelILi2ENS0_13AUnaryFunctorIiibZZZNS0_23logical_xor_kernel_cudaERNS_14TensorIteratorEENKUlvE0_clEvENKUlvE1_clEvEUliiE_EESt5arrayIPcLm2EEEEviT0_T1_)
        /*2c30*/ 	.word	0x00000000


	//----- nvinfo : EIATTR_MIN_STACK_SIZE
	.align		4
.L_1926:
        /*2c34*/ 	.byte	0x04, 0x12
        /*2c36*/ 	.short	(.L_1928 - .L_1927)
	.align		4
.L_1927:
        /*2c38*/ 	.word	index@(_ZN2at6native29vectorized_elementwise_kernelILi4ENS0_13AUnaryFunctorIiibZZZNS0_23logical_xor_kernel_cudaERNS_14TensorIteratorEENKUlvE0_clEvENKUlvE1_clEvEUliiE_EESt5arrayIPcLm2EEEEviT0_T1_)
        /*2c3c*/ 	.word	0x00000000


	//----- nvinfo : EIATTR_MIN_STACK_SIZE
	.align		4
.L_1928:
        /*2c40*/ 	.byte	0x04, 0x12
        /*2c42*/ 	.short	(.L_1930 - .L_1929)
	.align		4
.L_1929:
        /*2c44*/ 	.word	index@(_ZN2at6native29vectorized_elementwise_kernelILi8ENS0_13AUnaryFunctorIiibZZZNS0_23logical_xor_kernel_cudaERNS_14TensorIteratorEENKUlvE0_clEvENKUlvE1_clEvEUliiE_EESt5arrayIPcLm2EEEEviT0_T1_)
        /*2c48*/ 	.word	0x00000000


	//----- nvinfo : EIATTR_MIN_STACK_SIZE
	.align		4
.L_1930:
        /*2c4c*/ 	.byte	0x04, 0x12
        /*2c4e*/ 	.short	(.L_1932 - .L_1931)
	.align		4
.L_1931:
        /*2c50*/ 	.word	index@(_ZN2at6native18elementwise_kernelILi128ELi4EZNS0_15gpu_kernel_implINS0_13BinaryFunctorIiibZZZNS0_23logical_xor_kernel_cudaERNS_14TensorIteratorEENKUlvE0_clEvENKUlvE1_clEvEUliiE_EEEEvRNS_18TensorIteratorBaseERKT_EUliE_EEviT1_)
        /*2c54*/ 	.word	0x00000000


	//----- nvinfo : EIATTR_MIN_STACK_SIZE
	.align		4
.L_1932:
        /*2c58*/ 	.byte	0x04, 0x12
        /*2c5a*/ 	.short	(.L_1934 - .L_1933)
	.align		4
.L_1933:
        /*2c5c*/ 	.word	index@(_ZN2at6native27unrolled_elementwise_kernelINS0_13BinaryFunctorIiibZZZNS0_23logical_xor_kernel_cudaERNS_14TensorIteratorEENKUlvE0_clEvENKUlvE1_clEvEUliiE_EESt5arrayIPcLm3EELi4E23TrivialOffsetCalculatorILi2EjESC_ILi1EjENS0_6memory12LoadWithCastILi2EEENSF_13StoreWithCastILi1EEEEEviT_T0_T2_T3_T4_T5_)
        /*2c60*/ 	.word	0x00000000


	//----- nvinfo : EIATTR_MIN_STACK_SIZE
	.align		4
.L_1934:
        /*2c64*/ 	.byte	0x04, 0x12
        /*2c66*/ 	.short	(.L_1936 - .L_1935)
	.align		4
.L_1935:
        /*2c68*/ 	.word	index@(_ZN2at6native18elementwise_kernelILi128ELi4EZNS0_22gpu_kernel_impl_nocastINS0_13BinaryFunctorIiibZZZNS0_23logical_xor_kernel_cudaERNS_14TensorIteratorEENKUlvE0_clEvENKUlvE1_clEvEUliiE_EEEEvRNS_18TensorIteratorBaseERKT_EUliE_EEviT1_)
        /*2c6c*/ 	.word	0x00000000


	//----- nvinfo : EIATTR_MIN_STACK_SIZE
	.align		4
.L_1936:
        /*2c70*/ 	.byte	0x04, 0x12
        /*2c72*/ 	.short	(.L_1938 - .L_1937)
	.align		4
.L_1937:
        /*2c74*/ 	.word	index@(_ZN2at6native27unrolled_elementwise_kernelINS0_13BinaryFunctorIiibZZZNS0_23logical_xor_kernel_cudaERNS_14TensorIteratorEENKUlvE0_clEvENKUlvE1_clEvEUliiE_EESt5arrayIPcLm3EELi4E23TrivialOffsetCalculatorILi2EjESC_ILi1EjENS0_6memory15LoadWithoutCastENSF_16StoreWithoutCastEEEviT_T0_T2_T3_T4_T5_)
        /*2c78*/ 	.word	0x00000000


	//----- nvinfo : EIATTR_MIN_STACK_SIZE
	.align		4
.L_1938:
        /*2c7c*/ 	.byte	0x04, 0x12
        /*2c7e*/ 	.short	(.L_1940 - .L_1939)
	.align		4
.L_1939:
        /*2c80*/ 	.word	index@(_ZN2at6native29vectorized_elementwise_kernelILi2ENS0_13BinaryFunctorIiibZZZNS0_23logical_xor_kernel_cudaERNS_14TensorIteratorEENKUlvE0_clEvENKUlvE1_clEvEUliiE_EESt5arrayIPcLm3EEEEviT0_T1_)
        /*2c84*/ 	.word	0x00000000


	//----- nvinfo : EIATTR_MIN_STACK_SIZE
	.align		4
.L_1940:
        /*2c88*/ 	.byte	0x04, 0x12
        /*2c8a*/ 	.short	(.L_1942 - .L_1941)
	.align		4
.L_1941:
        /*2c8c*/ 	.word	index@(_ZN2at6native29vectorized_elementwise_kernelILi4ENS0_13BinaryFunctorIiibZZZNS0_23logical_xor_kernel_cudaERNS_14TensorIteratorEENKUlvE0_clEvENKUlvE1_clEvEUliiE_EESt5arrayIPcLm3EEEEviT0_T1_)
        /*2c90*/ 	.word	0x00000000


	//----- nvinfo : EIATTR_MIN_STACK_SIZE
	.align		4
.L_1942:
        /*2c94*/ 	.byte	0x04, 0x12
        /*2c96*/ 	.short	(.L_1944 - .L_1943)
	.align		4
.L_1943:
        /*2c98*/ 	.word	index@(_ZN2at6native29vectorized_elementwise_kernelILi8ENS0_13BinaryFunctorIiibZZZNS0_23logical_xor_kernel_cudaERNS_14TensorIteratorEENKUlvE0_clEvENKUlvE1_clEvEUliiE_EESt5arrayIPcLm3EEEEviT0_T1_)
        /*2c9c*/ 	.word	0x00000000


	//----- nvinfo : EIATTR_MIN_STACK_SIZE
	.align		4
.L_1944:
        /*2ca0*/ 	.byte	0x04, 0x12
        /*2ca2*/ 	.short	(.L_1946 - .L_1945)
	.align		4
.L_1945:
        /*2ca4*/ 	.word	index@(_ZN2at6native18elementwise_kernelILi128ELi4EZNS0_15gpu_kernel_implINS0_13AUnaryFunctorIaabZZZNS0_23logical_xor_kernel_cudaERNS_14TensorIteratorEENKUlvE0_clEvENKUlvE0_clEvEUlaaE_EEEEvRNS_18TensorIteratorBaseERKT_EUliE_EEviT1_)
        /*2ca8*/ 	.word	0x00000000


	//----- nvinfo : EIATTR_MIN_STACK_SIZE
	.align		4
.L_1946:
        /*2cac*/ 	.byte	0x04, 0x12
        /*2cae*/ 	.short	(.L_1948 - .L_1947)
	.align		4
.L_1947:
        /*2cb0*/ 	.word	index@(_ZN2at6native27unrolled_elementwise_kernelINS0_13AUnaryFunctorIaabZZZNS0_23logical_xor_kernel_cudaERNS_14TensorIteratorEENKUlvE0_clEvENKUlvE0_clEvEUlaaE_EESt5arrayIPcLm2EELi4E23TrivialOffsetCalculatorILi1EjESD_NS0_6memory12LoadWithCastILi1EEENSE_13StoreWithCastILi1EEEEEviT_T0_T2_T3_T4_T5_)
        /*2cb4*/ 	.word	0x00000000


	//----- nvinfo : EIATTR_MIN_STACK_SIZE
	.align		4
.L_1948:
        /*2cb8*/ 	.byte	0x04, 0x12
        /*2cba*/ 	.short	(.L_1950 - .L_1949)
	.align		4
.L_1949:
        /*2cbc*/ 	.word	index@(_ZN2at6native18elementwise_kernelILi128ELi4EZNS0_22gpu_kernel_impl_nocastINS0_13AUnaryFunctorIaabZZZNS0_23logical_xor_kernel_cudaERNS_14TensorIteratorEENKUlvE0_clEvENKUlvE0_clEvEUlaaE_EEEEvRNS_18TensorIteratorBaseERKT_EUliE_EEviT1_)
        /*2cc0*/ 	.word	0x00000000


	//----- nvinfo : EIATTR_MIN_STACK_SIZE
	.align		4
.L_1950:
        /*2cc4*/ 	.byte	0x04, 0x12
        /*2cc6*/ 	.short	(.L_1952 - .L_1951)
	.align		4
.L_1951:
        /*2cc8*/ 	.word	index@(_ZN2at6native27unrolled_elementwise_kernelINS0_13AUnaryFunctorIaabZZZNS0_23logical_xor_kernel_cudaERNS_14TensorIteratorEENKUlvE0_clEvENKUlvE0_clEvEUlaaE_EESt5arrayIPcLm2EELi4E23TrivialOffsetCalculatorILi1EjESD_NS0_6memory15LoadWithoutCastENSE_16StoreWithoutCastEEEviT_T0_T2_T3_T4_T5_)
        /*2ccc*/ 	.word	0x00000000


	//----- nvinfo : EIATTR_MIN_STACK_SIZE
	.align		4
.L_1952:
        /*2cd0*/ 	.byte	0x04, 0x12
        /*2cd2*/ 	.short	(.L_1954 - .L_1953)
	.align		4
.L_1953:
        /*2cd4*/ 	.word	index@(_ZN2at6native29vectorized_elementwise_kernelILi2ENS0_13AUnaryFunctorIaabZZZNS0_23logical_xor_kernel_cudaERNS_14TensorIteratorEENKUlvE0_clEvENKUlvE0_clEvEUlaaE_EESt5arrayIPcLm2EEEEviT0_T1_)
        /*2cd8*/ 	.word	0x00000000


	//----- nvinfo : EIATTR_MIN_STACK_SIZE
	.align		4
.L_1954:
        /*2cdc*/ 	.byte	0x04, 0x12
        /*2cde*/ 	.short	(.L_1956 - .L_1955)
	.align		4
.L_1955:
        /*2ce0*/ 	.word	index@(_ZN2at6native29vectorized_elementwise_kernelILi4ENS0_13AUnaryFunctorIaabZZZNS0_23logical_xor_kernel_cudaERNS_14TensorIteratorEENKUlvE0_clEvENKUlvE0_clEvEUlaaE_EESt5arrayIPcLm2EEEEviT0_T1_)
        /*2ce4*/ 	.word	0x00000000


	//----- nvinfo : EIATTR_MIN_STACK_SIZE
	.align		4
.L_1956:
        /*2ce8*/ 	.byte	0x04, 0x12
        /*2cea*/ 	.short	(.L_1958 - .L_1957)
	.align		4
.L_1957:
        /*2cec*/ 	.word	index@(_ZN2at6native29vectorized_elementwise_kernelILi8ENS0_13AUnaryFunctorIaabZZZNS0_23logical_xor_kernel_cudaERNS_14TensorIteratorEENKUlvE0_clEvENKUlvE0_clEvEUlaaE_EESt5arrayIPcLm2EEEEviT0_T1_)
        /*2cf0*/ 	.word	0x00000000


	//----- nvinfo : EIATTR_MIN_STACK_SIZE
	.align		4
.L_1958:
        /*2cf4*/ 	.byte	0x04, 0x12
        /*2cf6*/ 	.short	(.L_1960 - .L_1959)
	.align		4
.L_1959:
        /*2cf8*/ 	.word	index@(_ZN2at6native18elementwise_kernelILi128ELi4EZNS0_15gpu_kernel_implINS0_13BinaryFunctorIaabZZZNS0_23logical_xor_kernel_cudaERNS_14TensorIteratorEENKUlvE0_clEvENKUlvE0_clEvEUlaaE_EEEEvRNS_18TensorIteratorBaseERKT_EUliE_EEviT1_)
        /*2cfc*/ 	.word	0x00000000


	//----- nvinfo : EIATTR_MIN_STACK_SIZE
	.align		4
.L_1960:
        /*2d00*/ 	.byte	0x04, 0x12
        /*2d02*/ 	.short	(.L_1962 - .L_1961)
	.align		4
.L_1961:
        /*2d04*/ 	.word	index@(_ZN2at6native27unrolled_elementwise_kernelINS0_13BinaryFunctorIaabZZZNS0_23logical_xor_kernel_cudaERNS_14TensorIteratorEENKUlvE0_clEvENKUlvE0_clEvEUlaaE_EESt5arrayIPcLm3EELi4E23TrivialOffsetCalculatorILi2EjESC_ILi1EjENS0_6memory12LoadWithCastILi2EEENSF_13StoreWithCastILi1EEEEEviT_T0_T2_T3_T4_T5_)
        /*2d08*/ 	.word	0x00000000


	//----- nvinfo : EIATTR_MIN_STACK_SIZE
	.align		4
.L_1962:
        /*2d0c*/ 	.byte	0x04, 0x12
        /*2d0e*/ 	.short	(.L_1964 - .L_1963)
	.align		4
.L_1963:
        /*2d10*/ 	.word	index@(_ZN2at6native18elementwise_kernelILi128ELi4EZNS0_22gpu_kernel_impl_nocastINS0_13BinaryFunctorIaabZZZNS0_23logical_xor_kernel_cudaERNS_14TensorIteratorEENKUlvE0_clEvENKUlvE0_clEvEUlaaE_EEEEvRNS_18TensorIteratorBaseERKT_EUliE_EEviT1_)
        /*2d14*/ 	.word	0x00000000


	//----- nvinfo : EIATTR_MIN_STACK_SIZE
	.align		4
.L_1964:
        /*2d18*/ 	.byte	0x04, 0x12
        /*2d1a*/ 	.short	(.L_1966 - .L_1965)
	.align		4
.L_1965:
        /*2d1c*/ 	.word	index@(_ZN2at6native27unrolled_elementwise_kernelINS0_13BinaryFunctorIaabZZZNS0_23logical_xor_kernel_cudaERNS_14TensorIteratorEENKUlvE0_clEvENKUlvE0_clEvEUlaaE_EESt5arrayIPcLm3EELi4E23TrivialOffsetCalculatorILi2EjESC_ILi1EjENS0_6memory15LoadWithoutCastENSF_16StoreWithoutCastEEEviT_T0_T2_T3_T4_T5_)
        /*2d20*/ 	.word	0x00000000


	//----- nvinfo : EIATTR_MIN_STACK_SIZE
	.align		4
.L_1966:
        /*2d24*/ 	.byte	0x04, 0x12
        /*2d26*/ 	.short	(.L_1968 - .L_1967)
	.align		4
.L_1967:
        /*2d28*/ 	.word	index@(_ZN2at6native29vectorized_elementwise_kernelILi2ENS0_13BinaryFunctorIaabZZZNS0_23logical_xor_kernel_cudaERNS_14TensorIteratorEENKUlvE0_clEvENKUlvE0_clEvEUlaaE_EESt5arrayIPcLm3EEEEviT0_T1_)
        /*2d2c*/ 	.word	0x00000000


	//----- nvinfo : EIATTR_MIN_STACK_SIZE
	.align		4
.L_1968:
        /*2d30*/ 	.byte	0x04, 0x12
        /*2d32*/ 	.short	(.L_1970 - .L_1969)
	.align		4
.L_1969:
        /*2d34*/ 	.word	index@(_ZN2at6native29vectorized_elementwise_kernelILi4ENS0_13BinaryFunctorIaabZZZNS0_23logical_xor_kernel_cudaERNS_14TensorIteratorEENKUlvE0_clEvENKUlvE0_clEvEUlaaE_EESt5arrayIPcLm3EEEEviT0_T1_)
        /*2d38*/ 	.word	0x00000000


	//----- nvinfo : EIATTR_MIN_STACK_SIZE
	.align		4
.L_1970:
        /*2d3c*/ 	.byte	0x04, 0x12
        /*2d3e*/ 	.short	(.L_1972 - .L_1971)
	.align		4
.L_1971:
        /*2d40*/ 	.word	index@(_ZN2at6native29vectorized_elementwise_kernelILi8ENS0_13BinaryFunctorIaabZZZNS0_23logical_xor_kernel_cudaERNS_14TensorIteratorEENKUlvE0_clEvENKUlvE0_clEvEUlaaE_EESt5arrayIPcLm3EEEEviT0_T1_)
        /*2d44*/ 	.word	0x00000000


	//----- nvinfo : EIATTR_MIN_STACK_SIZE
	.align		4
.L_1972:
        /*2d48*/ 	.byte	0x04, 0x12
        /*2d4a*/ 	.short	(.L_1974 - .L_1973)
	.align		4
.L_1973:
        /*2d4c*/ 	.word	index@(_ZN2at6native18elementwise_kernelILi128ELi4EZNS0_15gpu_kernel_implINS0_13AUnaryFunctorIhhbZZZNS0_23logical_xor_kernel_cudaERNS_14TensorIteratorEENKUlvE0_clEvENKUlvE_clEvEUlhhE_EEEEvRNS_18TensorIteratorBaseERKT_EUliE_EEviT1_)
        /*2d50*/ 	.word	0x00000000


	//----- nvinfo : EIATTR_MIN_STACK_SIZE
	.align		4
.L_1974:
        /*2d54*/ 	.byte	0x04, 0x12
        /*2d56*/ 	.short	(.L_1976 - .L_1975)
	.align		4
.L_1975:
        /*2d58*/ 	.word	index@(_ZN2at6native27unrolled_elementwise_kernelINS0_13AUnaryFunctorIhhbZZZNS0_23logical_xor_kernel_cudaERNS_14TensorIteratorEENKUlvE0_clEvENKUlvE_clEvEUlhhE_EESt5arrayIPcLm2EELi4E23TrivialOffsetCalculatorILi1EjESD_NS0_6memory12LoadWithCastILi1EEENSE_13StoreWithCastILi1EEEEEviT_T0_T2_T3_T4_T5_)
        /*2d5c*/ 	.word	0x00000000


	//----- nvinfo : EIATTR_MIN_STACK_SIZE
	.align		4
.L_1976:
        /*2d60*/ 	.byte	0x04, 0x12
        /*2d62*/ 	.short	(.L_1978 - .L_1977)
	.align		4
.L_1977:
        /*2d64*/ 	.word	index@(_ZN2at6native18elementwise_kernelILi128ELi4EZNS0_22gpu_kernel_impl_nocastINS0_13AUnaryFunctorIhhbZZZNS0_23logical_xor_kernel_cudaERNS_14TensorIteratorEENKUlvE0_clEvENKUlvE_clEvEUlhhE_EEEEvRNS_18TensorIteratorBaseERKT_EUliE_EEviT1_)
        /*2d68*/ 	.word	0x00000000


	//----- nvinfo : EIATTR_MIN_STACK_SIZE
	.align		4
.L_1978:
        /*2d6c*/ 	.byte	0x04, 0x12
        /*2d6e*/ 	.short	(.L_1980 - .L_1979)
	.align		4
.L_1979:
        /*2d70*/ 	.word	index@(_ZN2at6native27unrolled_elementwise_kernelINS0_13AUnaryFunctorIhhbZZZNS0_23logical_xor_kernel_cudaERNS_14TensorIteratorEENKUlvE0_clEvENKUlvE_clEvEUlhhE_EESt5arrayIPcLm2EELi4E23TrivialOffsetCalculatorILi1EjESD_NS0_6memory15LoadWithoutCastENSE_16StoreWithoutCastEEEviT_T0_T2_T3_T4_T5_)
        /*2d74*/ 	.word	0x00000000


	//----- nvinfo : EIATTR_MIN_STACK_SIZE
	.align		4
.L_1980:
        /*2d78*/ 	.byte	0x04, 0x12
        /*2d7a*/ 	.short	(.L_1982 - .L_1981)
	.align		4
.L_1981:
        /*2d7c*/ 	.word	index@(_ZN2at6native29vectorized_elementwise_kernelILi2ENS0_13AUnaryFunctorIhhbZZZNS0_23logical_xor_kernel_cudaERNS_14TensorIteratorEENKUlvE0_clEvENKUlvE_clEvEUlhhE_EESt5arrayIPcLm2EEEEviT0_T1_)
        /*2d80*/ 	.word	0x00000000


	//----- nvinfo : EIATTR_MIN_STACK_SIZE
	.align		4
.L_1982:
        /*2d84*/ 	.byte	0x04, 0x12
        /*2d86*/ 	.short	(.L_1984 - .L_1983)
	.align		4
.L_1983:
        /*2d88*/ 	.word	index@(_ZN2at6native29vectorized_elementwise_kernelILi4ENS0_13AUnaryFunctorIhhbZZZNS0_23logical_xor_kernel_cudaERNS_14TensorIteratorEENKUlvE0_clEvENKUlvE_clEvEUlhhE_EESt5arrayIPcLm2EEEEviT0_T1_)
        /*2d8c*/ 	.word	0x00000000


	//----- nvinfo : EIATTR_MIN_STACK_SIZE
	.align		4
.L_1984:
        /*2d90*/ 	.byte	0x04, 0x12
        /*2d92*/ 	.short	(.L_1986 - .L_1985)
	.align		4
.L_1985:
        /*2d94*/ 	.word	index@(_ZN2at6native29vectorized_elementwise_kernelILi8ENS0_13AUnaryFunctorIhhbZZZNS0_23logical_xor_kernel_cudaERNS_14TensorIteratorEENKUlvE0_clEvENKUlvE_clEvEUlhhE_EESt5arrayIPcLm2EEEEviT0_T1_)
        /*2d98*/ 	.word	0x00000000


	//----- nvinfo : EIATTR_MIN_STACK_SIZE
	.align		4
.L_1986:
        /*2d9c*/ 	.byte	0x04, 0x12
        /*2d9e*/ 	.short	(.L_1988 - .L_1987)
	.align		4
.L_1987:
        /*2da0*/ 	.word	index@(_ZN2at6native18elementwise_kernelILi128ELi4EZNS0_15gpu_kernel_implINS0_13BinaryFunctorIhhbZZZNS0_23logical_xor_kernel_cudaERNS_14TensorIteratorEENKUlvE0_clEvENKUlvE_clEvEUlhhE_EEEEvRNS_18TensorIteratorBaseERKT_EUliE_EEviT1_)
        /*2da4*/ 	.word	0x00000000


	//----- nvinfo : EIATTR_MIN_STACK_SIZE
	.align		4
.L_1988:
        /*2da8*/ 	.byte	0x04, 0x12
        /*2daa*/ 	.short	(.L_1990 - .L_1989)
	.align		4
.L_1989:
        /*2dac*/ 	.word	index@(_ZN2at6native27unrolled_elementwise_kernelINS0_13BinaryFunctorIhhbZZZNS0_23logical_xor_kernel_cudaERNS_14TensorIteratorEENKUlvE0_clEvENKUlvE_clEvEUlhhE_EESt5arrayIPcLm3EELi4E23TrivialOffsetCalculatorILi2EjESC_ILi1EjENS0_6memory12LoadWithCastILi2EEENSF_13StoreWithCastILi1EEEEEviT_T0_T2_T3_T4_T5_)
        /*2db0*/ 	.word	0x00000000


	//----- nvinfo : EIATTR_MIN_STACK_SIZE
	.align		4
.L_1990:
        /*2db4*/ 	.byte	0x04, 0x12
        /*2db6*/ 	.short	(.L_1992 - .L_1991)
	.align		4
.L_1991:
        /*2db8*/ 	.word	index@(_ZN2at6native18elementwise_kernelILi128ELi4EZNS0_22gpu_kernel_impl_nocastINS0_13BinaryFunctorIhhbZZZNS0_23logical_xor_kernel_cudaERNS_14TensorIteratorEENKUlvE0_clEvENKUlvE_clEvEUlhhE_EEEEvRNS_18TensorIteratorBaseERKT_EUliE_EEviT1_)
        /*2dbc*/ 	.word	0x00000000


	//----- nvinfo : EIATTR_MIN_STACK_SIZE
	.align		4
.L_1992:
        /*2dc0*/ 	.byte	0x04, 0x12
        /*2dc2*/ 	.short	(.L_1994 - .L_1993)
	.align		4
.L_1993:
        /*2dc4*/ 	.word	index@(_ZN2at6native27unrolled_elementwise_kernelINS0_13BinaryFunctorIhhbZZZNS0_23logical_xor_kernel_cudaERNS_14TensorIteratorEENKUlvE0_clEvENKUlvE_clEvEUlhhE_EESt5arrayIPcLm3EELi4E23TrivialOffsetCalculatorILi2EjESC_ILi1EjENS0_6memory15LoadWithoutCastENSF_16StoreWithoutCastEEEviT_T0_T2_T3_T4_T5_)
        /*2dc8*/ 	.word	0x00000000


	//----- nvinfo : EIATTR_MIN_STACK_SIZE
	.align		4
.L_1994:
        /*2dcc*/ 	.byte	0x04, 0x12
        /*2dce*/ 	.short	(.L_1996 - .L_1995)
	.align		4
.L_1995:
        /*2dd0*/ 	.word	index@(_ZN2at6native29vectorized_elementwise_kernelILi2ENS0_13BinaryFunctorIhhbZZZNS0_23logical_xor_kernel_cudaERNS_14TensorIteratorEENKUlvE0_clEvENKUlvE_clEvEUlhhE_EESt5arrayIPcLm3EEEEviT0_T1_)
        /*2dd4*/ 	.word	0x00000000


	//----- nvinfo : EIATTR_MIN_STACK_SIZE
	.align		4
.L_1996:
        /*2dd8*/ 	.byte	0x04, 0x12
        /*2dda*/ 	.short	(.L_1998 - .L_1997)
	.align		4
.L_1997:
        /*2ddc*/ 	.word	index@(_ZN2at6native29vectorized_elementwise_kernelILi4ENS0_13BinaryFunctorIhhbZZZNS0_23logical_xor_kernel_cudaERNS_14TensorIteratorEENKUlvE0_clEvENKUlvE_clEvEUlhhE_EESt5arrayIPcLm3EEEEviT0_T1_)
        /*2de0*/ 	.word	0x00000000


	//----- nvinfo : EIATTR_MIN_STACK_SIZE
	.align		4
.L_1998:
        /*2de4*/ 	.byte	0x04, 0x12
        /*2de6*/ 	.short	(.L_2000 - .L_1999)
	.align		4
.L_1999:
        /*2de8*/ 	.word	index@(_ZN2at6native29vectorized_elementwise_kernelILi8ENS0_13BinaryFunctorIhhbZZZNS0_23logical_xor_kernel_cudaERNS_14TensorIteratorEENKUlvE0_clEvENKUlvE_clEvEUlhhE_EESt5arrayIPcLm3EEEEviT0_T1_)
        /*2dec*/ 	.word	0x00000000


	//----- nvinfo : EIATTR_MIN_STACK_SIZE
	.align		4
.L_2000:
        /*2df0*/ 	.byte	0x04, 0x12
        /*2df2*/ 	.short	(.L_2002 - .L_2001)
	.align		4
.L_2001:
        /*2df4*/ 	.word	index@(_ZN2at6native18elementwise_kernelILi128ELi4EZNS0_15gpu_kernel_implINS0_13AUnaryFunctorIN3c108BFloat16ES5_bZZZNS0_22logical_or_kernel_cudaERNS_14TensorIteratorEENKUlvE0_clEvENKUlvE8_clEvEUlS5_S5_E_EEEEvRNS_18TensorIteratorBaseERKT_EUliE_EEviT1_)
        /*2df8*/ 	.word	0x00000000


	//----- nvinfo : EIATTR_MIN_STACK_SIZE
	.align		4
.L_2002:
        /*2dfc*/ 	.byte	0x04, 0x12
        /*2dfe*/ 	.short	(.L_2004 - .L_2003)
	.align		4
.L_2003:
        /*2e00*/ 	.word	index@(_ZN2at6native27unrolled_elementwise_kernelINS0_13AUnaryFunctorIN3c108BFloat16ES4_bZZZNS0_22logical_or_kernel_cudaERNS_14TensorIteratorEENKUlvE0_clEvENKUlvE8_clEvEUlS4_S4_E_EESt5arrayIPcLm2EELi4E23TrivialOffsetCalculatorILi1EjESF_NS0_6memory12LoadWithCastILi1EEENSG_13StoreWithCastILi1EEEEEviT_T0_T2_T3_T4_T5_)
        /*2e04*/ 	.word	0x00000000


	//----- nvinfo : EIATTR_MIN_STACK_SIZE
	.align		4
.L_2004:
        /*2e08*/ 	.byte	0x04, 0x12
        /*2e0a*/ 	.short	(.L_2006 - .L_2005)
	.align		4
.L_2005:
        /*2e0c*/ 	.word	index@(_ZN2at6native18elementwise_kernelILi128ELi4EZNS0_22gpu_kernel_impl_nocastINS0_13AUnaryFunctorIN3c108BFloat16ES5_bZZZNS0_22logical_or_kernel_cudaERNS_14TensorIteratorEENKUlvE0_clEvENKUlvE8_clEvEUlS5_S5_E_EEEEvRNS_18TensorIteratorBaseERKT_EUliE_EEviT1_)
        /*2e10*/ 	.word	0x00000000


	//----- nvinfo : EIATTR_MIN_STACK_SIZE
	.align		4
.L_2006:
        /*2e14*/ 	.byte	0x04, 0x12
        /*2e16*/ 	.short	(.L_2008 - .L_2007)
	.align		4
.L_2007:
        /*2e18*/ 	.word	index@(_ZN2at6native27unrolled_elementwise_kernelINS0_13AUnaryFunctorIN3c108BFloat16ES4_bZZZNS0_22logical_or_kernel_cudaERNS_14TensorIteratorEENKUlvE0_clEvENKUlvE8_clEvEUlS4_S4_E_EESt5arrayIPcLm2EELi4E23TrivialOffsetCalculatorILi1EjESF_NS0_6memory15LoadWithoutCastENSG_16StoreWithoutCastEEEviT_T0_T2_T3_T4_T5_)
        /*2e1c*/ 	.word	0x00000000


	//----- nvinfo : EIATTR_MIN_STACK_SIZE
	.align		4
.L_2008:
        /*2e20*/ 	.byte	0x04, 0x12
        /*2e22*/ 	.short	(.L_2010 - .L_2009)
	.align		4
.L_2009:
        /*2e24*/ 	.word	index@(_ZN2at6native29vectorized_elementwise_kernelILi2ENS0_13AUnaryFunctorIN3c108BFloat16ES4_bZZZNS0_22logical_or_kernel_cudaERNS_14TensorIteratorEENKUlvE0_clEvENKUlvE8_clEvEUlS4_S4_E_EESt5arrayIPcLm2EEEEviT0_T1_)
        /*2e28*/ 	.word	0x00000000


	//----- nvinfo : EIATTR_MIN_STACK_SIZE
	.align		4
.L_2010:
        /*2e2c*/ 	.byte	0x04, 0x12
        /*2e2e*/ 	.short	(.L_2012 - .L_2011)
	.align		4
.L_2011:
        /*2e30*/ 	.word	index@(_ZN2at6native29vectorized_elementwise_kernelILi4ENS0_13AUnaryFunctorIN3c108BFloat16ES4_bZZZNS0_22logical_or_kernel_cudaERNS_14TensorIteratorEENKUlvE0_clEvENKUlvE8_clEvEUlS4_S4_E_EESt5arrayIPcLm2EEEEviT0_T1_)
        /*2e34*/ 	.word	0x00000000


	//----- nvinfo : EIATTR_MIN_STACK_SIZE
	.align		4
.L_2012:
        /*2e38*/ 	.byte	0x04, 0x12
        /*2e3a*/ 	.short	(.L_2014 - .L_2013)
	.align		4
.L_2013:
        /*2e3c*/ 	.word	index@(_ZN2at6native29vectorized_elementwise_kernelILi8ENS0_13AUnaryFunctorIN3c108BFloat16ES4_bZZZNS0_22logical_or_kernel_cudaERNS_14TensorIteratorEENKUlvE0_clEvENKUlvE8_clEvEUlS4_S4_E_EESt5arrayIPcLm2EEEEviT0_T1_)
        /*2e40*/ 	.word	0x00000000


	//----- nvinfo : EIATTR_MIN_STACK_SIZE
	.align		4
.L_2014:
        /*2e44*/ 	.byte	0x04, 0x12
        /*2e46*/ 	.short	(.L_2016 - .L_2015)
	.align		4
.L_2015:
        /*2e48*/ 	.word	index@(_ZN2at6native18elementwise_kernelILi128ELi4EZNS0_15gpu_kernel_implINS0_13BinaryFunctorIN3c108BFloat16ES5_bZZZNS0_22logical_or_kernel_cudaERNS_14TensorIteratorEENKUlvE0_clEvENKUlvE8_clEvEUlS5_S5_E_EEEEvRNS_18TensorIteratorBaseERKT_EUliE_EEviT1_)
        /*2e4c*/ 	.word	0x00000000


	//----- nvinfo : EIATTR_MIN_STACK_SIZE
	.align		4
.L_2016:
        /*2e50*/ 	.byte	0x04, 0x12
        /*2e52*/ 	.short	(.L_2018 - .L_2017)
	.align		4
.L_2017:
        /*2e54*/ 	.word	index@(_ZN2at6native27unrolled_elementwise_kernelINS0_13BinaryFunctorIN3c108BFloat16ES4_bZZZNS0_22logical_or_kernel_cudaERNS_14TensorIteratorEENKUlvE0_clEvENKUlvE8_clEvEUlS4_S4_E_EESt5arrayIPcLm3EELi4E23TrivialOffsetCalculatorILi2EjESE_ILi1EjENS0_6memory12LoadWithCastILi2EEENSH_13StoreWithCastILi1EEEEEviT_T0_T2_T3_T4_T5_)
        /*2e58*/ 	.word	0x00000000


	//----- nvinfo : EIATTR_MIN_STACK_SIZE
	.align		4
.L_2018:
        /*2e5c*/ 	.byte	0x04, 0x12
        /*2e5e*/ 	.short	(.L_2020 - .L_2019)
	.align		4
.L_2019:
        /*2e60*/ 	.word	index@(_ZN2at6native18elementwise_kernelILi128ELi4EZNS0_22gpu_kernel_impl_nocastINS0_13BinaryFunctorIN3c108BFloat16ES5_bZZZNS0_22logical_or_kernel_cudaERNS_14TensorIteratorEENKUlvE0_clEvENKUlvE8_clEvEUlS5_S5_E_EEEEvRNS_18TensorIteratorBaseERKT_EUliE_EEviT1_)
        /*2e64*/ 	.word	0x00000000


	//----- nvinfo : EIATTR_MIN_STACK_SIZE
	.align		4
.L_2020:
        /*2e68*/ 	.byte	0x04, 0x12
        /*2e6a*/ 	.short	(.L_2022 - .L_2021)
	.align		4
.L_2021:
        /*2e6c*/ 	.word	index@(_ZN2at6native27unrolled_elementwise_kernelINS0_13BinaryFunctorIN3c108BFloat16ES4_bZZZNS0_22logical_or_kernel_cudaERNS_14TensorIteratorEENKUlvE0_clEvENKUlvE8_clEvEUlS4_S4_E_EESt5arrayIPcLm3EELi4E23TrivialOffsetCalculatorILi2EjESE_ILi1EjENS0_6memory15LoadWithoutCastENSH_16StoreWithoutCastEEEviT_T0_T2_T3_T4_T5_)
        /*2e70*/ 	.word	0x00000000


	//----- nvinfo : EIATTR_MIN_STACK_SIZE
	.align		4
.L_2022:
        /*2e74*/ 	.byte	0x04, 0x12
        /*2e76*/ 	.short	(.L_2024 - .L_2023)
	.align		4
.L_2023:
        /*2e78*/ 	.word	index@(_ZN2at6native29vectorized_elementwise_kernelILi2ENS0_13BinaryFunctorIN3c108BFloat16ES4_bZZZNS0_22logical_or_kernel_cudaERNS_14TensorIteratorEENKUlvE0_clEvENKUlvE8_clEvEUlS4_S4_E_EESt5arrayIPcLm3EEEEviT0_T1_)
        /*2e7c*/ 	.word	0x00000000


	//----- nvinfo : EIATTR_MIN_STACK_SIZE
	.align		4
.L_2024:
        /*2e80*/ 	.byte	0x04, 0x12
        /*2e82*/ 	.short	(.L_2026 - .L_2025)
	.align		4
.L_2025:
        /*2e84*/ 	.word	index@(_ZN2at6native29vectorized_elementwise_kernelILi4ENS0_13BinaryFunctorIN3c108BFloat16ES4_bZZZNS0_22logical_or_kernel_cudaERNS_14TensorIteratorEENKUlvE0_clEvENKUlvE8_clEvEUlS4_S4_E_EESt5arrayIPcLm3EEEEviT0_T1_)
        /*2e88*/ 	.word	0x00000000


	//----- nvinfo : EIATTR_MIN_STACK_SIZE
	.align		4
.L_2026:
        /*2e8c*/ 	.byte	0x04, 0x12
        /*2e8e*/ 	.short	(.L_2028 - .L_2027)
	.align		4
.L_2027:
        /*2e90*/ 	.word	index@(_ZN2at6native29vectorized_elementwise_kernelILi8ENS0_13BinaryFunctorIN3c108BFloat16ES4_bZZZNS0_22logical_or_kernel_cudaERNS_14TensorIteratorEENKUlvE0_clEvENKUlvE8_clEvEUlS4_S4_E_EESt5arrayIPcLm3EEEEviT0_T1_)
        /*2e94*/ 	.word	0x00000000


	//----- nvinfo : EIATTR_MIN_STACK_SIZE
	.align		4
.L_2028:
        /*2e98*/ 	.byte	0x04, 0x12
        /*2e9a*/ 	.short	(.L_2030 - .L_2029)
	.align		4
.L_2029:
        /*2e9c*/ 	.word	index@(_ZN2at6native18elementwise_kernelILi128ELi4EZNS0_15gpu_kernel_implINS0_13AUnaryFunctorIbbbZZZNS0_22logical_or_kernel_cudaERNS_14TensorIteratorEENKUlvE0_clEvENKUlvE7_clEvEUlbbE_EEEEvRNS_18TensorIteratorBaseERKT_EUliE_EEviT1_)
        /*2ea0*/ 	.word	0x00000000


	//----- nvinfo : EIATTR_MIN_STACK_SIZE
	.align		4
.L_2030:
        /*2ea4*/ 	.byte	0x04, 0x12
        /*2ea6*/ 	.short	(.L_2032 - .L_2031)
	.align		4
.L_2031:
        /*2ea8*/ 	.word	index@(_ZN2at6native27unrolled_elementwise_kernelINS0_13AUnaryFunctorIbbbZZZNS0_22logical_or_kernel_cudaERNS_14TensorIteratorEENKUlvE0_clEvENKUlvE7_clEvEUlbbE_EESt5arrayIPcLm2EELi4E23TrivialOffsetCalculatorILi1EjESD_NS0_6memory12LoadWithCastILi1EEENSE_13StoreWithCastILi1EEEEEviT_T0_T2_T3_T4_T5_)
        /*2eac*/ 	.word	0x00000000


	//----- nvinfo : EIATTR_MIN_STACK_SIZE
	.align		4
.L_2032:
        /*2eb0*/ 	.byte	0x04, 0x12
        /*2eb2*/ 	.short	(.L_2034 - .L_2033)
	.align		4
.L_2033:
        /*2eb4*/ 	.word	index@(_ZN2at6native18elementwise_kernelILi128ELi4EZNS0_22gpu_kernel_impl_nocastINS0_13AUnaryFunctorIbbbZZZNS0_22logical_or_kernel_cudaERNS_14TensorIteratorEENKUlvE0_clEvENKUlvE7_clEvEUlbbE_EEEEvRNS_18TensorIteratorBaseERKT_EUliE_EEviT1_)
        /*2eb8*/ 	.word	0x00000000


	//----- nvinfo : EIATTR_MIN_STACK_SIZE
	.align		4
.L_2034:
        /*2ebc*/ 	.byte	0x04, 0x12
        /*2ebe*/ 	.short	(.L_2036 - .L_2035)
	.align		4
.L_2035:
        /*2ec0*/ 	.word	index@(_ZN2at6native27unrolled_elementwise_kernelINS0_13AUnaryFunctorIbbbZZZNS0_22logical_or_kernel_cudaERNS_14TensorIteratorEENKUlvE0_clEvENKUlvE7_clEvEUlbbE_EESt5arrayIPcLm2EELi4E23TrivialOffsetCalculatorILi1EjESD_NS0_6memory15LoadWithoutCastENSE_16StoreWithoutCastEEEviT_T0_T2_T3_T4_T5_)
        /*2ec4*/ 	.word	0x00000000


	//----- nvinfo : EIATTR_MIN_STACK_SIZE
	.align		4
.L_2036:
        /*2ec8*/ 	.byte	0x04, 0x12
        /*2eca*/ 	.short	(.L_2038 - .L_2037)
	.align		4
.L_2037:
        /*2ecc*/ 	.word	index@(_ZN2at6native29vectorized_elementwise_kernelILi2ENS0_13AUnaryFunctorIbbbZZZNS0_22logical_or_kernel_cudaERNS_14TensorIteratorEENKUlvE0_clEvENKUlvE7_clEvEUlbbE_EESt5arrayIPcLm2EEEEviT0_T1_)
        /*2ed0*/ 	.word	0x00000000


	//----- nvinfo : EIATTR_MIN_STACK_SIZE
	.align		4
.L_2038:
        /*2ed4*/ 	.byte	0x04, 0x12
        /*2ed6*/ 	.short	(.L_2040 - .L_2039)
	.align		4
.L_2039:
        /*2ed8*/ 	.word	index@(_ZN2at6native29vectorized_elementwise_kernelILi4ENS0_13AUnaryFunctorIbbbZZZNS0_22logical_or_kernel_cudaERNS_14TensorIteratorEENKUlvE0_clEvENKUlvE7_clEvEUlbbE_EESt5arrayIPcLm2EEEEviT0_T1_)
        /*2edc*/ 	.word	0x00000000


	//----- nvinfo : EIATTR_MIN_STACK_SIZE
	.align		4
.L_2040:
        /*2ee0*/ 	.byte	0x04, 0x12
        /*2ee2*/ 	.short	(.L_2042 - .L_2041)
	.align		4
.L_2041:
        /*2ee4*/ 	.word	index@(_ZN2at6native29vectorized_elementwise_kernelILi8ENS0_13AUnaryFunctorIbbbZZZNS0_22logical_or_kernel_cudaERNS_14TensorIteratorEENKUlvE0_clEvENKUlvE7_clEvEUlbbE_EESt5arrayIPcLm2EEEEviT0_T1_)
        /*2ee8*/ 	.word	0x00000000


	//----- nvinfo : EIATTR_MIN_STACK_SIZE
	.align		4
.L_2042:
        /*2eec*/ 	.byte	0x04, 0x12
        /*2eee*/ 	.short	(.L_2044 - .L_2043)
	.align		4
.L_2043:
        /*2ef0*/ 	.word	index@(_ZN2at6native18elementwise_kernelILi128ELi4EZNS0_15gpu_kernel_implINS0_13BinaryFunctorIbbbZZZNS0_22logical_or_kernel_cudaERNS_14TensorIteratorEENKUlvE0_clEvENKUlvE7_clEvEUlbbE_EEEEvRNS_18TensorIteratorBaseERKT_EUliE_EEviT1_)
        /*2ef4*/ 	.word	0x00000000


	//----- nvinfo : EIATTR_MIN_STACK_SIZE
	.align		4
.L_2044:
        /*2ef8*/ 	.byte	0x04, 0x12
        /*2efa*/ 	.short	(.L_2046 - .L_2045)
	.align		4
.L_2045:
        /*2efc*/ 	.word	index@(_ZN2at6native27unrolled_elementwise_kernelINS0_13BinaryFunctorIbbbZZZNS0_22logical_or_kernel_cudaERNS_14TensorIteratorEENKUlvE0_clEvENKUlvE7_clEvEUlbbE_EESt5arrayIPcLm3EELi4E23TrivialOffsetCalculatorILi2EjESC_ILi1EjENS0_6memory12LoadWithCastILi2EEENSF_13StoreWithCastILi1EEEEEviT_T0_T2_T3_T4_T5_)
        /*2f00*/ 	.word	0x00000000


	//----- nvinfo : EIATTR_MIN_STACK_SIZE
	.align		4
.L_2046:
        /*2f04*/ 	.byte	0x04, 0x12
        /*2f06*/ 	.short	(.L_2048 - .L_2047)
	.align		4
.L_2047:
        /*2f08*/ 	.word	index@(_ZN2at6native18elementwise_kernelILi128ELi4EZNS0_22gpu_kernel_impl_nocastINS0_13BinaryFunctorIbbbZZZNS0_22logical_or_kernel_cudaERNS_14TensorIteratorEENKUlvE0_clEvENKUlvE7_clEvEUlbbE_EEEEvRNS_18TensorIteratorBaseERKT_EUliE_EEviT1_)
        /*2f0c*/ 	.word	0x00000000


	//----- nvinfo : EIATTR_MIN_STACK_SIZE
	.align		4
.L_2048:
        /*2f10*/ 	.byte	0x04, 0x12
        /*2f12*/ 	.short	(.L_2050 - .L_2049)
	.align		4
.L_2049:
        /*2f14*/ 	.word	index@(_ZN2at6native27unrolled_elementwise_kernelINS0_13BinaryFunctorIbbbZZZNS0_22logical_or_kernel_cudaERNS_14TensorIteratorEENKUlvE0_clEvENKUlvE7_clEvEUlbbE_EESt5arrayIPcLm3EELi4E23TrivialOffsetCalculatorILi2EjESC_ILi1EjENS0_6memory15LoadWithoutCastENSF_16StoreWithoutCastEEEviT_T0_T2_T3_T4_T5_)
        /*2f18*/ 	.word	0x00000000


	//----- nvinfo : EIATTR_MIN_STACK_SIZE
	.align		4
.L_2050:
        /*2f1c*/ 	.byte	0x04, 0x12
        /*2f1e*/ 	.short	(.L_2052 - .L_2051)
	.align		4
.L_2051:
        /*2f20*/ 	.word	index@(_ZN2at6native29vectorized_elementwise_kernelILi2ENS0_13BinaryFunctorIbbbZZZNS0_22logical_or_kernel_cudaERNS_14TensorIteratorEENKUlvE0_clEvENKUlvE7_clEvEUlbbE_EESt5arrayIPcLm3EEEEviT0_T1_)
        /*2f24*/ 	.word	0x00000000


	//----- nvinfo : EIATTR_MIN_STACK_SIZE
	.align		4
.L_2052:
        /*2f28*/ 	.byte	0x04, 0x12
        /*2f2a*/ 	.short	(.L_2054 - .L_2053)
	.align		4
.L_2053:
        /*2f2c*/ 	.word	index@(_ZN2at6native29vectorized_elementwise_kernelILi4ENS0_13BinaryFunctorIbbbZZZNS0_22logical_or_kernel_cudaERNS_14TensorIteratorEENKUlvE0_clEvENKUlvE7_clEvEUlbbE_EESt5arrayIPcLm3EEEEviT0_T1_)
        /*2f30*/ 	.word	0x00000000


	//----- nvinfo : EIATTR_MIN_STACK_SIZE
	.align		4
.L_2054:
        /*2f34*/ 	.byte	0x04, 0x12
        /*2f36*/ 	.short	(.L_2056 - .L_2055)
	.align		4
.L_2055:
        /*2f38*/ 	.word	index@(_ZN2at6native29vectorized_elementwise_kernelILi8ENS0_13BinaryFunctorIbbbZZZNS0_22logical_or_kernel_cudaERNS_14TensorIteratorEENKUlvE0_clEvENKUlvE7_clEvEUlbbE_EESt5arrayIPcLm3EEEEviT0_T1_)
        /*2f3c*/ 	.word	0x00000000


	//----- nvinfo : EIATTR_MIN_STACK_SIZE
	.align		4
.L_2056:
        /*2f40*/ 	.byte	0x04, 0x12
        /*2f42*/ 	.short	(.L_2058 - .L_2057)
	.align		4
.L_2057:
        /*2f44*/ 	.word	index@(_ZN2at6native18elementwise_kernelILi128ELi4EZNS0_15gpu_kernel_implINS0_13AUnaryFunctorIN3c104HalfES5_bZZZNS0_22logical_or_kernel_cudaERNS_14TensorIteratorEENKUlvE0_clEvENKUlvE6_clEvEUlS5_S5_E_EEEEvRNS_18TensorIteratorBaseERKT_EUliE_EEviT1_)
        /*2f48*/ 	.word	0x00000000


	//----- nvinfo : EIATTR_MIN_STACK_SIZE
	.align		4
.L_2058:
        /*2f4c*/ 	.byte	0x04, 0x12
        /*2f4e*/ 	.short	(.L_2060 - .L_2059)
	.align		4
.L_2059:
        /*2f50*/ 	.word	index@(_ZN2at6native27unrolled_elementwise_kernelINS0_13AUnaryFunctorIN3c104HalfES4_bZZZNS0_22logical_or_kernel_cudaERNS_14TensorIteratorEENKUlvE0_clEvENKUlvE6_clEvEUlS4_S4_E_EESt5arrayIPcLm2EELi4E23TrivialOffsetCalculatorILi1EjESF_NS0_6memory12LoadWithCastILi1EEENSG_13StoreWithCastILi1EEEEEviT_T0_T2_T3_T4_T5_)
        /*2f54*/ 	.word	0x00000000


	//----- nvinfo : EIATTR_MIN_STACK_SIZE
	.align		4
.L_2060:
        /*2f58*/ 	.byte	0x04, 0x12
        /*2f5a*/ 	.short	(.L_2062 - .L_2061)
	.align		4
.L_2061:
        /*2f5c*/ 	.word	index@(_ZN2at6native18elementwise_kernelILi128ELi4EZNS0_22gpu_kernel_impl_nocastINS0_13AUnaryFunctorIN3c104HalfES5_bZZZNS0_22logical_or_kernel_cudaERNS_14TensorIteratorEENKUlvE0_clEvENKUlvE6_clEvEUlS5_S5_E_EEEEvRNS_18TensorIteratorBaseERKT_EUliE_EEviT1_)
        /*2f60*/ 	.word	0x00000000


	//----- nvinfo : EIATTR_MIN_STACK_SIZE
	.align		4
.L_2062:
        /*2f64*/ 	.byte	0x04, 0x12
        /*2f66*/ 	.short	(.L_2064 - .L_2063)
	.align		4
.L_2063:
        /*2f68*/ 	.word	index@(_ZN2at6native27unrolled_elementwise_kernelINS0_13AUnaryFunctorIN3c104HalfES4_bZZZNS0_22logical_or_kernel_cudaERNS_14TensorIteratorEENKUlvE0_clEvENKUlvE6_clEvEUlS4_S4_E_EESt5arrayIPcLm2EELi4E23TrivialOffsetCalculatorILi1EjESF_NS0_6memory15LoadWithoutCastENSG_16StoreWithoutCastEEEviT_T0_T2_T3_T4_T5_)
        /*2f6c*/ 	.word	0x00000000


	//----- nvinfo : EIATTR_MIN_STACK_SIZE
	.align		4
.L_2064:
        /*2f70*/ 	.byte	0x04, 0x12
        /*2f72*/ 	.short	(.L_2066 - .L_2065)
	.align		4
.L_2065:
        /*2f74*/ 	.word	index@(_ZN2at6native29vectorized_elementwise_kernelILi2ENS0_13AUnaryFunctorIN3c104HalfES4_bZZZNS0_22logical_or_kernel_cudaERNS_14TensorIteratorEENKUlvE0_clEvENKUlvE6_clEvEUlS4_S4_E_EESt5arrayIPcLm2EEEEviT0_T1_)
        /*2f78*/ 	.word	0x00000000


	//----- nvinfo : EIATTR_MIN_STACK_SIZE
	.align		4
.L_2066:
        /*2f7c*/ 	.byte	0x04, 0x12
        /*2f7e*/ 	.short	(.L_2068 - .L_2067)
	.align		4
.L_2067:
        /*2f80*/ 	.word	index@(_ZN2at6native29vectorized_elementwise_kernelILi4ENS0_13AUnaryFunctorIN3c104HalfES4_bZZZNS0_22logical_or_kernel_cudaERNS_14TensorIteratorEENKUlvE0_clEvENKUlvE6_clEvEUlS4_S4_E_EESt5arrayIPcLm2EEEEviT0_T1_)
        /*2f84*/ 	.word	0x00000000


	//----- nvinfo : EIATTR_MIN_STACK_SIZE
	.align		4
.L_2068:
        /*2f88*/ 	.byte	0x04, 0x12
        /*2f8a*/ 	.short	(.L_2070 - .L_2069)
	.align		4
.L_2069:
        /*2f8c*/ 	.word	index@(_ZN2at6native29vectorized_elementwise_kernelILi8ENS0_13AUnaryFunctorIN3c104HalfES4_bZZZNS0_22logical_or_kernel_cudaERNS_14TensorIteratorEENKUlvE0_clEvENKUlvE6_clEvEUlS4_S4_E_EESt5arrayIPcLm2EEEEviT0_T1_)
        /*2f90*/ 	.word	0x00000000


	//----- nvinfo : EIATTR_MIN_STACK_SIZE
	.align		4
.L_2070:
        /*2f94*/ 	.byte	0x04, 0x12
        /*2f96*/ 	.short	(.L_2072 - .L_2071)
	.align		4
.L_2071:
        /*2f98*/ 	.word	index@(_ZN2at6native18elementwise_kernelILi128ELi4EZNS0_15gpu_kernel_implINS0_13BinaryFunctorIN3c104HalfES5_bZZZNS0_22logical_or_kernel_cudaERNS_14TensorIteratorEENKUlvE0_clEvENKUlvE6_clEvEUlS5_S5_E_EEEEvRNS_18TensorIteratorBaseERKT_EUliE_EEviT1_)
        /*2f9c*/ 	.word	0x00000000


	//----- nvinfo : EIATTR_MIN_STACK_SIZE
	.align		4
.L_2072:
        /*2fa0*/ 	.byte	0x04, 0x12
        /*2fa2*/ 	.short	(.L_2074 - .L_2073)
	.align		4
.L_2073:
        /*2fa4*/ 	.word	index@(_ZN2at6native27unrolled_elementwise_kernelINS0_13BinaryFunctorIN3c104HalfES4_bZZZNS0_22logical_or_kernel_cudaERNS_14TensorIteratorEENKUlvE0_clEvENKUlvE6_clEvEUlS4_S4_E_EESt5arrayIPcLm3EELi4E23TrivialOffsetCalculatorILi2EjESE_ILi1EjENS0_6memory12LoadWithCastILi2EEENSH_13StoreWithCastILi1EEEEEviT_T0_T2_T3_T4_T5_)
        /*2fa8*/ 	.word	0x00000000


	//----- nvinfo : EIATTR_MIN_STACK_SIZE
	.align		4
.L_2074:
        /*2fac*/ 	.byte	0x04, 0x12
        /*2fae*/ 	.short	(.L_2076 - .L_2075)
	.align		4
.L_2075:
        /*2fb0*/ 	.word	index@(_ZN2at6native18elementwise_kernelILi128ELi4EZNS0_22gpu_kernel_impl_nocastINS0_13BinaryFunctorIN3c104HalfES5_bZZZNS0_22logical_or_kernel_cudaERNS_14TensorIteratorEENKUlvE0_clEvENKUlvE6_clEvEUlS5_S5_E_EEEEvRNS_18TensorIteratorBaseERKT_EUliE_EEviT1_)
        /*2fb4*/ 	.word	0x00000000


	//----- nvinfo : EIATTR_MIN_STACK_SIZE
	.align		4
.L_2076:
        /*2fb8*/ 	.byte	0x04, 0x12
        /*2fba*/ 	.short	(.L_2078 - .L_2077)
	.align		4
.L_2077:
        /*2fbc*/ 	.word	index@(_ZN2at6native27unrolled_elementwise_kernelINS0_13BinaryFunctorIN3c104HalfES4_bZZZNS0_22logical_or_kernel_cudaERNS_14TensorIteratorEENKUlvE0_clEvENKUlvE6_clEvEUlS4_S4_E_EESt5arrayIPcLm3EELi4E23TrivialOffsetCalculatorILi2EjESE_ILi1EjENS0_6memory15LoadWithoutCastENSH_16StoreWithoutCastEEEviT_T0_T2_T3_T4_T5_)
        /*2fc0*/ 	.word	0x00000000


	//----- nvinfo : EIATTR_MIN_STACK_SIZE
	.align		4
.L_2078:
        /*2fc4*/ 	.byte	0x04, 0x12
        /*2fc6*/ 	.short	(.L_2080 - .L_2079)
	.align		4
.L_2079:
        /*2fc8*/ 	.word	index@(_ZN2at6native29vectorized_elementwise_kernelILi2ENS0_13BinaryFunctorIN3c104HalfES4_bZZZNS0_22logical_or_kernel_cudaERNS_14TensorIteratorEENKUlvE0_clEvENKUlvE6_clEvEUlS4_S4_E_EESt5arrayIPcLm3EEEEviT0_T1_)
        /*2fcc*/ 	.word	0x00000000


	//----- nvinfo : EIATTR_MIN_STACK_SIZE
	.align		4
.L_2080:
        /*2fd0*/ 	.byte	0x04, 0x12
        /*2fd2*/ 	.short	(.L_2082 - .L_2081)
	.align		4
.L_2081:
        /*2fd4*/ 	.word	index@(_ZN2at6native29vectorized_elementwise_kernelILi4ENS0_13BinaryFunctorIN3c104HalfES4_bZZZNS0_22logical_or_kernel_cudaERNS_14TensorIteratorEENKUlvE0_clEvENKUlvE6_clEvEUlS4_S4_E_EESt5arrayIPcLm3EEEEviT0_T1_)
        /*2fd8*/ 	.word	0x00000000


	//----- nvinfo : EIATTR_MIN_STACK_SIZE
	.align		4
.L_2082:
        /*2fdc*/ 	.byte	0x04, 0x12
        /*2fde*/ 	.short	(.L_2084 - .L_2083)
	.align		4
.L_2083:
        /*2fe0*/ 	.word	index@(_ZN2at6native29vectorized_elementwise_kernelILi8ENS0_13BinaryFunctorIN3c104HalfES4_bZZZNS0_22logical_or_kernel_cudaERNS_14TensorIteratorEENKUlvE0_clEvENKUlvE6_clEvEUlS4_S4_E_EESt5arrayIPcLm3EEEEviT0_T1_)
        /*2fe4*/ 	.word	0x00000000


	//----- nvinfo : EIATTR_MIN_STACK_SIZE
	.align		4
.L_2084:
        /*2fe8*/ 	.byte	0x04, 0x12
        /*2fea*/ 	.short	(.L_2086 - .L_2085)
	.align		4
.L_2085:
        /*2fec*/ 	.word	index@(_ZN2at6native18elementwise_kernelILi128ELi4EZNS0_15gpu_kernel_implINS0_13AUnaryFunctorIffbZZZNS0_22logical_or_kernel_cudaERNS_14TensorIteratorEENKUlvE0_clEvENKUlvE5_clEvEUlffE_EEEEvRNS_18TensorIteratorBaseERKT_EUliE_EEviT1_)
        /*2ff0*/ 	.word	0x00000000


	//----- nvinfo : EIATTR_MIN_STACK_SIZE
	.align		4
.L_2086:
        /*2ff4*/ 	.byte	0x04, 0x12
        /*2ff6*/ 	.short	(.L_2088 - .L_2087)
	.align		4
.L_2087:
        /*2ff8*/ 	.word	index@(_ZN2at6native27unrolled_elementwise_kernelINS0_13AUnaryFunctorIffbZZZNS0_22logical_or_kernel_cudaERNS_14TensorIteratorEENKUlvE0_clEvENKUlvE5_clEvEUlffE_EESt5arrayIPcLm2EELi4E23TrivialOffsetCalculatorILi1EjESD_NS0_6memory12LoadWithCastILi1EEENSE_13StoreWithCastILi1EEEEEviT_T0_T2_T3_T4_T5_)
        /*2ffc*/ 	.word	0x00000000


	//----- nvinfo : EIATTR_MIN_STACK_SIZE
	.align		4
.L_2088:
        /*3000*/ 	.byte	0x04, 0x12
        /*3002*/ 	.short	(.L_2090 - .L_2089)
	.align		4
.L_2089:
        /*3004*/ 	.word	index@(_ZN2at6native18elementwise_kernelILi128ELi4EZNS0_22gpu_kernel_impl_nocastINS0_13AUnaryFunctorIffbZZZNS0_22logical_or_kernel_cudaERNS_14TensorIteratorEENKUlvE0_clEvENKUlvE5_clEvEUlffE_EEEEvRNS_18TensorIteratorBaseERKT_EUliE_EEviT1_)
        /*3008*/ 	.word	0x00000000


	//----- nvinfo : EIATTR_MIN_STACK_SIZE
	.align		4
.L_2090:
        /*300c*/ 	.byte	0x04, 0x12
        /*300e*/ 	.short	(.L_2092 - .L_2091)
	.align		4
.L_2091:
        /*3010*/ 	.word	index@(_ZN2at6native27unrolled_elementwise_kernelINS0_13AUnaryFunctorIffbZZZNS0_22logical_or_kernel_cudaERNS_14TensorIteratorEENKUlvE0_clEvENKUlvE5_clEvEUlffE_EESt5arrayIPcLm2EELi4E23TrivialOffsetCalculatorILi1EjESD_NS0_6memory15LoadWithoutCastENSE_16StoreWithoutCastEEEviT_T0_T2_T3_T4_T5_)
        /*3014*/ 	.word	0x00000000


	//----- nvinfo : EIATTR_MIN_STACK_SIZE
	.align		4
.L_2092:
        /*3018*/ 	.byte	0x04, 0x12
        /*301a*/ 	.short	(.L_2094 - .L_2093)
	.align		4
.L_2093:
        /*301c*/ 	.word	index@(_ZN2at6native29vectorized_elementwise_kernelILi2ENS0_13AUnaryFunctorIffbZZZNS0_22logical_or_kernel_cudaERNS_14TensorIteratorEENKUlvE0_clEvENKUlvE5_clEvEUlffE_EESt5arrayIPcLm2EEEEviT0_T1_)
        /*3020*/ 	.word	0x00000000


	//----- nvinfo : EIATTR_MIN_STACK_SIZE
	.align		4
.L_2094:
        /*3024*/ 	.byte	0x04, 0x12
        /*3026*/ 	.short	(.L_2096 - .L_2095)
	.align		4
.L_2095:
        /*3028*/ 	.word	index@(_ZN2at6native29vectorized_elementwise_kernelILi4ENS0_13AUnaryFunctorIffbZZZNS0_22logical_or_kernel_cudaERNS_14TensorIteratorEENKUlvE0_clEvENKUlvE5_clEvEUlffE_EESt5arrayIPcLm2EEEEviT0_T1_)
        /*302c*/ 	.word	0x00000000


	//----- nvinfo : EIATTR_MIN_STACK_SIZE
	.align		4
.L_2096:
        /*3030*/ 	.byte	0x04, 0x12
        /*3032*/ 	.short	(.L_2098 - .L_2097)
	.align		4
.L_2097:
        /*3034*/ 	.word	index@(_ZN2at6native29vectorized_elementwise_kernelILi8ENS0_13AUnaryFunctorIffbZZZNS0_22logical_or_kernel_cudaERNS_14TensorIteratorEENKUlvE0_clEvENKUlvE5_clEvEUlffE_EESt5arrayIPcLm2EEEEviT0_T1_)
        /*3038*/ 	.word	0x00000000


	//----- nvinfo : EIATTR_MIN_STACK_SIZE
	.align		4
.L_2098:
        /*303c*/ 	.byte	0x04, 0x12
        /*303e*/ 	.short	(.L_2100 - .L_2099)
	.align		4
.L_2099:
        /*3040*/ 	.word	index@(_ZN2at6native18elementwise_kernelILi128ELi4EZNS0_15gpu_kernel_implINS0_13BinaryFunctorIffbZZZNS0_22logical_or_kernel_cudaERNS_14TensorIteratorEENKUlvE0_clEvENKUlvE5_clEvEUlffE_EEEEvRNS_18TensorIteratorBaseERKT_EUliE_EEviT1_)
        /*3044*/ 	.word	0x00000000


	//----- nvinfo : EIATTR_MIN_STACK_SIZE
	.align		4
.L_2100:
        /*3048*/ 	.byte	0x04, 0x12
        /*304a*/ 	.short	(.L_2102 - .L_2101)
	.align		4
.L_2101:
        /*304c*/ 	.word	index@(_ZN2at6native27unrolled_elementwise_kernelINS0_13BinaryFunctorIffbZZZNS0_22logical_or_kernel_cudaERNS_14TensorIteratorEENKUlvE0_clEvENKUlvE5_clEvEUlffE_EESt5arrayIPcLm3EELi4E23TrivialOffsetCalculatorILi2EjESC_ILi1EjENS0_6memory12LoadWithCastILi2EEENSF_13StoreWithCastILi1EEEEEviT_T0_T2_T3_T4_T5_)
        /*3050*/ 	.word	0x00000000


	//----- nvinfo : EIATTR_MIN_STACK_SIZE
	.align		4
.L_2102:
        /*3054*/ 	.byte	0x04, 0x12
        /*3056*/ 	.short	(.L_2104 - .L_2103)
	.align		4
.L_2103:
        /*3058*/ 	.word	index@(_ZN2at6native18elementwise_kernelILi128ELi4EZNS0_22gpu_kernel_impl_nocastINS0_13BinaryFunctorIffbZZZNS0_22logical_or_kernel_cudaERNS_14TensorIteratorEENKUlvE0_clEvENKUlvE5_clEvEUlffE_EEEEvRNS_18TensorIteratorBaseERKT_EUliE_EEviT1_)
        /*305c*/ 	.word	0x00000000


	//----- nvinfo : EIATTR_MIN_STACK_SIZE
	.align		4
.L_2104:
        /*3060*/ 	.byte	0x04, 0x12
        /*3062*/ 	.short	(.L_2106 - .L_2105)
	.align		4
.L_2105:
        /*3064*/ 	.word	index@(_ZN2at6native27unrolled_elementwise_kernelINS0_13BinaryFunctorIffbZZZNS0_22logical_or_kernel_cudaERNS_14TensorIteratorEENKUlvE0_clEvENKUlvE5_clEvEUlffE_EESt5arrayIPcLm3EELi4E23TrivialOffsetCalculatorILi2EjESC_ILi1EjENS0_6memory15LoadWithoutCastENSF_16StoreWithoutCastEEEviT_T0_T2_T3_T4_T5_)
        /*3068*/ 	.word	0x00000000


	//----- nvinfo : EIATTR_MIN_STACK_SIZE
	.align		4
.L_2106:
        /*306c*/ 	.byte	0x04, 0x12
        /*306e*/ 	.short	(.L_2108 - .L_2107)
	.align		4
.L_2107:
        /*3070*/ 	.word	index@(_ZN2at6native29vectorized_elementwise_kernelILi2ENS0_13BinaryFunctorIffbZZZNS0_22logical_or_kernel_cudaERNS_14TensorIteratorEENKUlvE0_clEvENKUlvE5_clEvEUlffE_EESt5arrayIPcLm3EEEEviT0_T1_)
        /*3074*/ 	.word	0x00000000


	//----- nvinfo : EIATTR_MIN_STACK_SIZE
	.align		4
.L_2108:
        /*3078*/ 	.byte	0x04, 0x12
        /*307a*/ 	.short	(.L_2110 - .L_2109)
	.align		4
.L_2109:
        /*307c*/ 	.word	index@(_ZN2at6native29vectorized_elementwise_kernelILi4ENS0_13BinaryFunctorIffbZZZNS0_22logical_or_kernel_cudaERNS_14TensorIteratorEENKUlvE0_clEvENKUlvE5_clEvEUlffE_EESt5arrayIPcLm3EEEEviT0_T1_)
        /*3080*/ 	.word	0x00000000


	//----- nvinfo : EIATTR_MIN_STACK_SIZE
	.align		4
.L_2110:
        /*3084*/ 	.byte	0x04, 0x12
        /*3086*/ 	.short	(.L_2112 - .L_2111)
	.align		4
.L_2111:
        /*3088*/ 	.word	index@(_ZN2at6native29vectorized_elementwise_kernelILi8ENS0_13BinaryFunctorIffbZZZNS0_22logical_or_kernel_cudaERNS_14TensorIteratorEENKUlvE0_clEvENKUlvE5_clEvEUlffE_EESt5arrayIPcLm3EEEEviT0_T1_)
        /*308c*/ 	.word	0x00000000


	//----- nvinfo : EIATTR_MIN_STACK_SIZE
	.align		4
.L_2112:
        /*3090*/ 	.byte	0x04, 0x12
        /*3092*/ 	.short	(.L_2114 - .L_2113)
	.align		4
.L_2113:
        /*3094*/ 	.word	index@(_ZN2at6native18elementwise_kernelILi128ELi4EZNS0_15gpu_kernel_implINS0_13AUnaryFunctorIddbZZZNS0_22logical_or_kernel_cudaERNS_14TensorIteratorEENKUlvE0_clEvENKUlvE4_clEvEUlddE_EEEEvRNS_18TensorIteratorBaseERKT_EUliE_EEviT1_)
        /*3098*/ 	.word	0x00000000


	//----- nvinfo : EIATTR_MIN_STACK_SIZE
	.align		4
.L_2114:
        /*309c*/ 	.byte	0x04, 0x12
        /*309e*/ 	.short	(.L_2116 - .L_2115)
	.align		4
.L_2115:
        /*30a0*/ 	.word	index@(_ZN2at6native27unrolled_elementwise_kernelINS0_13AUnaryFunctorIddbZZZNS0_22logical_or_kernel_cudaERNS_14TensorIteratorEENKUlvE0_clEvENKUlvE4_clEvEUlddE_EESt5arrayIPcLm2EELi4E23TrivialOffsetCalculatorILi1EjESD_NS0_6memory12LoadWithCastILi1EEENSE_13StoreWithCastILi1EEEEEviT_T0_T2_T3_T4_T5_)
        /*30a4*/ 	.word	0x00000000


	//----- nvinfo : EIATTR_MIN_STACK_SIZE
	.align		4
.L_2116:
        /*30a8*/ 	.byte	0x04, 0x12
        /*30aa*/ 	.short	(.L_2118 - .L_2117)
	.align		4
.L_2117:
        /*30ac*/ 	.word	index@(_ZN2at6native18elementwise_kernelILi128ELi4EZNS0_22gpu_kernel_impl_nocastINS0_13AUnaryFunctorIddbZZZNS0_22logical_or_kernel_cudaERNS_14TensorIteratorEENKUlvE0_clEvENKUlvE4_clEvEUlddE_EEEEvRNS_18TensorIteratorBaseERKT_EUliE_EEviT1_)
        /*30b0*/ 	.word	0x00000000


	//----- nvinfo : EIATTR_MIN_STACK_SIZE
	.align		4
.L_2118:
        /*30b4*/ 	.byte	0x04, 0x12
        /*30b6*/ 	.short	(.L_2120 - .L_2119)
	.align		4
.L_2119:
        /*30b8*/ 	.word	index@(_ZN2at6native27unrolled_elementwise_kernelINS0_13AUnaryFunctorIddbZZZNS0_22logical_or_kernel_cudaERNS_14TensorIteratorEENKUlvE0_clEvENKUlvE4_clEvEUlddE_EESt5arrayIPcLm2EELi4E23TrivialOffsetCalculatorILi1EjESD_NS0_6memory15LoadWithoutCastENSE_16StoreWithoutCastEEEviT_T0_T2_T3_T4_T5_)
        /*30bc*/ 	.word	0x00000000


	//----- nvinfo : EIATTR_MIN_STACK_SIZE
	.align		4
.L_2120:
        /*30c0*/ 	.byte	0x04, 0x12
        /*30c2*/ 	.short	(.L_2122 - .L_2121)
	.align		4
.L_2121:
        /*30c4*/ 	.word	index@(_ZN2at6native29vectorized_elementwise_kernelILi2ENS0_13AUnaryFunctorIddbZZZNS0_22logical_or_kernel_cudaERNS_14TensorIteratorEENKUlvE0_clEvENKUlvE4_clEvEUlddE_EESt5arrayIPcLm2EEEEviT0_T1_)
        /*30c8*/ 	.word	0x00000000


	//----- nvinfo : EIATTR_MIN_STACK_SIZE
	.align		4
.L_2122:
        /*30cc*/ 	.byte	0x04, 0x12
        /*30ce*/ 	.short	(.L_2124 - .L_2123)
	.align		4
.L_2123:
        /*30d0*/ 	.word	index@(_ZN2at6native29vectorized_elementwise_kernelILi4ENS0_13AUnaryFunctorIddbZZZNS0_22logical_or_kernel_cudaERNS_14TensorIteratorEENKUlvE0_clEvENKUlvE4_clEvEUlddE_EESt5arrayIPcLm2EEEEviT0_T1_)
        /*30d4*/ 	.word	0x00000000


	//----- nvinfo : EIATTR_MIN_STACK_SIZE
	.align		4
.L_2124:
        /*30d8*/ 	.byte	0x04, 0x12
        /*30da*/ 	.short	(.L_2126 - .L_2125)
	.align		4
.L_2125:
        /*30dc*/ 	.word	index@(_ZN2at6native29vectorized_elementwise_kernelILi8ENS0_13AUnaryFunctorIddbZZZNS0_22logical_or_kernel_cudaERNS_14TensorIteratorEENKUlvE0_clEvENKUlvE4_clEvEUlddE_EESt5arrayIPcLm2EEEEviT0_T1_)
        /*30e0*/ 	.word	0x00000000


	//----- nvinfo : EIATTR_MIN_STACK_SIZE
	.align		4
.L_2126:
        /*30e4*/ 	.byte	0x04, 0x12
        /*30e6*/ 	.short	(.L_2128 - .L_2127)
	.align		4
.L_2127:
        /*30e8*/ 	.word	index@(_ZN2at6native18elementwise_kernelILi128ELi4EZNS0_15gpu_kernel_implINS0_13BinaryFunctorIddbZZZNS0_22logical_or_kernel_cudaERNS_14TensorIteratorEENKUlvE0_clEvENKUlvE4_clEvEUlddE_EEEEvRNS_18TensorIteratorBaseERKT_EUliE_EEviT1_)
        /*30ec*/ 	.word	0x00000000


	//----- nvinfo : EIATTR_MIN_STACK_SIZE
	.align		4
.L_2128:
        /*30f0*/ 	.byte	0x04, 0x12
        /*30f2*/ 	.short	(.L_2130 - .L_2129)
	.align		4
.L_2129:
        /*30f4*/ 	.word	index@(_ZN2at6native27unrolled_elementwise_kernelINS0_13BinaryFunctorIddbZZZNS0_22logical_or_kernel_cudaERNS_14TensorIteratorEENKUlvE0_clEvENKUlvE4_clEvEUlddE_EESt5arrayIPcLm3EELi4E23TrivialOffsetCalculatorILi2EjESC_ILi1EjENS0_6memory12LoadWithCastILi2EEENSF_13StoreWithCastILi1EEEEEviT_T0_T2_T3_T4_T5_)
        /*30f8*/ 	.word	0x00000000


	//----- nvinfo : EIATTR_MIN_STACK_SIZE
	.align		4
.L_2130:
        /*30fc*/ 	.byte	0x04, 0x12
        /*30fe*/ 	.short	(.L_2132 - .L_2131)
	.align		4
.L_2131:
        /*3100*/ 	.word	index@(_ZN2at6native18elementwise_kernelILi128ELi4EZNS0_22gpu_kernel_impl_nocastINS0_13BinaryFunctorIddbZZZNS0_22logical_or_kernel_cudaERNS_14TensorIteratorEENKUlvE0_clEvENKUlvE4_clEvEUlddE_EEEEvRNS_18TensorIteratorBaseERKT_EUliE_EEviT1_)
        /*3104*/ 	.word	0x00000000


	//----- nvinfo : EIATTR_MIN_STACK_SIZE
	.align		4
.L_2132:
        /*3108*/ 	.byte	0x04, 0x12
        /*310a*/ 	.short	(.L_2134 - .L_2133)
	.align		4
.L_2133:
        /*310c*/ 	.word	index@(_ZN2at6native27unrolled_elementwise_kernelINS0_13BinaryFunctorIddbZZZNS0_22logical_or_kernel_cudaERNS_14TensorIteratorEENKUlvE0_clEvENKUlvE4_clEvEUlddE_EESt5arrayIPcLm3EELi4E23TrivialOffsetCalculatorILi2EjESC_ILi1EjENS0_6memory15LoadWithoutCastENSF_16StoreWithoutCastEEEviT_T0_T2_T3_T4_T5_)
        /*3110*/ 	.word	0x00000000


	//----- nvinfo : EIATTR_MIN_STACK_SIZE
	.align		4
.L_2134:
        /*3114*/ 	.byte	0x04, 0x12
        /*3116*/ 	.short	(.L_2136 - .L_2135)
	.align		4
.L_2135:
        /*3118*/ 	.word	index@(_ZN2at6native29vectorized_elementwise_kernelILi2ENS0_13BinaryFunctorIddbZZZNS0_22logical_or_kernel_cudaERNS_14TensorIteratorEENKUlvE0_clEvENKUlvE4_clEvEUlddE_EESt5arrayIPcLm3EEEEviT0_T1_)
        /*311c*/ 	.word	0x00000000


	//----- nvinfo : EIATTR_MIN_STACK_SIZE
	.align		4
.L_2136:
        /*3120*/ 	.byte	0x04, 0x12
        /*3122*/ 	.short	(.L_2138 - .L_2137)
	.align		4
.L_2137:
        /*3124*/ 	.word	index@(_ZN2at6native29vectorized_elementwise_kernelILi4ENS0_13BinaryFunctorIddbZZZNS0_22logical_or_kernel_cudaERNS_14TensorIteratorEENKUlvE0_clEvENKUlvE4_clEvEUlddE_EESt5arrayIPcLm3EEEEviT0_T1_)
        /*3128*/ 	.word	0x00000000


	//----- nvinfo : EIATTR_MIN_STACK_SIZE
	.align		4
.L_2138:
        /*312c*/ 	.byte	0x04, 0x12
        /*312e*/ 	.short	(.L_2140 - .L_2139)
	.align		4
.L_2139:
        /*3130*/ 	.word	index@(_ZN2at6native29vectorized_elementwise_kernelILi8ENS0_13BinaryFunctorIddbZZZNS0_22logical_or_kernel_cudaERNS_14TensorIteratorEENKUlvE0_clEvENKUlvE4_clEvEUlddE_EESt5arrayIPcLm3EEEEviT0_T1_)
        /*3134*/ 	.word	0x00000000


	//----- nvinfo : EIATTR_MIN_STACK_SIZE
	.align		4
.L_2140:
        /*3138*/ 	.byte	0x04, 0x12
        /*313a*/ 	.short	(.L_2142 - .L_2141)
	.align		4
.L_2141:
        /*313c*/ 	.word	index@(_ZN2at6native18elementwise_kernelILi128ELi4EZNS0_15gpu_kernel_implINS0_13AUnaryFunctorIssbZZZNS0_22logical_or_kernel_cudaERNS_14TensorIteratorEENKUlvE0_clEvENKUlvE3_clEvEUlssE_EEEEvRNS_18TensorIteratorBaseERKT_EUliE_EEviT1_)
        /*3140*/ 	.word	0x00000000


	//----- nvinfo : EIATTR_MIN_STACK_SIZE
	.align		4
.L_2142:
        /*3144*/ 	.byte	0x04, 0x12
        /*3146*/ 	.short	(.L_2144 - .L_2143)
	.align		4
.L_2143:
        /*3148*/ 	.word	index@(_ZN2at6native27unrolled_elementwise_kernelINS0_13AUnaryFunctorIssbZZZNS0_22logical_or_kernel_cudaERNS_14TensorIteratorEENKUlvE0_clEvENKUlvE3_clEvEUlssE_EESt5arrayIPcLm2EELi4E23TrivialOffsetCalculatorILi1EjESD_NS0_6memory12LoadWithCastILi1EEENSE_13StoreWithCastILi1EEEEEviT_T0_T2_T3_T4_T5_)
        /*314c*/ 	.word	0x00000000


	//----- nvinfo : EIATTR_MIN_STACK_SIZE
	.align		4
.L_2144:
        /*3150*/ 	.byte	0x04, 0x12
        /*3152*/ 	.short	(.L_2146 - .L_2145)
	.align		4
.L_2145:
        /*3154*/ 	.word	index@(_ZN2at6native18elementwise_kernelILi128ELi4EZNS0_22gpu_kernel_impl_nocastINS0_13AUnaryFunctorIssbZZZNS0_22logical_or_kernel_cudaERNS_14TensorIteratorEENKUlvE0_clEvENKUlvE3_clEvEUlssE_EEEEvRNS_18TensorIteratorBaseERKT_EUliE_EEviT1_)
        /*3158*/ 	.word	0x00000000


	//----- nvinfo : EIATTR_MIN_STACK_SIZE
	.align		4
.L_2146:
        /*315c*/ 	.byte	0x04, 0x12
        /*315e*/ 	.short	(.L_2148 - .L_2147)
	.align		4
.L_2147:
        /*3160*/ 	.word	index@(_ZN2at6native27unrolled_elementwise_kernelINS0_13AUnaryFunctorIssbZZZNS0_22logical_or_kernel_cudaERNS_14TensorIteratorEENKUlvE0_clEvENKUlvE3_clEvEUlssE_EESt5arrayIPcLm2EELi4E23TrivialOffsetCalculatorILi1EjESD_NS0_6memory15LoadWithoutCastENSE_16StoreWithoutCastEEEviT_T0_T2_T3_T4_T5_)
        /*3164*/ 	.word	0x00000000


	//----- nvinfo : EIATTR_MIN_STACK_SIZE
	.align		4
.L_2148:
        /*3168*/ 	.byte	0x04, 0x12
        /*316a*/ 	.short	(.L_2150 - .L_2149)
	.align		4
.L_2149:
        /*316c*/ 	.word	index@(_ZN2at6native29vectorized_elementwise_kernelILi2ENS0_13AUnaryFunctorIssbZZZNS0_22logical_or_kernel_cudaERNS_14TensorIteratorEENKUlvE0_clEvENKUlvE3_clEvEUlssE_EESt5arrayIPcLm2EEEEviT0_T1_)
        /*3170*/ 	.word	0x00000000


	//----- nvinfo : EIATTR_MIN_STACK_SIZE
	.align		4
.L_2150:
        /*3174*/ 	.byte	0x04, 0x12
        /*3176*/ 	.short	(.L_2152 - .L_2151)
	.align		4
.L_2151:
        /*3178*/ 	.word	index@(_ZN2at6native29vectorized_elementwise_kernelILi4ENS0_13AUnaryFunctorIssbZZZNS0_22logical_or_kernel_cudaERNS_14TensorIteratorEENKUlvE0_clEvENKUlvE3_clEvEUlssE_EESt5arrayIPcLm2EEEEviT0_T1_)
        /*317c*/ 	.word	0x00000000


	//----- nvinfo : EIATTR_MIN_STACK_SIZE
	.align		4
.L_2152:
        /*3180*/ 	.byte	0x04, 0x12
        /*3182*/ 	.short	(.L_2154 - .L_2153)
	.align		4
.L_2153:
        /*3184*/ 	.word	index@(_ZN2at6native29vectorized_elementwise_kernelILi8ENS0_13AUnaryFunctorIssbZZZNS0_22logical_or_kernel_cudaERNS_14TensorIteratorEENKUlvE0_clEvENKUlvE3_clEvEUlssE_EESt5arrayIPcLm2EEEEviT0_T1_)
        /*3188*/ 	.word	0x00000000


	//----- nvinfo : EIATTR_MIN_STACK_SIZE
	.align		4
.L_2154:
        /*318c*/ 	.byte	0x04, 0x12
        /*318e*/ 	.short	(.L_2156 - .L_2155)
	.align		4
.L_2155:
        /*3190*/ 	.word	index@(_ZN2at6native18elementwise_kernelILi128ELi4EZNS0_15gpu_kernel_implINS0_13BinaryFunctorIssbZZZNS0_22logical_or_kernel_cudaERNS_14TensorIteratorEENKUlvE0_clEvENKUlvE3_clEvEUlssE_EEEEvRNS_18TensorIteratorBaseERKT_EUliE_EEviT1_)
        /*3194*/ 	.word	0x00000000


	//----- nvinfo : EIATTR_MIN_STACK_SIZE
	.align		4
.L_2156:
        /*3198*/ 	.byte	0x04, 0x12
        /*319a*/ 	.short	(.L_2158 - .L_2157)
	.align		4
.L_2157:
        /*319c*/ 	.word	index@(_ZN2at6native27unrolled_elementwise_kernelINS0_13BinaryFunctorIssbZZZNS0_22logical_or_kernel_cudaERNS_14TensorIteratorEENKUlvE0_clEvENKUlvE3_clEvEUlssE_EESt5arrayIPcLm3EELi4E23TrivialOffsetCalculatorILi2EjESC_ILi1EjENS0_6memory12LoadWithCastILi2EEENSF_13StoreWithCastILi1EEEEEviT_T0_T2_T3_T4_T5_)
        /*31a0*/ 	.word	0x00000000


	//----- nvinfo : EIATTR_MIN_STACK_SIZE
	.align		4
.L_2158:
        /*31a4*/ 	.byte	0x04, 0x12
        /*31a6*/ 	.short	(.L_2160 - .L_2159)
	.align		4
.L_2159:
        /*31a8*/ 	.word	index@(_ZN2at6native18elementwise_kernelILi128ELi4EZNS0_22gpu_kernel_impl_nocastINS0_13BinaryFunctorIssbZZZNS0_22logical_or_kernel_cudaERNS_14TensorIteratorEENKUlvE0_clEvENKUlvE3_clEvEUlssE_EEEEvRNS_18TensorIteratorBaseERKT_EUliE_EEviT1_)
        /*31ac*/ 	.word	0x00000000


	//----- nvinfo : EIATTR_MIN_STACK_SIZE
	.align		4
.L_2160:
        /*31b0*/ 	.byte	0x04, 0x12
        /*31b2*/ 	.short	(.L_2162 - .L_2161)
	.align		4
.L_2161:
        /*31b4*/ 	.word	index@(_ZN2at6native27unrolled_elementwise_kernelINS0_13BinaryFunctorIssbZZZNS0_22logical_or_kernel_cudaERNS_14TensorIteratorEENKUlvE0_clEvENKUlvE3_clEvEUlssE_EESt5arrayIPcLm3EELi4E23TrivialOffsetCalculatorILi2EjESC_ILi1EjENS0_6memory15LoadWithoutCastENSF_16StoreWithoutCastEEEviT_T0_T2_T3_T4_T5_)
        /*31b8*/ 	.word	0x00000000


	//----- nvinfo : EIATTR_MIN_STACK_SIZE
	.align		4
.L_2162:
        /*31bc*/ 	.byte	0x04, 0x12
        /*31be*/ 	.short	(.L_2164 - .L_2163)
	.align		4
.L_2163:
        /*31c0*/ 	.word	index@(_ZN2at6native29vectorized_elementwise_kernelILi2ENS0_13BinaryFunctorIssbZZZNS0_22logical_or_kernel_cudaERNS_14TensorIteratorEENKUlvE0_clEvENKUlvE3_clEvEUlssE_EESt5arrayIPcLm3EEEEviT0_T1_)
        /*31c4*/ 	.word	0x00000000


	//----- nvinfo : EIATTR_MIN_STACK_SIZE
	.align		4
.L_2164:
        /*31c8*/ 	.byte	0x04, 0x12
        /*31ca*/ 	.short	(.L_2166 - .L_2165)
	.align		4
.L_2165:
        /*31cc*/ 	.word	index@(_ZN2at6native29vectorized_elementwise_kernelILi4ENS0_13BinaryFunctorIssbZZZNS0_22logical_or_kernel_cudaERNS_14TensorIteratorEENKUlvE0_clEvENKUlvE3_clEvEUlssE_EESt5arrayIPcLm3EEEEviT0_T1_)
        /*31d0*/ 	.word	0x00000000


	//----- nvinfo : EIATTR_MIN_STACK_SIZE
	.align		4
.L_2166:
        /*31d4*/ 	.byte	0x04, 0x12
        /*31d6*/ 	.short	(.L_2168 - .L_2167)
	.align		4
.L_2167:
        /*31d8*/ 	.word	index@(_ZN2at6native29vectorized_elementwise_kernelILi8ENS0_13BinaryFunctorIssbZZZNS0_22logical_or_kernel_cudaERNS_14TensorIteratorEENKUlvE0_clEvENKUlvE3_clEvEUlssE_EESt5arrayIPcLm3EEEEviT0_T1_)
        /*31dc*/ 	.word	0x00000000


	//----- nvinfo : EIATTR_MIN_STACK_SIZE
	.align		4
.L_2168:
        /*31e0*/ 	.byte	0x04, 0x12
        /*31e2*/ 	.short	(.L_2170 - .L_2169)
	.align		4
.L_2169:
        /*31e4*/ 	.word	index@(_ZN2at6native18elementwise_kernelILi128ELi4EZNS0_15gpu_kernel_implINS0_13AUnaryFunctorIllbZZZNS0_22logical_or_kernel_cudaERNS_14TensorIteratorEENKUlvE0_clEvENKUlvE2_clEvEUlllE_EEEEvRNS_18TensorIteratorBaseERKT_EUliE_EEviT1_)
        /*31e8*/ 	.word	0x00000000


	//----- nvinfo : EIATTR_MIN_STACK_SIZE
	.align		4
.L_2170:
        /*31ec*/ 	.byte	0x04, 0x12
        /*31ee*/ 	.short	(.L_2172 - .L_2171)
	.align		4
.L_2171:
        /*31f0*/ 	.word	index@(_ZN2at6native27unrolled_elementwise_kernelINS0_13AUnaryFunctorIllbZZZNS0_22logical_or_kernel_cudaERNS_14TensorIteratorEENKUlvE0_clEvENKUlvE2_clEvEUlllE_EESt5arrayIPcLm2EELi4E23TrivialOffsetCalculatorILi1EjESD_NS0_6memory12LoadWithCastILi1EEENSE_13StoreWithCastILi1EEEEEviT_T0_T2_T3_T4_T5_)
        /*31f4*/ 	.word	0x00000000


	//----- nvinfo : EIATTR_MIN_STACK_SIZE
	.align		4
.L_2172:
        /*31f8*/ 	.byte	0x04, 0x12
        /*31fa*/ 	.short	(.L_2174 - .L_2173)
	.align		4
.L_2173:
        /*31fc*/ 	.word	index@(_ZN2at6native18elementwise_kernelILi128ELi4EZNS0_22gpu_kernel_impl_nocastINS0_13AUnaryFunctorIllbZZZNS0_22logical_or_kernel_cudaERNS_14TensorIteratorEENKUlvE0_clEvENKUlvE2_clEvEUlllE_EEEEvRNS_18TensorIteratorBaseERKT_EUliE_EEviT1_)
        /*3200*/ 	.word	0x00000000


	//----- nvinfo : EIATTR_MIN_STACK_SIZE
	.align		4
.L_2174:
        /*3204*/ 	.byte	0x04, 0x12
        /*3206*/ 	.short	(.L_2176 - .L_2175)
	.align		4
.L_2175:
        /*3208*/ 	.word	index@(_ZN2at6native27unrolled_elementwise_kernelINS0_13AUnaryFunctorIllbZZZNS0_22logical_or_kernel_cudaERNS_14TensorIteratorEENKUlvE0_clEvENKUlvE2_clEvEUlllE_EESt5arrayIPcLm2EELi4E23TrivialOffsetCalculatorILi1EjESD_NS0_6memory15LoadWithoutCastENSE_16StoreWithoutCastEEEviT_T0_T2_T3_T4_T5_)
        /*320c*/ 	.word	0x00000000


	//----- nvinfo : EIATTR_MIN_STACK_SIZE
	.align		4
.L_2176:
        /*3210*/ 	.byte	0x04, 0x12
        /*3212*/ 	.short	(.L_2178 - .L_2177)
	.align		4
.L_2177:
        /*3214*/ 	.word	index@(_ZN2at6native29vectorized_elementwise_kernelILi2ENS0_13AUnaryFunctorIllbZZZNS0_22logical_or_kernel_cudaERNS_14TensorIteratorEENKUlvE0_clEvENKUlvE2_clEvEUlllE_EESt5arrayIPcLm2EEEEviT0_T1_)
        /*3218*/ 	.word	0x00000000


	//----- nvinfo : EIATTR_MIN_STACK_SIZE
	.align		4
.L_2178:
        /*321c*/ 	.byte	0x04, 0x12
        /*321e*/ 	.short	(.L_2180 - .L_2179)
	.align		4
.L_2179:
        /*3220*/ 	.word	index@(_ZN2at6native29vectorized_elementwise_kernelILi4ENS0_13AUnaryFunctorIllbZZZNS0_22logical_or_kernel_cudaERNS_14TensorIteratorEENKUlvE0_clEvENKUlvE2_clEvEUlllE_EESt5arrayIPcLm2EEEEviT0_T1_)
        /*3224*/ 	.word	0x00000000


	//----- nvinfo : EIATTR_MIN_STACK_SIZE
	.align		4
.L_2180:
        /*3228*/ 	.byte	0x04, 0x12
        /*322a*/ 	.short	(.L_2182 - .L_2181)
	.align		4
.L_2181:
        /*322c*/ 	.word	index@(_ZN2at6native29vectorized_elementwise_kernelILi8ENS0_13AUnaryFunctorIllbZZZNS0_22logical_or_kernel_cudaERNS_14TensorIteratorEENKUlvE0_clEvENKUlvE2_clEvEUlllE_EESt5arrayIPcLm2EEEEviT0_T1_)
        /*3230*/ 	.word	0x00000000


	//----- nvinfo : EIATTR_MIN_STACK_SIZE
	.align		4
.L_2182:
        /*3234*/ 	.byte	0x04, 0x12
        /*3236*/ 	.short	(.L_2184 - .L_2183)
	.align		4
.L_2183:
        /*3238*/ 	.word	index@(_ZN2at6native18elementwise_kernelILi128ELi4EZNS0_15gpu_kernel_implINS0_13BinaryFunctorIllbZZZNS0_22logical_or_kernel_cudaERNS_14TensorIteratorEENKUlvE0_clEvENKUlvE2_clEvEUlllE_EEEEvRNS_18TensorIteratorBaseERKT_EUliE_EEviT1_)
        /*323c*/ 	.word	0x00000000


	//----- nvinfo : EIATTR_MIN_STACK_SIZE
	.align		4
.L_2184:
        /*3240*/ 	.byte	0x04, 0x12
        /*3242*/ 	.short	(.L_2186 - .L_2185)
	.align		4
.L_2185:
        /*3244*/ 	.word	index@(_ZN2at6native27unrolled_elementwise_kernelINS0_13BinaryFunctorIllbZZZNS0_22logical_or_kernel_cudaERNS_14TensorIteratorEENKUlvE0_clEvENKUlvE2_clEvEUlllE_EESt5arrayIPcLm3EELi4E23TrivialOffsetCalculatorILi2EjESC_ILi1EjENS0_6memory12LoadWithCastILi2EEENSF_13StoreWithCastILi1EEEEEviT_T0_T2_T3_T4_T5_)
        /*3248*/ 	.word	0x00000000


	//----- nvinfo : EIATTR_MIN_STACK_SIZE
	.align		4
.L_2186:
        /*324c*/ 	.byte	0x04, 0x12
        /*324e*/ 	.short	(.L_2188 - .L_2187)
	.align		4
.L_2187:
        /*3250*/ 	.word	index@(_ZN2at6native18elementwise_kernelILi128ELi4EZNS0_22gpu_kernel_impl_nocastINS0_13BinaryFunctorIllbZZZNS0_22logical_or_kernel_cudaERNS_14TensorIteratorEENKUlvE0_clEvENKUlvE2_clEvEUlllE_EEEEvRNS_18TensorIteratorBaseERKT_EUliE_EEviT1_)
        /*3254*/ 	.word	0x00000000


	//----- nvinfo : EIATTR_MIN_STACK_SIZE
	.align		4
.L_2188:
        /*3258*/ 	.byte	0x04, 0x12
        /*325a*/ 	.short	(.L_2190 - .L_2189)
	.align		4
.L_2189:
        /*325c*/ 	.word	index@(_ZN2at6native27unrolled_elementwise_kernelINS0_13BinaryFunctorIllbZZZNS0_22logical_or_kernel_cudaERNS_14TensorIteratorEENKUlvE0_clEvENKUlvE2_clEvEUlllE_EESt5arrayIPcLm3EELi4E23TrivialOffsetCalculatorILi2EjESC_ILi1EjENS0_6memory15LoadWithoutCastENSF_16StoreWithoutCastEEEviT_T0_T2_T3_T4_T5_)
        /*3260*/ 	.word	0x00000000


	//----- nvinfo : EIATTR_MIN_STACK_SIZE
	.align		4
.L_2190:
        /*3264*/ 	.byte	0x04, 0x12
        /*3266*/ 	.short	(.L_2192 - .L_2191)
	.align		4
.L_2191:
        /*3268*/ 	.word	index@(_ZN2at6native29vectorized_elementwise_kernelILi2ENS0_13BinaryFunctorIllbZZZNS0_22logical_or_kernel_cudaERNS_14TensorIteratorEENKUlvE0_clEvENKUlvE2_clEvEUlllE_EESt5arrayIPcLm3EEEEviT0_T1_)
        /*326c*/ 	.word	0x00000000


	//----- nvinfo : EIATTR_MIN_STACK_SIZE
	.align		4
.L_2192:
        /*3270*/ 	.byte	0x04, 0x12
        /*3272*/ 	.short	(.L_2194 - .L_2193)
	.align		4
.L_2193:
        /*3274*/ 	.word	index@(_ZN2at6native29vectorized_elementwise_kernelILi4ENS0_13BinaryFunctorIllbZZZNS0_22logical_or_kernel_cudaERNS_14TensorIteratorEENKUlvE0_clEvENKUlvE2_clEvEUlllE_EESt5arrayIPcLm3EEEEviT0_T1_)
        /*3278*/ 	.word	0x00000000


	//----- nvinfo : EIATTR_MIN_STACK_SIZE
	.align		4
.L_2194:
        /*327c*/ 	.byte	0x04, 0x12
        /*327e*/ 	.short	(.L_2196 - .L_2195)
	.align		4
.L_2195:
        /*3280*/ 	.word	index@(_ZN2at6native29vectorized_elementwise_kernelILi8ENS0_13BinaryFunctorIllbZZZNS0_22logical_or_kernel_cudaERNS_14TensorIteratorEENKUlvE0_clEvENKUlvE2_clEvEUlllE_EESt5arrayIPcLm3EEEEviT0_T1_)
        /*3284*/ 	.word	0x00000000


	//----- nvinfo : EIATTR_MIN_STACK_SIZE
	.align		4
.L_2196:
        /*3288*/ 	.byte	0x04, 0x12
        /*328a*/ 	.short	(.L_2198 - .L_2197)
	.align		4
.L_2197:
        /*328c*/ 	.word	index@(_ZN2at6native18elementwise_kernelILi128ELi4EZNS0_15gpu_kernel_implINS0_13AUnaryFunctorIiibZZZNS0_22logical_or_kernel_cudaERNS_14TensorIteratorEENKUlvE0_clEvENKUlvE1_clEvEUliiE_EEEEvRNS_18TensorIteratorBaseERKT_EUliE_EEviT1_)
        /*3290*/ 	.word	0x00000000


	//----- nvinfo : EIATTR_MIN_STACK_SIZE
	.align		4
.L_2198:
        /*3294*/ 	.byte	0x04, 0x12
        /*3296*/ 	.short	(.L_2200 - .L_2199)
	.align		4
.L_2199:
        /*3298*/ 	.word	index@(_ZN2at6native27unrolled_elementwise_kernelINS0_13AUnaryFunctorIiibZZZNS0_22logical_or_kernel_cudaERNS_14TensorIteratorEENKUlvE0_clEvENKUlvE1_clEvEUliiE_EESt5arrayIPcLm2EELi4E23TrivialOffsetCalculatorILi1EjESD_NS0_6memory12LoadWithCastILi1EEENSE_13StoreWithCastILi1EEEEEviT_T0_T2_T3_T4_T5_)
        /*329c*/ 	.word	0x00000000


	//----- nvinfo : EIATTR_MIN_STACK_SIZE
	.align		4
.L_2200:
        /*32a0*/ 	.byte	0x04, 0x12
        /*32a2*/ 	.short	(.L_2202 - .L_2201)
	.align		4
.L_2201:
        /*32a4*/ 	.word	index@(_ZN2at6native18elementwise_kernelILi128ELi4EZNS0_22gpu_kernel_impl_nocastINS0_13AUnaryFunctorIiibZZZNS0_22logical_or_kernel_cudaERNS_14TensorIteratorEENKUlvE0_clEvENKUlvE1_clEvEUliiE_EEEEvRNS_18TensorIteratorBaseERKT_EUliE_EEviT1_)
        /*32a8*/ 	.word	0x00000000


	//----- nvinfo : EIATTR_MIN_STACK_SIZE
	.align		4
.L_2202:
        /*32ac*/ 	.byte	0x04, 0x12
        /*32ae*/ 	.short	(.L_2204 - .L_2203)
	.align		4
.L_2203:
        /*32b0*/ 	.word	index@(_ZN2at6native27unrolled_elementwise_kernelINS0_13AUnaryFunctorIiibZZZNS0_22logical_or_kernel_cudaERNS_14TensorIteratorEENKUlvE0_clEvENKUlvE1_clEvEUliiE_EESt5arrayIPcLm2EELi4E23TrivialOffsetCalculatorILi1EjESD_NS0_6memory15LoadWithoutCastENSE_16StoreWithoutCastEEEviT_T0_T2_T3_T4_T5_)
        /*32b4*/ 	.word	0x00000000


	//----- nvinfo : EIATTR_MIN_STACK_SIZE
	.align		4
.L_2204:
        /*32b8*/ 	.byte	0x04, 0x12
        /*32ba*/ 	.short	(.L_2206 - .L_2205)
	.align		4
.L_2205:
        /*32bc*/ 	.word	index@(_ZN2at6native29vectorized_elementwise_kernelILi2ENS0_13AUnaryFunctorIiibZZZNS0_22logical_or_kernel_cudaERNS_14TensorIteratorEENKUlvE0_clEvENKUlvE1_clEvEUliiE_EESt5arrayIPcLm2EEEEviT0_T1_)
        /*32c0*/ 	.word	0x00000000


	//----- nvinfo : EIATTR_MIN_STACK_SIZE
	.align		4
.L_2206:
        /*32c4*/ 	.byte	0x04, 0x12
        /*32c6*/ 	.short	(.L_2208 - .L_2207)
	.align		4
.L_2207:
        /*32c8*/ 	.word	index@(_ZN2at6native29vectorized_elementwise_kernelILi4ENS0_13AUnaryFunctorIiibZZZNS0_22logical_or_kernel_cudaERNS_14TensorIteratorEENKUlvE0_clEvENKUlvE1_clEvEUliiE_EESt5arrayIPcLm2EEEEviT0_T1_)
        /*32cc*/ 	.word	0x00000000


	//----- nvinfo : EIATTR_MIN_STACK_SIZE
	.align		4
.L_2208:
        /*32d0*/ 	.byte	0x04, 0x12
        /*32d2*/ 	.short	(.L_2210 - .L_2209)
	.align		4
.L_2209:
        /*32d4*/ 	.word	index@(_ZN2at6native29vectorized_elementwise_kernelILi8ENS0_13AUnaryFunctorIiibZZZNS0_22logical_or_kernel_cudaERNS_14TensorIteratorEENKUlvE0_clEvENKUlvE1_clEvEUliiE_EESt5arrayIPcLm2EEEEviT0_T1_)
        /*32d8*/ 	.word	0x00000000


	//----- nvinfo : EIATTR_MIN_STACK_SIZE
	.align		4
.L_2210:
        /*32dc*/ 	.byte	0x04, 0x12
        /*32de*/ 	.short	(.L_2212 - .L_2211)
	.align		4
.L_2211:
        /*32e0*/ 	.word	index@(_ZN2at6native18elementwise_kernelILi128ELi4EZNS0_15gpu_kernel_implINS0_13BinaryFunctorIiibZZZNS0_22logical_or_kernel_cudaERNS_14TensorIteratorEENKUlvE0_clEvENKUlvE1_clEvEUliiE_EEEEvRNS_18TensorIteratorBaseERKT_EUliE_EEviT1_)
        /*32e4*/ 	.word	0x00000000


	//----- nvinfo : EIATTR_MIN_STACK_SIZE
	.align		4
.L_2212:
        /*32e8*/ 	.byte	0x04, 0x12
        /*32ea*/ 	.short	(.L_2214 - .L_2213)
	.align		4
.L_2213:
        /*32ec*/ 	.word	index@(_ZN2at6native27unrolled_elementwise_kernelINS0_13BinaryFunctorIiibZZZNS0_22logical_or_kernel_cudaERNS_14TensorIteratorEENKUlvE0_clEvENKUlvE1_clEvEUliiE_EESt5arrayIPcLm3EELi4E23TrivialOffsetCalculatorILi2EjESC_ILi1EjENS0_6memory12LoadWithCastILi2EEENSF_13StoreWithCastILi1EEEEEviT_T0_T2_T3_T4_T5_)
        /*32f0*/ 	.word	0x00000000


	//----- nvinfo : EIATTR_MIN_STACK_SIZE
	.align		4
.L_2214:
        /*32f4*/ 	.byte	0x04, 0x12
        /*32f6*/ 	.short	(.L_2216 - .L_2215)
	.align		4
.L_2215:
        /*32f8*/ 	.word	index@(_ZN2at6native18elementwise_kernelILi128ELi4EZNS0_22gpu_kernel_impl_nocastINS0_13BinaryFunctorIiibZZZNS0_22logical_or_kernel_cudaERNS_14TensorIteratorEENKUlvE0_clEvENKUlvE1_clEvEUliiE_EEEEvRNS_18TensorIteratorBaseERKT_EUliE_EEviT1_)
        /*32fc*/ 	.word	0x00000000


	//----- nvinfo : EIATTR_MIN_STACK_SIZE
	.align		4
.L_2216:
        /*3300*/ 	.byte	0x04, 0x12
        /*3302*/ 	.short	(.L_2218 - .L_2217)
	.align		4
.L_2217:
        /*3304*/ 	.word	index@(_ZN2at6native27unrolled_elementwise_kernelINS0_13BinaryFunctorIiibZZZNS0_22logical_or_kernel_cudaERNS_14TensorIteratorEENKUlvE0_clEvENKUlvE1_clEvEUliiE_EESt5arrayIPcLm3EELi4E23TrivialOffsetCalculatorILi2EjESC_ILi1EjENS0_6memory15LoadWithoutCastENSF_16StoreWithoutCastEEEviT_T0_T2_T3_T4_T5_)
        /*3308*/ 	.word	0x00000000


	//----- nvinfo : EIATTR_MIN_STACK_SIZE
	.align		4
.L_2218:
        /*330c*/ 	.byte	0x04, 0x12
        /*330e*/ 	.short	(.L_2220 - .L_2219)
	.align		4
.L_2219:
        /*3310*/ 	.word	index@(_ZN2at6native29vectorized_elementwise_kernelILi2ENS0_13BinaryFunctorIiibZZZNS0_22logical_or_kernel_cudaERNS_14TensorIteratorEENKUlvE0_clEvENKUlvE1_clEvEUliiE_EESt5arrayIPcLm3EEEEviT0_T1_)
        /*3314*/ 	.word	0x00000000


	//----- nvinfo : EIATTR_MIN_STACK_SIZE
	.align		4
.L_2220:
        /*3318*/ 	.byte	0x04, 0x12
        /*331a*/ 	.short	(.L_2222 - .L_2221)
	.align		4
.L_2221:
        /*331c*/ 	.word	index@(_ZN2at6native29vectorized_elementwise_kernelILi4ENS0_13BinaryFunctorIiibZZZNS0_22logical_or_kernel_cudaERNS_14TensorIteratorEENKUlvE0_clEvENKUlvE1_clEvEUliiE_EESt5arrayIPcLm3EEEEviT0_T1_)
        /*3320*/ 	.word	0x00000000


	//----- nvinfo : EIATTR_MIN_STACK_SIZE
	.align		4
.L_2222:
        /*3324*/ 	.byte	0x04, 0x12
        /*3326*/ 	.short	(.L_2224 - .L_2223)
	.align		4
.L_2223:
        /*3328*/ 	.word	index@(_ZN2at6native29vectorized_elementwise_kernelILi8ENS0_13BinaryFunctorIiibZZZNS0_22logical_or_kernel_cudaERNS_14TensorIteratorEENKUlvE0_clEvENKUlvE1_clEvEUliiE_EESt5arrayIPcLm3EEEEviT0_T1_)
        /*332c*/ 	.word	0x00000000


	//----- nvinfo : EIATTR_MIN_STACK_SIZE
	.align		4
.L_2224:
        /*3330*/ 	.byte	0x04, 0x12
        /*3332*/ 	.short	(.L_2226 - .L_2225)
	.align		4
.L_2225:
        /*3334*/ 	.word	index@(_ZN2at6native18elementwise_kernelILi128ELi4EZNS0_15gpu_kernel_implINS0_13AUnaryFunctorIaabZZZNS0_22logical_or_kernel_cudaERNS_14TensorIteratorEENKUlvE0_clEvENKUlvE0_clEvEUlaaE_EEEEvRNS_18TensorIteratorBaseERKT_EUliE_EEviT1_)
        /*3338*/ 	.word	0x00000000


	//----- nvinfo : EIATTR_MIN_STACK_SIZE
	.align		4
.L_2226:
        /*333c*/ 	.byte	0x04, 0x12
        /*333e*/ 	.short	(.L_2228 - .L_2227)
	.align		4
.L_2227:
        /*3340*/ 	.word	index@(_ZN2at6native27unrolled_elementwise_kernelINS0_13AUnaryFunctorIaabZZZNS0_22logical_or_kernel_cudaERNS_14TensorIteratorEENKUlvE0_clEvENKUlvE0_clEvEUlaaE_EESt5arrayIPcLm2EELi4E23TrivialOffsetCalculatorILi1EjESD_NS0_6memory12LoadWithCastILi1EEENSE_13StoreWithCastILi1EEEEEviT_T0_T2_T3_T4_T5_)
        /*3344*/ 	.word	0x00000000


	//----- nvinfo : EIATTR_MIN_STACK_SIZE
	.align		4
.L_2228:
        /*3348*/ 	.byte	0x04, 0x12
        /*334a*/ 	.short	(.L_2230 - .L_2229)
	.align		4
.L_2229:
        /*334c*/ 	.word	index@(_ZN2at6native18elementwise_kernelILi128ELi4EZNS0_22gpu_kernel_impl_nocastINS0_13AUnaryFunctorIaabZZZNS0_22logical_or_kernel_cudaERNS_14TensorIteratorEENKUlvE0_clEvENKUlvE0_clEvEUlaaE_EEEEvRNS_18TensorIteratorBaseERKT_EUliE_EEviT1_)
        /*3350*/ 	.word	0x00000000


	//----- nvinfo : EIATTR_MIN_STACK_SIZE
	.align		4
.L_2230:
        /*3354*/ 	.byte	0x04, 0x12
        /*3356*/ 	.short	(.L_2232 - .L_2231)
	.align		4
.L_2231:
        /*3358*/ 	.word	index@(_ZN2at6native27unrolled_elementwise_kernelINS0_13AUnaryFunctorIaabZZZNS0_22logical_or_kernel_cudaERNS_14TensorIteratorEENKUlvE0_clEvENKUlvE0_clEvEUlaaE_EESt5arrayIPcLm2EELi4E23TrivialOffsetCalculatorILi1EjESD_NS0_6memory15LoadWithoutCastENSE_16StoreWithoutCastEEEviT_T0_T2_T3_T4_T5_)
        /*335c*/ 	.word	0x00000000


	//----- nvinfo : EIATTR_MIN_STACK_SIZE
	.align		4
.L_2232:
        /*3360*/ 	.byte	0x04, 0x12
        /*3362*/ 	.short	(.L_2234 - .L_2233)
	.align		4
.L_2233:
        /*3364*/ 	.word	index@(_ZN2at6native29vectorized_elementwise_kernelILi2ENS0_13AUnaryFunctorIaabZZZNS0_22logical_or_kernel_cudaERNS_14TensorIteratorEENKUlvE0_clEvENKUlvE0_clEvEUlaaE_EESt5arrayIPcLm2EEEEviT0_T1_)
        /*3368*/ 	.word	0x00000000


	//----- nvinfo : EIATTR_MIN_STACK_SIZE
	.align		4
.L_2234:
        /*336c*/ 	.byte	0x04, 0x12
        /*336e*/ 	.short	(.L_2236 - .L_2235)
	.align		4
.L_2235:
        /*3370*/ 	.word	index@(_ZN2at6native29vectorized_elementwise_kernelILi4ENS0_13AUnaryFunctorIaabZZZNS0_22logical_or_kernel_cudaERNS_14TensorIteratorEENKUlvE0_clEvENKUlvE0_clEvEUlaaE_EESt5arrayIPcLm2EEEEviT0_T1_)
        /*3374*/ 	.word	0x00000000


	//----- nvinfo : EIATTR_MIN_STACK_SIZE
	.align		4
.L_2236:
        /*3378*/ 	.byte	0x04, 0x12
        /*337a*/ 	.short	(.L_2238 - .L_2237)
	.align		4
.L_2237:
        /*337c*/ 	.word	index@(_ZN2at6native29vectorized_elementwise_kernelILi8ENS0_13AUnaryFunctorIaabZZZNS0_22logical_or_kernel_cudaERNS_14TensorIteratorEENKUlvE0_clEvENKUlvE0_clEvEUlaaE_EESt5arrayIPcLm2EEEEviT0_T1_)
        /*3380*/ 	.word	0x00000000


	//----- nvinfo : EIATTR_MIN_STACK_SIZE
	.align		4
.L_2238:
        /*3384*/ 	.byte	0x04, 0x12
        /*3386*/ 	.short	(.L_2240 - .L_2239)
	.align		4
.L_2239:
        /*3388*/ 	.word	index@(_ZN2at6native18elementwise_kernelILi128ELi4EZNS0_15gpu_kernel_implINS0_13BinaryFunctorIaabZZZNS0_22logical_or_kernel_cudaERNS_14TensorIteratorEENKUlvE0_clEvENKUlvE0_clEvEUlaaE_EEEEvRNS_18TensorIteratorBaseERKT_EUliE_EEviT1_)
        /*338c*/ 	.word	0x00000000


	//----- nvinfo : EIATTR_MIN_STACK_SIZE
	.align		4
.L_2240:
        /*3390*/ 	.byte	0x04, 0x12
        /*3392*/ 	.short	(.L_2242 - .L_2241)
	.align		4
.L_2241:
        /*3394*/ 	.word	index@(_ZN2at6native27unrolled_elementwise_kernelINS0_13BinaryFunctorIaabZZZNS0_22logical_or_kernel_cudaERNS_14TensorIteratorEENKUlvE0_clEvENKUlvE0_clEvEUlaaE_EESt5arrayIPcLm3EELi4E23TrivialOffsetCalculatorILi2EjESC_ILi1EjENS0_6memory12LoadWithCastILi2EEENSF_13StoreWithCastILi1EEEEEviT_T0_T2_T3_T4_T5_)
        /*3398*/ 	.word	0x00000000


	//----- nvinfo : EIATTR_MIN_STACK_SIZE
	.align		4
.L_2242:
        /*339c*/ 	.byte	0x04, 0x12
        /*339e*/ 	.short	(.L_2244 - .L_2243)
	.align		4
.L_2243:
        /*33a0*/ 	.word	index@(_ZN2at6native18elementwise_kernelILi128ELi4EZNS0_22gpu_kernel_impl_nocastINS0_13BinaryFunctorIaabZZZNS0_22logical_or_kernel_cudaERNS_14TensorIteratorEENKUlvE0_clEvENKUlvE0_clEvEUlaaE_EEEEvRNS_18TensorIteratorBaseERKT_EUliE_EEviT1_)
        /*33a4*/ 	.word	0x00000000


	//----- nvinfo : EIATTR_MIN_STACK_SIZE
	.align		4
.L_2244:
        /*33a8*/ 	.byte	0x04, 0x12
        /*33aa*/ 	.short	(.L_2246 - .L_2245)
	.align		4
.L_2245:
        /*33ac*/ 	.word	index@(_ZN2at6native27unrolled_elementwise_kernelINS0_13BinaryFunctorIaabZZZNS0_22logical_or_kernel_cudaERNS_14TensorIteratorEENKUlvE0_clEvENKUlvE0_clEvEUlaaE_EESt5arrayIPcLm3EELi4E23TrivialOffsetCalculatorILi2EjESC_ILi1EjENS0_6memory15LoadWithoutCastENSF_16StoreWithoutCastEEEviT_T0_T2_T3_T4_T5_)
        /*33b0*/ 	.word	0x00000000


	//----- nvinfo : EIATTR_MIN_STACK_SIZE
	.align		4
.L_2246:
        /*33b4*/ 	.byte	0x04, 0x12
        /*33b6*/ 	.short	(.L_2248 - .L_2247)
	.align		4
.L_2247:
        /*33b8*/ 	.word	index@(_ZN2at6native29vectorized_elementwise_kernelILi2ENS0_13BinaryFunctorIaabZZZNS0_22logical_or_kernel_cudaERNS_14TensorIteratorEENKUlvE0_clEvENKUlvE0_clEvEUlaaE_EESt5arrayIPcLm3EEEEviT0_T1_)
        /*33bc*/ 	.word	0x00000000


	//----- nvinfo : EIATTR_MIN_STACK_SIZE
	.align		4
.L_2248:
        /*33c0*/ 	.byte	0x04, 0x12
        /*33c2*/ 	.short	(.L_2250 - .L_2249)
	.align		4
.L_2249:
        /*33c4*/ 	.word	index@(_ZN2at6native29vectorized_elementwise_kernelILi4ENS0_13BinaryFunctorIaabZZZNS0_22logical_or_kernel_cudaERNS_14TensorIteratorEENKUlvE0_clEvENKUlvE0_clEvEUlaaE_EESt5arrayIPcLm3EEEEviT0_T1_)
        /*33c8*/ 	.word	0x00000000


	//----- nvinfo : EIATTR_MIN_STACK_SIZE
	.align		4
.L_2250:
        /*33cc*/ 	.byte	0x04, 0x12
        /*33ce*/ 	.short	(.L_2252 - .L_2251)
	.align		4
.L_2251:
        /*33d0*/ 	.word	index@(_ZN2at6native29vectorized_elementwise_kernelILi8ENS0_13BinaryFunctorIaabZZZNS0_22logical_or_kernel_cudaERNS_14TensorIteratorEENKUlvE0_clEvENKUlvE0_clEvEUlaaE_EESt5arrayIPcLm3EEEEviT0_T1_)
        /*33d4*/ 	.word	0x00000000


	//----- nvinfo : EIATTR_MIN_STACK_SIZE
	.align		4
.L_2252:
        /*33d8*/ 	.byte	0x04, 0x12
        /*33da*/ 	.short	(.L_2254 - .L_2253)
	.align		4
.L_2253:
        /*33dc*/ 	.word	index@(_ZN2at6native18elementwise_kernelILi128ELi4EZNS0_15gpu_kernel_implINS0_13AUnaryFunctorIhhbZZZNS0_22logical_or_kernel_cudaERNS_14TensorIteratorEENKUlvE0_clEvENKUlvE_clEvEUlhhE_EEEEvRNS_18TensorIteratorBaseERKT_EUliE_EEviT1_)
        /*33e0*/ 	.word	0x00000000


	//----- nvinfo : EIATTR_MIN_STACK_SIZE
	.align		4
.L_2254:
        /*33e4*/ 	.byte	0x04, 0x12
        /*33e6*/ 	.short	(.L_2256 - .L_2255)
	.align		4
.L_2255:
        /*33e8*/ 	.word	index@(_ZN2at6native27unrolled_elementwise_kernelINS0_13AUnaryFunctorIhhbZZZNS0_22logical_or_kernel_cudaERNS_14TensorIteratorEENKUlvE0_clEvENKUlvE_clEvEUlhhE_EESt5arrayIPcLm2EELi4E23TrivialOffsetCalculatorILi1EjESD_NS0_6memory12LoadWithCastILi1EEENSE_13StoreWithCastILi1EEEEEviT_T0_T2_T3_T4_T5_)
        /*33ec*/ 	.word	0x00000000


	//----- nvinfo : EIATTR_MIN_STACK_SIZE
	.align		4
.L_2256:
        /*33f0*/ 	.byte	0x04, 0x12
        /*33f2*/ 	.short	(.L_2258 - .L_2257)
	.align		4
.L_2257:
        /*33f4*/ 	.word	index@(_ZN2at6native18elementwise_kernelILi128ELi4EZNS0_22gpu_kernel_impl_nocastINS0_13AUnaryFunctorIhhbZZZNS0_22logical_or_kernel_cudaERNS_14TensorIteratorEENKUlvE0_clEvENKUlvE_clEvEUlhhE_EEEEvRNS_18TensorIteratorBaseERKT_EUliE_EEviT1_)
        /*33f8*/ 	.word	0x00000000


	//----- nvinfo : EIATTR_MIN_STACK_SIZE
	.align		4
.L_2258:
        /*33fc*/ 	.byte	0x04, 0x12
        /*33fe*/ 	.short	(.L_2260 - .L_2259)
	.align		4
.L_2259:
        /*3400*/ 	.word	index@(_ZN2at6native27unrolled_elementwise_kernelINS0_13AUnaryFunctorIhhbZZZNS0_22logical_or_kernel_cudaERNS_14TensorIteratorEENKUlvE0_clEvENKUlvE_clEvEUlhhE_EESt5arrayIPcLm2EELi4E23TrivialOffsetCalculatorILi1EjESD_NS0_6memory15LoadWithoutCastENSE_16StoreWithoutCastEEEviT_T0_T2_T3_T4_T5_)
        /*3404*/ 	.word	0x00000000


	//----- nvinfo : EIATTR_MIN_STACK_SIZE
	.align		4
.L_2260:
        /*3408*/ 	.byte	0x04, 0x12
        /*340a*/ 	.short	(.L_2262 - .L_2261)
	.align		4
.L_2261:
        /*340c*/ 	.word	index@(_ZN2at6native29vectorized_elementwise_kernelILi2ENS0_13AUnaryFunctorIhhbZZZNS0_22logical_or_kernel_cudaERNS_14TensorIteratorEENKUlvE0_clEvENKUlvE_clEvEUlhhE_EESt5arrayIPcLm2EEEEviT0_T1_)
        /*3410*/ 	.word	0x00000000


	//----- nvinfo : EIATTR_MIN_STACK_SIZE
	.align		4
.L_2262:
        /*3414*/ 	.byte	0x04, 0x12
        /*3416*/ 	.short	(.L_2264 - .L_2263)
	.align		4
.L_2263:
        /*3418*/ 	.word	index@(_ZN2at6native29vectorized_elementwise_kernelILi4ENS0_13AUnaryFunctorIhhbZZZNS0_22logical_or_kernel_cudaERNS_14TensorIteratorEENKUlvE0_clEvENKUlvE_clEvEUlhhE_EESt5arrayIPcLm2EEEEviT0_T1_)
        /*341c*/ 	.word	0x00000000


	//----- nvinfo : EIATTR_MIN_STACK_SIZE
	.align		4
.L_2264:
        /*3420*/ 	.byte	0x04, 0x12
        /*3422*/ 	.short	(.L_2266 - .L_2265)
	.align		4
.L_2265:
        /*3424*/ 	.word	index@(_ZN2at6native29vectorized_elementwise_kernelILi8ENS0_13AUnaryFunctorIhhbZZZNS0_22logical_or_kernel_cudaERNS_14TensorIteratorEENKUlvE0_clEvENKUlvE_clEvEUlhhE_EESt5arrayIPcLm2EEEEviT0_T1_)
        /*3428*/ 	.word	0x00000000


	//----- nvinfo : EIATTR_MIN_STACK_SIZE
	.align		4
.L_2266:
        /*342c*/ 	.byte	0x04, 0x12
        /*342e*/ 	.short	(.L_2268 - .L_2267)
	.align		4
.L_2267:
        /*3430*/ 	.word	index@(_ZN2at6native18elementwise_kernelILi128ELi4EZNS0_15gpu_kernel_implINS0_13BinaryFunctorIhhbZZZNS0_22logical_or_kernel_cudaERNS_14TensorIteratorEENKUlvE0_clEvENKUlvE_clEvEUlhhE_EEEEvRNS_18TensorIteratorBaseERKT_EUliE_EEviT1_)
        /*3434*/ 	.word	0x00000000


	//----- nvinfo : EIATTR_MIN_STACK_SIZE
	.align		4
.L_2268:
        /*3438*/ 	.byte	0x04, 0x12
        /*343a*/ 	.short	(.L_2270 - .L_2269)
	.align		4
.L_2269:
        /*343c*/ 	.word	index@(_ZN2at6native27unrolled_elementwise_kernelINS0_13BinaryFunctorIhhbZZZNS0_22logical_or_kernel_cudaERNS_14TensorIteratorEENKUlvE0_clEvENKUlvE_clEvEUlhhE_EESt5arrayIPcLm3EELi4E23TrivialOffsetCalculatorILi2EjESC_ILi1EjENS0_6memory12LoadWithCastILi2EEENSF_13StoreWithCastILi1EEEEEviT_T0_T2_T3_T4_T5_)
        /*3440*/ 	.word	0x00000000


	//----- nvinfo : EIATTR_MIN_STACK_SIZE
	.align		4
.L_2270:
        /*3444*/ 	.byte	0x04, 0x12
        /*3446*/ 	.short	(.L_2272 - .L_2271)
	.align		4
.L_2271:
        /*3448*/ 	.word	index@(_ZN2at6native18elementwise_kernelILi128ELi4EZNS0_22gpu_kernel_impl_nocastINS0_13BinaryFunctorIhhbZZZNS0_22logical_or_kernel_cudaERNS_14TensorIteratorEENKUlvE0_clEvENKUlvE_clEvEUlhhE_EEEEvRNS_18TensorIteratorBaseERKT_EUliE_EEviT1_)
        /*344c*/ 	.word	0x00000000


	//----- nvinfo : EIATTR_MIN_STACK_SIZE
	.align		4
.L_2272:
        /*3450*/ 	.byte	0x04, 0x12
        /*3452*/ 	.short	(.L_2274 - .L_2273)
	.align		4
.L_2273:
        /*3454*/ 	.word	index@(_ZN2at6native27unrolled_elementwise_kernelINS0_13BinaryFunctorIhhbZZZNS0_22logical_or_kernel_cudaERNS_14TensorIteratorEENKUlvE0_clEvENKUlvE_clEvEUlhhE_EESt5arrayIPcLm3EELi4E23TrivialOffsetCalculatorILi2EjESC_ILi1EjENS0_6memory15LoadWithoutCastENSF_16StoreWithoutCastEEEviT_T0_T2_T3_T4_T5_)
        /*3458*/ 	.word	0x00000000


	//----- nvinfo : EIATTR_MIN_STACK_SIZE
	.align		4
.L_2274:
        /*345c*/ 	.byte	0x04, 0x12
        /*345e*/ 	.short	(.L_2276 - .L_2275)
	.align		4
.L_2275:
        /*3460*/ 	.word	index@(_ZN2at6native29vectorized_elementwise_kernelILi2ENS0_13BinaryFunctorIhhbZZZNS0_22logical_or_kernel_cudaERNS_14TensorIteratorEENKUlvE0_clEvENKUlvE_clEvEUlhhE_EESt5arrayIPcLm3EEEEviT0_T1_)
        /*3464*/ 	.word	0x00000000


	//----- nvinfo : EIATTR_MIN_STACK_SIZE
	.align		4
.L_2276:
        /*3468*/ 	.byte	0x04, 0x12
        /*346a*/ 	.short	(.L_2278 - .L_2277)
	.align		4
.L_2277:
        /*346c*/ 	.word	index@(_ZN2at6native29vectorized_elementwise_kernelILi4ENS0_13BinaryFunctorIhhbZZZNS0_22logical_or_kernel_cudaERNS_14TensorIteratorEENKUlvE0_clEvENKUlvE_clEvEUlhhE_EESt5arrayIPcLm3EEEEviT0_T1_)
        /*3470*/ 	.word	0x00000000


	//----- nvinfo : EIATTR_MIN_STACK_SIZE
	.align		4
.L_2278:
        /*3474*/ 	.byte	0x04, 0x12
        /*3476*/ 	.short	(.L_2280 - .L_2279)
	.align		4
.L_2279:
        /*3478*/ 	.word	index@(_ZN2at6native29vectorized_elementwise_kernelILi8ENS0_13BinaryFunctorIhhbZZZNS0_22logical_or_kernel_cudaERNS_14TensorIteratorEENKUlvE0_clEvENKUlvE_clEvEUlhhE_EESt5arrayIPcLm3EEEEviT0_T1_)
        /*347c*/ 	.word	0x00000000


	//----- nvinfo : EIATTR_MIN_STACK_SIZE
	.align		4
.L_2280:
        /*3480*/ 	.byte	0x04, 0x12
        /*3482*/ 	.short	(.L_2282 - .L_2281)
	.align		4
.L_2281:
        /*3484*/ 	.word	index@(_ZN2at6native18elementwise_kernelILi128ELi4EZNS0_15gpu_kernel_implINS0_13AUnaryFunctorIN3c108BFloat16ES5_bZZZNS0_23logical_and_kernel_cudaERNS_14TensorIteratorEENKUlvE0_clEvENKUlvE8_clEvEUlS5_S5_E_EEEEvRNS_18TensorIteratorBaseERKT_EUliE_EEviT1_)
        /*3488*/ 	.word	0x00000000


	//----- nvinfo : EIATTR_MIN_STACK_SIZE
	.align		4
.L_2282:
        /*348c*/ 	.byte	0x04, 0x12
        /*348e*/ 	.short	(.L_2284 - .L_2283)
	.align		4
.L_2283:
        /*3490*/ 	.word	index@(_ZN2at6native27unrolled_elementwise_kernelINS0_13AUnaryFunctorIN3c108BFloat16ES4_bZZZNS0_23logical_and_kernel_cudaERNS_14TensorIteratorEENKUlvE0_clEvENKUlvE8_clEvEUlS4_S4_E_EESt5arrayIPcLm2EELi4E23TrivialOffsetCalculatorILi1EjESF_NS0_6memory12LoadWithCastILi1EEENSG_13StoreWithCastILi1EEEEEviT_T0_T2_T3_T4_T5_)
        /*3494*/ 	.word	0x00000000


	//----- nvinfo : EIATTR_MIN_STACK_SIZE
	.align		4
.L_2284:
        /*3498*/ 	.byte	0x04, 0x12
        /*349a*/ 	.short	(.L_2286 - .L_2285)
	.align		4
.L_2285:
        /*349c*/ 	.word	index@(_ZN2at6native18elementwise_kernelILi128ELi4EZNS0_22gpu_kernel_impl_nocastINS0_13AUnaryFunctorIN3c108BFloat16ES5_bZZZNS0_23logical_and_kernel_cudaERNS_14TensorIteratorEENKUlvE0_clEvENKUlvE8_clEvEUlS5_S5_E_EEEEvRNS_18TensorIteratorBaseERKT_EUliE_EEviT1_)
        /*34a0*/ 	.word	0x00000000


	//----- nvinfo : EIATTR_MIN_STACK_SIZE
	.align		4
.L_2286:
        /*34a4*/ 	.byte	0x04, 0x12
        /*34a6*/ 	.short	(.L_2288 - .L_2287)
	.align		4
.L_2287:
        /*34a8*/ 	.word	index@(_ZN2at6native27unrolled_elementwise_kernelINS0_13AUnaryFunctorIN3c108BFloat16ES4_bZZZNS0_23logical_and_kernel_cudaERNS_14TensorIteratorEENKUlvE0_clEvENKUlvE8_clEvEUlS4_S4_E_EESt5arrayIPcLm2EELi4E23TrivialOffsetCalculatorILi1EjESF_NS0_6memory15LoadWithoutCastENSG_16StoreWithoutCastEEEviT_T0_T2_T3_T4_T5_)
        /*34ac*/ 	.word	0x00000000


	//----- nvinfo : EIATTR_MIN_STACK_SIZE
	.align		4
.L_2288:
        /*34b0*/ 	.byte	0x04, 0x12
        /*34b2*/ 	.short	(.L_2290 - .L_2289)
	.align		4
.L_2289:
        /*34b4*/ 	.word	index@(_ZN2at6native29vectorized_elementwise_kernelILi2ENS0_13AUnaryFunctorIN3c108BFloat16ES4_bZZZNS0_23logical_and_kernel_cudaERNS_14TensorIteratorEENKUlvE0_clEvENKUlvE8_clEvEUlS4_S4_E_EESt5arrayIPcLm2EEEEviT0_T1_)
        /*34b8*/ 	.word	0x00000000


	//----- nvinfo : EIATTR_MIN_STACK_SIZE
	.align		4
.L_2290:
        /*34bc*/ 	.byte	0x04, 0x12
        /*34be*/ 	.short	(.L_2292 - .L_2291)
	.align		4
.L_2291:
        /*34c0*/ 	.word	index@(_ZN2at6native29vectorized_elementwise_kernelILi4ENS0_13AUnaryFunctorIN3c108BFloat16ES4_bZZZNS0_23logical_and_kernel_cudaERNS_14TensorIteratorEENKUlvE0_clEvENKUlvE8_clEvEUlS4_S4_E_EESt5arrayIPcLm2EEEEviT0_T1_)
        /*34c4*/ 	.word	0x00000000


	//----- nvinfo : EIATTR_MIN_STACK_SIZE
	.align		4
.L_2292:
        /*34c8*/ 	.byte	0x04, 0x12
        /*34ca*/ 	.short	(.L_2294 - .L_2293)
	.align		4
.L_2293:
        /*34cc*/ 	.word	index@(_ZN2at6native29vectorized_elementwise_kernelILi8ENS0_13AUnaryFunctorIN3c108BFloat16ES4_bZZZNS0_23logical_and_kernel_cudaERNS_14TensorIteratorEENKUlvE0_clEvENKUlvE8_clEvEUlS4_S4_E_EESt5arrayIPcLm2EEEEviT0_T1_)
        /*34d0*/ 	.word	0x00000000


	//----- nvinfo : EIATTR_MIN_STACK_SIZE
	.align		4
.L_2294:
        /*34d4*/ 	.byte	0x04, 0x12
        /*34d6*/ 	.short	(.L_2296 - .L_2295)
	.align		4
.L_2295:
        /*34d8*/ 	.word	index@(_ZN2at6native18elementwise_kernelILi128ELi4EZNS0_15gpu_kernel_implINS0_13BinaryFunctorIN3c108BFloat16ES5_bZZZNS0_23logical_and_kernel_cudaERNS_14TensorIteratorEENKUlvE0_clEvENKUlvE8_clEvEUlS5_S5_E_EEEEvRNS_18TensorIteratorBaseERKT_EUliE_EEviT1_)
        /*34dc*/ 	.word	0x00000000


	//----- nvinfo : EIATTR_MIN_STACK_SIZE
	.align		4
.L_2296:
        /*34e0*/ 	.byte	0x04, 0x12
        /*34e2*/ 	.short	(.L_2298 - .L_2297)
	.align		4
.L_2297:
        /*34e4*/ 	.word	index@(_ZN2at6native27unrolled_elementwise_kernelINS0_13BinaryFunctorIN3c108BFloat16ES4_bZZZNS0_23logical_and_kernel_cudaERNS_14TensorIteratorEENKUlvE0_clEvENKUlvE8_clEvEUlS4_S4_E_EESt5arrayIPcLm3EELi4E23TrivialOffsetCalculatorILi2EjESE_ILi1EjENS0_6memory12LoadWithCastILi2EEENSH_13StoreWithCastILi1EEEEEviT_T0_T2_T3_T4_T5_)
        /*34e8*/ 	.word	0x00000000


	//----- nvinfo : EIATTR_MIN_STACK_SIZE
	.align		4
.L_2298:
        /*34ec*/ 	.byte	0x04, 0x12
        /*34ee*/ 	.short	(.L_2300 - .L_2299)
	.align		4
.L_2299:
        /*34f0*/ 	.word	index@(_ZN2at6native18elementwise_kernelILi128ELi4EZNS0_22gpu_kernel_impl_nocastINS0_13BinaryFunctorIN3c108BFloat16ES5_bZZZNS0_23logical_and_kernel_cudaERNS_14TensorIteratorEENKUlvE0_clEvENKUlvE8_clEvEUlS5_S5_E_EEEEvRNS_18TensorIteratorBaseERKT_EUliE_EEviT1_)
        /*34f4*/ 	.word	0x00000000


	//----- nvinfo : EIATTR_MIN_STACK_SIZE
	.align		4
.L_2300:
        /*34f8*/ 	.byte	0x04, 0x12
        /*34fa*/ 	.short	(.L_2302 - .L_2301)
	.align		4
.L_2301:
        /*34fc*/ 	.word	index@(_ZN2at6native27unrolled_elementwise_kernelINS0_13BinaryFunctorIN3c108BFloat16ES4_bZZZNS0_23logical_and_kernel_cudaERNS_14TensorIteratorEENKUlvE0_clEvENKUlvE8_clEvEUlS4_S4_E_EESt5arrayIPcLm3EELi4E23TrivialOffsetCalculatorILi2EjESE_ILi1EjENS0_6memory15LoadWithoutCastENSH_16StoreWithoutCastEEEviT_T0_T2_T3_T4_T5_)
        /*3500*/ 	.word	0x00000000


	//----- nvinfo : EIATTR_MIN_STACK_SIZE
	.align		4
.L_2302:
        /*3504*/ 	.byte	0x04, 0x12
        /*3506*/ 	.short	(.L_2304 - .L_2303)
	.align		4
.L_2303:
        /*3508*/ 	.word	index@(_ZN2at6native29vectorized_elementwise_kernelILi2ENS0_13BinaryFunctorIN3c108BFloat16ES4_bZZZNS0_23logical_and_kernel_cudaERNS_14TensorIteratorEENKUlvE0_clEvENKUlvE8_clEvEUlS4_S4_E_EESt5arrayIPcLm3EEEEviT0_T1_)
        /*350c*/ 	.word	0x00000000


	//----- nvinfo : EIATTR_MIN_STACK_SIZE
	.align		4
.L_2304:
        /*3510*/ 	.byte	0x04, 0x12
        /*3512*/ 	.short	(.L_2306 - .L_2305)
	.align		4
.L_2305:
        /*3514*/ 	.word	index@(_ZN2at6native29vectorized_elementwise_kernelILi4ENS0_13BinaryFunctorIN3c108BFloat16ES4_bZZZNS0_23logical_and_kernel_cudaERNS_14TensorIteratorEENKUlvE0_clEvENKUlvE8_clEvEUlS4_S4_E_EESt5arrayIPcLm3EEEEviT0_T1_)
        /*3518*/ 	.word	0x00000000


	//----- nvinfo : EIATTR_MIN_STACK_SIZE
	.align		4
.L_2306:
        /*351c*/ 	.byte	0x04, 0x12
        /*351e*/ 	.short	(.L_2308 - .L_2307)
	.align		4
.L_2307:
        /*3520*/ 	.word	index@(_ZN2at6native29vectorized_elementwise_kernelILi8ENS0_13BinaryFunctorIN3c108BFloat16ES4_bZZZNS0_23logical_and_kernel_cudaERNS_14TensorIteratorEENKUlvE0_clEvENKUlvE8_clEvEUlS4_S4_E_EESt5arrayIPcLm3EEEEviT0_T1_)
        /*3524*/ 	.word	0x00000000


	//----- nvinfo : EIATTR_MIN_STACK_SIZE
	.align		4
.L_2308:
        /*3528*/ 	.byte	0x04, 0x12
        /*352a*/ 	.short	(.L_2310 - .L_2309)
	.align		4
.L_2309:
        /*352c*/ 	.word	index@(_ZN2at6native18elementwise_kernelILi128ELi4EZNS0_15gpu_kernel_implINS0_13AUnaryFunctorIbbbZZZNS0_23logical_and_kernel_cudaERNS_14TensorIteratorEENKUlvE0_clEvENKUlvE7_clEvEUlbbE_EEEEvRNS_18TensorIteratorBaseERKT_EUliE_EEviT1_)
        /*3530*/ 	.word	0x00000000


	//----- nvinfo : EIATTR_MIN_STACK_SIZE
	.align		4
.L_2310:
        /*3534*/ 	.byte	0x04, 0x12
        /*3536*/ 	.short	(.L_2312 - .L_2311)
	.align		4
.L_2311:
        /*3538*/ 	.word	index@(_ZN2at6native27unrolled_elementwise_kernelINS0_13AUnaryFunctorIbbbZZZNS0_23logical_and_kernel_cudaERNS_14TensorIteratorEENKUlvE0_clEvENKUlvE7_clEvEUlbbE_EESt5arrayIPcLm2EELi4E23TrivialOffsetCalculatorILi1EjESD_NS0_6memory12LoadWithCastILi1EEENSE_13StoreWithCastILi1EEEEEviT_T0_T2_T3_T4_T5_)
        /*353c*/ 	.word	0x00000000


	//----- nvinfo : EIATTR_MIN_STACK_SIZE
	.align		4
.L_2312:
        /*3540*/ 	.byte	0x04, 0x12
        /*3542*/ 	.short	(.L_2314 - .L_2313)
	.align		4
.L_2313:
        /*3544*/ 	.word	index@(_ZN2at6native18elementwise_kernelILi128ELi4EZNS0_22gpu_kernel_impl_nocastINS0_13AUnaryFunctorIbbbZZZNS0_23logical_and_kernel_cudaERNS_14TensorIteratorEENKUlvE0_clEvENKUlvE7_clEvEUlbbE_EEEEvRNS_18TensorIteratorBaseERKT_EUliE_EEviT1_)
        /*3548*/ 	.word	0x00000000


	//----- nvinfo : EIATTR_MIN_STACK_SIZE
	.align		4
.L_2314:
        /*354c*/ 	.byte	0x04, 0x12
        /*354e*/ 	.short	(.L_2316 - .L_2315)
	.align		4
.L_2315:
        /*3550*/ 	.word	index@(_ZN2at6native27unrolled_elementwise_kernelINS0_13AUnaryFunctorIbbbZZZNS0_23logical_and_kernel_cudaERNS_14TensorIteratorEENKUlvE0_clEvENKUlvE7_clEvEUlbbE_EESt5arrayIPcLm2EELi4E23TrivialOffsetCalculatorILi1EjESD_NS0_6memory15LoadWithoutCastENSE_16StoreWithoutCastEEEviT_T0_T2_T3_T4_T5_)
        /*3554*/ 	.word	0x00000000


	//----- nvinfo : EIATTR_MIN_STACK_SIZE
	.align		4
.L_2316:
        /*3558*/ 	.byte	0x04, 0x12
        /*355a*/ 	.short	(.L_2318 - .L_2317)
	.align		4
.L_2317:
        /*355c*/ 	.word	index@(_ZN2at6native29vectorized_elementwise_kernelILi2ENS0_13AUnaryFunctorIbbbZZZNS0_23logical_and_kernel_cudaERNS_14TensorIteratorEENKUlvE0_clEvENKUlvE7_clEvEUlbbE_EESt5arrayIPcLm2EEEEviT0_T1_)
        /*3560*/ 	.word	0x00000000


	//----- nvinfo : EIATTR_MIN_STACK_SIZE
	.align		4
.L_2318:
        /*3564*/ 	.byte	0x04, 0x12
        /*3566*/ 	.short	(.L_2320 - .L_2319)
	.align		4
.L_2319:
        /*3568*/ 	.word	index@(_ZN2at6native29vectorized_elementwise_kernelILi4ENS0_13AUnaryFunctorIbbbZZZNS0_23logical_and_kernel_cudaERNS_14TensorIteratorEENKUlvE0_clEvENKUlvE7_clEvEUlbbE_EESt5arrayIPcLm2EEEEviT0_T1_)
        /*356c*/ 	.word	0x00000000


	//----- nvinfo : EIATTR_MIN_STACK_SIZE
	.align		4
.L_2320:
        /*3570*/ 	.byte	0x04, 0x12
        /*3572*/ 	.short	(.L_2322 - .L_2321)
	.align		4
.L_2321:
        /*3574*/ 	.word	index@(_ZN2at6native29vectorized_elementwise_kernelILi8ENS0_13AUnaryFunctorIbbbZZZNS0_23logical_and_kernel_cudaERNS_14TensorIteratorEENKUlvE0_clEvENKUlvE7_clEvEUlbbE_EESt5arrayIPcLm2EEEEviT0_T1_)
        /*3578*/ 	.word	0x00000000


	//----- nvinfo : EIATTR_MIN_STACK_SIZE
	.align		4
.L_2322:
        /*357c*/ 	.byte	0x04, 0x12
        /*357e*/ 	.short	(.L_2324 - .L_2323)
	.align		4
.L_2323:
        /*3580*/ 	.word	index@(_ZN2at6native18elementwise_kernelILi128ELi4EZNS0_15gpu_kernel_implINS0_13BinaryFunctorIbbbZZZNS0_23logical_and_kernel_cudaERNS_14TensorIteratorEENKUlvE0_clEvENKUlvE7_clEvEUlbbE_EEEEvRNS_18TensorIteratorBaseERKT_EUliE_EEviT1_)
        /*3584*/ 	.word	0x00000000


	//----- nvinfo : EIATTR_MIN_STACK_SIZE
	.align		4
.L_2324:
        /*3588*/ 	.byte	0x04, 0x12
        /*358a*/ 	.short	(.L_2326 - .L_2325)
	.align		4
.L_2325:
        /*358c*/ 	.word	index@(_ZN2at6native27unrolled_elementwise_kernelINS0_13BinaryFunctorIbbbZZZNS0_23logical_and_kernel_cudaERNS_14TensorIteratorEENKUlvE0_clEvENKUlvE7_clEvEUlbbE_EESt5arrayIPcLm3EELi4E23TrivialOffsetCalculatorILi2EjESC_ILi1EjENS0_6memory12LoadWithCastILi2EEENSF_13StoreWithCastILi1EEEEEviT_T0_T2_T3_T4_T5_)
        /*3590*/ 	.word	0x00000000


	//----- nvinfo : EIATTR_MIN_STACK_SIZE
	.align		4
.L_2326:
        /*3594*/ 	.byte	0x04, 0x12
        /*3596*/ 	.short	(.L_2328 - .L_2327)
	.align		4
.L_2327:
        /*3598*/ 	.word	index@(_ZN2at6native18elementwise_kernelILi128ELi4EZNS0_22gpu_kernel_impl_nocastINS0_13BinaryFunctorIbbbZZZNS0_23logical_and_kernel_cudaERNS_14TensorIteratorEENKUlvE0_clEvENKUlvE7_clEvEUlbbE_EEEEvRNS_18TensorIteratorBaseERKT_EUliE_EEviT1_)
        /*359c*/ 	.word	0x00000000


	//----- nvinfo : EIATTR_MIN_STACK_SIZE
	.align		4
.L_2328:
        /*35a0*/ 	.byte	0x04, 0x12
        /*35a2*/ 	.short	(.L_2330 - .L_2329)
	.align		4
.L_2329:
        /*35a4*/ 	.word	index@(_ZN2at6native27unrolled_elementwise_kernelINS0_13BinaryFunctorIbbbZZZNS0_23logical_and_kernel_cudaERNS_14TensorIteratorEENKUlvE0_clEvENKUlvE7_clEvEUlbbE_EESt5arrayIPcLm3EELi4E23TrivialOffsetCalculatorILi2EjESC_ILi1EjENS0_6memory15LoadWithoutCastENSF_16StoreWithoutCastEEEviT_T0_T2_T3_T4_T5_)
        /*35a8*/ 	.word	0x00000000


	//----- nvinfo : EIATTR_MIN_STACK_SIZE
	.align		4
.L_2330:
        /*35ac*/ 	.byte	0x04, 0x12
        /*35ae*/ 	.short	(.L_2332 - .L_2331)
	.align		4
.L_2331:
        /*35b0*/ 	.word	index@(_ZN2at6native29vectorized_elementwise_kernelILi2ENS0_13BinaryFunctorIbbbZZZNS0_23logical_and_kernel_cudaERNS_14TensorIteratorEENKUlvE0_clEvENKUlvE7_clEvEUlbbE_EESt5arrayIPcLm3EEEEviT0_T1_)
        /*35b4*/ 	.word	0x00000000


	//----- nvinfo : EIATTR_MIN_STACK_SIZE
	.align		4
.L_2332:
        /*35b8*/ 	.byte	0x04, 0x12
        /*35ba*/ 	.short	(.L_2334 - .L_2333)
	.align		4
.L_2333:
        /*35bc*/ 	.word	index@(_ZN2at6native29vectorized_elementwise_kernelILi4ENS0_13BinaryFunctorIbbbZZZNS0_23logical_and_kernel_cudaERNS_14TensorIteratorEENKUlvE0_clEvENKUlvE7_clEvEUlbbE_EESt5arrayIPcLm3EEEEviT0_T1_)
        /*35c0*/ 	.word	0x00000000


	//----- nvinfo : EIATTR_MIN_STACK_SIZE
	.align		4
.L_2334:
        /*35c4*/ 	.byte	0x04, 0x12
        /*35c6*/ 	.short	(.L_2336 - .L_2335)
	.align		4
.L_2335:
        /*35c8*/ 	.word	index@(_ZN2at6native29vectorized_elementwise_kernelILi8ENS0_13BinaryFunctorIbbbZZZNS0_23logical_and_kernel_cudaERNS_14TensorIteratorEENKUlvE0_clEvENKUlvE7_clEvEUlbbE_EESt5arrayIPcLm3EEEEviT0_T1_)
        /*35cc*/ 	.word	0x00000000


	//----- nvinfo : EIATTR_MIN_STACK_SIZE
	.align		4
.L_2336:
        /*35d0*/ 	.byte	0x04, 0x12
        /*35d2*/ 	.short	(.L_2338 - .L_2337)
	.align		4
.L_2337:
        /*35d4*/ 	.word	index@(_ZN2at6native18elementwise_kernelILi128ELi4EZNS0_15gpu_kernel_implINS0_13AUnaryFunctorIN3c104HalfES5_bZZZNS0_23logical_and_kernel_cudaERNS_14TensorIteratorEENKUlvE0_clEvENKUlvE6_clEvEUlS5_S5_E_EEEEvRNS_18TensorIteratorBaseERKT_EUliE_EEviT1_)
        /*35d8*/ 	.word	0x00000000


	//----- nvinfo : EIATTR_MIN_STACK_SIZE
	.align		4
.L_2338:
        /*35dc*/ 	.byte	0x04, 0x12
        /*35de*/ 	.short	(.L_2340 - .L_2339)
	.align		4
.L_2339:
        /*35e0*/ 	.word	index@(_ZN2at6native27unrolled_elementwise_kernelINS0_13AUnaryFunctorIN3c104HalfES4_bZZZNS0_23logical_and_kernel_cudaERNS_14TensorIteratorEENKUlvE0_clEvENKUlvE6_clEvEUlS4_S4_E_EESt5arrayIPcLm2EELi4E23TrivialOffsetCalculatorILi1EjESF_NS0_6memory12LoadWithCastILi1EEENSG_13StoreWithCastILi1EEEEEviT_T0_T2_T3_T4_T5_)
        /*35e4*/ 	.word	0x00000000


	//----- nvinfo : EIATTR_MIN_STACK_SIZE
	.align		4
.L_2340:
        /*35e8*/ 	.byte	0x04, 0x12
        /*35ea*/ 	.short	(.L_2342 - .L_2341)
	.align		4
.L_2341:
        /*35ec*/ 	.word	index@(_ZN2at6native18elementwise_kernelILi128ELi4EZNS0_22gpu_kernel_impl_nocastINS0_13AUnaryFunctorIN3c104HalfES5_bZZZNS0_23logical_and_kernel_cudaERNS_14TensorIteratorEENKUlvE0_clEvENKUlvE6_clEvEUlS5_S5_E_EEEEvRNS_18TensorIteratorBaseERKT_EUliE_EEviT1_)
        /*35f0*/ 	.word	0x00000000


	//----- nvinfo : EIATTR_MIN_STACK_SIZE
	.align		4
.L_2342:
        /*35f4*/ 	.byte	0x04, 0x12
        /*35f6*/ 	.short	(.L_2344 - .L_2343)
	.align		4
.L_2343:
        /*35f8*/ 	.word	index@(_ZN2at6native27unrolled_elementwise_kernelINS0_13AUnaryFunctorIN3c104HalfES4_bZZZNS0_23logical_and_kernel_cudaERNS_14TensorIteratorEENKUlvE0_clEvENKUlvE6_clEvEUlS4_S4_E_EESt5arrayIPcLm2EELi4E23TrivialOffsetCalculatorILi1EjESF_NS0_6memory15LoadWithoutCastENSG_16StoreWithoutCastEEEviT_T0_T2_T3_T4_T5_)
        /*35fc*/ 	.word	0x00000000


	//----- nvinfo : EIATTR_MIN_STACK_SIZE
	.align		4
.L_2344:
        /*3600*/ 	.byte	0x04, 0x12
        /*3602*/ 	.short	(.L_2346 - .L_2345)
	.align		4
.L_2345:
        /*3604*/ 	.word	index@(_ZN2at6native29vectorized_elementwise_kernelILi2ENS0_13AUnaryFunctorIN3c104HalfES4_bZZZNS0_23logical_and_kernel_cudaERNS_14TensorIteratorEENKUlvE0_clEvENKUlvE6_clEvEUlS4_S4_E_EESt5arrayIPcLm2EEEEviT0_T1_)
        /*3608*/ 	.word	0x00000000


	//----- nvinfo : EIATTR_MIN_STACK_SIZE
	.align		4
.L_2346:
        /*360c*/ 	.byte	0x04, 0x12
        /*360e*/ 	.short	(.L_2348 - .L_2347)
	.align		4
.L_2347:
        /*3610*/ 	.word	index@(_ZN2at6native29vectorized_elementwise_kernelILi4ENS0_13AUnaryFunctorIN3c104HalfES4_bZZZNS0_23logical_and_kernel_cudaERNS_14TensorIteratorEENKUlvE0_clEvENKUlvE6_clEvEUlS4_S4_E_EESt5arrayIPcLm2EEEEviT0_T1_)
        /*3614*/ 	.word	0x00000000


	//----- nvinfo : EIATTR_MIN_STACK_SIZE
	.align		4
.L_2348:
        /*3618*/ 	.byte	0x04, 0x12
        /*361a*/ 	.short	(.L_2350 - .L_2349)
	.align		4
.L_2349:
        /*361c*/ 	.word	index@(_ZN2at6native29vectorized_elementwise_kernelILi8ENS0_13AUnaryFunctorIN3c104HalfES4_bZZZNS0_23logical_and_kernel_cudaERNS_14TensorIteratorEENKUlvE0_clEvENKUlvE6_clEvEUlS4_S4_E_EESt5arrayIPcLm2EEEEviT0_T1_)
        /*3620*/ 	.word	0x00000000


	//----- nvinfo : EIATTR_MIN_STACK_SIZE
	.align		4
.L_2350:
        /*3624*/ 	.byte	0x04, 0x12
        /*3626*/ 	.short	(.L_2352 - .L_2351)
	.align		4
.L_2351:
        /*3628*/ 	.word	index@(_ZN2at6native18elementwise_kernelILi128ELi4EZNS0_15gpu_kernel_implINS0_13BinaryFunctorIN3c104HalfES5_bZZZNS0_23logical_and_kernel_cudaERNS_14TensorIteratorEENKUlvE0_clEvENKUlvE6_clEvEUlS5_S5_E_EEEEvRNS_18TensorIteratorBaseERKT_EUliE_EEviT1_)
        /*362c*/ 	.word	0x00000000


	//----- nvinfo : EIATTR_MIN_STACK_SIZE
	.align		4
.L_2352:
        /*3630*/ 	.byte	0x04, 0x12
        /*3632*/ 	.short	(.L_2354 - .L_2353)
	.align		4
.L_2353:
        /*3634*/ 	.word	index@(_ZN2at6native27unrolled_elementwise_kernelINS0_13BinaryFunctorIN3c104HalfES4_bZZZNS0_23logical_and_kernel_cudaERNS_14TensorIteratorEENKUlvE0_clEvENKUlvE6_clEvEUlS4_S4_E_EESt5arrayIPcLm3EELi4E23TrivialOffsetCalculatorILi2EjESE_ILi1EjENS0_6memory12LoadWithCastILi2EEENSH_13StoreWithCastILi1EEEEEviT_T0_T2_T3_T4_T5_)
        /*3638*/ 	.word	0x00000000


	//----- nvinfo : EIATTR_MIN_STACK_SIZE
	.align		4
.L_2354:
        /*363c*/ 	.byte	0x04, 0x12
        /*363e*/ 	.short	(.L_2356 - .L_2355)
	.align		4
.L_2355:
        /*3640*/ 	.word	index@(_ZN2at6native18elementwise_kernelILi128ELi4EZNS0_22gpu_kernel_impl_nocastINS0_13BinaryFunctorIN3c104HalfES5_bZZZNS0_23logical_and_kernel_cudaERNS_14TensorIteratorEENKUlvE0_clEvENKUlvE6_clEvEUlS5_S5_E_EEEEvRNS_18TensorIteratorBaseERKT_EUliE_EEviT1_)
        /*3644*/ 	.word	0x00000000


	//----- nvinfo : EIATTR_MIN_STACK_SIZE
	.align		4
.L_2356:
        /*3648*/ 	.byte	0x04, 0x12
        /*364a*/ 	.short	(.L_2358 - .L_2357)
	.align		4
.L_2357:
        /*364c*/ 	.word	index@(_ZN2at6native27unrolled_elementwise_kernelINS0_13BinaryFunctorIN3c104HalfES4_bZZZNS0_23logical_and_kernel_cudaERNS_14TensorIteratorEENKUlvE0_clEvENKUlvE6_clEvEUlS4_S4_E_EESt5arrayIPcLm3EELi4E23TrivialOffsetCalculatorILi2EjESE_ILi1EjENS0_6memory15LoadWithoutCastENSH_16StoreWithoutCastEEEviT_T0_T2_T3_T4_T5_)
        /*3650*/ 	.word	0x00000000


	//----- nvinfo : EIATTR_MIN_STACK_SIZE
	.align		4
.L_2358:
        /*3654*/ 	.byte	0x04, 0x12
        /*3656*/ 	.short	(.L_2360 - .L_2359)
	.align		4
.L_2359:
        /*3658*/ 	.word	index@(_ZN2at6native29vectorized_elementwise_kernelILi2ENS0_13BinaryFunctorIN3c104HalfES4_bZZZNS0_23logical_and_kernel_cudaERNS_14TensorIteratorEENKUlvE0_clEvENKUlvE6_clEvEUlS4_S4_E_EESt5arrayIPcLm3EEEEviT0_T1_)
        /*365c*/ 	.word	0x00000000


	//----- nvinfo : EIATTR_MIN_STACK_SIZE
	.align		4
.L_2360:
        /*3660*/ 	.byte	0x04, 0x12
        /*3662*/ 	.short	(.L_2362 - .L_2361)
	.align		4
.L_2361:
        /*3664*/ 	.word	index@(_ZN2at6native29vectorized_elementwise_kernelILi4ENS0_13BinaryFunctorIN3c104HalfES4_bZZZNS0_23logical_and_kernel_cudaERNS_14TensorIteratorEENKUlvE0_clEvENKUlvE6_clEvEUlS4_S4_E_EESt5arrayIPcLm3EEEEviT0_T1_)
        /*3668*/ 	.word	0x00000000


	//----- nvinfo : EIATTR_MIN_STACK_SIZE
	.align		4
.L_2362:
        /*366c*/ 	.byte	0x04, 0x12
        /*366e*/ 	.short	(.L_2364 - .L_2363)
	.align		4
.L_2363:
        /*3670*/ 	.word	index@(_ZN2at6native29vectorized_elementwise_kernelILi8ENS0_13BinaryFunctorIN3c104HalfES4_bZZZNS0_23logical_and_kernel_cudaERNS_14TensorIteratorEENKUlvE0_clEvENKUlvE6_clEvEUlS4_S4_E_EESt5arrayIPcLm3EEEEviT0_T1_)
        /*3674*/ 	.word	0x00000000


	//----- nvinfo : EIATTR_MIN_STACK_SIZE
	.align		4
.L_2364:
        /*3678*/ 	.byte	0x04, 0x12
        /*367a*/ 	.short	(.L_2366 - .L_2365)
	.align		4
.L_2365:
        /*367c*/ 	.word	index@(_ZN2at6native18elementwise_kernelILi128ELi4EZNS0_15gpu_kernel_implINS0_13AUnaryFunctorIffbZZZNS0_23logical_and_kernel_cudaERNS_14TensorIteratorEENKUlvE0_clEvENKUlvE5_clEvEUlffE_EEEEvRNS_18TensorIteratorBaseERKT_EUliE_EEviT1_)
        /*3680*/ 	.word	0x00000000


	//----- nvinfo : EIATTR_MIN_STACK_SIZE
	.align		4
.L_2366:
        /*3684*/ 	.byte	0x04, 0x12
        /*3686*/ 	.short	(.L_2368 - .L_2367)
	.align		4
.L_2367:
        /*3688*/ 	.word	index@(_ZN2at6native27unrolled_elementwise_kernelINS0_13AUnaryFunctorIffbZZZNS0_23logical_and_kernel_cudaERNS_14TensorIteratorEENKUlvE0_clEvENKUlvE5_clEvEUlffE_EESt5arrayIPcLm2EELi4E23TrivialOffsetCalculatorILi1EjESD_NS0_6memory12LoadWithCastILi1EEENSE_13StoreWithCastILi1EEEEEviT_T0_T2_T3_T4_T5_)
        /*368c*/ 	.word	0x00000000


	//----- nvinfo : EIATTR_MIN_STACK_SIZE
	.align		4
.L_2368:
        /*3690*/ 	.byte	0x04, 0x12
        /*3692*/ 	.short	(.L_2370 - .L_2369)
	.align		4
.L_2369:
        /*3694*/ 	.word	index@(_ZN2at6native18elementwise_kernelILi128ELi4EZNS0_22gpu_kernel_impl_nocastINS0_13AUnaryFunctorIffbZZZNS0_23logical_and_kernel_cudaERNS_14TensorIteratorEENKUlvE0_clEvENKUlvE5_clEvEUlffE_EEEEvRNS_18TensorIteratorBaseERKT_EUliE_EEviT1_)
        /*3698*/ 	.word	0x00000000


	//----- nvinfo : EIATTR_MIN_STACK_SIZE
	.align		4
.L_2370:
        /*369c*/ 	.byte	0x04, 0x12
        /*369e*/ 	.short	(.L_2372 - .L_2371)
	.align		4
.L_2371:
        /*36a0*/ 	.word	index@(_ZN2at6native27unrolled_elementwise_kernelINS0_13AUnaryFunctorIffbZZZNS0_23logical_and_kernel_cudaERNS_14TensorIteratorEENKUlvE0_clEvENKUlvE5_clEvEUlffE_EESt5arrayIPcLm2EELi4E23TrivialOffsetCalculatorILi1EjESD_NS0_6memory15LoadWithoutCastENSE_16StoreWithoutCastEEEviT_T0_T2_T3_T4_T5_)
        /*36a4*/ 	.word	0x00000000


	//----- nvinfo : EIATTR_MIN_STACK_SIZE
	.align		4
.L_2372:
        /*36a8*/ 	.byte	0x04, 0x12
        /*36aa*/ 	.short	(.L_2374 - .L_2373)
	.align		4
.L_2373:
        /*36ac*/ 	.word	index@(_ZN2at6native29vectorized_elementwise_kernelILi2ENS0_13AUnaryFunctorIffbZZZNS0_23logical_and_kernel_cudaERNS_14TensorIteratorEENKUlvE0_clEvENKUlvE5_clEvEUlffE_EESt5arrayIPcLm2EEEEviT0_T1_)
        /*36b0*/ 	.word	0x00000000


	//----- nvinfo : EIATTR_MIN_STACK_SIZE
	.align		4
.L_2374:
        /*36b4*/ 	.byte	0x04, 0x12
        /*36b6*/ 	.short	(.L_2376 - .L_2375)
	.align		4
.L_2375:
        /*36b8*/ 	.word	index@(_ZN2at6native29vectorized_elementwise_kernelILi4ENS0_13AUnaryFunctorIffbZZZNS0_23logical_and_kernel_cudaERNS_14TensorIteratorEENKUlvE0_clEvENKUlvE5_clEvEUlffE_EESt5arrayIPcLm2EEEEviT0_T1_)
        /*36bc*/ 	.word	0x00000000


	//----- nvinfo : EIATTR_MIN_STACK_SIZE
	.align		4
.L_2376:
        /*36c0*/ 	.byte	0x04, 0x12
        /*36c2*/ 	.short	(.L_2378 - .L_2377)
	.align		4
.L_2377:
        /*36c4*/ 	.word	index@(_ZN2at6native29vectorized_elementwise_kernelILi8ENS0_13AUnaryFunctorIffbZZZNS0_23logical_and_kernel_cudaERNS_14TensorIteratorEENKUlvE0_clEvENKUlvE5_clEvEUlffE_EESt5arrayIPcLm2EEEEviT0_T1_)
        /*36c8*/ 	.word	0x00000000


	//----- nvinfo : EIATTR_MIN_STACK_SIZE
	.align		4
.L_2378:
        /*36cc*/ 	.byte	0x04, 0x12
        /*36ce*/ 	.short	(.L_2380 - .L_2379)
	.align		4
.L_2379:
        /*36d0*/ 	.word	index@(_ZN2at6native18elementwise_kernelILi128ELi4EZNS0_15gpu_kernel_implINS0_13BinaryFunctorIffbZZZNS0_23logical_and_kernel_cudaERNS_14TensorIteratorEENKUlvE0_clEvENKUlvE5_clEvEUlffE_EEEEvRNS_18TensorIteratorBaseERKT_EUliE_EEviT1_)
        /*36d4*/ 	.word	0x00000000


	//----- nvinfo : EIATTR_MIN_STACK_SIZE
	.align		4
.L_2380:
        /*36d8*/ 	.byte	0x04, 0x12
        /*36da*/ 	.short	(.L_2382 - .L_2381)
	.align		4
.L_2381:
        /*36dc*/ 	.word	index@(_ZN2at6native27unrolled_elementwise_kernelINS0_13BinaryFunctorIffbZZZNS0_23logical_and_kernel_cudaERNS_14TensorIteratorEENKUlvE0_clEvENKUlvE5_clEvEUlffE_EESt5arrayIPcLm3EELi4E23TrivialOffsetCalculatorILi2EjESC_ILi1EjENS0_6memory12LoadWithCastILi2EEENSF_13StoreWithCastILi1EEEEEviT_T0_T2_T3_T4_T5_)
        /*36e0*/ 	.word	0x00000000


	//----- nvinfo : EIATTR_MIN_STACK_SIZE
	.align		4
.L_2382:
        /*36e4*/ 	.byte	0x04, 0x12
        /*36e6*/ 	.short	(.L_2384 - .L_2383)
	.align		4
.L_2383:
        /*36e8*/ 	.word	index@(_ZN2at6native18elementwise_kernelILi128ELi4EZNS0_22gpu_kernel_impl_nocastINS0_13BinaryFunctorIffbZZZNS0_23logical_and_kernel_cudaERNS_14TensorIteratorEENKUlvE0_clEvENKUlvE5_clEvEUlffE_EEEEvRNS_18TensorIteratorBaseERKT_EUliE_EEviT1_)
        /*36ec*/ 	.word	0x00000000


	//----- nvinfo : EIATTR_MIN_STACK_SIZE
	.align		4
.L_2384:
        /*36f0*/ 	.byte	0x04, 0x12
        /*36f2*/ 	.short	(.L_2386 - .L_2385)
	.align		4
.L_2385:
        /*36f4*/ 	.word	index@(_ZN2at6native27unrolled_elementwise_kernelINS0_13BinaryFunctorIffbZZZNS0_23logical_and_kernel_cudaERNS_14TensorIteratorEENKUlvE0_clEvENKUlvE5_clEvEUlffE_EESt5arrayIPcLm3EELi4E23TrivialOffsetCalculatorILi2EjESC_ILi1EjENS0_6memory15LoadWithoutCastENSF_16StoreWithoutCastEEEviT_T0_T2_T3_T4_T5_)
        /*36f8*/ 	.word	0x00000000


	//----- nvinfo : EIATTR_MIN_STACK_SIZE
	.align		4
.L_2386:
        /*36fc*/ 	.byte	0x04, 0x12
        /*36fe*/ 	.short	(.L_2388 - .L_2387)
	.align		4
.L_2387:
        /*3700*/ 	.word	index@(_ZN2at6native29vectorized_elementwise_kernelILi2ENS0_13BinaryFunctorIffbZZZNS0_23logical_and_kernel_cudaERNS_14TensorIteratorEENKUlvE0_clEvENKUlvE5_clEvEUlffE_EESt5arrayIPcLm3EEEEviT0_T1_)
        /*3704*/ 	.word	0x00000000


	//----- nvinfo : EIATTR_MIN_STACK_SIZE
	.align		4
.L_2388:
        /*3708*/ 	.byte	0x04, 0x12
        /*370a*/ 	.short	(.L_2390 - .L_2389)
	.align		4
.L_2389:
        /*370c*/ 	.word	index@(_ZN2at6native29vectorized_elementwise_kernelILi4ENS0_13BinaryFunctorIffbZZZNS0_23logical_and_kernel_cudaERNS_14TensorIteratorEENKUlvE0_clEvENKUlvE5_clEvEUlffE_EESt5arrayIPcLm3EEEEviT0_T1_)
        /*3710*/ 	.word	0x00000000


	//----- nvinfo : EIATTR_MIN_STACK_SIZE
	.align		4
.L_2390:
        /*3714*/ 	.byte	0x04, 0x12
        /*3716*/ 	.short	(.L_2392 - .L_2391)
	.align		4
.L_2391:
        /*3718*/ 	.word	index@(_ZN2at6native29vectorized_elementwise_kernelILi8ENS0_13BinaryFunctorIffbZZZNS0_23logical_and_kernel_cudaERNS_14TensorIteratorEENKUlvE0_clEvENKUlvE5_clEvEUlffE_EESt5arrayIPcLm3EEEEviT0_T1_)
        /*371c*/ 	.word	0x00000000


	//----- nvinfo : EIATTR_MIN_STACK_SIZE
	.align		4
.L_2392:
        /*3720*/ 	.byte	0x04, 0x12
        /*3722*/ 	.short	(.L_2394 - .L_2393)
	.align		4
.L_2393:
        /*3724*/ 	.word	index@(_ZN2at6native18elementwise_kernelILi128ELi4EZNS0_15gpu_kernel_implINS0_13AUnaryFunctorIddbZZZNS0_23logical_and_kernel_cudaERNS_14TensorIteratorEENKUlvE0_clEvENKUlvE4_clEvEUlddE_EEEEvRNS_18TensorIteratorBaseERKT_EUliE_EEviT1_)
        /*3728*/ 	.word	0x00000000


	//----- nvinfo : EIATTR_MIN_STACK_SIZE
	.align		4
.L_2394:
        /*372c*/ 	.byte	0x04, 0x12
        /*372e*/ 	.short	(.L_2396 - .L_2395)
	.align		4
.L_2395:
        /*3730*/ 	.word	index@(_ZN2at6native27unrolled_elementwise_kernelINS0_13AUnaryFunctorIddbZZZNS0_23logical_and_kernel_cudaERNS_14TensorIteratorEENKUlvE0_clEvENKUlvE4_clEvEUlddE_EESt5arrayIPcLm2EELi4E23TrivialOffsetCalculatorILi1EjESD_NS0_6memory12LoadWithCastILi1EEENSE_13StoreWithCastILi1EEEEEviT_T0_T2_T3_T4_T5_)
        /*3734*/ 	.word	0x00000000


	//----- nvinfo : EIATTR_MIN_STACK_SIZE
	.align		4
.L_2396:
        /*3738*/ 	.byte	0x04, 0x12
        /*373a*/ 	.short	(.L_2398 - .L_2397)
	.align		4
.L_2397:
        /*373c*/ 	.word	index@(_ZN2at6native18elementwise_kernelILi128ELi4EZNS0_22gpu_kernel_impl_nocastINS0_13AUnaryFunctorIddbZZZNS0_23logical_and_kernel_cudaERNS_14TensorIteratorEENKUlvE0_clEvENKUlvE4_clEvEUlddE_EEEEvRNS_18TensorIteratorBaseERKT_EUliE_EEviT1_)
        /*3740*/ 	.word	0x00000000


	//----- nvinfo : EIATTR_MIN_STACK_SIZE
	.align		4
.L_2398:
        /*3744*/ 	.byte	0x04, 0x12
        /*3746*/ 	.short	(.L_2400 - .L_2399)
	.align		4
.L_2399:
        /*3748*/ 	.word	index@(_ZN2at6native27unrolled_elementwise_kernelINS0_13AUnaryFunctorIddbZZZNS0_23logical_and_kernel_cudaERNS_14TensorIteratorEENKUlvE0_clEvENKUlvE4_clEvEUlddE_EESt5arrayIPcLm2EELi4E23TrivialOffsetCalculatorILi1EjESD_NS0_6memory15LoadWithoutCastENSE_16StoreWithoutCastEEEviT_T0_T2_T3_T4_T5_)
        /*374c*/ 	.word	0x00000000


	//----- nvinfo : EIATTR_MIN_STACK_SIZE
	.align		4
.L_2400:
        /*3750*/ 	.byte	0x04, 0x12
        /*3752*/ 	.short	(.L_2402 - .L_2401)
	.align		4
.L_2401:
        /*3754*/ 	.word	index@(_ZN2at6native29vectorized_elementwise_kernelILi2ENS0_13AUnaryFunctorIddbZZZNS0_23logical_and_kernel_cudaERNS_14TensorIteratorEENKUlvE0_clEvENKUlvE4_clEvEUlddE_EESt5arrayIPcLm2EEEEviT0_T1_)
        /*3758*/ 	.word	0x00000000


	//----- nvinfo : EIATTR_MIN_STACK_SIZE
	.align		4
.L_2402:
        /*375c*/ 	.byte	0x04, 0x12
        /*375e*/ 	.short	(.L_2404 - .L_2403)
	.align		4
.L_2403:
        /*3760*/ 	.word	index@(_ZN2at6native29vectorized_elementwise_kernelILi4ENS0_13AUnaryFunctorIddbZZZNS0_23logical_and_kernel_cudaERNS_14TensorIteratorEENKUlvE0_clEvENKUlvE4_clEvEUlddE_EESt5arrayIPcLm2EEEEviT0_T1_)
        /*3764*/ 	.word	0x00000000


	//----- nvinfo : EIATTR_MIN_STACK_SIZE
	.align		4
.L_2404:
        /*3768*/ 	.byte	0x04, 0x12
        /*376a*/ 	.short	(.L_2406 - .L_2405)
	.align		4
.L_2405:
        /*376c*/ 	.word	index@(_ZN2at6native29vectorized_elementwise_kernelILi8ENS0_13AUnaryFunctorIddbZZZNS0_23logical_and_kernel_cudaERNS_14TensorIteratorEENKUlvE0_clEvENKUlvE4_clEvEUlddE_EESt5arrayIPcLm2EEEEviT0_T1_)
        /*3770*/ 	.word	0x00000000


	//----- nvinfo : EIATTR_MIN_STACK_SIZE
	.align		4
.L_2406:
        /*3774*/ 	.byte	0x04, 0x12
        /*3776*/ 	.short	(.L_2408 - .L_2407)
	.align		4
.L_2407:
        /*3778*/ 	.word	index@(_ZN2at6native18elementwise_kernelILi128ELi4EZNS0_15gpu_kernel_implINS0_13BinaryFunctorIddbZZZNS0_23logical_and_kernel_cudaERNS_14TensorIteratorEENKUlvE0_clEvENKUlvE4_clEvEUlddE_EEEEvRNS_18TensorIteratorBaseERKT_EUliE_EEviT1_)
        /*377c*/ 	.word	0x00000000


	//----- nvinfo : EIATTR_MIN_STACK_SIZE
	.align		4
.L_2408:
        /*3780*/ 	.byte	0x04, 0x12
        /*3782*/ 	.short	(.L_2410 - .L_2409)
	.align		4
.L_2409:
        /*3784*/ 	.word	index@(_ZN2at6native27unrolled_elementwise_kernelINS0_13BinaryFunctorIddbZZZNS0_23logical_and_kernel_cudaERNS_14TensorIteratorEENKUlvE0_clEvENKUlvE4_clEvEUlddE_EESt5arrayIPcLm3EELi4E23TrivialOffsetCalculatorILi2EjESC_ILi1EjENS0_6memory12LoadWithCastILi2EEENSF_13StoreWithCastILi1EEEEEviT_T0_T2_T3_T4_T5_)
        /*3788*/ 	.word	0x00000000


	//----- nvinfo : EIATTR_MIN_STACK_SIZE
	.align		4
.L_2410:
        /*378c*/ 	.byte	0x04, 0x12
        /*378e*/ 	.short	(.L_2412 - .L_2411)
	.align		4
.L_2411:
        /*3790*/ 	.word	index@(_ZN2at6native18elementwise_kernelILi128ELi4EZNS0_22gpu_kernel_impl_nocastINS0_13BinaryFunctorIddbZZZNS0_23logical_and_kernel_cudaERNS_14TensorIteratorEENKUlvE0_clEvENKUlvE4_clEvEUlddE_EEEEvRNS_18TensorIteratorBaseERKT_EUliE_EEviT1_)
        /*3794*/ 	.word	0x00000000


	//----- nvinfo : EIATTR_MIN_STACK_SIZE
	.align		4
.L_2412:
        /*3798*/ 	.byte	0x04, 0x12
        /*379a*/ 	.short	(.L_2414 - .L_2413)
	.align		4
.L_2413:
        /*379c*/ 	.word	index@(_ZN2at6native27unrolled_elementwise_kernelINS0_13BinaryFunctorIddbZZZNS0_23logical_and_kernel_cudaERNS_14TensorIteratorEENKUlvE0_clEvENKUlvE4_clEvEUlddE_EESt5arrayIPcLm3EELi4E23TrivialOffsetCalculatorILi2EjESC_ILi1EjENS0_6memory15LoadWithoutCastENSF_16StoreWithoutCastEEEviT_T0_T2_T3_T4_T5_)
        /*37a0*/ 	.word	0x00000000


	//----- nvinfo : EIATTR_MIN_STACK_SIZE
	.align		4
.L_2414:
        /*37a4*/ 	.byte	0x04, 0x12
        /*37a6*/ 	.short	(.L_2416 - .L_2415)
	.align		4
.L_2415:
        /*37a8*/ 	.word	index@(_ZN2at6native29vectorized_elementwise_kernelILi2ENS0_13BinaryFunctorIddbZZZNS0_23logical_and_kernel_cudaERNS_14TensorIteratorEENKUlvE0_clEvENKUlvE4_clEvEUlddE_EESt5arrayIPcLm3EEEEviT0_T1_)
        /*37ac*/ 	.word	0x00000000


	//----- nvinfo : EIATTR_MIN_STACK_SIZE
	.align		4
.L_2416:
        /*37b0*/ 	.byte	0x04, 0x12
        /*37b2*/ 	.short	(.L_2418 - .L_2417)
	.align		4
.L_2417:
        /*37b4*/ 	.word	index@(_ZN2at6native29vectorized_elementwise_kernelILi4ENS0_13BinaryFunctorIddbZZZNS0_23logical_and_kernel_cudaERNS_14TensorIteratorEENKUlvE0_clEvENKUlvE4_clEvEUlddE_EESt5arrayIPcLm3EEEEviT0_T1_)
        /*37b8*/ 	.word	0x00000000


	//----- nvinfo : EIATTR_MIN_STACK_SIZE
	.align		4
.L_2418:
        /*37bc*/ 	.byte	0x04, 0x12
        /*37be*/ 	.short	(.L_2420 - .L_2419)
	.align		4
.L_2419:
        /*37c0*/ 	.word	index@(_ZN2at6native29vectorized_elementwise_kernelILi8ENS0_13BinaryFunctorIddbZZZNS0_23logical_and_kernel_cudaERNS_14TensorIteratorEENKUlvE0_clEvENKUlvE4_clEvEUlddE_EESt5arrayIPcLm3EEEEviT0_T1_)
        /*37c4*/ 	.word	0x00000000


	//----- nvinfo : EIATTR_MIN_STACK_SIZE
	.align		4
.L_2420:
        /*37c8*/ 	.byte	0x04, 0x12
        /*37ca*/ 	.short	(.L_2422 - .L_2421)
	.align		4
.L_2421:
        /*37cc*/ 	.word	index@(_ZN2at6native18elementwise_kernelILi128ELi4EZNS0_15gpu_kernel_implINS0_13AUnaryFunctorIssbZZZNS0_23logical_and_kernel_cudaERNS_14TensorIteratorEENKUlvE0_clEvENKUlvE3_clEvEUlssE_EEEEvRNS_18TensorIteratorBaseERKT_EUliE_EEviT1_)
        /*37d0*/ 	.word	0x00000000


	//----- nvinfo : EIATTR_MIN_STACK_SIZE
	.align		4
.L_2422:
        /*37d4*/ 	.byte	0x04, 0x12
        /*37d6*/ 	.short	(.L_2424 - .L_2423)
	.align		4
.L_2423:
        /*37d8*/ 	.word	index@(_ZN2at6native27unrolled_elementwise_kernelINS0_13AUnaryFunctorIssbZZZNS0_23logical_and_kernel_cudaERNS_14TensorIteratorEENKUlvE0_clEvENKUlvE3_clEvEUlssE_EESt5arrayIPcLm2EELi4E23TrivialOffsetCalculatorILi1EjESD_NS0_6memory12LoadWithCastILi1EEENSE_13StoreWithCastILi1EEEEEviT_T0_T2_T3_T4_T5_)
        /*37dc*/ 	.word	0x00000000


	//----- nvinfo : EIATTR_MIN_STACK_SIZE
	.align		4
.L_2424:
        /*37e0*/ 	.byte	0x04, 0x12
        /*37e2*/ 	.short	(.L_2426 - .L_2425)
	.align		4
.L_2425:
        /*37e4*/ 	.word	index@(_ZN2at6native18elementwise_kernelILi128ELi4EZNS0_22gpu_kernel_impl_nocastINS0_13AUnaryFunctorIssbZZZNS0_23logical_and_kernel_cudaERNS_14TensorIteratorEENKUlvE0_clEvENKUlvE3_clEvEUlssE_EEEEvRNS_18TensorIteratorBaseERKT_EUliE_EEviT1_)
        /*37e8*/ 	.word	0x00000000


	//----- nvinfo : EIATTR_MIN_STACK_SIZE
	.align		4
.L_2426:
        /*37ec*/ 	.byte	0x04, 0x12
        /*37ee*/ 	.short	(.L_2428 - .L_2427)
	.align		4
.L_2427:
        /*37f0*/ 	.word	index@(_ZN2at6native27unrolled_elementwise_kernelINS0_13AUnaryFunctorIssbZZZNS0_23logical_and_kernel_cudaERNS_14TensorIteratorEENKUlvE0_clEvENKUlvE3_clEvEUlssE_EESt5arrayIPcLm2EELi4E23TrivialOffsetCalculatorILi1EjESD_NS0_6memory15LoadWithoutCastENSE_16StoreWithoutCastEEEviT_T0_T2_T3_T4_T5_)
        /*37f4*/ 	.word	0x00000000


	//----- nvinfo : EIATTR_MIN_STACK_SIZE
	.align		4
.L_2428:
        /*37f8*/ 	.byte	0x04, 0x12
        /*37fa*/ 	.short	(.L_2430 - .L_2429)
	.align		4
.L_2429:
        /*37fc*/ 	.word	index@(_ZN2at6native29vectorized_elementwise_kernelILi2ENS0_13AUnaryFunctorIssbZZZNS0_23logical_and_kernel_cudaERNS_14TensorIteratorEENKUlvE0_clEvENKUlvE3_clEvEUlssE_EESt5arrayIPcLm2EEEEviT0_T1_)
        /*3800*/ 	.word	0x00000000


	//----- nvinfo : EIATTR_MIN_STACK_SIZE
	.align		4
.L_2430:
        /*3804*/ 	.byte	0x04, 0x12
        /*3806*/ 	.short	(.L_2432 - .L_2431)
	.align		4
.L_2431:
        /*3808*/ 	.word	index@(_ZN2at6native29vectorized_elementwise_kernelILi4ENS0_13AUnaryFunctorIssbZZZNS0_23logical_and_kernel_cudaERNS_14TensorIteratorEENKUlvE0_clEvENKUlvE3_clEvEUlssE_EESt5arrayIPcLm2EEEEviT0_T1_)
        /*380c*/ 	.word	0x00000000


	//----- nvinfo : EIATTR_MIN_STACK_SIZE
	.align		4
.L_2432:
        /*3810*/ 	.byte	0x04, 0x12
        /*3812*/ 	.short	(.L_2434 - .L_2433)
	.align		4
.L_2433:
        /*3814*/ 	.word	index@(_ZN2at6native29vectorized_elementwise_kernelILi8ENS0_13AUnaryFunctorIssbZZZNS0_23logical_and_kernel_cudaERNS_14TensorIteratorEENKUlvE0_clEvENKUlvE3_clEvEUlssE_EESt5arrayIPcLm2EEEEviT0_T1_)
        /*3818*/ 	.word	0x00000000


	//----- nvinfo : EIATTR_MIN_STACK_SIZE
	.align		4
.L_2434:
        /*381c*/ 	.byte	0x04, 0x12
        /*381e*/ 	.short	(.L_2436 - .L_2435)
	.align		4
.L_2435:
        /*3820*/ 	.word	index@(_ZN2at6native18elementwise_kernelILi128ELi4EZNS0_15gpu_kernel_implINS0_13BinaryFunctorIssbZZZNS0_23logical_and_kernel_cudaERNS_14TensorIteratorEENKUlvE0_clEvENKUlvE3_clEvEUlssE_EEEEvRNS_18TensorIteratorBaseERKT_EUliE_EEviT1_)
        /*3824*/ 	.word	0x00000000


	//----- nvinfo : EIATTR_MIN_STACK_SIZE
	.align		4
.L_2436:
        /*3828*/ 	.byte	0x04, 0x12
        /*382a*/ 	.short	(.L_2438 - .L_2437)
	.align		4
.L_2437:
        /*382c*/ 	.word	index@(_ZN2at6native27unrolled_elementwise_kernelINS0_13BinaryFunctorIssbZZZNS0_23logical_and_kernel_cudaERNS_14TensorIteratorEENKUlvE0_clEvENKUlvE3_clEvEUlssE_EESt5arrayIPcLm3EELi4E23TrivialOffsetCalculatorILi2EjESC_ILi1EjENS0_6memory12LoadWithCastILi2EEENSF_13StoreWithCastILi1EEEEEviT_T0_T2_T3_T4_T5_)
        /*3830*/ 	.word	0x00000000


	//----- nvinfo : EIATTR_MIN_STACK_SIZE
	.align		4
.L_2438:
        /*3834*/ 	.byte	0x04, 0x12
        /*3836*/ 	.short	(.L_2440 - .L_2439)
	.align		4
.L_2439:
        /*3838*/ 	.word	index@(_ZN2at6native18elementwise_kernelILi128ELi4EZNS0_22gpu_kernel_impl_nocastINS0_13BinaryFunctorIssbZZZNS0_23logical_and_kernel_cudaERNS_14TensorIteratorEENKUlvE0_clEvENKUlvE3_clEvEUlssE_EEEEvRNS_18TensorIteratorBaseERKT_EUliE_EEviT1_)
        /*383c*/ 	.word	0x00000000


	//----- nvinfo : EIATTR_MIN_STACK_SIZE
	.align		4
.L_2440:
        /*3840*/ 	.byte	0x04, 0x12
        /*3842*/ 	.short	(.L_2442 - .L_2441)
	.align		4
.L_2441:
        /*3844*/ 	.word	index@(_ZN2at6native27unrolled_elementwise_kernelINS0_13BinaryFunctorIssbZZZNS0_23logical_and_kernel_cudaERNS_14TensorIteratorEENKUlvE0_clEvENKUlvE3_clEvEUlssE_EESt5arrayIPcLm3EELi4E23TrivialOffsetCalculatorILi2EjESC_ILi1EjENS0_6memory15LoadWithoutCastENSF_16StoreWithoutCastEEEviT_T0_T2_T3_T4_T5_)
        /*3848*/ 	.word	0x00000000


	//----- nvinfo : EIATTR_MIN_STACK_SIZE
	.align		4
.L_2442:
        /*384c*/ 	.byte	0x04, 0x12
        /*384e*/ 	.short	(.L_2444 - .L_2443)
	.align		4
.L_2443:
        /*3850*/ 	.word	index@(_ZN2at6native29vectorized_elementwise_kernelILi2ENS0_13BinaryFunctorIssbZZZNS0_23logical_and_kernel_cudaERNS_14TensorIteratorEENKUlvE0_clEvENKUlvE3_clEvEUlssE_EESt5arrayIPcLm3EEEEviT0_T1_)
        /*3854*/ 	.word	0x00000000


	//----- nvinfo : EIATTR_MIN_STACK_SIZE
	.align		4
.L_2444:
        /*3858*/ 	.byte	0x04, 0x12
        /*385a*/ 	.short	(.L_2446 - .L_2445)
	.align		4
.L_2445:
        /*385c*/ 	.word	index@(_ZN2at6native29vectorized_elementwise_kernelILi4ENS0_13BinaryFunctorIssbZZZNS0_23logical_and_kernel_cudaERNS_14TensorIteratorEENKUlvE0_clEvENKUlvE3_clEvEUlssE_EESt5arrayIPcLm3EEEEviT0_T1_)
        /*3860*/ 	.word	0x00000000


	//----- nvinfo : EIATTR_MIN_STACK_SIZE
	.align		4
.L_2446:
        /*3864*/ 	.byte	0x04, 0x12
        /*3866*/ 	.short	(.L_2448 - .L_2447)
	.align		4
.L_2447:
        /*3868*/ 	.word	index@(_ZN2at6native29vectorized_elementwise_kernelILi8ENS0_13BinaryFunctorIssbZZZNS0_23logical_and_kernel_cudaERNS_14TensorIteratorEENKUlvE0_clEvENKUlvE3_clEvEUlssE_EESt5arrayIPcLm3EEEEviT0_T1_)
        /*386c*/ 	.word	0x00000000


	//----- nvinfo : EIATTR_MIN_STACK_SIZE
	.align		4
.L_2448:
        /*3870*/ 	.byte	0x04, 0x12
        /*3872*/ 	.short	(.L_2450 - .L_2449)
	.align		4
.L_2449:
        /*3874*/ 	.word	index@(_ZN2at6native18elementwise_kernelILi128ELi4EZNS0_15gpu_kernel_implINS0_13AUnaryFunctorIllbZZZNS0_23logical_and_kernel_cudaERNS_14TensorIteratorEENKUlvE0_clEvENKUlvE2_clEvEUlllE_EEEEvRNS_18TensorIteratorBaseERKT_EUliE_EEviT1_)
        /*3878*/ 	.word	0x00000000


	//----- nvinfo : EIATTR_MIN_STACK_SIZE
	.align		4
.L_2450:
        /*387c*/ 	.byte	0x04, 0x12
        /*387e*/ 	.short	(.L_2452 - .L_2451)
	.align		4
.L_2451:
        /*3880*/ 	.word	index@(_ZN2at6native27unrolled_elementwise_kernelINS0_13AUnaryFunctorIllbZZZNS0_23logical_and_kernel_cudaERNS_14TensorIteratorEENKUlvE0_clEvENKUlvE2_clEvEUlllE_EESt5arrayIPcLm2EELi4E23TrivialOffsetCalculatorILi1EjESD_NS0_6memory12LoadWithCastILi1EEENSE_13StoreWithCastILi1EEEEEviT_T0_T2_T3_T4_T5_)
        /*3884*/ 	.word	0x00000000


	//----- nvinfo : EIATTR_MIN_STACK_SIZE
	.align		4
.L_2452:
        /*3888*/ 	.byte	0x04, 0x12
        /*388a*/ 	.short	(.L_2454 - .L_2453)
	.align		4
.L_2453:
        /*388c*/ 	.word	index@(_ZN2at6native18elementwise_kernelILi128ELi4EZNS0_22gpu_kernel_impl_nocastINS0_13AUnaryFunctorIllbZZZNS0_23logical_and_kernel_cudaERNS_14TensorIteratorEENKUlvE0_clEvENKUlvE2_clEvEUlllE_EEEEvRNS_18TensorIteratorBaseERKT_EUliE_EEviT1_)
        /*3890*/ 	.word	0x00000000


	//----- nvinfo : EIATTR_MIN_STACK_SIZE
	.align		4
.L_2454:
        /*3894*/ 	.byte	0x04, 0x12
        /*3896*/ 	.short	(.L_2456 - .L_2455)
	.align		4
.L_2455:
        /*3898*/ 	.word	index@(_ZN2at6native27unrolled_elementwise_kernelINS0_13AUnaryFunctorIllbZZZNS0_23logical_and_kernel_cudaERNS_14TensorIteratorEENKUlvE0_clEvENKUlvE2_clEvEUlllE_EESt5arrayIPcLm2EELi4E23TrivialOffsetCalculatorILi1EjESD_NS0_6memory15LoadWithoutCastENSE_16StoreWithoutCastEEEviT_T0_T2_T3_T4_T5_)
        /*389c*/ 	.word	0x00000000


	//----- nvinfo : EIATTR_MIN_STACK_SIZE
	.align		4
.L_2456:
        /*38a0*/ 	.byte	0x04, 0x12
        /*38a2*/ 	.short	(.L_2458 - .L_2457)
	.align		4
.L_2457:
        /*38a4*/ 	.word	index@(_ZN2at6native29vectorized_elementwise_kernelILi2ENS0_13AUnaryFunctorIllbZZZNS0_23logical_and_kernel_cudaERNS_14TensorIteratorEENKUlvE0_clEvENKUlvE2_clEvEUlllE_EESt5arrayIPcLm2EEEEviT0_T1_)
        /*38a8*/ 	.word	0x00000000


	//----- nvinfo : EIATTR_MIN_STACK_SIZE
	.align		4
.L_2458:
        /*38ac*/ 	.byte	0x04, 0x12
        /*38ae*/ 	.short	(.L_2460 - .L_2459)
	.align		4
.L_2459:
        /*38b0*/ 	.word	index@(_ZN2at6native29vectorized_elementwise_kernelILi4ENS0_13AUnaryFunctorIllbZZZNS0_23logical_and_kernel_cudaERNS_14TensorIteratorEENKUlvE0_clEvENKUlvE2_clEvEUlllE_EESt5arrayIPcLm2EEEEviT0_T1_)
        /*38b4*/ 	.word	0x00000000


	//----- nvinfo : EIATTR_MIN_STACK_SIZE
	.align		4
.L_2460:
        /*38b8*/ 	.byte	0x04, 0x12
        /*38ba*/ 	.short	(.L_2462 - .L_2461)
	.align		4
.L_2461:
        /*38bc*/ 	.word	index@(_ZN2at6native29vectorized_elementwise_kernelILi8ENS0_13AUnaryFunctorIllbZZZNS0_23logical_and_kernel_cudaERNS_14TensorIteratorEENKUlvE0_clEvENKUlvE2_clEvEUlllE_EESt5arrayIPcLm2EEEEviT0_T1_)
        /*38c0*/ 	.word	0x00000000


	//----- nvinfo : EIATTR_MIN_STACK_SIZE
	.align		4
.L_2462:
        /*38c4*/ 	.byte	0x04, 0x12
        /*38c6*/ 	.short	(.L_2464 - .L_2463)
	.align		4
.L_2463:
        /*38c8*/ 	.word	index@(_ZN2at6native18elementwise_kernelILi128ELi4EZNS0_15gpu_kernel_implINS0_13BinaryFunctorIllbZZZNS0_23logical_and_kernel_cudaERNS_14TensorIteratorEENKUlvE0_clEvENKUlvE2_clEvEUlllE_EEEEvRNS_18TensorIteratorBaseERKT_EUliE_EEviT1_)
        /*38cc*/ 	.word	0x00000000


	//----- nvinfo : EIATTR_MIN_STACK_SIZE
	.align		4
.L_2464:
        /*38d0*/ 	.byte	0x04, 0x12
        /*38d2*/ 	.short	(.L_2466 - .L_2465)
	.align		4
.L_2465:
        /*38d4*/ 	.word	index@(_ZN2at6native27unrolled_elementwise_kernelINS0_13BinaryFunctorIllbZZZNS0_23logical_and_kernel_cudaERNS_14TensorIteratorEENKUlvE0_clEvENKUlvE2_clEvEUlllE_EESt5arrayIPcLm3EELi4E23TrivialOffsetCalculatorILi2EjESC_ILi1EjENS0_6memory12LoadWithCastILi2EEENSF_13StoreWithCastILi1EEEEEviT_T0_T2_T3_T4_T5_)
        /*38d8*/ 	.word	0x00000000


	//----- nvinfo : EIATTR_MIN_STACK_SIZE
	.align		4
.L_2466:
        /*38dc*/ 	.byte	0x04, 0x12
        /*38de*/ 	.short	(.L_2468 - .L_2467)
	.align		4
.L_2467:
        /*38e0*/ 	.word	index@(_ZN2at6native18elementwise_kernelILi128ELi4EZNS0_22gpu_kernel_impl_nocastINS0_13BinaryFunctorIllbZZZNS0_23logical_and_kernel_cudaERNS_14TensorIteratorEENKUlvE0_clEvENKUlvE2_clEvEUlllE_EEEEvRNS_18TensorIteratorBaseERKT_EUliE_EEviT1_)
        /*38e4*/ 	.word	0x00000000


	//----- nvinfo : EIATTR_MIN_STACK_SIZE
	.align		4
.L_2468:
        /*38e8*/ 	.byte	0x04, 0x12
        /*38ea*/ 	.short	(.L_2470 - .L_2469)
	.align		4
.L_2469:
        /*38ec*/ 	.word	index@(_ZN2at6native27unrolled_elementwise_kernelINS0_13BinaryFunctorIllbZZZNS0_23logical_and_kernel_cudaERNS_14TensorIteratorEENKUlvE0_clEvENKUlvE2_clEvEUlllE_EESt5arrayIPcLm3EELi4E23TrivialOffsetCalculatorILi2EjESC_ILi1EjENS0_6memory15LoadWithoutCastENSF_16StoreWithoutCastEEEviT_T0_T2_T3_T4_T5_)
        /*38f0*/ 	.word	0x00000000


	//----- nvinfo : EIATTR_MIN_STACK_SIZE
	.align		4
.L_2470:
        /*38f4*/ 	.byte	0x04, 0x12
        /*38f6*/ 	.short	(.L_2472 - .L_2471)
	.align		4
.L_2471:
        /*38f8*/ 	.word	index@(_ZN2at6native29vectorized_elementwise_kernelILi2ENS0_13BinaryFunctorIllbZZZNS0_23logical_and_kernel_cudaERNS_14TensorIteratorEENKUlvE0_clEvENKUlvE2_clEvEUlllE_EESt5arrayIPcLm3EEEEviT0_T1_)
        /*38fc*/ 	.word	0x00000000


	//----- nvinfo : EIATTR_MIN_STACK_SIZE
	.align		4
.L_2472:
        /*3900*/ 	.byte	0x04, 0x12
        /*3902*/ 	.short	(.L_2474 - .L_2473)
	.align		4
.L_2473:
        /*3904*/ 	.word	index@(_ZN2at6native29vectorized_elementwise_kernelILi4ENS0_13BinaryFunctorIllbZZZNS0_23logical_and_kernel_cudaERNS_14TensorIteratorEENKUlvE0_clEvENKUlvE2_clEvEUlllE_EESt5arrayIPcLm3EEEEviT0_T1_)
        /*3908*/ 	.word	0x00000000


	//----- nvinfo : EIATTR_MIN_STACK_SIZE
	.align		4
.L_2474:
        /*390c*/ 	.byte	0x04, 0x12
        /*390e*/ 	.short	(.L_2476 - .L_2475)
	.align		4
.L_2475:
        /*3910*/ 	.word	index@(_ZN2at6native29vectorized_elementwise_kernelILi8ENS0_13BinaryFunctorIllbZZZNS0_23logical_and_kernel_cudaERNS_14TensorIteratorEENKUlvE0_clEvENKUlvE2_clEvEUlllE_EESt5arrayIPcLm3EEEEviT0_T1_)
        /*3914*/ 	.word	0x00000000


	//----- nvinfo : EIATTR_MIN_STACK_SIZE
	.align		4
.L_2476:
        /*3918*/ 	.byte	0x04, 0x12
        /*391a*/ 	.short	(.L_2478 - .L_2477)
	.align		4
.L_2477:
        /*391c*/ 	.word	index@(_ZN2at6native18elementwise_kernelILi128ELi4EZNS0_15gpu_kernel_implINS0_13AUnaryFunctorIiibZZZNS0_23logical_and_kernel_cudaERNS_14TensorIteratorEENKUlvE0_clEvENKUlvE1_clEvEUliiE_EEEEvRNS_18TensorIteratorBaseERKT_EUliE_EEviT1_)
        /*3920*/ 	.word	0x00000000


	//----- nvinfo : EIATTR_MIN_STACK_SIZE
	.align		4
.L_2478:
        /*3924*/ 	.byte	0x04, 0x12
        /*3926*/ 	.short	(.L_2480 - .L_2479)
	.align		4
.L_2479:
        /*3928*/ 	.word	index@(_ZN2at6native27unrolled_elementwise_kernelINS0_13AUnaryFunctorIiibZZZNS0_23logical_and_kernel_cudaERNS_14TensorIteratorEENKUlvE0_clEvENKUlvE1_clEvEUliiE_EESt5arrayIPcLm2EELi4E23TrivialOffsetCalculatorILi1EjESD_NS0_6memory12LoadWithCastILi1EEENSE_13StoreWithCastILi1EEEEEviT_T0_T2_T3_T4_T5_)
        /*392c*/ 	.word	0x00000000


	//----- nvinfo : EIATTR_MIN_STACK_SIZE
	.align		4
.L_2480:
        /*3930*/ 	.byte	0x04, 0x12
        /*3932*/ 	.short	(.L_2482 - .L_2481)
	.align		4
.L_2481:
        /*3934*/ 	.word	index@(_ZN2at6native18elementwise_kernelILi128ELi4EZNS0_22gpu_kernel_impl_nocastINS0_13AUnaryFunctorIiibZZZNS0_23logical_and_kernel_cudaERNS_14TensorIteratorEENKUlvE0_clEvENKUlvE1_clEvEUliiE_EEEEvRNS_18TensorIteratorBaseERKT_EUliE_EEviT1_)
        /*3938*/ 	.word	0x00000000


	//----- nvinfo : EIATTR_MIN_STACK_SIZE
	.align		4
.L_2482:
        /*393c*/ 	.byte	0x04, 0x12
        /*393e*/ 	.short	(.L_2484 - .L_2483)
	.align		4
.L_2483:
        /*3940*/ 	.word	index@(_ZN2at6native27unrolled_elementwise_kernelINS0_13AUnaryFunctorIiibZZZNS0_23logical_and_kernel_cudaERNS_14TensorIteratorEENKUlvE0_clEvENKUlvE1_clEvEUliiE_EESt5arrayIPcLm2EELi4E23TrivialOffsetCalculatorILi1EjESD_NS0_6memory15LoadWithoutCastENSE_16StoreWithoutCastEEEviT_T0_T2_T3_T4_T5_)
        /*3944*/ 	.word	0x00000000


	//----- nvinfo : EIATTR_MIN_STACK_SIZE
	.align		4
.L_2484:
        /*3948*/ 	.byte	0x04, 0x12
        /*394a*/ 	.short	(.L_2486 - .L_2485)
	.align		4
.L_2485:
        /*394c*/ 	.word	index@(_ZN2at6native29vectorized_elementwise_kernelILi2ENS0_13AUnaryFunctorIiibZZZNS0_23logical_and_kernel_cudaERNS_14TensorIteratorEENKUlvE0_clEvENKUlvE1_clEvEUliiE_EESt5arrayIPcLm2EEEEviT0_T1_)
        /*3950*/ 	.word	0x00000000


	//----- nvinfo : EIATTR_MIN_STACK_SIZE
	.align		4
.L_2486:
        /*3954*/ 	.byte	0x04, 0x12
        /*3956*/ 	.short	(.L_2488 - .L_2487)
	.align		4
.L_2487:
        /*3958*/ 	.word	index@(_ZN2at6native29vectorized_elementwise_kernelILi4ENS0_13AUnaryFunctorIiibZZZNS0_23logical_and_kernel_cudaERNS_14TensorIteratorEENKUlvE0_clEvENKUlvE1_clEvEUliiE_EESt5arrayIPcLm2EEEEviT0_T1_)
        /*395c*/ 	.word	0x00000000


	//----- nvinfo : EIATTR_MIN_STACK_SIZE
	.align		4
.L_2488:
        /*3960*/ 	.byte	0x04, 0x12
        /*3962*/ 	.short	(.L_2490 - .L_2489)
	.align		4
.L_2489:
        /*3964*/ 	.word	index@(_ZN2at6native29vectorized_elementwise_kernelILi8ENS0_13AUnaryFunctorIiibZZZNS0_23logical_and_kernel_cudaERNS_14TensorIteratorEENKUlvE0_clEvENKUlvE1_clEvEUliiE_EESt5arrayIPcLm2EEEEviT0_T1_)
        /*3968*/ 	.word	0x00000000


	//----- nvinfo : EIATTR_MIN_STACK_SIZE
	.align		4
.L_2490:
        /*396c*/ 	.byte	0x04, 0x12
        /*396e*/ 	.short	(.L_2492 - .L_2491)
	.align		4
.L_2491:
        /*3970*/ 	.word	index@(_ZN2at6native18elementwise_kernelILi128ELi4EZNS0_15gpu_kernel_implINS0_13BinaryFunctorIiibZZZNS0_23logical_and_kernel_cudaERNS_14TensorIteratorEENKUlvE0_clEvENKUlvE1_clEvEUliiE_EEEEvRNS_18TensorIteratorBaseERKT_EUliE_EEviT1_)
        /*3974*/ 	.word	0x00000000


	//----- nvinfo : EIATTR_MIN_STACK_SIZE
	.align		4
.L_2492:
        /*3978*/ 	.byte	0x04, 0x12
        /*397a*/ 	.short	(.L_2494 - .L_2493)
	.align		4
.L_2493:
        /*397c*/ 	.word	index@(_ZN2at6native27unrolled_elementwise_kernelINS0_13BinaryFunctorIiibZZZNS0_23logical_and_kernel_cudaERNS_14TensorIteratorEENKUlvE0_clEvENKUlvE1_clEvEUliiE_EESt5arrayIPcLm3EELi4E23TrivialOffsetCalculatorILi2EjESC_ILi1EjENS0_6memory12LoadWithCastILi2EEENSF_13StoreWithCastILi1EEEEEviT_T0_T2_T3_T4_T5_)
        /*3980*/ 	.word	0x00000000


	//----- nvinfo : EIATTR_MIN_STACK_SIZE
	.align		4
.L_2494:
        /*3984*/ 	.byte	0x04, 0x12
        /*3986*/ 	.short	(.L_2496 - .L_2495)
	.align		4
.L_2495:
        /*3988*/ 	.word	index@(_ZN2at6native18elementwise_kernelILi128ELi4EZNS0_22gpu_kernel_impl_nocastINS0_13BinaryFunctorIiibZZZNS0_23logical_and_kernel_cudaERNS_14TensorIteratorEENKUlvE0_clEvENKUlvE1_clEvEUliiE_EEEEvRNS_18TensorIteratorBaseERKT_EUliE_EEviT1_)
        /*398c*/ 	.word	0x00000000


	//----- nvinfo : EIATTR_MIN_STACK_SIZE
	.align		4
.L_2496:
        /*3990*/ 	.byte	0x04, 0x12
        /*3992*/ 	.short	(.L_2498 - .L_2497)
	.align		4
.L_2497:
        /*3994*/ 	.word	index@(_ZN2at6native27unrolled_elementwise_kernelINS0_13BinaryFunctorIiibZZZNS0_23logical_and_kernel_cudaERNS_14TensorIteratorEENKUlvE0_clEvENKUlvE1_clEvEUliiE_EESt5arrayIPcLm3EELi4E23TrivialOffsetCalculatorILi2EjESC_ILi1EjENS0_6memory15LoadWithoutCastENSF_16StoreWithoutCastEEEviT_T0_T2_T3_T4_T5_)
        /*3998*/ 	.word	0x00000000


	//----- nvinfo : EIATTR_MIN_STACK_SIZE
	.align		4
.L_2498:
        /*399c*/ 	.byte	0x04, 0x12
        /*399e*/ 	.short	(.L_2500 - .L_2499)
	.align		4
.L_2499:
        /*39a0*/ 	.word	index@(_ZN2at6native29vectorized_elementwise_kernelILi2ENS0_13BinaryFunctorIiibZZZNS0_23logical_and_kernel_cudaERNS_14TensorIteratorEENKUlvE0_clEvENKUlvE1_clEvEUliiE_EESt5arrayIPcLm3EEEEviT0_T1_)
        /*39a4*/ 	.word	0x00000000


	//----- nvinfo : EIATTR_MIN_STACK_SIZE
	.align		4
.L_2500:
        /*39a8*/ 	.byte	0x04, 0x12
        /*39aa*/ 	.short	(.L_2502 - .L_2501)
	.align		4
.L_2501:
        /*39ac*/ 	.word	index@(_ZN2at6native29vectorized_elementwise_kernelILi4ENS0_13BinaryFunctorIiibZZZNS0_23logical_and_kernel_cudaERNS_14TensorIteratorEENKUlvE0_clEvENKUlvE1_clEvEUliiE_EESt5arrayIPcLm3EEEEviT0_T1_)
        /*39b0*/ 	.word	0x00000000


	//----- nvinfo : EIATTR_MIN_STACK_SIZE
	.align		4
.L_2502:
        /*39b4*/ 	.byte	0x04, 0x12
        /*39b6*/ 	.short	(.L_2504 - .L_2503)
	.align		4
.L_2503:
        /*39b8*/ 	.word	index@(_ZN2at6native29vectorized_elementwise_kernelILi8ENS0_13BinaryFunctorIiibZZZNS0_23logical_and_kernel_cudaERNS_14TensorIteratorEENKUlvE0_clEvENKUlvE1_clEvEUliiE_EESt5arrayIPcLm3EEEEviT0_T1_)
        /*39bc*/ 	.word	0x00000000


	//----- nvinfo : EIATTR_MIN_STACK_SIZE
	.align		4
.L_2504:
        /*39c0*/ 	.byte	0x04, 0x12
        /*39c2*/ 	.short	(.L_2506 - .L_2505)
	.align		4
.L_2505:
        /*39c4*/ 	.word	index@(_ZN2at6native18elementwise_kernelILi128ELi4EZNS0_15gpu_kernel_implINS0_13AUnaryFunctorIaabZZZNS0_23logical_and_kernel_cudaERNS_14TensorIteratorEENKUlvE0_clEvENKUlvE0_clEvEUlaaE_EEEEvRNS_18TensorIteratorBaseERKT_EUliE_EEviT1_)
        /*39c8*/ 	.word	0x00000000


	//----- nvinfo : EIATTR_MIN_STACK_SIZE
	.align		4
.L_2506:
        /*39cc*/ 	.byte	0x04, 0x12
        /*39ce*/ 	.short	(.L_2508 - .L_2507)
	.align		4
.L_2507:
        /*39d0*/ 	.word	index@(_ZN2at6native27unrolled_elementwise_kernelINS0_13AUnaryFunctorIaabZZZNS0_23logical_and_kernel_cudaERNS_14TensorIteratorEENKUlvE0_clEvENKUlvE0_clEvEUlaaE_EESt5arrayIPcLm2EELi4E23TrivialOffsetCalculatorILi1EjESD_NS0_6memory12LoadWithCastILi1EEENSE_13StoreWithCastILi1EEEEEviT_T0_T2_T3_T4_T5_)
        /*39d4*/ 	.word	0x00000000


	//----- nvinfo : EIATTR_MIN_STACK_SIZE
	.align		4
.L_2508:
        /*39d8*/ 	.byte	0x04, 0x12
        /*39da*/ 	.short	(.L_2510 - .L_2509)
	.align		4
.L_2509:
        /*39dc*/ 	.word	index@(_ZN2at6native18elementwise_kernelILi128ELi4EZNS0_22gpu_kernel_impl_nocastINS0_13AUnaryFunctorIaabZZZNS0_23logical_and_kernel_cudaERNS_14TensorIteratorEENKUlvE0_clEvENKUlvE0_clEvEUlaaE_EEEEvRNS_18TensorIteratorBaseERKT_EUliE_EEviT1_)
        /*39e0*/ 	.word	0x00000000


	//----- nvinfo : EIATTR_MIN_STACK_SIZE
	.align		4
.L_2510:
        /*39e4*/ 	.byte	0x04, 0x12
        /*39e6*/ 	.short	(.L_2512 - .L_2511)
	.align		4
.L_2511:
        /*39e8*/ 	.word	index@(_ZN2at6native27unrolled_elementwise_kernelINS0_13AUnaryFunctorIaabZZZNS0_23logical_and_kernel_cudaERNS_14TensorIteratorEENKUlvE0_clEvENKUlvE0_clEvEUlaaE_EESt5arrayIPcLm2EELi4E23TrivialOffsetCalculatorILi1EjESD_NS0_6memory15LoadWithoutCastENSE_16StoreWithoutCastEEEviT_T0_T2_T3_T4_T5_)
        /*39ec*/ 	.word	0x00000000


	//----- nvinfo : EIATTR_MIN_STACK_SIZE
	.align		4
.L_2512:
        /*39f0*/ 	.byte	0x04, 0x12
        /*39f2*/ 	.short	(.L_2514 - .L_2513)
	.align		4
.L_2513:
        /*39f4*/ 	.word	index@(_ZN2at6native29vectorized_elementwise_kernelILi2ENS0_13AUnaryFunctorIaabZZZNS0_23logical_and_kernel_cudaERNS_14TensorIteratorEENKUlvE0_clEvENKUlvE0_clEvEUlaaE_EESt5arrayIPcLm2EEEEviT0_T1_)
        /*39f8*/ 	.word	0x00000000


	//----- nvinfo : EIATTR_MIN_STACK_SIZE
	.align		4
.L_2514:
        /*39fc*/ 	.byte	0x04, 0x12
        /*39fe*/ 	.short	(.L_2516 - .L_2515)
	.align		4
.L_2515:
        /*3a00*/ 	.word	index@(_ZN2at6native29vectorized_elementwise_kernelILi4ENS0_13AUnaryFunctorIaabZZZNS0_23logical_and_kernel_cudaERNS_14TensorIteratorEENKUlvE0_clEvENKUlvE0_clEvEUlaaE_EESt5arrayIPcLm2EEEEviT0_T1_)
        /*3a04*/ 	.word	0x00000000


	//----- nvinfo : EIATTR_MIN_STACK_SIZE
	.align		4
.L_2516:
        /*3a08*/ 	.byte	0x04, 0x12
        /*3a0a*/ 	.short	(.L_2518 - .L_2517)
	.align		4
.L_2517:
        /*3a0c*/ 	.word	index@(_ZN2at6native29vectorized_elementwise_kernelILi8ENS0_13AUnaryFunctorIaabZZZNS0_23logical_and_kernel_cudaERNS_14TensorIteratorEENKUlvE0_clEvENKUlvE0_clEvEUlaaE_EESt5arrayIPcLm2EEEEviT0_T1_)
        /*3a10*/ 	.word	0x00000000


	//----- nvinfo : EIATTR_MIN_STACK_SIZE
	.align		4
.L_2518:
        /*3a14*/ 	.byte	0x04, 0x12
        /*3a16*/ 	.short	(.L_2520 - .L_2519)
	.align		4
.L_2519:
        /*3a18*/ 	.word	index@(_ZN2at6native18elementwise_kernelILi128ELi4EZNS0_15gpu_kernel_implINS0_13BinaryFunctorIaabZZZNS0_23logical_and_kernel_cudaERNS_14TensorIteratorEENKUlvE0_clEvENKUlvE0_clEvEUlaaE_EEEEvRNS_18TensorIteratorBaseERKT_EUliE_EEviT1_)
        /*3a1c*/ 	.word	0x00000000


	//----- nvinfo : EIATTR_MIN_STACK_SIZE
	.align		4
.L_2520:
        /*3a20*/ 	.byte	0x04, 0x12
        /*3a22*/ 	.short	(.L_2522 - .L_2521)
	.align		4
.L_2521:
        /*3a24*/ 	.word	index@(_ZN2at6native27unrolled_elementwise_kernelINS0_13BinaryFunctorIaabZZZNS0_23logical_and_kernel_cudaERNS_14TensorIteratorEENKUlvE0_clEvENKUlvE0_clEvEUlaaE_EESt5arrayIPcLm3EELi4E23TrivialOffsetCalculatorILi2EjESC_ILi1EjENS0_6memory12LoadWithCastILi2EEENSF_13StoreWithCastILi1EEEEEviT_T0_T2_T3_T4_T5_)
        /*3a28*/ 	.word	0x00000000


	//----- nvinfo : EIATTR_MIN_STACK_SIZE
	.align		4
.L_2522:
        /*3a2c*/ 	.byte	0x04, 0x12
        /*3a2e*/ 	.short	(.L_2524 - .L_2523)
	.align		4
.L_2523:
        /*3a30*/ 	.word	index@(_ZN2at6native18elementwise_kernelILi128ELi4EZNS0_22gpu_kernel_impl_nocastINS0_13BinaryFunctorIaabZZZNS0_23logical_and_kernel_cudaERNS_14TensorIteratorEENKUlvE0_clEvENKUlvE0_clEvEUlaaE_EEEEvRNS_18TensorIteratorBaseERKT_EUliE_EEviT1_)
        /*3a34*/ 	.word	0x00000000


	//----- nvinfo : EIATTR_MIN_STACK_SIZE
	.align		4
.L_2524:
        /*3a38*/ 	.byte	0x04, 0x12
        /*3a3a*/ 	.short	(.L_2526 - .L_2525)
	.align		4
.L_2525:
        /*3a3c*/ 	.word	index@(_ZN2at6native27unrolled_elementwise_kernelINS0_13BinaryFunctorIaabZZZNS0_23logical_and_kernel_cudaERNS_14TensorIteratorEENKUlvE0_clEvENKUlvE0_clEvEUlaaE_EESt5arrayIPcLm3EELi4E23TrivialOffsetCalculatorILi2EjESC_ILi1EjENS0_6memory15LoadWithoutCastENSF_16StoreWithoutCastEEEviT_T0_T2_T3_T4_T5_)
        /*3a40*/ 	.word	0x00000000


	//----- nvinfo : EIATTR_MIN_STACK_SIZE
	.align		4
.L_2526:
        /*3a44*/ 	.byte	0x04, 0x12
        /*3a46*/ 	.short	(.L_2528 - .L_2527)
	.align		4
.L_2527:
        /*3a48*/ 	.word	index@(_ZN2at6native29vectorized_elementwise_kernelILi2ENS0_13BinaryFunctorIaabZZZNS0_23logical_and_kernel_cudaERNS_14TensorIteratorEENKUlvE0_clEvENKUlvE0_clEvEUlaaE_EESt5arrayIPcLm3EEEEviT0_T1_)
        /*3a4c*/ 	.word	0x00000000


	//----- nvinfo : EIATTR_MIN_STACK_SIZE
	.align		4
.L_2528:
        /*3a50*/ 	.byte	0x04, 0x12
        /*3a52*/ 	.short	(.L_2530 - .L_2529)
	.align		4
.L_2529:
        /*3a54*/ 	.word	index@(_ZN2at6native29vectorized_elementwise_kernelILi4ENS0_13BinaryFunctorIaabZZZNS0_23logical_and_kernel_cudaERNS_14TensorIteratorEENKUlvE0_clEvENKUlvE0_clEvEUlaaE_EESt5arrayIPcLm3EEEEviT0_T1_)
        /*3a58*/ 	.word	0x00000000


	//----- nvinfo : EIATTR_MIN_STACK_SIZE
	.align		4
.L_2530:
        /*3a5c*/ 	.byte	0x04, 0x12
        /*3a5e*/ 	.short	(.L_2532 - .L_2531)
	.align		4
.L_2531:
        /*3a60*/ 	.word	index@(_ZN2at6native29vectorized_elementwise_kernelILi8ENS0_13BinaryFunctorIaabZZZNS0_23logical_and_kernel_cudaERNS_14TensorIteratorEENKUlvE0_clEvENKUlvE0_clEvEUlaaE_EESt5arrayIPcLm3EEEEviT0_T1_)
        /*3a64*/ 	.word	0x00000000


	//----- nvinfo : EIATTR_MIN_STACK_SIZE
	.align		4
.L_2532:
        /*3a68*/ 	.byte	0x04, 0x12
        /*3a6a*/ 	.short	(.L_2534 - .L_2533)
	.align		4
.L_2533:
        /*3a6c*/ 	.word	index@(_ZN2at6native18elementwise_kernelILi128ELi4EZNS0_15gpu_kernel_implINS0_13AUnaryFunctorIhhbZZZNS0_23logical_and_kernel_cudaERNS_14TensorIteratorEENKUlvE0_clEvENKUlvE_clEvEUlhhE_EEEEvRNS_18TensorIteratorBaseERKT_EUliE_EEviT1_)
        /*3a70*/ 	.word	0x00000000


	//----- nvinfo : EIATTR_MIN_STACK_SIZE
	.align		4
.L_2534:
        /*3a74*/ 	.byte	0x04, 0x12
        /*3a76*/ 	.short	(.L_2536 - .L_2535)
	.align		4
.L_2535:
        /*3a78*/ 	.word	index@(_ZN2at6native27unrolled_elementwise_kernelINS0_13AUnaryFunctorIhhbZZZNS0_23logical_and_kernel_cudaERNS_14TensorIteratorEENKUlvE0_clEvENKUlvE_clEvEUlhhE_EESt5arrayIPcLm2EELi4E23TrivialOffsetCalculatorILi1EjESD_NS0_6memory12LoadWithCastILi1EEENSE_13StoreWithCastILi1EEEEEviT_T0_T2_T3_T4_T5_)
        /*3a7c*/ 	.word	0x00000000


	//----- nvinfo : EIATTR_MIN_STACK_SIZE
	.align		4
.L_2536:
        /*3a80*/ 	.byte	0x04, 0x12
        /*3a82*/ 	.short	(.L_2538 - .L_2537)
	.align		4
.L_2537:
        /*3a84*/ 	.word	index@(_ZN2at6native18elementwise_kernelILi128ELi4EZNS0_22gpu_kernel_impl_nocastINS0_13AUnaryFunctorIhhbZZZNS0_23logical_and_kernel_cudaERNS_14TensorIteratorEENKUlvE0_clEvENKUlvE_clEvEUlhhE_EEEEvRNS_18TensorIteratorBaseERKT_EUliE_EEviT1_)
        /*3a88*/ 	.word	0x00000000


	//----- nvinfo : EIATTR_MIN_STACK_SIZE
	.align		4
.L_2538:
        /*3a8c*/ 	.byte	0x04, 0x12
        /*3a8e*/ 	.short	(.L_2540 - .L_2539)
	.align		4
.L_2539:
        /*3a90*/ 	.word	index@(_ZN2at6native27unrolled_elementwise_kernelINS0_13AUnaryFunctorIhhbZZZNS0_23logical_and_kernel_cudaERNS_14TensorIteratorEENKUlvE0_clEvENKUlvE_clEvEUlhhE_EESt5arrayIPcLm2EELi4E23TrivialOffsetCalculatorILi1EjESD_NS0_6memory15LoadWithoutCastENSE_16StoreWithoutCastEEEviT_T0_T2_T3_T4_T5_)
        /*3a94*/ 	.word	0x00000000


	//----- nvinfo : EIATTR_MIN_STACK_SIZE
	.align		4
.L_2540:
        /*3a98*/ 	.byte	0x04, 0x12
        /*3a9a*/ 	.short	(.L_2542 - .L_2541)
	.align		4
.L_2541:
        /*3a9c*/ 	.word	index@(_ZN2at6native29vectorized_elementwise_kernelILi2ENS0_13AUnaryFunctorIhhbZZZNS0_23logical_and_kernel_cudaERNS_14TensorIteratorEENKUlvE0_clEvENKUlvE_clEvEUlhhE_EESt5arrayIPcLm2EEEEviT0_T1_)
        /*3aa0*/ 	.word	0x00000000


	//----- nvinfo : EIATTR_MIN_STACK_SIZE
	.align		4
.L_2542:
        /*3aa4*/ 	.byte	0x04, 0x12
        /*3aa6*/ 	.short	(.L_2544 - .L_2543)
	.align		4
.L_2543:
        /*3aa8*/ 	.word	index@(_ZN2at6native29vectorized_elementwise_kernelILi4ENS0_13AUnaryFunctorIhhbZZZNS0_23logical_and_kernel_cudaERNS_14TensorIteratorEENKUlvE0_clEvENKUlvE_clEvEUlhhE_EESt5arrayIPcLm2EEEEviT0_T1_)
        /*3aac*/ 	.word	0x00000000


	//----- nvinfo : EIATTR_MIN_STACK_SIZE
	.align		4
.L_2544:
        /*3ab0*/ 	.byte	0x04, 0x12
        /*3ab2*/ 	.short	(.L_2546 - .L_2545)
	.align		4
.L_2545:
        /*3ab4*/ 	.word	index@(_ZN2at6native29vectorized_elementwise_kernelILi8ENS0_13AUnaryFunctorIhhbZZZNS0_23logical_and_kernel_cudaERNS_14TensorIteratorEENKUlvE0_clEvENKUlvE_clEvEUlhhE_EESt5arrayIPcLm2EEEEviT0_T1_)
        /*3ab8*/ 	.word	0x00000000


	//----- nvinfo : EIATTR_MIN_STACK_SIZE
	.align		4
.L_2546:
        /*3abc*/ 	.byte	0x04, 0x12
        /*3abe*/ 	.short	(.L_2548 - .L_2547)
	.align		4
.L_2547:
        /*3ac0*/ 	.word	index@(_ZN2at6native18elementwise_kernelILi128ELi4EZNS0_15gpu_kernel_implINS0_13BinaryFunctorIhhbZZZNS0_23logical_and_kernel_cudaERNS_14TensorIteratorEENKUlvE0_clEvENKUlvE_clEvEUlhhE_EEEEvRNS_18TensorIteratorBaseERKT_EUliE_EEviT1_)
        /*3ac4*/ 	.word	0x00000000


	//----- nvinfo : EIATTR_MIN_STACK_SIZE
	.align		4
.L_2548:
        /*3ac8*/ 	.byte	0x04, 0x12
        /*3aca*/ 	.short	(.L_2550 - .L_2549)
	.align		4
.L_2549:
        /*3acc*/ 	.word	index@(_ZN2at6native27unrolled_elementwise_kernelINS0_13BinaryFunctorIhhbZZZNS0_23logical_and_kernel_cudaERNS_14TensorIteratorEENKUlvE0_clEvENKUlvE_clEvEUlhhE_EESt5arrayIPcLm3EELi4E23TrivialOffsetCalculatorILi2EjESC_ILi1EjENS0_6memory12LoadWithCastILi2EEENSF_13StoreWithCastILi1EEEEEviT_T0_T2_T3_T4_T5_)
        /*3ad0*/ 	.word	0x00000000


	//----- nvinfo : EIATTR_MIN_STACK_SIZE
	.align		4
.L_2550:
        /*3ad4*/ 	.byte	0x04, 0x12
        /*3ad6*/ 	.short	(.L_2552 - .L_2551)
	.align		4
.L_2551:
        /*3ad8*/ 	.word	index@(_ZN2at6native18elementwise_kernelILi128ELi4EZNS0_22gpu_kernel_impl_nocastINS0_13BinaryFunctorIhhbZZZNS0_23logical_and_kernel_cudaERNS_14TensorIteratorEENKUlvE0_clEvENKUlvE_clEvEUlhhE_EEEEvRNS_18TensorIteratorBaseERKT_EUliE_EEviT1_)
        /*3adc*/ 	.word	0x00000000


	//----- nvinfo : EIATTR_MIN_STACK_SIZE
	.align		4
.L_2552:
        /*3ae0*/ 	.byte	0x04, 0x12
        /*3ae2*/ 	.short	(.L_2554 - .L_2553)
	.align		4
.L_2553:
        /*3ae4*/ 	.word	index@(_ZN2at6native27unrolled_elementwise_kernelINS0_13BinaryFunctorIhhbZZZNS0_23logical_and_kernel_cudaERNS_14TensorIteratorEENKUlvE0_clEvENKUlvE_clEvEUlhhE_EESt5arrayIPcLm3EELi4E23TrivialOffsetCalculatorILi2EjESC_ILi1EjENS0_6memory15LoadWithoutCastENSF_16StoreWithoutCastEEEviT_T0_T2_T3_T4_T5_)
        /*3ae8*/ 	.word	0x00000000


	//----- nvinfo : EIATTR_MIN_STACK_SIZE
	.align		4
.L_2554:
        /*3aec*/ 	.byte	0x04, 0x12
        /*3aee*/ 	.short	(.L_2556 - .L_2555)
	.align		4
.L_2555:
        /*3af0*/ 	.word	index@(_ZN2at6native29vectorized_elementwise_kernelILi2ENS0_13BinaryFunctorIhhbZZZNS0_23logical_and_kernel_cudaERNS_14TensorIteratorEENKUlvE0_clEvENKUlvE_clEvEUlhhE_EESt5arrayIPcLm3EEEEviT0_T1_)
        /*3af4*/ 	.word	0x00000000


	//----- nvinfo : EIATTR_MIN_STACK_SIZE
	.align		4
.L_2556:
        /*3af8*/ 	.byte	0x04, 0x12
        /*3afa*/ 	.short	(.L_2558 - .L_2557)
	.align		4
.L_2557:
        /*3afc*/ 	.word	index@(_ZN2at6native29vectorized_elementwise_kernelILi4ENS0_13BinaryFunctorIhhbZZZNS0_23logical_and_kernel_cudaERNS_14TensorIteratorEENKUlvE0_clEvENKUlvE_clEvEUlhhE_EESt5arrayIPcLm3EEEEviT0_T1_)
        /*3b00*/ 	.word	0x00000000


	//----- nvinfo : EIATTR_MIN_STACK_SIZE
	.align		4
.L_2558:
        /*3b04*/ 	.byte	0x04, 0x12
        /*3b06*/ 	.short	(.L_2560 - .L_2559)
	.align		4
.L_2559:
        /*3b08*/ 	.word	index@(_ZN2at6native29vectorized_elementwise_kernelILi8ENS0_13BinaryFunctorIhhbZZZNS0_23logical_and_kernel_cudaERNS_14TensorIteratorEENKUlvE0_clEvENKUlvE_clEvEUlhhE_EESt5arrayIPcLm3EEEEviT0_T1_)
        /*3b0c*/ 	.word	0x00000000
.L_2560:


//--------------------- .nv.compat                --------------------------
	.section	.nv.compat,"",@"SHT_CUDA_COMPAT_INFO"
	.align	4
        /*0000*/ 	.byte	0x02, 0x09, 0x00, 0x00, 0x02, 0x02, 0x01, 0x00, 0x02, 0x05, 0x05, 0x00, 0x03, 0x07, 0x01, 0x01
        /*0010*/ 	.byte	0x02, 0x03, 0x00, 0x00, 0x02, 0x06, 0x01, 0x00, 0x04, 0x0b, 0x08, 0x00, 0x00, 0x00, 0x00, 0x00
        /*0020*/ 	.byte	0x00, 0x00, 0x00, 0x00


//--------------------- .nv.info._ZN2at6native18elementwise_kernelILi128ELi4EZNS0_15gpu_kernel_implINS0_13AUnaryFunctorIN3c108BFloat16ES5_bZZZNS0_23logical_xor_kernel_cudaERNS_14TensorIteratorEENKUlvE0_clEvENKUlvE8_clEvEUlS5_S5_E_EEEEvRNS_18TensorIteratorBaseERKT_EUliE_EEviT1_ --------------------------
	.section	.nv.info._ZN2at6native18elementwise_kernelILi128ELi4EZNS0_15gpu_kernel_implINS0_13AUnaryFunctorIN3c108BFloat16ES5_bZZZNS0_23logical_xor_kernel_cudaERNS_14TensorIteratorEENKUlvE0_clEvENKUlvE8_clEvEUlS5_S5_E_EEEEvRNS_18TensorIteratorBaseERKT_EUliE_EEviT1_,"",@"SHT_CUDA_INFO"
	.sectionflags	@""
	.align	4


	//----- nvinfo : EIATTR_CUDA_API_VERSION
	.align		4
        /*0000*/ 	.byte	0x04, 0x37
        /*0002*/ 	.short	(.L_2562 - .L_2561)
.L_2561:
        /*0004*/ 	.word	0x00000082


	//----- nvinfo : EIATTR_KPARAM_INFO
	.align		4
.L_2562:
        /*0008*/ 	.byte	0x04, 0x17
        /*000a*/ 	.short	(.L_2564 - .L_2563)
.L_2563:
        /*000c*/ 	.word	0x00000000
        /*0010*/ 	.short	0x0001
        /*0012*/ 	.short	0x0008
        /*0014*/ 	.byte	0x00, 0xf0, 0x61, 0x08


	//----- nvinfo : EIATTR_KPARAM_INFO
	.align		4
.L_2564:
        /*0018*/ 	.byte	0x04, 0x17
        /*001a*/ 	.short	(.L_2566 - .L_2565)
.L_2565:
        /*001c*/ 	.word	0x00000000
        /*0020*/ 	.short	0x0000
        /*0022*/ 	.short	0x0000
        /*0024*/ 	.byte	0x00, 0xf0, 0x11, 0x00


	//----- nvinfo : EIATTR_SPARSE_MMA_MASK
	.align		4
.L_2566:
        /*0028*/ 	.byte	0x03, 0x50
        /*002a*/ 	.short	0x0000


	//----- nvinfo : EIATTR_MAXREG_COUNT
	.align		4
        /*002c*/ 	.byte	0x03, 0x1b
        /*002e*/ 	.short	0x0080


	//----- nvinfo : EIATTR_EXTERNS
	.align		4
        /*0030*/ 	.byte	0x04, 0x0f
        /*0032*/ 	.short	(.L_2568 - .L_2567)


	//   ....[0]....
	.align		4
.L_2567:
        /*0034*/ 	.word	index@(__assertfail)


	//----- nvinfo : EIATTR_MERCURY_ISA_VERSION
	.align		4
.L_2568:
        /*0038*/ 	.byte	0x03, 0x5f
        /*003a*/ 	.short	0x0101


	//----- nvinfo : EIATTR_SYSCALL_OFFSETS
	.align		4
        /*003c*/ 	.byte	0x04, 0x46
        /*003e*/ 	.short	(.L_2570 - .L_2569)


	//   ....[0]....
.L_2569:
        /*0040*/ 	.word	0x000022e0


	//   ....[1]....
        /*0044*/ 	.word	0x000031c0


	//   ....[2]....
        /*0048*/ 	.word	0x000054c0


	//   ....[3]....
        /*004c*/ 	.word	0x000063a0


	//   ....[4]....
        /*0050*/ 	.word	0x00008690


	//   ....[5]....
        /*0054*/ 	.word	0x00009570


	//   ....[6]....
        /*0058*/ 	.word	0x0000b850


	//   ....[7]....
        /*005c*/ 	.word	0x0000c730


	//----- nvinfo : EIATTR_EXIT_INSTR_OFFSETS
	.align		4
.L_2570:
        /*0060*/ 	.byte	0x04, 0x1c
        /*0062*/ 	.short	(.L_2572 - .L_2571)


	//   ....[0]....
.L_2571:
        /*0064*/ 	.word	0x00009610


	//   ....[1]....
        /*0068*/ 	.word	0x0000ba40


	//   ....[2]....
        /*006c*/ 	.word	0x0000ba60


	//   ....[3]....
        /*0070*/ 	.word	0x0000baf0


	//   ....[4]....
        /*0074*/ 	.word	0x0000bb10


	//   ....[5]....
        /*0078*/ 	.word	0x0000bb30


	//   ....[6]....
        /*007c*/ 	.word	0x0000bbc0


	//   ....[7]....
        /*0080*/ 	.word	0x0000bc00


	//   ....[8]....
        /*0084*/ 	.word	0x0000bca0


	//   ....[9]....
        /*0088*/ 	.word	0x0000bcf0


	//   ....[10]....
        /*008c*/ 	.word	0x0000bd20


	//   ....[11]....
        /*0090*/ 	.word	0x0000bdc0


	//   ....[12]....
        /*0094*/ 	.word	0x0000be00


	//   ....[13]....
        /*0098*/ 	.word	0x0000bf90


	//   ....[14]....
        /*009c*/ 	.word	0x0000c0f0


	//   ....[15]....
        /*00a0*/ 	.word	0x0000c130


	//   ....[16]....
        /*00a4*/ 	.word	0x0000c1d0


	//   ....[17]....
        /*00a8*/ 	.word	0x0000c350


	//   ....[18]....
        /*00ac*/ 	.word	0x0000c4d0


	//   ....[19]....
        /*00b0*/ 	.word	0x0000c630


	//   ....[20]....
        /*00b4*/ 	.word	0x0000c740


	//   ....[21]....
        /*00b8*/ 	.word	0x0000c770


	//   ....[22]....
        /*00bc*/ 	.word	0x0000c790


	//----- nvinfo : EIATTR_MAX_THREADS
	.align		4
.L_2572:
        /*00c0*/ 	.byte	0x04, 0x05
        /*00c2*/ 	.short	(.L_2574 - .L_2573)
.L_2573:
        /*00c4*/ 	.word	0x00000080
        /*00c8*/ 	.word	0x00000001
        /*00cc*/ 	.word	0x00000001


	//----- nvinfo : EIATTR_CRS_STACK_SIZE
	.align		4
.L_2574:
        /*00d0*/ 	.byte	0x04, 0x1e
        /*00d2*/ 	.short	(.L_2576 - .L_2575)
.L_2575:
        /*00d4*/ 	.word	0x00000000


	//----- nvinfo : EIATTR_CBANK_PARAM_SIZE
	.align		4
.L_2576:
        /*00d8*/ 	.byte	0x03, 0x19
        /*00da*/ 	.short	0x0220


	//----- nvinfo : EIATTR_PARAM_CBANK
	.align		4
        /*00dc*/ 	.byte	0x04, 0x0a
        /*00de*/ 	.short	(.L_2578 - .L_2577)
	.align		4
.L_2577:
        /*00e0*/ 	.word	index@(.nv.constant0._ZN2at6native18elementwise_kernelILi128ELi4EZNS0_15gpu_kernel_implINS0_13AUnaryFunctorIN3c108BFloat16ES5_bZZZNS0_23logical_xor_kernel_cudaERNS_14TensorIteratorEENKUlvE0_clEvENKUlvE8_clEvEUlS5_S5_E_EEEEvRNS_18TensorIteratorBaseERKT_EUliE_EEviT1_)
        /*00e4*/ 	.short	0x0210
        /*00e6*/ 	.short	0x0220


	//----- nvinfo : EIATTR_SW_WAR
	.align		4
.L_2578:
        /*00e8*/ 	.byte	0x04, 0x36
        /*00ea*/ 	.short	(.L_2580 - .L_2579)
.L_2579:
        /*00ec*/ 	.word	0x00000008
.L_2580:


//--------------------- .nv.info._ZN2at6native27unrolled_elementwise_kernelINS0_13AUnaryFunctorIN3c108BFloat16ES4_bZZZNS0_23logical_xor_kernel_cudaERNS_14TensorIteratorEENKUlvE0_clEvENKUlvE8_clEvEUlS4_S4_E_EESt5arrayIPcLm2EELi4E23TrivialOffsetCalculatorILi1EjESF_NS0_6memory12LoadWithCastILi1EEENSG_13StoreWithCastILi1EEEEEviT_T0_T2_T3_T4_T5_ --------------------------
	.section	.nv.info._ZN2at6native27unrolled_elementwise_kernelINS0_13AUnaryFunctorIN3c108BFloat16ES4_bZZZNS0_23logical_xor_kernel_cudaERNS_14TensorIteratorEENKUlvE0_clEvENKUlvE8_clEvEUlS4_S4_E_EESt5arrayIPcLm2EELi4E23TrivialOffsetCalculatorILi1EjESF_NS0_6memory12LoadWithCastILi1EEENSG_13StoreWithCastILi1EEEEEviT_T0_T2_T3_T4_T5_,"",@"SHT_CUDA_INFO"
	.sectionflags	@""
	.align	4


	//----- nvinfo : EIATTR_CUDA_API_VERSION
	.align		4
        /*0000*/ 	.byte	0x04, 0x37
        /*0002*/ 	.short	(.L_2582 - .L_2581)
.L_2581:
        /*0004*/ 	.word	0x00000082


	//----- nvinfo : EIATTR_KPARAM_INFO
	.align		4
.L_2582:
        /*0008*/ 	.byte	0x04, 0x17
        /*000a*/ 	.short	(.L_2584 - .L_2583)
.L_2583:
        /*000c*/ 	.word	0x00000000
        /*0010*/ 	.short	0x0006
        /*0012*/ 	.short	0x0024
        /*0014*/ 	.byte	0x00, 0xf0, 0x21, 0x00


	//----- nvinfo : EIATTR_KPARAM_INFO
	.align		4
.L_2584:
        /*0018*/ 	.byte	0x04, 0x17
        /*001a*/ 	.short	(.L_2586 - .L_2585)
.L_2585:
        /*001c*/ 	.word	0x00000000
        /*0020*/ 	.short	0x0005
        /*0022*/ 	.short	0x001c
        /*0024*/ 	.byte	0x00, 0xf0, 0x21, 0x00


	//----- nvinfo : EIATTR_KPARAM_INFO
	.align		4
.L_2586:
        /*0028*/ 	.byte	0x04, 0x17
        /*002a*/ 	.short	(.L_2588 - .L_2587)
.L_2587:
        /*002c*/ 	.word	0x00000000
        /*0030*/ 	.short	0x0004
        /*0032*/ 	.short	0x0019
        /*0034*/ 	.byte	0x00, 0xf0, 0x05, 0x00


	//----- nvinfo : EIATTR_KPARAM_INFO
	.align		4
.L_2588:
        /*0038*/ 	.byte	0x04, 0x17
        /*003a*/ 	.short	(.L_2590 - .L_2589)
.L_2589:
        /*003c*/ 	.word	0x00000000
        /*0040*/ 	.short	0x0003
        /*0042*/ 	.short	0x0018
        /*0044*/ 	.byte	0x00, 0xf0, 0x05, 0x00


	//----- nvinfo : EIATTR_KPARAM_INFO
	.align		4
.L_2590:
        /*0048*/ 	.byte	0x04, 0x17
        /*004a*/ 	.short	(.L_2592 - .L_2591)
.L_2591:
        /*004c*/ 	.word	0x00000000
        /*0050*/ 	.short	0x0002
        /*0052*/ 	.short	0x0008
        /*0054*/ 	.byte	0x00, 0xf0, 0x41, 0x00


	//----- nvinfo : EIATTR_KPARAM_INFO
	.align		4
.L_2592:
        /*0058*/ 	.byte	0x04, 0x17
        /*005a*/ 	.short	(.L_2594 - .L_2593)
.L_2593:
        /*005c*/ 	.word	0x00000000
        /*0060*/ 	.short	0x0001
        /*0062*/ 	.short	0x0004
        /*0064*/ 	.byte	0x00, 0xf0, 0x11, 0x00


	//----- nvinfo : EIATTR_KPARAM_INFO
	.align		4
.L_2594:
        /*0068*/ 	.byte	0x04, 0x17
        /*006a*/ 	.short	(.L_2596 - .L_2595)
.L_2595:
        /*006c*/ 	.word	0x00000000
        /*0070*/ 	.short	0x0000
        /*0072*/ 	.short	0x0000
        /*0074*/ 	.byte	0x00, 0xf0, 0x11, 0x00


	//----- nvinfo : EIATTR_SPARSE_MMA_MASK
	.align		4
.L_2596:
        /*0078*/ 	.byte	0x03, 0x50
        /*007a*/ 	.short	0x0000


	//----- nvinfo : EIATTR_MAXREG_COUNT
	.align		4
        /*007c*/ 	.byte	0x03, 0x1b
        /*007e*/ 	.short	0x00ff


	//----- nvinfo : EIATTR_EXTERNS
	.align		4
        /*0080*/ 	.byte	0x04, 0x0f
        /*0082*/ 	.short	(.L_2598 - .L_2597)


	//   ....[0]....
	.align		4
.L_2597:
        /*0084*/ 	.word	index@(__assertfail)


	//----- nvinfo : EIATTR_MERCURY_ISA_VERSION
	.align		4
.L_2598:
        /*0088*/ 	.byte	0x03, 0x5f
        /*008a*/ 	.short	0x0101


	//----- nvinfo : EIATTR_SYSCALL_OFFSETS
	.align		4
        /*008c*/ 	.byte	0x04, 0x46
        /*008e*/ 	.short	(.L_2600 - .L_2599)


	//   ....[0]....
.L_2599:
        /*0090*/ 	.word	0x000010e0


	//   ....[1]....
        /*0094*/ 	.word	0x00002220


	//   ....[2]....
        /*0098*/ 	.word	0x00003370


	//   ....[3]....
        /*009c*/ 	.word	0x00004490


	//   ....[4]....
        /*00a0*/ 	.word	0x000057c0


	//   ....[5]....
        /*00a4*/ 	.word	0x000066e0


	//   ....[6]....
        /*00a8*/ 	.word	0x000075c0


	//   ....[7]....
        /*00ac*/ 	.word	0x000084a0


	//----- nvinfo : EIATTR_EXIT_INSTR_OFFSETS
	.align		4
.L_2600:
        /*00b0*/ 	.byte	0x04, 0x1c
        /*00b2*/ 	.short	(.L_2602 - .L_2601)


	//   ....[0]....
.L_2601:
        /*00b4*/ 	.word	0x00007660


	//   ....[1]....
        /*00b8*/ 	.word	0x00007790


	//   ....[2]....
        /*00bc*/ 	.word	0x000077b0


	//   ....[3]....
        /*00c0*/ 	.word	0x00007840


	//   ....[4]....
        /*00c4*/ 	.word	0x00007860


	//   ....[5]....
        /*00c8*/ 	.word	0x00007880


	//   ....[6]....
        /*00cc*/ 	.word	0x00007910


	//   ....[7]....
        /*00d0*/ 	.word	0x00007950


	//   ....[8]....
        /*00d4*/ 	.word	0x000079f0


	//   ....[9]....
        /*00d8*/ 	.word	0x00007a40


	//   ....[10]....
        /*00dc*/ 	.word	0x00007a70


	//   ....[11]....
        /*00e0*/ 	.word	0x00007b30


	//   ....[12]....
        /*00e4*/ 	.word	0x00007b70


	//   ....[13]....
        /*00e8*/ 	.word	0x00007d00


	//   ....[14]....
        /*00ec*/ 	.word	0x00007e60


	//   ....[15]....
        /*00f0*/ 	.word	0x00007ea0


	//   ....[16]....
        /*00f4*/ 	.word	0x00007f40


	//   ....[17]....
        /*00f8*/ 	.word	0x000080c0


	//   ....[18]....
        /*00fc*/ 	.word	0x00008240


	//   ....[19]....
        /*0100*/ 	.word	0x000083a0


	//   ....[20]....
        /*0104*/ 	.word	0x000084b0


	//   ....[21]....
        /*0108*/ 	.word	0x000084e0


	//   ....[22]....
        /*010c*/ 	.word	0x00008500


	//----- nvinfo : EIATTR_MAX_THREADS
	.align		4
.L_2602:
        /*0110*/ 	.byte	0x04, 0x05
        /*0112*/ 	.short	(.L_2604 - .L_2603)
.L_2603:
        /*0114*/ 	.word	0x00000080
        /*0118*/ 	.word	0x00000001
        /*011c*/ 	.word	0x00000001


	//----- nvinfo : EIATTR_CRS_STACK_SIZE
	.align		4
.L_2604:
        /*0120*/ 	.byte	0x04, 0x1e
        /*0122*/ 	.short	(.L_2606 - .L_2605)
.L_2605:
        /*0124*/ 	.word	0x00000000


	//----- nvinfo : EIATTR_CBANK_PARAM_SIZE
	.align		4
.L_2606:
        /*0128*/ 	.byte	0x03, 0x19
        /*012a*/ 	.short	0x002c


	//----- nvinfo : EIATTR_PARAM_CBANK
	.align		4
        /*012c*/ 	.byte	0x04, 0x0a
        /*012e*/ 	.short	(.L_2608 - .L_2607)
	.align		4
.L_2607:
        /*0130*/ 	.word	index@(.nv.constant0._ZN2at6native27unrolled_elementwise_kernelINS0_13AUnaryFunctorIN3c108BFloat16ES4_bZZZNS0_23logical_xor_kernel_cudaERNS_14TensorIteratorEENKUlvE0_clEvENKUlvE8_clEvEUlS4_S4_E_EESt5arrayIPcLm2EELi4E23TrivialOffsetCalculatorILi1EjESF_NS0_6memory12LoadWithCastILi1EEENSG_13StoreWithCastILi1EEEEEviT_T0_T2_T3_T4_T5_)
        /*0134*/ 	.short	0x0210
        /*0136*/ 	.short	0x002c


	//----- nvinfo : EIATTR_SW_WAR
	.align		4
.L_2608:
        /*0138*/ 	.byte	0x04, 0x36
        /*013a*/ 	.short	(.L_2610 - .L_2609)
.L_2609:
        /*013c*/ 	.word	0x00000008
.L_2610:


//--------------------- .nv.info._ZN2at6native18elementwise_kernelILi128ELi4EZNS0_22gpu_kernel_impl_nocastINS0_13AUnaryFunctorIN3c108BFloat16ES5_bZZZNS0_23logical_xor_kernel_cudaERNS_14TensorIteratorEENKUlvE0_clEvENKUlvE8_clEvEUlS5_S5_E_EEEEvRNS_18TensorIteratorBaseERKT_EUliE_EEviT1_ --------------------------
	.section	.nv.info._ZN2at6native18elementwise_kernelILi128ELi4EZNS0_22gpu_kernel_impl_nocastINS0_13AUnaryFunctorIN3c108BFloat16ES5_bZZZNS0_23logical_xor_kernel_cudaERNS_14TensorIteratorEENKUlvE0_clEvENKUlvE8_clEvEUlS5_S5_E_EEEEvRNS_18TensorIteratorBaseERKT_EUliE_EEviT1_,"",@"SHT_CUDA_INFO"
	.sectionflags	@""
	.align	4


	//----- nvinfo : EIATTR_CUDA_API_VERSION
	.align		4
        /*0000*/ 	.byte	0x04, 0x37
        /*0002*/ 	.short	(.L_2612 - .L_2611)
.L_2611:
        /*0004*/ 	.word	0x00000082


	//----- nvinfo : EIATTR_KPARAM_INFO
	.align		4
.L_2612:
        /*0008*/ 	.byte	0x04, 0x17
        /*000a*/ 	.short	(.L_2614 - .L_2613)
.L_2613:
        /*000c*/ 	.word	0x00000000
        /*0010*/ 	.short	0x0001
        /*0012*/ 	.short	0x0008
        /*0014*/ 	.byte	0x00, 0xf0, 0x61, 0x08


	//----- nvinfo : EIATTR_KPARAM_INFO
	.align		4
.L_2614:
        /*0018*/ 	.byte	0x04, 0x17
        /*001a*/ 	.short	(.L_2616 - .L_2615)
.L_2615:
        /*001c*/ 	.word	0x00000000
        /*0020*/ 	.short	0x0000
        /*0022*/ 	.short	0x0000
        /*0024*/ 	.byte	0x00, 0xf0, 0x11, 0x00


	//----- nvinfo : EIATTR_SPARSE_MMA_MASK
	.align		4
.L_2616:
        /*0028*/ 	.byte	0x03, 0x50
        /*002a*/ 	.short	0x0000


	//----- nvinfo : EIATTR_MAXREG_COUNT
	.align		4
        /*002c*/ 	.byte	0x03, 0x1b
        /*002e*/ 	.short	0x0080


	//----- nvinfo : EIATTR_MERCURY_ISA_VERSION
	.align		4
        /*0030*/ 	.byte	0x03, 0x5f
        /*0032*/ 	.short	0x0101


	//----- nvinfo : EIATTR_EXIT_INSTR_OFFSETS
	.align		4
        /*0034*/ 	.byte	0x04, 0x1c
        /*0036*/ 	.short	(.L_2618 - .L_2617)


	//   ....[0]....
.L_2617:
        /*0038*/ 	.word	0x00003c90


	//   ....[1]....
        /*003c*/ 	.word	0x00005060


	//----- nvinfo : EIATTR_MAX_THREADS
	.align		4
.L_2618:
        /*0040*/ 	.byte	0x04, 0x05
        /*0042*/ 	.short	(.L_2620 - .L_2619)
.L_2619:
        /*0044*/ 	.word	0x00000080
        /*0048*/ 	.word	0x00000001
        /*004c*/ 	.word	0x00000001


	//----- nvinfo : EIATTR_CRS_STACK_SIZE
	.align		4
.L_2620:
        /*0050*/ 	.byte	0x04, 0x1e
        /*0052*/ 	.short	(.L_2622 - .L_2621)
.L_2621:
        /*0054*/ 	.word	0x00000000


	//----- nvinfo : EIATTR_CBANK_PARAM_SIZE
	.align		4
.L_2622:
        /*0058*/ 	.byte	0x03, 0x19
        /*005a*/ 	.short	0x0220


	//----- nvinfo : EIATTR_PARAM_CBANK
	.align		4
        /*005c*/ 	.byte	0x04, 0x0a
        /*005e*/ 	.short	(.L_2624 - .L_2623)
	.align		4
.L_2623:
        /*0060*/ 	.word	index@(.nv.constant0._ZN2at6native18elementwise_kernelILi128ELi4EZNS0_22gpu_kernel_impl_nocastINS0_13AUnaryFunctorIN3c108BFloat16ES5_bZZZNS0_23logical_xor_kernel_cudaERNS_14TensorIteratorEENKUlvE0_clEvENKUlvE8_clEvEUlS5_S5_E_EEEEvRNS_18TensorIteratorBaseERKT_EUliE_EEviT1_)
        /*0064*/ 	.short	0x0210
        /*0066*/ 	.short	0x0220


	//----- nvinfo : EIATTR_SW_WAR
	.align		4
.L_2624:
        /*0068*/ 	.byte	0x04, 0x36
        /*006a*/ 	.short	(.L_2626 - .L_2625)
.L_2625:
        /*006c*/ 	.word	0x00000008
.L_2626:


//--------------------- .nv.info._ZN2at6native27unrolled_elementwise_kernelINS0_13AUnaryFunctorIN3c108BFloat16ES4_bZZZNS0_23logical_xor_kernel_cudaERNS_14TensorIteratorEENKUlvE0_clEvENKUlvE8_clEvEUlS4_S4_E_EESt5arrayIPcLm2EELi4E23TrivialOffsetCalculatorILi1EjESF_NS0_6memory15LoadWithoutCastENSG_16StoreWithoutCastEEEviT_T0_T2_T3_T4_T5_ --------------------------
	.section	.nv.info._ZN2at6native27unrolled_elementwise_kernelINS0_13AUnaryFunctorIN3c108BFloat16ES4_bZZZNS0_23logical_xor_kernel_cudaERNS_14TensorIteratorEENKUlvE0_clEvENKUlvE8_clEvEUlS4_S4_E_EESt5arrayIPcLm2EELi4E23TrivialOffsetCalculatorILi1EjESF_NS0_6memory15LoadWithoutCastENSG_16StoreWithoutCastEEEviT_T0_T2_T3_T4_T5_,"",@"SHT_CUDA_INFO"
	.sectionflags	@""
	.align	4


	//----- nvinfo : EIATTR_CUDA_API_VERSION
	.align		4
        /*0000*/ 	.byte	0x04, 0x37
        /*0002*/ 	.short	(.L_2628 - .L_2627)
.L_2627:
        /*0004*/ 	.word	0x00000082


	//----- nvinfo : EIATTR_KPARAM_INFO
	.align		4
.L_2628:
        /*0008*/ 	.byte	0x04, 0x17
        /*000a*/ 	.short	(.L_2630 - .L_2629)
.L_2629:
        /*000c*/ 	.word	0x00000000
        /*0010*/ 	.short	0x0006
        /*0012*/ 	.short	0x001b
        /*0014*/ 	.byte	0x00, 0xf0, 0x05, 0x00


	//----- nvinfo : EIATTR_KPARAM_INFO
	.align		4
.L_2630:
        /*0018*/ 	.byte	0x04, 0x17
        /*001a*/ 	.short	(.L_2632 - .L_2631)
.L_2631:
        /*001c*/ 	.word	0x00000000
        /*0020*/ 	.short	0x0005
        /*0022*/ 	.short	0x001a
        /*0024*/ 	.byte	0x00, 0xf0, 0x05, 0x00


	//----- nvinfo : EIATTR_KPARAM_INFO
	.align		4
.L_2632:
        /*0028*/ 	.byte	0x04, 0x17
        /*002a*/ 	.short	(.L_2634 - .L_2633)
.L_2633:
        /*002c*/ 	.word	0x00000000
        /*0030*/ 	.short	0x0004
        /*0032*/ 	.short	0x0019
        /*0034*/ 	.byte	0x00, 0xf0, 0x05, 0x00


	//----- nvinfo : EIATTR_KPARAM_INFO
	.align		4
.L_2634:
        /*0038*/ 	.byte	0x04, 0x17
        /*003a*/ 	.short	(.L_2636 - .L_2635)
.L_2635:
        /*003c*/ 	.word	0x00000000
        /*0040*/ 	.short	0x0003
        /*0042*/ 	.short	0x0018
        /*0044*/ 	.byte	0x00, 0xf0, 0x05, 0x00


	//----- nvinfo : EIATTR_KPARAM_INFO
	.align		4
.L_2636:
        /*0048*/ 	.byte	0x04, 0x17
        /*004a*/ 	.short	(.L_2638 - .L_2637)
.L_2637:
        /*004c*/ 	.word	0x00000000
        /*0050*/ 	.short	0x0002
        /*0052*/ 	.short	0x0008
        /*0054*/ 	.byte	0x00, 0xf0, 0x41, 0x00


	//----- nvinfo : EIATTR_KPARAM_INFO
	.align		4
.L_2638:
        /*0058*/ 	.byte	0x04, 0x17
        /*005a*/ 	.short	(.L_2640 - .L_2639)
.L_2639:
        /*005c*/ 	.word	0x00000000
        /*0060*/ 	.short	0x0001
        /*0062*/ 	.short	0x0004
        /*0064*/ 	.byte	0x00, 0xf0, 0x11, 0x00


	//----- nvinfo : EIATTR_KPARAM_INFO
	.align		4
.L_2640:
        /*0068*/ 	.byte	0x04, 0x17
        /*006a*/ 	.short	(.L_2642 - .L_2641)
.L_2641:
        /*006c*/ 	.word	0x00000000
        /*0070*/ 	.short	0x0000
        /*0072*/ 	.short	0x0000
        /*0074*/ 	.byte	0x00, 0xf0, 0x11, 0x00


	//----- nvinfo : EIATTR_SPARSE_MMA_MASK
	.align		4
.L_2642:
        /*0078*/ 	.byte	0x03, 0x50
        /*007a*/ 	.short	0x0000


	//----- nvinfo : EIATTR_MAXREG_COUNT
	.align		4
        /*007c*/ 	.byte	0x03, 0x1b
        /*007e*/ 	.short	0x00ff


	//----- nvinfo : EIATTR_MERCURY_ISA_VERSION
	.align		4
        /*0080*/ 	.byte	0x03, 0x5f
        /*0082*/ 	.short	0x0101


	//----- nvinfo : EIATTR_EXIT_INSTR_OFFSETS
	.align		4
        /*0084*/ 	.byte	0x04, 0x1c
        /*0086*/ 	.short	(.L_2644 - .L_2643)


	//   ....[0]....
.L_2643:
        /*0088*/ 	.word	0x00000550


	//   ....[1]....
        /*008c*/ 	.word	0x000005e0


	//----- nvinfo : EIATTR_MAX_THREADS
	.align		4
.L_2644:
        /*0090*/ 	.byte	0x04, 0x05
        /*0092*/ 	.short	(.L_2646 - .L_2645)
.L_2645:
        /*0094*/ 	.word	0x00000080
        /*0098*/ 	.word	0x00000001
        /*009c*/ 	.word	0x00000001


	//----- nvinfo : EIATTR_CRS_STACK_SIZE
	.align		4
.L_2646:
        /*00a0*/ 	.byte	0x04, 0x1e
        /*00a2*/ 	.short	(.L_2648 - .L_2647)
.L_2647:
        /*00a4*/ 	.word	0x00000000


	//----- nvinfo : EIATTR_CBANK_PARAM_SIZE
	.align		4
.L_2648:
        /*00a8*/ 	.byte	0x03, 0x19
        /*00aa*/ 	.short	0x001c


	//----- nvinfo : EIATTR_PARAM_CBANK
	.align		4
        /*00ac*/ 	.byte	0x04, 0x0a
        /*00ae*/ 	.short	(.L_2650 - .L_2649)
	.align		4
.L_2649:
        /*00b0*/ 	.word	index@(.nv.constant0._ZN2at6native27unrolled_elementwise_kernelINS0_13AUnaryFunctorIN3c108BFloat16ES4_bZZZNS0_23logical_xor_kernel_cudaERNS_14TensorIteratorEENKUlvE0_clEvENKUlvE8_clEvEUlS4_S4_E_EESt5arrayIPcLm2EELi4E23TrivialOffsetCalculatorILi1EjESF_NS0_6memory15LoadWithoutCastENSG_16StoreWithoutCastEEEviT_T0_T2_T3_T4_T5_)
        /*00b4*/ 	.short	0x0210
        /*00b6*/ 	.short	0x001c


	//----- nvinfo : EIATTR_SW_WAR
	.align		4
.L_2650:
        /*00b8*/ 	.byte	0x04, 0x36
        /*00ba*/ 	.short	(.L_2652 - .L_2651)
.L_2651:
        /*00bc*/ 	.word	0x00000008
.L_2652:


//--------------------- .nv.info._ZN2at6native29vectorized_elementwise_kernelILi2ENS0_13AUnaryFunctorIN3c108BFloat16ES4_bZZZNS0_23logical_xor_kernel_cudaERNS_14TensorIteratorEENKUlvE0_clEvENKUlvE8_clEvEUlS4_S4_E_EESt5arrayIPcLm2EEEEviT0_T1_ --------------------------
	.section	.nv.info._ZN2at6native29vectorized_elementwise_kernelILi2ENS0_13AUnaryFunctorIN3c108BFloat16ES4_bZZZNS0_23logical_xor_kernel_cudaERNS_14TensorIteratorEENKUlvE0_clEvENKUlvE8_clEvEUlS4_S4_E_EESt5arrayIPcLm2EEEEviT0_T1_,"",@"SHT_CUDA_INFO"
	.sectionflags	@""
	.align	4


	//----- nvinfo : EIATTR_CUDA_API_VERSION
	.align		4
        /*0000*/ 	.byte	0x04, 0x37
        /*0002*/ 	.short	(.L_2654 - .L_2653)
.L_2653:
        /*0004*/ 	.word	0x00000082


	//----- nvinfo : EIATTR_KPARAM_INFO
	.align		4
.L_2654:
        /*0008*/ 	.byte	0x04, 0x17
        /*000a*/ 	.short	(.L_2656 - .L_2655)
.L_2655:
        /*000c*/ 	.word	0x00000000
        /*0010*/ 	.short	0x0002
        /*0012*/ 	.short	0x0008
        /*0014*/ 	.byte	0x00, 0xf0, 0x41, 0x00


	//----- nvinfo : EIATTR_KPARAM_INFO
	.align		4
.L_2656:
        /*0018*/ 	.byte	0x04, 0x17
        /*001a*/ 	.short	(.L_2658 - .L_2657)
.L_2657:
        /*001c*/ 	.word	0x00000000
        /*0020*/ 	.short	0x0001
        /*0022*/ 	.short	0x0004
        /*0024*/ 	.byte	0x00, 0xf0, 0x11, 0x00


	//----- nvinfo : EIATTR_KPARAM_INFO
	.align		4
.L_2658:
        /*0028*/ 	.byte	0x04, 0x17
        /*002a*/ 	.short	(.L_2660 - .L_2659)
.L_2659:
        /*002c*/ 	.word	0x00000000
        /*0030*/ 	.short	0x0000
        /*0032*/ 	.short	0x0000
        /*0034*/ 	.byte	0x00, 0xf0, 0x11, 0x00


	//----- nvinfo : EIATTR_SPARSE_MMA_MASK
	.align		4
.L_2660:
        /*0038*/ 	.byte	0x03, 0x50
        /*003a*/ 	.short	0x0000


	//----- nvinfo : EIATTR_MAXREG_COUNT
	.align		4
        /*003c*/ 	.byte	0x03, 0x1b
        /*003e*/ 	.short	0x00ff


	//----- nvinfo : EIATTR_MERCURY_ISA_VERSION
	.align		4
        /*0040*/ 	.byte	0x03, 0x5f
        /*0042*/ 	.short	0x0101


	//----- nvinfo : EIATTR_EXIT_INSTR_OFFSETS
	.align		4
        /*0044*/ 	.byte	0x04, 0x1c
        /*0046*/ 	.short	(.L_2662 - .L_2661)


	//   ....[0]....
.L_2661:
        /*0048*/ 	.word	0x00000430


	//   ....[1]....
        /*004c*/ 	.word	0x00000f90


	//   ....[2]....
        /*0050*/ 	.word	0x00000ff0


	//----- nvinfo : EIATTR_MAX_THREADS
	.align		4
.L_2662:
        /*0054*/ 	.byte	0x04, 0x05
        /*0056*/ 	.short	(.L_2664 - .L_2663)
.L_2663:
        /*0058*/ 	.word	0x00000080
        /*005c*/ 	.word	0x00000001
        /*0060*/ 	.word	0x00000001


	//----- nvinfo : EIATTR_CRS_STACK_SIZE
	.align		4
.L_2664:
        /*0064*/ 	.byte	0x04, 0x1e
        /*0066*/ 	.short	(.L_2666 - .L_2665)
.L_2665:
        /*0068*/ 	.word	0x00000000


	//----- nvinfo : EIATTR_CBANK_PARAM_SIZE
	.align		4
.L_2666:
        /*006c*/ 	.byte	0x03, 0x19
        /*006e*/ 	.short	0x0018


	//----- nvinfo : EIATTR_PARAM_CBANK
	.align		4
        /*0070*/ 	.byte	0x04, 0x0a
        /*0072*/ 	.short	(.L_2668 - .L_2667)
	.align		4
.L_2667:
        /*0074*/ 	.word	index@(.nv.constant0._ZN2at6native29vectorized_elementwise_kernelILi2ENS0_13AUnaryFunctorIN3c108BFloat16ES4_bZZZNS0_23logical_xor_kernel_cudaERNS_14TensorIteratorEENKUlvE0_clEvENKUlvE8_clEvEUlS4_S4_E_EESt5arrayIPcLm2EEEEviT0_T1_)
        /*0078*/ 	.short	0x0210
        /*007a*/ 	.short	0x0018


	//----- nvinfo : EIATTR_SW_WAR
	.align		4
.L_2668:
        /*007c*/ 	.byte	0x04, 0x36
        /*007e*/ 	.short	(.L_2670 - .L_2669)
.L_2669:
        /*0080*/ 	.word	0x00000008
.L_2670:


//--------------------- .nv.info._ZN2at6native29vectorized_elementwise_kernelILi4ENS0_13AUnaryFunctorIN3c108BFloat16ES4_bZZZNS0_23logical_xor_kernel_cudaERNS_14TensorIteratorEENKUlvE0_clEvENKUlvE8_clEvEUlS4_S4_E_EESt5arrayIPcLm2EEEEviT0_T1_ --------------------------
	.section	.nv.info._ZN2at6native29vectorized_elementwise_kernelILi4ENS0_13AUnaryFunctorIN3c108BFloat16ES4_bZZZNS0_23logical_xor_kernel_cudaERNS_14TensorIteratorEENKUlvE0_clEvENKUlvE8_clEvEUlS4_S4_E_EESt5arrayIPcLm2EEEEviT0_T1_,"",@"SHT_CUDA_INFO"
	.sectionflags	@""
	.align	4


	//----- nvinfo : EIATTR_CUDA_API_VERSION
	.align		4
        /*0000*/ 	.byte	0x04, 0x37
        /*0002*/ 	.short	(.L_2672 - .L_2671)
.L_2671:
        /*0004*/ 	.word	0x00000082


	//----- nvinfo : EIATTR_KPARAM_INFO
	.align		4
.L_2672:
        /*0008*/ 	.byte	0x04, 0x17
        /*000a*/ 	.short	(.L_2674 - .L_2673)
.L_2673:
        /*000c*/ 	.word	0x00000000
        /*0010*/ 	.short	0x0002
        /*0012*/ 	.short	0x0008
        /*0014*/ 	.byte	0x00, 0xf0, 0x41, 0x00


	//----- nvinfo : EIATTR_KPARAM_INFO
	.align		4
.L_2674:
        /*0018*/ 	.byte	0x04, 0x17
        /*001a*/ 	.short	(.L_2676 - .L_2675)
.L_2675:
        /*001c*/ 	.word	0x00000000
        /*0020*/ 	.short	0x0001
        /*0022*/ 	.short	0x0004
        /*0024*/ 	.byte	0x00, 0xf0, 0x11, 0x00


	//----- nvinfo : EIATTR_KPARAM_INFO
	.align		4
.L_2676:
        /*0028*/ 	.byte	0x04, 0x17
        /*002a*/ 	.short	(.L_2678 - .L_2677)
.L_2677:
        /*002c*/ 	.word	0x00000000
        /*0030*/ 	.short	0x0000
        /*0032*/ 	.short	0x0000
        /*0034*/ 	.byte	0x00, 0xf0, 0x11, 0x00


	//----- nvinfo : EIATTR_SPARSE_MMA_MASK
	.align		4
.L_2678:
        /*0038*/ 	.byte	0x03, 0x50
        /*003a*/ 	.short	0x0000


	//----- nvinfo : EIATTR_MAXREG_COUNT
	.align		4
        /*003c*/ 	.byte	0x03, 0x1b
        /*003e*/ 	.short	0x00ff


	//----- nvinfo : EIATTR_MERCURY_ISA_VERSION
	.align		4
        /*0040*/ 	.byte	0x03, 0x5f
        /*0042*/ 	.short	0x0101


	//----- nvinfo : EIATTR_EXIT_INSTR_OFFSETS
	.align		4
        /*0044*/ 	.byte	0x04, 0x1c
        /*0046*/ 	.short	(.L_2680 - .L_2679)


	//   ....[0]....
.L_2679:
        /*0048*/ 	.word	0x00000410


	//   ....[1]....
        /*004c*/ 	.word	0x00000f70


	//   ....[2]....
        /*0050*/ 	.word	0x00000fd0


	//----- nvinfo : EIATTR_MAX_THREADS
	.align		4
.L_2680:
        /*0054*/ 	.byte	0x04, 0x05
        /*0056*/ 	.short	(.L_2682 - .L_2681)
.L_2681:
        /*0058*/ 	.word	0x00000080
        /*005c*/ 	.word	0x00000001
        /*0060*/ 	.word	0x00000001


	//----- nvinfo : EIATTR_CRS_STACK_SIZE
	.align		4
.L_2682:
        /*0064*/ 	.byte	0x04, 0x1e
        /*0066*/ 	.short	(.L_2684 - .L_2683)
.L_2683:
        /*0068*/ 	.word	0x00000000


	//----- nvinfo : EIATTR_CBANK_PARAM_SIZE
	.align		4
.L_2684:
        /*006c*/ 	.byte	0x03, 0x19
        /*006e*/ 	.short	0x0018


	//----- nvinfo : EIATTR_PARAM_CBANK
	.align		4
        /*0070*/ 	.byte	0x04, 0x0a
        /*0072*/ 	.short	(.L_2686 - .L_2685)
	.align		4
.L_2685:
        /*0074*/ 	.word	index@(.nv.constant0._ZN2at6native29vectorized_elementwise_kernelILi4ENS0_13AUnaryFunctorIN3c108BFloat16ES4_bZZZNS0_23logical_xor_kernel_cudaERNS_14TensorIteratorEENKUlvE0_clEvENKUlvE8_clEvEUlS4_S4_E_EESt5arrayIPcLm2EEEEviT0_T1_)
        /*0078*/ 	.short	0x0210
        /*007a*/ 	.short	0x0018


	//----- nvinfo : EIATTR_SW_WAR
	.align		4
.L_2686:
        /*007c*/ 	.byte	0x04, 0x36
        /*007e*/ 	.short	(.L_2688 - .L_2687)
.L_2687:
        /*0080*/ 	.word	0x00000008
.L_2688:


//--------------------- .nv.info._ZN2at6native29vectorized_elementwise_kernelILi8ENS0_13AUnaryFunctorIN3c108BFloat16ES4_bZZZNS0_23logical_xor_kernel_cudaERNS_14TensorIteratorEENKUlvE0_clEvENKUlvE8_clEvEUlS4_S4_E_EESt5arrayIPcLm2EEEEviT0_T1_ --------------------------
	.section	.nv.info._ZN2at6native29vectorized_elementwise_kernelILi8ENS0_13AUnaryFunctorIN3c108BFloat16ES4_bZZZNS0_23logical_xor_kernel_cudaERNS_14TensorIteratorEENKUlvE0_clEvENKUlvE8_clEvEUlS4_S4_E_EESt5arrayIPcLm2EEEEviT0_T1_,"",@"SHT_CUDA_INFO"
	.sectionflags	@""
	.align	4


	//----- nvinfo : EIATTR_CUDA_API_VERSION
	.align		4
        /*0000*/ 	.byte	0x04, 0x37
        /*0002*/ 	.short	(.L_2690 - .L_2689)
.L_2689:
        /*0004*/ 	.word	0x00000082


	//----- nvinfo : EIATTR_KPARAM_INFO
	.align		4
.L_2690:
        /*0008*/ 	.byte	0x04, 0x17
        /*000a*/ 	.short	(.L_2692 - .L_2691)
.L_2691:
        /*000c*/ 	.word	0x00000000
        /*0010*/ 	.short	0x0002
        /*0012*/ 	.short	0x0008
        /*0014*/ 	.byte	0x00, 0xf0, 0x41, 0x00


	//----- nvinfo : EIATTR_KPARAM_INFO
	.align		4
.L_2692:
        /*0018*/ 	.byte	0x04, 0x17
        /*001a*/ 	.short	(.L_2694 - .L_2693)
.L_2693:
        /*001c*/ 	.word	0x00000000
        /*0020*/ 	.short	0x0001
        /*0022*/ 	.short	0x0004
        /*0024*/ 	.byte	0x00, 0xf0, 0x11, 0x00


	//----- nvinfo : EIATTR_KPARAM_INFO
	.align		4
.L_2694:
        /*0028*/ 	.byte	0x04, 0x17
        /*002a*/ 	.short	(.L_2696 - .L_2695)
.L_2695:
        /*002c*/ 	.word	0x00000000
        /*0030*/ 	.short	0x0000
        /*0032*/ 	.short	0x0000
        /*0034*/ 	.byte	0x00, 0xf0, 0x11, 0x00


	//----- nvinfo : EIATTR_SPARSE_MMA_MASK
	.align		4
.L_2696:
        /*0038*/ 	.byte	0x03, 0x50
        /*003a*/ 	.short	0x0000


	//----- nvinfo : EIATTR_MAXREG_COUNT
	.align		4
        /*003c*/ 	.byte	0x03, 0x1b
        /*003e*/ 	.short	0x00ff


	//----- nvinfo : EIATTR_MERCURY_ISA_VERSION
	.align		4
        /*0040*/ 	.byte	0x03, 0x5f
        /*0042*/ 	.short	0x0101


	//----- nvinfo : EIATTR_EXIT_INSTR_OFFSETS
	.align		4
        /*0044*/ 	.byte	0x04, 0x1c
        /*0046*/ 	.short	(.L_2698 - .L_2697)


	//   ....[0]....
.L_2697:
        /*0048*/ 	.word	0x00000430


	//   ....[1]....
        /*004c*/ 	.word	0x00000f90


	//   ....[2]....
        /*0050*/ 	.word	0x00000ff0


	//----- nvinfo : EIATTR_MAX_THREADS
	.align		4
.L_2698:
        /*0054*/ 	.byte	0x04, 0x05
        /*0056*/ 	.short	(.L_2700 - .L_2699)
.L_2699:
        /*0058*/ 	.word	0x00000080
        /*005c*/ 	.word	0x00000001
        /*0060*/ 	.word	0x00000001


	//----- nvinfo : EIATTR_CRS_STACK_SIZE
	.align		4
.L_2700:
        /*0064*/ 	.byte	0x04, 0x1e
        /*0066*/ 	.short	(.L_2702 - .L_2701)
.L_2701:
        /*0068*/ 	.word	0x00000000


	//----- nvinfo : EIATTR_CBANK_PARAM_SIZE
	.align		4
.L_2702:
        /*006c*/ 	.byte	0x03, 0x19
        /*006e*/ 	.short	0x0018


	//----- nvinfo : EIATTR_PARAM_CBANK
	.align		4
        /*0070*/ 	.byte	0x04, 0x0a
        /*0072*/ 	.short	(.L_2704 - .L_2703)
	.align		4
.L_2703:
        /*0074*/ 	.word	index@(.nv.constant0._ZN2at6native29vectorized_elementwise_kernelILi8ENS0_13AUnaryFunctorIN3c108BFloat16ES4_bZZZNS0_23logical_xor_kernel_cudaERNS_14TensorIteratorEENKUlvE0_clEvENKUlvE8_clEvEUlS4_S4_E_EESt5arrayIPcLm2EEEEviT0_T1_)
        /*0078*/ 	.short	0x0210
        /*007a*/ 	.short	0x0018


	//----- nvinfo : EIATTR_SW_WAR
	.align		4
.L_2704:
        /*007c*/ 	.byte	0x04, 0x36
        /*007e*/ 	.short	(.L_2706 - .L_2705)
.L_2705:
        /*0080*/ 	.word	0x00000008
.L_2706:


//--------------------- .nv.info._ZN2at6native18elementwise_kernelILi128ELi4EZNS0_15gpu_kernel_implINS0_13BinaryFunctorIN3c108BFloat16ES5_bZZZNS0_23logical_xor_kernel_cudaERNS_14TensorIteratorEENKUlvE0_clEvENKUlvE8_clEvEUlS5_S5_E_EEEEvRNS_18TensorIteratorBaseERKT_EUliE_EEviT1_ --------------------------
	.section	.nv.info._ZN2at6native18elementwise_kernelILi128ELi4EZNS0_15gpu_kernel_implINS0_13BinaryFunctorIN3c108BFloat16ES5_bZZZNS0_23logical_xor_kernel_cudaERNS_14TensorIteratorEENKUlvE0_clEvENKUlvE8_clEvEUlS5_S5_E_EEEEvRNS_18TensorIteratorBaseERKT_EUliE_EEviT1_,"",@"SHT_CUDA_INFO"
	.sectionflags	@""
	.align	4


	//----- nvinfo : EIATTR_CUDA_API_VERSION
	.align		4
        /*0000*/ 	.byte	0x04, 0x37
        /*0002*/ 	.short	(.L_2708 - .L_2707)
.L_2707:
        /*0004*/ 	.word	0x00000082


	//----- nvinfo : EIATTR_KPARAM_INFO
	.align		4
.L_2708:
        /*0008*/ 	.byte	0x04, 0x17
        /*000a*/ 	.short	(.L_2710 - .L_2709)
.L_2709:
        /*000c*/ 	.word	0x00000000
        /*0010*/ 	.short	0x0001
        /*0012*/ 	.short	0x0008
        /*0014*/ 	.byte	0x00, 0xf0, 0x21, 0x0a


	//----- nvinfo : EIATTR_KPARAM_INFO
	.align		4
.L_2710:
        /*0018*/ 	.byte	0x04, 0x17
        /*001a*/ 	.short	(.L_2712 - .L_2711)
.L_2711:
        /*001c*/ 	.word	0x00000000
        /*0020*/ 	.short	0x0000
        /*0022*/ 	.short	0x0000
        /*0024*/ 	.byte	0x00, 0xf0, 0x11, 0x00


	//----- nvinfo : EIATTR_SPARSE_MMA_MASK
	.align		4
.L_2712:
        /*0028*/ 	.byte	0x03, 0x50
        /*002a*/ 	.short	0x0000


	//----- nvinfo : EIATTR_MAXREG_COUNT
	.align		4
        /*002c*/ 	.byte	0x03, 0x1b
        /*002e*/ 	.short	0x0080


	//----- nvinfo : EIATTR_EXTERNS
	.align		4
        /*0030*/ 	.byte	0x04, 0x0f
        /*0032*/ 	.short	(.L_2714 - .L_2713)


	//   ....[0]....
	.align		4
.L_2713:
        /*0034*/ 	.word	index@(__assertfail)


	//----- nvinfo : EIATTR_MERCURY_ISA_VERSION
	.align		4
.L_2714:
        /*0038*/ 	.byte	0x03, 0x5f
        /*003a*/ 	.short	0x0101


	//----- nvinfo : EIATTR_SYSCALL_OFFSETS
	.align		4
        /*003c*/ 	.byte	0x04, 0x46
        /*003e*/ 	.short	(.L_2716 - .L_2715)


	//   ....[0]....
.L_2715:
        /*0040*/ 	.word	0x000026f0


	//   ....[1]....
        /*0044*/ 	.word	0x000036c0


	//   ....[2]....
        /*0048*/ 	.word	0x00004590


	//   ....[3]....
        /*004c*/ 	.word	0x00006ca0


	//   ....[4]....
        /*0050*/ 	.word	0x00007c70


	//   ....[5]....
        /*0054*/ 	.word	0x00008b40


	//   ....[6]....
        /*0058*/ 	.word	0x0000b240


	//   ....[7]....
        /*005c*/ 	.word	0x0000c210


	//   ....[8]....
        /*0060*/ 	.word	0x0000d0e0


	//   ....[9]....
        /*0064*/ 	.word	0x0000f7d0


	//   ....[10]....
        /*0068*/ 	.word	0x000107a0


	//   ....[11]....
        /*006c*/ 	.word	0x00011670


	//----- nvinfo : EIATTR_EXIT_INSTR_OFFSETS
	.align		4
.L_2716:
        /*0070*/ 	.byte	0x04, 0x1c
        /*0072*/ 	.short	(.L_2718 - .L_2717)


	//   ....[0]....
.L_2717:
        /*0074*/ 	.word	0x0000d180


	//   ....[1]....
        /*0078*/ 	.word	0x00010980


	//   ....[2]....
        /*007c*/ 	.word	0x000109a0


	//   ....[3]....
        /*0080*/ 	.word	0x00010a30


	//   ....[4]....
        /*0084*/ 	.word	0x00010a50


	//   ....[5]....
        /*0088*/ 	.word	0x00010a70


	//   ....[6]....
        /*008c*/ 	.word	0x00010b00


	//   ....[7]....
        /*0090*/ 	.word	0x00010b40


	//   ....[8]....
        /*0094*/ 	.word	0x00010be0


	//   ....[9]....
        /*0098*/ 	.word	0x00010c30


	//   ....[10]....
        /*009c*/ 	.word	0x00010c60


	//   ....[11]....
        /*00a0*/ 	.word	0x00010d00


	//   ....[12]....
        /*00a4*/ 	.word	0x00010d40


	//   ....[13]....
        /*00a8*/ 	.word	0x00010ed0


	//   ....[14]....
        /*00ac*/ 	.word	0x00011030


	//   ....[15]....
        /*00b0*/ 	.word	0x00011070


	//   ....[16]....
        /*00b4*/ 	.word	0x00011110


	//   ....[17]....
        /*00b8*/ 	.word	0x00011290


	//   ....[18]....
        /*00bc*/ 	.word	0x00011410


	//   ....[19]....
        /*00c0*/ 	.word	0x00011570


	//   ....[20]....
        /*00c4*/ 	.word	0x00011680


	//   ....[21]....
        /*00c8*/ 	.word	0x000116b0


	//   ....[22]....
        /*00cc*/ 	.word	0x000116d0


	//----- nvinfo : EIATTR_MAX_THREADS
	.align		4
.L_2718:
        /*00d0*/ 	.byte	0x04, 0x05
        /*00d2*/ 	.short	(.L_2720 - .L_2719)
.L_2719:
        /*00d4*/ 	.word	0x00000080
        /*00d8*/ 	.word	0x00000001
        /*00dc*/ 	.word	0x00000001


	//----- nvinfo : EIATTR_CRS_STACK_SIZE
	.align		4
.L_2720:
        /*00e0*/ 	.byte	0x04, 0x1e
        /*00e2*/ 	.short	(.L_2722 - .L_2721)
.L_2721:
        /*00e4*/ 	.word	0x00000000


	//----- nvinfo : EIATTR_CBANK_PARAM_SIZE
	.align		4
.L_2722:
        /*00e8*/ 	.byte	0x03, 0x19
        /*00ea*/ 	.short	0x0290


	//----- nvinfo : EIATTR_PARAM_CBANK
	.align		4
        /*00ec*/ 	.byte	0x04, 0x0a
        /*00ee*/ 	.short	(.L_2724 - .L_2723)
	.align		4
.L_2723:
        /*00f0*/ 	.word	index@(.nv.constant0._ZN2at6native18elementwise_kernelILi128ELi4EZNS0_15gpu_kernel_implINS0_13BinaryFunctorIN3c108BFloat16ES5_bZZZNS0_23logical_xor_kernel_cudaERNS_14TensorIteratorEENKUlvE0_clEvENKUlvE8_clEvEUlS5_S5_E_EEEEvRNS_18TensorIteratorBaseERKT_EUliE_EEviT1_)
        /*00f4*/ 	.short	0x0210
        /*00f6*/ 	.short	0x0290


	//----- nvinfo : EIATTR_SW_WAR
	.align		4
.L_2724:
        /*00f8*/ 	.byte	0x04, 0x36
        /*00fa*/ 	.short	(.L_2726 - .L_2725)
.L_2725:
        /*00fc*/ 	.word	0x00000008
.L_2726:


//--------------------- .nv.info._ZN2at6native27unrolled_elementwise_kernelINS0_13BinaryFunctorIN3c108BFloat16ES4_bZZZNS0_23logical_xor_kernel_cudaERNS_14TensorIteratorEENKUlvE0_clEvENKUlvE8_clEvEUlS4_S4_E_EESt5arrayIPcLm3EELi4E23TrivialOffsetCalculatorILi2EjESE_ILi1EjENS0_6memory12LoadWithCastILi2EEENSH_13StoreWithCastILi1EEEEEviT_T0_T2_T3_T4_T5_ --------------------------
	.section	.nv.info._ZN2at6native27unrolled_elementwise_kernelINS0_13BinaryFunctorIN3c108BFloat16ES4_bZZZNS0_23logical_xor_kernel_cudaERNS_14TensorIteratorEENKUlvE0_clEvENKUlvE8_clEvEUlS4_S4_E_EESt5arrayIPcLm3EELi4E23TrivialOffsetCalculatorILi2EjESE_ILi1EjENS0_6memory12LoadWithCastILi2EEENSH_13StoreWithCastILi1EEEEEviT_T0_T2_T3_T4_T5_,"",@"SHT_CUDA_INFO"
	.sectionflags	@""
	.align	4


	//----- nvinfo : EIATTR_CUDA_API_VERSION
	.align		4
        /*0000*/ 	.byte	0x04, 0x37
        /*0002*/ 	.short	(.L_2728 - .L_2727)
.L_2727:
        /*0004*/ 	.word	0x00000082


	//----- nvinfo : EIATTR_KPARAM_INFO
	.align		4
.L_2728:
        /*0008*/ 	.byte	0x04, 0x17
        /*000a*/ 	.short	(.L_2730 - .L_2729)
.L_2729:
        /*000c*/ 	.word	0x00000000
        /*0010*/ 	.short	0x0006
        /*0012*/ 	.short	0x0030
        /*0014*/ 	.byte	0x00, 0xf0, 0x21, 0x00


	//----- nvinfo : EIATTR_KPARAM_INFO
	.align		4
.L_2730:
        /*0018*/ 	.byte	0x04, 0x17
        /*001a*/ 	.short	(.L_2732 - .L_2731)
.L_2731:
        /*001c*/ 	.word	0x00000000
        /*0020*/ 	.short	0x0005
        /*0022*/ 	.short	0x0024
        /*0024*/ 	.byte	0x00, 0xf0, 0x31, 0x00


	//----- nvinfo : EIATTR_KPARAM_INFO
	.align		4
.L_2732:
        /*0028*/ 	.byte	0x04, 0x17
        /*002a*/ 	.short	(.L_2734 - .L_2733)
.L_2733:
        /*002c*/ 	.word	0x00000000
        /*0030*/ 	.short	0x0004
        /*0032*/ 	.short	0x0021
        /*0034*/ 	.byte	0x00, 0xf0, 0x05, 0x00


	//----- nvinfo : EIATTR_KPARAM_INFO
	.align		4
.L_2734:
        /*0038*/ 	.byte	0x04, 0x17
        /*003a*/ 	.short	(.L_2736 - .L_2735)
.L_2735:
        /*003c*/ 	.word	0x00000000
        /*0040*/ 	.short	0x0003
        /*0042*/ 	.short	0x0020
        /*0044*/ 	.byte	0x00, 0xf0, 0x05, 0x00


	//----- nvinfo : EIATTR_KPARAM_INFO
	.align		4
.L_2736:
        /*0048*/ 	.byte	0x04, 0x17
        /*004a*/ 	.short	(.L_2738 - .L_2737)
.L_2737:
        /*004c*/ 	.word	0x00000000
        /*0050*/ 	.short	0x0002
        /*0052*/ 	.short	0x0008
        /*0054*/ 	.byte	0x00, 0xf0, 0x61, 0x00


	//----- nvinfo : EIATTR_KPARAM_INFO
	.align		4
.L_2738:
        /*0058*/ 	.byte	0x04, 0x17
        /*005a*/ 	.short	(.L_2740 - .L_2739)
.L_2739:
        /*005c*/ 	.word	0x00000000
        /*0060*/ 	.short	0x0001
        /*0062*/ 	.short	0x0004
        /*0064*/ 	.byte	0x00, 0xf0, 0x05, 0x00


	//----- nvinfo : EIATTR_KPARAM_INFO
	.align		4
.L_2740:
        /*0068*/ 	.byte	0x04, 0x17
        /*006a*/ 	.short	(.L_2742 - .L_2741)
.L_2741:
        /*006c*/ 	.word	0x00000000
        /*0070*/ 	.short	0x0000
        /*0072*/ 	.short	0x0000
        /*0074*/ 	.byte	0x00, 0xf0, 0x11, 0x00


	//----- nvinfo : EIATTR_SPARSE_MMA_MASK
	.align		4
.L_2742:
        /*0078*/ 	.byte	0x03, 0x50
        /*007a*/ 	.short	0x0000


	//----- nvinfo : EIATTR_MAXREG_COUNT
	.align		4
        /*007c*/ 	.byte	0x03, 0x1b
        /*007e*/ 	.short	0x00ff


	//----- nvinfo : EIATTR_EXTERNS
	.align		4
        /*0080*/ 	.byte	0x04, 0x0f
        /*0082*/ 	.short	(.L_2744 - .L_2743)


	//   ....[0]....
	.align		4
.L_2743:
        /*0084*/ 	.word	index@(__assertfail)


	//----- nvinfo : EIATTR_MERCURY_ISA_VERSION
	.align		4
.L_2744:
        /*0088*/ 	.byte	0x03, 0x5f
        /*008a*/ 	.short	0x0101


	//----- nvinfo : EIATTR_SYSCALL_OFFSETS
	.align		4
        /*008c*/ 	.byte	0x04, 0x46
        /*008e*/ 	.short	(.L_2746 - .L_2745)


	//   ....[0]....
.L_2745:
        /*0090*/ 	.word	0x000010f0


	//   ....[1]....
        /*0094*/ 	.word	0x000021b0


	//   ....[2]....
        /*0098*/ 	.word	0x000032f0


	//   ....[3]....
        /*009c*/ 	.word	0x000043b0


	//   ....[4]....
        /*00a0*/ 	.word	0x00005500


	//   ....[5]....
        /*00a4*/ 	.word	0x000065d0


	//   ....[6]....
        /*00a8*/ 	.word	0x00007700


	//   ....[7]....
        /*00ac*/ 	.word	0x000086e0


	//   ....[8]....
        /*00b0*/ 	.word	0x000099f0


	//   ....[9]....
        /*00b4*/ 	.word	0x0000a910


	//   ....[10]....
        /*00b8*/ 	.word	0x0000b7f0


	//   ....[11]....
        /*00bc*/ 	.word	0x0000c6d0


	//----- nvinfo : EIATTR_EXIT_INSTR_OFFSETS
	.align		4
.L_2746:
        /*00c0*/ 	.byte	0x04, 0x1c
        /*00c2*/ 	.short	(.L_2748 - .L_2747)


	//   ....[0]....
.L_2747:
        /*00c4*/ 	.word	0x0000b890


	//   ....[1]....
        /*00c8*/ 	.word	0x0000b9c0


	//   ....[2]....
        /*00cc*/ 	.word	0x0000b9e0


	//   ....[3]....
        /*00d0*/ 	.word	0x0000ba70


	//   ....[4]....
        /*00d4*/ 	.word	0x0000ba90


	//   ....[5]....
        /*00d8*/ 	.word	0x0000bab0


	//   ....[6]....
        /*00dc*/ 	.word	0x0000bb40


	//   ....[7]....
        /*00e0*/ 	.word	0x0000bb80


	//   ....[8]....
        /*00e4*/ 	.word	0x0000bc20


	//   ....[9]....
        /*00e8*/ 	.word	0x0000bc70


	//   ....[10]....
        /*00ec*/ 	.word	0x0000bca0


	//   ....[11]....
        /*00f0*/ 	.word	0x0000bd60


	//   ....[12]....
        /*00f4*/ 	.word	0x0000bda0


	//   ....[13]....
        /*00f8*/ 	.word	0x0000bf30


	//   ....[14]....
        /*00fc*/ 	.word	0x0000c090


	//   ....[15]....
        /*0100*/ 	.word	0x0000c0d0


	//   ....[16]....
        /*0104*/ 	.word	0x0000c170


	//   ....[17]....
        /*0108*/ 	.word	0x0000c2f0


	//   ....[18]....
        /*010c*/ 	.word	0x0000c470


	//   ....[19]....
        /*0110*/ 	.word	0x0000c5d0


	//   ....[20]....
        /*0114*/ 	.word	0x0000c6e0


	//   ....[21]....
        /*0118*/ 	.word	0x0000c710


	//   ....[22]....
        /*011c*/ 	.word	0x0000c730


	//----- nvinfo : EIATTR_MAX_THREADS
	.align		4
.L_2748:
        /*0120*/ 	.byte	0x04, 0x05
        /*0122*/ 	.short	(.L_2750 - .L_2749)
.L_2749:
        /*0124*/ 	.word	0x00000080
        /*0128*/ 	.word	0x00000001
        /*012c*/ 	.word	0x00000001


	//----- nvinfo : EIATTR_CRS_STACK_SIZE
	.align		4
.L_2750:
        /*0130*/ 	.byte	0x04, 0x1e
        /*0132*/ 	.short	(.L_2752 - .L_2751)
.L_2751:
        /*0134*/ 	.word	0x00000000


	//----- nvinfo : EIATTR_CBANK_PARAM_SIZE
	.align		4
.L_2752:
        /*0138*/ 	.byte	0x03, 0x19
        /*013a*/ 	.short	0x0038


	//----- nvinfo : EIATTR_PARAM_CBANK
	.align		4
        /*013c*/ 	.byte	0x04, 0x0a
        /*013e*/ 	.short	(.L_2754 - .L_2753)
	.align		4
.L_2753:
        /*0140*/ 	.word	index@(.nv.constant0._ZN2at6native27unrolled_elementwise_kernelINS0_13BinaryFunctorIN3c108BFloat16ES4_bZZZNS0_23logical_xor_kernel_cudaERNS_14TensorIteratorEENKUlvE0_clEvENKUlvE8_clEvEUlS4_S4_E_EESt5arrayIPcLm3EELi4E23TrivialOffsetCalculatorILi2EjESE_ILi1EjENS0_6memory12LoadWithCastILi2EEENSH_13StoreWithCastILi1EEEEEviT_T0_T2_T3_T4_T5_)
        /*0144*/ 	.short	0x0210
        /*0146*/ 	.short	0x0038


	//----- nvinfo : EIATTR_SW_WAR
	.align		4
.L_2754:
        /*0148*/ 	.byte	0x04, 0x36
        /*014a*/ 	.short	(.L_2756 - .L_2755)
.L_2755:
        /*014c*/ 	.word	0x00000008
.L_2756:


//--------------------- .nv.info._ZN2at6native18elementwise_kernelILi128ELi4EZNS0_22gpu_kernel_impl_nocastINS0_13BinaryFunctorIN3c108BFloat16ES5_bZZZNS0_23logical_xor_kernel_cudaERNS_14TensorIteratorEENKUlvE0_clEvENKUlvE8_clEvEUlS5_S5_E_EEEEvRNS_18TensorIteratorBaseERKT_EUliE_EEviT1_ --------------------------
	.section	.nv.info._ZN2at6native18elementwise_kernelILi128ELi4EZNS0_22gpu_kernel_impl_nocastINS0_13BinaryFunctorIN3c108BFloat16ES5_bZZZNS0_23logical_xor_kernel_cudaERNS_14TensorIteratorEENKUlvE0_clEvENKUlvE8_clEvEUlS5_S5_E_EEEEvRNS_18TensorIteratorBaseERKT_EUliE_EEviT1_,"",@"SHT_CUDA_INFO"
	.sectionflags	@""
	.align	4


	//----- nvinfo : EIATTR_CUDA_API_VERSION
	.align		4
        /*0000*/ 	.byte	0x04, 0x37
        /*0002*/ 	.short	(.L_2758 - .L_2757)
.L_2757:
        /*0004*/ 	.word	0x00000082


	//----- nvinfo : EIATTR_KPARAM_INFO
	.align		4
.L_2758:
        /*0008*/ 	.byte	0x04, 0x17
        /*000a*/ 	.short	(.L_2760 - .L_2759)
.L_2759:
        /*000c*/ 	.word	0x00000000
        /*0010*/ 	.short	0x0001
        /*0012*/ 	.short	0x0008
        /*0014*/ 	.byte	0x00, 0xf0, 0x21, 0x0a


	//----- nvinfo : EIATTR_KPARAM_INFO
	.align		4
.L_2760:
        /*0018*/ 	.byte	0x04, 0x17
        /*001a*/ 	.short	(.L_2762 - .L_2761)
.L_2761:
        /*001c*/ 	.word	0x00000000
        /*0020*/ 	.short	0x0000
        /*0022*/ 	.short	0x0000
        /*0024*/ 	.byte	0x00, 0xf0, 0x11, 0x00


	//----- nvinfo : EIATTR_SPARSE_MMA_MASK
	.align		4
.L_2762:
        /*0028*/ 	.byte	0x03, 0x50
        /*002a*/ 	.short	0x0000


	//----- nvinfo : EIATTR_MAXREG_COUNT
	.align		4
        /*002c*/ 	.byte	0x03, 0x1b
        /*002e*/ 	.short	0x0080


	//----- nvinfo : EIATTR_MERCURY_ISA_VERSION
	.align		4
        /*0030*/ 	.byte	0x03, 0x5f
        /*0032*/ 	.short	0x0101


	//----- nvinfo : EIATTR_EXIT_INSTR_OFFSETS
	.align		4
        /*0034*/ 	.byte	0x04, 0x1c
        /*0036*/ 	.short	(.L_2764 - .L_2763)


	//   ....[0]....
.L_2763:
        /*0038*/ 	.word	0x000046e0


	//   ....[1]....
        /*003c*/ 	.word	0x00005e20


	//----- nvinfo : EIATTR_MAX_THREADS
	.align		4
.L_2764:
        /*0040*/ 	.byte	0x04, 0x05
        /*0042*/ 	.short	(.L_2766 - .L_2765)
.L_2765:
        /*0044*/ 	.word	0x00000080
        /*0048*/ 	.word	0x00000001
        /*004c*/ 	.word	0x00000001


	//----- nvinfo : EIATTR_CRS_STACK_SIZE
	.align		4
.L_2766:
        /*0050*/ 	.byte	0x04, 0x1e
        /*0052*/ 	.short	(.L_2768 - .L_2767)
.L_2767:
        /*0054*/ 	.word	0x00000000


	//----- nvinfo : EIATTR_CBANK_PARAM_SIZE
	.align		4
.L_2768:
        /*0058*/ 	.byte	0x03, 0x19
        /*005a*/ 	.short	0x0290


	//----- nvinfo : EIATTR_PARAM_CBANK
	.align		4
        /*005c*/ 	.byte	0x04, 0x0a
        /*005e*/ 	.short	(.L_2770 - .L_2769)
	.align		4
.L_2769:
        /*0060*/ 	.word	index@(.nv.constant0._ZN2at6native18elementwise_kernelILi128ELi4EZNS0_22gpu_kernel_impl_nocastINS0_13BinaryFunctorIN3c108BFloat16ES5_bZZZNS0_23logical_xor_kernel_cudaERNS_14TensorIteratorEENKUlvE0_clEvENKUlvE8_clEvEUlS5_S5_E_EEEEvRNS_18TensorIteratorBaseERKT_EUliE_EEviT1_)
        /*0064*/ 	.short	0x0210
        /*0066*/ 	.short	0x0290


	//----- nvinfo : EIATTR_SW_WAR
	.align		4
.L_2770:
        /*0068*/ 	.byte	0x04, 0x36
        /*006a*/ 	.short	(.L_2772 - .L_2771)
.L_2771:
        /*006c*/ 	.word	0x00000008
.L_2772:


//--------------------- .nv.info._ZN2at6native27unrolled_elementwise_kernelINS0_13BinaryFunctorIN3c108BFloat16ES4_bZZZNS0_23logical_xor_kernel_cudaERNS_14TensorIteratorEENKUlvE0_clEvENKUlvE8_clEvEUlS4_S4_E_EESt5arrayIPcLm3EELi4E23TrivialOffsetCalculatorILi2EjESE_ILi1EjENS0_6memory15LoadWithoutCastENSH_16StoreWithoutCastEEEviT_T0_T2_T3_T4_T5_ --------------------------
	.section	.nv.info._ZN2at6native27unrolled_elementwise_kernelINS0_13BinaryFunctorIN3c108BFloat16ES4_bZZZNS0_23logical_xor_kernel_cudaERNS_14TensorIteratorEENKUlvE0_clEvENKUlvE8_clEvEUlS4_S4_E_EESt5arrayIPcLm3EELi4E23TrivialOffsetCalculatorILi2EjESE_ILi1EjENS0_6memory15LoadWithoutCastENSH_16StoreWithoutCastEEEviT_T0_T2_T3_T4_T5_,"",@"SHT_CUDA_INFO"
	.sectionflags	@""
	.align	4


	//----- nvinfo : EIATTR_CUDA_API_VERSION
	.align		4
        /*0000*/ 	.byte	0x04, 0x37
        /*0002*/ 	.short	(.L_2774 - .L_2773)
.L_2773:
        /*0004*/ 	.word	0x00000082


	//----- nvinfo : EIATTR_KPARAM_INFO
	.align		4
.L_2774:
        /*0008*/ 	.byte	0x04, 0x17
        /*000a*/ 	.short	(.L_2776 - .L_2775)
.L_2775:
        /*000c*/ 	.word	0x00000000
        /*0010*/ 	.short	0x0006
        /*0012*/ 	.short	0x0023
        /*0014*/ 	.byte	0x00, 0xf0, 0x05, 0x00


	//----- nvinfo : EIATTR_KPARAM_INFO
	.align		4
.L_2776:
        /*0018*/ 	.byte	0x04, 0x17
        /*001a*/ 	.short	(.L_2778 - .L_2777)
.L_2777:
        /*001c*/ 	.word	0x00000000
        /*0020*/ 	.short	0x0005
        /*0022*/ 	.short	0x0022
        /*0024*/ 	.byte	0x00, 0xf0, 0x05, 0x00


	//----- nvinfo : EIATTR_KPARAM_INFO
	.align		4
.L_2778:
        /*0028*/ 	.byte	0x04, 0x17
        /*002a*/ 	.short	(.L_2780 - .L_2779)
.L_2779:
        /*002c*/ 	.word	0x00000000
        /*0030*/ 	.short	0x0004
        /*0032*/ 	.short	0x0021
        /*0034*/ 	.byte	0x00, 0xf0, 0x05, 0x00


	//----- nvinfo : EIATTR_KPARAM_INFO
	.align		4
.L_2780:
        /*0038*/ 	.byte	0x04, 0x17
        /*003a*/ 	.short	(.L_2782 - .L_2781)
.L_2781:
        /*003c*/ 	.word	0x00000000
        /*0040*/ 	.short	0x0003
        /*0042*/ 	.short	0x0020
        /*0044*/ 	.byte	0x00, 0xf0, 0x05, 0x00


	//----- nvinfo : EIATTR_KPARAM_INFO
	.align		4
.L_2782:
        /*0048*/ 	.byte	0x04, 0x17
        /*004a*/ 	.short	(.L_2784 - .L_2783)
.L_2783:
        /*004c*/ 	.word	0x00000000
        /*0050*/ 	.short	0x0002
        /*0052*/ 	.short	0x0008
        /*0054*/ 	.byte	0x00, 0xf0, 0x61, 0x00


	//----- nvinfo : EIATTR_KPARAM_INFO
	.align		4
.L_2784:
        /*0058*/ 	.byte	0x04, 0x17
        /*005a*/ 	.short	(.L_2786 - .L_2785)
.L_2785:
        /*005c*/ 	.word	0x00000000
        /*0060*/ 	.short	0x0001
        /*0062*/ 	.short	0x0004
        /*0064*/ 	.byte	0x00, 0xf0, 0x05, 0x00


	//----- nvinfo : EIATTR_KPARAM_INFO
	.align		4
.L_2786:
        /*0068*/ 	.byte	0x04, 0x17
        /*006a*/ 	.short	(.L_2788 - .L_2787)
.L_2787:
        /*006c*/ 	.word	0x00000000
        /*0070*/ 	.short	0x0000
        /*0072*/ 	.short	0x0000
        /*0074*/ 	.byte	0x00, 0xf0, 0x11, 0x00


	//----- nvinfo : EIATTR_SPARSE_MMA_MASK
	.align		4
.L_2788:
        /*0078*/ 	.byte	0x03, 0x50
        /*007a*/ 	.short	0x0000


	//----- nvinfo : EIATTR_MAXREG_COUNT
	.align		4
        /*007c*/ 	.byte	0x03, 0x1b
        /*007e*/ 	.short	0x00ff


	//----- nvinfo : EIATTR_MERCURY_ISA_VERSION
	.align		4
        /*0080*/ 	.byte	0x03, 0x5f
        /*0082*/ 	.short	0x0101


	//----- nvinfo : EIATTR_EXIT_INSTR_OFFSETS
	.align		4
        /*0084*/ 	.byte	0x04, 0x1c
        /*0086*/ 	.short	(.L_2790 - .L_2789)


	//   ....[0]....
.L_2789:
        /*0088*/ 	.word	0x00000640


	//   ....[1]....
        /*008c*/ 	.word	0x000006d0


	//----- nvinfo : EIATTR_MAX_THREADS
	.align		4
.L_2790:
        /*0090*/ 	.byte	0x04, 0x05
        /*0092*/ 	.short	(.L_2792 - .L_2791)
.L_2791:
        /*0094*/ 	.word	0x00000080
        /*0098*/ 	.word	0x00000001
        /*009c*/ 	.word	0x00000001


	//----- nvinfo : EIATTR_CRS_STACK_SIZE
	.align		4
.L_2792:
        /*00a0*/ 	.byte	0x04, 0x1e
        /*00a2*/ 	.short	(.L_2794 - .L_2793)
.L_2793:
        /*00a4*/ 	.word	0x00000000


	//----- nvinfo : EIATTR_CBANK_PARAM_SIZE
	.align		4
.L_2794:
        /*00a8*/ 	.byte	0x03, 0x19
        /*00aa*/ 	.short	0x0024


	//----- nvinfo : EIATTR_PARAM_CBANK
	.align		4
        /*00ac*/ 	.byte	0x04, 0x0a
        /*00ae*/ 	.short	(.L_2796 - .L_2795)
	.align		4
.L_2795:
        /*00b0*/ 	.word	index@(.nv.constant0._ZN2at6native27unrolled_elementwise_kernelINS0_13BinaryFunctorIN3c108BFloat16ES4_bZZZNS0_23logical_xor_kernel_cudaERNS_14TensorIteratorEENKUlvE0_clEvENKUlvE8_clEvEUlS4_S4_E_EESt5arrayIPcLm3EELi4E23TrivialOffsetCalculatorILi2EjESE_ILi1EjENS0_6memory15LoadWithoutCastENSH_16StoreWithoutCastEEEviT_T0_T2_T3_T4_T5_)
        /*00b4*/ 	.short	0x0210
        /*00b6*/ 	.short	0x0024


	//----- nvinfo : EIATTR_SW_WAR
	.align		4
.L_2796:
        /*00b8*/ 	.byte	0x04, 0x36
        /*00ba*/ 	.short	(.L_2798 - .L_2797)
.L_2797:
        /*00bc*/ 	.word	0x00000008
.L_2798:


//--------------------- .nv.info._ZN2at6native29vectorized_elementwise_kernelILi2ENS0_13BinaryFunctorIN3c108BFloat16ES4_bZZZNS0_23logical_xor_kernel_cudaERNS_14TensorIteratorEENKUlvE0_clEvENKUlvE8_clEvEUlS4_S4_E_EESt5arrayIPcLm3EEEEviT0_T1_ --------------------------
	.section	.nv.info._ZN2at6native29vectorized_elementwise_kernelILi2ENS0_13BinaryFunctorIN3c108BFloat16ES4_bZZZNS0_23logical_xor_kernel_cudaERNS_14TensorIteratorEENKUlvE0_clEvENKUlvE8_clEvEUlS4_S4_E_EESt5arrayIPcLm3EEEEviT0_T1_,"",@"SHT_CUDA_INFO"
	.sectionflags	@""
	.align	4


	//----- nvinfo : EIATTR_CUDA_API_VERSION
	.align		4
        /*0000*/ 	.byte	0x04, 0x37
        /*0002*/ 	.short	(.L_2800 - .L_2799)
.L_2799:
        /*0004*/ 	.word	0x00000082


	//----- nvinfo : EIATTR_KPARAM_INFO
	.align		4
.L_2800:
        /*0008*/ 	.byte	0x04, 0x17
        /*000a*/ 	.short	(.L_2802 - .L_2801)
.L_2801:
        /*000c*/ 	.word	0x00000000
        /*0010*/ 	.short	0x0002
        /*0012*/ 	.short	0x0008
        /*0014*/ 	.byte	0x00, 0xf0, 0x61, 0x00


	//----- nvinfo : EIATTR_KPARAM_INFO
	.align		4
.L_2802:
        /*0018*/ 	.byte	0x04, 0x17
        /*001a*/ 	.short	(.L_2804 - .L_2803)
.L_2803:
        /*001c*/ 	.word	0x00000000
        /*0020*/ 	.short	0x0001
        /*0022*/ 	.short	0x0004
        /*0024*/ 	.byte	0x00, 0xf0, 0x05, 0x00


	//----- nvinfo : EIATTR_KPARAM_INFO
	.align		4
.L_2804:
        /*0028*/ 	.byte	0x04, 0x17
        /*002a*/ 	.short	(.L_2806 - .L_2805)
.L_2805:
        /*002c*/ 	.word	0x00000000
        /*0030*/ 	.short	0x0000
        /*0032*/ 	.short	0x0000
        /*0034*/ 	.byte	0x00, 0xf0, 0x11, 0x00


	//----- nvinfo : EIATTR_SPARSE_MMA_MASK
	.align		4
.L_2806:
        /*0038*/ 	.byte	0x03, 0x50
        /*003a*/ 	.short	0x0000


	//----- nvinfo : EIATTR_MAXREG_COUNT
	.align		4
        /*003c*/ 	.byte	0x03, 0x1b
        /*003e*/ 	.short	0x00ff


	//----- nvinfo : EIATTR_MERCURY_ISA_VERSION
	.align		4
        /*0040*/ 	.byte	0x03, 0x5f
        /*0042*/ 	.short	0x0101


	//----- nvinfo : EIATTR_EXIT_INSTR_OFFSETS
	.align		4
        /*0044*/ 	.byte	0x04, 0x1c
        /*0046*/ 	.short	(.L_2808 - .L_2807)


	//   ....[0]....
.L_2807:
        /*0048*/ 	.word	0x000005b0


	//   ....[1]....
        /*004c*/ 	.word	0x00001310


	//   ....[2]....
        /*0050*/ 	.word	0x00001370


	//----- nvinfo : EIATTR_MAX_THREADS
	.align		4
.L_2808:
        /*0054*/ 	.byte	0x04, 0x05
        /*0056*/ 	.short	(.L_2810 - .L_2809)
.L_2809:
        /*0058*/ 	.word	0x00000080
        /*005c*/ 	.word	0x00000001
        /*0060*/ 	.word	0x00000001


	//----- nvinfo : EIATTR_CRS_STACK_SIZE
	.align		4
.L_2810:
        /*0064*/ 	.byte	0x04, 0x1e
        /*0066*/ 	.short	(.L_2812 - .L_2811)
.L_2811:
        /*0068*/ 	.word	0x00000000


	//----- nvinfo : EIATTR_CBANK_PARAM_SIZE
	.align		4
.L_2812:
        /*006c*/ 	.byte	0x03, 0x19
        /*006e*/ 	.short	0x0020


	//----- nvinfo : EIATTR_PARAM_CBANK
	.align		4
        /*0070*/ 	.byte	0x04, 0x0a
        /*0072*/ 	.short	(.L_2814 - .L_2813)
	.align		4
.L_2813:
        /*0074*/ 	.word	index@(.nv.constant0._ZN2at6native29vectorized_elementwise_kernelILi2ENS0_13BinaryFunctorIN3c108BFloat16ES4_bZZZNS0_23logical_xor_kernel_cudaERNS_14TensorIteratorEENKUlvE0_clEvENKUlvE8_clEvEUlS4_S4_E_EESt5arrayIPcLm3EEEEviT0_T1_)
        /*0078*/ 	.short	0x0210
        /*007a*/ 	.short	0x0020


	//----- nvinfo : EIATTR_SW_WAR
	.align		4
.L_2814:
        /*007c*/ 	.byte	0x04, 0x36
        /*007e*/ 	.short	(.L_2816 - .L_2815)
.L_2815:
        /*0080*/ 	.word	0x00000008
.L_2816:


//--------------------- .nv.info._ZN2at6native29vectorized_elementwise_kernelILi4ENS0_13BinaryFunctorIN3c108BFloat16ES4_bZZZNS0_23logical_xor_kernel_cudaERNS_14TensorIteratorEENKUlvE0_clEvENKUlvE8_clEvEUlS4_S4_E_EESt5arrayIPcLm3EEEEviT0_T1_ --------------------------
	.section	.nv.info._ZN2at6native29vectorized_elementwise_kernelILi4ENS0_13BinaryFunctorIN3c108BFloat16ES4_bZZZNS0_23logical_xor_kernel_cudaERNS_14TensorIteratorEENKUlvE0_clEvENKUlvE8_clEvEUlS4_S4_E_EESt5arrayIPcLm3EEEEviT0_T1_,"",@"SHT_CUDA_INFO"
	.sectionflags	@""
	.align	4


	//----- nvinfo : EIATTR_CUDA_API_VERSION
	.align		4
        /*0000*/ 	.byte	0x04, 0x37
        /*0002*/ 	.short	(.L_2818 - .L_2817)
.L_2817:
        /*0004*/ 	.word	0x00000082


	//----- nvinfo : EIATTR_KPARAM_INFO
	.align		4
.L_2818:
        /*0008*/ 	.byte	0x04, 0x17
        /*000a*/ 	.short	(.L_2820 - .L_2819)
.L_2819:
        /*000c*/ 	.word	0x00000000
        /*0010*/ 	.short	0x0002
        /*0012*/ 	.short	0x0008
        /*0014*/ 	.byte	0x00, 0xf0, 0x61, 0x00


	//----- nvinfo : EIATTR_KPARAM_INFO
	.align		4
.L_2820:
        /*0018*/ 	.byte	0x04, 0x17
        /*001a*/ 	.short	(.L_2822 - .L_2821)
.L_2821:
        /*001c*/ 	.word	0x00000000
        /*0020*/ 	.short	0x0001
        /*0022*/ 	.short	0x0004
        /*0024*/ 	.byte	0x00, 0xf0, 0x05, 0x00


	//----- nvinfo : EIATTR_KPARAM_INFO
	.align		4
.L_2822:
        /*0028*/ 	.byte	0x04, 0x17
        /*002a*/ 	.short	(.L_2824 - .L_2823)
.L_2823:
        /*002c*/ 	.word	0x00000000
        /*0030*/ 	.short	0x0000
        /*0032*/ 	.short	0x0000
        /*0034*/ 	.byte	0x00, 0xf0, 0x11, 0x00


	//----- nvinfo : EIATTR_SPARSE_MMA_MASK
	.align		4
.L_2824:
        /*0038*/ 	.byte	0x03, 0x50
        /*003a*/ 	.short	0x0000


	//----- nvinfo : EIATTR_MAXREG_COUNT
	.align		4
        /*003c*/ 	.byte	0x03, 0x1b
        /*003e*/ 	.short	0x00ff


	//----- nvinfo : EIATTR_MERCURY_ISA_VERSION
	.align		4
        /*0040*/ 	.byte	0x03, 0x5f
        /*0042*/ 	.short	0x0101


	//----- nvinfo : EIATTR_EXIT_INSTR_OFFSETS
	.align		4
        /*0044*/ 	.byte	0x04, 0x1c
        /*0046*/ 	.short	(.L_2826 - .L_2825)


	//   ....[0]....
.L_2825:
        /*0048*/ 	.word	0x00000570


	//   ....[1]....
        /*004c*/ 	.word	0x000012d0


	//   ....[2]....
        /*0050*/ 	.word	0x00001330


	//----- nvinfo : EIATTR_MAX_THREADS
	.align		4
.L_2826:
        /*0054*/ 	.byte	0x04, 0x05
        /*0056*/ 	.short	(.L_2828 - .L_2827)
.L_2827:
        /*0058*/ 	.word	0x00000080
        /*005c*/ 	.word	0x00000001
        /*0060*/ 	.word	0x00000001


	//----- nvinfo : EIATTR_CRS_STACK_SIZE
	.align		4
.L_2828:
        /*0064*/ 	.byte	0x04, 0x1e
        /*0066*/ 	.short	(.L_2830 - .L_2829)
.L_2829:
        /*0068*/ 	.word	0x00000000


	//----- nvinfo : EIATTR_CBANK_PARAM_SIZE
	.align		4
.L_2830:
        /*006c*/ 	.byte	0x03, 0x19
        /*006e*/ 	.short	0x0020


	//----- nvinfo : EIATTR_PARAM_CBANK
	.align		4
        /*0070*/ 	.byte	0x04, 0x0a
        /*0072*/ 	.short	(.L_2832 - .L_2831)
	.align		4
.L_2831:
        /*0074*/ 	.word	index@(.nv.constant0._ZN2at6native29vectorized_elementwise_kernelILi4ENS0_13BinaryFunctorIN3c108BFloat16ES4_bZZZNS0_23logical_xor_kernel_cudaERNS_14TensorIteratorEENKUlvE0_clEvENKUlvE8_clEvEUlS4_S4_E_EESt5arrayIPcLm3EEEEviT0_T1_)
        /*0078*/ 	.short	0x0210
        /*007a*/ 	.short	0x0020


	//----- nvinfo : EIATTR_SW_WAR
	.align		4
.L_2832:
        /*007c*/ 	.byte	0x04, 0x36
        /*007e*/ 	.short	(.L_2834 - .L_2833)
.L_2833:
        /*0080*/ 	.word	0x00000008
.L_2834:


//--------------------- .nv.info._ZN2at6native29vectorized_elementwise_kernelILi8ENS0_13BinaryFunctorIN3c108BFloat16ES4_bZZZNS0_23logical_xor_kernel_cudaERNS_14TensorIteratorEENKUlvE0_clEvENKUlvE8_clEvEUlS4_S4_E_EESt5arrayIPcLm3EEEEviT0_T1_ --------------------------
	.section	.nv.info._ZN2at6native29vectorized_elementwise_kernelILi8ENS0_13BinaryFunctorIN3c108BFloat16ES4_bZZZNS0_23logical_xor_kernel_cudaERNS_14TensorIteratorEENKUlvE0_clEvENKUlvE8_clEvEUlS4_S4_E_EESt5arrayIPcLm3EEEEviT0_T1_,"",@"SHT_CUDA_INFO"
	.sectionflags	@""
	.align	4


	//----- nvinfo : EIATTR_CUDA_API_VERSION
	.align		4
        /*0000*/ 	.byte	0x04, 0x37
        /*0002*/ 	.short	(.L_2836 - .L_2835)
.L_2835:
        /*0004*/ 	.word	0x00000082


	//----- nvinfo : EIATTR_KPARAM_INFO
	.align		4
.L_2836:
        /*0008*/ 	.byte	0x04, 0x17
        /*000a*/ 	.short	(.L_2838 - .L_2837)
.L_2837:
        /*000c*/ 	.word	0x00000000
        /*0010*/ 	.short	0x0002
        /*0012*/ 	.short	0x0008
        /*0014*/ 	.byte	0x00, 0xf0, 0x61, 0x00


	//----- nvinfo : EIATTR_KPARAM_INFO
	.align		4
.L_2838:
        /*0018*/ 	.byte	0x04, 0x17
        /*001a*/ 	.short	(.L_2840 - .L_2839)
.L_2839:
        /*001c*/ 	.word	0x00000000
        /*0020*/ 	.short	0x0001
        /*0022*/ 	.short	0x0004
        /*0024*/ 	.byte	0x00, 0xf0, 0x05, 0x00


	//----- nvinfo : EIATTR_KPARAM_INFO
	.align		4
.L_2840:
        /*0028*/ 	.byte	0x04, 0x17
        /*002a*/ 	.short	(.L_2842 - .L_2841)
.L_2841:
        /*002c*/ 	.word	0x00000000
        /*0030*/ 	.short	0x0000
        /*0032*/ 	.short	0x0000
        /*0034*/ 	.byte	0x00, 0xf0, 0x11, 0x00


	//----- nvinfo : EIATTR_SPARSE_MMA_MASK
	.align		4
.L_2842:
        /*0038*/ 	.byte	0x03, 0x50
        /*003a*/ 	.short	0x0000


	//----- nvinfo : EIATTR_MAXREG_COUNT
	.align		4
        /*003c*/ 	.byte	0x03, 0x1b
        /*003e*/ 	.short	0x00ff


	//----- nvinfo : EIATTR_MERCURY_ISA_VERSION
	.align		4
        /*0040*/ 	.byte	0x03, 0x5f
        /*0042*/ 	.short	0x0101


	//----- nvinfo : EIATTR_EXIT_INSTR_OFFSETS
	.align		4
        /*0044*/ 	.byte	0x04, 0x1c
        /*0046*/ 	.short	(.L_2844 - .L_2843)


	//   ....[0]....
.L_2843:
        /*0048*/ 	.word	0x00000580


	//   ....[1]....
        /*004c*/ 	.word	0x000012e0


	//   ....[2]....
        /*0050*/ 	.word	0x00001340


	//----- nvinfo : EIATTR_MAX_THREADS
	.align		4
.L_2844:
        /*0054*/ 	.byte	0x04, 0x05
        /*0056*/ 	.short	(.L_2846 - .L_2845)
.L_2845:
        /*0058*/ 	.word	0x00000080
        /*005c*/ 	.word	0x00000001
        /*0060*/ 	.word	0x00000001


	//----- nvinfo : EIATTR_CRS_STACK_SIZE
	.align		4
.L_2846:
        /*0064*/ 	.byte	0x04, 0x1e
        /*0066*/ 	.short	(.L_2848 - .L_2847)
.L_2847:
        /*0068*/ 	.word	0x00000000


	//----- nvinfo : EIATTR_CBANK_PARAM_SIZE
	.align		4
.L_2848:
        /*006c*/ 	.byte	0x03, 0x19
        /*006e*/ 	.short	0x0020


	//----- nvinfo : EIATTR_PARAM_CBANK
	.align		4
        /*0070*/ 	.byte	0x04, 0x0a
        /*0072*/ 	.short	(.L_2850 - .L_2849)
	.align		4
.L_2849:
        /*0074*/ 	.word	index@(.nv.constant0._ZN2at6native29vectorized_elementwise_kernelILi8ENS0_13BinaryFunctorIN3c108BFloat16ES4_bZZZNS0_23logical_xor_kernel_cudaERNS_14TensorIteratorEENKUlvE0_clEvENKUlvE8_clEvEUlS4_S4_E_EESt5arrayIPcLm3EEEEviT0_T1_)
        /*0078*/ 	.short	0x0210
        /*007a*/ 	.short	0x0020


	//----- nvinfo : EIATTR_SW_WAR
	.align		4
.L_2850:
        /*007c*/ 	.byte	0x04, 0x36
        /*007e*/ 	.short	(.L_2852 - .L_2851)
.L_2851:
        /*0080*/ 	.word	0x00000008
.L_2852:


//--------------------- .nv.info._ZN2at6native18elementwise_kernelILi128ELi4EZNS0_15gpu_kernel_implINS0_13AUnaryFunctorIbbbZZZNS0_23logical_xor_kernel_cudaERNS_14TensorIteratorEENKUlvE0_clEvENKUlvE7_clEvEUlbbE_EEEEvRNS_18TensorIteratorBaseERKT_EUliE_EEviT1_ --------------------------
	.section	.nv.info._ZN2at6native18elementwise_kernelILi128ELi4EZNS0_15gpu_kernel_implINS0_13AUnaryFunctorIbbbZZZNS0_23logical_xor_kernel_cudaERNS_14TensorIteratorEENKUlvE0_clEvENKUlvE7_clEvEUlbbE_EEEEvRNS_18TensorIteratorBaseERKT_EUliE_EEviT1_,"",@"SHT_CUDA_INFO"
	.sectionflags	@""
	.align	4


	//----- nvinfo : EIATTR_CUDA_API_VERSION
	.align		4
        /*0000*/ 	.byte	0x04, 0x37
        /*0002*/ 	.short	(.L_2854 - .L_2853)
.L_2853:
        /*0004*/ 	.word	0x00000082


	//----- nvinfo : EIATTR_KPARAM_INFO
	.align		4
.L_2854:
        /*0008*/ 	.byte	0x04, 0x17
        /*000a*/ 	.short	(.L_2856 - .L_2855)
.L_2855:
        /*000c*/ 	.word	0x00000000
        /*0010*/ 	.short	0x0001
        /*0012*/ 	.short	0x0008
        /*0014*/ 	.byte	0x00, 0xf0, 0x61, 0x08


	//----- nvinfo : EIATTR_KPARAM_INFO
	.align		4
.L_2856:
        /*0018*/ 	.byte	0x04, 0x17
        /*001a*/ 	.short	(.L_2858 - .L_2857)
.L_2857:
        /*001c*/ 	.word	0x00000000
        /*0020*/ 	.short	0x0000
        /*0022*/ 	.short	0x0000
        /*0024*/ 	.byte	0x00, 0xf0, 0x11, 0x00


	//----- nvinfo : EIATTR_SPARSE_MMA_MASK
	.align		4
.L_2858:
        /*0028*/ 	.byte	0x03, 0x50
        /*002a*/ 	.short	0x0000


	//----- nvinfo : EIATTR_MAXREG_COUNT
	.align		4
        /*002c*/ 	.byte	0x03, 0x1b
        /*002e*/ 	.short	0x0080


	//----- nvinfo : EIATTR_EXTERNS
	.align		4
        /*0030*/ 	.byte	0x04, 0x0f
        /*0032*/ 	.short	(.L_2860 - .L_2859)


	//   ....[0]....
	.align		4
.L_2859:
        /*0034*/ 	.word	index@(__assertfail)


	//----- nvinfo : EIATTR_MERCURY_ISA_VERSION
	.align		4
.L_2860:
        /*0038*/ 	.byte	0x03, 0x5f
        /*003a*/ 	.short	0x0101


	//----- nvinfo : EIATTR_SYSCALL_OFFSETS
	.align		4
        /*003c*/ 	.byte	0x04, 0x46
        /*003e*/ 	.short	(.L_2862 - .L_2861)


	//   ....[0]....
.L_2861:
        /*0040*/ 	.word	0x00002260


	//   ....[1]....
        /*0044*/ 	.word	0x000030e0


	//   ....[2]....
        /*0048*/ 	.word	0x00005360


	//   ....[3]....
        /*004c*/ 	.word	0x000061e0


	//   ....[4]....
        /*0050*/ 	.word	0x00008450


	//   ....[5]....
        /*0054*/ 	.word	0x000092d0


	//   ....[6]....
        /*0058*/ 	.word	0x0000b530


	//   ....[7]....
        /*005c*/ 	.word	0x0000c3b0


	//----- nvinfo : EIATTR_EXIT_INSTR_OFFSETS
	.align		4
.L_2862:
        /*0060*/ 	.byte	0x04, 0x1c
        /*0062*/ 	.short	(.L_2864 - .L_2863)


	//   ....[0]....
.L_2863:
        /*0064*/ 	.word	0x00009370


	//   ....[1]....
        /*0068*/ 	.word	0x0000b6c0


	//   ....[2]....
        /*006c*/ 	.word	0x0000b6e0


	//   ....[3]....
        /*0070*/ 	.word	0x0000b770


	//   ....[4]....
        /*0074*/ 	.word	0x0000b790


	//   ....[5]....
        /*0078*/ 	.word	0x0000b7b0


	//   ....[6]....
        /*007c*/ 	.word	0x0000b840


	//   ....[7]....
        /*0080*/ 	.word	0x0000b880


	//   ....[8]....
        /*0084*/ 	.word	0x0000b920


	//   ....[9]....
        /*0088*/ 	.word	0x0000b970


	//   ....[10]....
        /*008c*/ 	.word	0x0000b9a0


	//   ....[11]....
        /*0090*/ 	.word	0x0000ba40


	//   ....[12]....
        /*0094*/ 	.word	0x0000ba80


	//   ....[13]....
        /*0098*/ 	.word	0x0000bc10


	//   ....[14]....
        /*009c*/ 	.word	0x0000bd70


	//   ....[15]....
        /*00a0*/ 	.word	0x0000bdb0


	//   ....[16]....
        /*00a4*/ 	.word	0x0000be50


	//   ....[17]....
        /*00a8*/ 	.word	0x0000bfd0


	//   ....[18]....
        /*00ac*/ 	.word	0x0000c150


	//   ....[19]....
        /*00b0*/ 	.word	0x0000c2b0


	//   ....[20]....
        /*00b4*/ 	.word	0x0000c3c0


	//   ....[21]....
        /*00b8*/ 	.word	0x0000c3f0


	//   ....[22]....
        /*00bc*/ 	.word	0x0000c410


	//----- nvinfo : EIATTR_MAX_THREADS
	.align		4
.L_2864:
        /*00c0*/ 	.byte	0x04, 0x05
        /*00c2*/ 	.short	(.L_2866 - .L_2865)
.L_2865:
        /*00c4*/ 	.word	0x00000080
        /*00c8*/ 	.word	0x00000001
        /*00cc*/ 	.word	0x00000001


	//----- nvinfo : EIATTR_CRS_STACK_SIZE
	.align		4
.L_2866:
        /*00d0*/ 	.byte	0x04, 0x1e
        /*00d2*/ 	.short	(.L_2868 - .L_2867)
.L_2867:
        /*00d4*/ 	.word	0x00000000


	//----- nvinfo : EIATTR_CBANK_PARAM_SIZE
	.align		4
.L_2868:
        /*00d8*/ 	.byte	0x03, 0x19
        /*00da*/ 	.short	0x0220


	//----- nvinfo : EIATTR_PARAM_CBANK
	.align		4
        /*00dc*/ 	.byte	0x04, 0x0a
        /*00de*/ 	.short	(.L_2870 - .L_2869)
	.align		4
.L_2869:
        /*00e0*/ 	.word	index@(.nv.constant0._ZN2at6native18elementwise_kernelILi128ELi4EZNS0_15gpu_kernel_implINS0_13AUnaryFunctorIbbbZZZNS0_23logical_xor_kernel_cudaERNS_14TensorIteratorEENKUlvE0_clEvENKUlvE7_clEvEUlbbE_EEEEvRNS_18TensorIteratorBaseERKT_EUliE_EEviT1_)
        /*00e4*/ 	.short	0x0210
        /*00e6*/ 	.short	0x0220


	//----- nvinfo : EIATTR_SW_WAR
	.align		4
.L_2870:
        /*00e8*/ 	.byte	0x04, 0x36
        /*00ea*/ 	.short	(.L_2872 - .L_2871)
.L_2871:
        /*00ec*/ 	.word	0x00000008
.L_2872:


//--------------------- .nv.info._ZN2at6native27unrolled_elementwise_kernelINS0_13AUnaryFunctorIbbbZZZNS0_23logical_xor_kernel_cudaERNS_14TensorIteratorEENKUlvE0_clEvENKUlvE7_clEvEUlbbE_EESt5arrayIPcLm2EELi4E23TrivialOffsetCalculatorILi1EjESD_NS0_6memory12LoadWithCastILi1EEENSE_13StoreWithCastILi1EEEEEviT_T0_T2_T3_T4_T5_ --------------------------
	.section	.nv.info._ZN2at6native27unrolled_elementwise_kernelINS0_13AUnaryFunctorIbbbZZZNS0_23logical_xor_kernel_cudaERNS_14TensorIteratorEENKUlvE0_clEvENKUlvE7_clEvEUlbbE_EESt5arrayIPcLm2EELi4E23TrivialOffsetCalculatorILi1EjESD_NS0_6memory12LoadWithCastILi1EEENSE_13StoreWithCastILi1EEEEEviT_T0_T2_T3_T4_T5_,"",@"SHT_CUDA_INFO"
	.sectionflags	@""
	.align	4


	//----- nvinfo : EIATTR_CUDA_API_VERSION
	.align		4
        /*0000*/ 	.byte	0x04, 0x37
        /*0002*/ 	.short	(.L_2874 - .L_2873)
.L_2873:
        /*0004*/ 	.word	0x00000082


	//----- nvinfo : EIATTR_KPARAM_INFO
	.align		4
.L_2874:
        /*0008*/ 	.byte	0x04, 0x17
        /*000a*/ 	.short	(.L_2876 - .L_2875)
.L_2875:
        /*000c*/ 	.word	0x00000000
        /*0010*/ 	.short	0x0006
        /*0012*/ 	.short	0x0024
        /*0014*/ 	.byte	0x00, 0xf0, 0x21, 0x00


	//----- nvinfo : EIATTR_KPARAM_INFO
	.align		4
.L_2876:
        /*0018*/ 	.byte	0x04, 0x17
        /*001a*/ 	.short	(.L_2878 - .L_2877)
.L_2877:
        /*001c*/ 	.word	0x00000000
        /*0020*/ 	.short	0x0005
        /*0022*/ 	.short	0x001c
        /*0024*/ 	.byte	0x00, 0xf0, 0x21, 0x00


	//----- nvinfo : EIATTR_KPARAM_INFO
	.align		4
.L_2878:
        /*0028*/ 	.byte	0x04, 0x17
        /*002a*/ 	.short	(.L_2880 - .L_2879)
.L_2879:
        /*002c*/ 	.word	0x00000000
        /*0030*/ 	.short	0x0004
        /*0032*/ 	.short	0x0019
        /*0034*/ 	.byte	0x00, 0xf0, 0x05, 0x00


	//----- nvinfo : EIATTR_KPARAM_INFO
	.align		4
.L_2880:
        /*0038*/ 	.byte	0x04, 0x17
        /*003a*/ 	.short	(.L_2882 - .L_2881)
.L_2881:
        /*003c*/ 	.word	0x00000000
        /*0040*/ 	.short	0x0003
        /*0042*/ 	.short	0x0018
        /*0044*/ 	.byte	0x00, 0xf0, 0x05, 0x00


	//----- nvinfo : EIATTR_KPARAM_INFO
	.align		4
.L_2882:
        /*0048*/ 	.byte	0x04, 0x17
        /*004a*/ 	.short	(.L_2884 - .L_2883)
.L_2883:
        /*004c*/ 	.word	0x00000000
        /*0050*/ 	.short	0x0002
        /*0052*/ 	.short	0x0008
        /*0054*/ 	.byte	0x00, 0xf0, 0x41, 0x00


	//----- nvinfo : EIATTR_KPARAM_INFO
	.align		4
.L_2884:
        /*0058*/ 	.byte	0x04, 0x17
        /*005a*/ 	.short	(.L_2886 - .L_2885)
.L_2885:
        /*005c*/ 	.word	0x00000000
        /*0060*/ 	.short	0x0001
        /*0062*/ 	.short	0x0004
        /*0064*/ 	.byte	0x00, 0xf0, 0x09, 0x00


	//----- nvinfo : EIATTR_KPARAM_INFO
	.align		4
.L_2886:
        /*0068*/ 	.byte	0x04, 0x17
        /*006a*/ 	.short	(.L_2888 - .L_2887)
.L_2887:
        /*006c*/ 	.word	0x00000000
        /*0070*/ 	.short	0x0000
        /*0072*/ 	.short	0x0000
        /*0074*/ 	.byte	0x00, 0xf0, 0x11, 0x00


	//----- nvinfo : EIATTR_SPARSE_MMA_MASK
	.align		4
.L_2888:
        /*0078*/ 	.byte	0x03, 0x50
        /*007a*/ 	.short	0x0000


	//----- nvinfo : EIATTR_MAXREG_COUNT
	.align		4
        /*007c*/ 	.byte	0x03, 0x1b
        /*007e*/ 	.short	0x00ff


	//----- nvinfo : EIATTR_EXTERNS
	.align		4
        /*0080*/ 	.byte	0x04, 0x0f
        /*0082*/ 	.short	(.L_2890 - .L_2889)


	//   ....[0]....
	.align		4
.L_2889:
        /*0084*/ 	.word	index@(__assertfail)


	//----- nvinfo : EIATTR_MERCURY_ISA_VERSION
	.align		4
.L_2890:
        /*0088*/ 	.byte	0x03, 0x5f
        /*008a*/ 	.short	0x0101


	//----- nvinfo : EIATTR_SYSCALL_OFFSETS
	.align		4
        /*008c*/ 	.byte	0x04, 0x46
        /*008e*/ 	.short	(.L_2892 - .L_2891)


	//   ....[0]....
.L_2891:
        /*0090*/ 	.word	0x00000f80


	//   ....[1]....
        /*0094*/ 	.word	0x00001f40


	//   ....[2]....
        /*0098*/ 	.word	0x00002f10


	//   ....[3]....
        /*009c*/ 	.word	0x00003ec0


	//   ....[4]....
        /*00a0*/ 	.word	0x00004ef0


	//   ....[5]....
        /*00a4*/ 	.word	0x00005dc0


	//   ....[6]....
        /*00a8*/ 	.word	0x00006c70


	//   ....[7]....
        /*00ac*/ 	.word	0x00007b20


	//----- nvinfo : EIATTR_EXIT_INSTR_OFFSETS
	.align		4
.L_2892:
        /*00b0*/ 	.byte	0x04, 0x1c
        /*00b2*/ 	.short	(.L_2894 - .L_2893)


	//   ....[0]....
.L_2893:
        /*00b4*/ 	.word	0x00006d00


	//   ....[1]....
        /*00b8*/ 	.word	0x00006e30


	//   ....[2]....
        /*00bc*/ 	.word	0x00006e50


	//   ....[3]....
        /*00c0*/ 	.word	0x00006ee0


	//   ....[4]....
        /*00c4*/ 	.word	0x00006f00


	//   ....[5]....
        /*00c8*/ 	.word	0x00006f20


	//   ....[6]....
        /*00cc*/ 	.word	0x00006fb0


	//   ....[7]....
        /*00d0*/ 	.word	0x00006ff0


	//   ....[8]....
        /*00d4*/ 	.word	0x00007090


	//   ....[9]....
        /*00d8*/ 	.word	0x000070e0


	//   ....[10]....
        /*00dc*/ 	.word	0x00007110


	//   ....[11]....
        /*00e0*/ 	.word	0x000071b0


	//   ....[12]....
        /*00e4*/ 	.word	0x000071f0


	//   ....[13]....
        /*00e8*/ 	.word	0x00007380


	//   ....[14]....
        /*00ec*/ 	.word	0x000074e0


	//   ....[15]....
        /*00f0*/ 	.word	0x00007520


	//   ....[16]....
        /*00f4*/ 	.word	0x000075c0


	//   ....[17]....
        /*00f8*/ 	.word	0x00007740


	//   ....[18]....
        /*00fc*/ 	.word	0x000078c0


	//   ....[19]....
        /*0100*/ 	.word	0x00007a20


	//   ....[20]....
        /*0104*/ 	.word	0x00007b30


	//   ....[21]....
        /*0108*/ 	.word	0x00007b60


	//   ....[22]....
        /*010c*/ 	.word	0x00007b80


	//----- nvinfo : EIATTR_MAX_THREADS
	.align		4
.L_2894:
        /*0110*/ 	.byte	0x04, 0x05
        /*0112*/ 	.short	(.L_2896 - .L_2895)
.L_2895:
        /*0114*/ 	.word	0x00000080
        /*0118*/ 	.word	0x00000001
        /*011c*/ 	.word	0x00000001


	//----- nvinfo : EIATTR_CRS_STACK_SIZE
	.align		4
.L_2896:
        /*0120*/ 	.byte	0x04, 0x1e
        /*0122*/ 	.short	(.L_2898 - .L_2897)
.L_2897:
        /*0124*/ 	.word	0x00000000


	//----- nvinfo : EIATTR_CBANK_PARAM_SIZE
	.align		4
.L_2898:
        /*0128*/ 	.byte	0x03, 0x19
        /*012a*/ 	.short	0x002c


	//----- nvinfo : EIATTR_PARAM_CBANK
	.align		4
        /*012c*/ 	.byte	0x04, 0x0a
        /*012e*/ 	.short	(.L_2900 - .L_2899)
	.align		4
.L_2899:
        /*0130*/ 	.word	index@(.nv.constant0._ZN2at6native27unrolled_elementwise_kernelINS0_13AUnaryFunctorIbbbZZZNS0_23logical_xor_kernel_cudaERNS_14TensorIteratorEENKUlvE0_clEvENKUlvE7_clEvEUlbbE_EESt5arrayIPcLm2EELi4E23TrivialOffsetCalculatorILi1EjESD_NS0_6memory12LoadWithCastILi1EEENSE_13StoreWithCastILi1EEEEEviT_T0_T2_T3_T4_T5_)
        /*0134*/ 	.short	0x0210
        /*0136*/ 	.short	0x002c


	//----- nvinfo : EIATTR_SW_WAR
	.align		4
.L_2900:
        /*0138*/ 	.byte	0x04, 0x36
        /*013a*/ 	.short	(.L_2902 - .L_2901)
.L_2901:
        /*013c*/ 	.word	0x00000008
.L_2902:


//--------------------- .nv.info._ZN2at6native18elementwise_kernelILi128ELi4EZNS0_22gpu_kernel_impl_nocastINS0_13AUnaryFunctorIbbbZZZNS0_23logical_xor_kernel_cudaERNS_14TensorIteratorEENKUlvE0_clEvENKUlvE7_clEvEUlbbE_EEEEvRNS_18TensorIteratorBaseERKT_EUliE_EEviT1_ --------------------------
	.section	.nv.info._ZN2at6native18elementwise_kernelILi128ELi4EZNS0_22gpu_kernel_impl_nocastINS0_13AUnaryFunctorIbbbZZZNS0_23logical_xor_kernel_cudaERNS_14TensorIteratorEENKUlvE0_clEvENKUlvE7_clEvEUlbbE_EEEEvRNS_18TensorIteratorBaseERKT_EUliE_EEviT1_,"",@"SHT_CUDA_INFO"
	.sectionflags	@""
	.align	4


	//----- nvinfo : EIATTR_CUDA_API_VERSION
	.align		4
        /*0000*/ 	.byte	0x04, 0x37
        /*0002*/ 	.short	(.L_2904 - .L_2903)
.L_2903:
        /*0004*/ 	.word	0x00000082


	//----- nvinfo : EIATTR_KPARAM_INFO
	.align		4
.L_2904:
        /*0008*/ 	.byte	0x04, 0x17
        /*000a*/ 	.short	(.L_2906 - .L_2905)
.L_2905:
        /*000c*/ 	.word	0x00000000
        /*0010*/ 	.short	0x0001
        /*0012*/ 	.short	0x0008
        /*0014*/ 	.byte	0x00, 0xf0, 0x61, 0x08


	//----- nvinfo : EIATTR_KPARAM_INFO
	.align		4
.L_2906:
        /*0018*/ 	.byte	0x04, 0x17
        /*001a*/ 	.short	(.L_2908 - .L_2907)
.L_2907:
        /*001c*/ 	.word	0x00000000
        /*0020*/ 	.short	0x0000
        /*0022*/ 	.short	0x0000
        /*0024*/ 	.byte	0x00, 0xf0, 0x11, 0x00


	//----- nvinfo : EIATTR_SPARSE_MMA_MASK
	.align		4
.L_2908:
        /*0028*/ 	.byte	0x03, 0x50
        /*002a*/ 	.short	0x0000


	//----- nvinfo : EIATTR_MAXREG_COUNT
	.align		4
        /*002c*/ 	.byte	0x03, 0x1b
        /*002e*/ 	.short	0x0080


	//----- nvinfo : EIATTR_MERCURY_ISA_VERSION
	.align		4
        /*0030*/ 	.byte	0x03, 0x5f
        /*0032*/ 	.short	0x0101


	//----- nvinfo : EIATTR_EXIT_INSTR_OFFSETS
	.align		4
        /*0034*/ 	.byte	0x04, 0x1c
        /*0036*/ 	.short	(.L_2910 - .L_2909)


	//   ....[0]....
.L_2909:
        /*0038*/ 	.word	0x00003c00


	//   ....[1]....
        /*003c*/ 	.word	0x00004fa0


	//----- nvinfo : EIATTR_MAX_THREADS
	.align		4
.L_2910:
        /*0040*/ 	.byte	0x04, 0x05
        /*0042*/ 	.short	(.L_2912 - .L_2911)
.L_2911:
        /*0044*/ 	.word	0x00000080
        /*0048*/ 	.word	0x00000001
        /*004c*/ 	.word	0x00000001


	//----- nvinfo : EIATTR_CRS_STACK_SIZE
	.align		4
.L_2912:
        /*0050*/ 	.byte	0x04, 0x1e
        /*0052*/ 	.short	(.L_2914 - .L_2913)
.L_2913:
        /*0054*/ 	.word	0x00000000


	//----- nvinfo : EIATTR_CBANK_PARAM_SIZE
	.align		4
.L_2914:
        /*0058*/ 	.byte	0x03, 0x19
        /*005a*/ 	.short	0x0220


	//----- nvinfo : EIATTR_PARAM_CBANK
	.align		4
        /*005c*/ 	.byte	0x04, 0x0a
        /*005e*/ 	.short	(.L_2916 - .L_2915)
	.align		4
.L_2915:
        /*0060*/ 	.word	index@(.nv.constant0._ZN2at6native18elementwise_kernelILi128ELi4EZNS0_22gpu_kernel_impl_nocastINS0_13AUnaryFunctorIbbbZZZNS0_23logical_xor_kernel_cudaERNS_14TensorIteratorEENKUlvE0_clEvENKUlvE7_clEvEUlbbE_EEEEvRNS_18TensorIteratorBaseERKT_EUliE_EEviT1_)
        /*0064*/ 	.short	0x0210
        /*0066*/ 	.short	0x0220


	//----- nvinfo : EIATTR_SW_WAR
	.align		4
.L_2916:
        /*0068*/ 	.byte	0x04, 0x36
        /*006a*/ 	.short	(.L_2918 - .L_2917)
.L_2917:
        /*006c*/ 	.word	0x00000008
.L_2918:


//--------------------- .nv.info._ZN2at6native27unrolled_elementwise_kernelINS0_13AUnaryFunctorIbbbZZZNS0_23logical_xor_kernel_cudaERNS_14TensorIteratorEENKUlvE0_clEvENKUlvE7_clEvEUlbbE_EESt5arrayIPcLm2EELi4E23TrivialOffsetCalculatorILi1EjESD_NS0_6memory15LoadWithoutCastENSE_16StoreWithoutCastEEEviT_T0_T2_T3_T4_T5_ --------------------------
	.section	.nv.info._ZN2at6native27unrolled_elementwise_kernelINS0_13AUnaryFunctorIbbbZZZNS0_23logical_xor_kernel_cudaERNS_14TensorIteratorEENKUlvE0_clEvENKUlvE7_clEvEUlbbE_EESt5arrayIPcLm2EELi4E23TrivialOffsetCalculatorILi1EjESD_NS0_6memory15LoadWithoutCastENSE_16StoreWithoutCastEEEviT_T0_T2_T3_T4_T5_,"",@"SHT_CUDA_INFO"
	.sectionflags	@""
	.align	4


	//----- nvinfo : EIATTR_CUDA_API_VERSION
	.align		4
        /*0000*/ 	.byte	0x04, 0x37
        /*0002*/ 	.short	(.L_2920 - .L_2919)
.L_2919:
        /*0004*/ 	.word	0x00000082


	//----- nvinfo : EIATTR_KPARAM_INFO
	.align		4
.L_2920:
        /*0008*/ 	.byte	0x04, 0x17
        /*000a*/ 	.short	(.L_2922 - .L_2921)
.L_2921:
        /*000c*/ 	.word	0x00000000
        /*0010*/ 	.short	0x0006
        /*0012*/ 	.short	0x001b
        /*0014*/ 	.byte	0x00, 0xf0, 0x05, 0x00


	//----- nvinfo : EIATTR_KPARAM_INFO
	.align		4
.L_2922:
        /*0018*/ 	.byte	0x04, 0x17
        /*001a*/ 	.short	(.L_2924 - .L_2923)
.L_2923:
        /*001c*/ 	.word	0x00000000
        /*0020*/ 	.short	0x0005
        /*0022*/ 	.short	0x001a
        /*0024*/ 	.byte	0x00, 0xf0, 0x05, 0x00


	//----- nvinfo : EIATTR_KPARAM_INFO
	.align		4
.L_2924:
        /*0028*/ 	.byte	0x04, 0x17
        /*002a*/ 	.short	(.L_2926 - .L_2925)
.L_2925:
        /*002c*/ 	.word	0x00000000
        /*0030*/ 	.short	0x0004
        /*0032*/ 	.short	0x0019
        /*0034*/ 	.byte	0x00, 0xf0, 0x05, 0x00


	//----- nvinfo : EIATTR_KPARAM_INFO
	.align		4
.L_2926:
        /*0038*/ 	.byte	0x04, 0x17
        /*003a*/ 	.short	(.L_2928 - .L_2927)
.L_2927:
        /*003c*/ 	.word	0x00000000
        /*0040*/ 	.short	0x0003
        /*0042*/ 	.short	0x0018
        /*0044*/ 	.byte	0x00, 0xf0, 0x05, 0x00


	//----- nvinfo : EIATTR_KPARAM_INFO
	.align		4
.L_2928:
        /*0048*/ 	.byte	0x04, 0x17
        /*004a*/ 	.short	(.L_2930 - .L_2929)
.L_2929:
        /*004c*/ 	.word	0x00000000
        /*0050*/ 	.short	0x0002
        /*0052*/ 	.short	0x0008
        /*0054*/ 	.byte	0x00, 0xf0, 0x41, 0x00


	//----- nvinfo : EIATTR_KPARAM_INFO
	.align		4
.L_2930:
        /*0058*/ 	.byte	0x04, 0x17
        /*005a*/ 	.short	(.L_2932 - .L_2931)
.L_2931:
        /*005c*/ 	.word	0x00000000
        /*0060*/ 	.short	0x0001
        /*0062*/ 	.short	0x0004
        /*0064*/ 	.byte	0x00, 0xf0, 0x09, 0x00


	//----- nvinfo : EIATTR_KPARAM_INFO
	.align		4
.L_2932:
        /*0068*/ 	.byte	0x04, 0x17
        /*006a*/ 	.short	(.L_2934 - .L_2933)
.L_2933:
        /*006c*/ 	.word	0x00000000
        /*0070*/ 	.short	0x0000
        /*0072*/ 	.short	0x0000
        /*0074*/ 	.byte	0x00, 0xf0, 0x11, 0x00


	//----- nvinfo : EIATTR_SPARSE_MMA_MASK
	.align		4
.L_2934:
        /*0078*/ 	.byte	0x03, 0x50
        /*007a*/ 	.short	0x0000


	//----- nvinfo : EIATTR_MAXREG_COUNT
	.align		4
        /*007c*/ 	.byte	0x03, 0x1b
        /*007e*/ 	.short	0x00ff


	//----- nvinfo : EIATTR_MERCURY_ISA_VERSION
	.align		4
        /*0080*/ 	.byte	0x03, 0x5f
        /*0082*/ 	.short	0x0101


	//----- nvinfo : EIATTR_EXIT_INSTR_OFFSETS
	.align		4
        /*0084*/ 	.byte	0x04, 0x1c
        /*0086*/ 	.short	(.L_2936 - .L_2935)


	//   ....[0]....
.L_2935:
        /*0088*/ 	.word	0x00000520


	//   ....[1]....
        /*008c*/ 	.word	0x00000590


	//----- nvinfo : EIATTR_MAX_THREADS
	.align		4
.L_2936:
        /*0090*/ 	.byte	0x04, 0x05
        /*0092*/ 	.short	(.L_2938 - .L_2937)
.L_2937:
        /*0094*/ 	.word	0x00000080
        /*0098*/ 	.word	0x00000001
        /*009c*/ 	.word	0x00000001


	//----- nvinfo : EIATTR_CRS_STACK_SIZE
	.align		4
.L_2938:
        /*00a0*/ 	.byte	0x04, 0x1e
        /*00a2*/ 	.short	(.L_2940 - .L_2939)
.L_2939:
        /*00a4*/ 	.word	0x00000000


	//----- nvinfo : EIATTR_CBANK_PARAM_SIZE
	.align		4
.L_2940:
        /*00a8*/ 	.byte	0x03, 0x19
        /*00aa*/ 	.short	0x001c


	//----- nvinfo : EIATTR_PARAM_CBANK
	.align		4
        /*00ac*/ 	.byte	0x04, 0x0a
        /*00ae*/ 	.short	(.L_2942 - .L_2941)
	.align		4
.L_2941:
        /*00b0*/ 	.word	index@(.nv.constant0._ZN2at6native27unrolled_elementwise_kernelINS0_13AUnaryFunctorIbbbZZZNS0_23logical_xor_kernel_cudaERNS_14TensorIteratorEENKUlvE0_clEvENKUlvE7_clEvEUlbbE_EESt5arrayIPcLm2EELi4E23TrivialOffsetCalculatorILi1EjESD_NS0_6memory15LoadWithoutCastENSE_16StoreWithoutCastEEEviT_T0_T2_T3_T4_T5_)
        /*00b4*/ 	.short	0x0210
        /*00b6*/ 	.short	0x001c


	//----- nvinfo : EIATTR_SW_WAR
	.align		4
.L_2942:
        /*00b8*/ 	.byte	0x04, 0x36
        /*00ba*/ 	.short	(.L_2944 - .L_2943)
.L_2943:
        /*00bc*/ 	.word	0x00000008
.L_2944:


//--------------------- .nv.info._ZN2at6native29vectorized_elementwise_kernelILi2ENS0_13AUnaryFunctorIbbbZZZNS0_23logical_xor_kernel_cudaERNS_14TensorIteratorEENKUlvE0_clEvENKUlvE7_clEvEUlbbE_EESt5arrayIPcLm2EEEEviT0_T1_ --------------------------
	.section	.nv.info._ZN2at6native29vectorized_elementwise_kernelILi2ENS0_13AUnaryFunctorIbbbZZZNS0_23logical_xor_kernel_cudaERNS_14TensorIteratorEENKUlvE0_clEvENKUlvE7_clEvEUlbbE_EESt5arrayIPcLm2EEEEviT0_T1_,"",@"SHT_CUDA_INFO"
	.sectionflags	@""
	.align	4


	//----- nvinfo : EIATTR_CUDA_API_VERSION
	.align		4
        /*0000*/ 	.byte	0x04, 0x37
        /*0002*/ 	.short	(.L_2946 - .L_2945)
.L_2945:
        /*0004*/ 	.word	0x00000082


	//----- nvinfo : EIATTR_KPARAM_INFO
	.align		4
.L_2946:
        /*0008*/ 	.byte	0x04, 0x17
        /*000a*/ 	.short	(.L_2948 - .L_2947)
.L_2947:
        /*000c*/ 	.word	0x00000000
        /*0010*/ 	.short	0x0002
        /*0012*/ 	.short	0x0008
        /*0014*/ 	.byte	0x00, 0xf0, 0x41, 0x00


	//----- nvinfo : EIATTR_KPARAM_INFO
	.align		4
.L_2948:
        /*0018*/ 	.byte	0x04, 0x17
        /*001a*/ 	.short	(.L_2950 - .L_2949)
.L_2949:
        /*001c*/ 	.word	0x00000000
        /*0020*/ 	.short	0x0001
        /*0022*/ 	.short	0x0004
        /*0024*/ 	.byte	0x00, 0xf0, 0x09, 0x00


	//----- nvinfo : EIATTR_KPARAM_INFO
	.align		4
.L_2950:
        /*0028*/ 	.byte	0x04, 0x17
        /*002a*/ 	.short	(.L_2952 - .L_2951)
.L_2951:
        /*002c*/ 	.word	0x00000000
        /*0030*/ 	.short	0x0000
        /*0032*/ 	.short	0x0000
        /*0034*/ 	.byte	0x00, 0xf0, 0x11, 0x00


	//----- nvinfo : EIATTR_SPARSE_MMA_MASK
	.align		4
.L_2952:
        /*0038*/ 	.byte	0x03, 0x50
        /*003a*/ 	.short	0x0000


	//----- nvinfo : EIATTR_MAXREG_COUNT
	.align		4
        /*003c*/ 	.byte	0x03, 0x1b
        /*003e*/ 	.short	0x00ff


	//----- nvinfo : EIATTR_MERCURY_ISA_VERSION
	.align		4
        /*0040*/ 	.byte	0x03, 0x5f
        /*0042*/ 	.short	0x0101


	//----- nvinfo : EIATTR_EXIT_INSTR_OFFSETS
	.align		4
        /*0044*/ 	.byte	0x04, 0x1c
        /*0046*/ 	.short	(.L_2954 - .L_2953)


	//   ....[0]....
.L_2953:
        /*0048*/ 	.word	0x000003b0


	//   ....[1]....
        /*004c*/ 	.word	0x00000e20


	//   ....[2]....
        /*0050*/ 	.word	0x00000e90


	//----- nvinfo : EIATTR_MAX_THREADS
	.align		4
.L_2954:
        /*0054*/ 	.byte	0x04, 0x05
        /*0056*/ 	.short	(.L_2956 - .L_2955)
.L_2955:
        /*0058*/ 	.word	0x00000080
        /*005c*/ 	.word	0x00000001
        /*0060*/ 	.word	0x00000001


	//----- nvinfo : EIATTR_CRS_STACK_SIZE
	.align		4
.L_2956:
        /*0064*/ 	.byte	0x04, 0x1e
        /*0066*/ 	.short	(.L_2958 - .L_2957)
.L_2957:
        /*0068*/ 	.word	0x00000000


	//----- nvinfo : EIATTR_CBANK_PARAM_SIZE
	.align		4
.L_2958:
        /*006c*/ 	.byte	0x03, 0x19
        /*006e*/ 	.short	0x0018


	//----- nvinfo : EIATTR_PARAM_CBANK
	.align		4
        /*0070*/ 	.byte	0x04, 0x0a
        /*0072*/ 	.short	(.L_2960 - .L_2959)
	.align		4
.L_2959:
        /*0074*/ 	.word	index@(.nv.constant0._ZN2at6native29vectorized_elementwise_kernelILi2ENS0_13AUnaryFunctorIbbbZZZNS0_23logical_xor_kernel_cudaERNS_14TensorIteratorEENKUlvE0_clEvENKUlvE7_clEvEUlbbE_EESt5arrayIPcLm2EEEEviT0_T1_)
        /*0078*/ 	.short	0x0210
        /*007a*/ 	.short	0x0018


	//----- nvinfo : EIATTR_SW_WAR
	.align		4
.L_2960:
        /*007c*/ 	.byte	0x04, 0x36
        /*007e*/ 	.short	(.L_2962 - .L_2961)
.L_2961:
        /*0080*/ 	.word	0x00000008
.L_2962:


//--------------------- .nv.info._ZN2at6native29vectorized_elementwise_kernelILi4ENS0_13AUnaryFunctorIbbbZZZNS0_23logical_xor_kernel_cudaERNS_14TensorIteratorEENKUlvE0_clEvENKUlvE7_clEvEUlbbE_EESt5arrayIPcLm2EEEEviT0_T1_ --------------------------
	.section	.nv.info._ZN2at6native29vectorized_elementwise_kernelILi4ENS0_13AUnaryFunctorIbbbZZZNS0_23logical_xor_kernel_cudaERNS_14TensorIteratorEENKUlvE0_clEvENKUlvE7_clEvEUlbbE_EESt5arrayIPcLm2EEEEviT0_T1_,"",@"SHT_CUDA_INFO"
	.sectionflags	@""
	.align	4


	//----- nvinfo : EIATTR_CUDA_API_VERSION
	.align		4
        /*0000*/ 	.byte	0x04, 0x37
        /*0002*/ 	.short	(.L_2964 - .L_2963)
.L_2963:
        /*0004*/ 	.word	0x00000082


	//----- nvinfo : EIATTR_KPARAM_INFO
	.align		4
.L_2964:
        /*0008*/ 	.byte	0x04, 0x17
        /*000a*/ 	.short	(.L_2966 - .L_2965)
.L_2965:
        /*000c*/ 	.word	0x00000000
        /*0010*/ 	.short	0x0002
        /*0012*/ 	.short	0x0008
        /*0014*/ 	.byte	0x00, 0xf0, 0x41, 0x00


	//----- nvinfo : EIATTR_KPARAM_INFO
	.align		4
.L_2966:
        /*0018*/ 	.byte	0x04, 0x17
        /*001a*/ 	.short	(.L_2968 - .L_2967)
.L_2967:
        /*001c*/ 	.word	0x00000000
        /*0020*/ 	.short	0x0001
        /*0022*/ 	.short	0x0004
        /*0024*/ 	.byte	0x00, 0xf0, 0x09, 0x00


	//----- nvinfo : EIATTR_KPARAM_INFO
	.align		4
.L_2968:
        /*0028*/ 	.byte	0x04, 0x17
        /*002a*/ 	.short	(.L_2970 - .L_2969)
.L_2969:
        /*002c*/ 	.word	0x00000000
        /*0030*/ 	.short	0x0000
        /*0032*/ 	.short	0x0000
        /*0034*/ 	.byte	0x00, 0xf0, 0x11, 0x00


	//----- nvinfo : EIATTR_SPARSE_MMA_MASK
	.align		4
.L_2970:
        /*0038*/ 	.byte	0x03, 0x50
        /*003a*/ 	.short	0x0000


	//----- nvinfo : EIATTR_MAXREG_COUNT
	.align		4
        /*003c*/ 	.byte	0x03, 0x1b
        /*003e*/ 	.short	0x00ff


	//----- nvinfo : EIATTR_MERCURY_ISA_VERSION
	.align		4
        /*0040*/ 	.byte	0x03, 0x5f
        /*0042*/ 	.short	0x0101


	//----- nvinfo : EIATTR_EXIT_INSTR_OFFSETS
	.align		4
        /*0044*/ 	.byte	0x04, 0x1c
        /*0046*/ 	.short	(.L_2972 - .L_2971)


	//   ....[0]....
.L_2971:
        /*0048*/ 	.word	0x00000390


	//   ....[1]....
        /*004c*/ 	.word	0x00000e00


	//   ....[2]....
        /*0050*/ 	.word	0x00000e70


	//----- nvinfo : EIATTR_MAX_THREADS
	.align		4
.L_2972:
        /*0054*/ 	.byte	0x04, 0x05
        /*0056*/ 	.short	(.L_2974 - .L_2973)
.L_2973:
        /*0058*/ 	.word	0x00000080
        /*005c*/ 	.word	0x00000001
        /*0060*/ 	.word	0x00000001


	//----- nvinfo : EIATTR_CRS_STACK_SIZE
	.align		4
.L_2974:
        /*0064*/ 	.byte	0x04, 0x1e
        /*0066*/ 	.short	(.L_2976 - .L_2975)
.L_2975:
        /*0068*/ 	.word	0x00000000


	//----- nvinfo : EIATTR_CBANK_PARAM_SIZE
	.align		4
.L_2976:
        /*006c*/ 	.byte	0x03, 0x19
        /*006e*/ 	.short	0x0018


	//----- nvinfo : EIATTR_PARAM_CBANK
	.align		4
        /*0070*/ 	.byte	0x04, 0x0a
        /*0072*/ 	.short	(.L_2978 - .L_2977)
	.align		4
.L_2977:
        /*0074*/ 	.word	index@(.nv.constant0._ZN2at6native29vectorized_elementwise_kernelILi4ENS0_13AUnaryFunctorIbbbZZZNS0_23logical_xor_kernel_cudaERNS_14TensorIteratorEENKUlvE0_clEvENKUlvE7_clEvEUlbbE_EESt5arrayIPcLm2EEEEviT0_T1_)
        /*0078*/ 	.short	0x0210
        /*007a*/ 	.short	0x0018


	//----- nvinfo : EIATTR_SW_WAR
	.align		4
.L_2978:
        /*007c*/ 	.byte	0x04, 0x36
        /*007e*/ 	.short	(.L_2980 - .L_2979)
.L_2979:
        /*0080*/ 	.word	0x00000008
.L_2980:


//--------------------- .nv.info._ZN2at6native29vectorized_elementwise_kernelILi8ENS0_13AUnaryFunctorIbbbZZZNS0_23logical_xor_kernel_cudaERNS_14TensorIteratorEENKUlvE0_clEvENKUlvE7_clEvEUlbbE_EESt5arrayIPcLm2EEEEviT0_T1_ --------------------------
	.section	.nv.info._ZN2at6native29vectorized_elementwise_kernelILi8ENS0_13AUnaryFunctorIbbbZZZNS0_23logical_xor_kernel_cudaERNS_14TensorIteratorEENKUlvE0_clEvENKUlvE7_clEvEUlbbE_EESt5arrayIPcLm2EEEEviT0_T1_,"",@"SHT_CUDA_INFO"
	.sectionflags	@""
	.align	4


	//----- nvinfo : EIATTR_CUDA_API_VERSION
	.align		4
        /*0000*/ 	.byte	0x04, 0x37
        /*0002*/ 	.short	(.L_2982 - .L_2981)
.L_2981:
        /*0004*/ 	.word	0x00000082


	//----- nvinfo : EIATTR_KPARAM_INFO
	.align		4
.L_2982:
        /*0008*/ 	.byte	0x04, 0x17
        /*000a*/ 	.short	(.L_2984 - .L_2983)
.L_2983:
        /*000c*/ 	.word	0x00000000
        /*0010*/ 	.short	0x0002
        /*0012*/ 	.short	0x0008
        /*0014*/ 	.byte	0x00, 0xf0, 0x41, 0x00


	//----- nvinfo : EIATTR_KPARAM_INFO
	.align		4
.L_2984:
        /*0018*/ 	.byte	0x04, 0x17
        /*001a*/ 	.short	(.L_2986 - .L_2985)
.L_2985:
        /*001c*/ 	.word	0x00000000
        /*0020*/ 	.short	0x0001
        /*0022*/ 	.short	0x0004
        /*0024*/ 	.byte	0x00, 0xf0, 0x09, 0x00


	//----- nvinfo : EIATTR_KPARAM_INFO
	.align		4
.L_2986:
        /*0028*/ 	.byte	0x04, 0x17
        /*002a*/ 	.short	(.L_2988 - .L_2987)
.L_2987:
        /*002c*/ 	.word	0x00000000
        /*0030*/ 	.short	0x0000
        /*0032*/ 	.short	0x0000
        /*0034*/ 	.byte	0x00, 0xf0, 0x11, 0x00


	//----- nvinfo : EIATTR_SPARSE_MMA_MASK
	.align		4
.L_2988:
        /*0038*/ 	.byte	0x03, 0x50
        /*003a*/ 	.short	0x0000


	//----- nvinfo : EIATTR_MAXREG_COUNT
	.align		4
        /*003c*/ 	.byte	0x03, 0x1b
        /*003e*/ 	.short	0x00ff


	//----- nvinfo : EIATTR_MERCURY_ISA_VERSION
	.align		4
        /*0040*/ 	.byte	0x03, 0x5f
        /*0042*/ 	.short	0x0101


	//----- nvinfo : EIATTR_EXIT_INSTR_OFFSETS
	.align		4
        /*0044*/ 	.byte	0x04, 0x1c
        /*0046*/ 	.short	(.L_2990 - .L_2989)


	//   ....[0]....
.L_2989:
        /*0048*/ 	.word	0x00000460


	//   ....[1]....
        /*004c*/ 	.word	0x00000ed0


	//   ....[2]....
        /*0050*/ 	.word	0x00000f40


	//----- nvinfo : EIATTR_MAX_THREADS
	.align		4
.L_2990:
        /*0054*/ 	.byte	0x04, 0x05
        /*0056*/ 	.short	(.L_2992 - .L_2991)
.L_2991:
        /*0058*/ 	.word	0x00000080
        /*005c*/ 	.word	0x00000001
        /*0060*/ 	.word	0x00000001


	//----- nvinfo : EIATTR_CRS_STACK_SIZE
	.align		4
.L_2992:
        /*0064*/ 	.byte	0x04, 0x1e
        /*0066*/ 	.short	(.L_2994 - .L_2993)
.L_2993:
        /*0068*/ 	.word	0x00000000


	//----- nvinfo : EIATTR_CBANK_PARAM_SIZE
	.align		4
.L_2994:
        /*006c*/ 	.byte	0x03, 0x19
        /*006e*/ 	.short	0x0018


	//----- nvinfo : EIATTR_PARAM_CBANK
	.align		4
        /*0070*/ 	.byte	0x04, 0x0a
        /*0072*/ 	.short	(.L_2996 - .L_2995)
	.align		4
.L_2995:
        /*0074*/ 	.word	index@(.nv.constant0._ZN2at6native29vectorized_elementwise_kernelILi8ENS0_13AUnaryFunctorIbbbZZZNS0_23logical_xor_kernel_cudaERNS_14TensorIteratorEENKUlvE0_clEvENKUlvE7_clEvEUlbbE_EESt5arrayIPcLm2EEEEviT0_T1_)
        /*0078*/ 	.short	0x0210
        /*007a*/ 	.short	0x0018


	//----- nvinfo : EIATTR_SW_WAR
	.align		4
.L_2996:
        /*007c*/ 	.byte	0x04, 0x36
        /*007e*/ 	.short	(.L_2998 - .L_2997)
.L_2997:
        /*0080*/ 	.word	0x00000008
.L_2998:


//--------------------- .nv.info._ZN2at6native18elementwise_kernelILi128ELi4EZNS0_15gpu_kernel_implINS0_13BinaryFunctorIbbbZZZNS0_23logical_xor_kernel_cudaERNS_14TensorIteratorEENKUlvE0_clEvENKUlvE7_clEvEUlbbE_EEEEvRNS_18TensorIteratorBaseERKT_EUliE_EEviT1_ --------------------------
	.section	.nv.info._ZN2at6native18elementwise_kernelILi128ELi4EZNS0_15gpu_kernel_implINS0_13BinaryFunctorIbbbZZZNS0_23logical_xor_kernel_cudaERNS_14TensorIteratorEENKUlvE0_clEvENKUlvE7_clEvEUlbbE_EEEEvRNS_18TensorIteratorBaseERKT_EUliE_EEviT1_,"",@"SHT_CUDA_INFO"
	.sectionflags	@""
	.align	4


	//----- nvinfo : EIATTR_CUDA_API_VERSION
	.align		4
        /*0000*/ 	.byte	0x04, 0x37
        /*0002*/ 	.short	(.L_3000 - .L_2999)
.L_2999:
        /*0004*/ 	.word	0x00000082


	//----- nvinfo : EIATTR_KPARAM_INFO
	.align		4
.L_3000:
        /*0008*/ 	.byte	0x04, 0x17
        /*000a*/ 	.short	(.L_3002 - .L_3001)
.L_3001:
        /*000c*/ 	.word	0x00000000
        /*0010*/ 	.short	0x0001
        /*0012*/ 	.short	0x0008
        /*0014*/ 	.byte	0x00, 0xf0, 0x21, 0x0a


	//----- nvinfo : EIATTR_KPARAM_INFO
	.align		4
.L_3002:
        /*0018*/ 	.byte	0x04, 0x17
        /*001a*/ 	.short	(.L_3004 - .L_3003)
.L_3003:
        /*001c*/ 	.word	0x00000000
        /*0020*/ 	.short	0x0000
        /*0022*/ 	.short	0x0000
        /*0024*/ 	.byte	0x00, 0xf0, 0x11, 0x00


	//----- nvinfo : EIATTR_SPARSE_MMA_MASK
	.align		4
.L_3004:
        /*0028*/ 	.byte	0x03, 0x50
        /*002a*/ 	.short	0x0000


	//----- nvinfo : EIATTR_MAXREG_COUNT
	.align		4
        /*002c*/ 	.byte	0x03, 0x1b
        /*002e*/ 	.short	0x0080


	//----- nvinfo : EIATTR_EXTERNS
	.align		4
        /*0030*/ 	.byte	0x04, 0x0f
        /*0032*/ 	.short	(.L_3006 - .L_3005)


	//   ....[0]....
	.align		4
.L_3005:
        /*0034*/ 	.word	index@(__assertfail)


	//----- nvinfo : EIATTR_MERCURY_ISA_VERSION
	.align		4
.L_3006:
        /*0038*/ 	.byte	0x03, 0x5f
        /*003a*/ 	.short	0x0101


	//----- nvinfo : EIATTR_SYSCALL_OFFSETS
	.align		4
        /*003c*/ 	.byte	0x04, 0x46
        /*003e*/ 	.short	(.L_3008 - .L_3007)


	//   ....[0]....
.L_3007:
        /*0040*/ 	.word	0x000026c0


	//   ....[1]....
        /*0044*/ 	.word	0x00003610


	//   ....[2]....
        /*0048*/ 	.word	0x00004490


	//   ....[3]....
        /*004c*/ 	.word	0x00006b70


	//   ....[4]....
        /*0050*/ 	.word	0x00007ac0


	//   ....[5]....
        /*0054*/ 	.word	0x00008940


	//   ....[6]....
        /*0058*/ 	.word	0x0000b010


	//   ....[7]....
        /*005c*/ 	.word	0x0000bf60


	//   ....[8]....
        /*0060*/ 	.word	0x0000cde0


	//   ....[9]....
        /*0064*/ 	.word	0x0000f4a0


	//   ....[10]....
        /*0068*/ 	.word	0x000103f0


	//   ....[11]....
        /*006c*/ 	.word	0x00011270


	//----- nvinfo : EIATTR_EXIT_INSTR_OFFSETS
	.align		4
.L_3008:
        /*0070*/ 	.byte	0x04, 0x1c
        /*0072*/ 	.short	(.L_3010 - .L_3009)


	//   ....[0]....
.L_3009:
        /*0074*/ 	.word	0x0000ce80


	//   ....[1]....
        /*0078*/ 	.word	0x00010580


	//   ....[2]....
        /*007c*/ 	.word	0x000105a0


	//   ....[3]....
        /*0080*/ 	.word	0x00010630


	//   ....[4]....
        /*0084*/ 	.word	0x00010650


	//   ....[5]....
        /*0088*/ 	.word	0x00010670


	//   ....[6]....
        /*008c*/ 	.word	0x00010700


	//   ....[7]....
        /*0090*/ 	.word	0x00010740


	//   ....[8]....
        /*0094*/ 	.word	0x000107e0


	//   ....[9]....
        /*0098*/ 	.word	0x00010830


	//   ....[10]....
        /*009c*/ 	.word	0x00010860


	//   ....[11]....
        /*00a0*/ 	.word	0x00010900


	//   ....[12]....
        /*00a4*/ 	.word	0x00010940


	//   ....[13]....
        /*00a8*/ 	.word	0x00010ad0


	//   ....[14]....
        /*00ac*/ 	.word	0x00010c30


	//   ....[15]....
        /*00b0*/ 	.word	0x00010c70


	//   ....[16]....
        /*00b4*/ 	.word	0x00010d10


	//   ....[17]....
        /*00b8*/ 	.word	0x00010e90


	//   ....[18]....
        /*00bc*/ 	.word	0x00011010


	//   ....[19]....
        /*00c0*/ 	.word	0x00011170


	//   ....[20]....
        /*00c4*/ 	.word	0x00011280


	//   ....[21]....
        /*00c8*/ 	.word	0x000112b0


	//   ....[22]....
        /*00cc*/ 	.word	0x000112d0


	//----- nvinfo : EIATTR_MAX_THREADS
	.align		4
.L_3010:
        /*00d0*/ 	.byte	0x04, 0x05
        /*00d2*/ 	.short	(.L_3012 - .L_3011)
.L_3011:
        /*00d4*/ 	.word	0x00000080
        /*00d8*/ 	.word	0x00000001
        /*00dc*/ 	.word	0x00000001


	//----- nvinfo : EIATTR_CRS_STACK_SIZE
	.align		4
.L_3012:
        /*00e0*/ 	.byte	0x04, 0x1e
        /*00e2*/ 	.short	(.L_3014 - .L_3013)
.L_3013:
        /*00e4*/ 	.word	0x00000000


	//----- nvinfo : EIATTR_CBANK_PARAM_SIZE
	.align		4
.L_3014:
        /*00e8*/ 	.byte	0x03, 0x19
        /*00ea*/ 	.short	0x0290


	//----- nvinfo : EIATTR_PARAM_CBANK
	.align		4
        /*00ec*/ 	.byte	0x04, 0x0a
        /*00ee*/ 	.short	(.L_3016 - .L_3015)
	.align		4
.L_3015:
        /*00f0*/ 	.word	index@(.nv.constant0._ZN2at6native18elementwise_kernelILi128ELi4EZNS0_15gpu_kernel_implINS0_13BinaryFunctorIbbbZZZNS0_23logical_xor_kernel_cudaERNS_14TensorIteratorEENKUlvE0_clEvENKUlvE7_clEvEUlbbE_EEEEvRNS_18TensorIteratorBaseERKT_EUliE_EEviT1_)
        /*00f4*/ 	.short	0x0210
        /*00f6*/ 	.short	0x0290


	//----- nvinfo : EIATTR_SW_WAR
	.align		4
.L_3016:
        /*00f8*/ 	.byte	0x04, 0x36
        /*00fa*/ 	.short	(.L_3018 - .L_3017)
.L_3017:
        /*00fc*/ 	.word	0x00000008
.L_3018:


//--------------------- .nv.info._ZN2at6native27unrolled_elementwise_kernelINS0_13BinaryFunctorIbbbZZZNS0_23logical_xor_kernel_cudaERNS_14TensorIteratorEENKUlvE0_clEvENKUlvE7_clEvEUlbbE_EESt5arrayIPcLm3EELi4E23TrivialOffsetCalculatorILi2EjESC_ILi1EjENS0_6memory12LoadWithCastILi2EEENSF_13StoreWithCastILi1EEEEEviT_T0_T2_T3_T4_T5_ --------------------------
	.section	.nv.info._ZN2at6native27unrolled_elementwise_kernelINS0_13BinaryFunctorIbbbZZZNS0_23logical_xor_kernel_cudaERNS_14TensorIteratorEENKUlvE0_clEvENKUlvE7_clEvEUlbbE_EESt5arrayIPcLm3EELi4E23TrivialOffsetCalculatorILi2EjESC_ILi1EjENS0_6memory12LoadWithCastILi2EEENSF_13StoreWithCastILi1EEEEEviT_T0_T2_T3_T4_T5_,"",@"SHT_CUDA_INFO"
	.sectionflags	@""
	.align	4


	//----- nvinfo : EIATTR_CUDA_API_VERSION
	.align		4
        /*0000*/ 	.byte	0x04, 0x37
        /*0002*/ 	.short	(.L_3020 - .L_3019)
.L_3019:
        /*0004*/ 	.word	0x00000082


	//----- nvinfo : EIATTR_KPARAM_INFO
	.align		4
.L_3020:
        /*0008*/ 	.byte	0x04, 0x17
        /*000a*/ 	.short	(.L_3022 - .L_3021)
.L_3021:
        /*000c*/ 	.word	0x00000000
        /*0010*/ 	.short	0x0006
        /*0012*/ 	.short	0x0030
        /*0014*/ 	.byte	0x00, 0xf0, 0x21, 0x00


	//----- nvinfo : EIATTR_KPARAM_INFO
	.align		4
.L_3022:
        /*0018*/ 	.byte	0x04, 0x17
        /*001a*/ 	.short	(.L_3024 - .L_3023)
.L_3023:
        /*001c*/ 	.word	0x00000000
        /*0020*/ 	.short	0x0005
        /*0022*/ 	.short	0x0024
        /*0024*/ 	.byte	0x00, 0xf0, 0x31, 0x00


	//----- nvinfo : EIATTR_KPARAM_INFO
	.align		4
.L_3024:
        /*0028*/ 	.byte	0x04, 0x17
        /*002a*/ 	.short	(.L_3026 - .L_3025)
.L_3025:
        /*002c*/ 	.word	0x00000000
        /*0030*/ 	.short	0x0004
        /*0032*/ 	.short	0x0021
        /*0034*/ 	.byte	0x00, 0xf0, 0x05, 0x00


	//----- nvinfo : EIATTR_KPARAM_INFO
	.align		4
.L_3026:
        /*0038*/ 	.byte	0x04, 0x17
        /*003a*/ 	.short	(.L_3028 - .L_3027)
.L_3027:
        /*003c*/ 	.word	0x00000000
        /*0040*/ 	.short	0x0003
        /*0042*/ 	.short	0x0020
        /*0044*/ 	.byte	0x00, 0xf0, 0x05, 0x00


	//----- nvinfo : EIATTR_KPARAM_INFO
	.align		4
.L_3028:
        /*0048*/ 	.byte	0x04, 0x17
        /*004a*/ 	.short	(.L_3030 - .L_3029)
.L_3029:
        /*004c*/ 	.word	0x00000000
        /*0050*/ 	.short	0x0002
        /*0052*/ 	.short	0x0008
        /*0054*/ 	.byte	0x00, 0xf0, 0x61, 0x00


	//----- nvinfo : EIATTR_KPARAM_INFO
	.align		4
.L_3030:
        /*0058*/ 	.byte	0x04, 0x17
        /*005a*/ 	.short	(.L_3032 - .L_3031)
.L_3031:
        /*005c*/ 	.word	0x00000000
        /*0060*/ 	.short	0x0001
        /*0062*/ 	.short	0x0004
        /*0064*/ 	.byte	0x00, 0xf0, 0x05, 0x00


	//----- nvinfo : EIATTR_KPARAM_INFO
	.align		4
.L_3032:
        /*0068*/ 	.byte	0x04, 0x17
        /*006a*/ 	.short	(.L_3034 - .L_3033)
.L_3033:
        /*006c*/ 	.word	0x00000000
        /*0070*/ 	.short	0x0000
        /*0072*/ 	.short	0x0000
        /*0074*/ 	.byte	0x00, 0xf0, 0x11, 0x00


	//----- nvinfo : EIATTR_SPARSE_MMA_MASK
	.align		4
.L_3034:
        /*0078*/ 	.byte	0x03, 0x50
        /*007a*/ 	.short	0x0000


	//----- nvinfo : EIATTR_MAXREG_COUNT
	.align		4
        /*007c*/ 	.byte	0x03, 0x1b
        /*007e*/ 	.short	0x00ff


	//----- nvinfo : EIATTR_EXTERNS
	.align		4
        /*0080*/ 	.byte	0x04, 0x0f
        /*0082*/ 	.short	(.L_3036 - .L_3035)


	//   ....[0]....
	.align		4
.L_3035:
        /*0084*/ 	.word	index@(__assertfail)


	//----- nvinfo : EIATTR_MERCURY_ISA_VERSION
	.align		4
.L_3036:
        /*0088*/ 	.byte	0x03, 0x5f
        /*008a*/ 	.short	0x0101


	//----- nvinfo : EIATTR_SYSCALL_OFFSETS
	.align		4
        /*008c*/ 	.byte	0x04, 0x46
        /*008e*/ 	.short	(.L_3038 - .L_3037)


	//   ....[0]....
.L_3037:
        /*0090*/ 	.word	0x000010c0


	//   ....[1]....
        /*0094*/ 	.word	0x00002020


	//   ....[2]....
        /*0098*/ 	.word	0x00003130


	//   ....[3]....
        /*009c*/ 	.word	0x00004090


	//   ....[4]....
        /*00a0*/ 	.word	0x000051b0


	//   ....[5]....
        /*00a4*/ 	.word	0x00006120


	//   ....[6]....
        /*00a8*/ 	.word	0x00007220


	//   ....[7]....
        /*00ac*/ 	.word	0x00008190


	//   ....[8]....
        /*00b0*/ 	.word	0x00009250


	//   ....[9]....
        /*00b4*/ 	.word	0x0000a120


	//   ....[10]....
        /*00b8*/ 	.word	0x0000afd0


	//   ....[11]....
        /*00bc*/ 	.word	0x0000be80


	//----- nvinfo : EIATTR_EXIT_INSTR_OFFSETS
	.align		4
.L_3038:
        /*00c0*/ 	.byte	0x04, 0x1c
        /*00c2*/ 	.short	(.L_3040 - .L_3039)


	//   ....[0]....
.L_3039:
        /*00c4*/ 	.word	0x0000b060


	//   ....[1]....
        /*00c8*/ 	.word	0x0000b190


	//   ....[2]....
        /*00cc*/ 	.word	0x0000b1b0


	//   ....[3]....
        /*00d0*/ 	.word	0x0000b240


	//   ....[4]....
        /*00d4*/ 	.word	0x0000b260


	//   ....[5]....
        /*00d8*/ 	.word	0x0000b280


	//   ....[6]....
        /*00dc*/ 	.word	0x0000b310


	//   ....[7]....
        /*00e0*/ 	.word	0x0000b350


	//   ....[8]....
        /*00e4*/ 	.word	0x0000b3f0


	//   ....[9]....
        /*00e8*/ 	.word	0x0000b440


	//   ....[10]....
        /*00ec*/ 	.word	0x0000b470


	//   ....[11]....
        /*00f0*/ 	.word	0x0000b510


	//   ....[12]....
        /*00f4*/ 	.word	0x0000b550


	//   ....[13]....
        /*00f8*/ 	.word	0x0000b6e0


	//   ....[14]....
        /*00fc*/ 	.word	0x0000b840


	//   ....[15]....
        /*0100*/ 	.word	0x0000b880


	//   ....[16]....
        /*0104*/ 	.word	0x0000b920


	//   ....[17]....
        /*0108*/ 	.word	0x0000baa0


	//   ....[18]....
        /*010c*/ 	.word	0x0000bc20


	//   ....[19]....
        /*0110*/ 	.word	0x0000bd80


	//   ....[20]....
        /*0114*/ 	.word	0x0000be90


	//   ....[21]....
        /*0118*/ 	.word	0x0000bec0


	//   ....[22]....
        /*011c*/ 	.word	0x0000bee0


	//----- nvinfo : EIATTR_MAX_THREADS
	.align		4
.L_3040:
        /*0120*/ 	.byte	0x04, 0x05
        /*0122*/ 	.short	(.L_3042 - .L_3041)
.L_3041:
        /*0124*/ 	.word	0x00000080
        /*0128*/ 	.word	0x00000001
        /*012c*/ 	.word	0x00000001


	//----- nvinfo : EIATTR_CRS_STACK_SIZE
	.align		4
.L_3042:
        /*0130*/ 	.byte	0x04, 0x1e
        /*0132*/ 	.short	(.L_3044 - .L_3043)
.L_3043:
        /*0134*/ 	.word	0x00000000


	//----- nvinfo : EIATTR_CBANK_PARAM_SIZE
	.align		4
.L_3044:
        /*0138*/ 	.byte	0x03, 0x19
        /*013a*/ 	.short	0x0038


	//----- nvinfo : EIATTR_PARAM_CBANK
	.align		4
        /*013c*/ 	.byte	0x04, 0x0a
        /*013e*/ 	.short	(.L_3046 - .L_3045)
	.align		4
.L_3045:
        /*0140*/ 	.word	index@(.nv.constant0._ZN2at6native27unrolled_elementwise_kernelINS0_13BinaryFunctorIbbbZZZNS0_23logical_xor_kernel_cudaERNS_14TensorIteratorEENKUlvE0_clEvENKUlvE7_clEvEUlbbE_EESt5arrayIPcLm3EELi4E23TrivialOffsetCalculatorILi2EjESC_ILi1EjENS0_6memory12LoadWithCastILi2EEENSF_13StoreWithCastILi1EEEEEviT_T0_T2_T3_T4_T5_)
        /*0144*/ 	.short	0x0210
        /*0146*/ 	.short	0x0038


	//----- nvinfo : EIATTR_SW_WAR
	.align		4
.L_3046:
        /*0148*/ 	.byte	0x04, 0x36
        /*014a*/ 	.short	(.L_3048 - .L_3047)
.L_3047:
        /*014c*/ 	.word	0x00000008
.L_3048:


//--------------------- .nv.info._ZN2at6native18elementwise_kernelILi128ELi4EZNS0_22gpu_kernel_impl_nocastINS0_13BinaryFunctorIbbbZZZNS0_23logical_xor_kernel_cudaERNS_14TensorIteratorEENKUlvE0_clEvENKUlvE7_clEvEUlbbE_EEEEvRNS_18TensorIteratorBaseERKT_EUliE_EEviT1_ --------------------------
	.section	.nv.info._ZN2at6native18elementwise_kernelILi128ELi4EZNS0_22gpu_kernel_impl_nocastINS0_13BinaryFunctorIbbbZZZNS0_23logical_xor_kernel_cudaERNS_14TensorIteratorEENKUlvE0_clEvENKUlvE7_clEvEUlbbE_EEEEvRNS_18TensorIteratorBaseERKT_EUliE_EEviT1_,"",@"SHT_CUDA_INFO"
	.sectionflags	@""
	.align	4


	//----- nvinfo : EIATTR_CUDA_API_VERSION
	.align		4
        /*0000*/ 	.byte	0x04, 0x37
        /*0002*/ 	.short	(.L_3050 - .L_3049)
.L_3049:
        /*0004*/ 	.word	0x00000082


	//----- nvinfo : EIATTR_KPARAM_INFO
	.align		4
.L_3050:
        /*0008*/ 	.byte	0x04, 0x17
        /*000a*/ 	.short	(.L_3052 - .L_3051)
.L_3051:
        /*000c*/ 	.word	0x00000000
        /*0010*/ 	.short	0x0001
        /*0012*/ 	.short	0x0008
        /*0014*/ 	.byte	0x00, 0xf0, 0x21, 0x0a


	//----- nvinfo : EIATTR_KPARAM_INFO
	.align		4
.L_3052:
        /*0018*/ 	.byte	0x04, 0x17
        /*001a*/ 	.short	(.L_3054 - .L_3053)
.L_3053:
        /*001c*/ 	.word	0x00000000
        /*0020*/ 	.short	0x0000
        /*0022*/ 	.short	0x0000
        /*0024*/ 	.byte	0x00, 0xf0, 0x11, 0x00


	//----- nvinfo : EIATTR_SPARSE_MMA_MASK
	.align		4
.L_3054:
        /*0028*/ 	.byte	0x03, 0x50
        /*002a*/ 	.short	0x0000


	//----- nvinfo : EIATTR_MAXREG_COUNT
	.align		4
        /*002c*/ 	.byte	0x03, 0x1b
        /*002e*/ 	.short	0x0080


	//----- nvinfo : EIATTR_MERCURY_ISA_VERSION
	.align		4
        /*0030*/ 	.byte	0x03, 0x5f
        /*0032*/ 	.short	0x0101


	//----- nvinfo : EIATTR_EXIT_INSTR_OFFSETS
	.align		4
        /*0034*/ 	.byte	0x04, 0x1c
        /*0036*/ 	.short	(.L_3056 - .L_3055)


	//   ....[0]....
.L_3055:
        /*0038*/ 	.word	0x00004650


	//   ....[1]....
        /*003c*/ 	.word	0x00005d60


	//----- nvinfo : EIATTR_MAX_THREADS
	.align		4
.L_3056:
        /*0040*/ 	.byte	0x04, 0x05
        /*0042*/ 	.short	(.L_3058 - .L_3057)
.L_3057:
        /*0044*/ 	.word	0x00000080
        /*0048*/ 	.word	0x00000001
        /*004c*/ 	.word	0x00000001


	//----- nvinfo : EIATTR_CRS_STACK_SIZE
	.align		4
.L_3058:
        /*0050*/ 	.byte	0x04, 0x1e
        /*0052*/ 	.short	(.L_3060 - .L_3059)
.L_3059:
        /*0054*/ 	.word	0x00000000


	//----- nvinfo : EIATTR_CBANK_PARAM_SIZE
	.align		4
.L_3060:
        /*0058*/ 	.byte	0x03, 0x19
        /*005a*/ 	.short	0x0290


	//----- nvinfo : EIATTR_PARAM_CBANK
	.align		4
        /*005c*/ 	.byte	0x04, 0x0a
        /*005e*/ 	.short	(.L_3062 - .L_3061)
	.align		4
.L_3061:
        /*0060*/ 	.word	index@(.nv.constant0._ZN2at6native18elementwise_kernelILi128ELi4EZNS0_22gpu_kernel_impl_nocastINS0_13BinaryFunctorIbbbZZZNS0_23logical_xor_kernel_cudaERNS_14TensorIteratorEENKUlvE0_clEvENKUlvE7_clEvEUlbbE_EEEEvRNS_18TensorIteratorBaseERKT_EUliE_EEviT1_)
        /*0064*/ 	.short	0x0210
        /*0066*/ 	.short	0x0290


	//----- nvinfo : EIATTR_SW_WAR
	.align		4
.L_3062:
        /*0068*/ 	.byte	0x04, 0x36
        /*006a*/ 	.short	(.L_3064 - .L_3063)
.L_3063:
        /*006c*/ 	.word	0x00000008
.L_3064:


//--------------------- .nv.info._ZN2at6native27unrolled_elementwise_kernelINS0_13BinaryFunctorIbbbZZZNS0_23logical_xor_kernel_cudaERNS_14TensorIteratorEENKUlvE0_clEvENKUlvE7_clEvEUlbbE_EESt5arrayIPcLm3EELi4E23TrivialOffsetCalculatorILi2EjESC_ILi1EjENS0_6memory15LoadWithoutCastENSF_16StoreWithoutCastEEEviT_T0_T2_T3_T4_T5_ --------------------------
	.section	.nv.info._ZN2at6native27unrolled_elementwise_kernelINS0_13BinaryFunctorIbbbZZZNS0_23logical_xor_kernel_cudaERNS_14TensorIteratorEENKUlvE0_clEvENKUlvE7_clEvEUlbbE_EESt5arrayIPcLm3EELi4E23TrivialOffsetCalculatorILi2EjESC_ILi1EjENS0_6memory15LoadWithoutCastENSF_16StoreWithoutCastEEEviT_T0_T2_T3_T4_T5_,"",@"SHT_CUDA_INFO"
	.sectionflags	@""
	.align	4


	//----- nvinfo : EIATTR_CUDA_API_VERSION
	.align		4
        /*0000*/ 	.byte	0x04, 0x37
        /*0002*/ 	.short	(.L_3066 - .L_3065)
.L_3065:
        /*0004*/ 	.word	0x00000082


	//----- nvinfo : EIATTR_KPARAM_INFO
	.align		4
.L_3066:
        /*0008*/ 	.byte	0x04, 0x17
        /*000a*/ 	.short	(.L_3068 - .L_3067)
.L_3067:
        /*000c*/ 	.word	0x00000000
        /*0010*/ 	.short	0x0006
        /*0012*/ 	.short	0x0023
        /*0014*/ 	.byte	0x00, 0xf0, 0x05, 0x00


	//----- nvinfo : EIATTR_KPARAM_INFO
	.align		4
.L_3068:
        /*0018*/ 	.byte	0x04, 0x17
        /*001a*/ 	.short	(.L_3070 - .L_3069)
.L_3069:
        /*001c*/ 	.word	0x00000000
        /*0020*/ 	.short	0x0005
        /*0022*/ 	.short	0x0022
        /*0024*/ 	.byte	0x00, 0xf0, 0x05, 0x00


	//----- nvinfo : EIATTR_KPARAM_INFO
	.align		4
.L_3070:
        /*0028*/ 	.byte	0x04, 0x17
        /*002a*/ 	.short	(.L_3072 - .L_3071)
.L_3071:
        /*002c*/ 	.word	0x00000000
        /*0030*/ 	.short	0x0004
        /*0032*/ 	.short	0x0021
        /*0034*/ 	.byte	0x00, 0xf0, 0x05, 0x00


	//----- nvinfo : EIATTR_KPARAM_INFO
	.align		4
.L_3072:
        /*0038*/ 	.byte	0x04, 0x17
        /*003a*/ 	.short	(.L_3074 - .L_3073)
.L_3073:
        /*003c*/ 	.word	0x00000000
        /*0040*/ 	.short	0x0003
        /*0042*/ 	.short	0x0020
        /*0044*/ 	.byte	0x00, 0xf0, 0x05, 0x00


	//----- nvinfo : EIATTR_KPARAM_INFO
	.align		4
.L_3074:
        /*0048*/ 	.byte	0x04, 0x17
        /*004a*/ 	.short	(.L_3076 - .L_3075)
.L_3075:
        /*004c*/ 	.word	0x00000000
        /*0050*/ 	.short	0x0002
        /*0052*/ 	.short	0x0008
        /*0054*/ 	.byte	0x00, 0xf0, 0x61, 0x00


	//----- nvinfo : EIATTR_KPARAM_INFO
	.align		4
.L_3076:
        /*0058*/ 	.byte	0x04, 0x17
        /*005a*/ 	.short	(.L_3078 - .L_3077)
.L_3077:
        /*005c*/ 	.word	0x00000000
        /*0060*/ 	.short	0x0001
        /*0062*/ 	.short	0x0004
        /*0064*/ 	.byte	0x00, 0xf0, 0x05, 0x00


	//----- nvinfo : EIATTR_KPARAM_INFO
	.align		4
.L_3078:
        /*0068*/ 	.byte	0x04, 0x17
        /*006a*/ 	.short	(.L_3080 - .L_3079)
.L_3079:
        /*006c*/ 	.word	0x00000000
        /*0070*/ 	.short	0x0000
        /*0072*/ 	.short	0x0000
        /*0074*/ 	.byte	0x00, 0xf0, 0x11, 0x00


	//----- nvinfo : EIATTR_SPARSE_MMA_MASK
	.align		4
.L_3080:
        /*0078*/ 	.byte	0x03, 0x50
        /*007a*/ 	.short	0x0000


	//----- nvinfo : EIATTR_MAXREG_COUNT
	.align		4
        /*007c*/ 	.byte	0x03, 0x1b
        /*007e*/ 	.short	0x00ff


	//----- nvinfo : EIATTR_MERCURY_ISA_VERSION
	.align		4
        /*0080*/ 	.byte	0x03, 0x5f
        /*0082*/ 	.short	0x0101


	//----- nvinfo : EIATTR_EXIT_INSTR_OFFSETS
	.align		4
        /*0084*/ 	.byte	0x04, 0x1c
        /*0086*/ 	.short	(.L_3082 - .L_3081)


	//   ....[0]....
.L_3081:
        /*0088*/ 	.word	0x00000700


	//   ....[1]....
        /*008c*/ 	.word	0x00000790


	//----- nvinfo : EIATTR_MAX_THREADS
	.align		4
.L_3082:
        /*0090*/ 	.byte	0x04, 0x05
        /*0092*/ 	.short	(.L_3084 - .L_3083)
.L_3083:
        /*0094*/ 	.word	0x00000080
        /*0098*/ 	.word	0x00000001
        /*009c*/ 	.word	0x00000001


	//----- nvinfo : EIATTR_CRS_STACK_SIZE
	.align		4
.L_3084:
        /*00a0*/ 	.byte	0x04, 0x1e
        /*00a2*/ 	.short	(.L_3086 - .L_3085)
.L_3085:
        /*00a4*/ 	.word	0x00000000


	//----- nvinfo : EIATTR_CBANK_PARAM_SIZE
	.align		4
.L_3086:
        /*00a8*/ 	.byte	0x03, 0x19
        /*00aa*/ 	.short	0x0024


	//----- nvinfo : EIATTR_PARAM_CBANK
	.align		4
        /*00ac*/ 	.byte	0x04, 0x0a
        /*00ae*/ 	.short	(.L_3088 - .L_3087)
	.align		4
.L_3087:
        /*00b0*/ 	.word	index@(.nv.constant0._ZN2at6native27unrolled_elementwise_kernelINS0_13BinaryFunctorIbbbZZZNS0_23logical_xor_kernel_cudaERNS_14TensorIteratorEENKUlvE0_clEvENKUlvE7_clEvEUlbbE_EESt5arrayIPcLm3EELi4E23TrivialOffsetCalculatorILi2EjESC_ILi1EjENS0_6memory15LoadWithoutCastENSF_16StoreWithoutCastEEEviT_T0_T2_T3_T4_T5_)
        /*00b4*/ 	.short	0x0210
        /*00b6*/ 	.short	0x0024


	//----- nvinfo : EIATTR_SW_WAR
	.align		4
.L_3088:
        /*00b8*/ 	.byte	0x04, 0x36
        /*00ba*/ 	.short	(.L_3090 - .L_3089)
.L_3089:
        /*00bc*/ 	.word	0x00000008
.L_3090:


//--------------------- .nv.info._ZN2at6native29vectorized_elementwise_kernelILi2ENS0_13BinaryFunctorIbbbZZZNS0_23logical_xor_kernel_cudaERNS_14TensorIteratorEENKUlvE0_clEvENKUlvE7_clEvEUlbbE_EESt5arrayIPcLm3EEEEviT0_T1_ --------------------------
	.section	.nv.info._ZN2at6native29vectorized_elementwise_kernelILi2ENS0_13BinaryFunctorIbbbZZZNS0_23logical_xor_kernel_cudaERNS_14TensorIteratorEENKUlvE0_clEvENKUlvE7_clEvEUlbbE_EESt5arrayIPcLm3EEEEviT0_T1_,"",@"SHT_CUDA_INFO"
	.sectionflags	@""
	.align	4


	//----- nvinfo : EIATTR_CUDA_API_VERSION
	.align		4
        /*0000*/ 	.byte	0x04, 0x37
        /*0002*/ 	.short	(.L_3092 - .L_3091)
.L_3091:
        /*0004*/ 	.word	0x00000082


	//----- nvinfo : EIATTR_KPARAM_INFO
	.align		4
.L_3092:
        /*0008*/ 	.byte	0x04, 0x17
        /*000a*/ 	.short	(.L_3094 - .L_3093)
.L_3093:
        /*000c*/ 	.word	0x00000000
        /*0010*/ 	.short	0x0002
        /*0012*/ 	.short	0x0008
        /*0014*/ 	.byte	0x00, 0xf0, 0x61, 0x00


	//----- nvinfo : EIATTR_KPARAM_INFO
	.align		4
.L_3094:
        /*0018*/ 	.byte	0x04, 0x17
        /*001a*/ 	.short	(.L_3096 - .L_3095)
.L_3095:
        /*001c*/ 	.word	0x00000000
        /*0020*/ 	.short	0x0001
        /*0022*/ 	.short	0x0004
        /*0024*/ 	.byte	0x00, 0xf0, 0x05, 0x00


	//----- nvinfo : EIATTR_KPARAM_INFO
	.align		4
.L_3096:
        /*0028*/ 	.byte	0x04, 0x17
        /*002a*/ 	.short	(.L_3098 - .L_3097)
.L_3097:
        /*002c*/ 	.word	0x00000000
        /*0030*/ 	.short	0x0000
        /*0032*/ 	.short	0x0000
        /*0034*/ 	.byte	0x00, 0xf0, 0x11, 0x00


	//----- nvinfo : EIATTR_SPARSE_MMA_MASK
	.align		4
.L_3098:
        /*0038*/ 	.byte	0x03, 0x50
        /*003a*/ 	.short	0x0000


	//----- nvinfo : EIATTR_MAXREG_COUNT
	.align		4
        /*003c*/ 	.byte	0x03, 0x1b
        /*003e*/ 	.short	0x00ff


	//----- nvinfo : EIATTR_MERCURY_ISA_VERSION
	.align		4
        /*0040*/ 	.byte	0x03, 0x5f
        /*0042*/ 	.short	0x0101


	//----- nvinfo : EIATTR_EXIT_INSTR_OFFSETS
	.align		4
        /*0044*/ 	.byte	0x04, 0x1c
        /*0046*/ 	.short	(.L_3100 - .L_3099)


	//   ....[0]....
.L_3099:
        /*0048*/ 	.word	0x00000540


	//   ....[1]....
        /*004c*/ 	.word	0x00001410


	//   ....[2]....
        /*0050*/ 	.word	0x00001480


	//----- nvinfo : EIATTR_MAX_THREADS
	.align		4
.L_3100:
        /*0054*/ 	.byte	0x04, 0x05
        /*0056*/ 	.short	(.L_3102 - .L_3101)
.L_3101:
        /*0058*/ 	.word	0x00000080
        /*005c*/ 	.word	0x00000001
        /*0060*/ 	.word	0x00000001


	//----- nvinfo : EIATTR_CRS_STACK_SIZE
	.align		4
.L_3102:
        /*0064*/ 	.byte	0x04, 0x1e
        /*0066*/ 	.short	(.L_3104 - .L_3103)
.L_3103:
        /*0068*/ 	.word	0x00000000


	//----- nvinfo : EIATTR_CBANK_PARAM_SIZE
	.align		4
.L_3104:
        /*006c*/ 	.byte	0x03, 0x19
        /*006e*/ 	.short	0x0020


	//----- nvinfo : EIATTR_PARAM_CBANK
	.align		4
        /*0070*/ 	.byte	0x04, 0x0a
        /*0072*/ 	.short	(.L_3106 - .L_3105)
	.align		4
.L_3105:
        /*0074*/ 	.word	index@(.nv.constant0._ZN2at6native29vectorized_elementwise_kernelILi2ENS0_13BinaryFunctorIbbbZZZNS0_23logical_xor_kernel_cudaERNS_14TensorIteratorEENKUlvE0_clEvENKUlvE7_clEvEUlbbE_EESt5arrayIPcLm3EEEEviT0_T1_)
        /*0078*/ 	.short	0x0210
        /*007a*/ 	.short	0x0020


	//----- nvinfo : EIATTR_SW_WAR
	.align		4
.L_3106:
        /*007c*/ 	.byte	0x04, 0x36
        /*007e*/ 	.short	(.L_3108 - .L_3107)
.L_3107:
        /*0080*/ 	.word	0x00000008
.L_3108:


//--------------------- .nv.info._ZN2at6native29vectorized_elementwise_kernelILi4ENS0_13BinaryFunctorIbbbZZZNS0_23logical_xor_kernel_cudaERNS_14TensorIteratorEENKUlvE0_clEvENKUlvE7_clEvEUlbbE_EESt5arrayIPcLm3EEEEviT0_T1_ --------------------------
	.section	.nv.info._ZN2at6native29vectorized_elementwise_kernelILi4ENS0_13BinaryFunctorIbbbZZZNS0_23logical_xor_kernel_cudaERNS_14TensorIteratorEENKUlvE0_clEvENKUlvE7_clEvEUlbbE_EESt5arrayIPcLm3EEEEviT0_T1_,"",@"SHT_CUDA_INFO"
	.sectionflags	@""
	.align	4


	//----- nvinfo : EIATTR_CUDA_API_VERSION
	.align		4
        /*0000*/ 	.byte	0x04, 0x37
        /*0002*/ 	.short	(.L_3110 - .L_3109)
.L_3109:
        /*0004*/ 	.word	0x00000082


	//----- nvinfo : EIATTR_KPARAM_INFO
	.align		4
.L_3110:
        /*0008*/ 	.byte	0x04, 0x17
        /*000a*/ 	.short	(.L_3112 - .L_3111)
.L_3111:
        /*000c*/ 	.word	0x00000000
        /*0010*/ 	.short	0x0002
        /*0012*/ 	.short	0x0008
        /*0014*/ 	.byte	0x00, 0xf0, 0x61, 0x00


	//----- nvinfo : EIATTR_KPARAM_INFO
	.align		4
.L_3112:
        /*0018*/ 	.byte	0x04, 0x17
        /*001a*/ 	.short	(.L_3114 - .L_3113)
.L_3113:
        /*001c*/ 	.word	0x00000000
        /*0020*/ 	.short	0x0001
        /*0022*/ 	.short	0x0004
        /*0024*/ 	.byte	0x00, 0xf0, 0x05, 0x00


	//----- nvinfo : EIATTR_KPARAM_INFO
	.align		4
.L_3114:
        /*0028*/ 	.byte	0x04, 0x17
        /*002a*/ 	.short	(.L_3116 - .L_3115)
.L_3115:
        /*002c*/ 	.word	0x00000000
        /*0030*/ 	.short	0x0000
        /*0032*/ 	.short	0x0000
        /*0034*/ 	.byte	0x00, 0xf0, 0x11, 0x00


	//----- nvinfo : EIATTR_SPARSE_MMA_MASK
	.align		4
.L_3116:
        /*0038*/ 	.byte	0x03, 0x50
        /*003a*/ 	.short	0x0000


	//----- nvinfo : EIATTR_MAXREG_COUNT
	.align		4
        /*003c*/ 	.byte	0x03, 0x1b
        /*003e*/ 	.short	0x00ff


	//----- nvinfo : EIATTR_MERCURY_ISA_VERSION
	.align		4
        /*0040*/ 	.byte	0x03, 0x5f
        /*0042*/ 	.short	0x0101


	//----- nvinfo : EIATTR_EXIT_INSTR_OFFSETS
	.align		4
        /*0044*/ 	.byte	0x04, 0x1c
        /*0046*/ 	.short	(.L_3118 - .L_3117)


	//   ....[0]....
.L_3117:
        /*0048*/ 	.word	0x00000500


	//   ....[1]....
        /*004c*/ 	.word	0x000013d0


	//   ....[2]....
        /*0050*/ 	.word	0x00001440


	//----- nvinfo : EIATTR_MAX_THREADS
	.align		4
.L_3118:
        /*0054*/ 	.byte	0x04, 0x05
        /*0056*/ 	.short	(.L_3120 - .L_3119)
.L_3119:
        /*0058*/ 	.word	0x00000080
        /*005c*/ 	.word	0x00000001
        /*0060*/ 	.word	0x00000001


	//----- nvinfo : EIATTR_CRS_STACK_SIZE
	.align		4
.L_3120:
        /*0064*/ 	.byte	0x04, 0x1e
        /*0066*/ 	.short	(.L_3122 - .L_3121)
.L_3121:
        /*0068*/ 	.word	0x00000000


	//----- nvinfo : EIATTR_CBANK_PARAM_SIZE
	.align		4
.L_3122:
        /*006c*/ 	.byte	0x03, 0x19
        /*006e*/ 	.short	0x0020


	//----- nvinfo : EIATTR_PARAM_CBANK
	.align		4
        /*0070*/ 	.byte	0x04, 0x0a
        /*0072*/ 	.short	(.L_3124 - .L_3123)
	.align		4
.L_3123:
        /*0074*/ 	.word	index@(.nv.constant0._ZN2at6native29vectorized_elementwise_kernelILi4ENS0_13BinaryFunctorIbbbZZZNS0_23logical_xor_kernel_cudaERNS_14TensorIteratorEENKUlvE0_clEvENKUlvE7_clEvEUlbbE_EESt5arrayIPcLm3EEEEviT0_T1_)
        /*0078*/ 	.short	0x0210
        /*007a*/ 	.short	0x0020


	//----- nvinfo : EIATTR_SW_WAR
	.align		4
.L_3124:
        /*007c*/ 	.byte	0x04, 0x36
        /*007e*/ 	.short	(.L_3126 - .L_3125)
.L_3125:
        /*0080*/ 	.word	0x00000008
.L_3126:


//--------------------- .nv.info._ZN2at6native29vectorized_elementwise_kernelILi8ENS0_13BinaryFunctorIbbbZZZNS0_23logical_xor_kernel_cudaERNS_14TensorIteratorEENKUlvE0_clEvENKUlvE7_clEvEUlbbE_EESt5arrayIPcLm3EEEEviT0_T1_ --------------------------
	.section	.nv.info._ZN2at6native29vectorized_elementwise_kernelILi8ENS0_13BinaryFunctorIbbbZZZNS0_23logical_xor_kernel_cudaERNS_14TensorIteratorEENKUlvE0_clEvENKUlvE7_clEvEUlbbE_EESt5arrayIPcLm3EEEEviT0_T1_,"",@"SHT_CUDA_INFO"
	.sectionflags	@""
	.align	4


	//----- nvinfo : EIATTR_CUDA_API_VERSION
	.align		4
        /*0000*/ 	.byte	0x04, 0x37
        /*0002*/ 	.short	(.L_3128 - .L_3127)
.L_3127:
        /*0004*/ 	.word	0x00000082


	//----- nvinfo : EIATTR_KPARAM_INFO
	.align		4
.L_3128:
        /*0008*/ 	.byte	0x04, 0x17
        /*000a*/ 	.short	(.L_3130 - .L_3129)
.L_3129:
        /*000c*/ 	.word	0x00000000
        /*0010*/ 	.short	0x0002
        /*0012*/ 	.short	0x0008
        /*0014*/ 	.byte	0x00, 0xf0, 0x61, 0x00


	//----- nvinfo : EIATTR_KPARAM_INFO
	.align		4
.L_3130:
        /*0018*/ 	.byte	0x04, 0x17
        /*001a*/ 	.short	(.L_3132 - .L_3131)
.L_3131:
        /*001c*/ 	.word	0x00000000
        /*0020*/ 	.short	0x0001
        /*0022*/ 	.short	0x0004
        /*0024*/ 	.byte	0x00, 0xf0, 0x05, 0x00


	//----- nvinfo : EIATTR_KPARAM_INFO
	.align		4
.L_3132:
        /*0028*/ 	.byte	0x04, 0x17
        /*002a*/ 	.short	(.L_3134 - .L_3133)
.L_3133:
        /*002c*/ 	.word	0x00000000
        /*0030*/ 	.short	0x0000
        /*0032*/ 	.short	0x0000
        /*0034*/ 	.byte	0x00, 0xf0, 0x11, 0x00


	//----- nvinfo : EIATTR_SPARSE_MMA_MASK
	.align		4
.L_3134:
        /*0038*/ 	.byte	0x03, 0x50
        /*003a*/ 	.short	0x0000


	//----- nvinfo : EIATTR_MAXREG_COUNT
	.align		4
        /*003c*/ 	.byte	0x03, 0x1b
        /*003e*/ 	.short	0x00ff


	//----- nvinfo : EIATTR_MERCURY_ISA_VERSION
	.align		4
        /*0040*/ 	.byte	0x03, 0x5f
        /*0042*/ 	.short	0x0101


	//----- nvinfo : EIATTR_EXIT_INSTR_OFFSETS
	.align		4
        /*0044*/ 	.byte	0x04, 0x1c
        /*0046*/ 	.short	(.L_3136 - .L_3135)


	//   ....[0]....
.L_3135:
        /*0048*/ 	.word	0x00000620


	//   ....[1]....
        /*004c*/ 	.word	0x000014f0


	//   ....[2]....
        /*0050*/ 	.word	0x00001560


	//----- nvinfo : EIATTR_MAX_THREADS
	.align		4
.L_3136:
        /*0054*/ 	.byte	0x04, 0x05
        /*0056*/ 	.short	(.L_3138 - .L_3137)
.L_3137:
        /*0058*/ 	.word	0x00000080
        /*005c*/ 	.word	0x00000001
        /*0060*/ 	.word	0x00000001


	//----- nvinfo : EIATTR_CRS_STACK_SIZE
	.align		4
.L_3138:
        /*0064*/ 	.byte	0x04, 0x1e
        /*0066*/ 	.short	(.L_3140 - .L_3139)
.L_3139:
        /*0068*/ 	.word	0x00000000


	//----- nvinfo : EIATTR_CBANK_PARAM_SIZE
	.align		4
.L_3140:
        /*006c*/ 	.byte	0x03, 0x19
        /*006e*/ 	.short	0x0020


	//----- nvinfo : EIATTR_PARAM_CBANK
	.align		4
        /*0070*/ 	.byte	0x04, 0x0a
        /*0072*/ 	.short	(.L_3142 - .L_3141)
	.align		4
.L_3141:
        /*0074*/ 	.word	index@(.nv.constant0._ZN2at6native29vectorized_elementwise_kernelILi8ENS0_13BinaryFunctorIbbbZZZNS0_23logical_xor_kernel_cudaERNS_14TensorIteratorEENKUlvE0_clEvENKUlvE7_clEvEUlbbE_EESt5arrayIPcLm3EEEEviT0_T1_)
        /*0078*/ 	.short	0x0210
        /*007a*/ 	.short	0x0020


	//----- nvinfo : EIATTR_SW_WAR
	.align		4
.L_3142:
        /*007c*/ 	.byte	0x04, 0x36
        /*007e*/ 	.short	(.L_3144 - .L_3143)
.L_3143:
        /*0080*/ 	.word	0x00000008
.L_3144:


//--------------------- .nv.info._ZN2at6native18elementwise_kernelILi128ELi4EZNS0_15gpu_kernel_implINS0_13AUnaryFunctorIN3c104HalfES5_bZZZNS0_23logical_xor_kernel_cudaERNS_14TensorIteratorEENKUlvE0_clEvENKUlvE6_clEvEUlS5_S5_E_EEEEvRNS_18TensorIteratorBaseERKT_EUliE_EEviT1_ --------------------------
	.section	.nv.info._ZN2at6native18elementwise_kernelILi128ELi4EZNS0_15gpu_kernel_implINS0_13AUnaryFunctorIN3c104HalfES5_bZZZNS0_23logical_xor_kernel_cudaERNS_14TensorIteratorEENKUlvE0_clEvENKUlvE6_clEvEUlS5_S5_E_EEEEvRNS_18TensorIteratorBaseERKT_EUliE_EEviT1_,"",@"SHT_CUDA_INFO"
	.sectionflags	@""
	.align	4


	//----- nvinfo : EIATTR_CUDA_API_VERSION
	.align		4
        /*0000*/ 	.byte	0x04, 0x37
        /*0002*/ 	.short	(.L_3146 - .L_3145)
.L_3145:
        /*0004*/ 	.word	0x00000082


	//----- nvinfo : EIATTR_KPARAM_INFO
	.align		4
.L_3146:
        /*0008*/ 	.byte	0x04, 0x17
        /*000a*/ 	.short	(.L_3148 - .L_3147)
.L_3147:
        /*000c*/ 	.word	0x00000000
        /*0010*/ 	.short	0x0001
        /*0012*/ 	.short	0x0008
        /*0014*/ 	.byte	0x00, 0xf0, 0x61, 0x08


	//----- nvinfo : EIATTR_KPARAM_INFO
	.align		4
.L_3148:
        /*0018*/ 	.byte	0x04, 0x17
        /*001a*/ 	.short	(.L_3150 - .L_3149)
.L_3149:
        /*001c*/ 	.word	0x00000000
        /*0020*/ 	.short	0x0000
        /*0022*/ 	.short	0x0000
        /*0024*/ 	.byte	0x00, 0xf0, 0x11, 0x00


	//----- nvinfo : EIATTR_SPARSE_MMA_MASK
	.align		4
.L_3150:
        /*0028*/ 	.byte	0x03, 0x50
        /*002a*/ 	.short	0x0000


	//----- nvinfo : EIATTR_MAXREG_COUNT
	.align		4
        /*002c*/ 	.byte	0x03, 0x1b
        /*002e*/ 	.short	0x0080


	//----- nvinfo : EIATTR_EXTERNS
	.align		4
        /*0030*/ 	.byte	0x04, 0x0f
        /*0032*/ 	.short	(.L_3152 - .L_3151)


	//   ....[0]....
	.align		4
.L_3151:
        /*0034*/ 	.word	index@(__assertfail)


	//----- nvinfo : EIATTR_MERCURY_ISA_VERSION
	.align		4
.L_3152:
        /*0038*/ 	.byte	0x03, 0x5f
        /*003a*/ 	.short	0x0101


	//----- nvinfo : EIATTR_SYSCALL_OFFSETS
	.align		4
        /*003c*/ 	.byte	0x04, 0x46
        /*003e*/ 	.short	(.L_3154 - .L_3153)


	//   ....[0]....
.L_3153:
        /*0040*/ 	.word	0x000022c0


	//   ....[1]....
        /*0044*/ 	.word	0x000031a0


	//   ....[2]....
        /*0048*/ 	.word	0x00005480


	//   ....[3]....
        /*004c*/ 	.word	0x00006360


	//   ....[4]....
        /*0050*/ 	.word	0x00008630


	//   ....[5]....
        /*0054*/ 	.word	0x00009510


	//   ....[6]....
        /*0058*/ 	.word	0x0000b7d0


	//   ....[7]....
        /*005c*/ 	.word	0x0000c6b0


	//----- nvinfo : EIATTR_EXIT_INSTR_OFFSETS
	.align		4
.L_3154:
        /*0060*/ 	.byte	0x04, 0x1c
        /*0062*/ 	.short	(.L_3156 - .L_3155)


	//   ....[0]....
.L_3155:
        /*0064*/ 	.word	0x000095b0


	//   ....[1]....
        /*0068*/ 	.word	0x0000b9c0


	//   ....[2]....
        /*006c*/ 	.word	0x0000b9e0


	//   ....[3]....
        /*0070*/ 	.word	0x0000ba70


	//   ....[4]....
        /*0074*/ 	.word	0x0000ba90


	//   ....[5]....
        /*0078*/ 	.word	0x0000bab0


	//   ....[6]....
        /*007c*/ 	.word	0x0000bb40


	//   ....[7]....
        /*0080*/ 	.word	0x0000bb80


	//   ....[8]....
        /*0084*/ 	.word	0x0000bc20


	//   ....[9]....
        /*0088*/ 	.word	0x0000bc70


	//   ....[10]....
        /*008c*/ 	.word	0x0000bca0


	//   ....[11]....
        /*0090*/ 	.word	0x0000bd40


	//   ....[12]....
        /*0094*/ 	.word	0x0000bd80


	//   ....[13]....
        /*0098*/ 	.word	0x0000bf10


	//   ....[14]....
        /*009c*/ 	.word	0x0000c070


	//   ....[15]....
        /*00a0*/ 	.word	0x0000c0b0


	//   ....[16]....
        /*00a4*/ 	.word	0x0000c150


	//   ....[17]....
        /*00a8*/ 	.word	0x0000c2d0


	//   ....[18]....
        /*00ac*/ 	.word	0x0000c450


	//   ....[19]....
        /*00b0*/ 	.word	0x0000c5b0


	//   ....[20]....
        /*00b4*/ 	.word	0x0000c6c0


	//   ....[21]....
        /*00b8*/ 	.word	0x0000c6f0


	//   ....[22]....
        /*00bc*/ 	.word	0x0000c710


	//----- nvinfo : EIATTR_MAX_THREADS
	.align		4
.L_3156:
        /*00c0*/ 	.byte	0x04, 0x05
        /*00c2*/ 	.short	(.L_3158 - .L_3157)
.L_3157:
        /*00c4*/ 	.word	0x00000080
        /*00c8*/ 	.word	0x00000001
        /*00cc*/ 	.word	0x00000001


	//----- nvinfo : EIATTR_CRS_STACK_SIZE
	.align		4
.L_3158:
        /*00d0*/ 	.byte	0x04, 0x1e
        /*00d2*/ 	.short	(.L_3160 - .L_3159)
.L_3159:
        /*00d4*/ 	.word	0x00000000


	//----- nvinfo : EIATTR_CBANK_PARAM_SIZE
	.align		4
.L_3160:
        /*00d8*/ 	.byte	0x03, 0x19
        /*00da*/ 	.short	0x0220


	//----- nvinfo : EIATTR_PARAM_CBANK
	.align		4
        /*00dc*/ 	.byte	0x04, 0x0a
        /*00de*/ 	.short	(.L_3162 - .L_3161)
	.align		4
.L_3161:
        /*00e0*/ 	.word	index@(.nv.constant0._ZN2at6native18elementwise_kernelILi128ELi4EZNS0_15gpu_kernel_implINS0_13AUnaryFunctorIN3c104HalfES5_bZZZNS0_23logical_xor_kernel_cudaERNS_14TensorIteratorEENKUlvE0_clEvENKUlvE6_clEvEUlS5_S5_E_EEEEvRNS_18TensorIteratorBaseERKT_EUliE_EEviT1_)
        /*00e4*/ 	.short	0x0210
        /*00e6*/ 	.short	0x0220


	//----- nvinfo : EIATTR_SW_WAR
	.align		4
.L_3162:
        /*00e8*/ 	.byte	0x04, 0x36
        /*00ea*/ 	.short	(.L_3164 - .L_3163)
.L_3163:
        /*00ec*/ 	.word	0x00000008
.L_3164:


//--------------------- .nv.info._ZN2at6native27unrolled_elementwise_kernelINS0_13AUnaryFunctorIN3c104HalfES4_bZZZNS0_23logical_xor_kernel_cudaERNS_14TensorIteratorEENKUlvE0_clEvENKUlvE6_clEvEUlS4_S4_E_EESt5arrayIPcLm2EELi4E23TrivialOffsetCalculatorILi1EjESF_NS0_6memory12LoadWithCastILi1EEENSG_13StoreWithCastILi1EEEEEviT_T0_T2_T3_T4_T5_ --------------------------
	.section	.nv.info._ZN2at6native27unrolled_elementwise_kernelINS0_13AUnaryFunctorIN3c104HalfES4_bZZZNS0_23logical_xor_kernel_cudaERNS_14TensorIteratorEENKUlvE0_clEvENKUlvE6_clEvEUlS4_S4_E_EESt5arrayIPcLm2EELi4E23TrivialOffsetCalculatorILi1EjESF_NS0_6memory12LoadWithCastILi1EEENSG_13StoreWithCastILi1EEEEEviT_T0_T2_T3_T4_T5_,"",@"SHT_CUDA_INFO"
	.sectionflags	@""
	.align	4


	//----- nvinfo : EIATTR_CUDA_API_VERSION
	.align		4
        /*0000*/ 	.byte	0x04, 0x37
        /*0002*/ 	.short	(.L_3166 - .L_3165)
.L_3165:
        /*0004*/ 	.word	0x00000082


	//----- nvinfo : EIATTR_KPARAM_INFO
	.align		4
.L_3166:
        /*0008*/ 	.byte	0x04, 0x17
        /*000a*/ 	.short	(.L_3168 - .L_3167)
.L_3167:
        /*000c*/ 	.word	0x00000000
        /*0010*/ 	.short	0x0006
        /*0012*/ 	.short	0x0024
        /*0014*/ 	.byte	0x00, 0xf0, 0x21, 0x00


	//----- nvinfo : EIATTR_KPARAM_INFO
	.align		4
.L_3168:
        /*0018*/ 	.byte	0x04, 0x17
        /*001a*/ 	.short	(.L_3170 - .L_3169)
.L_3169:
        /*001c*/ 	.word	0x00000000
        /*0020*/ 	.short	0x0005
        /*0022*/ 	.short	0x001c
        /*0024*/ 	.byte	0x00, 0xf0, 0x21, 0x00


	//----- nvinfo : EIATTR_KPARAM_INFO
	.align		4
.L_3170:
        /*0028*/ 	.byte	0x04, 0x17
        /*002a*/ 	.short	(.L_3172 - .L_3171)
.L_3171:
        /*002c*/ 	.word	0x00000000
        /*0030*/ 	.short	0x0004
        /*0032*/ 	.short	0x0019
        /*0034*/ 	.byte	0x00, 0xf0, 0x05, 0x00


	//----- nvinfo : EIATTR_KPARAM_INFO
	.align		4
.L_3172:
        /*0038*/ 	.byte	0x04, 0x17
        /*003a*/ 	.short	(.L_3174 - .L_3173)
.L_3173:
        /*003c*/ 	.word	0x00000000
        /*0040*/ 	.short	0x0003
        /*0042*/ 	.short	0x0018
        /*0044*/ 	.byte	0x00, 0xf0, 0x05, 0x00


	//----- nvinfo : EIATTR_KPARAM_INFO
	.align		4
.L_3174:
        /*0048*/ 	.byte	0x04, 0x17
        /*004a*/ 	.short	(.L_3176 - .L_3175)
.L_3175:
        /*004c*/ 	.word	0x00000000
        /*0050*/ 	.short	0x0002
        /*0052*/ 	.short	0x0008
        /*0054*/ 	.byte	0x00, 0xf0, 0x41, 0x00


	//----- nvinfo : EIATTR_KPARAM_INFO
	.align		4
.L_3176:
        /*0058*/ 	.byte	0x04, 0x17
        /*005a*/ 	.short	(.L_3178 - .L_3177)
.L_3177:
        /*005c*/ 	.word	0x00000000
        /*0060*/ 	.short	0x0001
        /*0062*/ 	.short	0x0004
        /*0064*/ 	.byte	0x00, 0xf0, 0x11, 0x00


	//----- nvinfo : EIATTR_KPARAM_INFO
	.align		4
.L_3178:
        /*0068*/ 	.byte	0x04, 0x17
        /*006a*/ 	.short	(.L_3180 - .L_3179)
.L_3179:
        /*006c*/ 	.word	0x00000000
        /*0070*/ 	.short	0x0000
        /*0072*/ 	.short	0x0000
        /*0074*/ 	.byte	0x00, 0xf0, 0x11, 0x00


	//----- nvinfo : EIATTR_SPARSE_MMA_MASK
	.align		4
.L_3180:
        /*0078*/ 	.byte	0x03, 0x50
        /*007a*/ 	.short	0x0000


	//----- nvinfo : EIATTR_MAXREG_COUNT
	.align		4
        /*007c*/ 	.byte	0x03, 0x1b
        /*007e*/ 	.short	0x00ff


	//----- nvinfo : EIATTR_EXTERNS
	.align		4
        /*0080*/ 	.byte	0x04, 0x0f
        /*0082*/ 	.short	(.L_3182 - .L_3181)


	//   ....[0]....
	.align		4
.L_3181:
        /*0084*/ 	.word	index@(__assertfail)


	//----- nvinfo : EIATTR_MERCURY_ISA_VERSION
	.align		4
.L_3182:
        /*0088*/ 	.byte	0x03, 0x5f
        /*008a*/ 	.short	0x0101


	//----- nvinfo : EIATTR_SYSCALL_OFFSETS
	.align		4
        /*008c*/ 	.byte	0x04, 0x46
        /*008e*/ 	.short	(.L_3184 - .L_3183)


	//   ....[0]....
.L_3183:
        /*0090*/ 	.word	0x000010b0


	//   ....[1]....
        /*0094*/ 	.word	0x000021c0


	//   ....[2]....
        /*0098*/ 	.word	0x000032e0


	//   ....[3]....
        /*009c*/ 	.word	0x000043d0


	//   ....[4]....
        /*00a0*/ 	.word	0x00005730


	//   ....[5]....
        /*00a4*/ 	.word	0x00006650


	//   ....[6]....
        /*00a8*/ 	.word	0x00007530


	//   ....[7]....
        /*00ac*/ 	.word	0x00008410


	//----- nvinfo : EIATTR_EXIT_INSTR_OFFSETS
	.align		4
.L_3184:
        /*00b0*/ 	.byte	0x04, 0x1c
        /*00b2*/ 	.short	(.L_3186 - .L_3185)


	//   ....[0]....
.L_3185:
        /*00b4*/ 	.word	0x000075d0


	//   ....[1]....
        /*00b8*/ 	.word	0x00007700


	//   ....[2]....
        /*00bc*/ 	.word	0x00007720


	//   ....[3]....
        /*00c0*/ 	.word	0x000077b0


	//   ....[4]....
        /*00c4*/ 	.word	0x000077d0


	//   ....[5]....
        /*00c8*/ 	.word	0x000077f0


	//   ....[6]....
        /*00cc*/ 	.word	0x00007880


	//   ....[7]....
        /*00d0*/ 	.word	0x000078c0


	//   ....[8]....
        /*00d4*/ 	.word	0x00007960


	//   ....[9]....
        /*00d8*/ 	.word	0x000079b0


	//   ....[10]....
        /*00dc*/ 	.word	0x000079e0


	//   ....[11]....
        /*00e0*/ 	.word	0x00007aa0


	//   ....[12]....
        /*00e4*/ 	.word	0x00007ae0


	//   ....[13]....
        /*00e8*/ 	.word	0x00007c70


	//   ....[14]....
        /*00ec*/ 	.word	0x00007dd0


	//   ....[15]....
        /*00f0*/ 	.word	0x00007e10


	//   ....[16]....
        /*00f4*/ 	.word	0x00007eb0


	//   ....[17]....
        /*00f8*/ 	.word	0x00008030


	//   ....[18]....
        /*00fc*/ 	.word	0x000081b0


	//   ....[19]....
        /*0100*/ 	.word	0x00008310


	//   ....[20]....
        /*0104*/ 	.word	0x00008420


	//   ....[21]....
        /*0108*/ 	.word	0x00008450


	//   ....[22]....
        /*010c*/ 	.word	0x00008470


	//----- nvinfo : EIATTR_MAX_THREADS
	.align		4
.L_3186:
        /*0110*/ 	.byte	0x04, 0x05
        /*0112*/ 	.short	(.L_3188 - .L_3187)
.L_3187:
        /*0114*/ 	.word	0x00000080
        /*0118*/ 	.word	0x00000001
        /*011c*/ 	.word	0x00000001


	//----- nvinfo : EIATTR_CRS_STACK_SIZE
	.align		4
.L_3188:
        /*0120*/ 	.byte	0x04, 0x1e
        /*0122*/ 	.short	(.L_3190 - .L_3189)
.L_3189:
        /*0124*/ 	.word	0x00000000


	//----- nvinfo : EIATTR_CBANK_PARAM_SIZE
	.align		4
.L_3190:
        /*0128*/ 	.byte	0x03, 0x19
        /*012a*/ 	.short	0x002c


	//----- nvinfo : EIATTR_PARAM_CBANK
	.align		4
        /*012c*/ 	.byte	0x04, 0x0a
        /*012e*/ 	.short	(.L_3192 - .L_3191)
	.align		4
.L_3191:
        /*0130*/ 	.word	index@(.nv.constant0._ZN2at6native27unrolled_elementwise_kernelINS0_13AUnaryFunctorIN3c104HalfES4_bZZZNS0_23logical_xor_kernel_cudaERNS_14TensorIteratorEENKUlvE0_clEvENKUlvE6_clEvEUlS4_S4_E_EESt5arrayIPcLm2EELi4E23TrivialOffsetCalculatorILi1EjESF_NS0_6memory12LoadWithCastILi1EEENSG_13StoreWithCastILi1EEEEEviT_T0_T2_T3_T4_T5_)
        /*0134*/ 	.short	0x0210
        /*0136*/ 	.short	0x002c


	//----- nvinfo : EIATTR_SW_WAR
	.align		4
.L_3192:
        /*0138*/ 	.byte	0x04, 0x36
        /*013a*/ 	.short	(.L_3194 - .L_3193)
.L_3193:
        /*013c*/ 	.word	0x00000008
.L_3194:


//--------------------- .nv.info._ZN2at6native18elementwise_kernelILi128ELi4EZNS0_22gpu_kernel_impl_nocastINS0_13AUnaryFunctorIN3c104HalfES5_bZZZNS0_23logical_xor_kernel_cudaERNS_14TensorIteratorEENKUlvE0_clEvENKUlvE6_clEvEUlS5_S5_E_EEEEvRNS_18TensorIteratorBaseERKT_EUliE_EEviT1_ --------------------------
	.section	.nv.info._ZN2at6native18elementwise_kernelILi128ELi4EZNS0_22gpu_kernel_impl_nocastINS0_13AUnaryFunctorIN3c104HalfES5_bZZZNS0_23logical_xor_kernel_cudaERNS_14TensorIteratorEENKUlvE0_clEvENKUlvE6_clEvEUlS5_S5_E_EEEEvRNS_18TensorIteratorBaseERKT_EUliE_EEviT1_,"",@"SHT_CUDA_INFO"
	.sectionflags	@""
	.align	4


	//----- nvinfo : EIATTR_CUDA_API_VERSION
	.align		4
        /*0000*/ 	.byte	0x04, 0x37
        /*0002*/ 	.short	(.L_3196 - .L_3195)
.L_3195:
        /*0004*/ 	.word	0x00000082


	//----- nvinfo : EIATTR_KPARAM_INFO
	.align		4
.L_3196:
        /*0008*/ 	.byte	0x04, 0x17
        /*000a*/ 	.short	(.L_3198 - .L_3197)
.L_3197:
        /*000c*/ 	.word	0x00000000
        /*0010*/ 	.short	0x0001
        /*0012*/ 	.short	0x0008
        /*0014*/ 	.byte	0x00, 0xf0, 0x61, 0x08


	//----- nvinfo : EIATTR_KPARAM_INFO
	.align		4
.L_3198:
        /*0018*/ 	.byte	0x04, 0x17
        /*001a*/ 	.short	(.L_3200 - .L_3199)
.L_3199:
        /*001c*/ 	.word	0x00000000
        /*0020*/ 	.short	0x0000
        /*0022*/ 	.short	0x0000
        /*0024*/ 	.byte	0x00, 0xf0, 0x11, 0x00


	//----- nvinfo : EIATTR_SPARSE_MMA_MASK
	.align		4
.L_3200:
        /*0028*/ 	.byte	0x03, 0x50
        /*002a*/ 	.short	0x0000


	//----- nvinfo : EIATTR_MAXREG_COUNT
	.align		4
        /*002c*/ 	.byte	0x03, 0x1b
        /*002e*/ 	.short	0x0080


	//----- nvinfo : EIATTR_MERCURY_ISA_VERSION
	.align		4
        /*0030*/ 	.byte	0x03, 0x5f
        /*0032*/ 	.short	0x0101


	//----- nvinfo : EIATTR_EXIT_INSTR_OFFSETS
	.align		4
        /*0034*/ 	.byte	0x04, 0x1c
        /*0036*/ 	.short	(.L_3202 - .L_3201)


	//   ....[0]....
.L_3201:
        /*0038*/ 	.word	0x00003cb0


	//   ....[1]....
        /*003c*/ 	.word	0x00005090


	//----- nvinfo : EIATTR_MAX_THREADS
	.align		4
.L_3202:
        /*0040*/ 	.byte	0x04, 0x05
        /*0042*/ 	.short	(.L_3204 - .L_3203)
.L_3203:
        /*0044*/ 	.word	0x00000080
        /*0048*/ 	.word	0x00000001
        /*004c*/ 	.word	0x00000001


	//----- nvinfo : EIATTR_CRS_STACK_SIZE
	.align		4
.L_3204:
        /*0050*/ 	.byte	0x04, 0x1e
        /*0052*/ 	.short	(.L_3206 - .L_3205)
.L_3205:
        /*0054*/ 	.word	0x00000000


	//----- nvinfo : EIATTR_CBANK_PARAM_SIZE
	.align		4
.L_3206:
        /*0058*/ 	.byte	0x03, 0x19
        /*005a*/ 	.short	0x0220


	//----- nvinfo : EIATTR_PARAM_CBANK
	.align		4
        /*005c*/ 	.byte	0x04, 0x0a
        /*005e*/ 	.short	(.L_3208 - .L_3207)
	.align		4
.L_3207:
        /*0060*/ 	.word	index@(.nv.constant0._ZN2at6native18elementwise_kernelILi128ELi4EZNS0_22gpu_kernel_impl_nocastINS0_13AUnaryFunctorIN3c104HalfES5_bZZZNS0_23logical_xor_kernel_cudaERNS_14TensorIteratorEENKUlvE0_clEvENKUlvE6_clEvEUlS5_S5_E_EEEEvRNS_18TensorIteratorBaseERKT_EUliE_EEviT1_)
        /*0064*/ 	.short	0x0210
        /*0066*/ 	.short	0x0220


	//----- nvinfo : EIATTR_SW_WAR
	.align		4
.L_3208:
        /*0068*/ 	.byte	0x04, 0x36
        /*006a*/ 	.short	(.L_3210 - .L_3209)
.L_3209:
        /*006c*/ 	.word	0x00000008
.L_3210:


//--------------------- .nv.info._ZN2at6native27unrolled_elementwise_kernelINS0_13AUnaryFunctorIN3c104HalfES4_bZZZNS0_23logical_xor_kernel_cudaERNS_14TensorIteratorEENKUlvE0_clEvENKUlvE6_clEvEUlS4_S4_E_EESt5arrayIPcLm2EELi4E23TrivialOffsetCalculatorILi1EjESF_NS0_6memory15LoadWithoutCastENSG_16StoreWithoutCastEEEviT_T0_T2_T3_T4_T5_ --------------------------
	.section	.nv.info._ZN2at6native27unrolled_elementwise_kernelINS0_13AUnaryFunctorIN3c104HalfES4_bZZZNS0_23logical_xor_kernel_cudaERNS_14TensorIteratorEENKUlvE0_clEvENKUlvE6_clEvEUlS4_S4_E_EESt5arrayIPcLm2EELi4E23TrivialOffsetCalculatorILi1EjESF_NS0_6memory15LoadWithoutCastENSG_16StoreWithoutCastEEEviT_T0_T2_T3_T4_T5_,"",@"SHT_CUDA_INFO"
	.sectionflags	@""
	.align	4


	//----- nvinfo : EIATTR_CUDA_API_VERSION
	.align		4
        /*0000*/ 	.byte	0x04, 0x37
        /*0002*/ 	.short	(.L_3212 - .L_3211)
.L_3211:
        /*0004*/ 	.word	0x00000082


	//----- nvinfo : EIATTR_KPARAM_INFO
	.align		4
.L_3212:
        /*0008*/ 	.byte	0x04, 0x17
        /*000a*/ 	.short	(.L_3214 - .L_3213)
.L_3213:
        /*000c*/ 	.word	0x00000000
        /*0010*/ 	.short	0x0006
        /*0012*/ 	.short	0x001b
        /*0014*/ 	.byte	0x00, 0xf0, 0x05, 0x00


	//----- nvinfo : EIATTR_KPARAM_INFO
	.align		4
.L_3214:
        /*0018*/ 	.byte	0x04, 0x17
        /*001a*/ 	.short	(.L_3216 - .L_3215)
.L_3215:
        /*001c*/ 	.word	0x00000000
        /*0020*/ 	.short	0x0005
        /*0022*/ 	.short	0x001a
        /*0024*/ 	.byte	0x00, 0xf0, 0x05, 0x00


	//----- nvinfo : EIATTR_KPARAM_INFO
	.align		4
.L_3216:
        /*0028*/ 	.byte	0x04, 0x17
        /*002a*/ 	.short	(.L_3218 - .L_3217)
.L_3217:
        /*002c*/ 	.word	0x00000000
        /*0030*/ 	.short	0x0004
        /*0032*/ 	.short	0x0019
        /*0034*/ 	.byte	0x00, 0xf0, 0x05, 0x00


	//----- nvinfo : EIATTR_KPARAM_INFO
	.align		4
.L_3218:
        /*0038*/ 	.byte	0x04, 0x17
        /*003a*/ 	.short	(.L_3220 - .L_3219)
.L_3219:
        /*003c*/ 	.word	0x00000000
        /*0040*/ 	.short	0x0003
        /*0042*/ 	.short	0x0018
        /*0044*/ 	.byte	0x00, 0xf0, 0x05, 0x00


	//----- nvinfo : EIATTR_KPARAM_INFO
	.align		4
.L_3220:
        /*0048*/ 	.byte	0x04, 0x17
        /*004a*/ 	.short	(.L_3222 - .L_3221)
.L_3221:
        /*004c*/ 	.word	0x00000000
        /*0050*/ 	.short	0x0002
        /*0052*/ 	.short	0x0008
        /*0054*/ 	.byte	0x00, 0xf0, 0x41, 0x00


	//----- nvinfo : EIATTR_KPARAM_INFO
	.align		4
.L_3222:
        /*0058*/ 	.byte	0x04, 0x17
        /*005a*/ 	.short	(.L_3224 - .L_3223)
.L_3223:
        /*005c*/ 	.word	0x00000000
        /*0060*/ 	.short	0x0001
        /*0062*/ 	.short	0x0004
        /*0064*/ 	.byte	0x00, 0xf0, 0x11, 0x00


	//----- nvinfo : EIATTR_KPARAM_INFO
	.align		4
.L_3224:
        /*0068*/ 	.byte	0x04, 0x17
        /*006a*/ 	.short	(.L_3226 - .L_3225)
.L_3225:
        /*006c*/ 	.word	0x00000000
        /*0070*/ 	.short	0x0000
        /*0072*/ 	.short	0x0000
        /*0074*/ 	.byte	0x00, 0xf0, 0x11, 0x00


	//----- nvinfo : EIATTR_SPARSE_MMA_MASK
	.align		4
.L_3226:
        /*0078*/ 	.byte	0x03, 0x50
        /*007a*/ 	.short	0x0000


	//----- nvinfo : EIATTR_MAXREG_COUNT
	.align		4
        /*007c*/ 	.byte	0x03, 0x1b
        /*007e*/ 	.short	0x00ff


	//----- nvinfo : EIATTR_MERCURY_ISA_VERSION
	.align		4
        /*0080*/ 	.byte	0x03, 0x5f
        /*0082*/ 	.short	0x0101


	//----- nvinfo : EIATTR_EXIT_INSTR_OFFSETS
	.align		4
        /*0084*/ 	.byte	0x04, 0x1c
        /*0086*/ 	.short	(.L_3228 - .L_3227)


	//   ....[0]....
.L_3227:
        /*0088*/ 	.word	0x00000580


	//   ....[1]....
        /*008c*/ 	.word	0x00000610


	//----- nvinfo : EIATTR_MAX_THREADS
	.align		4
.L_3228:
        /*0090*/ 	.byte	0x04, 0x05
        /*0092*/ 	.short	(.L_3230 - .L_3229)
.L_3229:
        /*0094*/ 	.word	0x00000080
        /*0098*/ 	.word	0x00000001
        /*009c*/ 	.word	0x00000001


	//----- nvinfo : EIATTR_CRS_STACK_SIZE
	.align		4
.L_3230:
        /*00a0*/ 	.byte	0x04, 0x1e
        /*00a2*/ 	.short	(.L_3232 - .L_3231)
.L_3231:
        /*00a4*/ 	.word	0x00000000


	//----- nvinfo : EIATTR_CBANK_PARAM_SIZE
	.align		4
.L_3232:
        /*00a8*/ 	.byte	0x03, 0x19
        /*00aa*/ 	.short	0x001c


	//----- nvinfo : EIATTR_PARAM_CBANK
	.align		4
        /*00ac*/ 	.byte	0x04, 0x0a
        /*00ae*/ 	.short	(.L_3234 - .L_3233)
	.align		4
.L_3233:
        /*00b0*/ 	.word	index@(.nv.constant0._ZN2at6native27unrolled_elementwise_kernelINS0_13AUnaryFunctorIN3c104HalfES4_bZZZNS0_23logical_xor_kernel_cudaERNS_14TensorIteratorEENKUlvE0_clEvENKUlvE6_clEvEUlS4_S4_E_EESt5arrayIPcLm2EELi4E23TrivialOffsetCalculatorILi1EjESF_NS0_6memory15LoadWithoutCastENSG_16StoreWithoutCastEEEviT_T0_T2_T3_T4_T5_)
        /*00b4*/ 	.short	0x0210
        /*00b6*/ 	.short	0x001c


	//----- nvinfo : EIATTR_SW_WAR
	.align		4
.L_3234:
        /*00b8*/ 	.byte	0x04, 0x36
        /*00ba*/ 	.short	(.L_3236 - .L_3235)
.L_3235:
        /*00bc*/ 	.word	0x00000008
.L_3236:


//--------------------- .nv.info._ZN2at6native29vectorized_elementwise_kernelILi2ENS0_13AUnaryFunctorIN3c104HalfES4_bZZZNS0_23logical_xor_kernel_cudaERNS_14TensorIteratorEENKUlvE0_clEvENKUlvE6_clEvEUlS4_S4_E_EESt5arrayIPcLm2EEEEviT0_T1_ --------------------------
	.section	.nv.info._ZN2at6native29vectorized_elementwise_kernelILi2ENS0_13AUnaryFunctorIN3c104HalfES4_bZZZNS0_23logical_xor_kernel_cudaERNS_14TensorIteratorEENKUlvE0_clEvENKUlvE6_clEvEUlS4_S4_E_EESt5arrayIPcLm2EEEEviT0_T1_,"",@"SHT_CUDA_INFO"
	.sectionflags	@""
	.align	4


	//----- nvinfo : EIATTR_CUDA_API_VERSION
	.align		4
        /*0000*/ 	.byte	0x04, 0x37
        /*0002*/ 	.short	(.L_3238 - .L_3237)
.L_3237:
        /*0004*/ 	.word	0x00000082


	//----- nvinfo : EIATTR_KPARAM_INFO
	.align		4
.L_3238:
        /*0008*/ 	.byte	0x04, 0x17
        /*000a*/ 	.short	(.L_3240 - .L_3239)
.L_3239:
        /*000c*/ 	.word	0x00000000
        /*0010*/ 	.short	0x0002
        /*0012*/ 	.short	0x0008
        /*0014*/ 	.byte	0x00, 0xf0, 0x41, 0x00


	//----- nvinfo : EIATTR_KPARAM_INFO
	.align		4
.L_3240:
        /*0018*/ 	.byte	0x04, 0x17
        /*001a*/ 	.short	(.L_3242 - .L_3241)
.L_3241:
        /*001c*/ 	.word	0x00000000
        /*0020*/ 	.short	0x0001
        /*0022*/ 	.short	0x0004
        /*0024*/ 	.byte	0x00, 0xf0, 0x11, 0x00


	//----- nvinfo : EIATTR_KPARAM_INFO
	.align		4
.L_3242:
        /*0028*/ 	.byte	0x04, 0x17
        /*002a*/ 	.short	(.L_3244 - .L_3243)
.L_3243:
        /*002c*/ 	.word	0x00000000
        /*0030*/ 	.short	0x0000
        /*0032*/ 	.short	0x0000
        /*0034*/ 	.byte	0x00, 0xf0, 0x11, 0x00


	//----- nvinfo : EIATTR_SPARSE_MMA_MASK
	.align		4
.L_3244:
        /*0038*/ 	.byte	0x03, 0x50
        /*003a*/ 	.short	0x0000


	//----- nvinfo : EIATTR_MAXREG_COUNT
	.align		4
        /*003c*/ 	.byte	0x03, 0x1b
        /*003e*/ 	.short	0x00ff


	//----- nvinfo : EIATTR_MERCURY_ISA_VERSION
	.align		4
        /*0040*/ 	.byte	0x03, 0x5f
        /*0042*/ 	.short	0x0101


	//----- nvinfo : EIATTR_EXIT_INSTR_OFFSETS
	.align		4
        /*0044*/ 	.byte	0x04, 0x1c
        /*0046*/ 	.short	(.L_3246 - .L_3245)


	//   ....[0]....
.L_3245:
        /*0048*/ 	.word	0x000003f0


	//   ....[1]....
        /*004c*/ 	.word	0x00000fd0


	//   ....[2]....
        /*0050*/ 	.word	0x00001030


	//----- nvinfo : EIATTR_MAX_THREADS
	.align		4
.L_3246:
        /*0054*/ 	.byte	0x04, 0x05
        /*0056*/ 	.short	(.L_3248 - .L_3247)
.L_3247:
        /*0058*/ 	.word	0x00000080
        /*005c*/ 	.word	0x00000001
        /*0060*/ 	.word	0x00000001


	//----- nvinfo : EIATTR_CRS_STACK_SIZE
	.align		4
.L_3248:
        /*0064*/ 	.byte	0x04, 0x1e
        /*0066*/ 	.short	(.L_3250 - .L_3249)
.L_3249:
        /*0068*/ 	.word	0x00000000


	//----- nvinfo : EIATTR_CBANK_PARAM_SIZE
	.align		4
.L_3250:
        /*006c*/ 	.byte	0x03, 0x19
        /*006e*/ 	.short	0x0018


	//----- nvinfo : EIATTR_PARAM_CBANK
	.align		4
        /*0070*/ 	.byte	0x04, 0x0a
        /*0072*/ 	.short	(.L_3252 - .L_3251)
	.align		4
.L_3251:
        /*0074*/ 	.word	index@(.nv.constant0._ZN2at6native29vectorized_elementwise_kernelILi2ENS0_13AUnaryFunctorIN3c104HalfES4_bZZZNS0_23logical_xor_kernel_cudaERNS_14TensorIteratorEENKUlvE0_clEvENKUlvE6_clEvEUlS4_S4_E_EESt5arrayIPcLm2EEEEviT0_T1_)
        /*0078*/ 	.short	0x0210
        /*007a*/ 	.short	0x0018


	//----- nvinfo : EIATTR_SW_WAR
	.align		4
.L_3252:
        /*007c*/ 	.byte	0x04, 0x36
        /*007e*/ 	.short	(.L_3254 - .L_3253)
.L_3253:
        /*0080*/ 	.word	0x00000008
.L_3254:


//--------------------- .nv.info._ZN2at6native29vectorized_elementwise_kernelILi4ENS0_13AUnaryFunctorIN3c104HalfES4_bZZZNS0_23logical_xor_kernel_cudaERNS_14TensorIteratorEENKUlvE0_clEvENKUlvE6_clEvEUlS4_S4_E_EESt5arrayIPcLm2EEEEviT0_T1_ --------------------------
	.section	.nv.info._ZN2at6native29vectorized_elementwise_kernelILi4ENS0_13AUnaryFunctorIN3c104HalfES4_bZZZNS0_23logical_xor_kernel_cudaERNS_14TensorIteratorEENKUlvE0_clEvENKUlvE6_clEvEUlS4_S4_E_EESt5arrayIPcLm2EEEEviT0_T1_,"",@"SHT_CUDA_INFO"
	.sectionflags	@""
	.align	4


	//----- nvinfo : EIATTR_CUDA_API_VERSION
	.align		4
        /*0000*/ 	.byte	0x04, 0x37
        /*0002*/ 	.short	(.L_3256 - .L_3255)
.L_3255:
        /*0004*/ 	.word	0x00000082


	//----- nvinfo : EIATTR_KPARAM_INFO
	.align		4
.L_3256:
        /*0008*/ 	.byte	0x04, 0x17
        /*000a*/ 	.short	(.L_3258 - .L_3257)
.L_3257:
        /*000c*/ 	.word	0x00000000
        /*0010*/ 	.short	0x0002
        /*0012*/ 	.short	0x0008
        /*0014*/ 	.byte	0x00, 0xf0, 0x41, 0x00


	//----- nvinfo : EIATTR_KPARAM_INFO
	.align		4
.L_3258:
        /*0018*/ 	.byte	0x04, 0x17
        /*001a*/ 	.short	(.L_3260 - .L_3259)
.L_3259:
        /*001c*/ 	.word	0x00000000
        /*0020*/ 	.short	0x0001
        /*0022*/ 	.short	0x0004
        /*0024*/ 	.byte	0x00, 0xf0, 0x11, 0x00


	//----- nvinfo : EIATTR_KPARAM_INFO
	.align		4
.L_3260:
        /*0028*/ 	.byte	0x04, 0x17
        /*002a*/ 	.short	(.L_3262 - .L_3261)
.L_3261:
        /*002c*/ 	.word	0x00000000
        /*0030*/ 	.short	0x0000
        /*0032*/ 	.short	0x0000
        /*0034*/ 	.byte	0x00, 0xf0, 0x11, 0x00


	//----- nvinfo : EIATTR_SPARSE_MMA_MASK
	.align		4
.L_3262:
        /*0038*/ 	.byte	0x03, 0x50
        /*003a*/ 	.short	0x0000


	//----- nvinfo : EIATTR_MAXREG_COUNT
	.align		4
        /*003c*/ 	.byte	0x03, 0x1b
        /*003e*/ 	.short	0x00ff


	//----- nvinfo : EIATTR_MERCURY_ISA_VERSION
	.align		4
        /*0040*/ 	.byte	0x03, 0x5f
        /*0042*/ 	.short	0x0101


	//----- nvinfo : EIATTR_EXIT_INSTR_OFFSETS
	.align		4
        /*0044*/ 	.byte	0x04, 0x1c
        /*0046*/ 	.short	(.L_3264 - .L_3263)


	//   ....[0]....
.L_3263:
        /*0048*/ 	.word	0x000003d0


	//   ....[1]....
        /*004c*/ 	.word	0x00000fb0


	//   ....[2]....
        /*0050*/ 	.word	0x00001010


	//----- nvinfo : EIATTR_MAX_THREADS
	.align		4
.L_3264:
        /*0054*/ 	.byte	0x04, 0x05
        /*0056*/ 	.short	(.L_3266 - .L_3265)
.L_3265:
        /*0058*/ 	.word	0x00000080
        /*005c*/ 	.word	0x00000001
        /*0060*/ 	.word	0x00000001


	//----- nvinfo : EIATTR_CRS_STACK_SIZE
	.align		4
.L_3266:
        /*0064*/ 	.byte	0x04, 0x1e
        /*0066*/ 	.short	(.L_3268 - .L_3267)
.L_3267:
        /*0068*/ 	.word	0x00000000


	//----- nvinfo : EIATTR_CBANK_PARAM_SIZE
	.align		4
.L_3268:
        /*006c*/ 	.byte	0x03, 0x19
        /*006e*/ 	.short	0x0018


	//----- nvinfo : EIATTR_PARAM_CBANK
	.align		4
        /*0070*/ 	.byte	0x04, 0x0a
        /*0072*/ 	.short	(.L_3270 - .L_3269)
	.align		4
.L_3269:
        /*0074*/ 	.word	index@(.nv.constant0._ZN2at6native29vectorized_elementwise_kernelILi4ENS0_13AUnaryFunctorIN3c104HalfES4_bZZZNS0_23logical_xor_kernel_cudaERNS_14TensorIteratorEENKUlvE0_clEvENKUlvE6_clEvEUlS4_S4_E_EESt5arrayIPcLm2EEEEviT0_T1_)
        /*0078*/ 	.short	0x0210
        /*007a*/ 	.short	0x0018


	//----- nvinfo : EIATTR_SW_WAR
	.align		4
.L_3270:
        /*007c*/ 	.byte	0x04, 0x36
        /*007e*/ 	.short	(.L_3272 - .L_3271)
.L_3271:
        /*0080*/ 	.word	0x00000008
.L_3272:


//--------------------- .nv.info._ZN2at6native29vectorized_elementwise_kernelILi8ENS0_13AUnaryFunctorIN3c104HalfES4_bZZZNS0_23logical_xor_kernel_cudaERNS_14TensorIteratorEENKUlvE0_clEvENKUlvE6_clEvEUlS4_S4_E_EESt5arrayIPcLm2EEEEviT0_T1_ --------------------------
	.section	.nv.info._ZN2at6native29vectorized_elementwise_kernelILi8ENS0_13AUnaryFunctorIN3c104HalfES4_bZZZNS0_23logical_xor_kernel_cudaERNS_14TensorIteratorEENKUlvE0_clEvENKUlvE6_clEvEUlS4_S4_E_EESt5arrayIPcLm2EEEEviT0_T1_,"",@"SHT_CUDA_INFO"
	.sectionflags	@""
	.align	4


	//----- nvinfo : EIATTR_CUDA_API_VERSION
	.align		4
        /*0000*/ 	.byte	0x04, 0x37
        /*0002*/ 	.short	(.L_3274 - .L_3273)
.L_3273:
        /*0004*/ 	.word	0x00000082


	//----- nvinfo : EIATTR_KPARAM_INFO
	.align		4
.L_3274:
        /*0008*/ 	.byte	0x04, 0x17
        /*000a*/ 	.short	(.L_3276 - .L_3275)
.L_3275:
        /*000c*/ 	.word	0x00000000
        /*0010*/ 	.short	0x0002
        /*0012*/ 	.short	0x0008
        /*0014*/ 	.byte	0x00, 0xf0, 0x41, 0x00


	//----- nvinfo : EIATTR_KPARAM_INFO
	.align		4
.L_3276:
        /*0018*/ 	.byte	0x04, 0x17
        /*001a*/ 	.short	(.L_3278 - .L_3277)
.L_3277:
        /*001c*/ 	.word	0x00000000
        /*0020*/ 	.short	0x0001
        /*0022*/ 	.short	0x0004
        /*0024*/ 	.byte	0x00, 0xf0, 0x11, 0x00


	//----- nvinfo : EIATTR_KPARAM_INFO
	.align		4
.L_3278:
        /*0028*/ 	.byte	0x04, 0x17
        /*002a*/ 	.short	(.L_3280 - .L_3279)
.L_3279:
        /*002c*/ 	.word	0x00000000
        /*0030*/ 	.short	0x0000
        /*0032*/ 	.short	0x0000
        /*0034*/ 	.byte	0x00, 0xf0, 0x11, 0x00


	//----- nvinfo : EIATTR_SPARSE_MMA_MASK
	.align		4
.L_3280:
        /*0038*/ 	.byte	0x03, 0x50
        /*003a*/ 	.short	0x0000


	//----- nvinfo : EIATTR_MAXREG_COUNT
	.align		4
        /*003c*/ 	.byte	0x03, 0x1b
        /*003e*/ 	.short	0x00ff


	//----- nvinfo : EIATTR_MERCURY_ISA_VERSION
	.align		4
        /*0040*/ 	.byte	0x03, 0x5f
        /*0042*/ 	.short	0x0101


	//----- nvinfo : EIATTR_EXIT_INSTR_OFFSETS
	.align		4
        /*0044*/ 	.byte	0x04, 0x1c
        /*0046*/ 	.short	(.L_3282 - .L_3281)


	//   ....[0]....
.L_3281:
        /*0048*/ 	.word	0x000003f0


	//   ....[1]....
        /*004c*/ 	.word	0x00000fd0


	//   ....[2]....
        /*0050*/ 	.word	0x00001030


	//----- nvinfo : EIATTR_MAX_THREADS
	.align		4
.L_3282:
        /*0054*/ 	.byte	0x04, 0x05
        /*0056*/ 	.short	(.L_3284 - .L_3283)
.L_3283:
        /*0058*/ 	.word	0x00000080
        /*005c*/ 	.word	0x00000001
        /*0060*/ 	.word	0x00000001


	//----- nvinfo : EIATTR_CRS_STACK_SIZE
	.align		4
.L_3284:
        /*0064*/ 	.byte	0x04, 0x1e
        /*0066*/ 	.short	(.L_3286 - .L_3285)
.L_3285:
        /*0068*/ 	.word	0x00000000


	//----- nvinfo : EIATTR_CBANK_PARAM_SIZE
	.align		4
.L_3286:
        /*006c*/ 	.byte	0x03, 0x19
        /*006e*/ 	.short	0x0018


	//----- nvinfo : EIATTR_PARAM_CBANK
	.align		4
        /*0070*/ 	.byte	0x04, 0x0a
        /*0072*/ 	.short	(.L_3288 - .L_3287)
	.align		4
.L_3287:
        /*0074*/ 	.word	index@(.nv.constant0._ZN2at6native29vectorized_elementwise_kernelILi8ENS0_13AUnaryFunctorIN3c104HalfES4_bZZZNS0_23logical_xor_kernel_cudaERNS_14TensorIteratorEENKUlvE0_clEvENKUlvE6_clEvEUlS4_S4_E_EESt5arrayIPcLm2EEEEviT0_T1_)
        /*0078*/ 	.short	0x0210
        /*007a*/ 	.short	0x0018


	//----- nvinfo : EIATTR_SW_WAR
	.align		4
.L_3288:
        /*007c*/ 	.byte	0x04, 0x36
        /*007e*/ 	.short	(.L_3290 - .L_3289)
.L_3289:
        /*0080*/ 	.word	0x00000008
.L_3290:


//--------------------- .nv.info._ZN2at6native18elementwise_kernelILi128ELi4EZNS0_15gpu_kernel_implINS0_13BinaryFunctorIN3c104HalfES5_bZZZNS0_23logical_xor_kernel_cudaERNS_14TensorIteratorEENKUlvE0_clEvENKUlvE6_clEvEUlS5_S5_E_EEEEvRNS_18TensorIteratorBaseERKT_EUliE_EEviT1_ --------------------------
	.section	.nv.info._ZN2at6native18elementwise_kernelILi128ELi4EZNS0_15gpu_kernel_implINS0_13BinaryFunctorIN3c104HalfES5_bZZZNS0_23logical_xor_kernel_cudaERNS_14TensorIteratorEENKUlvE0_clEvENKUlvE6_clEvEUlS5_S5_E_EEEEvRNS_18TensorIteratorBaseERKT_EUliE_EEviT1_,"",@"SHT_CUDA_INFO"
	.sectionflags	@""
	.align	4


	//----- nvinfo : EIATTR_CUDA_API_VERSION
	.align		4
        /*0000*/ 	.byte	0x04, 0x37
        /*0002*/ 	.short	(.L_3292 - .L_3291)
.L_3291:
        /*0004*/ 	.word	0x00000082


	//----- nvinfo : EIATTR_KPARAM_INFO
	.align		4
.L_3292:
        /*0008*/ 	.byte	0x04, 0x17
        /*000a*/ 	.short	(.L_3294 - .L_3293)
.L_3293:
        /*000c*/ 	.word	0x00000000
        /*0010*/ 	.short	0x0001
        /*0012*/ 	.short	0x0008
        /*0014*/ 	.byte	0x00, 0xf0, 0x21, 0x0a


	//----- nvinfo : EIATTR_KPARAM_INFO
	.align		4
.L_3294:
        /*0018*/ 	.byte	0x04, 0x17
        /*001a*/ 	.short	(.L_3296 - .L_3295)
.L_3295:
        /*001c*/ 	.word	0x00000000
        /*0020*/ 	.short	0x0000
        /*0022*/ 	.short	0x0000
        /*0024*/ 	.byte	0x00, 0xf0, 0x11, 0x00


	//----- nvinfo : EIATTR_SPARSE_MMA_MASK
	.align		4
.L_3296:
        /*0028*/ 	.byte	0x03, 0x50
        /*002a*/ 	.short	0x0000


	//----- nvinfo : EIATTR_MAXREG_COUNT
	.align		4
        /*002c*/ 	.byte	0x03, 0x1b
        /*002e*/ 	.short	0x0080


	//----- nvinfo : EIATTR_EXTERNS
	.align		4
        /*0030*/ 	.byte	0x04, 0x0f
        /*0032*/ 	.short	(.L_3298 - .L_3297)


	//   ....[0]....
	.align		4
.L_3297:
        /*0034*/ 	.word	index@(__assertfail)


	//----- nvinfo : EIATTR_MERCURY_ISA_VERSION
	.align		4
.L_3298:
        /*0038*/ 	.byte	0x03, 0x5f
        /*003a*/ 	.short	0x0101


	//----- nvinfo : EIATTR_SYSCALL_OFFSETS
	.align		4
        /*003c*/ 	.byte	0x04, 0x46
        /*003e*/ 	.short	(.L_3300 - .L_3299)


	//   ....[0]....
.L_3299:
        /*0040*/ 	.word	0x000026c0


	//   ....[1]....
        /*0044*/ 	.word	0x00003670


	//   ....[2]....
        /*0048*/ 	.word	0x00004540


	//   ....[3]....
        /*004c*/ 	.word	0x00006c20


	//   ....[4]....
        /*0050*/ 	.word	0x00007bd0


	//   ....[5]....
        /*0054*/ 	.word	0x00008aa0


	//   ....[6]....
        /*0058*/ 	.word	0x0000b170


	//   ....[7]....
        /*005c*/ 	.word	0x0000c120


	//   ....[8]....
        /*0060*/ 	.word	0x0000cff0


	//   ....[9]....
        /*0064*/ 	.word	0x0000f6b0


	//   ....[10]....
        /*0068*/ 	.word	0x00010660


	//   ....[11]....
        /*006c*/ 	.word	0x00011530


	//----- nvinfo : EIATTR_EXIT_INSTR_OFFSETS
	.align		4
.L_3300:
        /*0070*/ 	.byte	0x04, 0x1c
        /*0072*/ 	.short	(.L_3302 - .L_3301)


	//   ....[0]....
.L_3301:
        /*0074*/ 	.word	0x0000d090


	//   ....[1]....
        /*0078*/ 	.word	0x00010840


	//   ....[2]....
        /*007c*/ 	.word	0x00010860


	//   ....[3]....
        /*0080*/ 	.word	0x000108f0


	//   ....[4]....
        /*0084*/ 	.word	0x00010910


	//   ....[5]....
        /*0088*/ 	.word	0x00010930


	//   ....[6]....
        /*008c*/ 	.word	0x000109c0


	//   ....[7]....
        /*0090*/ 	.word	0x00010a00


	//   ....[8]....
        /*0094*/ 	.word	0x00010aa0


	//   ....[9]....
        /*0098*/ 	.word	0x00010af0


	//   ....[10]....
        /*009c*/ 	.word	0x00010b20


	//   ....[11]....
        /*00a0*/ 	.word	0x00010bc0


	//   ....[12]....
        /*00a4*/ 	.word	0x00010c00


	//   ....[13]....
        /*00a8*/ 	.word	0x00010d90


	//   ....[14]....
        /*00ac*/ 	.word	0x00010ef0


	//   ....[15]....
        /*00b0*/ 	.word	0x00010f30


	//   ....[16]....
        /*00b4*/ 	.word	0x00010fd0


	//   ....[17]....
        /*00b8*/ 	.word	0x00011150


	//   ....[18]....
        /*00bc*/ 	.word	0x000112d0


	//   ....[19]....
        /*00c0*/ 	.word	0x00011430


	//   ....[20]....
        /*00c4*/ 	.word	0x00011540


	//   ....[21]....
        /*00c8*/ 	.word	0x00011570


	//   ....[22]....
        /*00cc*/ 	.word	0x00011590


	//----- nvinfo : EIATTR_MAX_THREADS
	.align		4
.L_3302:
        /*00d0*/ 	.byte	0x04, 0x05
        /*00d2*/ 	.short	(.L_3304 - .L_3303)
.L_3303:
        /*00d4*/ 	.word	0x00000080
        /*00d8*/ 	.word	0x00000001
        /*00dc*/ 	.word	0x00000001


	//----- nvinfo : EIATTR_CRS_STACK_SIZE
	.align		4
.L_3304:
        /*00e0*/ 	.byte	0x04, 0x1e
        /*00e2*/ 	.short	(.L_3306 - .L_3305)
.L_3305:
        /*00e4*/ 	.word	0x00000000


	//----- nvinfo : EIATTR_CBANK_PARAM_SIZE
	.align		4
.L_3306:
        /*00e8*/ 	.byte	0x03, 0x19
        /*00ea*/ 	.short	0x0290


	//----- nvinfo : EIATTR_PARAM_CBANK
	.align		4
        /*00ec*/ 	.byte	0x04, 0x0a
        /*00ee*/ 	.short	(.L_3308 - .L_3307)
	.align		4
.L_3307:
        /*00f0*/ 	.word	index@(.nv.constant0._ZN2at6native18elementwise_kernelILi128ELi4EZNS0_15gpu_kernel_implINS0_13BinaryFunctorIN3c104HalfES5_bZZZNS0_23logical_xor_kernel_cudaERNS_14TensorIteratorEENKUlvE0_clEvENKUlvE6_clEvEUlS5_S5_E_EEEEvRNS_18TensorIteratorBaseERKT_EUliE_EEviT1_)
        /*00f4*/ 	.short	0x0210
        /*00f6*/ 	.short	0x0290


	//----- nvinfo : EIATTR_SW_WAR
	.align		4
.L_3308:
        /*00f8*/ 	.byte	0x04, 0x36
        /*00fa*/ 	.short	(.L_3310 - .L_3309)
.L_3309:
        /*00fc*/ 	.word	0x00000008
.L_3310:


//--------------------- .nv.info._ZN2at6native27unrolled_elementwise_kernelINS0_13BinaryFunctorIN3c104HalfES4_bZZZNS0_23logical_xor_kernel_cudaERNS_14TensorIteratorEENKUlvE0_clEvENKUlvE6_clEvEUlS4_S4_E_EESt5arrayIPcLm3EELi4E23TrivialOffsetCalculatorILi2EjESE_ILi1EjENS0_6memory12LoadWithCastILi2EEENSH_13StoreWithCastILi1EEEEEviT_T0_T2_T3_T4_T5_ --------------------------
	.section	.nv.info._ZN2at6native27unrolled_elementwise_kernelINS0_13BinaryFunctorIN3c104HalfES4_bZZZNS0_23logical_xor_kernel_cudaERNS_14TensorIteratorEENKUlvE0_clEvENKUlvE6_clEvEUlS4_S4_E_EESt5arrayIPcLm3EELi4E23TrivialOffsetCalculatorILi2EjESE_ILi1EjENS0_6memory12LoadWithCastILi2EEENSH_13StoreWithCastILi1EEEEEviT_T0_T2_T3_T4_T5_,"",@"SHT_CUDA_INFO"
	.sectionflags	@""
	.align	4


	//----- nvinfo : EIATTR_CUDA_API_VERSION
	.align		4
        /*0000*/ 	.byte	0x04, 0x37
        /*0002*/ 	.short	(.L_3312 - .L_3311)
.L_3311:
        /*0004*/ 	.word	0x00000082


	//----- nvinfo : EIATTR_KPARAM_INFO
	.align		4
.L_3312:
        /*0008*/ 	.byte	0x04, 0x17
        /*000a*/ 	.short	(.L_3314 - .L_3313)
.L_3313:
        /*000c*/ 	.word	0x00000000
        /*0010*/ 	.short	0x0006
        /*0012*/ 	.short	0x0030
        /*0014*/ 	.byte	0x00, 0xf0, 0x21, 0x00


	//----- nvinfo : EIATTR_KPARAM_INFO
	.align		4
.L_3314:
        /*0018*/ 	.byte	0x04, 0x17
        /*001a*/ 	.short	(.L_3316 - .L_3315)
.L_3315:
        /*001c*/ 	.word	0x00000000
        /*0020*/ 	.short	0x0005
        /*0022*/ 	.short	0x0024
        /*0024*/ 	.byte	0x00, 0xf0, 0x31, 0x00


	//----- nvinfo : EIATTR_KPARAM_INFO
	.align		4
.L_3316:
        /*0028*/ 	.byte	0x04, 0x17
        /*002a*/ 	.short	(.L_3318 - .L_3317)
.L_3317:
        /*002c*/ 	.word	0x00000000
        /*0030*/ 	.short	0x0004
        /*0032*/ 	.short	0x0021
        /*0034*/ 	.byte	0x00, 0xf0, 0x05, 0x00


	//----- nvinfo : EIATTR_KPARAM_INFO
	.align		4
.L_3318:
        /*0038*/ 	.byte	0x04, 0x17
        /*003a*/ 	.short	(.L_3320 - .L_3319)
.L_3319:
        /*003c*/ 	.word	0x00000000
        /*0040*/ 	.short	0x0003
        /*0042*/ 	.short	0x0020
        /*0044*/ 	.byte	0x00, 0xf0, 0x05, 0x00


	//----- nvinfo : EIATTR_KPARAM_INFO
	.align		4
.L_3320:
        /*0048*/ 	.byte	0x04, 0x17
        /*004a*/ 	.short	(.L_3322 - .L_3321)
.L_3321:
        /*004c*/ 	.word	0x00000000
        /*0050*/ 	.short	0x0002
        /*0052*/ 	.short	0x0008
        /*0054*/ 	.byte	0x00, 0xf0, 0x61, 0x00


	//----- nvinfo : EIATTR_KPARAM_INFO
	.align		4
.L_3322:
        /*0058*/ 	.byte	0x04, 0x17
        /*005a*/ 	.short	(.L_3324 - .L_3323)
.L_3323:
        /*005c*/ 	.word	0x00000000
        /*0060*/ 	.short	0x0001
        /*0062*/ 	.short	0x0004
        /*0064*/ 	.byte	0x00, 0xf0, 0x05, 0x00


	//----- nvinfo : EIATTR_KPARAM_INFO
	.align		4
.L_3324:
        /*0068*/ 	.byte	0x04, 0x17
        /*006a*/ 	.short	(.L_3326 - .L_3325)
.L_3325:
        /*006c*/ 	.word	0x00000000
        /*0070*/ 	.short	0x0000
        /*0072*/ 	.short	0x0000
        /*0074*/ 	.byte	0x00, 0xf0, 0x11, 0x00


	//----- nvinfo : EIATTR_SPARSE_MMA_MASK
	.align		4
.L_3326:
        /*0078*/ 	.byte	0x03, 0x50
        /*007a*/ 	.short	0x0000


	//----- nvinfo : EIATTR_MAXREG_COUNT
	.align		4
        /*007c*/ 	.byte	0x03, 0x1b
        /*007e*/ 	.short	0x00ff


	//----- nvinfo : EIATTR_EXTERNS
	.align		4
        /*0080*/ 	.byte	0x04, 0x0f
        /*0082*/ 	.short	(.L_3328 - .L_3327)


	//   ....[0]....
	.align		4
.L_3327:
        /*0084*/ 	.word	index@(__assertfail)


	//----- nvinfo : EIATTR_MERCURY_ISA_VERSION
	.align		4
.L_3328:
        /*0088*/ 	.byte	0x03, 0x5f
        /*008a*/ 	.short	0x0101


	//----- nvinfo : EIATTR_SYSCALL_OFFSETS
	.align		4
        /*008c*/ 	.byte	0x04, 0x46
        /*008e*/ 	.short	(.L_3330 - .L_3329)


	//   ....[0]....
.L_3329:
        /*0090*/ 	.word	0x000010c0


	//   ....[1]....
        /*0094*/ 	.word	0x00002150


	//   ....[2]....
        /*0098*/ 	.word	0x00003260


	//   ....[3]....
        /*009c*/ 	.word	0x000042f0


	//   ....[4]....
        /*00a0*/ 	.word	0x00005410


	//   ....[5]....
        /*00a4*/ 	.word	0x000064b0


	//   ....[6]....
        /*00a8*/ 	.word	0x000075b0


	//   ....[7]....
        /*00ac*/ 	.word	0x00008570


	//   ....[8]....
        /*00b0*/ 	.word	0x00009880


	//   ....[9]....
        /*00b4*/ 	.word	0x0000a7a0


	//   ....[10]....
        /*00b8*/ 	.word	0x0000b680


	//   ....[11]....
        /*00bc*/ 	.word	0x0000c560


	//----- nvinfo : EIATTR_EXIT_INSTR_OFFSETS
	.align		4
.L_3330:
        /*00c0*/ 	.byte	0x04, 0x1c
        /*00c2*/ 	.short	(.L_3332 - .L_3331)


	//   ....[0]....
.L_3331:
        /*00c4*/ 	.word	0x0000b720


	//   ....[1]....
        /*00c8*/ 	.word	0x0000b850


	//   ....[2]....
        /*00cc*/ 	.word	0x0000b870


	//   ....[3]....
        /*00d0*/ 	.word	0x0000b900


	//   ....[4]....
        /*00d4*/ 	.word	0x0000b920


	//   ....[5]....
        /*00d8*/ 	.word	0x0000b940


	//   ....[6]....
        /*00dc*/ 	.word	0x0000b9d0


	//   ....[7]....
        /*00e0*/ 	.word	0x0000ba10


	//   ....[8]....
        /*00e4*/ 	.word	0x0000bab0


	//   ....[9]....
        /*00e8*/ 	.word	0x0000bb00


	//   ....[10]....
        /*00ec*/ 	.word	0x0000bb30


	//   ....[11]....
        /*00f0*/ 	.word	0x0000bbf0


	//   ....[12]....
        /*00f4*/ 	.word	0x0000bc30


	//   ....[13]....
        /*00f8*/ 	.word	0x0000bdc0


	//   ....[14]....
        /*00fc*/ 	.word	0x0000bf20


	//   ....[15]....
        /*0100*/ 	.word	0x0000bf60


	//   ....[16]....
        /*0104*/ 	.word	0x0000c000


	//   ....[17]....
        /*0108*/ 	.word	0x0000c180


	//   ....[18]....
        /*010c*/ 	.word	0x0000c300


	//   ....[19]....
        /*0110*/ 	.word	0x0000c460


	//   ....[20]....
        /*0114*/ 	.word	0x0000c570


	//   ....[21]....
        /*0118*/ 	.word	0x0000c5a0


	//   ....[22]....
        /*011c*/ 	.word	0x0000c5c0


	//----- nvinfo : EIATTR_MAX_THREADS
	.align		4
.L_3332:
        /*0120*/ 	.byte	0x04, 0x05
        /*0122*/ 	.short	(.L_3334 - .L_3333)
.L_3333:
        /*0124*/ 	.word	0x00000080
        /*0128*/ 	.word	0x00000001
        /*012c*/ 	.word	0x00000001


	//----- nvinfo : EIATTR_CRS_STACK_SIZE
	.align		4
.L_3334:
        /*0130*/ 	.byte	0x04, 0x1e
        /*0132*/ 	.short	(.L_3336 - .L_3335)
.L_3335:
        /*0134*/ 	.word	0x00000000


	//----- nvinfo : EIATTR_CBANK_PARAM_SIZE
	.align		4
.L_3336:
        /*0138*/ 	.byte	0x03, 0x19
        /*013a*/ 	.short	0x0038


	//----- nvinfo : EIATTR_PARAM_CBANK
	.align		4
        /*013c*/ 	.byte	0x04, 0x0a
        /*013e*/ 	.short	(.L_3338 - .L_3337)
	.align		4
.L_3337:
        /*0140*/ 	.word	index@(.nv.constant0._ZN2at6native27unrolled_elementwise_kernelINS0_13BinaryFunctorIN3c104HalfES4_bZZZNS0_23logical_xor_kernel_cudaERNS_14TensorIteratorEENKUlvE0_clEvENKUlvE6_clEvEUlS4_S4_E_EESt5arrayIPcLm3EELi4E23TrivialOffsetCalculatorILi2EjESE_ILi1EjENS0_6memory12LoadWithCastILi2EEENSH_13StoreWithCastILi1EEEEEviT_T0_T2_T3_T4_T5_)
        /*0144*/ 	.short	0x0210
        /*0146*/ 	.short	0x0038


	//----- nvinfo : EIATTR_SW_WAR
	.align		4
.L_3338:
        /*0148*/ 	.byte	0x04, 0x36
        /*014a*/ 	.short	(.L_3340 - .L_3339)
.L_3339:
        /*014c*/ 	.word	0x00000008
.L_3340:


//--------------------- .nv.info._ZN2at6native18elementwise_kernelILi128ELi4EZNS0_22gpu_kernel_impl_nocastINS0_13BinaryFunctorIN3c104HalfES5_bZZZNS0_23logical_xor_kernel_cudaERNS_14TensorIteratorEENKUlvE0_clEvENKUlvE6_clEvEUlS5_S5_E_EEEEvRNS_18TensorIteratorBaseERKT_EUliE_EEviT1_ --------------------------
	.section	.nv.info._ZN2at6native18elementwise_kernelILi128ELi4EZNS0_22gpu_kernel_impl_nocastINS0_13BinaryFunctorIN3c104HalfES5_bZZZNS0_23logical_xor_kernel_cudaERNS_14TensorIteratorEENKUlvE0_clEvENKUlvE6_clEvEUlS5_S5_E_EEEEvRNS_18TensorIteratorBaseERKT_EUliE_EEviT1_,"",@"SHT_CUDA_INFO"
	.sectionflags	@""
	.align	4


	//----- nvinfo : EIATTR_CUDA_API_VERSION
	.align		4
        /*0000*/ 	.byte	0x04, 0x37
        /*0002*/ 	.short	(.L_3342 - .L_3341)
.L_3341:
        /*0004*/ 	.word	0x00000082


	//----- nvinfo : EIATTR_KPARAM_INFO
	.align		4
.L_3342:
        /*0008*/ 	.byte	0x04, 0x17
        /*000a*/ 	.short	(.L_3344 - .L_3343)
.L_3343:
        /*000c*/ 	.word	0x00000000
        /*0010*/ 	.short	0x0001
        /*0012*/ 	.short	0x0008
        /*0014*/ 	.byte	0x00, 0xf0, 0x21, 0x0a


	//----- nvinfo : EIATTR_KPARAM_INFO
	.align		4
.L_3344:
        /*0018*/ 	.byte	0x04, 0x17
        /*001a*/ 	.short	(.L_3346 - .L_3345)
.L_3345:
        /*001c*/ 	.word	0x00000000
        /*0020*/ 	.short	0x0000
        /*0022*/ 	.short	0x0000
        /*0024*/ 	.byte	0x00, 0xf0, 0x11, 0x00


	//----- nvinfo : EIATTR_SPARSE_MMA_MASK
	.align		4
.L_3346:
        /*0028*/ 	.byte	0x03, 0x50
        /*002a*/ 	.short	0x0000


	//----- nvinfo : EIATTR_MAXREG_COUNT
	.align		4
        /*002c*/ 	.byte	0x03, 0x1b
        /*002e*/ 	.short	0x0080


	//----- nvinfo : EIATTR_MERCURY_ISA_VERSION
	.align		4
        /*0030*/ 	.byte	0x03, 0x5f
        /*0032*/ 	.short	0x0101


	//----- nvinfo : EIATTR_EXIT_INSTR_OFFSETS
	.align		4
        /*0034*/ 	.byte	0x04, 0x1c
        /*0036*/ 	.short	(.L_3348 - .L_3347)


	//   ....[0]....
.L_3347:
        /*0038*/ 	.word	0x000046e0


	//   ....[1]....
        /*003c*/ 	.word	0x00005e20


	//----- nvinfo : EIATTR_MAX_THREADS
	.align		4
.L_3348:
        /*0040*/ 	.byte	0x04, 0x05
        /*0042*/ 	.short	(.L_3350 - .L_3349)
.L_3349:
        /*0044*/ 	.word	0x00000080
        /*0048*/ 	.word	0x00000001
        /*004c*/ 	.word	0x00000001


	//----- nvinfo : EIATTR_CRS_STACK_SIZE
	.align		4
.L_3350:
        /*0050*/ 	.byte	0x04, 0x1e
        /*0052*/ 	.short	(.L_3352 - .L_3351)
.L_3351:
        /*0054*/ 	.word	0x00000000


	//----- nvinfo : EIATTR_CBANK_PARAM_SIZE
	.align		4
.L_3352:
        /*0058*/ 	.byte	0x03, 0x19
        /*005a*/ 	.short	0x0290


	//----- nvinfo : EIATTR_PARAM_CBANK
	.align		4
        /*005c*/ 	.byte	0x04, 0x0a
        /*005e*/ 	.short	(.L_3354 - .L_3353)
	.align		4
.L_3353:
        /*0060*/ 	.word	index@(.nv.constant0._ZN2at6native18elementwise_kernelILi128ELi4EZNS0_22gpu_kernel_impl_nocastINS0_13BinaryFunctorIN3c104HalfES5_bZZZNS0_23logical_xor_kernel_cudaERNS_14TensorIteratorEENKUlvE0_clEvENKUlvE6_clEvEUlS5_S5_E_EEEEvRNS_18TensorIteratorBaseERKT_EUliE_EEviT1_)
        /*0064*/ 	.short	0x0210
        /*0066*/ 	.short	0x0290


	//----- nvinfo : EIATTR_SW_WAR
	.align		4
.L_3354:
        /*0068*/ 	.byte	0x04, 0x36
        /*006a*/ 	.short	(.L_3356 - .L_3355)
.L_3355:
        /*006c*/ 	.word	0x00000008
.L_3356:


//--------------------- .nv.info._ZN2at6native27unrolled_elementwise_kernelINS0_13BinaryFunctorIN3c104HalfES4_bZZZNS0_23logical_xor_kernel_cudaERNS_14TensorIteratorEENKUlvE0_clEvENKUlvE6_clEvEUlS4_S4_E_EESt5arrayIPcLm3EELi4E23TrivialOffsetCalculatorILi2EjESE_ILi1EjENS0_6memory15LoadWithoutCastENSH_16StoreWithoutCastEEEviT_T0_T2_T3_T4_T5_ --------------------------
	.section	.nv.info._ZN2at6native27unrolled_elementwise_kernelINS0_13BinaryFunctorIN3c104HalfES4_bZZZNS0_23logical_xor_kernel_cudaERNS_14TensorIteratorEENKUlvE0_clEvENKUlvE6_clEvEUlS4_S4_E_EESt5arrayIPcLm3EELi4E23TrivialOffsetCalculatorILi2EjESE_ILi1EjENS0_6memory15LoadWithoutCastENSH_16StoreWithoutCastEEEviT_T0_T2_T3_T4_T5_,"",@"SHT_CUDA_INFO"
	.sectionflags	@""
	.align	4


	//----- nvinfo : EIATTR_CUDA_API_VERSION
	.align		4
        /*0000*/ 	.byte	0x04, 0x37
        /*0002*/ 	.short	(.L_3358 - .L_3357)
.L_3357:
        /*0004*/ 	.word	0x00000082


	//----- nvinfo : EIATTR_KPARAM_INFO
	.align		4
.L_3358:
        /*0008*/ 	.byte	0x04, 0x17
        /*000a*/ 	.short	(.L_3360 - .L_3359)
.L_3359:
        /*000c*/ 	.word	0x00000000
        /*0010*/ 	.short	0x0006
        /*0012*/ 	.short	0x0023
        /*0014*/ 	.byte	0x00, 0xf0, 0x05, 0x00


	//----- nvinfo : EIATTR_KPARAM_INFO
	.align		4
.L_3360:
        /*0018*/ 	.byte	0x04, 0x17
        /*001a*/ 	.short	(.L_3362 - .L_3361)
.L_3361:
        /*001c*/ 	.word	0x00000000
        /*0020*/ 	.short	0x0005
        /*0022*/ 	.short	0x0022
        /*0024*/ 	.byte	0x00, 0xf0, 0x05, 0x00


	//----- nvinfo : EIATTR_KPARAM_INFO
	.align		4
.L_3362:
        /*0028*/ 	.byte	0x04, 0x17
        /*002a*/ 	.short	(.L_3364 - .L_3363)
.L_3363:
        /*002c*/ 	.word	0x00000000
        /*0030*/ 	.short	0x0004
        /*0032*/ 	.short	0x0021
        /*0034*/ 	.byte	0x00, 0xf0, 0x05, 0x00


	//----- nvinfo : EIATTR_KPARAM_INFO
	.align		4
.L_3364:
        /*0038*/ 	.byte	0x04, 0x17
        /*003a*/ 	.short	(.L_3366 - .L_3365)
.L_3365:
        /*003c*/ 	.word	0x00000000
        /*0040*/ 	.short	0x0003
        /*0042*/ 	.short	0x0020
        /*0044*/ 	.byte	0x00, 0xf0, 0x05, 0x00


	//----- nvinfo : EIATTR_KPARAM_INFO
	.align		4
.L_3366:
        /*0048*/ 	.byte	0x04, 0x17
        /*004a*/ 	.short	(.L_3368 - .L_3367)
.L_3367:
        /*004c*/ 	.word	0x00000000
        /*0050*/ 	.short	0x0002
        /*0052*/ 	.short	0x0008
        /*0054*/ 	.byte	0x00, 0xf0, 0x61, 0x00


	//----- nvinfo : EIATTR_KPARAM_INFO
	.align		4
.L_3368:
        /*0058*/ 	.byte	0x04, 0x17
        /*005a*/ 	.short	(.L_3370 - .L_3369)
.L_3369:
        /*005c*/ 	.word	0x00000000
        /*0060*/ 	.short	0x0001
        /*0062*/ 	.short	0x0004
        /*0064*/ 	.byte	0x00, 0xf0, 0x05, 0x00


	//----- nvinfo : EIATTR_KPARAM_INFO
	.align		4
.L_3370:
        /*0068*/ 	.byte	0x04, 0x17
        /*006a*/ 	.short	(.L_3372 - .L_3371)
.L_3371:
        /*006c*/ 	.word	0x00000000
        /*0070*/ 	.short	0x0000
        /*0072*/ 	.short	0x0000
        /*0074*/ 	.byte	0x00, 0xf0, 0x11, 0x00


	//----- nvinfo : EIATTR_SPARSE_MMA_MASK
	.align		4
.L_3372:
        /*0078*/ 	.byte	0x03, 0x50
        /*007a*/ 	.short	0x0000


	//----- nvinfo : EIATTR_MAXREG_COUNT
	.align		4
        /*007c*/ 	.byte	0x03, 0x1b
        /*007e*/ 	.short	0x00ff


	//----- nvinfo : EIATTR_MERCURY_ISA_VERSION
	.align		4
        /*0080*/ 	.byte	0x03, 0x5f
        /*0082*/ 	.short	0x0101


	//----- nvinfo : EIATTR_EXIT_INSTR_OFFSETS
	.align		4
        /*0084*/ 	.byte	0x04, 0x1c
        /*0086*/ 	.short	(.L_3374 - .L_3373)


	//   ....[0]....
.L_3373:
        /*0088*/ 	.word	0x00000640


	//   ....[1]....
        /*008c*/ 	.word	0x000006d0


	//----- nvinfo : EIATTR_MAX_THREADS
	.align		4
.L_3374:
        /*0090*/ 	.byte	0x04, 0x05
        /*0092*/ 	.short	(.L_3376 - .L_3375)
.L_3375:
        /*0094*/ 	.word	0x00000080
        /*0098*/ 	.word	0x00000001
        /*009c*/ 	.word	0x00000001


	//----- nvinfo : EIATTR_CRS_STACK_SIZE
	.align		4
.L_3376:
        /*00a0*/ 	.byte	0x04, 0x1e
        /*00a2*/ 	.short	(.L_3378 - .L_3377)
.L_3377:
        /*00a4*/ 	.word	0x00000000


	//----- nvinfo : EIATTR_CBANK_PARAM_SIZE
	.align		4
.L_3378:
        /*00a8*/ 	.byte	0x03, 0x19
        /*00aa*/ 	.short	0x0024


	//----- nvinfo : EIATTR_PARAM_CBANK
	.align		4
        /*00ac*/ 	.byte	0x04, 0x0a
        /*00ae*/ 	.short	(.L_3380 - .L_3379)
	.align		4
.L_3379:
        /*00b0*/ 	.word	index@(.nv.constant0._ZN2at6native27unrolled_elementwise_kernelINS0_13BinaryFunctorIN3c104HalfES4_bZZZNS0_23logical_xor_kernel_cudaERNS_14TensorIteratorEENKUlvE0_clEvENKUlvE6_clEvEUlS4_S4_E_EESt5arrayIPcLm3EELi4E23TrivialOffsetCalculatorILi2EjESE_ILi1EjENS0_6memory15LoadWithoutCastENSH_16StoreWithoutCastEEEviT_T0_T2_T3_T4_T5_)
        /*00b4*/ 	.short	0x0210
        /*00b6*/ 	.short	0x0024


	//----- nvinfo : EIATTR_SW_WAR
	.align		4
.L_3380:
        /*00b8*/ 	.byte	0x04, 0x36
        /*00ba*/ 	.short	(.L_3382 - .L_3381)
.L_3381:
        /*00bc*/ 	.word	0x00000008
.L_3382:


//--------------------- .nv.info._ZN2at6native29vectorized_elementwise_kernelILi2ENS0_13BinaryFunctorIN3c104HalfES4_bZZZNS0_23logical_xor_kernel_cudaERNS_14TensorIteratorEENKUlvE0_clEvENKUlvE6_clEvEUlS4_S4_E_EESt5arrayIPcLm3EEEEviT0_T1_ --------------------------
	.section	.nv.info._ZN2at6native29vectorized_elementwise_kernelILi2ENS0_13BinaryFunctorIN3c104HalfES4_bZZZNS0_23logical_xor_kernel_cudaERNS_14TensorIteratorEENKUlvE0_clEvENKUlvE6_clEvEUlS4_S4_E_EESt5arrayIPcLm3EEEEviT0_T1_,"",@"SHT_CUDA_INFO"
	.sectionflags	@""
	.align	4


	//----- nvinfo : EIATTR_CUDA_API_VERSION
	.align		4
        /*0000*/ 	.byte	0x04, 0x37
        /*0002*/ 	.short	(.L_3384 - .L_3383)
.L_3383:
        /*0004*/ 	.word	0x00000082


	//----- nvinfo : EIATTR_KPARAM_INFO
	.align		4
.L_3384:
        /*0008*/ 	.byte	0x04, 0x17
        /*000a*/ 	.short	(.L_3386 - .L_3385)
.L_3385:
        /*000c*/ 	.word	0x00000000
        /*0010*/ 	.short	0x0002
        /*0012*/ 	.short	0x0008
        /*0014*/ 	.byte	0x00, 0xf0, 0x61, 0x00


	//----- nvinfo : EIATTR_KPARAM_INFO
	.align		4
.L_3386:
        /*0018*/ 	.byte	0x04, 0x17
        /*001a*/ 	.short	(.L_3388 - .L_3387)
.L_3387:
        /*001c*/ 	.word	0x00000000
        /*0020*/ 	.short	0x0001
        /*0022*/ 	.short	0x0004
        /*0024*/ 	.byte	0x00, 0xf0, 0x05, 0x00


	//----- nvinfo : EIATTR_KPARAM_INFO
	.align		4
.L_3388:
        /*0028*/ 	.byte	0x04, 0x17
        /*002a*/ 	.short	(.L_3390 - .L_3389)
.L_3389:
        /*002c*/ 	.word	0x00000000
        /*0030*/ 	.short	0x0000
        /*0032*/ 	.short	0x0000
        /*0034*/ 	.byte	0x00, 0xf0, 0x11, 0x00


	//----- nvinfo : EIATTR_SPARSE_MMA_MASK
	.align		4
.L_3390:
        /*0038*/ 	.byte	0x03, 0x50
        /*003a*/ 	.short	0x0000


	//----- nvinfo : EIATTR_MAXREG_COUNT
	.align		4
        /*003c*/ 	.byte	0x03, 0x1b
        /*003e*/ 	.short	0x00ff


	//----- nvinfo : EIATTR_MERCURY_ISA_VERSION
	.align		4
        /*0040*/ 	.byte	0x03, 0x5f
        /*0042*/ 	.short	0x0101


	//----- nvinfo : EIATTR_EXIT_INSTR_OFFSETS
	.align		4
        /*0044*/ 	.byte	0x04, 0x1c
        /*0046*/ 	.short	(.L_3392 - .L_3391)


	//   ....[0]....
.L_3391:
        /*0048*/ 	.word	0x00000530


	//   ....[1]....
        /*004c*/ 	.word	0x00001290


	//   ....[2]....
        /*0050*/ 	.word	0x000012f0


	//----- nvinfo : EIATTR_MAX_THREADS
	.align		4
.L_3392:
        /*0054*/ 	.byte	0x04, 0x05
        /*0056*/ 	.short	(.L_3394 - .L_3393)
.L_3393:
        /*0058*/ 	.word	0x00000080
        /*005c*/ 	.word	0x00000001
        /*0060*/ 	.word	0x00000001


	//----- nvinfo : EIATTR_CRS_STACK_SIZE
	.align		4
.L_3394:
        /*0064*/ 	.byte	0x04, 0x1e
        /*0066*/ 	.short	(.L_3396 - .L_3395)
.L_3395:
        /*0068*/ 	.word	0x00000000


	//----- nvinfo : EIATTR_CBANK_PARAM_SIZE
	.align		4
.L_3396:
        /*006c*/ 	.byte	0x03, 0x19
        /*006e*/ 	.short	0x0020


	//----- nvinfo : EIATTR_PARAM_CBANK
	.align		4
        /*0070*/ 	.byte	0x04, 0x0a
        /*0072*/ 	.short	(.L_3398 - .L_3397)
	.align		4
.L_3397:
        /*0074*/ 	.word	index@(.nv.constant0._ZN2at6native29vectorized_elementwise_kernelILi2ENS0_13BinaryFunctorIN3c104HalfES4_bZZZNS0_23logical_xor_kernel_cudaERNS_14TensorIteratorEENKUlvE0_clEvENKUlvE6_clEvEUlS4_S4_E_EESt5arrayIPcLm3EEEEviT0_T1_)
        /*0078*/ 	.short	0x0210
        /*007a*/ 	.short	0x0020


	//----- nvinfo : EIATTR_SW_WAR
	.align		4
.L_3398:
        /*007c*/ 	.byte	0x04, 0x36
        /*007e*/ 	.short	(.L_3400 - .L_3399)
.L_3399:
        /*0080*/ 	.word	0x00000008
.L_3400:


//--------------------- .nv.info._ZN2at6native29vectorized_elementwise_kernelILi4ENS0_13BinaryFunctorIN3c104HalfES4_bZZZNS0_23logical_xor_kernel_cudaERNS_14TensorIteratorEENKUlvE0_clEvENKUlvE6_clEvEUlS4_S4_E_EESt5arrayIPcLm3EEEEviT0_T1_ --------------------------
	.section	.nv.info._ZN2at6native29vectorized_elementwise_kernelILi4ENS0_13BinaryFunctorIN3c104HalfES4_bZZZNS0_23logical_xor_kernel_cudaERNS_14TensorIteratorEENKUlvE0_clEvENKUlvE6_clEvEUlS4_S4_E_EESt5arrayIPcLm3EEEEviT0_T1_,"",@"SHT_CUDA_INFO"
	.sectionflags	@""
	.align	4


	//----- nvinfo : EIATTR_CUDA_API_VERSION
	.align		4
        /*0000*/ 	.byte	0x04, 0x37
        /*0002*/ 	.short	(.L_3402 - .L_3401)
.L_3401:
        /*0004*/ 	.word	0x00000082


	//----- nvinfo : EIATTR_KPARAM_INFO
	.align		4
.L_3402:
        /*0008*/ 	.byte	0x04, 0x17
        /*000a*/ 	.short	(.L_3404 - .L_3403)
.L_3403:
        /*000c*/ 	.word	0x00000000
        /*0010*/ 	.short	0x0002
        /*0012*/ 	.short	0x0008
        /*0014*/ 	.byte	0x00, 0xf0, 0x61, 0x00


	//----- nvinfo : EIATTR_KPARAM_INFO
	.align		4
.L_3404:
        /*0018*/ 	.byte	0x04, 0x17
        /*001a*/ 	.short	(.L_3406 - .L_3405)
.L_3405:
        /*001c*/ 	.word	0x00000000
        /*0020*/ 	.short	0x0001
        /*0022*/ 	.short	0x0004
        /*0024*/ 	.byte	0x00, 0xf0, 0x05, 0x00


	//----- nvinfo : EIATTR_KPARAM_INFO
	.align		4
.L_3406:
        /*0028*/ 	.byte	0x04, 0x17
        /*002a*/ 	.short	(.L_3408 - .L_3407)
.L_3407:
        /*002c*/ 	.word	0x00000000
        /*0030*/ 	.short	0x0000
        /*0032*/ 	.short	0x0000
        /*0034*/ 	.byte	0x00, 0xf0, 0x11, 0x00


	//----- nvinfo : EIATTR_SPARSE_MMA_MASK
	.align		4
.L_3408:
        /*0038*/ 	.byte	0x03, 0x50
        /*003a*/ 	.short	0x0000


	//----- nvinfo : EIATTR_MAXREG_COUNT
	.align		4
        /*003c*/ 	.byte	0x03, 0x1b
        /*003e*/ 	.short	0x00ff


	//----- nvinfo : EIATTR_MERCURY_ISA_VERSION
	.align		4
        /*0040*/ 	.byte	0x03, 0x5f
        /*0042*/ 	.short	0x0101


	//----- nvinfo : EIATTR_EXIT_INSTR_OFFSETS
	.align		4
        /*0044*/ 	.byte	0x04, 0x1c
        /*0046*/ 	.short	(.L_3410 - .L_3409)


	//   ....[0]....
.L_3409:
        /*0048*/ 	.word	0x000004f0


	//   ....[1]....
        /*004c*/ 	.word	0x00001250


	//   ....[2]....
        /*0050*/ 	.word	0x000012b0


	//----- nvinfo : EIATTR_MAX_THREADS
	.align		4
.L_3410:
        /*0054*/ 	.byte	0x04, 0x05
        /*0056*/ 	.short	(.L_3412 - .L_3411)
.L_3411:
        /*0058*/ 	.word	0x00000080
        /*005c*/ 	.word	0x00000001
        /*0060*/ 	.word	0x00000001


	//----- nvinfo : EIATTR_CRS_STACK_SIZE
	.align		4
.L_3412:
        /*0064*/ 	.byte	0x04, 0x1e
        /*0066*/ 	.short	(.L_3414 - .L_3413)
.L_3413:
        /*0068*/ 	.word	0x00000000


	//----- nvinfo : EIATTR_CBANK_PARAM_SIZE
	.align		4
.L_3414:
        /*006c*/ 	.byte	0x03, 0x19
        /*006e*/ 	.short	0x0020


	//----- nvinfo : EIATTR_PARAM_CBANK
	.align		4
        /*0070*/ 	.byte	0x04, 0x0a
        /*0072*/ 	.short	(.L_3416 - .L_3415)
	.align		4
.L_3415:
        /*0074*/ 	.word	index@(.nv.constant0._ZN2at6native29vectorized_elementwise_kernelILi4ENS0_13BinaryFunctorIN3c104HalfES4_bZZZNS0_23logical_xor_kernel_cudaERNS_14TensorIteratorEENKUlvE0_clEvENKUlvE6_clEvEUlS4_S4_E_EESt5arrayIPcLm3EEEEviT0_T1_)
        /*0078*/ 	.short	0x0210
        /*007a*/ 	.short	0x0020


	//----- nvinfo : EIATTR_SW_WAR
	.align		4
.L_3416:
        /*007c*/ 	.byte	0x04, 0x36
        /*007e*/ 	.short	(.L_3418 - .L_3417)
.L_3417:
        /*0080*/ 	.word	0x00000008
.L_3418:


//--------------------- .nv.info._ZN2at6native29vectorized_elementwise_kernelILi8ENS0_13BinaryFunctorIN3c104HalfES4_bZZZNS0_23logical_xor_kernel_cudaERNS_14TensorIteratorEENKUlvE0_clEvENKUlvE6_clEvEUlS4_S4_E_EESt5arrayIPcLm3EEEEviT0_T1_ --------------------------
	.section	.nv.info._ZN2at6native29vectorized_elementwise_kernelILi8ENS0_13BinaryFunctorIN3c104HalfES4_bZZZNS0_23logical_xor_kernel_cudaERNS_14TensorIteratorEENKUlvE0_clEvENKUlvE6_clEvEUlS4_S4_E_EESt5arrayIPcLm3EEEEviT0_T1_,"",@"SHT_CUDA_INFO"
	.sectionflags	@""
	.align	4


	//----- nvinfo : EIATTR_CUDA_API_VERSION
	.align		4
        /*0000*/ 	.byte	0x04, 0x37
        /*0002*/ 	.short	(.L_3420 - .L_3419)
.L_3419:
        /*0004*/ 	.word	0x00000082


	//----- nvinfo : EIATTR_KPARAM_INFO
	.align		4
.L_3420:
        /*0008*/ 	.byte	0x04, 0x17
        /*000a*/ 	.short	(.L_3422 - .L_3421)
.L_3421:
        /*000c*/ 	.word	0x00000000
        /*0010*/ 	.short	0x0002
        /*0012*/ 	.short	0x0008
        /*0014*/ 	.byte	0x00, 0xf0, 0x61, 0x00


	//----- nvinfo : EIATTR_KPARAM_INFO
	.align		4
.L_3422:
        /*0018*/ 	.byte	0x04, 0x17
        /*001a*/ 	.short	(.L_3424 - .L_3423)
.L_3423:
        /*001c*/ 	.word	0x00000000
        /*0020*/ 	.short	0x0001
        /*0022*/ 	.short	0x0004
        /*0024*/ 	.byte	0x00, 0xf0, 0x05, 0x00


	//----- nvinfo : EIATTR_KPARAM_INFO
	.align		4
.L_3424:
        /*0028*/ 	.byte	0x04, 0x17
        /*002a*/ 	.short	(.L_3426 - .L_3425)
.L_3425:
        /*002c*/ 	.word	0x00000000
        /*0030*/ 	.short	0x0000
        /*0032*/ 	.short	0x0000
        /*0034*/ 	.byte	0x00, 0xf0, 0x11, 0x00


	//----- nvinfo : EIATTR_SPARSE_MMA_MASK
	.align		4
.L_3426:
        /*0038*/ 	.byte	0x03, 0x50
        /*003a*/ 	.short	0x0000


	//----- nvinfo : EIATTR_MAXREG_COUNT
	.align		4
        /*003c*/ 	.byte	0x03, 0x1b
        /*003e*/ 	.short	0x00ff


	//----- nvinfo : EIATTR_MERCURY_ISA_VERSION
	.align		4
        /*0040*/ 	.byte	0x03, 0x5f
        /*0042*/ 	.short	0x0101


	//----- nvinfo : EIATTR_EXIT_INSTR_OFFSETS
	.align		4
        /*0044*/ 	.byte	0x04, 0x1c
        /*0046*/ 	.short	(.L_3428 - .L_3427)


	//   ....[0]....
.L_3427:
        /*0048*/ 	.word	0x00000500


	//   ....[1]....
        /*004c*/ 	.word	0x00001260


	//   ....[2]....
        /*0050*/ 	.word	0x000012c0


	//----- nvinfo : EIATTR_MAX_THREADS
	.align		4
.L_3428:
        /*0054*/ 	.byte	0x04, 0x05
        /*0056*/ 	.short	(.L_3430 - .L_3429)
.L_3429:
        /*0058*/ 	.word	0x00000080
        /*005c*/ 	.word	0x00000001
        /*0060*/ 	.word	0x00000001


	//----- nvinfo : EIATTR_CRS_STACK_SIZE
	.align		4
.L_3430:
        /*0064*/ 	.byte	0x04, 0x1e
        /*0066*/ 	.short	(.L_3432 - .L_3431)
.L_3431:
        /*0068*/ 	.word	0x00000000


	//----- nvinfo : EIATTR_CBANK_PARAM_SIZE
	.align		4
.L_3432:
        /*006c*/ 	.byte	0x03, 0x19
        /*006e*/ 	.short	0x0020


	//----- nvinfo : EIATTR_PARAM_CBANK
	.align		4
        /*0070*/ 	.byte	0x04, 0x0a
        /*0072*/ 	.short	(.L_3434 - .L_3433)
	.align		4
.L_3433:
        /*0074*/ 	.word	index@(.nv.constant0._ZN2at6native29vectorized_elementwise_kernelILi8ENS0_13BinaryFunctorIN3c104HalfES4_bZZZNS0_23logical_xor_kernel_cudaERNS_14TensorIteratorEENKUlvE0_clEvENKUlvE6_clEvEUlS4_S4_E_EESt5arrayIPcLm3EEEEviT0_T1_)
        /*0078*/ 	.short	0x0210
        /*007a*/ 	.short	0x0020


	//----- nvinfo : EIATTR_SW_WAR
	.align		4
.L_3434:
        /*007c*/ 	.byte	0x04, 0x36
        /*007e*/ 	.short	(.L_3436 - .L_3435)
.L_3435:
        /*0080*/ 	.word	0x00000008
.L_3436:


//--------------------- .nv.info._ZN2at6native18elementwise_kernelILi128ELi4EZNS0_15gpu_kernel_implINS0_13AUnaryFunctorIffbZZZNS0_23logical_xor_kernel_cudaERNS_14TensorIteratorEENKUlvE0_clEvENKUlvE5_clEvEUlffE_EEEEvRNS_18TensorIteratorBaseERKT_EUliE_EEviT1_ --------------------------
	.section	.nv.info._ZN2at6native18elementwise_kernelILi128ELi4EZNS0_15gpu_kernel_implINS0_13AUnaryFunctorIffbZZZNS0_23logical_xor_kernel_cudaERNS_14TensorIteratorEENKUlvE0_clEvENKUlvE5_clEvEUlffE_EEEEvRNS_18TensorIteratorBaseERKT_EUliE_EEviT1_,"",@"SHT_CUDA_INFO"
	.sectionflags	@""
	.align	4


	//----- nvinfo : EIATTR_CUDA_API_VERSION
	.align		4
        /*0000*/ 	.byte	0x04, 0x37
        /*0002*/ 	.short	(.L_3438 - .L_3437)
.L_3437:
        /*0004*/ 	.word	0x00000082


	//----- nvinfo : EIATTR_KPARAM_INFO
	.align		4
.L_3438:
        /*0008*/ 	.byte	0x04, 0x17
        /*000a*/ 	.short	(.L_3440 - .L_3439)
.L_3439:
        /*000c*/ 	.word	0x00000000
        /*0010*/ 	.short	0x0001
        /*0012*/ 	.short	0x0008
        /*0014*/ 	.byte	0x00, 0xf0, 0x81, 0x08


	//----- nvinfo : EIATTR_KPARAM_INFO
	.align		4
.L_3440:
        /*0018*/ 	.byte	0x04, 0x17
        /*001a*/ 	.short	(.L_3442 - .L_3441)
.L_3441:
        /*001c*/ 	.word	0x00000000
        /*0020*/ 	.short	0x0000
        /*0022*/ 	.short	0x0000
        /*0024*/ 	.byte	0x00, 0xf0, 0x11, 0x00


	//----- nvinfo : EIATTR_SPARSE_MMA_MASK
	.align		4
.L_3442:
        /*0028*/ 	.byte	0x03, 0x50
        /*002a*/ 	.short	0x0000


	//----- nvinfo : EIATTR_MAXREG_COUNT
	.align		4
        /*002c*/ 	.byte	0x03, 0x1b
        /*002e*/ 	.short	0x0080


	//----- nvinfo : EIATTR_EXTERNS
	.align		4
        /*0030*/ 	.byte	0x04, 0x0f
        /*0032*/ 	.short	(.L_3444 - .L_3443)


	//   ....[0]....
	.align		4
.L_3443:
        /*0034*/ 	.word	index@(__assertfail)


	//----- nvinfo : EIATTR_MERCURY_ISA_VERSION
	.align		4
.L_3444:
        /*0038*/ 	.byte	0x03, 0x5f
        /*003a*/ 	.short	0x0101


	//----- nvinfo : EIATTR_SYSCALL_OFFSETS
	.align		4
        /*003c*/ 	.byte	0x04, 0x46
        /*003e*/ 	.short	(.L_3446 - .L_3445)


	//   ....[0]....
.L_3445:
        /*0040*/ 	.word	0x00002160


	//   ....[1]....
        /*0044*/ 	.word	0x00003010


	//   ....[2]....
        /*0048*/ 	.word	0x00005190


	//   ....[3]....
        /*004c*/ 	.word	0x00006040


	//   ....[4]....
        /*0050*/ 	.word	0x000081b0


	//   ....[5]....
        /*0054*/ 	.word	0x00009060


	//   ....[6]....
        /*0058*/ 	.word	0x0000b1c0


	//   ....[7]....
        /*005c*/ 	.word	0x0000c070


	//----- nvinfo : EIATTR_EXIT_INSTR_OFFSETS
	.align		4
.L_3446:
        /*0060*/ 	.byte	0x04, 0x1c
        /*0062*/ 	.short	(.L_3448 - .L_3447)


	//   ....[0]....
.L_3447:
        /*0064*/ 	.word	0x00009100


	//   ....[1]....
        /*0068*/ 	.word	0x0000b380


	//   ....[2]....
        /*006c*/ 	.word	0x0000b3a0


	//   ....[3]....
        /*0070*/ 	.word	0x0000b430


	//   ....[4]....
        /*0074*/ 	.word	0x0000b450


	//   ....[5]....
        /*0078*/ 	.word	0x0000b470


	//   ....[6]....
        /*007c*/ 	.word	0x0000b500


	//   ....[7]....
        /*0080*/ 	.word	0x0000b540


	//   ....[8]....
        /*0084*/ 	.word	0x0000b5e0


	//   ....[9]....
        /*0088*/ 	.word	0x0000b630


	//   ....[10]....
        /*008c*/ 	.word	0x0000b660


	//   ....[11]....
        /*0090*/ 	.word	0x0000b700


	//   ....[12]....
        /*0094*/ 	.word	0x0000b740


	//   ....[13]....
        /*0098*/ 	.word	0x0000b8d0


	//   ....[14]....
        /*009c*/ 	.word	0x0000ba30


	//   ....[15]....
        /*00a0*/ 	.word	0x0000ba70


	//   ....[16]....
        /*00a4*/ 	.word	0x0000bb10


	//   ....[17]....
        /*00a8*/ 	.word	0x0000bc90


	//   ....[18]....
        /*00ac*/ 	.word	0x0000be10


	//   ....[19]....
        /*00b0*/ 	.word	0x0000bf70


	//   ....[20]....
        /*00b4*/ 	.word	0x0000c080


	//   ....[21]....
        /*00b8*/ 	.word	0x0000c0b0


	//   ....[22]....
        /*00bc*/ 	.word	0x0000c0d0


	//----- nvinfo : EIATTR_MAX_THREADS
	.align		4
.L_3448:
        /*00c0*/ 	.byte	0x04, 0x05
        /*00c2*/ 	.short	(.L_3450 - .L_3449)
.L_3449:
        /*00c4*/ 	.word	0x00000080
        /*00c8*/ 	.word	0x00000001
        /*00cc*/ 	.word	0x00000001


	//----- nvinfo : EIATTR_CRS_STACK_SIZE
	.align		4
.L_3450:
        /*00d0*/ 	.byte	0x04, 0x1e
        /*00d2*/ 	.short	(.L_3452 - .L_3451)
.L_3451:
        /*00d4*/ 	.word	0x00000000


	//----- nvinfo : EIATTR_CBANK_PARAM_SIZE
	.align		4
.L_3452:
        /*00d8*/ 	.byte	0x03, 0x19
        /*00da*/ 	.short	0x0228


	//----- nvinfo : EIATTR_PARAM_CBANK
	.align		4
        /*00dc*/ 	.byte	0x04, 0x0a
        /*00de*/ 	.short	(.L_3454 - .L_3453)
	.align		4
.L_3453:
        /*00e0*/ 	.word	index@(.nv.constant0._ZN2at6native18elementwise_kernelILi128ELi4EZNS0_15gpu_kernel_implINS0_13AUnaryFunctorIffbZZZNS0_23logical_xor_kernel_cudaERNS_14TensorIteratorEENKUlvE0_clEvENKUlvE5_clEvEUlffE_EEEEvRNS_18TensorIteratorBaseERKT_EUliE_EEviT1_)
        /*00e4*/ 	.short	0x0210
        /*00e6*/ 	.short	0x0228


	//----- nvinfo : EIATTR_SW_WAR
	.align		4
.L_3454:
        /*00e8*/ 	.byte	0x04, 0x36
        /*00ea*/ 	.short	(.L_3456 - .L_3455)
.L_3455:
        /*00ec*/ 	.word	0x00000008
.L_3456:


//--------------------- .nv.info._ZN2at6native27unrolled_elementwise_kernelINS0_13AUnaryFunctorIffbZZZNS0_23logical_xor_kernel_cudaERNS_14TensorIteratorEENKUlvE0_clEvENKUlvE5_clEvEUlffE_EESt5arrayIPcLm2EELi4E23TrivialOffsetCalculatorILi1EjESD_NS0_6memory12LoadWithCastILi1EEENSE_13StoreWithCastILi1EEEEEviT_T0_T2_T3_T4_T5_ --------------------------
	.section	.nv.info._ZN2at6native27unrolled_elementwise_kernelINS0_13AUnaryFunctorIffbZZZNS0_23logical_xor_kernel_cudaERNS_14TensorIteratorEENKUlvE0_clEvENKUlvE5_clEvEUlffE_EESt5arrayIPcLm2EELi4E23TrivialOffsetCalculatorILi1EjESD_NS0_6memory12LoadWithCastILi1EEENSE_13StoreWithCastILi1EEEEEviT_T0_T2_T3_T4_T5_,"",@"SHT_CUDA_INFO"
	.sectionflags	@""
	.align	4


	//----- nvinfo : EIATTR_CUDA_API_VERSION
	.align		4
        /*0000*/ 	.byte	0x04, 0x37
        /*0002*/ 	.short	(.L_3458 - .L_3457)
.L_3457:
        /*0004*/ 	.word	0x00000082


	//----- nvinfo : EIATTR_KPARAM_INFO
	.align		4
.L_3458:
        /*0008*/ 	.byte	0x04, 0x17
        /*000a*/ 	.short	(.L_3460 - .L_3459)
.L_3459:
        /*000c*/ 	.word	0x00000000
        /*0010*/ 	.short	0x0006
        /*0012*/ 	.short	0x002c
        /*0014*/ 	.byte	0x00, 0xf0, 0x21, 0x00


	//----- nvinfo : EIATTR_KPARAM_INFO
	.align		4
.L_3460:
        /*0018*/ 	.byte	0x04, 0x17
        /*001a*/ 	.short	(.L_3462 - .L_3461)
.L_3461:
        /*001c*/ 	.word	0x00000000
        /*0020*/ 	.short	0x0005
        /*0022*/ 	.short	0x0024
        /*0024*/ 	.byte	0x00, 0xf0, 0x21, 0x00


	//----- nvinfo : EIATTR_KPARAM_INFO
	.align		4
.L_3462:
        /*0028*/ 	.byte	0x04, 0x17
        /*002a*/ 	.short	(.L_3464 - .L_3463)
.L_3463:
        /*002c*/ 	.word	0x00000000
        /*0030*/ 	.short	0x0004
        /*0032*/ 	.short	0x0021
        /*0034*/ 	.byte	0x00, 0xf0, 0x05, 0x00


	//----- nvinfo : EIATTR_KPARAM_INFO
	.align		4
.L_3464:
        /*0038*/ 	.byte	0x04, 0x17
        /*003a*/ 	.short	(.L_3466 - .L_3465)
.L_3465:
        /*003c*/ 	.word	0x00000000
        /*0040*/ 	.short	0x0003
        /*0042*/ 	.short	0x0020
        /*0044*/ 	.byte	0x00, 0xf0, 0x05, 0x00


	//----- nvinfo : EIATTR_KPARAM_INFO
	.align		4
.L_3466:
        /*0048*/ 	.byte	0x04, 0x17
        /*004a*/ 	.short	(.L_3468 - .L_3467)
.L_3467:
        /*004c*/ 	.word	0x00000000
        /*0050*/ 	.short	0x0002
        /*0052*/ 	.short	0x0010
        /*0054*/ 	.byte	0x00, 0xf0, 0x41, 0x00


	//----- nvinfo : EIATTR_KPARAM_INFO
	.align		4
.L_3468:
        /*0058*/ 	.byte	0x04, 0x17
        /*005a*/ 	.short	(.L_3470 - .L_3469)
.L_3469:
        /*005c*/ 	.word	0x00000000
        /*0060*/ 	.short	0x0001
        /*0062*/ 	.short	0x0004
        /*0064*/ 	.byte	0x00, 0xf0, 0x21, 0x00


	//----- nvinfo : EIATTR_KPARAM_INFO
	.align		4
.L_3470:
        /*0068*/ 	.byte	0x04, 0x17
        /*006a*/ 	.short	(.L_3472 - .L_3471)
.L_3471:
        /*006c*/ 	.word	0x00000000
        /*0070*/ 	.short	0x0000
        /*0072*/ 	.short	0x0000
        /*0074*/ 	.byte	0x00, 0xf0, 0x11, 0x00


	//----- nvinfo : EIATTR_SPARSE_MMA_MASK
	.align		4
.L_3472:
        /*0078*/ 	.byte	0x03, 0x50
        /*007a*/ 	.short	0x0000


	//----- nvinfo : EIATTR_MAXREG_COUNT
	.align		4
        /*007c*/ 	.byte	0x03, 0x1b
        /*007e*/ 	.short	0x00ff


	//----- nvinfo : EIATTR_EXTERNS
	.align		4
        /*0080*/ 	.byte	0x04, 0x0f
        /*0082*/ 	.short	(.L_3474 - .L_3473)


	//   ....[0]....
	.align		4
.L_3473:
        /*0084*/ 	.word	index@(__assertfail)


	//----- nvinfo : EIATTR_MERCURY_ISA_VERSION
	.align		4
.L_3474:
        /*0088*/ 	.byte	0x03, 0x5f
        /*008a*/ 	.short	0x0101


	//----- nvinfo : EIATTR_SYSCALL_OFFSETS
	.align		4
        /*008c*/ 	.byte	0x04, 0x46
        /*008e*/ 	.short	(.L_3476 - .L_3475)


	//   ....[0]....
.L_3475:
        /*0090*/ 	.word	0x00000e80


	//   ....[1]....
        /*0094*/ 	.word	0x00001d30


	//   ....[2]....
        /*0098*/ 	.word	0x00002bf0


	//   ....[3]....
        /*009c*/ 	.word	0x00003a50


	//   ....[4]....
        /*00a0*/ 	.word	0x00004a50


	//   ....[5]....
        /*00a4*/ 	.word	0x00005930


	//   ....[6]....
        /*00a8*/ 	.word	0x00006800


	//   ....[7]....
        /*00ac*/ 	.word	0x000076c0


	//----- nvinfo : EIATTR_EXIT_INSTR_OFFSETS
	.align		4
.L_3476:
        /*00b0*/ 	.byte	0x04, 0x1c
        /*00b2*/ 	.short	(.L_3478 - .L_3477)


	//   ....[0]....
.L_3477:
        /*00b4*/ 	.word	0x000068a0


	//   ....[1]....
        /*00b8*/ 	.word	0x000069d0


	//   ....[2]....
        /*00bc*/ 	.word	0x000069f0


	//   ....[3]....
        /*00c0*/ 	.word	0x00006a80


	//   ....[4]....
        /*00c4*/ 	.word	0x00006aa0


	//   ....[5]....
        /*00c8*/ 	.word	0x00006ac0


	//   ....[6]....
        /*00cc*/ 	.word	0x00006b50


	//   ....[7]....
        /*00d0*/ 	.word	0x00006b90


	//   ....[8]....
        /*00d4*/ 	.word	0x00006c30


	//   ....[9]....
        /*00d8*/ 	.word	0x00006c80


	//   ....[10]....
        /*00dc*/ 	.word	0x00006cb0


	//   ....[11]....
        /*00e0*/ 	.word	0x00006d50


	//   ....[12]....
        /*00e4*/ 	.word	0x00006d90


	//   ....[13]....
        /*00e8*/ 	.word	0x00006f20


	//   ....[14]....
        /*00ec*/ 	.word	0x00007080


	//   ....[15]....
        /*00f0*/ 	.word	0x000070c0


	//   ....[16]....
        /*00f4*/ 	.word	0x00007160


	//   ....[17]....
        /*00f8*/ 	.word	0x000072e0


	//   ....[18]....
        /*00fc*/ 	.word	0x00007460


	//   ....[19]....
        /*0100*/ 	.word	0x000075c0


	//   ....[20]....
        /*0104*/ 	.word	0x000076d0


	//   ....[21]....
        /*0108*/ 	.word	0x00007700


	//   ....[22]....
        /*010c*/ 	.word	0x00007720


	//----- nvinfo : EIATTR_MAX_THREADS
	.align		4
.L_3478:
        /*0110*/ 	.byte	0x04, 0x05
        /*0112*/ 	.short	(.L_3480 - .L_3479)
.L_3479:
        /*0114*/ 	.word	0x00000080
        /*0118*/ 	.word	0x00000001
        /*011c*/ 	.word	0x00000001


	//----- nvinfo : EIATTR_CRS_STACK_SIZE
	.align		4
.L_3480:
        /*0120*/ 	.byte	0x04, 0x1e
        /*0122*/ 	.short	(.L_3482 - .L_3481)
.L_3481:
        /*0124*/ 	.word	0x00000000


	//----- nvinfo : EIATTR_CBANK_PARAM_SIZE
	.align		4
.L_3482:
        /*0128*/ 	.byte	0x03, 0x19
        /*012a*/ 	.short	0x0034


	//----- nvinfo : EIATTR_PARAM_CBANK
	.align		4
        /*012c*/ 	.byte	0x04, 0x0a
        /*012e*/ 	.short	(.L_3484 - .L_3483)
	.align		4
.L_3483:
        /*0130*/ 	.word	index@(.nv.constant0._ZN2at6native27unrolled_elementwise_kernelINS0_13AUnaryFunctorIffbZZZNS0_23logical_xor_kernel_cudaERNS_14TensorIteratorEENKUlvE0_clEvENKUlvE5_clEvEUlffE_EESt5arrayIPcLm2EELi4E23TrivialOffsetCalculatorILi1EjESD_NS0_6memory12LoadWithCastILi1EEENSE_13StoreWithCastILi1EEEEEviT_T0_T2_T3_T4_T5_)
        /*0134*/ 	.short	0x0210
        /*0136*/ 	.short	0x0034


	//----- nvinfo : EIATTR_SW_WAR
	.align		4
.L_3484:
        /*0138*/ 	.byte	0x04, 0x36
        /*013a*/ 	.short	(.L_3486 - .L_3485)
.L_3485:
        /*013c*/ 	.word	0x00000008
.L_3486:


//--------------------- .nv.info._ZN2at6native18elementwise_kernelILi128ELi4EZNS0_22gpu_kernel_impl_nocastINS0_13AUnaryFunctorIffbZZZNS0_23logical_xor_kernel_cudaERNS_14TensorIteratorEENKUlvE0_clEvENKUlvE5_clEvEUlffE_EEEEvRNS_18TensorIteratorBaseERKT_EUliE_EEviT1_ --------------------------
	.section	.nv.info._ZN2at6native18elementwise_kernelILi128ELi4EZNS0_22gpu_kernel_impl_nocastINS0_13AUnaryFunctorIffbZZZNS0_23logical_xor_kernel_cudaERNS_14TensorIteratorEENKUlvE0_clEvENKUlvE5_clEvEUlffE_EEEEvRNS_18TensorIteratorBaseERKT_EUliE_EEviT1_,"",@"SHT_CUDA_INFO"
	.sectionflags	@""
	.align	4


	//----- nvinfo : EIATTR_CUDA_API_VERSION
	.align		4
        /*0000*/ 	.byte	0x04, 0x37
        /*0002*/ 	.short	(.L_3488 - .L_3487)
.L_3487:
        /*0004*/ 	.word	0x00000082


	//----- nvinfo : EIATTR_KPARAM_INFO
	.align		4
.L_3488:
        /*0008*/ 	.byte	0x04, 0x17
        /*000a*/ 	.short	(.L_3490 - .L_3489)
.L_3489:
        /*000c*/ 	.word	0x00000000
        /*0010*/ 	.short	0x0001
        /*0012*/ 	.short	0x0008
        /*0014*/ 	.byte	0x00, 0xf0, 0x61, 0x08


	//----- nvinfo : EIATTR_KPARAM_INFO
	.align		4
.L_3490:
        /*0018*/ 	.byte	0x04, 0x17
        /*001a*/ 	.short	(.L_3492 - .L_3491)
.L_3491:
        /*001c*/ 	.word	0x00000000
        /*0020*/ 	.short	0x0000
        /*0022*/ 	.short	0x0000
        /*0024*/ 	.byte	0x00, 0xf0, 0x11, 0x00


	//----- nvinfo : EIATTR_SPARSE_MMA_MASK
	.align		4
.L_3492:
        /*0028*/ 	.byte	0x03, 0x50
        /*002a*/ 	.short	0x0000


	//----- nvinfo : EIATTR_MAXREG_COUNT
	.align		4
        /*002c*/ 	.byte	0x03, 0x1b
        /*002e*/ 	.short	0x0080


	//----- nvinfo : EIATTR_MERCURY_ISA_VERSION
	.align		4
        /*0030*/ 	.byte	0x03, 0x5f
        /*0032*/ 	.short	0x0101


	//----- nvinfo : EIATTR_EXIT_INSTR_OFFSETS
	.align		4
        /*0034*/ 	.byte	0x04, 0x1c
        /*0036*/ 	.short	(.L_3494 - .L_3493)


	//   ....[0]....
.L_3493:
        /*0038*/ 	.word	0x00003c50


	//   ....[1]....
        /*003c*/ 	.word	0x00005010


	//----- nvinfo : EIATTR_MAX_THREADS
	.align		4
.L_3494:
        /*0040*/ 	.byte	0x04, 0x05
        /*0042*/ 	.short	(.L_3496 - .L_3495)
.L_3495:
        /*0044*/ 	.word	0x00000080
        /*0048*/ 	.word	0x00000001
        /*004c*/ 	.word	0x00000001


	//----- nvinfo : EIATTR_CRS_STACK_SIZE
	.align		4
.L_3496:
        /*0050*/ 	.byte	0x04, 0x1e
        /*0052*/ 	.short	(.L_3498 - .L_3497)
.L_3497:
        /*0054*/ 	.word	0x00000000


	//----- nvinfo : EIATTR_CBANK_PARAM_SIZE
	.align		4
.L_3498:
        /*0058*/ 	.byte	0x03, 0x19
        /*005a*/ 	.short	0x0220


	//----- nvinfo : EIATTR_PARAM_CBANK
	.align		4
        /*005c*/ 	.byte	0x04, 0x0a
        /*005e*/ 	.short	(.L_3500 - .L_3499)
	.align		4
.L_3499:
        /*0060*/ 	.word	index@(.nv.constant0._ZN2at6native18elementwise_kernelILi128ELi4EZNS0_22gpu_kernel_impl_nocastINS0_13AUnaryFunctorIffbZZZNS0_23logical_xor_kernel_cudaERNS_14TensorIteratorEENKUlvE0_clEvENKUlvE5_clEvEUlffE_EEEEvRNS_18TensorIteratorBaseERKT_EUliE_EEviT1_)
        /*0064*/ 	.short	0x0210
        /*0066*/ 	.short	0x0220


	//----- nvinfo : EIATTR_SW_WAR
	.align		4
.L_3500:
        /*0068*/ 	.byte	0x04, 0x36
        /*006a*/ 	.short	(.L_3502 - .L_3501)
.L_3501:
        /*006c*/ 	.word	0x00000008
.L_3502:


//--------------------- .nv.info._ZN2at6native27unrolled_elementwise_kernelINS0_13AUnaryFunctorIffbZZZNS0_23logical_xor_kernel_cudaERNS_14TensorIteratorEENKUlvE0_clEvENKUlvE5_clEvEUlffE_EESt5arrayIPcLm2EELi4E23TrivialOffsetCalculatorILi1EjESD_NS0_6memory15LoadWithoutCastENSE_16StoreWithoutCastEEEviT_T0_T2_T3_T4_T5_ --------------------------
	.section	.nv.info._ZN2at6native27unrolled_elementwise_kernelINS0_13AUnaryFunctorIffbZZZNS0_23logical_xor_kernel_cudaERNS_14TensorIteratorEENKUlvE0_clEvENKUlvE5_clEvEUlffE_EESt5arrayIPcLm2EELi4E23TrivialOffsetCalculatorILi1EjESD_NS0_6memory15LoadWithoutCastENSE_16StoreWithoutCastEEEviT_T0_T2_T3_T4_T5_,"",@"SHT_CUDA_INFO"
	.sectionflags	@""
	.align	4


	//----- nvinfo : EIATTR_CUDA_API_VERSION
	.align		4
        /*0000*/ 	.byte	0x04, 0x37
        /*0002*/ 	.short	(.L_3504 - .L_3503)
.L_3503:
        /*0004*/ 	.word	0x00000082


	//----- nvinfo : EIATTR_KPARAM_INFO
	.align		4
.L_3504:
        /*0008*/ 	.byte	0x04, 0x17
        /*000a*/ 	.short	(.L_3506 - .L_3505)
.L_3505:
        /*000c*/ 	.word	0x00000000
        /*0010*/ 	.short	0x0006
        /*0012*/ 	.short	0x0023
        /*0014*/ 	.byte	0x00, 0xf0, 0x05, 0x00


	//----- nvinfo : EIATTR_KPARAM_INFO
	.align		4
.L_3506:
        /*0018*/ 	.byte	0x04, 0x17
        /*001a*/ 	.short	(.L_3508 - .L_3507)
.L_3507:
        /*001c*/ 	.word	0x00000000
        /*0020*/ 	.short	0x0005
        /*0022*/ 	.short	0x0022
        /*0024*/ 	.byte	0x00, 0xf0, 0x05, 0x00


	//----- nvinfo : EIATTR_KPARAM_INFO
	.align		4
.L_3508:
        /*0028*/ 	.byte	0x04, 0x17
        /*002a*/ 	.short	(.L_3510 - .L_3509)
.L_3509:
        /*002c*/ 	.word	0x00000000
        /*0030*/ 	.short	0x0004
        /*0032*/ 	.short	0x0021
        /*0034*/ 	.byte	0x00, 0xf0, 0x05, 0x00


	//----- nvinfo : EIATTR_KPARAM_INFO
	.align		4
.L_3510:
        /*0038*/ 	.byte	0x04, 0x17
        /*003a*/ 	.short	(.L_3512 - .L_3511)
.L_3511:
        /*003c*/ 	.word	0x00000000
        /*0040*/ 	.short	0x0003
        /*0042*/ 	.short	0x0020
        /*0044*/ 	.byte	0x00, 0xf0, 0x05, 0x00


	//----- nvinfo : EIATTR_KPARAM_INFO
	.align		4
.L_3512:
        /*0048*/ 	.byte	0x04, 0x17
        /*004a*/ 	.short	(.L_3514 - .L_3513)
.L_3513:
        /*004c*/ 	.word	0x00000000
        /*0050*/ 	.short	0x0002
        /*0052*/ 	.short	0x0010
        /*0054*/ 	.byte	0x00, 0xf0, 0x41, 0x00


	//----- nvinfo : EIATTR_KPARAM_INFO
	.align		4
.L_3514:
        /*0058*/ 	.byte	0x04, 0x17
        /*005a*/ 	.short	(.L_3516 - .L_3515)
.L_3515:
        /*005c*/ 	.word	0x00000000
        /*0060*/ 	.short	0x0001
        /*0062*/ 	.short	0x0004
        /*0064*/ 	.byte	0x00, 0xf0, 0x21, 0x00


	//----- nvinfo : EIATTR_KPARAM_INFO
	.align		4
.L_3516:
        /*0068*/ 	.byte	0x04, 0x17
        /*006a*/ 	.short	(.L_3518 - .L_3517)
.L_3517:
        /*006c*/ 	.word	0x00000000
        /*0070*/ 	.short	0x0000
        /*0072*/ 	.short	0x0000
        /*0074*/ 	.byte	0x00, 0xf0, 0x11, 0x00


	//----- nvinfo : EIATTR_SPARSE_MMA_MASK
	.align		4
.L_3518:
        /*0078*/ 	.byte	0x03, 0x50
        /*007a*/ 	.short	0x0000


	//----- nvinfo : EIATTR_MAXREG_COUNT
	.align		4
        /*007c*/ 	.byte	0x03, 0x1b
        /*007e*/ 	.short	0x00ff


	//----- nvinfo : EIATTR_MERCURY_ISA_VERSION
	.align		4
        /*0080*/ 	.byte	0x03, 0x5f
        /*0082*/ 	.short	0x0101


	//----- nvinfo : EIATTR_EXIT_INSTR_OFFSETS
	.align		4
        /*0084*/ 	.byte	0x04, 0x1c
        /*0086*/ 	.short	(.L_3520 - .L_3519)


	//   ....[0]....
.L_3519:
        /*0088*/ 	.word	0x00000440


	//   ....[1]....
        /*008c*/ 	.word	0x000004d0


	//----- nvinfo : EIATTR_MAX_THREADS
	.align		4
.L_3520:
        /*0090*/ 	.byte	0x04, 0x05
        /*0092*/ 	.short	(.L_3522 - .L_3521)
.L_3521:
        /*0094*/ 	.word	0x00000080
        /*0098*/ 	.word	0x00000001
        /*009c*/ 	.word	0x00000001


	//----- nvinfo : EIATTR_CRS_STACK_SIZE
	.align		4
.L_3522:
        /*00a0*/ 	.byte	0x04, 0x1e
        /*00a2*/ 	.short	(.L_3524 - .L_3523)
.L_3523:
        /*00a4*/ 	.word	0x00000000


	//----- nvinfo : EIATTR_CBANK_PARAM_SIZE
	.align		4
.L_3524:
        /*00a8*/ 	.byte	0x03, 0x19
        /*00aa*/ 	.short	0x0024


	//----- nvinfo : EIATTR_PARAM_CBANK
	.align		4
        /*00ac*/ 	.byte	0x04, 0x0a
        /*00ae*/ 	.short	(.L_3526 - .L_3525)
	.align		4
.L_3525:
        /*00b0*/ 	.word	index@(.nv.constant0._ZN2at6native27unrolled_elementwise_kernelINS0_13AUnaryFunctorIffbZZZNS0_23logical_xor_kernel_cudaERNS_14TensorIteratorEENKUlvE0_clEvENKUlvE5_clEvEUlffE_EESt5arrayIPcLm2EELi4E23TrivialOffsetCalculatorILi1EjESD_NS0_6memory15LoadWithoutCastENSE_16StoreWithoutCastEEEviT_T0_T2_T3_T4_T5_)
        /*00b4*/ 	.short	0x0210
        /*00b6*/ 	.short	0x0024


	//----- nvinfo : EIATTR_SW_WAR
	.align		4
.L_3526:
        /*00b8*/ 	.byte	0x04, 0x36
        /*00ba*/ 	.short	(.L_3528 - .L_3527)
.L_3527:
        /*00bc*/ 	.word	0x00000008
.L_3528:


//--------------------- .nv.info._ZN2at6native29vectorized_elementwise_kernelILi2ENS0_13AUnaryFunctorIffbZZZNS0_23logical_xor_kernel_cudaERNS_14TensorIteratorEENKUlvE0_clEvENKUlvE5_clEvEUlffE_EESt5arrayIPcLm2EEEEviT0_T1_ --------------------------
	.section	.nv.info._ZN2at6native29vectorized_elementwise_kernelILi2ENS0_13AUnaryFunctorIffbZZZNS0_23logical_xor_kernel_cudaERNS_14TensorIteratorEENKUlvE0_clEvENKUlvE5_clEvEUlffE_EESt5arrayIPcLm2EEEEviT0_T1_,"",@"SHT_CUDA_INFO"
	.sectionflags	@""
	.align	4


	//----- nvinfo : EIATTR_CUDA_API_VERSION
	.align		4
        /*0000*/ 	.byte	0x04, 0x37
        /*0002*/ 	.short	(.L_3530 - .L_3529)
.L_3529:
        /*0004*/ 	.word	0x00000082


	//----- nvinfo : EIATTR_KPARAM_INFO
	.align		4
.L_3530:
        /*0008*/ 	.byte	0x04, 0x17
        /*000a*/ 	.short	(.L_3532 - .L_3531)
.L_3531:
        /*000c*/ 	.word	0x00000000
        /*0010*/ 	.short	0x0002
        /*0012*/ 	.short	0x0010
        /*0014*/ 	.byte	0x00, 0xf0, 0x41, 0x00


	//----- nvinfo : EIATTR_KPARAM_INFO
	.align		4
.L_3532:
        /*0018*/ 	.byte	0x04, 0x17
        /*001a*/ 	.short	(.L_3534 - .L_3533)
.L_3533:
        /*001c*/ 	.word	0x00000000
        /*0020*/ 	.short	0x0001
        /*0022*/ 	.short	0x0004
        /*0024*/ 	.byte	0x00, 0xf0, 0x21, 0x00


	//----- nvinfo : EIATTR_KPARAM_INFO
	.align		4
.L_3534:
        /*0028*/ 	.byte	0x04, 0x17
        /*002a*/ 	.short	(.L_3536 - .L_3535)
.L_3535:
        /*002c*/ 	.word	0x00000000
        /*0030*/ 	.short	0x0000
        /*0032*/ 	.short	0x0000
        /*0034*/ 	.byte	0x00, 0xf0, 0x11, 0x00


	//----- nvinfo : EIATTR_SPARSE_MMA_MASK
	.align		4
.L_3536:
        /*0038*/ 	.byte	0x03, 0x50
        /*003a*/ 	.short	0x0000


	//----- nvinfo : EIATTR_MAXREG_COUNT
	.align		4
        /*003c*/ 	.byte	0x03, 0x1b
        /*003e*/ 	.short	0x00ff


	//----- nvinfo : EIATTR_MERCURY_ISA_VERSION
	.align		4
        /*0040*/ 	.byte	0x03, 0x5f
        /*0042*/ 	.short	0x0101


	//----- nvinfo : EIATTR_EXIT_INSTR_OFFSETS
	.align		4
        /*0044*/ 	.byte	0x04, 0x1c
        /*0046*/ 	.short	(.L_3538 - .L_3537)


	//   ....[0]....
.L_3537:
        /*0048*/ 	.word	0x00000360


	//   ....[1]....
        /*004c*/ 	.word	0x00000c40


	//   ....[2]....
        /*0050*/ 	.word	0x00000cb0


	//----- nvinfo : EIATTR_MAX_THREADS
	.align		4
.L_3538:
        /*0054*/ 	.byte	0x04, 0x05
        /*0056*/ 	.short	(.L_3540 - .L_3539)
.L_3539:
        /*0058*/ 	.word	0x00000080
        /*005c*/ 	.word	0x00000001
        /*0060*/ 	.word	0x00000001


	//----- nvinfo : EIATTR_CRS_STACK_SIZE
	.align		4
.L_3540:
        /*0064*/ 	.byte	0x04, 0x1e
        /*0066*/ 	.short	(.L_3542 - .L_3541)
.L_3541:
        /*0068*/ 	.word	0x00000000


	//----- nvinfo : EIATTR_CBANK_PARAM_SIZE
	.align		4
.L_3542:
        /*006c*/ 	.byte	0x03, 0x19
        /*006e*/ 	.short	0x0020


	//----- nvinfo : EIATTR_PARAM_CBANK
	.align		4
        /*0070*/ 	.byte	0x04, 0x0a
        /*0072*/ 	.short	(.L_3544 - .L_3543)
	.align		4
.L_3543:
        /*0074*/ 	.word	index@(.nv.constant0._ZN2at6native29vectorized_elementwise_kernelILi2ENS0_13AUnaryFunctorIffbZZZNS0_23logical_xor_kernel_cudaERNS_14TensorIteratorEENKUlvE0_clEvENKUlvE5_clEvEUlffE_EESt5arrayIPcLm2EEEEviT0_T1_)
        /*0078*/ 	.short	0x0210
        /*007a*/ 	.short	0x0020


	//----- nvinfo : EIATTR_SW_WAR
	.align		4
.L_3544:
        /*007c*/ 	.byte	0x04, 0x36
        /*007e*/ 	.short	(.L_3546 - .L_3545)
.L_3545:
        /*0080*/ 	.word	0x00000008
.L_3546:


//--------------------- .nv.info._ZN2at6native29vectorized_elementwise_kernelILi4ENS0_13AUnaryFunctorIffbZZZNS0_23logical_xor_kernel_cudaERNS_14TensorIteratorEENKUlvE0_clEvENKUlvE5_clEvEUlffE_EESt5arrayIPcLm2EEEEviT0_T1_ --------------------------
	.section	.nv.info._ZN2at6native29vectorized_elementwise_kernelILi4ENS0_13AUnaryFunctorIffbZZZNS0_23logical_xor_kernel_cudaERNS_14TensorIteratorEENKUlvE0_clEvENKUlvE5_clEvEUlffE_EESt5arrayIPcLm2EEEEviT0_T1_,"",@"SHT_CUDA_INFO"
	.sectionflags	@""
	.align	4


	//----- nvinfo : EIATTR_CUDA_API_VERSION
	.align		4
        /*0000*/ 	.byte	0x04, 0x37
        /*0002*/ 	.short	(.L_3548 - .L_3547)
.L_3547:
        /*0004*/ 	.word	0x00000082


	//----- nvinfo : EIATTR_KPARAM_INFO
	.align		4
.L_3548:
        /*0008*/ 	.byte	0x04, 0x17
        /*000a*/ 	.short	(.L_3550 - .L_3549)
.L_3549:
        /*000c*/ 	.word	0x00000000
        /*0010*/ 	.short	0x0002
        /*0012*/ 	.short	0x0010
        /*0014*/ 	.byte	0x00, 0xf0, 0x41, 0x00


	//----- nvinfo : EIATTR_KPARAM_INFO
	.align		4
.L_3550:
        /*0018*/ 	.byte	0x04, 0x17
        /*001a*/ 	.short	(.L_3552 - .L_3551)
.L_3551:
        /*001c*/ 	.word	0x00000000
        /*0020*/ 	.short	0x0001
        /*0022*/ 	.short	0x0004
        /*0024*/ 	.byte	0x00, 0xf0, 0x21, 0x00


	//----- nvinfo : EIATTR_KPARAM_INFO
	.align		4
.L_3552:
        /*0028*/ 	.byte	0x04, 0x17
        /*002a*/ 	.short	(.L_3554 - .L_3553)
.L_3553:
        /*002c*/ 	.word	0x00000000
        /*0030*/ 	.short	0x0000
        /*0032*/ 	.short	0x0000
        /*0034*/ 	.byte	0x00, 0xf0, 0x11, 0x00


	//----- nvinfo : EIATTR_SPARSE_MMA_MASK
	.align		4
.L_3554:
        /*0038*/ 	.byte	0x03, 0x50
        /*003a*/ 	.short	0x0000


	//----- nvinfo : EIATTR_MAXREG_COUNT
	.align		4
        /*003c*/ 	.byte	0x03, 0x1b
        /*003e*/ 	.short	0x00ff


	//----- nvinfo : EIATTR_MERCURY_ISA_VERSION
	.align		4
        /*0040*/ 	.byte	0x03, 0x5f
        /*0042*/ 	.short	0x0101


	//----- nvinfo : EIATTR_EXIT_INSTR_OFFSETS
	.align		4
        /*0044*/ 	.byte	0x04, 0x1c
        /*0046*/ 	.short	(.L_3556 - .L_3555)


	//   ....[0]....
.L_3555:
        /*0048*/ 	.word	0x00000340


	//   ....[1]....
        /*004c*/ 	.word	0x00000c20


	//   ....[2]....
        /*0050*/ 	.word	0x00000c90


	//----- nvinfo : EIATTR_MAX_THREADS
	.align		4
.L_3556:
        /*0054*/ 	.byte	0x04, 0x05
        /*0056*/ 	.short	(.L_3558 - .L_3557)
.L_3557:
        /*0058*/ 	.word	0x00000080
        /*005c*/ 	.word	0x00000001
        /*0060*/ 	.word	0x00000001


	//----- nvinfo : EIATTR_CRS_STACK_SIZE
	.align		4
.L_3558:
        /*0064*/ 	.byte	0x04, 0x1e
        /*0066*/ 	.short	(.L_3560 - .L_3559)
.L_3559:
        /*0068*/ 	.word	0x00000000


	//----- nvinfo : EIATTR_CBANK_PARAM_SIZE
	.align		4
.L_3560:
        /*006c*/ 	.byte	0x03, 0x19
        /*006e*/ 	.short	0x0020


	//----- nvinfo : EIATTR_PARAM_CBANK
	.align		4
        /*0070*/ 	.byte	0x04, 0x0a
        /*0072*/ 	.short	(.L_3562 - .L_3561)
	.align		4
.L_3561:
        /*0074*/ 	.word	index@(.nv.constant0._ZN2at6native29vectorized_elementwise_kernelILi4ENS0_13AUnaryFunctorIffbZZZNS0_23logical_xor_kernel_cudaERNS_14TensorIteratorEENKUlvE0_clEvENKUlvE5_clEvEUlffE_EESt5arrayIPcLm2EEEEviT0_T1_)
        /*0078*/ 	.short	0x0210
        /*007a*/ 	.short	0x0020


	//----- nvinfo : EIATTR_SW_WAR
	.align		4
.L_3562:
        /*007c*/ 	.byte	0x04, 0x36
        /*007e*/ 	.short	(.L_3564 - .L_3563)
.L_3563:
        /*0080*/ 	.word	0x00000008
.L_3564:


//--------------------- .nv.info._ZN2at6native29vectorized_elementwise_kernelILi8ENS0_13AUnaryFunctorIffbZZZNS0_23logical_xor_kernel_cudaERNS_14TensorIteratorEENKUlvE0_clEvENKUlvE5_clEvEUlffE_EESt5arrayIPcLm2EEEEviT0_T1_ --------------------------
	.section	.nv.info._ZN2at6native29vectorized_elementwise_kernelILi8ENS0_13AUnaryFunctorIffbZZZNS0_23logical_xor_kernel_cudaERNS_14TensorIteratorEENKUlvE0_clEvENKUlvE5_clEvEUlffE_EESt5arrayIPcLm2EEEEviT0_T1_,"",@"SHT_CUDA_INFO"
	.sectionflags	@""
	.align	4


	//----- nvinfo : EIATTR_CUDA_API_VERSION
	.align		4
        /*0000*/ 	.byte	0x04, 0x37
        /*0002*/ 	.short	(.L_3566 - .L_3565)
.L_3565:
        /*0004*/ 	.word	0x00000082


	//----- nvinfo : EIATTR_KPARAM_INFO
	.align		4
.L_3566:
        /*0008*/ 	.byte	0x04, 0x17
        /*000a*/ 	.short	(.L_3568 - .L_3567)
.L_3567:
        /*000c*/ 	.word	0x00000000
        /*0010*/ 	.short	0x0002
        /*0012*/ 	.short	0x0010
        /*0014*/ 	.byte	0x00, 0xf0, 0x41, 0x00


	//----- nvinfo : EIATTR_KPARAM_INFO
	.align		4
.L_3568:
        /*0018*/ 	.byte	0x04, 0x17
        /*001a*/ 	.short	(.L_3570 - .L_3569)
.L_3569:
        /*001c*/ 	.word	0x00000000
        /*0020*/ 	.short	0x0001
        /*0022*/ 	.short	0x0004
        /*0024*/ 	.byte	0x00, 0xf0, 0x21, 0x00


	//----- nvinfo : EIATTR_KPARAM_INFO
	.align		4
.L_3570:
        /*0028*/ 	.byte	0x04, 0x17
        /*002a*/ 	.short	(.L_3572 - .L_3571)
.L_3571:
        /*002c*/ 	.word	0x00000000
        /*0030*/ 	.short	0x0000
        /*0032*/ 	.short	0x0000
        /*0034*/ 	.byte	0x00, 0xf0, 0x11, 0x00


	//----- nvinfo : EIATTR_SPARSE_MMA_MASK
	.align		4
.L_3572:
        /*0038*/ 	.byte	0x03, 0x50
        /*003a*/ 	.short	0x0000


	//----- nvinfo : EIATTR_MAXREG_COUNT
	.align		4
        /*003c*/ 	.byte	0x03, 0x1b
        /*003e*/ 	.short	0x00ff


	//----- nvinfo : EIATTR_MERCURY_ISA_VERSION
	.align		4
        /*0040*/ 	.byte	0x03, 0x5f
        /*0042*/ 	.short	0x0101


	//----- nvinfo : EIATTR_EXIT_INSTR_OFFSETS
	.align		4
        /*0044*/ 	.byte	0x04, 0x1c
        /*0046*/ 	.short	(.L_3574 - .L_3573)


	//   ....[0]....
.L_3573:
        /*0048*/ 	.word	0x00000370


	//   ....[1]....
        /*004c*/ 	.word	0x00000c50


	//   ....[2]....
        /*0050*/ 	.word	0x00000cc0


	//----- nvinfo : EIATTR_MAX_THREADS
	.align		4
.L_3574:
        /*0054*/ 	.byte	0x04, 0x05
        /*0056*/ 	.short	(.L_3576 - .L_3575)
.L_3575:
        /*0058*/ 	.word	0x00000080
        /*005c*/ 	.word	0x00000001
        /*0060*/ 	.word	0x00000001


	//----- nvinfo : EIATTR_CRS_STACK_SIZE
	.align		4
.L_3576:
        /*0064*/ 	.byte	0x04, 0x1e
        /*0066*/ 	.short	(.L_3578 - .L_3577)
.L_3577:
        /*0068*/ 	.word	0x00000000


	//----- nvinfo : EIATTR_CBANK_PARAM_SIZE
	.align		4
.L_3578:
        /*006c*/ 	.byte	0x03, 0x19
        /*006e*/ 	.short	0x0020


	//----- nvinfo : EIATTR_PARAM_CBANK
	.align		4
        /*0070*/ 	.byte	0x04, 0x0a
        /*0072*/ 	.short	(.L_3580 - .L_3579)
	.align		4
.L_3579:
        /*0074*/ 	.word	index@(.nv.constant0._ZN2at6native29vectorized_elementwise_kernelILi8ENS0_13AUnaryFunctorIffbZZZNS0_23logical_xor_kernel_cudaERNS_14TensorIteratorEENKUlvE0_clEvENKUlvE5_clEvEUlffE_EESt5arrayIPcLm2EEEEviT0_T1_)
        /*0078*/ 	.short	0x0210
        /*007a*/ 	.short	0x0020


	//----- nvinfo : EIATTR_SW_WAR
	.align		4
.L_3580:
        /*007c*/ 	.byte	0x04, 0x36
        /*007e*/ 	.short	(.L_3582 - .L_3581)
.L_3581:
        /*0080*/ 	.word	0x00000008
.L_3582:


//--------------------- .nv.info._ZN2at6native18elementwise_kernelILi128ELi4EZNS0_15gpu_kernel_implINS0_13BinaryFunctorIffbZZZNS0_23logical_xor_kernel_cudaERNS_14TensorIteratorEENKUlvE0_clEvENKUlvE5_clEvEUlffE_EEEEvRNS_18TensorIteratorBaseERKT_EUliE_EEviT1_ --------------------------
	.section	.nv.info._ZN2at6native18elementwise_kernelILi128ELi4EZNS0_15gpu_kernel_implINS0_13BinaryFunctorIffbZZZNS0_23logical_xor_kernel_cudaERNS_14TensorIteratorEENKUlvE0_clEvENKUlvE5_clEvEUlffE_EEEEvRNS_18TensorIteratorBaseERKT_EUliE_EEviT1_,"",@"SHT_CUDA_INFO"
	.sectionflags	@""
	.align	4


	//----- nvinfo : EIATTR_CUDA_API_VERSION
	.align		4
        /*0000*/ 	.byte	0x04, 0x37
        /*0002*/ 	.short	(.L_3584 - .L_3583)
.L_3583:
        /*0004*/ 	.word	0x00000082


	//----- nvinfo : EIATTR_KPARAM_INFO
	.align		4
.L_3584:
        /*0008*/ 	.byte	0x04, 0x17
        /*000a*/ 	.short	(.L_3586 - .L_3585)
.L_3585:
        /*000c*/ 	.word	0x00000000
        /*0010*/ 	.short	0x0001
        /*0012*/ 	.short	0x0008
        /*0014*/ 	.byte	0x00, 0xf0, 0x21, 0x0a


	//----- nvinfo : EIATTR_KPARAM_INFO
	.align		4
.L_3586:
        /*0018*/ 	.byte	0x04, 0x17
        /*001a*/ 	.short	(.L_3588 - .L_3587)
.L_3587:
        /*001c*/ 	.word	0x00000000
        /*0020*/ 	.short	0x0000
        /*0022*/ 	.short	0x0000
        /*0024*/ 	.byte	0x00, 0xf0, 0x11, 0x00


	//----- nvinfo : EIATTR_SPARSE_MMA_MASK
	.align		4
.L_3588:
        /*0028*/ 	.byte	0x03, 0x50
        /*002a*/ 	.short	0x0000


	//----- nvinfo : EIATTR_MAXREG_COUNT
	.align		4
        /*002c*/ 	.byte	0x03, 0x1b
        /*002e*/ 	.short	0x0080


	//----- nvinfo : EIATTR_EXTERNS
	.align		4
        /*0030*/ 	.byte	0x04, 0x0f
        /*0032*/ 	.short	(.L_3590 - .L_3589)


	//   ....[0]....
	.align		4
.L_3589:
        /*0034*/ 	.word	index@(__assertfail)


	//----- nvinfo : EIATTR_MERCURY_ISA_VERSION
	.align		4
.L_3590:
        /*0038*/ 	.byte	0x03, 0x5f
        /*003a*/ 	.short	0x0101


	//----- nvinfo : EIATTR_SYSCALL_OFFSETS
	.align		4
        /*003c*/ 	.byte	0x04, 0x46
        /*003e*/ 	.short	(.L_3592 - .L_3591)


	//   ....[0]....
.L_3591:
        /*0040*/ 	.word	0x00002490


	//   ....[1]....
        /*0044*/ 	.word	0x000032b0


	//   ....[2]....
        /*0048*/ 	.word	0x00004150


	//   ....[3]....
        /*004c*/ 	.word	0x00006600


	//   ....[4]....
        /*0050*/ 	.word	0x00007420


	//   ....[5]....
        /*0054*/ 	.word	0x000082c0


	//   ....[6]....
        /*0058*/ 	.word	0x0000a760


	//   ....[7]....
        /*005c*/ 	.word	0x0000b580


	//   ....[8]....
        /*0060*/ 	.word	0x0000c420


	//   ....[9]....
        /*0064*/ 	.word	0x0000e8b0


	//   ....[10]....
        /*0068*/ 	.word	0x0000f6d0


	//   ....[11]....
        /*006c*/ 	.word	0x00010570


	//----- nvinfo : EIATTR_EXIT_INSTR_OFFSETS
	.align		4
.L_3592:
        /*0070*/ 	.byte	0x04, 0x1c
        /*0072*/ 	.short	(.L_3594 - .L_3593)


	//   ....[0]....
.L_3593:
        /*0074*/ 	.word	0x0000c4c0


	//   ....[1]....
        /*0078*/ 	.word	0x0000f880


	//   ....[2]....
        /*007c*/ 	.word	0x0000f8a0


	//   ....[3]....
        /*0080*/ 	.word	0x0000f930


	//   ....[4]....
        /*0084*/ 	.word	0x0000f950


	//   ....[5]....
        /*0088*/ 	.word	0x0000f970


	//   ....[6]....
        /*008c*/ 	.word	0x0000fa00


	//   ....[7]....
        /*0090*/ 	.word	0x0000fa40


	//   ....[8]....
        /*0094*/ 	.word	0x0000fae0


	//   ....[9]....
        /*0098*/ 	.word	0x0000fb30


	//   ....[10]....
        /*009c*/ 	.word	0x0000fb60


	//   ....[11]....
        /*00a0*/ 	.word	0x0000fc00


	//   ....[12]....
        /*00a4*/ 	.word	0x0000fc40


	//   ....[13]....
        /*00a8*/ 	.word	0x0000fdd0


	//   ....[14]....
        /*00ac*/ 	.word	0x0000ff30


	//   ....[15]....
        /*00b0*/ 	.word	0x0000ff70


	//   ....[16]....
        /*00b4*/ 	.word	0x00010010


	//   ....[17]....
        /*00b8*/ 	.word	0x00010190


	//   ....[18]....
        /*00bc*/ 	.word	0x00010310


	//   ....[19]....
        /*00c0*/ 	.word	0x00010470


	//   ....[20]....
        /*00c4*/ 	.word	0x00010580


	//   ....[21]....
        /*00c8*/ 	.word	0x000105b0


	//   ....[22]....
        /*00cc*/ 	.word	0x000105d0


	//----- nvinfo : EIATTR_MAX_THREADS
	.align		4
.L_3594:
        /*00d0*/ 	.byte	0x04, 0x05
        /*00d2*/ 	.short	(.L_3596 - .L_3595)
.L_3595:
        /*00d4*/ 	.word	0x00000080
        /*00d8*/ 	.word	0x00000001
        /*00dc*/ 	.word	0x00000001


	//----- nvinfo : EIATTR_CRS_STACK_SIZE
	.align		4
.L_3596:
        /*00e0*/ 	.byte	0x04, 0x1e
        /*00e2*/ 	.short	(.L_3598 - .L_3597)
.L_3597:
        /*00e4*/ 	.word	0x00000000


	//----- nvinfo : EIATTR_CBANK_PARAM_SIZE
	.align		4
.L_3598:
        /*00e8*/ 	.byte	0x03, 0x19
        /*00ea*/ 	.short	0x0290


	//----- nvinfo : EIATTR_PARAM_CBANK
	.align		4
        /*00ec*/ 	.byte	0x04, 0x0a
        /*00ee*/ 	.short	(.L_3600 - .L_3599)
	.align		4
.L_3599:
        /*00f0*/ 	.word	index@(.nv.constant0._ZN2at6native18elementwise_kernelILi128ELi4EZNS0_15gpu_kernel_implINS0_13BinaryFunctorIffbZZZNS0_23logical_xor_kernel_cudaERNS_14TensorIteratorEENKUlvE0_clEvENKUlvE5_clEvEUlffE_EEEEvRNS_18TensorIteratorBaseERKT_EUliE_EEviT1_)
        /*00f4*/ 	.short	0x0210
        /*00f6*/ 	.short	0x0290


	//----- nvinfo : EIATTR_SW_WAR
	.align		4
.L_3600:
        /*00f8*/ 	.byte	0x04, 0x36
        /*00fa*/ 	.short	(.L_3602 - .L_3601)
.L_3601:
        /*00fc*/ 	.word	0x00000008
.L_3602:


//--------------------- .nv.info._ZN2at6native27unrolled_elementwise_kernelINS0_13BinaryFunctorIffbZZZNS0_23logical_xor_kernel_cudaERNS_14TensorIteratorEENKUlvE0_clEvENKUlvE5_clEvEUlffE_EESt5arrayIPcLm3EELi4E23TrivialOffsetCalculatorILi2EjESC_ILi1EjENS0_6memory12LoadWithCastILi2EEENSF_13StoreWithCastILi1EEEEEviT_T0_T2_T3_T4_T5_ --------------------------
	.section	.nv.info._ZN2at6native27unrolled_elementwise_kernelINS0_13BinaryFunctorIffbZZZNS0_23logical_xor_kernel_cudaERNS_14TensorIteratorEENKUlvE0_clEvENKUlvE5_clEvEUlffE_EESt5arrayIPcLm3EELi4E23TrivialOffsetCalculatorILi2EjESC_ILi1EjENS0_6memory12LoadWithCastILi2EEENSF_13StoreWithCastILi1EEEEEviT_T0_T2_T3_T4_T5_,"",@"SHT_CUDA_INFO"
	.sectionflags	@""
	.align	4


	//----- nvinfo : EIATTR_CUDA_API_VERSION
	.align		4
        /*0000*/ 	.byte	0x04, 0x37
        /*0002*/ 	.short	(.L_3604 - .L_3603)
.L_3603:
        /*0004*/ 	.word	0x00000082


	//----- nvinfo : EIATTR_KPARAM_INFO
	.align		4
.L_3604:
        /*0008*/ 	.byte	0x04, 0x17
        /*000a*/ 	.short	(.L_3606 - .L_3605)
.L_3605:
        /*000c*/ 	.word	0x00000000
        /*0010*/ 	.short	0x0006
        /*0012*/ 	.short	0x0030
        /*0014*/ 	.byte	0x00, 0xf0, 0x21, 0x00


	//----- nvinfo : EIATTR_KPARAM_INFO
	.align		4
.L_3606:
        /*0018*/ 	.byte	0x04, 0x17
        /*001a*/ 	.short	(.L_3608 - .L_3607)
.L_3607:
        /*001c*/ 	.word	0x00000000
        /*0020*/ 	.short	0x0005
        /*0022*/ 	.short	0x0024
        /*0024*/ 	.byte	0x00, 0xf0, 0x31, 0x00


	//----- nvinfo : EIATTR_KPARAM_INFO
	.align		4
.L_3608:
        /*0028*/ 	.byte	0x04, 0x17
        /*002a*/ 	.short	(.L_3610 - .L_3609)
.L_3609:
        /*002c*/ 	.word	0x00000000
        /*0030*/ 	.short	0x0004
        /*0032*/ 	.short	0x0021
        /*0034*/ 	.byte	0x00, 0xf0, 0x05, 0x00


	//----- nvinfo : EIATTR_KPARAM_INFO
	.align		4
.L_3610:
        /*0038*/ 	.byte	0x04, 0x17
        /*003a*/ 	.short	(.L_3612 - .L_3611)
.L_3611:
        /*003c*/ 	.word	0x00000000
        /*0040*/ 	.short	0x0003
        /*0042*/ 	.short	0x0020
        /*0044*/ 	.byte	0x00, 0xf0, 0x05, 0x00


	//----- nvinfo : EIATTR_KPARAM_INFO
	.align		4
.L_3612:
        /*0048*/ 	.byte	0x04, 0x17
        /*004a*/ 	.short	(.L_3614 - .L_3613)
.L_3613:
        /*004c*/ 	.word	0x00000000
        /*0050*/ 	.short	0x0002
        /*0052*/ 	.short	0x0008
        /*0054*/ 	.byte	0x00, 0xf0, 0x61, 0x00


	//----- nvinfo : EIATTR_KPARAM_INFO
	.align		4
.L_3614:
        /*0058*/ 	.byte	0x04, 0x17
        /*005a*/ 	.short	(.L_3616 - .L_3615)
.L_3615:
        /*005c*/ 	.word	0x00000000
        /*0060*/ 	.short	0x0001
        /*0062*/ 	.short	0x0004
        /*0064*/ 	.byte	0x00, 0xf0, 0x05, 0x00


	//----- nvinfo : EIATTR_KPARAM_INFO
	.align		4
.L_3616:
        /*0068*/ 	.byte	0x04, 0x17
        /*006a*/ 	.short	(.L_3618 - .L_3617)
.L_3617:
        /*006c*/ 	.word	0x00000000
        /*0070*/ 	.short	0x0000
        /*0072*/ 	.short	0x0000
        /*0074*/ 	.byte	0x00, 0xf0, 0x11, 0x00


	//----- nvinfo : EIATTR_SPARSE_MMA_MASK
	.align		4
.L_3618:
        /*0078*/ 	.byte	0x03, 0x50
        /*007a*/ 	.short	0x0000


	//----- nvinfo : EIATTR_MAXREG_COUNT
	.align		4
        /*007c*/ 	.byte	0x03, 0x1b
        /*007e*/ 	.short	0x00ff


	//----- nvinfo : EIATTR_EXTERNS
	.align		4
        /*0080*/ 	.byte	0x04, 0x0f
        /*0082*/ 	.short	(.L_3620 - .L_3619)


	//   ....[0]....
	.align		4
.L_3619:
        /*0084*/ 	.word	index@(__assertfail)


	//----- nvinfo : EIATTR_MERCURY_ISA_VERSION
	.align		4
.L_3620:
        /*0088*/ 	.byte	0x03, 0x5f
        /*008a*/ 	.short	0x0101


	//----- nvinfo : EIATTR_SYSCALL_OFFSETS
	.align		4
        /*008c*/ 	.byte	0x04, 0x46
        /*008e*/ 	.short	(.L_3622 - .L_3621)


	//   ....[0]....
.L_3621:
        /*0090*/ 	.word	0x00000e90


	//   ....[1]....
        /*0094*/ 	.word	0x00001cc0


	//   ....[2]....
        /*0098*/ 	.word	0x00002b70


	//   ....[3]....
        /*009c*/ 	.word	0x000039a0


	//   ....[4]....
        /*00a0*/ 	.word	0x00004850


	//   ....[5]....
        /*00a4*/ 	.word	0x00005690


	//   ....[6]....
        /*00a8*/ 	.word	0x00006530


	//   ....[7]....
        /*00ac*/ 	.word	0x00007340


	//   ....[8]....
        /*00b0*/ 	.word	0x00008360


	//   ....[9]....
        /*00b4*/ 	.word	0x00009230


	//   ....[10]....
        /*00b8*/ 	.word	0x0000a0e0


	//   ....[11]....
        /*00bc*/ 	.word	0x0000af90


	//----- nvinfo : EIATTR_EXIT_INSTR_OFFSETS
	.align		4
.L_3622:
        /*00c0*/ 	.byte	0x04, 0x1c
        /*00c2*/ 	.short	(.L_3624 - .L_3623)


	//   ....[0]....
.L_3623:
        /*00c4*/ 	.word	0x0000a170


	//   ....[1]....
        /*00c8*/ 	.word	0x0000a2a0


	//   ....[2]....
        /*00cc*/ 	.word	0x0000a2c0


	//   ....[3]....
        /*00d0*/ 	.word	0x0000a350


	//   ....[4]....
        /*00d4*/ 	.word	0x0000a370


	//   ....[5]....
        /*00d8*/ 	.word	0x0000a390


	//   ....[6]....
        /*00dc*/ 	.word	0x0000a420


	//   ....[7]....
        /*00e0*/ 	.word	0x0000a460


	//   ....[8]....
        /*00e4*/ 	.word	0x0000a500


	//   ....[9]....
        /*00e8*/ 	.word	0x0000a550


	//   ....[10]....
        /*00ec*/ 	.word	0x0000a580


	//   ....[11]....
        /*00f0*/ 	.word	0x0000a620


	//   ....[12]....
        /*00f4*/ 	.word	0x0000a660


	//   ....[13]....
        /*00f8*/ 	.word	0x0000a7f0


	//   ....[14]....
        /*00fc*/ 	.word	0x0000a950


	//   ....[15]....
        /*0100*/ 	.word	0x0000a990


	//   ....[16]....
        /*0104*/ 	.word	0x0000aa30


	//   ....[17]....
        /*0108*/ 	.word	0x0000abb0


	//   ....[18]....
        /*010c*/ 	.word	0x0000ad30


	//   ....[19]....
        /*0110*/ 	.word	0x0000ae90


	//   ....[20]....
        /*0114*/ 	.word	0x0000afa0


	//   ....[21]....
        /*0118*/ 	.word	0x0000afd0


	//   ....[22]....
        /*011c*/ 	.word	0x0000aff0


	//----- nvinfo : EIATTR_MAX_THREADS
	.align		4
.L_3624:
        /*0120*/ 	.byte	0x04, 0x05
        /*0122*/ 	.short	(.L_3626 - .L_3625)
.L_3625:
        /*0124*/ 	.word	0x00000080
        /*0128*/ 	.word	0x00000001
        /*012c*/ 	.word	0x00000001


	//----- nvinfo : EIATTR_CRS_STACK_SIZE
	.align		4
.L_3626:
        /*0130*/ 	.byte	0x04, 0x1e
        /*0132*/ 	.short	(.L_3628 - .L_3627)
.L_3627:
        /*0134*/ 	.word	0x00000000


	//----- nvinfo : EIATTR_CBANK_PARAM_SIZE
	.align		4
.L_3628:
        /*0138*/ 	.byte	0x03, 0x19
        /*013a*/ 	.short	0x0038


	//----- nvinfo : EIATTR_PARAM_CBANK
	.align		4
        /*013c*/ 	.byte	0x04, 0x0a
        /*013e*/ 	.short	(.L_3630 - .L_3629)
	.align		4
.L_3629:
        /*0140*/ 	.word	index@(.nv.constant0._ZN2at6native27unrolled_elementwise_kernelINS0_13BinaryFunctorIffbZZZNS0_23logical_xor_kernel_cudaERNS_14TensorIteratorEENKUlvE0_clEvENKUlvE5_clEvEUlffE_EESt5arrayIPcLm3EELi4E23TrivialOffsetCalculatorILi2EjESC_ILi1EjENS0_6memory12LoadWithCastILi2EEENSF_13StoreWithCastILi1EEEEEviT_T0_T2_T3_T4_T5_)
        /*0144*/ 	.short	0x0210
        /*0146*/ 	.short	0x0038


	//----- nvinfo : EIATTR_SW_WAR
	.align		4
.L_3630:
        /*0148*/ 	.byte	0x04, 0x36
        /*014a*/ 	.short	(.L_3632 - .L_3631)
.L_3631:
        /*014c*/ 	.word	0x00000008
.L_3632:


//--------------------- .nv.info._ZN2at6native18elementwise_kernelILi128ELi4EZNS0_22gpu_kernel_impl_nocastINS0_13BinaryFunctorIffbZZZNS0_23logical_xor_kernel_cudaERNS_14TensorIteratorEENKUlvE0_clEvENKUlvE5_clEvEUlffE_EEEEvRNS_18TensorIteratorBaseERKT_EUliE_EEviT1_ --------------------------
	.section	.nv.info._ZN2at6native18elementwise_kernelILi128ELi4EZNS0_22gpu_kernel_impl_nocastINS0_13BinaryFunctorIffbZZZNS0_23logical_xor_kernel_cudaERNS_14TensorIteratorEENKUlvE0_clEvENKUlvE5_clEvEUlffE_EEEEvRNS_18TensorIteratorBaseERKT_EUliE_EEviT1_,"",@"SHT_CUDA_INFO"
	.sectionflags	@""
	.align	4


	//----- nvinfo : EIATTR_CUDA_API_VERSION
	.align		4
        /*0000*/ 	.byte	0x04, 0x37
        /*0002*/ 	.short	(.L_3634 - .L_3633)
.L_3633:
        /*0004*/ 	.word	0x00000082


	//----- nvinfo : EIATTR_KPARAM_INFO
	.align		4
.L_3634:
        /*0008*/ 	.byte	0x04, 0x17
        /*000a*/ 	.short	(.L_3636 - .L_3635)
.L_3635:
        /*000c*/ 	.word	0x00000000
        /*0010*/ 	.short	0x0001
        /*0012*/ 	.short	0x0008
        /*0014*/ 	.byte	0x00, 0xf0, 0x21, 0x0a


	//----- nvinfo : EIATTR_KPARAM_INFO
	.align		4
.L_3636:
        /*0018*/ 	.byte	0x04, 0x17
        /*001a*/ 	.short	(.L_3638 - .L_3637)
.L_3637:
        /*001c*/ 	.word	0x00000000
        /*0020*/ 	.short	0x0000
        /*0022*/ 	.short	0x0000
        /*0024*/ 	.byte	0x00, 0xf0, 0x11, 0x00


	//----- nvinfo : EIATTR_SPARSE_MMA_MASK
	.align		4
.L_3638:
        /*0028*/ 	.byte	0x03, 0x50
        /*002a*/ 	.short	0x0000


	//----- nvinfo : EIATTR_MAXREG_COUNT
	.align		4
        /*002c*/ 	.byte	0x03, 0x1b
        /*002e*/ 	.short	0x0080


	//----- nvinfo : EIATTR_MERCURY_ISA_VERSION
	.align		4
        /*0030*/ 	.byte	0x03, 0x5f
        /*0032*/ 	.short	0x0101


	//----- nvinfo : EIATTR_EXIT_INSTR_OFFSETS
	.align		4
        /*0034*/ 	.byte	0x04, 0x1c
        /*0036*/ 	.short	(.L_3640 - .L_3639)


	//   ....[0]....
.L_3639:
        /*0038*/ 	.word	0x00004680


	//   ....[1]....
        /*003c*/ 	.word	0x00005da0


	//----- nvinfo : EIATTR_MAX_THREADS
	.align		4
.L_3640:
        /*0040*/ 	.byte	0x04, 0x05
        /*0042*/ 	.short	(.L_3642 - .L_3641)
.L_3641:
        /*0044*/ 	.word	0x00000080
        /*0048*/ 	.word	0x00000001
        /*004c*/ 	.word	0x00000001


	//----- nvinfo : EIATTR_CRS_STACK_SIZE
	.align		4
.L_3642:
        /*0050*/ 	.byte	0x04, 0x1e
        /*0052*/ 	.short	(.L_3644 - .L_3643)
.L_3643:
        /*0054*/ 	.word	0x00000000


	//----- nvinfo : EIATTR_CBANK_PARAM_SIZE
	.align		4
.L_3644:
        /*0058*/ 	.byte	0x03, 0x19
        /*005a*/ 	.short	0x0290


	//----- nvinfo : EIATTR_PARAM_CBANK
	.align		4
        /*005c*/ 	.byte	0x04, 0x0a
        /*005e*/ 	.short	(.L_3646 - .L_3645)
	.align		4
.L_3645:
        /*0060*/ 	.word	index@(.nv.constant0._ZN2at6native18elementwise_kernelILi128ELi4EZNS0_22gpu_kernel_impl_nocastINS0_13BinaryFunctorIffbZZZNS0_23logical_xor_kernel_cudaERNS_14TensorIteratorEENKUlvE0_clEvENKUlvE5_clEvEUlffE_EEEEvRNS_18TensorIteratorBaseERKT_EUliE_EEviT1_)
        /*0064*/ 	.short	0x0210
        /*0066*/ 	.short	0x0290


	//----- nvinfo : EIATTR_SW_WAR
	.align		4
.L_3646:
        /*0068*/ 	.byte	0x04, 0x36
        /*006a*/ 	.short	(.L_3648 - .L_3647)
.L_3647:
        /*006c*/ 	.word	0x00000008
.L_3648:


//--------------------- .nv.info._ZN2at6native27unrolled_elementwise_kernelINS0_13BinaryFunctorIffbZZZNS0_23logical_xor_kernel_cudaERNS_14TensorIteratorEENKUlvE0_clEvENKUlvE5_clEvEUlffE_EESt5arrayIPcLm3EELi4E23TrivialOffsetCalculatorILi2EjESC_ILi1EjENS0_6memory15LoadWithoutCastENSF_16StoreWithoutCastEEEviT_T0_T2_T3_T4_T5_ --------------------------
	.section	.nv.info._ZN2at6native27unrolled_elementwise_kernelINS0_13BinaryFunctorIffbZZZNS0_23logical_xor_kernel_cudaERNS_14TensorIteratorEENKUlvE0_clEvENKUlvE5_clEvEUlffE_EESt5arrayIPcLm3EELi4E23TrivialOffsetCalculatorILi2EjESC_ILi1EjENS0_6memory15LoadWithoutCastENSF_16StoreWithoutCastEEEviT_T0_T2_T3_T4_T5_,"",@"SHT_CUDA_INFO"
	.sectionflags	@""
	.align	4


	//----- nvinfo : EIATTR_CUDA_API_VERSION
	.align		4
        /*0000*/ 	.byte	0x04, 0x37
        /*0002*/ 	.short	(.L_3650 - .L_3649)
.L_3649:
        /*0004*/ 	.word	0x00000082


	//----- nvinfo : EIATTR_KPARAM_INFO
	.align		4
.L_3650:
        /*0008*/ 	.byte	0x04, 0x17
        /*000a*/ 	.short	(.L_3652 - .L_3651)
.L_3651:
        /*000c*/ 	.word	0x00000000
        /*0010*/ 	.short	0x0006
        /*0012*/ 	.short	0x0023
        /*0014*/ 	.byte	0x00, 0xf0, 0x05, 0x00


	//----- nvinfo : EIATTR_KPARAM_INFO
	.align		4
.L_3652:
        /*0018*/ 	.byte	0x04, 0x17
        /*001a*/ 	.short	(.L_3654 - .L_3653)
.L_3653:
        /*001c*/ 	.word	0x00000000
        /*0020*/ 	.short	0x0005
        /*0022*/ 	.short	0x0022
        /*0024*/ 	.byte	0x00, 0xf0, 0x05, 0x00


	//----- nvinfo : EIATTR_KPARAM_INFO
	.align		4
.L_3654:
        /*0028*/ 	.byte	0x04, 0x17
        /*002a*/ 	.short	(.L_3656 - .L_3655)
.L_3655:
        /*002c*/ 	.word	0x00000000
        /*0030*/ 	.short	0x0004
        /*0032*/ 	.short	0x0021
        /*0034*/ 	.byte	0x00, 0xf0, 0x05, 0x00


	//----- nvinfo : EIATTR_KPARAM_INFO
	.align		4
.L_3656:
        /*0038*/ 	.byte	0x04, 0x17
        /*003a*/ 	.short	(.L_3658 - .L_3657)
.L_3657:
        /*003c*/ 	.word	0x00000000
        /*0040*/ 	.short	0x0003
        /*0042*/ 	.short	0x0020
        /*0044*/ 	.byte	0x00, 0xf0, 0x05, 0x00


	//----- nvinfo : EIATTR_KPARAM_INFO
	.align		4
.L_3658:
        /*0048*/ 	.byte	0x04, 0x17
        /*004a*/ 	.short	(.L_3660 - .L_3659)
.L_3659:
        /*004c*/ 	.word	0x00000000
        /*0050*/ 	.short	0x0002
        /*0052*/ 	.short	0x0008
        /*0054*/ 	.byte	0x00, 0xf0, 0x61, 0x00


	//----- nvinfo : EIATTR_KPARAM_INFO
	.align		4
.L_3660:
        /*0058*/ 	.byte	0x04, 0x17
        /*005a*/ 	.short	(.L_3662 - .L_3661)
.L_3661:
        /*005c*/ 	.word	0x00000000
        /*0060*/ 	.short	0x0001
        /*0062*/ 	.short	0x0004
        /*0064*/ 	.byte	0x00, 0xf0, 0x05, 0x00


	//----- nvinfo : EIATTR_KPARAM_INFO
	.align		4
.L_3662:
        /*0068*/ 	.byte	0x04, 0x17
        /*006a*/ 	.short	(.L_3664 - .L_3663)
.L_3663:
        /*006c*/ 	.word	0x00000000
        /*0070*/ 	.short	0x0000
        /*0072*/ 	.short	0x0000
        /*0074*/ 	.byte	0x00, 0xf0, 0x11, 0x00


	//----- nvinfo : EIATTR_SPARSE_MMA_MASK
	.align		4
.L_3664:
        /*0078*/ 	.byte	0x03, 0x50
        /*007a*/ 	.short	0x0000


	//----- nvinfo : EIATTR_MAXREG_COUNT
	.align		4
        /*007c*/ 	.byte	0x03, 0x1b
        /*007e*/ 	.short	0x00ff


	//----- nvinfo : EIATTR_MERCURY_ISA_VERSION
	.align		4
        /*0080*/ 	.byte	0x03, 0x5f
        /*0082*/ 	.short	0x0101


	//----- nvinfo : EIATTR_EXIT_INSTR_OFFSETS
	.align		4
        /*0084*/ 	.byte	0x04, 0x1c
        /*0086*/ 	.short	(.L_3666 - .L_3665)


	//   ....[0]....
.L_3665:
        /*0088*/ 	.word	0x00000540


	//   ....[1]....
        /*008c*/ 	.word	0x000005d0


	//----- nvinfo : EIATTR_MAX_THREADS
	.align		4
.L_3666:
        /*0090*/ 	.byte	0x04, 0x05
        /*0092*/ 	.short	(.L_3668 - .L_3667)
.L_3667:
        /*0094*/ 	.word	0x00000080
        /*0098*/ 	.word	0x00000001
        /*009c*/ 	.word	0x00000001


	//----- nvinfo : EIATTR_CRS_STACK_SIZE
	.align		4
.L_3668:
        /*00a0*/ 	.byte	0x04, 0x1e
        /*00a2*/ 	.short	(.L_3670 - .L_3669)
.L_3669:
        /*00a4*/ 	.word	0x00000000


	//----- nvinfo : EIATTR_CBANK_PARAM_SIZE
	.align		4
.L_3670:
        /*00a8*/ 	.byte	0x03, 0x19
        /*00aa*/ 	.short	0x0024


	//----- nvinfo : EIATTR_PARAM_CBANK
	.align		4
        /*00ac*/ 	.byte	0x04, 0x0a
        /*00ae*/ 	.short	(.L_3672 - .L_3671)
	.align		4
.L_3671:
        /*00b0*/ 	.word	index@(.nv.constant0._ZN2at6native27unrolled_elementwise_kernelINS0_13BinaryFunctorIffbZZZNS0_23logical_xor_kernel_cudaERNS_14TensorIteratorEENKUlvE0_clEvENKUlvE5_clEvEUlffE_EESt5arrayIPcLm3EELi4E23TrivialOffsetCalculatorILi2EjESC_ILi1EjENS0_6memory15LoadWithoutCastENSF_16StoreWithoutCastEEEviT_T0_T2_T3_T4_T5_)
        /*00b4*/ 	.short	0x0210
        /*00b6*/ 	.short	0x0024


	//----- nvinfo : EIATTR_SW_WAR
	.align		4
.L_3672:
        /*00b8*/ 	.byte	0x04, 0x36
        /*00ba*/ 	.short	(.L_3674 - .L_3673)
.L_3673:
        /*00bc*/ 	.word	0x00000008
.L_3674:


//--------------------- .nv.info._ZN2at6native29vectorized_elementwise_kernelILi2ENS0_13BinaryFunctorIffbZZZNS0_23logical_xor_kernel_cudaERNS_14TensorIteratorEENKUlvE0_clEvENKUlvE5_clEvEUlffE_EESt5arrayIPcLm3EEEEviT0_T1_ --------------------------
	.section	.nv.info._ZN2at6native29vectorized_elementwise_kernelILi2ENS0_13BinaryFunctorIffbZZZNS0_23logical_xor_kernel_cudaERNS_14TensorIteratorEENKUlvE0_clEvENKUlvE5_clEvEUlffE_EESt5arrayIPcLm3EEEEviT0_T1_,"",@"SHT_CUDA_INFO"
	.sectionflags	@""
	.align	4


	//----- nvinfo : EIATTR_CUDA_API_VERSION
	.align		4
        /*0000*/ 	.byte	0x04, 0x37
        /*0002*/ 	.short	(.L_3676 - .L_3675)
.L_3675:
        /*0004*/ 	.word	0x00000082


	//----- nvinfo : EIATTR_KPARAM_INFO
	.align		4
.L_3676:
        /*0008*/ 	.byte	0x04, 0x17
        /*000a*/ 	.short	(.L_3678 - .L_3677)
.L_3677:
        /*000c*/ 	.word	0x00000000
        /*0010*/ 	.short	0x0002
        /*0012*/ 	.short	0x0008
        /*0014*/ 	.byte	0x00, 0xf0, 0x61, 0x00


	//----- nvinfo : EIATTR_KPARAM_INFO
	.align		4
.L_3678:
        /*0018*/ 	.byte	0x04, 0x17
        /*001a*/ 	.short	(.L_3680 - .L_3679)
.L_3679:
        /*001c*/ 	.word	0x00000000
        /*0020*/ 	.short	0x0001
        /*0022*/ 	.short	0x0004
        /*0024*/ 	.byte	0x00, 0xf0, 0x05, 0x00


	//----- nvinfo : EIATTR_KPARAM_INFO
	.align		4
.L_3680:
        /*0028*/ 	.byte	0x04, 0x17
        /*002a*/ 	.short	(.L_3682 - .L_3681)
.L_3681:
        /*002c*/ 	.word	0x00000000
        /*0030*/ 	.short	0x0000
        /*0032*/ 	.short	0x0000
        /*0034*/ 	.byte	0x00, 0xf0, 0x11, 0x00


	//----- nvinfo : EIATTR_SPARSE_MMA_MASK
	.align		4
.L_3682:
        /*0038*/ 	.byte	0x03, 0x50
        /*003a*/ 	.short	0x0000


	//----- nvinfo : EIATTR_MAXREG_COUNT
	.align		4
        /*003c*/ 	.byte	0x03, 0x1b
        /*003e*/ 	.short	0x00ff


	//----- nvinfo : EIATTR_MERCURY_ISA_VERSION
	.align		4
        /*0040*/ 	.byte	0x03, 0x5f
        /*0042*/ 	.short	0x0101


	//----- nvinfo : EIATTR_EXIT_INSTR_OFFSETS
	.align		4
        /*0044*/ 	.byte	0x04, 0x1c
        /*0046*/ 	.short	(.L_3684 - .L_3683)


	//   ....[0]....
.L_3683:
        /*0048*/ 	.word	0x00000430


	//   ....[1]....
        /*004c*/ 	.word	0x00000f40


	//   ....[2]....
        /*0050*/ 	.word	0x00000fb0


	//----- nvinfo : EIATTR_MAX_THREADS
	.align		4
.L_3684:
        /*0054*/ 	.byte	0x04, 0x05
        /*0056*/ 	.short	(.L_3686 - .L_3685)
.L_3685:
        /*0058*/ 	.word	0x00000080
        /*005c*/ 	.word	0x00000001
        /*0060*/ 	.word	0x00000001


	//----- nvinfo : EIATTR_CRS_STACK_SIZE
	.align		4
.L_3686:
        /*0064*/ 	.byte	0x04, 0x1e
        /*0066*/ 	.short	(.L_3688 - .L_3687)
.L_3687:
        /*0068*/ 	.word	0x00000000


	//----- nvinfo : EIATTR_CBANK_PARAM_SIZE
	.align		4
.L_3688:
        /*006c*/ 	.byte	0x03, 0x19
        /*006e*/ 	.short	0x0020


	//----- nvinfo : EIATTR_PARAM_CBANK
	.align		4
        /*0070*/ 	.byte	0x04, 0x0a
        /*0072*/ 	.short	(.L_3690 - .L_3689)
	.align		4
.L_3689:
        /*0074*/ 	.word	index@(.nv.constant0._ZN2at6native29vectorized_elementwise_kernelILi2ENS0_13BinaryFunctorIffbZZZNS0_23logical_xor_kernel_cudaERNS_14TensorIteratorEENKUlvE0_clEvENKUlvE5_clEvEUlffE_EESt5arrayIPcLm3EEEEviT0_T1_)
        /*0078*/ 	.short	0x0210
        /*007a*/ 	.short	0x0020


	//----- nvinfo : EIATTR_SW_WAR
	.align		4
.L_3690:
        /*007c*/ 	.byte	0x04, 0x36
        /*007e*/ 	.short	(.L_3692 - .L_3691)
.L_3691:
        /*0080*/ 	.word	0x00000008
.L_3692:


//--------------------- .nv.info._ZN2at6native29vectorized_elementwise_kernelILi4ENS0_13BinaryFunctorIffbZZZNS0_23logical_xor_kernel_cudaERNS_14TensorIteratorEENKUlvE0_clEvENKUlvE5_clEvEUlffE_EESt5arrayIPcLm3EEEEviT0_T1_ --------------------------
	.section	.nv.info._ZN2at6native29vectorized_elementwise_kernelILi4ENS0_13BinaryFunctorIffbZZZNS0_23logical_xor_kernel_cudaERNS_14TensorIteratorEENKUlvE0_clEvENKUlvE5_clEvEUlffE_EESt5arrayIPcLm3EEEEviT0_T1_,"",@"SHT_CUDA_INFO"
	.sectionflags	@""
	.align	4


	//----- nvinfo : EIATTR_CUDA_API_VERSION
	.align		4
        /*0000*/ 	.byte	0x04, 0x37
        /*0002*/ 	.short	(.L_3694 - .L_3693)
.L_3693:
        /*0004*/ 	.word	0x00000082


	//----- nvinfo : EIATTR_KPARAM_INFO
	.align		4
.L_3694:
        /*0008*/ 	.byte	0x04, 0x17
        /*000a*/ 	.short	(.L_3696 - .L_3695)
.L_3695:
        /*000c*/ 	.word	0x00000000
        /*0010*/ 	.short	0x0002
        /*0012*/ 	.short	0x0008
        /*0014*/ 	.byte	0x00, 0xf0, 0x61, 0x00


	//----- nvinfo : EIATTR_KPARAM_INFO
	.align		4
.L_3696:
        /*0018*/ 	.byte	0x04, 0x17
        /*001a*/ 	.short	(.L_3698 - .L_3697)
.L_3697:
        /*001c*/ 	.word	0x00000000
        /*0020*/ 	.short	0x0001
        /*0022*/ 	.short	0x0004
        /*0024*/ 	.byte	0x00, 0xf0, 0x05, 0x00


	//----- nvinfo : EIATTR_KPARAM_INFO
	.align		4
.L_3698:
        /*0028*/ 	.byte	0x04, 0x17
        /*002a*/ 	.short	(.L_3700 - .L_3699)
.L_3699:
        /*002c*/ 	.word	0x00000000
        /*0030*/ 	.short	0x0000
        /*0032*/ 	.short	0x0000
        /*0034*/ 	.byte	0x00, 0xf0, 0x11, 0x00


	//----- nvinfo : EIATTR_SPARSE_MMA_MASK
	.align		4
.L_3700:
        /*0038*/ 	.byte	0x03, 0x50
        /*003a*/ 	.short	0x0000


	//----- nvinfo : EIATTR_MAXREG_COUNT
	.align		4
        /*003c*/ 	.byte	0x03, 0x1b
        /*003e*/ 	.short	0x00ff


	//----- nvinfo : EIATTR_MERCURY_ISA_VERSION
	.align		4
        /*0040*/ 	.byte	0x03, 0x5f
        /*0042*/ 	.short	0x0101


	//----- nvinfo : EIATTR_EXIT_INSTR_OFFSETS
	.align		4
        /*0044*/ 	.byte	0x04, 0x1c
        /*0046*/ 	.short	(.L_3702 - .L_3701)


	//   ....[0]....
.L_3701:
        /*0048*/ 	.word	0x000003f0


	//   ....[1]....
        /*004c*/ 	.word	0x00000f00


	//   ....[2]....
        /*0050*/ 	.word	0x00000f70


	//----- nvinfo : EIATTR_MAX_THREADS
	.align		4
.L_3702:
        /*0054*/ 	.byte	0x04, 0x05
        /*0056*/ 	.short	(.L_3704 - .L_3703)
.L_3703:
        /*0058*/ 	.word	0x00000080
        /*005c*/ 	.word	0x00000001
        /*0060*/ 	.word	0x00000001


	//----- nvinfo : EIATTR_CRS_STACK_SIZE
	.align		4
.L_3704:
        /*0064*/ 	.byte	0x04, 0x1e
        /*0066*/ 	.short	(.L_3706 - .L_3705)
.L_3705:
        /*0068*/ 	.word	0x00000000


	//----- nvinfo : EIATTR_CBANK_PARAM_SIZE
	.align		4
.L_3706:
        /*006c*/ 	.byte	0x03, 0x19
        /*006e*/ 	.short	0x0020


	//----- nvinfo : EIATTR_PARAM_CBANK
	.align		4
        /*0070*/ 	.byte	0x04, 0x0a
        /*0072*/ 	.short	(.L_3708 - .L_3707)
	.align		4
.L_3707:
        /*0074*/ 	.word	index@(.nv.constant0._ZN2at6native29vectorized_elementwise_kernelILi4ENS0_13BinaryFunctorIffbZZZNS0_23logical_xor_kernel_cudaERNS_14TensorIteratorEENKUlvE0_clEvENKUlvE5_clEvEUlffE_EESt5arrayIPcLm3EEEEviT0_T1_)
        /*0078*/ 	.short	0x0210
        /*007a*/ 	.short	0x0020


	//----- nvinfo : EIATTR_SW_WAR
	.align		4
.L_3708:
        /*007c*/ 	.byte	0x04, 0x36
        /*007e*/ 	.short	(.L_3710 - .L_3709)
.L_3709:
        /*0080*/ 	.word	0x00000008
.L_3710:


//--------------------- .nv.info._ZN2at6native29vectorized_elementwise_kernelILi8ENS0_13BinaryFunctorIffbZZZNS0_23logical_xor_kernel_cudaERNS_14TensorIteratorEENKUlvE0_clEvENKUlvE5_clEvEUlffE_EESt5arrayIPcLm3EEEEviT0_T1_ --------------------------
	.section	.nv.info._ZN2at6native29vectorized_elementwise_kernelILi8ENS0_13BinaryFunctorIffbZZZNS0_23logical_xor_kernel_cudaERNS_14TensorIteratorEENKUlvE0_clEvENKUlvE5_clEvEUlffE_EESt5arrayIPcLm3EEEEviT0_T1_,"",@"SHT_CUDA_INFO"
	.sectionflags	@""
	.align	4


	//----- nvinfo : EIATTR_CUDA_API_VERSION
	.align		4
        /*0000*/ 	.byte	0x04, 0x37
        /*0002*/ 	.short	(.L_3712 - .L_3711)
.L_3711:
        /*0004*/ 	.word	0x00000082


	//----- nvinfo : EIATTR_KPARAM_INFO
	.align		4
.L_3712:
        /*0008*/ 	.byte	0x04, 0x17
        /*000a*/ 	.short	(.L_3714 - .L_3713)
.L_3713:
        /*000c*/ 	.word	0x00000000
        /*0010*/ 	.short	0x0002
        /*0012*/ 	.short	0x0008
        /*0014*/ 	.byte	0x00, 0xf0, 0x61, 0x00


	//----- nvinfo : EIATTR_KPARAM_INFO
	.align		4
.L_3714:
        /*0018*/ 	.byte	0x04, 0x17
        /*001a*/ 	.short	(.L_3716 - .L_3715)
.L_3715:
        /*001c*/ 	.word	0x00000000
        /*0020*/ 	.short	0x0001
        /*0022*/ 	.short	0x0004
        /*0024*/ 	.byte	0x00, 0xf0, 0x05, 0x00


	//----- nvinfo : EIATTR_KPARAM_INFO
	.align		4
.L_3716:
        /*0028*/ 	.byte	0x04, 0x17
        /*002a*/ 	.short	(.L_3718 - .L_3717)
.L_3717:
        /*002c*/ 	.word	0x00000000
        /*0030*/ 	.short	0x0000
        /*0032*/ 	.short	0x0000
        /*0034*/ 	.byte	0x00, 0xf0, 0x11, 0x00


	//----- nvinfo : EIATTR_SPARSE_MMA_MASK
	.align		4
.L_3718:
        /*0038*/ 	.byte	0x03, 0x50
        /*003a*/ 	.short	0x0000


	//----- nvinfo : EIATTR_MAXREG_COUNT
	.align		4
        /*003c*/ 	.byte	0x03, 0x1b
        /*003e*/ 	.short	0x00ff


	//----- nvinfo : EIATTR_MERCURY_ISA_VERSION
	.align		4
        /*0040*/ 	.byte	0x03, 0x5f
        /*0042*/ 	.short	0x0101


	//----- nvinfo : EIATTR_EXIT_INSTR_OFFSETS
	.align		4
        /*0044*/ 	.byte	0x04, 0x1c
        /*0046*/ 	.short	(.L_3720 - .L_3719)


	//   ....[0]....
.L_3719:
        /*0048*/ 	.word	0x00000420


	//   ....[1]....
        /*004c*/ 	.word	0x00000f30


	//   ....[2]....
        /*0050*/ 	.word	0x00000fa0


	//----- nvinfo : EIATTR_MAX_THREADS
	.align		4
.L_3720:
        /*0054*/ 	.byte	0x04, 0x05
        /*0056*/ 	.short	(.L_3722 - .L_3721)
.L_3721:
        /*0058*/ 	.word	0x00000080
        /*005c*/ 	.word	0x00000001
        /*0060*/ 	.word	0x00000001


	//----- nvinfo : EIATTR_CRS_STACK_SIZE
	.align		4
.L_3722:
        /*0064*/ 	.byte	0x04, 0x1e
        /*0066*/ 	.short	(.L_3724 - .L_3723)
.L_3723:
        /*0068*/ 	.word	0x00000000


	//----- nvinfo : EIATTR_CBANK_PARAM_SIZE
	.align		4
.L_3724:
        /*006c*/ 	.byte	0x03, 0x19
        /*006e*/ 	.short	0x0020


	//----- nvinfo : EIATTR_PARAM_CBANK
	.align		4
        /*0070*/ 	.byte	0x04, 0x0a
        /*0072*/ 	.short	(.L_3726 - .L_3725)
	.align		4
.L_3725:
        /*0074*/ 	.word	index@(.nv.constant0._ZN2at6native29vectorized_elementwise_kernelILi8ENS0_13BinaryFunctorIffbZZZNS0_23logical_xor_kernel_cudaERNS_14TensorIteratorEENKUlvE0_clEvENKUlvE5_clEvEUlffE_EESt5arrayIPcLm3EEEEviT0_T1_)
        /*0078*/ 	.short	0x0210
        /*007a*/ 	.short	0x0020


	//----- nvinfo : EIATTR_SW_WAR
	.align		4
.L_3726:
        /*007c*/ 	.byte	0x04, 0x36
        /*007e*/ 	.short	(.L_3728 - .L_3727)
.L_3727:
        /*0080*/ 	.word	0x00000008
.L_3728:


//--------------------- .nv.info._ZN2at6native18elementwise_kernelILi128ELi4EZNS0_15gpu_kernel_implINS0_13AUnaryFunctorIddbZZZNS0_23logical_xor_kernel_cudaERNS_14TensorIteratorEENKUlvE0_clEvENKUlvE4_clEvEUlddE_EEEEvRNS_18TensorIteratorBaseERKT_EUliE_EEviT1_ --------------------------
	.section	.nv.info._ZN2at6native18elementwise_kernelILi128ELi4EZNS0_15gpu_kernel_implINS0_13AUnaryFunctorIddbZZZNS0_23logical_xor_kernel_cudaERNS_14TensorIteratorEENKUlvE0_clEvENKUlvE4_clEvEUlddE_EEEEvRNS_18TensorIteratorBaseERKT_EUliE_EEviT1_,"",@"SHT_CUDA_INFO"
	.sectionflags	@""
	.align	4


	//----- nvinfo : EIATTR_CUDA_API_VERSION
	.align		4
        /*0000*/ 	.byte	0x04, 0x37
        /*0002*/ 	.short	(.L_3730 - .L_3729)
.L_3729:
        /*0004*/ 	.word	0x00000082


	//----- nvinfo : EIATTR_KPARAM_INFO
	.align		4
.L_3730:
        /*0008*/ 	.byte	0x04, 0x17
        /*000a*/ 	.short	(.L_3732 - .L_3731)
.L_3731:
        /*000c*/ 	.word	0x00000000
        /*0010*/ 	.short	0x0001
        /*0012*/ 	.short	0x0008
        /*0014*/ 	.byte	0x00, 0xf0, 0xa1, 0x08


	//----- nvinfo : EIATTR_KPARAM_INFO
	.align		4
.L_3732:
        /*0018*/ 	.byte	0x04, 0x17
        /*001a*/ 	.short	(.L_3734 - .L_3733)
.L_3733:
        /*001c*/ 	.word	0x00000000
        /*0020*/ 	.short	0x0000
        /*0022*/ 	.short	0x0000
        /*0024*/ 	.byte	0x00, 0xf0, 0x11, 0x00


	//----- nvinfo : EIATTR_SPARSE_MMA_MASK
	.align		4
.L_3734:
        /*0028*/ 	.byte	0x03, 0x50
        /*002a*/ 	.short	0x0000


	//----- nvinfo : EIATTR_MAXREG_COUNT
	.align		4
        /*002c*/ 	.byte	0x03, 0x1b
        /*002e*/ 	.short	0x0080


	//----- nvinfo : EIATTR_EXTERNS
	.align		4
        /*0030*/ 	.byte	0x04, 0x0f
        /*0032*/ 	.short	(.L_3736 - .L_3735)


	//   ....[0]....
	.align		4
.L_3735:
        /*0034*/ 	.word	index@(__assertfail)


	//----- nvinfo : EIATTR_MERCURY_ISA_VERSION
	.align		4
.L_3736:
        /*0038*/ 	.byte	0x03, 0x5f
        /*003a*/ 	.short	0x0101


	//----- nvinfo : EIATTR_SYSCALL_OFFSETS
	.align		4
        /*003c*/ 	.byte	0x04, 0x46
        /*003e*/ 	.short	(.L_3738 - .L_3737)


	//   ....[0]....
.L_3737:
        /*0040*/ 	.word	0x00002260


	//   ....[1]....
        /*0044*/ 	.word	0x000030e0


	//   ....[2]....
        /*0048*/ 	.word	0x00005360


	//   ....[3]....
        /*004c*/ 	.word	0x000061e0


	//   ....[4]....
        /*0050*/ 	.word	0x00008450


	//   ....[5]....
        /*0054*/ 	.word	0x000092d0


	//   ....[6]....
        /*0058*/ 	.word	0x0000b530


	//   ....[7]....
        /*005c*/ 	.word	0x0000c3b0


	//----- nvinfo : EIATTR_EXIT_INSTR_OFFSETS
	.align		4
.L_3738:
        /*0060*/ 	.byte	0x04, 0x1c
        /*0062*/ 	.short	(.L_3740 - .L_3739)


	//   ....[0]....
.L_3739:
        /*0064*/ 	.word	0x00009370


	//   ....[1]....
        /*0068*/ 	.word	0x0000b6c0


	//   ....[2]....
        /*006c*/ 	.word	0x0000b6e0


	//   ....[3]....
        /*0070*/ 	.word	0x0000b770


	//   ....[4]....
        /*0074*/ 	.word	0x0000b790


	//   ....[5]....
        /*0078*/ 	.word	0x0000b7b0


	//   ....[6]....
        /*007c*/ 	.word	0x0000b840


	//   ....[7]....
        /*0080*/ 	.word	0x0000b880


	//   ....[8]....
        /*0084*/ 	.word	0x0000b920


	//   ....[9]....
        /*0088*/ 	.word	0x0000b970


	//   ....[10]....
        /*008c*/ 	.word	0x0000b9a0


	//   ....[11]....
        /*0090*/ 	.word	0x0000ba40


	//   ....[12]....
        /*0094*/ 	.word	0x0000ba80


	//   ....[13]....
        /*0098*/ 	.word	0x0000bc10


	//   ....[14]....
        /*009c*/ 	.word	0x0000bd70


	//   ....[15]....
        /*00a0*/ 	.word	0x0000bdb0


	//   ....[16]....
        /*00a4*/ 	.word	0x0000be50


	//   ....[17]....
        /*00a8*/ 	.word	0x0000bfd0


	//   ....[18]....
        /*00ac*/ 	.word	0x0000c150


	//   ....[19]....
        /*00b0*/ 	.word	0x0000c2b0


	//   ....[20]....
        /*00b4*/ 	.word	0x0000c3c0


	//   ....[21]....
        /*00b8*/ 	.word	0x0000c3f0


	//   ....[22]....
        /*00bc*/ 	.word	0x0000c410


	//----- nvinfo : EIATTR_MAX_THREADS
	.align		4
.L_3740:
        /*00c0*/ 	.byte	0x04, 0x05
        /*00c2*/ 	.short	(.L_3742 - .L_3741)
.L_3741:
        /*00c4*/ 	.word	0x00000080
        /*00c8*/ 	.word	0x00000001
        /*00cc*/ 	.word	0x00000001


	//----- nvinfo : EIATTR_CRS_STACK_SIZE
	.align		4
.L_3742:
        /*00d0*/ 	.byte	0x04, 0x1e
        /*00d2*/ 	.short	(.L_3744 - .L_3743)
.L_3743:
        /*00d4*/ 	.word	0x00000000


	//----- nvinfo : EIATTR_CBANK_PARAM_SIZE
	.align		4
.L_3744:
        /*00d8*/ 	.byte	0x03, 0x19
        /*00da*/ 	.short	0x0230


	//----- nvinfo : EIATTR_PARAM_CBANK
	.align		4
        /*00dc*/ 	.byte	0x04, 0x0a
        /*00de*/ 	.short	(.L_3746 - .L_3745)
	.align		4
.L_3745:
        /*00e0*/ 	.word	index@(.nv.constant0._ZN2at6native18elementwise_kernelILi128ELi4EZNS0_15gpu_kernel_implINS0_13AUnaryFunctorIddbZZZNS0_23logical_xor_kernel_cudaERNS_14TensorIteratorEENKUlvE0_clEvENKUlvE4_clEvEUlddE_EEEEvRNS_18TensorIteratorBaseERKT_EUliE_EEviT1_)
        /*00e4*/ 	.short	0x0210
        /*00e6*/ 	.short	0x0230


	//----- nvinfo : EIATTR_SW_WAR
	.align		4
.L_3746:
        /*00e8*/ 	.byte	0x04, 0x36
        /*00ea*/ 	.short	(.L_3748 - .L_3747)
.L_3747:
        /*00ec*/ 	.word	0x00000008
.L_3748:


//--------------------- .nv.info._ZN2at6native27unrolled_elementwise_kernelINS0_13AUnaryFunctorIddbZZZNS0_23logical_xor_kernel_cudaERNS_14TensorIteratorEENKUlvE0_clEvENKUlvE4_clEvEUlddE_EESt5arrayIPcLm2EELi4E23TrivialOffsetCalculatorILi1EjESD_NS0_6memory12LoadWithCastILi1EEENSE_13StoreWithCastILi1EEEEEviT_T0_T2_T3_T4_T5_ --------------------------
	.section	.nv.info._ZN2at6native27unrolled_elementwise_kernelINS0_13AUnaryFunctorIddbZZZNS0_23logical_xor_kernel_cudaERNS_14TensorIteratorEENKUlvE0_clEvENKUlvE4_clEvEUlddE_EESt5arrayIPcLm2EELi4E23TrivialOffsetCalculatorILi1EjESD_NS0_6memory12LoadWithCastILi1EEENSE_13StoreWithCastILi1EEEEEviT_T0_T2_T3_T4_T5_,"",@"SHT_CUDA_INFO"
	.sectionflags	@""
	.align	4


	//----- nvinfo : EIATTR_CUDA_API_VERSION
	.align		4
        /*0000*/ 	.byte	0x04, 0x37
        /*0002*/ 	.short	(.L_3750 - .L_3749)
.L_3749:
        /*0004*/ 	.word	0x00000082


	//----- nvinfo : EIATTR_KPARAM_INFO
	.align		4
.L_3750:
        /*0008*/ 	.byte	0x04, 0x17
        /*000a*/ 	.short	(.L_3752 - .L_3751)
.L_3751:
        /*000c*/ 	.word	0x00000000
        /*0010*/ 	.short	0x0006
        /*0012*/ 	.short	0x0034
        /*0014*/ 	.byte	0x00, 0xf0, 0x21, 0x00


	//----- nvinfo : EIATTR_KPARAM_INFO
	.align		4
.L_3752:
        /*0018*/ 	.byte	0x04, 0x17
        /*001a*/ 	.short	(.L_3754 - .L_3753)
.L_3753:
        /*001c*/ 	.word	0x00000000
        /*0020*/ 	.short	0x0005
        /*0022*/ 	.short	0x002c
        /*0024*/ 	.byte	0x00, 0xf0, 0x21, 0x00


	//----- nvinfo : EIATTR_KPARAM_INFO
	.align		4
.L_3754:
        /*0028*/ 	.byte	0x04, 0x17
        /*002a*/ 	.short	(.L_3756 - .L_3755)
.L_3755:
        /*002c*/ 	.word	0x00000000
        /*0030*/ 	.short	0x0004
        /*0032*/ 	.short	0x0029
        /*0034*/ 	.byte	0x00, 0xf0, 0x05, 0x00


	//----- nvinfo : EIATTR_KPARAM_INFO
	.align		4
.L_3756:
        /*0038*/ 	.byte	0x04, 0x17
        /*003a*/ 	.short	(.L_3758 - .L_3757)
.L_3757:
        /*003c*/ 	.word	0x00000000
        /*0040*/ 	.short	0x0003
        /*0042*/ 	.short	0x0028
        /*0044*/ 	.byte	0x00, 0xf0, 0x05, 0x00


	//----- nvinfo : EIATTR_KPARAM_INFO
	.align		4
.L_3758:
        /*0048*/ 	.byte	0x04, 0x17
        /*004a*/ 	.short	(.L_3760 - .L_3759)
.L_3759:
        /*004c*/ 	.word	0x00000000
        /*0050*/ 	.short	0x0002
        /*0052*/ 	.short	0x0018
        /*0054*/ 	.byte	0x00, 0xf0, 0x41, 0x00


	//----- nvinfo : EIATTR_KPARAM_INFO
	.align		4
.L_3760:
        /*0058*/ 	.byte	0x04, 0x17
        /*005a*/ 	.short	(.L_3762 - .L_3761)
.L_3761:
        /*005c*/ 	.word	0x00000000
        /*0060*/ 	.short	0x0001
        /*0062*/ 	.short	0x0008
        /*0064*/ 	.byte	0x00, 0xf0, 0x41, 0x00


	//----- nvinfo : EIATTR_KPARAM_INFO
	.align		4
.L_3762:
        /*0068*/ 	.byte	0x04, 0x17
        /*006a*/ 	.short	(.L_3764 - .L_3763)
.L_3763:
        /*006c*/ 	.word	0x00000000
        /*0070*/ 	.short	0x0000
        /*0072*/ 	.short	0x0000
        /*0074*/ 	.byte	0x00, 0xf0, 0x11, 0x00


	//----- nvinfo : EIATTR_SPARSE_MMA_MASK
	.align		4
.L_3764:
        /*0078*/ 	.byte	0x03, 0x50
        /*007a*/ 	.short	0x0000


	//----- nvinfo : EIATTR_MAXREG_COUNT
	.align		4
        /*007c*/ 	.byte	0x03, 0x1b
        /*007e*/ 	.short	0x00ff


	//----- nvinfo : EIATTR_EXTERNS
	.align		4
        /*0080*/ 	.byte	0x04, 0x0f
        /*0082*/ 	.short	(.L_3766 - .L_3765)


	//   ....[0]....
	.align		4
.L_3765:
        /*0084*/ 	.word	index@(__assertfail)


	//----- nvinfo : EIATTR_MERCURY_ISA_VERSION
	.align		4
.L_3766:
        /*0088*/ 	.byte	0x03, 0x5f
        /*008a*/ 	.short	0x0101


	//----- nvinfo : EIATTR_SYSCALL_OFFSETS
	.align		4
        /*008c*/ 	.byte	0x04, 0x46
        /*008e*/ 	.short	(.L_3768 - .L_3767)


	//   ....[0]....
.L_3767:
        /*0090*/ 	.word	0x00000f80


	//   ....[1]....
        /*0094*/ 	.word	0x00001f20


	//   ....[2]....
        /*0098*/ 	.word	0x00002ed0


	//   ....[3]....
        /*009c*/ 	.word	0x00003e50


	//   ....[4]....
        /*00a0*/ 	.word	0x00004e10


	//   ....[5]....
        /*00a4*/ 	.word	0x00005ce0


	//   ....[6]....
        /*00a8*/ 	.word	0x00006b90


	//   ....[7]....
        /*00ac*/ 	.word	0x00007a40


	//----- nvinfo : EIATTR_EXIT_INSTR_OFFSETS
	.align		4
.L_3768:
        /*00b0*/ 	.byte	0x04, 0x1c
        /*00b2*/ 	.short	(.L_3770 - .L_3769)


	//   ....[0]....
.L_3769:
        /*00b4*/ 	.word	0x00006c20


	//   ....[1]....
        /*00b8*/ 	.word	0x00006d50


	//   ....[2]....
        /*00bc*/ 	.word	0x00006d70


	//   ....[3]....
        /*00c0*/ 	.word	0x00006e00


	//   ....[4]....
        /*00c4*/ 	.word	0x00006e20


	//   ....[5]....
        /*00c8*/ 	.word	0x00006e40


	//   ....[6]....
        /*00cc*/ 	.word	0x00006ed0


	//   ....[7]....
        /*00d0*/ 	.word	0x00006f10


	//   ....[8]....
        /*00d4*/ 	.word	0x00006fb0


	//   ....[9]....
        /*00d8*/ 	.word	0x00007000


	//   ....[10]....
        /*00dc*/ 	.word	0x00007030


	//   ....[11]....
        /*00e0*/ 	.word	0x000070d0


	//   ....[12]....
        /*00e4*/ 	.word	0x00007110


	//   ....[13]....
        /*00e8*/ 	.word	0x000072a0


	//   ....[14]....
        /*00ec*/ 	.word	0x00007400


	//   ....[15]....
        /*00f0*/ 	.word	0x00007440


	//   ....[16]....
        /*00f4*/ 	.word	0x000074e0


	//   ....[17]....
        /*00f8*/ 	.word	0x00007660


	//   ....[18]....
        /*00fc*/ 	.word	0x000077e0


	//   ....[19]....
        /*0100*/ 	.word	0x00007940


	//   ....[20]....
        /*0104*/ 	.word	0x00007a50


	//   ....[21]....
        /*0108*/ 	.word	0x00007a80


	//   ....[22]....
        /*010c*/ 	.word	0x00007aa0


	//----- nvinfo : EIATTR_MAX_THREADS
	.align		4
.L_3770:
        /*0110*/ 	.byte	0x04, 0x05
        /*0112*/ 	.short	(.L_3772 - .L_3771)
.L_3771:
        /*0114*/ 	.word	0x00000080
        /*0118*/ 	.word	0x00000001
        /*011c*/ 	.word	0x00000001


	//----- nvinfo : EIATTR_CRS_STACK_SIZE
	.align		4
.L_3772:
        /*0120*/ 	.byte	0x04, 0x1e
        /*0122*/ 	.short	(.L_3774 - .L_3773)
.L_3773:
        /*0124*/ 	.word	0x00000000


	//----- nvinfo : EIATTR_CBANK_PARAM_SIZE
	.align		4
.L_3774:
        /*0128*/ 	.byte	0x03, 0x19
        /*012a*/ 	.short	0x003c


	//----- nvinfo : EIATTR_PARAM_CBANK
	.align		4
        /*012c*/ 	.byte	0x04, 0x0a
        /*012e*/ 	.short	(.L_3776 - .L_3775)
	.align		4
.L_3775:
        /*0130*/ 	.word	index@(.nv.constant0._ZN2at6native27unrolled_elementwise_kernelINS0_13AUnaryFunctorIddbZZZNS0_23logical_xor_kernel_cudaERNS_14TensorIteratorEENKUlvE0_clEvENKUlvE4_clEvEUlddE_EESt5arrayIPcLm2EELi4E23TrivialOffsetCalculatorILi1EjESD_NS0_6memory12LoadWithCastILi1EEENSE_13StoreWithCastILi1EEEEEviT_T0_T2_T3_T4_T5_)
        /*0134*/ 	.short	0x0210
        /*0136*/ 	.short	0x003c


	//----- nvinfo : EIATTR_SW_WAR
	.align		4
.L_3776:
        /*0138*/ 	.byte	0x04, 0x36
        /*013a*/ 	.short	(.L_3778 - .L_3777)
.L_3777:
        /*013c*/ 	.word	0x00000008
.L_3778:


//--------------------- .nv.info._ZN2at6native18elementwise_kernelILi128ELi4EZNS0_22gpu_kernel_impl_nocastINS0_13AUnaryFunctorIddbZZZNS0_23logical_xor_kernel_cudaERNS_14TensorIteratorEENKUlvE0_clEvENKUlvE4_clEvEUlddE_EEEEvRNS_18TensorIteratorBaseERKT_EUliE_EEviT1_ --------------------------
	.section	.nv.info._ZN2at6native18elementwise_kernelILi128ELi4EZNS0_22gpu_kernel_impl_nocastINS0_13AUnaryFunctorIddbZZZNS0_23logical_xor_kernel_cudaERNS_14TensorIteratorEENKUlvE0_clEvENKUlvE4_clEvEUlddE_EEEEvRNS_18TensorIteratorBaseERKT_EUliE_EEviT1_,"",@"SHT_CUDA_INFO"
	.sectionflags	@""
	.align	4


	//----- nvinfo : EIATTR_CUDA_API_VERSION
	.align		4
        /*0000*/ 	.byte	0x04, 0x37
        /*0002*/ 	.short	(.L_3780 - .L_3779)
.L_3779:
        /*0004*/ 	.word	0x00000082


	//----- nvinfo : EIATTR_KPARAM_INFO
	.align		4
.L_3780:
        /*0008*/ 	.byte	0x04, 0x17
        /*000a*/ 	.short	(.L_3782 - .L_3781)
.L_3781:
        /*000c*/ 	.word	0x00000000
        /*0010*/ 	.short	0x0001
        /*0012*/ 	.short	0x0008
        /*0014*/ 	.byte	0x00, 0xf0, 0x81, 0x08


	//----- nvinfo : EIATTR_KPARAM_INFO
	.align		4
.L_3782:
        /*0018*/ 	.byte	0x04, 0x17
        /*001a*/ 	.short	(.L_3784 - .L_3783)
.L_3783:
        /*001c*/ 	.word	0x00000000
        /*0020*/ 	.short	0x0000
        /*0022*/ 	.short	0x0000
        /*0024*/ 	.byte	0x00, 0xf0, 0x11, 0x00


	//----- nvinfo : EIATTR_SPARSE_MMA_MASK
	.align		4
.L_3784:
        /*0028*/ 	.byte	0x03, 0x50
        /*002a*/ 	.short	0x0000


	//----- nvinfo : EIATTR_MAXREG_COUNT
	.align		4
        /*002c*/ 	.byte	0x03, 0x1b
        /*002e*/ 	.short	0x0080


	//----- nvinfo : EIATTR_MERCURY_ISA_VERSION
	.align		4
        /*0030*/ 	.byte	0x03, 0x5f
        /*0032*/ 	.short	0x0101


	//----- nvinfo : EIATTR_EXIT_INSTR_OFFSETS
	.align		4
        /*0034*/ 	.byte	0x04, 0x1c
        /*0036*/ 	.short	(.L_3786 - .L_3785)


	//   ....[0]....
.L_3785:
        /*0038*/ 	.word	0x00003c30


	//   ....[1]....
        /*003c*/ 	.word	0x00004fe0


	//----- nvinfo : EIATTR_MAX_THREADS
	.align		4
.L_3786:
        /*0040*/ 	.byte	0x04, 0x05
        /*0042*/ 	.short	(.L_3788 - .L_3787)
.L_3787:
        /*0044*/ 	.word	0x00000080
        /*0048*/ 	.word	0x00000001
        /*004c*/ 	.word	0x00000001


	//----- nvinfo : EIATTR_CRS_STACK_SIZE
	.align		4
.L_3788:
        /*0050*/ 	.byte	0x04, 0x1e
        /*0052*/ 	.short	(.L_3790 - .L_3789)
.L_3789:
        /*0054*/ 	.word	0x00000000


	//----- nvinfo : EIATTR_CBANK_PARAM_SIZE
	.align		4
.L_3790:
        /*0058*/ 	.byte	0x03, 0x19
        /*005a*/ 	.short	0x0228


	//----- nvinfo : EIATTR_PARAM_CBANK
	.align		4
        /*005c*/ 	.byte	0x04, 0x0a
        /*005e*/ 	.short	(.L_3792 - .L_3791)
	.align		4
.L_3791:
        /*0060*/ 	.word	index@(.nv.constant0._ZN2at6native18elementwise_kernelILi128ELi4EZNS0_22gpu_kernel_impl_nocastINS0_13AUnaryFunctorIddbZZZNS0_23logical_xor_kernel_cudaERNS_14TensorIteratorEENKUlvE0_clEvENKUlvE4_clEvEUlddE_EEEEvRNS_18TensorIteratorBaseERKT_EUliE_EEviT1_)
        /*0064*/ 	.short	0x0210
        /*0066*/ 	.short	0x0228


	//----- nvinfo : EIATTR_SW_WAR
	.align		4
.L_3792:
        /*0068*/ 	.byte	0x04, 0x36
        /*006a*/ 	.short	(.L_3794 - .L_3793)
.L_3793:
        /*006c*/ 	.word	0x00000008
.L_3794:


//--------------------- .nv.info._ZN2at6native27unrolled_elementwise_kernelINS0_13AUnaryFunctorIddbZZZNS0_23logical_xor_kernel_cudaERNS_14TensorIteratorEENKUlvE0_clEvENKUlvE4_clEvEUlddE_EESt5arrayIPcLm2EELi4E23TrivialOffsetCalculatorILi1EjESD_NS0_6memory15LoadWithoutCastENSE_16StoreWithoutCastEEEviT_T0_T2_T3_T4_T5_ --------------------------
	.section	.nv.info._ZN2at6native27unrolled_elementwise_kernelINS0_13AUnaryFunctorIddbZZZNS0_23logical_xor_kernel_cudaERNS_14TensorIteratorEENKUlvE0_clEvENKUlvE4_clEvEUlddE_EESt5arrayIPcLm2EELi4E23TrivialOffsetCalculatorILi1EjESD_NS0_6memory15LoadWithoutCastENSE_16StoreWithoutCastEEEviT_T0_T2_T3_T4_T5_,"",@"SHT_CUDA_INFO"
	.sectionflags	@""
	.align	4


	//----- nvinfo : EIATTR_CUDA_API_VERSION
	.align		4
        /*0000*/ 	.byte	0x04, 0x37
        /*0002*/ 	.short	(.L_3796 - .L_3795)
.L_3795:
        /*0004*/ 	.word	0x00000082


	//----- nvinfo : EIATTR_KPARAM_INFO
	.align		4
.L_3796:
        /*0008*/ 	.byte	0x04, 0x17
        /*000a*/ 	.short	(.L_3798 - .L_3797)
.L_3797:
        /*000c*/ 	.word	0x00000000
        /*0010*/ 	.short	0x0006
        /*0012*/ 	.short	0x002b
        /*0014*/ 	.byte	0x00, 0xf0, 0x05, 0x00


	//----- nvinfo : EIATTR_KPARAM_INFO
	.align		4
.L_3798:
        /*0018*/ 	.byte	0x04, 0x17
        /*001a*/ 	.short	(.L_3800 - .L_3799)
.L_3799:
        /*001c*/ 	.word	0x00000000
        /*0020*/ 	.short	0x0005
        /*0022*/ 	.short	0x002a
        /*0024*/ 	.byte	0x00, 0xf0, 0x05, 0x00


	//----- nvinfo : EIATTR_KPARAM_INFO
	.align		4
.L_3800:
        /*0028*/ 	.byte	0x04, 0x17
        /*002a*/ 	.short	(.L_3802 - .L_3801)
.L_3801:
        /*002c*/ 	.word	0x00000000
        /*0030*/ 	.short	0x0004
        /*0032*/ 	.short	0x0029
        /*0034*/ 	.byte	0x00, 0xf0, 0x05, 0x00


	//----- nvinfo : EIATTR_KPARAM_INFO
	.align		4
.L_3802:
        /*0038*/ 	.byte	0x04, 0x17
        /*003a*/ 	.short	(.L_3804 - .L_3803)
.L_3803:
        /*003c*/ 	.word	0x00000000
        /*0040*/ 	.short	0x0003
        /*0042*/ 	.short	0x0028
        /*0044*/ 	.byte	0x00, 0xf0, 0x05, 0x00


	//----- nvinfo : EIATTR_KPARAM_INFO
	.align		4
.L_3804:
        /*0048*/ 	.byte	0x04, 0x17
        /*004a*/ 	.short	(.L_3806 - .L_3805)
.L_3805:
        /*004c*/ 	.word	0x00000000
        /*0050*/ 	.short	0x0002
        /*0052*/ 	.short	0x0018
        /*0054*/ 	.byte	0x00, 0xf0, 0x41, 0x00


	//----- nvinfo : EIATTR_KPARAM_INFO
	.align		4
.L_3806:
        /*0058*/ 	.byte	0x04, 0x17
        /*005a*/ 	.short	(.L_3808 - .L_3807)
.L_3807:
        /*005c*/ 	.word	0x00000000
        /*0060*/ 	.short	0x0001
        /*0062*/ 	.short	0x0008
        /*0064*/ 	.byte	0x00, 0xf0, 0x41, 0x00


	//----- nvinfo : EIATTR_KPARAM_INFO
	.align		4
.L_3808:
        /*0068*/ 	.byte	0x04, 0x17
        /*006a*/ 	.short	(.L_3810 - .L_3809)
.L_3809:
        /*006c*/ 	.word	0x00000000
        /*0070*/ 	.short	0x0000
        /*0072*/ 	.short	0x0000
        /*0074*/ 	.byte	0x00, 0xf0, 0x11, 0x00


	//----- nvinfo : EIATTR_SPARSE_MMA_MASK
	.align		4
.L_3810:
        /*0078*/ 	.byte	0x03, 0x50
        /*007a*/ 	.short	0x0000


	//----- nvinfo : EIATTR_MAXREG_COUNT
	.align		4
        /*007c*/ 	.byte	0x03, 0x1b
        /*007e*/ 	.short	0x00ff


	//----- nvinfo : EIATTR_MERCURY_ISA_VERSION
	.align		4
        /*0080*/ 	.byte	0x03, 0x5f
        /*0082*/ 	.short	0x0101


	//----- nvinfo : EIATTR_EXIT_INSTR_OFFSETS
	.align		4
        /*0084*/ 	.byte	0x04, 0x1c
        /*0086*/ 	.short	(.L_3812 - .L_3811)


	//   ....[0]....
.L_3811:
        /*0088*/ 	.word	0x00000470


	//   ....[1]....
        /*008c*/ 	.word	0x000004e0


	//----- nvinfo : EIATTR_MAX_THREADS
	.align		4
.L_3812:
        /*0090*/ 	.byte	0x04, 0x05
        /*0092*/ 	.short	(.L_3814 - .L_3813)
.L_3813:
        /*0094*/ 	.word	0x00000080
        /*0098*/ 	.word	0x00000001
        /*009c*/ 	.word	0x00000001


	//----- nvinfo : EIATTR_CRS_STACK_SIZE
	.align		4
.L_3814:
        /*00a0*/ 	.byte	0x04, 0x1e
        /*00a2*/ 	.short	(.L_3816 - .L_3815)
.L_3815:
        /*00a4*/ 	.word	0x00000000


	//----- nvinfo : EIATTR_CBANK_PARAM_SIZE
	.align		4
.L_3816:
        /*00a8*/ 	.byte	0x03, 0x19
        /*00aa*/ 	.short	0x002c


	//----- nvinfo : EIATTR_PARAM_CBANK
	.align		4
        /*00ac*/ 	.byte	0x04, 0x0a
        /*00ae*/ 	.short	(.L_3818 - .L_3817)
	.align		4
.L_3817:
        /*00b0*/ 	.word	index@(.nv.constant0._ZN2at6native27unrolled_elementwise_kernelINS0_13AUnaryFunctorIddbZZZNS0_23logical_xor_kernel_cudaERNS_14TensorIteratorEENKUlvE0_clEvENKUlvE4_clEvEUlddE_EESt5arrayIPcLm2EELi4E23TrivialOffsetCalculatorILi1EjESD_NS0_6memory15LoadWithoutCastENSE_16StoreWithoutCastEEEviT_T0_T2_T3_T4_T5_)
        /*00b4*/ 	.short	0x0210
        /*00b6*/ 	.short	0x002c


	//----- nvinfo : EIATTR_SW_WAR
	.align		4
.L_3818:
        /*00b8*/ 	.byte	0x04, 0x36
        /*00ba*/ 	.short	(.L_3820 - .L_3819)
.L_3819:
        /*00bc*/ 	.word	0x00000008
.L_3820:


//--------------------- .nv.info._ZN2at6native29vectorized_elementwise_kernelILi2ENS0_13AUnaryFunctorIddbZZZNS0_23logical_xor_kernel_cudaERNS_14TensorIteratorEENKUlvE0_clEvENKUlvE4_clEvEUlddE_EESt5arrayIPcLm2EEEEviT0_T1_ --------------------------
	.section	.nv.info._ZN2at6native29vectorized_elementwise_kernelILi2ENS0_13AUnaryFunctorIddbZZZNS0_23logical_xor_kernel_cudaERNS_14TensorIteratorEENKUlvE0_clEvENKUlvE4_clEvEUlddE_EESt5arrayIPcLm2EEEEviT0_T1_,"",@"SHT_CUDA_INFO"
	.sectionflags	@""
	.align	4


	//----- nvinfo : EIATTR_CUDA_API_VERSION
	.align		4
        /*0000*/ 	.byte	0x04, 0x37
        /*0002*/ 	.short	(.L_3822 - .L_3821)
.L_3821:
        /*0004*/ 	.word	0x00000082


	//----- nvinfo : EIATTR_KPARAM_INFO
	.align		4
.L_3822:
        /*0008*/ 	.byte	0x04, 0x17
        /*000a*/ 	.short	(.L_3824 - .L_3823)
.L_3823:
        /*000c*/ 	.word	0x00000000
        /*0010*/ 	.short	0x0002
        /*0012*/ 	.short	0x0018
        /*0014*/ 	.byte	0x00, 0xf0, 0x41, 0x00


	//----- nvinfo : EIATTR_KPARAM_INFO
	.align		4
.L_3824:
        /*0018*/ 	.byte	0x04, 0x17
        /*001a*/ 	.short	(.L_3826 - .L_3825)
.L_3825:
        /*001c*/ 	.word	0x00000000
        /*0020*/ 	.short	0x0001
        /*0022*/ 	.short	0x0008
        /*0024*/ 	.byte	0x00, 0xf0, 0x41, 0x00


	//----- nvinfo : EIATTR_KPARAM_INFO
	.align		4
.L_3826:
        /*0028*/ 	.byte	0x04, 0x17
        /*002a*/ 	.short	(.L_3828 - .L_3827)
.L_3827:
        /*002c*/ 	.word	0x00000000
        /*0030*/ 	.short	0x0000
        /*0032*/ 	.short	0x0000
        /*0034*/ 	.byte	0x00, 0xf0, 0x11, 0x00


	//----- nvinfo : EIATTR_SPARSE_MMA_MASK
	.align		4
.L_3828:
        /*0038*/ 	.byte	0x03, 0x50
        /*003a*/ 	.short	0x0000


	//----- nvinfo : EIATTR_MAXREG_COUNT
	.align		4
        /*003c*/ 	.byte	0x03, 0x1b
        /*003e*/ 	.short	0x00ff


	//----- nvinfo : EIATTR_MERCURY_ISA_VERSION
	.align		4
        /*0040*/ 	.byte	0x03, 0x5f
        /*0042*/ 	.short	0x0101


	//----- nvinfo : EIATTR_EXIT_INSTR_OFFSETS
	.align		4
        /*0044*/ 	.byte	0x04, 0x1c
        /*0046*/ 	.short	(.L_3830 - .L_3829)


	//   ....[0]....
.L_3829:
        /*0048*/ 	.word	0x000002e0


	//   ....[1]....
        /*004c*/ 	.word	0x00000ba0


	//   ....[2]....
        /*0050*/ 	.word	0x00000c10


	//----- nvinfo : EIATTR_MAX_THREADS
	.align		4
.L_3830:
        /*0054*/ 	.byte	0x04, 0x05
        /*0056*/ 	.short	(.L_3832 - .L_3831)
.L_3831:
        /*0058*/ 	.word	0x00000080
        /*005c*/ 	.word	0x00000001
        /*0060*/ 	.word	0x00000001


	//----- nvinfo : EIATTR_CRS_STACK_SIZE
	.align		4
.L_3832:
        /*0064*/ 	.byte	0x04, 0x1e
        /*0066*/ 	.short	(.L_3834 - .L_3833)
.L_3833:
        /*0068*/ 	.word	0x00000000


	//----- nvinfo : EIATTR_CBANK_PARAM_SIZE
	.align		4
.L_3834:
        /*006c*/ 	.byte	0x03, 0x19
        /*006e*/ 	.short	0x0028


	//----- nvinfo : EIATTR_PARAM_CBANK
	.align		4
        /*0070*/ 	.byte	0x04, 0x0a
        /*0072*/ 	.short	(.L_3836 - .L_3835)
	.align		4
.L_3835:
        /*0074*/ 	.word	index@(.nv.constant0._ZN2at6native29vectorized_elementwise_kernelILi2ENS0_13AUnaryFunctorIddbZZZNS0_23logical_xor_kernel_cudaERNS_14TensorIteratorEENKUlvE0_clEvENKUlvE4_clEvEUlddE_EESt5arrayIPcLm2EEEEviT0_T1_)
        /*0078*/ 	.short	0x0210
        /*007a*/ 	.short	0x0028


	//----- nvinfo : EIATTR_SW_WAR
	.align		4
.L_3836:
        /*007c*/ 	.byte	0x04, 0x36
        /*007e*/ 	.short	(.L_3838 - .L_3837)
.L_3837:
        /*0080*/ 	.word	0x00000008
.L_3838:


//--------------------- .nv.info._ZN2at6native29vectorized_elementwise_kernelILi4ENS0_13AUnaryFunctorIddbZZZNS0_23logical_xor_kernel_cudaERNS_14TensorIteratorEENKUlvE0_clEvENKUlvE4_clEvEUlddE_EESt5arrayIPcLm2EEEEviT0_T1_ --------------------------
	.section	.nv.info._ZN2at6native29vectorized_elementwise_kernelILi4ENS0_13AUnaryFunctorIddbZZZNS0_23logical_xor_kernel_cudaERNS_14TensorIteratorEENKUlvE0_clEvENKUlvE4_clEvEUlddE_EESt5arrayIPcLm2EEEEviT0_T1_,"",@"SHT_CUDA_INFO"
	.sectionflags	@""
	.align	4


	//----- nvinfo : EIATTR_CUDA_API_VERSION
	.align		4
        /*0000*/ 	.byte	0x04, 0x37
        /*0002*/ 	.short	(.L_3840 - .L_3839)
.L_3839:
        /*0004*/ 	.word	0x00000082


	//----- nvinfo : EIATTR_KPARAM_INFO
	.align		4
.L_3840:
        /*0008*/ 	.byte	0x04, 0x17
        /*000a*/ 	.short	(.L_3842 - .L_3841)
.L_3841:
        /*000c*/ 	.word	0x00000000
        /*0010*/ 	.short	0x0002
        /*0012*/ 	.short	0x0018
        /*0014*/ 	.byte	0x00, 0xf0, 0x41, 0x00


	//----- nvinfo : EIATTR_KPARAM_INFO
	.align		4
.L_3842:
        /*0018*/ 	.byte	0x04, 0x17
        /*001a*/ 	.short	(.L_3844 - .L_3843)
.L_3843:
        /*001c*/ 	.word	0x00000000
        /*0020*/ 	.short	0x0001
        /*0022*/ 	.short	0x0008
        /*0024*/ 	.byte	0x00, 0xf0, 0x41, 0x00


	//----- nvinfo : EIATTR_KPARAM_INFO
	.align		4
.L_3844:
        /*0028*/ 	.byte	0x04, 0x17
        /*002a*/ 	.short	(.L_3846 - .L_3845)
.L_3845:
        /*002c*/ 	.word	0x00000000
        /*0030*/ 	.short	0x0000
        /*0032*/ 	.short	0x0000
        /*0034*/ 	.byte	0x00, 0xf0, 0x11, 0x00


	//----- nvinfo : EIATTR_SPARSE_MMA_MASK
	.align		4
.L_3846:
        /*0038*/ 	.byte	0x03, 0x50
        /*003a*/ 	.short	0x0000


	//----- nvinfo : EIATTR_MAXREG_COUNT
	.align		4
        /*003c*/ 	.byte	0x03, 0x1b
        /*003e*/ 	.short	0x00ff


	//----- nvinfo : EIATTR_MERCURY_ISA_VERSION
	.align		4
        /*0040*/ 	.byte	0x03, 0x5f
        /*0042*/ 	.short	0x0101


	//----- nvinfo : EIATTR_EXIT_INSTR_OFFSETS
	.align		4
        /*0044*/ 	.byte	0x04, 0x1c
        /*0046*/ 	.short	(.L_3848 - .L_3847)


	//   ....[0]....
.L_3847:
        /*0048*/ 	.word	0x000002e0


	//   ....[1]....
        /*004c*/ 	.word	0x00000ba0


	//   ....[2]....
        /*0050*/ 	.word	0x00000c10


	//----- nvinfo : EIATTR_MAX_THREADS
	.align		4
.L_3848:
        /*0054*/ 	.byte	0x04, 0x05
        /*0056*/ 	.short	(.L_3850 - .L_3849)
.L_3849:
        /*0058*/ 	.word	0x00000080
        /*005c*/ 	.word	0x00000001
        /*0060*/ 	.word	0x00000001


	//----- nvinfo : EIATTR_CRS_STACK_SIZE
	.align		4
.L_3850:
        /*0064*/ 	.byte	0x04, 0x1e
        /*0066*/ 	.short	(.L_3852 - .L_3851)
.L_3851:
        /*0068*/ 	.word	0x00000000


	//----- nvinfo : EIATTR_CBANK_PARAM_SIZE
	.align		4
.L_3852:
        /*006c*/ 	.byte	0x03, 0x19
        /*006e*/ 	.short	0x0028


	//----- nvinfo : EIATTR_PARAM_CBANK
	.align		4
        /*0070*/ 	.byte	0x04, 0x0a
        /*0072*/ 	.short	(.L_3854 - .L_3853)
	.align		4
.L_3853:
        /*0074*/ 	.word	index@(.nv.constant0._ZN2at6native29vectorized_elementwise_kernelILi4ENS0_13AUnaryFunctorIddbZZZNS0_23logical_xor_kernel_cudaERNS_14TensorIteratorEENKUlvE0_clEvENKUlvE4_clEvEUlddE_EESt5arrayIPcLm2EEEEviT0_T1_)
        /*0078*/ 	.short	0x0210
        /*007a*/ 	.short	0x0028


	//----- nvinfo : EIATTR_SW_WAR
	.align		4
.L_3854:
        /*007c*/ 	.byte	0x04, 0x36
        /*007e*/ 	.short	(.L_3856 - .L_3855)
.L_3855:
        /*0080*/ 	.word	0x00000008
.L_3856:


//--------------------- .nv.info._ZN2at6native29vectorized_elementwise_kernelILi8ENS0_13AUnaryFunctorIddbZZZNS0_23logical_xor_kernel_cudaERNS_14TensorIteratorEENKUlvE0_clEvENKUlvE4_clEvEUlddE_EESt5arrayIPcLm2EEEEviT0_T1_ --------------------------
	.section	.nv.info._ZN2at6native29vectorized_elementwise_kernelILi8ENS0_13AUnaryFunctorIddbZZZNS0_23logical_xor_kernel_cudaERNS_14TensorIteratorEENKUlvE0_clEvENKUlvE4_clEvEUlddE_EESt5arrayIPcLm2EEEEviT0_T1_,"",@"SHT_CUDA_INFO"
	.sectionflags	@""
	.align	4


	//----- nvinfo : EIATTR_CUDA_API_VERSION
	.align		4
        /*0000*/ 	.byte	0x04, 0x37
        /*0002*/ 	.short	(.L_3858 - .L_3857)
.L_3857:
        /*0004*/ 	.word	0x00000082


	//----- nvinfo : EIATTR_KPARAM_INFO
	.align		4
.L_3858:
        /*0008*/ 	.byte	0x04, 0x17
        /*000a*/ 	.short	(.L_3860 - .L_3859)
.L_3859:
        /*000c*/ 	.word	0x00000000
        /*0010*/ 	.short	0x0002
        /*0012*/ 	.short	0x0018
        /*0014*/ 	.byte	0x00, 0xf0, 0x41, 0x00


	//----- nvinfo : EIATTR_KPARAM_INFO
	.align		4
.L_3860:
        /*0018*/ 	.byte	0x04, 0x17
        /*001a*/ 	.short	(.L_3862 - .L_3861)
.L_3861:
        /*001c*/ 	.word	0x00000000
        /*0020*/ 	.short	0x0001
        /*0022*/ 	.short	0x0008
        /*0024*/ 	.byte	0x00, 0xf0, 0x41, 0x00


	//----- nvinfo : EIATTR_KPARAM_INFO
	.align		4
.L_3862:
        /*0028*/ 	.byte	0x04, 0x17
        /*002a*/ 	.short	(.L_3864 - .L_3863)
.L_3863:
        /*002c*/ 	.word	0x00000000
        /*0030*/ 	.short	0x0000
        /*0032*/ 	.short	0x0000
        /*0034*/ 	.byte	0x00, 0xf0, 0x11, 0x00


	//----- nvinfo : EIATTR_SPARSE_MMA_MASK
	.align		4
.L_3864:
        /*0038*/ 	.byte	0x03, 0x50
        /*003a*/ 	.short	0x0000


	//----- nvinfo : EIATTR_MAXREG_COUNT
	.align		4
        /*003c*/ 	.byte	0x03, 0x1b
        /*003e*/ 	.short	0x00ff


	//----- nvinfo : EIATTR_MERCURY_ISA_VERSION
	.align		4
        /*0040*/ 	.byte	0x03, 0x5f
        /*0042*/ 	.short	0x0101


	//----- nvinfo : EIATTR_EXIT_INSTR_OFFSETS
	.align		4
        /*0044*/ 	.byte	0x04, 0x1c
        /*0046*/ 	.short	(.L_3866 - .L_3865)


	//   ....[0]....
.L_3865:
        /*0048*/ 	.word	0x00000310


	//   ....[1]....
        /*004c*/ 	.word	0x00000bd0


	//   ....[2]....
        /*0050*/ 	.word	0x00000c40


	//----- nvinfo : EIATTR_MAX_THREADS
	.align		4
.L_3866:
        /*0054*/ 	.byte	0x04, 0x05
        /*0056*/ 	.short	(.L_3868 - .L_3867)
.L_3867:
        /*0058*/ 	.word	0x00000080
        /*005c*/ 	.word	0x00000001
        /*0060*/ 	.word	0x00000001


	//----- nvinfo : EIATTR_CRS_STACK_SIZE
	.align		4
.L_3868:
        /*0064*/ 	.byte	0x04, 0x1e
        /*0066*/ 	.short	(.L_3870 - .L_3869)
.L_3869:
        /*0068*/ 	.word	0x00000000


	//----- nvinfo : EIATTR_CBANK_PARAM_SIZE
	.align		4
.L_3870:
        /*006c*/ 	.byte	0x03, 0x19
        /*006e*/ 	.short	0x0028


	//----- nvinfo : EIATTR_PARAM_CBANK
	.align		4
        /*0070*/ 	.byte	0x04, 0x0a
        /*0072*/ 	.short	(.L_3872 - .L_3871)
	.align		4
.L_3871:
        /*0074*/ 	.word	index@(.nv.constant0._ZN2at6native29vectorized_elementwise_kernelILi8ENS0_13AUnaryFunctorIddbZZZNS0_23logical_xor_kernel_cudaERNS_14TensorIteratorEENKUlvE0_clEvENKUlvE4_clEvEUlddE_EESt5arrayIPcLm2EEEEviT0_T1_)
        /*0078*/ 	.short	0x0210
        /*007a*/ 	.short	0x0028


	//----- nvinfo : EIATTR_SW_WAR
	.align		4
.L_3872:
        /*007c*/ 	.byte	0x04, 0x36
        /*007e*/ 	.short	(.L_3874 - .L_3873)
.L_3873:
        /*0080*/ 	.word	0x00000008
.L_3874:


//--------------------- .nv.info._ZN2at6native18elementwise_kernelILi128ELi4EZNS0_15gpu_kernel_implINS0_13BinaryFunctorIddbZZZNS0_23logical_xor_kernel_cudaERNS_14TensorIteratorEENKUlvE0_clEvENKUlvE4_clEvEUlddE_EEEEvRNS_18TensorIteratorBaseERKT_EUliE_EEviT1_ --------------------------
	.section	.nv.info._ZN2at6native18elementwise_kernelILi128ELi4EZNS0_15gpu_kernel_implINS0_13BinaryFunctorIddbZZZNS0_23logical_xor_kernel_cudaERNS_14TensorIteratorEENKUlvE0_clEvENKUlvE4_clEvEUlddE_EEEEvRNS_18TensorIteratorBaseERKT_EUliE_EEviT1_,"",@"SHT_CUDA_INFO"
	.sectionflags	@""
	.align	4


	//----- nvinfo : EIATTR_CUDA_API_VERSION
	.align		4
        /*0000*/ 	.byte	0x04, 0x37
        /*0002*/ 	.short	(.L_3876 - .L_3875)
.L_3875:
        /*0004*/ 	.word	0x00000082


	//----- nvinfo : EIATTR_KPARAM_INFO
	.align		4
.L_3876:
        /*0008*/ 	.byte	0x04, 0x17
        /*000a*/ 	.short	(.L_3878 - .L_3877)
.L_3877:
        /*000c*/ 	.word	0x00000000
        /*0010*/ 	.short	0x0001
        /*0012*/ 	.short	0x0008
        /*0014*/ 	.byte	0x00, 0xf0, 0x21, 0x0a


	//----- nvinfo : EIATTR_KPARAM_INFO
	.align		4
.L_3878:
        /*0018*/ 	.byte	0x04, 0x17
        /*001a*/ 	.short	(.L_3880 - .L_3879)
.L_3879:
        /*001c*/ 	.word	0x00000000
        /*0020*/ 	.short	0x0000
        /*0022*/ 	.short	0x0000
        /*0024*/ 	.byte	0x00, 0xf0, 0x11, 0x00


	//----- nvinfo : EIATTR_SPARSE_MMA_MASK
	.align		4
.L_3880:
        /*0028*/ 	.byte	0x03, 0x50
        /*002a*/ 	.short	0x0000


	//----- nvinfo : EIATTR_MAXREG_COUNT
	.align		4
        /*002c*/ 	.byte	0x03, 0x1b
        /*002e*/ 	.short	0x0080


	//----- nvinfo : EIATTR_EXTERNS
	.align		4
        /*0030*/ 	.byte	0x04, 0x0f
        /*0032*/ 	.short	(.L_3882 - .L_3881)


	//   ....[0]....
	.align		4
.L_3881:
        /*0034*/ 	.word	index@(__assertfail)


	//----- nvinfo : EIATTR_MERCURY_ISA_VERSION
	.align		4
.L_3882:
        /*0038*/ 	.byte	0x03, 0x5f
        /*003a*/ 	.short	0x0101


	//----- nvinfo : EIATTR_SYSCALL_OFFSETS
	.align		4
        /*003c*/ 	.byte	0x04, 0x46
        /*003e*/ 	.short	(.L_3884 - .L_3883)


	//   ....[0]....
.L_3883:
        /*0040*/ 	.word	0x00002590


	//   ....[1]....
        /*0044*/ 	.word	0x000034a0


	//   ....[2]....
        /*0048*/ 	.word	0x00004310


	//   ....[3]....
        /*004c*/ 	.word	0x000068c0


	//   ....[4]....
        /*0050*/ 	.word	0x000077d0


	//   ....[5]....
        /*0054*/ 	.word	0x00008640


	//   ....[6]....
        /*0058*/ 	.word	0x0000abe0


	//   ....[7]....
        /*005c*/ 	.word	0x0000baf0


	//   ....[8]....
        /*0060*/ 	.word	0x0000c960


	//   ....[9]....
        /*0064*/ 	.word	0x0000eef0


	//   ....[10]....
        /*0068*/ 	.word	0x0000fe00


	//   ....[11]....
        /*006c*/ 	.word	0x00010c70


	//----- nvinfo : EIATTR_EXIT_INSTR_OFFSETS
	.align		4
.L_3884:
        /*0070*/ 	.byte	0x04, 0x1c
        /*0072*/ 	.short	(.L_3886 - .L_3885)


	//   ....[0]....
.L_3885:
        /*0074*/ 	.word	0x0000ca00


	//   ....[1]....
        /*0078*/ 	.word	0x0000ff80


	//   ....[2]....
        /*007c*/ 	.word	0x0000ffa0


	//   ....[3]....
        /*0080*/ 	.word	0x00010030


	//   ....[4]....
        /*0084*/ 	.word	0x00010050


	//   ....[5]....
        /*0088*/ 	.word	0x00010070


	//   ....[6]....
        /*008c*/ 	.word	0x00010100


	//   ....[7]....
        /*0090*/ 	.word	0x00010140


	//   ....[8]....
        /*0094*/ 	.word	0x000101e0


	//   ....[9]....
        /*0098*/ 	.word	0x00010230


	//   ....[10]....
        /*009c*/ 	.word	0x00010260


	//   ....[11]....
        /*00a0*/ 	.word	0x00010300


	//   ....[12]....
        /*00a4*/ 	.word	0x00010340


	//   ....[13]....
        /*00a8*/ 	.word	0x000104d0


	//   ....[14]....
        /*00ac*/ 	.word	0x00010630


	//   ....[15]....
        /*00b0*/ 	.word	0x00010670


	//   ....[16]....
        /*00b4*/ 	.word	0x00010710


	//   ....[17]....
        /*00b8*/ 	.word	0x00010890


	//   ....[18]....
        /*00bc*/ 	.word	0x00010a10


	//   ....[19]....
        /*00c0*/ 	.word	0x00010b70


	//   ....[20]....
        /*00c4*/ 	.word	0x00010c80


	//   ....[21]....
        /*00c8*/ 	.word	0x00010cb0


	//   ....[22]....
        /*00cc*/ 	.word	0x00010cd0


	//----- nvinfo : EIATTR_MAX_THREADS
	.align		4
.L_3886:
        /*00d0*/ 	.byte	0x04, 0x05
        /*00d2*/ 	.short	(.L_3888 - .L_3887)
.L_3887:
        /*00d4*/ 	.word	0x00000080
        /*00d8*/ 	.word	0x00000001
        /*00dc*/ 	.word	0x00000001


	//----- nvinfo : EIATTR_CRS_STACK_SIZE
	.align		4
.L_3888:
        /*00e0*/ 	.byte	0x04, 0x1e
        /*00e2*/ 	.short	(.L_3890 - .L_3889)
.L_3889:
        /*00e4*/ 	.word	0x00000000


	//----- nvinfo : EIATTR_CBANK_PARAM_SIZE
	.align		4
.L_3890:
        /*00e8*/ 	.byte	0x03, 0x19
        /*00ea*/ 	.short	0x0290


	//----- nvinfo : EIATTR_PARAM_CBANK
	.align		4
        /*00ec*/ 	.byte	0x04, 0x0a
        /*00ee*/ 	.short	(.L_3892 - .L_3891)
	.align		4
.L_3891:
        /*00f0*/ 	.word	index@(.nv.constant0._ZN2at6native18elementwise_kernelILi128ELi4EZNS0_15gpu_kernel_implINS0_13BinaryFunctorIddbZZZNS0_23logical_xor_kernel_cudaERNS_14TensorIteratorEENKUlvE0_clEvENKUlvE4_clEvEUlddE_EEEEvRNS_18TensorIteratorBaseERKT_EUliE_EEviT1_)
        /*00f4*/ 	.short	0x0210
        /*00f6*/ 	.short	0x0290


	//----- nvinfo : EIATTR_SW_WAR
	.align		4
.L_3892:
        /*00f8*/ 	.byte	0x04, 0x36
        /*00fa*/ 	.short	(.L_3894 - .L_3893)
.L_3893:
        /*00fc*/ 	.word	0x00000008
.L_3894:


//--------------------- .nv.info._ZN2at6native27unrolled_elementwise_kernelINS0_13BinaryFunctorIddbZZZNS0_23logical_xor_kernel_cudaERNS_14TensorIteratorEENKUlvE0_clEvENKUlvE4_clEvEUlddE_EESt5arrayIPcLm3EELi4E23TrivialOffsetCalculatorILi2EjESC_ILi1EjENS0_6memory12LoadWithCastILi2EEENSF_13StoreWithCastILi1EEEEEviT_T0_T2_T3_T4_T5_ --------------------------
	.section	.nv.info._ZN2at6native27unrolled_elementwise_kernelINS0_13BinaryFunctorIddbZZZNS0_23logical_xor_kernel_cudaERNS_14TensorIteratorEENKUlvE0_clEvENKUlvE4_clEvEUlddE_EESt5arrayIPcLm3EELi4E23TrivialOffsetCalculatorILi2EjESC_ILi1EjENS0_6memory12LoadWithCastILi2EEENSF_13StoreWithCastILi1EEEEEviT_T0_T2_T3_T4_T5_,"",@"SHT_CUDA_INFO"
	.sectionflags	@""
	.align	4


	//----- nvinfo : EIATTR_CUDA_API_VERSION
	.align		4
        /*0000*/ 	.byte	0x04, 0x37
        /*0002*/ 	.short	(.L_3896 - .L_3895)
.L_3895:
        /*0004*/ 	.word	0x00000082


	//----- nvinfo : EIATTR_KPARAM_INFO
	.align		4
.L_3896:
        /*0008*/ 	.byte	0x04, 0x17
        /*000a*/ 	.short	(.L_3898 - .L_3897)
.L_3897:
        /*000c*/ 	.word	0x00000000
        /*0010*/ 	.short	0x0006
        /*0012*/ 	.short	0x0030
        /*0014*/ 	.byte	0x00, 0xf0, 0x21, 0x00


	//----- nvinfo : EIATTR_KPARAM_INFO
	.align		4
.L_3898:
        /*0018*/ 	.byte	0x04, 0x17
        /*001a*/ 	.short	(.L_3900 - .L_3899)
.L_3899:
        /*001c*/ 	.word	0x00000000
        /*0020*/ 	.short	0x0005
        /*0022*/ 	.short	0x0024
        /*0024*/ 	.byte	0x00, 0xf0, 0x31, 0x00


	//----- nvinfo : EIATTR_KPARAM_INFO
	.align		4
.L_3900:
        /*0028*/ 	.byte	0x04, 0x17
        /*002a*/ 	.short	(.L_3902 - .L_3901)
.L_3901:
        /*002c*/ 	.word	0x00000000
        /*0030*/ 	.short	0x0004
        /*0032*/ 	.short	0x0021
        /*0034*/ 	.byte	0x00, 0xf0, 0x05, 0x00


	//----- nvinfo : EIATTR_KPARAM_INFO
	.align		4
.L_3902:
        /*0038*/ 	.byte	0x04, 0x17
        /*003a*/ 	.short	(.L_3904 - .L_3903)
.L_3903:
        /*003c*/ 	.word	0x00000000
        /*0040*/ 	.short	0x0003
        /*0042*/ 	.short	0x0020
        /*0044*/ 	.byte	0x00, 0xf0, 0x05, 0x00


	//----- nvinfo : EIATTR_KPARAM_INFO
	.align		4
.L_3904:
        /*0048*/ 	.byte	0x04, 0x17
        /*004a*/ 	.short	(.L_3906 - .L_3905)
.L_3905:
        /*004c*/ 	.word	0x00000000
        /*0050*/ 	.short	0x0002
        /*0052*/ 	.short	0x0008
        /*0054*/ 	.byte	0x00, 0xf0, 0x61, 0x00


	//----- nvinfo : EIATTR_KPARAM_INFO
	.align		4
.L_3906:
        /*0058*/ 	.byte	0x04, 0x17
        /*005a*/ 	.short	(.L_3908 - .L_3907)
.L_3907:
        /*005c*/ 	.word	0x00000000
        /*0060*/ 	.short	0x0001
        /*0062*/ 	.short	0x0004
        /*0064*/ 	.byte	0x00, 0xf0, 0x05, 0x00


	//----- nvinfo : EIATTR_KPARAM_INFO
	.align		4
.L_3908:
        /*0068*/ 	.byte	0x04, 0x17
        /*006a*/ 	.short	(.L_3910 - .L_3909)
.L_3909:
        /*006c*/ 	.word	0x00000000
        /*0070*/ 	.short	0x0000
        /*0072*/ 	.short	0x0000
        /*0074*/ 	.byte	0x00, 0xf0, 0x11, 0x00


	//----- nvinfo : EIATTR_SPARSE_MMA_MASK
	.align		4
.L_3910:
        /*0078*/ 	.byte	0x03, 0x50
        /*007a*/ 	.short	0x0000


	//----- nvinfo : EIATTR_MAXREG_COUNT
	.align		4
        /*007c*/ 	.byte	0x03, 0x1b
        /*007e*/ 	.short	0x00ff


	//----- nvinfo : EIATTR_EXTERNS
	.align		4
        /*0080*/ 	.byte	0x04, 0x0f
        /*0082*/ 	.short	(.L_3912 - .L_3911)


	//   ....[0]....
	.align		4
.L_3911:
        /*0084*/ 	.word	index@(__assertfail)


	//----- nvinfo : EIATTR_MERCURY_ISA_VERSION
	.align		4
.L_3912:
        /*0088*/ 	.byte	0x03, 0x5f
        /*008a*/ 	.short	0x0101


	//----- nvinfo : EIATTR_SYSCALL_OFFSETS
	.align		4
        /*008c*/ 	.byte	0x04, 0x46
        /*008e*/ 	.short	(.L_3914 - .L_3913)


	//   ....[0]....
.L_3913:
        /*0090*/ 	.word	0x00000fa0


	//   ....[1]....
        /*0094*/ 	.word	0x00001ec0


	//   ....[2]....
        /*0098*/ 	.word	0x00002e60


	//   ....[3]....
        /*009c*/ 	.word	0x00003d80


	//   ....[4]....
        /*00a0*/ 	.word	0x00004d30


	//   ....[5]....
        /*00a4*/ 	.word	0x00005c50


	//   ....[6]....
        /*00a8*/ 	.word	0x00006be0


	//   ....[7]....
        /*00ac*/ 	.word	0x00007b10


	//   ....[8]....
        /*00b0*/ 	.word	0x00008af0


	//   ....[9]....
        /*00b4*/ 	.word	0x000099a0


	//   ....[10]....
        /*00b8*/ 	.word	0x0000a830


	//   ....[11]....
        /*00bc*/ 	.word	0x0000b6e0


	//----- nvinfo : EIATTR_EXIT_INSTR_OFFSETS
	.align		4
.L_3914:
        /*00c0*/ 	.byte	0x04, 0x1c
        /*00c2*/ 	.short	(.L_3916 - .L_3915)


	//   ....[0]....
.L_3915:
        /*00c4*/ 	.word	0x0000a8c0


	//   ....[1]....
        /*00c8*/ 	.word	0x0000a9f0


	//   ....[2]....
        /*00cc*/ 	.word	0x0000aa10


	//   ....[3]....
        /*00d0*/ 	.word	0x0000aaa0


	//   ....[4]....
        /*00d4*/ 	.word	0x0000aac0


	//   ....[5]....
        /*00d8*/ 	.word	0x0000aae0


	//   ....[6]....
        /*00dc*/ 	.word	0x0000ab70


	//   ....[7]....
        /*00e0*/ 	.word	0x0000abb0


	//   ....[8]....
        /*00e4*/ 	.word	0x0000ac50


	//   ....[9]....
        /*00e8*/ 	.word	0x0000aca0


	//   ....[10]....
        /*00ec*/ 	.word	0x0000acd0


	//   ....[11]....
        /*00f0*/ 	.word	0x0000ad70


	//   ....[12]....
        /*00f4*/ 	.word	0x0000adb0


	//   ....[13]....
        /*00f8*/ 	.word	0x0000af40


	//   ....[14]....
        /*00fc*/ 	.word	0x0000b0a0


	//   ....[15]....
        /*0100*/ 	.word	0x0000b0e0


	//   ....[16]....
        /*0104*/ 	.word	0x0000b180


	//   ....[17]....
        /*0108*/ 	.word	0x0000b300


	//   ....[18]....
        /*010c*/ 	.word	0x0000b480


	//   ....[19]....
        /*0110*/ 	.word	0x0000b5e0


	//   ....[20]....
        /*0114*/ 	.word	0x0000b6f0


	//   ....[21]....
        /*0118*/ 	.word	0x0000b720


	//   ....[22]....
        /*011c*/ 	.word	0x0000b740


	//----- nvinfo : EIATTR_MAX_THREADS
	.align		4
.L_3916:
        /*0120*/ 	.byte	0x04, 0x05
        /*0122*/ 	.short	(.L_3918 - .L_3917)
.L_3917:
        /*0124*/ 	.word	0x00000080
        /*0128*/ 	.word	0x00000001
        /*012c*/ 	.word	0x00000001


	//----- nvinfo : EIATTR_CRS_STACK_SIZE
	.align		4
.L_3918:
        /*0130*/ 	.byte	0x04, 0x1e
        /*0132*/ 	.short	(.L_3920 - .L_3919)
.L_3919:
        /*0134*/ 	.word	0x00000000


	//----- nvinfo : EIATTR_CBANK_PARAM_SIZE
	.align		4
.L_3920:
        /*0138*/ 	.byte	0x03, 0x19
        /*013a*/ 	.short	0x0038


	//----- nvinfo : EIATTR_PARAM_CBANK
	.align		4
        /*013c*/ 	.byte	0x04, 0x0a
        /*013e*/ 	.short	(.L_3922 - .L_3921)
	.align		4
.L_3921:
        /*0140*/ 	.word	index@(.nv.constant0._ZN2at6native27unrolled_elementwise_kernelINS0_13BinaryFunctorIddbZZZNS0_23logical_xor_kernel_cudaERNS_14TensorIteratorEENKUlvE0_clEvENKUlvE4_clEvEUlddE_EESt5arrayIPcLm3EELi4E23TrivialOffsetCalculatorILi2EjESC_ILi1EjENS0_6memory12LoadWithCastILi2EEENSF_13StoreWithCastILi1EEEEEviT_T0_T2_T3_T4_T5_)
        /*0144*/ 	.short	0x0210
        /*0146*/ 	.short	0x0038


	//----- nvinfo : EIATTR_SW_WAR
	.align		4
.L_3922:
        /*0148*/ 	.byte	0x04, 0x36
        /*014a*/ 	.short	(.L_3924 - .L_3923)
.L_3923:
        /*014c*/ 	.word	0x00000008
.L_3924:


//--------------------- .nv.info._ZN2at6native18elementwise_kernelILi128ELi4EZNS0_22gpu_kernel_impl_nocastINS0_13BinaryFunctorIddbZZZNS0_23logical_xor_kernel_cudaERNS_14TensorIteratorEENKUlvE0_clEvENKUlvE4_clEvEUlddE_EEEEvRNS_18TensorIteratorBaseERKT_EUliE_EEviT1_ --------------------------
	.section	.nv.info._ZN2at6native18elementwise_kernelILi128ELi4EZNS0_22gpu_kernel_impl_nocastINS0_13BinaryFunctorIddbZZZNS0_23logical_xor_kernel_cudaERNS_14TensorIteratorEENKUlvE0_clEvENKUlvE4_clEvEUlddE_EEEEvRNS_18TensorIteratorBaseERKT_EUliE_EEviT1_,"",@"SHT_CUDA_INFO"
	.sectionflags	@""
	.align	4


	//----- nvinfo : EIATTR_CUDA_API_VERSION
	.align		4
        /*0000*/ 	.byte	0x04, 0x37
        /*0002*/ 	.short	(.L_3926 - .L_3925)
.L_3925:
        /*0004*/ 	.word	0x00000082


	//----- nvinfo : EIATTR_KPARAM_INFO
	.align		4
.L_3926:
        /*0008*/ 	.byte	0x04, 0x17
        /*000a*/ 	.short	(.L_3928 - .L_3927)
.L_3927:
        /*000c*/ 	.word	0x00000000
        /*0010*/ 	.short	0x0001
        /*0012*/ 	.short	0x0008
        /*0014*/ 	.byte	0x00, 0xf0, 0x21, 0x0a


	//----- nvinfo : EIATTR_KPARAM_INFO
	.align		4
.L_3928:
        /*0018*/ 	.byte	0x04, 0x17
        /*001a*/ 	.short	(.L_3930 - .L_3929)
.L_3929:
        /*001c*/ 	.word	0x00000000
        /*0020*/ 	.short	0x0000
        /*0022*/ 	.short	0x0000
        /*0024*/ 	.byte	0x00, 0xf0, 0x11, 0x00


	//----- nvinfo : EIATTR_SPARSE_MMA_MASK
	.align		4
.L_3930:
        /*0028*/ 	.byte	0x03, 0x50
        /*002a*/ 	.short	0x0000


	//----- nvinfo : EIATTR_MAXREG_COUNT
	.align		4
        /*002c*/ 	.byte	0x03, 0x1b
        /*002e*/ 	.short	0x0080


	//----- nvinfo : EIATTR_MERCURY_ISA_VERSION
	.align		4
        /*0030*/ 	.byte	0x03, 0x5f
        /*0032*/ 	.short	0x0101


	//----- nvinfo : EIATTR_EXIT_INSTR_OFFSETS
	.align		4
        /*0034*/ 	.byte	0x04, 0x1c
        /*0036*/ 	.short	(.L_3932 - .L_3931)


	//   ....[0]....
.L_3931:
        /*0038*/ 	.word	0x00004650


	//   ....[1]....
        /*003c*/ 	.word	0x00005d60


	//----- nvinfo : EIATTR_MAX_THREADS
	.align		4
.L_3932:
        /*0040*/ 	.byte	0x04, 0x05
        /*0042*/ 	.short	(.L_3934 - .L_3933)
.L_3933:
        /*0044*/ 	.word	0x00000080
        /*0048*/ 	.word	0x00000001
        /*004c*/ 	.word	0x00000001


	//----- nvinfo : EIATTR_CRS_STACK_SIZE
	.align		4
.L_3934:
        /*0050*/ 	.byte	0x04, 0x1e
        /*0052*/ 	.short	(.L_3936 - .L_3935)
.L_3935:
        /*0054*/ 	.word	0x00000000


	//----- nvinfo : EIATTR_CBANK_PARAM_SIZE
	.align		4
.L_3936:
        /*0058*/ 	.byte	0x03, 0x19
        /*005a*/ 	.short	0x0290


	//----- nvinfo : EIATTR_PARAM_CBANK
	.align		4
        /*005c*/ 	.byte	0x04, 0x0a
        /*005e*/ 	.short	(.L_3938 - .L_3937)
	.align		4
.L_3937:
        /*0060*/ 	.word	index@(.nv.constant0._ZN2at6native18elementwise_kernelILi128ELi4EZNS0_22gpu_kernel_impl_nocastINS0_13BinaryFunctorIddbZZZNS0_23logical_xor_kernel_cudaERNS_14TensorIteratorEENKUlvE0_clEvENKUlvE4_clEvEUlddE_EEEEvRNS_18TensorIteratorBaseERKT_EUliE_EEviT1_)
        /*0064*/ 	.short	0x0210
        /*0066*/ 	.short	0x0290


	//----- nvinfo : EIATTR_SW_WAR
	.align		4
.L_3938:
        /*0068*/ 	.byte	0x04, 0x36
        /*006a*/ 	.short	(.L_3940 - .L_3939)
.L_3939:
        /*006c*/ 	.word	0x00000008
.L_3940:


//--------------------- .nv.info._ZN2at6native27unrolled_elementwise_kernelINS0_13BinaryFunctorIddbZZZNS0_23logical_xor_kernel_cudaERNS_14TensorIteratorEENKUlvE0_clEvENKUlvE4_clEvEUlddE_EESt5arrayIPcLm3EELi4E23TrivialOffsetCalculatorILi2EjESC_ILi1EjENS0_6memory15LoadWithoutCastENSF_16StoreWithoutCastEEEviT_T0_T2_T3_T4_T5_ --------------------------
	.section	.nv.info._ZN2at6native27unrolled_elementwise_kernelINS0_13BinaryFunctorIddbZZZNS0_23logical_xor_kernel_cudaERNS_14TensorIteratorEENKUlvE0_clEvENKUlvE4_clEvEUlddE_EESt5arrayIPcLm3EELi4E23TrivialOffsetCalculatorILi2EjESC_ILi1EjENS0_6memory15LoadWithoutCastENSF_16StoreWithoutCastEEEviT_T0_T2_T3_T4_T5_,"",@"SHT_CUDA_INFO"
	.sectionflags	@""
	.align	4


	//----- nvinfo : EIATTR_CUDA_API_VERSION
	.align		4
        /*0000*/ 	.byte	0x04, 0x37
        /*0002*/ 	.short	(.L_3942 - .L_3941)
.L_3941:
        /*0004*/ 	.word	0x00000082


	//----- nvinfo : EIATTR_KPARAM_INFO
	.align		4
.L_3942:
        /*0008*/ 	.byte	0x04, 0x17
        /*000a*/ 	.short	(.L_3944 - .L_3943)
.L_3943:
        /*000c*/ 	.word	0x00000000
        /*0010*/ 	.short	0x0006
        /*0012*/ 	.short	0x0023
        /*0014*/ 	.byte	0x00, 0xf0, 0x05, 0x00


	//----- nvinfo : EIATTR_KPARAM_INFO
	.align		4
.L_3944:
        /*0018*/ 	.byte	0x04, 0x17
        /*001a*/ 	.short	(.L_3946 - .L_3945)
.L_3945:
        /*001c*/ 	.word	0x00000000
        /*0020*/ 	.short	0x0005
        /*0022*/ 	.short	0x0022
        /*0024*/ 	.byte	0x00, 0xf0, 0x05, 0x00


	//----- nvinfo : EIATTR_KPARAM_INFO
	.align		4
.L_3946:
        /*0028*/ 	.byte	0x04, 0x17
        /*002a*/ 	.short	(.L_3948 - .L_3947)
.L_3947:
        /*002c*/ 	.word	0x00000000
        /*0030*/ 	.short	0x0004
        /*0032*/ 	.short	0x0021
        /*0034*/ 	.byte	0x00, 0xf0, 0x05, 0x00


	//----- nvinfo : EIATTR_KPARAM_INFO
	.align		4
.L_3948:
        /*0038*/ 	.byte	0x04, 0x17
        /*003a*/ 	.short	(.L_3950 - .L_3949)
.L_3949:
        /*003c*/ 	.word	0x00000000
        /*0040*/ 	.short	0x0003
        /*0042*/ 	.short	0x0020
        /*0044*/ 	.byte	0x00, 0xf0, 0x05, 0x00


	//----- nvinfo : EIATTR_KPARAM_INFO
	.align		4
.L_3950:
        /*0048*/ 	.byte	0x04, 0x17
        /*004a*/ 	.short	(.L_3952 - .L_3951)
.L_3951:
        /*004c*/ 	.word	0x00000000
        /*0050*/ 	.short	0x0002
        /*0052*/ 	.short	0x0008
        /*0054*/ 	.byte	0x00, 0xf0, 0x61, 0x00


	//----- nvinfo : EIATTR_KPARAM_INFO
	.align		4
.L_3952:
        /*0058*/ 	.byte	0x04, 0x17
        /*005a*/ 	.short	(.L_3954 - .L_3953)
.L_3953:
        /*005c*/ 	.word	0x00000000
        /*0060*/ 	.short	0x0001
        /*0062*/ 	.short	0x0004
        /*0064*/ 	.byte	0x00, 0xf0, 0x05, 0x00


	//----- nvinfo : EIATTR_KPARAM_INFO
	.align		4
.L_3954:
        /*0068*/ 	.byte	0x04, 0x17
        /*006a*/ 	.short	(.L_3956 - .L_3955)
.L_3955:
        /*006c*/ 	.word	0x00000000
        /*0070*/ 	.short	0x0000
        /*0072*/ 	.short	0x0000
        /*0074*/ 	.byte	0x00, 0xf0, 0x11, 0x00


	//----- nvinfo : EIATTR_SPARSE_MMA_MASK
	.align		4
.L_3956:
        /*0078*/ 	.byte	0x03, 0x50
        /*007a*/ 	.short	0x0000


	//----- nvinfo : EIATTR_MAXREG_COUNT
	.align		4
        /*007c*/ 	.byte	0x03, 0x1b
        /*007e*/ 	.short	0x00ff


	//----- nvinfo : EIATTR_MERCURY_ISA_VERSION
	.align		4
        /*0080*/ 	.byte	0x03, 0x5f
        /*0082*/ 	.short	0x0101


	//----- nvinfo : EIATTR_EXIT_INSTR_OFFSETS
	.align		4
        /*0084*/ 	.byte	0x04, 0x1c
        /*0086*/ 	.short	(.L_3958 - .L_3957)


	//   ....[0]....
.L_3957:
        /*0088*/ 	.word	0x00000580


	//   ....[1]....
        /*008c*/ 	.word	0x00000600


	//----- nvinfo : EIATTR_MAX_THREADS
	.align		4
.L_3958:
        /*0090*/ 	.byte	0x04, 0x05
        /*0092*/ 	.short	(.L_3960 - .L_3959)
.L_3959:
        /*0094*/ 	.word	0x00000080
        /*0098*/ 	.word	0x00000001
        /*009c*/ 	.word	0x00000001


	//----- nvinfo : EIATTR_CRS_STACK_SIZE
	.align		4
.L_3960:
        /*00a0*/ 	.byte	0x04, 0x1e
        /*00a2*/ 	.short	(.L_3962 - .L_3961)
.L_3961:
        /*00a4*/ 	.word	0x00000000


	//----- nvinfo : EIATTR_CBANK_PARAM_SIZE
	.align		4
.L_3962:
        /*00a8*/ 	.byte	0x03, 0x19
        /*00aa*/ 	.short	0x0024


	//----- nvinfo : EIATTR_PARAM_CBANK
	.align		4
        /*00ac*/ 	.byte	0x04, 0x0a
        /*00ae*/ 	.short	(.L_3964 - .L_3963)
	.align		4
.L_3963:
        /*00b0*/ 	.word	index@(.nv.constant0._ZN2at6native27unrolled_elementwise_kernelINS0_13BinaryFunctorIddbZZZNS0_23logical_xor_kernel_cudaERNS_14TensorIteratorEENKUlvE0_clEvENKUlvE4_clEvEUlddE_EESt5arrayIPcLm3EELi4E23TrivialOffsetCalculatorILi2EjESC_ILi1EjENS0_6memory15LoadWithoutCastENSF_16StoreWithoutCastEEEviT_T0_T2_T3_T4_T5_)
        /*00b4*/ 	.short	0x0210
        /*00b6*/ 	.short	0x0024


	//----- nvinfo : EIATTR_SW_WAR
	.align		4
.L_3964:
        /*00b8*/ 	.byte	0x04, 0x36
        /*00ba*/ 	.short	(.L_3966 - .L_3965)
.L_3965:
        /*00bc*/ 	.word	0x00000008
.L_3966:


//--------------------- .nv.info._ZN2at6native29vectorized_elementwise_kernelILi2ENS0_13BinaryFunctorIddbZZZNS0_23logical_xor_kernel_cudaERNS_14TensorIteratorEENKUlvE0_clEvENKUlvE4_clEvEUlddE_EESt5arrayIPcLm3EEEEviT0_T1_ --------------------------
	.section	.nv.info._ZN2at6native29vectorized_elementwise_kernelILi2ENS0_13BinaryFunctorIddbZZZNS0_23logical_xor_kernel_cudaERNS_14TensorIteratorEENKUlvE0_clEvENKUlvE4_clEvEUlddE_EESt5arrayIPcLm3EEEEviT0_T1_,"",@"SHT_CUDA_INFO"
	.sectionflags	@""
	.align	4


	//----- nvinfo : EIATTR_CUDA_API_VERSION
	.align		4
        /*0000*/ 	.byte	0x04, 0x37
        /*0002*/ 	.short	(.L_3968 - .L_3967)
.L_3967:
        /*0004*/ 	.word	0x00000082


	//----- nvinfo : EIATTR_KPARAM_INFO
	.align		4
.L_3968:
        /*0008*/ 	.byte	0x04, 0x17
        /*000a*/ 	.short	(.L_3970 - .L_3969)
.L_3969:
        /*000c*/ 	.word	0x00000000
        /*0010*/ 	.short	0x0002
        /*0012*/ 	.short	0x0008
        /*0014*/ 	.byte	0x00, 0xf0, 0x61, 0x00


	//----- nvinfo : EIATTR_KPARAM_INFO
	.align		4
.L_3970:
        /*0018*/ 	.byte	0x04, 0x17
        /*001a*/ 	.short	(.L_3972 - .L_3971)
.L_3971:
        /*001c*/ 	.word	0x00000000
        /*0020*/ 	.short	0x0001
        /*0022*/ 	.short	0x0004
        /*0024*/ 	.byte	0x00, 0xf0, 0x05, 0x00


	//----- nvinfo : EIATTR_KPARAM_INFO
	.align		4
.L_3972:
        /*0028*/ 	.byte	0x04, 0x17
        /*002a*/ 	.short	(.L_3974 - .L_3973)
.L_3973:
        /*002c*/ 	.word	0x00000000
        /*0030*/ 	.short	0x0000
        /*0032*/ 	.short	0x0000
        /*0034*/ 	.byte	0x00, 0xf0, 0x11, 0x00


	//----- nvinfo : EIATTR_SPARSE_MMA_MASK
	.align		4
.L_3974:
        /*0038*/ 	.byte	0x03, 0x50
        /*003a*/ 	.short	0x0000


	//----- nvinfo : EIATTR_MAXREG_COUNT
	.align		4
        /*003c*/ 	.byte	0x03, 0x1b
        /*003e*/ 	.short	0x00ff


	//----- nvinfo : EIATTR_MERCURY_ISA_VERSION
	.align		4
        /*0040*/ 	.byte	0x03, 0x5f
        /*0042*/ 	.short	0x0101


	//----- nvinfo : EIATTR_EXIT_INSTR_OFFSETS
	.align		4
        /*0044*/ 	.byte	0x04, 0x1c
        /*0046*/ 	.short	(.L_3976 - .L_3975)


	//   ....[0]....
.L_3975:
        /*0048*/ 	.word	0x000003c0


	//   ....[1]....
        /*004c*/ 	.word	0x00000f80


	//   ....[2]....
        /*0050*/ 	.word	0x00000ff0


	//----- nvinfo : EIATTR_MAX_THREADS
	.align		4
.L_3976:
        /*0054*/ 	.byte	0x04, 0x05
        /*0056*/ 	.short	(.L_3978 - .L_3977)
.L_3977:
        /*0058*/ 	.word	0x00000080
        /*005c*/ 	.word	0x00000001
        /*0060*/ 	.word	0x00000001


	//----- nvinfo : EIATTR_CRS_STACK_SIZE
	.align		4
.L_3978:
        /*0064*/ 	.byte	0x04, 0x1e
        /*0066*/ 	.short	(.L_3980 - .L_3979)
.L_3979:
        /*0068*/ 	.word	0x00000000


	//----- nvinfo : EIATTR_CBANK_PARAM_SIZE
	.align		4
.L_3980:
        /*006c*/ 	.byte	0x03, 0x19
        /*006e*/ 	.short	0x0020


	//----- nvinfo : EIATTR_PARAM_CBANK
	.align		4
        /*0070*/ 	.byte	0x04, 0x0a
        /*0072*/ 	.short	(.L_3982 - .L_3981)
	.align		4
.L_3981:
        /*0074*/ 	.word	index@(.nv.constant0._ZN2at6native29vectorized_elementwise_kernelILi2ENS0_13BinaryFunctorIddbZZZNS0_23logical_xor_kernel_cudaERNS_14TensorIteratorEENKUlvE0_clEvENKUlvE4_clEvEUlddE_EESt5arrayIPcLm3EEEEviT0_T1_)
        /*0078*/ 	.short	0x0210
        /*007a*/ 	.short	0x0020


	//----- nvinfo : EIATTR_SW_WAR
	.align		4
.L_3982:
        /*007c*/ 	.byte	0x04, 0x36
        /*007e*/ 	.short	(.L_3984 - .L_3983)
.L_3983:
        /*0080*/ 	.word	0x00000008
.L_3984:


//--------------------- .nv.info._ZN2at6native29vectorized_elementwise_kernelILi4ENS0_13BinaryFunctorIddbZZZNS0_23logical_xor_kernel_cudaERNS_14TensorIteratorEENKUlvE0_clEvENKUlvE4_clEvEUlddE_EESt5arrayIPcLm3EEEEviT0_T1_ --------------------------
	.section	.nv.info._ZN2at6native29vectorized_elementwise_kernelILi4ENS0_13BinaryFunctorIddbZZZNS0_23logical_xor_kernel_cudaERNS_14TensorIteratorEENKUlvE0_clEvENKUlvE4_clEvEUlddE_EESt5arrayIPcLm3EEEEviT0_T1_,"",@"SHT_CUDA_INFO"
	.sectionflags	@""
	.align	4


	//----- nvinfo : EIATTR_CUDA_API_VERSION
	.align		4
        /*0000*/ 	.byte	0x04, 0x37
        /*0002*/ 	.short	(.L_3986 - .L_3985)
.L_3985:
        /*0004*/ 	.word	0x00000082


	//----- nvinfo : EIATTR_KPARAM_INFO
	.align		4
.L_3986:
        /*0008*/ 	.byte	0x04, 0x17
        /*000a*/ 	.short	(.L_3988 - .L_3987)
.L_3987:
        /*000c*/ 	.word	0x00000000
        /*0010*/ 	.short	0x0002
        /*0012*/ 	.short	0x0008
        /*0014*/ 	.byte	0x00, 0xf0, 0x61, 0x00


	//----- nvinfo : EIATTR_KPARAM_INFO
	.align		4
.L_3988:
        /*0018*/ 	.byte	0x04, 0x17
        /*001a*/ 	.short	(.L_3990 - .L_3989)
.L_3989:
        /*001c*/ 	.word	0x00000000
        /*0020*/ 	.short	0x0001
        /*0022*/ 	.short	0x0004
        /*0024*/ 	.byte	0x00, 0xf0, 0x05, 0x00


	//----- nvinfo : EIATTR_KPARAM_INFO
	.align		4
.L_3990:
        /*0028*/ 	.byte	0x04, 0x17
        /*002a*/ 	.short	(.L_3992 - .L_3991)
.L_3991:
        /*002c*/ 	.word	0x00000000
        /*0030*/ 	.short	0x0000
        /*0032*/ 	.short	0x0000
        /*0034*/ 	.byte	0x00, 0xf0, 0x11, 0x00


	//----- nvinfo : EIATTR_SPARSE_MMA_MASK
	.align		4
.L_3992:
        /*0038*/ 	.byte	0x03, 0x50
        /*003a*/ 	.short	0x0000


	//----- nvinfo : EIATTR_MAXREG_COUNT
	.align		4
        /*003c*/ 	.byte	0x03, 0x1b
        /*003e*/ 	.short	0x00ff


	//----- nvinfo : EIATTR_MERCURY_ISA_VERSION
	.align		4
        /*0040*/ 	.byte	0x03, 0x5f
        /*0042*/ 	.short	0x0101


	//----- nvinfo : EIATTR_EXIT_INSTR_OFFSETS
	.align		4
        /*0044*/ 	.byte	0x04, 0x1c
        /*0046*/ 	.short	(.L_3994 - .L_3993)


	//   ....[0]....
.L_3993:
        /*0048*/ 	.word	0x000003c0


	//   ....[1]....
        /*004c*/ 	.word	0x00000f90


	//   ....[2]....
        /*0050*/ 	.word	0x00001000


	//----- nvinfo : EIATTR_MAX_THREADS
	.align		4
.L_3994:
        /*0054*/ 	.byte	0x04, 0x05
        /*0056*/ 	.short	(.L_3996 - .L_3995)
.L_3995:
        /*0058*/ 	.word	0x00000080
        /*005c*/ 	.word	0x00000001
        /*0060*/ 	.word	0x00000001


	//----- nvinfo : EIATTR_CRS_STACK_SIZE
	.align		4
.L_3996:
        /*0064*/ 	.byte	0x04, 0x1e
        /*0066*/ 	.short	(.L_3998 - .L_3997)
.L_3997:
        /*0068*/ 	.word	0x00000000


	//----- nvinfo : EIATTR_CBANK_PARAM_SIZE
	.align		4
.L_3998:
        /*006c*/ 	.byte	0x03, 0x19
        /*006e*/ 	.short	0x0020


	//----- nvinfo : EIATTR_PARAM_CBANK
	.align		4
        /*0070*/ 	.byte	0x04, 0x0a
        /*0072*/ 	.short	(.L_4000 - .L_3999)
	.align		4
.L_3999:
        /*0074*/ 	.word	index@(.nv.constant0._ZN2at6native29vectorized_elementwise_kernelILi4ENS0_13BinaryFunctorIddbZZZNS0_23logical_xor_kernel_cudaERNS_14TensorIteratorEENKUlvE0_clEvENKUlvE4_clEvEUlddE_EESt5arrayIPcLm3EEEEviT0_T1_)
        /*0078*/ 	.short	0x0210
        /*007a*/ 	.short	0x0020


	//----- nvinfo : EIATTR_SW_WAR
	.align		4
.L_4000:
        /*007c*/ 	.byte	0x04, 0x36
        /*007e*/ 	.short	(.L_4002 - .L_4001)
.L_4001:
        /*0080*/ 	.word	0x00000008
.L_4002:


//--------------------- .nv.info._ZN2at6native29vectorized_elementwise_kernelILi8ENS0_13BinaryFunctorIddbZZZNS0_23logical_xor_kernel_cudaERNS_14TensorIteratorEENKUlvE0_clEvENKUlvE4_clEvEUlddE_EESt5arrayIPcLm3EEEEviT0_T1_ --------------------------
	.section	.nv.info._ZN2at6native29vectorized_elementwise_kernelILi8ENS0_13BinaryFunctorIddbZZZNS0_23logical_xor_kernel_cudaERNS_14TensorIteratorEENKUlvE0_clEvENKUlvE4_clEvEUlddE_EESt5arrayIPcLm3EEEEviT0_T1_,"",@"SHT_CUDA_INFO"
	.sectionflags	@""
	.align	4


	//----- nvinfo : EIATTR_CUDA_API_VERSION
	.align		4
        /*0000*/ 	.byte	0x04, 0x37
        /*0002*/ 	.short	(.L_4004 - .L_4003)
.L_4003:
        /*0004*/ 	.word	0x00000082


	//----- nvinfo : EIATTR_KPARAM_INFO
	.align		4
.L_4004:
        /*0008*/ 	.byte	0x04, 0x17
        /*000a*/ 	.short	(.L_4006 - .L_4005)
.L_4005:
        /*000c*/ 	.word	0x00000000
        /*0010*/ 	.short	0x0002
        /*0012*/ 	.short	0x0008
        /*0014*/ 	.byte	0x00, 0xf0, 0x61, 0x00


	//----- nvinfo : EIATTR_KPARAM_INFO
	.align		4
.L_4006:
        /*0018*/ 	.byte	0x04, 0x17
        /*001a*/ 	.short	(.L_4008 - .L_4007)
.L_4007:
        /*001c*/ 	.word	0x00000000
        /*0020*/ 	.short	0x0001
        /*0022*/ 	.short	0x0004
        /*0024*/ 	.byte	0x00, 0xf0, 0x05, 0x00


	//----- nvinfo : EIATTR_KPARAM_INFO
	.align		4
.L_4008:
        /*0028*/ 	.byte	0x04, 0x17
        /*002a*/ 	.short	(.L_4010 - .L_4009)
.L_4009:
        /*002c*/ 	.word	0x00000000
        /*0030*/ 	.short	0x0000
        /*0032*/ 	.short	0x0000
        /*0034*/ 	.byte	0x00, 0xf0, 0x11, 0x00


	//----- nvinfo : EIATTR_SPARSE_MMA_MASK
	.align		4
.L_4010:
        /*0038*/ 	.byte	0x03, 0x50
        /*003a*/ 	.short	0x0000


	//----- nvinfo : EIATTR_MAXREG_COUNT
	.align		4
        /*003c*/ 	.byte	0x03, 0x1b
        /*003e*/ 	.short	0x00ff


	//----- nvinfo : EIATTR_MERCURY_ISA_VERSION
	.align		4
        /*0040*/ 	.byte	0x03, 0x5f
        /*0042*/ 	.short	0x0101


	//----- nvinfo : EIATTR_EXIT_INSTR_OFFSETS
	.align		4
        /*0044*/ 	.byte	0x04, 0x1c
        /*0046*/ 	.short	(.L_4012 - .L_4011)


	//   ....[0]....
.L_4011:
        /*0048*/ 	.word	0x000003f0


	//   ....[1]....
        /*004c*/ 	.word	0x00000fb0


	//   ....[2]....
        /*0050*/ 	.word	0x00001020


	//----- nvinfo : EIATTR_MAX_THREADS
	.align		4
.L_4012:
        /*0054*/ 	.byte	0x04, 0x05
        /*0056*/ 	.short	(.L_4014 - .L_4013)
.L_4013:
        /*0058*/ 	.word	0x00000080
        /*005c*/ 	.word	0x00000001
        /*0060*/ 	.word	0x00000001


	//----- nvinfo : EIATTR_CRS_STACK_SIZE
	.align		4
.L_4014:
        /*0064*/ 	.byte	0x04, 0x1e
        /*0066*/ 	.short	(.L_4016 - .L_4015)
.L_4015:
        /*0068*/ 	.word	0x00000000


	//----- nvinfo : EIATTR_CBANK_PARAM_SIZE
	.align		4
.L_4016:
        /*006c*/ 	.byte	0x03, 0x19
        /*006e*/ 	.short	0x0020


	//----- nvinfo : EIATTR_PARAM_CBANK
	.align		4
        /*0070*/ 	.byte	0x04, 0x0a
        /*0072*/ 	.short	(.L_4018 - .L_4017)
	.align		4
.L_4017:
        /*0074*/ 	.word	index@(.nv.constant0._ZN2at6native29vectorized_elementwise_kernelILi8ENS0_13BinaryFunctorIddbZZZNS0_23logical_xor_kernel_cudaERNS_14TensorIteratorEENKUlvE0_clEvENKUlvE4_clEvEUlddE_EESt5arrayIPcLm3EEEEviT0_T1_)
        /*0078*/ 	.short	0x0210
        /*007a*/ 	.short	0x0020


	//----- nvinfo : EIATTR_SW_WAR
	.align		4
.L_4018:
        /*007c*/ 	.byte	0x04, 0x36
        /*007e*/ 	.short	(.L_4020 - .L_4019)
.L_4019:
        /*0080*/ 	.word	0x00000008
.L_4020:


//--------------------- .nv.info._ZN2at6native18elementwise_kernelILi128ELi4EZNS0_15gpu_kernel_implINS0_13AUnaryFunctorIssbZZZNS0_23logical_xor_kernel_cudaERNS_14TensorIteratorEENKUlvE0_clEvENKUlvE3_clEvEUlssE_EEEEvRNS_18TensorIteratorBaseERKT_EUliE_EEviT1_ --------------------------
	.section	.nv.info._ZN2at6native18elementwise_kernelILi128ELi4EZNS0_15gpu_kernel_implINS0_13AUnaryFunctorIssbZZZNS0_23logical_xor_kernel_cudaERNS_14TensorIteratorEENKUlvE0_clEvENKUlvE3_clEvEUlssE_EEEEvRNS_18TensorIteratorBaseERKT_EUliE_EEviT1_,"",@"SHT_CUDA_INFO"
	.sectionflags	@""
	.align	4


	//----- nvinfo : EIATTR_CUDA_API_VERSION
	.align		4
        /*0000*/ 	.byte	0x04, 0x37
        /*0002*/ 	.short	(.L_4022 - .L_4021)
.L_4021:
        /*0004*/ 	.word	0x00000082


	//----- nvinfo : EIATTR_KPARAM_INFO
	.align		4
.L_4022:
        /*0008*/ 	.byte	0x04, 0x17
        /*000a*/ 	.short	(.L_4024 - .L_4023)
.L_4023:
        /*000c*/ 	.word	0x00000000
        /*0010*/ 	.short	0x0001
        /*0012*/ 	.short	0x0008
        /*0014*/ 	.byte	0x00, 0xf0, 0x61, 0x08


	//----- nvinfo : EIATTR_KPARAM_INFO
	.align		4
.L_4024:
        /*0018*/ 	.byte	0x04, 0x17
        /*001a*/ 	.short	(.L_4026 - .L_4025)
.L_4025:
        /*001c*/ 	.word	0x00000000
        /*0020*/ 	.short	0x0000
        /*0022*/ 	.short	0x0000
        /*0024*/ 	.byte	0x00, 0xf0, 0x11, 0x00


	//----- nvinfo : EIATTR_SPARSE_MMA_MASK
	.align		4
.L_4026:
        /*0028*/ 	.byte	0x03, 0x50
        /*002a*/ 	.short	0x0000


	//----- nvinfo : EIATTR_MAXREG_COUNT
	.align		4
        /*002c*/ 	.byte	0x03, 0x1b
        /*002e*/ 	.short	0x0080


	//----- nvinfo : EIATTR_EXTERNS
	.align		4
        /*0030*/ 	.byte	0x04, 0x0f
        /*0032*/ 	.short	(.L_4028 - .L_4027)


	//   ....[0]....
	.align		4
.L_4027:
        /*0034*/ 	.word	index@(__assertfail)


	//----- nvinfo : EIATTR_MERCURY_ISA_VERSION
	.align		4
.L_4028:
        /*0038*/ 	.byte	0x03, 0x5f
        /*003a*/ 	.short	0x0101


	//----- nvinfo : EIATTR_SYSCALL_OFFSETS
	.align		4
        /*003c*/ 	.byte	0x04, 0x46
        /*003e*/ 	.short	(.L_4030 - .L_4029)


	//   ....[0]....
.L_4029:
        /*0040*/ 	.word	0x000021f0


	//   ....[1]....
        /*0044*/ 	.word	0x00003080


	//   ....[2]....
        /*0048*/ 	.word	0x000052a0


	//   ....[3]....
        /*004c*/ 	.word	0x00006120


	//   ....[4]....
        /*0050*/ 	.word	0x00008320


	//   ....[5]....
        /*0054*/ 	.word	0x000091a0


	//   ....[6]....
        /*0058*/ 	.word	0x0000b390


	//   ....[7]....
        /*005c*/ 	.word	0x0000c210


	//----- nvinfo : EIATTR_EXIT_INSTR_OFFSETS
	.align		4
.L_4030:
        /*0060*/ 	.byte	0x04, 0x1c
        /*0062*/ 	.short	(.L_4032 - .L_4031)


	//   ....[0]....
.L_4031:
        /*0064*/ 	.word	0x00009240


	//   ....[1]....
        /*0068*/ 	.word	0x0000b520


	//   ....[2]....
        /*006c*/ 	.word	0x0000b540


	//   ....[3]....
        /*0070*/ 	.word	0x0000b5d0


	//   ....[4]....
        /*0074*/ 	.word	0x0000b5f0


	//   ....[5]....
        /*0078*/ 	.word	0x0000b610


	//   ....[6]....
        /*007c*/ 	.word	0x0000b6a0


	//   ....[7]....
        /*0080*/ 	.word	0x0000b6e0


	//   ....[8]....
        /*0084*/ 	.word	0x0000b780


	//   ....[9]....
        /*0088*/ 	.word	0x0000b7d0


	//   ....[10]....
        /*008c*/ 	.word	0x0000b800


	//   ....[11]....
        /*0090*/ 	.word	0x0000b8a0


	//   ....[12]....
        /*0094*/ 	.word	0x0000b8e0


	//   ....[13]....
        /*0098*/ 	.word	0x0000ba70


	//   ....[14]....
        /*009c*/ 	.word	0x0000bbd0


	//   ....[15]....
        /*00a0*/ 	.word	0x0000bc10


	//   ....[16]....
        /*00a4*/ 	.word	0x0000bcb0


	//   ....[17]....
        /*00a8*/ 	.word	0x0000be30


	//   ....[18]....
        /*00ac*/ 	.word	0x0000bfb0


	//   ....[19]....
        /*00b0*/ 	.word	0x0000c110


	//   ....[20]....
        /*00b4*/ 	.word	0x0000c220


	//   ....[21]....
        /*00b8*/ 	.word	0x0000c250


	//   ....[22]....
        /*00bc*/ 	.word	0x0000c270


	//----- nvinfo : EIATTR_MAX_THREADS
	.align		4
.L_4032:
        /*00c0*/ 	.byte	0x04, 0x05
        /*00c2*/ 	.short	(.L_4034 - .L_4033)
.L_4033:
        /*00c4*/ 	.word	0x00000080
        /*00c8*/ 	.word	0x00000001
        /*00cc*/ 	.word	0x00000001


	//----- nvinfo : EIATTR_CRS_STACK_SIZE
	.align		4
.L_4034:
        /*00d0*/ 	.byte	0x04, 0x1e
        /*00d2*/ 	.short	(.L_4036 - .L_4035)
.L_4035:
        /*00d4*/ 	.word	0x00000000


	//----- nvinfo : EIATTR_CBANK_PARAM_SIZE
	.align		4
.L_4036:
        /*00d8*/ 	.byte	0x03, 0x19
        /*00da*/ 	.short	0x0220


	//----- nvinfo : EIATTR_PARAM_CBANK
	.align		4
        /*00dc*/ 	.byte	0x04, 0x0a
        /*00de*/ 	.short	(.L_4038 - .L_4037)
	.align		4
.L_4037:
        /*00e0*/ 	.word	index@(.nv.constant0._ZN2at6native18elementwise_kernelILi128ELi4EZNS0_15gpu_kernel_implINS0_13AUnaryFunctorIssbZZZNS0_23logical_xor_kernel_cudaERNS_14TensorIteratorEENKUlvE0_clEvENKUlvE3_clEvEUlssE_EEEEvRNS_18TensorIteratorBaseERKT_EUliE_EEviT1_)
        /*00e4*/ 	.short	0x0210
        /*00e6*/ 	.short	0x0220


	//----- nvinfo : EIATTR_SW_WAR
	.align		4
.L_4038:
        /*00e8*/ 	.byte	0x04, 0x36
        /*00ea*/ 	.short	(.L_4040 - .L_4039)
.L_4039:
        /*00ec*/ 	.word	0x00000008
.L_4040:


//--------------------- .nv.info._ZN2at6native27unrolled_elementwise_kernelINS0_13AUnaryFunctorIssbZZZNS0_23logical_xor_kernel_cudaERNS_14TensorIteratorEENKUlvE0_clEvENKUlvE3_clEvEUlssE_EESt5arrayIPcLm2EELi4E23TrivialOffsetCalculatorILi1EjESD_NS0_6memory12LoadWithCastILi1EEENSE_13StoreWithCastILi1EEEEEviT_T0_T2_T3_T4_T5_ --------------------------
	.section	.nv.info._ZN2at6native27unrolled_elementwise_kernelINS0_13AUnaryFunctorIssbZZZNS0_23logical_xor_kernel_cudaERNS_14TensorIteratorEENKUlvE0_clEvENKUlvE3_clEvEUlssE_EESt5arrayIPcLm2EELi4E23TrivialOffsetCalculatorILi1EjESD_NS0_6memory12LoadWithCastILi1EEENSE_13StoreWithCastILi1EEEEEviT_T0_T2_T3_T4_T5_,"",@"SHT_CUDA_INFO"
	.sectionflags	@""
	.align	4


	//----- nvinfo : EIATTR_CUDA_API_VERSION
	.align		4
        /*0000*/ 	.byte	0x04, 0x37
        /*0002*/ 	.short	(.L_4042 - .L_4041)
.L_4041:
        /*0004*/ 	.word	0x00000082


	//----- nvinfo : EIATTR_KPARAM_INFO
	.align		4
.L_4042:
        /*0008*/ 	.byte	0x04, 0x17
        /*000a*/ 	.short	(.L_4044 - .L_4043)
.L_4043:
        /*000c*/ 	.word	0x00000000
        /*0010*/ 	.short	0x0006
        /*0012*/ 	.short	0x0024
        /*0014*/ 	.byte	0x00, 0xf0, 0x21, 0x00


	//----- nvinfo : EIATTR_KPARAM_INFO
	.align		4
.L_4044:
        /*0018*/ 	.byte	0x04, 0x17
        /*001a*/ 	.short	(.L_4046 - .L_4045)
.L_4045:
        /*001c*/ 	.word	0x00000000
        /*0020*/ 	.short	0x0005
        /*0022*/ 	.short	0x001c
        /*0024*/ 	.byte	0x00, 0xf0, 0x21, 0x00


	//----- nvinfo : EIATTR_KPARAM_INFO
	.align		4
.L_4046:
        /*0028*/ 	.byte	0x04, 0x17
        /*002a*/ 	.short	(.L_4048 - .L_4047)
.L_4047:
        /*002c*/ 	.word	0x00000000
        /*0030*/ 	.short	0x0004
        /*0032*/ 	.short	0x0019
        /*0034*/ 	.byte	0x00, 0xf0, 0x05, 0x00


	//----- nvinfo : EIATTR_KPARAM_INFO
	.align		4
.L_4048:
        /*0038*/ 	.byte	0x04, 0x17
        /*003a*/ 	.short	(.L_4050 - .L_4049)
.L_4049:
        /*003c*/ 	.word	0x00000000
        /*0040*/ 	.short	0x0003
        /*0042*/ 	.short	0x0018
        /*0044*/ 	.byte	0x00, 0xf0, 0x05, 0x00


	//----- nvinfo : EIATTR_KPARAM_INFO
	.align		4
.L_4050:
        /*0048*/ 	.byte	0x04, 0x17
        /*004a*/ 	.short	(.L_4052 - .L_4051)
.L_4051:
        /*004c*/ 	.word	0x00000000
        /*0050*/ 	.short	0x0002
        /*0052*/ 	.short	0x0008
        /*0054*/ 	.byte	0x00, 0xf0, 0x41, 0x00


	//----- nvinfo : EIATTR_KPARAM_INFO
	.align		4
.L_4052:
        /*0058*/ 	.byte	0x04, 0x17
        /*005a*/ 	.short	(.L_4054 - .L_4053)
.L_4053:
        /*005c*/ 	.word	0x00000000
        /*0060*/ 	.short	0x0001
        /*0062*/ 	.short	0x0004
        /*0064*/ 	.byte	0x00, 0xf0, 0x11, 0x00


	//----- nvinfo : EIATTR_KPARAM_INFO
	.align		4
.L_4054:
        /*0068*/ 	.byte	0x04, 0x17
        /*006a*/ 	.short	(.L_4056 - .L_4055)
.L_4055:
        /*006c*/ 	.word	0x00000000
        /*0070*/ 	.short	0x0000
        /*0072*/ 	.short	0x0000
        /*0074*/ 	.byte	0x00, 0xf0, 0x11, 0x00


	//----- nvinfo : EIATTR_SPARSE_MMA_MASK
	.align		4
.L_4056:
        /*0078*/ 	.byte	0x03, 0x50
        /*007a*/ 	.short	0x0000


	//----- nvinfo : EIATTR_MAXREG_COUNT
	.align		4
        /*007c*/ 	.byte	0x03, 0x1b
        /*007e*/ 	.short	0x00ff


	//----- nvinfo : EIATTR_EXTERNS
	.align		4
        /*0080*/ 	.byte	0x04, 0x0f
        /*0082*/ 	.short	(.L_4058 - .L_4057)


	//   ....[0]....
	.align		4
.L_4057:
        /*0084*/ 	.word	index@(__assertfail)


	//----- nvinfo : EIATTR_MERCURY_ISA_VERSION
	.align		4
.L_4058:
        /*0088*/ 	.byte	0x03, 0x5f
        /*008a*/ 	.short	0x0101


	//----- nvinfo : EIATTR_SYSCALL_OFFSETS
	.align		4
        /*008c*/ 	.byte	0x04, 0x46
        /*008e*/ 	.short	(.L_4060 - .L_4059)


	//   ....[0]....
.L_4059:
        /*0090*/ 	.word	0x00000f10


	//   ....[1]....
        /*0094*/ 	.word	0x00001e20


	//   ....[2]....
        /*0098*/ 	.word	0x00002d40


	//   ....[3]....
        /*009c*/ 	.word	0x00003c30


	//   ....[4]....
        /*00a0*/ 	.word	0x00004c20


	//   ....[5]....
        /*00a4*/ 	.word	0x00005b00


	//   ....[6]....
        /*00a8*/ 	.word	0x000069d0


	//   ....[7]....
        /*00ac*/ 	.word	0x00007890


	//----- nvinfo : EIATTR_EXIT_INSTR_OFFSETS
	.align		4
.L_4060:
        /*00b0*/ 	.byte	0x04, 0x1c
        /*00b2*/ 	.short	(.L_4062 - .L_4061)


	//   ....[0]....
.L_4061:
        /*00b4*/ 	.word	0x00006a70


	//   ....[1]....
        /*00b8*/ 	.word	0x00006ba0


	//   ....[2]....
        /*00bc*/ 	.word	0x00006bc0


	//   ....[3]....
        /*00c0*/ 	.word	0x00006c50


	//   ....[4]....
        /*00c4*/ 	.word	0x00006c70


	//   ....[5]....
        /*00c8*/ 	.word	0x00006c90


	//   ....[6]....
        /*00cc*/ 	.word	0x00006d20


	//   ....[7]....
        /*00d0*/ 	.word	0x00006d60


	//   ....[8]....
        /*00d4*/ 	.word	0x00006e00


	//   ....[9]....
        /*00d8*/ 	.word	0x00006e50


	//   ....[10]....
        /*00dc*/ 	.word	0x00006e80


	//   ....[11]....
        /*00e0*/ 	.word	0x00006f20


	//   ....[12]....
        /*00e4*/ 	.word	0x00006f60


	//   ....[13]....
        /*00e8*/ 	.word	0x000070f0


	//   ....[14]....
        /*00ec*/ 	.word	0x00007250


	//   ....[15]....
        /*00f0*/ 	.word	0x00007290


	//   ....[16]....
        /*00f4*/ 	.word	0x00007330


	//   ....[17]....
        /*00f8*/ 	.word	0x000074b0


	//   ....[18]....
        /*00fc*/ 	.word	0x00007630


	//   ....[19]....
        /*0100*/ 	.word	0x00007790


	//   ....[20]....
        /*0104*/ 	.word	0x000078a0


	//   ....[21]....
        /*0108*/ 	.word	0x000078d0


	//   ....[22]....
        /*010c*/ 	.word	0x000078f0


	//----- nvinfo : EIATTR_MAX_THREADS
	.align		4
.L_4062:
        /*0110*/ 	.byte	0x04, 0x05
        /*0112*/ 	.short	(.L_4064 - .L_4063)
.L_4063:
        /*0114*/ 	.word	0x00000080
        /*0118*/ 	.word	0x00000001
        /*011c*/ 	.word	0x00000001


	//----- nvinfo : EIATTR_CRS_STACK_SIZE
	.align		4
.L_4064:
        /*0120*/ 	.byte	0x04, 0x1e
        /*0122*/ 	.short	(.L_4066 - .L_4065)
.L_4065:
        /*0124*/ 	.word	0x00000000


	//----- nvinfo : EIATTR_CBANK_PARAM_SIZE
	.align		4
.L_4066:
        /*0128*/ 	.byte	0x03, 0x19
        /*012a*/ 	.short	0x002c


	//----- nvinfo : EIATTR_PARAM_CBANK
	.align		4
        /*012c*/ 	.byte	0x04, 0x0a
        /*012e*/ 	.short	(.L_4068 - .L_4067)
	.align		4
.L_4067:
        /*0130*/ 	.word	index@(.nv.constant0._ZN2at6native27unrolled_elementwise_kernelINS0_13AUnaryFunctorIssbZZZNS0_23logical_xor_kernel_cudaERNS_14TensorIteratorEENKUlvE0_clEvENKUlvE3_clEvEUlssE_EESt5arrayIPcLm2EELi4E23TrivialOffsetCalculatorILi1EjESD_NS0_6memory12LoadWithCastILi1EEENSE_13StoreWithCastILi1EEEEEviT_T0_T2_T3_T4_T5_)
        /*0134*/ 	.short	0x0210
        /*0136*/ 	.short	0x002c


	//----- nvinfo : EIATTR_SW_WAR
	.align		4
.L_4068:
        /*0138*/ 	.byte	0x04, 0x36
        /*013a*/ 	.short	(.L_4070 - .L_4069)
.L_4069:
        /*013c*/ 	.word	0x00000008
.L_4070:


//--------------------- .nv.info._ZN2at6native18elementwise_kernelILi128ELi4EZNS0_22gpu_kernel_impl_nocastINS0_13AUnaryFunctorIssbZZZNS0_23logical_xor_kernel_cudaERNS_14TensorIteratorEENKUlvE0_clEvENKUlvE3_clEvEUlssE_EEEEvRNS_18TensorIteratorBaseERKT_EUliE_EEviT1_ --------------------------
	.section	.nv.info._ZN2at6native18elementwise_kernelILi128ELi4EZNS0_22gpu_kernel_impl_nocastINS0_13AUnaryFunctorIssbZZZNS0_23logical_xor_kernel_cudaERNS_14TensorIteratorEENKUlvE0_clEvENKUlvE3_clEvEUlssE_EEEEvRNS_18TensorIteratorBaseERKT_EUliE_EEviT1_,"",@"SHT_CUDA_INFO"
	.sectionflags	@""
	.align	4


	//----- nvinfo : EIATTR_CUDA_API_VERSION
	.align		4
        /*0000*/ 	.byte	0x04, 0x37
        /*0002*/ 	.short	(.L_4072 - .L_4071)
.L_4071:
        /*0004*/ 	.word	0x00000082


	//----- nvinfo : EIATTR_KPARAM_INFO
	.align		4
.L_4072:
        /*0008*/ 	.byte	0x04, 0x17
        /*000a*/ 	.short	(.L_4074 - .L_4073)
.L_4073:
        /*000c*/ 	.word	0x00000000
        /*0010*/ 	.short	0x0001
        /*0012*/ 	.short	0x0008
        /*0014*/ 	.byte	0x00, 0xf0, 0x61, 0x08


	//----- nvinfo : EIATTR_KPARAM_INFO
	.align		4
.L_4074:
        /*0018*/ 	.byte	0x04, 0x17
        /*001a*/ 	.short	(.L_4076 - .L_4075)
.L_4075:
        /*001c*/ 	.word	0x00000000
        /*0020*/ 	.short	0x0000
        /*0022*/ 	.short	0x0000
        /*0024*/ 	.byte	0x00, 0xf0, 0x11, 0x00


	//----- nvinfo : EIATTR_SPARSE_MMA_MASK
	.align		4
.L_4076:
        /*0028*/ 	.byte	0x03, 0x50
        /*002a*/ 	.short	0x0000


	//----- nvinfo : EIATTR_MAXREG_COUNT
	.align		4
        /*002c*/ 	.byte	0x03, 0x1b
        /*002e*/ 	.short	0x0080


	//----- nvinfo : EIATTR_MERCURY_ISA_VERSION
	.align		4
        /*0030*/ 	.byte	0x03, 0x5f
        /*0032*/ 	.short	0x0101


	//----- nvinfo : EIATTR_EXIT_INSTR_OFFSETS
	.align		4
        /*0034*/ 	.byte	0x04, 0x1c
        /*0036*/ 	.short	(.L_4078 - .L_4077)


	//   ....[0]....
.L_4077:
        /*0038*/ 	.word	0x00003c50


	//   ....[1]....
        /*003c*/ 	.word	0x00005010


	//----- nvinfo : EIATTR_MAX_THREADS
	.align		4
.L_4078:
        /*0040*/ 	.byte	0x04, 0x05
        /*0042*/ 	.short	(.L_4080 - .L_4079)
.L_4079:
        /*0044*/ 	.word	0x00000080
        /*0048*/ 	.word	0x00000001
        /*004c*/ 	.word	0x00000001


	//----- nvinfo : EIATTR_CRS_STACK_SIZE
	.align		4
.L_4080:
        /*0050*/ 	.byte	0x04, 0x1e
        /*0052*/ 	.short	(.L_4082 - .L_4081)
.L_4081:
        /*0054*/ 	.word	0x00000000


	//----- nvinfo : EIATTR_CBANK_PARAM_SIZE
	.align		4
.L_4082:
        /*0058*/ 	.byte	0x03, 0x19
        /*005a*/ 	.short	0x0220


	//----- nvinfo : EIATTR_PARAM_CBANK
	.align		4
        /*005c*/ 	.byte	0x04, 0x0a
        /*005e*/ 	.short	(.L_4084 - .L_4083)
	.align		4
.L_4083:
        /*0060*/ 	.word	index@(.nv.constant0._ZN2at6native18elementwise_kernelILi128ELi4EZNS0_22gpu_kernel_impl_nocastINS0_13AUnaryFunctorIssbZZZNS0_23logical_xor_kernel_cudaERNS_14TensorIteratorEENKUlvE0_clEvENKUlvE3_clEvEUlssE_EEEEvRNS_18TensorIteratorBaseERKT_EUliE_EEviT1_)
        /*0064*/ 	.short	0x0210
        /*0066*/ 	.short	0x0220


	//----- nvinfo : EIATTR_SW_WAR
	.align		4
.L_4084:
        /*0068*/ 	.byte	0x04, 0x36
        /*006a*/ 	.short	(.L_4086 - .L_4085)
.L_4085:
        /*006c*/ 	.word	0x00000008
.L_4086:


//--------------------- .nv.info._ZN2at6native27unrolled_elementwise_kernelINS0_13AUnaryFunctorIssbZZZNS0_23logical_xor_kernel_cudaERNS_14TensorIteratorEENKUlvE0_clEvENKUlvE3_clEvEUlssE_EESt5arrayIPcLm2EELi4E23TrivialOffsetCalculatorILi1EjESD_NS0_6memory15LoadWithoutCastENSE_16StoreWithoutCastEEEviT_T0_T2_T3_T4_T5_ --------------------------
	.section	.nv.info._ZN2at6native27unrolled_elementwise_kernelINS0_13AUnaryFunctorIssbZZZNS0_23logical_xor_kernel_cudaERNS_14TensorIteratorEENKUlvE0_clEvENKUlvE3_clEvEUlssE_EESt5arrayIPcLm2EELi4E23TrivialOffsetCalculatorILi1EjESD_NS0_6memory15LoadWithoutCastENSE_16StoreWithoutCastEEEviT_T0_T2_T3_T4_T5_,"",@"SHT_CUDA_INFO"
	.sectionflags	@""
	.align	4


	//----- nvinfo : EIATTR_CUDA_API_VERSION
	.align		4
        /*0000*/ 	.byte	0x04, 0x37
        /*0002*/ 	.short	(.L_4088 - .L_4087)
.L_4087:
        /*0004*/ 	.word	0x00000082


	//----- nvinfo : EIATTR_KPARAM_INFO
	.align		4
.L_4088:
        /*0008*/ 	.byte	0x04, 0x17
        /*000a*/ 	.short	(.L_4090 - .L_4089)
.L_4089:
        /*000c*/ 	.word	0x00000000
        /*0010*/ 	.short	0x0006
        /*0012*/ 	.short	0x001b
        /*0014*/ 	.byte	0x00, 0xf0, 0x05, 0x00


	//----- nvinfo : EIATTR_KPARAM_INFO
	.align		4
.L_4090:
        /*0018*/ 	.byte	0x04, 0x17
        /*001a*/ 	.short	(.L_4092 - .L_4091)
.L_4091:
        /*001c*/ 	.word	0x00000000
        /*0020*/ 	.short	0x0005
        /*0022*/ 	.short	0x001a
        /*0024*/ 	.byte	0x00, 0xf0, 0x05, 0x00


	//----- nvinfo : EIATTR_KPARAM_INFO
	.align		4
.L_4092:
        /*0028*/ 	.byte	0x04, 0x17
        /*002a*/ 	.short	(.L_4094 - .L_4093)
.L_4093:
        /*002c*/ 	.word	0x00000000
        /*0030*/ 	.short	0x0004
        /*0032*/ 	.short	0x0019
        /*0034*/ 	.byte	0x00, 0xf0, 0x05, 0x00


	//----- nvinfo : EIATTR_KPARAM_INFO
	.align		4
.L_4094:
        /*0038*/ 	.byte	0x04, 0x17
        /*003a*/ 	.short	(.L_4096 - .L_4095)
.L_4095:
        /*003c*/ 	.word	0x00000000
        /*0040*/ 	.short	0x0003
        /*0042*/ 	.short	0x0018
        /*0044*/ 	.byte	0x00, 0xf0, 0x05, 0x00


	//----- nvinfo : EIATTR_KPARAM_INFO
	.align		4
.L_4096:
        /*0048*/ 	.byte	0x04, 0x17
        /*004a*/ 	.short	(.L_4098 - .L_4097)
.L_4097:
        /*004c*/ 	.word	0x00000000
        /*0050*/ 	.short	0x0002
        /*0052*/ 	.short	0x0008
        /*0054*/ 	.byte	0x00, 0xf0, 0x41, 0x00


	//----- nvinfo : EIATTR_KPARAM_INFO
	.align		4
.L_4098:
        /*0058*/ 	.byte	0x04, 0x17
        /*005a*/ 	.short	(.L_4100 - .L_4099)
.L_4099:
        /*005c*/ 	.word	0x00000000
        /*0060*/ 	.short	0x0001
        /*0062*/ 	.short	0x0004
        /*0064*/ 	.byte	0x00, 0xf0, 0x11, 0x00


	//----- nvinfo : EIATTR_KPARAM_INFO
	.align		4
.L_4100:
        /*0068*/ 	.byte	0x04, 0x17
        /*006a*/ 	.short	(.L_4102 - .L_4101)
.L_4101:
        /*006c*/ 	.word	0x00000000
        /*0070*/ 	.short	0x0000
        /*0072*/ 	.short	0x0000
        /*0074*/ 	.byte	0x00, 0xf0, 0x11, 0x00


	//----- nvinfo : EIATTR_SPARSE_MMA_MASK
	.align		4
.L_4102:
        /*0078*/ 	.byte	0x03, 0x50
        /*007a*/ 	.short	0x0000


	//----- nvinfo : EIATTR_MAXREG_COUNT
	.align		4
        /*007c*/ 	.byte	0x03, 0x1b
        /*007e*/ 	.short	0x00ff


	//----- nvinfo : EIATTR_MERCURY_ISA_VERSION
	.align		4
        /*0080*/ 	.byte	0x03, 0x5f
        /*0082*/ 	.short	0x0101


	//----- nvinfo : EIATTR_EXIT_INSTR_OFFSETS
	.align		4
        /*0084*/ 	.byte	0x04, 0x1c
        /*0086*/ 	.short	(.L_4104 - .L_4103)


	//   ....[0]....
.L_4103:
        /*0088*/ 	.word	0x00000480


	//   ....[1]....
        /*008c*/ 	.word	0x000004f0


	//----- nvinfo : EIATTR_MAX_THREADS
	.align		4
.L_4104:
        /*0090*/ 	.byte	0x04, 0x05
        /*0092*/ 	.short	(.L_4106 - .L_4105)
.L_4105:
        /*0094*/ 	.word	0x00000080
        /*0098*/ 	.word	0x00000001
        /*009c*/ 	.word	0x00000001


	//----- nvinfo : EIATTR_CRS_STACK_SIZE
	.align		4
.L_4106:
        /*00a0*/ 	.byte	0x04, 0x1e
        /*00a2*/ 	.short	(.L_4108 - .L_4107)
.L_4107:
        /*00a4*/ 	.word	0x00000000


	//----- nvinfo : EIATTR_CBANK_PARAM_SIZE
	.align		4
.L_4108:
        /*00a8*/ 	.byte	0x03, 0x19
        /*00aa*/ 	.short	0x001c


	//----- nvinfo : EIATTR_PARAM_CBANK
	.align		4
        /*00ac*/ 	.byte	0x04, 0x0a
        /*00ae*/ 	.short	(.L_4110 - .L_4109)
	.align		4
.L_4109:
        /*00b0*/ 	.word	index@(.nv.constant0._ZN2at6native27unrolled_elementwise_kernelINS0_13AUnaryFunctorIssbZZZNS0_23logical_xor_kernel_cudaERNS_14TensorIteratorEENKUlvE0_clEvENKUlvE3_clEvEUlssE_EESt5arrayIPcLm2EELi4E23TrivialOffsetCalculatorILi1EjESD_NS0_6memory15LoadWithoutCastENSE_16StoreWithoutCastEEEviT_T0_T2_T3_T4_T5_)
        /*00b4*/ 	.short	0x0210
        /*00b6*/ 	.short	0x001c


	//----- nvinfo : EIATTR_SW_WAR
	.align		4
.L_4110:
        /*00b8*/ 	.byte	0x04, 0x36
        /*00ba*/ 	.short	(.L_4112 - .L_4111)
.L_4111:
        /*00bc*/ 	.word	0x00000008
.L_4112:


//--------------------- .nv.info._ZN2at6native29vectorized_elementwise_kernelILi2ENS0_13AUnaryFunctorIssbZZZNS0_23logical_xor_kernel_cudaERNS_14TensorIteratorEENKUlvE0_clEvENKUlvE3_clEvEUlssE_EESt5arrayIPcLm2EEEEviT0_T1_ --------------------------
	.section	.nv.info._ZN2at6native29vectorized_elementwise_kernelILi2ENS0_13AUnaryFunctorIssbZZZNS0_23logical_xor_kernel_cudaERNS_14TensorIteratorEENKUlvE0_clEvENKUlvE3_clEvEUlssE_EESt5arrayIPcLm2EEEEviT0_T1_,"",@"SHT_CUDA_INFO"
	.sectionflags	@""
	.align	4


	//----- nvinfo : EIATTR_CUDA_API_VERSION
	.align		4
        /*0000*/ 	.byte	0x04, 0x37
        /*0002*/ 	.short	(.L_4114 - .L_4113)
.L_4113:
        /*0004*/ 	.word	0x00000082


	//----- nvinfo : EIATTR_KPARAM_INFO
	.align		4
.L_4114:
        /*0008*/ 	.byte	0x04, 0x17
        /*000a*/ 	.short	(.L_4116 - .L_4115)
.L_4115:
        /*000c*/ 	.word	0x00000000
        /*0010*/ 	.short	0x0002
        /*0012*/ 	.short	0x0008
        /*0014*/ 	.byte	0x00, 0xf0, 0x41, 0x00


	//----- nvinfo : EIATTR_KPARAM_INFO
	.align		4
.L_4116:
        /*0018*/ 	.byte	0x04, 0x17
        /*001a*/ 	.short	(.L_4118 - .L_4117)
.L_4117:
        /*001c*/ 	.word	0x00000000
        /*0020*/ 	.short	0x0001
        /*0022*/ 	.short	0x0004
        /*0024*/ 	.byte	0x00, 0xf0, 0x11, 0x00


	//----- nvinfo : EIATTR_KPARAM_INFO
	.align		4
.L_4118:
        /*0028*/ 	.byte	0x04, 0x17
        /*002a*/ 	.short	(.L_4120 - .L_4119)
.L_4119:
        /*002c*/ 	.word	0x00000000
        /*0030*/ 	.short	0x0000
        /*0032*/ 	.short	0x0000
        /*0034*/ 	.byte	0x00, 0xf0, 0x11, 0x00


	//----- nvinfo : EIATTR_SPARSE_MMA_MASK
	.align		4
.L_4120:
        /*0038*/ 	.byte	0x03, 0x50
        /*003a*/ 	.short	0x0000


	//----- nvinfo : EIATTR_MAXREG_COUNT
	.align		4
        /*003c*/ 	.byte	0x03, 0x1b
        /*003e*/ 	.short	0x00ff


	//----- nvinfo : EIATTR_MERCURY_ISA_VERSION
	.align		4
        /*0040*/ 	.byte	0x03, 0x5f
        /*0042*/ 	.short	0x0101


	//----- nvinfo : EIATTR_EXIT_INSTR_OFFSETS
	.align		4
        /*0044*/ 	.byte	0x04, 0x1c
        /*0046*/ 	.short	(.L_4122 - .L_4121)


	//   ....[0]....
.L_4121:
        /*0048*/ 	.word	0x000003c0


	//   ....[1]....
        /*004c*/ 	.word	0x00000d10


	//   ....[2]....
        /*0050*/ 	.word	0x00000d80


	//----- nvinfo : EIATTR_MAX_THREADS
	.align		4
.L_4122:
        /*0054*/ 	.byte	0x04, 0x05
        /*0056*/ 	.short	(.L_4124 - .L_4123)
.L_4123:
        /*0058*/ 	.word	0x00000080
        /*005c*/ 	.word	0x00000001
        /*0060*/ 	.word	0x00000001


	//----- nvinfo : EIATTR_CRS_STACK_SIZE
	.align		4
.L_4124:
        /*0064*/ 	.byte	0x04, 0x1e
        /*0066*/ 	.short	(.L_4126 - .L_4125)
.L_4125:
        /*0068*/ 	.word	0x00000000


	//----- nvinfo : EIATTR_CBANK_PARAM_SIZE
	.align		4
.L_4126:
        /*006c*/ 	.byte	0x03, 0x19
        /*006e*/ 	.short	0x0018


	//----- nvinfo : EIATTR_PARAM_CBANK
	.align		4
        /*0070*/ 	.byte	0x04, 0x0a
        /*0072*/ 	.short	(.L_4128 - .L_4127)
	.align		4
.L_4127:
        /*0074*/ 	.word	index@(.nv.constant0._ZN2at6native29vectorized_elementwise_kernelILi2ENS0_13AUnaryFunctorIssbZZZNS0_23logical_xor_kernel_cudaERNS_14TensorIteratorEENKUlvE0_clEvENKUlvE3_clEvEUlssE_EESt5arrayIPcLm2EEEEviT0_T1_)
        /*0078*/ 	.short	0x0210
        /*007a*/ 	.short	0x0018


	//----- nvinfo : EIATTR_SW_WAR
	.align		4
.L_4128:
        /*007c*/ 	.byte	0x04, 0x36
        /*007e*/ 	.short	(.L_4130 - .L_4129)
.L_4129:
        /*0080*/ 	.word	0x00000008
.L_4130:


//--------------------- .nv.info._ZN2at6native29vectorized_elementwise_kernelILi4ENS0_13AUnaryFunctorIssbZZZNS0_23logical_xor_kernel_cudaERNS_14TensorIteratorEENKUlvE0_clEvENKUlvE3_clEvEUlssE_EESt5arrayIPcLm2EEEEviT0_T1_ --------------------------
	.section	.nv.info._ZN2at6native29vectorized_elementwise_kernelILi4ENS0_13AUnaryFunctorIssbZZZNS0_23logical_xor_kernel_cudaERNS_14TensorIteratorEENKUlvE0_clEvENKUlvE3_clEvEUlssE_EESt5arrayIPcLm2EEEEviT0_T1_,"",@"SHT_CUDA_INFO"
	.sectionflags	@""
	.align	4


	//----- nvinfo : EIATTR_CUDA_API_VERSION
	.align		4
        /*0000*/ 	.byte	0x04, 0x37
        /*0002*/ 	.short	(.L_4132 - .L_4131)
.L_4131:
        /*0004*/ 	.word	0x00000082


	//----- nvinfo : EIATTR_KPARAM_INFO
	.align		4
.L_4132:
        /*0008*/ 	.byte	0x04, 0x17
        /*000a*/ 	.short	(.L_4134 - .L_4133)
.L_4133:
        /*000c*/ 	.word	0x00000000
        /*0010*/ 	.short	0x0002
        /*0012*/ 	.short	0x0008
        /*0014*/ 	.byte	0x00, 0xf0, 0x41, 0x00


	//----- nvinfo : EIATTR_KPARAM_INFO
	.align		4
.L_4134:
        /*0018*/ 	.byte	0x04, 0x17
        /*001a*/ 	.short	(.L_4136 - .L_4135)
.L_4135:
        /*001c*/ 	.word	0x00000000
        /*0020*/ 	.short	0x0001
        /*0022*/ 	.short	0x0004
        /*0024*/ 	.byte	0x00, 0xf0, 0x11, 0x00


	//----- nvinfo : EIATTR_KPARAM_INFO
	.align		4
.L_4136:
        /*0028*/ 	.byte	0x04, 0x17
        /*002a*/ 	.short	(.L_4138 - .L_4137)
.L_4137:
        /*002c*/ 	.word	0x00000000
        /*0030*/ 	.short	0x0000
        /*0032*/ 	.short	0x0000
        /*0034*/ 	.byte	0x00, 0xf0, 0x11, 0x00


	//----- nvinfo : EIATTR_SPARSE_MMA_MASK
	.align		4
.L_4138:
        /*0038*/ 	.byte	0x03, 0x50
        /*003a*/ 	.short	0x0000


	//----- nvinfo : EIATTR_MAXREG_COUNT
	.align		4
        /*003c*/ 	.byte	0x03, 0x1b
        /*003e*/ 	.short	0x00ff


	//----- nvinfo : EIATTR_MERCURY_ISA_VERSION
	.align		4
        /*0040*/ 	.byte	0x03, 0x5f
        /*0042*/ 	.short	0x0101


	//----- nvinfo : EIATTR_EXIT_INSTR_OFFSETS
	.align		4
        /*0044*/ 	.byte	0x04, 0x1c
        /*0046*/ 	.short	(.L_4140 - .L_4139)


	//   ....[0]....
.L_4139:
        /*0048*/ 	.word	0x00000380


	//   ....[1]....
        /*004c*/ 	.word	0x00000cd0


	//   ....[2]....
        /*0050*/ 	.word	0x00000d40


	//----- nvinfo : EIATTR_MAX_THREADS
	.align		4
.L_4140:
        /*0054*/ 	.byte	0x04, 0x05
        /*0056*/ 	.short	(.L_4142 - .L_4141)
.L_4141:
        /*0058*/ 	.word	0x00000080
        /*005c*/ 	.word	0x00000001
        /*0060*/ 	.word	0x00000001


	//----- nvinfo : EIATTR_CRS_STACK_SIZE
	.align		4
.L_4142:
        /*0064*/ 	.byte	0x04, 0x1e
        /*0066*/ 	.short	(.L_4144 - .L_4143)
.L_4143:
        /*0068*/ 	.word	0x00000000


	//----- nvinfo : EIATTR_CBANK_PARAM_SIZE
	.align		4
.L_4144:
        /*006c*/ 	.byte	0x03, 0x19
        /*006e*/ 	.short	0x0018


	//----- nvinfo : EIATTR_PARAM_CBANK
	.align		4
        /*0070*/ 	.byte	0x04, 0x0a
        /*0072*/ 	.short	(.L_4146 - .L_4145)
	.align		4
.L_4145:
        /*0074*/ 	.word	index@(.nv.constant0._ZN2at6native29vectorized_elementwise_kernelILi4ENS0_13AUnaryFunctorIssbZZZNS0_23logical_xor_kernel_cudaERNS_14TensorIteratorEENKUlvE0_clEvENKUlvE3_clEvEUlssE_EESt5arrayIPcLm2EEEEviT0_T1_)
        /*0078*/ 	.short	0x0210
        /*007a*/ 	.short	0x0018


	//----- nvinfo : EIATTR_SW_WAR
	.align		4
.L_4146:
        /*007c*/ 	.byte	0x04, 0x36
        /*007e*/ 	.short	(.L_4148 - .L_4147)
.L_4147:
        /*0080*/ 	.word	0x00000008
.L_4148:


//--------------------- .nv.info._ZN2at6native29vectorized_elementwise_kernelILi8ENS0_13AUnaryFunctorIssbZZZNS0_23logical_xor_kernel_cudaERNS_14TensorIteratorEENKUlvE0_clEvENKUlvE3_clEvEUlssE_EESt5arrayIPcLm2EEEEviT0_T1_ --------------------------
	.section	.nv.info._ZN2at6native29vectorized_elementwise_kernelILi8ENS0_13AUnaryFunctorIssbZZZNS0_23logical_xor_kernel_cudaERNS_14TensorIteratorEENKUlvE0_clEvENKUlvE3_clEvEUlssE_EESt5arrayIPcLm2EEEEviT0_T1_,"",@"SHT_CUDA_INFO"
	.sectionflags	@""
	.align	4


	//----- nvinfo : EIATTR_CUDA_API_VERSION
	.align		4
        /*0000*/ 	.byte	0x04, 0x37
        /*0002*/ 	.short	(.L_4150 - .L_4149)
.L_4149:
        /*0004*/ 	.word	0x00000082


	//----- nvinfo : EIATTR_KPARAM_INFO
	.align		4
.L_4150:
        /*0008*/ 	.byte	0x04, 0x17
        /*000a*/ 	.short	(.L_4152 - .L_4151)
.L_4151:
        /*000c*/ 	.word	0x00000000
        /*0010*/ 	.short	0x0002
        /*0012*/ 	.short	0x0008
        /*0014*/ 	.byte	0x00, 0xf0, 0x41, 0x00


	//----- nvinfo : EIATTR_KPARAM_INFO
	.align		4
.L_4152:
        /*0018*/ 	.byte	0x04, 0x17
        /*001a*/ 	.short	(.L_4154 - .L_4153)
.L_4153:
        /*001c*/ 	.word	0x00000000
        /*0020*/ 	.short	0x0001
        /*0022*/ 	.short	0x0004
        /*0024*/ 	.byte	0x00, 0xf0, 0x11, 0x00


	//----- nvinfo : EIATTR_KPARAM_INFO
	.align		4
.L_4154:
        /*0028*/ 	.byte	0x04, 0x17
        /*002a*/ 	.short	(.L_4156 - .L_4155)
.L_4155:
        /*002c*/ 	.word	0x00000000
        /*0030*/ 	.short	0x0000
        /*0032*/ 	.short	0x0000
        /*0034*/ 	.byte	0x00, 0xf0, 0x11, 0x00


	//----- nvinfo : EIATTR_SPARSE_MMA_MASK
	.align		4
.L_4156:
        /*0038*/ 	.byte	0x03, 0x50
        /*003a*/ 	.short	0x0000


	//----- nvinfo : EIATTR_MAXREG_COUNT
	.align		4
        /*003c*/ 	.byte	0x03, 0x1b
        /*003e*/ 	.short	0x00ff


	//----- nvinfo : EIATTR_MERCURY_ISA_VERSION
	.align		4
        /*0040*/ 	.byte	0x03, 0x5f
        /*0042*/ 	.short	0x0101


	//----- nvinfo : EIATTR_EXIT_INSTR_OFFSETS
	.align		4
        /*0044*/ 	.byte	0x04, 0x1c
        /*0046*/ 	.short	(.L_4158 - .L_4157)


	//   ....[0]....
.L_4157:
        /*0048*/ 	.word	0x000003b0


	//   ....[1]....
        /*004c*/ 	.word	0x00000d00


	//   ....[2]....
        /*0050*/ 	.word	0x00000d70


	//----- nvinfo : EIATTR_MAX_THREADS
	.align		4
.L_4158:
        /*0054*/ 	.byte	0x04, 0x05
        /*0056*/ 	.short	(.L_4160 - .L_4159)
.L_4159:
        /*0058*/ 	.word	0x00000080
        /*005c*/ 	.word	0x00000001
        /*0060*/ 	.word	0x00000001


	//----- nvinfo : EIATTR_CRS_STACK_SIZE
	.align		4
.L_4160:
        /*0064*/ 	.byte	0x04, 0x1e
        /*0066*/ 	.short	(.L_4162 - .L_4161)
.L_4161:
        /*0068*/ 	.word	0x00000000


	//----- nvinfo : EIATTR_CBANK_PARAM_SIZE
	.align		4
.L_4162:
        /*006c*/ 	.byte	0x03, 0x19
        /*006e*/ 	.short	0x0018


	//----- nvinfo : EIATTR_PARAM_CBANK
	.align		4
        /*0070*/ 	.byte	0x04, 0x0a
        /*0072*/ 	.short	(.L_4164 - .L_4163)
	.align		4
.L_4163:
        /*0074*/ 	.word	index@(.nv.constant0._ZN2at6native29vectorized_elementwise_kernelILi8ENS0_13AUnaryFunctorIssbZZZNS0_23logical_xor_kernel_cudaERNS_14TensorIteratorEENKUlvE0_clEvENKUlvE3_clEvEUlssE_EESt5arrayIPcLm2EEEEviT0_T1_)
        /*0078*/ 	.short	0x0210
        /*007a*/ 	.short	0x0018


	//----- nvinfo : EIATTR_SW_WAR
	.align		4
.L_4164:
        /*007c*/ 	.byte	0x04, 0x36
        /*007e*/ 	.short	(.L_4166 - .L_4165)
.L_4165:
        /*0080*/ 	.word	0x00000008
.L_4166:


//--------------------- .nv.info._ZN2at6native18elementwise_kernelILi128ELi4EZNS0_15gpu_kernel_implINS0_13BinaryFunctorIssbZZZNS0_23logical_xor_kernel_cudaERNS_14TensorIteratorEENKUlvE0_clEvENKUlvE3_clEvEUlssE_EEEEvRNS_18TensorIteratorBaseERKT_EUliE_EEviT1_ --------------------------
	.section	.nv.info._ZN2at6native18elementwise_kernelILi128ELi4EZNS0_15gpu_kernel_implINS0_13BinaryFunctorIssbZZZNS0_23logical_xor_kernel_cudaERNS_14TensorIteratorEENKUlvE0_clEvENKUlvE3_clEvEUlssE_EEEEvRNS_18TensorIteratorBaseERKT_EUliE_EEviT1_,"",@"SHT_CUDA_INFO"
	.sectionflags	@""
	.align	4


	//----- nvinfo : EIATTR_CUDA_API_VERSION
	.align		4
        /*0000*/ 	.byte	0x04, 0x37
        /*0002*/ 	.short	(.L_4168 - .L_4167)
.L_4167:
        /*0004*/ 	.word	0x00000082


	//----- nvinfo : EIATTR_KPARAM_INFO
	.align		4
.L_4168:
        /*0008*/ 	.byte	0x04, 0x17
        /*000a*/ 	.short	(.L_4170 - .L_4169)
.L_4169:
        /*000c*/ 	.word	0x00000000
        /*0010*/ 	.short	0x0001
        /*0012*/ 	.short	0x0008
        /*0014*/ 	.byte	0x00, 0xf0, 0x21, 0x0a


	//----- nvinfo : EIATTR_KPARAM_INFO
	.align		4
.L_4170:
        /*0018*/ 	.byte	0x04, 0x17
        /*001a*/ 	.short	(.L_4172 - .L_4171)
.L_4171:
        /*001c*/ 	.word	0x00000000
        /*0020*/ 	.short	0x0000
        /*0022*/ 	.short	0x0000
        /*0024*/ 	.byte	0x00, 0xf0, 0x11, 0x00


	//----- nvinfo : EIATTR_SPARSE_MMA_MASK
	.align		4
.L_4172:
        /*0028*/ 	.byte	0x03, 0x50
        /*002a*/ 	.short	0x0000


	//----- nvinfo : EIATTR_MAXREG_COUNT
	.align		4
        /*002c*/ 	.byte	0x03, 0x1b
        /*002e*/ 	.short	0x0080


	//----- nvinfo : EIATTR_EXTERNS
	.align		4
        /*0030*/ 	.byte	0x04, 0x0f
        /*0032*/ 	.short	(.L_4174 - .L_4173)


	//   ....[0]....
	.align		4
.L_4173:
        /*0034*/ 	.word	index@(__assertfail)


	//----- nvinfo : EIATTR_MERCURY_ISA_VERSION
	.align		4
.L_4174:
        /*0038*/ 	.byte	0x03, 0x5f
        /*003a*/ 	.short	0x0101


	//----- nvinfo : EIATTR_SYSCALL_OFFSETS
	.align		4
        /*003c*/ 	.byte	0x04, 0x46
        /*003e*/ 	.short	(.L_4176 - .L_4175)


	//   ....[0]....
.L_4175:
        /*0040*/ 	.word	0x00002520


	//   ....[1]....
        /*0044*/ 	.word	0x000033a0


	//   ....[2]....
        /*0048*/ 	.word	0x00004220


	//   ....[3]....
        /*004c*/ 	.word	0x00006760


	//   ....[4]....
        /*0050*/ 	.word	0x000075e0


	//   ....[5]....
        /*0054*/ 	.word	0x00008460


	//   ....[6]....
        /*0058*/ 	.word	0x0000a990


	//   ....[7]....
        /*005c*/ 	.word	0x0000b810


	//   ....[8]....
        /*0060*/ 	.word	0x0000c690


	//   ....[9]....
        /*0064*/ 	.word	0x0000ebb0


	//   ....[10]....
        /*0068*/ 	.word	0x0000fa30


	//   ....[11]....
        /*006c*/ 	.word	0x000108b0


	//----- nvinfo : EIATTR_EXIT_INSTR_OFFSETS
	.align		4
.L_4176:
        /*0070*/ 	.byte	0x04, 0x1c
        /*0072*/ 	.short	(.L_4178 - .L_4177)


	//   ....[0]....
.L_4177:
        /*0074*/ 	.word	0x0000c730


	//   ....[1]....
        /*0078*/ 	.word	0x0000fbc0


	//   ....[2]....
        /*007c*/ 	.word	0x0000fbe0


	//   ....[3]....
        /*0080*/ 	.word	0x0000fc70


	//   ....[4]....
        /*0084*/ 	.word	0x0000fc90


	//   ....[5]....
        /*0088*/ 	.word	0x0000fcb0


	//   ....[6]....
        /*008c*/ 	.word	0x0000fd40


	//   ....[7]....
        /*0090*/ 	.word	0x0000fd80


	//   ....[8]....
        /*0094*/ 	.word	0x0000fe20


	//   ....[9]....
        /*0098*/ 	.word	0x0000fe70


	//   ....[10]....
        /*009c*/ 	.word	0x0000fea0


	//   ....[11]....
        /*00a0*/ 	.word	0x0000ff40


	//   ....[12]....
        /*00a4*/ 	.word	0x0000ff80


	//   ....[13]....
        /*00a8*/ 	.word	0x00010110


	//   ....[14]....
        /*00ac*/ 	.word	0x00010270


	//   ....[15]....
        /*00b0*/ 	.word	0x000102b0


	//   ....[16]....
        /*00b4*/ 	.word	0x00010350


	//   ....[17]....
        /*00b8*/ 	.word	0x000104d0


	//   ....[18]....
        /*00bc*/ 	.word	0x00010650


	//   ....[19]....
        /*00c0*/ 	.word	0x000107b0


	//   ....[20]....
        /*00c4*/ 	.word	0x000108c0


	//   ....[21]....
        /*00c8*/ 	.word	0x000108f0


	//   ....[22]....
        /*00cc*/ 	.word	0x00010910


	//----- nvinfo : EIATTR_MAX_THREADS
	.align		4
.L_4178:
        /*00d0*/ 	.byte	0x04, 0x05
        /*00d2*/ 	.short	(.L_4180 - .L_4179)
.L_4179:
        /*00d4*/ 	.word	0x00000080
        /*00d8*/ 	.word	0x00000001
        /*00dc*/ 	.word	0x00000001


	//----- nvinfo : EIATTR_CRS_STACK_SIZE
	.align		4
.L_4180:
        /*00e0*/ 	.byte	0x04, 0x1e
        /*00e2*/ 	.short	(.L_4182 - .L_4181)
.L_4181:
        /*00e4*/ 	.word	0x00000000


	//----- nvinfo : EIATTR_CBANK_PARAM_SIZE
	.align		4
.L_4182:
        /*00e8*/ 	.byte	0x03, 0x19
        /*00ea*/ 	.short	0x0290


	//----- nvinfo : EIATTR_PARAM_CBANK
	.align		4
        /*00ec*/ 	.byte	0x04, 0x0a
        /*00ee*/ 	.short	(.L_4184 - .L_4183)
	.align		4
.L_4183:
        /*00f0*/ 	.word	index@(.nv.constant0._ZN2at6native18elementwise_kernelILi128ELi4EZNS0_15gpu_kernel_implINS0_13BinaryFunctorIssbZZZNS0_23logical_xor_kernel_cudaERNS_14TensorIteratorEENKUlvE0_clEvENKUlvE3_clEvEUlssE_EEEEvRNS_18TensorIteratorBaseERKT_EUliE_EEviT1_)
        /*00f4*/ 	.short	0x0210
        /*00f6*/ 	.short	0x0290


	//----- nvinfo : EIATTR_SW_WAR
	.align		4
.L_4184:
        /*00f8*/ 	.byte	0x04, 0x36
        /*00fa*/ 	.short	(.L_4186 - .L_4185)
.L_4185:
        /*00fc*/ 	.word	0x00000008
.L_4186:


//--------------------- .nv.info._ZN2at6native27unrolled_elementwise_kernelINS0_13BinaryFunctorIssbZZZNS0_23logical_xor_kernel_cudaERNS_14TensorIteratorEENKUlvE0_clEvENKUlvE3_clEvEUlssE_EESt5arrayIPcLm3EELi4E23TrivialOffsetCalculatorILi2EjESC_ILi1EjENS0_6memory12LoadWithCastILi2EEENSF_13StoreWithCastILi1EEEEEviT_T0_T2_T3_T4_T5_ --------------------------
	.section	.nv.info._ZN2at6native27unrolled_elementwise_kernelINS0_13BinaryFunctorIssbZZZNS0_23logical_xor_kernel_cudaERNS_14TensorIteratorEENKUlvE0_clEvENKUlvE3_clEvEUlssE_EESt5arrayIPcLm3EELi4E23TrivialOffsetCalculatorILi2EjESC_ILi1EjENS0_6memory12LoadWithCastILi2EEENSF_13StoreWithCastILi1EEEEEviT_T0_T2_T3_T4_T5_,"",@"SHT_CUDA_INFO"
	.sectionflags	@""
	.align	4


	//----- nvinfo : EIATTR_CUDA_API_VERSION
	.align		4
        /*0000*/ 	.byte	0x04, 0x37
        /*0002*/ 	.short	(.L_4188 - .L_4187)
.L_4187:
        /*0004*/ 	.word	0x00000082


	//----- nvinfo : EIATTR_KPARAM_INFO
	.align		4
.L_4188:
        /*0008*/ 	.byte	0x04, 0x17
        /*000a*/ 	.short	(.L_4190 - .L_4189)
.L_4189:
        /*000c*/ 	.word	0x00000000
        /*0010*/ 	.short	0x0006
        /*0012*/ 	.short	0x0030
        /*0014*/ 	.byte	0x00, 0xf0, 0x21, 0x00


	//----- nvinfo : EIATTR_KPARAM_INFO
	.align		4
.L_4190:
        /*0018*/ 	.byte	0x04, 0x17
        /*001a*/ 	.short	(.L_4192 - .L_4191)
.L_4191:
        /*001c*/ 	.word	0x00000000
        /*0020*/ 	.short	0x0005
        /*0022*/ 	.short	0x0024
        /*0024*/ 	.byte	0x00, 0xf0, 0x31, 0x00


	//----- nvinfo : EIATTR_KPARAM_INFO
	.align		4
.L_4192:
        /*0028*/ 	.byte	0x04, 0x17
        /*002a*/ 	.short	(.L_4194 - .L_4193)
.L_4193:
        /*002c*/ 	.word	0x00000000
        /*0030*/ 	.short	0x0004
        /*0032*/ 	.short	0x0021
        /*0034*/ 	.byte	0x00, 0xf0, 0x05, 0x00


	//----- nvinfo : EIATTR_KPARAM_INFO
	.align		4
.L_4194:
        /*0038*/ 	.byte	0x04, 0x17
        /*003a*/ 	.short	(.L_4196 - .L_4195)
.L_4195:
        /*003c*/ 	.word	0x00000000
        /*0040*/ 	.short	0x0003
        /*0042*/ 	.short	0x0020
        /*0044*/ 	.byte	0x00, 0xf0, 0x05, 0x00


	//----- nvinfo : EIATTR_KPARAM_INFO
	.align		4
.L_4196:
        /*0048*/ 	.byte	0x04, 0x17
        /*004a*/ 	.short	(.L_4198 - .L_4197)
.L_4197:
        /*004c*/ 	.word	0x00000000
        /*0050*/ 	.short	0x0002
        /*0052*/ 	.short	0x0008
        /*0054*/ 	.byte	0x00, 0xf0, 0x61, 0x00


	//----- nvinfo : EIATTR_KPARAM_INFO
	.align		4
.L_4198:
        /*0058*/ 	.byte	0x04, 0x17
        /*005a*/ 	.short	(.L_4200 - .L_4199)
.L_4199:
        /*005c*/ 	.word	0x00000000
        /*0060*/ 	.short	0x0001
        /*0062*/ 	.short	0x0004
        /*0064*/ 	.byte	0x00, 0xf0, 0x05, 0x00


	//----- nvinfo : EIATTR_KPARAM_INFO
	.align		4
.L_4200:
        /*0068*/ 	.byte	0x04, 0x17
        /*006a*/ 	.short	(.L_4202 - .L_4201)
.L_4201:
        /*006c*/ 	.word	0x00000000
        /*0070*/ 	.short	0x0000
        /*0072*/ 	.short	0x0000
        /*0074*/ 	.byte	0x00, 0xf0, 0x11, 0x00


	//----- nvinfo : EIATTR_SPARSE_MMA_MASK
	.align		4
.L_4202:
        /*0078*/ 	.byte	0x03, 0x50
        /*007a*/ 	.short	0x0000


	//----- nvinfo : EIATTR_MAXREG_COUNT
	.align		4
        /*007c*/ 	.byte	0x03, 0x1b
        /*007e*/ 	.short	0x00ff


	//----- nvinfo : EIATTR_EXTERNS
	.align		4
        /*0080*/ 	.byte	0x04, 0x0f
        /*0082*/ 	.short	(.L_4204 - .L_4203)


	//   ....[0]....
	.align		4
.L_4203:
        /*0084*/ 	.word	index@(__assertfail)


	//----- nvinfo : EIATTR_MERCURY_ISA_VERSION
	.align		4
.L_4204:
        /*0088*/ 	.byte	0x03, 0x5f
        /*008a*/ 	.short	0x0101


	//----- nvinfo : EIATTR_SYSCALL_OFFSETS
	.align		4
        /*008c*/ 	.byte	0x04, 0x46
        /*008e*/ 	.short	(.L_4206 - .L_4205)


	//   ....[0]....
.L_4205:
        /*0090*/ 	.word	0x00000f30


	//   ....[1]....
        /*0094*/ 	.word	0x00001dc0


	//   ....[2]....
        /*0098*/ 	.word	0x00002cd0


	//   ....[3]....
        /*009c*/ 	.word	0x00003b60


	//   ....[4]....
        /*00a0*/ 	.word	0x00004a80


	//   ....[5]....
        /*00a4*/ 	.word	0x00005920


	//   ....[6]....
        /*00a8*/ 	.word	0x00006830


	//   ....[7]....
        /*00ac*/ 	.word	0x000076d0


	//   ....[8]....
        /*00b0*/ 	.word	0x00008710


	//   ....[9]....
        /*00b4*/ 	.word	0x000095e0


	//   ....[10]....
        /*00b8*/ 	.word	0x0000a490


	//   ....[11]....
        /*00bc*/ 	.word	0x0000b340


	//----- nvinfo : EIATTR_EXIT_INSTR_OFFSETS
	.align		4
.L_4206:
        /*00c0*/ 	.byte	0x04, 0x1c
        /*00c2*/ 	.short	(.L_4208 - .L_4207)


	//   ....[0]....
.L_4207:
        /*00c4*/ 	.word	0x0000a520


	//   ....[1]....
        /*00c8*/ 	.word	0x0000a650


	//   ....[2]....
        /*00cc*/ 	.word	0x0000a670


	//   ....[3]....
        /*00d0*/ 	.word	0x0000a700


	//   ....[4]....
        /*00d4*/ 	.word	0x0000a720


	//   ....[5]....
        /*00d8*/ 	.word	0x0000a740


	//   ....[6]....
        /*00dc*/ 	.word	0x0000a7d0


	//   ....[7]....
        /*00e0*/ 	.word	0x0000a810


	//   ....[8]....
        /*00e4*/ 	.word	0x0000a8b0


	//   ....[9]....
        /*00e8*/ 	.word	0x0000a900


	//   ....[10]....
        /*00ec*/ 	.word	0x0000a930


	//   ....[11]....
        /*00f0*/ 	.word	0x0000a9d0


	//   ....[12]....
        /*00f4*/ 	.word	0x0000aa10


	//   ....[13]....
        /*00f8*/ 	.word	0x0000aba0


	//   ....[14]....
        /*00fc*/ 	.word	0x0000ad00


	//   ....[15]....
        /*0100*/ 	.word	0x0000ad40


	//   ....[16]....
        /*0104*/ 	.word	0x0000ade0


	//   ....[17]....
        /*0108*/ 	.word	0x0000af60


	//   ....[18]....
        /*010c*/ 	.word	0x0000b0e0


	//   ....[19]....
        /*0110*/ 	.word	0x0000b240


	//   ....[20]....
        /*0114*/ 	.word	0x0000b350


	//   ....[21]....
        /*0118*/ 	.word	0x0000b380


	//   ....[22]....
        /*011c*/ 	.word	0x0000b3a0


	//----- nvinfo : EIATTR_MAX_THREADS
	.align		4
.L_4208:
        /*0120*/ 	.byte	0x04, 0x05
        /*0122*/ 	.short	(.L_4210 - .L_4209)
.L_4209:
        /*0124*/ 	.word	0x00000080
        /*0128*/ 	.word	0x00000001
        /*012c*/ 	.word	0x00000001


	//----- nvinfo : EIATTR_CRS_STACK_SIZE
	.align		4
.L_4210:
        /*0130*/ 	.byte	0x04, 0x1e
        /*0132*/ 	.short	(.L_4212 - .L_4211)
.L_4211:
        /*0134*/ 	.word	0x00000000


	//----- nvinfo : EIATTR_CBANK_PARAM_SIZE
	.align		4
.L_4212:
        /*0138*/ 	.byte	0x03, 0x19
        /*013a*/ 	.short	0x0038


	//----- nvinfo : EIATTR_PARAM_CBANK
	.align		4
        /*013c*/ 	.byte	0x04, 0x0a
        /*013e*/ 	.short	(.L_4214 - .L_4213)
	.align		4
.L_4213:
        /*0140*/ 	.word	index@(.nv.constant0._ZN2at6native27unrolled_elementwise_kernelINS0_13BinaryFunctorIssbZZZNS0_23logical_xor_kernel_cudaERNS_14TensorIteratorEENKUlvE0_clEvENKUlvE3_clEvEUlssE_EESt5arrayIPcLm3EELi4E23TrivialOffsetCalculatorILi2EjESC_ILi1EjENS0_6memory12LoadWithCastILi2EEENSF_13StoreWithCastILi1EEEEEviT_T0_T2_T3_T4_T5_)
        /*0144*/ 	.short	0x0210
        /*0146*/ 	.short	0x0038


	//----- nvinfo : EIATTR_SW_WAR
	.align		4
.L_4214:
        /*0148*/ 	.byte	0x04, 0x36
        /*014a*/ 	.short	(.L_4216 - .L_4215)
.L_4215:
        /*014c*/ 	.word	0x00000008
.L_4216:


//--------------------- .nv.info._ZN2at6native18elementwise_kernelILi128ELi4EZNS0_22gpu_kernel_impl_nocastINS0_13BinaryFunctorIssbZZZNS0_23logical_xor_kernel_cudaERNS_14TensorIteratorEENKUlvE0_clEvENKUlvE3_clEvEUlssE_EEEEvRNS_18TensorIteratorBaseERKT_EUliE_EEviT1_ --------------------------
	.section	.nv.info._ZN2at6native18elementwise_kernelILi128ELi4EZNS0_22gpu_kernel_impl_nocastINS0_13BinaryFunctorIssbZZZNS0_23logical_xor_kernel_cudaERNS_14TensorIteratorEENKUlvE0_clEvENKUlvE3_clEvEUlssE_EEEEvRNS_18TensorIteratorBaseERKT_EUliE_EEviT1_,"",@"SHT_CUDA_INFO"
	.sectionflags	@""
	.align	4


	//----- nvinfo : EIATTR_CUDA_API_VERSION
	.align		4
        /*0000*/ 	.byte	0x04, 0x37
        /*0002*/ 	.short	(.L_4218 - .L_4217)
.L_4217:
        /*0004*/ 	.word	0x00000082


	//----- nvinfo : EIATTR_KPARAM_INFO
	.align		4
.L_4218:
        /*0008*/ 	.byte	0x04, 0x17
        /*000a*/ 	.short	(.L_4220 - .L_4219)
.L_4219:
        /*000c*/ 	.word	0x00000000
        /*0010*/ 	.short	0x0001
        /*0012*/ 	.short	0x0008
        /*0014*/ 	.byte	0x00, 0xf0, 0x21, 0x0a


	//----- nvinfo : EIATTR_KPARAM_INFO
	.align		4
.L_4220:
        /*0018*/ 	.byte	0x04, 0x17
        /*001a*/ 	.short	(.L_4222 - .L_4221)
.L_4221:
        /*001c*/ 	.word	0x00000000
        /*0020*/ 	.short	0x0000
        /*0022*/ 	.short	0x0000
        /*0024*/ 	.byte	0x00, 0xf0, 0x11, 0x00


	//----- nvinfo : EIATTR_SPARSE_MMA_MASK
	.align		4
.L_4222:
        /*0028*/ 	.byte	0x03, 0x50
        /*002a*/ 	.short	0x0000


	//----- nvinfo : EIATTR_MAXREG_COUNT
	.align		4
        /*002c*/ 	.byte	0x03, 0x1b
        /*002e*/ 	.short	0x0080


	//----- nvinfo : EIATTR_MERCURY_ISA_VERSION
	.align		4
        /*0030*/ 	.byte	0x03, 0x5f
        /*0032*/ 	.short	0x0101


	//----- nvinfo : EIATTR_EXIT_INSTR_OFFSETS
	.align		4
        /*0034*/ 	.byte	0x04, 0x1c
        /*0036*/ 	.short	(.L_4224 - .L_4223)


	//   ....[0]....
.L_4223:
        /*0038*/ 	.word	0x00004650


	//   ....[1]....
        /*003c*/ 	.word	0x00005d60


	//----- nvinfo : EIATTR_MAX_THREADS
	.align		4
.L_4224:
        /*0040*/ 	.byte	0x04, 0x05
        /*0042*/ 	.short	(.L_4226 - .L_4225)
.L_4225:
        /*0044*/ 	.word	0x00000080
        /*0048*/ 	.word	0x00000001
        /*004c*/ 	.word	0x00000001


	//----- nvinfo : EIATTR_CRS_STACK_SIZE
	.align		4
.L_4226:
        /*0050*/ 	.byte	0x04, 0x1e
        /*0052*/ 	.short	(.L_4228 - .L_4227)
.L_4227:
        /*0054*/ 	.word	0x00000000


	//----- nvinfo : EIATTR_CBANK_PARAM_SIZE
	.align		4
.L_4228:
        /*0058*/ 	.byte	0x03, 0x19
        /*005a*/ 	.short	0x0290


	//----- nvinfo : EIATTR_PARAM_CBANK
	.align		4
        /*005c*/ 	.byte	0x04, 0x0a
        /*005e*/ 	.short	(.L_4230 - .L_4229)
	.align		4
.L_4229:
        /*0060*/ 	.word	index@(.nv.constant0._ZN2at6native18elementwise_kernelILi128ELi4EZNS0_22gpu_kernel_impl_nocastINS0_13BinaryFunctorIssbZZZNS0_23logical_xor_kernel_cudaERNS_14TensorIteratorEENKUlvE0_clEvENKUlvE3_clEvEUlssE_EEEEvRNS_18TensorIteratorBaseERKT_EUliE_EEviT1_)
        /*0064*/ 	.short	0x0210
        /*0066*/ 	.short	0x0290


	//----- nvinfo : EIATTR_SW_WAR
	.align		4
.L_4230:
        /*0068*/ 	.byte	0x04, 0x36
        /*006a*/ 	.short	(.L_4232 - .L_4231)
.L_4231:
        /*006c*/ 	.word	0x00000008
.L_4232:


//--------------------- .nv.info._ZN2at6native27unrolled_elementwise_kernelINS0_13BinaryFunctorIssbZZZNS0_23logical_xor_kernel_cudaERNS_14TensorIteratorEENKUlvE0_clEvENKUlvE3_clEvEUlssE_EESt5arrayIPcLm3EELi4E23TrivialOffsetCalculatorILi2EjESC_ILi1EjENS0_6memory15LoadWithoutCastENSF_16StoreWithoutCastEEEviT_T0_T2_T3_T4_T5_ --------------------------
	.section	.nv.info._ZN2at6native27unrolled_elementwise_kernelINS0_13BinaryFunctorIssbZZZNS0_23logical_xor_kernel_cudaERNS_14TensorIteratorEENKUlvE0_clEvENKUlvE3_clEvEUlssE_EESt5arrayIPcLm3EELi4E23TrivialOffsetCalculatorILi2EjESC_ILi1EjENS0_6memory15LoadWithoutCastENSF_16StoreWithoutCastEEEviT_T0_T2_T3_T4_T5_,"",@"SHT_CUDA_INFO"
	.sectionflags	@""
	.align	4


	//----- nvinfo : EIATTR_CUDA_API_VERSION
	.align		4
        /*0000*/ 	.byte	0x04, 0x37
        /*0002*/ 	.short	(.L_4234 - .L_4233)
.L_4233:
        /*0004*/ 	.word	0x00000082


	//----- nvinfo : EIATTR_KPARAM_INFO
	.align		4
.L_4234:
        /*0008*/ 	.byte	0x04, 0x17
        /*000a*/ 	.short	(.L_4236 - .L_4235)
.L_4235:
        /*000c*/ 	.word	0x00000000
        /*0010*/ 	.short	0x0006
        /*0012*/ 	.short	0x0023
        /*0014*/ 	.byte	0x00, 0xf0, 0x05, 0x00


	//----- nvinfo : EIATTR_KPARAM_INFO
	.align		4
.L_4236:
        /*0018*/ 	.byte	0x04, 0x17
        /*001a*/ 	.short	(.L_4238 - .L_4237)
.L_4237:
        /*001c*/ 	.word	0x00000000
        /*0020*/ 	.short	0x0005
        /*0022*/ 	.short	0x0022
        /*0024*/ 	.byte	0x00, 0xf0, 0x05, 0x00


	//----- nvinfo : EIATTR_KPARAM_INFO
	.align		4
.L_4238:
        /*0028*/ 	.byte	0x04, 0x17
        /*002a*/ 	.short	(.L_4240 - .L_4239)
.L_4239:
        /*002c*/ 	.word	0x00000000
        /*0030*/ 	.short	0x0004
        /*0032*/ 	.short	0x0021
        /*0034*/ 	.byte	0x00, 0xf0, 0x05, 0x00


	//----- nvinfo : EIATTR_KPARAM_INFO
	.align		4
.L_4240:
        /*0038*/ 	.byte	0x04, 0x17
        /*003a*/ 	.short	(.L_4242 - .L_4241)
.L_4241:
        /*003c*/ 	.word	0x00000000
        /*0040*/ 	.short	0x0003
        /*0042*/ 	.short	0x0020
        /*0044*/ 	.byte	0x00, 0xf0, 0x05, 0x00


	//----- nvinfo : EIATTR_KPARAM_INFO
	.align		4
.L_4242:
        /*0048*/ 	.byte	0x04, 0x17
        /*004a*/ 	.short	(.L_4244 - .L_4243)
.L_4243:
        /*004c*/ 	.word	0x00000000
        /*0050*/ 	.short	0x0002
        /*0052*/ 	.short	0x0008
        /*0054*/ 	.byte	0x00, 0xf0, 0x61, 0x00


	//----- nvinfo : EIATTR_KPARAM_INFO
	.align		4
.L_4244:
        /*0058*/ 	.byte	0x04, 0x17
        /*005a*/ 	.short	(.L_4246 - .L_4245)
.L_4245:
        /*005c*/ 	.word	0x00000000
        /*0060*/ 	.short	0x0001
        /*0062*/ 	.short	0x0004
        /*0064*/ 	.byte	0x00, 0xf0, 0x05, 0x00


	//----- nvinfo : EIATTR_KPARAM_INFO
	.align		4
.L_4246:
        /*0068*/ 	.byte	0x04, 0x17
        /*006a*/ 	.short	(.L_4248 - .L_4247)
.L_4247:
        /*006c*/ 	.word	0x00000000
        /*0070*/ 	.short	0x0000
        /*0072*/ 	.short	0x0000
        /*0074*/ 	.byte	0x00, 0xf0, 0x11, 0x00


	//----- nvinfo : EIATTR_SPARSE_MMA_MASK
	.align		4
.L_4248:
        /*0078*/ 	.byte	0x03, 0x50
        /*007a*/ 	.short	0x0000


	//----- nvinfo : EIATTR_MAXREG_COUNT
	.align		4
        /*007c*/ 	.byte	0x03, 0x1b
        /*007e*/ 	.short	0x00ff


	//----- nvinfo : EIATTR_MERCURY_ISA_VERSION
	.align		4
        /*0080*/ 	.byte	0x03, 0x5f
        /*0082*/ 	.short	0x0101


	//----- nvinfo : EIATTR_EXIT_INSTR_OFFSETS
	.align		4
        /*0084*/ 	.byte	0x04, 0x1c
        /*0086*/ 	.short	(.L_4250 - .L_4249)


	//   ....[0]....
.L_4249:
        /*0088*/ 	.word	0x000005b0


	//   ....[1]....
        /*008c*/ 	.word	0x00000640


	//----- nvinfo : EIATTR_MAX_THREADS
	.align		4
.L_4250:
        /*0090*/ 	.byte	0x04, 0x05
        /*0092*/ 	.short	(.L_4252 - .L_4251)
.L_4251:
        /*0094*/ 	.word	0x00000080
        /*0098*/ 	.word	0x00000001
        /*009c*/ 	.word	0x00000001


	//----- nvinfo : EIATTR_CRS_STACK_SIZE
	.align		4
.L_4252:
        /*00a0*/ 	.byte	0x04, 0x1e
        /*00a2*/ 	.short	(.L_4254 - .L_4253)
.L_4253:
        /*00a4*/ 	.word	0x00000000


	//----- nvinfo : EIATTR_CBANK_PARAM_SIZE
	.align		4
.L_4254:
        /*00a8*/ 	.byte	0x03, 0x19
        /*00aa*/ 	.short	0x0024


	//----- nvinfo : EIATTR_PARAM_CBANK
	.align		4
        /*00ac*/ 	.byte	0x04, 0x0a
        /*00ae*/ 	.short	(.L_4256 - .L_4255)
	.align		4
.L_4255:
        /*00b0*/ 	.word	index@(.nv.constant0._ZN2at6native27unrolled_elementwise_kernelINS0_13BinaryFunctorIssbZZZNS0_23logical_xor_kernel_cudaERNS_14TensorIteratorEENKUlvE0_clEvENKUlvE3_clEvEUlssE_EESt5arrayIPcLm3EELi4E23TrivialOffsetCalculatorILi2EjESC_ILi1EjENS0_6memory15LoadWithoutCastENSF_16StoreWithoutCastEEEviT_T0_T2_T3_T4_T5_)
        /*00b4*/ 	.short	0x0210
        /*00b6*/ 	.short	0x0024


	//----- nvinfo : EIATTR_SW_WAR
	.align		4
.L_4256:
        /*00b8*/ 	.byte	0x04, 0x36
        /*00ba*/ 	.short	(.L_4258 - .L_4257)
.L_4257:
        /*00bc*/ 	.word	0x00000008
.L_4258:


//--------------------- .nv.info._ZN2at6native29vectorized_elementwise_kernelILi2ENS0_13BinaryFunctorIssbZZZNS0_23logical_xor_kernel_cudaERNS_14TensorIteratorEENKUlvE0_clEvENKUlvE3_clEvEUlssE_EESt5arrayIPcLm3EEEEviT0_T1_ --------------------------
	.section	.nv.info._ZN2at6native29vectorized_elementwise_kernelILi2ENS0_13BinaryFunctorIssbZZZNS0_23logical_xor_kernel_cudaERNS_14TensorIteratorEENKUlvE0_clEvENKUlvE3_clEvEUlssE_EESt5arrayIPcLm3EEEEviT0_T1_,"",@"SHT_CUDA_INFO"
	.sectionflags	@""
	.align	4


	//----- nvinfo : EIATTR_CUDA_API_VERSION
	.align		4
        /*0000*/ 	.byte	0x04, 0x37
        /*0002*/ 	.short	(.L_4260 - .L_4259)
.L_4259:
        /*0004*/ 	.word	0x00000082


	//----- nvinfo : EIATTR_KPARAM_INFO
	.align		4
.L_4260:
        /*0008*/ 	.byte	0x04, 0x17
        /*000a*/ 	.short	(.L_4262 - .L_4261)
.L_4261:
        /*000c*/ 	.word	0x00000000
        /*0010*/ 	.short	0x0002
        /*0012*/ 	.short	0x0008
        /*0014*/ 	.byte	0x00, 0xf0, 0x61, 0x00


	//----- nvinfo : EIATTR_KPARAM_INFO
	.align		4
.L_4262:
        /*0018*/ 	.byte	0x04, 0x17
        /*001a*/ 	.short	(.L_4264 - .L_4263)
.L_4263:
        /*001c*/ 	.word	0x00000000
        /*0020*/ 	.short	0x0001
        /*0022*/ 	.short	0x0004
        /*0024*/ 	.byte	0x00, 0xf0, 0x05, 0x00


	//----- nvinfo : EIATTR_KPARAM_INFO
	.align		4
.L_4264:
        /*0028*/ 	.byte	0x04, 0x17
        /*002a*/ 	.short	(.L_4266 - .L_4265)
.L_4265:
        /*002c*/ 	.word	0x00000000
        /*0030*/ 	.short	0x0000
        /*0032*/ 	.short	0x0000
        /*0034*/ 	.byte	0x00, 0xf0, 0x11, 0x00


	//----- nvinfo : EIATTR_SPARSE_MMA_MASK
	.align		4
.L_4266:
        /*0038*/ 	.byte	0x03, 0x50
        /*003a*/ 	.short	0x0000


	//----- nvinfo : EIATTR_MAXREG_COUNT
	.align		4
        /*003c*/ 	.byte	0x03, 0x1b
        /*003e*/ 	.short	0x00ff


	//----- nvinfo : EIATTR_MERCURY_ISA_VERSION
	.align		4
        /*0040*/ 	.byte	0x03, 0x5f
        /*0042*/ 	.short	0x0101


	//----- nvinfo : EIATTR_EXIT_INSTR_OFFSETS
	.align		4
        /*0044*/ 	.byte	0x04, 0x1c
        /*0046*/ 	.short	(.L_4268 - .L_4267)


	//   ....[0]....
.L_4267:
        /*0048*/ 	.word	0x00000570


	//   ....[1]....
        /*004c*/ 	.word	0x000011b0


	//   ....[2]....
        /*0050*/ 	.word	0x00001220


	//----- nvinfo : EIATTR_MAX_THREADS
	.align		4
.L_4268:
        /*0054*/ 	.byte	0x04, 0x05
        /*0056*/ 	.short	(.L_4270 - .L_4269)
.L_4269:
        /*0058*/ 	.word	0x00000080
        /*005c*/ 	.word	0x00000001
        /*0060*/ 	.word	0x00000001


	//----- nvinfo : EIATTR_CRS_STACK_SIZE
	.align		4
.L_4270:
        /*0064*/ 	.byte	0x04, 0x1e
        /*0066*/ 	.short	(.L_4272 - .L_4271)
.L_4271:
        /*0068*/ 	.word	0x00000000


	//----- nvinfo : EIATTR_CBANK_PARAM_SIZE
	.align		4
.L_4272:
        /*006c*/ 	.byte	0x03, 0x19
        /*006e*/ 	.short	0x0020


	//----- nvinfo : EIATTR_PARAM_CBANK
	.align		4
        /*0070*/ 	.byte	0x04, 0x0a
        /*0072*/ 	.short	(.L_4274 - .L_4273)
	.align		4
.L_4273:
        /*0074*/ 	.word	index@(.nv.constant0._ZN2at6native29vectorized_elementwise_kernelILi2ENS0_13BinaryFunctorIssbZZZNS0_23logical_xor_kernel_cudaERNS_14TensorIteratorEENKUlvE0_clEvENKUlvE3_clEvEUlssE_EESt5arrayIPcLm3EEEEviT0_T1_)
        /*0078*/ 	.short	0x0210
        /*007a*/ 	.short	0x0020


	//----- nvinfo : EIATTR_SW_WAR
	.align		4
.L_4274:
        /*007c*/ 	.byte	0x04, 0x36
        /*007e*/ 	.short	(.L_4276 - .L_4275)
.L_4275:
        /*0080*/ 	.word	0x00000008
.L_4276:


//--------------------- .nv.info._ZN2at6native29vectorized_elementwise_kernelILi4ENS0_13BinaryFunctorIssbZZZNS0_23logical_xor_kernel_cudaERNS_14TensorIteratorEENKUlvE0_clEvENKUlvE3_clEvEUlssE_EESt5arrayIPcLm3EEEEviT0_T1_ --------------------------
	.section	.nv.info._ZN2at6native29vectorized_elementwise_kernelILi4ENS0_13BinaryFunctorIssbZZZNS0_23logical_xor_kernel_cudaERNS_14TensorIteratorEENKUlvE0_clEvENKUlvE3_clEvEUlssE_EESt5arrayIPcLm3EEEEviT0_T1_,"",@"SHT_CUDA_INFO"
	.sectionflags	@""
	.align	4


	//----- nvinfo : EIATTR_CUDA_API_VERSION
	.align		4
        /*0000*/ 	.byte	0x04, 0x37
        /*0002*/ 	.short	(.L_4278 - .L_4277)
.L_4277:
        /*0004*/ 	.word	0x00000082


	//----- nvinfo : EIATTR_KPARAM_INFO
	.align		4
.L_4278:
        /*0008*/ 	.byte	0x04, 0x17
        /*000a*/ 	.short	(.L_4280 - .L_4279)
.L_4279:
        /*000c*/ 	.word	0x00000000
        /*0010*/ 	.short	0x0002
        /*0012*/ 	.short	0x0008
        /*0014*/ 	.byte	0x00, 0xf0, 0x61, 0x00


	//----- nvinfo : EIATTR_KPARAM_INFO
	.align		4
.L_4280:
        /*0018*/ 	.byte	0x04, 0x17
        /*001a*/ 	.short	(.L_4282 - .L_4281)
.L_4281:
        /*001c*/ 	.word	0x00000000
        /*0020*/ 	.short	0x0001
        /*0022*/ 	.short	0x0004
        /*0024*/ 	.byte	0x00, 0xf0, 0x05, 0x00


	//----- nvinfo : EIATTR_KPARAM_INFO
	.align		4
.L_4282:
        /*0028*/ 	.byte	0x04, 0x17
        /*002a*/ 	.short	(.L_4284 - .L_4283)
.L_4283:
        /*002c*/ 	.word	0x00000000
        /*0030*/ 	.short	0x0000
        /*0032*/ 	.short	0x0000
        /*0034*/ 	.byte	0x00, 0xf0, 0x11, 0x00


	//----- nvinfo : EIATTR_SPARSE_MMA_MASK
	.align		4
.L_4284:
        /*0038*/ 	.byte	0x03, 0x50
        /*003a*/ 	.short	0x0000


	//----- nvinfo : EIATTR_MAXREG_COUNT
	.align		4
        /*003c*/ 	.byte	0x03, 0x1b
        /*003e*/ 	.short	0x00ff


	//----- nvinfo : EIATTR_MERCURY_ISA_VERSION
	.align		4
        /*0040*/ 	.byte	0x03, 0x5f
        /*0042*/ 	.short	0x0101


	//----- nvinfo : EIATTR_EXIT_INSTR_OFFSETS
	.align		4
        /*0044*/ 	.byte	0x04, 0x1c
        /*0046*/ 	.short	(.L_4286 - .L_4285)


	//   ....[0]....
.L_4285:
        /*0048*/ 	.word	0x00000500


	//   ....[1]....
        /*004c*/ 	.word	0x00001140


	//   ....[2]....
        /*0050*/ 	.word	0x000011b0


	//----- nvinfo : EIATTR_MAX_THREADS
	.align		4
.L_4286:
        /*0054*/ 	.byte	0x04, 0x05
        /*0056*/ 	.short	(.L_4288 - .L_4287)
.L_4287:
        /*0058*/ 	.word	0x00000080
        /*005c*/ 	.word	0x00000001
        /*0060*/ 	.word	0x00000001


	//----- nvinfo : EIATTR_CRS_STACK_SIZE
	.align		4
.L_4288:
        /*0064*/ 	.byte	0x04, 0x1e
        /*0066*/ 	.short	(.L_4290 - .L_4289)
.L_4289:
        /*0068*/ 	.word	0x00000000


	//----- nvinfo : EIATTR_CBANK_PARAM_SIZE
	.align		4
.L_4290:
        /*006c*/ 	.byte	0x03, 0x19
        /*006e*/ 	.short	0x0020


	//----- nvinfo : EIATTR_PARAM_CBANK
	.align		4
        /*0070*/ 	.byte	0x04, 0x0a
        /*0072*/ 	.short	(.L_4292 - .L_4291)
	.align		4
.L_4291:
        /*0074*/ 	.word	index@(.nv.constant0._ZN2at6native29vectorized_elementwise_kernelILi4ENS0_13BinaryFunctorIssbZZZNS0_23logical_xor_kernel_cudaERNS_14TensorIteratorEENKUlvE0_clEvENKUlvE3_clEvEUlssE_EESt5arrayIPcLm3EEEEviT0_T1_)
        /*0078*/ 	.short	0x0210
        /*007a*/ 	.short	0x0020


	//----- nvinfo : EIATTR_SW_WAR
	.align		4
.L_4292:
        /*007c*/ 	.byte	0x04, 0x36
        /*007e*/ 	.short	(.L_4294 - .L_4293)
.L_4293:
        /*0080*/ 	.word	0x00000008
.L_4294:


//--------------------- .nv.info._ZN2at6native29vectorized_elementwise_kernelILi8ENS0_13BinaryFunctorIssbZZZNS0_23logical_xor_kernel_cudaERNS_14TensorIteratorEENKUlvE0_clEvENKUlvE3_clEvEUlssE_EESt5arrayIPcLm3EEEEviT0_T1_ --------------------------
	.section	.nv.info._ZN2at6native29vectorized_elementwise_kernelILi8ENS0_13BinaryFunctorIssbZZZNS0_23logical_xor_kernel_cudaERNS_14TensorIteratorEENKUlvE0_clEvENKUlvE3_clEvEUlssE_EESt5arrayIPcLm3EEEEviT0_T1_,"",@"SHT_CUDA_INFO"
	.sectionflags	@""
	.align	4


	//----- nvinfo : EIATTR_CUDA_API_VERSION
	.align		4
        /*0000*/ 	.byte	0x04, 0x37
        /*0002*/ 	.short	(.L_4296 - .L_4295)
.L_4295:
        /*0004*/ 	.word	0x00000082


	//----- nvinfo : EIATTR_KPARAM_INFO
	.align		4
.L_4296:
        /*0008*/ 	.byte	0x04, 0x17
        /*000a*/ 	.short	(.L_4298 - .L_4297)
.L_4297:
        /*000c*/ 	.word	0x00000000
        /*0010*/ 	.short	0x0002
        /*0012*/ 	.short	0x0008
        /*0014*/ 	.byte	0x00, 0xf0, 0x61, 0x00


	//----- nvinfo : EIATTR_KPARAM_INFO
	.align		4
.L_4298:
        /*0018*/ 	.byte	0x04, 0x17
        /*001a*/ 	.short	(.L_4300 - .L_4299)
.L_4299:
        /*001c*/ 	.word	0x00000000
        /*0020*/ 	.short	0x0001
        /*0022*/ 	.short	0x0004
        /*0024*/ 	.byte	0x00, 0xf0, 0x05, 0x00


	//----- nvinfo : EIATTR_KPARAM_INFO
	.align		4
.L_4300:
        /*0028*/ 	.byte	0x04, 0x17
        /*002a*/ 	.short	(.L_4302 - .L_4301)
.L_4301:
        /*002c*/ 	.word	0x00000000
        /*0030*/ 	.short	0x0000
        /*0032*/ 	.short	0x0000
        /*0034*/ 	.byte	0x00, 0xf0, 0x11, 0x00


	//----- nvinfo : EIATTR_SPARSE_MMA_MASK
	.align		4
.L_4302:
        /*0038*/ 	.byte	0x03, 0x50
        /*003a*/ 	.short	0x0000


	//----- nvinfo : EIATTR_MAXREG_COUNT
	.align		4
        /*003c*/ 	.byte	0x03, 0x1b
        /*003e*/ 	.short	0x00ff


	//----- nvinfo : EIATTR_MERCURY_ISA_VERSION
	.align		4
        /*0040*/ 	.byte	0x03, 0x5f
        /*0042*/ 	.short	0x0101


	//----- nvinfo : EIATTR_EXIT_INSTR_OFFSETS
	.align		4
        /*0044*/ 	.byte	0x04, 0x1c
        /*0046*/ 	.short	(.L_4304 - .L_4303)


	//   ....[0]....
.L_4303:
        /*0048*/ 	.word	0x00000530


	//   ....[1]....
        /*004c*/ 	.word	0x00001170


	//   ....[2]....
        /*0050*/ 	.word	0x000011e0


	//----- nvinfo : EIATTR_MAX_THREADS
	.align		4
.L_4304:
        /*0054*/ 	.byte	0x04, 0x05
        /*0056*/ 	.short	(.L_4306 - .L_4305)
.L_4305:
        /*0058*/ 	.word	0x00000080
        /*005c*/ 	.word	0x00000001
        /*0060*/ 	.word	0x00000001


	//----- nvinfo : EIATTR_CRS_STACK_SIZE
	.align		4
.L_4306:
        /*0064*/ 	.byte	0x04, 0x1e
        /*0066*/ 	.short	(.L_4308 - .L_4307)
.L_4307:
        /*0068*/ 	.word	0x00000000


	//----- nvinfo : EIATTR_CBANK_PARAM_SIZE
	.align		4
.L_4308:
        /*006c*/ 	.byte	0x03, 0x19
        /*006e*/ 	.short	0x0020


	//----- nvinfo : EIATTR_PARAM_CBANK
	.align		4
        /*0070*/ 	.byte	0x04, 0x0a
        /*0072*/ 	.short	(.L_4310 - .L_4309)
	.align		4
.L_4309:
        /*0074*/ 	.word	index@(.nv.constant0._ZN2at6native29vectorized_elementwise_kernelILi8ENS0_13BinaryFunctorIssbZZZNS0_23logical_xor_kernel_cudaERNS_14TensorIteratorEENKUlvE0_clEvENKUlvE3_clEvEUlssE_EESt5arrayIPcLm3EEEEviT0_T1_)
        /*0078*/ 	.short	0x0210
        /*007a*/ 	.short	0x0020


	//----- nvinfo : EIATTR_SW_WAR
	.align		4
.L_4310:
        /*007c*/ 	.byte	0x04, 0x36
        /*007e*/ 	.short	(.L_4312 - .L_4311)
.L_4311:
        /*0080*/ 	.word	0x00000008
.L_4312:


//--------------------- .nv.info._ZN2at6native18elementwise_kernelILi128ELi4EZNS0_15gpu_kernel_implINS0_13AUnaryFunctorIllbZZZNS0_23logical_xor_kernel_cudaERNS_14TensorIteratorEENKUlvE0_clEvENKUlvE2_clEvEUlllE_EEEEvRNS_18TensorIteratorBaseERKT_EUliE_EEviT1_ --------------------------
	.section	.nv.info._ZN2at6native18elementwise_kernelILi128ELi4EZNS0_15gpu_kernel_implINS0_13AUnaryFunctorIllbZZZNS0_23logical_xor_kernel_cudaERNS_14TensorIteratorEENKUlvE0_clEvENKUlvE2_clEvEUlllE_EEEEvRNS_18TensorIteratorBaseERKT_EUliE_EEviT1_,"",@"SHT_CUDA_INFO"
	.sectionflags	@""
	.align	4


	//----- nvinfo : EIATTR_CUDA_API_VERSION
	.align		4
        /*0000*/ 	.byte	0x04, 0x37
        /*0002*/ 	.short	(.L_4314 - .L_4313)
.L_4313:
        /*0004*/ 	.word	0x00000082


	//----- nvinfo : EIATTR_KPARAM_INFO
	.align		4
.L_4314:
        /*0008*/ 	.byte	0x04, 0x17
        /*000a*/ 	.short	(.L_4316 - .L_4315)
.L_4315:
        /*000c*/ 	.word	0x00000000
        /*0010*/ 	.short	0x0001
        /*0012*/ 	.short	0x0008
        /*0014*/ 	.byte	0x00, 0xf0, 0xa1, 0x08


	//----- nvinfo : EIATTR_KPARAM_INFO
	.align		4
.L_4316:
        /*0018*/ 	.byte	0x04, 0x17
        /*001a*/ 	.short	(.L_4318 - .L_4317)
.L_4317:
        /*001c*/ 	.word	0x00000000
        /*0020*/ 	.short	0x0000
        /*0022*/ 	.short	0x0000
        /*0024*/ 	.byte	0x00, 0xf0, 0x11, 0x00


	//----- nvinfo : EIATTR_SPARSE_MMA_MASK
	.align		4
.L_4318:
        /*0028*/ 	.byte	0x03, 0x50
        /*002a*/ 	.short	0x0000


	//----- nvinfo : EIATTR_MAXREG_COUNT
	.align		4
        /*002c*/ 	.byte	0x03, 0x1b
        /*002e*/ 	.short	0x0080


	//----- nvinfo : EIATTR_EXTERNS
	.align		4
        /*0030*/ 	.byte	0x04, 0x0f
        /*0032*/ 	.short	(.L_4320 - .L_4319)


	//   ....[0]....
	.align		4
.L_4319:
        /*0034*/ 	.word	index@(__assertfail)


	//----- nvinfo : EIATTR_MERCURY_ISA_VERSION
	.align		4
.L_4320:
        /*0038*/ 	.byte	0x03, 0x5f
        /*003a*/ 	.short	0x0101


	//----- nvinfo : EIATTR_SYSCALL_OFFSETS
	.align		4
        /*003c*/ 	.byte	0x04, 0x46
        /*003e*/ 	.short	(.L_4322 - .L_4321)


	//   ....[0]....
.L_4321:
        /*0040*/ 	.word	0x000021d0


	//   ....[1]....
        /*0044*/ 	.word	0x00003060


	//   ....[2]....
        /*0048*/ 	.word	0x00005250


	//   ....[3]....
        /*004c*/ 	.word	0x000060e0


	//   ....[4]....
        /*0050*/ 	.word	0x000082c0


	//   ....[5]....
        /*0054*/ 	.word	0x00009150


	//   ....[6]....
        /*0058*/ 	.word	0x0000b320


	//   ....[7]....
        /*005c*/ 	.word	0x0000c1b0


	//----- nvinfo : EIATTR_EXIT_INSTR_OFFSETS
	.align		4
.L_4322:
        /*0060*/ 	.byte	0x04, 0x1c
        /*0062*/ 	.short	(.L_4324 - .L_4323)


	//   ....[0]....
.L_4323:
        /*0064*/ 	.word	0x000091f0


	//   ....[1]....
        /*0068*/ 	.word	0x0000b4c0


	//   ....[2]....
        /*006c*/ 	.word	0x0000b4e0


	//   ....[3]....
        /*0070*/ 	.word	0x0000b570


	//   ....[4]....
        /*0074*/ 	.word	0x0000b590


	//   ....[5]....
        /*0078*/ 	.word	0x0000b5b0


	//   ....[6]....
        /*007c*/ 	.word	0x0000b640


	//   ....[7]....
        /*0080*/ 	.word	0x0000b680


	//   ....[8]....
        /*0084*/ 	.word	0x0000b720


	//   ....[9]....
        /*0088*/ 	.word	0x0000b770


	//   ....[10]....
        /*008c*/ 	.word	0x0000b7a0


	//   ....[11]....
        /*0090*/ 	.word	0x0000b840


	//   ....[12]....
        /*0094*/ 	.word	0x0000b880


	//   ....[13]....
        /*0098*/ 	.word	0x0000ba10


	//   ....[14]....
        /*009c*/ 	.word	0x0000bb70


	//   ....[15]....
        /*00a0*/ 	.word	0x0000bbb0


	//   ....[16]....
        /*00a4*/ 	.word	0x0000bc50


	//   ....[17]....
        /*00a8*/ 	.word	0x0000bdd0


	//   ....[18]....
        /*00ac*/ 	.word	0x0000bf50


	//   ....[19]....
        /*00b0*/ 	.word	0x0000c0b0


	//   ....[20]....
        /*00b4*/ 	.word	0x0000c1c0


	//   ....[21]....
        /*00b8*/ 	.word	0x0000c1f0


	//   ....[22]....
        /*00bc*/ 	.word	0x0000c210


	//----- nvinfo : EIATTR_MAX_THREADS
	.align		4
.L_4324:
        /*00c0*/ 	.byte	0x04, 0x05
        /*00c2*/ 	.short	(.L_4326 - .L_4325)
.L_4325:
        /*00c4*/ 	.word	0x00000080
        /*00c8*/ 	.word	0x00000001
        /*00cc*/ 	.word	0x00000001


	//----- nvinfo : EIATTR_CRS_STACK_SIZE
	.align		4
.L_4326:
        /*00d0*/ 	.byte	0x04, 0x1e
        /*00d2*/ 	.short	(.L_4328 - .L_4327)
.L_4327:
        /*00d4*/ 	.word	0x00000000


	//----- nvinfo : EIATTR_CBANK_PARAM_SIZE
	.align		4
.L_4328:
        /*00d8*/ 	.byte	0x03, 0x19
        /*00da*/ 	.short	0x0230


	//----- nvinfo : EIATTR_PARAM_CBANK
	.align		4
        /*00dc*/ 	.byte	0x04, 0x0a
        /*00de*/ 	.short	(.L_4330 - .L_4329)
	.align		4
.L_4329:
        /*00e0*/ 	.word	index@(.nv.constant0._ZN2at6native18elementwise_kernelILi128ELi4EZNS0_15gpu_kernel_implINS0_13AUnaryFunctorIllbZZZNS0_23logical_xor_kernel_cudaERNS_14TensorIteratorEENKUlvE0_clEvENKUlvE2_clEvEUlllE_EEEEvRNS_18TensorIteratorBaseERKT_EUliE_EEviT1_)
        /*00e4*/ 	.short	0x0210
        /*00e6*/ 	.short	0x0230


	//----- nvinfo : EIATTR_SW_WAR
	.align		4
.L_4330:
        /*00e8*/ 	.byte	0x04, 0x36
        /*00ea*/ 	.short	(.L_4332 - .L_4331)
.L_4331:
        /*00ec*/ 	.word	0x00000008
.L_4332:


//--------------------- .nv.info._ZN2at6native27unrolled_elementwise_kernelINS0_13AUnaryFunctorIllbZZZNS0_23logical_xor_kernel_cudaERNS_14TensorIteratorEENKUlvE0_clEvENKUlvE2_clEvEUlllE_EESt5arrayIPcLm2EELi4E23TrivialOffsetCalculatorILi1EjESD_NS0_6memory12LoadWithCastILi1EEENSE_13StoreWithCastILi1EEEEEviT_T0_T2_T3_T4_T5_ --------------------------
	.section	.nv.info._ZN2at6native27unrolled_elementwise_kernelINS0_13AUnaryFunctorIllbZZZNS0_23logical_xor_kernel_cudaERNS_14TensorIteratorEENKUlvE0_clEvENKUlvE2_clEvEUlllE_EESt5arrayIPcLm2EELi4E23TrivialOffsetCalculatorILi1EjESD_NS0_6memory12LoadWithCastILi1EEENSE_13StoreWithCastILi1EEEEEviT_T0_T2_T3_T4_T5_,"",@"SHT_CUDA_INFO"
	.sectionflags	@""
	.align	4


	//----- nvinfo : EIATTR_CUDA_API_VERSION
	.align		4
        /*0000*/ 	.byte	0x04, 0x37
        /*0002*/ 	.short	(.L_4334 - .L_4333)
.L_4333:
        /*0004*/ 	.word	0x00000082


	//----- nvinfo : EIATTR_KPARAM_INFO
	.align		4
.L_4334:
        /*0008*/ 	.byte	0x04, 0x17
        /*000a*/ 	.short	(.L_4336 - .L_4335)
.L_4335:
        /*000c*/ 	.word	0x00000000
        /*0010*/ 	.short	0x0006
        /*0012*/ 	.short	0x0034
        /*0014*/ 	.byte	0x00, 0xf0, 0x21, 0x00


	//----- nvinfo : EIATTR_KPARAM_INFO
	.align		4
.L_4336:
        /*0018*/ 	.byte	0x04, 0x17
        /*001a*/ 	.short	(.L_4338 - .L_4337)
.L_4337:
        /*001c*/ 	.word	0x00000000
        /*0020*/ 	.short	0x0005
        /*0022*/ 	.short	0x002c
        /*0024*/ 	.byte	0x00, 0xf0, 0x21, 0x00


	//----- nvinfo : EIATTR_KPARAM_INFO
	.align		4
.L_4338:
        /*0028*/ 	.byte	0x04, 0x17
        /*002a*/ 	.short	(.L_4340 - .L_4339)
.L_4339:
        /*002c*/ 	.word	0x00000000
        /*0030*/ 	.short	0x0004
        /*0032*/ 	.short	0x0029
        /*0034*/ 	.byte	0x00, 0xf0, 0x05, 0x00


	//----- nvinfo : EIATTR_KPARAM_INFO
	.align		4
.L_4340:
        /*0038*/ 	.byte	0x04, 0x17
        /*003a*/ 	.short	(.L_4342 - .L_4341)
.L_4341:
        /*003c*/ 	.word	0x00000000
        /*0040*/ 	.short	0x0003
        /*0042*/ 	.short	0x0028
        /*0044*/ 	.byte	0x00, 0xf0, 0x05, 0x00


	//----- nvinfo : EIATTR_KPARAM_INFO
	.align		4
.L_4342:
        /*0048*/ 	.byte	0x04, 0x17
        /*004a*/ 	.short	(.L_4344 - .L_4343)
.L_4343:
        /*004c*/ 	.word	0x00000000
        /*0050*/ 	.short	0x0002
        /*0052*/ 	.short	0x0018
        /*0054*/ 	.byte	0x00, 0xf0, 0x41, 0x00


	//----- nvinfo : EIATTR_KPARAM_INFO
	.align		4
.L_4344:
        /*0058*/ 	.byte	0x04, 0x17
        /*005a*/ 	.short	(.L_4346 - .L_4345)
.L_4345:
        /*005c*/ 	.word	0x00000000
        /*0060*/ 	.short	0x0001
        /*0062*/ 	.short	0x0008
        /*0064*/ 	.byte	0x00, 0xf0, 0x41, 0x00


	//----- nvinfo : EIATTR_KPARAM_INFO
	.align		4
.L_4346:
        /*0068*/ 	.byte	0x04, 0x17
        /*006a*/ 	.short	(.L_4348 - .L_4347)
.L_4347:
        /*006c*/ 	.word	0x00000000
        /*0070*/ 	.short	0x0000
        /*0072*/ 	.short	0x0000
        /*0074*/ 	.byte	0x00, 0xf0, 0x11, 0x00


	//----- nvinfo : EIATTR_SPARSE_MMA_MASK
	.align		4
.L_4348:
        /*0078*/ 	.byte	0x03, 0x50
        /*007a*/ 	.short	0x0000


	//----- nvinfo : EIATTR_MAXREG_COUNT
	.align		4
        /*007c*/ 	.byte	0x03, 0x1b
        /*007e*/ 	.short	0x00ff


	//----- nvinfo : EIATTR_EXTERNS
	.align		4
        /*0080*/ 	.byte	0x04, 0x0f
        /*0082*/ 	.short	(.L_4350 - .L_4349)


	//   ....[0]....
	.align		4
.L_4349:
        /*0084*/ 	.word	index@(__assertfail)


	//----- nvinfo : EIATTR_MERCURY_ISA_VERSION
	.align		4
.L_4350:
        /*0088*/ 	.byte	0x03, 0x5f
        /*008a*/ 	.short	0x0101


	//----- nvinfo : EIATTR_SYSCALL_OFFSETS
	.align		4
        /*008c*/ 	.byte	0x04, 0x46
        /*008e*/ 	.short	(.L_4352 - .L_4351)


	//   ....[0]....
.L_4351:
        /*0090*/ 	.word	0x00000ef0


	//   ....[1]....
        /*0094*/ 	.word	0x00001df0


	//   ....[2]....
        /*0098*/ 	.word	0x00002d00


	//   ....[3]....
        /*009c*/ 	.word	0x00003be0


	//   ....[4]....
        /*00a0*/ 	.word	0x00004be0


	//   ....[5]....
        /*00a4*/ 	.word	0x00005ab0


	//   ....[6]....
        /*00a8*/ 	.word	0x00006960


	//   ....[7]....
        /*00ac*/ 	.word	0x00007810


	//----- nvinfo : EIATTR_EXIT_INSTR_OFFSETS
	.align		4
.L_4352:
        /*00b0*/ 	.byte	0x04, 0x1c
        /*00b2*/ 	.short	(.L_4354 - .L_4353)


	//   ....[0]....
.L_4353:
        /*00b4*/ 	.word	0x000069f0


	//   ....[1]....
        /*00b8*/ 	.word	0x00006b20


	//   ....[2]....
        /*00bc*/ 	.word	0x00006b40


	//   ....[3]....
        /*00c0*/ 	.word	0x00006bd0


	//   ....[4]....
        /*00c4*/ 	.word	0x00006bf0


	//   ....[5]....
        /*00c8*/ 	.word	0x00006c10


	//   ....[6]....
        /*00cc*/ 	.word	0x00006ca0


	//   ....[7]....
        /*00d0*/ 	.word	0x00006ce0


	//   ....[8]....
        /*00d4*/ 	.word	0x00006d80


	//   ....[9]....
        /*00d8*/ 	.word	0x00006dd0


	//   ....[10]....
        /*00dc*/ 	.word	0x00006e00


	//   ....[11]....
        /*00e0*/ 	.word	0x00006ea0


	//   ....[12]....
        /*00e4*/ 	.word	0x00006ee0


	//   ....[13]....
        /*00e8*/ 	.word	0x00007070


	//   ....[14]....
        /*00ec*/ 	.word	0x000071d0


	//   ....[15]....
        /*00f0*/ 	.word	0x00007210


	//   ....[16]....
        /*00f4*/ 	.word	0x000072b0


	//   ....[17]....
        /*00f8*/ 	.word	0x00007430


	//   ....[18]....
        /*00fc*/ 	.word	0x000075b0


	//   ....[19]....
        /*0100*/ 	.word	0x00007710


	//   ....[20]....
        /*0104*/ 	.word	0x00007820


	//   ....[21]....
        /*0108*/ 	.word	0x00007850


	//   ....[22]....
        /*010c*/ 	.word	0x00007870


	//----- nvinfo : EIATTR_MAX_THREADS
	.align		4
.L_4354:
        /*0110*/ 	.byte	0x04, 0x05
        /*0112*/ 	.short	(.L_4356 - .L_4355)
.L_4355:
        /*0114*/ 	.word	0x00000080
        /*0118*/ 	.word	0x00000001
        /*011c*/ 	.word	0x00000001


	//----- nvinfo : EIATTR_CRS_STACK_SIZE
	.align		4
.L_4356:
        /*0120*/ 	.byte	0x04, 0x1e
        /*0122*/ 	.short	(.L_4358 - .L_4357)
.L_4357:
        /*0124*/ 	.word	0x00000000


	//----- nvinfo : EIATTR_CBANK_PARAM_SIZE
	.align		4
.L_4358:
        /*0128*/ 	.byte	0x03, 0x19
        /*012a*/ 	.short	0x003c


	//----- nvinfo : EIATTR_PARAM_CBANK
	.align		4
        /*012c*/ 	.byte	0x04, 0x0a
        /*012e*/ 	.short	(.L_4360 - .L_4359)
	.align		4
.L_4359:
        /*0130*/ 	.word	index@(.nv.constant0._ZN2at6native27unrolled_elementwise_kernelINS0_13AUnaryFunctorIllbZZZNS0_23logical_xor_kernel_cudaERNS_14TensorIteratorEENKUlvE0_clEvENKUlvE2_clEvEUlllE_EESt5arrayIPcLm2EELi4E23TrivialOffsetCalculatorILi1EjESD_NS0_6memory12LoadWithCastILi1EEENSE_13StoreWithCastILi1EEEEEviT_T0_T2_T3_T4_T5_)
        /*0134*/ 	.short	0x0210
        /*0136*/ 	.short	0x003c


	//----- nvinfo : EIATTR_SW_WAR
	.align		4
.L_4360:
        /*0138*/ 	.byte	0x04, 0x36
        /*013a*/ 	.short	(.L_4362 - .L_4361)
.L_4361:
        /*013c*/ 	.word	0x00000008
.L_4362:


//--------------------- .nv.info._ZN2at6native18elementwise_kernelILi128ELi4EZNS0_22gpu_kernel_impl_nocastINS0_13AUnaryFunctorIllbZZZNS0_23logical_xor_kernel_cudaERNS_14TensorIteratorEENKUlvE0_clEvENKUlvE2_clEvEUlllE_EEEEvRNS_18TensorIteratorBaseERKT_EUliE_EEviT1_ --------------------------
	.section	.nv.info._ZN2at6native18elementwise_kernelILi128ELi4EZNS0_22gpu_kernel_impl_nocastINS0_13AUnaryFunctorIllbZZZNS0_23logical_xor_kernel_cudaERNS_14TensorIteratorEENKUlvE0_clEvENKUlvE2_clEvEUlllE_EEEEvRNS_18TensorIteratorBaseERKT_EUliE_EEviT1_,"",@"SHT_CUDA_INFO"
	.sectionflags	@""
	.align	4


	//----- nvinfo : EIATTR_CUDA_API_VERSION
	.align		4
        /*0000*/ 	.byte	0x04, 0x37
        /*0002*/ 	.short	(.L_4364 - .L_4363)
.L_4363:
        /*0004*/ 	.word	0x00000082


	//----- nvinfo : EIATTR_KPARAM_INFO
	.align		4
.L_4364:
        /*0008*/ 	.byte	0x04, 0x17
        /*000a*/ 	.short	(.L_4366 - .L_4365)
.L_4365:
        /*000c*/ 	.word	0x00000000
        /*0010*/ 	.short	0x0001
        /*0012*/ 	.short	0x0008
        /*0014*/ 	.byte	0x00, 0xf0, 0x81, 0x08


	//----- nvinfo : EIATTR_KPARAM_INFO
	.align		4
.L_4366:
        /*0018*/ 	.byte	0x04, 0x17
        /*001a*/ 	.short	(.L_4368 - .L_4367)
.L_4367:
        /*001c*/ 	.word	0x00000000
        /*0020*/ 	.short	0x0000
        /*0022*/ 	.short	0x0000
        /*0024*/ 	.byte	0x00, 0xf0, 0x11, 0x00


	//----- nvinfo : EIATTR_SPARSE_MMA_MASK
	.align		4
.L_4368:
        /*0028*/ 	.byte	0x03, 0x50
        /*002a*/ 	.short	0x0000


	//----- nvinfo : EIATTR_MAXREG_COUNT
	.align		4
        /*002c*/ 	.byte	0x03, 0x1b
        /*002e*/ 	.short	0x0080


	//----- nvinfo : EIATTR_MERCURY_ISA_VERSION
	.align		4
        /*0030*/ 	.byte	0x03, 0x5f
        /*0032*/ 	.short	0x0101


	//----- nvinfo : EIATTR_EXIT_INSTR_OFFSETS
	.align		4
        /*0034*/ 	.byte	0x04, 0x1c
        /*0036*/ 	.short	(.L_4370 - .L_4369)


	//   ....[0]....
.L_4369:
        /*0038*/ 	.word	0x00003c90


	//   ....[1]....
        /*003c*/ 	.word	0x00005060


	//----- nvinfo : EIATTR_MAX_THREADS
	.align		4
.L_4370:
        /*0040*/ 	.byte	0x04, 0x05
        /*0042*/ 	.short	(.L_4372 - .L_4371)
.L_4371:
        /*0044*/ 	.word	0x00000080
        /*0048*/ 	.word	0x00000001
        /*004c*/ 	.word	0x00000001


	//----- nvinfo : EIATTR_CRS_STACK_SIZE
	.align		4
.L_4372:
        /*0050*/ 	.byte	0x04, 0x1e
        /*0052*/ 	.short	(.L_4374 - .L_4373)
.L_4373:
        /*0054*/ 	.word	0x00000000


	//----- nvinfo : EIATTR_CBANK_PARAM_SIZE
	.align		4
.L_4374:
        /*0058*/ 	.byte	0x03, 0x19
        /*005a*/ 	.short	0x0228


	//----- nvinfo : EIATTR_PARAM_CBANK
	.align		4
        /*005c*/ 	.byte	0x04, 0x0a
        /*005e*/ 	.short	(.L_4376 - .L_4375)
	.align		4
.L_4375:
        /*0060*/ 	.word	index@(.nv.constant0._ZN2at6native18elementwise_kernelILi128ELi4EZNS0_22gpu_kernel_impl_nocastINS0_13AUnaryFunctorIllbZZZNS0_23logical_xor_kernel_cudaERNS_14TensorIteratorEENKUlvE0_clEvENKUlvE2_clEvEUlllE_EEEEvRNS_18TensorIteratorBaseERKT_EUliE_EEviT1_)
        /*0064*/ 	.short	0x0210
        /*0066*/ 	.short	0x0228


	//----- nvinfo : EIATTR_SW_WAR
	.align		4
.L_4376:
        /*0068*/ 	.byte	0x04, 0x36
        /*006a*/ 	.short	(.L_4378 - .L_4377)
.L_4377:
        /*006c*/ 	.word	0x00000008
.L_4378:


//--------------------- .nv.info._ZN2at6native27unrolled_elementwise_kernelINS0_13AUnaryFunctorIllbZZZNS0_23logical_xor_kernel_cudaERNS_14TensorIteratorEENKUlvE0_clEvENKUlvE2_clEvEUlllE_EESt5arrayIPcLm2EELi4E23TrivialOffsetCalculatorILi1EjESD_NS0_6memory15LoadWithoutCastENSE_16StoreWithoutCastEEEviT_T0_T2_T3_T4_T5_ --------------------------
	.section	.nv.info._ZN2at6native27unrolled_elementwise_kernelINS0_13AUnaryFunctorIllbZZZNS0_23logical_xor_kernel_cudaERNS_14TensorIteratorEENKUlvE0_clEvENKUlvE2_clEvEUlllE_EESt5arrayIPcLm2EELi4E23TrivialOffsetCalculatorILi1EjESD_NS0_6memory15LoadWithoutCastENSE_16StoreWithoutCastEEEviT_T0_T2_T3_T4_T5_,"",@"SHT_CUDA_INFO"
	.sectionflags	@""
	.align	4


	//----- nvinfo : EIATTR_CUDA_API_VERSION
	.align		4
        /*0000*/ 	.byte	0x04, 0x37
        /*0002*/ 	.short	(.L_4380 - .L_4379)
.L_4379:
        /*0004*/ 	.word	0x00000082


	//----- nvinfo : EIATTR_KPARAM_INFO
	.align		4
.L_4380:
        /*0008*/ 	.byte	0x04, 0x17
        /*000a*/ 	.short	(.L_4382 - .L_4381)
.L_4381:
        /*000c*/ 	.word	0x00000000
        /*0010*/ 	.short	0x0006
        /*0012*/ 	.short	0x002b
        /*0014*/ 	.byte	0x00, 0xf0, 0x05, 0x00


	//----- nvinfo : EIATTR_KPARAM_INFO
	.align		4
.L_4382:
        /*0018*/ 	.byte	0x04, 0x17
        /*001a*/ 	.short	(.L_4384 - .L_4383)
.L_4383:
        /*001c*/ 	.word	0x00000000
        /*0020*/ 	.short	0x0005
        /*0022*/ 	.short	0x002a
        /*0024*/ 	.byte	0x00, 0xf0, 0x05, 0x00


	//----- nvinfo : EIATTR_KPARAM_INFO
	.align		4
.L_4384:
        /*0028*/ 	.byte	0x04, 0x17
        /*002a*/ 	.short	(.L_4386 - .L_4385)
.L_4385:
        /*002c*/ 	.word	0x00000000
        /*0030*/ 	.short	0x0004
        /*0032*/ 	.short	0x0029
        /*0034*/ 	.byte	0x00, 0xf0, 0x05, 0x00


	//----- nvinfo : EIATTR_KPARAM_INFO
	.align		4
.L_4386:
        /*0038*/ 	.byte	0x04, 0x17
        /*003a*/ 	.short	(.L_4388 - .L_4387)
.L_4387:
        /*003c*/ 	.word	0x00000000
        /*0040*/ 	.short	0x0003
        /*0042*/ 	.short	0x0028
        /*0044*/ 	.byte	0x00, 0xf0, 0x05, 0x00


	//----- nvinfo : EIATTR_KPARAM_INFO
	.align		4
.L_4388:
        /*0048*/ 	.byte	0x04, 0x17
        /*004a*/ 	.short	(.L_4390 - .L_4389)
.L_4389:
        /*004c*/ 	.word	0x00000000
        /*0050*/ 	.short	0x0002
        /*0052*/ 	.short	0x0018
        /*0054*/ 	.byte	0x00, 0xf0, 0x41, 0x00


	//----- nvinfo : EIATTR_KPARAM_INFO
	.align		4
.L_4390:
        /*0058*/ 	.byte	0x04, 0x17
        /*005a*/ 	.short	(.L_4392 - .L_4391)
.L_4391:
        /*005c*/ 	.word	0x00000000
        /*0060*/ 	.short	0x0001
        /*0062*/ 	.short	0x0008
        /*0064*/ 	.byte	0x00, 0xf0, 0x41, 0x00


	//----- nvinfo : EIATTR_KPARAM_INFO
	.align		4
.L_4392:
        /*0068*/ 	.byte	0x04, 0x17
        /*006a*/ 	.short	(.L_4394 - .L_4393)
.L_4393:
        /*006c*/ 	.word	0x00000000
        /*0070*/ 	.short	0x0000
        /*0072*/ 	.short	0x0000
        /*0074*/ 	.byte	0x00, 0xf0, 0x11, 0x00


	//----- nvinfo : EIATTR_SPARSE_MMA_MASK
	.align		4
.L_4394:
        /*0078*/ 	.byte	0x03, 0x50
        /*007a*/ 	.short	0x0000


	//----- nvinfo : EIATTR_MAXREG_COUNT
	.align		4
        /*007c*/ 	.byte	0x03, 0x1b
        /*007e*/ 	.short	0x00ff


	//----- nvinfo : EIATTR_MERCURY_ISA_VERSION
	.align		4
        /*0080*/ 	.byte	0x03, 0x5f
        /*0082*/ 	.short	0x0101


	//----- nvinfo : EIATTR_EXIT_INSTR_OFFSETS
	.align		4
        /*0084*/ 	.byte	0x04, 0x1c
        /*0086*/ 	.short	(.L_4396 - .L_4395)


	//   ....[0]....
.L_4395:
        /*0088*/ 	.word	0x000004b0


	//   ....[1]....
        /*008c*/ 	.word	0x00000520


	//----- nvinfo : EIATTR_MAX_THREADS
	.align		4
.L_4396:
        /*0090*/ 	.byte	0x04, 0x05
        /*0092*/ 	.short	(.L_4398 - .L_4397)
.L_4397:
        /*0094*/ 	.word	0x00000080
        /*0098*/ 	.word	0x00000001
        /*009c*/ 	.word	0x00000001


	//----- nvinfo : EIATTR_CRS_STACK_SIZE
	.align		4
.L_4398:
        /*00a0*/ 	.byte	0x04, 0x1e
        /*00a2*/ 	.short	(.L_4400 - .L_4399)
.L_4399:
        /*00a4*/ 	.word	0x00000000


	//----- nvinfo : EIATTR_CBANK_PARAM_SIZE
	.align		4
.L_4400:
        /*00a8*/ 	.byte	0x03, 0x19
        /*00aa*/ 	.short	0x002c


	//----- nvinfo : EIATTR_PARAM_CBANK
	.align		4
        /*00ac*/ 	.byte	0x04, 0x0a
        /*00ae*/ 	.short	(.L_4402 - .L_4401)
	.align		4
.L_4401:
        /*00b0*/ 	.word	index@(.nv.constant0._ZN2at6native27unrolled_elementwise_kernelINS0_13AUnaryFunctorIllbZZZNS0_23logical_xor_kernel_cudaERNS_14TensorIteratorEENKUlvE0_clEvENKUlvE2_clEvEUlllE_EESt5arrayIPcLm2EELi4E23TrivialOffsetCalculatorILi1EjESD_NS0_6memory15LoadWithoutCastENSE_16StoreWithoutCastEEEviT_T0_T2_T3_T4_T5_)
        /*00b4*/ 	.short	0x0210
        /*00b6*/ 	.short	0x002c


	//----- nvinfo : EIATTR_SW_WAR
	.align		4
.L_4402:
        /*00b8*/ 	.byte	0x04, 0x36
        /*00ba*/ 	.short	(.L_4404 - .L_4403)
.L_4403:
        /*00bc*/ 	.word	0x00000008
.L_4404:


//--------------------- .nv.info._ZN2at6native29vectorized_elementwise_kernelILi2ENS0_13AUnaryFunctorIllbZZZNS0_23logical_xor_kernel_cudaERNS_14TensorIteratorEENKUlvE0_clEvENKUlvE2_clEvEUlllE_EESt5arrayIPcLm2EEEEviT0_T1_ --------------------------
	.section	.nv.info._ZN2at6native29vectorized_elementwise_kernelILi2ENS0_13AUnaryFunctorIllbZZZNS0_23logical_xor_kernel_cudaERNS_14TensorIteratorEENKUlvE0_clEvENKUlvE2_clEvEUlllE_EESt5arrayIPcLm2EEEEviT0_T1_,"",@"SHT_CUDA_INFO"
	.sectionflags	@""
	.align	4


	//----- nvinfo : EIATTR_CUDA_API_VERSION
	.align		4
        /*0000*/ 	.byte	0x04, 0x37
        /*0002*/ 	.short	(.L_4406 - .L_4405)
.L_4405:
        /*0004*/ 	.word	0x00000082


	//----- nvinfo : EIATTR_KPARAM_INFO
	.align		4
.L_4406:
        /*0008*/ 	.byte	0x04, 0x17
        /*000a*/ 	.short	(.L_4408 - .L_4407)
.L_4407:
        /*000c*/ 	.word	0x00000000
        /*0010*/ 	.short	0x0002
        /*0012*/ 	.short	0x0018
        /*0014*/ 	.byte	0x00, 0xf0, 0x41, 0x00


	//----- nvinfo : EIATTR_KPARAM_INFO
	.align		4
.L_4408:
        /*0018*/ 	.byte	0x04, 0x17
        /*001a*/ 	.short	(.L_4410 - .L_4409)
.L_4409:
        /*001c*/ 	.word	0x00000000
        /*0020*/ 	.short	0x0001
        /*0022*/ 	.short	0x0008
        /*0024*/ 	.byte	0x00, 0xf0, 0x41, 0x00


	//----- nvinfo : EIATTR_KPARAM_INFO
	.align		4
.L_4410:
        /*0028*/ 	.byte	0x04, 0x17
        /*002a*/ 	.short	(.L_4412 - .L_4411)
.L_4411:
        /*002c*/ 	.word	0x00000000
        /*0030*/ 	.short	0x0000
        /*0032*/ 	.short	0x0000
        /*0034*/ 	.byte	0x00, 0xf0, 0x11, 0x00


	//----- nvinfo : EIATTR_SPARSE_MMA_MASK
	.align		4
.L_4412:
        /*0038*/ 	.byte	0x03, 0x50
        /*003a*/ 	.short	0x0000


	//----- nvinfo : EIATTR_MAXREG_COUNT
	.align		4
        /*003c*/ 	.byte	0x03, 0x1b
        /*003e*/ 	.short	0x00ff


	//----- nvinfo : EIATTR_MERCURY_ISA_VERSION
	.align		4
        /*0040*/ 	.byte	0x03, 0x5f
        /*0042*/ 	.short	0x0101


	//----- nvinfo : EIATTR_EXIT_INSTR_OFFSETS
	.align		4
        /*0044*/ 	.byte	0x04, 0x1c
        /*0046*/ 	.short	(.L_4414 - .L_4413)


	//   ....[0]....
.L_4413:
        /*0048*/ 	.word	0x00000370


	//   ....[1]....
        /*004c*/ 	.word	0x00000d60


	//   ....[2]....
        /*0050*/ 	.word	0x00000dd0


	//----- nvinfo : EIATTR_MAX_THREADS
	.align		4
.L_4414:
        /*0054*/ 	.byte	0x04, 0x05
        /*0056*/ 	.short	(.L_4416 - .L_4415)
.L_4415:
        /*0058*/ 	.word	0x00000080
        /*005c*/ 	.word	0x00000001
        /*0060*/ 	.word	0x00000001


	//----- nvinfo : EIATTR_CRS_STACK_SIZE
	.align		4
.L_4416:
        /*0064*/ 	.byte	0x04, 0x1e
        /*0066*/ 	.short	(.L_4418 - .L_4417)
.L_4417:
        /*0068*/ 	.word	0x00000000


	//----- nvinfo : EIATTR_CBANK_PARAM_SIZE
	.align		4
.L_4418:
        /*006c*/ 	.byte	0x03, 0x19
        /*006e*/ 	.short	0x0028


	//----- nvinfo : EIATTR_PARAM_CBANK
	.align		4
        /*0070*/ 	.byte	0x04, 0x0a
        /*0072*/ 	.short	(.L_4420 - .L_4419)
	.align		4
.L_4419:
        /*0074*/ 	.word	index@(.nv.constant0._ZN2at6native29vectorized_elementwise_kernelILi2ENS0_13AUnaryFunctorIllbZZZNS0_23logical_xor_kernel_cudaERNS_14TensorIteratorEENKUlvE0_clEvENKUlvE2_clEvEUlllE_EESt5arrayIPcLm2EEEEviT0_T1_)
        /*0078*/ 	.short	0x0210
        /*007a*/ 	.short	0x0028


	//----- nvinfo : EIATTR_SW_WAR
	.align		4
.L_4420:
        /*007c*/ 	.byte	0x04, 0x36
        /*007e*/ 	.short	(.L_4422 - .L_4421)
.L_4421:
        /*0080*/ 	.word	0x00000008
.L_4422:


//--------------------- .nv.info._ZN2at6native29vectorized_elementwise_kernelILi4ENS0_13AUnaryFunctorIllbZZZNS0_23logical_xor_kernel_cudaERNS_14TensorIteratorEENKUlvE0_clEvENKUlvE2_clEvEUlllE_EESt5arrayIPcLm2EEEEviT0_T1_ --------------------------
	.section	.nv.info._ZN2at6native29vectorized_elementwise_kernelILi4ENS0_13AUnaryFunctorIllbZZZNS0_23logical_xor_kernel_cudaERNS_14TensorIteratorEENKUlvE0_clEvENKUlvE2_clEvEUlllE_EESt5arrayIPcLm2EEEEviT0_T1_,"",@"SHT_CUDA_INFO"
	.sectionflags	@""
	.align	4


	//----- nvinfo : EIATTR_CUDA_API_VERSION
	.align		4
        /*0000*/ 	.byte	0x04, 0x37
        /*0002*/ 	.short	(.L_4424 - .L_4423)
.L_4423:
        /*0004*/ 	.word	0x00000082


	//----- nvinfo : EIATTR_KPARAM_INFO
	.align		4
.L_4424:
        /*0008*/ 	.byte	0x04, 0x17
        /*000a*/ 	.short	(.L_4426 - .L_4425)
.L_4425:
        /*000c*/ 	.word	0x00000000
        /*0010*/ 	.short	0x0002
        /*0012*/ 	.short	0x0018
        /*0014*/ 	.byte	0x00, 0xf0, 0x41, 0x00


	//----- nvinfo : EIATTR_KPARAM_INFO
	.align		4
.L_4426:
        /*0018*/ 	.byte	0x04, 0x17
        /*001a*/ 	.short	(.L_4428 - .L_4427)
.L_4427:
        /*001c*/ 	.word	0x00000000
        /*0020*/ 	.short	0x0001
        /*0022*/ 	.short	0x0008
        /*0024*/ 	.byte	0x00, 0xf0, 0x41, 0x00


	//----- nvinfo : EIATTR_KPARAM_INFO
	.align		4
.L_4428:
        /*0028*/ 	.byte	0x04, 0x17
        /*002a*/ 	.short	(.L_4430 - .L_4429)
.L_4429:
        /*002c*/ 	.word	0x00000000
        /*0030*/ 	.short	0x0000
        /*0032*/ 	.short	0x0000
        /*0034*/ 	.byte	0x00, 0xf0, 0x11, 0x00


	//----- nvinfo : EIATTR_SPARSE_MMA_MASK
	.align		4
.L_4430:
        /*0038*/ 	.byte	0x03, 0x50
        /*003a*/ 	.short	0x0000


	//----- nvinfo : EIATTR_MAXREG_COUNT
	.align		4
        /*003c*/ 	.byte	0x03, 0x1b
        /*003e*/ 	.short	0x00ff


	//----- nvinfo : EIATTR_MERCURY_ISA_VERSION
	.align		4
        /*0040*/ 	.byte	0x03, 0x5f
        /*0042*/ 	.short	0x0101


	//----- nvinfo : EIATTR_EXIT_INSTR_OFFSETS
	.align		4
        /*0044*/ 	.byte	0x04, 0x1c
        /*0046*/ 	.short	(.L_4432 - .L_4431)


	//   ....[0]....
.L_4431:
        /*0048*/ 	.word	0x00000370


	//   ....[1]....
        /*004c*/ 	.word	0x00000d60


	//   ....[2]....
        /*0050*/ 	.word	0x00000dd0


	//----- nvinfo : EIATTR_MAX_THREADS
	.align		4
.L_4432:
        /*0054*/ 	.byte	0x04, 0x05
        /*0056*/ 	.short	(.L_4434 - .L_4433)
.L_4433:
        /*0058*/ 	.word	0x00000080
        /*005c*/ 	.word	0x00000001
        /*0060*/ 	.word	0x00000001


	//----- nvinfo : EIATTR_CRS_STACK_SIZE
	.align		4
.L_4434:
        /*0064*/ 	.byte	0x04, 0x1e
        /*0066*/ 	.short	(.L_4436 - .L_4435)
.L_4435:
        /*0068*/ 	.word	0x00000000


	//----- nvinfo : EIATTR_CBANK_PARAM_SIZE
	.align		4
.L_4436:
        /*006c*/ 	.byte	0x03, 0x19
        /*006e*/ 	.short	0x0028


	//----- nvinfo : EIATTR_PARAM_CBANK
	.align		4
        /*0070*/ 	.byte	0x04, 0x0a
        /*0072*/ 	.short	(.L_4438 - .L_4437)
	.align		4
.L_4437:
        /*0074*/ 	.word	index@(.nv.constant0._ZN2at6native29vectorized_elementwise_kernelILi4ENS0_13AUnaryFunctorIllbZZZNS0_23logical_xor_kernel_cudaERNS_14TensorIteratorEENKUlvE0_clEvENKUlvE2_clEvEUlllE_EESt5arrayIPcLm2EEEEviT0_T1_)
        /*0078*/ 	.short	0x0210
        /*007a*/ 	.short	0x0028


	//----- nvinfo : EIATTR_SW_WAR
	.align		4
.L_4438:
        /*007c*/ 	.byte	0x04, 0x36
        /*007e*/ 	.short	(.L_4440 - .L_4439)
.L_4439:
        /*0080*/ 	.word	0x00000008
.L_4440:


//--------------------- .nv.info._ZN2at6native29vectorized_elementwise_kernelILi8ENS0_13AUnaryFunctorIllbZZZNS0_23logical_xor_kernel_cudaERNS_14TensorIteratorEENKUlvE0_clEvENKUlvE2_clEvEUlllE_EESt5arrayIPcLm2EEEEviT0_T1_ --------------------------
	.section	.nv.info._ZN2at6native29vectorized_elementwise_kernelILi8ENS0_13AUnaryFunctorIllbZZZNS0_23logical_xor_kernel_cudaERNS_14TensorIteratorEENKUlvE0_clEvENKUlvE2_clEvEUlllE_EESt5arrayIPcLm2EEEEviT0_T1_,"",@"SHT_CUDA_INFO"
	.sectionflags	@""
	.align	4


	//----- nvinfo : EIATTR_CUDA_API_VERSION
	.align		4
        /*0000*/ 	.byte	0x04, 0x37
        /*0002*/ 	.short	(.L_4442 - .L_4441)
.L_4441:
        /*0004*/ 	.word	0x00000082


	//----- nvinfo : EIATTR_KPARAM_INFO
	.align		4
.L_4442:
        /*0008*/ 	.byte	0x04, 0x17
        /*000a*/ 	.short	(.L_4444 - .L_4443)
.L_4443:
        /*000c*/ 	.word	0x00000000
        /*0010*/ 	.short	0x0002
        /*0012*/ 	.short	0x0018
        /*0014*/ 	.byte	0x00, 0xf0, 0x41, 0x00


	//----- nvinfo : EIATTR_KPARAM_INFO
	.align		4
.L_4444:
        /*0018*/ 	.byte	0x04, 0x17
        /*001a*/ 	.short	(.L_4446 - .L_4445)
.L_4445:
        /*001c*/ 	.word	0x00000000
        /*0020*/ 	.short	0x0001
        /*0022*/ 	.short	0x0008
        /*0024*/ 	.byte	0x00, 0xf0, 0x41, 0x00


	//----- nvinfo : EIATTR_KPARAM_INFO
	.align		4
.L_4446:
        /*0028*/ 	.byte	0x04, 0x17
        /*002a*/ 	.short	(.L_4448 - .L_4447)
.L_4447:
        /*002c*/ 	.word	0x00000000
        /*0030*/ 	.short	0x0000
        /*0032*/ 	.short	0x0000
        /*0034*/ 	.byte	0x00, 0xf0, 0x11, 0x00


	//----- nvinfo : EIATTR_SPARSE_MMA_MASK
	.align		4
.L_4448:
        /*0038*/ 	.byte	0x03, 0x50
        /*003a*/ 	.short	0x0000


	//----- nvinfo : EIATTR_MAXREG_COUNT
	.align		4
        /*003c*/ 	.byte	0x03, 0x1b
        /*003e*/ 	.short	0x00ff


	//----- nvinfo : EIATTR_MERCURY_ISA_VERSION
	.align		4
        /*0040*/ 	.byte	0x03, 0x5f
        /*0042*/ 	.short	0x0101


	//----- nvinfo : EIATTR_EXIT_INSTR_OFFSETS
	.align		4
        /*0044*/ 	.byte	0x04, 0x1c
        /*0046*/ 	.short	(.L_4450 - .L_4449)


	//   ....[0]....
.L_4449:
        /*0048*/ 	.word	0x000003a0


	//   ....[1]....
        /*004c*/ 	.word	0x00000d90


	//   ....[2]....
        /*0050*/ 	.word	0x00000e00


	//----- nvinfo : EIATTR_MAX_THREADS
	.align		4
.L_4450:
        /*0054*/ 	.byte	0x04, 0x05
        /*0056*/ 	.short	(.L_4452 - .L_4451)
.L_4451:
        /*0058*/ 	.word	0x00000080
        /*005c*/ 	.word	0x00000001
        /*0060*/ 	.word	0x00000001


	//----- nvinfo : EIATTR_CRS_STACK_SIZE
	.align		4
.L_4452:
        /*0064*/ 	.byte	0x04, 0x1e
        /*0066*/ 	.short	(.L_4454 - .L_4453)
.L_4453:
        /*0068*/ 	.word	0x00000000


	//----- nvinfo : EIATTR_CBANK_PARAM_SIZE
	.align		4
.L_4454:
        /*006c*/ 	.byte	0x03, 0x19
        /*006e*/ 	.short	0x0028


	//----- nvinfo : EIATTR_PARAM_CBANK
	.align		4
        /*0070*/ 	.byte	0x04, 0x0a
        /*0072*/ 	.short	(.L_4456 - .L_4455)
	.align		4
.L_4455:
        /*0074*/ 	.word	index@(.nv.constant0._ZN2at6native29vectorized_elementwise_kernelILi8ENS0_13AUnaryFunctorIllbZZZNS0_23logical_xor_kernel_cudaERNS_14TensorIteratorEENKUlvE0_clEvENKUlvE2_clEvEUlllE_EESt5arrayIPcLm2EEEEviT0_T1_)
        /*0078*/ 	.short	0x0210
        /*007a*/ 	.short	0x0028


	//----- nvinfo : EIATTR_SW_WAR
	.align		4
.L_4456:
        /*007c*/ 	.byte	0x04, 0x36
        /*007e*/ 	.short	(.L_4458 - .L_4457)
.L_4457:
        /*0080*/ 	.word	0x00000008
.L_4458:


//--------------------- .nv.info._ZN2at6native18elementwise_kernelILi128ELi4EZNS0_15gpu_kernel_implINS0_13BinaryFunctorIllbZZZNS0_23logical_xor_kernel_cudaERNS_14TensorIteratorEENKUlvE0_clEvENKUlvE2_clEvEUlllE_EEEEvRNS_18TensorIteratorBaseERKT_EUliE_EEviT1_ --------------------------
	.section	.nv.info._ZN2at6native18elementwise_kernelILi128ELi4EZNS0_15gpu_kernel_implINS0_13BinaryFunctorIllbZZZNS0_23logical_xor_kernel_cudaERNS_14TensorIteratorEENKUlvE0_clEvENKUlvE2_clEvEUlllE_EEEEvRNS_18TensorIteratorBaseERKT_EUliE_EEviT1_,"",@"SHT_CUDA_INFO"
	.sectionflags	@""
	.align	4


	//----- nvinfo : EIATTR_CUDA_API_VERSION
	.align		4
        /*0000*/ 	.byte	0x04, 0x37
        /*0002*/ 	.short	(.L_4460 - .L_4459)
.L_4459:
        /*0004*/ 	.word	0x00000082


	//----- nvinfo : EIATTR_KPARAM_INFO
	.align		4
.L_4460:
        /*0008*/ 	.byte	0x04, 0x17
        /*000a*/ 	.short	(.L_4462 - .L_4461)
.L_4461:
        /*000c*/ 	.word	0x00000000
        /*0010*/ 	.short	0x0001
        /*0012*/ 	.short	0x0008
        /*0014*/ 	.byte	0x00, 0xf0, 0x21, 0x0a


	//----- nvinfo : EIATTR_KPARAM_INFO
	.align		4
.L_4462:
        /*0018*/ 	.byte	0x04, 0x17
        /*001a*/ 	.short	(.L_4464 - .L_4463)
.L_4463:
        /*001c*/ 	.word	0x00000000
        /*0020*/ 	.short	0x0000
        /*0022*/ 	.short	0x0000
        /*0024*/ 	.byte	0x00, 0xf0, 0x11, 0x00


	//----- nvinfo : EIATTR_SPARSE_MMA_MASK
	.align		4
.L_4464:
        /*0028*/ 	.byte	0x03, 0x50
        /*002a*/ 	.short	0x0000


	//----- nvinfo : EIATTR_MAXREG_COUNT
	.align		4
        /*002c*/ 	.byte	0x03, 0x1b
        /*002e*/ 	.short	0x0080


	//----- nvinfo : EIATTR_EXTERNS
	.align		4
        /*0030*/ 	.byte	0x04, 0x0f
        /*0032*/ 	.short	(.L_4466 - .L_4465)


	//   ....[0]....
	.align		4
.L_4465:
        /*0034*/ 	.word	index@(__assertfail)


	//----- nvinfo : EIATTR_MERCURY_ISA_VERSION
	.align		4
.L_4466:
        /*0038*/ 	.byte	0x03, 0x5f
        /*003a*/ 	.short	0x0101


	//----- nvinfo : EIATTR_SYSCALL_OFFSETS
	.align		4
        /*003c*/ 	.byte	0x04, 0x46
        /*003e*/ 	.short	(.L_4468 - .L_4467)


	//   ....[0]....
.L_4467:
        /*0040*/ 	.word	0x00002500


	//   ....[1]....
        /*0044*/ 	.word	0x00003370


	//   ....[2]....
        /*0048*/ 	.word	0x000041f0


	//   ....[3]....
        /*004c*/ 	.word	0x00006710


	//   ....[4]....
        /*0050*/ 	.word	0x00007580


	//   ....[5]....
        /*0054*/ 	.word	0x00008400


	//   ....[6]....
        /*0058*/ 	.word	0x0000a910


	//   ....[7]....
        /*005c*/ 	.word	0x0000b780


	//   ....[8]....
        /*0060*/ 	.word	0x0000c600


	//   ....[9]....
        /*0064*/ 	.word	0x0000eb00


	//   ....[10]....
        /*0068*/ 	.word	0x0000f970


	//   ....[11]....
        /*006c*/ 	.word	0x000107f0


	//----- nvinfo : EIATTR_EXIT_INSTR_OFFSETS
	.align		4
.L_4468:
        /*0070*/ 	.byte	0x04, 0x1c
        /*0072*/ 	.short	(.L_4470 - .L_4469)


	//   ....[0]....
.L_4469:
        /*0074*/ 	.word	0x0000c6a0


	//   ....[1]....
        /*0078*/ 	.word	0x0000fb00


	//   ....[2]....
        /*007c*/ 	.word	0x0000fb20


	//   ....[3]....
        /*0080*/ 	.word	0x0000fbb0


	//   ....[4]....
        /*0084*/ 	.word	0x0000fbd0


	//   ....[5]....
        /*0088*/ 	.word	0x0000fbf0


	//   ....[6]....
        /*008c*/ 	.word	0x0000fc80


	//   ....[7]....
        /*0090*/ 	.word	0x0000fcc0


	//   ....[8]....
        /*0094*/ 	.word	0x0000fd60


	//   ....[9]....
        /*0098*/ 	.word	0x0000fdb0


	//   ....[10]....
        /*009c*/ 	.word	0x0000fde0


	//   ....[11]....
        /*00a0*/ 	.word	0x0000fe80


	//   ....[12]....
        /*00a4*/ 	.word	0x0000fec0


	//   ....[13]....
        /*00a8*/ 	.word	0x00010050


	//   ....[14]....
        /*00ac*/ 	.word	0x000101b0


	//   ....[15]....
        /*00b0*/ 	.word	0x000101f0


	//   ....[16]....
        /*00b4*/ 	.word	0x00010290


	//   ....[17]....
        /*00b8*/ 	.word	0x00010410


	//   ....[18]....
        /*00bc*/ 	.word	0x00010590


	//   ....[19]....
        /*00c0*/ 	.word	0x000106f0


	//   ....[20]....
        /*00c4*/ 	.word	0x00010800


	//   ....[21]....
        /*00c8*/ 	.word	0x00010830


	//   ....[22]....
        /*00cc*/ 	.word	0x00010850


	//----- nvinfo : EIATTR_MAX_THREADS
	.align		4
.L_4470:
        /*00d0*/ 	.byte	0x04, 0x05
        /*00d2*/ 	.short	(.L_4472 - .L_4471)
.L_4471:
        /*00d4*/ 	.word	0x00000080
        /*00d8*/ 	.word	0x00000001
        /*00dc*/ 	.word	0x00000001


	//----- nvinfo : EIATTR_CRS_STACK_SIZE
	.align		4
.L_4472:
        /*00e0*/ 	.byte	0x04, 0x1e
        /*00e2*/ 	.short	(.L_4474 - .L_4473)
.L_4473:
        /*00e4*/ 	.word	0x00000000


	//----- nvinfo : EIATTR_CBANK_PARAM_SIZE
	.align		4
.L_4474:
        /*00e8*/ 	.byte	0x03, 0x19
        /*00ea*/ 	.short	0x0290


	//----- nvinfo : EIATTR_PARAM_CBANK
	.align		4
        /*00ec*/ 	.byte	0x04, 0x0a
        /*00ee*/ 	.short	(.L_4476 - .L_4475)
	.align		4
.L_4475:
        /*00f0*/ 	.word	index@(.nv.constant0._ZN2at6native18elementwise_kernelILi128ELi4EZNS0_15gpu_kernel_implINS0_13BinaryFunctorIllbZZZNS0_23logical_xor_kernel_cudaERNS_14TensorIteratorEENKUlvE0_clEvENKUlvE2_clEvEUlllE_EEEEvRNS_18TensorIteratorBaseERKT_EUliE_EEviT1_)
        /*00f4*/ 	.short	0x0210
        /*00f6*/ 	.short	0x0290


	//----- nvinfo : EIATTR_SW_WAR
	.align		4
.L_4476:
        /*00f8*/ 	.byte	0x04, 0x36
        /*00fa*/ 	.short	(.L_4478 - .L_4477)
.L_4477:
        /*00fc*/ 	.word	0x00000008
.L_4478:


//--------------------- .nv.info._ZN2at6native27unrolled_elementwise_kernelINS0_13BinaryFunctorIllbZZZNS0_23logical_xor_kernel_cudaERNS_14TensorIteratorEENKUlvE0_clEvENKUlvE2_clEvEUlllE_EESt5arrayIPcLm3EELi4E23TrivialOffsetCalculatorILi2EjESC_ILi1EjENS0_6memory12LoadWithCastILi2EEENSF_13StoreWithCastILi1EEEEEviT_T0_T2_T3_T4_T5_ --------------------------
	.section	.nv.info._ZN2at6native27unrolled_elementwise_kernelINS0_13BinaryFunctorIllbZZZNS0_23logical_xor_kernel_cudaERNS_14TensorIteratorEENKUlvE0_clEvENKUlvE2_clEvEUlllE_EESt5arrayIPcLm3EELi4E23TrivialOffsetCalculatorILi2EjESC_ILi1EjENS0_6memory12LoadWithCastILi2EEENSF_13StoreWithCastILi1EEEEEviT_T0_T2_T3_T4_T5_,"",@"SHT_CUDA_INFO"
	.sectionflags	@""
	.align	4


	//----- nvinfo : EIATTR_CUDA_API_VERSION
	.align		4
        /*0000*/ 	.byte	0x04, 0x37
        /*0002*/ 	.short	(.L_4480 - .L_4479)
.L_4479:
        /*0004*/ 	.word	0x00000082


	//----- nvinfo : EIATTR_KPARAM_INFO
	.align		4
.L_4480:
        /*0008*/ 	.byte	0x04, 0x17
        /*000a*/ 	.short	(.L_4482 - .L_4481)
.L_4481:
        /*000c*/ 	.word	0x00000000
        /*0010*/ 	.short	0x0006
        /*0012*/ 	.short	0x0030
        /*0014*/ 	.byte	0x00, 0xf0, 0x21, 0x00


	//----- nvinfo : EIATTR_KPARAM_INFO
	.align		4
.L_4482:
        /*0018*/ 	.byte	0x04, 0x17
        /*001a*/ 	.short	(.L_4484 - .L_4483)
.L_4483:
        /*001c*/ 	.word	0x00000000
        /*0020*/ 	.short	0x0005
        /*0022*/ 	.short	0x0024
        /*0024*/ 	.byte	0x00, 0xf0, 0x31, 0x00


	//----- nvinfo : EIATTR_KPARAM_INFO
	.align		4
.L_4484:
        /*0028*/ 	.byte	0x04, 0x17
        /*002a*/ 	.short	(.L_4486 - .L_4485)
.L_4485:
        /*002c*/ 	.word	0x00000000
        /*0030*/ 	.short	0x0004
        /*0032*/ 	.short	0x0021
        /*0034*/ 	.byte	0x00, 0xf0, 0x05, 0x00


	//----- nvinfo : EIATTR_KPARAM_INFO
	.align		4
.L_4486:
        /*0038*/ 	.byte	0x04, 0x17
        /*003a*/ 	.short	(.L_4488 - .L_4487)
.L_4487:
        /*003c*/ 	.word	0x00000000
        /*0040*/ 	.short	0x0003
        /*0042*/ 	.short	0x0020
        /*0044*/ 	.byte	0x00, 0xf0, 0x05, 0x00


	//----- nvinfo : EIATTR_KPARAM_INFO
	.align		4
.L_4488:
        /*0048*/ 	.byte	0x04, 0x17
        /*004a*/ 	.short	(.L_4490 - .L_4489)
.L_4489:
        /*004c*/ 	.word	0x00000000
        /*0050*/ 	.short	0x0002
        /*0052*/ 	.short	0x0008
        /*0054*/ 	.byte	0x00, 0xf0, 0x61, 0x00


	//----- nvinfo : EIATTR_KPARAM_INFO
	.align		4
.L_4490:
        /*0058*/ 	.byte	0x04, 0x17
        /*005a*/ 	.short	(.L_4492 - .L_4491)
.L_4491:
        /*005c*/ 	.word	0x00000000
        /*0060*/ 	.short	0x0001
        /*0062*/ 	.short	0x0004
        /*0064*/ 	.byte	0x00, 0xf0, 0x05, 0x00


	//----- nvinfo : EIATTR_KPARAM_INFO
	.align		4
.L_4492:
        /*0068*/ 	.byte	0x04, 0x17
        /*006a*/ 	.short	(.L_4494 - .L_4493)
.L_4493:
        /*006c*/ 	.word	0x00000000
        /*0070*/ 	.short	0x0000
        /*0072*/ 	.short	0x0000
        /*0074*/ 	.byte	0x00, 0xf0, 0x11, 0x00


	//----- nvinfo : EIATTR_SPARSE_MMA_MASK
	.align		4
.L_4494:
        /*0078*/ 	.byte	0x03, 0x50
        /*007a*/ 	.short	0x0000


	//----- nvinfo : EIATTR_MAXREG_COUNT
	.align		4
        /*007c*/ 	.byte	0x03, 0x1b
        /*007e*/ 	.short	0x00ff


	//----- nvinfo : EIATTR_EXTERNS
	.align		4
        /*0080*/ 	.byte	0x04, 0x0f
        /*0082*/ 	.short	(.L_4496 - .L_4495)


	//   ....[0]....
	.align		4
.L_4495:
        /*0084*/ 	.word	index@(__assertfail)


	//----- nvinfo : EIATTR_MERCURY_ISA_VERSION
	.align		4
.L_4496:
        /*0088*/ 	.byte	0x03, 0x5f
        /*008a*/ 	.short	0x0101


	//----- nvinfo : EIATTR_SYSCALL_OFFSETS
	.align		4
        /*008c*/ 	.byte	0x04, 0x46
        /*008e*/ 	.short	(.L_4498 - .L_4497)


	//   ....[0]....
.L_4497:
        /*0090*/ 	.word	0x00000f10


	//   ....[1]....
        /*0094*/ 	.word	0x00001d90


	//   ....[2]....
        /*0098*/ 	.word	0x00002c90


	//   ....[3]....
        /*009c*/ 	.word	0x00003b10


	//   ....[4]....
        /*00a0*/ 	.word	0x00004a20


	//   ....[5]....
        /*00a4*/ 	.word	0x000058a0


	//   ....[6]....
        /*00a8*/ 	.word	0x00006790


	//   ....[7]....
        /*00ac*/ 	.word	0x00007610


	//   ....[8]....
        /*00b0*/ 	.word	0x00008660


	//   ....[9]....
        /*00b4*/ 	.word	0x00009510


	//   ....[10]....
        /*00b8*/ 	.word	0x0000a3a0


	//   ....[11]....
        /*00bc*/ 	.word	0x0000b250


	//----- nvinfo : EIATTR_EXIT_INSTR_OFFSETS
	.align		4
.L_4498:
        /*00c0*/ 	.byte	0x04, 0x1c
        /*00c2*/ 	.short	(.L_4500 - .L_4499)


	//   ....[0]....
.L_4499:
        /*00c4*/ 	.word	0x0000a430


	//   ....[1]....
        /*00c8*/ 	.word	0x0000a560


	//   ....[2]....
        /*00cc*/ 	.word	0x0000a580


	//   ....[3]....
        /*00d0*/ 	.word	0x0000a610


	//   ....[4]....
        /*00d4*/ 	.word	0x0000a630


	//   ....[5]....
        /*00d8*/ 	.word	0x0000a650


	//   ....[6]....
        /*00dc*/ 	.word	0x0000a6e0


	//   ....[7]....
        /*00e0*/ 	.word	0x0000a720


	//   ....[8]....
        /*00e4*/ 	.word	0x0000a7c0


	//   ....[9]....
        /*00e8*/ 	.word	0x0000a810


	//   ....[10]....
        /*00ec*/ 	.word	0x0000a840


	//   ....[11]....
        /*00f0*/ 	.word	0x0000a8e0


	//   ....[12]....
        /*00f4*/ 	.word	0x0000a920


	//   ....[13]....
        /*00f8*/ 	.word	0x0000aab0


	//   ....[14]....
        /*00fc*/ 	.word	0x0000ac10


	//   ....[15]....
        /*0100*/ 	.word	0x0000ac50


	//   ....[16]....
        /*0104*/ 	.word	0x0000acf0


	//   ....[17]....
        /*0108*/ 	.word	0x0000ae70


	//   ....[18]....
        /*010c*/ 	.word	0x0000aff0


	//   ....[19]....
        /*0110*/ 	.word	0x0000b150


	//   ....[20]....
        /*0114*/ 	.word	0x0000b260


	//   ....[21]....
        /*0118*/ 	.word	0x0000b290


	//   ....[22]....
        /*011c*/ 	.word	0x0000b2b0


	//----- nvinfo : EIATTR_MAX_THREADS
	.align		4
.L_4500:
        /*0120*/ 	.byte	0x04, 0x05
        /*0122*/ 	.short	(.L_4502 - .L_4501)
.L_4501:
        /*0124*/ 	.word	0x00000080
        /*0128*/ 	.word	0x00000001
        /*012c*/ 	.word	0x00000001


	//----- nvinfo : EIATTR_CRS_STACK_SIZE
	.align		4
.L_4502:
        /*0130*/ 	.byte	0x04, 0x1e
        /*0132*/ 	.short	(.L_4504 - .L_4503)
.L_4503:
        /*0134*/ 	.word	0x00000000


	//----- nvinfo : EIATTR_CBANK_PARAM_SIZE
	.align		4
.L_4504:
        /*0138*/ 	.byte	0x03, 0x19
        /*013a*/ 	.short	0x0038


	//----- nvinfo : EIATTR_PARAM_CBANK
	.align		4
        /*013c*/ 	.byte	0x04, 0x0a
        /*013e*/ 	.short	(.L_4506 - .L_4505)
	.align		4
.L_4505:
        /*0140*/ 	.word	index@(.nv.constant0._ZN2at6native27unrolled_elementwise_kernelINS0_13BinaryFunctorIllbZZZNS0_23logical_xor_kernel_cudaERNS_14TensorIteratorEENKUlvE0_clEvENKUlvE2_clEvEUlllE_EESt5arrayIPcLm3EELi4E23TrivialOffsetCalculatorILi2EjESC_ILi1EjENS0_6memory12LoadWithCastILi2EEENSF_13StoreWithCastILi1EEEEEviT_T0_T2_T3_T4_T5_)
        /*0144*/ 	.short	0x0210
        /*0146*/ 	.short	0x0038


	//----- nvinfo : EIATTR_SW_WAR
	.align		4
.L_4506:
        /*0148*/ 	.byte	0x04, 0x36
        /*014a*/ 	.short	(.L_4508 - .L_4507)
.L_4507:
        /*014c*/ 	.word	0x00000008
.L_4508:


//--------------------- .nv.info._ZN2at6native18elementwise_kernelILi128ELi4EZNS0_22gpu_kernel_impl_nocastINS0_13BinaryFunctorIllbZZZNS0_23logical_xor_kernel_cudaERNS_14TensorIteratorEENKUlvE0_clEvENKUlvE2_clEvEUlllE_EEEEvRNS_18TensorIteratorBaseERKT_EUliE_EEviT1_ --------------------------
	.section	.nv.info._ZN2at6native18elementwise_kernelILi128ELi4EZNS0_22gpu_kernel_impl_nocastINS0_13BinaryFunctorIllbZZZNS0_23logical_xor_kernel_cudaERNS_14TensorIteratorEENKUlvE0_clEvENKUlvE2_clEvEUlllE_EEEEvRNS_18TensorIteratorBaseERKT_EUliE_EEviT1_,"",@"SHT_CUDA_INFO"
	.sectionflags	@""
	.align	4


	//----- nvinfo : EIATTR_CUDA_API_VERSION
	.align		4
        /*0000*/ 	.byte	0x04, 0x37
        /*0002*/ 	.short	(.L_4510 - .L_4509)
.L_4509:
        /*0004*/ 	.word	0x00000082


	//----- nvinfo : EIATTR_KPARAM_INFO
	.align		4
.L_4510:
        /*0008*/ 	.byte	0x04, 0x17
        /*000a*/ 	.short	(.L_4512 - .L_4511)
.L_4511:
        /*000c*/ 	.word	0x00000000
        /*0010*/ 	.short	0x0001
        /*0012*/ 	.short	0x0008
        /*0014*/ 	.byte	0x00, 0xf0, 0x21, 0x0a


	//----- nvinfo : EIATTR_KPARAM_INFO
	.align		4
.L_4512:
        /*0018*/ 	.byte	0x04, 0x17
        /*001a*/ 	.short	(.L_4514 - .L_4513)
.L_4513:
        /*001c*/ 	.word	0x00000000
        /*0020*/ 	.short	0x0000
        /*0022*/ 	.short	0x0000
        /*0024*/ 	.byte	0x00, 0xf0, 0x11, 0x00


	//----- nvinfo : EIATTR_SPARSE_MMA_MASK
	.align		4
.L_4514:
        /*0028*/ 	.byte	0x03, 0x50
        /*002a*/ 	.short	0x0000


	//----- nvinfo : EIATTR_MAXREG_COUNT
	.align		4
        /*002c*/ 	.byte	0x03, 0x1b
        /*002e*/ 	.short	0x0080


	//----- nvinfo : EIATTR_MERCURY_ISA_VERSION
	.align		4
        /*0030*/ 	.byte	0x03, 0x5f
        /*0032*/ 	.short	0x0101


	//----- nvinfo : EIATTR_EXIT_INSTR_OFFSETS
	.align		4
        /*0034*/ 	.byte	0x04, 0x1c
        /*0036*/ 	.short	(.L_4516 - .L_4515)


	//   ....[0]....
.L_4515:
        /*0038*/ 	.word	0x000046b0


	//   ....[1]....
        /*003c*/ 	.word	0x00005de0


	//----- nvinfo : EIATTR_MAX_THREADS
	.align		4
.L_4516:
        /*0040*/ 	.byte	0x04, 0x05
        /*0042*/ 	.short	(.L_4518 - .L_4517)
.L_4517:
        /*0044*/ 	.word	0x00000080
        /*0048*/ 	.word	0x00000001
        /*004c*/ 	.word	0x00000001


	//----- nvinfo : EIATTR_CRS_STACK_SIZE
	.align		4
.L_4518:
        /*0050*/ 	.byte	0x04, 0x1e
        /*0052*/ 	.short	(.L_4520 - .L_4519)
.L_4519:
        /*0054*/ 	.word	0x00000000


	//----- nvinfo : EIATTR_CBANK_PARAM_SIZE
	.align		4
.L_4520:
        /*0058*/ 	.byte	0x03, 0x19
        /*005a*/ 	.short	0x0290


	//----- nvinfo : EIATTR_PARAM_CBANK
	.align		4
        /*005c*/ 	.byte	0x04, 0x0a
        /*005e*/ 	.short	(.L_4522 - .L_4521)
	.align		4
.L_4521:
        /*0060*/ 	.word	index@(.nv.constant0._ZN2at6native18elementwise_kernelILi128ELi4EZNS0_22gpu_kernel_impl_nocastINS0_13BinaryFunctorIllbZZZNS0_23logical_xor_kernel_cudaERNS_14TensorIteratorEENKUlvE0_clEvENKUlvE2_clEvEUlllE_EEEEvRNS_18TensorIteratorBaseERKT_EUliE_EEviT1_)
        /*0064*/ 	.short	0x0210
        /*0066*/ 	.short	0x0290


	//----- nvinfo : EIATTR_SW_WAR
	.align		4
.L_4522:
        /*0068*/ 	.byte	0x04, 0x36
        /*006a*/ 	.short	(.L_4524 - .L_4523)
.L_4523:
        /*006c*/ 	.word	0x00000008
.L_4524:


//--------------------- .nv.info._ZN2at6native27unrolled_elementwise_kernelINS0_13BinaryFunctorIllbZZZNS0_23logical_xor_kernel_cudaERNS_14TensorIteratorEENKUlvE0_clEvENKUlvE2_clEvEUlllE_EESt5arrayIPcLm3EELi4E23TrivialOffsetCalculatorILi2EjESC_ILi1EjENS0_6memory15LoadWithoutCastENSF_16StoreWithoutCastEEEviT_T0_T2_T3_T4_T5_ --------------------------
	.section	.nv.info._ZN2at6native27unrolled_elementwise_kernelINS0_13BinaryFunctorIllbZZZNS0_23logical_xor_kernel_cudaERNS_14TensorIteratorEENKUlvE0_clEvENKUlvE2_clEvEUlllE_EESt5arrayIPcLm3EELi4E23TrivialOffsetCalculatorILi2EjESC_ILi1EjENS0_6memory15LoadWithoutCastENSF_16StoreWithoutCastEEEviT_T0_T2_T3_T4_T5_,"",@"SHT_CUDA_INFO"
	.sectionflags	@""
	.align	4


	//----- nvinfo : EIATTR_CUDA_API_VERSION
	.align		4
        /*0000*/ 	.byte	0x04, 0x37
        /*0002*/ 	.short	(.L_4526 - .L_4525)
.L_4525:
        /*0004*/ 	.word	0x00000082


	//----- nvinfo : EIATTR_KPARAM_INFO
	.align		4
.L_4526:
        /*0008*/ 	.byte	0x04, 0x17
        /*000a*/ 	.short	(.L_4528 - .L_4527)
.L_4527:
        /*000c*/ 	.word	0x00000000
        /*0010*/ 	.short	0x0006
        /*0012*/ 	.short	0x0023
        /*0014*/ 	.byte	0x00, 0xf0, 0x05, 0x00


	//----- nvinfo : EIATTR_KPARAM_INFO
	.align		4
.L_4528:
        /*0018*/ 	.byte	0x04, 0x17
        /*001a*/ 	.short	(.L_4530 - .L_4529)
.L_4529:
        /*001c*/ 	.word	0x00000000
        /*0020*/ 	.short	0x0005
        /*0022*/ 	.short	0x0022
        /*0024*/ 	.byte	0x00, 0xf0, 0x05, 0x00


	//----- nvinfo : EIATTR_KPARAM_INFO
	.align		4
.L_4530:
        /*0028*/ 	.byte	0x04, 0x17
        /*002a*/ 	.short	(.L_4532 - .L_4531)
.L_4531:
        /*002c*/ 	.word	0x00000000
        /*0030*/ 	.short	0x0004
        /*0032*/ 	.short	0x0021
        /*0034*/ 	.byte	0x00, 0xf0, 0x05, 0x00


	//----- nvinfo : EIATTR_KPARAM_INFO
	.align		4
.L_4532:
        /*0038*/ 	.byte	0x04, 0x17
        /*003a*/ 	.short	(.L_4534 - .L_4533)
.L_4533:
        /*003c*/ 	.word	0x00000000
        /*0040*/ 	.short	0x0003
        /*0042*/ 	.short	0x0020
        /*0044*/ 	.byte	0x00, 0xf0, 0x05, 0x00


	//----- nvinfo : EIATTR_KPARAM_INFO
	.align		4
.L_4534:
        /*0048*/ 	.byte	0x04, 0x17
        /*004a*/ 	.short	(.L_4536 - .L_4535)
.L_4535:
        /*004c*/ 	.word	0x00000000
        /*0050*/ 	.short	0x0002
        /*0052*/ 	.short	0x0008
        /*0054*/ 	.byte	0x00, 0xf0, 0x61, 0x00


	//----- nvinfo : EIATTR_KPARAM_INFO
	.align		4
.L_4536:
        /*0058*/ 	.byte	0x04, 0x17
        /*005a*/ 	.short	(.L_4538 - .L_4537)
.L_4537:
        /*005c*/ 	.word	0x00000000
        /*0060*/ 	.short	0x0001
        /*0062*/ 	.short	0x0004
        /*0064*/ 	.byte	0x00, 0xf0, 0x05, 0x00


	//----- nvinfo : EIATTR_KPARAM_INFO
	.align		4
.L_4538:
        /*0068*/ 	.byte	0x04, 0x17
        /*006a*/ 	.short	(.L_4540 - .L_4539)
.L_4539:
        /*006c*/ 	.word	0x00000000
        /*0070*/ 	.short	0x0000
        /*0072*/ 	.short	0x0000
        /*0074*/ 	.byte	0x00, 0xf0, 0x11, 0x00


	//----- nvinfo : EIATTR_SPARSE_MMA_MASK
	.align		4
.L_4540:
        /*0078*/ 	.byte	0x03, 0x50
        /*007a*/ 	.short	0x0000


	//----- nvinfo : EIATTR_MAXREG_COUNT
	.align		4
        /*007c*/ 	.byte	0x03, 0x1b
        /*007e*/ 	.short	0x00ff


	//----- nvinfo : EIATTR_MERCURY_ISA_VERSION
	.align		4
        /*0080*/ 	.byte	0x03, 0x5f
        /*0082*/ 	.short	0x0101


	//----- nvinfo : EIATTR_EXIT_INSTR_OFFSETS
	.align		4
        /*0084*/ 	.byte	0x04, 0x1c
        /*0086*/ 	.short	(.L_4542 - .L_4541)


	//   ....[0]....
.L_4541:
        /*0088*/ 	.word	0x00000620


	//   ....[1]....
        /*008c*/ 	.word	0x000006c0


	//----- nvinfo : EIATTR_MAX_THREADS
	.align		4
.L_4542:
        /*0090*/ 	.byte	0x04, 0x05
        /*0092*/ 	.short	(.L_4544 - .L_4543)
.L_4543:
        /*0094*/ 	.word	0x00000080
        /*0098*/ 	.word	0x00000001
        /*009c*/ 	.word	0x00000001


	//----- nvinfo : EIATTR_CRS_STACK_SIZE
	.align		4
.L_4544:
        /*00a0*/ 	.byte	0x04, 0x1e
        /*00a2*/ 	.short	(.L_4546 - .L_4545)
.L_4545:
        /*00a4*/ 	.word	0x00000000


	//----- nvinfo : EIATTR_CBANK_PARAM_SIZE
	.align		4
.L_4546:
        /*00a8*/ 	.byte	0x03, 0x19
        /*00aa*/ 	.short	0x0024


	//----- nvinfo : EIATTR_PARAM_CBANK
	.align		4
        /*00ac*/ 	.byte	0x04, 0x0a
        /*00ae*/ 	.short	(.L_4548 - .L_4547)
	.align		4
.L_4547:
        /*00b0*/ 	.word	index@(.nv.constant0._ZN2at6native27unrolled_elementwise_kernelINS0_13BinaryFunctorIllbZZZNS0_23logical_xor_kernel_cudaERNS_14TensorIteratorEENKUlvE0_clEvENKUlvE2_clEvEUlllE_EESt5arrayIPcLm3EELi4E23TrivialOffsetCalculatorILi2EjESC_ILi1EjENS0_6memory15LoadWithoutCastENSF_16StoreWithoutCastEEEviT_T0_T2_T3_T4_T5_)
        /*00b4*/ 	.short	0x0210
        /*00b6*/ 	.short	0x0024


	//----- nvinfo : EIATTR_SW_WAR
	.align		4
.L_4548:
        /*00b8*/ 	.byte	0x04, 0x36
        /*00ba*/ 	.short	(.L_4550 - .L_4549)
.L_4549:
        /*00bc*/ 	.word	0x00000008
.L_4550:


//--------------------- .nv.info._ZN2at6native29vectorized_elementwise_kernelILi2ENS0_13BinaryFunctorIllbZZZNS0_23logical_xor_kernel_cudaERNS_14TensorIteratorEENKUlvE0_clEvENKUlvE2_clEvEUlllE_EESt5arrayIPcLm3EEEEviT0_T1_ --------------------------
	.section	.nv.info._ZN2at6native29vectorized_elementwise_kernelILi2ENS0_13BinaryFunctorIllbZZZNS0_23logical_xor_kernel_cudaERNS_14TensorIteratorEENKUlvE0_clEvENKUlvE2_clEvEUlllE_EESt5arrayIPcLm3EEEEviT0_T1_,"",@"SHT_CUDA_INFO"
	.sectionflags	@""
	.align	4


	//----- nvinfo : EIATTR_CUDA_API_VERSION
	.align		4
        /*0000*/ 	.byte	0x04, 0x37
        /*0002*/ 	.short	(.L_4552 - .L_4551)
.L_4551:
        /*0004*/ 	.word	0x00000082


	//----- nvinfo : EIATTR_KPARAM_INFO
	.align		4
.L_4552:
        /*0008*/ 	.byte	0x04, 0x17
        /*000a*/ 	.short	(.L_4554 - .L_4553)
.L_4553:
        /*000c*/ 	.word	0x00000000
        /*0010*/ 	.short	0x0002
        /*0012*/ 	.short	0x0008
        /*0014*/ 	.byte	0x00, 0xf0, 0x61, 0x00


	//----- nvinfo : EIATTR_KPARAM_INFO
	.align		4
.L_4554:
        /*0018*/ 	.byte	0x04, 0x17
        /*001a*/ 	.short	(.L_4556 - .L_4555)
.L_4555:
        /*001c*/ 	.word	0x00000000
        /*0020*/ 	.short	0x0001
        /*0022*/ 	.short	0x0004
        /*0024*/ 	.byte	0x00, 0xf0, 0x05, 0x00


	//----- nvinfo : EIATTR_KPARAM_INFO
	.align		4
.L_4556:
        /*0028*/ 	.byte	0x04, 0x17
        /*002a*/ 	.short	(.L_4558 - .L_4557)
.L_4557:
        /*002c*/ 	.word	0x00000000
        /*0030*/ 	.short	0x0000
        /*0032*/ 	.short	0x0000
        /*0034*/ 	.byte	0x00, 0xf0, 0x11, 0x00


	//----- nvinfo : EIATTR_SPARSE_MMA_MASK
	.align		4
.L_4558:
        /*0038*/ 	.byte	0x03, 0x50
        /*003a*/ 	.short	0x0000


	//----- nvinfo : EIATTR_MAXREG_COUNT
	.align		4
        /*003c*/ 	.byte	0x03, 0x1b
        /*003e*/ 	.short	0x00ff


	//----- nvinfo : EIATTR_MERCURY_ISA_VERSION
	.align		4
        /*0040*/ 	.byte	0x03, 0x5f
        /*0042*/ 	.short	0x0101


	//----- nvinfo : EIATTR_EXIT_INSTR_OFFSETS
	.align		4
        /*0044*/ 	.byte	0x04, 0x1c
        /*0046*/ 	.short	(.L_4560 - .L_4559)


	//   ....[0]....
.L_4559:
        /*0048*/ 	.word	0x000004c0


	//   ....[1]....
        /*004c*/ 	.word	0x00001220


	//   ....[2]....
        /*0050*/ 	.word	0x00001290


	//----- nvinfo : EIATTR_MAX_THREADS
	.align		4
.L_4560:
        /*0054*/ 	.byte	0x04, 0x05
        /*0056*/ 	.short	(.L_4562 - .L_4561)
.L_4561:
        /*0058*/ 	.word	0x00000080
        /*005c*/ 	.word	0x00000001
        /*0060*/ 	.word	0x00000001


	//----- nvinfo : EIATTR_CRS_STACK_SIZE
	.align		4
.L_4562:
        /*0064*/ 	.byte	0x04, 0x1e
        /*0066*/ 	.short	(.L_4564 - .L_4563)
.L_4563:
        /*0068*/ 	.word	0x00000000


	//----- nvinfo : EIATTR_CBANK_PARAM_SIZE
	.align		4
.L_4564:
        /*006c*/ 	.byte	0x03, 0x19
        /*006e*/ 	.short	0x0020


	//----- nvinfo : EIATTR_PARAM_CBANK
	.align		4
        /*0070*/ 	.byte	0x04, 0x0a
        /*0072*/ 	.short	(.L_4566 - .L_4565)
	.align		4
.L_4565:
        /*0074*/ 	.word	index@(.nv.constant0._ZN2at6native29vectorized_elementwise_kernelILi2ENS0_13BinaryFunctorIllbZZZNS0_23logical_xor_kernel_cudaERNS_14TensorIteratorEENKUlvE0_clEvENKUlvE2_clEvEUlllE_EESt5arrayIPcLm3EEEEviT0_T1_)
        /*0078*/ 	.short	0x0210
        /*007a*/ 	.short	0x0020


	//----- nvinfo : EIATTR_SW_WAR
	.align		4
.L_4566:
        /*007c*/ 	.byte	0x04, 0x36
        /*007e*/ 	.short	(.L_4568 - .L_4567)
.L_4567:
        /*0080*/ 	.word	0x00000008
.L_4568:


//--------------------- .nv.info._ZN2at6native29vectorized_elementwise_kernelILi4ENS0_13BinaryFunctorIllbZZZNS0_23logical_xor_kernel_cudaERNS_14TensorIteratorEENKUlvE0_clEvENKUlvE2_clEvEUlllE_EESt5arrayIPcLm3EEEEviT0_T1_ --------------------------
	.section	.nv.info._ZN2at6native29vectorized_elementwise_kernelILi4ENS0_13BinaryFunctorIllbZZZNS0_23logical_xor_kernel_cudaERNS_14TensorIteratorEENKUlvE0_clEvENKUlvE2_clEvEUlllE_EESt5arrayIPcLm3EEEEviT0_T1_,"",@"SHT_CUDA_INFO"
	.sectionflags	@""
	.align	4


	//----- nvinfo : EIATTR_CUDA_API_VERSION
	.align		4
        /*0000*/ 	.byte	0x04, 0x37
        /*0002*/ 	.short	(.L_4570 - .L_4569)
.L_4569:
        /*0004*/ 	.word	0x00000082


	//----- nvinfo : EIATTR_KPARAM_INFO
	.align		4
.L_4570:
        /*0008*/ 	.byte	0x04, 0x17
        /*000a*/ 	.short	(.L_4572 - .L_4571)
.L_4571:
        /*000c*/ 	.word	0x00000000
        /*0010*/ 	.short	0x0002
        /*0012*/ 	.short	0x0008
        /*0014*/ 	.byte	0x00, 0xf0, 0x61, 0x00


	//----- nvinfo : EIATTR_KPARAM_INFO
	.align		4
.L_4572:
        /*0018*/ 	.byte	0x04, 0x17
        /*001a*/ 	.short	(.L_4574 - .L_4573)
.L_4573:
        /*001c*/ 	.word	0x00000000
        /*0020*/ 	.short	0x0001
        /*0022*/ 	.short	0x0004
        /*0024*/ 	.byte	0x00, 0xf0, 0x05, 0x00


	//----- nvinfo : EIATTR_KPARAM_INFO
	.align		4
.L_4574:
        /*0028*/ 	.byte	0x04, 0x17
        /*002a*/ 	.short	(.L_4576 - .L_4575)
.L_4575:
        /*002c*/ 	.word	0x00000000
        /*0030*/ 	.short	0x0000
        /*0032*/ 	.short	0x0000
        /*0034*/ 	.byte	0x00, 0xf0, 0x11, 0x00


	//----- nvinfo : EIATTR_SPARSE_MMA_MASK
	.align		4
.L_4576:
        /*0038*/ 	.byte	0x03, 0x50
        /*003a*/ 	.short	0x0000


	//----- nvinfo : EIATTR_MAXREG_COUNT
	.align		4
        /*003c*/ 	.byte	0x03, 0x1b
        /*003e*/ 	.short	0x00ff


	//----- nvinfo : EIATTR_MERCURY_ISA_VERSION
	.align		4
        /*0040*/ 	.byte	0x03, 0x5f
        /*0042*/ 	.short	0x0101


	//----- nvinfo : EIATTR_EXIT_INSTR_OFFSETS
	.align		4
        /*0044*/ 	.byte	0x04, 0x1c
        /*0046*/ 	.short	(.L_4578 - .L_4577)


	//   ....[0]....
.L_4577:
        /*0048*/ 	.word	0x000004c0


	//   ....[1]....
        /*004c*/ 	.word	0x00001220


	//   ....[2]....
        /*0050*/ 	.word	0x00001290


	//----- nvinfo : EIATTR_MAX_THREADS
	.align		4
.L_4578:
        /*0054*/ 	.byte	0x04, 0x05
        /*0056*/ 	.short	(.L_4580 - .L_4579)
.L_4579:
        /*0058*/ 	.word	0x00000080
        /*005c*/ 	.word	0x00000001
        /*0060*/ 	.word	0x00000001


	//----- nvinfo : EIATTR_CRS_STACK_SIZE
	.align		4
.L_4580:
        /*0064*/ 	.byte	0x04, 0x1e
        /*0066*/ 	.short	(.L_4582 - .L_4581)
.L_4581:
        /*0068*/ 	.word	0x00000000


	//----- nvinfo : EIATTR_CBANK_PARAM_SIZE
	.align		4
.L_4582:
        /*006c*/ 	.byte	0x03, 0x19
        /*006e*/ 	.short	0x0020


	//----- nvinfo : EIATTR_PARAM_CBANK
	.align		4
        /*0070*/ 	.byte	0x04, 0x0a
        /*0072*/ 	.short	(.L_4584 - .L_4583)
	.align		4
.L_4583:
        /*0074*/ 	.word	index@(.nv.constant0._ZN2at6native29vectorized_elementwise_kernelILi4ENS0_13BinaryFunctorIllbZZZNS0_23logical_xor_kernel_cudaERNS_14TensorIteratorEENKUlvE0_clEvENKUlvE2_clEvEUlllE_EESt5arrayIPcLm3EEEEviT0_T1_)
        /*0078*/ 	.short	0x0210
        /*007a*/ 	.short	0x0020


	//----- nvinfo : EIATTR_SW_WAR
	.align		4
.L_4584:
        /*007c*/ 	.byte	0x04, 0x36
        /*007e*/ 	.short	(.L_4586 - .L_4585)
.L_4585:
        /*0080*/ 	.word	0x00000008
.L_4586:


//--------------------- .nv.info._ZN2at6native29vectorized_elementwise_kernelILi8ENS0_13BinaryFunctorIllbZZZNS0_23logical_xor_kernel_cudaERNS_14TensorIteratorEENKUlvE0_clEvENKUlvE2_clEvEUlllE_EESt5arrayIPcLm3EEEEviT0_T1_ --------------------------
	.section	.nv.info._ZN2at6native29vectorized_elementwise_kernelILi8ENS0_13BinaryFunctorIllbZZZNS0_23logical_xor_kernel_cudaERNS_14TensorIteratorEENKUlvE0_clEvENKUlvE2_clEvEUlllE_EESt5arrayIPcLm3EEEEviT0_T1_,"",@"SHT_CUDA_INFO"
	.sectionflags	@""
	.align	4


	//----- nvinfo : EIATTR_CUDA_API_VERSION
	.align		4
        /*0000*/ 	.byte	0x04, 0x37
        /*0002*/ 	.short	(.L_4588 - .L_4587)
.L_4587:
        /*0004*/ 	.word	0x00000082


	//----- nvinfo : EIATTR_KPARAM_INFO
	.align		4
.L_4588:
        /*0008*/ 	.byte	0x04, 0x17
        /*000a*/ 	.short	(.L_4590 - .L_4589)
.L_4589:
        /*000c*/ 	.word	0x00000000
        /*0010*/ 	.short	0x0002
        /*0012*/ 	.short	0x0008
        /*0014*/ 	.byte	0x00, 0xf0, 0x61, 0x00


	//----- nvinfo : EIATTR_KPARAM_INFO
	.align		4
.L_4590:
        /*0018*/ 	.byte	0x04, 0x17
        /*001a*/ 	.short	(.L_4592 - .L_4591)
.L_4591:
        /*001c*/ 	.word	0x00000000
        /*0020*/ 	.short	0x0001
        /*0022*/ 	.short	0x0004
        /*0024*/ 	.byte	0x00, 0xf0, 0x05, 0x00


	//----- nvinfo : EIATTR_KPARAM_INFO
	.align		4
.L_4592:
        /*0028*/ 	.byte	0x04, 0x17
        /*002a*/ 	.short	(.L_4594 - .L_4593)
.L_4593:
        /*002c*/ 	.word	0x00000000
        /*0030*/ 	.short	0x0000
        /*0032*/ 	.short	0x0000
        /*0034*/ 	.byte	0x00, 0xf0, 0x11, 0x00


	//----- nvinfo : EIATTR_SPARSE_MMA_MASK
	.align		4
.L_4594:
        /*0038*/ 	.byte	0x03, 0x50
        /*003a*/ 	.short	0x0000


	//----- nvinfo : EIATTR_MAXREG_COUNT
	.align		4
        /*003c*/ 	.byte	0x03, 0x1b
        /*003e*/ 	.short	0x00ff


	//----- nvinfo : EIATTR_MERCURY_ISA_VERSION
	.align		4
        /*0040*/ 	.byte	0x03, 0x5f
        /*0042*/ 	.short	0x0101


	//----- nvinfo : EIATTR_EXIT_INSTR_OFFSETS
	.align		4
        /*0044*/ 	.byte	0x04, 0x1c
        /*0046*/ 	.short	(.L_4596 - .L_4595)


	//   ....[0]....
.L_4595:
        /*0048*/ 	.word	0x000004f0


	//   ....[1]....
        /*004c*/ 	.word	0x00001250


	//   ....[2]....
        /*0050*/ 	.word	0x000012c0


	//----- nvinfo : EIATTR_MAX_THREADS
	.align		4
.L_4596:
        /*0054*/ 	.byte	0x04, 0x05
        /*0056*/ 	.short	(.L_4598 - .L_4597)
.L_4597:
        /*0058*/ 	.word	0x00000080
        /*005c*/ 	.word	0x00000001
        /*0060*/ 	.word	0x00000001


	//----- nvinfo : EIATTR_CRS_STACK_SIZE
	.align		4
.L_4598:
        /*0064*/ 	.byte	0x04, 0x1e
        /*0066*/ 	.short	(.L_4600 - .L_4599)
.L_4599:
        /*0068*/ 	.word	0x00000000


	//----- nvinfo : EIATTR_CBANK_PARAM_SIZE
	.align		4
.L_4600:
        /*006c*/ 	.byte	0x03, 0x19
        /*006e*/ 	.short	0x0020


	//----- nvinfo : EIATTR_PARAM_CBANK
	.align		4
        /*0070*/ 	.byte	0x04, 0x0a
        /*0072*/ 	.short	(.L_4602 - .L_4601)
	.align		4
.L_4601:
        /*0074*/ 	.word	index@(.nv.constant0._ZN2at6native29vectorized_elementwise_kernelILi8ENS0_13BinaryFunctorIllbZZZNS0_23logical_xor_kernel_cudaERNS_14TensorIteratorEENKUlvE0_clEvENKUlvE2_clEvEUlllE_EESt5arrayIPcLm3EEEEviT0_T1_)
        /*0078*/ 	.short	0x0210
        /*007a*/ 	.short	0x0020


	//----- nvinfo : EIATTR_SW_WAR
	.align		4
.L_4602:
        /*007c*/ 	.byte	0x04, 0x36
        /*007e*/ 	.short	(.L_4604 - .L_4603)
.L_4603:
        /*0080*/ 	.word	0x00000008
.L_4604:


//--------------------- .nv.info._ZN2at6native18elementwise_kernelILi128ELi4EZNS0_15gpu_kernel_implINS0_13AUnaryFunctorIiibZZZNS0_23logical_xor_kernel_cudaERNS_14TensorIteratorEENKUlvE0_clEvENKUlvE1_clEvEUliiE_EEEEvRNS_18TensorIteratorBaseERKT_EUliE_EEviT1_ --------------------------
	.section	.nv.info._ZN2at6native18elementwise_kernelILi128ELi4EZNS0_15gpu_kernel_implINS0_13AUnaryFunctorIiibZZZNS0_23logical_xor_kernel_cudaERNS_14TensorIteratorEENKUlvE0_clEvENKUlvE1_clEvEUliiE_EEEEvRNS_18TensorIteratorBaseERKT_EUliE_EEviT1_,"",@"SHT_CUDA_INFO"
	.sectionflags	@""
	.align	4


	//----- nvinfo : EIATTR_CUDA_API_VERSION
	.align		4
        /*0000*/ 	.byte	0x04, 0x37
        /*0002*/ 	.short	(.L_4606 - .L_4605)
.L_4605:
        /*0004*/ 	.word	0x00000082


	//----- nvinfo : EIATTR_KPARAM_INFO
	.align		4
.L_4606:
        /*0008*/ 	.byte	0x04, 0x17
        /*000a*/ 	.short	(.L_4608 - .L_4607)
.L_4607:
        /*000c*/ 	.word	0x00000000
        /*0010*/ 	.short	0x0001
        /*0012*/ 	.short	0x0008
        /*0014*/ 	.byte	0x00, 0xf0, 0x81, 0x08


	//----- nvinfo : EIATTR_KPARAM_INFO
	.align		4
.L_4608:
        /*0018*/ 	.byte	0x04, 0x17
        /*001a*/ 	.short	(.L_4610 - .L_4609)
.L_4609:
        /*001c*/ 	.word	0x00000000
        /*0020*/ 	.short	0x0000
        /*0022*/ 	.short	0x0000
        /*0024*/ 	.byte	0x00, 0xf0, 0x11, 0x00


	//----- nvinfo : EIATTR_SPARSE_MMA_MASK
	.align		4
.L_4610:
        /*0028*/ 	.byte	0x03, 0x50
        /*002a*/ 	.short	0x0000


	//----- nvinfo : EIATTR_MAXREG_COUNT
	.align		4
        /*002c*/ 	.byte	0x03, 0x1b
        /*002e*/ 	.short	0x0080


	//----- nvinfo : EIATTR_EXTERNS
	.align		4
        /*0030*/ 	.byte	0x04, 0x0f
        /*0032*/ 	.short	(.L_4612 - .L_4611)


	//   ....[0]....
	.align		4
.L_4611:
        /*0034*/ 	.word	index@(__assertfail)


	//----- nvinfo : EIATTR_MERCURY_ISA_VERSION
	.align		4
.L_4612:
        /*0038*/ 	.byte	0x03, 0x5f
        /*003a*/ 	.short	0x0101


	//----- nvinfo : EIATTR_SYSCALL_OFFSETS
	.align		4
        /*003c*/ 	.byte	0x04, 0x46
        /*003e*/ 	.short	(.L_4614 - .L_4613)


	//   ....[0]....
.L_4613:
        /*0040*/ 	.word	0x00002180


	//   ....[1]....
        /*0044*/ 	.word	0x00002fd0


	//   ....[2]....
        /*0048*/ 	.word	0x00005170


	//   ....[3]....
        /*004c*/ 	.word	0x00005fc0


	//   ....[4]....
        /*0050*/ 	.word	0x00008150


	//   ....[5]....
        /*0054*/ 	.word	0x00008fa0


	//   ....[6]....
        /*0058*/ 	.word	0x0000b120


	//   ....[7]....
        /*005c*/ 	.word	0x0000bf70


	//----- nvinfo : EIATTR_EXIT_INSTR_OFFSETS
	.align		4
.L_4614:
        /*0060*/ 	.byte	0x04, 0x1c
        /*0062*/ 	.short	(.L_4616 - .L_4615)


	//   ....[0]....
.L_4615:
        /*0064*/ 	.word	0x00009040


	//   ....[1]....
        /*0068*/ 	.word	0x0000b280


	//   ....[2]....
        /*006c*/ 	.word	0x0000b2a0


	//   ....[3]....
        /*0070*/ 	.word	0x0000b330


	//   ....[4]....
        /*0074*/ 	.word	0x0000b350


	//   ....[5]....
        /*0078*/ 	.word	0x0000b370


	//   ....[6]....
        /*007c*/ 	.word	0x0000b400


	//   ....[7]....
        /*0080*/ 	.word	0x0000b440


	//   ....[8]....
        /*0084*/ 	.word	0x0000b4e0


	//   ....[9]....
        /*0088*/ 	.word	0x0000b530


	//   ....[10]....
        /*008c*/ 	.word	0x0000b560


	//   ....[11]....
        /*0090*/ 	.word	0x0000b600


	//   ....[12]....
        /*0094*/ 	.word	0x0000b640


	//   ....[13]....
        /*0098*/ 	.word	0x0000b7d0


	//   ....[14]....
        /*009c*/ 	.word	0x0000b930


	//   ....[15]....
        /*00a0*/ 	.word	0x0000b970


	//   ....[16]....
        /*00a4*/ 	.word	0x0000ba10


	//   ....[17]....
        /*00a8*/ 	.word	0x0000bb90


	//   ....[18]....
        /*00ac*/ 	.word	0x0000bd10


	//   ....[19]....
        /*00b0*/ 	.word	0x0000be70


	//   ....[20]....
        /*00b4*/ 	.word	0x0000bf80


	//   ....[21]....
        /*00b8*/ 	.word	0x0000bfb0


	//   ....[22]....
        /*00bc*/ 	.word	0x0000bfd0


	//----- nvinfo : EIATTR_MAX_THREADS
	.align		4
.L_4616:
        /*00c0*/ 	.byte	0x04, 0x05
        /*00c2*/ 	.short	(.L_4618 - .L_4617)
.L_4617:
        /*00c4*/ 	.word	0x00000080
        /*00c8*/ 	.word	0x00000001
        /*00cc*/ 	.word	0x00000001


	//----- nvinfo : EIATTR_CRS_STACK_SIZE
	.align		4
.L_4618:
        /*00d0*/ 	.byte	0x04, 0x1e
        /*00d2*/ 	.short	(.L_4620 - .L_4619)
.L_4619:
        /*00d4*/ 	.word	0x00000000


	//----- nvinfo : EIATTR_CBANK_PARAM_SIZE
	.align		4
.L_4620:
        /*00d8*/ 	.byte	0x03, 0x19
        /*00da*/ 	.short	0x0228


	//----- nvinfo : EIATTR_PARAM_CBANK
	.align		4
        /*00dc*/ 	.byte	0x04, 0x0a
        /*00de*/ 	.short	(.L_4622 - .L_4621)
	.align		4
.L_4621:
        /*00e0*/ 	.word	index@(.nv.constant0._ZN2at6native18elementwise_kernelILi128ELi4EZNS0_15gpu_kernel_implINS0_13AUnaryFunctorIiibZZZNS0_23logical_xor_kernel_cudaERNS_14TensorIteratorEENKUlvE0_clEvENKUlvE1_clEvEUliiE_EEEEvRNS_18TensorIteratorBaseERKT_EUliE_EEviT1_)
        /*00e4*/ 	.short	0x0210
        /*00e6*/ 	.short	0x0228


	//----- nvinfo : EIATTR_SW_WAR
	.align		4
.L_4622:
        /*00e8*/ 	.byte	0x04, 0x36
        /*00ea*/ 	.short	(.L_4624 - .L_4623)
.L_4623:
        /*00ec*/ 	.word	0x00000008
.L_4624:


//--------------------- .nv.info._ZN2at6native27unrolled_elementwise_kernelINS0_13AUnaryFunctorIiibZZZNS0_23logical_xor_kernel_cudaERNS_14TensorIteratorEENKUlvE0_clEvENKUlvE1_clEvEUliiE_EESt5arrayIPcLm2EELi4E23TrivialOffsetCalculatorILi1EjESD_NS0_6memory12LoadWithCastILi1EEENSE_13StoreWithCastILi1EEEEEviT_T0_T2_T3_T4_T5_ --------------------------
	.section	.nv.info._ZN2at6native27unrolled_elementwise_kernelINS0_13AUnaryFunctorIiibZZZNS0_23logical_xor_kernel_cudaERNS_14TensorIteratorEENKUlvE0_clEvENKUlvE1_clEvEUliiE_EESt5arrayIPcLm2EELi4E23TrivialOffsetCalculatorILi1EjESD_NS0_6memory12LoadWithCastILi1EEENSE_13StoreWithCastILi1EEEEEviT_T0_T2_T3_T4_T5_,"",@"SHT_CUDA_INFO"
	.sectionflags	@""
	.align	4


	//----- nvinfo : EIATTR_CUDA_API_VERSION
	.align		4
        /*0000*/ 	.byte	0x04, 0x37
        /*0002*/ 	.short	(.L_4626 - .L_4625)
.L_4625:
        /*0004*/ 	.word	0x00000082


	//----- nvinfo : EIATTR_KPARAM_INFO
	.align		4
.L_4626:
        /*0008*/ 	.byte	0x04, 0x17
        /*000a*/ 	.short	(.L_4628 - .L_4627)
.L_4627:
        /*000c*/ 	.word	0x00000000
        /*0010*/ 	.short	0x0006
        /*0012*/ 	.short	0x002c
        /*0014*/ 	.byte	0x00, 0xf0, 0x21, 0x00


	//----- nvinfo : EIATTR_KPARAM_INFO
	.align		4
.L_4628:
        /*0018*/ 	.byte	0x04, 0x17
        /*001a*/ 	.short	(.L_4630 - .L_4629)
.L_4629:
        /*001c*/ 	.word	0x00000000
        /*0020*/ 	.short	0x0005
        /*0022*/ 	.short	0x0024
        /*0024*/ 	.byte	0x00, 0xf0, 0x21, 0x00


	//----- nvinfo : EIATTR_KPARAM_INFO
	.align		4
.L_4630:
        /*0028*/ 	.byte	0x04, 0x17
        /*002a*/ 	.short	(.L_4632 - .L_4631)
.L_4631:
        /*002c*/ 	.word	0x00000000
        /*0030*/ 	.short	0x0004
        /*0032*/ 	.short	0x0021
        /*0034*/ 	.byte	0x00, 0xf0, 0x05, 0x00


	//----- nvinfo : EIATTR_KPARAM_INFO
	.align		4
.L_4632:
        /*0038*/ 	.byte	0x04, 0x17
        /*003a*/ 	.short	(.L_4634 - .L_4633)
.L_4633:
        /*003c*/ 	.word	0x00000000
        /*0040*/ 	.short	0x0003
        /*0042*/ 	.short	0x0020
        /*0044*/ 	.byte	0x00, 0xf0, 0x05, 0x00


	//----- nvinfo : EIATTR_KPARAM_INFO
	.align		4
.L_4634:
        /*0048*/ 	.byte	0x04, 0x17
        /*004a*/ 	.short	(.L_4636 - .L_4635)
.L_4635:
        /*004c*/ 	.word	0x00000000
        /*0050*/ 	.short	0x0002
        /*0052*/ 	.short	0x0010
        /*0054*/ 	.byte	0x00, 0xf0, 0x41, 0x00


	//----- nvinfo : EIATTR_KPARAM_INFO
	.align		4
.L_4636:
        /*0058*/ 	.byte	0x04, 0x17
        /*005a*/ 	.short	(.L_4638 - .L_4637)
.L_4637:
        /*005c*/ 	.word	0x00000000
        /*0060*/ 	.short	0x0001
        /*0062*/ 	.short	0x0004
        /*0064*/ 	.byte	0x00, 0xf0, 0x21, 0x00


	//----- nvinfo : EIATTR_KPARAM_INFO
	.align		4
.L_4638:
        /*0068*/ 	.byte	0x04, 0x17
        /*006a*/ 	.short	(.L_4640 - .L_4639)
.L_4639:
        /*006c*/ 	.word	0x00000000
        /*0070*/ 	.short	0x0000
        /*0072*/ 	.short	0x0000
        /*0074*/ 	.byte	0x00, 0xf0, 0x11, 0x00


	//----- nvinfo : EIATTR_SPARSE_MMA_MASK
	.align		4
.L_4640:
        /*0078*/ 	.byte	0x03, 0x50
        /*007a*/ 	.short	0x0000


	//----- nvinfo : EIATTR_MAXREG_COUNT
	.align		4
        /*007c*/ 	.byte	0x03, 0x1b
        /*007e*/ 	.short	0x00ff


	//----- nvinfo : EIATTR_EXTERNS
	.align		4
        /*0080*/ 	.byte	0x04, 0x0f
        /*0082*/ 	.short	(.L_4642 - .L_4641)


	//   ....[0]....
	.align		4
.L_4641:
        /*0084*/ 	.word	index@(__assertfail)


	//----- nvinfo : EIATTR_MERCURY_ISA_VERSION
	.align		4
.L_4642:
        /*0088*/ 	.byte	0x03, 0x5f
        /*008a*/ 	.short	0x0101


	//----- nvinfo : EIATTR_SYSCALL_OFFSETS
	.align		4
        /*008c*/ 	.byte	0x04, 0x46
        /*008e*/ 	.short	(.L_4644 - .L_4643)


	//   ....[0]....
.L_4643:
        /*0090*/ 	.word	0x00000ea0


	//   ....[1]....
        /*0094*/ 	.word	0x00001d30


	//   ....[2]....
        /*0098*/ 	.word	0x00002bd0


	//   ....[3]....
        /*009c*/ 	.word	0x00003a30


	//   ....[4]....
        /*00a0*/ 	.word	0x000049d0


	//   ....[5]....
        /*00a4*/ 	.word	0x000058b0


	//   ....[6]....
        /*00a8*/ 	.word	0x00006780


	//   ....[7]....
        /*00ac*/ 	.word	0x00007640


	//----- nvinfo : EIATTR_EXIT_INSTR_OFFSETS
	.align		4
.L_4644:
        /*00b0*/ 	.byte	0x04, 0x1c
        /*00b2*/ 	.short	(.L_4646 - .L_4645)


	//   ....[0]....
.L_4645:
        /*00b4*/ 	.word	0x00006820


	//   ....[1]....
        /*00b8*/ 	.word	0x00006950


	//   ....[2]....
        /*00bc*/ 	.word	0x00006970


	//   ....[3]....
        /*00c0*/ 	.word	0x00006a00


	//   ....[4]....
        /*00c4*/ 	.word	0x00006a20


	//   ....[5]....
        /*00c8*/ 	.word	0x00006a40


	//   ....[6]....
        /*00cc*/ 	.word	0x00006ad0


	//   ....[7]....
        /*00d0*/ 	.word	0x00006b10


	//   ....[8]....
        /*00d4*/ 	.word	0x00006bb0


	//   ....[9]....
        /*00d8*/ 	.word	0x00006c00


	//   ....[10]....
        /*00dc*/ 	.word	0x00006c30


	//   ....[11]....
        /*00e0*/ 	.word	0x00006cd0


	//   ....[12]....
        /*00e4*/ 	.word	0x00006d10


	//   ....[13]....
        /*00e8*/ 	.word	0x00006ea0


	//   ....[14]....
        /*00ec*/ 	.word	0x00007000


	//   ....[15]....
        /*00f0*/ 	.word	0x00007040


	//   ....[16]....
        /*00f4*/ 	.word	0x000070e0


	//   ....[17]....
        /*00f8*/ 	.word	0x00007260


	//   ....[18]....
        /*00fc*/ 	.word	0x000073e0


	//   ....[19]....
        /*0100*/ 	.word	0x00007540


	//   ....[20]....
        /*0104*/ 	.word	0x00007650


	//   ....[21]....
        /*0108*/ 	.word	0x00007680


	//   ....[22]....
        /*010c*/ 	.word	0x000076a0


	//----- nvinfo : EIATTR_MAX_THREADS
	.align		4
.L_4646:
        /*0110*/ 	.byte	0x04, 0x05
        /*0112*/ 	.short	(.L_4648 - .L_4647)
.L_4647:
        /*0114*/ 	.word	0x00000080
        /*0118*/ 	.word	0x00000001
        /*011c*/ 	.word	0x00000001


	//----- nvinfo : EIATTR_CRS_STACK_SIZE
	.align		4
.L_4648:
        /*0120*/ 	.byte	0x04, 0x1e
        /*0122*/ 	.short	(.L_4650 - .L_4649)
.L_4649:
        /*0124*/ 	.word	0x00000000


	//----- nvinfo : EIATTR_CBANK_PARAM_SIZE
	.align		4
.L_4650:
        /*0128*/ 	.byte	0x03, 0x19
        /*012a*/ 	.short	0x0034


	//----- nvinfo : EIATTR_PARAM_CBANK
	.align		4
        /*012c*/ 	.byte	0x04, 0x0a
        /*012e*/ 	.short	(.L_4652 - .L_4651)
	.align		4
.L_4651:
        /*0130*/ 	.word	index@(.nv.constant0._ZN2at6native27unrolled_elementwise_kernelINS0_13AUnaryFunctorIiibZZZNS0_23logical_xor_kernel_cudaERNS_14TensorIteratorEENKUlvE0_clEvENKUlvE1_clEvEUliiE_EESt5arrayIPcLm2EELi4E23TrivialOffsetCalculatorILi1EjESD_NS0_6memory12LoadWithCastILi1EEENSE_13StoreWithCastILi1EEEEEviT_T0_T2_T3_T4_T5_)
        /*0134*/ 	.short	0x0210
        /*0136*/ 	.short	0x0034


	//----- nvinfo : EIATTR_SW_WAR
	.align		4
.L_4652:
        /*0138*/ 	.byte	0x04, 0x36
        /*013a*/ 	.short	(.L_4654 - .L_4653)
.L_4653:
        /*013c*/ 	.word	0x00000008
.L_4654:


//--------------------- .nv.info._ZN2at6native18elementwise_kernelILi128ELi4EZNS0_22gpu_kernel_impl_nocastINS0_13AUnaryFunctorIiibZZZNS0_23logical_xor_kernel_cudaERNS_14TensorIteratorEENKUlvE0_clEvENKUlvE1_clEvEUliiE_EEEEvRNS_18TensorIteratorBaseERKT_EUliE_EEviT1_ --------------------------
	.section	.nv.info._ZN2at6native18elementwise_kernelILi128ELi4EZNS0_22gpu_kernel_impl_nocastINS0_13AUnaryFunctorIiibZZZNS0_23logical_xor_kernel_cudaERNS_14TensorIteratorEENKUlvE0_clEvENKUlvE1_clEvEUliiE_EEEEvRNS_18TensorIteratorBaseERKT_EUliE_EEviT1_,"",@"SHT_CUDA_INFO"
	.sectionflags	@""
	.align	4


	//----- nvinfo : EIATTR_CUDA_API_VERSION
	.align		4
        /*0000*/ 	.byte	0x04, 0x37
        /*0002*/ 	.short	(.L_4656 - .L_4655)
.L_4655:
        /*0004*/ 	.word	0x00000082


	//----- nvinfo : EIATTR_KPARAM_INFO
	.align		4
.L_4656:
        /*0008*/ 	.byte	0x04, 0x17
        /*000a*/ 	.short	(.L_4658 - .L_4657)
.L_4657:
        /*000c*/ 	.word	0x00000000
        /*0010*/ 	.short	0x0001
        /*0012*/ 	.short	0x0008
        /*0014*/ 	.byte	0x00, 0xf0, 0x61, 0x08


	//----- nvinfo : EIATTR_KPARAM_INFO
	.align		4
.L_4658:
        /*0018*/ 	.byte	0x04, 0x17
        /*001a*/ 	.short	(.L_4660 - .L_4659)
.L_4659:
        /*001c*/ 	.word	0x00000000
        /*0020*/ 	.short	0x0000
        /*0022*/ 	.short	0x0000
        /*0024*/ 	.byte	0x00, 0xf0, 0x11, 0x00


	//----- nvinfo : EIATTR_SPARSE_MMA_MASK
	.align		4
.L_4660:
        /*0028*/ 	.byte	0x03, 0x50
        /*002a*/ 	.short	0x0000


	//----- nvinfo : EIATTR_MAXREG_COUNT
	.align		4
        /*002c*/ 	.byte	0x03, 0x1b
        /*002e*/ 	.short	0x0080


	//----- nvinfo : EIATTR_MERCURY_ISA_VERSION
	.align		4
        /*0030*/ 	.byte	0x03, 0x5f
        /*0032*/ 	.short	0x0101


	//----- nvinfo : EIATTR_EXIT_INSTR_OFFSETS
	.align		4
        /*0034*/ 	.byte	0x04, 0x1c
        /*0036*/ 	.short	(.L_4662 - .L_4661)


	//   ....[0]....
.L_4661:
        /*0038*/ 	.word	0x00003c20


	//   ....[1]....
        /*003c*/ 	.word	0x00004fd0


	//----- nvinfo : EIATTR_MAX_THREADS
	.align		4
.L_4662:
        /*0040*/ 	.byte	0x04, 0x05
        /*0042*/ 	.short	(.L_4664 - .L_4663)
.L_4663:
        /*0044*/ 	.word	0x00000080
        /*0048*/ 	.word	0x00000001
        /*004c*/ 	.word	0x00000001


	//----- nvinfo : EIATTR_CRS_STACK_SIZE
	.align		4
.L_4664:
        /*0050*/ 	.byte	0x04, 0x1e
        /*0052*/ 	.short	(.L_4666 - .L_4665)
.L_4665:
        /*0054*/ 	.word	0x00000000


	//----- nvinfo : EIATTR_CBANK_PARAM_SIZE
	.align		4
.L_4666:
        /*0058*/ 	.byte	0x03, 0x19
        /*005a*/ 	.short	0x0220


	//----- nvinfo : EIATTR_PARAM_CBANK
	.align		4
        /*005c*/ 	.byte	0x04, 0x0a
        /*005e*/ 	.short	(.L_4668 - .L_4667)
	.align		4
.L_4667:
        /*0060*/ 	.word	index@(.nv.constant0._ZN2at6native18elementwise_kernelILi128ELi4EZNS0_22gpu_kernel_impl_nocastINS0_13AUnaryFunctorIiibZZZNS0_23logical_xor_kernel_cudaERNS_14TensorIteratorEENKUlvE0_clEvENKUlvE1_clEvEUliiE_EEEEvRNS_18TensorIteratorBaseERKT_EUliE_EEviT1_)
        /*0064*/ 	.short	0x0210
        /*0066*/ 	.short	0x0220


	//----- nvinfo : EIATTR_SW_WAR
	.align		4
.L_4668:
        /*0068*/ 	.byte	0x04, 0x36
        /*006a*/ 	.short	(.L_4670 - .L_4669)
.L_4669:
        /*006c*/ 	.word	0x00000008
.L_4670:


//--------------------- .nv.info._ZN2at6native27unrolled_elementwise_kernelINS0_13AUnaryFunctorIiibZZZNS0_23logical_xor_kernel_cudaERNS_14TensorIteratorEENKUlvE0_clEvENKUlvE1_clEvEUliiE_EESt5arrayIPcLm2EELi4E23TrivialOffsetCalculatorILi1EjESD_NS0_6memory15LoadWithoutCastENSE_16StoreWithoutCastEEEviT_T0_T2_T3_T4_T5_ --------------------------
	.section	.nv.info._ZN2at6native27unrolled_elementwise_kernelINS0_13AUnaryFunctorIiibZZZNS0_23logical_xor_kernel_cudaERNS_14TensorIteratorEENKUlvE0_clEvENKUlvE1_clEvEUliiE_EESt5arrayIPcLm2EELi4E23TrivialOffsetCalculatorILi1EjESD_NS0_6memory15LoadWithoutCastENSE_16StoreWithoutCastEEEviT_T0_T2_T3_T4_T5_,"",@"SHT_CUDA_INFO"
	.sectionflags	@""
	.align	4


	//----- nvinfo : EIATTR_CUDA_API_VERSION
	.align		4
        /*0000*/ 	.byte	0x04, 0x37
        /*0002*/ 	.short	(.L_4672 - .L_4671)
.L_4671:
        /*0004*/ 	.word	0x00000082


	//----- nvinfo : EIATTR_KPARAM_INFO
	.align		4
.L_4672:
        /*0008*/ 	.byte	0x04, 0x17
        /*000a*/ 	.short	(.L_4674 - .L_4673)
.L_4673:
        /*000c*/ 	.word	0x00000000
        /*0010*/ 	.short	0x0006
        /*0012*/ 	.short	0x0023
        /*0014*/ 	.byte	0x00, 0xf0, 0x05, 0x00


	//----- nvinfo : EIATTR_KPARAM_INFO
	.align		4
.L_4674:
        /*0018*/ 	.byte	0x04, 0x17
        /*001a*/ 	.short	(.L_4676 - .L_4675)
.L_4675:
        /*001c*/ 	.word	0x00000000
        /*0020*/ 	.short	0x0005
        /*0022*/ 	.short	0x0022
        /*0024*/ 	.byte	0x00, 0xf0, 0x05, 0x00


	//----- nvinfo : EIATTR_KPARAM_INFO
	.align		4
.L_4676:
        /*0028*/ 	.byte	0x04, 0x17
        /*002a*/ 	.short	(.L_4678 - .L_4677)
.L_4677:
        /*002c*/ 	.word	0x00000000
        /*0030*/ 	.short	0x0004
        /*0032*/ 	.short	0x0021
        /*0034*/ 	.byte	0x00, 0xf0, 0x05, 0x00


	//----- nvinfo : EIATTR_KPARAM_INFO
	.align		4
.L_4678:
        /*0038*/ 	.byte	0x04, 0x17
        /*003a*/ 	.short	(.L_4680 - .L_4679)
.L_4679:
        /*003c*/ 	.word	0x00000000
        /*0040*/ 	.short	0x0003
        /*0042*/ 	.short	0x0020
        /*0044*/ 	.byte	0x00, 0xf0, 0x05, 0x00


	//----- nvinfo : EIATTR_KPARAM_INFO
	.align		4
.L_4680:
        /*0048*/ 	.byte	0x04, 0x17
        /*004a*/ 	.short	(.L_4682 - .L_4681)
.L_4681:
        /*004c*/ 	.word	0x00000000
        /*0050*/ 	.short	0x0002
        /*0052*/ 	.short	0x0010
        /*0054*/ 	.byte	0x00, 0xf0, 0x41, 0x00


	//----- nvinfo : EIATTR_KPARAM_INFO
	.align		4
.L_4682:
        /*0058*/ 	.byte	0x04, 0x17
        /*005a*/ 	.short	(.L_4684 - .L_4683)
.L_4683:
        /*005c*/ 	.word	0x00000000
        /*0060*/ 	.short	0x0001
        /*0062*/ 	.short	0x0004
        /*0064*/ 	.byte	0x00, 0xf0, 0x21, 0x00


	//----- nvinfo : EIATTR_KPARAM_INFO
	.align		4
.L_4684:
        /*0068*/ 	.byte	0x04, 0x17
        /*006a*/ 	.short	(.L_4686 - .L_4685)
.L_4685:
        /*006c*/ 	.word	0x00000000
        /*0070*/ 	.short	0x0000
        /*0072*/ 	.short	0x0000
        /*0074*/ 	.byte	0x00, 0xf0, 0x11, 0x00


	//----- nvinfo : EIATTR_SPARSE_MMA_MASK
	.align		4
.L_4686:
        /*0078*/ 	.byte	0x03, 0x50
        /*007a*/ 	.short	0x0000


	//----- nvinfo : EIATTR_MAXREG_COUNT
	.align		4
        /*007c*/ 	.byte	0x03, 0x1b
        /*007e*/ 	.short	0x00ff


	//----- nvinfo : EIATTR_MERCURY_ISA_VERSION
	.align		4
        /*0080*/ 	.byte	0x03, 0x5f
        /*0082*/ 	.short	0x0101


	//----- nvinfo : EIATTR_EXIT_INSTR_OFFSETS
	.align		4
        /*0084*/ 	.byte	0x04, 0x1c
        /*0086*/ 	.short	(.L_4688 - .L_4687)


	//   ....[0]....
.L_4687:
        /*0088*/ 	.word	0x00000420


	//   ....[1]....
        /*008c*/ 	.word	0x00000490


	//----- nvinfo : EIATTR_MAX_THREADS
	.align		4
.L_4688:
        /*0090*/ 	.byte	0x04, 0x05
        /*0092*/ 	.short	(.L_4690 - .L_4689)
.L_4689:
        /*0094*/ 	.word	0x00000080
        /*0098*/ 	.word	0x00000001
        /*009c*/ 	.word	0x00000001


	//----- nvinfo : EIATTR_CRS_STACK_SIZE
	.align		4
.L_4690:
        /*00a0*/ 	.byte	0x04, 0x1e
        /*00a2*/ 	.short	(.L_4692 - .L_4691)
.L_4691:
        /*00a4*/ 	.word	0x00000000


	//----- nvinfo : EIATTR_CBANK_PARAM_SIZE
	.align		4
.L_4692:
        /*00a8*/ 	.byte	0x03, 0x19
        /*00aa*/ 	.short	0x0024


	//----- nvinfo : EIATTR_PARAM_CBANK
	.align		4
        /*00ac*/ 	.byte	0x04, 0x0a
        /*00ae*/ 	.short	(.L_4694 - .L_4693)
	.align		4
.L_4693:
        /*00b0*/ 	.word	index@(.nv.constant0._ZN2at6native27unrolled_elementwise_kernelINS0_13AUnaryFunctorIiibZZZNS0_23logical_xor_kernel_cudaERNS_14TensorIteratorEENKUlvE0_clEvENKUlvE1_clEvEUliiE_EESt5arrayIPcLm2EELi4E23TrivialOffsetCalculatorILi1EjESD_NS0_6memory15LoadWithoutCastENSE_16StoreWithoutCastEEEviT_T0_T2_T3_T4_T5_)
        /*00b4*/ 	.short	0x0210
        /*00b6*/ 	.short	0x0024


	//----- nvinfo : EIATTR_SW_WAR
	.align		4
.L_4694:
        /*00b8*/ 	.byte	0x04, 0x36
        /*00ba*/ 	.short	(.L_4696 - .L_4695)
.L_4695:
        /*00bc*/ 	.word	0x00000008
.L_4696:


//--------------------- .nv.info._ZN2at6native29vectorized_elementwise_kernelILi2ENS0_13AUnaryFunctorIiibZZZNS0_23logical_xor_kernel_cudaERNS_14TensorIteratorEENKUlvE0_clEvENKUlvE1_clEvEUliiE_EESt5arrayIPcLm2EEEEviT0_T1_ --------------------------
	.section	.nv.info._ZN2at6native29vectorized_elementwise_kernelILi2ENS0_13AUnaryFunctorIiibZZZNS0_23logical_xor_kernel_cudaERNS_14TensorIteratorEENKUlvE0_clEvENKUlvE1_clEvEUliiE_EESt5arrayIPcLm2EEEEviT0_T1_,"",@"SHT_CUDA_INFO"
	.sectionflags	@""
	.align	4


	//----- nvinfo : EIATTR_CUDA_API_VERSION
	.align		4
        /*0000*/ 	.byte	0x04, 0x37
        /*0002*/ 	.short	(.L_4698 - .L_4697)
.L_4697:
        /*0004*/ 	.word	0x00000082


	//----- nvinfo : EIATTR_KPARAM_INFO
	.align		4
.L_4698:
        /*0008*/ 	.byte	0x04, 0x17
        /*000a*/ 	.short	(.L_4700 - .L_4699)
.L_4699:
        /*000c*/ 	.word	0x00000000
        /*0010*/ 	.short	0x0002
        /*0012*/ 	.short	0x0010
        /*0014*/ 	.byte	0x00, 0xf0, 0x41, 0x00


	//----- nvinfo : EIATTR_KPARAM_INFO
	.align		4
.L_4700:
        /*0018*/ 	.byte	0x04, 0x17
        /*001a*/ 	.short	(.L_4702 - .L_4701)
.L_4701:
        /*001c*/ 	.word	0x00000000
        /*0020*/ 	.short	0x0001
        /*0022*/ 	.short	0x0004
        /*0024*/ 	.byte	0x00, 0xf0, 0x21, 0x00


	//----- nvinfo : EIATTR_KPARAM_INFO
	.align		4
.L_4702:
        /*0028*/ 	.byte	0x04, 0x17
        /*002a*/ 	.short	(.L_4704 - .L_4703)
.L_4703:
        /*002c*/ 	.word	0x00000000
        /*0030*/ 	.short	0x0000
        /*0032*/ 	.short	0x0000
        /*0034*/ 	.byte	0x00, 0xf0, 0x11, 0x00


	//----- nvinfo : EIATTR_SPARSE_MMA_MASK
	.align		4
.L_4704:
        /*0038*/ 	.byte	0x03, 0x50
        /*003a*/ 	.short	0x0000


	//----- nvinfo : EIATTR_MAXREG_COUNT
	.align		4
        /*003c*/ 	.byte	0x03, 0x1b
        /*003e*/ 	.short	0x00ff


	//----- nvinfo : EIATTR_MERCURY_ISA_VERSION
	.align		4
        /*0040*/ 	.byte	0x03, 0x5f
        /*0042*/ 	.short	0x0101


	//----- nvinfo : EIATTR_EXIT_INSTR_OFFSETS
	.align		4
        /*0044*/ 	.byte	0x04, 0x1c
        /*0046*/ 	.short	(.L_4706 - .L_4705)


	//   ....[0]....
.L_4705:
        /*0048*/ 	.word	0x000002e0


	//   ....[1]....
        /*004c*/ 	.word	0x00000b60


	//   ....[2]....
        /*0050*/ 	.word	0x00000bd0


	//----- nvinfo : EIATTR_MAX_THREADS
	.align		4
.L_4706:
        /*0054*/ 	.byte	0x04, 0x05
        /*0056*/ 	.short	(.L_4708 - .L_4707)
.L_4707:
        /*0058*/ 	.word	0x00000080
        /*005c*/ 	.word	0x00000001
        /*0060*/ 	.word	0x00000001


	//----- nvinfo : EIATTR_CRS_STACK_SIZE
	.align		4
.L_4708:
        /*0064*/ 	.byte	0x04, 0x1e
        /*0066*/ 	.short	(.L_4710 - .L_4709)
.L_4709:
        /*0068*/ 	.word	0x00000000


	//----- nvinfo : EIATTR_CBANK_PARAM_SIZE
	.align		4
.L_4710:
        /*006c*/ 	.byte	0x03, 0x19
        /*006e*/ 	.short	0x0020


	//----- nvinfo : EIATTR_PARAM_CBANK
	.align		4
        /*0070*/ 	.byte	0x04, 0x0a
        /*0072*/ 	.short	(.L_4712 - .L_4711)
	.align		4
.L_4711:
        /*0074*/ 	.word	index@(.nv.constant0._ZN2at6native29vectorized_elementwise_kernelILi2ENS0_13AUnaryFunctorIiibZZZNS0_23logical_xor_kernel_cudaERNS_14TensorIteratorEENKUlvE0_clEvENKUlvE1_clEvEUliiE_EESt5arrayIPcLm2EEEEviT0_T1_)
        /*0078*/ 	.short	0x0210
        /*007a*/ 	.short	0x0020


	//----- nvinfo : EIATTR_SW_WAR
	.align		4
.L_4712:
        /*007c*/ 	.byte	0x04, 0x36
        /*007e*/ 	.short	(.L_4714 - .L_4713)
.L_4713:
        /*0080*/ 	.word	0x00000008
.L_4714:


//--------------------- .nv.info._ZN2at6native29vectorized_elementwise_kernelILi4ENS0_13AUnaryFunctorIiibZZZNS0_23logical_xor_kernel_cudaERNS_14TensorIteratorEENKUlvE0_clEvENKUlvE1_clEvEUliiE_EESt5arrayIPcLm2EEEEviT0_T1_ --------------------------
	.section	.nv.info._ZN2at6native29vectorized_elementwise_kernelILi4ENS0_13AUnaryFunctorIiibZZZNS0_23logical_xor_kernel_cudaERNS_14TensorIteratorEENKUlvE0_clEvENKUlvE1_clEvEUliiE_EESt5arrayIPcLm2EEEEviT0_T1_,"",@"SHT_CUDA_INFO"
	.sectionflags	@""
	.align	4


	//----- nvinfo : EIATTR_CUDA_API_VERSION
	.align		4
        /*0000*/ 	.byte	0x04, 0x37
        /*0002*/ 	.short	(.L_4716 - .L_4715)
.L_4715:
        /*0004*/ 	.word	0x00000082


	//----- nvinfo : EIATTR_KPARAM_INFO
	.align		4
.L_4716:
        /*0008*/ 	.byte	0x04, 0x17
        /*000a*/ 	.short	(.L_4718 - .L_4717)
.L_4717:
        /*000c*/ 	.word	0x00000000
        /*0010*/ 	.short	0x0002
        /*0012*/ 	.short	0x0010
        /*0014*/ 	.byte	0x00, 0xf0, 0x41, 0x00


	//----- nvinfo : EIATTR_KPARAM_INFO
	.align		4
.L_4718:
        /*0018*/ 	.byte	0x04, 0x17
        /*001a*/ 	.short	(.L_4720 - .L_4719)
.L_4719:
        /*001c*/ 	.word	0x00000000
        /*0020*/ 	.short	0x0001
        /*0022*/ 	.short	0x0004
        /*0024*/ 	.byte	0x00, 0xf0, 0x21, 0x00


	//----- nvinfo : EIATTR_KPARAM_INFO
	.align		4
.L_4720:
        /*0028*/ 	.byte	0x04, 0x17
        /*002a*/ 	.short	(.L_4722 - .L_4721)
.L_4721:
        /*002c*/ 	.word	0x00000000
        /*0030*/ 	.short	0x0000
        /*0032*/ 	.short	0x0000
        /*0034*/ 	.byte	0x00, 0xf0, 0x11, 0x00


	//----- nvinfo : EIATTR_SPARSE_MMA_MASK
	.align		4
.L_4722:
        /*0038*/ 	.byte	0x03, 0x50
        /*003a*/ 	.short	0x0000


	//----- nvinfo : EIATTR_MAXREG_COUNT
	.align		4
        /*003c*/ 	.byte	0x03, 0x1b
        /*003e*/ 	.short	0x00ff


	//----- nvinfo : EIATTR_MERCURY_ISA_VERSION
	.align		4
        /*0040*/ 	.byte	0x03, 0x5f
        /*0042*/ 	.short	0x0101


	//----- nvinfo : EIATTR_EXIT_INSTR_OFFSETS
	.align		4
        /*0044*/ 	.byte	0x04, 0x1c
        /*0046*/ 	.short	(.L_4724 - .L_4723)


	//   ....[0]....
.L_4723:
        /*0048*/ 	.word	0x000002c0


	//   ....[1]....
        /*004c*/ 	.word	0x00000b40


	//   ....[2]....
        /*0050*/ 	.word	0x00000bb0


	//----- nvinfo : EIATTR_MAX_THREADS
	.align		4
.L_4724:
        /*0054*/ 	.byte	0x04, 0x05
        /*0056*/ 	.short	(.L_4726 - .L_4725)
.L_4725:
        /*0058*/ 	.word	0x00000080
        /*005c*/ 	.word	0x00000001
        /*0060*/ 	.word	0x00000001


	//----- nvinfo : EIATTR_CRS_STACK_SIZE
	.align		4
.L_4726:
        /*0064*/ 	.byte	0x04, 0x1e
        /*0066*/ 	.short	(.L_4728 - .L_4727)
.L_4727:
        /*0068*/ 	.word	0x00000000


	//----- nvinfo : EIATTR_CBANK_PARAM_SIZE
	.align		4
.L_4728:
        /*006c*/ 	.byte	0x03, 0x19
        /*006e*/ 	.short	0x0020


	//----- nvinfo : EIATTR_PARAM_CBANK
	.align		4
        /*0070*/ 	.byte	0x04, 0x0a
        /*0072*/ 	.short	(.L_4730 - .L_4729)
	.align		4
.L_4729:
        /*0074*/ 	.word	index@(.nv.constant0._ZN2at6native29vectorized_elementwise_kernelILi4ENS0_13AUnaryFunctorIiibZZZNS0_23logical_xor_kernel_cudaERNS_14TensorIteratorEENKUlvE0_clEvENKUlvE1_clEvEUliiE_EESt5arrayIPcLm2EEEEviT0_T1_)
        /*0078*/ 	.short	0x0210
        /*007a*/ 	.short	0x0020


	//----- nvinfo : EIATTR_SW_WAR
	.align		4
.L_4730:
        /*007c*/ 	.byte	0x04, 0x36
        /*007e*/ 	.short	(.L_4732 - .L_4731)
.L_4731:
        /*0080*/ 	.word	0x00000008
.L_4732:


//--------------------- .nv.info._ZN2at6native29vectorized_elementwise_kernelILi8ENS0_13AUnaryFunctorIiibZZZNS0_23logical_xor_kernel_cudaERNS_14TensorIteratorEENKUlvE0_clEvENKUlvE1_clEvEUliiE_EESt5arrayIPcLm2EEEEviT0_T1_ --------------------------
	.section	.nv.info._ZN2at6native29vectorized_elementwise_kernelILi8ENS0_13AUnaryFunctorIiibZZZNS0_23logical_xor_kernel_cudaERNS_14TensorIteratorEENKUlvE0_clEvENKUlvE1_clEvEUliiE_EESt5arrayIPcLm2EEEEviT0_T1_,"",@"SHT_CUDA_INFO"
	.sectionflags	@""
	.align	4


	//----- nvinfo : EIATTR_CUDA_API_VERSION
	.align		4
        /*0000*/ 	.byte	0x04, 0x37
        /*0002*/ 	.short	(.L_4734 - .L_4733)
.L_4733:
        /*0004*/ 	.word	0x00000082


	//----- nvinfo : EIATTR_KPARAM_INFO
	.align		4
.L_4734:
        /*0008*/ 	.byte	0x04, 0x17
        /*000a*/ 	.short	(.L_4736 - .L_4735)
.L_4735:
        /*000c*/ 	.word	0x00000000
        /*0010*/ 	.short	0x0002
        /*0012*/ 	.short	0x0010
        /*0014*/ 	.byte	0x00, 0xf0, 0x41, 0x00


	//----- nvinfo : EIATTR_KPARAM_INFO
	.align		4
.L_4736:
        /*0018*/ 	.byte	0x04, 0x17
        /*001a*/ 	.short	(.L_4738 - .L_4737)
.L_4737:
        /*001c*/ 	.word	0x00000000
        /*0020*/ 	.short	0x0001
        /*0022*/ 	.short	0x0004
        /*0024*/ 	.byte	0x00, 0xf0, 0x21, 0x00


	//----- nvinfo : EIATTR_KPARAM_INFO
	.align		4
.L_4738:
        /*0028*/ 	.byte	0x04, 0x17
        /*002a*/ 	.short	(.L_4740 - .L_4739)
.L_4739:
        /*002c*/ 	.word	0x00000000
        /*0030*/ 	.short	0x0000
        /*0032*/ 	.short	0x0000
        /*0034*/ 	.byte	0x00, 0xf0, 0x11, 0x00


	//----- nvinfo : EIATTR_SPARSE_MMA_MASK
	.align		4
.L_4740:
        /*0038*/ 	.byte	0x03, 0x50
        /*003a*/ 	.short	0x0000


	//----- nvinfo : EIATTR_MAXREG_COUNT
	.align		4
        /*003c*/ 	.byte	0x03, 0x1b
        /*003e*/ 	.short	0x00ff


	//----- nvinfo : EIATTR_MERCURY_ISA_VERSION
	.align		4
        /*0040*/ 	.byte	0x03, 0x5f
        /*0042*/ 	.short	0x0101


	//----- nvinfo : EIATTR_EXIT_INSTR_OFFSETS
	.align		4
        /*0044*/ 	.byte	0x04, 0x1c
        /*0046*/ 	.short	(.L_4742 - .L_4741)


	//   ....[0]....
.L_4741:
        /*0048*/ 	.word	0x000002f0


	//   ....[1]....
        /*004c*/ 	.word	0x00000b70


	//   ....[2]....
        /*0050*/ 	.word	0x00000be0


	//----- nvinfo : EIATTR_MAX_THREADS
	.align		4
.L_4742:
        /*0054*/ 	.byte	0x04, 0x05
        /*0056*/ 	.short	(.L_4744 - .L_4743)
.L_4743:
        /*0058*/ 	.word	0x00000080
        /*005c*/ 	.word	0x00000001
        /*0060*/ 	.word	0x00000001


	//----- nvinfo : EIATTR_CRS_STACK_SIZE
	.align		4
.L_4744:
        /*0064*/ 	.byte	0x04, 0x1e
        /*0066*/ 	.short	(.L_4746 - .L_4745)
.L_4745:
        /*0068*/ 	.word	0x00000000


	//----- nvinfo : EIATTR_CBANK_PARAM_SIZE
	.align		4
.L_4746:
        /*006c*/ 	.byte	0x03, 0x19
        /*006e*/ 	.short	0x0020


	//----- nvinfo : EIATTR_PARAM_CBANK
	.align		4
        /*0070*/ 	.byte	0x04, 0x0a
        /*0072*/ 	.short	(.L_4748 - .L_4747)
	.align		4
.L_4747:
        /*0074*/ 	.word	index@(.nv.constant0._ZN2at6native29vectorized_elementwise_kernelILi8ENS0_13AUnaryFunctorIiibZZZNS0_23logical_xor_kernel_cudaERNS_14TensorIteratorEENKUlvE0_clEvENKUlvE1_clEvEUliiE_EESt5arrayIPcLm2EEEEviT0_T1_)
        /*0078*/ 	.short	0x0210
        /*007a*/ 	.short	0x0020


	//----- nvinfo : EIATTR_SW_WAR
	.align		4
.L_4748:
        /*007c*/ 	.byte	0x04, 0x36
        /*007e*/ 	.short	(.L_4750 - .L_4749)
.L_4749:
        /*0080*/ 	.word	0x00000008
.L_4750:


//--------------------- .nv.info._ZN2at6native18elementwise_kernelILi128ELi4EZNS0_15gpu_kernel_implINS0_13BinaryFunctorIiibZZZNS0_23logical_xor_kernel_cudaERNS_14TensorIteratorEENKUlvE0_clEvENKUlvE1_clEvEUliiE_EEEEvRNS_18TensorIteratorBaseERKT_EUliE_EEviT1_ --------------------------
	.section	.nv.info._ZN2at6native18elementwise_kernelILi128ELi4EZNS0_15gpu_kernel_implINS0_13BinaryFunctorIiibZZZNS0_23logical_xor_kernel_cudaERNS_14TensorIteratorEENKUlvE0_clEvENKUlvE1_clEvEUliiE_EEEEvRNS_18TensorIteratorBaseERKT_EUliE_EEviT1_,"",@"SHT_CUDA_INFO"
	.sectionflags	@""
	.align	4


	//----- nvinfo : EIATTR_CUDA_API_VERSION
	.align		4
        /*0000*/ 	.byte	0x04, 0x37
        /*0002*/ 	.short	(.L_4752 - .L_4751)
.L_4751:
        /*0004*/ 	.word	0x00000082


	//----- nvinfo : EIATTR_KPARAM_INFO
	.align		4
.L_4752:
        /*0008*/ 	.byte	0x04, 0x17
        /*000a*/ 	.short	(.L_4754 - .L_4753)
.L_4753:
        /*000c*/ 	.word	0x00000000
        /*0010*/ 	.short	0x0001
        /*0012*/ 	.short	0x0008
        /*0014*/ 	.byte	0x00, 0xf0, 0x21, 0x0a


	//----- nvinfo : EIATTR_KPARAM_INFO
	.align		4
.L_4754:
        /*0018*/ 	.byte	0x04, 0x17
        /*001a*/ 	.short	(.L_4756 - .L_4755)
.L_4755:
        /*001c*/ 	.word	0x00000000
        /*0020*/ 	.short	0x0000
        /*0022*/ 	.short	0x0000
        /*0024*/ 	.byte	0x00, 0xf0, 0x11, 0x00


	//----- nvinfo : EIATTR_SPARSE_MMA_MASK
	.align		4
.L_4756:
        /*0028*/ 	.byte	0x03, 0x50
        /*002a*/ 	.short	0x0000


	//----- nvinfo : EIATTR_MAXREG_COUNT
	.align		4
        /*002c*/ 	.byte	0x03, 0x1b
        /*002e*/ 	.short	0x0080


	//----- nvinfo : EIATTR_EXTERNS
	.align		4
        /*0030*/ 	.byte	0x04, 0x0f
        /*0032*/ 	.short	(.L_4758 - .L_4757)


	//   ....[0]....
	.align		4
.L_4757:
        /*0034*/ 	.word	index@(__assertfail)


	//----- nvinfo : EIATTR_MERCURY_ISA_VERSION
	.align		4
.L_4758:
        /*0038*/ 	.byte	0x03, 0x5f
        /*003a*/ 	.short	0x0101


	//----- nvinfo : EIATTR_SYSCALL_OFFSETS
	.align		4
        /*003c*/ 	.byte	0x04, 0x46
        /*003e*/ 	.short	(.L_4760 - .L_4759)


	//   ....[0]....
.L_4759:
        /*0040*/ 	.word	0x000024b0


	//   ....[1]....
        /*0044*/ 	.word	0x000032b0


	//   ....[2]....
        /*0048*/ 	.word	0x000040f0


	//   ....[3]....
        /*004c*/ 	.word	0x000065c0


	//   ....[4]....
        /*0050*/ 	.word	0x000073c0


	//   ....[5]....
        /*0054*/ 	.word	0x00008200


	//   ....[6]....
        /*0058*/ 	.word	0x0000a6c0


	//   ....[7]....
        /*005c*/ 	.word	0x0000b4c0


	//   ....[8]....
        /*0060*/ 	.word	0x0000c300


	//   ....[9]....
        /*0064*/ 	.word	0x0000e7b0


	//   ....[10]....
        /*0068*/ 	.word	0x0000f5b0


	//   ....[11]....
        /*006c*/ 	.word	0x000103f0


	//----- nvinfo : EIATTR_EXIT_INSTR_OFFSETS
	.align		4
.L_4760:
        /*0070*/ 	.byte	0x04, 0x1c
        /*0072*/ 	.short	(.L_4762 - .L_4761)


	//   ....[0]....
.L_4761:
        /*0074*/ 	.word	0x0000c3a0


	//   ....[1]....
        /*0078*/ 	.word	0x0000f700


	//   ....[2]....
        /*007c*/ 	.word	0x0000f720


	//   ....[3]....
        /*0080*/ 	.word	0x0000f7b0


	//   ....[4]....
        /*0084*/ 	.word	0x0000f7d0


	//   ....[5]....
        /*0088*/ 	.word	0x0000f7f0


	//   ....[6]....
        /*008c*/ 	.word	0x0000f880


	//   ....[7]....
        /*0090*/ 	.word	0x0000f8c0


	//   ....[8]....
        /*0094*/ 	.word	0x0000f960


	//   ....[9]....
        /*0098*/ 	.word	0x0000f9b0


	//   ....[10]....
        /*009c*/ 	.word	0x0000f9e0


	//   ....[11]....
        /*00a0*/ 	.word	0x0000fa80


	//   ....[12]....
        /*00a4*/ 	.word	0x0000fac0


	//   ....[13]....
        /*00a8*/ 	.word	0x0000fc50


	//   ....[14]....
        /*00ac*/ 	.word	0x0000fdb0


	//   ....[15]....
        /*00b0*/ 	.word	0x0000fdf0


	//   ....[16]....
        /*00b4*/ 	.word	0x0000fe90


	//   ....[17]....
        /*00b8*/ 	.word	0x00010010


	//   ....[18]....
        /*00bc*/ 	.word	0x00010190


	//   ....[19]....
        /*00c0*/ 	.word	0x000102f0


	//   ....[20]....
        /*00c4*/ 	.word	0x00010400


	//   ....[21]....
        /*00c8*/ 	.word	0x00010430


	//   ....[22]....
        /*00cc*/ 	.word	0x00010450


	//----- nvinfo : EIATTR_MAX_THREADS
	.align		4
.L_4762:
        /*00d0*/ 	.byte	0x04, 0x05
        /*00d2*/ 	.short	(.L_4764 - .L_4763)
.L_4763:
        /*00d4*/ 	.word	0x00000080
        /*00d8*/ 	.word	0x00000001
        /*00dc*/ 	.word	0x00000001


	//----- nvinfo : EIATTR_CRS_STACK_SIZE
	.align		4
.L_4764:
        /*00e0*/ 	.byte	0x04, 0x1e
        /*00e2*/ 	.short	(.L_4766 - .L_4765)
.L_4765:
        /*00e4*/ 	.word	0x00000000


	//----- nvinfo : EIATTR_CBANK_PARAM_SIZE
	.align		4
.L_4766:
        /*00e8*/ 	.byte	0x03, 0x19
        /*00ea*/ 	.short	0x0290


	//----- nvinfo : EIATTR_PARAM_CBANK
	.align		4
        /*00ec*/ 	.byte	0x04, 0x0a
        /*00ee*/ 	.short	(.L_4768 - .L_4767)
	.align		4
.L_4767:
        /*00f0*/ 	.word	index@(.nv.constant0._ZN2at6native18elementwise_kernelILi128ELi4EZNS0_15gpu_kernel_implINS0_13BinaryFunctorIiibZZZNS0_23logical_xor_kernel_cudaERNS_14TensorIteratorEENKUlvE0_clEvENKUlvE1_clEvEUliiE_EEEEvRNS_18TensorIteratorBaseERKT_EUliE_EEviT1_)
        /*00f4*/ 	.short	0x0210
        /*00f6*/ 	.short	0x0290


	//----- nvinfo : EIATTR_SW_WAR
	.align		4
.L_4768:
        /*00f8*/ 	.byte	0x04, 0x36
        /*00fa*/ 	.short	(.L_4770 - .L_4769)
.L_4769:
        /*00fc*/ 	.word	0x00000008
.L_4770:


//--------------------- .nv.info._ZN2at6native27unrolled_elementwise_kernelINS0_13BinaryFunctorIiibZZZNS0_23logical_xor_kernel_cudaERNS_14TensorIteratorEENKUlvE0_clEvENKUlvE1_clEvEUliiE_EESt5arrayIPcLm3EELi4E23TrivialOffsetCalculatorILi2EjESC_ILi1EjENS0_6memory12LoadWithCastILi2EEENSF_13StoreWithCastILi1EEEEEviT_T0_T2_T3_T4_T5_ --------------------------
	.section	.nv.info._ZN2at6native27unrolled_elementwise_kernelINS0_13BinaryFunctorIiibZZZNS0_23logical_xor_kernel_cudaERNS_14TensorIteratorEENKUlvE0_clEvENKUlvE1_clEvEUliiE_EESt5arrayIPcLm3EELi4E23TrivialOffsetCalculatorILi2EjESC_ILi1EjENS0_6memory12LoadWithCastILi2EEENSF_13StoreWithCastILi1EEEEEviT_T0_T2_T3_T4_T5_,"",@"SHT_CUDA_INFO"
	.sectionflags	@""
	.align	4


	//----- nvinfo : EIATTR_CUDA_API_VERSION
	.align		4
        /*0000*/ 	.byte	0x04, 0x37
        /*0002*/ 	.short	(.L_4772 - .L_4771)
.L_4771:
        /*0004*/ 	.word	0x00000082


	//----- nvinfo : EIATTR_KPARAM_INFO
	.align		4
.L_4772:
        /*0008*/ 	.byte	0x04, 0x17
        /*000a*/ 	.short	(.L_4774 - .L_4773)
.L_4773:
        /*000c*/ 	.word	0x00000000
        /*0010*/ 	.short	0x0006
        /*0012*/ 	.short	0x0030
        /*0014*/ 	.byte	0x00, 0xf0, 0x21, 0x00


	//----- nvinfo : EIATTR_KPARAM_INFO
	.align		4
.L_4774:
        /*0018*/ 	.byte	0x04, 0x17
        /*001a*/ 	.short	(.L_4776 - .L_4775)
.L_4775:
        /*001c*/ 	.word	0x00000000
        /*0020*/ 	.short	0x0005
        /*0022*/ 	.short	0x0024
        /*0024*/ 	.byte	0x00, 0xf0, 0x31, 0x00


	//----- nvinfo : EIATTR_KPARAM_INFO
	.align		4
.L_4776:
        /*0028*/ 	.byte	0x04, 0x17
        /*002a*/ 	.short	(.L_4778 - .L_4777)
.L_4777:
        /*002c*/ 	.word	0x00000000
        /*0030*/ 	.short	0x0004
        /*0032*/ 	.short	0x0021
        /*0034*/ 	.byte	0x00, 0xf0, 0x05, 0x00


	//----- nvinfo : EIATTR_KPARAM_INFO
	.align		4
.L_4778:
        /*0038*/ 	.byte	0x04, 0x17
        /*003a*/ 	.short	(.L_4780 - .L_4779)
.L_4779:
        /*003c*/ 	.word	0x00000000
        /*0040*/ 	.short	0x0003
        /*0042*/ 	.short	0x0020
        /*0044*/ 	.byte	0x00, 0xf0, 0x05, 0x00


	//----- nvinfo : EIATTR_KPARAM_INFO
	.align		4
.L_4780:
        /*0048*/ 	.byte	0x04, 0x17
        /*004a*/ 	.short	(.L_4782 - .L_4781)
.L_4781:
        /*004c*/ 	.word	0x00000000
        /*0050*/ 	.short	0x0002
        /*0052*/ 	.short	0x0008
        /*0054*/ 	.byte	0x00, 0xf0, 0x61, 0x00


	//----- nvinfo : EIATTR_KPARAM_INFO
	.align		4
.L_4782:
        /*0058*/ 	.byte	0x04, 0x17
        /*005a*/ 	.short	(.L_4784 - .L_4783)
.L_4783:
        /*005c*/ 	.word	0x00000000
        /*0060*/ 	.short	0x0001
        /*0062*/ 	.short	0x0004
        /*0064*/ 	.byte	0x00, 0xf0, 0x05, 0x00


	//----- nvinfo : EIATTR_KPARAM_INFO
	.align		4
.L_4784:
        /*0068*/ 	.byte	0x04, 0x17
        /*006a*/ 	.short	(.L_4786 - .L_4785)
.L_4785:
        /*006c*/ 	.word	0x00000000
        /*0070*/ 	.short	0x0000
        /*0072*/ 	.short	0x0000
        /*0074*/ 	.byte	0x00, 0xf0, 0x11, 0x00


	//----- nvinfo : EIATTR_SPARSE_MMA_MASK
	.align		4
.L_4786:
        /*0078*/ 	.byte	0x03, 0x50
        /*007a*/ 	.short	0x0000


	//----- nvinfo : EIATTR_MAXREG_COUNT
	.align		4
        /*007c*/ 	.byte	0x03, 0x1b
        /*007e*/ 	.short	0x00ff


	//----- nvinfo : EIATTR_EXTERNS
	.align		4
        /*0080*/ 	.byte	0x04, 0x0f
        /*0082*/ 	.short	(.L_4788 - .L_4787)


	//   ....[0]....
	.align		4
.L_4787:
        /*0084*/ 	.word	index@(__assertfail)


	//----- nvinfo : EIATTR_MERCURY_ISA_VERSION
	.align		4
.L_4788:
        /*0088*/ 	.byte	0x03, 0x5f
        /*008a*/ 	.short	0x0101


	//----- nvinfo : EIATTR_SYSCALL_OFFSETS
	.align		4
        /*008c*/ 	.byte	0x04, 0x46
        /*008e*/ 	.short	(.L_4790 - .L_4789)


	//   ....[0]....
.L_4789:
        /*0090*/ 	.word	0x00000eb0


	//   ....[1]....
        /*0094*/ 	.word	0x00001cc0


	//   ....[2]....
        /*0098*/ 	.word	0x00002b50


	//   ....[3]....
        /*009c*/ 	.word	0x00003960


	//   ....[4]....
        /*00a0*/ 	.word	0x000047f0


	//   ....[5]....
        /*00a4*/ 	.word	0x00005610


	//   ....[6]....
        /*00a8*/ 	.word	0x00006490


	//   ....[7]....
        /*00ac*/ 	.word	0x000072a0


	//   ....[8]....
        /*00b0*/ 	.word	0x00008260


	//   ....[9]....
        /*00b4*/ 	.word	0x00009130


	//   ....[10]....
        /*00b8*/ 	.word	0x00009fe0


	//   ....[11]....
        /*00bc*/ 	.word	0x0000ae90


	//----- nvinfo : EIATTR_EXIT_INSTR_OFFSETS
	.align		4
.L_4790:
        /*00c0*/ 	.byte	0x04, 0x1c
        /*00c2*/ 	.short	(.L_4792 - .L_4791)


	//   ....[0]....
.L_4791:
        /*00c4*/ 	.word	0x0000a070


	//   ....[1]....
        /*00c8*/ 	.word	0x0000a1a0


	//   ....[2]....
        /*00cc*/ 	.word	0x0000a1c0


	//   ....[3]....
        /*00d0*/ 	.word	0x0000a250


	//   ....[4]....
        /*00d4*/ 	.word	0x0000a270


	//   ....[5]....
        /*00d8*/ 	.word	0x0000a290


	//   ....[6]....
        /*00dc*/ 	.word	0x0000a320


	//   ....[7]....
        /*00e0*/ 	.word	0x0000a360


	//   ....[8]....
        /*00e4*/ 	.word	0x0000a400


	//   ....[9]....
        /*00e8*/ 	.word	0x0000a450


	//   ....[10]....
        /*00ec*/ 	.word	0x0000a480


	//   ....[11]....
        /*00f0*/ 	.word	0x0000a520


	//   ....[12]....
        /*00f4*/ 	.word	0x0000a560


	//   ....[13]....
        /*00f8*/ 	.word	0x0000a6f0


	//   ....[14]....
        /*00fc*/ 	.word	0x0000a850


	//   ....[15]....
        /*0100*/ 	.word	0x0000a890


	//   ....[16]....
        /*0104*/ 	.word	0x0000a930


	//   ....[17]....
        /*0108*/ 	.word	0x0000aab0


	//   ....[18]....
        /*010c*/ 	.word	0x0000ac30


	//   ....[19]....
        /*0110*/ 	.word	0x0000ad90


	//   ....[20]....
        /*0114*/ 	.word	0x0000aea0


	//   ....[21]....
        /*0118*/ 	.word	0x0000aed0


	//   ....[22]....
        /*011c*/ 	.word	0x0000aef0


	//----- nvinfo : EIATTR_MAX_THREADS
	.align		4
.L_4792:
        /*0120*/ 	.byte	0x04, 0x05
        /*0122*/ 	.short	(.L_4794 - .L_4793)
.L_4793:
        /*0124*/ 	.word	0x00000080
        /*0128*/ 	.word	0x00000001
        /*012c*/ 	.word	0x00000001


	//----- nvinfo : EIATTR_CRS_STACK_SIZE
	.align		4
.L_4794:
        /*0130*/ 	.byte	0x04, 0x1e
        /*0132*/ 	.short	(.L_4796 - .L_4795)
.L_4795:
        /*0134*/ 	.word	0x00000000


	//----- nvinfo : EIATTR_CBANK_PARAM_SIZE
	.align		4
.L_4796:
        /*0138*/ 	.byte	0x03, 0x19
        /*013a*/ 	.short	0x0038


	//----- nvinfo : EIATTR_PARAM_CBANK
	.align		4
        /*013c*/ 	.byte	0x04, 0x0a
        /*013e*/ 	.short	(.L_4798 - .L_4797)
	.align		4
.L_4797:
        /*0140*/ 	.word	index@(.nv.constant0._ZN2at6native27unrolled_elementwise_kernelINS0_13BinaryFunctorIiibZZZNS0_23logical_xor_kernel_cudaERNS_14TensorIteratorEENKUlvE0_clEvENKUlvE1_clEvEUliiE_EESt5arrayIPcLm3EELi4E23TrivialOffsetCalculatorILi2EjESC_ILi1EjENS0_6memory12LoadWithCastILi2EEENSF_13StoreWithCastILi1EEEEEviT_T0_T2_T3_T4_T5_)
        /*0144*/ 	.short	0x0210
        /*0146*/ 	.short	0x0038


	//----- nvinfo : EIATTR_SW_WAR
	.align		4
.L_4798:
        /*0148*/ 	.byte	0x04, 0x36
        /*014a*/ 	.short	(.L_4800 - .L_4799)
.L_4799:
        /*014c*/ 	.word	0x00000008
.L_4800:


//--------------------- .nv.info._ZN2at6native18elementwise_kernelILi128ELi4EZNS0_22gpu_kernel_impl_nocastINS0_13BinaryFunctorIiibZZZNS0_23logical_xor_kernel_cudaERNS_14TensorIteratorEENKUlvE0_clEvENKUlvE1_clEvEUliiE_EEEEvRNS_18TensorIteratorBaseERKT_EUliE_EEviT1_ --------------------------
	.section	.nv.info._ZN2at6native18elementwise_kernelILi128ELi4EZNS0_22gpu_kernel_impl_nocastINS0_13BinaryFunctorIiibZZZNS0_23logical_xor_kernel_cudaERNS_14TensorIteratorEENKUlvE0_clEvENKUlvE1_clEvEUliiE_EEEEvRNS_18TensorIteratorBaseERKT_EUliE_EEviT1_,"",@"SHT_CUDA_INFO"
	.sectionflags	@""
	.align	4


	//----- nvinfo : EIATTR_CUDA_API_VERSION
	.align		4
        /*0000*/ 	.byte	0x04, 0x37
        /*0002*/ 	.short	(.L_4802 - .L_4801)
.L_4801:
        /*0004*/ 	.word	0x00000082


	//----- nvinfo : EIATTR_KPARAM_INFO
	.align		4
.L_4802:
        /*0008*/ 	.byte	0x04, 0x17
        /*000a*/ 	.short	(.L_4804 - .L_4803)
.L_4803:
        /*000c*/ 	.word	0x00000000
        /*0010*/ 	.short	0x0001
        /*0012*/ 	.short	0x0008
        /*0014*/ 	.byte	0x00, 0xf0, 0x21, 0x0a


	//----- nvinfo : EIATTR_KPARAM_INFO
	.align		4
.L_4804:
        /*0018*/ 	.byte	0x04, 0x17
        /*001a*/ 	.short	(.L_4806 - .L_4805)
.L_4805:
        /*001c*/ 	.word	0x00000000
        /*0020*/ 	.short	0x0000
        /*0022*/ 	.short	0x0000
        /*0024*/ 	.byte	0x00, 0xf0, 0x11, 0x00


	//----- nvinfo : EIATTR_SPARSE_MMA_MASK
	.align		4
.L_4806:
        /*0028*/ 	.byte	0x03, 0x50
        /*002a*/ 	.short	0x0000


	//----- nvinfo : EIATTR_MAXREG_COUNT
	.align		4
        /*002c*/ 	.byte	0x03, 0x1b
        /*002e*/ 	.short	0x0080


	//----- nvinfo : EIATTR_MERCURY_ISA_VERSION
	.align		4
        /*0030*/ 	.byte	0x03, 0x5f
        /*0032*/ 	.short	0x0101


	//----- nvinfo : EIATTR_EXIT_INSTR_OFFSETS
	.align		4
        /*0034*/ 	.byte	0x04, 0x1c
        /*0036*/ 	.short	(.L_4808 - .L_4807)


	//   ....[0]....
.L_4807:
        /*0038*/ 	.word	0x00004650


	//   ....[1]....
        /*003c*/ 	.word	0x00005d60


	//----- nvinfo : EIATTR_MAX_THREADS
	.align		4
.L_4808:
        /*0040*/ 	.byte	0x04, 0x05
        /*0042*/ 	.short	(.L_4810 - .L_4809)
.L_4809:
        /*0044*/ 	.word	0x00000080
        /*0048*/ 	.word	0x00000001
        /*004c*/ 	.word	0x00000001


	//----- nvinfo : EIATTR_CRS_STACK_SIZE
	.align		4
.L_4810:
        /*0050*/ 	.byte	0x04, 0x1e
        /*0052*/ 	.short	(.L_4812 - .L_4811)
.L_4811:
        /*0054*/ 	.word	0x00000000


	//----- nvinfo : EIATTR_CBANK_PARAM_SIZE
	.align		4
.L_4812:
        /*0058*/ 	.byte	0x03, 0x19
        /*005a*/ 	.short	0x0290


	//----- nvinfo : EIATTR_PARAM_CBANK
	.align		4
        /*005c*/ 	.byte	0x04, 0x0a
        /*005e*/ 	.short	(.L_4814 - .L_4813)
	.align		4
.L_4813:
        /*0060*/ 	.word	index@(.nv.constant0._ZN2at6native18elementwise_kernelILi128ELi4EZNS0_22gpu_kernel_impl_nocastINS0_13BinaryFunctorIiibZZZNS0_23logical_xor_kernel_cudaERNS_14TensorIteratorEENKUlvE0_clEvENKUlvE1_clEvEUliiE_EEEEvRNS_18TensorIteratorBaseERKT_EUliE_EEviT1_)
        /*0064*/ 	.short	0x0210
        /*0066*/ 	.short	0x0290


	//----- nvinfo : EIATTR_SW_WAR
	.align		4
.L_4814:
        /*0068*/ 	.byte	0x04, 0x36
        /*006a*/ 	.short	(.L_4816 - .L_4815)
.L_4815:
        /*006c*/ 	.word	0x00000008
.L_4816:


//--------------------- .nv.info._ZN2at6native27unrolled_elementwise_kernelINS0_13BinaryFunctorIiibZZZNS0_23logical_xor_kernel_cudaERNS_14TensorIteratorEENKUlvE0_clEvENKUlvE1_clEvEUliiE_EESt5arrayIPcLm3EELi4E23TrivialOffsetCalculatorILi2EjESC_ILi1EjENS0_6memory15LoadWithoutCastENSF_16StoreWithoutCastEEEviT_T0_T2_T3_T4_T5_ --------------------------
	.section	.nv.info._ZN2at6native27unrolled_elementwise_kernelINS0_13BinaryFunctorIiibZZZNS0_23logical_xor_kernel_cudaERNS_14TensorIteratorEENKUlvE0_clEvENKUlvE1_clEvEUliiE_EESt5arrayIPcLm3EELi4E23TrivialOffsetCalculatorILi2EjESC_ILi1EjENS0_6memory15LoadWithoutCastENSF_16StoreWithoutCastEEEviT_T0_T2_T3_T4_T5_,"",@"SHT_CUDA_INFO"
	.sectionflags	@""
	.align	4


	//----- nvinfo : EIATTR_CUDA_API_VERSION
	.align		4
        /*0000*/ 	.byte	0x04, 0x37
        /*0002*/ 	.short	(.L_4818 - .L_4817)
.L_4817:
        /*0004*/ 	.word	0x00000082


	//----- nvinfo : EIATTR_KPARAM_INFO
	.align		4
.L_4818:
        /*0008*/ 	.byte	0x04, 0x17
        /*000a*/ 	.short	(.L_4820 - .L_4819)
.L_4819:
        /*000c*/ 	.word	0x00000000
        /*0010*/ 	.short	0x0006
        /*0012*/ 	.short	0x0023
        /*0014*/ 	.byte	0x00, 0xf0, 0x05, 0x00


	//----- nvinfo : EIATTR_KPARAM_INFO
	.align		4
.L_4820:
        /*0018*/ 	.byte	0x04, 0x17
        /*001a*/ 	.short	(.L_4822 - .L_4821)
.L_4821:
        /*001c*/ 	.word	0x00000000
        /*0020*/ 	.short	0x0005
        /*0022*/ 	.short	0x0022
        /*0024*/ 	.byte	0x00, 0xf0, 0x05, 0x00


	//----- nvinfo : EIATTR_KPARAM_INFO
	.align		4
.L_4822:
        /*0028*/ 	.byte	0x04, 0x17
        /*002a*/ 	.short	(.L_4824 - .L_4823)
.L_4823:
        /*002c*/ 	.word	0x00000000
        /*0030*/ 	.short	0x0004
        /*0032*/ 	.short	0x0021
        /*0034*/ 	.byte	0x00, 0xf0, 0x05, 0x00


	//----- nvinfo : EIATTR_KPARAM_INFO
	.align		4
.L_4824:
        /*0038*/ 	.byte	0x04, 0x17
        /*003a*/ 	.short	(.L_4826 - .L_4825)
.L_4825:
        /*003c*/ 	.word	0x00000000
        /*0040*/ 	.short	0x0003
        /*0042*/ 	.short	0x0020
        /*0044*/ 	.byte	0x00, 0xf0, 0x05, 0x00


	//----- nvinfo : EIATTR_KPARAM_INFO
	.align		4
.L_4826:
        /*0048*/ 	.byte	0x04, 0x17
        /*004a*/ 	.short	(.L_4828 - .L_4827)
.L_4827:
        /*004c*/ 	.word	0x00000000
        /*0050*/ 	.short	0x0002
        /*0052*/ 	.short	0x0008
        /*0054*/ 	.byte	0x00, 0xf0, 0x61, 0x00


	//----- nvinfo : EIATTR_KPARAM_INFO
	.align		4
.L_4828:
        /*0058*/ 	.byte	0x04, 0x17
        /*005a*/ 	.short	(.L_4830 - .L_4829)
.L_4829:
        /*005c*/ 	.word	0x00000000
        /*0060*/ 	.short	0x0001
        /*0062*/ 	.short	0x0004
        /*0064*/ 	.byte	0x00, 0xf0, 0x05, 0x00


	//----- nvinfo : EIATTR_KPARAM_INFO
	.align		4
.L_4830:
        /*0068*/ 	.byte	0x04, 0x17
        /*006a*/ 	.short	(.L_4832 - .L_4831)
.L_4831:
        /*006c*/ 	.word	0x00000000
        /*0070*/ 	.short	0x0000
        /*0072*/ 	.short	0x0000
        /*0074*/ 	.byte	0x00, 0xf0, 0x11, 0x00


	//----- nvinfo : EIATTR_SPARSE_MMA_MASK
	.align		4
.L_4832:
        /*0078*/ 	.byte	0x03, 0x50
        /*007a*/ 	.short	0x0000


	//----- nvinfo : EIATTR_MAXREG_COUNT
	.align		4
        /*007c*/ 	.byte	0x03, 0x1b
        /*007e*/ 	.short	0x00ff


	//----- nvinfo : EIATTR_MERCURY_ISA_VERSION
	.align		4
        /*0080*/ 	.byte	0x03, 0x5f
        /*0082*/ 	.short	0x0101


	//----- nvinfo : EIATTR_EXIT_INSTR_OFFSETS
	.align		4
        /*0084*/ 	.byte	0x04, 0x1c
        /*0086*/ 	.short	(.L_4834 - .L_4833)


	//   ....[0]....
.L_4833:
        /*0088*/ 	.word	0x00000500


	//   ....[1]....
        /*008c*/ 	.word	0x00000590


	//----- nvinfo : EIATTR_MAX_THREADS
	.align		4
.L_4834:
        /*0090*/ 	.byte	0x04, 0x05
        /*0092*/ 	.short	(.L_4836 - .L_4835)
.L_4835:
        /*0094*/ 	.word	0x00000080
        /*0098*/ 	.word	0x00000001
        /*009c*/ 	.word	0x00000001


	//----- nvinfo : EIATTR_CRS_STACK_SIZE
	.align		4
.L_4836:
        /*00a0*/ 	.byte	0x04, 0x1e
        /*00a2*/ 	.short	(.L_4838 - .L_4837)
.L_4837:
        /*00a4*/ 	.word	0x00000000


	//----- nvinfo : EIATTR_CBANK_PARAM_SIZE
	.align		4
.L_4838:
        /*00a8*/ 	.byte	0x03, 0x19
        /*00aa*/ 	.short	0x0024


	//----- nvinfo : EIATTR_PARAM_CBANK
	.align		4
        /*00ac*/ 	.byte	0x04, 0x0a
        /*00ae*/ 	.short	(.L_4840 - .L_4839)
	.align		4
.L_4839:
        /*00b0*/ 	.word	index@(.nv.constant0._ZN2at6native27unrolled_elementwise_kernelINS0_13BinaryFunctorIiibZZZNS0_23logical_xor_kernel_cudaERNS_14TensorIteratorEENKUlvE0_clEvENKUlvE1_clEvEUliiE_EESt5arrayIPcLm3EELi4E23TrivialOffsetCalculatorILi2EjESC_ILi1EjENS0_6memory15LoadWithoutCastENSF_16StoreWithoutCastEEEviT_T0_T2_T3_T4_T5_)
        /*00b4*/ 	.short	0x0210
        /*00b6*/ 	.short	0x0024


	//----- nvinfo : EIATTR_SW_WAR
	.align		4
.L_4840:
        /*00b8*/ 	.byte	0x04, 0x36
        /*00ba*/ 	.short	(.L_4842 - .L_4841)
.L_4841:
        /*00bc*/ 	.word	0x00000008
.L_4842:


//--------------------- .nv.info._ZN2at6native29vectorized_elementwise_kernelILi2ENS0_13BinaryFunctorIiibZZZNS0_23logical_xor_kernel_cudaERNS_14TensorIteratorEENKUlvE0_clEvENKUlvE1_clEvEUliiE_EESt5arrayIPcLm3EEEEviT0_T1_ --------------------------
	.section	.nv.info._ZN2at6native29vectorized_elementwise_kernelILi2ENS0_13BinaryFunctorIiibZZZNS0_23logical_xor_kernel_cudaERNS_14TensorIteratorEENKUlvE0_clEvENKUlvE1_clEvEUliiE_EESt5arrayIPcLm3EEEEviT0_T1_,"",@"SHT_CUDA_INFO"
	.sectionflags	@""
	.align	4


	//----- nvinfo : EIATTR_CUDA_API_VERSION
	.align		4
        /*0000*/ 	.byte	0x04, 0x37
        /*0002*/ 	.short	(.L_4844 - .L_4843)
.L_4843:
        /*0004*/ 	.word	0x00000082


	//----- nvinfo : EIATTR_KPARAM_INFO
	.align		4
.L_4844:
        /*0008*/ 	.byte	0x04, 0x17
        /*000a*/ 	.short	(.L_4846 - .L_4845)
.L_4845:
        /*000c*/ 	.word	0x00000000
        /*0010*/ 	.short	0x0002
        /*0012*/ 	.short	0x0008
        /*0014*/ 	.byte	0x00, 0xf0, 0x61, 0x00


	//----- nvinfo : EIATTR_KPARAM_INFO
	.align		4
.L_4846:
        /*0018*/ 	.byte	0x04, 0x17
        /*001a*/ 	.short	(.L_4848 - .L_4847)
.L_4847:
        /*001c*/ 	.word	0x00000000
        /*0020*/ 	.short	0x0001
        /*0022*/ 	.short	0x0004
        /*0024*/ 	.byte	0x00, 0xf0, 0x05, 0x00


	//----- nvinfo : EIATTR_KPARAM_INFO
	.align		4
.L_4848:
        /*0028*/ 	.byte	0x04, 0x17
        /*002a*/ 	.short	(.L_4850 - .L_4849)
.L_4849:
        /*002c*/ 	.word	0x00000000
        /*0030*/ 	.short	0x0000
        /*0032*/ 	.short	0x0000
        /*0034*/ 	.byte	0x00, 0xf0, 0x11, 0x00


	//----- nvinfo : EIATTR_SPARSE_MMA_MASK
	.align		4
.L_4850:
        /*0038*/ 	.byte	0x03, 0x50
        /*003a*/ 	.short	0x0000


	//----- nvinfo : EIATTR_MAXREG_COUNT
	.align		4
        /*003c*/ 	.byte	0x03, 0x1b
        /*003e*/ 	.short	0x00ff


	//----- nvinfo : EIATTR_MERCURY_ISA_VERSION
	.align		4
        /*0040*/ 	.byte	0x03, 0x5f
        /*0042*/ 	.short	0x0101


	//----- nvinfo : EIATTR_EXIT_INSTR_OFFSETS
	.align		4
        /*0044*/ 	.byte	0x04, 0x1c
        /*0046*/ 	.short	(.L_4852 - .L_4851)


	//   ....[0]....
.L_4851:
        /*0048*/ 	.word	0x000003b0


	//   ....[1]....
        /*004c*/ 	.word	0x00000e40


	//   ....[2]....
        /*0050*/ 	.word	0x00000eb0


	//----- nvinfo : EIATTR_MAX_THREADS
	.align		4
.L_4852:
        /*0054*/ 	.byte	0x04, 0x05
        /*0056*/ 	.short	(.L_4854 - .L_4853)
.L_4853:
        /*0058*/ 	.word	0x00000080
        /*005c*/ 	.word	0x00000001
        /*0060*/ 	.word	0x00000001


	//----- nvinfo : EIATTR_CRS_STACK_SIZE
	.align		4
.L_4854:
        /*0064*/ 	.byte	0x04, 0x1e
        /*0066*/ 	.short	(.L_4856 - .L_4855)
.L_4855:
        /*0068*/ 	.word	0x00000000


	//----- nvinfo : EIATTR_CBANK_PARAM_SIZE
	.align		4
.L_4856:
        /*006c*/ 	.byte	0x03, 0x19
        /*006e*/ 	.short	0x0020


	//----- nvinfo : EIATTR_PARAM_CBANK
	.align		4
        /*0070*/ 	.byte	0x04, 0x0a
        /*0072*/ 	.short	(.L_4858 - .L_4857)
	.align		4
.L_4857:
        /*0074*/ 	.word	index@(.nv.constant0._ZN2at6native29vectorized_elementwise_kernelILi2ENS0_13BinaryFunctorIiibZZZNS0_23logical_xor_kernel_cudaERNS_14TensorIteratorEENKUlvE0_clEvENKUlvE1_clEvEUliiE_EESt5arrayIPcLm3EEEEviT0_T1_)
        /*0078*/ 	.short	0x0210
        /*007a*/ 	.short	0x0020


	//----- nvinfo : EIATTR_SW_WAR
	.align		4
.L_4858:
        /*007c*/ 	.byte	0x04, 0x36
        /*007e*/ 	.short	(.L_4860 - .L_4859)
.L_4859:
        /*0080*/ 	.word	0x00000008
.L_4860:


//--------------------- .nv.info._ZN2at6native29vectorized_elementwise_kernelILi4ENS0_13BinaryFunctorIiibZZZNS0_23logical_xor_kernel_cudaERNS_14TensorIteratorEENKUlvE0_clEvENKUlvE1_clEvEUliiE_EESt5arrayIPcLm3EEEEviT0_T1_ --------------------------
	.section	.nv.info._ZN2at6native29vectorized_elementwise_kernelILi4ENS0_13BinaryFunctorIiibZZZNS0_23logical_xor_kernel_cudaERNS_14TensorIteratorEENKUlvE0_clEvENKUlvE1_clEvEUliiE_EESt5arrayIPcLm3EEEEviT0_T1_,"",@"SHT_CUDA_INFO"
	.sectionflags	@""
	.align	4


	//----- nvinfo : EIATTR_CUDA_API_VERSION
	.align		4
        /*0000*/ 	.byte	0x04, 0x37
        /*0002*/ 	.short	(.L_4862 - .L_4861)
.L_4861:
        /*0004*/ 	.word	0x00000082


	//----- nvinfo : EIATTR_KPARAM_INFO
	.align		4
.L_4862:
        /*0008*/ 	.byte	0x04, 0x17
        /*000a*/ 	.short	(.L_4864 - .L_4863)
.L_4863:
        /*000c*/ 	.word	0x00000000
        /*0010*/ 	.short	0x0002
        /*0012*/ 	.short	0x0008
        /*0014*/ 	.byte	0x00, 0xf0, 0x61, 0x00


	//----- nvinfo : EIATTR_KPARAM_INFO
	.align		4
.L_4864:
        /*0018*/ 	.byte	0x04, 0x17
        /*001a*/ 	.short	(.L_4866 - .L_4865)
.L_4865:
        /*001c*/ 	.word	0x00000000
        /*0020*/ 	.short	0x0001
        /*0022*/ 	.short	0x0004
        /*0024*/ 	.byte	0x00, 0xf0, 0x05, 0x00


	//----- nvinfo : EIATTR_KPARAM_INFO
	.align		4
.L_4866:
        /*0028*/ 	.byte	0x04, 0x17
        /*002a*/ 	.short	(.L_4868 - .L_4867)
.L_4867:
        /*002c*/ 	.word	0x00000000
        /*0030*/ 	.short	0x0000
        /*0032*/ 	.short	0x0000
        /*0034*/ 	.byte	0x00, 0xf0, 0x11, 0x00


	//----- nvinfo : EIATTR_SPARSE_MMA_MASK
	.align		4
.L_4868:
        /*0038*/ 	.byte	0x03, 0x50
        /*003a*/ 	.short	0x0000


	//----- nvinfo : EIATTR_MAXREG_COUNT
	.align		4
        /*003c*/ 	.byte	0x03, 0x1b
        /*003e*/ 	.short	0x00ff


	//----- nvinfo : EIATTR_MERCURY_ISA_VERSION
	.align		4
        /*0040*/ 	.byte	0x03, 0x5f
        /*0042*/ 	.short	0x0101


	//----- nvinfo : EIATTR_EXIT_INSTR_OFFSETS
	.align		4
        /*0044*/ 	.byte	0x04, 0x1c
        /*0046*/ 	.short	(.L_4870 - .L_4869)


	//   ....[0]....
.L_4869:
        /*0048*/ 	.word	0x00000370


	//   ....[1]....
        /*004c*/ 	.word	0x00000e00


	//   ....[2]....
        /*0050*/ 	.word	0x00000e70


	//----- nvinfo : EIATTR_MAX_THREADS
	.align		4
.L_4870:
        /*0054*/ 	.byte	0x04, 0x05
        /*0056*/ 	.short	(.L_4872 - .L_4871)
.L_4871:
        /*0058*/ 	.word	0x00000080
        /*005c*/ 	.word	0x00000001
        /*0060*/ 	.word	0x00000001


	//----- nvinfo : EIATTR_CRS_STACK_SIZE
	.align		4
.L_4872:
        /*0064*/ 	.byte	0x04, 0x1e
        /*0066*/ 	.short	(.L_4874 - .L_4873)
.L_4873:
        /*0068*/ 	.word	0x00000000


	//----- nvinfo : EIATTR_CBANK_PARAM_SIZE
	.align		4
.L_4874:
        /*006c*/ 	.byte	0x03, 0x19
        /*006e*/ 	.short	0x0020


	//----- nvinfo : EIATTR_PARAM_CBANK
	.align		4
        /*0070*/ 	.byte	0x04, 0x0a
        /*0072*/ 	.short	(.L_4876 - .L_4875)
	.align		4
.L_4875:
        /*0074*/ 	.word	index@(.nv.constant0._ZN2at6native29vectorized_elementwise_kernelILi4ENS0_13BinaryFunctorIiibZZZNS0_23logical_xor_kernel_cudaERNS_14TensorIteratorEENKUlvE0_clEvENKUlvE1_clEvEUliiE_EESt5arrayIPcLm3EEEEviT0_T1_)
        /*0078*/ 	.short	0x0210
        /*007a*/ 	.short	0x0020


	//----- nvinfo : EIATTR_SW_WAR
	.align		4
.L_4876:
        /*007c*/ 	.byte	0x04, 0x36
        /*007e*/ 	.short	(.L_4878 - .L_4877)
.L_4877:
        /*0080*/ 	.word	0x00000008
.L_4878:


//--------------------- .nv.info._ZN2at6native29vectorized_elementwise_kernelILi8ENS0_13BinaryFunctorIiibZZZNS0_23logical_xor_kernel_cudaERNS_14TensorIteratorEENKUlvE0_clEvENKUlvE1_clEvEUliiE_EESt5arrayIPcLm3EEEEviT0_T1_ --------------------------
	.section	.nv.info._ZN2at6native29vectorized_elementwise_kernelILi8ENS0_13BinaryFunctorIiibZZZNS0_23logical_xor_kernel_cudaERNS_14TensorIteratorEENKUlvE0_clEvENKUlvE1_clEvEUliiE_EESt5arrayIPcLm3EEEEviT0_T1_,"",@"SHT_CUDA_INFO"
	.sectionflags	@""
	.align	4


	//----- nvinfo : EIATTR_CUDA_API_VERSION
	.align		4
        /*0000*/ 	.byte	0x04, 0x37
        /*0002*/ 	.short	(.L_4880 - .L_4879)
.L_4879:
        /*0004*/ 	.word	0x00000082


	//----- nvinfo : EIATTR_KPARAM_INFO
	.align		4
.L_4880:
        /*0008*/ 	.byte	0x04, 0x17
        /*000a*/ 	.short	(.L_4882 - .L_4881)
.L_4881:
        /*000c*/ 	.word	0x00000000
        /*0010*/ 	.short	0x0002
        /*0012*/ 	.short	0x0008
        /*0014*/ 	.byte	0x00, 0xf0, 0x61, 0x00


	//----- nvinfo : EIATTR_KPARAM_INFO
	.align		4
.L_4882:
        /*0018*/ 	.byte	0x04, 0x17
        /*001a*/ 	.short	(.L_4884 - .L_4883)
.L_4883:
        /*001c*/ 	.word	0x00000000
        /*0020*/ 	.short	0x0001
        /*0022*/ 	.short	0x0004
        /*0024*/ 	.byte	0x00, 0xf0, 0x05, 0x00


	//----- nvinfo : EIATTR_KPARAM_INFO
	.align		4
.L_4884:
        /*0028*/ 	.byte	0x04, 0x17
        /*002a*/ 	.short	(.L_4886 - .L_4885)
.L_4885:
        /*002c*/ 	.word	0x00000000
        /*0030*/ 	.short	0x0000
        /*0032*/ 	.short	0x0000
        /*0034*/ 	.byte	0x00, 0xf0, 0x11, 0x00


	//----- nvinfo : EIATTR_SPARSE_MMA_MASK
	.align		4
.L_4886:
        /*0038*/ 	.byte	0x03, 0x50
        /*003a*/ 	.short	0x0000


	//----- nvinfo : EIATTR_MAXREG_COUNT
	.align		4
        /*003c*/ 	.byte	0x03, 0x1b
        /*003e*/ 	.short	0x00ff


	//----- nvinfo : EIATTR_MERCURY_ISA_VERSION
	.align		4
        /*0040*/ 	.byte	0x03, 0x5f
        /*0042*/ 	.short	0x0101


	//----- nvinfo : EIATTR_EXIT_INSTR_OFFSETS
	.align		4
        /*0044*/ 	.byte	0x04, 0x1c
        /*0046*/ 	.short	(.L_4888 - .L_4887)


	//   ....[0]....
.L_4887:
        /*0048*/ 	.word	0x000003a0


	//   ....[1]....
        /*004c*/ 	.word	0x00000e30


	//   ....[2]....
        /*0050*/ 	.word	0x00000ea0


	//----- nvinfo : EIATTR_MAX_THREADS
	.align		4
.L_4888:
        /*0054*/ 	.byte	0x04, 0x05
        /*0056*/ 	.short	(.L_4890 - .L_4889)
.L_4889:
        /*0058*/ 	.word	0x00000080
        /*005c*/ 	.word	0x00000001
        /*0060*/ 	.word	0x00000001


	//----- nvinfo : EIATTR_CRS_STACK_SIZE
	.align		4
.L_4890:
        /*0064*/ 	.byte	0x04, 0x1e
        /*0066*/ 	.short	(.L_4892 - .L_4891)
.L_4891:
        /*0068*/ 	.word	0x00000000


	//----- nvinfo : EIATTR_CBANK_PARAM_SIZE
	.align		4
.L_4892:
        /*006c*/ 	.byte	0x03, 0x19
        /*006e*/ 	.short	0x0020


	//----- nvinfo : EIATTR_PARAM_CBANK
	.align		4
        /*0070*/ 	.byte	0x04, 0x0a
        /*0072*/ 	.short	(.L_4894 - .L_4893)
	.align		4
.L_4893:
        /*0074*/ 	.word	index@(.nv.constant0._ZN2at6native29vectorized_elementwise_kernelILi8ENS0_13BinaryFunctorIiibZZZNS0_23logical_xor_kernel_cudaERNS_14TensorIteratorEENKUlvE0_clEvENKUlvE1_clEvEUliiE_EESt5arrayIPcLm3EEEEviT0_T1_)
        /*0078*/ 	.short	0x0210
        /*007a*/ 	.short	0x0020


	//----- nvinfo : EIATTR_SW_WAR
	.align		4
.L_4894:
        /*007c*/ 	.byte	0x04, 0x36
        /*007e*/ 	.short	(.L_4896 - .L_4895)
.L_4895:
        /*0080*/ 	.word	0x00000008
.L_4896:


//--------------------- .nv.info._ZN2at6native18elementwise_kernelILi128ELi4EZNS0_15gpu_kernel_implINS0_13AUnaryFunctorIaabZZZNS0_23logical_xor_kernel_cudaERNS_14TensorIteratorEENKUlvE0_clEvENKUlvE0_clEvEUlaaE_EEEEvRNS_18TensorIteratorBaseERKT_EUliE_EEviT1_ --------------------------
	.section	.nv.info._ZN2at6native18elementwise_kernelILi128ELi4EZNS0_15gpu_kernel_implINS0_13AUnaryFunctorIaabZZZNS0_23logical_xor_kernel_cudaERNS_14TensorIteratorEENKUlvE0_clEvENKUlvE0_clEvEUlaaE_EEEEvRNS_18TensorIteratorBaseERKT_EUliE_EEviT1_,"",@"SHT_CUDA_INFO"
	.sectionflags	@""
	.align	4


	//----- nvinfo : EIATTR_CUDA_API_VERSION
	.align		4
        /*0000*/ 	.byte	0x04, 0x37
        /*0002*/ 	.short	(.L_4898 - .L_4897)
.L_4897:
        /*0004*/ 	.word	0x00000082


	//----- nvinfo : EIATTR_KPARAM_INFO
	.align		4
.L_4898:
        /*0008*/ 	.byte	0x04, 0x17
        /*000a*/ 	.short	(.L_4900 - .L_4899)
.L_4899:
        /*000c*/ 	.word	0x00000000
        /*0010*/ 	.short	0x0001
        /*0012*/ 	.short	0x0008
        /*0014*/ 	.byte	0x00, 0xf0, 0x61, 0x08


	//----- nvinfo : EIATTR_KPARAM_INFO
	.align		4
.L_4900:
        /*0018*/ 	.byte	0x04, 0x17
        /*001a*/ 	.short	(.L_4902 - .L_4901)
.L_4901:
        /*001c*/ 	.word	0x00000000
        /*0020*/ 	.short	0x0000
        /*0022*/ 	.short	0x0000
        /*0024*/ 	.byte	0x00, 0xf0, 0x11, 0x00


	//----- nvinfo : EIATTR_SPARSE_MMA_MASK
	.align		4
.L_4902:
        /*0028*/ 	.byte	0x03, 0x50
        /*002a*/ 	.short	0x0000


	//----- nvinfo : EIATTR_MAXREG_COUNT
	.align		4
        /*002c*/ 	.byte	0x03, 0x1b
        /*002e*/ 	.short	0x0080


	//----- nvinfo : EIATTR_EXTERNS
	.align		4
        /*0030*/ 	.byte	0x04, 0x0f
        /*0032*/ 	.short	(.L_4904 - .L_4903)


	//   ....[0]....
	.align		4
.L_4903:
        /*0034*/ 	.word	index@(__assertfail)


	//----- nvinfo : EIATTR_MERCURY_ISA_VERSION
	.align		4
.L_4904:
        /*0038*/ 	.byte	0x03, 0x5f
        /*003a*/ 	.short	0x0101


	//----- nvinfo : EIATTR_SYSCALL_OFFSETS
	.align		4
        /*003c*/ 	.byte	0x04, 0x46
        /*003e*/ 	.short	(.L_4906 - .L_4905)


	//   ....[0]....
.L_4905:
        /*0040*/ 	.word	0x000021f0


	//   ....[1]....
        /*0044*/ 	.word	0x00003060


	//   ....[2]....
        /*0048*/ 	.word	0x00005270


	//   ....[3]....
        /*004c*/ 	.word	0x000060e0


	//   ....[4]....
        /*0050*/ 	.word	0x000082e0


	//   ....[5]....
        /*0054*/ 	.word	0x00009150


	//   ....[6]....
        /*0058*/ 	.word	0x0000b340


	//   ....[7]....
        /*005c*/ 	.word	0x0000c1b0


	//----- nvinfo : EIATTR_EXIT_INSTR_OFFSETS
	.align		4
.L_4906:
        /*0060*/ 	.byte	0x04, 0x1c
        /*0062*/ 	.short	(.L_4908 - .L_4907)


	//   ....[0]....
.L_4907:
        /*0064*/ 	.word	0x000091f0


	//   ....[1]....
        /*0068*/ 	.word	0x0000b4c0


	//   ....[2]....
        /*006c*/ 	.word	0x0000b4e0


	//   ....[3]....
        /*0070*/ 	.word	0x0000b570


	//   ....[4]....
        /*0074*/ 	.word	0x0000b590


	//   ....[5]....
        /*0078*/ 	.word	0x0000b5b0


	//   ....[6]....
        /*007c*/ 	.word	0x0000b640


	//   ....[7]....
        /*0080*/ 	.word	0x0000b680


	//   ....[8]....
        /*0084*/ 	.word	0x0000b720


	//   ....[9]....
        /*0088*/ 	.word	0x0000b770


	//   ....[10]....
        /*008c*/ 	.word	0x0000b7a0


	//   ....[11]....
        /*0090*/ 	.word	0x0000b840


	//   ....[12]....
        /*0094*/ 	.word	0x0000b880


	//   ....[13]....
        /*0098*/ 	.word	0x0000ba10


	//   ....[14]....
        /*009c*/ 	.word	0x0000bb70


	//   ....[15]....
        /*00a0*/ 	.word	0x0000bbb0


	//   ....[16]....
        /*00a4*/ 	.word	0x0000bc50


	//   ....[17]....
        /*00a8*/ 	.word	0x0000bdd0


	//   ....[18]....
        /*00ac*/ 	.word	0x0000bf50


	//   ....[19]....
        /*00b0*/ 	.word	0x0000c0b0


	//   ....[20]....
        /*00b4*/ 	.word	0x0000c1c0


	//   ....[21]....
        /*00b8*/ 	.word	0x0000c1f0


	//   ....[22]....
        /*00bc*/ 	.word	0x0000c210


	//----- nvinfo : EIATTR_MAX_THREADS
	.align		4
.L_4908:
        /*00c0*/ 	.byte	0x04, 0x05
        /*00c2*/ 	.short	(.L_4910 - .L_4909)
.L_4909:
        /*00c4*/ 	.word	0x00000080
        /*00c8*/ 	.word	0x00000001
        /*00cc*/ 	.word	0x00000001


	//----- nvinfo : EIATTR_CRS_STACK_SIZE
	.align		4
.L_4910:
        /*00d0*/ 	.byte	0x04, 0x1e
        /*00d2*/ 	.short	(.L_4912 - .L_4911)
.L_4911:
        /*00d4*/ 	.word	0x00000000


	//----- nvinfo : EIATTR_CBANK_PARAM_SIZE
	.align		4
.L_4912:
        /*00d8*/ 	.byte	0x03, 0x19
        /*00da*/ 	.short	0x0220


	//----- nvinfo : EIATTR_PARAM_CBANK
	.align		4
        /*00dc*/ 	.byte	0x04, 0x0a
        /*00de*/ 	.short	(.L_4914 - .L_4913)
	.align		4
.L_4913:
        /*00e0*/ 	.word	index@(.nv.constant0._ZN2at6native18elementwise_kernelILi128ELi4EZNS0_15gpu_kernel_implINS0_13AUnaryFunctorIaabZZZNS0_23logical_xor_kernel_cudaERNS_14TensorIteratorEENKUlvE0_clEvENKUlvE0_clEvEUlaaE_EEEEvRNS_18TensorIteratorBaseERKT_EUliE_EEviT1_)
        /*00e4*/ 	.short	0x0210
        /*00e6*/ 	.short	0x0220


	//----- nvinfo : EIATTR_SW_WAR
	.align		4
.L_4914:
        /*00e8*/ 	.byte	0x04, 0x36
        /*00ea*/ 	.short	(.L_4916 - .L_4915)
.L_4915:
        /*00ec*/ 	.word	0x00000008
.L_4916:


//--------------------- .nv.info._ZN2at6native27unrolled_elementwise_kernelINS0_13AUnaryFunctorIaabZZZNS0_23logical_xor_kernel_cudaERNS_14TensorIteratorEENKUlvE0_clEvENKUlvE0_clEvEUlaaE_EESt5arrayIPcLm2EELi4E23TrivialOffsetCalculatorILi1EjESD_NS0_6memory12LoadWithCastILi1EEENSE_13StoreWithCastILi1EEEEEviT_T0_T2_T3_T4_T5_ --------------------------
	.section	.nv.info._ZN2at6native27unrolled_elementwise_kernelINS0_13AUnaryFunctorIaabZZZNS0_23logical_xor_kernel_cudaERNS_14TensorIteratorEENKUlvE0_clEvENKUlvE0_clEvEUlaaE_EESt5arrayIPcLm2EELi4E23TrivialOffsetCalculatorILi1EjESD_NS0_6memory12LoadWithCastILi1EEENSE_13StoreWithCastILi1EEEEEviT_T0_T2_T3_T4_T5_,"",@"SHT_CUDA_INFO"
	.sectionflags	@""
	.align	4


	//----- nvinfo : EIATTR_CUDA_API_VERSION
	.align		4
        /*0000*/ 	.byte	0x04, 0x37
        /*0002*/ 	.short	(.L_4918 - .L_4917)
.L_4917:
        /*0004*/ 	.word	0x00000082


	//----- nvinfo : EIATTR_KPARAM_INFO
	.align		4
.L_4918:
        /*0008*/ 	.byte	0x04, 0x17
        /*000a*/ 	.short	(.L_4920 - .L_4919)
.L_4919:
        /*000c*/ 	.word	0x00000000
        /*0010*/ 	.short	0x0006
        /*0012*/ 	.short	0x0024
        /*0014*/ 	.byte	0x00, 0xf0, 0x21, 0x00


	//----- nvinfo : EIATTR_KPARAM_INFO
	.align		4
.L_4920:
        /*0018*/ 	.byte	0x04, 0x17
        /*001a*/ 	.short	(.L_4922 - .L_4921)
.L_4921:
        /*001c*/ 	.word	0x00000000
        /*0020*/ 	.short	0x0005
        /*0022*/ 	.short	0x001c
        /*0024*/ 	.byte	0x00, 0xf0, 0x21, 0x00


	//----- nvinfo : EIATTR_KPARAM_INFO
	.align		4
.L_4922:
        /*0028*/ 	.byte	0x04, 0x17
        /*002a*/ 	.short	(.L_4924 - .L_4923)
.L_4923:
        /*002c*/ 	.word	0x00000000
        /*0030*/ 	.short	0x0004
        /*0032*/ 	.short	0x0019
        /*0034*/ 	.byte	0x00, 0xf0, 0x05, 0x00


	//----- nvinfo : EIATTR_KPARAM_INFO
	.align		4
.L_4924:
        /*0038*/ 	.byte	0x04, 0x17
        /*003a*/ 	.short	(.L_4926 - .L_4925)
.L_4925:
        /*003c*/ 	.word	0x00000000
        /*0040*/ 	.short	0x0003
        /*0042*/ 	.short	0x0018
        /*0044*/ 	.byte	0x00, 0xf0, 0x05, 0x00


	//----- nvinfo : EIATTR_KPARAM_INFO
	.align		4
.L_4926:
        /*0048*/ 	.byte	0x04, 0x17
        /*004a*/ 	.short	(.L_4928 - .L_4927)
.L_4927:
        /*004c*/ 	.word	0x00000000
        /*0050*/ 	.short	0x0002
        /*0052*/ 	.short	0x0008
        /*0054*/ 	.byte	0x00, 0xf0, 0x41, 0x00


	//----- nvinfo : EIATTR_KPARAM_INFO
	.align		4
.L_4928:
        /*0058*/ 	.byte	0x04, 0x17
        /*005a*/ 	.short	(.L_4930 - .L_4929)
.L_4929:
        /*005c*/ 	.word	0x00000000
        /*0060*/ 	.short	0x0001
        /*0062*/ 	.short	0x0004
        /*0064*/ 	.byte	0x00, 0xf0, 0x09, 0x00


	//----- nvinfo : EIATTR_KPARAM_INFO
	.align		4
.L_4930:
        /*0068*/ 	.byte	0x04, 0x17
        /*006a*/ 	.short	(.L_4932 - .L_4931)
.L_4931:
        /*006c*/ 	.word	0x00000000
        /*0070*/ 	.short	0x0000
        /*0072*/ 	.short	0x0000
        /*0074*/ 	.byte	0x00, 0xf0, 0x11, 0x00


	//----- nvinfo : EIATTR_SPARSE_MMA_MASK
	.align		4
.L_4932:
        /*0078*/ 	.byte	0x03, 0x50
        /*007a*/ 	.short	0x0000


	//----- nvinfo : EIATTR_MAXREG_COUNT
	.align		4
        /*007c*/ 	.byte	0x03, 0x1b
        /*007e*/ 	.short	0x00ff


	//----- nvinfo : EIATTR_EXTERNS
	.align		4
        /*0080*/ 	.byte	0x04, 0x0f
        /*0082*/ 	.short	(.L_4934 - .L_4933)


	//   ....[0]....
	.align		4
.L_4933:
        /*0084*/ 	.word	index@(__assertfail)


	//----- nvinfo : EIATTR_MERCURY_ISA_VERSION
	.align		4
.L_4934:
        /*0088*/ 	.byte	0x03, 0x5f
        /*008a*/ 	.short	0x0101


	//----- nvinfo : EIATTR_SYSCALL_OFFSETS
	.align		4
        /*008c*/ 	.byte	0x04, 0x46
        /*008e*/ 	.short	(.L_4936 - .L_4935)


	//   ....[0]....
.L_4935:
        /*0090*/ 	.word	0x00000f10


	//   ....[1]....
        /*0094*/ 	.word	0x00001e20


	//   ....[2]....
        /*0098*/ 	.word	0x00002d40


	//   ....[3]....
        /*009c*/ 	.word	0x00003c40


	//   ....[4]....
        /*00a0*/ 	.word	0x00004c00


	//   ....[5]....
        /*00a4*/ 	.word	0x00005ae0


	//   ....[6]....
        /*00a8*/ 	.word	0x000069b0


	//   ....[7]....
        /*00ac*/ 	.word	0x00007870


	//----- nvinfo : EIATTR_EXIT_INSTR_OFFSETS
	.align		4
.L_4936:
        /*00b0*/ 	.byte	0x04, 0x1c
        /*00b2*/ 	.short	(.L_4938 - .L_4937)


	//   ....[0]....
.L_4937:
        /*00b4*/ 	.word	0x00006a50


	//   ....[1]....
        /*00b8*/ 	.word	0x00006b80


	//   ....[2]....
        /*00bc*/ 	.word	0x00006ba0


	//   ....[3]....
        /*00c0*/ 	.word	0x00006c30


	//   ....[4]....
        /*00c4*/ 	.word	0x00006c50


	//   ....[5]....
        /*00c8*/ 	.word	0x00006c70


	//   ....[6]....
        /*00cc*/ 	.word	0x00006d00


	//   ....[7]....
        /*00d0*/ 	.word	0x00006d40


	//   ....[8]....
        /*00d4*/ 	.word	0x00006de0


	//   ....[9]....
        /*00d8*/ 	.word	0x00006e30


	//   ....[10]....
        /*00dc*/ 	.word	0x00006e60


	//   ....[11]....
        /*00e0*/ 	.word	0x00006f00


	//   ....[12]....
        /*00e4*/ 	.word	0x00006f40


	//   ....[13]....
        /*00e8*/ 	.word	0x000070d0


	//   ....[14]....
        /*00ec*/ 	.word	0x00007230


	//   ....[15]....
        /*00f0*/ 	.word	0x00007270


	//   ....[16]....
        /*00f4*/ 	.word	0x00007310


	//   ....[17]....
        /*00f8*/ 	.word	0x00007490


	//   ....[18]....
        /*00fc*/ 	.word	0x00007610


	//   ....[19]....
        /*0100*/ 	.word	0x00007770


	//   ....[20]....
        /*0104*/ 	.word	0x00007880


	//   ....[21]....
        /*0108*/ 	.word	0x000078b0


	//   ....[22]....
        /*010c*/ 	.word	0x000078d0


	//----- nvinfo : EIATTR_MAX_THREADS
	.align		4
.L_4938:
        /*0110*/ 	.byte	0x04, 0x05
        /*0112*/ 	.short	(.L_4940 - .L_4939)
.L_4939:
        /*0114*/ 	.word	0x00000080
        /*0118*/ 	.word	0x00000001
        /*011c*/ 	.word	0x00000001


	//----- nvinfo : EIATTR_CRS_STACK_SIZE
	.align		4
.L_4940:
        /*0120*/ 	.byte	0x04, 0x1e
        /*0122*/ 	.short	(.L_4942 - .L_4941)
.L_4941:
        /*0124*/ 	.word	0x00000000


	//----- nvinfo : EIATTR_CBANK_PARAM_SIZE
	.align		4
.L_4942:
        /*0128*/ 	.byte	0x03, 0x19
        /*012a*/ 	.short	0x002c


	//----- nvinfo : EIATTR_PARAM_CBANK
	.align		4
        /*012c*/ 	.byte	0x04, 0x0a
        /*012e*/ 	.short	(.L_4944 - .L_4943)
	.align		4
.L_4943:
        /*0130*/ 	.word	index@(.nv.constant0._ZN2at6native27unrolled_elementwise_kernelINS0_13AUnaryFunctorIaabZZZNS0_23logical_xor_kernel_cudaERNS_14TensorIteratorEENKUlvE0_clEvENKUlvE0_clEvEUlaaE_EESt5arrayIPcLm2EELi4E23TrivialOffsetCalculatorILi1EjESD_NS0_6memory12LoadWithCastILi1EEENSE_13StoreWithCastILi1EEEEEviT_T0_T2_T3_T4_T5_)
        /*0134*/ 	.short	0x0210
        /*0136*/ 	.short	0x002c


	//----- nvinfo : EIATTR_SW_WAR
	.align		4
.L_4944:
        /*0138*/ 	.byte	0x04, 0x36
        /*013a*/ 	.short	(.L_4946 - .L_4945)
.L_4945:
        /*013c*/ 	.word	0x00000008
.L_4946:


//--------------------- .nv.info._ZN2at6native18elementwise_kernelILi128ELi4EZNS0_22gpu_kernel_impl_nocastINS0_13AUnaryFunctorIaabZZZNS0_23logical_xor_kernel_cudaERNS_14TensorIteratorEENKUlvE0_clEvENKUlvE0_clEvEUlaaE_EEEEvRNS_18TensorIteratorBaseERKT_EUliE_EEviT1_ --------------------------
	.section	.nv.info._ZN2at6native18elementwise_kernelILi128ELi4EZNS0_22gpu_kernel_impl_nocastINS0_13AUnaryFunctorIaabZZZNS0_23logical_xor_kernel_cudaERNS_14TensorIteratorEENKUlvE0_clEvENKUlvE0_clEvEUlaaE_EEEEvRNS_18TensorIteratorBaseERKT_EUliE_EEviT1_,"",@"SHT_CUDA_INFO"
	.sectionflags	@""
	.align	4


	//----- nvinfo : EIATTR_CUDA_API_VERSION
	.align		4
        /*0000*/ 	.byte	0x04, 0x37
        /*0002*/ 	.short	(.L_4948 - .L_4947)
.L_4947:
        /*0004*/ 	.word	0x00000082


	//----- nvinfo : EIATTR_KPARAM_INFO
	.align		4
.L_4948:
        /*0008*/ 	.byte	0x04, 0x17
        /*000a*/ 	.short	(.L_4950 - .L_4949)
.L_4949:
        /*000c*/ 	.word	0x00000000
        /*0010*/ 	.short	0x0001
        /*0012*/ 	.short	0x0008
        /*0014*/ 	.byte	0x00, 0xf0, 0x61, 0x08


	//----- nvinfo : EIATTR_KPARAM_INFO
	.align		4
.L_4950:
        /*0018*/ 	.byte	0x04, 0x17
        /*001a*/ 	.short	(.L_4952 - .L_4951)
.L_4951:
        /*001c*/ 	.word	0x00000000
        /*0020*/ 	.short	0x0000
        /*0022*/ 	.short	0x0000
        /*0024*/ 	.byte	0x00, 0xf0, 0x11, 0x00


	//----- nvinfo : EIATTR_SPARSE_MMA_MASK
	.align		4
.L_4952:
        /*0028*/ 	.byte	0x03, 0x50
        /*002a*/ 	.short	0x0000


	//----- nvinfo : EIATTR_MAXREG_COUNT
	.align		4
        /*002c*/ 	.byte	0x03, 0x1b
        /*002e*/ 	.short	0x0080


	//----- nvinfo : EIATTR_MERCURY_ISA_VERSION
	.align		4
        /*0030*/ 	.byte	0x03, 0x5f
        /*0032*/ 	.short	0x0101


	//----- nvinfo : EIATTR_EXIT_INSTR_OFFSETS
	.align		4
        /*0034*/ 	.byte	0x04, 0x1c
        /*0036*/ 	.short	(.L_4954 - .L_4953)


	//   ....[0]....
.L_4953:
        /*0038*/ 	.word	0x00003c00


	//   ....[1]....
        /*003c*/ 	.word	0x00004fa0


	//----- nvinfo : EIATTR_MAX_THREADS
	.align		4
.L_4954:
        /*0040*/ 	.byte	0x04, 0x05
        /*0042*/ 	.short	(.L_4956 - .L_4955)
.L_4955:
        /*0044*/ 	.word	0x00000080
        /*0048*/ 	.word	0x00000001
        /*004c*/ 	.word	0x00000001


	//----- nvinfo : EIATTR_CRS_STACK_SIZE
	.align		4
.L_4956:
        /*0050*/ 	.byte	0x04, 0x1e
        /*0052*/ 	.short	(.L_4958 - .L_4957)
.L_4957:
        /*0054*/ 	.word	0x00000000


	//----- nvinfo : EIATTR_CBANK_PARAM_SIZE
	.align		4
.L_4958:
        /*0058*/ 	.byte	0x03, 0x19
        /*005a*/ 	.short	0x0220


	//----- nvinfo : EIATTR_PARAM_CBANK
	.align		4
        /*005c*/ 	.byte	0x04, 0x0a
        /*005e*/ 	.short	(.L_4960 - .L_4959)
	.align		4
.L_4959:
        /*0060*/ 	.word	index@(.nv.constant0._ZN2at6native18elementwise_kernelILi128ELi4EZNS0_22gpu_kernel_impl_nocastINS0_13AUnaryFunctorIaabZZZNS0_23logical_xor_kernel_cudaERNS_14TensorIteratorEENKUlvE0_clEvENKUlvE0_clEvEUlaaE_EEEEvRNS_18TensorIteratorBaseERKT_EUliE_EEviT1_)
        /*0064*/ 	.short	0x0210
        /*0066*/ 	.short	0x0220


	//----- nvinfo : EIATTR_SW_WAR
	.align		4
.L_4960:
        /*0068*/ 	.byte	0x04, 0x36
        /*006a*/ 	.short	(.L_4962 - .L_4961)
.L_4961:
        /*006c*/ 	.word	0x00000008
.L_4962:


//--------------------- .nv.info._ZN2at6native27unrolled_elementwise_kernelINS0_13AUnaryFunctorIaabZZZNS0_23logical_xor_kernel_cudaERNS_14TensorIteratorEENKUlvE0_clEvENKUlvE0_clEvEUlaaE_EESt5arrayIPcLm2EELi4E23TrivialOffsetCalculatorILi1EjESD_NS0_6memory15LoadWithoutCastENSE_16StoreWithoutCastEEEviT_T0_T2_T3_T4_T5_ --------------------------
	.section	.nv.info._ZN2at6native27unrolled_elementwise_kernelINS0_13AUnaryFunctorIaabZZZNS0_23logical_xor_kernel_cudaERNS_14TensorIteratorEENKUlvE0_clEvENKUlvE0_clEvEUlaaE_EESt5arrayIPcLm2EELi4E23TrivialOffsetCalculatorILi1EjESD_NS0_6memory15LoadWithoutCastENSE_16StoreWithoutCastEEEviT_T0_T2_T3_T4_T5_,"",@"SHT_CUDA_INFO"
	.sectionflags	@""
	.align	4


	//----- nvinfo : EIATTR_CUDA_API_VERSION
	.align		4
        /*0000*/ 	.byte	0x04, 0x37
        /*0002*/ 	.short	(.L_4964 - .L_4963)
.L_4963:
        /*0004*/ 	.word	0x00000082


	//----- nvinfo : EIATTR_KPARAM_INFO
	.align		4
.L_4964:
        /*0008*/ 	.byte	0x04, 0x17
        /*000a*/ 	.short	(.L_4966 - .L_4965)
.L_4965:
        /*000c*/ 	.word	0x00000000
        /*0010*/ 	.short	0x0006
        /*0012*/ 	.short	0x001b
        /*0014*/ 	.byte	0x00, 0xf0, 0x05, 0x00


	//----- nvinfo : EIATTR_KPARAM_INFO
	.align		4
.L_4966:
        /*0018*/ 	.byte	0x04, 0x17
        /*001a*/ 	.short	(.L_4968 - .L_4967)
.L_4967:
        /*001c*/ 	.word	0x00000000
        /*0020*/ 	.short	0x0005
        /*0022*/ 	.short	0x001a
        /*0024*/ 	.byte	0x00, 0xf0, 0x05, 0x00


	//----- nvinfo : EIATTR_KPARAM_INFO
	.align		4
.L_4968:
        /*0028*/ 	.byte	0x04, 0x17
        /*002a*/ 	.short	(.L_4970 - .L_4969)
.L_4969:
        /*002c*/ 	.word	0x00000000
        /*0030*/ 	.short	0x0004
        /*0032*/ 	.short	0x0019
        /*0034*/ 	.byte	0x00, 0xf0, 0x05, 0x00


	//----- nvinfo : EIATTR_KPARAM_INFO
	.align		4
.L_4970:
        /*0038*/ 	.byte	0x04, 0x17
        /*003a*/ 	.short	(.L_4972 - .L_4971)
.L_4971:
        /*003c*/ 	.word	0x00000000
        /*0040*/ 	.short	0x0003
        /*0042*/ 	.short	0x0018
        /*0044*/ 	.byte	0x00, 0xf0, 0x05, 0x00


	//----- nvinfo : EIATTR_KPARAM_INFO
	.align		4
.L_4972:
        /*0048*/ 	.byte	0x04, 0x17
        /*004a*/ 	.short	(.L_4974 - .L_4973)
.L_4973:
        /*004c*/ 	.word	0x00000000
        /*0050*/ 	.short	0x0002
        /*0052*/ 	.short	0x0008
        /*0054*/ 	.byte	0x00, 0xf0, 0x41, 0x00


	//----- nvinfo : EIATTR_KPARAM_INFO
	.align		4
.L_4974:
        /*0058*/ 	.byte	0x04, 0x17
        /*005a*/ 	.short	(.L_4976 - .L_4975)
.L_4975:
        /*005c*/ 	.word	0x00000000
        /*0060*/ 	.short	0x0001
        /*0062*/ 	.short	0x0004
        /*0064*/ 	.byte	0x00, 0xf0, 0x09, 0x00


	//----- nvinfo : EIATTR_KPARAM_INFO
	.align		4
.L_4976:
        /*0068*/ 	.byte	0x04, 0x17
        /*006a*/ 	.short	(.L_4978 - .L_4977)
.L_4977:
        /*006c*/ 	.word	0x00000000
        /*0070*/ 	.short	0x0000
        /*0072*/ 	.short	0x0000
        /*0074*/ 	.byte	0x00, 0xf0, 0x11, 0x00


	//----- nvinfo : EIATTR_SPARSE_MMA_MASK
	.align		4
.L_4978:
        /*0078*/ 	.byte	0x03, 0x50
        /*007a*/ 	.short	0x0000


	//----- nvinfo : EIATTR_MAXREG_COUNT
	.align		4
        /*007c*/ 	.byte	0x03, 0x1b
        /*007e*/ 	.short	0x00ff


	//----- nvinfo : EIATTR_MERCURY_ISA_VERSION
	.align		4
        /*0080*/ 	.byte	0x03, 0x5f
        /*0082*/ 	.short	0x0101


	//----- nvinfo : EIATTR_EXIT_INSTR_OFFSETS
	.align		4
        /*0084*/ 	.byte	0x04, 0x1c
        /*0086*/ 	.short	(.L_4980 - .L_4979)


	//   ....[0]....
.L_4979:
        /*0088*/ 	.word	0x00000490


	//   ....[1]....
        /*008c*/ 	.word	0x00000500


	//----- nvinfo : EIATTR_MAX_THREADS
	.align		4
.L_4980:
        /*0090*/ 	.byte	0x04, 0x05
        /*0092*/ 	.short	(.L_4982 - .L_4981)
.L_4981:
        /*0094*/ 	.word	0x00000080
        /*0098*/ 	.word	0x00000001
        /*009c*/ 	.word	0x00000001


	//----- nvinfo : EIATTR_CRS_STACK_SIZE
	.align		4
.L_4982:
        /*00a0*/ 	.byte	0x04, 0x1e
        /*00a2*/ 	.short	(.L_4984 - .L_4983)
.L_4983:
        /*00a4*/ 	.word	0x00000000


	//----- nvinfo : EIATTR_CBANK_PARAM_SIZE
	.align		4
.L_4984:
        /*00a8*/ 	.byte	0x03, 0x19
        /*00aa*/ 	.short	0x001c


	//----- nvinfo : EIATTR_PARAM_CBANK
	.align		4
        /*00ac*/ 	.byte	0x04, 0x0a
        /*00ae*/ 	.short	(.L_4986 - .L_4985)
	.align		4
.L_4985:
        /*00b0*/ 	.word	index@(.nv.constant0._ZN2at6native27unrolled_elementwise_kernelINS0_13AUnaryFunctorIaabZZZNS0_23logical_xor_kernel_cudaERNS_14TensorIteratorEENKUlvE0_clEvENKUlvE0_clEvEUlaaE_EESt5arrayIPcLm2EELi4E23TrivialOffsetCalculatorILi1EjESD_NS0_6memory15LoadWithoutCastENSE_16StoreWithoutCastEEEviT_T0_T2_T3_T4_T5_)
        /*00b4*/ 	.short	0x0210
        /*00b6*/ 	.short	0x001c


	//----- nvinfo : EIATTR_SW_WAR
	.align		4
.L_4986:
        /*00b8*/ 	.byte	0x04, 0x36
        /*00ba*/ 	.short	(.L_4988 - .L_4987)
.L_4987:
        /*00bc*/ 	.word	0x00000008
.L_4988:


//--------------------- .nv.info._ZN2at6native29vectorized_elementwise_kernelILi2ENS0_13AUnaryFunctorIaabZZZNS0_23logical_xor_kernel_cudaERNS_14TensorIteratorEENKUlvE0_clEvENKUlvE0_clEvEUlaaE_EESt5arrayIPcLm2EEEEviT0_T1_ --------------------------
	.section	.nv.info._ZN2at6native29vectorized_elementwise_kernelILi2ENS0_13AUnaryFunctorIaabZZZNS0_23logical_xor_kernel_cudaERNS_14TensorIteratorEENKUlvE0_clEvENKUlvE0_clEvEUlaaE_EESt5arrayIPcLm2EEEEviT0_T1_,"",@"SHT_CUDA_INFO"
	.sectionflags	@""
	.align	4


	//----- nvinfo : EIATTR_CUDA_API_VERSION
	.align		4
        /*0000*/ 	.byte	0x04, 0x37
        /*0002*/ 	.short	(.L_4990 - .L_4989)
.L_4989:
        /*0004*/ 	.word	0x00000082


	//----- nvinfo : EIATTR_KPARAM_INFO
	.align		4
.L_4990:
        /*0008*/ 	.byte	0x04, 0x17
        /*000a*/ 	.short	(.L_4992 - .L_4991)
.L_4991:
        /*000c*/ 	.word	0x00000000
        /*0010*/ 	.short	0x0002
        /*0012*/ 	.short	0x0008
        /*0014*/ 	.byte	0x00, 0xf0, 0x41, 0x00


	//----- nvinfo : EIATTR_KPARAM_INFO
	.align		4
.L_4992:
        /*0018*/ 	.byte	0x04, 0x17
        /*001a*/ 	.short	(.L_4994 - .L_4993)
.L_4993:
        /*001c*/ 	.word	0x00000000
        /*0020*/ 	.short	0x0001
        /*0022*/ 	.short	0x0004
        /*0024*/ 	.byte	0x00, 0xf0, 0x09, 0x00


	//----- nvinfo : EIATTR_KPARAM_INFO
	.align		4
.L_4994:
        /*0028*/ 	.byte	0x04, 0x17
        /*002a*/ 	.short	(.L_4996 - .L_4995)
.L_4995:
        /*002c*/ 	.word	0x00000000
        /*0030*/ 	.short	0x0000
        /*0032*/ 	.short	0x0000
        /*0034*/ 	.byte	0x00, 0xf0, 0x11, 0x00


	//----- nvinfo : EIATTR_SPARSE_MMA_MASK
	.align		4
.L_4996:
        /*0038*/ 	.byte	0x03, 0x50
        /*003a*/ 	.short	0x0000


	//----- nvinfo : EIATTR_MAXREG_COUNT
	.align		4
        /*003c*/ 	.byte	0x03, 0x1b
        /*003e*/ 	.short	0x00ff


	//----- nvinfo : EIATTR_MERCURY_ISA_VERSION
	.align		4
        /*0040*/ 	.byte	0x03, 0x5f
        /*0042*/ 	.short	0x0101


	//----- nvinfo : EIATTR_EXIT_INSTR_OFFSETS
	.align		4
        /*0044*/ 	.byte	0x04, 0x1c
        /*0046*/ 	.short	(.L_4998 - .L_4997)


	//   ....[0]....
.L_4997:
        /*0048*/ 	.word	0x000003b0


	//   ....[1]....
        /*004c*/ 	.word	0x00000d00


	//   ....[2]....
        /*0050*/ 	.word	0x00000d70


	//----- nvinfo : EIATTR_MAX_THREADS
	.align		4
.L_4998:
        /*0054*/ 	.byte	0x04, 0x05
        /*0056*/ 	.short	(.L_5000 - .L_4999)
.L_4999:
        /*0058*/ 	.word	0x00000080
        /*005c*/ 	.word	0x00000001
        /*0060*/ 	.word	0x00000001


	//----- nvinfo : EIATTR_CRS_STACK_SIZE
	.align		4
.L_5000:
        /*0064*/ 	.byte	0x04, 0x1e
        /*0066*/ 	.short	(.L_5002 - .L_5001)
.L_5001:
        /*0068*/ 	.word	0x00000000


	//----- nvinfo : EIATTR_CBANK_PARAM_SIZE
	.align		4
.L_5002:
        /*006c*/ 	.byte	0x03, 0x19
        /*006e*/ 	.short	0x0018


	//----- nvinfo : EIATTR_PARAM_CBANK
	.align		4
        /*0070*/ 	.byte	0x04, 0x0a
        /*0072*/ 	.short	(.L_5004 - .L_5003)
	.align		4
.L_5003:
        /*0074*/ 	.word	index@(.nv.constant0._ZN2at6native29vectorized_elementwise_kernelILi2ENS0_13AUnaryFunctorIaabZZZNS0_23logical_xor_kernel_cudaERNS_14TensorIteratorEENKUlvE0_clEvENKUlvE0_clEvEUlaaE_EESt5arrayIPcLm2EEEEviT0_T1_)
        /*0078*/ 	.short	0x0210
        /*007a*/ 	.short	0x0018


	//----- nvinfo : EIATTR_SW_WAR
	.align		4
.L_5004:
        /*007c*/ 	.byte	0x04, 0x36
        /*007e*/ 	.short	(.L_5006 - .L_5005)
.L_5005:
        /*0080*/ 	.word	0x00000008
.L_5006:


//--------------------- .nv.info._ZN2at6native29vectorized_elementwise_kernelILi4ENS0_13AUnaryFunctorIaabZZZNS0_23logical_xor_kernel_cudaERNS_14TensorIteratorEENKUlvE0_clEvENKUlvE0_clEvEUlaaE_EESt5arrayIPcLm2EEEEviT0_T1_ --------------------------
	.section	.nv.info._ZN2at6native29vectorized_elementwise_kernelILi4ENS0_13AUnaryFunctorIaabZZZNS0_23logical_xor_kernel_cudaERNS_14TensorIteratorEENKUlvE0_clEvENKUlvE0_clEvEUlaaE_EESt5arrayIPcLm2EEEEviT0_T1_,"",@"SHT_CUDA_INFO"
	.sectionflags	@""
	.align	4


	//----- nvinfo : EIATTR_CUDA_API_VERSION
	.align		4
        /*0000*/ 	.byte	0x04, 0x37
        /*0002*/ 	.short	(.L_5008 - .L_5007)
.L_5007:
        /*0004*/ 	.word	0x00000082


	//----- nvinfo : EIATTR_KPARAM_INFO
	.align		4
.L_5008:
        /*0008*/ 	.byte	0x04, 0x17
        /*000a*/ 	.short	(.L_5010 - .L_5009)
.L_5009:
        /*000c*/ 	.word	0x00000000
        /*0010*/ 	.short	0x0002
        /*0012*/ 	.short	0x0008
        /*0014*/ 	.byte	0x00, 0xf0, 0x41, 0x00


	//----- nvinfo : EIATTR_KPARAM_INFO
	.align		4
.L_5010:
        /*0018*/ 	.byte	0x04, 0x17
        /*001a*/ 	.short	(.L_5012 - .L_5011)
.L_5011:
        /*001c*/ 	.word	0x00000000
        /*0020*/ 	.short	0x0001
        /*0022*/ 	.short	0x0004
        /*0024*/ 	.byte	0x00, 0xf0, 0x09, 0x00


	//----- nvinfo : EIATTR_KPARAM_INFO
	.align		4
.L_5012:
        /*0028*/ 	.byte	0x04, 0x17
        /*002a*/ 	.short	(.L_5014 - .L_5013)
.L_5013:
        /*002c*/ 	.word	0x00000000
        /*0030*/ 	.short	0x0000
        /*0032*/ 	.short	0x0000
        /*0034*/ 	.byte	0x00, 0xf0, 0x11, 0x00


	//----- nvinfo : EIATTR_SPARSE_MMA_MASK
	.align		4
.L_5014:
        /*0038*/ 	.byte	0x03, 0x50
        /*003a*/ 	.short	0x0000


	//----- nvinfo : EIATTR_MAXREG_COUNT
	.align		4
        /*003c*/ 	.byte	0x03, 0x1b
        /*003e*/ 	.short	0x00ff


	//----- nvinfo : EIATTR_MERCURY_ISA_VERSION
	.align		4
        /*0040*/ 	.byte	0x03, 0x5f
        /*0042*/ 	.short	0x0101


	//----- nvinfo : EIATTR_EXIT_INSTR_OFFSETS
	.align		4
        /*0044*/ 	.byte	0x04, 0x1c
        /*0046*/ 	.short	(.L_5016 - .L_5015)


	//   ....[0]....
.L_5015:
        /*0048*/ 	.word	0x00000390


	//   ....[1]....
        /*004c*/ 	.word	0x00000ce0


	//   ....[2]....
        /*0050*/ 	.word	0x00000d50


	//----- nvinfo : EIATTR_MAX_THREADS
	.align		4
.L_5016:
        /*0054*/ 	.byte	0x04, 0x05
        /*0056*/ 	.short	(.L_5018 - .L_5017)
.L_5017:
        /*0058*/ 	.word	0x00000080
        /*005c*/ 	.word	0x00000001
        /*0060*/ 	.word	0x00000001


	//----- nvinfo : EIATTR_CRS_STACK_SIZE
	.align		4
.L_5018:
        /*0064*/ 	.byte	0x04, 0x1e
        /*0066*/ 	.short	(.L_5020 - .L_5019)
.L_5019:
        /*0068*/ 	.word	0x00000000


	//----- nvinfo : EIATTR_CBANK_PARAM_SIZE
	.align		4
.L_5020:
        /*006c*/ 	.byte	0x03, 0x19
        /*006e*/ 	.short	0x0018


	//----- nvinfo : EIATTR_PARAM_CBANK
	.align		4
        /*0070*/ 	.byte	0x04, 0x0a
        /*0072*/ 	.short	(.L_5022 - .L_5021)
	.align		4
.L_5021:
        /*0074*/ 	.word	index@(.nv.constant0._ZN2at6native29vectorized_elementwise_kernelILi4ENS0_13AUnaryFunctorIaabZZZNS0_23logical_xor_kernel_cudaERNS_14TensorIteratorEENKUlvE0_clEvENKUlvE0_clEvEUlaaE_EESt5arrayIPcLm2EEEEviT0_T1_)
        /*0078*/ 	.short	0x0210
        /*007a*/ 	.short	0x0018


	//----- nvinfo : EIATTR_SW_WAR
	.align		4
.L_5022:
        /*007c*/ 	.byte	0x04, 0x36
        /*007e*/ 	.short	(.L_5024 - .L_5023)
.L_5023:
        /*0080*/ 	.word	0x00000008
.L_5024:


//--------------------- .nv.info._ZN2at6native29vectorized_elementwise_kernelILi8ENS0_13AUnaryFunctorIaabZZZNS0_23logical_xor_kernel_cudaERNS_14TensorIteratorEENKUlvE0_clEvENKUlvE0_clEvEUlaaE_EESt5arrayIPcLm2EEEEviT0_T1_ --------------------------
	.section	.nv.info._ZN2at6native29vectorized_elementwise_kernelILi8ENS0_13AUnaryFunctorIaabZZZNS0_23logical_xor_kernel_cudaERNS_14TensorIteratorEENKUlvE0_clEvENKUlvE0_clEvEUlaaE_EESt5arrayIPcLm2EEEEviT0_T1_,"",@"SHT_CUDA_INFO"
	.sectionflags	@""
	.align	4


	//----- nvinfo : EIATTR_CUDA_API_VERSION
	.align		4
        /*0000*/ 	.byte	0x04, 0x37
        /*0002*/ 	.short	(.L_5026 - .L_5025)
.L_5025:
        /*0004*/ 	.word	0x00000082


	//----- nvinfo : EIATTR_KPARAM_INFO
	.align		4
.L_5026:
        /*0008*/ 	.byte	0x04, 0x17
        /*000a*/ 	.short	(.L_5028 - .L_5027)
.L_5027:
        /*000c*/ 	.word	0x00000000
        /*0010*/ 	.short	0x0002
        /*0012*/ 	.short	0x0008
        /*0014*/ 	.byte	0x00, 0xf0, 0x41, 0x00


	//----- nvinfo : EIATTR_KPARAM_INFO
	.align		4
.L_5028:
        /*0018*/ 	.byte	0x04, 0x17
        /*001a*/ 	.short	(.L_5030 - .L_5029)
.L_5029:
        /*001c*/ 	.word	0x00000000
        /*0020*/ 	.short	0x0001
        /*0022*/ 	.short	0x0004
        /*0024*/ 	.byte	0x00, 0xf0, 0x09, 0x00


	//----- nvinfo : EIATTR_KPARAM_INFO
	.align		4
.L_5030:
        /*0028*/ 	.byte	0x04, 0x17
        /*002a*/ 	.short	(.L_5032 - .L_5031)
.L_5031:
        /*002c*/ 	.word	0x00000000
        /*0030*/ 	.short	0x0000
        /*0032*/ 	.short	0x0000
        /*0034*/ 	.byte	0x00, 0xf0, 0x11, 0x00


	//----- nvinfo : EIATTR_SPARSE_MMA_MASK
	.align		4
.L_5032:
        /*0038*/ 	.byte	0x03, 0x50
        /*003a*/ 	.short	0x0000


	//----- nvinfo : EIATTR_MAXREG_COUNT
	.align		4
        /*003c*/ 	.byte	0x03, 0x1b
        /*003e*/ 	.short	0x00ff


	//----- nvinfo : EIATTR_MERCURY_ISA_VERSION
	.align		4
        /*0040*/ 	.byte	0x03, 0x5f
        /*0042*/ 	.short	0x0101


	//----- nvinfo : EIATTR_EXIT_INSTR_OFFSETS
	.align		4
        /*0044*/ 	.byte	0x04, 0x1c
        /*0046*/ 	.short	(.L_5034 - .L_5033)


	//   ....[0]....
.L_5033:
        /*0048*/ 	.word	0x00000460


	//   ....[1]....
        /*004c*/ 	.word	0x00000db0


	//   ....[2]....
        /*0050*/ 	.word	0x00000e20


	//----- nvinfo : EIATTR_MAX_THREADS
	.align		4
.L_5034:
        /*0054*/ 	.byte	0x04, 0x05
        /*0056*/ 	.short	(.L_5036 - .L_5035)
.L_5035:
        /*0058*/ 	.word	0x00000080
        /*005c*/ 	.word	0x00000001
        /*0060*/ 	.word	0x00000001


	//----- nvinfo : EIATTR_CRS_STACK_SIZE
	.align		4
.L_5036:
        /*0064*/ 	.byte	0x04, 0x1e
        /*0066*/ 	.short	(.L_5038 - .L_5037)
.L_5037:
        /*0068*/ 	.word	0x00000000


	//----- nvinfo : EIATTR_CBANK_PARAM_SIZE
	.align		4
.L_5038:
        /*006c*/ 	.byte	0x03, 0x19
        /*006e*/ 	.short	0x0018


	//----- nvinfo : EIATTR_PARAM_CBANK
	.align		4
        /*0070*/ 	.byte	0x04, 0x0a
        /*0072*/ 	.short	(.L_5040 - .L_5039)
	.align		4
.L_5039:
        /*0074*/ 	.word	index@(.nv.constant0._ZN2at6native29vectorized_elementwise_kernelILi8ENS0_13AUnaryFunctorIaabZZZNS0_23logical_xor_kernel_cudaERNS_14TensorIteratorEENKUlvE0_clEvENKUlvE0_clEvEUlaaE_EESt5arrayIPcLm2EEEEviT0_T1_)
        /*0078*/ 	.short	0x0210
        /*007a*/ 	.short	0x0018


	//----- nvinfo : EIATTR_SW_WAR
	.align		4
.L_5040:
        /*007c*/ 	.byte	0x04, 0x36
        /*007e*/ 	.short	(.L_5042 - .L_5041)
.L_5041:
        /*0080*/ 	.word	0x00000008
.L_5042:


//--------------------- .nv.info._ZN2at6native18elementwise_kernelILi128ELi4EZNS0_15gpu_kernel_implINS0_13BinaryFunctorIaabZZZNS0_23logical_xor_kernel_cudaERNS_14TensorIteratorEENKUlvE0_clEvENKUlvE0_clEvEUlaaE_EEEEvRNS_18TensorIteratorBaseERKT_EUliE_EEviT1_ --------------------------
	.section	.nv.info._ZN2at6native18elementwise_kernelILi128ELi4EZNS0_15gpu_kernel_implINS0_13BinaryFunctorIaabZZZNS0_23logical_xor_kernel_cudaERNS_14TensorIteratorEENKUlvE0_clEvENKUlvE0_clEvEUlaaE_EEEEvRNS_18TensorIteratorBaseERKT_EUliE_EEviT1_,"",@"SHT_CUDA_INFO"
	.sectionflags	@""
	.align	4


	//----- nvinfo : EIATTR_CUDA_API_VERSION
	.align		4
        /*0000*/ 	.byte	0x04, 0x37
        /*0002*/ 	.short	(.L_5044 - .L_5043)
.L_5043:
        /*0004*/ 	.word	0x00000082


	//----- nvinfo : EIATTR_KPARAM_INFO
	.align		4
.L_5044:
        /*0008*/ 	.byte	0x04, 0x17
        /*000a*/ 	.short	(.L_5046 - .L_5045)
.L_5045:
        /*000c*/ 	.word	0x00000000
        /*0010*/ 	.short	0x0001
        /*0012*/ 	.short	0x0008
        /*0014*/ 	.byte	0x00, 0xf0, 0x21, 0x0a


	//----- nvinfo : EIATTR_KPARAM_INFO
	.align		4
.L_5046:
        /*0018*/ 	.byte	0x04, 0x17
        /*001a*/ 	.short	(.L_5048 - .L_5047)
.L_5047:
        /*001c*/ 	.word	0x00000000
        /*0020*/ 	.short	0x0000
        /*0022*/ 	.short	0x0000
        /*0024*/ 	.byte	0x00, 0xf0, 0x11, 0x00


	//----- nvinfo : EIATTR_SPARSE_MMA_MASK
	.align		4
.L_5048:
        /*0028*/ 	.byte	0x03, 0x50
        /*002a*/ 	.short	0x0000


	//----- nvinfo : EIATTR_MAXREG_COUNT
	.align		4
        /*002c*/ 	.byte	0x03, 0x1b
        /*002e*/ 	.short	0x0080


	//----- nvinfo : EIATTR_EXTERNS
	.align		4
        /*0030*/ 	.byte	0x04, 0x0f
        /*0032*/ 	.short	(.L_5050 - .L_5049)


	//   ....[0]....
	.align		4
.L_5049:
        /*0034*/ 	.word	index@(__assertfail)


	//----- nvinfo : EIATTR_MERCURY_ISA_VERSION
	.align		4
.L_5050:
        /*0038*/ 	.byte	0x03, 0x5f
        /*003a*/ 	.short	0x0101


	//----- nvinfo : EIATTR_SYSCALL_OFFSETS
	.align		4
        /*003c*/ 	.byte	0x04, 0x46
        /*003e*/ 	.short	(.L_5052 - .L_5051)


	//   ....[0]....
.L_5051:
        /*0040*/ 	.word	0x00002520


	//   ....[1]....
        /*0044*/ 	.word	0x000033a0


	//   ....[2]....
        /*0048*/ 	.word	0x00004210


	//   ....[3]....
        /*004c*/ 	.word	0x00006750


	//   ....[4]....
        /*0050*/ 	.word	0x000075d0


	//   ....[5]....
        /*0054*/ 	.word	0x00008440


	//   ....[6]....
        /*0058*/ 	.word	0x0000a970


	//   ....[7]....
        /*005c*/ 	.word	0x0000b7f0


	//   ....[8]....
        /*0060*/ 	.word	0x0000c660


	//   ....[9]....
        /*0064*/ 	.word	0x0000eb80


	//   ....[10]....
        /*0068*/ 	.word	0x0000fa00


	//   ....[11]....
        /*006c*/ 	.word	0x00010870


	//----- nvinfo : EIATTR_EXIT_INSTR_OFFSETS
	.align		4
.L_5052:
        /*0070*/ 	.byte	0x04, 0x1c
        /*0072*/ 	.short	(.L_5054 - .L_5053)


	//   ....[0]....
.L_5053:
        /*0074*/ 	.word	0x0000c700


	//   ....[1]....
        /*0078*/ 	.word	0x0000fb80


	//   ....[2]....
        /*007c*/ 	.word	0x0000fba0


	//   ....[3]....
        /*0080*/ 	.word	0x0000fc30


	//   ....[4]....
        /*0084*/ 	.word	0x0000fc50


	//   ....[5]....
        /*0088*/ 	.word	0x0000fc70


	//   ....[6]....
        /*008c*/ 	.word	0x0000fd00


	//   ....[7]....
        /*0090*/ 	.word	0x0000fd40


	//   ....[8]....
        /*0094*/ 	.word	0x0000fde0


	//   ....[9]....
        /*0098*/ 	.word	0x0000fe30


	//   ....[10]....
        /*009c*/ 	.word	0x0000fe60


	//   ....[11]....
        /*00a0*/ 	.word	0x0000ff00


	//   ....[12]....
        /*00a4*/ 	.word	0x0000ff40


	//   ....[13]....
        /*00a8*/ 	.word	0x000100d0


	//   ....[14]....
        /*00ac*/ 	.word	0x00010230


	//   ....[15]....
        /*00b0*/ 	.word	0x00010270


	//   ....[16]....
        /*00b4*/ 	.word	0x00010310


	//   ....[17]....
        /*00b8*/ 	.word	0x00010490


	//   ....[18]....
        /*00bc*/ 	.word	0x00010610


	//   ....[19]....
        /*00c0*/ 	.word	0x00010770


	//   ....[20]....
        /*00c4*/ 	.word	0x00010880


	//   ....[21]....
        /*00c8*/ 	.word	0x000108b0


	//   ....[22]....
        /*00cc*/ 	.word	0x000108d0


	//----- nvinfo : EIATTR_MAX_THREADS
	.align		4
.L_5054:
        /*00d0*/ 	.byte	0x04, 0x05
        /*00d2*/ 	.short	(.L_5056 - .L_5055)
.L_5055:
        /*00d4*/ 	.word	0x00000080
        /*00d8*/ 	.word	0x00000001
        /*00dc*/ 	.word	0x00000001


	//----- nvinfo : EIATTR_CRS_STACK_SIZE
	.align		4
.L_5056:
        /*00e0*/ 	.byte	0x04, 0x1e
        /*00e2*/ 	.short	(.L_5058 - .L_5057)
.L_5057:
        /*00e4*/ 	.word	0x00000000


	//----- nvinfo : EIATTR_CBANK_PARAM_SIZE
	.align		4
.L_5058:
        /*00e8*/ 	.byte	0x03, 0x19
        /*00ea*/ 	.short	0x0290


	//----- nvinfo : EIATTR_PARAM_CBANK
	.align		4
        /*00ec*/ 	.byte	0x04, 0x0a
        /*00ee*/ 	.short	(.L_5060 - .L_5059)
	.align		4
.L_5059:
        /*00f0*/ 	.word	index@(.nv.constant0._ZN2at6native18elementwise_kernelILi128ELi4EZNS0_15gpu_kernel_implINS0_13BinaryFunctorIaabZZZNS0_23logical_xor_kernel_cudaERNS_14TensorIteratorEENKUlvE0_clEvENKUlvE0_clEvEUlaaE_EEEEvRNS_18TensorIteratorBaseERKT_EUliE_EEviT1_)
        /*00f4*/ 	.short	0x0210
        /*00f6*/ 	.short	0x0290


	//----- nvinfo : EIATTR_SW_WAR
	.align		4
.L_5060:
        /*00f8*/ 	.byte	0x04, 0x36
        /*00fa*/ 	.short	(.L_5062 - .L_5061)
.L_5061:
        /*00fc*/ 	.word	0x00000008
.L_5062:


//--------------------- .nv.info._ZN2at6native27unrolled_elementwise_kernelINS0_13BinaryFunctorIaabZZZNS0_23logical_xor_kernel_cudaERNS_14TensorIteratorEENKUlvE0_clEvENKUlvE0_clEvEUlaaE_EESt5arrayIPcLm3EELi4E23TrivialOffsetCalculatorILi2EjESC_ILi1EjENS0_6memory12LoadWithCastILi2EEENSF_13StoreWithCastILi1EEEEEviT_T0_T2_T3_T4_T5_ --------------------------
	.section	.nv.info._ZN2at6native27unrolled_elementwise_kernelINS0_13BinaryFunctorIaabZZZNS0_23logical_xor_kernel_cudaERNS_14TensorIteratorEENKUlvE0_clEvENKUlvE0_clEvEUlaaE_EESt5arrayIPcLm3EELi4E23TrivialOffsetCalculatorILi2EjESC_ILi1EjENS0_6memory12LoadWithCastILi2EEENSF_13StoreWithCastILi1EEEEEviT_T0_T2_T3_T4_T5_,"",@"SHT_CUDA_INFO"
	.sectionflags	@""
	.align	4


	//----- nvinfo : EIATTR_CUDA_API_VERSION
	.align		4
        /*0000*/ 	.byte	0x04, 0x37
        /*0002*/ 	.short	(.L_5064 - .L_5063)
.L_5063:
        /*0004*/ 	.word	0x00000082


	//----- nvinfo : EIATTR_KPARAM_INFO
	.align		4
.L_5064:
        /*0008*/ 	.byte	0x04, 0x17
        /*000a*/ 	.short	(.L_5066 - .L_5065)
.L_5065:
        /*000c*/ 	.word	0x00000000
        /*0010*/ 	.short	0x0006
        /*0012*/ 	.short	0x0030
        /*0014*/ 	.byte	0x00, 0xf0, 0x21, 0x00


	//----- nvinfo : EIATTR_KPARAM_INFO
	.align		4
.L_5066:
        /*0018*/ 	.byte	0x04, 0x17
        /*001a*/ 	.short	(.L_5068 - .L_5067)
.L_5067:
        /*001c*/ 	.word	0x00000000
        /*0020*/ 	.short	0x0005
        /*0022*/ 	.short	0x0024
        /*0024*/ 	.byte	0x00, 0xf0, 0x31, 0x00


	//----- nvinfo : EIATTR_KPARAM_INFO
	.align		4
.L_5068:
        /*0028*/ 	.byte	0x04, 0x17
        /*002a*/ 	.short	(.L_5070 - .L_5069)
.L_5069:
        /*002c*/ 	.word	0x00000000
        /*0030*/ 	.short	0x0004
        /*0032*/ 	.short	0x0021
        /*0034*/ 	.byte	0x00, 0xf0, 0x05, 0x00


	//----- nvinfo : EIATTR_KPARAM_INFO
	.align		4
.L_5070:
        /*0038*/ 	.byte	0x04, 0x17
        /*003a*/ 	.short	(.L_5072 - .L_5071)
.L_5071:
        /*003c*/ 	.word	0x00000000
        /*0040*/ 	.short	0x0003
        /*0042*/ 	.short	0x0020
        /*0044*/ 	.byte	0x00, 0xf0, 0x05, 0x00


	//----- nvinfo : EIATTR_KPARAM_INFO
	.align		4
.L_5072:
        /*0048*/ 	.byte	0x04, 0x17
        /*004a*/ 	.short	(.L_5074 - .L_5073)
.L_5073:
        /*004c*/ 	.word	0x00000000
        /*0050*/ 	.short	0x0002
        /*0052*/ 	.short	0x0008
        /*0054*/ 	.byte	0x00, 0xf0, 0x61, 0x00


	//----- nvinfo : EIATTR_KPARAM_INFO
	.align		4
.L_5074:
        /*0058*/ 	.byte	0x04, 0x17
        /*005a*/ 	.short	(.L_5076 - .L_5075)
.L_5075:
        /*005c*/ 	.word	0x00000000
        /*0060*/ 	.short	0x0001
        /*0062*/ 	.short	0x0004
        /*0064*/ 	.byte	0x00, 0xf0, 0x05, 0x00


	//----- nvinfo : EIATTR_KPARAM_INFO
	.align		4
.L_5076:
        /*0068*/ 	.byte	0x04, 0x17
        /*006a*/ 	.short	(.L_5078 - .L_5077)
.L_5077:
        /*006c*/ 	.word	0x00000000
        /*0070*/ 	.short	0x0000
        /*0072*/ 	.short	0x0000
        /*0074*/ 	.byte	0x00, 0xf0, 0x11, 0x00


	//----- nvinfo : EIATTR_SPARSE_MMA_MASK
	.align		4
.L_5078:
        /*0078*/ 	.byte	0x03, 0x50
        /*007a*/ 	.short	0x0000


	//----- nvinfo : EIATTR_MAXREG_COUNT
	.align		4
        /*007c*/ 	.byte	0x03, 0x1b
        /*007e*/ 	.short	0x00ff


	//----- nvinfo : EIATTR_EXTERNS
	.align		4
        /*0080*/ 	.byte	0x04, 0x0f
        /*0082*/ 	.short	(.L_5080 - .L_5079)


	//   ....[0]....
	.align		4
.L_5079:
        /*0084*/ 	.word	index@(__assertfail)


	//----- nvinfo : EIATTR_MERCURY_ISA_VERSION
	.align		4
.L_5080:
        /*0088*/ 	.byte	0x03, 0x5f
        /*008a*/ 	.short	0x0101


	//----- nvinfo : EIATTR_SYSCALL_OFFSETS
	.align		4
        /*008c*/ 	.byte	0x04, 0x46
        /*008e*/ 	.short	(.L_5082 - .L_5081)


	//   ....[0]....
.L_5081:
        /*0090*/ 	.word	0x00000f30


	//   ....[1]....
        /*0094*/ 	.word	0x00001dc0


	//   ....[2]....
        /*0098*/ 	.word	0x00002cd0


	//   ....[3]....
        /*009c*/ 	.word	0x00003b60


	//   ....[4]....
        /*00a0*/ 	.word	0x00004a80


	//   ....[5]....
        /*00a4*/ 	.word	0x00005920


	//   ....[6]....
        /*00a8*/ 	.word	0x00006830


	//   ....[7]....
        /*00ac*/ 	.word	0x000076d0


	//   ....[8]....
        /*00b0*/ 	.word	0x000086d0


	//   ....[9]....
        /*00b4*/ 	.word	0x000095a0


	//   ....[10]....
        /*00b8*/ 	.word	0x0000a450


	//   ....[11]....
        /*00bc*/ 	.word	0x0000b300


	//----- nvinfo : EIATTR_EXIT_INSTR_OFFSETS
	.align		4
.L_5082:
        /*00c0*/ 	.byte	0x04, 0x1c
        /*00c2*/ 	.short	(.L_5084 - .L_5083)


	//   ....[0]....
.L_5083:
        /*00c4*/ 	.word	0x0000a4e0


	//   ....[1]....
        /*00c8*/ 	.word	0x0000a610


	//   ....[2]....
        /*00cc*/ 	.word	0x0000a630


	//   ....[3]....
        /*00d0*/ 	.word	0x0000a6c0


	//   ....[4]....
        /*00d4*/ 	.word	0x0000a6e0


	//   ....[5]....
        /*00d8*/ 	.word	0x0000a700


	//   ....[6]....
        /*00dc*/ 	.word	0x0000a790


	//   ....[7]....
        /*00e0*/ 	.word	0x0000a7d0


	//   ....[8]....
        /*00e4*/ 	.word	0x0000a870


	//   ....[9]....
        /*00e8*/ 	.word	0x0000a8c0


	//   ....[10]....
        /*00ec*/ 	.word	0x0000a8f0


	//   ....[11]....
        /*00f0*/ 	.word	0x0000a990


	//   ....[12]....
        /*00f4*/ 	.word	0x0000a9d0


	//   ....[13]....
        /*00f8*/ 	.word	0x0000ab60


	//   ....[14]....
        /*00fc*/ 	.word	0x0000acc0


	//   ....[15]....
        /*0100*/ 	.word	0x0000ad00


	//   ....[16]....
        /*0104*/ 	.word	0x0000ada0


	//   ....[17]....
        /*0108*/ 	.word	0x0000af20


	//   ....[18]....
        /*010c*/ 	.word	0x0000b0a0


	//   ....[19]....
        /*0110*/ 	.word	0x0000b200


	//   ....[20]....
        /*0114*/ 	.word	0x0000b310


	//   ....[21]....
        /*0118*/ 	.word	0x0000b340


	//   ....[22]....
        /*011c*/ 	.word	0x0000b360


	//----- nvinfo : EIATTR_MAX_THREADS
	.align		4
.L_5084:
        /*0120*/ 	.byte	0x04, 0x05
        /*0122*/ 	.short	(.L_5086 - .L_5085)
.L_5085:
        /*0124*/ 	.word	0x00000080
        /*0128*/ 	.word	0x00000001
        /*012c*/ 	.word	0x00000001


	//----- nvinfo : EIATTR_CRS_STACK_SIZE
	.align		4
.L_5086:
        /*0130*/ 	.byte	0x04, 0x1e
        /*0132*/ 	.short	(.L_5088 - .L_5087)
.L_5087:
        /*0134*/ 	.word	0x00000000


	//----- nvinfo : EIATTR_CBANK_PARAM_SIZE
	.align		4
.L_5088:
        /*0138*/ 	.byte	0x03, 0x19
        /*013a*/ 	.short	0x0038


	//----- nvinfo : EIATTR_PARAM_CBANK
	.align		4
        /*013c*/ 	.byte	0x04, 0x0a
        /*013e*/ 	.short	(.L_5090 - .L_5089)
	.align		4
.L_5089:
        /*0140*/ 	.word	index@(.nv.constant0._ZN2at6native27unrolled_elementwise_kernelINS0_13BinaryFunctorIaabZZZNS0_23logical_xor_kernel_cudaERNS_14TensorIteratorEENKUlvE0_clEvENKUlvE0_clEvEUlaaE_EESt5arrayIPcLm3EELi4E23TrivialOffsetCalculatorILi2EjESC_ILi1EjENS0_6memory12LoadWithCastILi2EEENSF_13StoreWithCastILi1EEEEEviT_T0_T2_T3_T4_T5_)
        /*0144*/ 	.short	0x0210
        /*0146*/ 	.short	0x0038


	//----- nvinfo : EIATTR_SW_WAR
	.align		4
.L_5090:
        /*0148*/ 	.byte	0x04, 0x36
        /*014a*/ 	.short	(.L_5092 - .L_5091)
.L_5091:
        /*014c*/ 	.word	0x00000008
.L_5092:


//--------------------- .nv.info._ZN2at6native18elementwise_kernelILi128ELi4EZNS0_22gpu_kernel_impl_nocastINS0_13BinaryFunctorIaabZZZNS0_23logical_xor_kernel_cudaERNS_14TensorIteratorEENKUlvE0_clEvENKUlvE0_clEvEUlaaE_EEEEvRNS_18TensorIteratorBaseERKT_EUliE_EEviT1_ --------------------------
	.section	.nv.info._ZN2at6native18elementwise_kernelILi128ELi4EZNS0_22gpu_kernel_impl_nocastINS0_13BinaryFunctorIaabZZZNS0_23logical_xor_kernel_cudaERNS_14TensorIteratorEENKUlvE0_clEvENKUlvE0_clEvEUlaaE_EEEEvRNS_18TensorIteratorBaseERKT_EUliE_EEviT1_,"",@"SHT_CUDA_INFO"
	.sectionflags	@""
	.align	4


	//----- nvinfo : EIATTR_CUDA_API_VERSION
	.align		4
        /*0000*/ 	.byte	0x04, 0x37
        /*0002*/ 	.short	(.L_5094 - .L_5093)
.L_5093:
        /*0004*/ 	.word	0x00000082


	//----- nvinfo : EIATTR_KPARAM_INFO
	.align		4
.L_5094:
        /*0008*/ 	.byte	0x04, 0x17
        /*000a*/ 	.short	(.L_5096 - .L_5095)
.L_5095:
        /*000c*/ 	.word	0x00000000
        /*0010*/ 	.short	0x0001
        /*0012*/ 	.short	0x0008
        /*0014*/ 	.byte	0x00, 0xf0, 0x21, 0x0a


	//----- nvinfo : EIATTR_KPARAM_INFO
	.align		4
.L_5096:
        /*0018*/ 	.byte	0x04, 0x17
        /*001a*/ 	.short	(.L_5098 - .L_5097)
.L_5097:
        /*001c*/ 	.word	0x00000000
        /*0020*/ 	.short	0x0000
        /*0022*/ 	.short	0x0000
        /*0024*/ 	.byte	0x00, 0xf0, 0x11, 0x00


	//----- nvinfo : EIATTR_SPARSE_MMA_MASK
	.align		4
.L_5098:
        /*0028*/ 	.byte	0x03, 0x50
        /*002a*/ 	.short	0x0000


	//----- nvinfo : EIATTR_MAXREG_COUNT
	.align		4
        /*002c*/ 	.byte	0x03, 0x1b
        /*002e*/ 	.short	0x0080


	//----- nvinfo : EIATTR_MERCURY_ISA_VERSION
	.align		4
        /*0030*/ 	.byte	0x03, 0x5f
        /*0032*/ 	.short	0x0101


	//----- nvinfo : EIATTR_EXIT_INSTR_OFFSETS
	.align		4
        /*0034*/ 	.byte	0x04, 0x1c
        /*0036*/ 	.short	(.L_5100 - .L_5099)


	//   ....[0]....
.L_5099:
        /*0038*/ 	.word	0x00004650


	//   ....[1]....
        /*003c*/ 	.word	0x00005d60


	//----- nvinfo : EIATTR_MAX_THREADS
	.align		4
.L_5100:
        /*0040*/ 	.byte	0x04, 0x05
        /*0042*/ 	.short	(.L_5102 - .L_5101)
.L_5101:
        /*0044*/ 	.word	0x00000080
        /*0048*/ 	.word	0x00000001
        /*004c*/ 	.word	0x00000001


	//----- nvinfo : EIATTR_CRS_STACK_SIZE
	.align		4
.L_5102:
        /*0050*/ 	.byte	0x04, 0x1e
        /*0052*/ 	.short	(.L_5104 - .L_5103)
.L_5103:
        /*0054*/ 	.word	0x00000000


	//----- nvinfo : EIATTR_CBANK_PARAM_SIZE
	.align		4
.L_5104:
        /*0058*/ 	.byte	0x03, 0x19
        /*005a*/ 	.short	0x0290


	//----- nvinfo : EIATTR_PARAM_CBANK
	.align		4
        /*005c*/ 	.byte	0x04, 0x0a
        /*005e*/ 	.short	(.L_5106 - .L_5105)
	.align		4
.L_5105:
        /*0060*/ 	.word	index@(.nv.constant0._ZN2at6native18elementwise_kernelILi128ELi4EZNS0_22gpu_kernel_impl_nocastINS0_13BinaryFunctorIaabZZZNS0_23logical_xor_kernel_cudaERNS_14TensorIteratorEENKUlvE0_clEvENKUlvE0_clEvEUlaaE_EEEEvRNS_18TensorIteratorBaseERKT_EUliE_EEviT1_)
        /*0064*/ 	.short	0x0210
        /*0066*/ 	.short	0x0290


	//----- nvinfo : EIATTR_SW_WAR
	.align		4
.L_5106:
        /*0068*/ 	.byte	0x04, 0x36
        /*006a*/ 	.short	(.L_5108 - .L_5107)
.L_5107:
        /*006c*/ 	.word	0x00000008
.L_5108:


//--------------------- .nv.info._ZN2at6native27unrolled_elementwise_kernelINS0_13BinaryFunctorIaabZZZNS0_23logical_xor_kernel_cudaERNS_14TensorIteratorEENKUlvE0_clEvENKUlvE0_clEvEUlaaE_EESt5arrayIPcLm3EELi4E23TrivialOffsetCalculatorILi2EjESC_ILi1EjENS0_6memory15LoadWithoutCastENSF_16StoreWithoutCastEEEviT_T0_T2_T3_T4_T5_ --------------------------
	.section	.nv.info._ZN2at6native27unrolled_elementwise_kernelINS0_13BinaryFunctorIaabZZZNS0_23logical_xor_kernel_cudaERNS_14TensorIteratorEENKUlvE0_clEvENKUlvE0_clEvEUlaaE_EESt5arrayIPcLm3EELi4E23TrivialOffsetCalculatorILi2EjESC_ILi1EjENS0_6memory15LoadWithoutCastENSF_16StoreWithoutCastEEEviT_T0_T2_T3_T4_T5_,"",@"SHT_CUDA_INFO"
	.sectionflags	@""
	.align	4


	//----- nvinfo : EIATTR_CUDA_API_VERSION
	.align		4
        /*0000*/ 	.byte	0x04, 0x37
        /*0002*/ 	.short	(.L_5110 - .L_5109)
.L_5109:
        /*0004*/ 	.word	0x00000082


	//----- nvinfo : EIATTR_KPARAM_INFO
	.align		4
.L_5110:
        /*0008*/ 	.byte	0x04, 0x17
        /*000a*/ 	.short	(.L_5112 - .L_5111)
.L_5111:
        /*000c*/ 	.word	0x00000000
        /*0010*/ 	.short	0x0006
        /*0012*/ 	.short	0x0023
        /*0014*/ 	.byte	0x00, 0xf0, 0x05, 0x00


	//----- nvinfo : EIATTR_KPARAM_INFO
	.align		4
.L_5112:
        /*0018*/ 	.byte	0x04, 0x17
        /*001a*/ 	.short	(.L_5114 - .L_5113)
.L_5113:
        /*001c*/ 	.word	0x00000000
        /*0020*/ 	.short	0x0005
        /*0022*/ 	.short	0x0022
        /*0024*/ 	.byte	0x00, 0xf0, 0x05, 0x00


	//----- nvinfo : EIATTR_KPARAM_INFO
	.align		4
.L_5114:
        /*0028*/ 	.byte	0x04, 0x17
        /*002a*/ 	.short	(.L_5116 - .L_5115)
.L_5115:
        /*002c*/ 	.word	0x00000000
        /*0030*/ 	.short	0x0004
        /*0032*/ 	.short	0x0021
        /*0034*/ 	.byte	0x00, 0xf0, 0x05, 0x00


	//----- nvinfo : EIATTR_KPARAM_INFO
	.align		4
.L_5116:
        /*0038*/ 	.byte	0x04, 0x17
        /*003a*/ 	.short	(.L_5118 - .L_5117)
.L_5117:
        /*003c*/ 	.word	0x00000000
        /*0040*/ 	.short	0x0003
        /*0042*/ 	.short	0x0020
        /*0044*/ 	.byte	0x00, 0xf0, 0x05, 0x00


	//----- nvinfo : EIATTR_KPARAM_INFO
	.align		4
.L_5118:
        /*0048*/ 	.byte	0x04, 0x17
        /*004a*/ 	.short	(.L_5120 - .L_5119)
.L_5119:
        /*004c*/ 	.word	0x00000000
        /*0050*/ 	.short	0x0002
        /*0052*/ 	.short	0x0008
        /*0054*/ 	.byte	0x00, 0xf0, 0x61, 0x00


	//----- nvinfo : EIATTR_KPARAM_INFO
	.align		4
.L_5120:
        /*0058*/ 	.byte	0x04, 0x17
        /*005a*/ 	.short	(.L_5122 - .L_5121)
.L_5121:
        /*005c*/ 	.word	0x00000000
        /*0060*/ 	.short	0x0001
        /*0062*/ 	.short	0x0004
        /*0064*/ 	.byte	0x00, 0xf0, 0x05, 0x00


	//----- nvinfo : EIATTR_KPARAM_INFO
	.align		4
.L_5122:
        /*0068*/ 	.byte	0x04, 0x17
        /*006a*/ 	.short	(.L_5124 - .L_5123)
.L_5123:
        /*006c*/ 	.word	0x00000000
        /*0070*/ 	.short	0x0000
        /*0072*/ 	.short	0x0000
        /*0074*/ 	.byte	0x00, 0xf0, 0x11, 0x00


	//----- nvinfo : EIATTR_SPARSE_MMA_MASK
	.align		4
.L_5124:
        /*0078*/ 	.byte	0x03, 0x50
        /*007a*/ 	.short	0x0000


	//----- nvinfo : EIATTR_MAXREG_COUNT
	.align		4
        /*007c*/ 	.byte	0x03, 0x1b
        /*007e*/ 	.short	0x00ff


	//----- nvinfo : EIATTR_MERCURY_ISA_VERSION
	.align		4
        /*0080*/ 	.byte	0x03, 0x5f
        /*0082*/ 	.short	0x0101


	//----- nvinfo : EIATTR_EXIT_INSTR_OFFSETS
	.align		4
        /*0084*/ 	.byte	0x04, 0x1c
        /*0086*/ 	.short	(.L_5126 - .L_5125)


	//   ....[0]....
.L_5125:
        /*0088*/ 	.word	0x000005e0


	//   ....[1]....
        /*008c*/ 	.word	0x00000670


	//----- nvinfo : EIATTR_MAX_THREADS
	.align		4
.L_5126:
        /*0090*/ 	.byte	0x04, 0x05
        /*0092*/ 	.short	(.L_5128 - .L_5127)
.L_5127:
        /*0094*/ 	.word	0x00000080
        /*0098*/ 	.word	0x00000001
        /*009c*/ 	.word	0x00000001


	//----- nvinfo : EIATTR_CRS_STACK_SIZE
	.align		4
.L_5128:
        /*00a0*/ 	.byte	0x04, 0x1e
        /*00a2*/ 	.short	(.L_5130 - .L_5129)
.L_5129:
        /*00a4*/ 	.word	0x00000000


	//----- nvinfo : EIATTR_CBANK_PARAM_SIZE
	.align		4
.L_5130:
        /*00a8*/ 	.byte	0x03, 0x19
        /*00aa*/ 	.short	0x0024


	//----- nvinfo : EIATTR_PARAM_CBANK
	.align		4
        /*00ac*/ 	.byte	0x04, 0x0a
        /*00ae*/ 	.short	(.L_5132 - .L_5131)
	.align		4
.L_5131:
        /*00b0*/ 	.word	index@(.nv.constant0._ZN2at6native27unrolled_elementwise_kernelINS0_13BinaryFunctorIaabZZZNS0_23logical_xor_kernel_cudaERNS_14TensorIteratorEENKUlvE0_clEvENKUlvE0_clEvEUlaaE_EESt5arrayIPcLm3EELi4E23TrivialOffsetCalculatorILi2EjESC_ILi1EjENS0_6memory15LoadWithoutCastENSF_16StoreWithoutCastEEEviT_T0_T2_T3_T4_T5_)
        /*00b4*/ 	.short	0x0210
        /*00b6*/ 	.short	0x0024


	//----- nvinfo : EIATTR_SW_WAR
	.align		4
.L_5132:
        /*00b8*/ 	.byte	0x04, 0x36
        /*00ba*/ 	.short	(.L_5134 - .L_5133)
.L_5133:
        /*00bc*/ 	.word	0x00000008
.L_5134:


//--------------------- .nv.info._ZN2at6native29vectorized_elementwise_kernelILi2ENS0_13BinaryFunctorIaabZZZNS0_23logical_xor_kernel_cudaERNS_14TensorIteratorEENKUlvE0_clEvENKUlvE0_clEvEUlaaE_EESt5arrayIPcLm3EEEEviT0_T1_ --------------------------
	.section	.nv.info._ZN2at6native29vectorized_elementwise_kernelILi2ENS0_13BinaryFunctorIaabZZZNS0_23logical_xor_kernel_cudaERNS_14TensorIteratorEENKUlvE0_clEvENKUlvE0_clEvEUlaaE_EESt5arrayIPcLm3EEEEviT0_T1_,"",@"SHT_CUDA_INFO"
	.sectionflags	@""
	.align	4


	//----- nvinfo : EIATTR_CUDA_API_VERSION
	.align		4
        /*0000*/ 	.byte	0x04, 0x37
        /*0002*/ 	.short	(.L_5136 - .L_5135)
.L_5135:
        /*0004*/ 	.word	0x00000082


	//----- nvinfo : EIATTR_KPARAM_INFO
	.align		4
.L_5136:
        /*0008*/ 	.byte	0x04, 0x17
        /*000a*/ 	.short	(.L_5138 - .L_5137)
.L_5137:
        /*000c*/ 	.word	0x00000000
        /*0010*/ 	.short	0x0002
        /*0012*/ 	.short	0x0008
        /*0014*/ 	.byte	0x00, 0xf0, 0x61, 0x00


	//----- nvinfo : EIATTR_KPARAM_INFO
	.align		4
.L_5138:
        /*0018*/ 	.byte	0x04, 0x17
        /*001a*/ 	.short	(.L_5140 - .L_5139)
.L_5139:
        /*001c*/ 	.word	0x00000000
        /*0020*/ 	.short	0x0001
        /*0022*/ 	.short	0x0004
        /*0024*/ 	.byte	0x00, 0xf0, 0x05, 0x00


	//----- nvinfo : EIATTR_KPARAM_INFO
	.align		4
.L_5140:
        /*0028*/ 	.byte	0x04, 0x17
        /*002a*/ 	.short	(.L_5142 - .L_5141)
.L_5141:
        /*002c*/ 	.word	0x00000000
        /*0030*/ 	.short	0x0000
        /*0032*/ 	.short	0x0000
        /*0034*/ 	.byte	0x00, 0xf0, 0x11, 0x00


	//----- nvinfo : EIATTR_SPARSE_MMA_MASK
	.align		4
.L_5142:
        /*0038*/ 	.byte	0x03, 0x50
        /*003a*/ 	.short	0x0000


	//----- nvinfo : EIATTR_MAXREG_COUNT
	.align		4
        /*003c*/ 	.byte	0x03, 0x1b
        /*003e*/ 	.short	0x00ff


	//----- nvinfo : EIATTR_MERCURY_ISA_VERSION
	.align		4
        /*0040*/ 	.byte	0x03, 0x5f
        /*0042*/ 	.short	0x0101


	//----- nvinfo : EIATTR_EXIT_INSTR_OFFSETS
	.align		4
        /*0044*/ 	.byte	0x04, 0x1c
        /*0046*/ 	.short	(.L_5144 - .L_5143)


	//   ....[0]....
.L_5143:
        /*0048*/ 	.word	0x00000540


	//   ....[1]....
        /*004c*/ 	.word	0x00001180


	//   ....[2]....
        /*0050*/ 	.word	0x000011f0


	//----- nvinfo : EIATTR_MAX_THREADS
	.align		4
.L_5144:
        /*0054*/ 	.byte	0x04, 0x05
        /*0056*/ 	.short	(.L_5146 - .L_5145)
.L_5145:
        /*0058*/ 	.word	0x00000080
        /*005c*/ 	.word	0x00000001
        /*0060*/ 	.word	0x00000001


	//----- nvinfo : EIATTR_CRS_STACK_SIZE
	.align		4
.L_5146:
        /*0064*/ 	.byte	0x04, 0x1e
        /*0066*/ 	.short	(.L_5148 - .L_5147)
.L_5147:
        /*0068*/ 	.word	0x00000000


	//----- nvinfo : EIATTR_CBANK_PARAM_SIZE
	.align		4
.L_5148:
        /*006c*/ 	.byte	0x03, 0x19
        /*006e*/ 	.short	0x0020


	//----- nvinfo : EIATTR_PARAM_CBANK
	.align		4
        /*0070*/ 	.byte	0x04, 0x0a
        /*0072*/ 	.short	(.L_5150 - .L_5149)
	.align		4
.L_5149:
        /*0074*/ 	.word	index@(.nv.constant0._ZN2at6native29vectorized_elementwise_kernelILi2ENS0_13BinaryFunctorIaabZZZNS0_23logical_xor_kernel_cudaERNS_14TensorIteratorEENKUlvE0_clEvENKUlvE0_clEvEUlaaE_EESt5arrayIPcLm3EEEEviT0_T1_)
        /*0078*/ 	.short	0x0210
        /*007a*/ 	.short	0x0020


	//----- nvinfo : EIATTR_SW_WAR
	.align		4
.L_5150:
        /*007c*/ 	.byte	0x04, 0x36
        /*007e*/ 	.short	(.L_5152 - .L_5151)
.L_5151:
        /*0080*/ 	.word	0x00000008
.L_5152:


//--------------------- .nv.info._ZN2at6native29vectorized_elementwise_kernelILi4ENS0_13BinaryFunctorIaabZZZNS0_23logical_xor_kernel_cudaERNS_14TensorIteratorEENKUlvE0_clEvENKUlvE0_clEvEUlaaE_EESt5arrayIPcLm3EEEEviT0_T1_ --------------------------
	.section	.nv.info._ZN2at6native29vectorized_elementwise_kernelILi4ENS0_13BinaryFunctorIaabZZZNS0_23logical_xor_kernel_cudaERNS_14TensorIteratorEENKUlvE0_clEvENKUlvE0_clEvEUlaaE_EESt5arrayIPcLm3EEEEviT0_T1_,"",@"SHT_CUDA_INFO"
	.sectionflags	@""
	.align	4


	//----- nvinfo : EIATTR_CUDA_API_VERSION
	.align		4
        /*0000*/ 	.byte	0x04, 0x37
        /*0002*/ 	.short	(.L_5154 - .L_5153)
.L_5153:
        /*0004*/ 	.word	0x00000082


	//----- nvinfo : EIATTR_KPARAM_INFO
	.align		4
.L_5154:
        /*0008*/ 	.byte	0x04, 0x17
        /*000a*/ 	.short	(.L_5156 - .L_5155)
.L_5155:
        /*000c*/ 	.word	0x00000000
        /*0010*/ 	.short	0x0002
        /*0012*/ 	.short	0x0008
        /*0014*/ 	.byte	0x00, 0xf0, 0x61, 0x00


	//----- nvinfo : EIATTR_KPARAM_INFO
	.align		4
.L_5156:
        /*0018*/ 	.byte	0x04, 0x17
        /*001a*/ 	.short	(.L_5158 - .L_5157)
.L_5157:
        /*001c*/ 	.word	0x00000000
        /*0020*/ 	.short	0x0001
        /*0022*/ 	.short	0x0004
        /*0024*/ 	.byte	0x00, 0xf0, 0x05, 0x00


	//----- nvinfo : EIATTR_KPARAM_INFO
	.align		4
.L_5158:
        /*0028*/ 	.byte	0x04, 0x17
        /*002a*/ 	.short	(.L_5160 - .L_5159)
.L_5159:
        /*002c*/ 	.word	0x00000000
        /*0030*/ 	.short	0x0000
        /*0032*/ 	.short	0x0000
        /*0034*/ 	.byte	0x00, 0xf0, 0x11, 0x00


	//----- nvinfo : EIATTR_SPARSE_MMA_MASK
	.align		4
.L_5160:
        /*0038*/ 	.byte	0x03, 0x50
        /*003a*/ 	.short	0x0000


	//----- nvinfo : EIATTR_MAXREG_COUNT
	.align		4
        /*003c*/ 	.byte	0x03, 0x1b
        /*003e*/ 	.short	0x00ff


	//----- nvinfo : EIATTR_MERCURY_ISA_VERSION
	.align		4
        /*0040*/ 	.byte	0x03, 0x5f
        /*0042*/ 	.short	0x0101


	//----- nvinfo : EIATTR_EXIT_INSTR_OFFSETS
	.align		4
        /*0044*/ 	.byte	0x04, 0x1c
        /*0046*/ 	.short	(.L_5162 - .L_5161)


	//   ....[0]....
.L_5161:
        /*0048*/ 	.word	0x00000500


	//   ....[1]....
        /*004c*/ 	.word	0x00001140


	//   ....[2]....
        /*0050*/ 	.word	0x000011b0


	//----- nvinfo : EIATTR_MAX_THREADS
	.align		4
.L_5162:
        /*0054*/ 	.byte	0x04, 0x05
        /*0056*/ 	.short	(.L_5164 - .L_5163)
.L_5163:
        /*0058*/ 	.word	0x00000080
        /*005c*/ 	.word	0x00000001
        /*0060*/ 	.word	0x00000001


	//----- nvinfo : EIATTR_CRS_STACK_SIZE
	.align		4
.L_5164:
        /*0064*/ 	.byte	0x04, 0x1e
        /*0066*/ 	.short	(.L_5166 - .L_5165)
.L_5165:
        /*0068*/ 	.word	0x00000000


	//----- nvinfo : EIATTR_CBANK_PARAM_SIZE
	.align		4
.L_5166:
        /*006c*/ 	.byte	0x03, 0x19
        /*006e*/ 	.short	0x0020


	//----- nvinfo : EIATTR_PARAM_CBANK
	.align		4
        /*0070*/ 	.byte	0x04, 0x0a
        /*0072*/ 	.short	(.L_5168 - .L_5167)
	.align		4
.L_5167:
        /*0074*/ 	.word	index@(.nv.constant0._ZN2at6native29vectorized_elementwise_kernelILi4ENS0_13BinaryFunctorIaabZZZNS0_23logical_xor_kernel_cudaERNS_14TensorIteratorEENKUlvE0_clEvENKUlvE0_clEvEUlaaE_EESt5arrayIPcLm3EEEEviT0_T1_)
        /*0078*/ 	.short	0x0210
        /*007a*/ 	.short	0x0020


	//----- nvinfo : EIATTR_SW_WAR
	.align		4
.L_5168:
        /*007c*/ 	.byte	0x04, 0x36
        /*007e*/ 	.short	(.L_5170 - .L_5169)
.L_5169:
        /*0080*/ 	.word	0x00000008
.L_5170:


//--------------------- .nv.info._ZN2at6native29vectorized_elementwise_kernelILi8ENS0_13BinaryFunctorIaabZZZNS0_23logical_xor_kernel_cudaERNS_14TensorIteratorEENKUlvE0_clEvENKUlvE0_clEvEUlaaE_EESt5arrayIPcLm3EEEEviT0_T1_ --------------------------
	.section	.nv.info._ZN2at6native29vectorized_elementwise_kernelILi8ENS0_13BinaryFunctorIaabZZZNS0_23logical_xor_kernel_cudaERNS_14TensorIteratorEENKUlvE0_clEvENKUlvE0_clEvEUlaaE_EESt5arrayIPcLm3EEEEviT0_T1_,"",@"SHT_CUDA_INFO"
	.sectionflags	@""
	.align	4


	//----- nvinfo : EIATTR_CUDA_API_VERSION
	.align		4
        /*0000*/ 	.byte	0x04, 0x37
        /*0002*/ 	.short	(.L_5172 - .L_5171)
.L_5171:
        /*0004*/ 	.word	0x00000082


	//----- nvinfo : EIATTR_KPARAM_INFO
	.align		4
.L_5172:
        /*0008*/ 	.byte	0x04, 0x17
        /*000a*/ 	.short	(.L_5174 - .L_5173)
.L_5173:
        /*000c*/ 	.word	0x00000000
        /*0010*/ 	.short	0x0002
        /*0012*/ 	.short	0x0008
        /*0014*/ 	.byte	0x00, 0xf0, 0x61, 0x00


	//----- nvinfo : EIATTR_KPARAM_INFO
	.align		4
.L_5174:
        /*0018*/ 	.byte	0x04, 0x17
        /*001a*/ 	.short	(.L_5176 - .L_5175)
.L_5175:
        /*001c*/ 	.word	0x00000000
        /*0020*/ 	.short	0x0001
        /*0022*/ 	.short	0x0004
        /*0024*/ 	.byte	0x00, 0xf0, 0x05, 0x00


	//----- nvinfo : EIATTR_KPARAM_INFO
	.align		4
.L_5176:
        /*0028*/ 	.byte	0x04, 0x17
        /*002a*/ 	.short	(.L_5178 - .L_5177)
.L_5177:
        /*002c*/ 	.word	0x00000000
        /*0030*/ 	.short	0x0000
        /*0032*/ 	.short	0x0000
        /*0034*/ 	.byte	0x00, 0xf0, 0x11, 0x00


	//----- nvinfo : EIATTR_SPARSE_MMA_MASK
	.align		4
.L_5178:
        /*0038*/ 	.byte	0x03, 0x50
        /*003a*/ 	.short	0x0000


	//----- nvinfo : EIATTR_MAXREG_COUNT
	.align		4
        /*003c*/ 	.byte	0x03, 0x1b
        /*003e*/ 	.short	0x00ff


	//----- nvinfo : EIATTR_MERCURY_ISA_VERSION
	.align		4
        /*0040*/ 	.byte	0x03, 0x5f
        /*0042*/ 	.short	0x0101


	//----- nvinfo : EIATTR_EXIT_INSTR_OFFSETS
	.align		4
        /*0044*/ 	.byte	0x04, 0x1c
        /*0046*/ 	.short	(.L_5180 - .L_5179)


	//   ....[0]....
.L_5179:
        /*0048*/ 	.word	0x00000620


	//   ....[1]....
        /*004c*/ 	.word	0x00001260


	//   ....[2]....
        /*0050*/ 	.word	0x000012d0


	//----- nvinfo : EIATTR_MAX_THREADS
	.align		4
.L_5180:
        /*0054*/ 	.byte	0x04, 0x05
        /*0056*/ 	.short	(.L_5182 - .L_5181)
.L_5181:
        /*0058*/ 	.word	0x00000080
        /*005c*/ 	.word	0x00000001
        /*0060*/ 	.word	0x00000001


	//----- nvinfo : EIATTR_CRS_STACK_SIZE
	.align		4
.L_5182:
        /*0064*/ 	.byte	0x04, 0x1e
        /*0066*/ 	.short	(.L_5184 - .L_5183)
.L_5183:
        /*0068*/ 	.word	0x00000000


	//----- nvinfo : EIATTR_CBANK_PARAM_SIZE
	.align		4
.L_5184:
        /*006c*/ 	.byte	0x03, 0x19
        /*006e*/ 	.short	0x0020


	//----- nvinfo : EIATTR_PARAM_CBANK
	.align		4
        /*0070*/ 	.byte	0x04, 0x0a
        /*0072*/ 	.short	(.L_5186 - .L_5185)
	.align		4
.L_5185:
        /*0074*/ 	.word	index@(.nv.constant0._ZN2at6native29vectorized_elementwise_kernelILi8ENS0_13BinaryFunctorIaabZZZNS0_23logical_xor_kernel_cudaERNS_14TensorIteratorEENKUlvE0_clEvENKUlvE0_clEvEUlaaE_EESt5arrayIPcLm3EEEEviT0_T1_)
        /*0078*/ 	.short	0x0210
        /*007a*/ 	.short	0x0020


	//----- nvinfo : EIATTR_SW_WAR
	.align		4
.L_5186:
        /*007c*/ 	.byte	0x04, 0x36
        /*007e*/ 	.short	(.L_5188 - .L_5187)
.L_5187:
        /*0080*/ 	.word	0x00000008
.L_5188:


//--------------------- .nv.info._ZN2at6native18elementwise_kernelILi128ELi4EZNS0_15gpu_kernel_implINS0_13AUnaryFunctorIhhbZZZNS0_23logical_xor_kernel_cudaERNS_14TensorIteratorEENKUlvE0_clEvENKUlvE_clEvEUlhhE_EEEEvRNS_18TensorIteratorBaseERKT_EUliE_EEviT1_ --------------------------
	.section	.nv.info._ZN2at6native18elementwise_kernelILi128ELi4EZNS0_15gpu_kernel_implINS0_13AUnaryFunctorIhhbZZZNS0_23logical_xor_kernel_cudaERNS_14TensorIteratorEENKUlvE0_clEvENKUlvE_clEvEUlhhE_EEEEvRNS_18TensorIteratorBaseERKT_EUliE_EEviT1_,"",@"SHT_CUDA_INFO"
	.sectionflags	@""
	.align	4


	//----- nvinfo : EIATTR_CUDA_API_VERSION
	.align		4
        /*0000*/ 	.byte	0x04, 0x37
        /*0002*/ 	.short	(.L_5190 - .L_5189)
.L_5189:
        /*0004*/ 	.word	0x00000082


	//----- nvinfo : EIATTR_KPARAM_INFO
	.align		4
.L_5190:
        /*0008*/ 	.byte	0x04, 0x17
        /*000a*/ 	.short	(.L_5192 - .L_5191)
.L_5191:
        /*000c*/ 	.word	0x00000000
        /*0010*/ 	.short	0x0001
        /*0012*/ 	.short	0x0008
        /*0014*/ 	.byte	0x00, 0xf0, 0x61, 0x08


	//----- nvinfo : EIATTR_KPARAM_INFO
	.align		4
.L_5192:
        /*0018*/ 	.byte	0x04, 0x17
        /*001a*/ 	.short	(.L_5194 - .L_5193)
.L_5193:
        /*001c*/ 	.word	0x00000000
        /*0020*/ 	.short	0x0000
        /*0022*/ 	.short	0x0000
        /*0024*/ 	.byte	0x00, 0xf0, 0x11, 0x00


	//----- nvinfo : EIATTR_SPARSE_MMA_MASK
	.align		4
.L_5194:
        /*0028*/ 	.byte	0x03, 0x50
        /*002a*/ 	.short	0x0000


	//----- nvinfo : EIATTR_MAXREG_COUNT
	.align		4
        /*002c*/ 	.byte	0x03, 0x1b
        /*002e*/ 	.short	0x0080


	//----- nvinfo : EIATTR_EXTERNS
	.align		4
        /*0030*/ 	.byte	0x04, 0x0f
        /*0032*/ 	.short	(.L_5196 - .L_5195)


	//   ....[0]....
	.align		4
.L_5195:
        /*0034*/ 	.word	index@(__assertfail)


	//----- nvinfo : EIATTR_MERCURY_ISA_VERSION
	.align		4
.L_5196:
        /*0038*/ 	.byte	0x03, 0x5f
        /*003a*/ 	.short	0x0101


	//----- nvinfo : EIATTR_SYSCALL_OFFSETS
	.align		4
        /*003c*/ 	.byte	0x04, 0x46
        /*003e*/ 	.short	(.L_5198 - .L_5197)


	//   ....[0]....
.L_5197:
        /*0040*/ 	.word	0x00002230


	//   ....[1]....
        /*0044*/ 	.word	0x000030a0


	//   ....[2]....
        /*0048*/ 	.word	0x000052f0


	//   ....[3]....
        /*004c*/ 	.word	0x00006160


	//   ....[4]....
        /*0050*/ 	.word	0x000083a0


	//   ....[5]....
        /*0054*/ 	.word	0x00009210


	//   ....[6]....
        /*0058*/ 	.word	0x0000b440


	//   ....[7]....
        /*005c*/ 	.word	0x0000c2b0


	//----- nvinfo : EIATTR_EXIT_INSTR_OFFSETS
	.align		4
.L_5198:
        /*0060*/ 	.byte	0x04, 0x1c
        /*0062*/ 	.short	(.L_5200 - .L_5199)


	//   ....[0]....
.L_5199:
        /*0064*/ 	.word	0x000092b0


	//   ....[1]....
        /*0068*/ 	.word	0x0000b5c0


	//   ....[2]....
        /*006c*/ 	.word	0x0000b5e0


	//   ....[3]....
        /*0070*/ 	.word	0x0000b670


	//   ....[4]....
        /*0074*/ 	.word	0x0000b690


	//   ....[5]....
        /*0078*/ 	.word	0x0000b6b0


	//   ....[6]....
        /*007c*/ 	.word	0x0000b740


	//   ....[7]....
        /*0080*/ 	.word	0x0000b780


	//   ....[8]....
        /*0084*/ 	.word	0x0000b820


	//   ....[9]....
        /*0088*/ 	.word	0x0000b870


	//   ....[10]....
        /*008c*/ 	.word	0x0000b8a0


	//   ....[11]....
        /*0090*/ 	.word	0x0000b940


	//   ....[12]....
        /*0094*/ 	.word	0x0000b980


	//   ....[13]....
        /*0098*/ 	.word	0x0000bb10


	//   ....[14]....
        /*009c*/ 	.word	0x0000bc70


	//   ....[15]....
        /*00a0*/ 	.word	0x0000bcb0


	//   ....[16]....
        /*00a4*/ 	.word	0x0000bd50


	//   ....[17]....
        /*00a8*/ 	.word	0x0000bed0


	//   ....[18]....
        /*00ac*/ 	.word	0x0000c050


	//   ....[19]....
        /*00b0*/ 	.word	0x0000c1b0


	//   ....[20]....
        /*00b4*/ 	.word	0x0000c2c0


	//   ....[21]....
        /*00b8*/ 	.word	0x0000c2f0


	//   ....[22]....
        /*00bc*/ 	.word	0x0000c310


	//----- nvinfo : EIATTR_MAX_THREADS
	.align		4
.L_5200:
        /*00c0*/ 	.byte	0x04, 0x05
        /*00c2*/ 	.short	(.L_5202 - .L_5201)
.L_5201:
        /*00c4*/ 	.word	0x00000080
        /*00c8*/ 	.word	0x00000001
        /*00cc*/ 	.word	0x00000001


	//----- nvinfo : EIATTR_CRS_STACK_SIZE
	.align		4
.L_5202:
        /*00d0*/ 	.byte	0x04, 0x1e
        /*00d2*/ 	.short	(.L_5204 - .L_5203)
.L_5203:
        /*00d4*/ 	.word	0x00000000


	//----- nvinfo : EIATTR_CBANK_PARAM_SIZE
	.align		4
.L_5204:
        /*00d8*/ 	.byte	0x03, 0x19
        /*00da*/ 	.short	0x0220


	//----- nvinfo : EIATTR_PARAM_CBANK
	.align		4
        /*00dc*/ 	.byte	0x04, 0x0a
        /*00de*/ 	.short	(.L_5206 - .L_5205)
	.align		4
.L_5205:
        /*00e0*/ 	.word	index@(.nv.constant0._ZN2at6native18elementwise_kernelILi128ELi4EZNS0_15gpu_kernel_implINS0_13AUnaryFunctorIhhbZZZNS0_23logical_xor_kernel_cudaERNS_14TensorIteratorEENKUlvE0_clEvENKUlvE_clEvEUlhhE_EEEEvRNS_18TensorIteratorBaseERKT_EUliE_EEviT1_)
        /*00e4*/ 	.short	0x0210
        /*00e6*/ 	.short	0x0220


	//----- nvinfo : EIATTR_SW_WAR
	.align		4
.L_5206:
        /*00e8*/ 	.byte	0x04, 0x36
        /*00ea*/ 	.short	(.L_5208 - .L_5207)
.L_5207:
        /*00ec*/ 	.word	0x00000008
.L_5208:


//--------------------- .nv.info._ZN2at6native27unrolled_elementwise_kernelINS0_13AUnaryFunctorIhhbZZZNS0_23logical_xor_kernel_cudaERNS_14TensorIteratorEENKUlvE0_clEvENKUlvE_clEvEUlhhE_EESt5arrayIPcLm2EELi4E23TrivialOffsetCalculatorILi1EjESD_NS0_6memory12LoadWithCastILi1EEENSE_13StoreWithCastILi1EEEEEviT_T0_T2_T3_T4_T5_ --------------------------
	.section	.nv.info._ZN2at6native27unrolled_elementwise_kernelINS0_13AUnaryFunctorIhhbZZZNS0_23logical_xor_kernel_cudaERNS_14TensorIteratorEENKUlvE0_clEvENKUlvE_clEvEUlhhE_EESt5arrayIPcLm2EELi4E23TrivialOffsetCalculatorILi1EjESD_NS0_6memory12LoadWithCastILi1EEENSE_13StoreWithCastILi1EEEEEviT_T0_T2_T3_T4_T5_,"",@"SHT_CUDA_INFO"
	.sectionflags	@""
	.align	4


	//----- nvinfo : EIATTR_CUDA_API_VERSION
	.align		4
        /*0000*/ 	.byte	0x04, 0x37
        /*0002*/ 	.short	(.L_5210 - .L_5209)
.L_5209:
        /*0004*/ 	.word	0x00000082


	//----- nvinfo : EIATTR_KPARAM_INFO
	.align		4
.L_5210:
        /*0008*/ 	.byte	0x04, 0x17
        /*000a*/ 	.short	(.L_5212 - .L_5211)
.L_5211:
        /*000c*/ 	.word	0x00000000
        /*0010*/ 	.short	0x0006
        /*0012*/ 	.short	0x0024
        /*0014*/ 	.byte	0x00, 0xf0, 0x21, 0x00


	//----- nvinfo : EIATTR_KPARAM_INFO
	.align		4
.L_5212:
        /*0018*/ 	.byte	0x04, 0x17
        /*001a*/ 	.short	(.L_5214 - .L_5213)
.L_5213:
        /*001c*/ 	.word	0x00000000
        /*0020*/ 	.short	0x0005
        /*0022*/ 	.short	0x001c
        /*0024*/ 	.byte	0x00, 0xf0, 0x21, 0x00


	//----- nvinfo : EIATTR_KPARAM_INFO
	.align		4
.L_5214:
        /*0028*/ 	.byte	0x04, 0x17
        /*002a*/ 	.short	(.L_5216 - .L_5215)
.L_5215:
        /*002c*/ 	.word	0x00000000
        /*0030*/ 	.short	0x0004
        /*0032*/ 	.short	0x0019
        /*0034*/ 	.byte	0x00, 0xf0, 0x05, 0x00


	//----- nvinfo : EIATTR_KPARAM_INFO
	.align		4
.L_5216:
        /*0038*/ 	.byte	0x04, 0x17
        /*003a*/ 	.short	(.L_5218 - .L_5217)
.L_5217:
        /*003c*/ 	.word	0x00000000
        /*0040*/ 	.short	0x0003
        /*0042*/ 	.short	0x0018
        /*0044*/ 	.byte	0x00, 0xf0, 0x05, 0x00


	//----- nvinfo : EIATTR_KPARAM_INFO
	.align		4
.L_5218:
        /*0048*/ 	.byte	0x04, 0x17
        /*004a*/ 	.short	(.L_5220 - .L_5219)
.L_5219:
        /*004c*/ 	.word	0x00000000
        /*0050*/ 	.short	0x0002
        /*0052*/ 	.short	0x0008
        /*0054*/ 	.byte	0x00, 0xf0, 0x41, 0x00


	//----- nvinfo : EIATTR_KPARAM_INFO
	.align		4
.L_5220:
        /*0058*/ 	.byte	0x04, 0x17
        /*005a*/ 	.short	(.L_5222 - .L_5221)
.L_5221:
        /*005c*/ 	.word	0x00000000
        /*0060*/ 	.short	0x0001
        /*0062*/ 	.short	0x0004
        /*0064*/ 	.byte	0x00, 0xf0, 0x09, 0x00


	//----- nvinfo : EIATTR_KPARAM_INFO
	.align		4
.L_5222:
        /*0068*/ 	.byte	0x04, 0x17
        /*006a*/ 	.short	(.L_5224 - .L_5223)
.L_5223:
        /*006c*/ 	.word	0x00000000
        /*0070*/ 	.short	0x0000
        /*0072*/ 	.short	0x0000
        /*0074*/ 	.byte	0x00, 0xf0, 0x11, 0x00


	//----- nvinfo : EIATTR_SPARSE_MMA_MASK
	.align		4
.L_5224:
        /*0078*/ 	.byte	0x03, 0x50
        /*007a*/ 	.short	0x0000


	//----- nvinfo : EIATTR_MAXREG_COUNT
	.align		4
        /*007c*/ 	.byte	0x03, 0x1b
        /*007e*/ 	.short	0x00ff


	//----- nvinfo : EIATTR_EXTERNS
	.align		4
        /*0080*/ 	.byte	0x04, 0x0f
        /*0082*/ 	.short	(.L_5226 - .L_5225)


	//   ....[0]....
	.align		4
.L_5225:
        /*0084*/ 	.word	index@(__assertfail)


	//----- nvinfo : EIATTR_MERCURY_ISA_VERSION
	.align		4
.L_5226:
        /*0088*/ 	.byte	0x03, 0x5f
        /*008a*/ 	.short	0x0101


	//----- nvinfo : EIATTR_SYSCALL_OFFSETS
	.align		4
        /*008c*/ 	.byte	0x04, 0x46
        /*008e*/ 	.short	(.L_5228 - .L_5227)


	//   ....[0]....
.L_5227:
        /*0090*/ 	.word	0x00000f50


	//   ....[1]....
        /*0094*/ 	.word	0x00001ea0


	//   ....[2]....
        /*0098*/ 	.word	0x00002e00


	//   ....[3]....
        /*009c*/ 	.word	0x00003d40


	//   ....[4]....
        /*00a0*/ 	.word	0x00004d00


	//   ....[5]....
        /*00a4*/ 	.word	0x00005be0


	//   ....[6]....
        /*00a8*/ 	.word	0x00006ab0


	//   ....[7]....
        /*00ac*/ 	.word	0x00007970


	//----- nvinfo : EIATTR_EXIT_INSTR_OFFSETS
	.align		4
.L_5228:
        /*00b0*/ 	.byte	0x04, 0x1c
        /*00b2*/ 	.short	(.L_5230 - .L_5229)


	//   ....[0]....
.L_5229:
        /*00b4*/ 	.word	0x00006b50


	//   ....[1]....
        /*00b8*/ 	.word	0x00006c80


	//   ....[2]....
        /*00bc*/ 	.word	0x00006ca0


	//   ....[3]....
        /*00c0*/ 	.word	0x00006d30


	//   ....[4]....
        /*00c4*/ 	.word	0x00006d50


	//   ....[5]....
        /*00c8*/ 	.word	0x00006d70


	//   ....[6]....
        /*00cc*/ 	.word	0x00006e00


	//   ....[7]....
        /*00d0*/ 	.word	0x00006e40


	//   ....[8]....
        /*00d4*/ 	.word	0x00006ee0


	//   ....[9]....
        /*00d8*/ 	.word	0x00006f30


	//   ....[10]....
        /*00dc*/ 	.word	0x00006f60


	//   ....[11]....
        /*00e0*/ 	.word	0x00007000


	//   ....[12]....
        /*00e4*/ 	.word	0x00007040


	//   ....[13]....
        /*00e8*/ 	.word	0x000071d0


	//   ....[14]....
        /*00ec*/ 	.word	0x00007330


	//   ....[15]....
        /*00f0*/ 	.word	0x00007370


	//   ....[16]....
        /*00f4*/ 	.word	0x00007410


	//   ....[17]....
        /*00f8*/ 	.word	0x00007590


	//   ....[18]....
        /*00fc*/ 	.word	0x00007710


	//   ....[19]....
        /*0100*/ 	.word	0x00007870


	//   ....[20]....
        /*0104*/ 	.word	0x00007980


	//   ....[21]....
        /*0108*/ 	.word	0x000079b0


	//   ....[22]....
        /*010c*/ 	.word	0x000079d0


	//----- nvinfo : EIATTR_MAX_THREADS
	.align		4
.L_5230:
        /*0110*/ 	.byte	0x04, 0x05
        /*0112*/ 	.short	(.L_5232 - .L_5231)
.L_5231:
        /*0114*/ 	.word	0x00000080
        /*0118*/ 	.word	0x00000001
        /*011c*/ 	.word	0x00000001


	//----- nvinfo : EIATTR_CRS_STACK_SIZE
	.align		4
.L_5232:
        /*0120*/ 	.byte	0x04, 0x1e
        /*0122*/ 	.short	(.L_5234 - .L_5233)
.L_5233:
        /*0124*/ 	.word	0x00000000


	//----- nvinfo : EIATTR_CBANK_PARAM_SIZE
	.align		4
.L_5234:
        /*0128*/ 	.byte	0x03, 0x19
        /*012a*/ 	.short	0x002c


	//----- nvinfo : EIATTR_PARAM_CBANK
	.align		4
        /*012c*/ 	.byte	0x04, 0x0a
        /*012e*/ 	.short	(.L_5236 - .L_5235)
	.align		4
.L_5235:
        /*0130*/ 	.word	index@(.nv.constant0._ZN2at6native27unrolled_elementwise_kernelINS0_13AUnaryFunctorIhhbZZZNS0_23logical_xor_kernel_cudaERNS_14TensorIteratorEENKUlvE0_clEvENKUlvE_clEvEUlhhE_EESt5arrayIPcLm2EELi4E23TrivialOffsetCalculatorILi1EjESD_NS0_6memory12LoadWithCastILi1EEENSE_13StoreWithCastILi1EEEEEviT_T0_T2_T3_T4_T5_)
        /*0134*/ 	.short	0x0210
        /*0136*/ 	.short	0x002c


	//----- nvinfo : EIATTR_SW_WAR
	.align		4
.L_5236:
        /*0138*/ 	.byte	0x04, 0x36
        /*013a*/ 	.short	(.L_5238 - .L_5237)
.L_5237:
        /*013c*/ 	.word	0x00000008
.L_5238:


//--------------------- .nv.info._ZN2at6native18elementwise_kernelILi128ELi4EZNS0_22gpu_kernel_impl_nocastINS0_13AUnaryFunctorIhhbZZZNS0_23logical_xor_kernel_cudaERNS_14TensorIteratorEENKUlvE0_clEvENKUlvE_clEvEUlhhE_EEEEvRNS_18TensorIteratorBaseERKT_EUliE_EEviT1_ --------------------------
	.section	.nv.info._ZN2at6native18elementwise_kernelILi128ELi4EZNS0_22gpu_kernel_impl_nocastINS0_13AUnaryFunctorIhhbZZZNS0_23logical_xor_kernel_cudaERNS_14TensorIteratorEENKUlvE0_clEvENKUlvE_clEvEUlhhE_EEEEvRNS_18TensorIteratorBaseERKT_EUliE_EEviT1_,"",@"SHT_CUDA_INFO"
	.sectionflags	@""
	.align	4


	//----- nvinfo : EIATTR_CUDA_API_VERSION
	.align		4
        /*0000*/ 	.byte	0x04, 0x37
        /*0002*/ 	.short	(.L_5240 - .L_5239)
.L_5239:
        /*0004*/ 	.word	0x00000082


	//----- nvinfo : EIATTR_KPARAM_INFO
	.align		4
.L_5240:
        /*0008*/ 	.byte	0x04, 0x17
        /*000a*/ 	.short	(.L_5242 - .L_5241)
.L_5241:
        /*000c*/ 	.word	0x00000000
        /*0010*/ 	.short	0x0001
        /*0012*/ 	.short	0x0008
        /*0014*/ 	.byte	0x00, 0xf0, 0x61, 0x08


	//----- nvinfo : EIATTR_KPARAM_INFO
	.align		4
.L_5242:
        /*0018*/ 	.byte	0x04, 0x17
        /*001a*/ 	.short	(.L_5244 - .L_5243)
.L_5243:
        /*001c*/ 	.word	0x00000000
        /*0020*/ 	.short	0x0000
        /*0022*/ 	.short	0x0000
        /*0024*/ 	.byte	0x00, 0xf0, 0x11, 0x00


	//----- nvinfo : EIATTR_SPARSE_MMA_MASK
	.align		4
.L_5244:
        /*0028*/ 	.byte	0x03, 0x50
        /*002a*/ 	.short	0x0000


	//----- nvinfo : EIATTR_MAXREG_COUNT
	.align		4
        /*002c*/ 	.byte	0x03, 0x1b
        /*002e*/ 	.short	0x0080


	//----- nvinfo : EIATTR_MERCURY_ISA_VERSION
	.align		4
        /*0030*/ 	.byte	0x03, 0x5f
        /*0032*/ 	.short	0x0101


	//----- nvinfo : EIATTR_EXIT_INSTR_OFFSETS
	.align		4
        /*0034*/ 	.byte	0x04, 0x1c
        /*0036*/ 	.short	(.L_5246 - .L_5245)


	//   ....[0]....
.L_5245:
        /*0038*/ 	.word	0x00003c00


	//   ....[1]....
        /*003c*/ 	.word	0x00004fa0


	//----- nvinfo : EIATTR_MAX_THREADS
	.align		4
.L_5246:
        /*0040*/ 	.byte	0x04, 0x05
        /*0042*/ 	.short	(.L_5248 - .L_5247)
.L_5247:
        /*0044*/ 	.word	0x00000080
        /*0048*/ 	.word	0x00000001
        /*004c*/ 	.word	0x00000001


	//----- nvinfo : EIATTR_CRS_STACK_SIZE
	.align		4
.L_5248:
        /*0050*/ 	.byte	0x04, 0x1e
        /*0052*/ 	.short	(.L_5250 - .L_5249)
.L_5249:
        /*0054*/ 	.word	0x00000000


	//----- nvinfo : EIATTR_CBANK_PARAM_SIZE
	.align		4
.L_5250:
        /*0058*/ 	.byte	0x03, 0x19
        /*005a*/ 	.short	0x0220


	//----- nvinfo : EIATTR_PARAM_CBANK
	.align		4
        /*005c*/ 	.byte	0x04, 0x0a
        /*005e*/ 	.short	(.L_5252 - .L_5251)
	.align		4
.L_5251:
        /*0060*/ 	.word	index@(.nv.constant0._ZN2at6native18elementwise_kernelILi128ELi4EZNS0_22gpu_kernel_impl_nocastINS0_13AUnaryFunctorIhhbZZZNS0_23logical_xor_kernel_cudaERNS_14TensorIteratorEENKUlvE0_clEvENKUlvE_clEvEUlhhE_EEEEvRNS_18TensorIteratorBaseERKT_EUliE_EEviT1_)
        /*0064*/ 	.short	0x0210
        /*0066*/ 	.short	0x0220


	//----- nvinfo : EIATTR_SW_WAR
	.align		4
.L_5252:
        /*0068*/ 	.byte	0x04, 0x36
        /*006a*/ 	.short	(.L_5254 - .L_5253)
.L_5253:
        /*006c*/ 	.word	0x00000008
.L_5254:


//--------------------- .nv.info._ZN2at6native27unrolled_elementwise_kernelINS0_13AUnaryFunctorIhhbZZZNS0_23logical_xor_kernel_cudaERNS_14TensorIteratorEENKUlvE0_clEvENKUlvE_clEvEUlhhE_EESt5arrayIPcLm2EELi4E23TrivialOffsetCalculatorILi1EjESD_NS0_6memory15LoadWithoutCastENSE_16StoreWithoutCastEEEviT_T0_T2_T3_T4_T5_ --------------------------
	.section	.nv.info._ZN2at6native27unrolled_elementwise_kernelINS0_13AUnaryFunctorIhhbZZZNS0_23logical_xor_kernel_cudaERNS_14TensorIteratorEENKUlvE0_clEvENKUlvE_clEvEUlhhE_EESt5arrayIPcLm2EELi4E23TrivialOffsetCalculatorILi1EjESD_NS0_6memory15LoadWithoutCastENSE_16StoreWithoutCastEEEviT_T0_T2_T3_T4_T5_,"",@"SHT_CUDA_INFO"
	.sectionflags	@""
	.align	4


	//----- nvinfo : EIATTR_CUDA_API_VERSION
	.align		4
        /*0000*/ 	.byte	0x04, 0x37
        /*0002*/ 	.short	(.L_5256 - .L_5255)
.L_5255:
        /*0004*/ 	.word	0x00000082


	//----- nvinfo : EIATTR_KPARAM_INFO
	.align		4
.L_5256:
        /*0008*/ 	.byte	0x04, 0x17
        /*000a*/ 	.short	(.L_5258 - .L_5257)
.L_5257:
        /*000c*/ 	.word	0x00000000
        /*0010*/ 	.short	0x0006
        /*0012*/ 	.short	0x001b
        /*0014*/ 	.byte	0x00, 0xf0, 0x05, 0x00


	//----- nvinfo : EIATTR_KPARAM_INFO
	.align		4
.L_5258:
        /*0018*/ 	.byte	0x04, 0x17
        /*001a*/ 	.short	(.L_5260 - .L_5259)
.L_5259:
        /*001c*/ 	.word	0x00000000
        /*0020*/ 	.short	0x0005
        /*0022*/ 	.short	0x001a
        /*0024*/ 	.byte	0x00, 0xf0, 0x05, 0x00


	//----- nvinfo : EIATTR_KPARAM_INFO
	.align		4
.L_5260:
        /*0028*/ 	.byte	0x04, 0x17
        /*002a*/ 	.short	(.L_5262 - .L_5261)
.L_5261:
        /*002c*/ 	.word	0x00000000
        /*0030*/ 	.short	0x0004
        /*0032*/ 	.short	0x0019
        /*0034*/ 	.byte	0x00, 0xf0, 0x05, 0x00


	//----- nvinfo : EIATTR_KPARAM_INFO
	.align		4
.L_5262:
        /*0038*/ 	.byte	0x04, 0x17
        /*003a*/ 	.short	(.L_5264 - .L_5263)
.L_5263:
        /*003c*/ 	.word	0x00000000
        /*0040*/ 	.short	0x0003
        /*0042*/ 	.short	0x0018
        /*0044*/ 	.byte	0x00, 0xf0, 0x05, 0x00


	//----- nvinfo : EIATTR_KPARAM_INFO
	.align		4
.L_5264:
        /*0048*/ 	.byte	0x04, 0x17
        /*004a*/ 	.short	(.L_5266 - .L_5265)
.L_5265:
        /*004c*/ 	.word	0x00000000
        /*0050*/ 	.short	0x0002
        /*0052*/ 	.short	0x0008
        /*0054*/ 	.byte	0x00, 0xf0, 0x41, 0x00


	//----- nvinfo : EIATTR_KPARAM_INFO
	.align		4
.L_5266:
        /*0058*/ 	.byte	0x04, 0x17
        /*005a*/ 	.short	(.L_5268 - .L_5267)
.L_5267:
        /*005c*/ 	.word	0x00000000
        /*0060*/ 	.short	0x0001
        /*0062*/ 	.short	0x0004
        /*0064*/ 	.byte	0x00, 0xf0, 0x09, 0x00


	//----- nvinfo : EIATTR_KPARAM_INFO
	.align		4
.L_5268:
        /*0068*/ 	.byte	0x04, 0x17
        /*006a*/ 	.short	(.L_5270 - .L_5269)
.L_5269:
        /*006c*/ 	.word	0x00000000
        /*0070*/ 	.short	0x0000
        /*0072*/ 	.short	0x0000
        /*0074*/ 	.byte	0x00, 0xf0, 0x11, 0x00


	//----- nvinfo : EIATTR_SPARSE_MMA_MASK
	.align		4
.L_5270:
        /*0078*/ 	.byte	0x03, 0x50
        /*007a*/ 	.short	0x0000


	//----- nvinfo : EIATTR_MAXREG_COUNT
	.align		4
        /*007c*/ 	.byte	0x03, 0x1b
        /*007e*/ 	.short	0x00ff


	//----- nvinfo : EIATTR_MERCURY_ISA_VERSION
	.align		4
        /*0080*/ 	.byte	0x03, 0x5f
        /*0082*/ 	.short	0x0101


	//----- nvinfo : EIATTR_EXIT_INSTR_OFFSETS
	.align		4
        /*0084*/ 	.byte	0x04, 0x1c
        /*0086*/ 	.short	(.L_5272 - .L_5271)


	//   ....[0]....
.L_5271:
        /*0088*/ 	.word	0x00000490


	//   ....[1]....
        /*008c*/ 	.word	0x00000500


	//----- nvinfo : EIATTR_MAX_THREADS
	.align		4
.L_5272:
        /*0090*/ 	.byte	0x04, 0x05
        /*0092*/ 	.short	(.L_5274 - .L_5273)
.L_5273:
        /*0094*/ 	.word	0x00000080
        /*0098*/ 	.word	0x00000001
        /*009c*/ 	.word	0x00000001


	//----- nvinfo : EIATTR_CRS_STACK_SIZE
	.align		4
.L_5274:
        /*00a0*/ 	.byte	0x04, 0x1e
        /*00a2*/ 	.short	(.L_5276 - .L_5275)
.L_5275:
        /*00a4*/ 	.word	0x00000000


	//----- nvinfo : EIATTR_CBANK_PARAM_SIZE
	.align		4
.L_5276:
        /*00a8*/ 	.byte	0x03, 0x19
        /*00aa*/ 	.short	0x001c


	//----- nvinfo : EIATTR_PARAM_CBANK
	.align		4
        /*00ac*/ 	.byte	0x04, 0x0a
        /*00ae*/ 	.short	(.L_5278 - .L_5277)
	.align		4
.L_5277:
        /*00b0*/ 	.word	index@(.nv.constant0._ZN2at6native27unrolled_elementwise_kernelINS0_13AUnaryFunctorIhhbZZZNS0_23logical_xor_kernel_cudaERNS_14TensorIteratorEENKUlvE0_clEvENKUlvE_clEvEUlhhE_EESt5arrayIPcLm2EELi4E23TrivialOffsetCalculatorILi1EjESD_NS0_6memory15LoadWithoutCastENSE_16StoreWithoutCastEEEviT_T0_T2_T3_T4_T5_)
        /*00b4*/ 	.short	0x0210
        /*00b6*/ 	.short	0x001c


	//----- nvinfo : EIATTR_SW_WAR
	.align		4
.L_5278:
        /*00b8*/ 	.byte	0x04, 0x36
        /*00ba*/ 	.short	(.L_5280 - .L_5279)
.L_5279:
        /*00bc*/ 	.word	0x00000008
.L_5280:


//--------------------- .nv.info._ZN2at6native29vectorized_elementwise_kernelILi2ENS0_13AUnaryFunctorIhhbZZZNS0_23logical_xor_kernel_cudaERNS_14TensorIteratorEENKUlvE0_clEvENKUlvE_clEvEUlhhE_EESt5arrayIPcLm2EEEEviT0_T1_ --------------------------
	.section	.nv.info._ZN2at6native29vectorized_elementwise_kernelILi2ENS0_13AUnaryFunctorIhhbZZZNS0_23logical_xor_kernel_cudaERNS_14TensorIteratorEENKUlvE0_clEvENKUlvE_clEvEUlhhE_EESt5arrayIPcLm2EEEEviT0_T1_,"",@"SHT_CUDA_INFO"
	.sectionflags	@""
	.align	4


	//----- nvinfo : EIATTR_CUDA_API_VERSION
	.align		4
        /*0000*/ 	.byte	0x04, 0x37
        /*0002*/ 	.short	(.L_5282 - .L_5281)
.L_5281:
        /*0004*/ 	.word	0x00000082


	//----- nvinfo : EIATTR_KPARAM_INFO
	.align		4
.L_5282:
        /*0008*/ 	.byte	0x04, 0x17
        /*000a*/ 	.short	(.L_5284 - .L_5283)
.L_5283:
        /*000c*/ 	.word	0x00000000
        /*0010*/ 	.short	0x0002
        /*0012*/ 	.short	0x0008
        /*0014*/ 	.byte	0x00, 0xf0, 0x41, 0x00


	//----- nvinfo : EIATTR_KPARAM_INFO
	.align		4
.L_5284:
        /*0018*/ 	.byte	0x04, 0x17
        /*001a*/ 	.short	(.L_5286 - .L_5285)
.L_5285:
        /*001c*/ 	.word	0x00000000
        /*0020*/ 	.short	0x0001
        /*0022*/ 	.short	0x0004
        /*0024*/ 	.byte	0x00, 0xf0, 0x09, 0x00


	//----- nvinfo : EIATTR_KPARAM_INFO
	.align		4
.L_5286:
        /*0028*/ 	.byte	0x04, 0x17
        /*002a*/ 	.short	(.L_5288 - .L_5287)
.L_5287:
        /*002c*/ 	.word	0x00000000
        /*0030*/ 	.short	0x0000
        /*0032*/ 	.short	0x0000
        /*0034*/ 	.byte	0x00, 0xf0, 0x11, 0x00


	//----- nvinfo : EIATTR_SPARSE_MMA_MASK
	.align		4
.L_5288:
        /*0038*/ 	.byte	0x03, 0x50
        /*003a*/ 	.short	0x0000


	//----- nvinfo : EIATTR_MAXREG_COUNT
	.align		4
        /*003c*/ 	.byte	0x03, 0x1b
        /*003e*/ 	.short	0x00ff


	//----- nvinfo : EIATTR_MERCURY_ISA_VERSION
	.align		4
        /*0040*/ 	.byte	0x03, 0x5f
        /*0042*/ 	.short	0x0101


	//----- nvinfo : EIATTR_EXIT_INSTR_OFFSETS
	.align		4
        /*0044*/ 	.byte	0x04, 0x1c
        /*0046*/ 	.short	(.L_5290 - .L_5289)


	//   ....[0]....
.L_5289:
        /*0048*/ 	.word	0x000003b0


	//   ....[1]....
        /*004c*/ 	.word	0x00000d00


	//   ....[2]....
        /*0050*/ 	.word	0x00000d70


	//----- nvinfo : EIATTR_MAX_THREADS
	.align		4
.L_5290:
        /*0054*/ 	.byte	0x04, 0x05
        /*0056*/ 	.short	(.L_5292 - .L_5291)
.L_5291:
        /*0058*/ 	.word	0x00000080
        /*005c*/ 	.word	0x00000001
        /*0060*/ 	.word	0x00000001


	//----- nvinfo : EIATTR_CRS_STACK_SIZE
	.align		4
.L_5292:
        /*0064*/ 	.byte	0x04, 0x1e
        /*0066*/ 	.short	(.L_5294 - .L_5293)
.L_5293:
        /*0068*/ 	.word	0x00000000


	//----- nvinfo : EIATTR_CBANK_PARAM_SIZE
	.align		4
.L_5294:
        /*006c*/ 	.byte	0x03, 0x19
        /*006e*/ 	.short	0x0018


	//----- nvinfo : EIATTR_PARAM_CBANK
	.align		4
        /*0070*/ 	.byte	0x04, 0x0a
        /*0072*/ 	.short	(.L_5296 - .L_5295)
	.align		4
.L_5295:
        /*0074*/ 	.word	index@(.nv.constant0._ZN2at6native29vectorized_elementwise_kernelILi2ENS0_13AUnaryFunctorIhhbZZZNS0_23logical_xor_kernel_cudaERNS_14TensorIteratorEENKUlvE0_clEvENKUlvE_clEvEUlhhE_EESt5arrayIPcLm2EEEEviT0_T1_)
        /*0078*/ 	.short	0x0210
        /*007a*/ 	.short	0x0018


	//----- nvinfo : EIATTR_SW_WAR
	.align		4
.L_5296:
        /*007c*/ 	.byte	0x04, 0x36
        /*007e*/ 	.short	(.L_5298 - .L_5297)
.L_5297:
        /*0080*/ 	.word	0x00000008
.L_5298:


//--------------------- .nv.info._ZN2at6native29vectorized_elementwise_kernelILi4ENS0_13AUnaryFunctorIhhbZZZNS0_23logical_xor_kernel_cudaERNS_14TensorIteratorEENKUlvE0_clEvENKUlvE_clEvEUlhhE_EESt5arrayIPcLm2EEEEviT0_T1_ --------------------------
	.section	.nv.info._ZN2at6native29vectorized_elementwise_kernelILi4ENS0_13AUnaryFunctorIhhbZZZNS0_23logical_xor_kernel_cudaERNS_14TensorIteratorEENKUlvE0_clEvENKUlvE_clEvEUlhhE_EESt5arrayIPcLm2EEEEviT0_T1_,"",@"SHT_CUDA_INFO"
	.sectionflags	@""
	.align	4


	//----- nvinfo : EIATTR_CUDA_API_VERSION
	.align		4
        /*0000*/ 	.byte	0x04, 0x37
        /*0002*/ 	.short	(.L_5300 - .L_5299)
.L_5299:
        /*0004*/ 	.word	0x00000082


	//----- nvinfo : EIATTR_KPARAM_INFO
	.align		4
.L_5300:
        /*0008*/ 	.byte	0x04, 0x17
        /*000a*/ 	.short	(.L_5302 - .L_5301)
.L_5301:
        /*000c*/ 	.word	0x00000000
        /*0010*/ 	.short	0x0002
        /*0012*/ 	.short	0x0008
        /*0014*/ 	.byte	0x00, 0xf0, 0x41, 0x00


	//----- nvinfo : EIATTR_KPARAM_INFO
	.align		4
.L_5302:
        /*0018*/ 	.byte	0x04, 0x17
        /*001a*/ 	.short	(.L_5304 - .L_5303)
.L_5303:
        /*001c*/ 	.word	0x00000000
        /*0020*/ 	.short	0x0001
        /*0022*/ 	.short	0x0004
        /*0024*/ 	.byte	0x00, 0xf0, 0x09, 0x00


	//----- nvinfo : EIATTR_KPARAM_INFO
	.align		4
.L_5304:
        /*0028*/ 	.byte	0x04, 0x17
        /*002a*/ 	.short	(.L_5306 - .L_5305)
.L_5305:
        /*002c*/ 	.word	0x00000000
        /*0030*/ 	.short	0x0000
        /*0032*/ 	.short	0x0000
        /*0034*/ 	.byte	0x00, 0xf0, 0x11, 0x00


	//----- nvinfo : EIATTR_SPARSE_MMA_MASK
	.align		4
.L_5306:
        /*0038*/ 	.byte	0x03, 0x50
        /*003a*/ 	.short	0x0000


	//----- nvinfo : EIATTR_MAXREG_COUNT
	.align		4
        /*003c*/ 	.byte	0x03, 0x1b
        /*003e*/ 	.short	0x00ff


	//----- nvinfo : EIATTR_MERCURY_ISA_VERSION
	.align		4
        /*0040*/ 	.byte	0x03, 0x5f
        /*0042*/ 	.short	0x0101


	//----- nvinfo : EIATTR_EXIT_INSTR_OFFSETS
	.align		4
        /*0044*/ 	.byte	0x04, 0x1c
        /*0046*/ 	.short	(.L_5308 - .L_5307)


	//   ....[0]....
.L_5307:
        /*0048*/ 	.word	0x00000390


	//   ....[1]....
        /*004c*/ 	.word	0x00000ce0


	//   ....[2]....
        /*0050*/ 	.word	0x00000d50


	//----- nvinfo : EIATTR_MAX_THREADS
	.align		4
.L_5308:
        /*0054*/ 	.byte	0x04, 0x05
        /*0056*/ 	.short	(.L_5310 - .L_5309)
.L_5309:
        /*0058*/ 	.word	0x00000080
        /*005c*/ 	.word	0x00000001
        /*0060*/ 	.word	0x00000001


	//----- nvinfo : EIATTR_CRS_STACK_SIZE
	.align		4
.L_5310:
        /*0064*/ 	.byte	0x04, 0x1e
        /*0066*/ 	.short	(.L_5312 - .L_5311)
.L_5311:
        /*0068*/ 	.word	0x00000000


	//----- nvinfo : EIATTR_CBANK_PARAM_SIZE
	.align		4
.L_5312:
        /*006c*/ 	.byte	0x03, 0x19
        /*006e*/ 	.short	0x0018


	//----- nvinfo : EIATTR_PARAM_CBANK
	.align		4
        /*0070*/ 	.byte	0x04, 0x0a
        /*0072*/ 	.short	(.L_5314 - .L_5313)
	.align		4
.L_5313:
        /*0074*/ 	.word	index@(.nv.constant0._ZN2at6native29vectorized_elementwise_kernelILi4ENS0_13AUnaryFunctorIhhbZZZNS0_23logical_xor_kernel_cudaERNS_14TensorIteratorEENKUlvE0_clEvENKUlvE_clEvEUlhhE_EESt5arrayIPcLm2EEEEviT0_T1_)
        /*0078*/ 	.short	0x0210
        /*007a*/ 	.short	0x0018


	//----- nvinfo : EIATTR_SW_WAR
	.align		4
.L_5314:
        /*007c*/ 	.byte	0x04, 0x36
        /*007e*/ 	.short	(.L_5316 - .L_5315)
.L_5315:
        /*0080*/ 	.word	0x00000008
.L_5316:


//--------------------- .nv.info._ZN2at6native29vectorized_elementwise_kernelILi8ENS0_13AUnaryFunctorIhhbZZZNS0_23logical_xor_kernel_cudaERNS_14TensorIteratorEENKUlvE0_clEvENKUlvE_clEvEUlhhE_EESt5arrayIPcLm2EEEEviT0_T1_ --------------------------
	.section	.nv.info._ZN2at6native29vectorized_elementwise_kernelILi8ENS0_13AUnaryFunctorIhhbZZZNS0_23logical_xor_kernel_cudaERNS_14TensorIteratorEENKUlvE0_clEvENKUlvE_clEvEUlhhE_EESt5arrayIPcLm2EEEEviT0_T1_,"",@"SHT_CUDA_INFO"
	.sectionflags	@""
	.align	4


	//----- nvinfo : EIATTR_CUDA_API_VERSION
	.align		4
        /*0000*/ 	.byte	0x04, 0x37
        /*0002*/ 	.short	(.L_5318 - .L_5317)
.L_5317:
        /*0004*/ 	.word	0x00000082


	//----- nvinfo : EIATTR_KPARAM_INFO
	.align		4
.L_5318:
        /*0008*/ 	.byte	0x04, 0x17
        /*000a*/ 	.short	(.L_5320 - .L_5319)
.L_5319:
        /*000c*/ 	.word	0x00000000
        /*0010*/ 	.short	0x0002
        /*0012*/ 	.short	0x0008
        /*0014*/ 	.byte	0x00, 0xf0, 0x41, 0x00


	//----- nvinfo : EIATTR_KPARAM_INFO
	.align		4
.L_5320:
        /*0018*/ 	.byte	0x04, 0x17
        /*001a*/ 	.short	(.L_5322 - .L_5321)
.L_5321:
        /*001c*/ 	.word	0x00000000
        /*0020*/ 	.short	0x0001
        /*0022*/ 	.short	0x0004
        /*0024*/ 	.byte	0x00, 0xf0, 0x09, 0x00


	//----- nvinfo : EIATTR_KPARAM_INFO
	.align		4
.L_5322:
        /*0028*/ 	.byte	0x04, 0x17
        /*002a*/ 	.short	(.L_5324 - .L_5323)
.L_5323:
        /*002c*/ 	.word	0x00000000
        /*0030*/ 	.short	0x0000
        /*0032*/ 	.short	0x0000
        /*0034*/ 	.byte	0x00, 0xf0, 0x11, 0x00


	//----- nvinfo : EIATTR_SPARSE_MMA_MASK
	.align		4
.L_5324:
        /*0038*/ 	.byte	0x03, 0x50
        /*003a*/ 	.short	0x0000


	//----- nvinfo : EIATTR_MAXREG_COUNT
	.align		4
        /*003c*/ 	.byte	0x03, 0x1b
        /*003e*/ 	.short	0x00ff


	//----- nvinfo : EIATTR_MERCURY_ISA_VERSION
	.align		4
        /*0040*/ 	.byte	0x03, 0x5f
        /*0042*/ 	.short	0x0101


	//----- nvinfo : EIATTR_EXIT_INSTR_OFFSETS
	.align		4
        /*0044*/ 	.byte	0x04, 0x1c
        /*0046*/ 	.short	(.L_5326 - .L_5325)


	//   ....[0]....
.L_5325:
        /*0048*/ 	.word	0x00000460


	//   ....[1]....
        /*004c*/ 	.word	0x00000db0


	//   ....[2]....
        /*0050*/ 	.word	0x00000e20


	//----- nvinfo : EIATTR_MAX_THREADS
	.align		4
.L_5326:
        /*0054*/ 	.byte	0x04, 0x05
        /*0056*/ 	.short	(.L_5328 - .L_5327)
.L_5327:
        /*0058*/ 	.word	0x00000080
        /*005c*/ 	.word	0x00000001
        /*0060*/ 	.word	0x00000001


	//----- nvinfo : EIATTR_CRS_STACK_SIZE
	.align		4
.L_5328:
        /*0064*/ 	.byte	0x04, 0x1e
        /*0066*/ 	.short	(.L_5330 - .L_5329)
.L_5329:
        /*0068*/ 	.word	0x00000000


	//----- nvinfo : EIATTR_CBANK_PARAM_SIZE
	.align		4
.L_5330:
        /*006c*/ 	.byte	0x03, 0x19
        /*006e*/ 	.short	0x0018


	//----- nvinfo : EIATTR_PARAM_CBANK
	.align		4
        /*0070*/ 	.byte	0x04, 0x0a
        /*0072*/ 	.short	(.L_5332 - .L_5331)
	.align		4
.L_5331:
        /*0074*/ 	.word	index@(.nv.constant0._ZN2at6native29vectorized_elementwise_kernelILi8ENS0_13AUnaryFunctorIhhbZZZNS0_23logical_xor_kernel_cudaERNS_14TensorIteratorEENKUlvE0_clEvENKUlvE_clEvEUlhhE_EESt5arrayIPcLm2EEEEviT0_T1_)
        /*0078*/ 	.short	0x0210
        /*007a*/ 	.short	0x0018


	//----- nvinfo : EIATTR_SW_WAR
	.align		4
.L_5332:
        /*007c*/ 	.byte	0x04, 0x36
        /*007e*/ 	.short	(.L_5334 - .L_5333)
.L_5333:
        /*0080*/ 	.word	0x00000008
.L_5334:


//--------------------- .nv.info._ZN2at6native18elementwise_kernelILi128ELi4EZNS0_15gpu_kernel_implINS0_13BinaryFunctorIhhbZZZNS0_23logical_xor_kernel_cudaERNS_14TensorIteratorEENKUlvE0_clEvENKUlvE_clEvEUlhhE_EEEEvRNS_18TensorIteratorBaseERKT_EUliE_EEviT1_ --------------------------
	.section	.nv.info._ZN2at6native18elementwise_kernelILi128ELi4EZNS0_15gpu_kernel_implINS0_13BinaryFunctorIhhbZZZNS0_23logical_xor_kernel_cudaERNS_14TensorIteratorEENKUlvE0_clEvENKUlvE_clEvEUlhhE_EEEEvRNS_18TensorIteratorBaseERKT_EUliE_EEviT1_,"",@"SHT_CUDA_INFO"
	.sectionflags	@""
	.align	4


	//----- nvinfo : EIATTR_CUDA_API_VERSION
	.align		4
        /*0000*/ 	.byte	0x04, 0x37
        /*0002*/ 	.short	(.L_5336 - .L_5335)
.L_5335:
        /*0004*/ 	.word	0x00000082


	//----- nvinfo : EIATTR_KPARAM_INFO
	.align		4
.L_5336:
        /*0008*/ 	.byte	0x04, 0x17
        /*000a*/ 	.short	(.L_5338 - .L_5337)
.L_5337:
        /*000c*/ 	.word	0x00000000
        /*0010*/ 	.short	0x0001
        /*0012*/ 	.short	0x0008
        /*0014*/ 	.byte	0x00, 0xf0, 0x21, 0x0a


	//----- nvinfo : EIATTR_KPARAM_INFO
	.align		4
.L_5338:
        /*0018*/ 	.byte	0x04, 0x17
        /*001a*/ 	.short	(.L_5340 - .L_5339)
.L_5339:
        /*001c*/ 	.word	0x00000000
        /*0020*/ 	.short	0x0000
        /*0022*/ 	.short	0x0000
        /*0024*/ 	.byte	0x00, 0xf0, 0x11, 0x00


	//----- nvinfo : EIATTR_SPARSE_MMA_MASK
	.align		4
.L_5340:
        /*0028*/ 	.byte	0x03, 0x50
        /*002a*/ 	.short	0x0000


	//----- nvinfo : EIATTR_MAXREG_COUNT
	.align		4
        /*002c*/ 	.byte	0x03, 0x1b
        /*002e*/ 	.short	0x0080


	//----- nvinfo : EIATTR_EXTERNS
	.align		4
        /*0030*/ 	.byte	0x04, 0x0f
        /*0032*/ 	.short	(.L_5342 - .L_5341)


	//   ....[0]....
	.align		4
.L_5341:
        /*0034*/ 	.word	index@(__assertfail)


	//----- nvinfo : EIATTR_MERCURY_ISA_VERSION
	.align		4
.L_5342:
        /*0038*/ 	.byte	0x03, 0x5f
        /*003a*/ 	.short	0x0101


	//----- nvinfo : EIATTR_SYSCALL_OFFSETS
	.align		4
        /*003c*/ 	.byte	0x04, 0x46
        /*003e*/ 	.short	(.L_5344 - .L_5343)


	//   ....[0]....
.L_5343:
        /*0040*/ 	.word	0x00002560


	//   ....[1]....
        /*0044*/ 	.word	0x00003420


	//   ....[2]....
        /*0048*/ 	.word	0x00004290


	//   ....[3]....
        /*004c*/ 	.word	0x00006810


	//   ....[4]....
        /*0050*/ 	.word	0x000076d0


	//   ....[5]....
        /*0054*/ 	.word	0x00008540


	//   ....[6]....
        /*0058*/ 	.word	0x0000aab0


	//   ....[7]....
        /*005c*/ 	.word	0x0000b970


	//   ....[8]....
        /*0060*/ 	.word	0x0000c7e0


	//   ....[9]....
        /*0064*/ 	.word	0x0000ed40


	//   ....[10]....
        /*0068*/ 	.word	0x0000fc00


	//   ....[11]....
        /*006c*/ 	.word	0x00010a70


	//----- nvinfo : EIATTR_EXIT_INSTR_OFFSETS
	.align		4
.L_5344:
        /*0070*/ 	.byte	0x04, 0x1c
        /*0072*/ 	.short	(.L_5346 - .L_5345)


	//   ....[0]....
.L_5345:
        /*0074*/ 	.word	0x0000c880


	//   ....[1]....
        /*0078*/ 	.word	0x0000fd80


	//   ....[2]....
        /*007c*/ 	.word	0x0000fda0


	//   ....[3]....
        /*0080*/ 	.word	0x0000fe30


	//   ....[4]....
        /*0084*/ 	.word	0x0000fe50


	//   ....[5]....
        /*0088*/ 	.word	0x0000fe70


	//   ....[6]....
        /*008c*/ 	.word	0x0000ff00


	//   ....[7]....
        /*0090*/ 	.word	0x0000ff40


	//   ....[8]....
        /*0094*/ 	.word	0x0000ffe0


	//   ....[9]....
        /*0098*/ 	.word	0x00010030


	//   ....[10]....
        /*009c*/ 	.word	0x00010060


	//   ....[11]....
        /*00a0*/ 	.word	0x00010100


	//   ....[12]....
        /*00a4*/ 	.word	0x00010140


	//   ....[13]....
        /*00a8*/ 	.word	0x000102d0


	//   ....[14]....
        /*00ac*/ 	.word	0x00010430


	//   ....[15]....
        /*00b0*/ 	.word	0x00010470


	//   ....[16]....
        /*00b4*/ 	.word	0x00010510


	//   ....[17]....
        /*00b8*/ 	.word	0x00010690


	//   ....[18]....
        /*00bc*/ 	.word	0x00010810


	//   ....[19]....
        /*00c0*/ 	.word	0x00010970


	//   ....[20]....
        /*00c4*/ 	.word	0x00010a80


	//   ....[21]....
        /*00c8*/ 	.word	0x00010ab0


	//   ....[22]....
        /*00cc*/ 	.word	0x00010ad0


	//----- nvinfo : EIATTR_MAX_THREADS
	.align		4
.L_5346:
        /*00d0*/ 	.byte	0x04, 0x05
        /*00d2*/ 	.short	(.L_5348 - .L_5347)
.L_5347:
        /*00d4*/ 	.word	0x00000080
        /*00d8*/ 	.word	0x00000001
        /*00dc*/ 	.word	0x00000001


	//----- nvinfo : EIATTR_CRS_STACK_SIZE
	.align		4
.L_5348:
        /*00e0*/ 	.byte	0x04, 0x1e
        /*00e2*/ 	.short	(.L_5350 - .L_5349)
.L_5349:
        /*00e4*/ 	.word	0x00000000


	//----- nvinfo : EIATTR_CBANK_PARAM_SIZE
	.align		4
.L_5350:
        /*00e8*/ 	.byte	0x03, 0x19
        /*00ea*/ 	.short	0x0290


	//----- nvinfo : EIATTR_PARAM_CBANK
	.align		4
        /*00ec*/ 	.byte	0x04, 0x0a
        /*00ee*/ 	.short	(.L_5352 - .L_5351)
	.align		4
.L_5351:
        /*00f0*/ 	.word	index@(.nv.constant0._ZN2at6native18elementwise_kernelILi128ELi4EZNS0_15gpu_kernel_implINS0_13BinaryFunctorIhhbZZZNS0_23logical_xor_kernel_cudaERNS_14TensorIteratorEENKUlvE0_clEvENKUlvE_clEvEUlhhE_EEEEvRNS_18TensorIteratorBaseERKT_EUliE_EEviT1_)
        /*00f4*/ 	.short	0x0210
        /*00f6*/ 	.short	0x0290


	//----- nvinfo : EIATTR_SW_WAR
	.align		4
.L_5352:
        /*00f8*/ 	.byte	0x04, 0x36
        /*00fa*/ 	.short	(.L_5354 - .L_5353)
.L_5353:
        /*00fc*/ 	.word	0x00000008
.L_5354:


//--------------------- .nv.info._ZN2at6native27unrolled_elementwise_kernelINS0_13BinaryFunctorIhhbZZZNS0_23logical_xor_kernel_cudaERNS_14TensorIteratorEENKUlvE0_clEvENKUlvE_clEvEUlhhE_EESt5arrayIPcLm3EELi4E23TrivialOffsetCalculatorILi2EjESC_ILi1EjENS0_6memory12LoadWithCastILi2EEENSF_13StoreWithCastILi1EEEEEviT_T0_T2_T3_T4_T5_ --------------------------
	.section	.nv.info._ZN2at6native27unrolled_elementwise_kernelINS0_13BinaryFunctorIhhbZZZNS0_23logical_xor_kernel_cudaERNS_14TensorIteratorEENKUlvE0_clEvENKUlvE_clEvEUlhhE_EESt5arrayIPcLm3EELi4E23TrivialOffsetCalculatorILi2EjESC_ILi1EjENS0_6memory12LoadWithCastILi2EEENSF_13StoreWithCastILi1EEEEEviT_T0_T2_T3_T4_T5_,"",@"SHT_CUDA_INFO"
	.sectionflags	@""
	.align	4


	//----- nvinfo : EIATTR_CUDA_API_VERSION
	.align		4
        /*0000*/ 	.byte	0x04, 0x37
        /*0002*/ 	.short	(.L_5356 - .L_5355)
.L_5355:
        /*0004*/ 	.word	0x00000082


	//----- nvinfo : EIATTR_KPARAM_INFO
	.align		4
.L_5356:
        /*0008*/ 	.byte	0x04, 0x17
        /*000a*/ 	.short	(.L_5358 - .L_5357)
.L_5357:
        /*000c*/ 	.word	0x00000000
        /*0010*/ 	.short	0x0006
        /*0012*/ 	.short	0x0030
        /*0014*/ 	.byte	0x00, 0xf0, 0x21, 0x00


	//----- nvinfo : EIATTR_KPARAM_INFO
	.align		4
.L_5358:
        /*0018*/ 	.byte	0x04, 0x17
        /*001a*/ 	.short	(.L_5360 - .L_5359)
.L_5359:
        /*001c*/ 	.word	0x00000000
        /*0020*/ 	.short	0x0005
        /*0022*/ 	.short	0x0024
        /*0024*/ 	.byte	0x00, 0xf0, 0x31, 0x00


	//----- nvinfo : EIATTR_KPARAM_INFO
	.align		4
.L_5360:
        /*0028*/ 	.byte	0x04, 0x17
        /*002a*/ 	.short	(.L_5362 - .L_5361)
.L_5361:
        /*002c*/ 	.word	0x00000000
        /*0030*/ 	.short	0x0004
        /*0032*/ 	.short	0x0021
        /*0034*/ 	.byte	0x00, 0xf0, 0x05, 0x00


	//----- nvinfo : EIATTR_KPARAM_INFO
	.align		4
.L_5362:
        /*0038*/ 	.byte	0x04, 0x17
        /*003a*/ 	.short	(.L_5364 - .L_5363)
.L_5363:
        /*003c*/ 	.word	0x00000000
        /*0040*/ 	.short	0x0003
        /*0042*/ 	.short	0x0020
        /*0044*/ 	.byte	0x00, 0xf0, 0x05, 0x00


	//----- nvinfo : EIATTR_KPARAM_INFO
	.align		4
.L_5364:
        /*0048*/ 	.byte	0x04, 0x17
        /*004a*/ 	.short	(.L_5366 - .L_5365)
.L_5365:
        /*004c*/ 	.word	0x00000000
        /*0050*/ 	.short	0x0002
        /*0052*/ 	.short	0x0008
        /*0054*/ 	.byte	0x00, 0xf0, 0x61, 0x00


	//----- nvinfo : EIATTR_KPARAM_INFO
	.align		4
.L_5366:
        /*0058*/ 	.byte	0x04, 0x17
        /*005a*/ 	.short	(.L_5368 - .L_5367)
.L_5367:
        /*005c*/ 	.word	0x00000000
        /*0060*/ 	.short	0x0001
        /*0062*/ 	.short	0x0004
        /*0064*/ 	.byte	0x00, 0xf0, 0x05, 0x00


	//----- nvinfo : EIATTR_KPARAM_INFO
	.align		4
.L_5368:
        /*0068*/ 	.byte	0x04, 0x17
        /*006a*/ 	.short	(.L_5370 - .L_5369)
.L_5369:
        /*006c*/ 	.word	0x00000000
        /*0070*/ 	.short	0x0000
        /*0072*/ 	.short	0x0000
        /*0074*/ 	.byte	0x00, 0xf0, 0x11, 0x00


	//----- nvinfo : EIATTR_SPARSE_MMA_MASK
	.align		4
.L_5370:
        /*0078*/ 	.byte	0x03, 0x50
        /*007a*/ 	.short	0x0000


	//----- nvinfo : EIATTR_MAXREG_COUNT
	.align		4
        /*007c*/ 	.byte	0x03, 0x1b
        /*007e*/ 	.short	0x00ff


	//----- nvinfo : EIATTR_EXTERNS
	.align		4
        /*0080*/ 	.byte	0x04, 0x0f
        /*0082*/ 	.short	(.L_5372 - .L_5371)


	//   ....[0]....
	.align		4
.L_5371:
        /*0084*/ 	.word	index@(__assertfail)


	//----- nvinfo : EIATTR_MERCURY_ISA_VERSION
	.align		4
.L_5372:
        /*0088*/ 	.byte	0x03, 0x5f
        /*008a*/ 	.short	0x0101


	//----- nvinfo : EIATTR_SYSCALL_OFFSETS
	.align		4
        /*008c*/ 	.byte	0x04, 0x46
        /*008e*/ 	.short	(.L_5374 - .L_5373)


	//   ....[0]....
.L_5373:
        /*0090*/ 	.word	0x00000f70


	//   ....[1]....
        /*0094*/ 	.word	0x00001e40


	//   ....[2]....
        /*0098*/ 	.word	0x00002d90


	//   ....[3]....
        /*009c*/ 	.word	0x00003c60


	//   ....[4]....
        /*00a0*/ 	.word	0x00004bc0


	//   ....[5]....
        /*00a4*/ 	.word	0x00005aa0


	//   ....[6]....
        /*00a8*/ 	.word	0x000069e0


	//   ....[7]....
        /*00ac*/ 	.word	0x000078c0


	//   ....[8]....
        /*00b0*/ 	.word	0x000088c0


	//   ....[9]....
        /*00b4*/ 	.word	0x00009790


	//   ....[10]....
        /*00b8*/ 	.word	0x0000a640


	//   ....[11]....
        /*00bc*/ 	.word	0x0000b4f0


	//----- nvinfo : EIATTR_EXIT_INSTR_OFFSETS
	.align		4
.L_5374:
        /*00c0*/ 	.byte	0x04, 0x1c
        /*00c2*/ 	.short	(.L_5376 - .L_5375)


	//   ....[0]....
.L_5375:
        /*00c4*/ 	.word	0x0000a6d0


	//   ....[1]....
        /*00c8*/ 	.word	0x0000a800


	//   ....[2]....
        /*00cc*/ 	.word	0x0000a820


	//   ....[3]....
        /*00d0*/ 	.word	0x0000a8b0


	//   ....[4]....
        /*00d4*/ 	.word	0x0000a8d0


	//   ....[5]....
        /*00d8*/ 	.word	0x0000a8f0


	//   ....[6]....
        /*00dc*/ 	.word	0x0000a980


	//   ....[7]....
        /*00e0*/ 	.word	0x0000a9c0


	//   ....[8]....
        /*00e4*/ 	.word	0x0000aa60


	//   ....[9]....
        /*00e8*/ 	.word	0x0000aab0


	//   ....[10]....
        /*00ec*/ 	.word	0x0000aae0


	//   ....[11]....
        /*00f0*/ 	.word	0x0000ab80


	//   ....[12]....
        /*00f4*/ 	.word	0x0000abc0


	//   ....[13]....
        /*00f8*/ 	.word	0x0000ad50


	//   ....[14]....
        /*00fc*/ 	.word	0x0000aeb0


	//   ....[15]....
        /*0100*/ 	.word	0x0000aef0


	//   ....[16]....
        /*0104*/ 	.word	0x0000af90


	//   ....[17]....
        /*0108*/ 	.word	0x0000b110


	//   ....[18]....
        /*010c*/ 	.word	0x0000b290


	//   ....[19]....
        /*0110*/ 	.word	0x0000b3f0


	//   ....[20]....
        /*0114*/ 	.word	0x0000b500


	//   ....[21]....
        /*0118*/ 	.word	0x0000b530


	//   ....[22]....
        /*011c*/ 	.word	0x0000b550


	//----- nvinfo : EIATTR_MAX_THREADS
	.align		4
.L_5376:
        /*0120*/ 	.byte	0x04, 0x05
        /*0122*/ 	.short	(.L_5378 - .L_5377)
.L_5377:
        /*0124*/ 	.word	0x00000080
        /*0128*/ 	.word	0x00000001
        /*012c*/ 	.word	0x00000001


	//----- nvinfo : EIATTR_CRS_STACK_SIZE
	.align		4
.L_5378:
        /*0130*/ 	.byte	0x04, 0x1e
        /*0132*/ 	.short	(.L_5380 - .L_5379)
.L_5379:
        /*0134*/ 	.word	0x00000000


	//----- nvinfo : EIATTR_CBANK_PARAM_SIZE
	.align		4
.L_5380:
        /*0138*/ 	.byte	0x03, 0x19
        /*013a*/ 	.short	0x0038


	//----- nvinfo : EIATTR_PARAM_CBANK
	.align		4
        /*013c*/ 	.byte	0x04, 0x0a
        /*013e*/ 	.short	(.L_5382 - .L_5381)
	.align		4
.L_5381:
        /*0140*/ 	.word	index@(.nv.constant0._ZN2at6native27unrolled_elementwise_kernelINS0_13BinaryFunctorIhhbZZZNS0_23logical_xor_kernel_cudaERNS_14TensorIteratorEENKUlvE0_clEvENKUlvE_clEvEUlhhE_EESt5arrayIPcLm3EELi4E23TrivialOffsetCalculatorILi2EjESC_ILi1EjENS0_6memory12LoadWithCastILi2EEENSF_13StoreWithCastILi1EEEEEviT_T0_T2_T3_T4_T5_)
        /*0144*/ 	.short	0x0210
        /*0146*/ 	.short	0x0038


	//----- nvinfo : EIATTR_SW_WAR
	.align		4
.L_5382:
        /*0148*/ 	.byte	0x04, 0x36
        /*014a*/ 	.short	(.L_5384 - .L_5383)
.L_5383:
        /*014c*/ 	.word	0x00000008
.L_5384:


//--------------------- .nv.info._ZN2at6native18elementwise_kernelILi128ELi4EZNS0_22gpu_kernel_impl_nocastINS0_13BinaryFunctorIhhbZZZNS0_23logical_xor_kernel_cudaERNS_14TensorIteratorEENKUlvE0_clEvENKUlvE_clEvEUlhhE_EEEEvRNS_18TensorIteratorBaseERKT_EUliE_EEviT1_ --------------------------
	.section	.nv.info._ZN2at6native18elementwise_kernelILi128ELi4EZNS0_22gpu_kernel_impl_nocastINS0_13BinaryFunctorIhhbZZZNS0_23logical_xor_kernel_cudaERNS_14TensorIteratorEENKUlvE0_clEvENKUlvE_clEvEUlhhE_EEEEvRNS_18TensorIteratorBaseERKT_EUliE_EEviT1_,"",@"SHT_CUDA_INFO"
	.sectionflags	@""
	.align	4


	//----- nvinfo : EIATTR_CUDA_API_VERSION
	.align		4
        /*0000*/ 	.byte	0x04, 0x37
        /*0002*/ 	.short	(.L_5386 - .L_5385)
.L_5385:
        /*0004*/ 	.word	0x00000082


	//----- nvinfo : EIATTR_KPARAM_INFO
	.align		4
.L_5386:
        /*0008*/ 	.byte	0x04, 0x17
        /*000a*/ 	.short	(.L_5388 - .L_5387)
.L_5387:
        /*000c*/ 	.word	0x00000000
        /*0010*/ 	.short	0x0001
        /*0012*/ 	.short	0x0008
        /*0014*/ 	.byte	0x00, 0xf0, 0x21, 0x0a


	//----- nvinfo : EIATTR_KPARAM_INFO
	.align		4
.L_5388:
        /*0018*/ 	.byte	0x04, 0x17
        /*001a*/ 	.short	(.L_5390 - .L_5389)
.L_5389:
        /*001c*/ 	.word	0x00000000
        /*0020*/ 	.short	0x0000
        /*0022*/ 	.short	0x0000
        /*0024*/ 	.byte	0x00, 0xf0, 0x11, 0x00


	//----- nvinfo : EIATTR_SPARSE_MMA_MASK
	.align		4
.L_5390:
        /*0028*/ 	.byte	0x03, 0x50
        /*002a*/ 	.short	0x0000


	//----- nvinfo : EIATTR_MAXREG_COUNT
	.align		4
        /*002c*/ 	.byte	0x03, 0x1b
        /*002e*/ 	.short	0x0080


	//----- nvinfo : EIATTR_MERCURY_ISA_VERSION
	.align		4
        /*0030*/ 	.byte	0x03, 0x5f
        /*0032*/ 	.short	0x0101


	//----- nvinfo : EIATTR_EXIT_INSTR_OFFSETS
	.align		4
        /*0034*/ 	.byte	0x04, 0x1c
        /*0036*/ 	.short	(.L_5392 - .L_5391)


	//   ....[0]....
.L_5391:
        /*0038*/ 	.word	0x00004650


	//   ....[1]....
        /*003c*/ 	.word	0x00005d60


	//----- nvinfo : EIATTR_MAX_THREADS
	.align		4
.L_5392:
        /*0040*/ 	.byte	0x04, 0x05
        /*0042*/ 	.short	(.L_5394 - .L_5393)
.L_5393:
        /*0044*/ 	.word	0x00000080
        /*0048*/ 	.word	0x00000001
        /*004c*/ 	.word	0x00000001


	//----- nvinfo : EIATTR_CRS_STACK_SIZE
	.align		4
.L_5394:
        /*0050*/ 	.byte	0x04, 0x1e
        /*0052*/ 	.short	(.L_5396 - .L_5395)
.L_5395:
        /*0054*/ 	.word	0x00000000


	//----- nvinfo : EIATTR_CBANK_PARAM_SIZE
	.align		4
.L_5396:
        /*0058*/ 	.byte	0x03, 0x19
        /*005a*/ 	.short	0x0290


	//----- nvinfo : EIATTR_PARAM_CBANK
	.align		4
        /*005c*/ 	.byte	0x04, 0x0a
        /*005e*/ 	.short	(.L_5398 - .L_5397)
	.align		4
.L_5397:
        /*0060*/ 	.word	index@(.nv.constant0._ZN2at6native18elementwise_kernelILi128ELi4EZNS0_22gpu_kernel_impl_nocastINS0_13BinaryFunctorIhhbZZZNS0_23logical_xor_kernel_cudaERNS_14TensorIteratorEENKUlvE0_clEvENKUlvE_clEvEUlhhE_EEEEvRNS_18TensorIteratorBaseERKT_EUliE_EEviT1_)
        /*0064*/ 	.short	0x0210
        /*0066*/ 	.short	0x0290


	//----- nvinfo : EIATTR_SW_WAR
	.align		4
.L_5398:
        /*0068*/ 	.byte	0x04, 0x36
        /*006a*/ 	.short	(.L_5400 - .L_5399)
.L_5399:
        /*006c*/ 	.word	0x00000008
.L_5400:


//--------------------- .nv.info._ZN2at6native27unrolled_elementwise_kernelINS0_13BinaryFunctorIhhbZZZNS0_23logical_xor_kernel_cudaERNS_14TensorIteratorEENKUlvE0_clEvENKUlvE_clEvEUlhhE_EESt5arrayIPcLm3EELi4E23TrivialOffsetCalculatorILi2EjESC_ILi1EjENS0_6memory15LoadWithoutCastENSF_16StoreWithoutCastEEEviT_T0_T2_T3_T4_T5_ --------------------------
	.section	.nv.info._ZN2at6native27unrolled_elementwise_kernelINS0_13BinaryFunctorIhhbZZZNS0_23logical_xor_kernel_cudaERNS_14TensorIteratorEENKUlvE0_clEvENKUlvE_clEvEUlhhE_EESt5arrayIPcLm3EELi4E23TrivialOffsetCalculatorILi2EjESC_ILi1EjENS0_6memory15LoadWithoutCastENSF_16StoreWithoutCastEEEviT_T0_T2_T3_T4_T5_,"",@"SHT_CUDA_INFO"
	.sectionflags	@""
	.align	4


	//----- nvinfo : EIATTR_CUDA_API_VERSION
	.align		4
        /*0000*/ 	.byte	0x04, 0x37
        /*0002*/ 	.short	(.L_5402 - .L_5401)
.L_5401:
        /*0004*/ 	.word	0x00000082


	//----- nvinfo : EIATTR_KPARAM_INFO
	.align		4
.L_5402:
        /*0008*/ 	.byte	0x04, 0x17
        /*000a*/ 	.short	(.L_5404 - .L_5403)
.L_5403:
        /*000c*/ 	.word	0x00000000
        /*0010*/ 	.short	0x0006
        /*0012*/ 	.short	0x0023
        /*0014*/ 	.byte	0x00, 0xf0, 0x05, 0x00


	//----- nvinfo : EIATTR_KPARAM_INFO
	.align		4
.L_5404:
        /*0018*/ 	.byte	0x04, 0x17
        /*001a*/ 	.short	(.L_5406 - .L_5405)
.L_5405:
        /*001c*/ 	.word	0x00000000
        /*0020*/ 	.short	0x0005
        /*0022*/ 	.short	0x0022
        /*0024*/ 	.byte	0x00, 0xf0, 0x05, 0x00


	//----- nvinfo : EIATTR_KPARAM_INFO
	.align		4
.L_5406:
        /*0028*/ 	.byte	0x04, 0x17
        /*002a*/ 	.short	(.L_5408 - .L_5407)
.L_5407:
        /*002c*/ 	.word	0x00000000
        /*0030*/ 	.short	0x0004
        /*0032*/ 	.short	0x0021
        /*0034*/ 	.byte	0x00, 0xf0, 0x05, 0x00


	//----- nvinfo : EIATTR_KPARAM_INFO
	.align		4
.L_5408:
        /*0038*/ 	.byte	0x04, 0x17
        /*003a*/ 	.short	(.L_5410 - .L_5409)
.L_5409:
        /*003c*/ 	.word	0x00000000
        /*0040*/ 	.short	0x0003
        /*0042*/ 	.short	0x0020
        /*0044*/ 	.byte	0x00, 0xf0, 0x05, 0x00


	//----- nvinfo : EIATTR_KPARAM_INFO
	.align		4
.L_5410:
        /*0048*/ 	.byte	0x04, 0x17
        /*004a*/ 	.short	(.L_5412 - .L_5411)
.L_5411:
        /*004c*/ 	.word	0x00000000
        /*0050*/ 	.short	0x0002
        /*0052*/ 	.short	0x0008
        /*0054*/ 	.byte	0x00, 0xf0, 0x61, 0x00


	//----- nvinfo : EIATTR_KPARAM_INFO
	.align		4
.L_5412:
        /*0058*/ 	.byte	0x04, 0x17
        /*005a*/ 	.short	(.L_5414 - .L_5413)
.L_5413:
        /*005c*/ 	.word	0x00000000
        /*0060*/ 	.short	0x0001
        /*0062*/ 	.short	0x0004
        /*0064*/ 	.byte	0x00, 0xf0, 0x05, 0x00


	//----- nvinfo : EIATTR_KPARAM_INFO
	.align		4
.L_5414:
        /*0068*/ 	.byte	0x04, 0x17
        /*006a*/ 	.short	(.L_5416 - .L_5415)
.L_5415:
        /*006c*/ 	.word	0x00000000
        /*0070*/ 	.short	0x0000
        /*0072*/ 	.short	0x0000
        /*0074*/ 	.byte	0x00, 0xf0, 0x11, 0x00


	//----- nvinfo : EIATTR_SPARSE_MMA_MASK
	.align		4
.L_5416:
        /*0078*/ 	.byte	0x03, 0x50
        /*007a*/ 	.short	0x0000


	//----- nvinfo : EIATTR_MAXREG_COUNT
	.align		4
        /*007c*/ 	.byte	0x03, 0x1b
        /*007e*/ 	.short	0x00ff


	//----- nvinfo : EIATTR_MERCURY_ISA_VERSION
	.align		4
        /*0080*/ 	.byte	0x03, 0x5f
        /*0082*/ 	.short	0x0101


	//----- nvinfo : EIATTR_EXIT_INSTR_OFFSETS
	.align		4
        /*0084*/ 	.byte	0x04, 0x1c
        /*0086*/ 	.short	(.L_5418 - .L_5417)


	//   ....[0]....
.L_5417:
        /*0088*/ 	.word	0x000005e0


	//   ....[1]....
        /*008c*/ 	.word	0x00000670


	//----- nvinfo : EIATTR_MAX_THREADS
	.align		4
.L_5418:
        /*0090*/ 	.byte	0x04, 0x05
        /*0092*/ 	.short	(.L_5420 - .L_5419)
.L_5419:
        /*0094*/ 	.word	0x00000080
        /*0098*/ 	.word	0x00000001
        /*009c*/ 	.word	0x00000001


	//----- nvinfo : EIATTR_CRS_STACK_SIZE
	.align		4
.L_5420:
        /*00a0*/ 	.byte	0x04, 0x1e
        /*00a2*/ 	.short	(.L_5422 - .L_5421)
.L_5421:
        /*00a4*/ 	.word	0x00000000


	//----- nvinfo : EIATTR_CBANK_PARAM_SIZE
	.align		4
.L_5422:
        /*00a8*/ 	.byte	0x03, 0x19
        /*00aa*/ 	.short	0x0024


	//----- nvinfo : EIATTR_PARAM_CBANK
	.align		4
        /*00ac*/ 	.byte	0x04, 0x0a
        /*00ae*/ 	.short	(.L_5424 - .L_5423)
	.align		4
.L_5423:
        /*00b0*/ 	.word	index@(.nv.constant0._ZN2at6native27unrolled_elementwise_kernelINS0_13BinaryFunctorIhhbZZZNS0_23logical_xor_kernel_cudaERNS_14TensorIteratorEENKUlvE0_clEvENKUlvE_clEvEUlhhE_EESt5arrayIPcLm3EELi4E23TrivialOffsetCalculatorILi2EjESC_ILi1EjENS0_6memory15LoadWithoutCastENSF_16StoreWithoutCastEEEviT_T0_T2_T3_T4_T5_)
        /*00b4*/ 	.short	0x0210
        /*00b6*/ 	.short	0x0024


	//----- nvinfo : EIATTR_SW_WAR
	.align		4
.L_5424:
        /*00b8*/ 	.byte	0x04, 0x36
        /*00ba*/ 	.short	(.L_5426 - .L_5425)
.L_5425:
        /*00bc*/ 	.word	0x00000008
.L_5426:


//--------------------- .nv.info._ZN2at6native29vectorized_elementwise_kernelILi2ENS0_13BinaryFunctorIhhbZZZNS0_23logical_xor_kernel_cudaERNS_14TensorIteratorEENKUlvE0_clEvENKUlvE_clEvEUlhhE_EESt5arrayIPcLm3EEEEviT0_T1_ --------------------------
	.section	.nv.info._ZN2at6native29vectorized_elementwise_kernelILi2ENS0_13BinaryFunctorIhhbZZZNS0_23logical_xor_kernel_cudaERNS_14TensorIteratorEENKUlvE0_clEvENKUlvE_clEvEUlhhE_EESt5arrayIPcLm3EEEEviT0_T1_,"",@"SHT_CUDA_INFO"
	.sectionflags	@""
	.align	4


	//----- nvinfo : EIATTR_CUDA_API_VERSION
	.align		4
        /*0000*/ 	.byte	0x04, 0x37
        /*0002*/ 	.short	(.L_5428 - .L_5427)
.L_5427:
        /*0004*/ 	.word	0x00000082


	//----- nvinfo : EIATTR_KPARAM_INFO
	.align		4
.L_5428:
        /*0008*/ 	.byte	0x04, 0x17
        /*000a*/ 	.short	(.L_5430 - .L_5429)
.L_5429:
        /*000c*/ 	.word	0x00000000
        /*0010*/ 	.short	0x0002
        /*0012*/ 	.short	0x0008
        /*0014*/ 	.byte	0x00, 0xf0, 0x61, 0x00


	//----- nvinfo : EIATTR_KPARAM_INFO
	.align		4
.L_5430:
        /*0018*/ 	.byte	0x04, 0x17
        /*001a*/ 	.short	(.L_5432 - .L_5431)
.L_5431:
        /*001c*/ 	.word	0x00000000
        /*0020*/ 	.short	0x0001
        /*0022*/ 	.short	0x0004
        /*0024*/ 	.byte	0x00, 0xf0, 0x05, 0x00


	//----- nvinfo : EIATTR_KPARAM_INFO
	.align		4
.L_5432:
        /*0028*/ 	.byte	0x04, 0x17
        /*002a*/ 	.short	(.L_5434 - .L_5433)
.L_5433:
        /*002c*/ 	.word	0x00000000
        /*0030*/ 	.short	0x0000
        /*0032*/ 	.short	0x0000
        /*0034*/ 	.byte	0x00, 0xf0, 0x11, 0x00


	//----- nvinfo : EIATTR_SPARSE_MMA_MASK
	.align		4
.L_5434:
        /*0038*/ 	.byte	0x03, 0x50
        /*003a*/ 	.short	0x0000


	//----- nvinfo : EIATTR_MAXREG_COUNT
	.align		4
        /*003c*/ 	.byte	0x03, 0x1b
        /*003e*/ 	.short	0x00ff


	//----- nvinfo : EIATTR_MERCURY_ISA_VERSION
	.align		4
        /*0040*/ 	.byte	0x03, 0x5f
        /*0042*/ 	.short	0x0101


	//----- nvinfo : EIATTR_EXIT_INSTR_OFFSETS
	.align		4
        /*0044*/ 	.byte	0x04, 0x1c
        /*0046*/ 	.short	(.L_5436 - .L_5435)


	//   ....[0]....
.L_5435:
        /*0048*/ 	.word	0x00000540


	//   ....[1]....
        /*004c*/ 	.word	0x00001180


	//   ....[2]....
        /*0050*/ 	.word	0x000011f0


	//----- nvinfo : EIATTR_MAX_THREADS
	.align		4
.L_5436:
        /*0054*/ 	.byte	0x04, 0x05
        /*0056*/ 	.short	(.L_5438 - .L_5437)
.L_5437:
        /*0058*/ 	.word	0x00000080
        /*005c*/ 	.word	0x00000001
        /*0060*/ 	.word	0x00000001


	//----- nvinfo : EIATTR_CRS_STACK_SIZE
	.align		4
.L_5438:
        /*0064*/ 	.byte	0x04, 0x1e
        /*0066*/ 	.short	(.L_5440 - .L_5439)
.L_5439:
        /*0068*/ 	.word	0x00000000


	//----- nvinfo : EIATTR_CBANK_PARAM_SIZE
	.align		4
.L_5440:
        /*006c*/ 	.byte	0x03, 0x19
        /*006e*/ 	.short	0x0020


	//----- nvinfo : EIATTR_PARAM_CBANK
	.align		4
        /*0070*/ 	.byte	0x04, 0x0a
        /*0072*/ 	.short	(.L_5442 - .L_5441)
	.align		4
.L_5441:
        /*0074*/ 	.word	index@(.nv.constant0._ZN2at6native29vectorized_elementwise_kernelILi2ENS0_13BinaryFunctorIhhbZZZNS0_23logical_xor_kernel_cudaERNS_14TensorIteratorEENKUlvE0_clEvENKUlvE_clEvEUlhhE_EESt5arrayIPcLm3EEEEviT0_T1_)
        /*0078*/ 	.short	0x0210
        /*007a*/ 	.short	0x0020


	//----- nvinfo : EIATTR_SW_WAR
	.align		4
.L_5442:
        /*007c*/ 	.byte	0x04, 0x36
        /*007e*/ 	.short	(.L_5444 - .L_5443)
.L_5443:
        /*0080*/ 	.word	0x00000008
.L_5444:


//--------------------- .nv.info._ZN2at6native29vectorized_elementwise_kernelILi4ENS0_13BinaryFunctorIhhbZZZNS0_23logical_xor_kernel_cudaERNS_14TensorIteratorEENKUlvE0_clEvENKUlvE_clEvEUlhhE_EESt5arrayIPcLm3EEEEviT0_T1_ --------------------------
	.section	.nv.info._ZN2at6native29vectorized_elementwise_kernelILi4ENS0_13BinaryFunctorIhhbZZZNS0_23logical_xor_kernel_cudaERNS_14TensorIteratorEENKUlvE0_clEvENKUlvE_clEvEUlhhE_EESt5arrayIPcLm3EEEEviT0_T1_,"",@"SHT_CUDA_INFO"
	.sectionflags	@""
	.align	4


	//----- nvinfo : EIATTR_CUDA_API_VERSION
	.align		4
        /*0000*/ 	.byte	0x04, 0x37
        /*0002*/ 	.short	(.L_5446 - .L_5445)
.L_5445:
        /*0004*/ 	.word	0x00000082


	//----- nvinfo : EIATTR_KPARAM_INFO
	.align		4
.L_5446:
        /*0008*/ 	.byte	0x04, 0x17
        /*000a*/ 	.short	(.L_5448 - .L_5447)
.L_5447:
        /*000c*/ 	.word	0x00000000
        /*0010*/ 	.short	0x0002
        /*0012*/ 	.short	0x0008
        /*0014*/ 	.byte	0x00, 0xf0, 0x61, 0x00


	//----- nvinfo : EIATTR_KPARAM_INFO
	.align		4
.L_5448:
        /*0018*/ 	.byte	0x04, 0x17
        /*001a*/ 	.short	(.L_5450 - .L_5449)
.L_5449:
        /*001c*/ 	.word	0x00000000
        /*0020*/ 	.short	0x0001
        /*0022*/ 	.short	0x0004
        /*0024*/ 	.byte	0x00, 0xf0, 0x05, 0x00


	//----- nvinfo : EIATTR_KPARAM_INFO
	.align		4
.L_5450:
        /*0028*/ 	.byte	0x04, 0x17
        /*002a*/ 	.short	(.L_5452 - .L_5451)
.L_5451:
        /*002c*/ 	.word	0x00000000
        /*0030*/ 	.short	0x0000
        /*0032*/ 	.short	0x0000
        /*0034*/ 	.byte	0x00, 0xf0, 0x11, 0x00


	//----- nvinfo : EIATTR_SPARSE_MMA_MASK
	.align		4
.L_5452:
        /*0038*/ 	.byte	0x03, 0x50
        /*003a*/ 	.short	0x0000


	//----- nvinfo : EIATTR_MAXREG_COUNT
	.align		4
        /*003c*/ 	.byte	0x03, 0x1b
        /*003e*/ 	.short	0x00ff


	//----- nvinfo : EIATTR_MERCURY_ISA_VERSION
	.align		4
        /*0040*/ 	.byte	0x03, 0x5f
        /*0042*/ 	.short	0x0101


	//----- nvinfo : EIATTR_EXIT_INSTR_OFFSETS
	.align		4
        /*0044*/ 	.byte	0x04, 0x1c
        /*0046*/ 	.short	(.L_5454 - .L_5453)


	//   ....[0]....
.L_5453:
        /*0048*/ 	.word	0x00000500


	//   ....[1]....
        /*004c*/ 	.word	0x00001140


	//   ....[2]....
        /*0050*/ 	.word	0x000011b0


	//----- nvinfo : EIATTR_MAX_THREADS
	.align		4
.L_5454:
        /*0054*/ 	.byte	0x04, 0x05
        /*0056*/ 	.short	(.L_5456 - .L_5455)
.L_5455:
        /*0058*/ 	.word	0x00000080
        /*005c*/ 	.word	0x00000001
        /*0060*/ 	.word	0x00000001


	//----- nvinfo : EIATTR_CRS_STACK_SIZE
	.align		4
.L_5456:
        /*0064*/ 	.byte	0x04, 0x1e
        /*0066*/ 	.short	(.L_5458 - .L_5457)
.L_5457:
        /*0068*/ 	.word	0x00000000


	//----- nvinfo : EIATTR_CBANK_PARAM_SIZE
	.align		4
.L_5458:
        /*006c*/ 	.byte	0x03, 0x19
        /*006e*/ 	.short	0x0020


	//----- nvinfo : EIATTR_PARAM_CBANK
	.align		4
        /*0070*/ 	.byte	0x04, 0x0a
        /*0072*/ 	.short	(.L_5460 - .L_5459)
	.align		4
.L_5459:
        /*0074*/ 	.word	index@(.nv.constant0._ZN2at6native29vectorized_elementwise_kernelILi4ENS0_13BinaryFunctorIhhbZZZNS0_23logical_xor_kernel_cudaERNS_14TensorIteratorEENKUlvE0_clEvENKUlvE_clEvEUlhhE_EESt5arrayIPcLm3EEEEviT0_T1_)
        /*0078*/ 	.short	0x0210
        /*007a*/ 	.short	0x0020


	//----- nvinfo : EIATTR_SW_WAR
	.align		4
.L_5460:
        /*007c*/ 	.byte	0x04, 0x36
        /*007e*/ 	.short	(.L_5462 - .L_5461)
.L_5461:
        /*0080*/ 	.word	0x00000008
.L_5462:


//--------------------- .nv.info._ZN2at6native29vectorized_elementwise_kernelILi8ENS0_13BinaryFunctorIhhbZZZNS0_23logical_xor_kernel_cudaERNS_14TensorIteratorEENKUlvE0_clEvENKUlvE_clEvEUlhhE_EESt5arrayIPcLm3EEEEviT0_T1_ --------------------------
	.section	.nv.info._ZN2at6native29vectorized_elementwise_kernelILi8ENS0_13BinaryFunctorIhhbZZZNS0_23logical_xor_kernel_cudaERNS_14TensorIteratorEENKUlvE0_clEvENKUlvE_clEvEUlhhE_EESt5arrayIPcLm3EEEEviT0_T1_,"",@"SHT_CUDA_INFO"
	.sectionflags	@""
	.align	4


	//----- nvinfo : EIATTR_CUDA_API_VERSION
	.align		4
        /*0000*/ 	.byte	0x04, 0x37
        /*0002*/ 	.short	(.L_5464 - .L_5463)
.L_5463:
        /*0004*/ 	.word	0x00000082


	//----- nvinfo : EIATTR_KPARAM_INFO
	.align		4
.L_5464:
        /*0008*/ 	.byte	0x04, 0x17
        /*000a*/ 	.short	(.L_5466 - .L_5465)
.L_5465:
        /*000c*/ 	.word	0x00000000
        /*0010*/ 	.short	0x0002
        /*0012*/ 	.short	0x0008
        /*0014*/ 	.byte	0x00, 0xf0, 0x61, 0x00


	//----- nvinfo : EIATTR_KPARAM_INFO
	.align		4
.L_5466:
        /*0018*/ 	.byte	0x04, 0x17
        /*001a*/ 	.short	(.L_5468 - .L_5467)
.L_5467:
        /*001c*/ 	.word	0x00000000
        /*0020*/ 	.short	0x0001
        /*0022*/ 	.short	0x0004
        /*0024*/ 	.byte	0x00, 0xf0, 0x05, 0x00


	//----- nvinfo : EIATTR_KPARAM_INFO
	.align		4
.L_5468:
        /*0028*/ 	.byte	0x04, 0x17
        /*002a*/ 	.short	(.L_5470 - .L_5469)
.L_5469:
        /*002c*/ 	.word	0x00000000
        /*0030*/ 	.short	0x0000
        /*0032*/ 	.short	0x0000
        /*0034*/ 	.byte	0x00, 0xf0, 0x11, 0x00


	//----- nvinfo : EIATTR_SPARSE_MMA_MASK
	.align		4
.L_5470:
        /*0038*/ 	.byte	0x03, 0x50
        /*003a*/ 	.short	0x0000


	//----- nvinfo : EIATTR_MAXREG_COUNT
	.align		4
        /*003c*/ 	.byte	0x03, 0x1b
        /*003e*/ 	.short	0x00ff


	//----- nvinfo : EIATTR_MERCURY_ISA_VERSION
	.align		4
        /*0040*/ 	.byte	0x03, 0x5f
        /*0042*/ 	.short	0x0101


	//----- nvinfo : EIATTR_EXIT_INSTR_OFFSETS
	.align		4
        /*0044*/ 	.byte	0x04, 0x1c
        /*0046*/ 	.short	(.L_5472 - .L_5471)


	//   ....[0]....
.L_5471:
        /*0048*/ 	.word	0x00000620


	//   ....[1]....
        /*004c*/ 	.word	0x00001260


	//   ....[2]....
        /*0050*/ 	.word	0x000012d0


	//----- nvinfo : EIATTR_MAX_THREADS
	.align		4
.L_5472:
        /*0054*/ 	.byte	0x04, 0x05
        /*0056*/ 	.short	(.L_5474 - .L_5473)
.L_5473:
        /*0058*/ 	.word	0x00000080
        /*005c*/ 	.word	0x00000001
        /*0060*/ 	.word	0x00000001


	//----- nvinfo : EIATTR_CRS_STACK_SIZE
	.align		4
.L_5474:
        /*0064*/ 	.byte	0x04, 0x1e
        /*0066*/ 	.short	(.L_5476 - .L_5475)
.L_5475:
        /*0068*/ 	.word	0x00000000


	//----- nvinfo : EIATTR_CBANK_PARAM_SIZE
	.align		4
.L_5476:
        /*006c*/ 	.byte	0x03, 0x19
        /*006e*/ 	.short	0x0020


	//----- nvinfo : EIATTR_PARAM_CBANK
	.align		4
        /*0070*/ 	.byte	0x04, 0x0a
        /*0072*/ 	.short	(.L_5478 - .L_5477)
	.align		4
.L_5477:
        /*0074*/ 	.word	index@(.nv.constant0._ZN2at6native29vectorized_elementwise_kernelILi8ENS0_13BinaryFunctorIhhbZZZNS0_23logical_xor_kernel_cudaERNS_14TensorIteratorEENKUlvE0_clEvENKUlvE_clEvEUlhhE_EESt5arrayIPcLm3EEEEviT0_T1_)
        /*0078*/ 	.short	0x0210
        /*007a*/ 	.short	0x0020


	//----- nvinfo : EIATTR_SW_WAR
	.align		4
.L_5478:
        /*007c*/ 	.byte	0x04, 0x36
        /*007e*/ 	.short	(.L_5480 - .L_5479)
.L_5479:
        /*0080*/ 	.word	0x00000008
.L_5480:


//--------------------- .nv.info._ZN2at6native18elementwise_kernelILi128ELi4EZNS0_15gpu_kernel_implINS0_13AUnaryFunctorIN3c108BFloat16ES5_bZZZNS0_22logical_or_kernel_cudaERNS_14TensorIteratorEENKUlvE0_clEvENKUlvE8_clEvEUlS5_S5_E_EEEEvRNS_18TensorIteratorBaseERKT_EUliE_EEviT1_ --------------------------
	.section	.nv.info._ZN2at6native18elementwise_kernelILi128ELi4EZNS0_15gpu_kernel_implINS0_13AUnaryFunctorIN3c108BFloat16ES5_bZZZNS0_22logical_or_kernel_cudaERNS_14TensorIteratorEENKUlvE0_clEvENKUlvE8_clEvEUlS5_S5_E_EEEEvRNS_18TensorIteratorBaseERKT_EUliE_EEviT1_,"",@"SHT_CUDA_INFO"
	.sectionflags	@""
	.align	4


	//----- nvinfo : EIATTR_CUDA_API_VERSION
	.align		4
        /*0000*/ 	.byte	0x04, 0x37
        /*0002*/ 	.short	(.L_5482 - .L_5481)
.L_5481:
        /*0004*/ 	.word	0x00000082


	//----- nvinfo : EIATTR_KPARAM_INFO
	.align		4
.L_5482:
        /*0008*/ 	.byte	0x04, 0x17
        /*000a*/ 	.short	(.L_5484 - .L_5483)
.L_5483:
        /*000c*/ 	.word	0x00000000
        /*0010*/ 	.short	0x0001
        /*0012*/ 	.short	0x0008
        /*0014*/ 	.byte	0x00, 0xf0, 0x61, 0x08


	//----- nvinfo : EIATTR_KPARAM_INFO
	.align		4
.L_5484:
        /*0018*/ 	.byte	0x04, 0x17
        /*001a*/ 	.short	(.L_5486 - .L_5485)
.L_5485:
        /*001c*/ 	.word	0x00000000
        /*0020*/ 	.short	0x0000
        /*0022*/ 	.short	0x0000
        /*0024*/ 	.byte	0x00, 0xf0, 0x11, 0x00


	//----- nvinfo : EIATTR_SPARSE_MMA_MASK
	.align		4
.L_5486:
        /*0028*/ 	.byte	0x03, 0x50
        /*002a*/ 	.short	0x0000


	//----- nvinfo : EIATTR_MAXREG_COUNT
	.align		4
        /*002c*/ 	.byte	0x03, 0x1b
        /*002e*/ 	.short	0x0080


	//----- nvinfo : EIATTR_EXTERNS
	.align		4
        /*0030*/ 	.byte	0x04, 0x0f
        /*0032*/ 	.short	(.L_5488 - .L_5487)


	//   ....[0]....
	.align		4
.L_5487:
        /*0034*/ 	.word	index@(__assertfail)


	//----- nvinfo : EIATTR_MERCURY_ISA_VERSION
	.align		4
.L_5488:
        /*0038*/ 	.byte	0x03, 0x5f
        /*003a*/ 	.short	0x0101


	//----- nvinfo : EIATTR_SYSCALL_OFFSETS
	.align		4
        /*003c*/ 	.byte	0x04, 0x46
        /*003e*/ 	.short	(.L_5490 - .L_5489)


	//   ....[0]....
.L_5489:
        /*0040*/ 	.word	0x000022d0


	//   ....[1]....
        /*0044*/ 	.word	0x000031e0


	//   ....[2]....
        /*0048*/ 	.word	0x00005500


	//   ....[3]....
        /*004c*/ 	.word	0x00006410


	//   ....[4]....
        /*0050*/ 	.word	0x00008720


	//   ....[5]....
        /*0054*/ 	.word	0x00009630


	//   ....[6]....
        /*0058*/ 	.word	0x0000b930


	//   ....[7]....
        /*005c*/ 	.word	0x0000c840


	//----- nvinfo : EIATTR_EXIT_INSTR_OFFSETS
	.align		4
.L_5490:
        /*0060*/ 	.byte	0x04, 0x1c
        /*0062*/ 	.short	(.L_5492 - .L_5491)


	//   ....[0]....
.L_5491:
        /*0064*/ 	.word	0x000096f0


	//   ....[1]....
        /*0068*/ 	.word	0x0000bb20


	//   ....[2]....
        /*006c*/ 	.word	0x0000bb40


	//   ....[3]....
        /*0070*/ 	.word	0x0000bbe0


	//   ....[4]....
        /*0074*/ 	.word	0x0000bc10


	//   ....[5]....
        /*0078*/ 	.word	0x0000bc30


	//   ....[6]....
        /*007c*/ 	.word	0x0000bcc0


	//   ....[7]....
        /*0080*/ 	.word	0x0000bd00


	//   ....[8]....
        /*0084*/ 	.word	0x0000bda0


	//   ....[9]....
        /*0088*/ 	.word	0x0000bdf0


	//   ....[10]....
        /*008c*/ 	.word	0x0000be20


	//   ....[11]....
        /*0090*/ 	.word	0x0000bec0


	//   ....[12]....
        /*0094*/ 	.word	0x0000bf00


	//   ....[13]....
        /*0098*/ 	.word	0x0000c090


	//   ....[14]....
        /*009c*/ 	.word	0x0000c1f0


	//   ....[15]....
        /*00a0*/ 	.word	0x0000c230


	//   ....[16]....
        /*00a4*/ 	.word	0x0000c2d0


	//   ....[17]....
        /*00a8*/ 	.word	0x0000c450


	//   ....[18]....
        /*00ac*/ 	.word	0x0000c5d0


	//   ....[19]....
        /*00b0*/ 	.word	0x0000c740


	//   ....[20]....
        /*00b4*/ 	.word	0x0000c850


	//   ....[21]....
        /*00b8*/ 	.word	0x0000c890


	//   ....[22]....
        /*00bc*/ 	.word	0x0000c8c0


	//----- nvinfo : EIATTR_MAX_THREADS
	.align		4
.L_5492:
        /*00c0*/ 	.byte	0x04, 0x05
        /*00c2*/ 	.short	(.L_5494 - .L_5493)
.L_5493:
        /*00c4*/ 	.word	0x00000080
        /*00c8*/ 	.word	0x00000001
        /*00cc*/ 	.word	0x00000001


	//----- nvinfo : EIATTR_CRS_STACK_SIZE
	.align		4
.L_5494:
        /*00d0*/ 	.byte	0x04, 0x1e
        /*00d2*/ 	.short	(.L_5496 - .L_5495)
.L_5495:
        /*00d4*/ 	.word	0x00000000


	//----- nvinfo : EIATTR_CBANK_PARAM_SIZE
	.align		4
.L_5496:
        /*00d8*/ 	.byte	0x03, 0x19
        /*00da*/ 	.short	0x0220


	//----- nvinfo : EIATTR_PARAM_CBANK
	.align		4
        /*00dc*/ 	.byte	0x04, 0x0a
        /*00de*/ 	.short	(.L_5498 - .L_5497)
	.align		4
.L_5497:
        /*00e0*/ 	.word	index@(.nv.constant0._ZN2at6native18elementwise_kernelILi128ELi4EZNS0_15gpu_kernel_implINS0_13AUnaryFunctorIN3c108BFloat16ES5_bZZZNS0_22logical_or_kernel_cudaERNS_14TensorIteratorEENKUlvE0_clEvENKUlvE8_clEvEUlS5_S5_E_EEEEvRNS_18TensorIteratorBaseERKT_EUliE_EEviT1_)
        /*00e4*/ 	.short	0x0210
        /*00e6*/ 	.short	0x0220


	//----- nvinfo : EIATTR_SW_WAR
	.align		4
.L_5498:
        /*00e8*/ 	.byte	0x04, 0x36
        /*00ea*/ 	.short	(.L_5500 - .L_5499)
.L_5499:
        /*00ec*/ 	.word	0x00000008
.L_5500:


//--------------------- .nv.info._ZN2at6native27unrolled_elementwise_kernelINS0_13AUnaryFunctorIN3c108BFloat16ES4_bZZZNS0_22logical_or_kernel_cudaERNS_14TensorIteratorEENKUlvE0_clEvENKUlvE8_clEvEUlS4_S4_E_EESt5arrayIPcLm2EELi4E23TrivialOffsetCalculatorILi1EjESF_NS0_6memory12LoadWithCastILi1EEENSG_13StoreWithCastILi1EEEEEviT_T0_T2_T3_T4_T5_ --------------------------
	.section	.nv.info._ZN2at6native27unrolled_elementwise_kernelINS0_13AUnaryFunctorIN3c108BFloat16ES4_bZZZNS0_22logical_or_kernel_cudaERNS_14TensorIteratorEENKUlvE0_clEvENKUlvE8_clEvEUlS4_S4_E_EESt5arrayIPcLm2EELi4E23TrivialOffsetCalculatorILi1EjESF_NS0_6memory12LoadWithCastILi1EEENSG_13StoreWithCastILi1EEEEEviT_T0_T2_T3_T4_T5_,"",@"SHT_CUDA_INFO"
	.sectionflags	@""
	.align	4


	//----- nvinfo : EIATTR_CUDA_API_VERSION
	.align		4
        /*0000*/ 	.byte	0x04, 0x37
        /*0002*/ 	.short	(.L_5502 - .L_5501)
.L_5501:
        /*0004*/ 	.word	0x00000082


	//----- nvinfo : EIATTR_KPARAM_INFO
	.align		4
.L_5502:
        /*0008*/ 	.byte	0x04, 0x17
        /*000a*/ 	.short	(.L_5504 - .L_5503)
.L_5503:
        /*000c*/ 	.word	0x00000000
        /*0010*/ 	.short	0x0006
        /*0012*/ 	.short	0x0024
        /*0014*/ 	.byte	0x00, 0xf0, 0x21, 0x00


	//----- nvinfo : EIATTR_KPARAM_INFO
	.align		4
.L_5504:
        /*0018*/ 	.byte	0x04, 0x17
        /*001a*/ 	.short	(.L_5506 - .L_5505)
.L_5505:
        /*001c*/ 	.word	0x00000000
        /*0020*/ 	.short	0x0005
        /*0022*/ 	.short	0x001c
        /*0024*/ 	.byte	0x00, 0xf0, 0x21, 0x00


	//----- nvinfo : EIATTR_KPARAM_INFO
	.align		4
.L_5506:
        /*0028*/ 	.byte	0x04, 0x17
        /*002a*/ 	.short	(.L_5508 - .L_5507)
.L_5507:
        /*002c*/ 	.word	0x00000000
        /*0030*/ 	.short	0x0004
        /*0032*/ 	.short	0x0019
        /*0034*/ 	.byte	0x00, 0xf0, 0x05, 0x00


	//----- nvinfo : EIATTR_KPARAM_INFO
	.align		4
.L_5508:
        /*0038*/ 	.byte	0x04, 0x17
        /*003a*/ 	.short	(.L_5510 - .L_5509)
.L_5509:
        /*003c*/ 	.word	0x00000000
        /*0040*/ 	.short	0x0003
        /*0042*/ 	.short	0x0018
        /*0044*/ 	.byte	0x00, 0xf0, 0x05, 0x00


	//----- nvinfo : EIATTR_KPARAM_INFO
	.align		4
.L_5510:
        /*0048*/ 	.byte	0x04, 0x17
        /*004a*/ 	.short	(.L_5512 - .L_5511)
.L_5511:
        /*004c*/ 	.word	0x00000000
        /*0050*/ 	.short	0x0002
        /*0052*/ 	.short	0x0008
        /*0054*/ 	.byte	0x00, 0xf0, 0x41, 0x00


	//----- nvinfo : EIATTR_KPARAM_INFO
	.align		4
.L_5512:
        /*0058*/ 	.byte	0x04, 0x17
        /*005a*/ 	.short	(.L_5514 - .L_5513)
.L_5513:
        /*005c*/ 	.word	0x00000000
        /*0060*/ 	.short	0x0001
        /*0062*/ 	.short	0x0004
        /*0064*/ 	.byte	0x00, 0xf0, 0x11, 0x00


	//----- nvinfo : EIATTR_KPARAM_INFO
	.align		4
.L_5514:
        /*0068*/ 	.byte	0x04, 0x17
        /*006a*/ 	.short	(.L_5516 - .L_5515)
.L_5515:
        /*006c*/ 	.word	0x00000000
        /*0070*/ 	.short	0x0000
        /*0072*/ 	.short	0x0000
        /*0074*/ 	.byte	0x00, 0xf0, 0x11, 0x00


	//----- nvinfo : EIATTR_SPARSE_MMA_MASK
	.align		4
.L_5516:
        /*0078*/ 	.byte	0x03, 0x50
        /*007a*/ 	.short	0x0000


	//----- nvinfo : EIATTR_MAXREG_COUNT
	.align		4
        /*007c*/ 	.byte	0x03, 0x1b
        /*007e*/ 	.short	0x00ff


	//----- nvinfo : EIATTR_EXTERNS
	.align		4
        /*0080*/ 	.byte	0x04, 0x0f
        /*0082*/ 	.short	(.L_5518 - .L_5517)


	//   ....[0]....
	.align		4
.L_5517:
        /*0084*/ 	.word	index@(__assertfail)


	//----- nvinfo : EIATTR_MERCURY_ISA_VERSION
	.align		4
.L_5518:
        /*0088*/ 	.byte	0x03, 0x5f
        /*008a*/ 	.short	0x0101


	//----- nvinfo : EIATTR_SYSCALL_OFFSETS
	.align		4
        /*008c*/ 	.byte	0x04, 0x46
        /*008e*/ 	.short	(.L_5520 - .L_5519)


	//   ....[0]....
.L_5519:
        /*0090*/ 	.word	0x000010e0


	//   ....[1]....
        /*0094*/ 	.word	0x00002220


	//   ....[2]....
        /*0098*/ 	.word	0x00003370


	//   ....[3]....
        /*009c*/ 	.word	0x00004490


	//   ....[4]....
        /*00a0*/ 	.word	0x000058f0


	//   ....[5]....
        /*00a4*/ 	.word	0x00006920


	//   ....[6]....
        /*00a8*/ 	.word	0x00007910


	//   ....[7]....
        /*00ac*/ 	.word	0x00008900


	//----- nvinfo : EIATTR_EXIT_INSTR_OFFSETS
	.align		4
.L_5520:
        /*00b0*/ 	.byte	0x04, 0x1c
        /*00b2*/ 	.short	(.L_5522 - .L_5521)


	//   ....[0]....
.L_5521:
        /*00b4*/ 	.word	0x000079f0


	//   ....[1]....
        /*00b8*/ 	.word	0x00007b20


	//   ....[2]....
        /*00bc*/ 	.word	0x00007b40


	//   ....[3]....
        /*00c0*/ 	.word	0x00007c00


	//   ....[4]....
        /*00c4*/ 	.word	0x00007c40


	//   ....[5]....
        /*00c8*/ 	.word	0x00007c80


	//   ....[6]....
        /*00cc*/ 	.word	0x00007d10


	//   ....[7]....
        /*00d0*/ 	.word	0x00007d50


	//   ....[8]....
        /*00d4*/ 	.word	0x00007df0


	//   ....[9]....
        /*00d8*/ 	.word	0x00007e40


	//   ....[10]....
        /*00dc*/ 	.word	0x00007e90


	//   ....[11]....
        /*00e0*/ 	.word	0x00007f50


	//   ....[12]....
        /*00e4*/ 	.word	0x00007fb0


	//   ....[13]....
        /*00e8*/ 	.word	0x00008140


	//   ....[14]....
        /*00ec*/ 	.word	0x000082a0


	//   ....[15]....
        /*00f0*/ 	.word	0x000082e0


	//   ....[16]....
        /*00f4*/ 	.word	0x000083a0


	//   ....[17]....
        /*00f8*/ 	.word	0x00008520


	//   ....[18]....
        /*00fc*/ 	.word	0x000086a0


	//   ....[19]....
        /*0100*/ 	.word	0x00008800


	//   ....[20]....
        /*0104*/ 	.word	0x00008910


	//   ....[21]....
        /*0108*/ 	.word	0x00008970


	//   ....[22]....
        /*010c*/ 	.word	0x000089b0


	//----- nvinfo : EIATTR_MAX_THREADS
	.align		4
.L_5522:
        /*0110*/ 	.byte	0x04, 0x05
        /*0112*/ 	.short	(.L_5524 - .L_5523)
.L_5523:
        /*0114*/ 	.word	0x00000080
        /*0118*/ 	.word	0x00000001
        /*011c*/ 	.word	0x00000001


	//----- nvinfo : EIATTR_CRS_STACK_SIZE
	.align		4
.L_5524:
        /*0120*/ 	.byte	0x04, 0x1e
        /*0122*/ 	.short	(.L_5526 - .L_5525)
.L_5525:
        /*0124*/ 	.word	0x00000000


	//----- nvinfo : EIATTR_CBANK_PARAM_SIZE
	.align		4
.L_5526:
        /*0128*/ 	.byte	0x03, 0x19
        /*012a*/ 	.short	0x002c


	//----- nvinfo : EIATTR_PARAM_CBANK
	.align		4
        /*012c*/ 	.byte	0x04, 0x0a
        /*012e*/ 	.short	(.L_5528 - .L_5527)
	.align		4
.L_5527:
        /*0130*/ 	.word	index@(.nv.constant0._ZN2at6native27unrolled_elementwise_kernelINS0_13AUnaryFunctorIN3c108BFloat16ES4_bZZZNS0_22logical_or_kernel_cudaERNS_14TensorIteratorEENKUlvE0_clEvENKUlvE8_clEvEUlS4_S4_E_EESt5arrayIPcLm2EELi4E23TrivialOffsetCalculatorILi1EjESF_NS0_6memory12LoadWithCastILi1EEENSG_13StoreWithCastILi1EEEEEviT_T0_T2_T3_T4_T5_)
        /*0134*/ 	.short	0x0210
        /*0136*/ 	.short	0x002c


	//----- nvinfo : EIATTR_SW_WAR
	.align		4
.L_5528:
        /*0138*/ 	.byte	0x04, 0x36
        /*013a*/ 	.short	(.L_5530 - .L_5529)
.L_5529:
        /*013c*/ 	.word	0x00000008
.L_5530:


//--------------------- .nv.info._ZN2at6native18elementwise_kernelILi128ELi4EZNS0_22gpu_kernel_impl_nocastINS0_13AUnaryFunctorIN3c108BFloat16ES5_bZZZNS0_22logical_or_kernel_cudaERNS_14TensorIteratorEENKUlvE0_clEvENKUlvE8_clEvEUlS5_S5_E_EEEEvRNS_18TensorIteratorBaseERKT_EUliE_EEviT1_ --------------------------
	.section	.nv.info._ZN2at6native18elementwise_kernelILi128ELi4EZNS0_22gpu_kernel_impl_nocastINS0_13AUnaryFunctorIN3c108BFloat16ES5_bZZZNS0_22logical_or_kernel_cudaERNS_14TensorIteratorEENKUlvE0_clEvENKUlvE8_clEvEUlS5_S5_E_EEEEvRNS_18TensorIteratorBaseERKT_EUliE_EEviT1_,"",@"SHT_CUDA_INFO"
	.sectionflags	@""
	.align	4


	//----- nvinfo : EIATTR_CUDA_API_VERSION
	.align		4
        /*0000*/ 	.byte	0x04, 0x37
        /*0002*/ 	.short	(.L_5532 - .L_5531)
.L_5531:
        /*0004*/ 	.word	0x00000082


	//----- nvinfo : EIATTR_KPARAM_INFO
	.align		4
.L_5532:
        /*0008*/ 	.byte	0x04, 0x17
        /*000a*/ 	.short	(.L_5534 - .L_5533)
.L_5533:
        /*000c*/ 	.word	0x00000000
        /*0010*/ 	.short	0x0001
        /*0012*/ 	.short	0x0008
        /*0014*/ 	.byte	0x00, 0xf0, 0x61, 0x08


	//----- nvinfo : EIATTR_KPARAM_INFO
	.align		4
.L_5534:
        /*0018*/ 	.byte	0x04, 0x17
        /*001a*/ 	.short	(.L_5536 - .L_5535)
.L_5535:
        /*001c*/ 	.word	0x00000000
        /*0020*/ 	.short	0x0000
        /*0022*/ 	.short	0x0000
        /*0024*/ 	.byte	0x00, 0xf0, 0x11, 0x00


	//----- nvinfo : EIATTR_SPARSE_MMA_MASK
	.align		4
.L_5536:
        /*0028*/ 	.byte	0x03, 0x50
        /*002a*/ 	.short	0x0000


	//----- nvinfo : EIATTR_MAXREG_COUNT
	.align		4
        /*002c*/ 	.byte	0x03, 0x1b
        /*002e*/ 	.short	0x0080


	//----- nvinfo : EIATTR_MERCURY_ISA_VERSION
	.align		4
        /*0030*/ 	.byte	0x03, 0x5f
        /*0032*/ 	.short	0x0101


	//----- nvinfo : EIATTR_EXIT_INSTR_OFFSETS
	.align		4
        /*0034*/ 	.byte	0x04, 0x1c
        /*0036*/ 	.short	(.L_5538 - .L_5537)


	//   ....[0]....
.L_5537:
        /*0038*/ 	.word	0x00003c90


	//   ....[1]....
        /*003c*/ 	.word	0x00005060


	//----- nvinfo : EIATTR_MAX_THREADS
	.align		4
.L_5538:
        /*0040*/ 	.byte	0x04, 0x05
        /*0042*/ 	.short	(.L_5540 - .L_5539)
.L_5539:
        /*0044*/ 	.word	0x00000080
        /*0048*/ 	.word	0x00000001
        /*004c*/ 	.word	0x00000001


	//----- nvinfo : EIATTR_CRS_STACK_SIZE
	.align		4
.L_5540:
        /*0050*/ 	.byte	0x04, 0x1e
        /*0052*/ 	.short	(.L_5542 - .L_5541)
.L_5541:
        /*0054*/ 	.word	0x00000000


	//----- nvinfo : EIATTR_CBANK_PARAM_SIZE
	.align		4
.L_5542:
        /*0058*/ 	.byte	0x03, 0x19
        /*005a*/ 	.short	0x0220


	//----- nvinfo : EIATTR_PARAM_CBANK
	.align		4
        /*005c*/ 	.byte	0x04, 0x0a
        /*005e*/ 	.short	(.L_5544 - .L_5543)
	.align		4
.L_5543:
        /*0060*/ 	.word	index@(.nv.constant0._ZN2at6native18elementwise_kernelILi128ELi4EZNS0_22gpu_kernel_impl_nocastINS0_13AUnaryFunctorIN3c108BFloat16ES5_bZZZNS0_22logical_or_kernel_cudaERNS_14TensorIteratorEENKUlvE0_clEvENKUlvE8_clEvEUlS5_S5_E_EEEEvRNS_18TensorIteratorBaseERKT_EUliE_EEviT1_)
        /*0064*/ 	.short	0x0210
        /*0066*/ 	.short	0x0220


	//----- nvinfo : EIATTR_SW_WAR
	.align		4
.L_5544:
        /*0068*/ 	.byte	0x04, 0x36
        /*006a*/ 	.short	(.L_5546 - .L_5545)
.L_5545:
        /*006c*/ 	.word	0x00000008
.L_5546:


//--------------------- .nv.info._ZN2at6native27unrolled_elementwise_kernelINS0_13AUnaryFunctorIN3c108BFloat16ES4_bZZZNS0_22logical_or_kernel_cudaERNS_14TensorIteratorEENKUlvE0_clEvENKUlvE8_clEvEUlS4_S4_E_EESt5arrayIPcLm2EELi4E23TrivialOffsetCalculatorILi1EjESF_NS0_6memory15LoadWithoutCastENSG_16StoreWithoutCastEEEviT_T0_T2_T3_T4_T5_ --------------------------
	.section	.nv.info._ZN2at6native27unrolled_elementwise_kernelINS0_13AUnaryFunctorIN3c108BFloat16ES4_bZZZNS0_22logical_or_kernel_cudaERNS_14TensorIteratorEENKUlvE0_clEvENKUlvE8_clEvEUlS4_S4_E_EESt5arrayIPcLm2EELi4E23TrivialOffsetCalculatorILi1EjESF_NS0_6memory15LoadWithoutCastENSG_16StoreWithoutCastEEEviT_T0_T2_T3_T4_T5_,"",@"SHT_CUDA_INFO"
	.sectionflags	@""
	.align	4


	//----- nvinfo : EIATTR_CUDA_API_VERSION
	.align		4
        /*0000*/ 	.byte	0x04, 0x37
        /*0002*/ 	.short	(.L_5548 - .L_5547)
.L_5547:
        /*0004*/ 	.word	0x00000082


	//----- nvinfo : EIATTR_KPARAM_INFO
	.align		4
.L_5548:
        /*0008*/ 	.byte	0x04, 0x17
        /*000a*/ 	.short	(.L_5550 - .L_5549)
.L_5549:
        /*000c*/ 	.word	0x00000000
        /*0010*/ 	.short	0x0006
        /*0012*/ 	.short	0x001b
        /*0014*/ 	.byte	0x00, 0xf0, 0x05, 0x00


	//----- nvinfo : EIATTR_KPARAM_INFO
	.align		4
.L_5550:
        /*0018*/ 	.byte	0x04, 0x17
        /*001a*/ 	.short	(.L_5552 - .L_5551)
.L_5551:
        /*001c*/ 	.word	0x00000000
        /*0020*/ 	.short	0x0005
        /*0022*/ 	.short	0x001a
        /*0024*/ 	.byte	0x00, 0xf0, 0x05, 0x00


	//----- nvinfo : EIATTR_KPARAM_INFO
	.align		4
.L_5552:
        /*0028*/ 	.byte	0x04, 0x17
        /*002a*/ 	.short	(.L_5554 - .L_5553)
.L_5553:
        /*002c*/ 	.word	0x00000000
        /*0030*/ 	.short	0x0004
        /*0032*/ 	.short	0x0019
        /*0034*/ 	.byte	0x00, 0xf0, 0x05, 0x00


	//----- nvinfo : EIATTR_KPARAM_INFO
	.align		4
.L_5554:
        /*0038*/ 	.byte	0x04, 0x17
        /*003a*/ 	.short	(.L_5556 - .L_5555)
.L_5555:
        /*003c*/ 	.word	0x00000000
        /*0040*/ 	.short	0x0003
        /*0042*/ 	.short	0x0018
        /*0044*/ 	.byte	0x00, 0xf0, 0x05, 0x00


	//----- nvinfo : EIATTR_KPARAM_INFO
	.align		4
.L_5556:
        /*0048*/ 	.byte	0x04, 0x17
        /*004a*/ 	.short	(.L_5558 - .L_5557)
.L_5557:
        /*004c*/ 	.word	0x00000000
        /*0050*/ 	.short	0x0002
        /*0052*/ 	.short	0x0008
        /*0054*/ 	.byte	0x00, 0xf0, 0x41, 0x00


	//----- nvinfo : EIATTR_KPARAM_INFO
	.align		4
.L_5558:
        /*0058*/ 	.byte	0x04, 0x17
        /*005a*/ 	.short	(.L_5560 - .L_5559)
.L_5559:
        /*005c*/ 	.word	0x00000000
        /*0060*/ 	.short	0x0001
        /*0062*/ 	.short	0x0004
        /*0064*/ 	.byte	0x00, 0xf0, 0x11, 0x00


	//----- nvinfo : EIATTR_KPARAM_INFO
	.align		4
.L_5560:
        /*0068*/ 	.byte	0x04, 0x17
        /*006a*/ 	.short	(.L_5562 - .L_5561)
.L_5561:
        /*006c*/ 	.word	0x00000000
        /*0070*/ 	.short	0x0000
        /*0072*/ 	.short	0x0000
        /*0074*/ 	.byte	0x00, 0xf0, 0x11, 0x00


	//----- nvinfo : EIATTR_SPARSE_MMA_MASK
	.align		4
.L_5562:
        /*0078*/ 	.byte	0x03, 0x50
        /*007a*/ 	.short	0x0000


	//----- nvinfo : EIATTR_MAXREG_COUNT
	.align		4
        /*007c*/ 	.byte	0x03, 0x1b
        /*007e*/ 	.short	0x00ff


	//----- nvinfo : EIATTR_MERCURY_ISA_VERSION
	.align		4
        /*0080*/ 	.byte	0x03, 0x5f
        /*0082*/ 	.short	0x0101


	//----- nvinfo : EIATTR_EXIT_INSTR_OFFSETS
	.align		4
        /*0084*/ 	.byte	0x04, 0x1c
        /*0086*/ 	.short	(.L_5564 - .L_5563)


	//   ....[0]....
.L_5563:
        /*0088*/ 	.word	0x000006b0


	//   ....[1]....
        /*008c*/ 	.word	0x00000710


	//----- nvinfo : EIATTR_MAX_THREADS
	.align		4
.L_5564:
        /*0090*/ 	.byte	0x04, 0x05
        /*0092*/ 	.short	(.L_5566 - .L_5565)
.L_5565:
        /*0094*/ 	.word	0x00000080
        /*0098*/ 	.word	0x00000001
        /*009c*/ 	.word	0x00000001


	//----- nvinfo : EIATTR_CRS_STACK_SIZE
	.align		4
.L_5566:
        /*00a0*/ 	.byte	0x04, 0x1e
        /*00a2*/ 	.short	(.L_5568 - .L_5567)
.L_5567:
        /*00a4*/ 	.word	0x00000000


	//----- nvinfo : EIATTR_CBANK_PARAM_SIZE
	.align		4
.L_5568:
        /*00a8*/ 	.byte	0x03, 0x19
        /*00aa*/ 	.short	0x001c


	//----- nvinfo : EIATTR_PARAM_CBANK
	.align		4
        /*00ac*/ 	.byte	0x04, 0x0a
        /*00ae*/ 	.short	(.L_5570 - .L_5569)
	.align		4
.L_5569:
        /*00b0*/ 	.word	index@(.nv.constant0._ZN2at6native27unrolled_elementwise_kernelINS0_13AUnaryFunctorIN3c108BFloat16ES4_bZZZNS0_22logical_or_kernel_cudaERNS_14TensorIteratorEENKUlvE0_clEvENKUlvE8_clEvEUlS4_S4_E_EESt5arrayIPcLm2EELi4E23TrivialOffsetCalculatorILi1EjESF_NS0_6memory15LoadWithoutCastENSG_16StoreWithoutCastEEEviT_T0_T2_T3_T4_T5_)
        /*00b4*/ 	.short	0x0210
        /*00b6*/ 	.short	0x001c


	//----- nvinfo : EIATTR_SW_WAR
	.align		4
.L_5570:
        /*00b8*/ 	.byte	0x04, 0x36
        /*00ba*/ 	.short	(.L_5572 - .L_5571)
.L_5571:
        /*00bc*/ 	.word	0x00000008
.L_5572:


//--------------------- .nv.info._ZN2at6native29vectorized_elementwise_kernelILi2ENS0_13AUnaryFunctorIN3c108BFloat16ES4_bZZZNS0_22logical_or_kernel_cudaERNS_14TensorIteratorEENKUlvE0_clEvENKUlvE8_clEvEUlS4_S4_E_EESt5arrayIPcLm2EEEEviT0_T1_ --------------------------
	.section	.nv.info._ZN2at6native29vectorized_elementwise_kernelILi2ENS0_13AUnaryFunctorIN3c108BFloat16ES4_bZZZNS0_22logical_or_kernel_cudaERNS_14TensorIteratorEENKUlvE0_clEvENKUlvE8_clEvEUlS4_S4_E_EESt5arrayIPcLm2EEEEviT0_T1_,"",@"SHT_CUDA_INFO"
	.sectionflags	@""
	.align	4


	//----- nvinfo : EIATTR_CUDA_API_VERSION
	.align		4
        /*0000*/ 	.byte	0x04, 0x37
        /*0002*/ 	.short	(.L_5574 - .L_5573)
.L_5573:
        /*0004*/ 	.word	0x00000082


	//----- nvinfo : EIATTR_KPARAM_INFO
	.align		4
.L_5574:
        /*0008*/ 	.byte	0x04, 0x17
        /*000a*/ 	.short	(.L_5576 - .L_5575)
.L_5575:
        /*000c*/ 	.word	0x00000000
        /*0010*/ 	.short	0x0002
        /*0012*/ 	.short	0x0008
        /*0014*/ 	.byte	0x00, 0xf0, 0x41, 0x00


	//----- nvinfo : EIATTR_KPARAM_INFO
	.align		4
.L_5576:
        /*0018*/ 	.byte	0x04, 0x17
        /*001a*/ 	.short	(.L_5578 - .L_5577)
.L_5577:
        /*001c*/ 	.word	0x00000000
        /*0020*/ 	.short	0x0001
        /*0022*/ 	.short	0x0004
        /*0024*/ 	.byte	0x00, 0xf0, 0x11, 0x00


	//----- nvinfo : EIATTR_KPARAM_INFO
	.align		4
.L_5578:
        /*0028*/ 	.byte	0x04, 0x17
        /*002a*/ 	.short	(.L_5580 - .L_5579)
.L_5579:
        /*002c*/ 	.word	0x00000000
        /*0030*/ 	.short	0x0000
        /*0032*/ 	.short	0x0000
        /*0034*/ 	.byte	0x00, 0xf0, 0x11, 0x00


	//----- nvinfo : EIATTR_SPARSE_MMA_MASK
	.align		4
.L_5580:
        /*0038*/ 	.byte	0x03, 0x50
        /*003a*/ 	.short	0x0000


	//----- nvinfo : EIATTR_MAXREG_COUNT
	.align		4
        /*003c*/ 	.byte	0x03, 0x1b
        /*003e*/ 	.short	0x00ff


	//----- nvinfo : EIATTR_MERCURY_ISA_VERSION
	.align		4
        /*0040*/ 	.byte	0x03, 0x5f
        /*0042*/ 	.short	0x0101


	//----- nvinfo : EIATTR_EXIT_INSTR_OFFSETS
	.align		4
        /*0044*/ 	.byte	0x04, 0x1c
        /*0046*/ 	.short	(.L_5582 - .L_5581)


	//   ....[0]....
.L_5581:
        /*0048*/ 	.word	0x00000430


	//   ....[1]....
        /*004c*/ 	.word	0x00001180


	//   ....[2]....
        /*0050*/ 	.word	0x000011e0


	//----- nvinfo : EIATTR_MAX_THREADS
	.align		4
.L_5582:
        /*0054*/ 	.byte	0x04, 0x05
        /*0056*/ 	.short	(.L_5584 - .L_5583)
.L_5583:
        /*0058*/ 	.word	0x00000080
        /*005c*/ 	.word	0x00000001
        /*0060*/ 	.word	0x00000001


	//----- nvinfo : EIATTR_CRS_STACK_SIZE
	.align		4
.L_5584:
        /*0064*/ 	.byte	0x04, 0x1e
        /*0066*/ 	.short	(.L_5586 - .L_5585)
.L_5585:
        /*0068*/ 	.word	0x00000000


	//----- nvinfo : EIATTR_CBANK_PARAM_SIZE
	.align		4
.L_5586:
        /*006c*/ 	.byte	0x03, 0x19
        /*006e*/ 	.short	0x0018


	//----- nvinfo : EIATTR_PARAM_CBANK
	.align		4
        /*0070*/ 	.byte	0x04, 0x0a
        /*0072*/ 	.short	(.L_5588 - .L_5587)
	.align		4
.L_5587:
        /*0074*/ 	.word	index@(.nv.constant0._ZN2at6native29vectorized_elementwise_kernelILi2ENS0_13AUnaryFunctorIN3c108BFloat16ES4_bZZZNS0_22logical_or_kernel_cudaERNS_14TensorIteratorEENKUlvE0_clEvENKUlvE8_clEvEUlS4_S4_E_EESt5arrayIPcLm2EEEEviT0_T1_)
        /*0078*/ 	.short	0x0210
        /*007a*/ 	.short	0x0018


	//----- nvinfo : EIATTR_SW_WAR
	.align		4
.L_5588:
        /*007c*/ 	.byte	0x04, 0x36
        /*007e*/ 	.short	(.L_5590 - .L_5589)
.L_5589:
        /*0080*/ 	.word	0x00000008
.L_5590:


//--------------------- .nv.info._ZN2at6native29vectorized_elementwise_kernelILi4ENS0_13AUnaryFunctorIN3c108BFloat16ES4_bZZZNS0_22logical_or_kernel_cudaERNS_14TensorIteratorEENKUlvE0_clEvENKUlvE8_clEvEUlS4_S4_E_EESt5arrayIPcLm2EEEEviT0_T1_ --------------------------
	.section	.nv.info._ZN2at6native29vectorized_elementwise_kernelILi4ENS0_13AUnaryFunctorIN3c108BFloat16ES4_bZZZNS0_22logical_or_kernel_cudaERNS_14TensorIteratorEENKUlvE0_clEvENKUlvE8_clEvEUlS4_S4_E_EESt5arrayIPcLm2EEEEviT0_T1_,"",@"SHT_CUDA_INFO"
	.sectionflags	@""
	.align	4


	//----- nvinfo : EIATTR_CUDA_API_VERSION
	.align		4
        /*0000*/ 	.byte	0x04, 0x37
        /*0002*/ 	.short	(.L_5592 - .L_5591)
.L_5591:
        /*0004*/ 	.word	0x00000082


	//----- nvinfo : EIATTR_KPARAM_INFO
	.align		4
.L_5592:
        /*0008*/ 	.byte	0x04, 0x17
        /*000a*/ 	.short	(.L_5594 - .L_5593)
.L_5593:
        /*000c*/ 	.word	0x00000000
        /*0010*/ 	.short	0x0002
        /*0012*/ 	.short	0x0008
        /*0014*/ 	.byte	0x00, 0xf0, 0x41, 0x00


	//----- nvinfo : EIATTR_KPARAM_INFO
	.align		4
.L_5594:
        /*0018*/ 	.byte	0x04, 0x17
        /*001a*/ 	.short	(.L_5596 - .L_5595)
.L_5595:
        /*001c*/ 	.word	0x00000000
        /*0020*/ 	.short	0x0001
        /*0022*/ 	.short	0x0004
        /*0024*/ 	.byte	0x00, 0xf0, 0x11, 0x00


	//----- nvinfo : EIATTR_KPARAM_INFO
	.align		4
.L_5596:
        /*0028*/ 	.byte	0x04, 0x17
        /*002a*/ 	.short	(.L_5598 - .L_5597)
.L_5597:
        /*002c*/ 	.word	0x00000000
        /*0030*/ 	.short	0x0000
        /*0032*/ 	.short	0x0000
        /*0034*/ 	.byte	0x00, 0xf0, 0x11, 0x00


	//----- nvinfo : EIATTR_SPARSE_MMA_MASK
	.align		4
.L_5598:
        /*0038*/ 	.byte	0x03, 0x50
        /*003a*/ 	.short	0x0000


	//----- nvinfo : EIATTR_MAXREG_COUNT
	.align		4
        /*003c*/ 	.byte	0x03, 0x1b
        /*003e*/ 	.short	0x00ff


	//----- nvinfo : EIATTR_MERCURY_ISA_VERSION
	.align		4
        /*0040*/ 	.byte	0x03, 0x5f
        /*0042*/ 	.short	0x0101


	//----- nvinfo : EIATTR_EXIT_INSTR_OFFSETS
	.align		4
        /*0044*/ 	.byte	0x04, 0x1c
        /*0046*/ 	.short	(.L_5600 - .L_5599)


	//   ....[0]....
.L_5599:
        /*0048*/ 	.word	0x00000430


	//   ....[1]....
        /*004c*/ 	.word	0x00001180


	//   ....[2]....
        /*0050*/ 	.word	0x000011e0


	//----- nvinfo : EIATTR_MAX_THREADS
	.align		4
.L_5600:
        /*0054*/ 	.byte	0x04, 0x05
        /*0056*/ 	.short	(.L_5602 - .L_5601)
.L_5601:
        /*0058*/ 	.word	0x00000080
        /*005c*/ 	.word	0x00000001
        /*0060*/ 	.word	0x00000001


	//----- nvinfo : EIATTR_CRS_STACK_SIZE
	.align		4
.L_5602:
        /*0064*/ 	.byte	0x04, 0x1e
        /*0066*/ 	.short	(.L_5604 - .L_5603)
.L_5603:
        /*0068*/ 	.word	0x00000000


	//----- nvinfo : EIATTR_CBANK_PARAM_SIZE
	.align		4
.L_5604:
        /*006c*/ 	.byte	0x03, 0x19
        /*006e*/ 	.short	0x0018


	//----- nvinfo : EIATTR_PARAM_CBANK
	.align		4
        /*0070*/ 	.byte	0x04, 0x0a
        /*0072*/ 	.short	(.L_5606 - .L_5605)
	.align		4
.L_5605:
        /*0074*/ 	.word	index@(.nv.constant0._ZN2at6native29vectorized_elementwise_kernelILi4ENS0_13AUnaryFunctorIN3c108BFloat16ES4_bZZZNS0_22logical_or_kernel_cudaERNS_14TensorIteratorEENKUlvE0_clEvENKUlvE8_clEvEUlS4_S4_E_EESt5arrayIPcLm2EEEEviT0_T1_)
        /*0078*/ 	.short	0x0210
        /*007a*/ 	.short	0x0018


	//----- nvinfo : EIATTR_SW_WAR
	.align		4
.L_5606:
        /*007c*/ 	.byte	0x04, 0x36
        /*007e*/ 	.short	(.L_5608 - .L_5607)
.L_5607:
        /*0080*/ 	.word	0x00000008
.L_5608:


//--------------------- .nv.info._ZN2at6native29vectorized_elementwise_kernelILi8ENS0_13AUnaryFunctorIN3c108BFloat16ES4_bZZZNS0_22logical_or_kernel_cudaERNS_14TensorIteratorEENKUlvE0_clEvENKUlvE8_clEvEUlS4_S4_E_EESt5arrayIPcLm2EEEEviT0_T1_ --------------------------
	.section	.nv.info._ZN2at6native29vectorized_elementwise_kernelILi8ENS0_13AUnaryFunctorIN3c108BFloat16ES4_bZZZNS0_22logical_or_kernel_cudaERNS_14TensorIteratorEENKUlvE0_clEvENKUlvE8_clEvEUlS4_S4_E_EESt5arrayIPcLm2EEEEviT0_T1_,"",@"SHT_CUDA_INFO"
	.sectionflags	@""
	.align	4


	//----- nvinfo : EIATTR_CUDA_API_VERSION
	.align		4
        /*0000*/ 	.byte	0x04, 0x37
        /*0002*/ 	.short	(.L_5610 - .L_5609)
.L_5609:
        /*0004*/ 	.word	0x00000082


	//----- nvinfo : EIATTR_KPARAM_INFO
	.align		4
.L_5610:
        /*0008*/ 	.byte	0x04, 0x17
        /*000a*/ 	.short	(.L_5612 - .L_5611)
.L_5611:
        /*000c*/ 	.word	0x00000000
        /*0010*/ 	.short	0x0002
        /*0012*/ 	.short	0x0008
        /*0014*/ 	.byte	0x00, 0xf0, 0x41, 0x00


	//----- nvinfo : EIATTR_KPARAM_INFO
	.align		4
.L_5612:
        /*0018*/ 	.byte	0x04, 0x17
        /*001a*/ 	.short	(.L_5614 - .L_5613)
.L_5613:
        /*001c*/ 	.word	0x00000000
        /*0020*/ 	.short	0x0001
        /*0022*/ 	.short	0x0004
        /*0024*/ 	.byte	0x00, 0xf0, 0x11, 0x00


	//----- nvinfo : EIATTR_KPARAM_INFO
	.align		4
.L_5614:
        /*0028*/ 	.byte	0x04, 0x17
        /*002a*/ 	.short	(.L_5616 - .L_5615)
.L_5615:
        /*002c*/ 	.word	0x00000000
        /*0030*/ 	.short	0x0000
        /*0032*/ 	.short	0x0000
        /*0034*/ 	.byte	0x00, 0xf0, 0x11, 0x00


	//----- nvinfo : EIATTR_SPARSE_MMA_MASK
	.align		4
.L_5616:
        /*0038*/ 	.byte	0x03, 0x50
        /*003a*/ 	.short	0x0000


	//----- nvinfo : EIATTR_MAXREG_COUNT
	.align		4
        /*003c*/ 	.byte	0x03, 0x1b
        /*003e*/ 	.short	0x00ff


	//----- nvinfo : EIATTR_MERCURY_ISA_VERSION
	.align		4
        /*0040*/ 	.byte	0x03, 0x5f
        /*0042*/ 	.short	0x0101


	//----- nvinfo : EIATTR_EXIT_INSTR_OFFSETS
	.align		4
        /*0044*/ 	.byte	0x04, 0x1c
        /*0046*/ 	.short	(.L_5618 - .L_5617)


	//   ....[0]....
.L_5617:
        /*0048*/ 	.word	0x00000430


	//   ....[1]....
        /*004c*/ 	.word	0x00001180


	//   ....[2]....
        /*0050*/ 	.word	0x000011e0


	//----- nvinfo : EIATTR_MAX_THREADS
	.align		4
.L_5618:
        /*0054*/ 	.byte	0x04, 0x05
        /*0056*/ 	.short	(.L_5620 - .L_5619)
.L_5619:
        /*0058*/ 	.word	0x00000080
        /*005c*/ 	.word	0x00000001
        /*0060*/ 	.word	0x00000001


	//----- nvinfo : EIATTR_CRS_STACK_SIZE
	.align		4
.L_5620:
        /*0064*/ 	.byte	0x04, 0x1e
        /*0066*/ 	.short	(.L_5622 - .L_5621)
.L_5621:
        /*0068*/ 	.word	0x00000000


	//----- nvinfo : EIATTR_CBANK_PARAM_SIZE
	.align		4
.L_5622:
        /*006c*/ 	.byte	0x03, 0x19
        /*006e*/ 	.short	0x0018


	//----- nvinfo : EIATTR_PARAM_CBANK
	.align		4
        /*0070*/ 	.byte	0x04, 0x0a
        /*0072*/ 	.short	(.L_5624 - .L_5623)
	.align		4
.L_5623:
        /*0074*/ 	.word	index@(.nv.constant0._ZN2at6native29vectorized_elementwise_kernelILi8ENS0_13AUnaryFunctorIN3c108BFloat16ES4_bZZZNS0_22logical_or_kernel_cudaERNS_14TensorIteratorEENKUlvE0_clEvENKUlvE8_clEvEUlS4_S4_E_EESt5arrayIPcLm2EEEEviT0_T1_)
        /*0078*/ 	.short	0x0210
        /*007a*/ 	.short	0x0018


	//----- nvinfo : EIATTR_SW_WAR
	.align		4
.L_5624:
        /*007c*/ 	.byte	0x04, 0x36
        /*007e*/ 	.short	(.L_5626 - .L_5625)
.L_5625:
        /*0080*/ 	.word	0x00000008
.L_5626:


//--------------------- .nv.info._ZN2at6native18elementwise_kernelILi128ELi4EZNS0_15gpu_kernel_implINS0_13BinaryFunctorIN3c108BFloat16ES5_bZZZNS0_22logical_or_kernel_cudaERNS_14TensorIteratorEENKUlvE0_clEvENKUlvE8_clEvEUlS5_S5_E_EEEEvRNS_18TensorIteratorBaseERKT_EUliE_EEviT1_ --------------------------
	.section	.nv.info._ZN2at6native18elementwise_kernelILi128ELi4EZNS0_15gpu_kernel_implINS0_13BinaryFunctorIN3c108BFloat16ES5_bZZZNS0_22logical_or_kernel_cudaERNS_14TensorIteratorEENKUlvE0_clEvENKUlvE8_clEvEUlS5_S5_E_EEEEvRNS_18TensorIteratorBaseERKT_EUliE_EEviT1_,"",@"SHT_CUDA_INFO"
	.sectionflags	@""
	.align	4


	//----- nvinfo : EIATTR_CUDA_API_VERSION
	.align		4
        /*0000*/ 	.byte	0x04, 0x37
        /*0002*/ 	.short	(.L_5628 - .L_5627)
.L_5627:
        /*0004*/ 	.word	0x00000082


	//----- nvinfo : EIATTR_KPARAM_INFO
	.align		4
.L_5628:
        /*0008*/ 	.byte	0x04, 0x17
        /*000a*/ 	.short	(.L_5630 - .L_5629)
.L_5629:
        /*000c*/ 	.word	0x00000000
        /*0010*/ 	.short	0x0001
        /*0012*/ 	.short	0x0008
        /*0014*/ 	.byte	0x00, 0xf0, 0x21, 0x0a


	//----- nvinfo : EIATTR_KPARAM_INFO
	.align		4
.L_5630:
        /*0018*/ 	.byte	0x04, 0x17
        /*001a*/ 	.short	(.L_5632 - .L_5631)
.L_5631:
        /*001c*/ 	.word	0x00000000
        /*0020*/ 	.short	0x0000
        /*0022*/ 	.short	0x0000
        /*0024*/ 	.byte	0x00, 0xf0, 0x11, 0x00


	//----- nvinfo : EIATTR_SPARSE_MMA_MASK
	.align		4
.L_5632:
        /*0028*/ 	.byte	0x03, 0x50
        /*002a*/ 	.short	0x0000


	//----- nvinfo : EIATTR_MAXREG_COUNT
	.align		4
        /*002c*/ 	.byte	0x03, 0x1b
        /*002e*/ 	.short	0x0080


	//----- nvinfo : EIATTR_EXTERNS
	.align		4
        /*0030*/ 	.byte	0x04, 0x0f
        /*0032*/ 	.short	(.L_5634 - .L_5633)


	//   ....[0]....
	.align		4
.L_5633:
        /*0034*/ 	.word	index@(__assertfail)


	//----- nvinfo : EIATTR_MERCURY_ISA_VERSION
	.align		4
.L_5634:
        /*0038*/ 	.byte	0x03, 0x5f
        /*003a*/ 	.short	0x0101


	//----- nvinfo : EIATTR_SYSCALL_OFFSETS
	.align		4
        /*003c*/ 	.byte	0x04, 0x46
        /*003e*/ 	.short	(.L_5636 - .L_5635)


	//   ....[0]....
.L_5635:
        /*0040*/ 	.word	0x000026f0


	//   ....[1]....
        /*0044*/ 	.word	0x000036c0


	//   ....[2]....
        /*0048*/ 	.word	0x000045c0


	//   ....[3]....
        /*004c*/ 	.word	0x00006cf0


	//   ....[4]....
        /*0050*/ 	.word	0x00007cc0


	//   ....[5]....
        /*0054*/ 	.word	0x00008bc0


	//   ....[6]....
        /*0058*/ 	.word	0x0000b2e0


	//   ....[7]....
        /*005c*/ 	.word	0x0000c2b0


	//   ....[8]....
        /*0060*/ 	.word	0x0000d1b0


	//   ....[9]....
        /*0064*/ 	.word	0x0000f8c0


	//   ....[10]....
        /*0068*/ 	.word	0x00010890


	//   ....[11]....
        /*006c*/ 	.word	0x00011790


	//----- nvinfo : EIATTR_EXIT_INSTR_OFFSETS
	.align		4
.L_5636:
        /*0070*/ 	.byte	0x04, 0x1c
        /*0072*/ 	.short	(.L_5638 - .L_5637)


	//   ....[0]....
.L_5637:
        /*0074*/ 	.word	0x0000d270


	//   ....[1]....
        /*0078*/ 	.word	0x00010a70


	//   ....[2]....
        /*007c*/ 	.word	0x00010a90


	//   ....[3]....
        /*0080*/ 	.word	0x00010b30


	//   ....[4]....
        /*0084*/ 	.word	0x00010b60


	//   ....[5]....
        /*0088*/ 	.word	0x00010b80


	//   ....[6]....
        /*008c*/ 	.word	0x00010c10


	//   ....[7]....
        /*0090*/ 	.word	0x00010c50


	//   ....[8]....
        /*0094*/ 	.word	0x00010cf0


	//   ....[9]....
        /*0098*/ 	.word	0x00010d40


	//   ....[10]....
        /*009c*/ 	.word	0x00010d70


	//   ....[11]....
        /*00a0*/ 	.word	0x00010e10


	//   ....[12]....
        /*00a4*/ 	.word	0x00010e50


	//   ....[13]....
        /*00a8*/ 	.word	0x00010fe0


	//   ....[14]....
        /*00ac*/ 	.word	0x00011140


	//   ....[15]....
        /*00b0*/ 	.word	0x00011180


	//   ....[16]....
        /*00b4*/ 	.word	0x00011220


	//   ....[17]....
        /*00b8*/ 	.word	0x000113a0


	//   ....[18]....
        /*00bc*/ 	.word	0x00011520


	//   ....[19]....
        /*00c0*/ 	.word	0x00011690


	//   ....[20]....
        /*00c4*/ 	.word	0x000117a0


	//   ....[21]....
        /*00c8*/ 	.word	0x000117e0


	//   ....[22]....
        /*00cc*/ 	.word	0x00011810


	//----- nvinfo : EIATTR_MAX_THREADS
	.align		4
.L_5638:
        /*00d0*/ 	.byte	0x04, 0x05
        /*00d2*/ 	.short	(.L_5640 - .L_5639)
.L_5639:
        /*00d4*/ 	.word	0x00000080
        /*00d8*/ 	.word	0x00000001
        /*00dc*/ 	.word	0x00000001


	//----- nvinfo : EIATTR_CRS_STACK_SIZE
	.align		4
.L_5640:
        /*00e0*/ 	.byte	0x04, 0x1e
        /*00e2*/ 	.short	(.L_5642 - .L_5641)
.L_5641:
        /*00e4*/ 	.word	0x00000000


	//----- nvinfo : EIATTR_CBANK_PARAM_SIZE
	.align		4
.L_5642:
        /*00e8*/ 	.byte	0x03, 0x19
        /*00ea*/ 	.short	0x0290


	//----- nvinfo : EIATTR_PARAM_CBANK
	.align		4
        /*00ec*/ 	.byte	0x04, 0x0a
        /*00ee*/ 	.short	(.L_5644 - .L_5643)
	.align		4
.L_5643:
        /*00f0*/ 	.word	index@(.nv.constant0._ZN2at6native18elementwise_kernelILi128ELi4EZNS0_15gpu_kernel_implINS0_13BinaryFunctorIN3c108BFloat16ES5_bZZZNS0_22logical_or_kernel_cudaERNS_14TensorIteratorEENKUlvE0_clEvENKUlvE8_clEvEUlS5_S5_E_EEEEvRNS_18TensorIteratorBaseERKT_EUliE_EEviT1_)
        /*00f4*/ 	.short	0x0210
        /*00f6*/ 	.short	0x0290


	//----- nvinfo : EIATTR_SW_WAR
	.align		4
.L_5644:
        /*00f8*/ 	.byte	0x04, 0x36
        /*00fa*/ 	.short	(.L_5646 - .L_5645)
.L_5645:
        /*00fc*/ 	.word	0x00000008
.L_5646:


//--------------------- .nv.info._ZN2at6native27unrolled_elementwise_kernelINS0_13BinaryFunctorIN3c108BFloat16ES4_bZZZNS0_22logical_or_kernel_cudaERNS_14TensorIteratorEENKUlvE0_clEvENKUlvE8_clEvEUlS4_S4_E_EESt5arrayIPcLm3EELi4E23TrivialOffsetCalculatorILi2EjESE_ILi1EjENS0_6memory12LoadWithCastILi2EEENSH_13StoreWithCastILi1EEEEEviT_T0_T2_T3_T4_T5_ --------------------------
	.section	.nv.info._ZN2at6native27unrolled_elementwise_kernelINS0_13BinaryFunctorIN3c108BFloat16ES4_bZZZNS0_22logical_or_kernel_cudaERNS_14TensorIteratorEENKUlvE0_clEvENKUlvE8_clEvEUlS4_S4_E_EESt5arrayIPcLm3EELi4E23TrivialOffsetCalculatorILi2EjESE_ILi1EjENS0_6memory12LoadWithCastILi2EEENSH_13StoreWithCastILi1EEEEEviT_T0_T2_T3_T4_T5_,"",@"SHT_CUDA_INFO"
	.sectionflags	@""
	.align	4


	//----- nvinfo : EIATTR_CUDA_API_VERSION
	.align		4
        /*0000*/ 	.byte	0x04, 0x37
        /*0002*/ 	.short	(.L_5648 - .L_5647)
.L_5647:
        /*0004*/ 	.word	0x00000082


	//----- nvinfo : EIATTR_KPARAM_INFO
	.align		4
.L_5648:
        /*0008*/ 	.byte	0x04, 0x17
        /*000a*/ 	.short	(.L_5650 - .L_5649)
.L_5649:
        /*000c*/ 	.word	0x00000000
        /*0010*/ 	.short	0x0006
        /*0012*/ 	.short	0x0030
        /*0014*/ 	.byte	0x00, 0xf0, 0x21, 0x00


	//----- nvinfo : EIATTR_KPARAM_INFO
	.align		4
.L_5650:
        /*0018*/ 	.byte	0x04, 0x17
        /*001a*/ 	.short	(.L_5652 - .L_5651)
.L_5651:
        /*001c*/ 	.word	0x00000000
        /*0020*/ 	.short	0x0005
        /*0022*/ 	.short	0x0024
        /*0024*/ 	.byte	0x00, 0xf0, 0x31, 0x00


	//----- nvinfo : EIATTR_KPARAM_INFO
	.align		4
.L_5652:
        /*0028*/ 	.byte	0x04, 0x17
        /*002a*/ 	.short	(.L_5654 - .L_5653)
.L_5653:
        /*002c*/ 	.word	0x00000000
        /*0030*/ 	.short	0x0004
        /*0032*/ 	.short	0x0021
        /*0034*/ 	.byte	0x00, 0xf0, 0x05, 0x00


	//----- nvinfo : EIATTR_KPARAM_INFO
	.align		4
.L_5654:
        /*0038*/ 	.byte	0x04, 0x17
        /*003a*/ 	.short	(.L_5656 - .L_5655)
.L_5655:
        /*003c*/ 	.word	0x00000000
        /*0040*/ 	.short	0x0003
        /*0042*/ 	.short	0x0020
        /*0044*/ 	.byte	0x00, 0xf0, 0x05, 0x00


	//----- nvinfo : EIATTR_KPARAM_INFO
	.align		4
.L_5656:
        /*0048*/ 	.byte	0x04, 0x17
        /*004a*/ 	.short	(.L_5658 - .L_5657)
.L_5657:
        /*004c*/ 	.word	0x00000000
        /*0050*/ 	.short	0x0002
        /*0052*/ 	.short	0x0008
        /*0054*/ 	.byte	0x00, 0xf0, 0x61, 0x00


	//----- nvinfo : EIATTR_KPARAM_INFO
	.align		4
.L_5658:
        /*0058*/ 	.byte	0x04, 0x17
        /*005a*/ 	.short	(.L_5660 - .L_5659)
.L_5659:
        /*005c*/ 	.word	0x00000000
        /*0060*/ 	.short	0x0001
        /*0062*/ 	.short	0x0004
        /*0064*/ 	.byte	0x00, 0xf0, 0x05, 0x00


	//----- nvinfo : EIATTR_KPARAM_INFO
	.align		4
.L_5660:
        /*0068*/ 	.byte	0x04, 0x17
        /*006a*/ 	.short	(.L_5662 - .L_5661)
.L_5661:
        /*006c*/ 	.word	0x00000000
        /*0070*/ 	.short	0x0000
        /*0072*/ 	.short	0x0000
        /*0074*/ 	.byte	0x00, 0xf0, 0x11, 0x00


	//----- nvinfo : EIATTR_SPARSE_MMA_MASK
	.align		4
.L_5662:
        /*0078*/ 	.byte	0x03, 0x50
        /*007a*/ 	.short	0x0000


	//----- nvinfo : EIATTR_MAXREG_COUNT
	.align		4
        /*007c*/ 	.byte	0x03, 0x1b
        /*007e*/ 	.short	0x00ff


	//----- nvinfo : EIATTR_EXTERNS
	.align		4
        /*0080*/ 	.byte	0x04, 0x0f
        /*0082*/ 	.short	(.L_5664 - .L_5663)


	//   ....[0]....
	.align		4
.L_5663:
        /*0084*/ 	.word	index@(__assertfail)


	//----- nvinfo : EIATTR_MERCURY_ISA_VERSION
	.align		4
.L_5664:
        /*0088*/ 	.byte	0x03, 0x5f
        /*008a*/ 	.short	0x0101


	//----- nvinfo : EIATTR_SYSCALL_OFFSETS
	.align		4
        /*008c*/ 	.byte	0x04, 0x46
        /*008e*/ 	.short	(.L_5666 - .L_5665)


	//   ....[0]....
.L_5665:
        /*0090*/ 	.word	0x000010f0


	//   ....[1]....
        /*0094*/ 	.word	0x000021b0


	//   ....[2]....
        /*0098*/ 	.word	0x000032f0


	//   ....[3]....
        /*009c*/ 	.word	0x000043b0


	//   ....[4]....
        /*00a0*/ 	.word	0x00005500


	//   ....[5]....
        /*00a4*/ 	.word	0x000065d0


	//   ....[6]....
        /*00a8*/ 	.word	0x00007700


	//   ....[7]....
        /*00ac*/ 	.word	0x000086e0


	//   ....[8]....
        /*00b0*/ 	.word	0x00009b00


	//   ....[9]....
        /*00b4*/ 	.word	0x0000ab30


	//   ....[10]....
        /*00b8*/ 	.word	0x0000bb20


	//   ....[11]....
        /*00bc*/ 	.word	0x0000cb10


	//----- nvinfo : EIATTR_EXIT_INSTR_OFFSETS
	.align		4
.L_5666:
        /*00c0*/ 	.byte	0x04, 0x1c
        /*00c2*/ 	.short	(.L_5668 - .L_5667)


	//   ....[0]....
.L_5667:
        /*00c4*/ 	.word	0x0000bc00


	//   ....[1]....
        /*00c8*/ 	.word	0x0000bd30


	//   ....[2]....
        /*00cc*/ 	.word	0x0000bd50


	//   ....[3]....
        /*00d0*/ 	.word	0x0000be10


	//   ....[4]....
        /*00d4*/ 	.word	0x0000be50


	//   ....[5]....
        /*00d8*/ 	.word	0x0000be90


	//   ....[6]....
        /*00dc*/ 	.word	0x0000bf20


	//   ....[7]....
        /*00e0*/ 	.word	0x0000bf60


	//   ....[8]....
        /*00e4*/ 	.word	0x0000c000


	//   ....[9]....
        /*00e8*/ 	.word	0x0000c050


	//   ....[10]....
        /*00ec*/ 	.word	0x0000c0a0


	//   ....[11]....
        /*00f0*/ 	.word	0x0000c160


	//   ....[12]....
        /*00f4*/ 	.word	0x0000c1c0


	//   ....[13]....
        /*00f8*/ 	.word	0x0000c350


	//   ....[14]....
        /*00fc*/ 	.word	0x0000c4b0


	//   ....[15]....
        /*0100*/ 	.word	0x0000c4f0


	//   ....[16]....
        /*0104*/ 	.word	0x0000c5b0


	//   ....[17]....
        /*0108*/ 	.word	0x0000c730


	//   ....[18]....
        /*010c*/ 	.word	0x0000c8b0


	//   ....[19]....
        /*0110*/ 	.word	0x0000ca10


	//   ....[20]....
        /*0114*/ 	.word	0x0000cb20


	//   ....[21]....
        /*0118*/ 	.word	0x0000cb80


	//   ....[22]....
        /*011c*/ 	.word	0x0000cbc0


	//----- nvinfo : EIATTR_MAX_THREADS
	.align		4
.L_5668:
        /*0120*/ 	.byte	0x04, 0x05
        /*0122*/ 	.short	(.L_5670 - .L_5669)
.L_5669:
        /*0124*/ 	.word	0x00000080
        /*0128*/ 	.word	0x00000001
        /*012c*/ 	.word	0x00000001


	//----- nvinfo : EIATTR_CRS_STACK_SIZE
	.align		4
.L_5670:
        /*0130*/ 	.byte	0x04, 0x1e
        /*0132*/ 	.short	(.L_5672 - .L_5671)
.L_5671:
        /*0134*/ 	.word	0x00000000


	//----- nvinfo : EIATTR_CBANK_PARAM_SIZE
	.align		4
.L_5672:
        /*0138*/ 	.byte	0x03, 0x19
        /*013a*/ 	.short	0x0038


	//----- nvinfo : EIATTR_PARAM_CBANK
	.align		4
        /*013c*/ 	.byte	0x04, 0x0a
        /*013e*/ 	.short	(.L_5674 - .L_5673)
	.align		4
.L_5673:
        /*0140*/ 	.word	index@(.nv.constant0._ZN2at6native27unrolled_elementwise_kernelINS0_13BinaryFunctorIN3c108BFloat16ES4_bZZZNS0_22logical_or_kernel_cudaERNS_14TensorIteratorEENKUlvE0_clEvENKUlvE8_clEvEUlS4_S4_E_EESt5arrayIPcLm3EELi4E23TrivialOffsetCalculatorILi2EjESE_ILi1EjENS0_6memory12LoadWithCastILi2EEENSH_13StoreWithCastILi1EEEEEviT_T0_T2_T3_T4_T5_)
        /*0144*/ 	.short	0x0210
        /*0146*/ 	.short	0x0038


	//----- nvinfo : EIATTR_SW_WAR
	.align		4
.L_5674:
        /*0148*/ 	.byte	0x04, 0x36
        /*014a*/ 	.short	(.L_5676 - .L_5675)
.L_5675:
        /*014c*/ 	.word	0x00000008
.L_5676:


//--------------------- .nv.info._ZN2at6native18elementwise_kernelILi128ELi4EZNS0_22gpu_kernel_impl_nocastINS0_13BinaryFunctorIN3c108BFloat16ES5_bZZZNS0_22logical_or_kernel_cudaERNS_14TensorIteratorEENKUlvE0_clEvENKUlvE8_clEvEUlS5_S5_E_EEEEvRNS_18TensorIteratorBaseERKT_EUliE_EEviT1_ --------------------------
	.section	.nv.info._ZN2at6native18elementwise_kernelILi128ELi4EZNS0_22gpu_kernel_impl_nocastINS0_13BinaryFunctorIN3c108BFloat16ES5_bZZZNS0_22logical_or_kernel_cudaERNS_14TensorIteratorEENKUlvE0_clEvENKUlvE8_clEvEUlS5_S5_E_EEEEvRNS_18TensorIteratorBaseERKT_EUliE_EEviT1_,"",@"SHT_CUDA_INFO"
	.sectionflags	@""
	.align	4


	//----- nvinfo : EIATTR_CUDA_API_VERSION
	.align		4
        /*0000*/ 	.byte	0x04, 0x37
        /*0002*/ 	.short	(.L_5678 - .L_5677)
.L_5677:
        /*0004*/ 	.word	0x00000082


	//----- nvinfo : EIATTR_KPARAM_INFO
	.align		4
.L_5678:
        /*0008*/ 	.byte	0x04, 0x17
        /*000a*/ 	.short	(.L_5680 - .L_5679)
.L_5679:
        /*000c*/ 	.word	0x00000000
        /*0010*/ 	.short	0x0001
        /*0012*/ 	.short	0x0008
        /*0014*/ 	.byte	0x00, 0xf0, 0x21, 0x0a


	//----- nvinfo : EIATTR_KPARAM_INFO
	.align		4
.L_5680:
        /*0018*/ 	.byte	0x04, 0x17
        /*001a*/ 	.short	(.L_5682 - .L_5681)
.L_5681:
        /*001c*/ 	.word	0x00000000
        /*0020*/ 	.short	0x0000
        /*0022*/ 	.short	0x0000
        /*0024*/ 	.byte	0x00, 0xf0, 0x11, 0x00


	//----- nvinfo : EIATTR_SPARSE_MMA_MASK
	.align		4
.L_5682:
        /*0028*/ 	.byte	0x03, 0x50
        /*002a*/ 	.short	0x0000


	//----- nvinfo : EIATTR_MAXREG_COUNT
	.align		4
        /*002c*/ 	.byte	0x03, 0x1b
        /*002e*/ 	.short	0x0080


	//----- nvinfo : EIATTR_MERCURY_ISA_VERSION
	.align		4
        /*0030*/ 	.byte	0x03, 0x5f
        /*0032*/ 	.short	0x0101


	//----- nvinfo : EIATTR_EXIT_INSTR_OFFSETS
	.align		4
        /*0034*/ 	.byte	0x04, 0x1c
        /*0036*/ 	.short	(.L_5684 - .L_5683)


	//   ....[0]....
.L_5683:
        /*0038*/ 	.word	0x00004710


	//   ....[1]....
        /*003c*/ 	.word	0x00005e60


	//----- nvinfo : EIATTR_MAX_THREADS
	.align		4
.L_5684:
        /*0040*/ 	.byte	0x04, 0x05
        /*0042*/ 	.short	(.L_5686 - .L_5685)
.L_5685:
        /*0044*/ 	.word	0x00000080
        /*0048*/ 	.word	0x00000001
        /*004c*/ 	.word	0x00000001


	//----- nvinfo : EIATTR_CRS_STACK_SIZE
	.align		4
.L_5686:
        /*0050*/ 	.byte	0x04, 0x1e
        /*0052*/ 	.short	(.L_5688 - .L_5687)
.L_5687:
        /*0054*/ 	.word	0x00000000


	//----- nvinfo : EIATTR_CBANK_PARAM_SIZE
	.align		4
.L_5688:
        /*0058*/ 	.byte	0x03, 0x19
        /*005a*/ 	.short	0x0290


	//----- nvinfo : EIATTR_PARAM_CBANK
	.align		4
        /*005c*/ 	.byte	0x04, 0x0a
        /*005e*/ 	.short	(.L_5690 - .L_5689)
	.align		4
.L_5689:
        /*0060*/ 	.word	index@(.nv.constant0._ZN2at6native18elementwise_kernelILi128ELi4EZNS0_22gpu_kernel_impl_nocastINS0_13BinaryFunctorIN3c108BFloat16ES5_bZZZNS0_22logical_or_kernel_cudaERNS_14TensorIteratorEENKUlvE0_clEvENKUlvE8_clEvEUlS5_S5_E_EEEEvRNS_18TensorIteratorBaseERKT_EUliE_EEviT1_)
        /*0064*/ 	.short	0x0210
        /*0066*/ 	.short	0x0290


	//----- nvinfo : EIATTR_SW_WAR
	.align		4
.L_5690:
        /*0068*/ 	.byte	0x04, 0x36
        /*006a*/ 	.short	(.L_5692 - .L_5691)
.L_5691:
        /*006c*/ 	.word	0x00000008
.L_5692:


//--------------------- .nv.info._ZN2at6native27unrolled_elementwise_kernelINS0_13BinaryFunctorIN3c108BFloat16ES4_bZZZNS0_22logical_or_kernel_cudaERNS_14TensorIteratorEENKUlvE0_clEvENKUlvE8_clEvEUlS4_S4_E_EESt5arrayIPcLm3EELi4E23TrivialOffsetCalculatorILi2EjESE_ILi1EjENS0_6memory15LoadWithoutCastENSH_16StoreWithoutCastEEEviT_T0_T2_T3_T4_T5_ --------------------------
	.section	.nv.info._ZN2at6native27unrolled_elementwise_kernelINS0_13BinaryFunctorIN3c108BFloat16ES4_bZZZNS0_22logical_or_kernel_cudaERNS_14TensorIteratorEENKUlvE0_clEvENKUlvE8_clEvEUlS4_S4_E_EESt5arrayIPcLm3EELi4E23TrivialOffsetCalculatorILi2EjESE_ILi1EjENS0_6memory15LoadWithoutCastENSH_16StoreWithoutCastEEEviT_T0_T2_T3_T4_T5_,"",@"SHT_CUDA_INFO"
	.sectionflags	@""
	.align	4


	//----- nvinfo : EIATTR_CUDA_API_VERSION
	.align		4
        /*0000*/ 	.byte	0x04, 0x37
        /*0002*/ 	.short	(.L_5694 - .L_5693)
.L_5693:
        /*0004*/ 	.word	0x00000082


	//----- nvinfo : EIATTR_KPARAM_INFO
	.align		4
.L_5694:
        /*0008*/ 	.byte	0x04, 0x17
        /*000a*/ 	.short	(.L_5696 - .L_5695)
.L_5695:
        /*000c*/ 	.word	0x00000000
        /*0010*/ 	.short	0x0006
        /*0012*/ 	.short	0x0023
        /*0014*/ 	.byte	0x00, 0xf0, 0x05, 0x00


	//----- nvinfo : EIATTR_KPARAM_INFO
	.align		4
.L_5696:
        /*0018*/ 	.byte	0x04, 0x17
        /*001a*/ 	.short	(.L_5698 - .L_5697)
.L_5697:
        /*001c*/ 	.word	0x00000000
        /*0020*/ 	.short	0x0005
        /*0022*/ 	.short	0x0022
        /*0024*/ 	.byte	0x00, 0xf0, 0x05, 0x00


	//----- nvinfo : EIATTR_KPARAM_INFO
	.align		4
.L_5698:
        /*0028*/ 	.byte	0x04, 0x17
        /*002a*/ 	.short	(.L_5700 - .L_5699)
.L_5699:
        /*002c*/ 	.word	0x00000000
        /*0030*/ 	.short	0x0004
        /*0032*/ 	.short	0x0021
        /*0034*/ 	.byte	0x00, 0xf0, 0x05, 0x00


	//----- nvinfo : EIATTR_KPARAM_INFO
	.align		4
.L_5700:
        /*0038*/ 	.byte	0x04, 0x17
        /*003a*/ 	.short	(.L_5702 - .L_5701)
.L_5701:
        /*003c*/ 	.word	0x00000000
        /*0040*/ 	.short	0x0003
        /*0042*/ 	.short	0x0020
        /*0044*/ 	.byte	0x00, 0xf0, 0x05, 0x00


	//----- nvinfo : EIATTR_KPARAM_INFO
	.align		4
.L_5702:
        /*0048*/ 	.byte	0x04, 0x17
        /*004a*/ 	.short	(.L_5704 - .L_5703)
.L_5703:
        /*004c*/ 	.word	0x00000000
        /*0050*/ 	.short	0x0002
        /*0052*/ 	.short	0x0008
        /*0054*/ 	.byte	0x00, 0xf0, 0x61, 0x00


	//----- nvinfo : EIATTR_KPARAM_INFO
	.align		4
.L_5704:
        /*0058*/ 	.byte	0x04, 0x17
        /*005a*/ 	.short	(.L_5706 - .L_5705)
.L_5705:
        /*005c*/ 	.word	0x00000000
        /*0060*/ 	.short	0x0001
        /*0062*/ 	.short	0x0004
        /*0064*/ 	.byte	0x00, 0xf0, 0x05, 0x00


	//----- nvinfo : EIATTR_KPARAM_INFO
	.align		4
.L_5706:
        /*0068*/ 	.byte	0x04, 0x17
        /*006a*/ 	.short	(.L_5708 - .L_5707)
.L_5707:
        /*006c*/ 	.word	0x00000000
        /*0070*/ 	.short	0x0000
        /*0072*/ 	.short	0x0000
        /*0074*/ 	.byte	0x00, 0xf0, 0x11, 0x00


	//----- nvinfo : EIATTR_SPARSE_MMA_MASK
	.align		4
.L_5708:
        /*0078*/ 	.byte	0x03, 0x50
        /*007a*/ 	.short	0x0000


	//----- nvinfo : EIATTR_MAXREG_COUNT
	.align		4
        /*007c*/ 	.byte	0x03, 0x1b
        /*007e*/ 	.short	0x00ff


	//----- nvinfo : EIATTR_MERCURY_ISA_VERSION
	.align		4
        /*0080*/ 	.byte	0x03, 0x5f
        /*0082*/ 	.short	0x0101


	//----- nvinfo : EIATTR_EXIT_INSTR_OFFSETS
	.align		4
        /*0084*/ 	.byte	0x04, 0x1c
        /*0086*/ 	.short	(.L_5710 - .L_5709)


	//   ....[0]....
.L_5709:
        /*0088*/ 	.word	0x00000780


	//   ....[1]....
        /*008c*/ 	.word	0x000007e0


	//----- nvinfo : EIATTR_MAX_THREADS
	.align		4
.L_5710:
        /*0090*/ 	.byte	0x04, 0x05
        /*0092*/ 	.short	(.L_5712 - .L_5711)
.L_5711:
        /*0094*/ 	.word	0x00000080
        /*0098*/ 	.word	0x00000001
        /*009c*/ 	.word	0x00000001


	//----- nvinfo : EIATTR_CRS_STACK_SIZE
	.align		4
.L_5712:
        /*00a0*/ 	.byte	0x04, 0x1e
        /*00a2*/ 	.short	(.L_5714 - .L_5713)
.L_5713:
        /*00a4*/ 	.word	0x00000000


	//----- nvinfo : EIATTR_CBANK_PARAM_SIZE
	.align		4
.L_5714:
        /*00a8*/ 	.byte	0x03, 0x19
        /*00aa*/ 	.short	0x0024


	//----- nvinfo : EIATTR_PARAM_CBANK
	.align		4
        /*00ac*/ 	.byte	0x04, 0x0a
        /*00ae*/ 	.short	(.L_5716 - .L_5715)
	.align		4
.L_5715:
        /*00b0*/ 	.word	index@(.nv.constant0._ZN2at6native27unrolled_elementwise_kernelINS0_13BinaryFunctorIN3c108BFloat16ES4_bZZZNS0_22logical_or_kernel_cudaERNS_14TensorIteratorEENKUlvE0_clEvENKUlvE8_clEvEUlS4_S4_E_EESt5arrayIPcLm3EELi4E23TrivialOffsetCalculatorILi2EjESE_ILi1EjENS0_6memory15LoadWithoutCastENSH_16StoreWithoutCastEEEviT_T0_T2_T3_T4_T5_)
        /*00b4*/ 	.short	0x0210
        /*00b6*/ 	.short	0x0024


	//----- nvinfo : EIATTR_SW_WAR
	.align		4
.L_5716:
        /*00b8*/ 	.byte	0x04, 0x36
        /*00ba*/ 	.short	(.L_5718 - .L_5717)
.L_5717:
        /*00bc*/ 	.word	0x00000008
.L_5718:


//--------------------- .nv.info._ZN2at6native29vectorized_elementwise_kernelILi2ENS0_13BinaryFunctorIN3c108BFloat16ES4_bZZZNS0_22logical_or_kernel_cudaERNS_14TensorIteratorEENKUlvE0_clEvENKUlvE8_clEvEUlS4_S4_E_EESt5arrayIPcLm3EEEEviT0_T1_ --------------------------
	.section	.nv.info._ZN2at6native29vectorized_elementwise_kernelILi2ENS0_13BinaryFunctorIN3c108BFloat16ES4_bZZZNS0_22logical_or_kernel_cudaERNS_14TensorIteratorEENKUlvE0_clEvENKUlvE8_clEvEUlS4_S4_E_EESt5arrayIPcLm3EEEEviT0_T1_,"",@"SHT_CUDA_INFO"
	.sectionflags	@""
	.align	4


	//----- nvinfo : EIATTR_CUDA_API_VERSION
	.align		4
        /*0000*/ 	.byte	0x04, 0x37
        /*0002*/ 	.short	(.L_5720 - .L_5719)
.L_5719:
        /*0004*/ 	.word	0x00000082


	//----- nvinfo : EIATTR_KPARAM_INFO
	.align		4
.L_5720:
        /*0008*/ 	.byte	0x04, 0x17
        /*000a*/ 	.short	(.L_5722 - .L_5721)
.L_5721:
        /*000c*/ 	.word	0x00000000
        /*0010*/ 	.short	0x0002
        /*0012*/ 	.short	0x0008
        /*0014*/ 	.byte	0x00, 0xf0, 0x61, 0x00


	//----- nvinfo : EIATTR_KPARAM_INFO
	.align		4
.L_5722:
        /*0018*/ 	.byte	0x04, 0x17
        /*001a*/ 	.short	(.L_5724 - .L_5723)
.L_5723:
        /*001c*/ 	.word	0x00000000
        /*0020*/ 	.short	0x0001
        /*0022*/ 	.short	0x0004
        /*0024*/ 	.byte	0x00, 0xf0, 0x05, 0x00


	//----- nvinfo : EIATTR_KPARAM_INFO
	.align		4
.L_5724:
        /*0028*/ 	.byte	0x04, 0x17
        /*002a*/ 	.short	(.L_5726 - .L_5725)
.L_5725:
        /*002c*/ 	.word	0x00000000
        /*0030*/ 	.short	0x0000
        /*0032*/ 	.short	0x0000
        /*0034*/ 	.byte	0x00, 0xf0, 0x11, 0x00


	//----- nvinfo : EIATTR_SPARSE_MMA_MASK
	.align		4
.L_5726:
        /*0038*/ 	.byte	0x03, 0x50
        /*003a*/ 	.short	0x0000


	//----- nvinfo : EIATTR_MAXREG_COUNT
	.align		4
        /*003c*/ 	.byte	0x03, 0x1b
        /*003e*/ 	.short	0x00ff


	//----- nvinfo : EIATTR_MERCURY_ISA_VERSION
	.align		4
        /*0040*/ 	.byte	0x03, 0x5f
        /*0042*/ 	.short	0x0101


	//----- nvinfo : EIATTR_EXIT_INSTR_OFFSETS
	.align		4
        /*0044*/ 	.byte	0x04, 0x1c
        /*0046*/ 	.short	(.L_5728 - .L_5727)


	//   ....[0]....
.L_5727:
        /*0048*/ 	.word	0x000005e0


	//   ....[1]....
        /*004c*/ 	.word	0x00001580


	//   ....[2]....
        /*0050*/ 	.word	0x000015e0


	//----- nvinfo : EIATTR_MAX_THREADS
	.align		4
.L_5728:
        /*0054*/ 	.byte	0x04, 0x05
        /*0056*/ 	.short	(.L_5730 - .L_5729)
.L_5729:
        /*0058*/ 	.word	0x00000080
        /*005c*/ 	.word	0x00000001
        /*0060*/ 	.word	0x00000001


	//----- nvinfo : EIATTR_CRS_STACK_SIZE
	.align		4
.L_5730:
        /*0064*/ 	.byte	0x04, 0x1e
        /*0066*/ 	.short	(.L_5732 - .L_5731)
.L_5731:
        /*0068*/ 	.word	0x00000000


	//----- nvinfo : EIATTR_CBANK_PARAM_SIZE
	.align		4
.L_5732:
        /*006c*/ 	.byte	0x03, 0x19
        /*006e*/ 	.short	0x0020


	//----- nvinfo : EIATTR_PARAM_CBANK
	.align		4
        /*0070*/ 	.byte	0x04, 0x0a
        /*0072*/ 	.short	(.L_5734 - .L_5733)
	.align		4
.L_5733:
        /*0074*/ 	.word	index@(.nv.constant0._ZN2at6native29vectorized_elementwise_kernelILi2ENS0_13BinaryFunctorIN3c108BFloat16ES4_bZZZNS0_22logical_or_kernel_cudaERNS_14TensorIteratorEENKUlvE0_clEvENKUlvE8_clEvEUlS4_S4_E_EESt5arrayIPcLm3EEEEviT0_T1_)
        /*0078*/ 	.short	0x0210
        /*007a*/ 	.short	0x0020


	//----- nvinfo : EIATTR_SW_WAR
	.align		4
.L_5734:
        /*007c*/ 	.byte	0x04, 0x36
        /*007e*/ 	.short	(.L_5736 - .L_5735)
.L_5735:
        /*0080*/ 	.word	0x00000008
.L_5736:


//--------------------- .nv.info._ZN2at6native29vectorized_elementwise_kernelILi4ENS0_13BinaryFunctorIN3c108BFloat16ES4_bZZZNS0_22logical_or_kernel_cudaERNS_14TensorIteratorEENKUlvE0_clEvENKUlvE8_clEvEUlS4_S4_E_EESt5arrayIPcLm3EEEEviT0_T1_ --------------------------
	.section	.nv.info._ZN2at6native29vectorized_elementwise_kernelILi4ENS0_13BinaryFunctorIN3c108BFloat16ES4_bZZZNS0_22logical_or_kernel_cudaERNS_14TensorIteratorEENKUlvE0_clEvENKUlvE8_clEvEUlS4_S4_E_EESt5arrayIPcLm3EEEEviT0_T1_,"",@"SHT_CUDA_INFO"
	.sectionflags	@""
	.align	4


	//----- nvinfo : EIATTR_CUDA_API_VERSION
	.align		4
        /*0000*/ 	.byte	0x04, 0x37
        /*0002*/ 	.short	(.L_5738 - .L_5737)
.L_5737:
        /*0004*/ 	.word	0x00000082


	//----- nvinfo : EIATTR_KPARAM_INFO
	.align		4
.L_5738:
        /*0008*/ 	.byte	0x04, 0x17
        /*000a*/ 	.short	(.L_5740 - .L_5739)
.L_5739:
        /*000c*/ 	.word	0x00000000
        /*0010*/ 	.short	0x0002
        /*0012*/ 	.short	0x0008
        /*0014*/ 	.byte	0x00, 0xf0, 0x61, 0x00


	//----- nvinfo : EIATTR_KPARAM_INFO
	.align		4
.L_5740:
        /*0018*/ 	.byte	0x04, 0x17
        /*001a*/ 	.short	(.L_5742 - .L_5741)
.L_5741:
        /*001c*/ 	.word	0x00000000
        /*0020*/ 	.short	0x0001
        /*0022*/ 	.short	0x0004
        /*0024*/ 	.byte	0x00, 0xf0, 0x05, 0x00


	//----- nvinfo : EIATTR_KPARAM_INFO
	.align		4
.L_5742:
        /*0028*/ 	.byte	0x04, 0x17
        /*002a*/ 	.short	(.L_5744 - .L_5743)
.L_5743:
        /*002c*/ 	.word	0x00000000
        /*0030*/ 	.short	0x0000
        /*0032*/ 	.short	0x0000
        /*0034*/ 	.byte	0x00, 0xf0, 0x11, 0x00


	//----- nvinfo : EIATTR_SPARSE_MMA_MASK
	.align		4
.L_5744:
        /*0038*/ 	.byte	0x03, 0x50
        /*003a*/ 	.short	0x0000


	//----- nvinfo : EIATTR_MAXREG_COUNT
	.align		4
        /*003c*/ 	.byte	0x03, 0x1b
        /*003e*/ 	.short	0x00ff


	//----- nvinfo : EIATTR_MERCURY_ISA_VERSION
	.align		4
        /*0040*/ 	.byte	0x03, 0x5f
        /*0042*/ 	.short	0x0101


	//----- nvinfo : EIATTR_EXIT_INSTR_OFFSETS
	.align		4
        /*0044*/ 	.byte	0x04, 0x1c
        /*0046*/ 	.short	(.L_5746 - .L_5745)


	//   ....[0]....
.L_5745:
        /*0048*/ 	.word	0x000005a0


	//   ....[1]....
        /*004c*/ 	.word	0x00001540


	//   ....[2]....
        /*0050*/ 	.word	0x000015a0


	//----- nvinfo : EIATTR_MAX_THREADS
	.align		4
.L_5746:
        /*0054*/ 	.byte	0x04, 0x05
        /*0056*/ 	.short	(.L_5748 - .L_5747)
.L_5747:
        /*0058*/ 	.word	0x00000080
        /*005c*/ 	.word	0x00000001
        /*0060*/ 	.word	0x00000001


	//----- nvinfo : EIATTR_CRS_STACK_SIZE
	.align		4
.L_5748:
        /*0064*/ 	.byte	0x04, 0x1e
        /*0066*/ 	.short	(.L_5750 - .L_5749)
.L_5749:
        /*0068*/ 	.word	0x00000000


	//----- nvinfo : EIATTR_CBANK_PARAM_SIZE
	.align		4
.L_5750:
        /*006c*/ 	.byte	0x03, 0x19
        /*006e*/ 	.short	0x0020


	//----- nvinfo : EIATTR_PARAM_CBANK
	.align		4
        /*0070*/ 	.byte	0x04, 0x0a
        /*0072*/ 	.short	(.L_5752 - .L_5751)
	.align		4
.L_5751:
        /*0074*/ 	.word	index@(.nv.constant0._ZN2at6native29vectorized_elementwise_kernelILi4ENS0_13BinaryFunctorIN3c108BFloat16ES4_bZZZNS0_22logical_or_kernel_cudaERNS_14TensorIteratorEENKUlvE0_clEvENKUlvE8_clEvEUlS4_S4_E_EESt5arrayIPcLm3EEEEviT0_T1_)
        /*0078*/ 	.short	0x0210
        /*007a*/ 	.short	0x0020


	//----- nvinfo : EIATTR_SW_WAR
	.align		4
.L_5752:
        /*007c*/ 	.byte	0x04, 0x36
        /*007e*/ 	.short	(.L_5754 - .L_5753)
.L_5753:
        /*0080*/ 	.word	0x00000008
.L_5754:


//--------------------- .nv.info._ZN2at6native29vectorized_elementwise_kernelILi8ENS0_13BinaryFunctorIN3c108BFloat16ES4_bZZZNS0_22logical_or_kernel_cudaERNS_14TensorIteratorEENKUlvE0_clEvENKUlvE8_clEvEUlS4_S4_E_EESt5arrayIPcLm3EEEEviT0_T1_ --------------------------
	.section	.nv.info._ZN2at6native29vectorized_elementwise_kernelILi8ENS0_13BinaryFunctorIN3c108BFloat16ES4_bZZZNS0_22logical_or_kernel_cudaERNS_14TensorIteratorEENKUlvE0_clEvENKUlvE8_clEvEUlS4_S4_E_EESt5arrayIPcLm3EEEEviT0_T1_,"",@"SHT_CUDA_INFO"
	.sectionflags	@""
	.align	4


	//----- nvinfo : EIATTR_CUDA_API_VERSION
	.align		4
        /*0000*/ 	.byte	0x04, 0x37
        /*0002*/ 	.short	(.L_5756 - .L_5755)
.L_5755:
        /*0004*/ 	.word	0x00000082


	//----- nvinfo : EIATTR_KPARAM_INFO
	.align		4
.L_5756:
        /*0008*/ 	.byte	0x04, 0x17
        /*000a*/ 	.short	(.L_5758 - .L_5757)
.L_5757:
        /*000c*/ 	.word	0x00000000
        /*0010*/ 	.short	0x0002
        /*0012*/ 	.short	0x0008
        /*0014*/ 	.byte	0x00, 0xf0, 0x61, 0x00


	//----- nvinfo : EIATTR_KPARAM_INFO
	.align		4
.L_5758:
        /*0018*/ 	.byte	0x04, 0x17
        /*001a*/ 	.short	(.L_5760 - .L_5759)
.L_5759:
        /*001c*/ 	.word	0x00000000
        /*0020*/ 	.short	0x0001
        /*0022*/ 	.short	0x0004
        /*0024*/ 	.byte	0x00, 0xf0, 0x05, 0x00


	//----- nvinfo : EIATTR_KPARAM_INFO
	.align		4
.L_5760:
        /*0028*/ 	.byte	0x04, 0x17
        /*002a*/ 	.short	(.L_5762 - .L_5761)
.L_5761:
        /*002c*/ 	.word	0x00000000
        /*0030*/ 	.short	0x0000
        /*0032*/ 	.short	0x0000
        /*0034*/ 	.byte	0x00, 0xf0, 0x11, 0x00


	//----- nvinfo : EIATTR_SPARSE_MMA_MASK
	.align		4
.L_5762:
        /*0038*/ 	.byte	0x03, 0x50
        /*003a*/ 	.short	0x0000


	//----- nvinfo : EIATTR_MAXREG_COUNT
	.align		4
        /*003c*/ 	.byte	0x03, 0x1b
        /*003e*/ 	.short	0x00ff


	//----- nvinfo : EIATTR_MERCURY_ISA_VERSION
	.align		4
        /*0040*/ 	.byte	0x03, 0x5f
        /*0042*/ 	.short	0x0101


	//----- nvinfo : EIATTR_EXIT_INSTR_OFFSETS
	.align		4
        /*0044*/ 	.byte	0x04, 0x1c
        /*0046*/ 	.short	(.L_5764 - .L_5763)


	//   ....[0]....
.L_5763:
        /*0048*/ 	.word	0x000005a0


	//   ....[1]....
        /*004c*/ 	.word	0x00001540


	//   ....[2]....
        /*0050*/ 	.word	0x000015a0


	//----- nvinfo : EIATTR_MAX_THREADS
	.align		4
.L_5764:
        /*0054*/ 	.byte	0x04, 0x05
        /*0056*/ 	.short	(.L_5766 - .L_5765)
.L_5765:
        /*0058*/ 	.word	0x00000080
        /*005c*/ 	.word	0x00000001
        /*0060*/ 	.word	0x00000001


	//----- nvinfo : EIATTR_CRS_STACK_SIZE
	.align		4
.L_5766:
        /*0064*/ 	.byte	0x04, 0x1e
        /*0066*/ 	.short	(.L_5768 - .L_5767)
.L_5767:
        /*0068*/ 	.word	0x00000000


	//----- nvinfo : EIATTR_CBANK_PARAM_SIZE
	.align		4
.L_5768:
        /*006c*/ 	.byte	0x03, 0x19
        /*006e*/ 	.short	0x0020


	//----- nvinfo : EIATTR_PARAM_CBANK
	.align		4
        /*0070*/ 	.byte	0x04, 0x0a
        /*0072*/ 	.short	(.L_5770 - .L_5769)
	.align		4
.L_5769:
        /*0074*/ 	.word	index@(.nv.constant0._ZN2at6native29vectorized_elementwise_kernelILi8ENS0_13BinaryFunctorIN3c108BFloat16ES4_bZZZNS0_22logical_or_kernel_cudaERNS_14TensorIteratorEENKUlvE0_clEvENKUlvE8_clEvEUlS4_S4_E_EESt5arrayIPcLm3EEEEviT0_T1_)
        /*0078*/ 	.short	0x0210
        /*007a*/ 	.short	0x0020


	//----- nvinfo : EIATTR_SW_WAR
	.align		4
.L_5770:
        /*007c*/ 	.byte	0x04, 0x36
        /*007e*/ 	.short	(.L_5772 - .L_5771)
.L_5771:
        /*0080*/ 	.word	0x00000008
.L_5772:


//--------------------- .nv.info._ZN2at6native18elementwise_kernelILi128ELi4EZNS0_15gpu_kernel_implINS0_13AUnaryFunctorIbbbZZZNS0_22logical_or_kernel_cudaERNS_14TensorIteratorEENKUlvE0_clEvENKUlvE7_clEvEUlbbE_EEEEvRNS_18TensorIteratorBaseERKT_EUliE_EEviT1_ --------------------------
	.section	.nv.info._ZN2at6native18elementwise_kernelILi128ELi4EZNS0_15gpu_kernel_implINS0_13AUnaryFunctorIbbbZZZNS0_22logical_or_kernel_cudaERNS_14TensorIteratorEENKUlvE0_clEvENKUlvE7_clEvEUlbbE_EEEEvRNS_18TensorIteratorBaseERKT_EUliE_EEviT1_,"",@"SHT_CUDA_INFO"
	.sectionflags	@""
	.align	4


	//----- nvinfo : EIATTR_CUDA_API_VERSION
	.align		4
        /*0000*/ 	.byte	0x04, 0x37
        /*0002*/ 	.short	(.L_5774 - .L_5773)
.L_5773:
        /*0004*/ 	.word	0x00000082


	//----- nvinfo : EIATTR_KPARAM_INFO
	.align		4
.L_5774:
        /*0008*/ 	.byte	0x04, 0x17
        /*000a*/ 	.short	(.L_5776 - .L_5775)
.L_5775:
        /*000c*/ 	.word	0x00000000
        /*0010*/ 	.short	0x0001
        /*0012*/ 	.short	0x0008
        /*0014*/ 	.byte	0x00, 0xf0, 0x61, 0x08


	//----- nvinfo : EIATTR_KPARAM_INFO
	.align		4
.L_5776:
        /*0018*/ 	.byte	0x04, 0x17
        /*001a*/ 	.short	(.L_5778 - .L_5777)
.L_5777:
        /*001c*/ 	.word	0x00000000
        /*0020*/ 	.short	0x0000
        /*0022*/ 	.short	0x0000
        /*0024*/ 	.byte	0x00, 0xf0, 0x11, 0x00


	//----- nvinfo : EIATTR_SPARSE_MMA_MASK
	.align		4
.L_5778:
        /*0028*/ 	.byte	0x03, 0x50
        /*002a*/ 	.short	0x0000


	//----- nvinfo : EIATTR_MAXREG_COUNT
	.align		4
        /*002c*/ 	.byte	0x03, 0x1b
        /*002e*/ 	.short	0x0080


	//----- nvinfo : EIATTR_EXTERNS
	.align		4
        /*0030*/ 	.byte	0x04, 0x0f
        /*0032*/ 	.short	(.L_5780 - .L_5779)


	//   ....[0]....
	.align		4
.L_5779:
        /*0034*/ 	.word	index@(__assertfail)


	//----- nvinfo : EIATTR_MERCURY_ISA_VERSION
	.align		4
.L_5780:
        /*0038*/ 	.byte	0x03, 0x5f
        /*003a*/ 	.short	0x0101


	//----- nvinfo : EIATTR_SYSCALL_OFFSETS
	.align		4
        /*003c*/ 	.byte	0x04, 0x46
        /*003e*/ 	.short	(.L_5782 - .L_5781)


	//   ....[0]....
.L_5781:
        /*0040*/ 	.word	0x00002260


	//   ....[1]....
        /*0044*/ 	.word	0x00003020


	//   ....[2]....
        /*0048*/ 	.word	0x000052c0


	//   ....[3]....
        /*004c*/ 	.word	0x00006070


	//   ....[4]....
        /*0050*/ 	.word	0x000082f0


	//   ....[5]....
        /*0054*/ 	.word	0x000090a0


	//   ....[6]....
        /*0058*/ 	.word	0x0000b310


	//   ....[7]....
        /*005c*/ 	.word	0x0000c0c0


	//----- nvinfo : EIATTR_EXIT_INSTR_OFFSETS
	.align		4
.L_5782:
        /*0060*/ 	.byte	0x04, 0x1c
        /*0062*/ 	.short	(.L_5784 - .L_5783)


	//   ....[0]....
.L_5783:
        /*0064*/ 	.word	0x00009150


	//   ....[1]....
        /*0068*/ 	.word	0x0000b4b0


	//   ....[2]....
        /*006c*/ 	.word	0x0000b4d0


	//   ....[3]....
        /*0070*/ 	.word	0x0000b560


	//   ....[4]....
        /*0074*/ 	.word	0x0000b580


	//   ....[5]....
        /*0078*/ 	.word	0x0000b5a0


	//   ....[6]....
        /*007c*/ 	.word	0x0000b630


	//   ....[7]....
        /*0080*/ 	.word	0x0000b670


	//   ....[8]....
        /*0084*/ 	.word	0x0000b710


	//   ....[9]....
        /*0088*/ 	.word	0x0000b760


	//   ....[10]....
        /*008c*/ 	.word	0x0000b7a0


	//   ....[11]....
        /*0090*/ 	.word	0x0000b840


	//   ....[12]....
        /*0094*/ 	.word	0x0000b890


	//   ....[13]....
        /*0098*/ 	.word	0x0000b9e0


	//   ....[14]....
        /*009c*/ 	.word	0x0000ba80


	//   ....[15]....
        /*00a0*/ 	.word	0x0000bac0


	//   ....[16]....
        /*00a4*/ 	.word	0x0000bb10


	//   ....[17]....
        /*00a8*/ 	.word	0x0000bb50


	//   ....[18]....
        /*00ac*/ 	.word	0x0000bbf0


	//   ....[19]....
        /*00b0*/ 	.word	0x0000bd30


	//   ....[20]....
        /*00b4*/ 	.word	0x0000be70


	//   ....[21]....
        /*00b8*/ 	.word	0x0000bfc0


	//   ....[22]....
        /*00bc*/ 	.word	0x0000c0d0


	//   ....[23]....
        /*00c0*/ 	.word	0x0000c100


	//   ....[24]....
        /*00c4*/ 	.word	0x0000c120


	//----- nvinfo : EIATTR_MAX_THREADS
	.align		4
.L_5784:
        /*00c8*/ 	.byte	0x04, 0x05
        /*00ca*/ 	.short	(.L_5786 - .L_5785)
.L_5785:
        /*00cc*/ 	.word	0x00000080
        /*00d0*/ 	.word	0x00000001
        /*00d4*/ 	.word	0x00000001


	//----- nvinfo : EIATTR_CRS_STACK_SIZE
	.align		4
.L_5786:
        /*00d8*/ 	.byte	0x04, 0x1e
        /*00da*/ 	.short	(.L_5788 - .L_5787)
.L_5787:
        /*00dc*/ 	.word	0x00000000


	//----- nvinfo : EIATTR_CBANK_PARAM_SIZE
	.align		4
.L_5788:
        /*00e0*/ 	.byte	0x03, 0x19
        /*00e2*/ 	.short	0x0220


	//----- nvinfo : EIATTR_PARAM_CBANK
	.align		4
        /*00e4*/ 	.byte	0x04, 0x0a
        /*00e6*/ 	.short	(.L_5790 - .L_5789)
	.align		4
.L_5789:
        /*00e8*/ 	.word	index@(.nv.constant0._ZN2at6native18elementwise_kernelILi128ELi4EZNS0_15gpu_kernel_implINS0_13AUnaryFunctorIbbbZZZNS0_22logical_or_kernel_cudaERNS_14TensorIteratorEENKUlvE0_clEvENKUlvE7_clEvEUlbbE_EEEEvRNS_18TensorIteratorBaseERKT_EUliE_EEviT1_)
        /*00ec*/ 	.short	0x0210
        /*00ee*/ 	.short	0x0220


	//----- nvinfo : EIATTR_SW_WAR
	.align		4
.L_5790:
        /*00f0*/ 	.byte	0x04, 0x36
        /*00f2*/ 	.short	(.L_5792 - .L_5791)
.L_5791:
        /*00f4*/ 	.word	0x00000008
.L_5792:


//--------------------- .nv.info._ZN2at6native27unrolled_elementwise_kernelINS0_13AUnaryFunctorIbbbZZZNS0_22logical_or_kernel_cudaERNS_14TensorIteratorEENKUlvE0_clEvENKUlvE7_clEvEUlbbE_EESt5arrayIPcLm2EELi4E23TrivialOffsetCalculatorILi1EjESD_NS0_6memory12LoadWithCastILi1EEENSE_13StoreWithCastILi1EEEEEviT_T0_T2_T3_T4_T5_ --------------------------
	.section	.nv.info._ZN2at6native27unrolled_elementwise_kernelINS0_13AUnaryFunctorIbbbZZZNS0_22logical_or_kernel_cudaERNS_14TensorIteratorEENKUlvE0_clEvENKUlvE7_clEvEUlbbE_EESt5arrayIPcLm2EELi4E23TrivialOffsetCalculatorILi1EjESD_NS0_6memory12LoadWithCastILi1EEENSE_13StoreWithCastILi1EEEEEviT_T0_T2_T3_T4_T5_,"",@"SHT_CUDA_INFO"
	.sectionflags	@""
	.align	4


	//----- nvinfo : EIATTR_CUDA_API_VERSION
	.align		4
        /*0000*/ 	.byte	0x04, 0x37
        /*0002*/ 	.short	(.L_5794 - .L_5793)
.L_5793:
        /*0004*/ 	.word	0x00000082


	//----- nvinfo : EIATTR_KPARAM_INFO
	.align		4
.L_5794:
        /*0008*/ 	.byte	0x04, 0x17
        /*000a*/ 	.short	(.L_5796 - .L_5795)
.L_5795:
        /*000c*/ 	.word	0x00000000
        /*0010*/ 	.short	0x0006
        /*0012*/ 	.short	0x0024
        /*0014*/ 	.byte	0x00, 0xf0, 0x21, 0x00


	//----- nvinfo : EIATTR_KPARAM_INFO
	.align		4
.L_5796:
        /*0018*/ 	.byte	0x04, 0x17
        /*001a*/ 	.short	(.L_5798 - .L_5797)
.L_5797:
        /*001c*/ 	.word	0x00000000
        /*0020*/ 	.short	0x0005
        /*0022*/ 	.short	0x001c
        /*0024*/ 	.byte	0x00, 0xf0, 0x21, 0x00


	//----- nvinfo : EIATTR_KPARAM_INFO
	.align		4
.L_5798:
        /*0028*/ 	.byte	0x04, 0x17
        /*002a*/ 	.short	(.L_5800 - .L_5799)
.L_5799:
        /*002c*/ 	.word	0x00000000
        /*0030*/ 	.short	0x0004
        /*0032*/ 	.short	0x0019
        /*0034*/ 	.byte	0x00, 0xf0, 0x05, 0x00


	//----- nvinfo : EIATTR_KPARAM_INFO
	.align		4
.L_5800:
        /*0038*/ 	.byte	0x04, 0x17
        /*003a*/ 	.short	(.L_5802 - .L_5801)
.L_5801:
        /*003c*/ 	.word	0x00000000
        /*0040*/ 	.short	0x0003
        /*0042*/ 	.short	0x0018
        /*0044*/ 	.byte	0x00, 0xf0, 0x05, 0x00


	//----- nvinfo : EIATTR_KPARAM_INFO
	.align		4
.L_5802:
        /*0048*/ 	.byte	0x04, 0x17
        /*004a*/ 	.short	(.L_5804 - .L_5803)
.L_5803:
        /*004c*/ 	.word	0x00000000
        /*0050*/ 	.short	0x0002
        /*0052*/ 	.short	0x0008
        /*0054*/ 	.byte	0x00, 0xf0, 0x41, 0x00


	//----- nvinfo : EIATTR_KPARAM_INFO
	.align		4
.L_5804:
        /*0058*/ 	.byte	0x04, 0x17
        /*005a*/ 	.short	(.L_5806 - .L_5805)
.L_5805:
        /*005c*/ 	.word	0x00000000
        /*0060*/ 	.short	0x0001
        /*0062*/ 	.short	0x0004
        /*0064*/ 	.byte	0x00, 0xf0, 0x09, 0x00


	//----- nvinfo : EIATTR_KPARAM_INFO
	.align		4
.L_5806:
        /*0068*/ 	.byte	0x04, 0x17
        /*006a*/ 	.short	(.L_5808 - .L_5807)
.L_5807:
        /*006c*/ 	.word	0x00000000
        /*0070*/ 	.short	0x0000
        /*0072*/ 	.short	0x0000
        /*0074*/ 	.byte	0x00, 0xf0, 0x11, 0x00


	//----- nvinfo : EIATTR_SPARSE_MMA_MASK
	.align		4
.L_5808:
        /*0078*/ 	.byte	0x03, 0x50
        /*007a*/ 	.short	0x0000


	//----- nvinfo : EIATTR_MAXREG_COUNT
	.align		4
        /*007c*/ 	.byte	0x03, 0x1b
        /*007e*/ 	.short	0x00ff


	//----- nvinfo : EIATTR_EXTERNS
	.align		4
        /*0080*/ 	.byte	0x04, 0x0f
        /*0082*/ 	.short	(.L_5810 - .L_5809)


	//   ....[0]....
	.align		4
.L_5809:
        /*0084*/ 	.word	index@(__assertfail)


	//----- nvinfo : EIATTR_MERCURY_ISA_VERSION
	.align		4
.L_5810:
        /*0088*/ 	.byte	0x03, 0x5f
        /*008a*/ 	.short	0x0101


	//----- nvinfo : EIATTR_SYSCALL_OFFSETS
	.align		4
        /*008c*/ 	.byte	0x04, 0x46
        /*008e*/ 	.short	(.L_5812 - .L_5811)


	//   ....[0]....
.L_5811:
        /*0090*/ 	.word	0x00000f80


	//   ....[1]....
        /*0094*/ 	.word	0x00001f40


	//   ....[2]....
        /*0098*/ 	.word	0x00002f10


	//   ....[3]....
        /*009c*/ 	.word	0x00003ec0


	//   ....[4]....
        /*00a0*/ 	.word	0x00004ea0


	//   ....[5]....
        /*00a4*/ 	.word	0x00005d70


	//   ....[6]....
        /*00a8*/ 	.word	0x00006c20


	//   ....[7]....
        /*00ac*/ 	.word	0x00007ad0


	//----- nvinfo : EIATTR_EXIT_INSTR_OFFSETS
	.align		4
.L_5812:
        /*00b0*/ 	.byte	0x04, 0x1c
        /*00b2*/ 	.short	(.L_5814 - .L_5813)


	//   ....[0]....
.L_5813:
        /*00b4*/ 	.word	0x00006cb0


	//   ....[1]....
        /*00b8*/ 	.word	0x00006de0


	//   ....[2]....
        /*00bc*/ 	.word	0x00006e00


	//   ....[3]....
        /*00c0*/ 	.word	0x00006e90


	//   ....[4]....
        /*00c4*/ 	.word	0x00006eb0


	//   ....[5]....
        /*00c8*/ 	.word	0x00006ed0


	//   ....[6]....
        /*00cc*/ 	.word	0x00006f60


	//   ....[7]....
        /*00d0*/ 	.word	0x00006fa0


	//   ....[8]....
        /*00d4*/ 	.word	0x00007040


	//   ....[9]....
        /*00d8*/ 	.word	0x00007090


	//   ....[10]....
        /*00dc*/ 	.word	0x000070c0


	//   ....[11]....
        /*00e0*/ 	.word	0x00007160


	//   ....[12]....
        /*00e4*/ 	.word	0x000071a0


	//   ....[13]....
        /*00e8*/ 	.word	0x00007330


	//   ....[14]....
        /*00ec*/ 	.word	0x00007490


	//   ....[15]....
        /*00f0*/ 	.word	0x000074d0


	//   ....[16]....
        /*00f4*/ 	.word	0x00007570


	//   ....[17]....
        /*00f8*/ 	.word	0x000076f0


	//   ....[18]....
        /*00fc*/ 	.word	0x00007870


	//   ....[19]....
        /*0100*/ 	.word	0x000079d0


	//   ....[20]....
        /*0104*/ 	.word	0x00007ae0


	//   ....[21]....
        /*0108*/ 	.word	0x00007b10


	//   ....[22]....
        /*010c*/ 	.word	0x00007b30


	//----- nvinfo : EIATTR_MAX_THREADS
	.align		4
.L_5814:
        /*0110*/ 	.byte	0x04, 0x05
        /*0112*/ 	.short	(.L_5816 - .L_5815)
.L_5815:
        /*0114*/ 	.word	0x00000080
        /*0118*/ 	.word	0x00000001
        /*011c*/ 	.word	0x00000001


	//----- nvinfo : EIATTR_CRS_STACK_SIZE
	.align		4
.L_5816:
        /*0120*/ 	.byte	0x04, 0x1e
        /*0122*/ 	.short	(.L_5818 - .L_5817)
.L_5817:
        /*0124*/ 	.word	0x00000000


	//----- nvinfo : EIATTR_CBANK_PARAM_SIZE
	.align		4
.L_5818:
        /*0128*/ 	.byte	0x03, 0x19
        /*012a*/ 	.short	0x002c


	//----- nvinfo : EIATTR_PARAM_CBANK
	.align		4
        /*012c*/ 	.byte	0x04, 0x0a
        /*012e*/ 	.short	(.L_5820 - .L_5819)
	.align		4
.L_5819:
        /*0130*/ 	.word	index@(.nv.constant0._ZN2at6native27unrolled_elementwise_kernelINS0_13AUnaryFunctorIbbbZZZNS0_22logical_or_kernel_cudaERNS_14TensorIteratorEENKUlvE0_clEvENKUlvE7_clEvEUlbbE_EESt5arrayIPcLm2EELi4E23TrivialOffsetCalculatorILi1EjESD_NS0_6memory12LoadWithCastILi1EEENSE_13StoreWithCastILi1EEEEEviT_T0_T2_T3_T4_T5_)
        /*0134*/ 	.short	0x0210
        /*0136*/ 	.short	0x002c


	//----- nvinfo : EIATTR_SW_WAR
	.align		4
.L_5820:
        /*0138*/ 	.byte	0x04, 0x36
        /*013a*/ 	.short	(.L_5822 - .L_5821)
.L_5821:
        /*013c*/ 	.word	0x00000008
.L_5822:


//--------------------- .nv.info._ZN2at6native18elementwise_kernelILi128ELi4EZNS0_22gpu_kernel_impl_nocastINS0_13AUnaryFunctorIbbbZZZNS0_22logical_or_kernel_cudaERNS_14TensorIteratorEENKUlvE0_clEvENKUlvE7_clEvEUlbbE_EEEEvRNS_18TensorIteratorBaseERKT_EUliE_EEviT1_ --------------------------
	.section	.nv.info._ZN2at6native18elementwise_kernelILi128ELi4EZNS0_22gpu_kernel_impl_nocastINS0_13AUnaryFunctorIbbbZZZNS0_22logical_or_kernel_cudaERNS_14TensorIteratorEENKUlvE0_clEvENKUlvE7_clEvEUlbbE_EEEEvRNS_18TensorIteratorBaseERKT_EUliE_EEviT1_,"",@"SHT_CUDA_INFO"
	.sectionflags	@""
	.align	4


	//----- nvinfo : EIATTR_CUDA_API_VERSION
	.align		4
        /*0000*/ 	.byte	0x04, 0x37
        /*0002*/ 	.short	(.L_5824 - .L_5823)
.L_5823:
        /*0004*/ 	.word	0x00000082


	//----- nvinfo : EIATTR_KPARAM_INFO
	.align		4
.L_5824:
        /*0008*/ 	.byte	0x04, 0x17
        /*000a*/ 	.short	(.L_5826 - .L_5825)
.L_5825:
        /*000c*/ 	.word	0x00000000
        /*0010*/ 	.short	0x0001
        /*0012*/ 	.short	0x0008
        /*0014*/ 	.byte	0x00, 0xf0, 0x61, 0x08


	//----- nvinfo : EIATTR_KPARAM_INFO
	.align		4
.L_5826:
        /*0018*/ 	.byte	0x04, 0x17
        /*001a*/ 	.short	(.L_5828 - .L_5827)
.L_5827:
        /*001c*/ 	.word	0x00000000
        /*0020*/ 	.short	0x0000
        /*0022*/ 	.short	0x0000
        /*0024*/ 	.byte	0x00, 0xf0, 0x11, 0x00


	//----- nvinfo : EIATTR_SPARSE_MMA_MASK
	.align		4
.L_5828:
        /*0028*/ 	.byte	0x03, 0x50
        /*002a*/ 	.short	0x0000


	//----- nvinfo : EIATTR_MAXREG_COUNT
	.align		4
        /*002c*/ 	.byte	0x03, 0x1b
        /*002e*/ 	.short	0x0080


	//----- nvinfo : EIATTR_MERCURY_ISA_VERSION
	.align		4
        /*0030*/ 	.byte	0x03, 0x5f
        /*0032*/ 	.short	0x0101


	//----- nvinfo : EIATTR_EXIT_INSTR_OFFSETS
	.align		4
        /*0034*/ 	.byte	0x04, 0x1c
        /*0036*/ 	.short	(.L_5830 - .L_5829)


	//   ....[0]....
.L_5829:
        /*0038*/ 	.word	0x00003c40


	//   ....[1]....
        /*003c*/ 	.word	0x00004ff0


	//----- nvinfo : EIATTR_MAX_THREADS
	.align		4
.L_5830:
        /*0040*/ 	.byte	0x04, 0x05
        /*0042*/ 	.short	(.L_5832 - .L_5831)
.L_5831:
        /*0044*/ 	.word	0x00000080
        /*0048*/ 	.word	0x00000001
        /*004c*/ 	.word	0x00000001


	//----- nvinfo : EIATTR_CRS_STACK_SIZE
	.align		4
.L_5832:
        /*0050*/ 	.byte	0x04, 0x1e
        /*0052*/ 	.short	(.L_5834 - .L_5833)
.L_5833:
        /*0054*/ 	.word	0x00000000


	//----- nvinfo : EIATTR_CBANK_PARAM_SIZE
	.align		4
.L_5834:
        /*0058*/ 	.byte	0x03, 0x19
        /*005a*/ 	.short	0x0220


	//----- nvinfo : EIATTR_PARAM_CBANK
	.align		4
        /*005c*/ 	.byte	0x04, 0x0a
        /*005e*/ 	.short	(.L_5836 - .L_5835)
	.align		4
.L_5835:
        /*0060*/ 	.word	index@(.nv.constant0._ZN2at6native18elementwise_kernelILi128ELi4EZNS0_22gpu_kernel_impl_nocastINS0_13AUnaryFunctorIbbbZZZNS0_22logical_or_kernel_cudaERNS_14TensorIteratorEENKUlvE0_clEvENKUlvE7_clEvEUlbbE_EEEEvRNS_18TensorIteratorBaseERKT_EUliE_EEviT1_)
        /*0064*/ 	.short	0x0210
        /*0066*/ 	.short	0x0220


	//----- nvinfo : EIATTR_SW_WAR
	.align		4
.L_5836:
        /*0068*/ 	.byte	0x04, 0x36
        /*006a*/ 	.short	(.L_5838 - .L_5837)
.L_5837:
        /*006c*/ 	.word	0x00000008
.L_5838:


//--------------------- .nv.info._ZN2at6native27unrolled_elementwise_kernelINS0_13AUnaryFunctorIbbbZZZNS0_22logical_or_kernel_cudaERNS_14TensorIteratorEENKUlvE0_clEvENKUlvE7_clEvEUlbbE_EESt5arrayIPcLm2EELi4E23TrivialOffsetCalculatorILi1EjESD_NS0_6memory15LoadWithoutCastENSE_16StoreWithoutCastEEEviT_T0_T2_T3_T4_T5_ --------------------------
	.section	.nv.info._ZN2at6native27unrolled_elementwise_kernelINS0_13AUnaryFunctorIbbbZZZNS0_22logical_or_kernel_cudaERNS_14TensorIteratorEENKUlvE0_clEvENKUlvE7_clEvEUlbbE_EESt5arrayIPcLm2EELi4E23TrivialOffsetCalculatorILi1EjESD_NS0_6memory15LoadWithoutCastENSE_16StoreWithoutCastEEEviT_T0_T2_T3_T4_T5_,"",@"SHT_CUDA_INFO"
	.sectionflags	@""
	.align	4


	//----- nvinfo : EIATTR_CUDA_API_VERSION
	.align		4
        /*0000*/ 	.byte	0x04, 0x37
        /*0002*/ 	.short	(.L_5840 - .L_5839)
.L_5839:
        /*0004*/ 	.word	0x00000082


	//----- nvinfo : EIATTR_KPARAM_INFO
	.align		4
.L_5840:
        /*0008*/ 	.byte	0x04, 0x17
        /*000a*/ 	.short	(.L_5842 - .L_5841)
.L_5841:
        /*000c*/ 	.word	0x00000000
        /*0010*/ 	.short	0x0006
        /*0012*/ 	.short	0x001b
        /*0014*/ 	.byte	0x00, 0xf0, 0x05, 0x00


	//----- nvinfo : EIATTR_KPARAM_INFO
	.align		4
.L_5842:
        /*0018*/ 	.byte	0x04, 0x17
        /*001a*/ 	.short	(.L_5844 - .L_5843)
.L_5843:
        /*001c*/ 	.word	0x00000000
        /*0020*/ 	.short	0x0005
        /*0022*/ 	.short	0x001a
        /*0024*/ 	.byte	0x00, 0xf0, 0x05, 0x00


	//----- nvinfo : EIATTR_KPARAM_INFO
	.align		4
.L_5844:
        /*0028*/ 	.byte	0x04, 0x17
        /*002a*/ 	.short	(.L_5846 - .L_5845)
.L_5845:
        /*002c*/ 	.word	0x00000000
        /*0030*/ 	.short	0x0004
        /*0032*/ 	.short	0x0019
        /*0034*/ 	.byte	0x00, 0xf0, 0x05, 0x00


	//----- nvinfo : EIATTR_KPARAM_INFO
	.align		4
.L_5846:
        /*0038*/ 	.byte	0x04, 0x17
        /*003a*/ 	.short	(.L_5848 - .L_5847)
.L_5847:
        /*003c*/ 	.word	0x00000000
        /*0040*/ 	.short	0x0003
        /*0042*/ 	.short	0x0018
        /*0044*/ 	.byte	0x00, 0xf0, 0x05, 0x00


	//----- nvinfo : EIATTR_KPARAM_INFO
	.align		4
.L_5848:
        /*0048*/ 	.byte	0x04, 0x17
        /*004a*/ 	.short	(.L_5850 - .L_5849)
.L_5849:
        /*004c*/ 	.word	0x00000000
        /*0050*/ 	.short	0x0002
        /*0052*/ 	.short	0x0008
        /*0054*/ 	.byte	0x00, 0xf0, 0x41, 0x00


	//----- nvinfo : EIATTR_KPARAM_INFO
	.align		4
.L_5850:
        /*0058*/ 	.byte	0x04, 0x17
        /*005a*/ 	.short	(.L_5852 - .L_5851)
.L_5851:
        /*005c*/ 	.word	0x00000000
        /*0060*/ 	.short	0x0001
        /*0062*/ 	.short	0x0004
        /*0064*/ 	.byte	0x00, 0xf0, 0x09, 0x00


	//----- nvinfo : EIATTR_KPARAM_INFO
	.align		4
.L_5852:
        /*0068*/ 	.byte	0x04, 0x17
        /*006a*/ 	.short	(.L_5854 - .L_5853)
.L_5853:
        /*006c*/ 	.word	0x00000000
        /*0070*/ 	.short	0x0000
        /*0072*/ 	.short	0x0000
        /*0074*/ 	.byte	0x00, 0xf0, 0x11, 0x00


	//----- nvinfo : EIATTR_SPARSE_MMA_MASK
	.align		4
.L_5854:
        /*0078*/ 	.byte	0x03, 0x50
        /*007a*/ 	.short	0x0000


	//----- nvinfo : EIATTR_MAXREG_COUNT
	.align		4
        /*007c*/ 	.byte	0x03, 0x1b
        /*007e*/ 	.short	0x00ff


	//----- nvinfo : EIATTR_MERCURY_ISA_VERSION
	.align		4
        /*0080*/ 	.byte	0x03, 0x5f
        /*0082*/ 	.short	0x0101


	//----- nvinfo : EIATTR_EXIT_INSTR_OFFSETS
	.align		4
        /*0084*/ 	.byte	0x04, 0x1c
        /*0086*/ 	.short	(.L_5856 - .L_5855)


	//   ....[0]....
.L_5855:
        /*0088*/ 	.word	0x000004f0


	//   ....[1]....
        /*008c*/ 	.word	0x00000580


	//----- nvinfo : EIATTR_MAX_THREADS
	.align		4
.L_5856:
        /*0090*/ 	.byte	0x04, 0x05
        /*0092*/ 	.short	(.L_5858 - .L_5857)
.L_5857:
        /*0094*/ 	.word	0x00000080
        /*0098*/ 	.word	0x00000001
        /*009c*/ 	.word	0x00000001


	//----- nvinfo : EIATTR_CRS_STACK_SIZE
	.align		4
.L_5858:
        /*00a0*/ 	.byte	0x04, 0x1e
        /*00a2*/ 	.short	(.L_5860 - .L_5859)
.L_5859:
        /*00a4*/ 	.word	0x00000000


	//----- nvinfo : EIATTR_CBANK_PARAM_SIZE
	.align		4
.L_5860:
        /*00a8*/ 	.byte	0x03, 0x19
        /*00aa*/ 	.short	0x001c


	//----- nvinfo : EIATTR_PARAM_CBANK
	.align		4
        /*00ac*/ 	.byte	0x04, 0x0a
        /*00ae*/ 	.short	(.L_5862 - .L_5861)
	.align		4
.L_5861:
        /*00b0*/ 	.word	index@(.nv.constant0._ZN2at6native27unrolled_elementwise_kernelINS0_13AUnaryFunctorIbbbZZZNS0_22logical_or_kernel_cudaERNS_14TensorIteratorEENKUlvE0_clEvENKUlvE7_clEvEUlbbE_EESt5arrayIPcLm2EELi4E23TrivialOffsetCalculatorILi1EjESD_NS0_6memory15LoadWithoutCastENSE_16StoreWithoutCastEEEviT_T0_T2_T3_T4_T5_)
        /*00b4*/ 	.short	0x0210
        /*00b6*/ 	.short	0x001c


	//----- nvinfo : EIATTR_SW_WAR
	.align		4
.L_5862:
        /*00b8*/ 	.byte	0x04, 0x36
        /*00ba*/ 	.short	(.L_5864 - .L_5863)
.L_5863:
        /*00bc*/ 	.word	0x00000008
.L_5864:


//--------------------- .nv.info._ZN2at6native29vectorized_elementwise_kernelILi2ENS0_13AUnaryFunctorIbbbZZZNS0_22logical_or_kernel_cudaERNS_14TensorIteratorEENKUlvE0_clEvENKUlvE7_clEvEUlbbE_EESt5arrayIPcLm2EEEEviT0_T1_ --------------------------
	.section	.nv.info._ZN2at6native29vectorized_elementwise_kernelILi2ENS0_13AUnaryFunctorIbbbZZZNS0_22logical_or_kernel_cudaERNS_14TensorIteratorEENKUlvE0_clEvENKUlvE7_clEvEUlbbE_EESt5arrayIPcLm2EEEEviT0_T1_,"",@"SHT_CUDA_INFO"
	.sectionflags	@""
	.align	4


	//----- nvinfo : EIATTR_CUDA_API_VERSION
	.align		4
        /*0000*/ 	.byte	0x04, 0x37
        /*0002*/ 	.short	(.L_5866 - .L_5865)
.L_5865:
        /*0004*/ 	.word	0x00000082


	//----- nvinfo : EIATTR_KPARAM_INFO
	.align		4
.L_5866:
        /*0008*/ 	.byte	0x04, 0x17
        /*000a*/ 	.short	(.L_5868 - .L_5867)
.L_5867:
        /*000c*/ 	.word	0x00000000
        /*0010*/ 	.short	0x0002
        /*0012*/ 	.short	0x0008
        /*0014*/ 	.byte	0x00, 0xf0, 0x41, 0x00


	//----- nvinfo : EIATTR_KPARAM_INFO
	.align		4
.L_5868:
        /*0018*/ 	.byte	0x04, 0x17
        /*001a*/ 	.short	(.L_5870 - .L_5869)
.L_5869:
        /*001c*/ 	.word	0x00000000
        /*0020*/ 	.short	0x0001
        /*0022*/ 	.short	0x0004
        /*0024*/ 	.byte	0x00, 0xf0, 0x09, 0x00


	//----- nvinfo : EIATTR_KPARAM_INFO
	.align		4
.L_5870:
        /*0028*/ 	.byte	0x04, 0x17
        /*002a*/ 	.short	(.L_5872 - .L_5871)
.L_5871:
        /*002c*/ 	.word	0x00000000
        /*0030*/ 	.short	0x0000
        /*0032*/ 	.short	0x0000
        /*0034*/ 	.byte	0x00, 0xf0, 0x11, 0x00


	//----- nvinfo : EIATTR_SPARSE_MMA_MASK
	.align		4
.L_5872:
        /*0038*/ 	.byte	0x03, 0x50
        /*003a*/ 	.short	0x0000


	//----- nvinfo : EIATTR_MAXREG_COUNT
	.align		4
        /*003c*/ 	.byte	0x03, 0x1b
        /*003e*/ 	.short	0x00ff


	//----- nvinfo : EIATTR_MERCURY_ISA_VERSION
	.align		4
        /*0040*/ 	.byte	0x03, 0x5f
        /*0042*/ 	.short	0x0101


	//----- nvinfo : EIATTR_EXIT_INSTR_OFFSETS
	.align		4
        /*0044*/ 	.byte	0x04, 0x1c
        /*0046*/ 	.short	(.L_5874 - .L_5873)


	//   ....[0]....
.L_5873:
        /*0048*/ 	.word	0x000004a0


	//   ....[1]....
        /*004c*/ 	.word	0x00000e90


	//   ....[2]....
        /*0050*/ 	.word	0x00000f10


	//----- nvinfo : EIATTR_MAX_THREADS
	.align		4
.L_5874:
        /*0054*/ 	.byte	0x04, 0x05
        /*0056*/ 	.short	(.L_5876 - .L_5875)
.L_5875:
        /*0058*/ 	.word	0x00000080
        /*005c*/ 	.word	0x00000001
        /*0060*/ 	.word	0x00000001


	//----- nvinfo : EIATTR_CRS_STACK_SIZE
	.align		4
.L_5876:
        /*0064*/ 	.byte	0x04, 0x1e
        /*0066*/ 	.short	(.L_5878 - .L_5877)
.L_5877:
        /*0068*/ 	.word	0x00000000


	//----- nvinfo : EIATTR_CBANK_PARAM_SIZE
	.align		4
.L_5878:
        /*006c*/ 	.byte	0x03, 0x19
        /*006e*/ 	.short	0x0018


	//----- nvinfo : EIATTR_PARAM_CBANK
	.align		4
        /*0070*/ 	.byte	0x04, 0x0a
        /*0072*/ 	.short	(.L_5880 - .L_5879)
	.align		4
.L_5879:
        /*0074*/ 	.word	index@(.nv.constant0._ZN2at6native29vectorized_elementwise_kernelILi2ENS0_13AUnaryFunctorIbbbZZZNS0_22logical_or_kernel_cudaERNS_14TensorIteratorEENKUlvE0_clEvENKUlvE7_clEvEUlbbE_EESt5arrayIPcLm2EEEEviT0_T1_)
        /*0078*/ 	.short	0x0210
        /*007a*/ 	.short	0x0018


	//----- nvinfo : EIATTR_SW_WAR
	.align		4
.L_5880:
        /*007c*/ 	.byte	0x04, 0x36
        /*007e*/ 	.short	(.L_5882 - .L_5881)
.L_5881:
        /*0080*/ 	.word	0x00000008
.L_5882:


//--------------------- .nv.info._ZN2at6native29vectorized_elementwise_kernelILi4ENS0_13AUnaryFunctorIbbbZZZNS0_22logical_or_kernel_cudaERNS_14TensorIteratorEENKUlvE0_clEvENKUlvE7_clEvEUlbbE_EESt5arrayIPcLm2EEEEviT0_T1_ --------------------------
	.section	.nv.info._ZN2at6native29vectorized_elementwise_kernelILi4ENS0_13AUnaryFunctorIbbbZZZNS0_22logical_or_kernel_cudaERNS_14TensorIteratorEENKUlvE0_clEvENKUlvE7_clEvEUlbbE_EESt5arrayIPcLm2EEEEviT0_T1_,"",@"SHT_CUDA_INFO"
	.sectionflags	@""
	.align	4


	//----- nvinfo : EIATTR_CUDA_API_VERSION
	.align		4
        /*0000*/ 	.byte	0x04, 0x37
        /*0002*/ 	.short	(.L_5884 - .L_5883)
.L_5883:
        /*0004*/ 	.word	0x00000082


	//----- nvinfo : EIATTR_KPARAM_INFO
	.align		4
.L_5884:
        /*0008*/ 	.byte	0x04, 0x17
        /*000a*/ 	.short	(.L_5886 - .L_5885)
.L_5885:
        /*000c*/ 	.word	0x00000000
        /*0010*/ 	.short	0x0002
        /*0012*/ 	.short	0x0008
        /*0014*/ 	.byte	0x00, 0xf0, 0x41, 0x00


	//----- nvinfo : EIATTR_KPARAM_INFO
	.align		4
.L_5886:
        /*0018*/ 	.byte	0x04, 0x17
        /*001a*/ 	.short	(.L_5888 - .L_5887)
.L_5887:
        /*001c*/ 	.word	0x00000000
        /*0020*/ 	.short	0x0001
        /*0022*/ 	.short	0x0004
        /*0024*/ 	.byte	0x00, 0xf0, 0x09, 0x00


	//----- nvinfo : EIATTR_KPARAM_INFO
	.align		4
.L_5888:
        /*0028*/ 	.byte	0x04, 0x17
        /*002a*/ 	.short	(.L_5890 - .L_5889)
.L_5889:
        /*002c*/ 	.word	0x00000000
        /*0030*/ 	.short	0x0000
        /*0032*/ 	.short	0x0000
        /*0034*/ 	.byte	0x00, 0xf0, 0x11, 0x00


	//----- nvinfo : EIATTR_SPARSE_MMA_MASK
	.align		4
.L_5890:
        /*0038*/ 	.byte	0x03, 0x50
        /*003a*/ 	.short	0x0000


	//----- nvinfo : EIATTR_MAXREG_COUNT
	.align		4
        /*003c*/ 	.byte	0x03, 0x1b
        /*003e*/ 	.short	0x00ff


	//----- nvinfo : EIATTR_MERCURY_ISA_VERSION
	.align		4
        /*0040*/ 	.byte	0x03, 0x5f
        /*0042*/ 	.short	0x0101


	//----- nvinfo : EIATTR_EXIT_INSTR_OFFSETS
	.align		4
        /*0044*/ 	.byte	0x04, 0x1c
        /*0046*/ 	.short	(.L_5892 - .L_5891)


	//   ....[0]....
.L_5891:
        /*0048*/ 	.word	0x00000480


	//   ....[1]....
        /*004c*/ 	.word	0x00000e70


	//   ....[2]....
        /*0050*/ 	.word	0x00000ef0


	//----- nvinfo : EIATTR_MAX_THREADS
	.align		4
.L_5892:
        /*0054*/ 	.byte	0x04, 0x05
        /*0056*/ 	.short	(.L_5894 - .L_5893)
.L_5893:
        /*0058*/ 	.word	0x00000080
        /*005c*/ 	.word	0x00000001
        /*0060*/ 	.word	0x00000001


	//----- nvinfo : EIATTR_CRS_STACK_SIZE
	.align		4
.L_5894:
        /*0064*/ 	.byte	0x04, 0x1e
        /*0066*/ 	.short	(.L_5896 - .L_5895)
.L_5895:
        /*0068*/ 	.word	0x00000000


	//----- nvinfo : EIATTR_CBANK_PARAM_SIZE
	.align		4
.L_5896:
        /*006c*/ 	.byte	0x03, 0x19
        /*006e*/ 	.short	0x0018


	//----- nvinfo : EIATTR_PARAM_CBANK
	.align		4
        /*0070*/ 	.byte	0x04, 0x0a
        /*0072*/ 	.short	(.L_5898 - .L_5897)
	.align		4
.L_5897:
        /*0074*/ 	.word	index@(.nv.constant0._ZN2at6native29vectorized_elementwise_kernelILi4ENS0_13AUnaryFunctorIbbbZZZNS0_22logical_or_kernel_cudaERNS_14TensorIteratorEENKUlvE0_clEvENKUlvE7_clEvEUlbbE_EESt5arrayIPcLm2EEEEviT0_T1_)
        /*0078*/ 	.short	0x0210
        /*007a*/ 	.short	0x0018


	//----- nvinfo : EIATTR_SW_WAR
	.align		4
.L_5898:
        /*007c*/ 	.byte	0x04, 0x36
        /*007e*/ 	.short	(.L_5900 - .L_5899)
.L_5899:
        /*0080*/ 	.word	0x00000008
.L_5900:


//--------------------- .nv.info._ZN2at6native29vectorized_elementwise_kernelILi8ENS0_13AUnaryFunctorIbbbZZZNS0_22logical_or_kernel_cudaERNS_14TensorIteratorEENKUlvE0_clEvENKUlvE7_clEvEUlbbE_EESt5arrayIPcLm2EEEEviT0_T1_ --------------------------
	.section	.nv.info._ZN2at6native29vectorized_elementwise_kernelILi8ENS0_13AUnaryFunctorIbbbZZZNS0_22logical_or_kernel_cudaERNS_14TensorIteratorEENKUlvE0_clEvENKUlvE7_clEvEUlbbE_EESt5arrayIPcLm2EEEEviT0_T1_,"",@"SHT_CUDA_INFO"
	.sectionflags	@""
	.align	4


	//----- nvinfo : EIATTR_CUDA_API_VERSION
	.align		4
        /*0000*/ 	.byte	0x04, 0x37
        /*0002*/ 	.short	(.L_5902 - .L_5901)
.L_5901:
        /*0004*/ 	.word	0x00000082


	//----- nvinfo : EIATTR_KPARAM_INFO
	.align		4
.L_5902:
        /*0008*/ 	.byte	0x04, 0x17
        /*000a*/ 	.short	(.L_5904 - .L_5903)
.L_5903:
        /*000c*/ 	.word	0x00000000
        /*0010*/ 	.short	0x0002
        /*0012*/ 	.short	0x0008
        /*0014*/ 	.byte	0x00, 0xf0, 0x41, 0x00


	//----- nvinfo : EIATTR_KPARAM_INFO
	.align		4
.L_5904:
        /*0018*/ 	.byte	0x04, 0x17
        /*001a*/ 	.short	(.L_5906 - .L_5905)
.L_5905:
        /*001c*/ 	.word	0x00000000
        /*0020*/ 	.short	0x0001
        /*0022*/ 	.short	0x0004
        /*0024*/ 	.byte	0x00, 0xf0, 0x09, 0x00


	//----- nvinfo : EIATTR_KPARAM_INFO
	.align		4
.L_5906:
        /*0028*/ 	.byte	0x04, 0x17
        /*002a*/ 	.short	(.L_5908 - .L_5907)
.L_5907:
        /*002c*/ 	.word	0x00000000
        /*0030*/ 	.short	0x0000
        /*0032*/ 	.short	0x0000
        /*0034*/ 	.byte	0x00, 0xf0, 0x11, 0x00


	//----- nvinfo : EIATTR_SPARSE_MMA_MASK
	.align		4
.L_5908:
        /*0038*/ 	.byte	0x03, 0x50
        /*003a*/ 	.short	0x0000


	//----- nvinfo : EIATTR_MAXREG_COUNT
	.align		4
        /*003c*/ 	.byte	0x03, 0x1b
        /*003e*/ 	.short	0x00ff


	//----- nvinfo : EIATTR_MERCURY_ISA_VERSION
	.align		4
        /*0040*/ 	.byte	0x03, 0x5f
        /*0042*/ 	.short	0x0101


	//----- nvinfo : EIATTR_EXIT_INSTR_OFFSETS
	.align		4
        /*0044*/ 	.byte	0x04, 0x1c
        /*0046*/ 	.short	(.L_5910 - .L_5909)


	//   ....[0]....
.L_5909:
        /*0048*/ 	.word	0x00000550


	//   ....[1]....
        /*004c*/ 	.word	0x00000f40


	//   ....[2]....
        /*0050*/ 	.word	0x00000fc0


	//----- nvinfo : EIATTR_MAX_THREADS
	.align		4
.L_5910:
        /*0054*/ 	.byte	0x04, 0x05
        /*0056*/ 	.short	(.L_5912 - .L_5911)
.L_5911:
        /*0058*/ 	.word	0x00000080
        /*005c*/ 	.word	0x00000001
        /*0060*/ 	.word	0x00000001


	//----- nvinfo : EIATTR_CRS_STACK_SIZE
	.align		4
.L_5912:
        /*0064*/ 	.byte	0x04, 0x1e
        /*0066*/ 	.short	(.L_5914 - .L_5913)
.L_5913:
        /*0068*/ 	.word	0x00000000


	//----- nvinfo : EIATTR_CBANK_PARAM_SIZE
	.align		4
.L_5914:
        /*006c*/ 	.byte	0x03, 0x19
        /*006e*/ 	.short	0x0018


	//----- nvinfo : EIATTR_PARAM_CBANK
	.align		4
        /*0070*/ 	.byte	0x04, 0x0a
        /*0072*/ 	.short	(.L_5916 - .L_5915)
	.align		4
.L_5915:
        /*0074*/ 	.word	index@(.nv.constant0._ZN2at6native29vectorized_elementwise_kernelILi8ENS0_13AUnaryFunctorIbbbZZZNS0_22logical_or_kernel_cudaERNS_14TensorIteratorEENKUlvE0_clEvENKUlvE7_clEvEUlbbE_EESt5arrayIPcLm2EEEEviT0_T1_)
        /*0078*/ 	.short	0x0210
        /*007a*/ 	.short	0x0018


	//----- nvinfo : EIATTR_SW_WAR
	.align		4
.L_5916:
        /*007c*/ 	.byte	0x04, 0x36
        /*007e*/ 	.short	(.L_5918 - .L_5917)
.L_5917:
        /*0080*/ 	.word	0x00000008
.L_5918:


//--------------------- .nv.info._ZN2at6native18elementwise_kernelILi128ELi4EZNS0_15gpu_kernel_implINS0_13BinaryFunctorIbbbZZZNS0_22logical_or_kernel_cudaERNS_14TensorIteratorEENKUlvE0_clEvENKUlvE7_clEvEUlbbE_EEEEvRNS_18TensorIteratorBaseERKT_EUliE_EEviT1_ --------------------------
	.section	.nv.info._ZN2at6native18elementwise_kernelILi128ELi4EZNS0_15gpu_kernel_implINS0_13BinaryFunctorIbbbZZZNS0_22logical_or_kernel_cudaERNS_14TensorIteratorEENKUlvE0_clEvENKUlvE7_clEvEUlbbE_EEEEvRNS_18TensorIteratorBaseERKT_EUliE_EEviT1_,"",@"SHT_CUDA_INFO"
	.sectionflags	@""
	.align	4


	//----- nvinfo : EIATTR_CUDA_API_VERSION
	.align		4
        /*0000*/ 	.byte	0x04, 0x37
        /*0002*/ 	.short	(.L_5920 - .L_5919)
.L_5919:
        /*0004*/ 	.word	0x00000082


	//----- nvinfo : EIATTR_KPARAM_INFO
	.align		4
.L_5920:
        /*0008*/ 	.byte	0x04, 0x17
        /*000a*/ 	.short	(.L_5922 - .L_5921)
.L_5921:
        /*000c*/ 	.word	0x00000000
        /*0010*/ 	.short	0x0001
        /*0012*/ 	.short	0x0008
        /*0014*/ 	.byte	0x00, 0xf0, 0x21, 0x0a


	//----- nvinfo : EIATTR_KPARAM_INFO
	.align		4
.L_5922:
        /*0018*/ 	.byte	0x04, 0x17
        /*001a*/ 	.short	(.L_5924 - .L_5923)
.L_5923:
        /*001c*/ 	.word	0x00000000
        /*0020*/ 	.short	0x0000
        /*0022*/ 	.short	0x0000
        /*0024*/ 	.byte	0x00, 0xf0, 0x11, 0x00


	//----- nvinfo : EIATTR_SPARSE_MMA_MASK
	.align		4
.L_5924:
        /*0028*/ 	.byte	0x03, 0x50
        /*002a*/ 	.short	0x0000


	//----- nvinfo : EIATTR_MAXREG_COUNT
	.align		4
        /*002c*/ 	.byte	0x03, 0x1b
        /*002e*/ 	.short	0x0080


	//----- nvinfo : EIATTR_EXTERNS
	.align		4
        /*0030*/ 	.byte	0x04, 0x0f
        /*0032*/ 	.short	(.L_5926 - .L_5925)


	//   ....[0]....
	.align		4
.L_5925:
        /*0034*/ 	.word	index@(__assertfail)


	//----- nvinfo : EIATTR_MERCURY_ISA_VERSION
	.align		4
.L_5926:
        /*0038*/ 	.byte	0x03, 0x5f
        /*003a*/ 	.short	0x0101


	//----- nvinfo : EIATTR_SYSCALL_OFFSETS
	.align		4
        /*003c*/ 	.byte	0x04, 0x46
        /*003e*/ 	.short	(.L_5928 - .L_5927)


	//   ....[0]....
.L_5927:
        /*0040*/ 	.word	0x000026c0


	//   ....[1]....
        /*0044*/ 	.word	0x00003610


	//   ....[2]....
        /*0048*/ 	.word	0x00004490


	//   ....[3]....
        /*004c*/ 	.word	0x00006b70


	//   ....[4]....
        /*0050*/ 	.word	0x00007ac0


	//   ....[5]....
        /*0054*/ 	.word	0x00008940


	//   ....[6]....
        /*0058*/ 	.word	0x0000b010


	//   ....[7]....
        /*005c*/ 	.word	0x0000bf60


	//   ....[8]....
        /*0060*/ 	.word	0x0000cde0


	//   ....[9]....
        /*0064*/ 	.word	0x0000f4a0


	//   ....[10]....
        /*0068*/ 	.word	0x000103f0


	//   ....[11]....
        /*006c*/ 	.word	0x00011270


	//----- nvinfo : EIATTR_EXIT_INSTR_OFFSETS
	.align		4
.L_5928:
        /*0070*/ 	.byte	0x04, 0x1c
        /*0072*/ 	.short	(.L_5930 - .L_5929)


	//   ....[0]....
.L_5929:
        /*0074*/ 	.word	0x0000ce80


	//   ....[1]....
        /*0078*/ 	.word	0x00010580


	//   ....[2]....
        /*007c*/ 	.word	0x000105a0


	//   ....[3]....
        /*0080*/ 	.word	0x00010630


	//   ....[4]....
        /*0084*/ 	.word	0x00010650


	//   ....[5]....
        /*0088*/ 	.word	0x00010670


	//   ....[6]....
        /*008c*/ 	.word	0x00010700


	//   ....[7]....
        /*0090*/ 	.word	0x00010740


	//   ....[8]....
        /*0094*/ 	.word	0x000107e0


	//   ....[9]....
        /*0098*/ 	.word	0x00010830


	//   ....[10]....
        /*009c*/ 	.word	0x00010860


	//   ....[11]....
        /*00a0*/ 	.word	0x00010900


	//   ....[12]....
        /*00a4*/ 	.word	0x00010940


	//   ....[13]....
        /*00a8*/ 	.word	0x00010ad0


	//   ....[14]....
        /*00ac*/ 	.word	0x00010c30


	//   ....[15]....
        /*00b0*/ 	.word	0x00010c70


	//   ....[16]....
        /*00b4*/ 	.word	0x00010d10


	//   ....[17]....
        /*00b8*/ 	.word	0x00010e90


	//   ....[18]....
        /*00bc*/ 	.word	0x00011010


	//   ....[19]....
        /*00c0*/ 	.word	0x00011170


	//   ....[20]....
        /*00c4*/ 	.word	0x00011280


	//   ....[21]....
        /*00c8*/ 	.word	0x000112b0


	//   ....[22]....
        /*00cc*/ 	.word	0x000112d0


	//----- nvinfo : EIATTR_MAX_THREADS
	.align		4
.L_5930:
        /*00d0*/ 	.byte	0x04, 0x05
        /*00d2*/ 	.short	(.L_5932 - .L_5931)
.L_5931:
        /*00d4*/ 	.word	0x00000080
        /*00d8*/ 	.word	0x00000001
        /*00dc*/ 	.word	0x00000001


	//----- nvinfo : EIATTR_CRS_STACK_SIZE
	.align		4
.L_5932:
        /*00e0*/ 	.byte	0x04, 0x1e
        /*00e2*/ 	.short	(.L_5934 - .L_5933)
.L_5933:
        /*00e4*/ 	.word	0x00000000


	//----- nvinfo : EIATTR_CBANK_PARAM_SIZE
	.align		4
.L_5934:
        /*00e8*/ 	.byte	0x03, 0x19
        /*00ea*/ 	.short	0x0290


	//----- nvinfo : EIATTR_PARAM_CBANK
	.align		4
        /*00ec*/ 	.byte	0x04, 0x0a
        /*00ee*/ 	.short	(.L_5936 - .L_5935)
	.align		4
.L_5935:
        /*00f0*/ 	.word	index@(.nv.constant0._ZN2at6native18elementwise_kernelILi128ELi4EZNS0_15gpu_kernel_implINS0_13BinaryFunctorIbbbZZZNS0_22logical_or_kernel_cudaERNS_14TensorIteratorEENKUlvE0_clEvENKUlvE7_clEvEUlbbE_EEEEvRNS_18TensorIteratorBaseERKT_EUliE_EEviT1_)
        /*00f4*/ 	.short	0x0210
        /*00f6*/ 	.short	0x0290


	//----- nvinfo : EIATTR_SW_WAR
	.align		4
.L_5936:
        /*00f8*/ 	.byte	0x04, 0x36
        /*00fa*/ 	.short	(.L_5938 - .L_5937)
.L_5937:
        /*00fc*/ 	.word	0x00000008
.L_5938:


//--------------------- .nv.info._ZN2at6native27unrolled_elementwise_kernelINS0_13BinaryFunctorIbbbZZZNS0_22logical_or_kernel_cudaERNS_14TensorIteratorEENKUlvE0_clEvENKUlvE7_clEvEUlbbE_EESt5arrayIPcLm3EELi4E23TrivialOffsetCalculatorILi2EjESC_ILi1EjENS0_6memory12LoadWithCastILi2EEENSF_13StoreWithCastILi1EEEEEviT_T0_T2_T3_T4_T5_ --------------------------
	.section	.nv.info._ZN2at6native27unrolled_elementwise_kernelINS0_13BinaryFunctorIbbbZZZNS0_22logical_or_kernel_cudaERNS_14TensorIteratorEENKUlvE0_clEvENKUlvE7_clEvEUlbbE_EESt5arrayIPcLm3EELi4E23TrivialOffsetCalculatorILi2EjESC_ILi1EjENS0_6memory12LoadWithCastILi2EEENSF_13StoreWithCastILi1EEEEEviT_T0_T2_T3_T4_T5_,"",@"SHT_CUDA_INFO"
	.sectionflags	@""
	.align	4


	//----- nvinfo : EIATTR_CUDA_API_VERSION
	.align		4
        /*0000*/ 	.byte	0x04, 0x37
        /*0002*/ 	.short	(.L_5940 - .L_5939)
.L_5939:
        /*0004*/ 	.word	0x00000082


	//----- nvinfo : EIATTR_KPARAM_INFO
	.align		4
.L_5940:
        /*0008*/ 	.byte	0x04, 0x17
        /*000a*/ 	.short	(.L_5942 - .L_5941)
.L_5941:
        /*000c*/ 	.word	0x00000000
        /*0010*/ 	.short	0x0006
        /*0012*/ 	.short	0x0030
        /*0014*/ 	.byte	0x00, 0xf0, 0x21, 0x00


	//----- nvinfo : EIATTR_KPARAM_INFO
	.align		4
.L_5942:
        /*0018*/ 	.byte	0x04, 0x17
        /*001a*/ 	.short	(.L_5944 - .L_5943)
.L_5943:
        /*001c*/ 	.word	0x00000000
        /*0020*/ 	.short	0x0005
        /*0022*/ 	.short	0x0024
        /*0024*/ 	.byte	0x00, 0xf0, 0x31, 0x00


	//----- nvinfo : EIATTR_KPARAM_INFO
	.align		4
.L_5944:
        /*0028*/ 	.byte	0x04, 0x17
        /*002a*/ 	.short	(.L_5946 - .L_5945)
.L_5945:
        /*002c*/ 	.word	0x00000000
        /*0030*/ 	.short	0x0004
        /*0032*/ 	.short	0x0021
        /*0034*/ 	.byte	0x00, 0xf0, 0x05, 0x00


	//----- nvinfo : EIATTR_KPARAM_INFO
	.align		4
.L_5946:
        /*0038*/ 	.byte	0x04, 0x17
        /*003a*/ 	.short	(.L_5948 - .L_5947)
.L_5947:
        /*003c*/ 	.word	0x00000000
        /*0040*/ 	.short	0x0003
        /*0042*/ 	.short	0x0020
        /*0044*/ 	.byte	0x00, 0xf0, 0x05, 0x00


	//----- nvinfo : EIATTR_KPARAM_INFO
	.align		4
.L_5948:
        /*0048*/ 	.byte	0x04, 0x17
        /*004a*/ 	.short	(.L_5950 - .L_5949)
.L_5949:
        /*004c*/ 	.word	0x00000000
        /*0050*/ 	.short	0x0002
        /*0052*/ 	.short	0x0008
        /*0054*/ 	.byte	0x00, 0xf0, 0x61, 0x00


	//----- nvinfo : EIATTR_KPARAM_INFO
	.align		4
.L_5950:
        /*0058*/ 	.byte	0x04, 0x17
        /*005a*/ 	.short	(.L_5952 - .L_5951)
.L_5951:
        /*005c*/ 	.word	0x00000000
        /*0060*/ 	.short	0x0001
        /*0062*/ 	.short	0x0004
        /*0064*/ 	.byte	0x00, 0xf0, 0x05, 0x00


	//----- nvinfo : EIATTR_KPARAM_INFO
	.align		4
.L_5952:
        /*0068*/ 	.byte	0x04, 0x17
        /*006a*/ 	.short	(.L_5954 - .L_5953)
.L_5953:
        /*006c*/ 	.word	0x00000000
        /*0070*/ 	.short	0x0000
        /*0072*/ 	.short	0x0000
        /*0074*/ 	.byte	0x00, 0xf0, 0x11, 0x00


	//----- nvinfo : EIATTR_SPARSE_MMA_MASK
	.align		4
.L_5954:
        /*0078*/ 	.byte	0x03, 0x50
        /*007a*/ 	.short	0x0000


	//----- nvinfo : EIATTR_MAXREG_COUNT
	.align		4
        /*007c*/ 	.byte	0x03, 0x1b
        /*007e*/ 	.short	0x00ff


	//----- nvinfo : EIATTR_EXTERNS
	.align		4
        /*0080*/ 	.byte	0x04, 0x0f
        /*0082*/ 	.short	(.L_5956 - .L_5955)


	//   ....[0]....
	.align		4
.L_5955:
        /*0084*/ 	.word	index@(__assertfail)


	//----- nvinfo : EIATTR_MERCURY_ISA_VERSION
	.align		4
.L_5956:
        /*0088*/ 	.byte	0x03, 0x5f
        /*008a*/ 	.short	0x0101


	//----- nvinfo : EIATTR_SYSCALL_OFFSETS
	.align		4
        /*008c*/ 	.byte	0x04, 0x46
        /*008e*/ 	.short	(.L_5958 - .L_5957)


	//   ....[0]....
.L_5957:
        /*0090*/ 	.word	0x000010c0


	//   ....[1]....
        /*0094*/ 	.word	0x00002020


	//   ....[2]....
        /*0098*/ 	.word	0x00003130


	//   ....[3]....
        /*009c*/ 	.word	0x00004090


	//   ....[4]....
        /*00a0*/ 	.word	0x000051b0


	//   ....[5]....
        /*00a4*/ 	.word	0x00006120


	//   ....[6]....
        /*00a8*/ 	.word	0x00007220


	//   ....[7]....
        /*00ac*/ 	.word	0x00008190


	//   ....[8]....
        /*00b0*/ 	.word	0x00009150


	//   ....[9]....
        /*00b4*/ 	.word	0x0000a050


	//   ....[10]....
        /*00b8*/ 	.word	0x0000af40


	//   ....[11]....
        /*00bc*/ 	.word	0x0000be30


	//----- nvinfo : EIATTR_EXIT_INSTR_OFFSETS
	.align		4
.L_5958:
        /*00c0*/ 	.byte	0x04, 0x1c
        /*00c2*/ 	.short	(.L_5960 - .L_5959)


	//   ....[0]....
.L_5959:
        /*00c4*/ 	.word	0x0000aff0


	//   ....[1]....
        /*00c8*/ 	.word	0x0000b120


	//   ....[2]....
        /*00cc*/ 	.word	0x0000b140


	//   ....[3]....
        /*00d0*/ 	.word	0x0000b1e0


	//   ....[4]....
        /*00d4*/ 	.word	0x0000b210


	//   ....[5]....
        /*00d8*/ 	.word	0x0000b230


	//   ....[6]....
        /*00dc*/ 	.word	0x0000b2c0


	//   ....[7]....
        /*00e0*/ 	.word	0x0000b300


	//   ....[8]....
        /*00e4*/ 	.word	0x0000b3a0


	//   ....[9]....
        /*00e8*/ 	.word	0x0000b3f0


	//   ....[10]....
        /*00ec*/ 	.word	0x0000b420


	//   ....[11]....
        /*00f0*/ 	.word	0x0000b4c0


	//   ....[12]....
        /*00f4*/ 	.word	0x0000b500


	//   ....[13]....
        /*00f8*/ 	.word	0x0000b690


	//   ....[14]....
        /*00fc*/ 	.word	0x0000b7f0


	//   ....[15]....
        /*0100*/ 	.word	0x0000b830


	//   ....[16]....
        /*0104*/ 	.word	0x0000b8d0


	//   ....[17]....
        /*0108*/ 	.word	0x0000ba50


	//   ....[18]....
        /*010c*/ 	.word	0x0000bbd0


	//   ....[19]....
        /*0110*/ 	.word	0x0000bd30


	//   ....[20]....
        /*0114*/ 	.word	0x0000be40


	//   ....[21]....
        /*0118*/ 	.word	0x0000be80


	//   ....[22]....
        /*011c*/ 	.word	0x0000beb0


	//----- nvinfo : EIATTR_MAX_THREADS
	.align		4
.L_5960:
        /*0120*/ 	.byte	0x04, 0x05
        /*0122*/ 	.short	(.L_5962 - .L_5961)
.L_5961:
        /*0124*/ 	.word	0x00000080
        /*0128*/ 	.word	0x00000001
        /*012c*/ 	.word	0x00000001


	//----- nvinfo : EIATTR_CRS_STACK_SIZE
	.align		4
.L_5962:
        /*0130*/ 	.byte	0x04, 0x1e
        /*0132*/ 	.short	(.L_5964 - .L_5963)
.L_5963:
        /*0134*/ 	.word	0x00000000


	//----- nvinfo : EIATTR_CBANK_PARAM_SIZE
	.align		4
.L_5964:
        /*0138*/ 	.byte	0x03, 0x19
        /*013a*/ 	.short	0x0038


	//----- nvinfo : EIATTR_PARAM_CBANK
	.align		4
        /*013c*/ 	.byte	0x04, 0x0a
        /*013e*/ 	.short	(.L_5966 - .L_5965)
	.align		4
.L_5965:
        /*0140*/ 	.word	index@(.nv.constant0._ZN2at6native27unrolled_elementwise_kernelINS0_13BinaryFunctorIbbbZZZNS0_22logical_or_kernel_cudaERNS_14TensorIteratorEENKUlvE0_clEvENKUlvE7_clEvEUlbbE_EESt5arrayIPcLm3EELi4E23TrivialOffsetCalculatorILi2EjESC_ILi1EjENS0_6memory12LoadWithCastILi2EEENSF_13StoreWithCastILi1EEEEEviT_T0_T2_T3_T4_T5_)
        /*0144*/ 	.short	0x0210
        /*0146*/ 	.short	0x0038


	//----- nvinfo : EIATTR_SW_WAR
	.align		4
.L_5966:
        /*0148*/ 	.byte	0x04, 0x36
        /*014a*/ 	.short	(.L_5968 - .L_5967)
.L_5967:
        /*014c*/ 	.word	0x00000008
.L_5968:


//--------------------- .nv.info._ZN2at6native18elementwise_kernelILi128ELi4EZNS0_22gpu_kernel_impl_nocastINS0_13BinaryFunctorIbbbZZZNS0_22logical_or_kernel_cudaERNS_14TensorIteratorEENKUlvE0_clEvENKUlvE7_clEvEUlbbE_EEEEvRNS_18TensorIteratorBaseERKT_EUliE_EEviT1_ --------------------------
	.section	.nv.info._ZN2at6native18elementwise_kernelILi128ELi4EZNS0_22gpu_kernel_impl_nocastINS0_13BinaryFunctorIbbbZZZNS0_22logical_or_kernel_cudaERNS_14TensorIteratorEENKUlvE0_clEvENKUlvE7_clEvEUlbbE_EEEEvRNS_18TensorIteratorBaseERKT_EUliE_EEviT1_,"",@"SHT_CUDA_INFO"
	.sectionflags	@""
	.align	4


	//----- nvinfo : EIATTR_CUDA_API_VERSION
	.align		4
        /*0000*/ 	.byte	0x04, 0x37
        /*0002*/ 	.short	(.L_5970 - .L_5969)
.L_5969:
        /*0004*/ 	.word	0x00000082


	//----- nvinfo : EIATTR_KPARAM_INFO
	.align		4
.L_5970:
        /*0008*/ 	.byte	0x04, 0x17
        /*000a*/ 	.short	(.L_5972 - .L_5971)
.L_5971:
        /*000c*/ 	.word	0x00000000
        /*0010*/ 	.short	0x0001
        /*0012*/ 	.short	0x0008
        /*0014*/ 	.byte	0x00, 0xf0, 0x21, 0x0a


	//----- nvinfo : EIATTR_KPARAM_INFO
	.align		4
.L_5972:
        /*0018*/ 	.byte	0x04, 0x17
        /*001a*/ 	.short	(.L_5974 - .L_5973)
.L_5973:
        /*001c*/ 	.word	0x00000000
        /*0020*/ 	.short	0x0000
        /*0022*/ 	.short	0x0000
        /*0024*/ 	.byte	0x00, 0xf0, 0x11, 0x00


	//----- nvinfo : EIATTR_SPARSE_MMA_MASK
	.align		4
.L_5974:
        /*0028*/ 	.byte	0x03, 0x50
        /*002a*/ 	.short	0x0000


	//----- nvinfo : EIATTR_MAXREG_COUNT
	.align		4
        /*002c*/ 	.byte	0x03, 0x1b
        /*002e*/ 	.short	0x0080


	//----- nvinfo : EIATTR_MERCURY_ISA_VERSION
	.align		4
        /*0030*/ 	.byte	0x03, 0x5f
        /*0032*/ 	.short	0x0101


	//----- nvinfo : EIATTR_EXIT_INSTR_OFFSETS
	.align		4
        /*0034*/ 	.byte	0x04, 0x1c
        /*0036*/ 	.short	(.L_5976 - .L_5975)


	//   ....[0]....
.L_5975:
        /*0038*/ 	.word	0x00004620


	//   ....[1]....
        /*003c*/ 	.word	0x00005d20


	//----- nvinfo : EIATTR_MAX_THREADS
	.align		4
.L_5976:
        /*0040*/ 	.byte	0x04, 0x05
        /*0042*/ 	.short	(.L_5978 - .L_5977)
.L_5977:
        /*0044*/ 	.word	0x00000080
        /*0048*/ 	.word	0x00000001
        /*004c*/ 	.word	0x00000001


	//----- nvinfo : EIATTR_CRS_STACK_SIZE
	.align		4
.L_5978:
        /*0050*/ 	.byte	0x04, 0x1e
        /*0052*/ 	.short	(.L_5980 - .L_5979)
.L_5979:
        /*0054*/ 	.word	0x00000000


	//----- nvinfo : EIATTR_CBANK_PARAM_SIZE
	.align		4
.L_5980:
        /*0058*/ 	.byte	0x03, 0x19
        /*005a*/ 	.short	0x0290


	//----- nvinfo : EIATTR_PARAM_CBANK
	.align		4
        /*005c*/ 	.byte	0x04, 0x0a
        /*005e*/ 	.short	(.L_5982 - .L_5981)
	.align		4
.L_5981:
        /*0060*/ 	.word	index@(.nv.constant0._ZN2at6native18elementwise_kernelILi128ELi4EZNS0_22gpu_kernel_impl_nocastINS0_13BinaryFunctorIbbbZZZNS0_22logical_or_kernel_cudaERNS_14TensorIteratorEENKUlvE0_clEvENKUlvE7_clEvEUlbbE_EEEEvRNS_18TensorIteratorBaseERKT_EUliE_EEviT1_)
        /*0064*/ 	.short	0x0210
        /*0066*/ 	.short	0x0290


	//----- nvinfo : EIATTR_SW_WAR
	.align		4
.L_5982:
        /*0068*/ 	.byte	0x04, 0x36
        /*006a*/ 	.short	(.L_5984 - .L_5983)
.L_5983:
        /*006c*/ 	.word	0x00000008
.L_5984:


//--------------------- .nv.info._ZN2at6native27unrolled_elementwise_kernelINS0_13BinaryFunctorIbbbZZZNS0_22logical_or_kernel_cudaERNS_14TensorIteratorEENKUlvE0_clEvENKUlvE7_clEvEUlbbE_EESt5arrayIPcLm3EELi4E23TrivialOffsetCalculatorILi2EjESC_ILi1EjENS0_6memory15LoadWithoutCastENSF_16StoreWithoutCastEEEviT_T0_T2_T3_T4_T5_ --------------------------
	.section	.nv.info._ZN2at6native27unrolled_elementwise_kernelINS0_13BinaryFunctorIbbbZZZNS0_22logical_or_kernel_cudaERNS_14TensorIteratorEENKUlvE0_clEvENKUlvE7_clEvEUlbbE_EESt5arrayIPcLm3EELi4E23TrivialOffsetCalculatorILi2EjESC_ILi1EjENS0_6memory15LoadWithoutCastENSF_16StoreWithoutCastEEEviT_T0_T2_T3_T4_T5_,"",@"SHT_CUDA_INFO"
	.sectionflags	@""
	.align	4


	//----- nvinfo : EIATTR_CUDA_API_VERSION
	.align		4
        /*0000*/ 	.byte	0x04, 0x37
        /*0002*/ 	.short	(.L_5986 - .L_5985)
.L_5985:
        /*0004*/ 	.word	0x00000082


	//----- nvinfo : EIATTR_KPARAM_INFO
	.align		4
.L_5986:
        /*0008*/ 	.byte	0x04, 0x17
        /*000a*/ 	.short	(.L_5988 - .L_5987)
.L_5987:
        /*000c*/ 	.word	0x00000000
        /*0010*/ 	.short	0x0006
        /*0012*/ 	.short	0x0023
        /*0014*/ 	.byte	0x00, 0xf0, 0x05, 0x00


	//----- nvinfo : EIATTR_KPARAM_INFO
	.align		4
.L_5988:
        /*0018*/ 	.byte	0x04, 0x17
        /*001a*/ 	.short	(.L_5990 - .L_5989)
.L_5989:
        /*001c*/ 	.word	0x00000000
        /*0020*/ 	.short	0x0005
        /*0022*/ 	.short	0x0022
        /*0024*/ 	.byte	0x00, 0xf0, 0x05, 0x00


	//----- nvinfo : EIATTR_KPARAM_INFO
	.align		4
.L_5990:
        /*0028*/ 	.byte	0x04, 0x17
        /*002a*/ 	.short	(.L_5992 - .L_5991)
.L_5991:
        /*002c*/ 	.word	0x00000000
        /*0030*/ 	.short	0x0004
        /*0032*/ 	.short	0x0021
        /*0034*/ 	.byte	0x00, 0xf0, 0x05, 0x00


	//----- nvinfo : EIATTR_KPARAM_INFO
	.align		4
.L_5992:
        /*0038*/ 	.byte	0x04, 0x17
        /*003a*/ 	.short	(.L_5994 - .L_5993)
.L_5993:
        /*003c*/ 	.word	0x00000000
        /*0040*/ 	.short	0x0003
        /*0042*/ 	.short	0x0020
        /*0044*/ 	.byte	0x00, 0xf0, 0x05, 0x00


	//----- nvinfo : EIATTR_KPARAM_INFO
	.align		4
.L_5994:
        /*0048*/ 	.byte	0x04, 0x17
        /*004a*/ 	.short	(.L_5996 - .L_5995)
.L_5995:
        /*004c*/ 	.word	0x00000000
        /*0050*/ 	.short	0x0002
        /*0052*/ 	.short	0x0008
        /*0054*/ 	.byte	0x00, 0xf0, 0x61, 0x00


	//----- nvinfo : EIATTR_KPARAM_INFO
	.align		4
.L_5996:
        /*0058*/ 	.byte	0x04, 0x17
        /*005a*/ 	.short	(.L_5998 - .L_5997)
.L_5997:
        /*005c*/ 	.word	0x00000000
        /*0060*/ 	.short	0x0001
        /*0062*/ 	.short	0x0004
        /*0064*/ 	.byte	0x00, 0xf0, 0x05, 0x00


	//----- nvinfo : EIATTR_KPARAM_INFO
	.align		4
.L_5998:
        /*0068*/ 	.byte	0x04, 0x17
        /*006a*/ 	.short	(.L_6000 - .L_5999)
.L_5999:
        /*006c*/ 	.word	0x00000000
        /*0070*/ 	.short	0x0000
        /*0072*/ 	.short	0x0000
        /*0074*/ 	.byte	0x00, 0xf0, 0x11, 0x00


	//----- nvinfo : EIATTR_SPARSE_MMA_MASK
	.align		4
.L_6000:
        /*0078*/ 	.byte	0x03, 0x50
        /*007a*/ 	.short	0x0000


	//----- nvinfo : EIATTR_MAXREG_COUNT
	.align		4
        /*007c*/ 	.byte	0x03, 0x1b
        /*007e*/ 	.short	0x00ff


	//----- nvinfo : EIATTR_MERCURY_ISA_VERSION
	.align		4
        /*0080*/ 	.byte	0x03, 0x5f
        /*0082*/ 	.short	0x0101


	//----- nvinfo : EIATTR_EXIT_INSTR_OFFSETS
	.align		4
        /*0084*/ 	.byte	0x04, 0x1c
        /*0086*/ 	.short	(.L_6002 - .L_6001)


	//   ....[0]....
.L_6001:
        /*0088*/ 	.word	0x00000630


	//   ....[1]....
        /*008c*/ 	.word	0x000006d0


	//----- nvinfo : EIATTR_MAX_THREADS
	.align		4
.L_6002:
        /*0090*/ 	.byte	0x04, 0x05
        /*0092*/ 	.short	(.L_6004 - .L_6003)
.L_6003:
        /*0094*/ 	.word	0x00000080
        /*0098*/ 	.word	0x00000001
        /*009c*/ 	.word	0x00000001


	//----- nvinfo : EIATTR_CRS_STACK_SIZE
	.align		4
.L_6004:
        /*00a0*/ 	.byte	0x04, 0x1e
        /*00a2*/ 	.short	(.L_6006 - .L_6005)
.L_6005:
        /*00a4*/ 	.word	0x00000000


	//----- nvinfo : EIATTR_CBANK_PARAM_SIZE
	.align		4
.L_6006:
        /*00a8*/ 	.byte	0x03, 0x19
        /*00aa*/ 	.short	0x0024


	//----- nvinfo : EIATTR_PARAM_CBANK
	.align		4
        /*00ac*/ 	.byte	0x04, 0x0a
        /*00ae*/ 	.short	(.L_6008 - .L_6007)
	.align		4
.L_6007:
        /*00b0*/ 	.word	index@(.nv.constant0._ZN2at6native27unrolled_elementwise_kernelINS0_13BinaryFunctorIbbbZZZNS0_22logical_or_kernel_cudaERNS_14TensorIteratorEENKUlvE0_clEvENKUlvE7_clEvEUlbbE_EESt5arrayIPcLm3EELi4E23TrivialOffsetCalculatorILi2EjESC_ILi1EjENS0_6memory15LoadWithoutCastENSF_16StoreWithoutCastEEEviT_T0_T2_T3_T4_T5_)
        /*00b4*/ 	.short	0x0210
        /*00b6*/ 	.short	0x0024


	//----- nvinfo : EIATTR_SW_WAR
	.align		4
.L_6008:
        /*00b8*/ 	.byte	0x04, 0x36
        /*00ba*/ 	.short	(.L_6010 - .L_6009)
.L_6009:
        /*00bc*/ 	.word	0x00000008
.L_6010:


//--------------------- .nv.info._ZN2at6native29vectorized_elementwise_kernelILi2ENS0_13BinaryFunctorIbbbZZZNS0_22logical_or_kernel_cudaERNS_14TensorIteratorEENKUlvE0_clEvENKUlvE7_clEvEUlbbE_EESt5arrayIPcLm3EEEEviT0_T1_ --------------------------
	.section	.nv.info._ZN2at6native29vectorized_elementwise_kernelILi2ENS0_13BinaryFunctorIbbbZZZNS0_22logical_or_kernel_cudaERNS_14TensorIteratorEENKUlvE0_clEvENKUlvE7_clEvEUlbbE_EESt5arrayIPcLm3EEEEviT0_T1_,"",@"SHT_CUDA_INFO"
	.sectionflags	@""
	.align	4


	//----- nvinfo : EIATTR_CUDA_API_VERSION
	.align		4
        /*0000*/ 	.byte	0x04, 0x37
        /*0002*/ 	.short	(.L_6012 - .L_6011)
.L_6011:
        /*0004*/ 	.word	0x00000082


	//----- nvinfo : EIATTR_KPARAM_INFO
	.align		4
.L_6012:
        /*0008*/ 	.byte	0x04, 0x17
        /*000a*/ 	.short	(.L_6014 - .L_6013)
.L_6013:
        /*000c*/ 	.word	0x00000000
        /*0010*/ 	.short	0x0002
        /*0012*/ 	.short	0x0008
        /*0014*/ 	.byte	0x00, 0xf0, 0x61, 0x00


	//----- nvinfo : EIATTR_KPARAM_INFO
	.align		4
.L_6014:
        /*0018*/ 	.byte	0x04, 0x17
        /*001a*/ 	.short	(.L_6016 - .L_6015)
.L_6015:
        /*001c*/ 	.word	0x00000000
        /*0020*/ 	.short	0x0001
        /*0022*/ 	.short	0x0004
        /*0024*/ 	.byte	0x00, 0xf0, 0x05, 0x00


	//----- nvinfo : EIATTR_KPARAM_INFO
	.align		4
.L_6016:
        /*0028*/ 	.byte	0x04, 0x17
        /*002a*/ 	.short	(.L_6018 - .L_6017)
.L_6017:
        /*002c*/ 	.word	0x00000000
        /*0030*/ 	.short	0x0000
        /*0032*/ 	.short	0x0000
        /*0034*/ 	.byte	0x00, 0xf0, 0x11, 0x00


	//----- nvinfo : EIATTR_SPARSE_MMA_MASK
	.align		4
.L_6018:
        /*0038*/ 	.byte	0x03, 0x50
        /*003a*/ 	.short	0x0000


	//----- nvinfo : EIATTR_MAXREG_COUNT
	.align		4
        /*003c*/ 	.byte	0x03, 0x1b
        /*003e*/ 	.short	0x00ff


	//----- nvinfo : EIATTR_MERCURY_ISA_VERSION
	.align		4
        /*0040*/ 	.byte	0x03, 0x5f
        /*0042*/ 	.short	0x0101


	//----- nvinfo : EIATTR_EXIT_INSTR_OFFSETS
	.align		4
        /*0044*/ 	.byte	0x04, 0x1c
        /*0046*/ 	.short	(.L_6020 - .L_6019)


	//   ....[0]....
.L_6019:
        /*0048*/ 	.word	0x000004c0


	//   ....[1]....
        /*004c*/ 	.word	0x000011b0


	//   ....[2]....
        /*0050*/ 	.word	0x00001210


	//----- nvinfo : EIATTR_MAX_THREADS
	.align		4
.L_6020:
        /*0054*/ 	.byte	0x04, 0x05
        /*0056*/ 	.short	(.L_6022 - .L_6021)
.L_6021:
        /*0058*/ 	.word	0x00000080
        /*005c*/ 	.word	0x00000001
        /*0060*/ 	.word	0x00000001


	//----- nvinfo : EIATTR_CRS_STACK_SIZE
	.align		4
.L_6022:
        /*0064*/ 	.byte	0x04, 0x1e
        /*0066*/ 	.short	(.L_6024 - .L_6023)
.L_6023:
        /*0068*/ 	.word	0x00000000


	//----- nvinfo : EIATTR_CBANK_PARAM_SIZE
	.align		4
.L_6024:
        /*006c*/ 	.byte	0x03, 0x19
        /*006e*/ 	.short	0x0020


	//----- nvinfo : EIATTR_PARAM_CBANK
	.align		4
        /*0070*/ 	.byte	0x04, 0x0a
        /*0072*/ 	.short	(.L_6026 - .L_6025)
	.align		4
.L_6025:
        /*0074*/ 	.word	index@(.nv.constant0._ZN2at6native29vectorized_elementwise_kernelILi2ENS0_13BinaryFunctorIbbbZZZNS0_22logical_or_kernel_cudaERNS_14TensorIteratorEENKUlvE0_clEvENKUlvE7_clEvEUlbbE_EESt5arrayIPcLm3EEEEviT0_T1_)
        /*0078*/ 	.short	0x0210
        /*007a*/ 	.short	0x0020


	//----- nvinfo : EIATTR_SW_WAR
	.align		4
.L_6026:
        /*007c*/ 	.byte	0x04, 0x36
        /*007e*/ 	.short	(.L_6028 - .L_6027)
.L_6027:
        /*0080*/ 	.word	0x00000008
.L_6028:


//--------------------- .nv.info._ZN2at6native29vectorized_elementwise_kernelILi4ENS0_13BinaryFunctorIbbbZZZNS0_22logical_or_kernel_cudaERNS_14TensorIteratorEENKUlvE0_clEvENKUlvE7_clEvEUlbbE_EESt5arrayIPcLm3EEEEviT0_T1_ --------------------------
	.section	.nv.info._ZN2at6native29vectorized_elementwise_kernelILi4ENS0_13BinaryFunctorIbbbZZZNS0_22logical_or_kernel_cudaERNS_14TensorIteratorEENKUlvE0_clEvENKUlvE7_clEvEUlbbE_EESt5arrayIPcLm3EEEEviT0_T1_,"",@"SHT_CUDA_INFO"
	.sectionflags	@""
	.align	4


	//----- nvinfo : EIATTR_CUDA_API_VERSION
	.align		4
        /*0000*/ 	.byte	0x04, 0x37
        /*0002*/ 	.short	(.L_6030 - .L_6029)
.L_6029:
        /*0004*/ 	.word	0x00000082


	//----- nvinfo : EIATTR_KPARAM_INFO
	.align		4
.L_6030:
        /*0008*/ 	.byte	0x04, 0x17
        /*000a*/ 	.short	(.L_6032 - .L_6031)
.L_6031:
        /*000c*/ 	.word	0x00000000
        /*0010*/ 	.short	0x0002
        /*0012*/ 	.short	0x0008
        /*0014*/ 	.byte	0x00, 0xf0, 0x61, 0x00


	//----- nvinfo : EIATTR_KPARAM_INFO
	.align		4
.L_6032:
        /*0018*/ 	.byte	0x04, 0x17
        /*001a*/ 	.short	(.L_6034 - .L_6033)
.L_6033:
        /*001c*/ 	.word	0x00000000
        /*0020*/ 	.short	0x0001
        /*0022*/ 	.short	0x0004
        /*0024*/ 	.byte	0x00, 0xf0, 0x05, 0x00


	//----- nvinfo : EIATTR_KPARAM_INFO
	.align		4
.L_6034:
        /*0028*/ 	.byte	0x04, 0x17
        /*002a*/ 	.short	(.L_6036 - .L_6035)
.L_6035:
        /*002c*/ 	.word	0x00000000
        /*0030*/ 	.short	0x0000
        /*0032*/ 	.short	0x0000
        /*0034*/ 	.byte	0x00, 0xf0, 0x11, 0x00


	//----- nvinfo : EIATTR_SPARSE_MMA_MASK
	.align		4
.L_6036:
        /*0038*/ 	.byte	0x03, 0x50
        /*003a*/ 	.short	0x0000


	//----- nvinfo : EIATTR_MAXREG_COUNT
	.align		4
        /*003c*/ 	.byte	0x03, 0x1b
        /*003e*/ 	.short	0x00ff


	//----- nvinfo : EIATTR_MERCURY_ISA_VERSION
	.align		4
        /*0040*/ 	.byte	0x03, 0x5f
        /*0042*/ 	.short	0x0101


	//----- nvinfo : EIATTR_EXIT_INSTR_OFFSETS
	.align		4
        /*0044*/ 	.byte	0x04, 0x1c
        /*0046*/ 	.short	(.L_6038 - .L_6037)


	//   ....[0]....
.L_6037:
        /*0048*/ 	.word	0x00000480


	//   ....[1]....
        /*004c*/ 	.word	0x00001170


	//   ....[2]....
        /*0050*/ 	.word	0x000011d0


	//----- nvinfo : EIATTR_MAX_THREADS
	.align		4
.L_6038:
        /*0054*/ 	.byte	0x04, 0x05
        /*0056*/ 	.short	(.L_6040 - .L_6039)
.L_6039:
        /*0058*/ 	.word	0x00000080
        /*005c*/ 	.word	0x00000001
        /*0060*/ 	.word	0x00000001


	//----- nvinfo : EIATTR_CRS_STACK_SIZE
	.align		4
.L_6040:
        /*0064*/ 	.byte	0x04, 0x1e
        /*0066*/ 	.short	(.L_6042 - .L_6041)
.L_6041:
        /*0068*/ 	.word	0x00000000


	//----- nvinfo : EIATTR_CBANK_PARAM_SIZE
	.align		4
.L_6042:
        /*006c*/ 	.byte	0x03, 0x19
        /*006e*/ 	.short	0x0020


	//----- nvinfo : EIATTR_PARAM_CBANK
	.align		4
        /*0070*/ 	.byte	0x04, 0x0a
        /*0072*/ 	.short	(.L_6044 - .L_6043)
	.align		4
.L_6043:
        /*0074*/ 	.word	index@(.nv.constant0._ZN2at6native29vectorized_elementwise_kernelILi4ENS0_13BinaryFunctorIbbbZZZNS0_22logical_or_kernel_cudaERNS_14TensorIteratorEENKUlvE0_clEvENKUlvE7_clEvEUlbbE_EESt5arrayIPcLm3EEEEviT0_T1_)
        /*0078*/ 	.short	0x0210
        /*007a*/ 	.short	0x0020


	//----- nvinfo : EIATTR_SW_WAR
	.align		4
.L_6044:
        /*007c*/ 	.byte	0x04, 0x36
        /*007e*/ 	.short	(.L_6046 - .L_6045)
.L_6045:
        /*0080*/ 	.word	0x00000008
.L_6046:


//--------------------- .nv.info._ZN2at6native29vectorized_elementwise_kernelILi8ENS0_13BinaryFunctorIbbbZZZNS0_22logical_or_kernel_cudaERNS_14TensorIteratorEENKUlvE0_clEvENKUlvE7_clEvEUlbbE_EESt5arrayIPcLm3EEEEviT0_T1_ --------------------------
	.section	.nv.info._ZN2at6native29vectorized_elementwise_kernelILi8ENS0_13BinaryFunctorIbbbZZZNS0_22logical_or_kernel_cudaERNS_14TensorIteratorEENKUlvE0_clEvENKUlvE7_clEvEUlbbE_EESt5arrayIPcLm3EEEEviT0_T1_,"",@"SHT_CUDA_INFO"
	.sectionflags	@""
	.align	4


	//----- nvinfo : EIATTR_CUDA_API_VERSION
	.align		4
        /*0000*/ 	.byte	0x04, 0x37
        /*0002*/ 	.short	(.L_6048 - .L_6047)
.L_6047:
        /*0004*/ 	.word	0x00000082


	//----- nvinfo : EIATTR_KPARAM_INFO
	.align		4
.L_6048:
        /*0008*/ 	.byte	0x04, 0x17
        /*000a*/ 	.short	(.L_6050 - .L_6049)
.L_6049:
        /*000c*/ 	.word	0x00000000
        /*0010*/ 	.short	0x0002
        /*0012*/ 	.short	0x0008
        /*0014*/ 	.byte	0x00, 0xf0, 0x61, 0x00


	//----- nvinfo : EIATTR_KPARAM_INFO
	.align		4
.L_6050:
        /*0018*/ 	.byte	0x04, 0x17
        /*001a*/ 	.short	(.L_6052 - .L_6051)
.L_6051:
        /*001c*/ 	.word	0x00000000
        /*0020*/ 	.short	0x0001
        /*0022*/ 	.short	0x0004
        /*0024*/ 	.byte	0x00, 0xf0, 0x05, 0x00


	//----- nvinfo : EIATTR_KPARAM_INFO
	.align		4
.L_6052:
        /*0028*/ 	.byte	0x04, 0x17
        /*002a*/ 	.short	(.L_6054 - .L_6053)
.L_6053:
        /*002c*/ 	.word	0x00000000
        /*0030*/ 	.short	0x0000
        /*0032*/ 	.short	0x0000
        /*0034*/ 	.byte	0x00, 0xf0, 0x11, 0x00


	//----- nvinfo : EIATTR_SPARSE_MMA_MASK
	.align		4
.L_6054:
        /*0038*/ 	.byte	0x03, 0x50
        /*003a*/ 	.short	0x0000


	//----- nvinfo : EIATTR_MAXREG_COUNT
	.align		4
        /*003c*/ 	.byte	0x03, 0x1b
        /*003e*/ 	.short	0x00ff


	//----- nvinfo : EIATTR_MERCURY_ISA_VERSION
	.align		4
        /*0040*/ 	.byte	0x03, 0x5f
        /*0042*/ 	.short	0x0101


	//----- nvinfo : EIATTR_EXIT_INSTR_OFFSETS
	.align		4
        /*0044*/ 	.byte	0x04, 0x1c
        /*0046*/ 	.short	(.L_6056 - .L_6055)


	//   ....[0]....
.L_6055:
        /*0048*/ 	.word	0x000004b0


	//   ....[1]....
        /*004c*/ 	.word	0x000011a0


	//   ....[2]....
        /*0050*/ 	.word	0x00001200


	//----- nvinfo : EIATTR_MAX_THREADS
	.align		4
.L_6056:
        /*0054*/ 	.byte	0x04, 0x05
        /*0056*/ 	.short	(.L_6058 - .L_6057)
.L_6057:
        /*0058*/ 	.word	0x00000080
        /*005c*/ 	.word	0x00000001
        /*0060*/ 	.word	0x00000001


	//----- nvinfo : EIATTR_CRS_STACK_SIZE
	.align		4
.L_6058:
        /*0064*/ 	.byte	0x04, 0x1e
        /*0066*/ 	.short	(.L_6060 - .L_6059)
.L_6059:
        /*0068*/ 	.word	0x00000000


	//----- nvinfo : EIATTR_CBANK_PARAM_SIZE
	.align		4
.L_6060:
        /*006c*/ 	.byte	0x03, 0x19
        /*006e*/ 	.short	0x0020


	//----- nvinfo : EIATTR_PARAM_CBANK
	.align		4
        /*0070*/ 	.byte	0x04, 0x0a
        /*0072*/ 	.short	(.L_6062 - .L_6061)
	.align		4
.L_6061:
        /*0074*/ 	.word	index@(.nv.constant0._ZN2at6native29vectorized_elementwise_kernelILi8ENS0_13BinaryFunctorIbbbZZZNS0_22logical_or_kernel_cudaERNS_14TensorIteratorEENKUlvE0_clEvENKUlvE7_clEvEUlbbE_EESt5arrayIPcLm3EEEEviT0_T1_)
        /*0078*/ 	.short	0x0210
        /*007a*/ 	.short	0x0020


	//----- nvinfo : EIATTR_SW_WAR
	.align		4
.L_6062:
        /*007c*/ 	.byte	0x04, 0x36
        /*007e*/ 	.short	(.L_6064 - .L_6063)
.L_6063:
        /*0080*/ 	.word	0x00000008
.L_6064:


//--------------------- .nv.info._ZN2at6native18elementwise_kernelILi128ELi4EZNS0_15gpu_kernel_implINS0_13AUnaryFunctorIN3c104HalfES5_bZZZNS0_22logical_or_kernel_cudaERNS_14TensorIteratorEENKUlvE0_clEvENKUlvE6_clEvEUlS5_S5_E_EEEEvRNS_18TensorIteratorBaseERKT_EUliE_EEviT1_ --------------------------
	.section	.nv.info._ZN2at6native18elementwise_kernelILi128ELi4EZNS0_15gpu_kernel_implINS0_13AUnaryFunctorIN3c104HalfES5_bZZZNS0_22logical_or_kernel_cudaERNS_14TensorIteratorEENKUlvE0_clEvENKUlvE6_clEvEUlS5_S5_E_EEEEvRNS_18TensorIteratorBaseERKT_EUliE_EEviT1_,"",@"SHT_CUDA_INFO"
	.sectionflags	@""
	.align	4


	//----- nvinfo : EIATTR_CUDA_API_VERSION
	.align		4
        /*0000*/ 	.byte	0x04, 0x37
        /*0002*/ 	.short	(.L_6066 - .L_6065)
.L_6065:
        /*0004*/ 	.word	0x00000082


	//----- nvinfo : EIATTR_KPARAM_INFO
	.align		4
.L_6066:
        /*0008*/ 	.byte	0x04, 0x17
        /*000a*/ 	.short	(.L_6068 - .L_6067)
.L_6067:
        /*000c*/ 	.word	0x00000000
        /*0010*/ 	.short	0x0001
        /*0012*/ 	.short	0x0008
        /*0014*/ 	.byte	0x00, 0xf0, 0x61, 0x08


	//----- nvinfo : EIATTR_KPARAM_INFO
	.align		4
.L_6068:
        /*0018*/ 	.byte	0x04, 0x17
        /*001a*/ 	.short	(.L_6070 - .L_6069)
.L_6069:
        /*001c*/ 	.word	0x00000000
        /*0020*/ 	.short	0x0000
        /*0022*/ 	.short	0x0000
        /*0024*/ 	.byte	0x00, 0xf0, 0x11, 0x00


	//----- nvinfo : EIATTR_SPARSE_MMA_MASK
	.align		4
.L_6070:
        /*0028*/ 	.byte	0x03, 0x50
        /*002a*/ 	.short	0x0000


	//----- nvinfo : EIATTR_MAXREG_COUNT
	.align		4
        /*002c*/ 	.byte	0x03, 0x1b
        /*002e*/ 	.short	0x0080


	//----- nvinfo : EIATTR_EXTERNS
	.align		4
        /*0030*/ 	.byte	0x04, 0x0f
        /*0032*/ 	.short	(.L_6072 - .L_6071)


	//   ....[0]....
	.align		4
.L_6071:
        /*0034*/ 	.word	index@(__assertfail)


	//----- nvinfo : EIATTR_MERCURY_ISA_VERSION
	.align		4
.L_6072:
        /*0038*/ 	.byte	0x03, 0x5f
        /*003a*/ 	.short	0x0101


	//----- nvinfo : EIATTR_SYSCALL_OFFSETS
	.align		4
        /*003c*/ 	.byte	0x04, 0x46
        /*003e*/ 	.short	(.L_6074 - .L_6073)


	//   ....[0]....
.L_6073:
        /*0040*/ 	.word	0x000022b0


	//   ....[1]....
        /*0044*/ 	.word	0x000031c0


	//   ....[2]....
        /*0048*/ 	.word	0x000054c0


	//   ....[3]....
        /*004c*/ 	.word	0x000063d0


	//   ....[4]....
        /*0050*/ 	.word	0x000086c0


	//   ....[5]....
        /*0054*/ 	.word	0x000095d0


	//   ....[6]....
        /*0058*/ 	.word	0x0000b8b0


	//   ....[7]....
        /*005c*/ 	.word	0x0000c7c0


	//----- nvinfo : EIATTR_EXIT_INSTR_OFFSETS
	.align		4
.L_6074:
        /*0060*/ 	.byte	0x04, 0x1c
        /*0062*/ 	.short	(.L_6076 - .L_6075)


	//   ....[0]....
.L_6075:
        /*0064*/ 	.word	0x00009690


	//   ....[1]....
        /*0068*/ 	.word	0x0000baa0


	//   ....[2]....
        /*006c*/ 	.word	0x0000bac0


	//   ....[3]....
        /*0070*/ 	.word	0x0000bb60


	//   ....[4]....
        /*0074*/ 	.word	0x0000bb90


	//   ....[5]....
        /*0078*/ 	.word	0x0000bbb0


	//   ....[6]....
        /*007c*/ 	.word	0x0000bc40


	//   ....[7]....
        /*0080*/ 	.word	0x0000bc80


	//   ....[8]....
        /*0084*/ 	.word	0x0000bd20


	//   ....[9]....
        /*0088*/ 	.word	0x0000bd70


	//   ....[10]....
        /*008c*/ 	.word	0x0000bda0


	//   ....[11]....
        /*0090*/ 	.word	0x0000be40


	//   ....[12]....
        /*0094*/ 	.word	0x0000be80


	//   ....[13]....
        /*0098*/ 	.word	0x0000c010


	//   ....[14]....
        /*009c*/ 	.word	0x0000c170


	//   ....[15]....
        /*00a0*/ 	.word	0x0000c1b0


	//   ....[16]....
        /*00a4*/ 	.word	0x0000c250


	//   ....[17]....
        /*00a8*/ 	.word	0x0000c3d0


	//   ....[18]....
        /*00ac*/ 	.word	0x0000c550


	//   ....[19]....
        /*00b0*/ 	.word	0x0000c6c0


	//   ....[20]....
        /*00b4*/ 	.word	0x0000c7d0


	//   ....[21]....
        /*00b8*/ 	.word	0x0000c810


	//   ....[22]....
        /*00bc*/ 	.word	0x0000c840


	//----- nvinfo : EIATTR_MAX_THREADS
	.align		4
.L_6076:
        /*00c0*/ 	.byte	0x04, 0x05
        /*00c2*/ 	.short	(.L_6078 - .L_6077)
.L_6077:
        /*00c4*/ 	.word	0x00000080
        /*00c8*/ 	.word	0x00000001
        /*00cc*/ 	.word	0x00000001


	//----- nvinfo : EIATTR_CRS_STACK_SIZE
	.align		4
.L_6078:
        /*00d0*/ 	.byte	0x04, 0x1e
        /*00d2*/ 	.short	(.L_6080 - .L_6079)
.L_6079:
        /*00d4*/ 	.word	0x00000000


	//----- nvinfo : EIATTR_CBANK_PARAM_SIZE
	.align		4
.L_6080:
        /*00d8*/ 	.byte	0x03, 0x19
        /*00da*/ 	.short	0x0220


	//----- nvinfo : EIATTR_PARAM_CBANK
	.align		4
        /*00dc*/ 	.byte	0x04, 0x0a
        /*00de*/ 	.short	(.L_6082 - .L_6081)
	.align		4
.L_6081:
        /*00e0*/ 	.word	index@(.nv.constant0._ZN2at6native18elementwise_kernelILi128ELi4EZNS0_15gpu_kernel_implINS0_13AUnaryFunctorIN3c104HalfES5_bZZZNS0_22logical_or_kernel_cudaERNS_14TensorIteratorEENKUlvE0_clEvENKUlvE6_clEvEUlS5_S5_E_EEEEvRNS_18TensorIteratorBaseERKT_EUliE_EEviT1_)
        /*00e4*/ 	.short	0x0210
        /*00e6*/ 	.short	0x0220


	//----- nvinfo : EIATTR_SW_WAR
	.align		4
.L_6082:
        /*00e8*/ 	.byte	0x04, 0x36
        /*00ea*/ 	.short	(.L_6084 - .L_6083)
.L_6083:
        /*00ec*/ 	.word	0x00000008
.L_6084:


//--------------------- .nv.info._ZN2at6native27unrolled_elementwise_kernelINS0_13AUnaryFunctorIN3c104HalfES4_bZZZNS0_22logical_or_kernel_cudaERNS_14TensorIteratorEENKUlvE0_clEvENKUlvE6_clEvEUlS4_S4_E_EESt5arrayIPcLm2EELi4E23TrivialOffsetCalculatorILi1EjESF_NS0_6memory12LoadWithCastILi1EEENSG_13StoreWithCastILi1EEEEEviT_T0_T2_T3_T4_T5_ --------------------------
	.section	.nv.info._ZN2at6native27unrolled_elementwise_kernelINS0_13AUnaryFunctorIN3c104HalfES4_bZZZNS0_22logical_or_kernel_cudaERNS_14TensorIteratorEENKUlvE0_clEvENKUlvE6_clEvEUlS4_S4_E_EESt5arrayIPcLm2EELi4E23TrivialOffsetCalculatorILi1EjESF_NS0_6memory12LoadWithCastILi1EEENSG_13StoreWithCastILi1EEEEEviT_T0_T2_T3_T4_T5_,"",@"SHT_CUDA_INFO"
	.sectionflags	@""
	.align	4


	//----- nvinfo : EIATTR_CUDA_API_VERSION
	.align		4
        /*0000*/ 	.byte	0x04, 0x37
        /*0002*/ 	.short	(.L_6086 - .L_6085)
.L_6085:
        /*0004*/ 	.word	0x00000082


	//----- nvinfo : EIATTR_KPARAM_INFO
	.align		4
.L_6086:
        /*0008*/ 	.byte	0x04, 0x17
        /*000a*/ 	.short	(.L_6088 - .L_6087)
.L_6087:
        /*000c*/ 	.word	0x00000000
        /*0010*/ 	.short	0x0006
        /*0012*/ 	.short	0x0024
        /*0014*/ 	.byte	0x00, 0xf0, 0x21, 0x00


	//----- nvinfo : EIATTR_KPARAM_INFO
	.align		4
.L_6088:
        /*0018*/ 	.byte	0x04, 0x17
        /*001a*/ 	.short	(.L_6090 - .L_6089)
.L_6089:
        /*001c*/ 	.word	0x00000000
        /*0020*/ 	.short	0x0005
        /*0022*/ 	.short	0x001c
        /*0024*/ 	.byte	0x00, 0xf0, 0x21, 0x00


	//----- nvinfo : EIATTR_KPARAM_INFO
	.align		4
.L_6090:
        /*0028*/ 	.byte	0x04, 0x17
        /*002a*/ 	.short	(.L_6092 - .L_6091)
.L_6091:
        /*002c*/ 	.word	0x00000000
        /*0030*/ 	.short	0x0004
        /*0032*/ 	.short	0x0019
        /*0034*/ 	.byte	0x00, 0xf0, 0x05, 0x00


	//----- nvinfo : EIATTR_KPARAM_INFO
	.align		4
.L_6092:
        /*0038*/ 	.byte	0x04, 0x17
        /*003a*/ 	.short	(.L_6094 - .L_6093)
.L_6093:
        /*003c*/ 	.word	0x00000000
        /*0040*/ 	.short	0x0003
        /*0042*/ 	.short	0x0018
        /*0044*/ 	.byte	0x00, 0xf0, 0x05, 0x00


	//----- nvinfo : EIATTR_KPARAM_INFO
	.align		4
.L_6094:
        /*0048*/ 	.byte	0x04, 0x17
        /*004a*/ 	.short	(.L_6096 - .L_6095)
.L_6095:
        /*004c*/ 	.word	0x00000000
        /*0050*/ 	.short	0x0002
        /*0052*/ 	.short	0x0008
        /*0054*/ 	.byte	0x00, 0xf0, 0x41, 0x00


	//----- nvinfo : EIATTR_KPARAM_INFO
	.align		4
.L_6096:
        /*0058*/ 	.byte	0x04, 0x17
        /*005a*/ 	.short	(.L_6098 - .L_6097)
.L_6097:
        /*005c*/ 	.word	0x00000000
        /*0060*/ 	.short	0x0001
        /*0062*/ 	.short	0x0004
        /*0064*/ 	.byte	0x00, 0xf0, 0x11, 0x00


	//----- nvinfo : EIATTR_KPARAM_INFO
	.align		4
.L_6098:
        /*0068*/ 	.byte	0x04, 0x17
        /*006a*/ 	.short	(.L_6100 - .L_6099)
.L_6099:
        /*006c*/ 	.word	0x00000000
        /*0070*/ 	.short	0x0000
        /*0072*/ 	.short	0x0000
        /*0074*/ 	.byte	0x00, 0xf0, 0x11, 0x00


	//----- nvinfo : EIATTR_SPARSE_MMA_MASK
	.align		4
.L_6100:
        /*0078*/ 	.byte	0x03, 0x50
        /*007a*/ 	.short	0x0000


	//----- nvinfo : EIATTR_MAXREG_COUNT
	.align		4
        /*007c*/ 	.byte	0x03, 0x1b
        /*007e*/ 	.short	0x00ff


	//----- nvinfo : EIATTR_EXTERNS
	.align		4
        /*0080*/ 	.byte	0x04, 0x0f
        /*0082*/ 	.short	(.L_6102 - .L_6101)


	//   ....[0]....
	.align		4
.L_6101:
        /*0084*/ 	.word	index@(__assertfail)


	//----- nvinfo : EIATTR_MERCURY_ISA_VERSION
	.align		4
.L_6102:
        /*0088*/ 	.byte	0x03, 0x5f
        /*008a*/ 	.short	0x0101


	//----- nvinfo : EIATTR_SYSCALL_OFFSETS
	.align		4
        /*008c*/ 	.byte	0x04, 0x46
        /*008e*/ 	.short	(.L_6104 - .L_6103)


	//   ....[0]....
.L_6103:
        /*0090*/ 	.word	0x000010b0


	//   ....[1]....
        /*0094*/ 	.word	0x000021c0


	//   ....[2]....
        /*0098*/ 	.word	0x000032e0


	//   ....[3]....
        /*009c*/ 	.word	0x000043d0


	//   ....[4]....
        /*00a0*/ 	.word	0x00005860


	//   ....[5]....
        /*00a4*/ 	.word	0x00006890


	//   ....[6]....
        /*00a8*/ 	.word	0x00007880


	//   ....[7]....
        /*00ac*/ 	.word	0x00008870


	//----- nvinfo : EIATTR_EXIT_INSTR_OFFSETS
	.align		4
.L_6104:
        /*00b0*/ 	.byte	0x04, 0x1c
        /*00b2*/ 	.short	(.L_6106 - .L_6105)


	//   ....[0]....
.L_6105:
        /*00b4*/ 	.word	0x00007960


	//   ....[1]....
        /*00b8*/ 	.word	0x00007a90


	//   ....[2]....
        /*00bc*/ 	.word	0x00007ab0


	//   ....[3]....
        /*00c0*/ 	.word	0x00007b70


	//   ....[4]....
        /*00c4*/ 	.word	0x00007bb0


	//   ....[5]....
        /*00c8*/ 	.word	0x00007bf0


	//   ....[6]....
        /*00cc*/ 	.word	0x00007c80


	//   ....[7]....
        /*00d0*/ 	.word	0x00007cc0


	//   ....[8]....
        /*00d4*/ 	.word	0x00007d60


	//   ....[9]....
        /*00d8*/ 	.word	0x00007db0


	//   ....[10]....
        /*00dc*/ 	.word	0x00007e00


	//   ....[11]....
        /*00e0*/ 	.word	0x00007ec0


	//   ....[12]....
        /*00e4*/ 	.word	0x00007f20


	//   ....[13]....
        /*00e8*/ 	.word	0x000080b0


	//   ....[14]....
        /*00ec*/ 	.word	0x00008210


	//   ....[15]....
        /*00f0*/ 	.word	0x00008250


	//   ....[16]....
        /*00f4*/ 	.word	0x00008310


	//   ....[17]....
        /*00f8*/ 	.word	0x00008490


	//   ....[18]....
        /*00fc*/ 	.word	0x00008610


	//   ....[19]....
        /*0100*/ 	.word	0x00008770


	//   ....[20]....
        /*0104*/ 	.word	0x00008880


	//   ....[21]....
        /*0108*/ 	.word	0x000088e0


	//   ....[22]....
        /*010c*/ 	.word	0x00008920


	//----- nvinfo : EIATTR_MAX_THREADS
	.align		4
.L_6106:
        /*0110*/ 	.byte	0x04, 0x05
        /*0112*/ 	.short	(.L_6108 - .L_6107)
.L_6107:
        /*0114*/ 	.word	0x00000080
        /*0118*/ 	.word	0x00000001
        /*011c*/ 	.word	0x00000001


	//----- nvinfo : EIATTR_CRS_STACK_SIZE
	.align		4
.L_6108:
        /*0120*/ 	.byte	0x04, 0x1e
        /*0122*/ 	.short	(.L_6110 - .L_6109)
.L_6109:
        /*0124*/ 	.word	0x00000000


	//----- nvinfo : EIATTR_CBANK_PARAM_SIZE
	.align		4
.L_6110:
        /*0128*/ 	.byte	0x03, 0x19
        /*012a*/ 	.short	0x002c


	//----- nvinfo : EIATTR_PARAM_CBANK
	.align		4
        /*012c*/ 	.byte	0x04, 0x0a
        /*012e*/ 	.short	(.L_6112 - .L_6111)
	.align		4
.L_6111:
        /*0130*/ 	.word	index@(.nv.constant0._ZN2at6native27unrolled_elementwise_kernelINS0_13AUnaryFunctorIN3c104HalfES4_bZZZNS0_22logical_or_kernel_cudaERNS_14TensorIteratorEENKUlvE0_clEvENKUlvE6_clEvEUlS4_S4_E_EESt5arrayIPcLm2EELi4E23TrivialOffsetCalculatorILi1EjESF_NS0_6memory12LoadWithCastILi1EEENSG_13StoreWithCastILi1EEEEEviT_T0_T2_T3_T4_T5_)
        /*0134*/ 	.short	0x0210
        /*0136*/ 	.short	0x002c


	//----- nvinfo : EIATTR_SW_WAR
	.align		4
.L_6112:
        /*0138*/ 	.byte	0x04, 0x36
        /*013a*/ 	.short	(.L_6114 - .L_6113)
.L_6113:
        /*013c*/ 	.word	0x00000008
.L_6114:


//--------------------- .nv.info._ZN2at6native18elementwise_kernelILi128ELi4EZNS0_22gpu_kernel_impl_nocastINS0_13AUnaryFunctorIN3c104HalfES5_bZZZNS0_22logical_or_kernel_cudaERNS_14TensorIteratorEENKUlvE0_clEvENKUlvE6_clEvEUlS5_S5_E_EEEEvRNS_18TensorIteratorBaseERKT_EUliE_EEviT1_ --------------------------
	.section	.nv.info._ZN2at6native18elementwise_kernelILi128ELi4EZNS0_22gpu_kernel_impl_nocastINS0_13AUnaryFunctorIN3c104HalfES5_bZZZNS0_22logical_or_kernel_cudaERNS_14TensorIteratorEENKUlvE0_clEvENKUlvE6_clEvEUlS5_S5_E_EEEEvRNS_18TensorIteratorBaseERKT_EUliE_EEviT1_,"",@"SHT_CUDA_INFO"
	.sectionflags	@""
	.align	4


	//----- nvinfo : EIATTR_CUDA_API_VERSION
	.align		4
        /*0000*/ 	.byte	0x04, 0x37
        /*0002*/ 	.short	(.L_6116 - .L_6115)
.L_6115:
        /*0004*/ 	.word	0x00000082


	//----- nvinfo : EIATTR_KPARAM_INFO
	.align		4
.L_6116:
        /*0008*/ 	.byte	0x04, 0x17
        /*000a*/ 	.short	(.L_6118 - .L_6117)
.L_6117:
        /*000c*/ 	.word	0x00000000
        /*0010*/ 	.short	0x0001
        /*0012*/ 	.short	0x0008
        /*0014*/ 	.byte	0x00, 0xf0, 0x61, 0x08


	//----- nvinfo : EIATTR_KPARAM_INFO
	.align		4
.L_6118:
        /*0018*/ 	.byte	0x04, 0x17
        /*001a*/ 	.short	(.L_6120 - .L_6119)
.L_6119:
        /*001c*/ 	.word	0x00000000
        /*0020*/ 	.short	0x0000
        /*0022*/ 	.short	0x0000
        /*0024*/ 	.byte	0x00, 0xf0, 0x11, 0x00


	//----- nvinfo : EIATTR_SPARSE_MMA_MASK
	.align		4
.L_6120:
        /*0028*/ 	.byte	0x03, 0x50
        /*002a*/ 	.short	0x0000


	//----- nvinfo : EIATTR_MAXREG_COUNT
	.align		4
        /*002c*/ 	.byte	0x03, 0x1b
        /*002e*/ 	.short	0x0080


	//----- nvinfo : EIATTR_MERCURY_ISA_VERSION
	.align		4
        /*0030*/ 	.byte	0x03, 0x5f
        /*0032*/ 	.short	0x0101


	//----- nvinfo : EIATTR_EXIT_INSTR_OFFSETS
	.align		4
        /*0034*/ 	.byte	0x04, 0x1c
        /*0036*/ 	.short	(.L_6122 - .L_6121)


	//   ....[0]....
.L_6121:
        /*0038*/ 	.word	0x00003cb0


	//   ....[1]....
        /*003c*/ 	.word	0x00005090


	//----- nvinfo : EIATTR_MAX_THREADS
	.align		4
.L_6122:
        /*0040*/ 	.byte	0x04, 0x05
        /*0042*/ 	.short	(.L_6124 - .L_6123)
.L_6123:
        /*0044*/ 	.word	0x00000080
        /*0048*/ 	.word	0x00000001
        /*004c*/ 	.word	0x00000001


	//----- nvinfo : EIATTR_CRS_STACK_SIZE
	.align		4
.L_6124:
        /*0050*/ 	.byte	0x04, 0x1e
        /*0052*/ 	.short	(.L_6126 - .L_6125)
.L_6125:
        /*0054*/ 	.word	0x00000000


	//----- nvinfo : EIATTR_CBANK_PARAM_SIZE
	.align		4
.L_6126:
        /*0058*/ 	.byte	0x03, 0x19
        /*005a*/ 	.short	0x0220


	//----- nvinfo : EIATTR_PARAM_CBANK
	.align		4
        /*005c*/ 	.byte	0x04, 0x0a
        /*005e*/ 	.short	(.L_6128 - .L_6127)
	.align		4
.L_6127:
        /*0060*/ 	.word	index@(.nv.constant0._ZN2at6native18elementwise_kernelILi128ELi4EZNS0_22gpu_kernel_impl_nocastINS0_13AUnaryFunctorIN3c104HalfES5_bZZZNS0_22logical_or_kernel_cudaERNS_14TensorIteratorEENKUlvE0_clEvENKUlvE6_clEvEUlS5_S5_E_EEEEvRNS_18TensorIteratorBaseERKT_EUliE_EEviT1_)
        /*0064*/ 	.short	0x0210
        /*0066*/ 	.short	0x0220


	//----- nvinfo : EIATTR_SW_WAR
	.align		4
.L_6128:
        /*0068*/ 	.byte	0x04, 0x36
        /*006a*/ 	.short	(.L_6130 - .L_6129)
.L_6129:
        /*006c*/ 	.word	0x00000008
.L_6130:


//--------------------- .nv.info._ZN2at6native27unrolled_elementwise_kernelINS0_13AUnaryFunctorIN3c104HalfES4_bZZZNS0_22logical_or_kernel_cudaERNS_14TensorIteratorEENKUlvE0_clEvENKUlvE6_clEvEUlS4_S4_E_EESt5arrayIPcLm2EELi4E23TrivialOffsetCalculatorILi1EjESF_NS0_6memory15LoadWithoutCastENSG_16StoreWithoutCastEEEviT_T0_T2_T3_T4_T5_ --------------------------
	.section	.nv.info._ZN2at6native27unrolled_elementwise_kernelINS0_13AUnaryFunctorIN3c104HalfES4_bZZZNS0_22logical_or_kernel_cudaERNS_14TensorIteratorEENKUlvE0_clEvENKUlvE6_clEvEUlS4_S4_E_EESt5arrayIPcLm2EELi4E23TrivialOffsetCalculatorILi1EjESF_NS0_6memory15LoadWithoutCastENSG_16StoreWithoutCastEEEviT_T0_T2_T3_T4_T5_,"",@"SHT_CUDA_INFO"
	.sectionflags	@""
	.align	4


	//----- nvinfo : EIATTR_CUDA_API_VERSION
	.align		4
        /*0000*/ 	.byte	0x04, 0x37
        /*0002*/ 	.short	(.L_6132 - .L_6131)
.L_6131:
        /*0004*/ 	.word	0x00000082


	//----- nvinfo : EIATTR_KPARAM_INFO
	.align		4
.L_6132:
        /*0008*/ 	.byte	0x04, 0x17
        /*000a*/ 	.short	(.L_6134 - .L_6133)
.L_6133:
        /*000c*/ 	.word	0x00000000
        /*0010*/ 	.short	0x0006
        /*0012*/ 	.short	0x001b
        /*0014*/ 	.byte	0x00, 0xf0, 0x05, 0x00


	//----- nvinfo : EIATTR_KPARAM_INFO
	.align		4
.L_6134:
        /*0018*/ 	.byte	0x04, 0x17
        /*001a*/ 	.short	(.L_6136 - .L_6135)
.L_6135:
        /*001c*/ 	.word	0x00000000
        /*0020*/ 	.short	0x0005
        /*0022*/ 	.short	0x001a
        /*0024*/ 	.byte	0x00, 0xf0, 0x05, 0x00


	//----- nvinfo : EIATTR_KPARAM_INFO
	.align		4
.L_6136:
        /*0028*/ 	.byte	0x04, 0x17
        /*002a*/ 	.short	(.L_6138 - .L_6137)
.L_6137:
        /*002c*/ 	.word	0x00000000
        /*0030*/ 	.short	0x0004
        /*0032*/ 	.short	0x0019
        /*0034*/ 	.byte	0x00, 0xf0, 0x05, 0x00


	//----- nvinfo : EIATTR_KPARAM_INFO
	.align		4
.L_6138:
        /*0038*/ 	.byte	0x04, 0x17
        /*003a*/ 	.short	(.L_6140 - .L_6139)
.L_6139:
        /*003c*/ 	.word	0x00000000
        /*0040*/ 	.short	0x0003
        /*0042*/ 	.short	0x0018
        /*0044*/ 	.byte	0x00, 0xf0, 0x05, 0x00


	//----- nvinfo : EIATTR_KPARAM_INFO
	.align		4
.L_6140:
        /*0048*/ 	.byte	0x04, 0x17
        /*004a*/ 	.short	(.L_6142 - .L_6141)
.L_6141:
        /*004c*/ 	.word	0x00000000
        /*0050*/ 	.short	0x0002
        /*0052*/ 	.short	0x0008
        /*0054*/ 	.byte	0x00, 0xf0, 0x41, 0x00


	//----- nvinfo : EIATTR_KPARAM_INFO
	.align		4
.L_6142:
        /*0058*/ 	.byte	0x04, 0x17
        /*005a*/ 	.short	(.L_6144 - .L_6143)
.L_6143:
        /*005c*/ 	.word	0x00000000
        /*0060*/ 	.short	0x0001
        /*0062*/ 	.short	0x0004
        /*0064*/ 	.byte	0x00, 0xf0, 0x11, 0x00


	//----- nvinfo : EIATTR_KPARAM_INFO
	.align		4
.L_6144:
        /*0068*/ 	.byte	0x04, 0x17
        /*006a*/ 	.short	(.L_6146 - .L_6145)
.L_6145:
        /*006c*/ 	.word	0x00000000
        /*0070*/ 	.short	0x0000
        /*0072*/ 	.short	0x0000
        /*0074*/ 	.byte	0x00, 0xf0, 0x11, 0x00


	//----- nvinfo : EIATTR_SPARSE_MMA_MASK
	.align		4
.L_6146:
        /*0078*/ 	.byte	0x03, 0x50
        /*007a*/ 	.short	0x0000


	//----- nvinfo : EIATTR_MAXREG_COUNT
	.align		4
        /*007c*/ 	.byte	0x03, 0x1b
        /*007e*/ 	.short	0x00ff


	//----- nvinfo : EIATTR_MERCURY_ISA_VERSION
	.align		4
        /*0080*/ 	.byte	0x03, 0x5f
        /*0082*/ 	.short	0x0101


	//----- nvinfo : EIATTR_EXIT_INSTR_OFFSETS
	.align		4
        /*0084*/ 	.byte	0x04, 0x1c
        /*0086*/ 	.short	(.L_6148 - .L_6147)


	//   ....[0]....
.L_6147:
        /*0088*/ 	.word	0x000006e0


	//   ....[1]....
        /*008c*/ 	.word	0x00000740


	//----- nvinfo : EIATTR_MAX_THREADS
	.align		4
.L_6148:
        /*0090*/ 	.byte	0x04, 0x05
        /*0092*/ 	.short	(.L_6150 - .L_6149)
.L_6149:
        /*0094*/ 	.word	0x00000080
        /*0098*/ 	.word	0x00000001
        /*009c*/ 	.word	0x00000001


	//----- nvinfo : EIATTR_CRS_STACK_SIZE
	.align		4
.L_6150:
        /*00a0*/ 	.byte	0x04, 0x1e
        /*00a2*/ 	.short	(.L_6152 - .L_6151)
.L_6151:
        /*00a4*/ 	.word	0x00000000


	//----- nvinfo : EIATTR_CBANK_PARAM_SIZE
	.align		4
.L_6152:
        /*00a8*/ 	.byte	0x03, 0x19
        /*00aa*/ 	.short	0x001c


	//----- nvinfo : EIATTR_PARAM_CBANK
	.align		4
        /*00ac*/ 	.byte	0x04, 0x0a
        /*00ae*/ 	.short	(.L_6154 - .L_6153)
	.align		4
.L_6153:
        /*00b0*/ 	.word	index@(.nv.constant0._ZN2at6native27unrolled_elementwise_kernelINS0_13AUnaryFunctorIN3c104HalfES4_bZZZNS0_22logical_or_kernel_cudaERNS_14TensorIteratorEENKUlvE0_clEvENKUlvE6_clEvEUlS4_S4_E_EESt5arrayIPcLm2EELi4E23TrivialOffsetCalculatorILi1EjESF_NS0_6memory15LoadWithoutCastENSG_16StoreWithoutCastEEEviT_T0_T2_T3_T4_T5_)
        /*00b4*/ 	.short	0x0210
        /*00b6*/ 	.short	0x001c


	//----- nvinfo : EIATTR_SW_WAR
	.align		4
.L_6154:
        /*00b8*/ 	.byte	0x04, 0x36
        /*00ba*/ 	.short	(.L_6156 - .L_6155)
.L_6155:
        /*00bc*/ 	.word	0x00000008
.L_6156:


//--------------------- .nv.info._ZN2at6native29vectorized_elementwise_kernelILi2ENS0_13AUnaryFunctorIN3c104HalfES4_bZZZNS0_22logical_or_kernel_cudaERNS_14TensorIteratorEENKUlvE0_clEvENKUlvE6_clEvEUlS4_S4_E_EESt5arrayIPcLm2EEEEviT0_T1_ --------------------------
	.section	.nv.info._ZN2at6native29vectorized_elementwise_kernelILi2ENS0_13AUnaryFunctorIN3c104HalfES4_bZZZNS0_22logical_or_kernel_cudaERNS_14TensorIteratorEENKUlvE0_clEvENKUlvE6_clEvEUlS4_S4_E_EESt5arrayIPcLm2EEEEviT0_T1_,"",@"SHT_CUDA_INFO"
	.sectionflags	@""
	.align	4


	//----- nvinfo : EIATTR_CUDA_API_VERSION
	.align		4
        /*0000*/ 	.byte	0x04, 0x37
        /*0002*/ 	.short	(.L_6158 - .L_6157)
.L_6157:
        /*0004*/ 	.word	0x00000082


	//----- nvinfo : EIATTR_KPARAM_INFO
	.align		4
.L_6158:
        /*0008*/ 	.byte	0x04, 0x17
        /*000a*/ 	.short	(.L_6160 - .L_6159)
.L_6159:
        /*000c*/ 	.word	0x00000000
        /*0010*/ 	.short	0x0002
        /*0012*/ 	.short	0x0008
        /*0014*/ 	.byte	0x00, 0xf0, 0x41, 0x00


	//----- nvinfo : EIATTR_KPARAM_INFO
	.align		4
.L_6160:
        /*0018*/ 	.byte	0x04, 0x17
        /*001a*/ 	.short	(.L_6162 - .L_6161)
.L_6161:
        /*001c*/ 	.word	0x00000000
        /*0020*/ 	.short	0x0001
        /*0022*/ 	.short	0x0004
        /*0024*/ 	.byte	0x00, 0xf0, 0x11, 0x00


	//----- nvinfo : EIATTR_KPARAM_INFO
	.align		4
.L_6162:
        /*0028*/ 	.byte	0x04, 0x17
        /*002a*/ 	.short	(.L_6164 - .L_6163)
.L_6163:
        /*002c*/ 	.word	0x00000000
        /*0030*/ 	.short	0x0000
        /*0032*/ 	.short	0x0000
        /*0034*/ 	.byte	0x00, 0xf0, 0x11, 0x00


	//----- nvinfo : EIATTR_SPARSE_MMA_MASK
	.align		4
.L_6164:
        /*0038*/ 	.byte	0x03, 0x50
        /*003a*/ 	.short	0x0000


	//----- nvinfo : EIATTR_MAXREG_COUNT
	.align		4
        /*003c*/ 	.byte	0x03, 0x1b
        /*003e*/ 	.short	0x00ff


	//----- nvinfo : EIATTR_MERCURY_ISA_VERSION
	.align		4
        /*0040*/ 	.byte	0x03, 0x5f
        /*0042*/ 	.short	0x0101


	//----- nvinfo : EIATTR_EXIT_INSTR_OFFSETS
	.align		4
        /*0044*/ 	.byte	0x04, 0x1c
        /*0046*/ 	.short	(.L_6166 - .L_6165)


	//   ....[0]....
.L_6165:
        /*0048*/ 	.word	0x000003f0


	//   ....[1]....
        /*004c*/ 	.word	0x000011c0


	//   ....[2]....
        /*0050*/ 	.word	0x00001220


	//----- nvinfo : EIATTR_MAX_THREADS
	.align		4
.L_6166:
        /*0054*/ 	.byte	0x04, 0x05
        /*0056*/ 	.short	(.L_6168 - .L_6167)
.L_6167:
        /*0058*/ 	.word	0x00000080
        /*005c*/ 	.word	0x00000001
        /*0060*/ 	.word	0x00000001


	//----- nvinfo : EIATTR_CRS_STACK_SIZE
	.align		4
.L_6168:
        /*0064*/ 	.byte	0x04, 0x1e
        /*0066*/ 	.short	(.L_6170 - .L_6169)
.L_6169:
        /*0068*/ 	.word	0x00000000


	//----- nvinfo : EIATTR_CBANK_PARAM_SIZE
	.align		4
.L_6170:
        /*006c*/ 	.byte	0x03, 0x19
        /*006e*/ 	.short	0x0018


	//----- nvinfo : EIATTR_PARAM_CBANK
	.align		4
        /*0070*/ 	.byte	0x04, 0x0a
        /*0072*/ 	.short	(.L_6172 - .L_6171)
	.align		4
.L_6171:
        /*0074*/ 	.word	index@(.nv.constant0._ZN2at6native29vectorized_elementwise_kernelILi2ENS0_13AUnaryFunctorIN3c104HalfES4_bZZZNS0_22logical_or_kernel_cudaERNS_14TensorIteratorEENKUlvE0_clEvENKUlvE6_clEvEUlS4_S4_E_EESt5arrayIPcLm2EEEEviT0_T1_)
        /*0078*/ 	.short	0x0210
        /*007a*/ 	.short	0x0018


	//----- nvinfo : EIATTR_SW_WAR
	.align		4
.L_6172:
        /*007c*/ 	.byte	0x04, 0x36
        /*007e*/ 	.short	(.L_6174 - .L_6173)
.L_6173:
        /*0080*/ 	.word	0x00000008
.L_6174:


//--------------------- .nv.info._ZN2at6native29vectorized_elementwise_kernelILi4ENS0_13AUnaryFunctorIN3c104HalfES4_bZZZNS0_22logical_or_kernel_cudaERNS_14TensorIteratorEENKUlvE0_clEvENKUlvE6_clEvEUlS4_S4_E_EESt5arrayIPcLm2EEEEviT0_T1_ --------------------------
	.section	.nv.info._ZN2at6native29vectorized_elementwise_kernelILi4ENS0_13AUnaryFunctorIN3c104HalfES4_bZZZNS0_22logical_or_kernel_cudaERNS_14TensorIteratorEENKUlvE0_clEvENKUlvE6_clEvEUlS4_S4_E_EESt5arrayIPcLm2EEEEviT0_T1_,"",@"SHT_CUDA_INFO"
	.sectionflags	@""
	.align	4


	//----- nvinfo : EIATTR_CUDA_API_VERSION
	.align		4
        /*0000*/ 	.byte	0x04, 0x37
        /*0002*/ 	.short	(.L_6176 - .L_6175)
.L_6175:
        /*0004*/ 	.word	0x00000082


	//----- nvinfo : EIATTR_KPARAM_INFO
	.align		4
.L_6176:
        /*0008*/ 	.byte	0x04, 0x17
        /*000a*/ 	.short	(.L_6178 - .L_6177)
.L_6177:
        /*000c*/ 	.word	0x00000000
        /*0010*/ 	.short	0x0002
        /*0012*/ 	.short	0x0008
        /*0014*/ 	.byte	0x00, 0xf0, 0x41, 0x00


	//----- nvinfo : EIATTR_KPARAM_INFO
	.align		4
.L_6178:
        /*0018*/ 	.byte	0x04, 0x17
        /*001a*/ 	.short	(.L_6180 - .L_6179)
.L_6179:
        /*001c*/ 	.word	0x00000000
        /*0020*/ 	.short	0x0001
        /*0022*/ 	.short	0x0004
        /*0024*/ 	.byte	0x00, 0xf0, 0x11, 0x00


	//----- nvinfo : EIATTR_KPARAM_INFO
	.align		4
.L_6180:
        /*0028*/ 	.byte	0x04, 0x17
        /*002a*/ 	.short	(.L_6182 - .L_6181)
.L_6181:
        /*002c*/ 	.word	0x00000000
        /*0030*/ 	.short	0x0000
        /*0032*/ 	.short	0x0000
        /*0034*/ 	.byte	0x00, 0xf0, 0x11, 0x00


	//----- nvinfo : EIATTR_SPARSE_MMA_MASK
	.align		4
.L_6182:
        /*0038*/ 	.byte	0x03, 0x50
        /*003a*/ 	.short	0x0000


	//----- nvinfo : EIATTR_MAXREG_COUNT
	.align		4
        /*003c*/ 	.byte	0x03, 0x1b
        /*003e*/ 	.short	0x00ff


	//----- nvinfo : EIATTR_MERCURY_ISA_VERSION
	.align		4
        /*0040*/ 	.byte	0x03, 0x5f
        /*0042*/ 	.short	0x0101


	//----- nvinfo : EIATTR_EXIT_INSTR_OFFSETS
	.align		4
        /*0044*/ 	.byte	0x04, 0x1c
        /*0046*/ 	.short	(.L_6184 - .L_6183)


	//   ....[0]....
.L_6183:
        /*0048*/ 	.word	0x000003d0


	//   ....[1]....
        /*004c*/ 	.word	0x000011a0


	//   ....[2]....
        /*0050*/ 	.word	0x00001200


	//----- nvinfo : EIATTR_MAX_THREADS
	.align		4
.L_6184:
        /*0054*/ 	.byte	0x04, 0x05
        /*0056*/ 	.short	(.L_6186 - .L_6185)
.L_6185:
        /*0058*/ 	.word	0x00000080
        /*005c*/ 	.word	0x00000001
        /*0060*/ 	.word	0x00000001


	//----- nvinfo : EIATTR_CRS_STACK_SIZE
	.align		4
.L_6186:
        /*0064*/ 	.byte	0x04, 0x1e
        /*0066*/ 	.short	(.L_6188 - .L_6187)
.L_6187:
        /*0068*/ 	.word	0x00000000


	//----- nvinfo : EIATTR_CBANK_PARAM_SIZE
	.align		4
.L_6188:
        /*006c*/ 	.byte	0x03, 0x19
        /*006e*/ 	.short	0x0018


	//----- nvinfo : EIATTR_PARAM_CBANK
	.align		4
        /*0070*/ 	.byte	0x04, 0x0a
        /*0072*/ 	.short	(.L_6190 - .L_6189)
	.align		4
.L_6189:
        /*0074*/ 	.word	index@(.nv.constant0._ZN2at6native29vectorized_elementwise_kernelILi4ENS0_13AUnaryFunctorIN3c104HalfES4_bZZZNS0_22logical_or_kernel_cudaERNS_14TensorIteratorEENKUlvE0_clEvENKUlvE6_clEvEUlS4_S4_E_EESt5arrayIPcLm2EEEEviT0_T1_)
        /*0078*/ 	.short	0x0210
        /*007a*/ 	.short	0x0018


	//----- nvinfo : EIATTR_SW_WAR
	.align		4
.L_6190:
        /*007c*/ 	.byte	0x04, 0x36
        /*007e*/ 	.short	(.L_6192 - .L_6191)
.L_6191:
        /*0080*/ 	.word	0x00000008
.L_6192:


//--------------------- .nv.info._ZN2at6native29vectorized_elementwise_kernelILi8ENS0_13AUnaryFunctorIN3c104HalfES4_bZZZNS0_22logical_or_kernel_cudaERNS_14TensorIteratorEENKUlvE0_clEvENKUlvE6_clEvEUlS4_S4_E_EESt5arrayIPcLm2EEEEviT0_T1_ --------------------------
	.section	.nv.info._ZN2at6native29vectorized_elementwise_kernelILi8ENS0_13AUnaryFunctorIN3c104HalfES4_bZZZNS0_22logical_or_kernel_cudaERNS_14TensorIteratorEENKUlvE0_clEvENKUlvE6_clEvEUlS4_S4_E_EESt5arrayIPcLm2EEEEviT0_T1_,"",@"SHT_CUDA_INFO"
	.sectionflags	@""
	.align	4


	//----- nvinfo : EIATTR_CUDA_API_VERSION
	.align		4
        /*0000*/ 	.byte	0x04, 0x37
        /*0002*/ 	.short	(.L_6194 - .L_6193)
.L_6193:
        /*0004*/ 	.word	0x00000082


	//----- nvinfo : EIATTR_KPARAM_INFO
	.align		4
.L_6194:
        /*0008*/ 	.byte	0x04, 0x17
        /*000a*/ 	.short	(.L_6196 - .L_6195)
.L_6195:
        /*000c*/ 	.word	0x00000000
        /*0010*/ 	.short	0x0002
        /*0012*/ 	.short	0x0008
        /*0014*/ 	.byte	0x00, 0xf0, 0x41, 0x00


	//----- nvinfo : EIATTR_KPARAM_INFO
	.align		4
.L_6196:
        /*0018*/ 	.byte	0x04, 0x17
        /*001a*/ 	.short	(.L_6198 - .L_6197)
.L_6197:
        /*001c*/ 	.word	0x00000000
        /*0020*/ 	.short	0x0001
        /*0022*/ 	.short	0x0004
        /*0024*/ 	.byte	0x00, 0xf0, 0x11, 0x00


	//----- nvinfo : EIATTR_KPARAM_INFO
	.align		4
.L_6198:
        /*0028*/ 	.byte	0x04, 0x17
        /*002a*/ 	.short	(.L_6200 - .L_6199)
.L_6199:
        /*002c*/ 	.word	0x00000000
        /*0030*/ 	.short	0x0000
        /*0032*/ 	.short	0x0000
        /*0034*/ 	.byte	0x00, 0xf0, 0x11, 0x00


	//----- nvinfo : EIATTR_SPARSE_MMA_MASK
	.align		4
.L_6200:
        /*0038*/ 	.byte	0x03, 0x50
        /*003a*/ 	.short	0x0000


	//----- nvinfo : EIATTR_MAXREG_COUNT
	.align		4
        /*003c*/ 	.byte	0x03, 0x1b
        /*003e*/ 	.short	0x00ff


	//----- nvinfo : EIATTR_MERCURY_ISA_VERSION
	.align		4
        /*0040*/ 	.byte	0x03, 0x5f
        /*0042*/ 	.short	0x0101


	//----- nvinfo : EIATTR_EXIT_INSTR_OFFSETS
	.align		4
        /*0044*/ 	.byte	0x04, 0x1c
        /*0046*/ 	.short	(.L_6202 - .L_6201)


	//   ....[0]....
.L_6201:
        /*0048*/ 	.word	0x000003f0


	//   ....[1]....
        /*004c*/ 	.word	0x000011c0


	//   ....[2]....
        /*0050*/ 	.word	0x00001220


	//----- nvinfo : EIATTR_MAX_THREADS
	.align		4
.L_6202:
        /*0054*/ 	.byte	0x04, 0x05
        /*0056*/ 	.short	(.L_6204 - .L_6203)
.L_6203:
        /*0058*/ 	.word	0x00000080
        /*005c*/ 	.word	0x00000001
        /*0060*/ 	.word	0x00000001


	//----- nvinfo : EIATTR_CRS_STACK_SIZE
	.align		4
.L_6204:
        /*0064*/ 	.byte	0x04, 0x1e
        /*0066*/ 	.short	(.L_6206 - .L_6205)
.L_6205:
        /*0068*/ 	.word	0x00000000


	//----- nvinfo : EIATTR_CBANK_PARAM_SIZE
	.align		4
.L_6206:
        /*006c*/ 	.byte	0x03, 0x19
        /*006e*/ 	.short	0x0018


	//----- nvinfo : EIATTR_PARAM_CBANK
	.align		4
        /*0070*/ 	.byte	0x04, 0x0a
        /*0072*/ 	.short	(.L_6208 - .L_6207)
	.align		4
.L_6207:
        /*0074*/ 	.word	index@(.nv.constant0._ZN2at6native29vectorized_elementwise_kernelILi8ENS0_13AUnaryFunctorIN3c104HalfES4_bZZZNS0_22logical_or_kernel_cudaERNS_14TensorIteratorEENKUlvE0_clEvENKUlvE6_clEvEUlS4_S4_E_EESt5arrayIPcLm2EEEEviT0_T1_)
        /*0078*/ 	.short	0x0210
        /*007a*/ 	.short	0x0018


	//----- nvinfo : EIATTR_SW_WAR
	.align		4
.L_6208:
        /*007c*/ 	.byte	0x04, 0x36
        /*007e*/ 	.short	(.L_6210 - .L_6209)
.L_6209:
        /*0080*/ 	.word	0x00000008
.L_6210:


//--------------------- .nv.info._ZN2at6native18elementwise_kernelILi128ELi4EZNS0_15gpu_kernel_implINS0_13BinaryFunctorIN3c104HalfES5_bZZZNS0_22logical_or_kernel_cudaERNS_14TensorIteratorEENKUlvE0_clEvENKUlvE6_clEvEUlS5_S5_E_EEEEvRNS_18TensorIteratorBaseERKT_EUliE_EEviT1_ --------------------------
	.section	.nv.info._ZN2at6native18elementwise_kernelILi128ELi4EZNS0_15gpu_kernel_implINS0_13BinaryFunctorIN3c104HalfES5_bZZZNS0_22logical_or_kernel_cudaERNS_14TensorIteratorEENKUlvE0_clEvENKUlvE6_clEvEUlS5_S5_E_EEEEvRNS_18TensorIteratorBaseERKT_EUliE_EEviT1_,"",@"SHT_CUDA_INFO"
	.sectionflags	@""
	.align	4


	//----- nvinfo : EIATTR_CUDA_API_VERSION
	.align		4
        /*0000*/ 	.byte	0x04, 0x37
        /*0002*/ 	.short	(.L_6212 - .L_6211)
.L_6211:
        /*0004*/ 	.word	0x00000082


	//----- nvinfo : EIATTR_KPARAM_INFO
	.align		4
.L_6212:
        /*0008*/ 	.byte	0x04, 0x17
        /*000a*/ 	.short	(.L_6214 - .L_6213)
.L_6213:
        /*000c*/ 	.word	0x00000000
        /*0010*/ 	.short	0x0001
        /*0012*/ 	.short	0x0008
        /*0014*/ 	.byte	0x00, 0xf0, 0x21, 0x0a


	//----- nvinfo : EIATTR_KPARAM_INFO
	.align		4
.L_6214:
        /*0018*/ 	.byte	0x04, 0x17
        /*001a*/ 	.short	(.L_6216 - .L_6215)
.L_6215:
        /*001c*/ 	.word	0x00000000
        /*0020*/ 	.short	0x0000
        /*0022*/ 	.short	0x0000
        /*0024*/ 	.byte	0x00, 0xf0, 0x11, 0x00


	//----- nvinfo : EIATTR_SPARSE_MMA_MASK
	.align		4
.L_6216:
        /*0028*/ 	.byte	0x03, 0x50
        /*002a*/ 	.short	0x0000


	//----- nvinfo : EIATTR_MAXREG_COUNT
	.align		4
        /*002c*/ 	.byte	0x03, 0x1b
        /*002e*/ 	.short	0x0080


	//----- nvinfo : EIATTR_EXTERNS
	.align		4
        /*0030*/ 	.byte	0x04, 0x0f
        /*0032*/ 	.short	(.L_6218 - .L_6217)


	//   ....[0]....
	.align		4
.L_6217:
        /*0034*/ 	.word	index@(__assertfail)


	//----- nvinfo : EIATTR_MERCURY_ISA_VERSION
	.align		4
.L_6218:
        /*0038*/ 	.byte	0x03, 0x5f
        /*003a*/ 	.short	0x0101


	//----- nvinfo : EIATTR_SYSCALL_OFFSETS
	.align		4
        /*003c*/ 	.byte	0x04, 0x46
        /*003e*/ 	.short	(.L_6220 - .L_6219)


	//   ....[0]....
.L_6219:
        /*0040*/ 	.word	0x000026c0


	//   ....[1]....
        /*0044*/ 	.word	0x00003670


	//   ....[2]....
        /*0048*/ 	.word	0x00004570


	//   ....[3]....
        /*004c*/ 	.word	0x00006c70


	//   ....[4]....
        /*0050*/ 	.word	0x00007c20


	//   ....[5]....
        /*0054*/ 	.word	0x00008b20


	//   ....[6]....
        /*0058*/ 	.word	0x0000b210


	//   ....[7]....
        /*005c*/ 	.word	0x0000c1c0


	//   ....[8]....
        /*0060*/ 	.word	0x0000d0c0


	//   ....[9]....
        /*0064*/ 	.word	0x0000f7a0


	//   ....[10]....
        /*0068*/ 	.word	0x00010750


	//   ....[11]....
        /*006c*/ 	.word	0x00011650


	//----- nvinfo : EIATTR_EXIT_INSTR_OFFSETS
	.align		4
.L_6220:
        /*0070*/ 	.byte	0x04, 0x1c
        /*0072*/ 	.short	(.L_6222 - .L_6221)


	//   ....[0]....
.L_6221:
        /*0074*/ 	.word	0x0000d180


	//   ....[1]....
        /*0078*/ 	.word	0x00010930


	//   ....[2]....
        /*007c*/ 	.word	0x00010950


	//   ....[3]....
        /*0080*/ 	.word	0x000109f0


	//   ....[4]....
        /*0084*/ 	.word	0x00010a20


	//   ....[5]....
        /*0088*/ 	.word	0x00010a40


	//   ....[6]....
        /*008c*/ 	.word	0x00010ad0


	//   ....[7]....
        /*0090*/ 	.word	0x00010b10


	//   ....[8]....
        /*0094*/ 	.word	0x00010bb0


	//   ....[9]....
        /*0098*/ 	.word	0x00010c00


	//   ....[10]....
        /*009c*/ 	.word	0x00010c30


	//   ....[11]....
        /*00a0*/ 	.word	0x00010cd0


	//   ....[12]....
        /*00a4*/ 	.word	0x00010d10


	//   ....[13]....
        /*00a8*/ 	.word	0x00010ea0


	//   ....[14]....
        /*00ac*/ 	.word	0x00011000


	//   ....[15]....
        /*00b0*/ 	.word	0x00011040


	//   ....[16]....
        /*00b4*/ 	.word	0x000110e0


	//   ....[17]....
        /*00b8*/ 	.word	0x00011260


	//   ....[18]....
        /*00bc*/ 	.word	0x000113e0


	//   ....[19]....
        /*00c0*/ 	.word	0x00011550


	//   ....[20]....
        /*00c4*/ 	.word	0x00011660


	//   ....[21]....
        /*00c8*/ 	.word	0x000116a0


	//   ....[22]....
        /*00cc*/ 	.word	0x000116d0


	//----- nvinfo : EIATTR_MAX_THREADS
	.align		4
.L_6222:
        /*00d0*/ 	.byte	0x04, 0x05
        /*00d2*/ 	.short	(.L_6224 - .L_6223)
.L_6223:
        /*00d4*/ 	.word	0x00000080
        /*00d8*/ 	.word	0x00000001
        /*00dc*/ 	.word	0x00000001


	//----- nvinfo : EIATTR_CRS_STACK_SIZE
	.align		4
.L_6224:
        /*00e0*/ 	.byte	0x04, 0x1e
        /*00e2*/ 	.short	(.L_6226 - .L_6225)
.L_6225:
        /*00e4*/ 	.word	0x00000000


	//----- nvinfo : EIATTR_CBANK_PARAM_SIZE
	.align		4
.L_6226:
        /*00e8*/ 	.byte	0x03, 0x19
        /*00ea*/ 	.short	0x0290


	//----- nvinfo : EIATTR_PARAM_CBANK
	.align		4
        /*00ec*/ 	.byte	0x04, 0x0a
        /*00ee*/ 	.short	(.L_6228 - .L_6227)
	.align		4
.L_6227:
        /*00f0*/ 	.word	index@(.nv.constant0._ZN2at6native18elementwise_kernelILi128ELi4EZNS0_15gpu_kernel_implINS0_13BinaryFunctorIN3c104HalfES5_bZZZNS0_22logical_or_kernel_cudaERNS_14TensorIteratorEENKUlvE0_clEvENKUlvE6_clEvEUlS5_S5_E_EEEEvRNS_18TensorIteratorBaseERKT_EUliE_EEviT1_)
        /*00f4*/ 	.short	0x0210
        /*00f6*/ 	.short	0x0290


	//----- nvinfo : EIATTR_SW_WAR
	.align		4
.L_6228:
        /*00f8*/ 	.byte	0x04, 0x36
        /*00fa*/ 	.short	(.L_6230 - .L_6229)
.L_6229:
        /*00fc*/ 	.word	0x00000008
.L_6230:


//--------------------- .nv.info._ZN2at6native27unrolled_elementwise_kernelINS0_13BinaryFunctorIN3c104HalfES4_bZZZNS0_22logical_or_kernel_cudaERNS_14TensorIteratorEENKUlvE0_clEvENKUlvE6_clEvEUlS4_S4_E_EESt5arrayIPcLm3EELi4E23TrivialOffsetCalculatorILi2EjESE_ILi1EjENS0_6memory12LoadWithCastILi2EEENSH_13StoreWithCastILi1EEEEEviT_T0_T2_T3_T4_T5_ --------------------------
	.section	.nv.info._ZN2at6native27unrolled_elementwise_kernelINS0_13BinaryFunctorIN3c104HalfES4_bZZZNS0_22logical_or_kernel_cudaERNS_14TensorIteratorEENKUlvE0_clEvENKUlvE6_clEvEUlS4_S4_E_EESt5arrayIPcLm3EELi4E23TrivialOffsetCalculatorILi2EjESE_ILi1EjENS0_6memory12LoadWithCastILi2EEENSH_13StoreWithCastILi1EEEEEviT_T0_T2_T3_T4_T5_,"",@"SHT_CUDA_INFO"
	.sectionflags	@""
	.align	4


	//----- nvinfo : EIATTR_CUDA_API_VERSION
	.align		4
        /*0000*/ 	.byte	0x04, 0x37
        /*0002*/ 	.short	(.L_6232 - .L_6231)
.L_6231:
        /*0004*/ 	.word	0x00000082


	//----- nvinfo : EIATTR_KPARAM_INFO
	.align		4
.L_6232:
        /*0008*/ 	.byte	0x04, 0x17
        /*000a*/ 	.short	(.L_6234 - .L_6233)
.L_6233:
        /*000c*/ 	.word	0x00000000
        /*0010*/ 	.short	0x0006
        /*0012*/ 	.short	0x0030
        /*0014*/ 	.byte	0x00, 0xf0, 0x21, 0x00


	//----- nvinfo : EIATTR_KPARAM_INFO
	.align		4
.L_6234:
        /*0018*/ 	.byte	0x04, 0x17
        /*001a*/ 	.short	(.L_6236 - .L_6235)
.L_6235:
        /*001c*/ 	.word	0x00000000
        /*0020*/ 	.short	0x0005
        /*0022*/ 	.short	0x0024
        /*0024*/ 	.byte	0x00, 0xf0, 0x31, 0x00


	//----- nvinfo : EIATTR_KPARAM_INFO
	.align		4
.L_6236:
        /*0028*/ 	.byte	0x04, 0x17
        /*002a*/ 	.short	(.L_6238 - .L_6237)
.L_6237:
        /*002c*/ 	.word	0x00000000
        /*0030*/ 	.short	0x0004
        /*0032*/ 	.short	0x0021
        /*0034*/ 	.byte	0x00, 0xf0, 0x05, 0x00


	//----- nvinfo : EIATTR_KPARAM_INFO
	.align		4
.L_6238:
        /*0038*/ 	.byte	0x04, 0x17
        /*003a*/ 	.short	(.L_6240 - .L_6239)
.L_6239:
        /*003c*/ 	.word	0x00000000
        /*0040*/ 	.short	0x0003
        /*0042*/ 	.short	0x0020
        /*0044*/ 	.byte	0x00, 0xf0, 0x05, 0x00


	//----- nvinfo : EIATTR_KPARAM_INFO
	.align		4
.L_6240:
        /*0048*/ 	.byte	0x04, 0x17
        /*004a*/ 	.short	(.L_6242 - .L_6241)
.L_6241:
        /*004c*/ 	.word	0x00000000
        /*0050*/ 	.short	0x0002
        /*0052*/ 	.short	0x0008
        /*0054*/ 	.byte	0x00, 0xf0, 0x61, 0x00


	//----- nvinfo : EIATTR_KPARAM_INFO
	.align		4
.L_6242:
        /*0058*/ 	.byte	0x04, 0x17
        /*005a*/ 	.short	(.L_6244 - .L_6243)
.L_6243:
        /*005c*/ 	.word	0x00000000
        /*0060*/ 	.short	0x0001
        /*0062*/ 	.short	0x0004
        /*0064*/ 	.byte	0x00, 0xf0, 0x05, 0x00


	//----- nvinfo : EIATTR_KPARAM_INFO
	.align		4
.L_6244:
        /*0068*/ 	.byte	0x04, 0x17
        /*006a*/ 	.short	(.L_6246 - .L_6245)
.L_6245:
        /*006c*/ 	.word	0x00000000
        /*0070*/ 	.short	0x0000
        /*0072*/ 	.short	0x0000
        /*0074*/ 	.byte	0x00, 0xf0, 0x11, 0x00


	//----- nvinfo : EIATTR_SPARSE_MMA_MASK
	.align		4
.L_6246:
        /*0078*/ 	.byte	0x03, 0x50
        /*007a*/ 	.short	0x0000


	//----- nvinfo : EIATTR_MAXREG_COUNT
	.align		4
        /*007c*/ 	.byte	0x03, 0x1b
        /*007e*/ 	.short	0x00ff


	//----- nvinfo : EIATTR_EXTERNS
	.align		4
        /*0080*/ 	.byte	0x04, 0x0f
        /*0082*/ 	.short	(.L_6248 - .L_6247)


	//   ....[0]....
	.align		4
.L_6247:
        /*0084*/ 	.word	index@(__assertfail)


	//----- nvinfo : EIATTR_MERCURY_ISA_VERSION
	.align		4
.L_6248:
        /*0088*/ 	.byte	0x03, 0x5f
        /*008a*/ 	.short	0x0101


	//----- nvinfo : EIATTR_SYSCALL_OFFSETS
	.align		4
        /*008c*/ 	.byte	0x04, 0x46
        /*008e*/ 	.short	(.L_6250 - .L_6249)


	//   ....[0]....
.L_6249:
        /*0090*/ 	.word	0x000010c0


	//   ....[1]....
        /*0094*/ 	.word	0x00002150


	//   ....[2]....
        /*0098*/ 	.word	0x00003260


	//   ....[3]....
        /*009c*/ 	.word	0x000042f0


	//   ....[4]....
        /*00a0*/ 	.word	0x00005410


	//   ....[5]....
        /*00a4*/ 	.word	0x000064b0


	//   ....[6]....
        /*00a8*/ 	.word	0x000075b0


	//   ....[7]....
        /*00ac*/ 	.word	0x00008570


	//   ....[8]....
        /*00b0*/ 	.word	0x00009990


	//   ....[9]....
        /*00b4*/ 	.word	0x0000a9c0


	//   ....[10]....
        /*00b8*/ 	.word	0x0000b9b0


	//   ....[11]....
        /*00bc*/ 	.word	0x0000c9a0


	//----- nvinfo : EIATTR_EXIT_INSTR_OFFSETS
	.align		4
.L_6250:
        /*00c0*/ 	.byte	0x04, 0x1c
        /*00c2*/ 	.short	(.L_6252 - .L_6251)


	//   ....[0]....
.L_6251:
        /*00c4*/ 	.word	0x0000ba90


	//   ....[1]....
        /*00c8*/ 	.word	0x0000bbc0


	//   ....[2]....
        /*00cc*/ 	.word	0x0000bbe0


	//   ....[3]....
        /*00d0*/ 	.word	0x0000bca0


	//   ....[4]....
        /*00d4*/ 	.word	0x0000bce0


	//   ....[5]....
        /*00d8*/ 	.word	0x0000bd20


	//   ....[6]....
        /*00dc*/ 	.word	0x0000bdb0


	//   ....[7]....
        /*00e0*/ 	.word	0x0000bdf0


	//   ....[8]....
        /*00e4*/ 	.word	0x0000be90


	//   ....[9]....
        /*00e8*/ 	.word	0x0000bee0


	//   ....[10]....
        /*00ec*/ 	.word	0x0000bf30


	//   ....[11]....
        /*00f0*/ 	.word	0x0000bff0


	//   ....[12]....
        /*00f4*/ 	.word	0x0000c050


	//   ....[13]....
        /*00f8*/ 	.word	0x0000c1e0


	//   ....[14]....
        /*00fc*/ 	.word	0x0000c340


	//   ....[15]....
        /*0100*/ 	.word	0x0000c380


	//   ....[16]....
        /*0104*/ 	.word	0x0000c440


	//   ....[17]....
        /*0108*/ 	.word	0x0000c5c0


	//   ....[18]....
        /*010c*/ 	.word	0x0000c740


	//   ....[19]....
        /*0110*/ 	.word	0x0000c8a0


	//   ....[20]....
        /*0114*/ 	.word	0x0000c9b0


	//   ....[21]....
        /*0118*/ 	.word	0x0000ca10


	//   ....[22]....
        /*011c*/ 	.word	0x0000ca50


	//----- nvinfo : EIATTR_MAX_THREADS
	.align		4
.L_6252:
        /*0120*/ 	.byte	0x04, 0x05
        /*0122*/ 	.short	(.L_6254 - .L_6253)
.L_6253:
        /*0124*/ 	.word	0x00000080
        /*0128*/ 	.word	0x00000001
        /*012c*/ 	.word	0x00000001


	//----- nvinfo : EIATTR_CRS_STACK_SIZE
	.align		4
.L_6254:
        /*0130*/ 	.byte	0x04, 0x1e
        /*0132*/ 	.short	(.L_6256 - .L_6255)
.L_6255:
        /*0134*/ 	.word	0x00000000


	//----- nvinfo : EIATTR_CBANK_PARAM_SIZE
	.align		4
.L_6256:
        /*0138*/ 	.byte	0x03, 0x19
        /*013a*/ 	.short	0x0038


	//----- nvinfo : EIATTR_PARAM_CBANK
	.align		4
        /*013c*/ 	.byte	0x04, 0x0a
        /*013e*/ 	.short	(.L_6258 - .L_6257)
	.align		4
.L_6257:
        /*0140*/ 	.word	index@(.nv.constant0._ZN2at6native27unrolled_elementwise_kernelINS0_13BinaryFunctorIN3c104HalfES4_bZZZNS0_22logical_or_kernel_cudaERNS_14TensorIteratorEENKUlvE0_clEvENKUlvE6_clEvEUlS4_S4_E_EESt5arrayIPcLm3EELi4E23TrivialOffsetCalculatorILi2EjESE_ILi1EjENS0_6memory12LoadWithCastILi2EEENSH_13StoreWithCastILi1EEEEEviT_T0_T2_T3_T4_T5_)
        /*0144*/ 	.short	0x0210
        /*0146*/ 	.short	0x0038


	//----- nvinfo : EIATTR_SW_WAR
	.align		4
.L_6258:
        /*0148*/ 	.byte	0x04, 0x36
        /*014a*/ 	.short	(.L_6260 - .L_6259)
.L_6259:
        /*014c*/ 	.word	0x00000008
.L_6260:


//--------------------- .nv.info._ZN2at6native18elementwise_kernelILi128ELi4EZNS0_22gpu_kernel_impl_nocastINS0_13BinaryFunctorIN3c104HalfES5_bZZZNS0_22logical_or_kernel_cudaERNS_14TensorIteratorEENKUlvE0_clEvENKUlvE6_clEvEUlS5_S5_E_EEEEvRNS_18TensorIteratorBaseERKT_EUliE_EEviT1_ --------------------------
	.section	.nv.info._ZN2at6native18elementwise_kernelILi128ELi4EZNS0_22gpu_kernel_impl_nocastINS0_13BinaryFunctorIN3c104HalfES5_bZZZNS0_22logical_or_kernel_cudaERNS_14TensorIteratorEENKUlvE0_clEvENKUlvE6_clEvEUlS5_S5_E_EEEEvRNS_18TensorIteratorBaseERKT_EUliE_EEviT1_,"",@"SHT_CUDA_INFO"
	.sectionflags	@""
	.align	4


	//----- nvinfo : EIATTR_CUDA_API_VERSION
	.align		4
        /*0000*/ 	.byte	0x04, 0x37
        /*0002*/ 	.short	(.L_6262 - .L_6261)
.L_6261:
        /*0004*/ 	.word	0x00000082


	//----- nvinfo : EIATTR_KPARAM_INFO
	.align		4
.L_6262:
        /*0008*/ 	.byte	0x04, 0x17
        /*000a*/ 	.short	(.L_6264 - .L_6263)
.L_6263:
        /*000c*/ 	.word	0x00000000
        /*0010*/ 	.short	0x0001
        /*0012*/ 	.short	0x0008
        /*0014*/ 	.byte	0x00, 0xf0, 0x21, 0x0a


	//----- nvinfo : EIATTR_KPARAM_INFO
	.align		4
.L_6264:
        /*0018*/ 	.byte	0x04, 0x17
        /*001a*/ 	.short	(.L_6266 - .L_6265)
.L_6265:
        /*001c*/ 	.word	0x00000000
        /*0020*/ 	.short	0x0000
        /*0022*/ 	.short	0x0000
        /*0024*/ 	.byte	0x00, 0xf0, 0x11, 0x00


	//----- nvinfo : EIATTR_SPARSE_MMA_MASK
	.align		4
.L_6266:
        /*0028*/ 	.byte	0x03, 0x50
        /*002a*/ 	.short	0x0000


	//----- nvinfo : EIATTR_MAXREG_COUNT
	.align		4
        /*002c*/ 	.byte	0x03, 0x1b
        /*002e*/ 	.short	0x0080


	//----- nvinfo : EIATTR_MERCURY_ISA_VERSION
	.align		4
        /*0030*/ 	.byte	0x03, 0x5f
        /*0032*/ 	.short	0x0101


	//----- nvinfo : EIATTR_EXIT_INSTR_OFFSETS
	.align		4
        /*0034*/ 	.byte	0x04, 0x1c
        /*0036*/ 	.short	(.L_6268 - .L_6267)


	//   ....[0]....
.L_6267:
        /*0038*/ 	.word	0x00004710


	//   ....[1]....
        /*003c*/ 	.word	0x00005e60


	//----- nvinfo : EIATTR_MAX_THREADS
	.align		4
.L_6268:
        /*0040*/ 	.byte	0x04, 0x05
        /*0042*/ 	.short	(.L_6270 - .L_6269)
.L_6269:
        /*0044*/ 	.word	0x00000080
        /*0048*/ 	.word	0x00000001
        /*004c*/ 	.word	0x00000001


	//----- nvinfo : EIATTR_CRS_STACK_SIZE
	.align		4
.L_6270:
        /*0050*/ 	.byte	0x04, 0x1e
        /*0052*/ 	.short	(.L_6272 - .L_6271)
.L_6271:
        /*0054*/ 	.word	0x00000000


	//----- nvinfo : EIATTR_CBANK_PARAM_SIZE
	.align		4
.L_6272:
        /*0058*/ 	.byte	0x03, 0x19
        /*005a*/ 	.short	0x0290


	//----- nvinfo : EIATTR_PARAM_CBANK
	.align		4
        /*005c*/ 	.byte	0x04, 0x0a
        /*005e*/ 	.short	(.L_6274 - .L_6273)
	.align		4
.L_6273:
        /*0060*/ 	.word	index@(.nv.constant0._ZN2at6native18elementwise_kernelILi128ELi4EZNS0_22gpu_kernel_impl_nocastINS0_13BinaryFunctorIN3c104HalfES5_bZZZNS0_22logical_or_kernel_cudaERNS_14TensorIteratorEENKUlvE0_clEvENKUlvE6_clEvEUlS5_S5_E_EEEEvRNS_18TensorIteratorBaseERKT_EUliE_EEviT1_)
        /*0064*/ 	.short	0x0210
        /*0066*/ 	.short	0x0290


	//----- nvinfo : EIATTR_SW_WAR
	.align		4
.L_6274:
        /*0068*/ 	.byte	0x04, 0x36
        /*006a*/ 	.short	(.L_6276 - .L_6275)
.L_6275:
        /*006c*/ 	.word	0x00000008
.L_6276:


//--------------------- .nv.info._ZN2at6native27unrolled_elementwise_kernelINS0_13BinaryFunctorIN3c104HalfES4_bZZZNS0_22logical_or_kernel_cudaERNS_14TensorIteratorEENKUlvE0_clEvENKUlvE6_clEvEUlS4_S4_E_EESt5arrayIPcLm3EELi4E23TrivialOffsetCalculatorILi2EjESE_ILi1EjENS0_6memory15LoadWithoutCastENSH_16StoreWithoutCastEEEviT_T0_T2_T3_T4_T5_ --------------------------
	.section	.nv.info._ZN2at6native27unrolled_elementwise_kernelINS0_13BinaryFunctorIN3c104HalfES4_bZZZNS0_22logical_or_kernel_cudaERNS_14TensorIteratorEENKUlvE0_clEvENKUlvE6_clEvEUlS4_S4_E_EESt5arrayIPcLm3EELi4E23TrivialOffsetCalculatorILi2EjESE_ILi1EjENS0_6memory15LoadWithoutCastENSH_16StoreWithoutCastEEEviT_T0_T2_T3_T4_T5_,"",@"SHT_CUDA_INFO"
	.sectionflags	@""
	.align	4


	//----- nvinfo : EIATTR_CUDA_API_VERSION
	.align		4
        /*0000*/ 	.byte	0x04, 0x37
        /*0002*/ 	.short	(.L_6278 - .L_6277)
.L_6277:
        /*0004*/ 	.word	0x00000082


	//----- nvinfo : EIATTR_KPARAM_INFO
	.align		4
.L_6278:
        /*0008*/ 	.byte	0x04, 0x17
        /*000a*/ 	.short	(.L_6280 - .L_6279)
.L_6279:
        /*000c*/ 	.word	0x00000000
        /*0010*/ 	.short	0x0006
        /*0012*/ 	.short	0x0023
        /*0014*/ 	.byte	0x00, 0xf0, 0x05, 0x00


	//----- nvinfo : EIATTR_KPARAM_INFO
	.align		4
.L_6280:
        /*0018*/ 	.byte	0x04, 0x17
        /*001a*/ 	.short	(.L_6282 - .L_6281)
.L_6281:
        /*001c*/ 	.word	0x00000000
        /*0020*/ 	.short	0x0005
        /*0022*/ 	.short	0x0022
        /*0024*/ 	.byte	0x00, 0xf0, 0x05, 0x00


	//----- nvinfo : EIATTR_KPARAM_INFO
	.align		4
.L_6282:
        /*0028*/ 	.byte	0x04, 0x17
        /*002a*/ 	.short	(.L_6284 - .L_6283)
.L_6283:
        /*002c*/ 	.word	0x00000000
        /*0030*/ 	.short	0x0004
        /*0032*/ 	.short	0x0021
        /*0034*/ 	.byte	0x00, 0xf0, 0x05, 0x00


	//----- nvinfo : EIATTR_KPARAM_INFO
	.align		4
.L_6284:
        /*0038*/ 	.byte	0x04, 0x17
        /*003a*/ 	.short	(.L_6286 - .L_6285)
.L_6285:
        /*003c*/ 	.word	0x00000000
        /*0040*/ 	.short	0x0003
        /*0042*/ 	.short	0x0020
        /*0044*/ 	.byte	0x00, 0xf0, 0x05, 0x00


	//----- nvinfo : EIATTR_KPARAM_INFO
	.align		4
.L_6286:
        /*0048*/ 	.byte	0x04, 0x17
        /*004a*/ 	.short	(.L_6288 - .L_6287)
.L_6287:
        /*004c*/ 	.word	0x00000000
        /*0050*/ 	.short	0x0002
        /*0052*/ 	.short	0x0008
        /*0054*/ 	.byte	0x00, 0xf0, 0x61, 0x00


	//----- nvinfo : EIATTR_KPARAM_INFO
	.align		4
.L_6288:
        /*0058*/ 	.byte	0x04, 0x17
        /*005a*/ 	.short	(.L_6290 - .L_6289)
.L_6289:
        /*005c*/ 	.word	0x00000000
        /*0060*/ 	.short	0x0001
        /*0062*/ 	.short	0x0004
        /*0064*/ 	.byte	0x00, 0xf0, 0x05, 0x00


	//----- nvinfo : EIATTR_KPARAM_INFO
	.align		4
.L_6290:
        /*0068*/ 	.byte	0x04, 0x17
        /*006a*/ 	.short	(.L_6292 - .L_6291)
.L_6291:
        /*006c*/ 	.word	0x00000000
        /*0070*/ 	.short	0x0000
        /*0072*/ 	.short	0x0000
        /*0074*/ 	.byte	0x00, 0xf0, 0x11, 0x00


	//----- nvinfo : EIATTR_SPARSE_MMA_MASK
	.align		4
.L_6292:
        /*0078*/ 	.byte	0x03, 0x50
        /*007a*/ 	.short	0x0000


	//----- nvinfo : EIATTR_MAXREG_COUNT
	.align		4
        /*007c*/ 	.byte	0x03, 0x1b
        /*007e*/ 	.short	0x00ff


	//----- nvinfo : EIATTR_MERCURY_ISA_VERSION
	.align		4
        /*0080*/ 	.byte	0x03, 0x5f
        /*0082*/ 	.short	0x0101


	//----- nvinfo : EIATTR_EXIT_INSTR_OFFSETS
	.align		4
        /*0084*/ 	.byte	0x04, 0x1c
        /*0086*/ 	.short	(.L_6294 - .L_6293)


	//   ....[0]....
.L_6293:
        /*0088*/ 	.word	0x00000780


	//   ....[1]....
        /*008c*/ 	.word	0x000007e0


	//----- nvinfo : EIATTR_MAX_THREADS
	.align		4
.L_6294:
        /*0090*/ 	.byte	0x04, 0x05
        /*0092*/ 	.short	(.L_6296 - .L_6295)
.L_6295:
        /*0094*/ 	.word	0x00000080
        /*0098*/ 	.word	0x00000001
        /*009c*/ 	.word	0x00000001


	//----- nvinfo : EIATTR_CRS_STACK_SIZE
	.align		4
.L_6296:
        /*00a0*/ 	.byte	0x04, 0x1e
        /*00a2*/ 	.short	(.L_6298 - .L_6297)
.L_6297:
        /*00a4*/ 	.word	0x00000000


	//----- nvinfo : EIATTR_CBANK_PARAM_SIZE
	.align		4
.L_6298:
        /*00a8*/ 	.byte	0x03, 0x19
        /*00aa*/ 	.short	0x0024


	//----- nvinfo : EIATTR_PARAM_CBANK
	.align		4
        /*00ac*/ 	.byte	0x04, 0x0a
        /*00ae*/ 	.short	(.L_6300 - .L_6299)
	.align		4
.L_6299:
        /*00b0*/ 	.word	index@(.nv.constant0._ZN2at6native27unrolled_elementwise_kernelINS0_13BinaryFunctorIN3c104HalfES4_bZZZNS0_22logical_or_kernel_cudaERNS_14TensorIteratorEENKUlvE0_clEvENKUlvE6_clEvEUlS4_S4_E_EESt5arrayIPcLm3EELi4E23TrivialOffsetCalculatorILi2EjESE_ILi1EjENS0_6memory15LoadWithoutCastENSH_16StoreWithoutCastEEEviT_T0_T2_T3_T4_T5_)
        /*00b4*/ 	.short	0x0210
        /*00b6*/ 	.short	0x0024


	//----- nvinfo : EIATTR_SW_WAR
	.align		4
.L_6300:
        /*00b8*/ 	.byte	0x04, 0x36
        /*00ba*/ 	.short	(.L_6302 - .L_6301)
.L_6301:
        /*00bc*/ 	.word	0x00000008
.L_6302:


//--------------------- .nv.info._ZN2at6native29vectorized_elementwise_kernelILi2ENS0_13BinaryFunctorIN3c104HalfES4_bZZZNS0_22logical_or_kernel_cudaERNS_14TensorIteratorEENKUlvE0_clEvENKUlvE6_clEvEUlS4_S4_E_EESt5arrayIPcLm3EEEEviT0_T1_ --------------------------
	.section	.nv.info._ZN2at6native29vectorized_elementwise_kernelILi2ENS0_13BinaryFunctorIN3c104HalfES4_bZZZNS0_22logical_or_kernel_cudaERNS_14TensorIteratorEENKUlvE0_clEvENKUlvE6_clEvEUlS4_S4_E_EESt5arrayIPcLm3EEEEviT0_T1_,"",@"SHT_CUDA_INFO"
	.sectionflags	@""
	.align	4


	//----- nvinfo : EIATTR_CUDA_API_VERSION
	.align		4
        /*0000*/ 	.byte	0x04, 0x37
        /*0002*/ 	.short	(.L_6304 - .L_6303)
.L_6303:
        /*0004*/ 	.word	0x00000082


	//----- nvinfo : EIATTR_KPARAM_INFO
	.align		4
.L_6304:
        /*0008*/ 	.byte	0x04, 0x17
        /*000a*/ 	.short	(.L_6306 - .L_6305)
.L_6305:
        /*000c*/ 	.word	0x00000000
        /*0010*/ 	.short	0x0002
        /*0012*/ 	.short	0x0008
        /*0014*/ 	.byte	0x00, 0xf0, 0x61, 0x00


	//----- nvinfo : EIATTR_KPARAM_INFO
	.align		4
.L_6306:
        /*0018*/ 	.byte	0x04, 0x17
        /*001a*/ 	.short	(.L_6308 - .L_6307)
.L_6307:
        /*001c*/ 	.word	0x00000000
        /*0020*/ 	.short	0x0001
        /*0022*/ 	.short	0x0004
        /*0024*/ 	.byte	0x00, 0xf0, 0x05, 0x00


	//----- nvinfo : EIATTR_KPARAM_INFO
	.align		4
.L_6308:
        /*0028*/ 	.byte	0x04, 0x17
        /*002a*/ 	.short	(.L_6310 - .L_6309)
.L_6309:
        /*002c*/ 	.word	0x00000000
        /*0030*/ 	.short	0x0000
        /*0032*/ 	.short	0x0000
        /*0034*/ 	.byte	0x00, 0xf0, 0x11, 0x00


	//----- nvinfo : EIATTR_SPARSE_MMA_MASK
	.align		4
.L_6310:
        /*0038*/ 	.byte	0x03, 0x50
        /*003a*/ 	.short	0x0000


	//----- nvinfo : EIATTR_MAXREG_COUNT
	.align		4
        /*003c*/ 	.byte	0x03, 0x1b
        /*003e*/ 	.short	0x00ff


	//----- nvinfo : EIATTR_MERCURY_ISA_VERSION
	.align		4
        /*0040*/ 	.byte	0x03, 0x5f
        /*0042*/ 	.short	0x0101


	//----- nvinfo : EIATTR_EXIT_INSTR_OFFSETS
	.align		4
        /*0044*/ 	.byte	0x04, 0x1c
        /*0046*/ 	.short	(.L_6312 - .L_6311)


	//   ....[0]....
.L_6311:
        /*0048*/ 	.word	0x00000550


	//   ....[1]....
        /*004c*/ 	.word	0x000014f0


	//   ....[2]....
        /*0050*/ 	.word	0x00001550


	//----- nvinfo : EIATTR_MAX_THREADS
	.align		4
.L_6312:
        /*0054*/ 	.byte	0x04, 0x05
        /*0056*/ 	.short	(.L_6314 - .L_6313)
.L_6313:
        /*0058*/ 	.word	0x00000080
        /*005c*/ 	.word	0x00000001
        /*0060*/ 	.word	0x00000001


	//----- nvinfo : EIATTR_CRS_STACK_SIZE
	.align		4
.L_6314:
        /*0064*/ 	.byte	0x04, 0x1e
        /*0066*/ 	.short	(.L_6316 - .L_6315)
.L_6315:
        /*0068*/ 	.word	0x00000000


	//----- nvinfo : EIATTR_CBANK_PARAM_SIZE
	.align		4
.L_6316:
        /*006c*/ 	.byte	0x03, 0x19
        /*006e*/ 	.short	0x0020


	//----- nvinfo : EIATTR_PARAM_CBANK
	.align		4
        /*0070*/ 	.byte	0x04, 0x0a
        /*0072*/ 	.short	(.L_6318 - .L_6317)
	.align		4
.L_6317:
        /*0074*/ 	.word	index@(.nv.constant0._ZN2at6native29vectorized_elementwise_kernelILi2ENS0_13BinaryFunctorIN3c104HalfES4_bZZZNS0_22logical_or_kernel_cudaERNS_14TensorIteratorEENKUlvE0_clEvENKUlvE6_clEvEUlS4_S4_E_EESt5arrayIPcLm3EEEEviT0_T1_)
        /*0078*/ 	.short	0x0210
        /*007a*/ 	.short	0x0020


	//----- nvinfo : EIATTR_SW_WAR
	.align		4
.L_6318:
        /*007c*/ 	.byte	0x04, 0x36
        /*007e*/ 	.short	(.L_6320 - .L_6319)
.L_6319:
        /*0080*/ 	.word	0x00000008
.L_6320:


//--------------------- .nv.info._ZN2at6native29vectorized_elementwise_kernelILi4ENS0_13BinaryFunctorIN3c104HalfES4_bZZZNS0_22logical_or_kernel_cudaERNS_14TensorIteratorEENKUlvE0_clEvENKUlvE6_clEvEUlS4_S4_E_EESt5arrayIPcLm3EEEEviT0_T1_ --------------------------
	.section	.nv.info._ZN2at6native29vectorized_elementwise_kernelILi4ENS0_13BinaryFunctorIN3c104HalfES4_bZZZNS0_22logical_or_kernel_cudaERNS_14TensorIteratorEENKUlvE0_clEvENKUlvE6_clEvEUlS4_S4_E_EESt5arrayIPcLm3EEEEviT0_T1_,"",@"SHT_CUDA_INFO"
	.sectionflags	@""
	.align	4


	//----- nvinfo : EIATTR_CUDA_API_VERSION
	.align		4
        /*0000*/ 	.byte	0x04, 0x37
        /*0002*/ 	.short	(.L_6322 - .L_6321)
.L_6321:
        /*0004*/ 	.word	0x00000082


	//----- nvinfo : EIATTR_KPARAM_INFO
	.align		4
.L_6322:
        /*0008*/ 	.byte	0x04, 0x17
        /*000a*/ 	.short	(.L_6324 - .L_6323)
.L_6323:
        /*000c*/ 	.word	0x00000000
        /*0010*/ 	.short	0x0002
        /*0012*/ 	.short	0x0008
        /*0014*/ 	.byte	0x00, 0xf0, 0x61, 0x00


	//----- nvinfo : EIATTR_KPARAM_INFO
	.align		4
.L_6324:
        /*0018*/ 	.byte	0x04, 0x17
        /*001a*/ 	.short	(.L_6326 - .L_6325)
.L_6325:
        /*001c*/ 	.word	0x00000000
        /*0020*/ 	.short	0x0001
        /*0022*/ 	.short	0x0004
        /*0024*/ 	.byte	0x00, 0xf0, 0x05, 0x00


	//----- nvinfo : EIATTR_KPARAM_INFO
	.align		4
.L_6326:
        /*0028*/ 	.byte	0x04, 0x17
        /*002a*/ 	.short	(.L_6328 - .L_6327)
.L_6327:
        /*002c*/ 	.word	0x00000000
        /*0030*/ 	.short	0x0000
        /*0032*/ 	.short	0x0000
        /*0034*/ 	.byte	0x00, 0xf0, 0x11, 0x00


	//----- nvinfo : EIATTR_SPARSE_MMA_MASK
	.align		4
.L_6328:
        /*0038*/ 	.byte	0x03, 0x50
        /*003a*/ 	.short	0x0000


	//----- nvinfo : EIATTR_MAXREG_COUNT
	.align		4
        /*003c*/ 	.byte	0x03, 0x1b
        /*003e*/ 	.short	0x00ff


	//----- nvinfo : EIATTR_MERCURY_ISA_VERSION
	.align		4
        /*0040*/ 	.byte	0x03, 0x5f
        /*0042*/ 	.short	0x0101


	//----- nvinfo : EIATTR_EXIT_INSTR_OFFSETS
	.align		4
        /*0044*/ 	.byte	0x04, 0x1c
        /*0046*/ 	.short	(.L_6330 - .L_6329)


	//   ....[0]....
.L_6329:
        /*0048*/ 	.word	0x00000500


	//   ....[1]....
        /*004c*/ 	.word	0x000014a0


	//   ....[2]....
        /*0050*/ 	.word	0x00001500


	//----- nvinfo : EIATTR_MAX_THREADS
	.align		4
.L_6330:
        /*0054*/ 	.byte	0x04, 0x05
        /*0056*/ 	.short	(.L_6332 - .L_6331)
.L_6331:
        /*0058*/ 	.word	0x00000080
        /*005c*/ 	.word	0x00000001
        /*0060*/ 	.word	0x00000001


	//----- nvinfo : EIATTR_CRS_STACK_SIZE
	.align		4
.L_6332:
        /*0064*/ 	.byte	0x04, 0x1e
        /*0066*/ 	.short	(.L_6334 - .L_6333)
.L_6333:
        /*0068*/ 	.word	0x00000000


	//----- nvinfo : EIATTR_CBANK_PARAM_SIZE
	.align		4
.L_6334:
        /*006c*/ 	.byte	0x03, 0x19
        /*006e*/ 	.short	0x0020


	//----- nvinfo : EIATTR_PARAM_CBANK
	.align		4
        /*0070*/ 	.byte	0x04, 0x0a
        /*0072*/ 	.short	(.L_6336 - .L_6335)
	.align		4
.L_6335:
        /*0074*/ 	.word	index@(.nv.constant0._ZN2at6native29vectorized_elementwise_kernelILi4ENS0_13BinaryFunctorIN3c104HalfES4_bZZZNS0_22logical_or_kernel_cudaERNS_14TensorIteratorEENKUlvE0_clEvENKUlvE6_clEvEUlS4_S4_E_EESt5arrayIPcLm3EEEEviT0_T1_)
        /*0078*/ 	.short	0x0210
        /*007a*/ 	.short	0x0020


	//----- nvinfo : EIATTR_SW_WAR
	.align		4
.L_6336:
        /*007c*/ 	.byte	0x04, 0x36
        /*007e*/ 	.short	(.L_6338 - .L_6337)
.L_6337:
        /*0080*/ 	.word	0x00000008
.L_6338:


//--------------------- .nv.info._ZN2at6native29vectorized_elementwise_kernelILi8ENS0_13BinaryFunctorIN3c104HalfES4_bZZZNS0_22logical_or_kernel_cudaERNS_14TensorIteratorEENKUlvE0_clEvENKUlvE6_clEvEUlS4_S4_E_EESt5arrayIPcLm3EEEEviT0_T1_ --------------------------
	.section	.nv.info._ZN2at6native29vectorized_elementwise_kernelILi8ENS0_13BinaryFunctorIN3c104HalfES4_bZZZNS0_22logical_or_kernel_cudaERNS_14TensorIteratorEENKUlvE0_clEvENKUlvE6_clEvEUlS4_S4_E_EESt5arrayIPcLm3EEEEviT0_T1_,"",@"SHT_CUDA_INFO"
	.sectionflags	@""
	.align	4


	//----- nvinfo : EIATTR_CUDA_API_VERSION
	.align		4
        /*0000*/ 	.byte	0x04, 0x37
        /*0002*/ 	.short	(.L_6340 - .L_6339)
.L_6339:
        /*0004*/ 	.word	0x00000082


	//----- nvinfo : EIATTR_KPARAM_INFO
	.align		4
.L_6340:
        /*0008*/ 	.byte	0x04, 0x17
        /*000a*/ 	.short	(.L_6342 - .L_6341)
.L_6341:
        /*000c*/ 	.word	0x00000000
        /*0010*/ 	.short	0x0002
        /*0012*/ 	.short	0x0008
        /*0014*/ 	.byte	0x00, 0xf0, 0x61, 0x00


	//----- nvinfo : EIATTR_KPARAM_INFO
	.align		4
.L_6342:
        /*0018*/ 	.byte	0x04, 0x17
        /*001a*/ 	.short	(.L_6344 - .L_6343)
.L_6343:
        /*001c*/ 	.word	0x00000000
        /*0020*/ 	.short	0x0001
        /*0022*/ 	.short	0x0004
        /*0024*/ 	.byte	0x00, 0xf0, 0x05, 0x00


	//----- nvinfo : EIATTR_KPARAM_INFO
	.align		4
.L_6344:
        /*0028*/ 	.byte	0x04, 0x17
        /*002a*/ 	.short	(.L_6346 - .L_6345)
.L_6345:
        /*002c*/ 	.word	0x00000000
        /*0030*/ 	.short	0x0000
        /*0032*/ 	.short	0x0000
        /*0034*/ 	.byte	0x00, 0xf0, 0x11, 0x00


	//----- nvinfo : EIATTR_SPARSE_MMA_MASK
	.align		4
.L_6346:
        /*0038*/ 	.byte	0x03, 0x50
        /*003a*/ 	.short	0x0000


	//----- nvinfo : EIATTR_MAXREG_COUNT
	.align		4
        /*003c*/ 	.byte	0x03, 0x1b
        /*003e*/ 	.short	0x00ff


	//----- nvinfo : EIATTR_MERCURY_ISA_VERSION
	.align		4
        /*0040*/ 	.byte	0x03, 0x5f
        /*0042*/ 	.short	0x0101


	//----- nvinfo : EIATTR_EXIT_INSTR_OFFSETS
	.align		4
        /*0044*/ 	.byte	0x04, 0x1c
        /*0046*/ 	.short	(.L_6348 - .L_6347)


	//   ....[0]....
.L_6347:
        /*0048*/ 	.word	0x00000510


	//   ....[1]....
        /*004c*/ 	.word	0x000014b0


	//   ....[2]....
        /*0050*/ 	.word	0x00001510


	//----- nvinfo : EIATTR_MAX_THREADS
	.align		4
.L_6348:
        /*0054*/ 	.byte	0x04, 0x05
        /*0056*/ 	.short	(.L_6350 - .L_6349)
.L_6349:
        /*0058*/ 	.word	0x00000080
        /*005c*/ 	.word	0x00000001
        /*0060*/ 	.word	0x00000001


	//----- nvinfo : EIATTR_CRS_STACK_SIZE
	.align		4
.L_6350:
        /*0064*/ 	.byte	0x04, 0x1e
        /*0066*/ 	.short	(.L_6352 - .L_6351)
.L_6351:
        /*0068*/ 	.word	0x00000000


	//----- nvinfo : EIATTR_CBANK_PARAM_SIZE
	.align		4
.L_6352:
        /*006c*/ 	.byte	0x03, 0x19
        /*006e*/ 	.short	0x0020


	//----- nvinfo : EIATTR_PARAM_CBANK
	.align		4
        /*0070*/ 	.byte	0x04, 0x0a
        /*0072*/ 	.short	(.L_6354 - .L_6353)
	.align		4
.L_6353:
        /*0074*/ 	.word	index@(.nv.constant0._ZN2at6native29vectorized_elementwise_kernelILi8ENS0_13BinaryFunctorIN3c104HalfES4_bZZZNS0_22logical_or_kernel_cudaERNS_14TensorIteratorEENKUlvE0_clEvENKUlvE6_clEvEUlS4_S4_E_EESt5arrayIPcLm3EEEEviT0_T1_)
        /*0078*/ 	.short	0x0210
        /*007a*/ 	.short	0x0020


	//----- nvinfo : EIATTR_SW_WAR
	.align		4
.L_6354:
        /*007c*/ 	.byte	0x04, 0x36
        /*007e*/ 	.short	(.L_6356 - .L_6355)
.L_6355:
        /*0080*/ 	.word	0x00000008
.L_6356:


//--------------------- .nv.info._ZN2at6native18elementwise_kernelILi128ELi4EZNS0_15gpu_kernel_implINS0_13AUnaryFunctorIffbZZZNS0_22logical_or_kernel_cudaERNS_14TensorIteratorEENKUlvE0_clEvENKUlvE5_clEvEUlffE_EEEEvRNS_18TensorIteratorBaseERKT_EUliE_EEviT1_ --------------------------
	.section	.nv.info._ZN2at6native18elementwise_kernelILi128ELi4EZNS0_15gpu_kernel_implINS0_13AUnaryFunctorIffbZZZNS0_22logical_or_kernel_cudaERNS_14TensorIteratorEENKUlvE0_clEvENKUlvE5_clEvEUlffE_EEEEvRNS_18TensorIteratorBaseERKT_EUliE_EEviT1_,"",@"SHT_CUDA_INFO"
	.sectionflags	@""
	.align	4


	//----- nvinfo : EIATTR_CUDA_API_VERSION
	.align		4
        /*0000*/ 	.byte	0x04, 0x37
        /*0002*/ 	.short	(.L_6358 - .L_6357)
.L_6357:
        /*0004*/ 	.word	0x00000082


	//----- nvinfo : EIATTR_KPARAM_INFO
	.align		4
.L_6358:
        /*0008*/ 	.byte	0x04, 0x17
        /*000a*/ 	.short	(.L_6360 - .L_6359)
.L_6359:
        /*000c*/ 	.word	0x00000000
        /*0010*/ 	.short	0x0001
        /*0012*/ 	.short	0x0008
        /*0014*/ 	.byte	0x00, 0xf0, 0x81, 0x08


	//----- nvinfo : EIATTR_KPARAM_INFO
	.align		4
.L_6360:
        /*0018*/ 	.byte	0x04, 0x17
        /*001a*/ 	.short	(.L_6362 - .L_6361)
.L_6361:
        /*001c*/ 	.word	0x00000000
        /*0020*/ 	.short	0x0000
        /*0022*/ 	.short	0x0000
        /*0024*/ 	.byte	0x00, 0xf0, 0x11, 0x00


	//----- nvinfo : EIATTR_SPARSE_MMA_MASK
	.align		4
.L_6362:
        /*0028*/ 	.byte	0x03, 0x50
        /*002a*/ 	.short	0x0000


	//----- nvinfo : EIATTR_MAXREG_COUNT
	.align		4
        /*002c*/ 	.byte	0x03, 0x1b
        /*002e*/ 	.short	0x0080


	//----- nvinfo : EIATTR_EXTERNS
	.align		4
        /*0030*/ 	.byte	0x04, 0x0f
        /*0032*/ 	.short	(.L_6364 - .L_6363)


	//   ....[0]....
	.align		4
.L_6363:
        /*0034*/ 	.word	index@(__assertfail)


	//----- nvinfo : EIATTR_MERCURY_ISA_VERSION
	.align		4
.L_6364:
        /*0038*/ 	.byte	0x03, 0x5f
        /*003a*/ 	.short	0x0101


	//----- nvinfo : EIATTR_SYSCALL_OFFSETS
	.align		4
        /*003c*/ 	.byte	0x04, 0x46
        /*003e*/ 	.short	(.L_6366 - .L_6365)


	//   ....[0]....
.L_6365:
        /*0040*/ 	.word	0x00002160


	//   ....[1]....
        /*0044*/ 	.word	0x00003010


	//   ....[2]....
        /*0048*/ 	.word	0x00005190


	//   ....[3]....
        /*004c*/ 	.word	0x00006040


	//   ....[4]....
        /*0050*/ 	.word	0x000081b0


	//   ....[5]....
        /*0054*/ 	.word	0x00009060


	//   ....[6]....
        /*0058*/ 	.word	0x0000b1c0


	//   ....[7]....
        /*005c*/ 	.word	0x0000c070


	//----- nvinfo : EIATTR_EXIT_INSTR_OFFSETS
	.align		4
.L_6366:
        /*0060*/ 	.byte	0x04, 0x1c
        /*0062*/ 	.short	(.L_6368 - .L_6367)


	//   ....[0]....
.L_6367:
        /*0064*/ 	.word	0x00009100


	//   ....[1]....
        /*0068*/ 	.word	0x0000b380


	//   ....[2]....
        /*006c*/ 	.word	0x0000b3a0


	//   ....[3]....
        /*0070*/ 	.word	0x0000b430


	//   ....[4]....
        /*0074*/ 	.word	0x0000b450


	//   ....[5]....
        /*0078*/ 	.word	0x0000b470


	//   ....[6]....
        /*007c*/ 	.word	0x0000b500


	//   ....[7]....
        /*0080*/ 	.word	0x0000b540


	//   ....[8]....
        /*0084*/ 	.word	0x0000b5e0


	//   ....[9]....
        /*0088*/ 	.word	0x0000b630


	//   ....[10]....
        /*008c*/ 	.word	0x0000b660


	//   ....[11]....
        /*0090*/ 	.word	0x0000b700


	//   ....[12]....
        /*0094*/ 	.word	0x0000b740


	//   ....[13]....
        /*0098*/ 	.word	0x0000b8d0


	//   ....[14]....
        /*009c*/ 	.word	0x0000ba30


	//   ....[15]....
        /*00a0*/ 	.word	0x0000ba70


	//   ....[16]....
        /*00a4*/ 	.word	0x0000bb10


	//   ....[17]....
        /*00a8*/ 	.word	0x0000bc90


	//   ....[18]....
        /*00ac*/ 	.word	0x0000be10


	//   ....[19]....
        /*00b0*/ 	.word	0x0000bf70


	//   ....[20]....
        /*00b4*/ 	.word	0x0000c080


	//   ....[21]....
        /*00b8*/ 	.word	0x0000c0b0


	//   ....[22]....
        /*00bc*/ 	.word	0x0000c0d0


	//----- nvinfo : EIATTR_MAX_THREADS
	.align		4
.L_6368:
        /*00c0*/ 	.byte	0x04, 0x05
        /*00c2*/ 	.short	(.L_6370 - .L_6369)
.L_6369:
        /*00c4*/ 	.word	0x00000080
        /*00c8*/ 	.word	0x00000001
        /*00cc*/ 	.word	0x00000001


	//----- nvinfo : EIATTR_CRS_STACK_SIZE
	.align		4
.L_6370:
        /*00d0*/ 	.byte	0x04, 0x1e
        /*00d2*/ 	.short	(.L_6372 - .L_6371)
.L_6371:
        /*00d4*/ 	.word	0x00000000


	//----- nvinfo : EIATTR_CBANK_PARAM_SIZE
	.align		4
.L_6372:
        /*00d8*/ 	.byte	0x03, 0x19
        /*00da*/ 	.short	0x0228


	//----- nvinfo : EIATTR_PARAM_CBANK
	.align		4
        /*00dc*/ 	.byte	0x04, 0x0a
        /*00de*/ 	.short	(.L_6374 - .L_6373)
	.align		4
.L_6373:
        /*00e0*/ 	.word	index@(.nv.constant0._ZN2at6native18elementwise_kernelILi128ELi4EZNS0_15gpu_kernel_implINS0_13AUnaryFunctorIffbZZZNS0_22logical_or_kernel_cudaERNS_14TensorIteratorEENKUlvE0_clEvENKUlvE5_clEvEUlffE_EEEEvRNS_18TensorIteratorBaseERKT_EUliE_EEviT1_)
        /*00e4*/ 	.short	0x0210
        /*00e6*/ 	.short	0x0228


	//----- nvinfo : EIATTR_SW_WAR
	.align		4
.L_6374:
        /*00e8*/ 	.byte	0x04, 0x36
        /*00ea*/ 	.short	(.L_6376 - .L_6375)
.L_6375:
        /*00ec*/ 	.word	0x00000008
.L_6376:


//--------------------- .nv.info._ZN2at6native27unrolled_elementwise_kernelINS0_13AUnaryFunctorIffbZZZNS0_22logical_or_kernel_cudaERNS_14TensorIteratorEENKUlvE0_clEvENKUlvE5_clEvEUlffE_EESt5arrayIPcLm2EELi4E23TrivialOffsetCalculatorILi1EjESD_NS0_6memory12LoadWithCastILi1EEENSE_13StoreWithCastILi1EEEEEviT_T0_T2_T3_T4_T5_ --------------------------
	.section	.nv.info._ZN2at6native27unrolled_elementwise_kernelINS0_13AUnaryFunctorIffbZZZNS0_22logical_or_kernel_cudaERNS_14TensorIteratorEENKUlvE0_clEvENKUlvE5_clEvEUlffE_EESt5arrayIPcLm2EELi4E23TrivialOffsetCalculatorILi1EjESD_NS0_6memory12LoadWithCastILi1EEENSE_13StoreWithCastILi1EEEEEviT_T0_T2_T3_T4_T5_,"",@"SHT_CUDA_INFO"
	.sectionflags	@""
	.align	4


	//----- nvinfo : EIATTR_CUDA_API_VERSION
	.align		4
        /*0000*/ 	.byte	0x04, 0x37
        /*0002*/ 	.short	(.L_6378 - .L_6377)
.L_6377:
        /*0004*/ 	.word	0x00000082


	//----- nvinfo : EIATTR_KPARAM_INFO
	.align		4
.L_6378:
        /*0008*/ 	.byte	0x04, 0x17
        /*000a*/ 	.short	(.L_6380 - .L_6379)
.L_6379:
        /*000c*/ 	.word	0x00000000
        /*0010*/ 	.short	0x0006
        /*0012*/ 	.short	0x002c
        /*0014*/ 	.byte	0x00, 0xf0, 0x21, 0x00


	//----- nvinfo : EIATTR_KPARAM_INFO
	.align		4
.L_6380:
        /*0018*/ 	.byte	0x04, 0x17
        /*001a*/ 	.short	(.L_6382 - .L_6381)
.L_6381:
        /*001c*/ 	.word	0x00000000
        /*0020*/ 	.short	0x0005
        /*0022*/ 	.short	0x0024
        /*0024*/ 	.byte	0x00, 0xf0, 0x21, 0x00


	//----- nvinfo : EIATTR_KPARAM_INFO
	.align		4
.L_6382:
        /*0028*/ 	.byte	0x04, 0x17
        /*002a*/ 	.short	(.L_6384 - .L_6383)
.L_6383:
        /*002c*/ 	.word	0x00000000
        /*0030*/ 	.short	0x0004
        /*0032*/ 	.short	0x0021
        /*0034*/ 	.byte	0x00, 0xf0, 0x05, 0x00


	//----- nvinfo : EIATTR_KPARAM_INFO
	.align		4
.L_6384:
        /*0038*/ 	.byte	0x04, 0x17
        /*003a*/ 	.short	(.L_6386 - .L_6385)
.L_6385:
        /*003c*/ 	.word	0x00000000
        /*0040*/ 	.short	0x0003
        /*0042*/ 	.short	0x0020
        /*0044*/ 	.byte	0x00, 0xf0, 0x05, 0x00


	//----- nvinfo : EIATTR_KPARAM_INFO
	.align		4
.L_6386:
        /*0048*/ 	.byte	0x04, 0x17
        /*004a*/ 	.short	(.L_6388 - .L_6387)
.L_6387:
        /*004c*/ 	.word	0x00000000
        /*0050*/ 	.short	0x0002
        /*0052*/ 	.short	0x0010
        /*0054*/ 	.byte	0x00, 0xf0, 0x41, 0x00


	//----- nvinfo : EIATTR_KPARAM_INFO
	.align		4
.L_6388:
        /*0058*/ 	.byte	0x04, 0x17
        /*005a*/ 	.short	(.L_6390 - .L_6389)
.L_6389:
        /*005c*/ 	.word	0x00000000
        /*0060*/ 	.short	0x0001
        /*0062*/ 	.short	0x0004
        /*0064*/ 	.byte	0x00, 0xf0, 0x21, 0x00


	//----- nvinfo : EIATTR_KPARAM_INFO
	.align		4
.L_6390:
        /*0068*/ 	.byte	0x04, 0x17
        /*006a*/ 	.short	(.L_6392 - .L_6391)
.L_6391:
        /*006c*/ 	.word	0x00000000
        /*0070*/ 	.short	0x0000
        /*0072*/ 	.short	0x0000
        /*0074*/ 	.byte	0x00, 0xf0, 0x11, 0x00


	//----- nvinfo : EIATTR_SPARSE_MMA_MASK
	.align		4
.L_6392:
        /*0078*/ 	.byte	0x03, 0x50
        /*007a*/ 	.short	0x0000


	//----- nvinfo : EIATTR_MAXREG_COUNT
	.align		4
        /*007c*/ 	.byte	0x03, 0x1b
        /*007e*/ 	.short	0x00ff


	//----- nvinfo : EIATTR_EXTERNS
	.align		4
        /*0080*/ 	.byte	0x04, 0x0f
        /*0082*/ 	.short	(.L_6394 - .L_6393)


	//   ....[0]....
	.align		4
.L_6393:
        /*0084*/ 	.word	index@(__assertfail)


	//----- nvinfo : EIATTR_MERCURY_ISA_VERSION
	.align		4
.L_6394:
        /*0088*/ 	.byte	0x03, 0x5f
        /*008a*/ 	.short	0x0101


	//----- nvinfo : EIATTR_SYSCALL_OFFSETS
	.align		4
        /*008c*/ 	.byte	0x04, 0x46
        /*008e*/ 	.short	(.L_6396 - .L_6395)


	//   ....[0]....
.L_6395:
        /*0090*/ 	.word	0x00000e80


	//   ....[1]....
        /*0094*/ 	.word	0x00001d30


	//   ....[2]....
        /*0098*/ 	.word	0x00002bf0


	//   ....[3]....
        /*009c*/ 	.word	0x00003a50


	//   ....[4]....
        /*00a0*/ 	.word	0x00004a50


	//   ....[5]....
        /*00a4*/ 	.word	0x00005930


	//   ....[6]....
        /*00a8*/ 	.word	0x00006800


	//   ....[7]....
        /*00ac*/ 	.word	0x000076c0


	//----- nvinfo : EIATTR_EXIT_INSTR_OFFSETS
	.align		4
.L_6396:
        /*00b0*/ 	.byte	0x04, 0x1c
        /*00b2*/ 	.short	(.L_6398 - .L_6397)


	//   ....[0]....
.L_6397:
        /*00b4*/ 	.word	0x000068a0


	//   ....[1]....
        /*00b8*/ 	.word	0x000069d0


	//   ....[2]....
        /*00bc*/ 	.word	0x000069f0


	//   ....[3]....
        /*00c0*/ 	.word	0x00006a80


	//   ....[4]....
        /*00c4*/ 	.word	0x00006aa0


	//   ....[5]....
        /*00c8*/ 	.word	0x00006ac0


	//   ....[6]....
        /*00cc*/ 	.word	0x00006b50


	//   ....[7]....
        /*00d0*/ 	.word	0x00006b90


	//   ....[8]....
        /*00d4*/ 	.word	0x00006c30


	//   ....[9]....
        /*00d8*/ 	.word	0x00006c80


	//   ....[10]....
        /*00dc*/ 	.word	0x00006cb0


	//   ....[11]....
        /*00e0*/ 	.word	0x00006d50


	//   ....[12]....
        /*00e4*/ 	.word	0x00006d90


	//   ....[13]....
        /*00e8*/ 	.word	0x00006f20


	//   ....[14]....
        /*00ec*/ 	.word	0x00007080


	//   ....[15]....
        /*00f0*/ 	.word	0x000070c0


	//   ....[16]....
        /*00f4*/ 	.word	0x00007160


	//   ....[17]....
        /*00f8*/ 	.word	0x000072e0


	//   ....[18]....
        /*00fc*/ 	.word	0x00007460


	//   ....[19]....
        /*0100*/ 	.word	0x000075c0


	//   ....[20]....
        /*0104*/ 	.word	0x000076d0


	//   ....[21]....
        /*0108*/ 	.word	0x00007700


	//   ....[22]....
        /*010c*/ 	.word	0x00007720


	//----- nvinfo : EIATTR_MAX_THREADS
	.align		4
.L_6398:
        /*0110*/ 	.byte	0x04, 0x05
        /*0112*/ 	.short	(.L_6400 - .L_6399)
.L_6399:
        /*0114*/ 	.word	0x00000080
        /*0118*/ 	.word	0x00000001
        /*011c*/ 	.word	0x00000001


	//----- nvinfo : EIATTR_CRS_STACK_SIZE
	.align		4
.L_6400:
        /*0120*/ 	.byte	0x04, 0x1e
        /*0122*/ 	.short	(.L_6402 - .L_6401)
.L_6401:
        /*0124*/ 	.word	0x00000000


	//----- nvinfo : EIATTR_CBANK_PARAM_SIZE
	.align		4
.L_6402:
        /*0128*/ 	.byte	0x03, 0x19
        /*012a*/ 	.short	0x0034


	//----- nvinfo : EIATTR_PARAM_CBANK
	.align		4
        /*012c*/ 	.byte	0x04, 0x0a
        /*012e*/ 	.short	(.L_6404 - .L_6403)
	.align		4
.L_6403:
        /*0130*/ 	.word	index@(.nv.constant0._ZN2at6native27unrolled_elementwise_kernelINS0_13AUnaryFunctorIffbZZZNS0_22logical_or_kernel_cudaERNS_14TensorIteratorEENKUlvE0_clEvENKUlvE5_clEvEUlffE_EESt5arrayIPcLm2EELi4E23TrivialOffsetCalculatorILi1EjESD_NS0_6memory12LoadWithCastILi1EEENSE_13StoreWithCastILi1EEEEEviT_T0_T2_T3_T4_T5_)
        /*0134*/ 	.short	0x0210
        /*0136*/ 	.short	0x0034


	//----- nvinfo : EIATTR_SW_WAR
	.align		4
.L_6404:
        /*0138*/ 	.byte	0x04, 0x36
        /*013a*/ 	.short	(.L_6406 - .L_6405)
.L_6405:
        /*013c*/ 	.word	0x00000008
.L_6406:


//--------------------- .nv.info._ZN2at6native18elementwise_kernelILi128ELi4EZNS0_22gpu_kernel_impl_nocastINS0_13AUnaryFunctorIffbZZZNS0_22logical_or_kernel_cudaERNS_14TensorIteratorEENKUlvE0_clEvENKUlvE5_clEvEUlffE_EEEEvRNS_18TensorIteratorBaseERKT_EUliE_EEviT1_ --------------------------
	.section	.nv.info._ZN2at6native18elementwise_kernelILi128ELi4EZNS0_22gpu_kernel_impl_nocastINS0_13AUnaryFunctorIffbZZZNS0_22logical_or_kernel_cudaERNS_14TensorIteratorEENKUlvE0_clEvENKUlvE5_clEvEUlffE_EEEEvRNS_18TensorIteratorBaseERKT_EUliE_EEviT1_,"",@"SHT_CUDA_INFO"
	.sectionflags	@""
	.align	4


	//----- nvinfo : EIATTR_CUDA_API_VERSION
	.align		4
        /*0000*/ 	.byte	0x04, 0x37
        /*0002*/ 	.short	(.L_6408 - .L_6407)
.L_6407:
        /*0004*/ 	.word	0x00000082


	//----- nvinfo : EIATTR_KPARAM_INFO
	.align		4
.L_6408:
        /*0008*/ 	.byte	0x04, 0x17
        /*000a*/ 	.short	(.L_6410 - .L_6409)
.L_6409:
        /*000c*/ 	.word	0x00000000
        /*0010*/ 	.short	0x0001
        /*0012*/ 	.short	0x0008
        /*0014*/ 	.byte	0x00, 0xf0, 0x61, 0x08


	//----- nvinfo : EIATTR_KPARAM_INFO
	.align		4
.L_6410:
        /*0018*/ 	.byte	0x04, 0x17
        /*001a*/ 	.short	(.L_6412 - .L_6411)
.L_6411:
        /*001c*/ 	.word	0x00000000
        /*0020*/ 	.short	0x0000
        /*0022*/ 	.short	0x0000
        /*0024*/ 	.byte	0x00, 0xf0, 0x11, 0x00


	//----- nvinfo : EIATTR_SPARSE_MMA_MASK
	.align		4
.L_6412:
        /*0028*/ 	.byte	0x03, 0x50
        /*002a*/ 	.short	0x0000


	//----- nvinfo : EIATTR_MAXREG_COUNT
	.align		4
        /*002c*/ 	.byte	0x03, 0x1b
        /*002e*/ 	.short	0x0080


	//----- nvinfo : EIATTR_MERCURY_ISA_VERSION
	.align		4
        /*0030*/ 	.byte	0x03, 0x5f
        /*0032*/ 	.short	0x0101


	//----- nvinfo : EIATTR_EXIT_INSTR_OFFSETS
	.align		4
        /*0034*/ 	.byte	0x04, 0x1c
        /*0036*/ 	.short	(.L_6414 - .L_6413)


	//   ....[0]....
.L_6413:
        /*0038*/ 	.word	0x00003c50


	//   ....[1]....
        /*003c*/ 	.word	0x00005010


	//----- nvinfo : EIATTR_MAX_THREADS
	.align		4
.L_6414:
        /*0040*/ 	.byte	0x04, 0x05
        /*0042*/ 	.short	(.L_6416 - .L_6415)
.L_6415:
        /*0044*/ 	.word	0x00000080
        /*0048*/ 	.word	0x00000001
        /*004c*/ 	.word	0x00000001


	//----- nvinfo : EIATTR_CRS_STACK_SIZE
	.align		4
.L_6416:
        /*0050*/ 	.byte	0x04, 0x1e
        /*0052*/ 	.short	(.L_6418 - .L_6417)
.L_6417:
        /*0054*/ 	.word	0x00000000


	//----- nvinfo : EIATTR_CBANK_PARAM_SIZE
	.align		4
.L_6418:
        /*0058*/ 	.byte	0x03, 0x19
        /*005a*/ 	.short	0x0220


	//----- nvinfo : EIATTR_PARAM_CBANK
	.align		4
        /*005c*/ 	.byte	0x04, 0x0a
        /*005e*/ 	.short	(.L_6420 - .L_6419)
	.align		4
.L_6419:
        /*0060*/ 	.word	index@(.nv.constant0._ZN2at6native18elementwise_kernelILi128ELi4EZNS0_22gpu_kernel_impl_nocastINS0_13AUnaryFunctorIffbZZZNS0_22logical_or_kernel_cudaERNS_14TensorIteratorEENKUlvE0_clEvENKUlvE5_clEvEUlffE_EEEEvRNS_18TensorIteratorBaseERKT_EUliE_EEviT1_)
        /*0064*/ 	.short	0x0210
        /*0066*/ 	.short	0x0220


	//----- nvinfo : EIATTR_SW_WAR
	.align		4
.L_6420:
        /*0068*/ 	.byte	0x04, 0x36
        /*006a*/ 	.short	(.L_6422 - .L_6421)
.L_6421:
        /*006c*/ 	.word	0x00000008
.L_6422:


//--------------------- .nv.info._ZN2at6native27unrolled_elementwise_kernelINS0_13AUnaryFunctorIffbZZZNS0_22logical_or_kernel_cudaERNS_14TensorIteratorEENKUlvE0_clEvENKUlvE5_clEvEUlffE_EESt5arrayIPcLm2EELi4E23TrivialOffsetCalculatorILi1EjESD_NS0_6memory15LoadWithoutCastENSE_16StoreWithoutCastEEEviT_T0_T2_T3_T4_T5_ --------------------------
	.section	.nv.info._ZN2at6native27unrolled_elementwise_kernelINS0_13AUnaryFunctorIffbZZZNS0_22logical_or_kernel_cudaERNS_14TensorIteratorEENKUlvE0_clEvENKUlvE5_clEvEUlffE_EESt5arrayIPcLm2EELi4E23TrivialOffsetCalculatorILi1EjESD_NS0_6memory15LoadWithoutCastENSE_16StoreWithoutCastEEEviT_T0_T2_T3_T4_T5_,"",@"SHT_CUDA_INFO"
	.sectionflags	@""
	.align	4


	//----- nvinfo : EIATTR_CUDA_API_VERSION
	.align		4
        /*0000*/ 	.byte	0x04, 0x37
        /*0002*/ 	.short	(.L_6424 - .L_6423)
.L_6423:
        /*0004*/ 	.word	0x00000082


	//----- nvinfo : EIATTR_KPARAM_INFO
	.align		4
.L_6424:
        /*0008*/ 	.byte	0x04, 0x17
        /*000a*/ 	.short	(.L_6426 - .L_6425)
.L_6425:
        /*000c*/ 	.word	0x00000000
        /*0010*/ 	.short	0x0006
        /*0012*/ 	.short	0x0023
        /*0014*/ 	.byte	0x00, 0xf0, 0x05, 0x00


	//----- nvinfo : EIATTR_KPARAM_INFO
	.align		4
.L_6426:
        /*0018*/ 	.byte	0x04, 0x17
        /*001a*/ 	.short	(.L_6428 - .L_6427)
.L_6427:
        /*001c*/ 	.word	0x00000000
        /*0020*/ 	.short	0x0005
        /*0022*/ 	.short	0x0022
        /*0024*/ 	.byte	0x00, 0xf0, 0x05, 0x00


	//----- nvinfo : EIATTR_KPARAM_INFO
	.align		4
.L_6428:
        /*0028*/ 	.byte	0x04, 0x17
        /*002a*/ 	.short	(.L_6430 - .L_6429)
.L_6429:
        /*002c*/ 	.word	0x00000000
        /*0030*/ 	.short	0x0004
        /*0032*/ 	.short	0x0021
        /*0034*/ 	.byte	0x00, 0xf0, 0x05, 0x00


	//----- nvinfo : EIATTR_KPARAM_INFO
	.align		4
.L_6430:
        /*0038*/ 	.byte	0x04, 0x17
        /*003a*/ 	.short	(.L_6432 - .L_6431)
.L_6431:
        /*003c*/ 	.word	0x00000000
        /*0040*/ 	.short	0x0003
        /*0042*/ 	.short	0x0020
        /*0044*/ 	.byte	0x00, 0xf0, 0x05, 0x00


	//----- nvinfo : EIATTR_KPARAM_INFO
	.align		4
.L_6432:
        /*0048*/ 	.byte	0x04, 0x17
        /*004a*/ 	.short	(.L_6434 - .L_6433)
.L_6433:
        /*004c*/ 	.word	0x00000000
        /*0050*/ 	.short	0x0002
        /*0052*/ 	.short	0x0010
        /*0054*/ 	.byte	0x00, 0xf0, 0x41, 0x00


	//----- nvinfo : EIATTR_KPARAM_INFO
	.align		4
.L_6434:
        /*0058*/ 	.byte	0x04, 0x17
        /*005a*/ 	.short	(.L_6436 - .L_6435)
.L_6435:
        /*005c*/ 	.word	0x00000000
        /*0060*/ 	.short	0x0001
        /*0062*/ 	.short	0x0004
        /*0064*/ 	.byte	0x00, 0xf0, 0x21, 0x00


	//----- nvinfo : EIATTR_KPARAM_INFO
	.align		4
.L_6436:
        /*0068*/ 	.byte	0x04, 0x17
        /*006a*/ 	.short	(.L_6438 - .L_6437)
.L_6437:
        /*006c*/ 	.word	0x00000000
        /*0070*/ 	.short	0x0000
        /*0072*/ 	.short	0x0000
        /*0074*/ 	.byte	0x00, 0xf0, 0x11, 0x00


	//----- nvinfo : EIATTR_SPARSE_MMA_MASK
	.align		4
.L_6438:
        /*0078*/ 	.byte	0x03, 0x50
        /*007a*/ 	.short	0x0000


	//----- nvinfo : EIATTR_MAXREG_COUNT
	.align		4
        /*007c*/ 	.byte	0x03, 0x1b
        /*007e*/ 	.short	0x00ff


	//----- nvinfo : EIATTR_MERCURY_ISA_VERSION
	.align		4
        /*0080*/ 	.byte	0x03, 0x5f
        /*0082*/ 	.short	0x0101


	//----- nvinfo : EIATTR_EXIT_INSTR_OFFSETS
	.align		4
        /*0084*/ 	.byte	0x04, 0x1c
        /*0086*/ 	.short	(.L_6440 - .L_6439)


	//   ....[0]....
.L_6439:
        /*0088*/ 	.word	0x00000440


	//   ....[1]....
        /*008c*/ 	.word	0x000004d0


	//----- nvinfo : EIATTR_MAX_THREADS
	.align		4
.L_6440:
        /*0090*/ 	.byte	0x04, 0x05
        /*0092*/ 	.short	(.L_6442 - .L_6441)
.L_6441:
        /*0094*/ 	.word	0x00000080
        /*0098*/ 	.word	0x00000001
        /*009c*/ 	.word	0x00000001


	//----- nvinfo : EIATTR_CRS_STACK_SIZE
	.align		4
.L_6442:
        /*00a0*/ 	.byte	0x04, 0x1e
        /*00a2*/ 	.short	(.L_6444 - .L_6443)
.L_6443:
        /*00a4*/ 	.word	0x00000000


	//----- nvinfo : EIATTR_CBANK_PARAM_SIZE
	.align		4
.L_6444:
        /*00a8*/ 	.byte	0x03, 0x19
        /*00aa*/ 	.short	0x0024


	//----- nvinfo : EIATTR_PARAM_CBANK
	.align		4
        /*00ac*/ 	.byte	0x04, 0x0a
        /*00ae*/ 	.short	(.L_6446 - .L_6445)
	.align		4
.L_6445:
        /*00b0*/ 	.word	index@(.nv.constant0._ZN2at6native27unrolled_elementwise_kernelINS0_13AUnaryFunctorIffbZZZNS0_22logical_or_kernel_cudaERNS_14TensorIteratorEENKUlvE0_clEvENKUlvE5_clEvEUlffE_EESt5arrayIPcLm2EELi4E23TrivialOffsetCalculatorILi1EjESD_NS0_6memory15LoadWithoutCastENSE_16StoreWithoutCastEEEviT_T0_T2_T3_T4_T5_)
        /*00b4*/ 	.short	0x0210
        /*00b6*/ 	.short	0x0024


	//----- nvinfo : EIATTR_SW_WAR
	.align		4
.L_6446:
        /*00b8*/ 	.byte	0x04, 0x36
        /*00ba*/ 	.short	(.L_6448 - .L_6447)
.L_6447:
        /*00bc*/ 	.word	0x00000008
.L_6448:


//--------------------- .nv.info._ZN2at6native29vectorized_elementwise_kernelILi2ENS0_13AUnaryFunctorIffbZZZNS0_22logical_or_kernel_cudaERNS_14TensorIteratorEENKUlvE0_clEvENKUlvE5_clEvEUlffE_EESt5arrayIPcLm2EEEEviT0_T1_ --------------------------
	.section	.nv.info._ZN2at6native29vectorized_elementwise_kernelILi2ENS0_13AUnaryFunctorIffbZZZNS0_22logical_or_kernel_cudaERNS_14TensorIteratorEENKUlvE0_clEvENKUlvE5_clEvEUlffE_EESt5arrayIPcLm2EEEEviT0_T1_,"",@"SHT_CUDA_INFO"
	.sectionflags	@""
	.align	4


	//----- nvinfo : EIATTR_CUDA_API_VERSION
	.align		4
        /*0000*/ 	.byte	0x04, 0x37
        /*0002*/ 	.short	(.L_6450 - .L_6449)
.L_6449:
        /*0004*/ 	.word	0x00000082


	//----- nvinfo : EIATTR_KPARAM_INFO
	.align		4
.L_6450:
        /*0008*/ 	.byte	0x04, 0x17
        /*000a*/ 	.short	(.L_6452 - .L_6451)
.L_6451:
        /*000c*/ 	.word	0x00000000
        /*0010*/ 	.short	0x0002
        /*0012*/ 	.short	0x0010
        /*0014*/ 	.byte	0x00, 0xf0, 0x41, 0x00


	//----- nvinfo : EIATTR_KPARAM_INFO
	.align		4
.L_6452:
        /*0018*/ 	.byte	0x04, 0x17
        /*001a*/ 	.short	(.L_6454 - .L_6453)
.L_6453:
        /*001c*/ 	.word	0x00000000
        /*0020*/ 	.short	0x0001
        /*0022*/ 	.short	0x0004
        /*0024*/ 	.byte	0x00, 0xf0, 0x21, 0x00


	//----- nvinfo : EIATTR_KPARAM_INFO
	.align		4
.L_6454:
        /*0028*/ 	.byte	0x04, 0x17
        /*002a*/ 	.short	(.L_6456 - .L_6455)
.L_6455:
        /*002c*/ 	.word	0x00000000
        /*0030*/ 	.short	0x0000
        /*0032*/ 	.short	0x0000
        /*0034*/ 	.byte	0x00, 0xf0, 0x11, 0x00


	//----- nvinfo : EIATTR_SPARSE_MMA_MASK
	.align		4
.L_6456:
        /*0038*/ 	.byte	0x03, 0x50
        /*003a*/ 	.short	0x0000


	//----- nvinfo : EIATTR_MAXREG_COUNT
	.align		4
        /*003c*/ 	.byte	0x03, 0x1b
        /*003e*/ 	.short	0x00ff


	//----- nvinfo : EIATTR_MERCURY_ISA_VERSION
	.align		4
        /*0040*/ 	.byte	0x03, 0x5f
        /*0042*/ 	.short	0x0101


	//----- nvinfo : EIATTR_EXIT_INSTR_OFFSETS
	.align		4
        /*0044*/ 	.byte	0x04, 0x1c
        /*0046*/ 	.short	(.L_6458 - .L_6457)


	//   ....[0]....
.L_6457:
        /*0048*/ 	.word	0x00000360


	//   ....[1]....
        /*004c*/ 	.word	0x00000c40


	//   ....[2]....
        /*0050*/ 	.word	0x00000cb0


	//----- nvinfo : EIATTR_MAX_THREADS
	.align		4
.L_6458:
        /*0054*/ 	.byte	0x04, 0x05
        /*0056*/ 	.short	(.L_6460 - .L_6459)
.L_6459:
        /*0058*/ 	.word	0x00000080
        /*005c*/ 	.word	0x00000001
        /*0060*/ 	.word	0x00000001


	//----- nvinfo : EIATTR_CRS_STACK_SIZE
	.align		4
.L_6460:
        /*0064*/ 	.byte	0x04, 0x1e
        /*0066*/ 	.short	(.L_6462 - .L_6461)
.L_6461:
        /*0068*/ 	.word	0x00000000


	//----- nvinfo : EIATTR_CBANK_PARAM_SIZE
	.align		4
.L_6462:
        /*006c*/ 	.byte	0x03, 0x19
        /*006e*/ 	.short	0x0020


	//----- nvinfo : EIATTR_PARAM_CBANK
	.align		4
        /*0070*/ 	.byte	0x04, 0x0a
        /*0072*/ 	.short	(.L_6464 - .L_6463)
	.align		4
.L_6463:
        /*0074*/ 	.word	index@(.nv.constant0._ZN2at6native29vectorized_elementwise_kernelILi2ENS0_13AUnaryFunctorIffbZZZNS0_22logical_or_kernel_cudaERNS_14TensorIteratorEENKUlvE0_clEvENKUlvE5_clEvEUlffE_EESt5arrayIPcLm2EEEEviT0_T1_)
        /*0078*/ 	.short	0x0210
        /*007a*/ 	.short	0x0020


	//----- nvinfo : EIATTR_SW_WAR
	.align		4
.L_6464:
        /*007c*/ 	.byte	0x04, 0x36
        /*007e*/ 	.short	(.L_6466 - .L_6465)
.L_6465:
        /*0080*/ 	.word	0x00000008
.L_6466:


//--------------------- .nv.info._ZN2at6native29vectorized_elementwise_kernelILi4ENS0_13AUnaryFunctorIffbZZZNS0_22logical_or_kernel_cudaERNS_14TensorIteratorEENKUlvE0_clEvENKUlvE5_clEvEUlffE_EESt5arrayIPcLm2EEEEviT0_T1_ --------------------------
	.section	.nv.info._ZN2at6native29vectorized_elementwise_kernelILi4ENS0_13AUnaryFunctorIffbZZZNS0_22logical_or_kernel_cudaERNS_14TensorIteratorEENKUlvE0_clEvENKUlvE5_clEvEUlffE_EESt5arrayIPcLm2EEEEviT0_T1_,"",@"SHT_CUDA_INFO"
	.sectionflags	@""
	.align	4


	//----- nvinfo : EIATTR_CUDA_API_VERSION
	.align		4
        /*0000*/ 	.byte	0x04, 0x37
        /*0002*/ 	.short	(.L_6468 - .L_6467)
.L_6467:
        /*0004*/ 	.word	0x00000082


	//----- nvinfo : EIATTR_KPARAM_INFO
	.align		4
.L_6468:
        /*0008*/ 	.byte	0x04, 0x17
        /*000a*/ 	.short	(.L_6470 - .L_6469)
.L_6469:
        /*000c*/ 	.word	0x00000000
        /*0010*/ 	.short	0x0002
        /*0012*/ 	.short	0x0010
        /*0014*/ 	.byte	0x00, 0xf0, 0x41, 0x00


	//----- nvinfo : EIATTR_KPARAM_INFO
	.align		4
.L_6470:
        /*0018*/ 	.byte	0x04, 0x17
        /*001a*/ 	.short	(.L_6472 - .L_6471)
.L_6471:
        /*001c*/ 	.word	0x00000000
        /*0020*/ 	.short	0x0001
        /*0022*/ 	.short	0x0004
        /*0024*/ 	.byte	0x00, 0xf0, 0x21, 0x00


	//----- nvinfo : EIATTR_KPARAM_INFO
	.align		4
.L_6472:
        /*0028*/ 	.byte	0x04, 0x17
        /*002a*/ 	.short	(.L_6474 - .L_6473)
.L_6473:
        /*002c*/ 	.word	0x00000000
        /*0030*/ 	.short	0x0000
        /*0032*/ 	.short	0x0000
        /*0034*/ 	.byte	0x00, 0xf0, 0x11, 0x00


	//----- nvinfo : EIATTR_SPARSE_MMA_MASK
	.align		4
.L_6474:
        /*0038*/ 	.byte	0x03, 0x50
        /*003a*/ 	.short	0x0000


	//----- nvinfo : EIATTR_MAXREG_COUNT
	.align		4
        /*003c*/ 	.byte	0x03, 0x1b
        /*003e*/ 	.short	0x00ff


	//----- nvinfo : EIATTR_MERCURY_ISA_VERSION
	.align		4
        /*0040*/ 	.byte	0x03, 0x5f
        /*0042*/ 	.short	0x0101


	//----- nvinfo : EIATTR_EXIT_INSTR_OFFSETS
	.align		4
        /*0044*/ 	.byte	0x04, 0x1c
        /*0046*/ 	.short	(.L_6476 - .L_6475)


	//   ....[0]....
.L_6475:
        /*0048*/ 	.word	0x00000340


	//   ....[1]....
        /*004c*/ 	.word	0x00000c20


	//   ....[2]....
        /*0050*/ 	.word	0x00000c90


	//----- nvinfo : EIATTR_MAX_THREADS
	.align		4
.L_6476:
        /*0054*/ 	.byte	0x04, 0x05
        /*0056*/ 	.short	(.L_6478 - .L_6477)
.L_6477:
        /*0058*/ 	.word	0x00000080
        /*005c*/ 	.word	0x00000001
        /*0060*/ 	.word	0x00000001


	//----- nvinfo : EIATTR_CRS_STACK_SIZE
	.align		4
.L_6478:
        /*0064*/ 	.byte	0x04, 0x1e
        /*0066*/ 	.short	(.L_6480 - .L_6479)
.L_6479:
        /*0068*/ 	.word	0x00000000


	//----- nvinfo : EIATTR_CBANK_PARAM_SIZE
	.align		4
.L_6480:
        /*006c*/ 	.byte	0x03, 0x19
        /*006e*/ 	.short	0x0020


	//----- nvinfo : EIATTR_PARAM_CBANK
	.align		4
        /*0070*/ 	.byte	0x04, 0x0a
        /*0072*/ 	.short	(.L_6482 - .L_6481)
	.align		4
.L_6481:
        /*0074*/ 	.word	index@(.nv.constant0._ZN2at6native29vectorized_elementwise_kernelILi4ENS0_13AUnaryFunctorIffbZZZNS0_22logical_or_kernel_cudaERNS_14TensorIteratorEENKUlvE0_clEvENKUlvE5_clEvEUlffE_EESt5arrayIPcLm2EEEEviT0_T1_)
        /*0078*/ 	.short	0x0210
        /*007a*/ 	.short	0x0020


	//----- nvinfo : EIATTR_SW_WAR
	.align		4
.L_6482:
        /*007c*/ 	.byte	0x04, 0x36
        /*007e*/ 	.short	(.L_6484 - .L_6483)
.L_6483:
        /*0080*/ 	.word	0x00000008
.L_6484:


//--------------------- .nv.info._ZN2at6native29vectorized_elementwise_kernelILi8ENS0_13AUnaryFunctorIffbZZZNS0_22logical_or_kernel_cudaERNS_14TensorIteratorEENKUlvE0_clEvENKUlvE5_clEvEUlffE_EESt5arrayIPcLm2EEEEviT0_T1_ --------------------------
	.section	.nv.info._ZN2at6native29vectorized_elementwise_kernelILi8ENS0_13AUnaryFunctorIffbZZZNS0_22logical_or_kernel_cudaERNS_14TensorIteratorEENKUlvE0_clEvENKUlvE5_clEvEUlffE_EESt5arrayIPcLm2EEEEviT0_T1_,"",@"SHT_CUDA_INFO"
	.sectionflags	@""
	.align	4


	//----- nvinfo : EIATTR_CUDA_API_VERSION
	.align		4
        /*0000*/ 	.byte	0x04, 0x37
        /*0002*/ 	.short	(.L_6486 - .L_6485)
.L_6485:
        /*0004*/ 	.word	0x00000082


	//----- nvinfo : EIATTR_KPARAM_INFO
	.align		4
.L_6486:
        /*0008*/ 	.byte	0x04, 0x17
        /*000a*/ 	.short	(.L_6488 - .L_6487)
.L_6487:
        /*000c*/ 	.word	0x00000000
        /*0010*/ 	.short	0x0002
        /*0012*/ 	.short	0x0010
        /*0014*/ 	.byte	0x00, 0xf0, 0x41, 0x00


	//----- nvinfo : EIATTR_KPARAM_INFO
	.align		4
.L_6488:
        /*0018*/ 	.byte	0x04, 0x17
        /*001a*/ 	.short	(.L_6490 - .L_6489)
.L_6489:
        /*001c*/ 	.word	0x00000000
        /*0020*/ 	.short	0x0001
        /*0022*/ 	.short	0x0004
        /*0024*/ 	.byte	0x00, 0xf0, 0x21, 0x00


	//----- nvinfo : EIATTR_KPARAM_INFO
	.align		4
.L_6490:
        /*0028*/ 	.byte	0x04, 0x17
        /*002a*/ 	.short	(.L_6492 - .L_6491)
.L_6491:
        /*002c*/ 	.word	0x00000000
        /*0030*/ 	.short	0x0000
        /*0032*/ 	.short	0x0000
        /*0034*/ 	.byte	0x00, 0xf0, 0x11, 0x00


	//----- nvinfo : EIATTR_SPARSE_MMA_MASK
	.align		4
.L_6492:
        /*0038*/ 	.byte	0x03, 0x50
        /*003a*/ 	.short	0x0000


	//----- nvinfo : EIATTR_MAXREG_COUNT
	.align		4
        /*003c*/ 	.byte	0x03, 0x1b
        /*003e*/ 	.short	0x00ff


	//----- nvinfo : EIATTR_MERCURY_ISA_VERSION
	.align		4
        /*0040*/ 	.byte	0x03, 0x5f
        /*0042*/ 	.short	0x0101


	//----- nvinfo : EIATTR_EXIT_INSTR_OFFSETS
	.align		4
        /*0044*/ 	.byte	0x04, 0x1c
        /*0046*/ 	.short	(.L_6494 - .L_6493)


	//   ....[0]....
.L_6493:
        /*0048*/ 	.word	0x00000370


	//   ....[1]....
        /*004c*/ 	.word	0x00000c50


	//   ....[2]....
        /*0050*/ 	.word	0x00000cc0


	//----- nvinfo : EIATTR_MAX_THREADS
	.align		4
.L_6494:
        /*0054*/ 	.byte	0x04, 0x05
        /*0056*/ 	.short	(.L_6496 - .L_6495)
.L_6495:
        /*0058*/ 	.word	0x00000080
        /*005c*/ 	.word	0x00000001
        /*0060*/ 	.word	0x00000001


	//----- nvinfo : EIATTR_CRS_STACK_SIZE
	.align		4
.L_6496:
        /*0064*/ 	.byte	0x04, 0x1e
        /*0066*/ 	.short	(.L_6498 - .L_6497)
.L_6497:
        /*0068*/ 	.word	0x00000000


	//----- nvinfo : EIATTR_CBANK_PARAM_SIZE
	.align		4
.L_6498:
        /*006c*/ 	.byte	0x03, 0x19
        /*006e*/ 	.short	0x0020


	//----- nvinfo : EIATTR_PARAM_CBANK
	.align		4
        /*0070*/ 	.byte	0x04, 0x0a
        /*0072*/ 	.short	(.L_6500 - .L_6499)
	.align		4
.L_6499:
        /*0074*/ 	.word	index@(.nv.constant0._ZN2at6native29vectorized_elementwise_kernelILi8ENS0_13AUnaryFunctorIffbZZZNS0_22logical_or_kernel_cudaERNS_14TensorIteratorEENKUlvE0_clEvENKUlvE5_clEvEUlffE_EESt5arrayIPcLm2EEEEviT0_T1_)
        /*0078*/ 	.short	0x0210
        /*007a*/ 	.short	0x0020


	//----- nvinfo : EIATTR_SW_WAR
	.align		4
.L_6500:
        /*007c*/ 	.byte	0x04, 0x36
        /*007e*/ 	.short	(.L_6502 - .L_6501)
.L_6501:
        /*0080*/ 	.word	0x00000008
.L_6502:


//--------------------- .nv.info._ZN2at6native18elementwise_kernelILi128ELi4EZNS0_15gpu_kernel_implINS0_13BinaryFunctorIffbZZZNS0_22logical_or_kernel_cudaERNS_14TensorIteratorEENKUlvE0_clEvENKUlvE5_clEvEUlffE_EEEEvRNS_18TensorIteratorBaseERKT_EUliE_EEviT1_ --------------------------
	.section	.nv.info._ZN2at6native18elementwise_kernelILi128ELi4EZNS0_15gpu_kernel_implINS0_13BinaryFunctorIffbZZZNS0_22logical_or_kernel_cudaERNS_14TensorIteratorEENKUlvE0_clEvENKUlvE5_clEvEUlffE_EEEEvRNS_18TensorIteratorBaseERKT_EUliE_EEviT1_,"",@"SHT_CUDA_INFO"
	.sectionflags	@""
	.align	4


	//----- nvinfo : EIATTR_CUDA_API_VERSION
	.align		4
        /*0000*/ 	.byte	0x04, 0x37
        /*0002*/ 	.short	(.L_6504 - .L_6503)
.L_6503:
        /*0004*/ 	.word	0x00000082


	//----- nvinfo : EIATTR_KPARAM_INFO
	.align		4
.L_6504:
        /*0008*/ 	.byte	0x04, 0x17
        /*000a*/ 	.short	(.L_6506 - .L_6505)
.L_6505:
        /*000c*/ 	.word	0x00000000
        /*0010*/ 	.short	0x0001
        /*0012*/ 	.short	0x0008
        /*0014*/ 	.byte	0x00, 0xf0, 0x21, 0x0a


	//----- nvinfo : EIATTR_KPARAM_INFO
	.align		4
.L_6506:
        /*0018*/ 	.byte	0x04, 0x17
        /*001a*/ 	.short	(.L_6508 - .L_6507)
.L_6507:
        /*001c*/ 	.word	0x00000000
        /*0020*/ 	.short	0x0000
        /*0022*/ 	.short	0x0000
        /*0024*/ 	.byte	0x00, 0xf0, 0x11, 0x00


	//----- nvinfo : EIATTR_SPARSE_MMA_MASK
	.align		4
.L_6508:
        /*0028*/ 	.byte	0x03, 0x50
        /*002a*/ 	.short	0x0000


	//----- nvinfo : EIATTR_MAXREG_COUNT
	.align		4
        /*002c*/ 	.byte	0x03, 0x1b
        /*002e*/ 	.short	0x0080


	//----- nvinfo : EIATTR_EXTERNS
	.align		4
        /*0030*/ 	.byte	0x04, 0x0f
        /*0032*/ 	.short	(.L_6510 - .L_6509)


	//   ....[0]....
	.align		4
.L_6509:
        /*0034*/ 	.word	index@(__assertfail)


	//----- nvinfo : EIATTR_MERCURY_ISA_VERSION
	.align		4
.L_6510:
        /*0038*/ 	.byte	0x03, 0x5f
        /*003a*/ 	.short	0x0101


	//----- nvinfo : EIATTR_SYSCALL_OFFSETS
	.align		4
        /*003c*/ 	.byte	0x04, 0x46
        /*003e*/ 	.short	(.L_6512 - .L_6511)


	//   ....[0]....
.L_6511:
        /*0040*/ 	.word	0x00002490


	//   ....[1]....
        /*0044*/ 	.word	0x000032b0


	//   ....[2]....
        /*0048*/ 	.word	0x00004150


	//   ....[3]....
        /*004c*/ 	.word	0x00006600


	//   ....[4]....
        /*0050*/ 	.word	0x00007420


	//   ....[5]....
        /*0054*/ 	.word	0x000082c0


	//   ....[6]....
        /*0058*/ 	.word	0x0000a760


	//   ....[7]....
        /*005c*/ 	.word	0x0000b580


	//   ....[8]....
        /*0060*/ 	.word	0x0000c420


	//   ....[9]....
        /*0064*/ 	.word	0x0000e8b0


	//   ....[10]....
        /*0068*/ 	.word	0x0000f6d0


	//   ....[11]....
        /*006c*/ 	.word	0x00010570


	//----- nvinfo : EIATTR_EXIT_INSTR_OFFSETS
	.align		4
.L_6512:
        /*0070*/ 	.byte	0x04, 0x1c
        /*0072*/ 	.short	(.L_6514 - .L_6513)


	//   ....[0]....
.L_6513:
        /*0074*/ 	.word	0x0000c4c0


	//   ....[1]....
        /*0078*/ 	.word	0x0000f880


	//   ....[2]....
        /*007c*/ 	.word	0x0000f8a0


	//   ....[3]....
        /*0080*/ 	.word	0x0000f930


	//   ....[4]....
        /*0084*/ 	.word	0x0000f950


	//   ....[5]....
        /*0088*/ 	.word	0x0000f970


	//   ....[6]....
        /*008c*/ 	.word	0x0000fa00


	//   ....[7]....
        /*0090*/ 	.word	0x0000fa40


	//   ....[8]....
        /*0094*/ 	.word	0x0000fae0


	//   ....[9]....
        /*0098*/ 	.word	0x0000fb30


	//   ....[10]....
        /*009c*/ 	.word	0x0000fb60


	//   ....[11]....
        /*00a0*/ 	.word	0x0000fc00


	//   ....[12]....
        /*00a4*/ 	.word	0x0000fc40


	//   ....[13]....
        /*00a8*/ 	.word	0x0000fdd0


	//   ....[14]....
        /*00ac*/ 	.word	0x0000ff30


	//   ....[15]....
        /*00b0*/ 	.word	0x0000ff70


	//   ....[16]....
        /*00b4*/ 	.word	0x00010010


	//   ....[17]....
        /*00b8*/ 	.word	0x00010190


	//   ....[18]....
        /*00bc*/ 	.word	0x00010310


	//   ....[19]....
        /*00c0*/ 	.word	0x00010470


	//   ....[20]....
        /*00c4*/ 	.word	0x00010580


	//   ....[21]....
        /*00c8*/ 	.word	0x000105b0


	//   ....[22]....
        /*00cc*/ 	.word	0x000105d0


	//----- nvinfo : EIATTR_MAX_THREADS
	.align		4
.L_6514:
        /*00d0*/ 	.byte	0x04, 0x05
        /*00d2*/ 	.short	(.L_6516 - .L_6515)
.L_6515:
        /*00d4*/ 	.word	0x00000080
        /*00d8*/ 	.word	0x00000001
        /*00dc*/ 	.word	0x00000001


	//----- nvinfo : EIATTR_CRS_STACK_SIZE
	.align		4
.L_6516:
        /*00e0*/ 	.byte	0x04, 0x1e
        /*00e2*/ 	.short	(.L_6518 - .L_6517)
.L_6517:
        /*00e4*/ 	.word	0x00000000


	//----- nvinfo : EIATTR_CBANK_PARAM_SIZE
	.align		4
.L_6518:
        /*00e8*/ 	.byte	0x03, 0x19
        /*00ea*/ 	.short	0x0290


	//----- nvinfo : EIATTR_PARAM_CBANK
	.align		4
        /*00ec*/ 	.byte	0x04, 0x0a
        /*00ee*/ 	.short	(.L_6520 - .L_6519)
	.align		4
.L_6519:
        /*00f0*/ 	.word	index@(.nv.constant0._ZN2at6native18elementwise_kernelILi128ELi4EZNS0_15gpu_kernel_implINS0_13BinaryFunctorIffbZZZNS0_22logical_or_kernel_cudaERNS_14TensorIteratorEENKUlvE0_clEvENKUlvE5_clEvEUlffE_EEEEvRNS_18TensorIteratorBaseERKT_EUliE_EEviT1_)
        /*00f4*/ 	.short	0x0210
        /*00f6*/ 	.short	0x0290


	//----- nvinfo : EIATTR_SW_WAR
	.align		4
.L_6520:
        /*00f8*/ 	.byte	0x04, 0x36
        /*00fa*/ 	.short	(.L_6522 - .L_6521)
.L_6521:
        /*00fc*/ 	.word	0x00000008
.L_6522:


//--------------------- .nv.info._ZN2at6native27unrolled_elementwise_kernelINS0_13BinaryFunctorIffbZZZNS0_22logical_or_kernel_cudaERNS_14TensorIteratorEENKUlvE0_clEvENKUlvE5_clEvEUlffE_EESt5arrayIPcLm3EELi4E23TrivialOffsetCalculatorILi2EjESC_ILi1EjENS0_6memory12LoadWithCastILi2EEENSF_13StoreWithCastILi1EEEEEviT_T0_T2_T3_T4_T5_ --------------------------
	.section	.nv.info._ZN2at6native27unrolled_elementwise_kernelINS0_13BinaryFunctorIffbZZZNS0_22logical_or_kernel_cudaERNS_14TensorIteratorEENKUlvE0_clEvENKUlvE5_clEvEUlffE_EESt5arrayIPcLm3EELi4E23TrivialOffsetCalculatorILi2EjESC_ILi1EjENS0_6memory12LoadWithCastILi2EEENSF_13StoreWithCastILi1EEEEEviT_T0_T2_T3_T4_T5_,"",@"SHT_CUDA_INFO"
	.sectionflags	@""
	.align	4


	//----- nvinfo : EIATTR_CUDA_API_VERSION
	.align		4
        /*0000*/ 	.byte	0x04, 0x37
        /*0002*/ 	.short	(.L_6524 - .L_6523)
.L_6523:
        /*0004*/ 	.word	0x00000082


	//----- nvinfo : EIATTR_KPARAM_INFO
	.align		4
.L_6524:
        /*0008*/ 	.byte	0x04, 0x17
        /*000a*/ 	.short	(.L_6526 - .L_6525)
.L_6525:
        /*000c*/ 	.word	0x00000000
        /*0010*/ 	.short	0x0006
        /*0012*/ 	.short	0x0030
        /*0014*/ 	.byte	0x00, 0xf0, 0x21, 0x00


	//----- nvinfo : EIATTR_KPARAM_INFO
	.align		4
.L_6526:
        /*0018*/ 	.byte	0x04, 0x17
        /*001a*/ 	.short	(.L_6528 - .L_6527)
.L_6527:
        /*001c*/ 	.word	0x00000000
        /*0020*/ 	.short	0x0005
        /*0022*/ 	.short	0x0024
        /*0024*/ 	.byte	0x00, 0xf0, 0x31, 0x00


	//----- nvinfo : EIATTR_KPARAM_INFO
	.align		4
.L_6528:
        /*0028*/ 	.byte	0x04, 0x17
        /*002a*/ 	.short	(.L_6530 - .L_6529)
.L_6529:
        /*002c*/ 	.word	0x00000000
        /*0030*/ 	.short	0x0004
        /*0032*/ 	.short	0x0021
        /*0034*/ 	.byte	0x00, 0xf0, 0x05, 0x00


	//----- nvinfo : EIATTR_KPARAM_INFO
	.align		4
.L_6530:
        /*0038*/ 	.byte	0x04, 0x17
        /*003a*/ 	.short	(.L_6532 - .L_6531)
.L_6531:
        /*003c*/ 	.word	0x00000000
        /*0040*/ 	.short	0x0003
        /*0042*/ 	.short	0x0020
        /*0044*/ 	.byte	0x00, 0xf0, 0x05, 0x00


	//----- nvinfo : EIATTR_KPARAM_INFO
	.align		4
.L_6532:
        /*0048*/ 	.byte	0x04, 0x17
        /*004a*/ 	.short	(.L_6534 - .L_6533)
.L_6533:
        /*004c*/ 	.word	0x00000000
        /*0050*/ 	.short	0x0002
        /*0052*/ 	.short	0x0008
        /*0054*/ 	.byte	0x00, 0xf0, 0x61, 0x00


	//----- nvinfo : EIATTR_KPARAM_INFO
	.align		4
.L_6534:
        /*0058*/ 	.byte	0x04, 0x17
        /*005a*/ 	.short	(.L_6536 - .L_6535)
.L_6535:
        /*005c*/ 	.word	0x00000000
        /*0060*/ 	.short	0x0001
        /*0062*/ 	.short	0x0004
        /*0064*/ 	.byte	0x00, 0xf0, 0x05, 0x00


	//----- nvinfo : EIATTR_KPARAM_INFO
	.align		4
.L_6536:
        /*0068*/ 	.byte	0x04, 0x17
        /*006a*/ 	.short	(.L_6538 - .L_6537)
.L_6537:
        /*006c*/ 	.word	0x00000000
        /*0070*/ 	.short	0x0000
        /*0072*/ 	.short	0x0000
        /*0074*/ 	.byte	0x00, 0xf0, 0x11, 0x00


	//----- nvinfo : EIATTR_SPARSE_MMA_MASK
	.align		4
.L_6538:
        /*0078*/ 	.byte	0x03, 0x50
        /*007a*/ 	.short	0x0000


	//----- nvinfo : EIATTR_MAXREG_COUNT
	.align		4
        /*007c*/ 	.byte	0x03, 0x1b
        /*007e*/ 	.short	0x00ff


	//----- nvinfo : EIATTR_EXTERNS
	.align		4
        /*0080*/ 	.byte	0x04, 0x0f
        /*0082*/ 	.short	(.L_6540 - .L_6539)


	//   ....[0]....
	.align		4
.L_6539:
        /*0084*/ 	.word	index@(__assertfail)


	//----- nvinfo : EIATTR_MERCURY_ISA_VERSION
	.align		4
.L_6540:
        /*0088*/ 	.byte	0x03, 0x5f
        /*008a*/ 	.short	0x0101


	//----- nvinfo : EIATTR_SYSCALL_OFFSETS
	.align		4
        /*008c*/ 	.byte	0x04, 0x46
        /*008e*/ 	.short	(.L_6542 - .L_6541)


	//   ....[0]....
.L_6541:
        /*0090*/ 	.word	0x00000e90


	//   ....[1]....
        /*0094*/ 	.word	0x00001cc0


	//   ....[2]....
        /*0098*/ 	.word	0x00002b70


	//   ....[3]....
        /*009c*/ 	.word	0x000039a0


	//   ....[4]....
        /*00a0*/ 	.word	0x00004850


	//   ....[5]....
        /*00a4*/ 	.word	0x00005690


	//   ....[6]....
        /*00a8*/ 	.word	0x00006530


	//   ....[7]....
        /*00ac*/ 	.word	0x00007340


	//   ....[8]....
        /*00b0*/ 	.word	0x00008360


	//   ....[9]....
        /*00b4*/ 	.word	0x00009230


	//   ....[10]....
        /*00b8*/ 	.word	0x0000a0e0


	//   ....[11]....
        /*00bc*/ 	.word	0x0000af90


	//----- nvinfo : EIATTR_EXIT_INSTR_OFFSETS
	.align		4
.L_6542:
        /*00c0*/ 	.byte	0x04, 0x1c
        /*00c2*/ 	.short	(.L_6544 - .L_6543)


	//   ....[0]....
.L_6543:
        /*00c4*/ 	.word	0x0000a170


	//   ....[1]....
        /*00c8*/ 	.word	0x0000a2a0


	//   ....[2]....
        /*00cc*/ 	.word	0x0000a2c0


	//   ....[3]....
        /*00d0*/ 	.word	0x0000a350


	//   ....[4]....
        /*00d4*/ 	.word	0x0000a370


	//   ....[5]....
        /*00d8*/ 	.word	0x0000a390


	//   ....[6]....
        /*00dc*/ 	.word	0x0000a420


	//   ....[7]....
        /*00e0*/ 	.word	0x0000a460


	//   ....[8]....
        /*00e4*/ 	.word	0x0000a500


	//   ....[9]....
        /*00e8*/ 	.word	0x0000a550


	//   ....[10]....
        /*00ec*/ 	.word	0x0000a580


	//   ....[11]....
        /*00f0*/ 	.word	0x0000a620


	//   ....[12]....
        /*00f4*/ 	.word	0x0000a660


	//   ....[13]....
        /*00f8*/ 	.word	0x0000a7f0


	//   ....[14]....
        /*00fc*/ 	.word	0x0000a950


	//   ....[15]....
        /*0100*/ 	.word	0x0000a990


	//   ....[16]....
        /*0104*/ 	.word	0x0000aa30


	//   ....[17]....
        /*0108*/ 	.word	0x0000abb0


	//   ....[18]....
        /*010c*/ 	.word	0x0000ad30


	//   ....[19]....
        /*0110*/ 	.word	0x0000ae90


	//   ....[20]....
        /*0114*/ 	.word	0x0000afa0


	//   ....[21]....
        /*0118*/ 	.word	0x0000afd0


	//   ....[22]....
        /*011c*/ 	.word	0x0000aff0


	//----- nvinfo : EIATTR_MAX_THREADS
	.align		4
.L_6544:
        /*0120*/ 	.byte	0x04, 0x05
        /*0122*/ 	.short	(.L_6546 - .L_6545)
.L_6545:
        /*0124*/ 	.word	0x00000080
        /*0128*/ 	.word	0x00000001
        /*012c*/ 	.word	0x00000001


	//----- nvinfo : EIATTR_CRS_STACK_SIZE
	.align		4
.L_6546:
        /*0130*/ 	.byte	0x04, 0x1e
        /*0132*/ 	.short	(.L_6548 - .L_6547)
.L_6547:
        /*0134*/ 	.word	0x00000000


	//----- nvinfo : EIATTR_CBANK_PARAM_SIZE
	.align		4
.L_6548:
        /*0138*/ 	.byte	0x03, 0x19
        /*013a*/ 	.short	0x0038


	//----- nvinfo : EIATTR_PARAM_CBANK
	.align		4
        /*013c*/ 	.byte	0x04, 0x0a
        /*013e*/ 	.short	(.L_6550 - .L_6549)
	.align		4
.L_6549:
        /*0140*/ 	.word	index@(.nv.constant0._ZN2at6native27unrolled_elementwise_kernelINS0_13BinaryFunctorIffbZZZNS0_22logical_or_kernel_cudaERNS_14TensorIteratorEENKUlvE0_clEvENKUlvE5_clEvEUlffE_EESt5arrayIPcLm3EELi4E23TrivialOffsetCalculatorILi2EjESC_ILi1EjENS0_6memory12LoadWithCastILi2EEENSF_13StoreWithCastILi1EEEEEviT_T0_T2_T3_T4_T5_)
        /*0144*/ 	.short	0x0210
        /*0146*/ 	.short	0x0038


	//----- nvinfo : EIATTR_SW_WAR
	.align		4
.L_6550:
        /*0148*/ 	.byte	0x04, 0x36
        /*014a*/ 	.short	(.L_6552 - .L_6551)
.L_6551:
        /*014c*/ 	.word	0x00000008
.L_6552:


//--------------------- .nv.info._ZN2at6native18elementwise_kernelILi128ELi4EZNS0_22gpu_kernel_impl_nocastINS0_13BinaryFunctorIffbZZZNS0_22logical_or_kernel_cudaERNS_14TensorIteratorEENKUlvE0_clEvENKUlvE5_clEvEUlffE_EEEEvRNS_18TensorIteratorBaseERKT_EUliE_EEviT1_ --------------------------
	.section	.nv.info._ZN2at6native18elementwise_kernelILi128ELi4EZNS0_22gpu_kernel_impl_nocastINS0_13BinaryFunctorIffbZZZNS0_22logical_or_kernel_cudaERNS_14TensorIteratorEENKUlvE0_clEvENKUlvE5_clEvEUlffE_EEEEvRNS_18TensorIteratorBaseERKT_EUliE_EEviT1_,"",@"SHT_CUDA_INFO"
	.sectionflags	@""
	.align	4


	//----- nvinfo : EIATTR_CUDA_API_VERSION
	.align		4
        /*0000*/ 	.byte	0x04, 0x37
        /*0002*/ 	.short	(.L_6554 - .L_6553)
.L_6553:
        /*0004*/ 	.word	0x00000082


	//----- nvinfo : EIATTR_KPARAM_INFO
	.align		4
.L_6554:
        /*0008*/ 	.byte	0x04, 0x17
        /*000a*/ 	.short	(.L_6556 - .L_6555)
.L_6555:
        /*000c*/ 	.word	0x00000000
        /*0010*/ 	.short	0x0001
        /*0012*/ 	.short	0x0008
        /*0014*/ 	.byte	0x00, 0xf0, 0x21, 0x0a


	//----- nvinfo : EIATTR_KPARAM_INFO
	.align		4
.L_6556:
        /*0018*/ 	.byte	0x04, 0x17
        /*001a*/ 	.short	(.L_6558 - .L_6557)
.L_6557:
        /*001c*/ 	.word	0x00000000
        /*0020*/ 	.short	0x0000
        /*0022*/ 	.short	0x0000
        /*0024*/ 	.byte	0x00, 0xf0, 0x11, 0x00


	//----- nvinfo : EIATTR_SPARSE_MMA_MASK
	.align		4
.L_6558:
        /*0028*/ 	.byte	0x03, 0x50
        /*002a*/ 	.short	0x0000


	//----- nvinfo : EIATTR_MAXREG_COUNT
	.align		4
        /*002c*/ 	.byte	0x03, 0x1b
        /*002e*/ 	.short	0x0080


	//----- nvinfo : EIATTR_MERCURY_ISA_VERSION
	.align		4
        /*0030*/ 	.byte	0x03, 0x5f
        /*0032*/ 	.short	0x0101


	//----- nvinfo : EIATTR_EXIT_INSTR_OFFSETS
	.align		4
        /*0034*/ 	.byte	0x04, 0x1c
        /*0036*/ 	.short	(.L_6560 - .L_6559)


	//   ....[0]....
.L_6559:
        /*0038*/ 	.word	0x00004680


	//   ....[1]....
        /*003c*/ 	.word	0x00005da0


	//----- nvinfo : EIATTR_MAX_THREADS
	.align		4
.L_6560:
        /*0040*/ 	.byte	0x04, 0x05
        /*0042*/ 	.short	(.L_6562 - .L_6561)
.L_6561:
        /*0044*/ 	.word	0x00000080
        /*0048*/ 	.word	0x00000001
        /*004c*/ 	.word	0x00000001


	//----- nvinfo : EIATTR_CRS_STACK_SIZE
	.align		4
.L_6562:
        /*0050*/ 	.byte	0x04, 0x1e
        /*0052*/ 	.short	(.L_6564 - .L_6563)
.L_6563:
        /*0054*/ 	.word	0x00000000


	//----- nvinfo : EIATTR_CBANK_PARAM_SIZE
	.align		4
.L_6564:
        /*0058*/ 	.byte	0x03, 0x19
        /*005a*/ 	.short	0x0290


	//----- nvinfo : EIATTR_PARAM_CBANK
	.align		4
        /*005c*/ 	.byte	0x04, 0x0a
        /*005e*/ 	.short	(.L_6566 - .L_6565)
	.align		4
.L_6565:
        /*0060*/ 	.word	index@(.nv.constant0._ZN2at6native18elementwise_kernelILi128ELi4EZNS0_22gpu_kernel_impl_nocastINS0_13BinaryFunctorIffbZZZNS0_22logical_or_kernel_cudaERNS_14TensorIteratorEENKUlvE0_clEvENKUlvE5_clEvEUlffE_EEEEvRNS_18TensorIteratorBaseERKT_EUliE_EEviT1_)
        /*0064*/ 	.short	0x0210
        /*0066*/ 	.short	0x0290


	//----- nvinfo : EIATTR_SW_WAR
	.align		4
.L_6566:
        /*0068*/ 	.byte	0x04, 0x36
        /*006a*/ 	.short	(.L_6568 - .L_6567)
.L_6567:
        /*006c*/ 	.word	0x00000008
.L_6568:


//--------------------- .nv.info._ZN2at6native27unrolled_elementwise_kernelINS0_13BinaryFunctorIffbZZZNS0_22logical_or_kernel_cudaERNS_14TensorIteratorEENKUlvE0_clEvENKUlvE5_clEvEUlffE_EESt5arrayIPcLm3EELi4E23TrivialOffsetCalculatorILi2EjESC_ILi1EjENS0_6memory15LoadWithoutCastENSF_16StoreWithoutCastEEEviT_T0_T2_T3_T4_T5_ --------------------------
	.section	.nv.info._ZN2at6native27unrolled_elementwise_kernelINS0_13BinaryFunctorIffbZZZNS0_22logical_or_kernel_cudaERNS_14TensorIteratorEENKUlvE0_clEvENKUlvE5_clEvEUlffE_EESt5arrayIPcLm3EELi4E23TrivialOffsetCalculatorILi2EjESC_ILi1EjENS0_6memory15LoadWithoutCastENSF_16StoreWithoutCastEEEviT_T0_T2_T3_T4_T5_,"",@"SHT_CUDA_INFO"
	.sectionflags	@""
	.align	4


	//----- nvinfo : EIATTR_CUDA_API_VERSION
	.align		4
        /*0000*/ 	.byte	0x04, 0x37
        /*0002*/ 	.short	(.L_6570 - .L_6569)
.L_6569:
        /*0004*/ 	.word	0x00000082


	//----- nvinfo : EIATTR_KPARAM_INFO
	.align		4
.L_6570:
        /*0008*/ 	.byte	0x04, 0x17
        /*000a*/ 	.short	(.L_6572 - .L_6571)
.L_6571:
        /*000c*/ 	.word	0x00000000
        /*0010*/ 	.short	0x0006
        /*0012*/ 	.short	0x0023
        /*0014*/ 	.byte	0x00, 0xf0, 0x05, 0x00


	//----- nvinfo : EIATTR_KPARAM_INFO
	.align		4
.L_6572:
        /*0018*/ 	.byte	0x04, 0x17
        /*001a*/ 	.short	(.L_6574 - .L_6573)
.L_6573:
        /*001c*/ 	.word	0x00000000
        /*0020*/ 	.short	0x0005
        /*0022*/ 	.short	0x0022
        /*0024*/ 	.byte	0x00, 0xf0, 0x05, 0x00


	//----- nvinfo : EIATTR_KPARAM_INFO
	.align		4
.L_6574:
        /*0028*/ 	.byte	0x04, 0x17
        /*002a*/ 	.short	(.L_6576 - .L_6575)
.L_6575:
        /*002c*/ 	.word	0x00000000
        /*0030*/ 	.short	0x0004
        /*0032*/ 	.short	0x0021
        /*0034*/ 	.byte	0x00, 0xf0, 0x05, 0x00


	//----- nvinfo : EIATTR_KPARAM_INFO
	.align		4
.L_6576:
        /*0038*/ 	.byte	0x04, 0x17
        /*003a*/ 	.short	(.L_6578 - .L_6577)
.L_6577:
        /*003c*/ 	.word	0x00000000
        /*0040*/ 	.short	0x0003
        /*0042*/ 	.short	0x0020
        /*0044*/ 	.byte	0x00, 0xf0, 0x05, 0x00


	//----- nvinfo : EIATTR_KPARAM_INFO
	.align		4
.L_6578:
        /*0048*/ 	.byte	0x04, 0x17
        /*004a*/ 	.short	(.L_6580 - .L_6579)
.L_6579:
        /*004c*/ 	.word	0x00000000
        /*0050*/ 	.short	0x0002
        /*0052*/ 	.short	0x0008
        /*0054*/ 	.byte	0x00, 0xf0, 0x61, 0x00


	//----- nvinfo : EIATTR_KPARAM_INFO
	.align		4
.L_6580:
        /*0058*/ 	.byte	0x04, 0x17
        /*005a*/ 	.short	(.L_6582 - .L_6581)
.L_6581:
        /*005c*/ 	.word	0x00000000
        /*0060*/ 	.short	0x0001
        /*0062*/ 	.short	0x0004
        /*0064*/ 	.byte	0x00, 0xf0, 0x05, 0x00


	//----- nvinfo : EIATTR_KPARAM_INFO
	.align		4
.L_6582:
        /*0068*/ 	.byte	0x04, 0x17
        /*006a*/ 	.short	(.L_6584 - .L_6583)
.L_6583:
        /*006c*/ 	.word	0x00000000
        /*0070*/ 	.short	0x0000
        /*0072*/ 	.short	0x0000
        /*0074*/ 	.byte	0x00, 0xf0, 0x11, 0x00


	//----- nvinfo : EIATTR_SPARSE_MMA_MASK
	.align		4
.L_6584:
        /*0078*/ 	.byte	0x03, 0x50
        /*007a*/ 	.short	0x0000


	//----- nvinfo : EIATTR_MAXREG_COUNT
	.align		4
        /*007c*/ 	.byte	0x03, 0x1b
        /*007e*/ 	.short	0x00ff


	//----- nvinfo : EIATTR_MERCURY_ISA_VERSION
	.align		4
        /*0080*/ 	.byte	0x03, 0x5f
        /*0082*/ 	.short	0x0101


	//----- nvinfo : EIATTR_EXIT_INSTR_OFFSETS
	.align		4
        /*0084*/ 	.byte	0x04, 0x1c
        /*0086*/ 	.short	(.L_6586 - .L_6585)


	//   ....[0]....
.L_6585:
        /*0088*/ 	.word	0x00000540


	//   ....[1]....
        /*008c*/ 	.word	0x000005d0


	//----- nvinfo : EIATTR_MAX_THREADS
	.align		4
.L_6586:
        /*0090*/ 	.byte	0x04, 0x05
        /*0092*/ 	.short	(.L_6588 - .L_6587)
.L_6587:
        /*0094*/ 	.word	0x00000080
        /*0098*/ 	.word	0x00000001
        /*009c*/ 	.word	0x00000001


	//----- nvinfo : EIATTR_CRS_STACK_SIZE
	.align		4
.L_6588:
        /*00a0*/ 	.byte	0x04, 0x1e
        /*00a2*/ 	.short	(.L_6590 - .L_6589)
.L_6589:
        /*00a4*/ 	.word	0x00000000


	//----- nvinfo : EIATTR_CBANK_PARAM_SIZE
	.align		4
.L_6590:
        /*00a8*/ 	.byte	0x03, 0x19
        /*00aa*/ 	.short	0x0024


	//----- nvinfo : EIATTR_PARAM_CBANK
	.align		4
        /*00ac*/ 	.byte	0x04, 0x0a
        /*00ae*/ 	.short	(.L_6592 - .L_6591)
	.align		4
.L_6591:
        /*00b0*/ 	.word	index@(.nv.constant0._ZN2at6native27unrolled_elementwise_kernelINS0_13BinaryFunctorIffbZZZNS0_22logical_or_kernel_cudaERNS_14TensorIteratorEENKUlvE0_clEvENKUlvE5_clEvEUlffE_EESt5arrayIPcLm3EELi4E23TrivialOffsetCalculatorILi2EjESC_ILi1EjENS0_6memory15LoadWithoutCastENSF_16StoreWithoutCastEEEviT_T0_T2_T3_T4_T5_)
        /*00b4*/ 	.short	0x0210
        /*00b6*/ 	.short	0x0024


	//----- nvinfo : EIATTR_SW_WAR
	.align		4
.L_6592:
        /*00b8*/ 	.byte	0x04, 0x36
        /*00ba*/ 	.short	(.L_6594 - .L_6593)
.L_6593:
        /*00bc*/ 	.word	0x00000008
.L_6594:


//--------------------- .nv.info._ZN2at6native29vectorized_elementwise_kernelILi2ENS0_13BinaryFunctorIffbZZZNS0_22logical_or_kernel_cudaERNS_14TensorIteratorEENKUlvE0_clEvENKUlvE5_clEvEUlffE_EESt5arrayIPcLm3EEEEviT0_T1_ --------------------------
	.section	.nv.info._ZN2at6native29vectorized_elementwise_kernelILi2ENS0_13BinaryFunctorIffbZZZNS0_22logical_or_kernel_cudaERNS_14TensorIteratorEENKUlvE0_clEvENKUlvE5_clEvEUlffE_EESt5arrayIPcLm3EEEEviT0_T1_,"",@"SHT_CUDA_INFO"
	.sectionflags	@""
	.align	4


	//----- nvinfo : EIATTR_CUDA_API_VERSION
	.align		4
        /*0000*/ 	.byte	0x04, 0x37
        /*0002*/ 	.short	(.L_6596 - .L_6595)
.L_6595:
        /*0004*/ 	.word	0x00000082


	//----- nvinfo : EIATTR_KPARAM_INFO
	.align		4
.L_6596:
        /*0008*/ 	.byte	0x04, 0x17
        /*000a*/ 	.short	(.L_6598 - .L_6597)
.L_6597:
        /*000c*/ 	.word	0x00000000
        /*0010*/ 	.short	0x0002
        /*0012*/ 	.short	0x0008
        /*0014*/ 	.byte	0x00, 0xf0, 0x61, 0x00


	//----- nvinfo : EIATTR_KPARAM_INFO
	.align		4
.L_6598:
        /*0018*/ 	.byte	0x04, 0x17
        /*001a*/ 	.short	(.L_6600 - .L_6599)
.L_6599:
        /*001c*/ 	.word	0x00000000
        /*0020*/ 	.short	0x0001
        /*0022*/ 	.short	0x0004
        /*0024*/ 	.byte	0x00, 0xf0, 0x05, 0x00


	//----- nvinfo : EIATTR_KPARAM_INFO
	.align		4
.L_6600:
        /*0028*/ 	.byte	0x04, 0x17
        /*002a*/ 	.short	(.L_6602 - .L_6601)
.L_6601:
        /*002c*/ 	.word	0x00000000
        /*0030*/ 	.short	0x0000
        /*0032*/ 	.short	0x0000
        /*0034*/ 	.byte	0x00, 0xf0, 0x11, 0x00


	//----- nvinfo : EIATTR_SPARSE_MMA_MASK
	.align		4
.L_6602:
        /*0038*/ 	.byte	0x03, 0x50
        /*003a*/ 	.short	0x0000


	//----- nvinfo : EIATTR_MAXREG_COUNT
	.align		4
        /*003c*/ 	.byte	0x03, 0x1b
        /*003e*/ 	.short	0x00ff


	//----- nvinfo : EIATTR_MERCURY_ISA_VERSION
	.align		4
        /*0040*/ 	.byte	0x03, 0x5f
        /*0042*/ 	.short	0x0101


	//----- nvinfo : EIATTR_EXIT_INSTR_OFFSETS
	.align		4
        /*0044*/ 	.byte	0x04, 0x1c
        /*0046*/ 	.short	(.L_6604 - .L_6603)


	//   ....[0]....
.L_6603:
        /*0048*/ 	.word	0x00000430


	//   ....[1]....
        /*004c*/ 	.word	0x00000f40


	//   ....[2]....
        /*0050*/ 	.word	0x00000fb0


	//----- nvinfo : EIATTR_MAX_THREADS
	.align		4
.L_6604:
        /*0054*/ 	.byte	0x04, 0x05
        /*0056*/ 	.short	(.L_6606 - .L_6605)
.L_6605:
        /*0058*/ 	.word	0x00000080
        /*005c*/ 	.word	0x00000001
        /*0060*/ 	.word	0x00000001


	//----- nvinfo : EIATTR_CRS_STACK_SIZE
	.align		4
.L_6606:
        /*0064*/ 	.byte	0x04, 0x1e
        /*0066*/ 	.short	(.L_6608 - .L_6607)
.L_6607:
        /*0068*/ 	.word	0x00000000


	//----- nvinfo : EIATTR_CBANK_PARAM_SIZE
	.align		4
.L_6608:
        /*006c*/ 	.byte	0x03, 0x19
        /*006e*/ 	.short	0x0020


	//----- nvinfo : EIATTR_PARAM_CBANK
	.align		4
        /*0070*/ 	.byte	0x04, 0x0a
        /*0072*/ 	.short	(.L_6610 - .L_6609)
	.align		4
.L_6609:
        /*0074*/ 	.word	index@(.nv.constant0._ZN2at6native29vectorized_elementwise_kernelILi2ENS0_13BinaryFunctorIffbZZZNS0_22logical_or_kernel_cudaERNS_14TensorIteratorEENKUlvE0_clEvENKUlvE5_clEvEUlffE_EESt5arrayIPcLm3EEEEviT0_T1_)
        /*0078*/ 	.short	0x0210
        /*007a*/ 	.short	0x0020


	//----- nvinfo : EIATTR_SW_WAR
	.align		4
.L_6610:
        /*007c*/ 	.byte	0x04, 0x36
        /*007e*/ 	.short	(.L_6612 - .L_6611)
.L_6611:
        /*0080*/ 	.word	0x00000008
.L_6612:


//--------------------- .nv.info._ZN2at6native29vectorized_elementwise_kernelILi4ENS0_13BinaryFunctorIffbZZZNS0_22logical_or_kernel_cudaERNS_14TensorIteratorEENKUlvE0_clEvENKUlvE5_clEvEUlffE_EESt5arrayIPcLm3EEEEviT0_T1_ --------------------------
	.section	.nv.info._ZN2at6native29vectorized_elementwise_kernelILi4ENS0_13BinaryFunctorIffbZZZNS0_22logical_or_kernel_cudaERNS_14TensorIteratorEENKUlvE0_clEvENKUlvE5_clEvEUlffE_EESt5arrayIPcLm3EEEEviT0_T1_,"",@"SHT_CUDA_INFO"
	.sectionflags	@""
	.align	4


	//----- nvinfo : EIATTR_CUDA_API_VERSION
	.align		4
        /*0000*/ 	.byte	0x04, 0x37
        /*0002*/ 	.short	(.L_6614 - .L_6613)
.L_6613:
        /*0004*/ 	.word	0x00000082


	//----- nvinfo : EIATTR_KPARAM_INFO
	.align		4
.L_6614:
        /*0008*/ 	.byte	0x04, 0x17
        /*000a*/ 	.short	(.L_6616 - .L_6615)
.L_6615:
        /*000c*/ 	.word	0x00000000
        /*0010*/ 	.short	0x0002
        /*0012*/ 	.short	0x0008
        /*0014*/ 	.byte	0x00, 0xf0, 0x61, 0x00


	//----- nvinfo : EIATTR_KPARAM_INFO
	.align		4
.L_6616:
        /*0018*/ 	.byte	0x04, 0x17
        /*001a*/ 	.short	(.L_6618 - .L_6617)
.L_6617:
        /*001c*/ 	.word	0x00000000
        /*0020*/ 	.short	0x0001
        /*0022*/ 	.short	0x0004
        /*0024*/ 	.byte	0x00, 0xf0, 0x05, 0x00


	//----- nvinfo : EIATTR_KPARAM_INFO
	.align		4
.L_6618:
        /*0028*/ 	.byte	0x04, 0x17
        /*002a*/ 	.short	(.L_6620 - .L_6619)
.L_6619:
        /*002c*/ 	.word	0x00000000
        /*0030*/ 	.short	0x0000
        /*0032*/ 	.short	0x0000
        /*0034*/ 	.byte	0x00, 0xf0, 0x11, 0x00


	//----- nvinfo : EIATTR_SPARSE_MMA_MASK
	.align		4
.L_6620:
        /*0038*/ 	.byte	0x03, 0x50
        /*003a*/ 	.short	0x0000


	//----- nvinfo : EIATTR_MAXREG_COUNT
	.align		4
        /*003c*/ 	.byte	0x03, 0x1b
        /*003e*/ 	.short	0x00ff


	//----- nvinfo : EIATTR_MERCURY_ISA_VERSION
	.align		4
        /*0040*/ 	.byte	0x03, 0x5f
        /*0042*/ 	.short	0x0101


	//----- nvinfo : EIATTR_EXIT_INSTR_OFFSETS
	.align		4
        /*0044*/ 	.byte	0x04, 0x1c
        /*0046*/ 	.short	(.L_6622 - .L_6621)


	//   ....[0]....
.L_6621:
        /*0048*/ 	.word	0x000003f0


	//   ....[1]....
        /*004c*/ 	.word	0x00000f00


	//   ....[2]....
        /*0050*/ 	.word	0x00000f70


	//----- nvinfo : EIATTR_MAX_THREADS
	.align		4
.L_6622:
        /*0054*/ 	.byte	0x04, 0x05
        /*0056*/ 	.short	(.L_6624 - .L_6623)
.L_6623:
        /*0058*/ 	.word	0x00000080
        /*005c*/ 	.word	0x00000001
        /*0060*/ 	.word	0x00000001


	//----- nvinfo : EIATTR_CRS_STACK_SIZE
	.align		4
.L_6624:
        /*0064*/ 	.byte	0x04, 0x1e
        /*0066*/ 	.short	(.L_6626 - .L_6625)
.L_6625:
        /*0068*/ 	.word	0x00000000


	//----- nvinfo : EIATTR_CBANK_PARAM_SIZE
	.align		4
.L_6626:
        /*006c*/ 	.byte	0x03, 0x19
        /*006e*/ 	.short	0x0020


	//----- nvinfo : EIATTR_PARAM_CBANK
	.align		4
        /*0070*/ 	.byte	0x04, 0x0a
        /*0072*/ 	.short	(.L_6628 - .L_6627)
	.align		4
.L_6627:
        /*0074*/ 	.word	index@(.nv.constant0._ZN2at6native29vectorized_elementwise_kernelILi4ENS0_13BinaryFunctorIffbZZZNS0_22logical_or_kernel_cudaERNS_14TensorIteratorEENKUlvE0_clEvENKUlvE5_clEvEUlffE_EESt5arrayIPcLm3EEEEviT0_T1_)
        /*0078*/ 	.short	0x0210
        /*007a*/ 	.short	0x0020


	//----- nvinfo : EIATTR_SW_WAR
	.align		4
.L_6628:
        /*007c*/ 	.byte	0x04, 0x36
        /*007e*/ 	.short	(.L_6630 - .L_6629)
.L_6629:
        /*0080*/ 	.word	0x00000008
.L_6630:


//--------------------- .nv.info._ZN2at6native29vectorized_elementwise_kernelILi8ENS0_13BinaryFunctorIffbZZZNS0_22logical_or_kernel_cudaERNS_14TensorIteratorEENKUlvE0_clEvENKUlvE5_clEvEUlffE_EESt5arrayIPcLm3EEEEviT0_T1_ --------------------------
	.section	.nv.info._ZN2at6native29vectorized_elementwise_kernelILi8ENS0_13BinaryFunctorIffbZZZNS0_22logical_or_kernel_cudaERNS_14TensorIteratorEENKUlvE0_clEvENKUlvE5_clEvEUlffE_EESt5arrayIPcLm3EEEEviT0_T1_,"",@"SHT_CUDA_INFO"
	.sectionflags	@""
	.align	4


	//----- nvinfo : EIATTR_CUDA_API_VERSION
	.align		4
        /*0000*/ 	.byte	0x04, 0x37
        /*0002*/ 	.short	(.L_6632 - .L_6631)
.L_6631:
        /*0004*/ 	.word	0x00000082


	//----- nvinfo : EIATTR_KPARAM_INFO
	.align		4
.L_6632:
        /*0008*/ 	.byte	0x04, 0x17
        /*000a*/ 	.short	(.L_6634 - .L_6633)
.L_6633:
        /*000c*/ 	.word	0x00000000
        /*0010*/ 	.short	0x0002
        /*0012*/ 	.short	0x0008
        /*0014*/ 	.byte	0x00, 0xf0, 0x61, 0x00


	//----- nvinfo : EIATTR_KPARAM_INFO
	.align		4
.L_6634:
        /*0018*/ 	.byte	0x04, 0x17
        /*001a*/ 	.short	(.L_6636 - .L_6635)
.L_6635:
        /*001c*/ 	.word	0x00000000
        /*0020*/ 	.short	0x0001
        /*0022*/ 	.short	0x0004
        /*0024*/ 	.byte	0x00, 0xf0, 0x05, 0x00


	//----- nvinfo : EIATTR_KPARAM_INFO
	.align		4
.L_6636:
        /*0028*/ 	.byte	0x04, 0x17
        /*002a*/ 	.short	(.L_6638 - .L_6637)
.L_6637:
        /*002c*/ 	.word	0x00000000
        /*0030*/ 	.short	0x0000
        /*0032*/ 	.short	0x0000
        /*0034*/ 	.byte	0x00, 0xf0, 0x11, 0x00


	//----- nvinfo : EIATTR_SPARSE_MMA_MASK
	.align		4
.L_6638:
        /*0038*/ 	.byte	0x03, 0x50
        /*003a*/ 	.short	0x0000


	//----- nvinfo : EIATTR_MAXREG_COUNT
	.align		4
        /*003c*/ 	.byte	0x03, 0x1b
        /*003e*/ 	.short	0x00ff


	//----- nvinfo : EIATTR_MERCURY_ISA_VERSION
	.align		4
        /*0040*/ 	.byte	0x03, 0x5f
        /*0042*/ 	.short	0x0101


	//----- nvinfo : EIATTR_EXIT_INSTR_OFFSETS
	.align		4
        /*0044*/ 	.byte	0x04, 0x1c
        /*0046*/ 	.short	(.L_6640 - .L_6639)


	//   ....[0]....
.L_6639:
        /*0048*/ 	.word	0x00000420


	//   ....[1]....
        /*004c*/ 	.word	0x00000f30


	//   ....[2]....
        /*0050*/ 	.word	0x00000fa0


	//----- nvinfo : EIATTR_MAX_THREADS
	.align		4
.L_6640:
        /*0054*/ 	.byte	0x04, 0x05
        /*0056*/ 	.short	(.L_6642 - .L_6641)
.L_6641:
        /*0058*/ 	.word	0x00000080
        /*005c*/ 	.word	0x00000001
        /*0060*/ 	.word	0x00000001


	//----- nvinfo : EIATTR_CRS_STACK_SIZE
	.align		4
.L_6642:
        /*0064*/ 	.byte	0x04, 0x1e
        /*0066*/ 	.short	(.L_6644 - .L_6643)
.L_6643:
        /*0068*/ 	.word	0x00000000


	//----- nvinfo : EIATTR_CBANK_PARAM_SIZE
	.align		4
.L_6644:
        /*006c*/ 	.byte	0x03, 0x19
        /*006e*/ 	.short	0x0020


	//----- nvinfo : EIATTR_PARAM_CBANK
	.align		4
        /*0070*/ 	.byte	0x04, 0x0a
        /*0072*/ 	.short	(.L_6646 - .L_6645)
	.align		4
.L_6645:
        /*0074*/ 	.word	index@(.nv.constant0._ZN2at6native29vectorized_elementwise_kernelILi8ENS0_13BinaryFunctorIffbZZZNS0_22logical_or_kernel_cudaERNS_14TensorIteratorEENKUlvE0_clEvENKUlvE5_clEvEUlffE_EESt5arrayIPcLm3EEEEviT0_T1_)
        /*0078*/ 	.short	0x0210
        /*007a*/ 	.short	0x0020


	//----- nvinfo : EIATTR_SW_WAR
	.align		4
.L_6646:
        /*007c*/ 	.byte	0x04, 0x36
        /*007e*/ 	.short	(.L_6648 - .L_6647)
.L_6647:
        /*0080*/ 	.word	0x00000008
.L_6648:


//--------------------- .nv.info._ZN2at6native18elementwise_kernelILi128ELi4EZNS0_15gpu_kernel_implINS0_13AUnaryFunctorIddbZZZNS0_22logical_or_kernel_cudaERNS_14TensorIteratorEENKUlvE0_clEvENKUlvE4_clEvEUlddE_EEEEvRNS_18TensorIteratorBaseERKT_EUliE_EEviT1_ --------------------------
	.section	.nv.info._ZN2at6native18elementwise_kernelILi128ELi4EZNS0_15gpu_kernel_implINS0_13AUnaryFunctorIddbZZZNS0_22logical_or_kernel_cudaERNS_14TensorIteratorEENKUlvE0_clEvENKUlvE4_clEvEUlddE_EEEEvRNS_18TensorIteratorBaseERKT_EUliE_EEviT1_,"",@"SHT_CUDA_INFO"
	.sectionflags	@""
	.align	4


	//----- nvinfo : EIATTR_CUDA_API_VERSION
	.align		4
        /*0000*/ 	.byte	0x04, 0x37
        /*0002*/ 	.short	(.L_6650 - .L_6649)
.L_6649:
        /*0004*/ 	.word	0x00000082


	//----- nvinfo : EIATTR_KPARAM_INFO
	.align		4
.L_6650:
        /*0008*/ 	.byte	0x04, 0x17
        /*000a*/ 	.short	(.L_6652 - .L_6651)
.L_6651:
        /*000c*/ 	.word	0x00000000
        /*0010*/ 	.short	0x0001
        /*0012*/ 	.short	0x0008
        /*0014*/ 	.byte	0x00, 0xf0, 0xa1, 0x08


	//----- nvinfo : EIATTR_KPARAM_INFO
	.align		4
.L_6652:
        /*0018*/ 	.byte	0x04, 0x17
        /*001a*/ 	.short	(.L_6654 - .L_6653)
.L_6653:
        /*001c*/ 	.word	0x00000000
        /*0020*/ 	.short	0x0000
        /*0022*/ 	.short	0x0000
        /*0024*/ 	.byte	0x00, 0xf0, 0x11, 0x00


	//----- nvinfo : EIATTR_SPARSE_MMA_MASK
	.align		4
.L_6654:
        /*0028*/ 	.byte	0x03, 0x50
        /*002a*/ 	.short	0x0000


	//----- nvinfo : EIATTR_MAXREG_COUNT
	.align		4
        /*002c*/ 	.byte	0x03, 0x1b
        /*002e*/ 	.short	0x0080


	//----- nvinfo : EIATTR_EXTERNS
	.align		4
        /*0030*/ 	.byte	0x04, 0x0f
        /*0032*/ 	.short	(.L_6656 - .L_6655)


	//   ....[0]....
	.align		4
.L_6655:
        /*0034*/ 	.word	index@(__assertfail)


	//----- nvinfo : EIATTR_MERCURY_ISA_VERSION
	.align		4
.L_6656:
        /*0038*/ 	.byte	0x03, 0x5f
        /*003a*/ 	.short	0x0101


	//----- nvinfo : EIATTR_SYSCALL_OFFSETS
	.align		4
        /*003c*/ 	.byte	0x04, 0x46
        /*003e*/ 	.short	(.L_6658 - .L_6657)


	//   ....[0]....
.L_6657:
        /*0040*/ 	.word	0x00002260


	//   ....[1]....
        /*0044*/ 	.word	0x000030e0


	//   ....[2]....
        /*0048*/ 	.word	0x00005360


	//   ....[3]....
        /*004c*/ 	.word	0x000061e0


	//   ....[4]....
        /*0050*/ 	.word	0x00008450


	//   ....[5]....
        /*0054*/ 	.word	0x000092d0


	//   ....[6]....
        /*0058*/ 	.word	0x0000b530


	//   ....[7]....
        /*005c*/ 	.word	0x0000c3b0


	//----- nvinfo : EIATTR_EXIT_INSTR_OFFSETS
	.align		4
.L_6658:
        /*0060*/ 	.byte	0x04, 0x1c
        /*0062*/ 	.short	(.L_6660 - .L_6659)


	//   ....[0]....
.L_6659:
        /*0064*/ 	.word	0x00009370


	//   ....[1]....
        /*0068*/ 	.word	0x0000b6c0


	//   ....[2]....
        /*006c*/ 	.word	0x0000b6e0


	//   ....[3]....
        /*0070*/ 	.word	0x0000b770


	//   ....[4]....
        /*0074*/ 	.word	0x0000b790


	//   ....[5]....
        /*0078*/ 	.word	0x0000b7b0


	//   ....[6]....
        /*007c*/ 	.word	0x0000b840


	//   ....[7]....
        /*0080*/ 	.word	0x0000b880


	//   ....[8]....
        /*0084*/ 	.word	0x0000b920


	//   ....[9]....
        /*0088*/ 	.word	0x0000b970


	//   ....[10]....
        /*008c*/ 	.word	0x0000b9a0


	//   ....[11]....
        /*0090*/ 	.word	0x0000ba40


	//   ....[12]....
        /*0094*/ 	.word	0x0000ba80


	//   ....[13]....
        /*0098*/ 	.word	0x0000bc10


	//   ....[14]....
        /*009c*/ 	.word	0x0000bd70


	//   ....[15]....
        /*00a0*/ 	.word	0x0000bdb0


	//   ....[16]....
        /*00a4*/ 	.word	0x0000be50


	//   ....[17]....
        /*00a8*/ 	.word	0x0000bfd0


	//   ....[18]....
        /*00ac*/ 	.word	0x0000c150


	//   ....[19]....
        /*00b0*/ 	.word	0x0000c2b0


	//   ....[20]....
        /*00b4*/ 	.word	0x0000c3c0


	//   ....[21]....
        /*00b8*/ 	.word	0x0000c3f0


	//   ....[22]....
        /*00bc*/ 	.word	0x0000c410


	//----- nvinfo : EIATTR_MAX_THREADS
	.align		4
.L_6660:
        /*00c0*/ 	.byte	0x04, 0x05
        /*00c2*/ 	.short	(.L_6662 - .L_6661)
.L_6661:
        /*00c4*/ 	.word	0x00000080
        /*00c8*/ 	.word	0x00000001
        /*00cc*/ 	.word	0x00000001


	//----- nvinfo : EIATTR_CRS_STACK_SIZE
	.align		4
.L_6662:
        /*00d0*/ 	.byte	0x04, 0x1e
        /*00d2*/ 	.short	(.L_6664 - .L_6663)
.L_6663:
        /*00d4*/ 	.word	0x00000000


	//----- nvinfo : EIATTR_CBANK_PARAM_SIZE
	.align		4
.L_6664:
        /*00d8*/ 	.byte	0x03, 0x19
        /*00da*/ 	.short	0x0230


	//----- nvinfo : EIATTR_PARAM_CBANK
	.align		4
        /*00dc*/ 	.byte	0x04, 0x0a
        /*00de*/ 	.short	(.L_6666 - .L_6665)
	.align		4
.L_6665:
        /*00e0*/ 	.word	index@(.nv.constant0._ZN2at6native18elementwise_kernelILi128ELi4EZNS0_15gpu_kernel_implINS0_13AUnaryFunctorIddbZZZNS0_22logical_or_kernel_cudaERNS_14TensorIteratorEENKUlvE0_clEvENKUlvE4_clEvEUlddE_EEEEvRNS_18TensorIteratorBaseERKT_EUliE_EEviT1_)
        /*00e4*/ 	.short	0x0210
        /*00e6*/ 	.short	0x0230


	//----- nvinfo : EIATTR_SW_WAR
	.align		4
.L_6666:
        /*00e8*/ 	.byte	0x04, 0x36
        /*00ea*/ 	.short	(.L_6668 - .L_6667)
.L_6667:
        /*00ec*/ 	.word	0x00000008
.L_6668:


//--------------------- .nv.info._ZN2at6native27unrolled_elementwise_kernelINS0_13AUnaryFunctorIddbZZZNS0_22logical_or_kernel_cudaERNS_14TensorIteratorEENKUlvE0_clEvENKUlvE4_clEvEUlddE_EESt5arrayIPcLm2EELi4E23TrivialOffsetCalculatorILi1EjESD_NS0_6memory12LoadWithCastILi1EEENSE_13StoreWithCastILi1EEEEEviT_T0_T2_T3_T4_T5_ --------------------------
	.section	.nv.info._ZN2at6native27unrolled_elementwise_kernelINS0_13AUnaryFunctorIddbZZZNS0_22logical_or_kernel_cudaERNS_14TensorIteratorEENKUlvE0_clEvENKUlvE4_clEvEUlddE_EESt5arrayIPcLm2EELi4E23TrivialOffsetCalculatorILi1EjESD_NS0_6memory12LoadWithCastILi1EEENSE_13StoreWithCastILi1EEEEEviT_T0_T2_T3_T4_T5_,"",@"SHT_CUDA_INFO"
	.sectionflags	@""
	.align	4


	//----- nvinfo : EIATTR_CUDA_API_VERSION
	.align		4
        /*0000*/ 	.byte	0x04, 0x37
        /*0002*/ 	.short	(.L_6670 - .L_6669)
.L_6669:
        /*0004*/ 	.word	0x00000082


	//----- nvinfo : EIATTR_KPARAM_INFO
	.align		4
.L_6670:
        /*0008*/ 	.byte	0x04, 0x17
        /*000a*/ 	.short	(.L_6672 - .L_6671)
.L_6671:
        /*000c*/ 	.word	0x00000000
        /*0010*/ 	.short	0x0006
        /*0012*/ 	.short	0x0034
        /*0014*/ 	.byte	0x00, 0xf0, 0x21, 0x00


	//----- nvinfo : EIATTR_KPARAM_INFO
	.align		4
.L_6672:
        /*0018*/ 	.byte	0x04, 0x17
        /*001a*/ 	.short	(.L_6674 - .L_6673)
.L_6673:
        /*001c*/ 	.word	0x00000000
        /*0020*/ 	.short	0x0005
        /*0022*/ 	.short	0x002c
        /*0024*/ 	.byte	0x00, 0xf0, 0x21, 0x00


	//----- nvinfo : EIATTR_KPARAM_INFO
	.align		4
.L_6674:
        /*0028*/ 	.byte	0x04, 0x17
        /*002a*/ 	.short	(.L_6676 - .L_6675)
.L_6675:
        /*002c*/ 	.word	0x00000000
        /*0030*/ 	.short	0x0004
        /*0032*/ 	.short	0x0029
        /*0034*/ 	.byte	0x00, 0xf0, 0x05, 0x00


	//----- nvinfo : EIATTR_KPARAM_INFO
	.align		4
.L_6676:
        /*0038*/ 	.byte	0x04, 0x17
        /*003a*/ 	.short	(.L_6678 - .L_6677)
.L_6677:
        /*003c*/ 	.word	0x00000000
        /*0040*/ 	.short	0x0003
        /*0042*/ 	.short	0x0028
        /*0044*/ 	.byte	0x00, 0xf0, 0x05, 0x00


	//----- nvinfo : EIATTR_KPARAM_INFO
	.align		4
.L_6678:
        /*0048*/ 	.byte	0x04, 0x17
        /*004a*/ 	.short	(.L_6680 - .L_6679)
.L_6679:
        /*004c*/ 	.word	0x00000000
        /*0050*/ 	.short	0x0002
        /*0052*/ 	.short	0x0018
        /*0054*/ 	.byte	0x00, 0xf0, 0x41, 0x00


	//----- nvinfo : EIATTR_KPARAM_INFO
	.align		4
.L_6680:
        /*0058*/ 	.byte	0x04, 0x17
        /*005a*/ 	.short	(.L_6682 - .L_6681)
.L_6681:
        /*005c*/ 	.word	0x00000000
        /*0060*/ 	.short	0x0001
        /*0062*/ 	.short	0x0008
        /*0064*/ 	.byte	0x00, 0xf0, 0x41, 0x00


	//----- nvinfo : EIATTR_KPARAM_INFO
	.align		4
.L_6682:
        /*0068*/ 	.byte	0x04, 0x17
        /*006a*/ 	.short	(.L_6684 - .L_6683)
.L_6683:
        /*006c*/ 	.word	0x00000000
        /*0070*/ 	.short	0x0000
        /*0072*/ 	.short	0x0000
        /*0074*/ 	.byte	0x00, 0xf0, 0x11, 0x00


	//----- nvinfo : EIATTR_SPARSE_MMA_MASK
	.align		4
.L_6684:
        /*0078*/ 	.byte	0x03, 0x50
        /*007a*/ 	.short	0x0000


	//----- nvinfo : EIATTR_MAXREG_COUNT
	.align		4
        /*007c*/ 	.byte	0x03, 0x1b
        /*007e*/ 	.short	0x00ff


	//----- nvinfo : EIATTR_EXTERNS
	.align		4
        /*0080*/ 	.byte	0x04, 0x0f
        /*0082*/ 	.short	(.L_6686 - .L_6685)


	//   ....[0]....
	.align		4
.L_6685:
        /*0084*/ 	.word	index@(__assertfail)


	//----- nvinfo : EIATTR_MERCURY_ISA_VERSION
	.align		4
.L_6686:
        /*0088*/ 	.byte	0x03, 0x5f
        /*008a*/ 	.short	0x0101


	//----- nvinfo : EIATTR_SYSCALL_OFFSETS
	.align		4
        /*008c*/ 	.byte	0x04, 0x46
        /*008e*/ 	.short	(.L_6688 - .L_6687)


	//   ....[0]....
.L_6687:
        /*0090*/ 	.word	0x00000f80


	//   ....[1]....
        /*0094*/ 	.word	0x00001f20


	//   ....[2]....
        /*0098*/ 	.word	0x00002ed0


	//   ....[3]....
        /*009c*/ 	.word	0x00003e50


	//   ....[4]....
        /*00a0*/ 	.word	0x00004e10


	//   ....[5]....
        /*00a4*/ 	.word	0x00005ce0


	//   ....[6]....
        /*00a8*/ 	.word	0x00006b90


	//   ....[7]....
        /*00ac*/ 	.word	0x00007a40


	//----- nvinfo : EIATTR_EXIT_INSTR_OFFSETS
	.align		4
.L_6688:
        /*00b0*/ 	.byte	0x04, 0x1c
        /*00b2*/ 	.short	(.L_6690 - .L_6689)


	//   ....[0]....
.L_6689:
        /*00b4*/ 	.word	0x00006c20


	//   ....[1]....
        /*00b8*/ 	.word	0x00006d50


	//   ....[2]....
        /*00bc*/ 	.word	0x00006d70


	//   ....[3]....
        /*00c0*/ 	.word	0x00006e00


	//   ....[4]....
        /*00c4*/ 	.word	0x00006e20


	//   ....[5]....
        /*00c8*/ 	.word	0x00006e40


	//   ....[6]....
        /*00cc*/ 	.word	0x00006ed0


	//   ....[7]....
        /*00d0*/ 	.word	0x00006f10


	//   ....[8]....
        /*00d4*/ 	.word	0x00006fb0


	//   ....[9]....
        /*00d8*/ 	.word	0x00007000


	//   ....[10]....
        /*00dc*/ 	.word	0x00007030


	//   ....[11]....
        /*00e0*/ 	.word	0x000070d0


	//   ....[12]....
        /*00e4*/ 	.word	0x00007110


	//   ....[13]....
        /*00e8*/ 	.word	0x000072a0


	//   ....[14]....
        /*00ec*/ 	.word	0x00007400


	//   ....[15]....
        /*00f0*/ 	.word	0x00007440


	//   ....[16]....
        /*00f4*/ 	.word	0x000074e0


	//   ....[17]....
        /*00f8*/ 	.word	0x00007660


	//   ....[18]....
        /*00fc*/ 	.word	0x000077e0


	//   ....[19]....
        /*0100*/ 	.word	0x00007940


	//   ....[20]....
        /*0104*/ 	.word	0x00007a50


	//   ....[21]....
        /*0108*/ 	.word	0x00007a80


	//   ....[22]....
        /*010c*/ 	.word	0x00007aa0


	//----- nvinfo : EIATTR_MAX_THREADS
	.align		4
.L_6690:
        /*0110*/ 	.byte	0x04, 0x05
        /*0112*/ 	.short	(.L_6692 - .L_6691)
.L_6691:
        /*0114*/ 	.word	0x00000080
        /*0118*/ 	.word	0x00000001
        /*011c*/ 	.word	0x00000001


	//----- nvinfo : EIATTR_CRS_STACK_SIZE
	.align		4
.L_6692:
        /*0120*/ 	.byte	0x04, 0x1e
        /*0122*/ 	.short	(.L_6694 - .L_6693)
.L_6693:
        /*0124*/ 	.word	0x00000000


	//----- nvinfo : EIATTR_CBANK_PARAM_SIZE
	.align		4
.L_6694:
        /*0128*/ 	.byte	0x03, 0x19
        /*012a*/ 	.short	0x003c


	//----- nvinfo : EIATTR_PARAM_CBANK
	.align		4
        /*012c*/ 	.byte	0x04, 0x0a
        /*012e*/ 	.short	(.L_6696 - .L_6695)
	.align		4
.L_6695:
        /*0130*/ 	.word	index@(.nv.constant0._ZN2at6native27unrolled_elementwise_kernelINS0_13AUnaryFunctorIddbZZZNS0_22logical_or_kernel_cudaERNS_14TensorIteratorEENKUlvE0_clEvENKUlvE4_clEvEUlddE_EESt5arrayIPcLm2EELi4E23TrivialOffsetCalculatorILi1EjESD_NS0_6memory12LoadWithCastILi1EEENSE_13StoreWithCastILi1EEEEEviT_T0_T2_T3_T4_T5_)
        /*0134*/ 	.short	0x0210
        /*0136*/ 	.short	0x003c


	//----- nvinfo : EIATTR_SW_WAR
	.align		4
.L_6696:
        /*0138*/ 	.byte	0x04, 0x36
        /*013a*/ 	.short	(.L_6698 - .L_6697)
.L_6697:
        /*013c*/ 	.word	0x00000008
.L_6698:


//--------------------- .nv.info._ZN2at6native18elementwise_kernelILi128ELi4EZNS0_22gpu_kernel_impl_nocastINS0_13AUnaryFunctorIddbZZZNS0_22logical_or_kernel_cudaERNS_14TensorIteratorEENKUlvE0_clEvENKUlvE4_clEvEUlddE_EEEEvRNS_18TensorIteratorBaseERKT_EUliE_EEviT1_ --------------------------
	.section	.nv.info._ZN2at6native18elementwise_kernelILi128ELi4EZNS0_22gpu_kernel_impl_nocastINS0_13AUnaryFunctorIddbZZZNS0_22logical_or_kernel_cudaERNS_14TensorIteratorEENKUlvE0_clEvENKUlvE4_clEvEUlddE_EEEEvRNS_18TensorIteratorBaseERKT_EUliE_EEviT1_,"",@"SHT_CUDA_INFO"
	.sectionflags	@""
	.align	4


	//----- nvinfo : EIATTR_CUDA_API_VERSION
	.align		4
        /*0000*/ 	.byte	0x04, 0x37
        /*0002*/ 	.short	(.L_6700 - .L_6699)
.L_6699:
        /*0004*/ 	.word	0x00000082


	//----- nvinfo : EIATTR_KPARAM_INFO
	.align		4
.L_6700:
        /*0008*/ 	.byte	0x04, 0x17
        /*000a*/ 	.short	(.L_6702 - .L_6701)
.L_6701:
        /*000c*/ 	.word	0x00000000
        /*0010*/ 	.short	0x0001
        /*0012*/ 	.short	0x0008
        /*0014*/ 	.byte	0x00, 0xf0, 0x81, 0x08


	//----- nvinfo : EIATTR_KPARAM_INFO
	.align		4
.L_6702:
        /*0018*/ 	.byte	0x04, 0x17
        /*001a*/ 	.short	(.L_6704 - .L_6703)
.L_6703:
        /*001c*/ 	.word	0x00000000
        /*0020*/ 	.short	0x0000
        /*0022*/ 	.short	0x0000
        /*0024*/ 	.byte	0x00, 0xf0, 0x11, 0x00


	//----- nvinfo : EIATTR_SPARSE_MMA_MASK
	.align		4
.L_6704:
        /*0028*/ 	.byte	0x03, 0x50
        /*002a*/ 	.short	0x0000


	//----- nvinfo : EIATTR_MAXREG_COUNT
	.align		4
        /*002c*/ 	.byte	0x03, 0x1b
        /*002e*/ 	.short	0x0080


	//----- nvinfo : EIATTR_MERCURY_ISA_VERSION
	.align		4
        /*0030*/ 	.byte	0x03, 0x5f
        /*0032*/ 	.short	0x0101


	//----- nvinfo : EIATTR_EXIT_INSTR_OFFSETS
	.align		4
        /*0034*/ 	.byte	0x04, 0x1c
        /*0036*/ 	.short	(.L_6706 - .L_6705)


	//   ....[0]....
.L_6705:
        /*0038*/ 	.word	0x00003c30


	//   ....[1]....
        /*003c*/ 	.word	0x00004fe0


	//----- nvinfo : EIATTR_MAX_THREADS
	.align		4
.L_6706:
        /*0040*/ 	.byte	0x04, 0x05
        /*0042*/ 	.short	(.L_6708 - .L_6707)
.L_6707:
        /*0044*/ 	.word	0x00000080
        /*0048*/ 	.word	0x00000001
        /*004c*/ 	.word	0x00000001


	//----- nvinfo : EIATTR_CRS_STACK_SIZE
	.align		4
.L_6708:
        /*0050*/ 	.byte	0x04, 0x1e
        /*0052*/ 	.short	(.L_6710 - .L_6709)
.L_6709:
        /*0054*/ 	.word	0x00000000


	//----- nvinfo : EIATTR_CBANK_PARAM_SIZE
	.align		4
.L_6710:
        /*0058*/ 	.byte	0x03, 0x19
        /*005a*/ 	.short	0x0228


	//----- nvinfo : EIATTR_PARAM_CBANK
	.align		4
        /*005c*/ 	.byte	0x04, 0x0a
        /*005e*/ 	.short	(.L_6712 - .L_6711)
	.align		4
.L_6711:
        /*0060*/ 	.word	index@(.nv.constant0._ZN2at6native18elementwise_kernelILi128ELi4EZNS0_22gpu_kernel_impl_nocastINS0_13AUnaryFunctorIddbZZZNS0_22logical_or_kernel_cudaERNS_14TensorIteratorEENKUlvE0_clEvENKUlvE4_clEvEUlddE_EEEEvRNS_18TensorIteratorBaseERKT_EUliE_EEviT1_)
        /*0064*/ 	.short	0x0210
        /*0066*/ 	.short	0x0228


	//----- nvinfo : EIATTR_SW_WAR
	.align		4
.L_6712:
        /*0068*/ 	.byte	0x04, 0x36
        /*006a*/ 	.short	(.L_6714 - .L_6713)
.L_6713:
        /*006c*/ 	.word	0x00000008
.L_6714:


//--------------------- .nv.info._ZN2at6native27unrolled_elementwise_kernelINS0_13AUnaryFunctorIddbZZZNS0_22logical_or_kernel_cudaERNS_14TensorIteratorEENKUlvE0_clEvENKUlvE4_clEvEUlddE_EESt5arrayIPcLm2EELi4E23TrivialOffsetCalculatorILi1EjESD_NS0_6memory15LoadWithoutCastENSE_16StoreWithoutCastEEEviT_T0_T2_T3_T4_T5_ --------------------------
	.section	.nv.info._ZN2at6native27unrolled_elementwise_kernelINS0_13AUnaryFunctorIddbZZZNS0_22logical_or_kernel_cudaERNS_14TensorIteratorEENKUlvE0_clEvENKUlvE4_clEvEUlddE_EESt5arrayIPcLm2EELi4E23TrivialOffsetCalculatorILi1EjESD_NS0_6memory15LoadWithoutCastENSE_16StoreWithoutCastEEEviT_T0_T2_T3_T4_T5_,"",@"SHT_CUDA_INFO"
	.sectionflags	@""
	.align	4


	//----- nvinfo : EIATTR_CUDA_API_VERSION
	.align		4
        /*0000*/ 	.byte	0x04, 0x37
        /*0002*/ 	.short	(.L_6716 - .L_6715)
.L_6715:
        /*0004*/ 	.word	0x00000082


	//----- nvinfo : EIATTR_KPARAM_INFO
	.align		4
.L_6716:
        /*0008*/ 	.byte	0x04, 0x17
        /*000a*/ 	.short	(.L_6718 - .L_6717)
.L_6717:
        /*000c*/ 	.word	0x00000000
        /*0010*/ 	.short	0x0006
        /*0012*/ 	.short	0x002b
        /*0014*/ 	.byte	0x00, 0xf0, 0x05, 0x00


	//----- nvinfo : EIATTR_KPARAM_INFO
	.align		4
.L_6718:
        /*0018*/ 	.byte	0x04, 0x17
        /*001a*/ 	.short	(.L_6720 - .L_6719)
.L_6719:
        /*001c*/ 	.word	0x00000000
        /*0020*/ 	.short	0x0005
        /*0022*/ 	.short	0x002a
        /*0024*/ 	.byte	0x00, 0xf0, 0x05, 0x00


	//----- nvinfo : EIATTR_KPARAM_INFO
	.align		4
.L_6720:
        /*0028*/ 	.byte	0x04, 0x17
        /*002a*/ 	.short	(.L_6722 - .L_6721)
.L_6721:
        /*002c*/ 	.word	0x00000000
        /*0030*/ 	.short	0x0004
        /*0032*/ 	.short	0x0029
        /*0034*/ 	.byte	0x00, 0xf0, 0x05, 0x00


	//----- nvinfo : EIATTR_KPARAM_INFO
	.align		4
.L_6722:
        /*0038*/ 	.byte	0x04, 0x17
        /*003a*/ 	.short	(.L_6724 - .L_6723)
.L_6723:
        /*003c*/ 	.word	0x00000000
        /*0040*/ 	.short	0x0003
        /*0042*/ 	.short	0x0028
        /*0044*/ 	.byte	0x00, 0xf0, 0x05, 0x00


	//----- nvinfo : EIATTR_KPARAM_INFO
	.align		4
.L_6724:
        /*0048*/ 	.byte	0x04, 0x17
        /*004a*/ 	.short	(.L_6726 - .L_6725)
.L_6725:
        /*004c*/ 	.word	0x00000000
        /*0050*/ 	.short	0x0002
        /*0052*/ 	.short	0x0018
        /*0054*/ 	.byte	0x00, 0xf0, 0x41, 0x00


	//----- nvinfo : EIATTR_KPARAM_INFO
	.align		4
.L_6726:
        /*0058*/ 	.byte	0x04, 0x17
        /*005a*/ 	.short	(.L_6728 - .L_6727)
.L_6727:
        /*005c*/ 	.word	0x00000000
        /*0060*/ 	.short	0x0001
        /*0062*/ 	.short	0x0008
        /*0064*/ 	.byte	0x00, 0xf0, 0x41, 0x00


	//----- nvinfo : EIATTR_KPARAM_INFO
	.align		4
.L_6728:
        /*0068*/ 	.byte	0x04, 0x17
        /*006a*/ 	.short	(.L_6730 - .L_6729)
.L_6729:
        /*006c*/ 	.word	0x00000000
        /*0070*/ 	.short	0x0000
        /*0072*/ 	.short	0x0000
        /*0074*/ 	.byte	0x00, 0xf0, 0x11, 0x00


	//----- nvinfo : EIATTR_SPARSE_MMA_MASK
	.align		4
.L_6730:
        /*0078*/ 	.byte	0x03, 0x50
        /*007a*/ 	.short	0x0000


	//----- nvinfo : EIATTR_MAXREG_COUNT
	.align		4
        /*007c*/ 	.byte	0x03, 0x1b
        /*007e*/ 	.short	0x00ff


	//----- nvinfo : EIATTR_MERCURY_ISA_VERSION
	.align		4
        /*0080*/ 	.byte	0x03, 0x5f
        /*0082*/ 	.short	0x0101


	//----- nvinfo : EIATTR_EXIT_INSTR_OFFSETS
	.align		4
        /*0084*/ 	.byte	0x04, 0x1c
        /*0086*/ 	.short	(.L_6732 - .L_6731)


	//   ....[0]....
.L_6731:
        /*0088*/ 	.word	0x00000470


	//   ....[1]....
        /*008c*/ 	.word	0x000004e0


	//----- nvinfo : EIATTR_MAX_THREADS
	.align		4
.L_6732:
        /*0090*/ 	.byte	0x04, 0x05
        /*0092*/ 	.short	(.L_6734 - .L_6733)
.L_6733:
        /*0094*/ 	.word	0x00000080
        /*0098*/ 	.word	0x00000001
        /*009c*/ 	.word	0x00000001


	//----- nvinfo : EIATTR_CRS_STACK_SIZE
	.align		4
.L_6734:
        /*00a0*/ 	.byte	0x04, 0x1e
        /*00a2*/ 	.short	(.L_6736 - .L_6735)
.L_6735:
        /*00a4*/ 	.word	0x00000000


	//----- nvinfo : EIATTR_CBANK_PARAM_SIZE
	.align		4
.L_6736:
        /*00a8*/ 	.byte	0x03, 0x19
        /*00aa*/ 	.short	0x002c


	//----- nvinfo : EIATTR_PARAM_CBANK
	.align		4
        /*00ac*/ 	.byte	0x04, 0x0a
        /*00ae*/ 	.short	(.L_6738 - .L_6737)
	.align		4
.L_6737:
        /*00b0*/ 	.word	index@(.nv.constant0._ZN2at6native27unrolled_elementwise_kernelINS0_13AUnaryFunctorIddbZZZNS0_22logical_or_kernel_cudaERNS_14TensorIteratorEENKUlvE0_clEvENKUlvE4_clEvEUlddE_EESt5arrayIPcLm2EELi4E23TrivialOffsetCalculatorILi1EjESD_NS0_6memory15LoadWithoutCastENSE_16StoreWithoutCastEEEviT_T0_T2_T3_T4_T5_)
        /*00b4*/ 	.short	0x0210
        /*00b6*/ 	.short	0x002c


	//----- nvinfo : EIATTR_SW_WAR
	.align		4
.L_6738:
        /*00b8*/ 	.byte	0x04, 0x36
        /*00ba*/ 	.short	(.L_6740 - .L_6739)
.L_6739:
        /*00bc*/ 	.word	0x00000008
.L_6740:


//--------------------- .nv.info._ZN2at6native29vectorized_elementwise_kernelILi2ENS0_13AUnaryFunctorIddbZZZNS0_22logical_or_kernel_cudaERNS_14TensorIteratorEENKUlvE0_clEvENKUlvE4_clEvEUlddE_EESt5arrayIPcLm2EEEEviT0_T1_ --------------------------
	.section	.nv.info._ZN2at6native29vectorized_elementwise_kernelILi2ENS0_13AUnaryFunctorIddbZZZNS0_22logical_or_kernel_cudaERNS_14TensorIteratorEENKUlvE0_clEvENKUlvE4_clEvEUlddE_EESt5arrayIPcLm2EEEEviT0_T1_,"",@"SHT_CUDA_INFO"
	.sectionflags	@""
	.align	4


	//----- nvinfo : EIATTR_CUDA_API_VERSION
	.align		4
        /*0000*/ 	.byte	0x04, 0x37
        /*0002*/ 	.short	(.L_6742 - .L_6741)
.L_6741:
        /*0004*/ 	.word	0x00000082


	//----- nvinfo : EIATTR_KPARAM_INFO
	.align		4
.L_6742:
        /*0008*/ 	.byte	0x04, 0x17
        /*000a*/ 	.short	(.L_6744 - .L_6743)
.L_6743:
        /*000c*/ 	.word	0x00000000
        /*0010*/ 	.short	0x0002
        /*0012*/ 	.short	0x0018
        /*0014*/ 	.byte	0x00, 0xf0, 0x41, 0x00


	//----- nvinfo : EIATTR_KPARAM_INFO
	.align		4
.L_6744:
        /*0018*/ 	.byte	0x04, 0x17
        /*001a*/ 	.short	(.L_6746 - .L_6745)
.L_6745:
        /*001c*/ 	.word	0x00000000
        /*0020*/ 	.short	0x0001
        /*0022*/ 	.short	0x0008
        /*0024*/ 	.byte	0x00, 0xf0, 0x41, 0x00


	//----- nvinfo : EIATTR_KPARAM_INFO
	.align		4
.L_6746:
        /*0028*/ 	.byte	0x04, 0x17
        /*002a*/ 	.short	(.L_6748 - .L_6747)
.L_6747:
        /*002c*/ 	.word	0x00000000
        /*0030*/ 	.short	0x0000
        /*0032*/ 	.short	0x0000
        /*0034*/ 	.byte	0x00, 0xf0, 0x11, 0x00


	//----- nvinfo : EIATTR_SPARSE_MMA_MASK
	.align		4
.L_6748:
        /*0038*/ 	.byte	0x03, 0x50
        /*003a*/ 	.short	0x0000


	//----- nvinfo : EIATTR_MAXREG_COUNT
	.align		4
        /*003c*/ 	.byte	0x03, 0x1b
        /*003e*/ 	.short	0x00ff


	//----- nvinfo : EIATTR_MERCURY_ISA_VERSION
	.align		4
        /*0040*/ 	.byte	0x03, 0x5f
        /*0042*/ 	.short	0x0101


	//----- nvinfo : EIATTR_EXIT_INSTR_OFFSETS
	.align		4
        /*0044*/ 	.byte	0x04, 0x1c
        /*0046*/ 	.short	(.L_6750 - .L_6749)


	//   ....[0]....
.L_6749:
        /*0048*/ 	.word	0x000002e0


	//   ....[1]....
        /*004c*/ 	.word	0x00000ba0


	//   ....[2]....
        /*0050*/ 	.word	0x00000c10


	//----- nvinfo : EIATTR_MAX_THREADS
	.align		4
.L_6750:
        /*0054*/ 	.byte	0x04, 0x05
        /*0056*/ 	.short	(.L_6752 - .L_6751)
.L_6751:
        /*0058*/ 	.word	0x00000080
        /*005c*/ 	.word	0x00000001
        /*0060*/ 	.word	0x00000001


	//----- nvinfo : EIATTR_CRS_STACK_SIZE
	.align		4
.L_6752:
        /*0064*/ 	.byte	0x04, 0x1e
        /*0066*/ 	.short	(.L_6754 - .L_6753)
.L_6753:
        /*0068*/ 	.word	0x00000000


	//----- nvinfo : EIATTR_CBANK_PARAM_SIZE
	.align		4
.L_6754:
        /*006c*/ 	.byte	0x03, 0x19
        /*006e*/ 	.short	0x0028


	//----- nvinfo : EIATTR_PARAM_CBANK
	.align		4
        /*0070*/ 	.byte	0x04, 0x0a
        /*0072*/ 	.short	(.L_6756 - .L_6755)
	.align		4
.L_6755:
        /*0074*/ 	.word	index@(.nv.constant0._ZN2at6native29vectorized_elementwise_kernelILi2ENS0_13AUnaryFunctorIddbZZZNS0_22logical_or_kernel_cudaERNS_14TensorIteratorEENKUlvE0_clEvENKUlvE4_clEvEUlddE_EESt5arrayIPcLm2EEEEviT0_T1_)
        /*0078*/ 	.short	0x0210
        /*007a*/ 	.short	0x0028


	//----- nvinfo : EIATTR_SW_WAR
	.align		4
.L_6756:
        /*007c*/ 	.byte	0x04, 0x36
        /*007e*/ 	.short	(.L_6758 - .L_6757)
.L_6757:
        /*0080*/ 	.word	0x00000008
.L_6758:


//--------------------- .nv.info._ZN2at6native29vectorized_elementwise_kernelILi4ENS0_13AUnaryFunctorIddbZZZNS0_22logical_or_kernel_cudaERNS_14TensorIteratorEENKUlvE0_clEvENKUlvE4_clEvEUlddE_EESt5arrayIPcLm2EEEEviT0_T1_ --------------------------
	.section	.nv.info._ZN2at6native29vectorized_elementwise_kernelILi4ENS0_13AUnaryFunctorIddbZZZNS0_22logical_or_kernel_cudaERNS_14TensorIteratorEENKUlvE0_clEvENKUlvE4_clEvEUlddE_EESt5arrayIPcLm2EEEEviT0_T1_,"",@"SHT_CUDA_INFO"
	.sectionflags	@""
	.align	4


	//----- nvinfo : EIATTR_CUDA_API_VERSION
	.align		4
        /*0000*/ 	.byte	0x04, 0x37
        /*0002*/ 	.short	(.L_6760 - .L_6759)
.L_6759:
        /*0004*/ 	.word	0x00000082


	//----- nvinfo : EIATTR_KPARAM_INFO
	.align		4
.L_6760:
        /*0008*/ 	.byte	0x04, 0x17
        /*000a*/ 	.short	(.L_6762 - .L_6761)
.L_6761:
        /*000c*/ 	.word	0x00000000
        /*0010*/ 	.short	0x0002
        /*0012*/ 	.short	0x0018
        /*0014*/ 	.byte	0x00, 0xf0, 0x41, 0x00


	//----- nvinfo : EIATTR_KPARAM_INFO
	.align		4
.L_6762:
        /*0018*/ 	.byte	0x04, 0x17
        /*001a*/ 	.short	(.L_6764 - .L_6763)
.L_6763:
        /*001c*/ 	.word	0x00000000
        /*0020*/ 	.short	0x0001
        /*0022*/ 	.short	0x0008
        /*0024*/ 	.byte	0x00, 0xf0, 0x41, 0x00


	//----- nvinfo : EIATTR_KPARAM_INFO
	.align		4
.L_6764:
        /*0028*/ 	.byte	0x04, 0x17
        /*002a*/ 	.short	(.L_6766 - .L_6765)
.L_6765:
        /*002c*/ 	.word	0x00000000
        /*0030*/ 	.short	0x0000
        /*0032*/ 	.short	0x0000
        /*0034*/ 	.byte	0x00, 0xf0, 0x11, 0x00


	//----- nvinfo : EIATTR_SPARSE_MMA_MASK
	.align		4
.L_6766:
        /*0038*/ 	.byte	0x03, 0x50
        /*003a*/ 	.short	0x0000


	//----- nvinfo : EIATTR_MAXREG_COUNT
	.align		4
        /*003c*/ 	.byte	0x03, 0x1b
        /*003e*/ 	.short	0x00ff


	//----- nvinfo : EIATTR_MERCURY_ISA_VERSION
	.align		4
        /*0040*/ 	.byte	0x03, 0x5f
        /*0042*/ 	.short	0x0101


	//----- nvinfo : EIATTR_EXIT_INSTR_OFFSETS
	.align		4
        /*0044*/ 	.byte	0x04, 0x1c
        /*0046*/ 	.short	(.L_6768 - .L_6767)


	//   ....[0]....
.L_6767:
        /*0048*/ 	.word	0x000002e0


	//   ....[1]....
        /*004c*/ 	.word	0x00000ba0


	//   ....[2]....
        /*0050*/ 	.word	0x00000c10


	//----- nvinfo : EIATTR_MAX_THREADS
	.align		4
.L_6768:
        /*0054*/ 	.byte	0x04, 0x05
        /*0056*/ 	.short	(.L_6770 - .L_6769)
.L_6769:
        /*0058*/ 	.word	0x00000080
        /*005c*/ 	.word	0x00000001
        /*0060*/ 	.word	0x00000001


	//----- nvinfo : EIATTR_CRS_STACK_SIZE
	.align		4
.L_6770:
        /*0064*/ 	.byte	0x04, 0x1e
        /*0066*/ 	.short	(.L_6772 - .L_6771)
.L_6771:
        /*0068*/ 	.word	0x00000000


	//----- nvinfo : EIATTR_CBANK_PARAM_SIZE
	.align		4
.L_6772:
        /*006c*/ 	.byte	0x03, 0x19
        /*006e*/ 	.short	0x0028


	//----- nvinfo : EIATTR_PARAM_CBANK
	.align		4
        /*0070*/ 	.byte	0x04, 0x0a
        /*0072*/ 	.short	(.L_6774 - .L_6773)
	.align		4
.L_6773:
        /*0074*/ 	.word	index@(.nv.constant0._ZN2at6native29vectorized_elementwise_kernelILi4ENS0_13AUnaryFunctorIddbZZZNS0_22logical_or_kernel_cudaERNS_14TensorIteratorEENKUlvE0_clEvENKUlvE4_clEvEUlddE_EESt5arrayIPcLm2EEEEviT0_T1_)
        /*0078*/ 	.short	0x0210
        /*007a*/ 	.short	0x0028


	//----- nvinfo : EIATTR_SW_WAR
	.align		4
.L_6774:
        /*007c*/ 	.byte	0x04, 0x36
        /*007e*/ 	.short	(.L_6776 - .L_6775)
.L_6775:
        /*0080*/ 	.word	0x00000008
.L_6776:


//--------------------- .nv.info._ZN2at6native29vectorized_elementwise_kernelILi8ENS0_13AUnaryFunctorIddbZZZNS0_22logical_or_kernel_cudaERNS_14TensorIteratorEENKUlvE0_clEvENKUlvE4_clEvEUlddE_EESt5arrayIPcLm2EEEEviT0_T1_ --------------------------
	.section	.nv.info._ZN2at6native29vectorized_elementwise_kernelILi8ENS0_13AUnaryFunctorIddbZZZNS0_22logical_or_kernel_cudaERNS_14TensorIteratorEENKUlvE0_clEvENKUlvE4_clEvEUlddE_EESt5arrayIPcLm2EEEEviT0_T1_,"",@"SHT_CUDA_INFO"
	.sectionflags	@""
	.align	4


	//----- nvinfo : EIATTR_CUDA_API_VERSION
	.align		4
        /*0000*/ 	.byte	0x04, 0x37
        /*0002*/ 	.short	(.L_6778 - .L_6777)
.L_6777:
        /*0004*/ 	.word	0x00000082


	//----- nvinfo : EIATTR_KPARAM_INFO
	.align		4
.L_6778:
        /*0008*/ 	.byte	0x04, 0x17
        /*000a*/ 	.short	(.L_6780 - .L_6779)
.L_6779:
        /*000c*/ 	.word	0x00000000
        /*0010*/ 	.short	0x0002
        /*0012*/ 	.short	0x0018
        /*0014*/ 	.byte	0x00, 0xf0, 0x41, 0x00


	//----- nvinfo : EIATTR_KPARAM_INFO
	.align		4
.L_6780:
        /*0018*/ 	.byte	0x04, 0x17
        /*001a*/ 	.short	(.L_6782 - .L_6781)
.L_6781:
        /*001c*/ 	.word	0x00000000
        /*0020*/ 	.short	0x0001
        /*0022*/ 	.short	0x0008
        /*0024*/ 	.byte	0x00, 0xf0, 0x41, 0x00


	//----- nvinfo : EIATTR_KPARAM_INFO
	.align		4
.L_6782:
        /*0028*/ 	.byte	0x04, 0x17
        /*002a*/ 	.short	(.L_6784 - .L_6783)
.L_6783:
        /*002c*/ 	.word	0x00000000
        /*0030*/ 	.short	0x0000
        /*0032*/ 	.short	0x0000
        /*0034*/ 	.byte	0x00, 0xf0, 0x11, 0x00


	//----- nvinfo : EIATTR_SPARSE_MMA_MASK
	.align		4
.L_6784:
        /*0038*/ 	.byte	0x03, 0x50
        /*003a*/ 	.short	0x0000


	//----- nvinfo : EIATTR_MAXREG_COUNT
	.align		4
        /*003c*/ 	.byte	0x03, 0x1b
        /*003e*/ 	.short	0x00ff


	//----- nvinfo : EIATTR_MERCURY_ISA_VERSION
	.align		4
        /*0040*/ 	.byte	0x03, 0x5f
        /*0042*/ 	.short	0x0101


	//----- nvinfo : EIATTR_EXIT_INSTR_OFFSETS
	.align		4
        /*0044*/ 	.byte	0x04, 0x1c
        /*0046*/ 	.short	(.L_6786 - .L_6785)


	//   ....[0]....
.L_6785:
        /*0048*/ 	.word	0x00000310


	//   ....[1]....
        /*004c*/ 	.word	0x00000bd0


	//   ....[2]....
        /*0050*/ 	.word	0x00000c40


	//----- nvinfo : EIATTR_MAX_THREADS
	.align		4
.L_6786:
        /*0054*/ 	.byte	0x04, 0x05
        /*0056*/ 	.short	(.L_6788 - .L_6787)
.L_6787:
        /*0058*/ 	.word	0x00000080
        /*005c*/ 	.word	0x00000001
        /*0060*/ 	.word	0x00000001


	//----- nvinfo : EIATTR_CRS_STACK_SIZE
	.align		4
.L_6788:
        /*0064*/ 	.byte	0x04, 0x1e
        /*0066*/ 	.short	(.L_6790 - .L_6789)
.L_6789:
        /*0068*/ 	.word	0x00000000


	//----- nvinfo : EIATTR_CBANK_PARAM_SIZE
	.align		4
.L_6790:
        /*006c*/ 	.byte	0x03, 0x19
        /*006e*/ 	.short	0x0028


	//----- nvinfo : EIATTR_PARAM_CBANK
	.align		4
        /*0070*/ 	.byte	0x04, 0x0a
        /*0072*/ 	.short	(.L_6792 - .L_6791)
	.align		4
.L_6791:
        /*0074*/ 	.word	index@(.nv.constant0._ZN2at6native29vectorized_elementwise_kernelILi8ENS0_13AUnaryFunctorIddbZZZNS0_22logical_or_kernel_cudaERNS_14TensorIteratorEENKUlvE0_clEvENKUlvE4_clEvEUlddE_EESt5arrayIPcLm2EEEEviT0_T1_)
        /*0078*/ 	.short	0x0210
        /*007a*/ 	.short	0x0028


	//----- nvinfo : EIATTR_SW_WAR
	.align		4
.L_6792:
        /*007c*/ 	.byte	0x04, 0x36
        /*007e*/ 	.short	(.L_6794 - .L_6793)
.L_6793:
        /*0080*/ 	.word	0x00000008
.L_6794:


//--------------------- .nv.info._ZN2at6native18elementwise_kernelILi128ELi4EZNS0_15gpu_kernel_implINS0_13BinaryFunctorIddbZZZNS0_22logical_or_kernel_cudaERNS_14TensorIteratorEENKUlvE0_clEvENKUlvE4_clEvEUlddE_EEEEvRNS_18TensorIteratorBaseERKT_EUliE_EEviT1_ --------------------------
	.section	.nv.info._ZN2at6native18elementwise_kernelILi128ELi4EZNS0_15gpu_kernel_implINS0_13BinaryFunctorIddbZZZNS0_22logical_or_kernel_cudaERNS_14TensorIteratorEENKUlvE0_clEvENKUlvE4_clEvEUlddE_EEEEvRNS_18TensorIteratorBaseERKT_EUliE_EEviT1_,"",@"SHT_CUDA_INFO"
	.sectionflags	@""
	.align	4


	//----- nvinfo : EIATTR_CUDA_API_VERSION
	.align		4
        /*0000*/ 	.byte	0x04, 0x37
        /*0002*/ 	.short	(.L_6796 - .L_6795)
.L_6795:
        /*0004*/ 	.word	0x00000082


	//----- nvinfo : EIATTR_KPARAM_INFO
	.align		4
.L_6796:
        /*0008*/ 	.byte	0x04, 0x17
        /*000a*/ 	.short	(.L_6798 - .L_6797)
.L_6797:
        /*000c*/ 	.word	0x00000000
        /*0010*/ 	.short	0x0001
        /*0012*/ 	.short	0x0008
        /*0014*/ 	.byte	0x00, 0xf0, 0x21, 0x0a


	//----- nvinfo : EIATTR_KPARAM_INFO
	.align		4
.L_6798:
        /*0018*/ 	.byte	0x04, 0x17
        /*001a*/ 	.short	(.L_6800 - .L_6799)
.L_6799:
        /*001c*/ 	.word	0x00000000
        /*0020*/ 	.short	0x0000
        /*0022*/ 	.short	0x0000
        /*0024*/ 	.byte	0x00, 0xf0, 0x11, 0x00


	//----- nvinfo : EIATTR_SPARSE_MMA_MASK
	.align		4
.L_6800:
        /*0028*/ 	.byte	0x03, 0x50
        /*002a*/ 	.short	0x0000


	//----- nvinfo : EIATTR_MAXREG_COUNT
	.align		4
        /*002c*/ 	.byte	0x03, 0x1b
        /*002e*/ 	.short	0x0080


	//----- nvinfo : EIATTR_EXTERNS
	.align		4
        /*0030*/ 	.byte	0x04, 0x0f
        /*0032*/ 	.short	(.L_6802 - .L_6801)


	//   ....[0]....
	.align		4
.L_6801:
        /*0034*/ 	.word	index@(__assertfail)


	//----- nvinfo : EIATTR_MERCURY_ISA_VERSION
	.align		4
.L_6802:
        /*0038*/ 	.byte	0x03, 0x5f
        /*003a*/ 	.short	0x0101


	//----- nvinfo : EIATTR_SYSCALL_OFFSETS
	.align		4
        /*003c*/ 	.byte	0x04, 0x46
        /*003e*/ 	.short	(.L_6804 - .L_6803)


	//   ....[0]....
.L_6803:
        /*0040*/ 	.word	0x00002590


	//   ....[1]....
        /*0044*/ 	.word	0x000034a0


	//   ....[2]....
        /*0048*/ 	.word	0x00004310


	//   ....[3]....
        /*004c*/ 	.word	0x000068c0


	//   ....[4]....
        /*0050*/ 	.word	0x000077d0


	//   ....[5]....
        /*0054*/ 	.word	0x00008640


	//   ....[6]....
        /*0058*/ 	.word	0x0000abe0


	//   ....[7]....
        /*005c*/ 	.word	0x0000baf0


	//   ....[8]....
        /*0060*/ 	.word	0x0000c960


	//   ....[9]....
        /*0064*/ 	.word	0x0000eef0


	//   ....[10]....
        /*0068*/ 	.word	0x0000fe00


	//   ....[11]....
        /*006c*/ 	.word	0x00010c70


	//----- nvinfo : EIATTR_EXIT_INSTR_OFFSETS
	.align		4
.L_6804:
        /*0070*/ 	.byte	0x04, 0x1c
        /*0072*/ 	.short	(.L_6806 - .L_6805)


	//   ....[0]....
.L_6805:
        /*0074*/ 	.word	0x0000ca00


	//   ....[1]....
        /*0078*/ 	.word	0x0000ff80


	//   ....[2]....
        /*007c*/ 	.word	0x0000ffa0


	//   ....[3]....
        /*0080*/ 	.word	0x00010030


	//   ....[4]....
        /*0084*/ 	.word	0x00010050


	//   ....[5]....
        /*0088*/ 	.word	0x00010070


	//   ....[6]....
        /*008c*/ 	.word	0x00010100


	//   ....[7]....
        /*0090*/ 	.word	0x00010140


	//   ....[8]....
        /*0094*/ 	.word	0x000101e0


	//   ....[9]....
        /*0098*/ 	.word	0x00010230


	//   ....[10]....
        /*009c*/ 	.word	0x00010260


	//   ....[11]....
        /*00a0*/ 	.word	0x00010300


	//   ....[12]....
        /*00a4*/ 	.word	0x00010340


	//   ....[13]....
        /*00a8*/ 	.word	0x000104d0


	//   ....[14]....
        /*00ac*/ 	.word	0x00010630


	//   ....[15]....
        /*00b0*/ 	.word	0x00010670


	//   ....[16]....
        /*00b4*/ 	.word	0x00010710


	//   ....[17]....
        /*00b8*/ 	.word	0x00010890


	//   ....[18]....
        /*00bc*/ 	.word	0x00010a10


	//   ....[19]....
        /*00c0*/ 	.word	0x00010b70


	//   ....[20]....
        /*00c4*/ 	.word	0x00010c80


	//   ....[21]....
        /*00c8*/ 	.word	0x00010cb0


	//   ....[22]....
        /*00cc*/ 	.word	0x00010cd0


	//----- nvinfo : EIATTR_MAX_THREADS
	.align		4
.L_6806:
        /*00d0*/ 	.byte	0x04, 0x05
        /*00d2*/ 	.short	(.L_6808 - .L_6807)
.L_6807:
        /*00d4*/ 	.word	0x00000080
        /*00d8*/ 	.word	0x00000001
        /*00dc*/ 	.word	0x00000001


	//----- nvinfo : EIATTR_CRS_STACK_SIZE
	.align		4
.L_6808:
        /*00e0*/ 	.byte	0x04, 0x1e
        /*00e2*/ 	.short	(.L_6810 - .L_6809)
.L_6809:
        /*00e4*/ 	.word	0x00000000


	//----- nvinfo : EIATTR_CBANK_PARAM_SIZE
	.align		4
.L_6810:
        /*00e8*/ 	.byte	0x03, 0x19
        /*00ea*/ 	.short	0x0290


	//----- nvinfo : EIATTR_PARAM_CBANK
	.align		4
        /*00ec*/ 	.byte	0x04, 0x0a
        /*00ee*/ 	.short	(.L_6812 - .L_6811)
	.align		4
.L_6811:
        /*00f0*/ 	.word	index@(.nv.constant0._ZN2at6native18elementwise_kernelILi128ELi4EZNS0_15gpu_kernel_implINS0_13BinaryFunctorIddbZZZNS0_22logical_or_kernel_cudaERNS_14TensorIteratorEENKUlvE0_clEvENKUlvE4_clEvEUlddE_EEEEvRNS_18TensorIteratorBaseERKT_EUliE_EEviT1_)
        /*00f4*/ 	.short	0x0210
        /*00f6*/ 	.short	0x0290


	//----- nvinfo : EIATTR_SW_WAR
	.align		4
.L_6812:
        /*00f8*/ 	.byte	0x04, 0x36
        /*00fa*/ 	.short	(.L_6814 - .L_6813)
.L_6813:
        /*00fc*/ 	.word	0x00000008
.L_6814:


//--------------------- .nv.info._ZN2at6native27unrolled_elementwise_kernelINS0_13BinaryFunctorIddbZZZNS0_22logical_or_kernel_cudaERNS_14TensorIteratorEENKUlvE0_clEvENKUlvE4_clEvEUlddE_EESt5arrayIPcLm3EELi4E23TrivialOffsetCalculatorILi2EjESC_ILi1EjENS0_6memory12LoadWithCastILi2EEENSF_13StoreWithCastILi1EEEEEviT_T0_T2_T3_T4_T5_ --------------------------
	.section	.nv.info._ZN2at6native27unrolled_elementwise_kernelINS0_13BinaryFunctorIddbZZZNS0_22logical_or_kernel_cudaERNS_14TensorIteratorEENKUlvE0_clEvENKUlvE4_clEvEUlddE_EESt5arrayIPcLm3EELi4E23TrivialOffsetCalculatorILi2EjESC_ILi1EjENS0_6memory12LoadWithCastILi2EEENSF_13StoreWithCastILi1EEEEEviT_T0_T2_T3_T4_T5_,"",@"SHT_CUDA_INFO"
	.sectionflags	@""
	.align	4


	//----- nvinfo : EIATTR_CUDA_API_VERSION
	.align		4
        /*0000*/ 	.byte	0x04, 0x37
        /*0002*/ 	.short	(.L_6816 - .L_6815)
.L_6815:
        /*0004*/ 	.word	0x00000082


	//----- nvinfo : EIATTR_KPARAM_INFO
	.align		4
.L_6816:
        /*0008*/ 	.byte	0x04, 0x17
        /*000a*/ 	.short	(.L_6818 - .L_6817)
.L_6817:
        /*000c*/ 	.word	0x00000000
        /*0010*/ 	.short	0x0006
        /*0012*/ 	.short	0x0030
        /*0014*/ 	.byte	0x00, 0xf0, 0x21, 0x00


	//----- nvinfo : EIATTR_KPARAM_INFO
	.align		4
.L_6818:
        /*0018*/ 	.byte	0x04, 0x17
        /*001a*/ 	.short	(.L_6820 - .L_6819)
.L_6819:
        /*001c*/ 	.word	0x00000000
        /*0020*/ 	.short	0x0005
        /*0022*/ 	.short	0x0024
        /*0024*/ 	.byte	0x00, 0xf0, 0x31, 0x00


	//----- nvinfo : EIATTR_KPARAM_INFO
	.align		4
.L_6820:
        /*0028*/ 	.byte	0x04, 0x17
        /*002a*/ 	.short	(.L_6822 - .L_6821)
.L_6821:
        /*002c*/ 	.word	0x00000000
        /*0030*/ 	.short	0x0004
        /*0032*/ 	.short	0x0021
        /*0034*/ 	.byte	0x00, 0xf0, 0x05, 0x00


	//----- nvinfo : EIATTR_KPARAM_INFO
	.align		4
.L_6822:
        /*0038*/ 	.byte	0x04, 0x17
        /*003a*/ 	.short	(.L_6824 - .L_6823)
.L_6823:
        /*003c*/ 	.word	0x00000000
        /*0040*/ 	.short	0x0003
        /*0042*/ 	.short	0x0020
        /*0044*/ 	.byte	0x00, 0xf0, 0x05, 0x00


	//----- nvinfo : EIATTR_KPARAM_INFO
	.align		4
.L_6824:
        /*0048*/ 	.byte	0x04, 0x17
        /*004a*/ 	.short	(.L_6826 - .L_6825)
.L_6825:
        /*004c*/ 	.word	0x00000000
        /*0050*/ 	.short	0x0002
        /*0052*/ 	.short	0x0008
        /*0054*/ 	.byte	0x00, 0xf0, 0x61, 0x00


	//----- nvinfo : EIATTR_KPARAM_INFO
	.align		4
.L_6826:
        /*0058*/ 	.byte	0x04, 0x17
        /*005a*/ 	.short	(.L_6828 - .L_6827)
.L_6827:
        /*005c*/ 	.word	0x00000000
        /*0060*/ 	.short	0x0001
        /*0062*/ 	.short	0x0004
        /*0064*/ 	.byte	0x00, 0xf0, 0x05, 0x00


	//----- nvinfo : EIATTR_KPARAM_INFO
	.align		4
.L_6828:
        /*0068*/ 	.byte	0x04, 0x17
        /*006a*/ 	.short	(.L_6830 - .L_6829)
.L_6829:
        /*006c*/ 	.word	0x00000000
        /*0070*/ 	.short	0x0000
        /*0072*/ 	.short	0x0000
        /*0074*/ 	.byte	0x00, 0xf0, 0x11, 0x00


	//----- nvinfo : EIATTR_SPARSE_MMA_MASK
	.align		4
.L_6830:
        /*0078*/ 	.byte	0x03, 0x50
        /*007a*/ 	.short	0x0000


	//----- nvinfo : EIATTR_MAXREG_COUNT
	.align		4
        /*007c*/ 	.byte	0x03, 0x1b
        /*007e*/ 	.short	0x00ff


	//----- nvinfo : EIATTR_EXTERNS
	.align		4
        /*0080*/ 	.byte	0x04, 0x0f
        /*0082*/ 	.short	(.L_6832 - .L_6831)


	//   ....[0]....
	.align		4
.L_6831:
        /*0084*/ 	.word	index@(__assertfail)


	//----- nvinfo : EIATTR_MERCURY_ISA_VERSION
	.align		4
.L_6832:
        /*0088*/ 	.byte	0x03, 0x5f
        /*008a*/ 	.short	0x0101


	//----- nvinfo : EIATTR_SYSCALL_OFFSETS
	.align		4
        /*008c*/ 	.byte	0x04, 0x46
        /*008e*/ 	.short	(.L_6834 - .L_6833)


	//   ....[0]....
.L_6833:
        /*0090*/ 	.word	0x00000fa0


	//   ....[1]....
        /*0094*/ 	.word	0x00001ec0


	//   ....[2]....
        /*0098*/ 	.word	0x00002e60


	//   ....[3]....
        /*009c*/ 	.word	0x00003d80


	//   ....[4]....
        /*00a0*/ 	.word	0x00004d30


	//   ....[5]....
        /*00a4*/ 	.word	0x00005c50


	//   ....[6]....
        /*00a8*/ 	.word	0x00006be0


	//   ....[7]....
        /*00ac*/ 	.word	0x00007b10


	//   ....[8]....
        /*00b0*/ 	.word	0x00008af0


	//   ....[9]....
        /*00b4*/ 	.word	0x000099a0


	//   ....[10]....
        /*00b8*/ 	.word	0x0000a830


	//   ....[11]....
        /*00bc*/ 	.word	0x0000b6e0


	//----- nvinfo : EIATTR_EXIT_INSTR_OFFSETS
	.align		4
.L_6834:
        /*00c0*/ 	.byte	0x04, 0x1c
        /*00c2*/ 	.short	(.L_6836 - .L_6835)


	//   ....[0]....
.L_6835:
        /*00c4*/ 	.word	0x0000a8c0


	//   ....[1]....
        /*00c8*/ 	.word	0x0000a9f0


	//   ....[2]....
        /*00cc*/ 	.word	0x0000aa10


	//   ....[3]....
        /*00d0*/ 	.word	0x0000aaa0


	//   ....[4]....
        /*00d4*/ 	.word	0x0000aac0


	//   ....[5]....
        /*00d8*/ 	.word	0x0000aae0


	//   ....[6]....
        /*00dc*/ 	.word	0x0000ab70


	//   ....[7]....
        /*00e0*/ 	.word	0x0000abb0


	//   ....[8]....
        /*00e4*/ 	.word	0x0000ac50


	//   ....[9]....
        /*00e8*/ 	.word	0x0000aca0


	//   ....[10]....
        /*00ec*/ 	.word	0x0000acd0


	//   ....[11]....
        /*00f0*/ 	.word	0x0000ad70


	//   ....[12]....
        /*00f4*/ 	.word	0x0000adb0


	//   ....[13]....
        /*00f8*/ 	.word	0x0000af40


	//   ....[14]....
        /*00fc*/ 	.word	0x0000b0a0


	//   ....[15]....
        /*0100*/ 	.word	0x0000b0e0


	//   ....[16]....
        /*0104*/ 	.word	0x0000b180


	//   ....[17]....
        /*0108*/ 	.word	0x0000b300


	//   ....[18]....
        /*010c*/ 	.word	0x0000b480


	//   ....[19]....
        /*0110*/ 	.word	0x0000b5e0


	//   ....[20]....
        /*0114*/ 	.word	0x0000b6f0


	//   ....[21]....
        /*0118*/ 	.word	0x0000b720


	//   ....[22]....
        /*011c*/ 	.word	0x0000b740


	//----- nvinfo : EIATTR_MAX_THREADS
	.align		4
.L_6836:
        /*0120*/ 	.byte	0x04, 0x05
        /*0122*/ 	.short	(.L_6838 - .L_6837)
.L_6837:
        /*0124*/ 	.word	0x00000080
        /*0128*/ 	.word	0x00000001
        /*012c*/ 	.word	0x00000001


	//----- nvinfo : EIATTR_CRS_STACK_SIZE
	.align		4
.L_6838:
        /*0130*/ 	.byte	0x04, 0x1e
        /*0132*/ 	.short	(.L_6840 - .L_6839)
.L_6839:
        /*0134*/ 	.word	0x00000000


	//----- nvinfo : EIATTR_CBANK_PARAM_SIZE
	.align		4
.L_6840:
        /*0138*/ 	.byte	0x03, 0x19
        /*013a*/ 	.short	0x0038


	//----- nvinfo : EIATTR_PARAM_CBANK
	.align		4
        /*013c*/ 	.byte	0x04, 0x0a
        /*013e*/ 	.short	(.L_6842 - .L_6841)
	.align		4
.L_6841:
        /*0140*/ 	.word	index@(.nv.constant0._ZN2at6native27unrolled_elementwise_kernelINS0_13BinaryFunctorIddbZZZNS0_22logical_or_kernel_cudaERNS_14TensorIteratorEENKUlvE0_clEvENKUlvE4_clEvEUlddE_EESt5arrayIPcLm3EELi4E23TrivialOffsetCalculatorILi2EjESC_ILi1EjENS0_6memory12LoadWithCastILi2EEENSF_13StoreWithCastILi1EEEEEviT_T0_T2_T3_T4_T5_)
        /*0144*/ 	.short	0x0210
        /*0146*/ 	.short	0x0038


	//----- nvinfo : EIATTR_SW_WAR
	.align		4
.L_6842:
        /*0148*/ 	.byte	0x04, 0x36
        /*014a*/ 	.short	(.L_6844 - .L_6843)
.L_6843:
        /*014c*/ 	.word	0x00000008
.L_6844:


//--------------------- .nv.info._ZN2at6native18elementwise_kernelILi128ELi4EZNS0_22gpu_kernel_impl_nocastINS0_13BinaryFunctorIddbZZZNS0_22logical_or_kernel_cudaERNS_14TensorIteratorEENKUlvE0_clEvENKUlvE4_clEvEUlddE_EEEEvRNS_18TensorIteratorBaseERKT_EUliE_EEviT1_ --------------------------
	.section	.nv.info._ZN2at6native18elementwise_kernelILi128ELi4EZNS0_22gpu_kernel_impl_nocastINS0_13BinaryFunctorIddbZZZNS0_22logical_or_kernel_cudaERNS_14TensorIteratorEENKUlvE0_clEvENKUlvE4_clEvEUlddE_EEEEvRNS_18TensorIteratorBaseERKT_EUliE_EEviT1_,"",@"SHT_CUDA_INFO"
	.sectionflags	@""
	.align	4


	//----- nvinfo : EIATTR_CUDA_API_VERSION
	.align		4
        /*0000*/ 	.byte	0x04, 0x37
        /*0002*/ 	.short	(.L_6846 - .L_6845)
.L_6845:
        /*0004*/ 	.word	0x00000082


	//----- nvinfo : EIATTR_KPARAM_INFO
	.align		4
.L_6846:
        /*0008*/ 	.byte	0x04, 0x17
        /*000a*/ 	.short	(.L_6848 - .L_6847)
.L_6847:
        /*000c*/ 	.word	0x00000000
        /*0010*/ 	.short	0x0001
        /*0012*/ 	.short	0x0008
        /*0014*/ 	.byte	0x00, 0xf0, 0x21, 0x0a


	//----- nvinfo : EIATTR_KPARAM_INFO
	.align		4
.L_6848:
        /*0018*/ 	.byte	0x04, 0x17
        /*001a*/ 	.short	(.L_6850 - .L_6849)
.L_6849:
        /*001c*/ 	.word	0x00000000
        /*0020*/ 	.short	0x0000
        /*0022*/ 	.short	0x0000
        /*0024*/ 	.byte	0x00, 0xf0, 0x11, 0x00


	//----- nvinfo : EIATTR_SPARSE_MMA_MASK
	.align		4
.L_6850:
        /*0028*/ 	.byte	0x03, 0x50
        /*002a*/ 	.short	0x0000


	//----- nvinfo : EIATTR_MAXREG_COUNT
	.align		4
        /*002c*/ 	.byte	0x03, 0x1b
        /*002e*/ 	.short	0x0080


	//----- nvinfo : EIATTR_MERCURY_ISA_VERSION
	.align		4
        /*0030*/ 	.byte	0x03, 0x5f
        /*0032*/ 	.short	0x0101


	//----- nvinfo : EIATTR_EXIT_INSTR_OFFSETS
	.align		4
        /*0034*/ 	.byte	0x04, 0x1c
        /*0036*/ 	.short	(.L_6852 - .L_6851)


	//   ....[0]....
.L_6851:
        /*0038*/ 	.word	0x00004650


	//   ....[1]....
        /*003c*/ 	.word	0x00005d60


	//----- nvinfo : EIATTR_MAX_THREADS
	.align		4
.L_6852:
        /*0040*/ 	.byte	0x04, 0x05
        /*0042*/ 	.short	(.L_6854 - .L_6853)
.L_6853:
        /*0044*/ 	.word	0x00000080
        /*0048*/ 	.word	0x00000001
        /*004c*/ 	.word	0x00000001


	//----- nvinfo : EIATTR_CRS_STACK_SIZE
	.align		4
.L_6854:
        /*0050*/ 	.byte	0x04, 0x1e
        /*0052*/ 	.short	(.L_6856 - .L_6855)
.L_6855:
        /*0054*/ 	.word	0x00000000


	//----- nvinfo : EIATTR_CBANK_PARAM_SIZE
	.align		4
.L_6856:
        /*0058*/ 	.byte	0x03, 0x19
        /*005a*/ 	.short	0x0290


	//----- nvinfo : EIATTR_PARAM_CBANK
	.align		4
        /*005c*/ 	.byte	0x04, 0x0a
        /*005e*/ 	.short	(.L_6858 - .L_6857)
	.align		4
.L_6857:
        /*0060*/ 	.word	index@(.nv.constant0._ZN2at6native18elementwise_kernelILi128ELi4EZNS0_22gpu_kernel_impl_nocastINS0_13BinaryFunctorIddbZZZNS0_22logical_or_kernel_cudaERNS_14TensorIteratorEENKUlvE0_clEvENKUlvE4_clEvEUlddE_EEEEvRNS_18TensorIteratorBaseERKT_EUliE_EEviT1_)
        /*0064*/ 	.short	0x0210
        /*0066*/ 	.short	0x0290


	//----- nvinfo : EIATTR_SW_WAR
	.align		4
.L_6858:
        /*0068*/ 	.byte	0x04, 0x36
        /*006a*/ 	.short	(.L_6860 - .L_6859)
.L_6859:
        /*006c*/ 	.word	0x00000008
.L_6860:


//--------------------- .nv.info._ZN2at6native27unrolled_elementwise_kernelINS0_13BinaryFunctorIddbZZZNS0_22logical_or_kernel_cudaERNS_14TensorIteratorEENKUlvE0_clEvENKUlvE4_clEvEUlddE_EESt5arrayIPcLm3EELi4E23TrivialOffsetCalculatorILi2EjESC_ILi1EjENS0_6memory15LoadWithoutCastENSF_16StoreWithoutCastEEEviT_T0_T2_T3_T4_T5_ --------------------------
	.section	.nv.info._ZN2at6native27unrolled_elementwise_kernelINS0_13BinaryFunctorIddbZZZNS0_22logical_or_kernel_cudaERNS_14TensorIteratorEENKUlvE0_clEvENKUlvE4_clEvEUlddE_EESt5arrayIPcLm3EELi4E23TrivialOffsetCalculatorILi2EjESC_ILi1EjENS0_6memory15LoadWithoutCastENSF_16StoreWithoutCastEEEviT_T0_T2_T3_T4_T5_,"",@"SHT_CUDA_INFO"
	.sectionflags	@""
	.align	4


	//----- nvinfo : EIATTR_CUDA_API_VERSION
	.align		4
        /*0000*/ 	.byte	0x04, 0x37
        /*0002*/ 	.short	(.L_6862 - .L_6861)
.L_6861:
        /*0004*/ 	.word	0x00000082


	//----- nvinfo : EIATTR_KPARAM_INFO
	.align		4
.L_6862:
        /*0008*/ 	.byte	0x04, 0x17
        /*000a*/ 	.short	(.L_6864 - .L_6863)
.L_6863:
        /*000c*/ 	.word	0x00000000
        /*0010*/ 	.short	0x0006
        /*0012*/ 	.short	0x0023
        /*0014*/ 	.byte	0x00, 0xf0, 0x05, 0x00


	//----- nvinfo : EIATTR_KPARAM_INFO
	.align		4
.L_6864:
        /*0018*/ 	.byte	0x04, 0x17
        /*001a*/ 	.short	(.L_6866 - .L_6865)
.L_6865:
        /*001c*/ 	.word	0x00000000
        /*0020*/ 	.short	0x0005
        /*0022*/ 	.short	0x0022
        /*0024*/ 	.byte	0x00, 0xf0, 0x05, 0x00


	//----- nvinfo : EIATTR_KPARAM_INFO
	.align		4
.L_6866:
        /*0028*/ 	.byte	0x04, 0x17
        /*002a*/ 	.short	(.L_6868 - .L_6867)
.L_6867:
        /*002c*/ 	.word	0x00000000
        /*0030*/ 	.short	0x0004
        /*0032*/ 	.short	0x0021
        /*0034*/ 	.byte	0x00, 0xf0, 0x05, 0x00


	//----- nvinfo : EIATTR_KPARAM_INFO
	.align		4
.L_6868:
        /*0038*/ 	.byte	0x04, 0x17
        /*003a*/ 	.short	(.L_6870 - .L_6869)
.L_6869:
        /*003c*/ 	.word	0x00000000
        /*0040*/ 	.short	0x0003
        /*0042*/ 	.short	0x0020
        /*0044*/ 	.byte	0x00, 0xf0, 0x05, 0x00


	//----- nvinfo : EIATTR_KPARAM_INFO
	.align		4
.L_6870:
        /*0048*/ 	.byte	0x04, 0x17
        /*004a*/ 	.short	(.L_6872 - .L_6871)
.L_6871:
        /*004c*/ 	.word	0x00000000
        /*0050*/ 	.short	0x0002
        /*0052*/ 	.short	0x0008
        /*0054*/ 	.byte	0x00, 0xf0, 0x61, 0x00


	//----- nvinfo : EIATTR_KPARAM_INFO
	.align		4
.L_6872:
        /*0058*/ 	.byte	0x04, 0x17
        /*005a*/ 	.short	(.L_6874 - .L_6873)
.L_6873:
        /*005c*/ 	.word	0x00000000
        /*0060*/ 	.short	0x0001
        /*0062*/ 	.short	0x0004
        /*0064*/ 	.byte	0x00, 0xf0, 0x05, 0x00


	//----- nvinfo : EIATTR_KPARAM_INFO
	.align		4
.L_6874:
        /*0068*/ 	.byte	0x04, 0x17
        /*006a*/ 	.short	(.L_6876 - .L_6875)
.L_6875:
        /*006c*/ 	.word	0x00000000
        /*0070*/ 	.short	0x0000
        /*0072*/ 	.short	0x0000
        /*0074*/ 	.byte	0x00, 0xf0, 0x11, 0x00


	//----- nvinfo : EIATTR_SPARSE_MMA_MASK
	.align		4
.L_6876:
        /*0078*/ 	.byte	0x03, 0x50
        /*007a*/ 	.short	0x0000


	//----- nvinfo : EIATTR_MAXREG_COUNT
	.align		4
        /*007c*/ 	.byte	0x03, 0x1b
        /*007e*/ 	.short	0x00ff


	//----- nvinfo : EIATTR_MERCURY_ISA_VERSION
	.align		4
        /*0080*/ 	.byte	0x03, 0x5f
        /*0082*/ 	.short	0x0101


	//----- nvinfo : EIATTR_EXIT_INSTR_OFFSETS
	.align		4
        /*0084*/ 	.byte	0x04, 0x1c
        /*0086*/ 	.short	(.L_6878 - .L_6877)


	//   ....[0]....
.L_6877:
        /*0088*/ 	.word	0x00000580


	//   ....[1]....
        /*008c*/ 	.word	0x00000600


	//----- nvinfo : EIATTR_MAX_THREADS
	.align		4
.L_6878:
        /*0090*/ 	.byte	0x04, 0x05
        /*0092*/ 	.short	(.L_6880 - .L_6879)
.L_6879:
        /*0094*/ 	.word	0x00000080
        /*0098*/ 	.word	0x00000001
        /*009c*/ 	.word	0x00000001


	//----- nvinfo : EIATTR_CRS_STACK_SIZE
	.align		4
.L_6880:
        /*00a0*/ 	.byte	0x04, 0x1e
        /*00a2*/ 	.short	(.L_6882 - .L_6881)
.L_6881:
        /*00a4*/ 	.word	0x00000000


	//----- nvinfo : EIATTR_CBANK_PARAM_SIZE
	.align		4
.L_6882:
        /*00a8*/ 	.byte	0x03, 0x19
        /*00aa*/ 	.short	0x0024


	//----- nvinfo : EIATTR_PARAM_CBANK
	.align		4
        /*00ac*/ 	.byte	0x04, 0x0a
        /*00ae*/ 	.short	(.L_6884 - .L_6883)
	.align		4
.L_6883:
        /*00b0*/ 	.word	index@(.nv.constant0._ZN2at6native27unrolled_elementwise_kernelINS0_13BinaryFunctorIddbZZZNS0_22logical_or_kernel_cudaERNS_14TensorIteratorEENKUlvE0_clEvENKUlvE4_clEvEUlddE_EESt5arrayIPcLm3EELi4E23TrivialOffsetCalculatorILi2EjESC_ILi1EjENS0_6memory15LoadWithoutCastENSF_16StoreWithoutCastEEEviT_T0_T2_T3_T4_T5_)
        /*00b4*/ 	.short	0x0210
        /*00b6*/ 	.short	0x0024


	//----- nvinfo : EIATTR_SW_WAR
	.align		4
.L_6884:
        /*00b8*/ 	.byte	0x04, 0x36
        /*00ba*/ 	.short	(.L_6886 - .L_6885)
.L_6885:
        /*00bc*/ 	.word	0x00000008
.L_6886:


//--------------------- .nv.info._ZN2at6native29vectorized_elementwise_kernelILi2ENS0_13BinaryFunctorIddbZZZNS0_22logical_or_kernel_cudaERNS_14TensorIteratorEENKUlvE0_clEvENKUlvE4_clEvEUlddE_EESt5arrayIPcLm3EEEEviT0_T1_ --------------------------
	.section	.nv.info._ZN2at6native29vectorized_elementwise_kernelILi2ENS0_13BinaryFunctorIddbZZZNS0_22logical_or_kernel_cudaERNS_14TensorIteratorEENKUlvE0_clEvENKUlvE4_clEvEUlddE_EESt5arrayIPcLm3EEEEviT0_T1_,"",@"SHT_CUDA_INFO"
	.sectionflags	@""
	.align	4


	//----- nvinfo : EIATTR_CUDA_API_VERSION
	.align		4
        /*0000*/ 	.byte	0x04, 0x37
        /*0002*/ 	.short	(.L_6888 - .L_6887)
.L_6887:
        /*0004*/ 	.word	0x00000082


	//----- nvinfo : EIATTR_KPARAM_INFO
	.align		4
.L_6888:
        /*0008*/ 	.byte	0x04, 0x17
        /*000a*/ 	.short	(.L_6890 - .L_6889)
.L_6889:
        /*000c*/ 	.word	0x00000000
        /*0010*/ 	.short	0x0002
        /*0012*/ 	.short	0x0008
        /*0014*/ 	.byte	0x00, 0xf0, 0x61, 0x00


	//----- nvinfo : EIATTR_KPARAM_INFO
	.align		4
.L_6890:
        /*0018*/ 	.byte	0x04, 0x17
        /*001a*/ 	.short	(.L_6892 - .L_6891)
.L_6891:
        /*001c*/ 	.word	0x00000000
        /*0020*/ 	.short	0x0001
        /*0022*/ 	.short	0x0004
        /*0024*/ 	.byte	0x00, 0xf0, 0x05, 0x00


	//----- nvinfo : EIATTR_KPARAM_INFO
	.align		4
.L_6892:
        /*0028*/ 	.byte	0x04, 0x17
        /*002a*/ 	.short	(.L_6894 - .L_6893)
.L_6893:
        /*002c*/ 	.word	0x00000000
        /*0030*/ 	.short	0x0000
        /*0032*/ 	.short	0x0000
        /*0034*/ 	.byte	0x00, 0xf0, 0x11, 0x00


	//----- nvinfo : EIATTR_SPARSE_MMA_MASK
	.align		4
.L_6894:
        /*0038*/ 	.byte	0x03, 0x50
        /*003a*/ 	.short	0x0000


	//----- nvinfo : EIATTR_MAXREG_COUNT
	.align		4
        /*003c*/ 	.byte	0x03, 0x1b
        /*003e*/ 	.short	0x00ff


	//----- nvinfo : EIATTR_MERCURY_ISA_VERSION
	.align		4
        /*0040*/ 	.byte	0x03, 0x5f
        /*0042*/ 	.short	0x0101


	//----- nvinfo : EIATTR_EXIT_INSTR_OFFSETS
	.align		4
        /*0044*/ 	.byte	0x04, 0x1c
        /*0046*/ 	.short	(.L_6896 - .L_6895)


	//   ....[0]....
.L_6895:
        /*0048*/ 	.word	0x000003c0


	//   ....[1]....
        /*004c*/ 	.word	0x00000f80


	//   ....[2]....
        /*0050*/ 	.word	0x00000ff0


	//----- nvinfo : EIATTR_MAX_THREADS
	.align		4
.L_6896:
        /*0054*/ 	.byte	0x04, 0x05
        /*0056*/ 	.short	(.L_6898 - .L_6897)
.L_6897:
        /*0058*/ 	.word	0x00000080
        /*005c*/ 	.word	0x00000001
        /*0060*/ 	.word	0x00000001


	//----- nvinfo : EIATTR_CRS_STACK_SIZE
	.align		4
.L_6898:
        /*0064*/ 	.byte	0x04, 0x1e
        /*0066*/ 	.short	(.L_6900 - .L_6899)
.L_6899:
        /*0068*/ 	.word	0x00000000


	//----- nvinfo : EIATTR_CBANK_PARAM_SIZE
	.align		4
.L_6900:
        /*006c*/ 	.byte	0x03, 0x19
        /*006e*/ 	.short	0x0020


	//----- nvinfo : EIATTR_PARAM_CBANK
	.align		4
        /*0070*/ 	.byte	0x04, 0x0a
        /*0072*/ 	.short	(.L_6902 - .L_6901)
	.align		4
.L_6901:
        /*0074*/ 	.word	index@(.nv.constant0._ZN2at6native29vectorized_elementwise_kernelILi2ENS0_13BinaryFunctorIddbZZZNS0_22logical_or_kernel_cudaERNS_14TensorIteratorEENKUlvE0_clEvENKUlvE4_clEvEUlddE_EESt5arrayIPcLm3EEEEviT0_T1_)
        /*0078*/ 	.short	0x0210
        /*007a*/ 	.short	0x0020


	//----- nvinfo : EIATTR_SW_WAR
	.align		4
.L_6902:
        /*007c*/ 	.byte	0x04, 0x36
        /*007e*/ 	.short	(.L_6904 - .L_6903)
.L_6903:
        /*0080*/ 	.word	0x00000008
.L_6904:


//--------------------- .nv.info._ZN2at6native29vectorized_elementwise_kernelILi4ENS0_13BinaryFunctorIddbZZZNS0_22logical_or_kernel_cudaERNS_14TensorIteratorEENKUlvE0_clEvENKUlvE4_clEvEUlddE_EESt5arrayIPcLm3EEEEviT0_T1_ --------------------------
	.section	.nv.info._ZN2at6native29vectorized_elementwise_kernelILi4ENS0_13BinaryFunctorIddbZZZNS0_22logical_or_kernel_cudaERNS_14TensorIteratorEENKUlvE0_clEvENKUlvE4_clEvEUlddE_EESt5arrayIPcLm3EEEEviT0_T1_,"",@"SHT_CUDA_INFO"
	.sectionflags	@""
	.align	4


	//----- nvinfo : EIATTR_CUDA_API_VERSION
	.align		4
        /*0000*/ 	.byte	0x04, 0x37
        /*0002*/ 	.short	(.L_6906 - .L_6905)
.L_6905:
        /*0004*/ 	.word	0x00000082


	//----- nvinfo : EIATTR_KPARAM_INFO
	.align		4
.L_6906:
        /*0008*/ 	.byte	0x04, 0x17
        /*000a*/ 	.short	(.L_6908 - .L_6907)
.L_6907:
        /*000c*/ 	.word	0x00000000
        /*0010*/ 	.short	0x0002
        /*0012*/ 	.short	0x0008
        /*0014*/ 	.byte	0x00, 0xf0, 0x61, 0x00


	//----- nvinfo : EIATTR_KPARAM_INFO
	.align		4
.L_6908:
        /*0018*/ 	.byte	0x04, 0x17
        /*001a*/ 	.short	(.L_6910 - .L_6909)
.L_6909:
        /*001c*/ 	.word	0x00000000
        /*0020*/ 	.short	0x0001
        /*0022*/ 	.short	0x0004
        /*0024*/ 	.byte	0x00, 0xf0, 0x05, 0x00


	//----- nvinfo : EIATTR_KPARAM_INFO
	.align		4
.L_6910:
        /*0028*/ 	.byte	0x04, 0x17
        /*002a*/ 	.short	(.L_6912 - .L_6911)
.L_6911:
        /*002c*/ 	.word	0x00000000
        /*0030*/ 	.short	0x0000
        /*0032*/ 	.short	0x0000
        /*0034*/ 	.byte	0x00, 0xf0, 0x11, 0x00


	//----- nvinfo : EIATTR_SPARSE_MMA_MASK
	.align		4
.L_6912:
        /*0038*/ 	.byte	0x03, 0x50
        /*003a*/ 	.short	0x0000


	//----- nvinfo : EIATTR_MAXREG_COUNT
	.align		4
        /*003c*/ 	.byte	0x03, 0x1b
        /*003e*/ 	.short	0x00ff


	//----- nvinfo : EIATTR_MERCURY_ISA_VERSION
	.align		4
        /*0040*/ 	.byte	0x03, 0x5f
        /*0042*/ 	.short	0x0101


	//----- nvinfo : EIATTR_EXIT_INSTR_OFFSETS
	.align		4
        /*0044*/ 	.byte	0x04, 0x1c
        /*0046*/ 	.short	(.L_6914 - .L_6913)


	//   ....[0]....
.L_6913:
        /*0048*/ 	.word	0x000003c0


	//   ....[1]....
        /*004c*/ 	.word	0x00000f90


	//   ....[2]....
        /*0050*/ 	.word	0x00001000


	//----- nvinfo : EIATTR_MAX_THREADS
	.align		4
.L_6914:
        /*0054*/ 	.byte	0x04, 0x05
        /*0056*/ 	.short	(.L_6916 - .L_6915)
.L_6915:
        /*0058*/ 	.word	0x00000080
        /*005c*/ 	.word	0x00000001
        /*0060*/ 	.word	0x00000001


	//----- nvinfo : EIATTR_CRS_STACK_SIZE
	.align		4
.L_6916:
        /*0064*/ 	.byte	0x04, 0x1e
        /*0066*/ 	.short	(.L_6918 - .L_6917)
.L_6917:
        /*0068*/ 	.word	0x00000000


	//----- nvinfo : EIATTR_CBANK_PARAM_SIZE
	.align		4
.L_6918:
        /*006c*/ 	.byte	0x03, 0x19
        /*006e*/ 	.short	0x0020


	//----- nvinfo : EIATTR_PARAM_CBANK
	.align		4
        /*0070*/ 	.byte	0x04, 0x0a
        /*0072*/ 	.short	(.L_6920 - .L_6919)
	.align		4
.L_6919:
        /*0074*/ 	.word	index@(.nv.constant0._ZN2at6native29vectorized_elementwise_kernelILi4ENS0_13BinaryFunctorIddbZZZNS0_22logical_or_kernel_cudaERNS_14TensorIteratorEENKUlvE0_clEvENKUlvE4_clEvEUlddE_EESt5arrayIPcLm3EEEEviT0_T1_)
        /*0078*/ 	.short	0x0210
        /*007a*/ 	.short	0x0020


	//----- nvinfo : EIATTR_SW_WAR
	.align		4
.L_6920:
        /*007c*/ 	.byte	0x04, 0x36
        /*007e*/ 	.short	(.L_6922 - .L_6921)
.L_6921:
        /*0080*/ 	.word	0x00000008
.L_6922:


//--------------------- .nv.info._ZN2at6native29vectorized_elementwise_kernelILi8ENS0_13BinaryFunctorIddbZZZNS0_22logical_or_kernel_cudaERNS_14TensorIteratorEENKUlvE0_clEvENKUlvE4_clEvEUlddE_EESt5arrayIPcLm3EEEEviT0_T1_ --------------------------
	.section	.nv.info._ZN2at6native29vectorized_elementwise_kernelILi8ENS0_13BinaryFunctorIddbZZZNS0_22logical_or_kernel_cudaERNS_14TensorIteratorEENKUlvE0_clEvENKUlvE4_clEvEUlddE_EESt5arrayIPcLm3EEEEviT0_T1_,"",@"SHT_CUDA_INFO"
	.sectionflags	@""
	.align	4


	//----- nvinfo : EIATTR_CUDA_API_VERSION
	.align		4
        /*0000*/ 	.byte	0x04, 0x37
        /*0002*/ 	.short	(.L_6924 - .L_6923)
.L_6923:
        /*0004*/ 	.word	0x00000082


	//----- nvinfo : EIATTR_KPARAM_INFO
	.align		4
.L_6924:
        /*0008*/ 	.byte	0x04, 0x17
        /*000a*/ 	.short	(.L_6926 - .L_6925)
.L_6925:
        /*000c*/ 	.word	0x00000000
        /*0010*/ 	.short	0x0002
        /*0012*/ 	.short	0x0008
        /*0014*/ 	.byte	0x00, 0xf0, 0x61, 0x00


	//----- nvinfo : EIATTR_KPARAM_INFO
	.align		4
.L_6926:
        /*0018*/ 	.byte	0x04, 0x17
        /*001a*/ 	.short	(.L_6928 - .L_6927)
.L_6927:
        /*001c*/ 	.word	0x00000000
        /*0020*/ 	.short	0x0001
        /*0022*/ 	.short	0x0004
        /*0024*/ 	.byte	0x00, 0xf0, 0x05, 0x00


	//----- nvinfo : EIATTR_KPARAM_INFO
	.align		4
.L_6928:
        /*0028*/ 	.byte	0x04, 0x17
        /*002a*/ 	.short	(.L_6930 - .L_6929)
.L_6929:
        /*002c*/ 	.word	0x00000000
        /*0030*/ 	.short	0x0000
        /*0032*/ 	.short	0x0000
        /*0034*/ 	.byte	0x00, 0xf0, 0x11, 0x00


	//----- nvinfo : EIATTR_SPARSE_MMA_MASK
	.align		4
.L_6930:
        /*0038*/ 	.byte	0x03, 0x50
        /*003a*/ 	.short	0x0000


	//----- nvinfo : EIATTR_MAXREG_COUNT
	.align		4
        /*003c*/ 	.byte	0x03, 0x1b
        /*003e*/ 	.short	0x00ff


	//----- nvinfo : EIATTR_MERCURY_ISA_VERSION
	.align		4
        /*0040*/ 	.byte	0x03, 0x5f
        /*0042*/ 	.short	0x0101


	//----- nvinfo : EIATTR_EXIT_INSTR_OFFSETS
	.align		4
        /*0044*/ 	.byte	0x04, 0x1c
        /*0046*/ 	.short	(.L_6932 - .L_6931)


	//   ....[0]....
.L_6931:
        /*0048*/ 	.word	0x000003f0


	//   ....[1]....
        /*004c*/ 	.word	0x00000fb0


	//   ....[2]....
        /*0050*/ 	.word	0x00001020


	//----- nvinfo : EIATTR_MAX_THREADS
	.align		4
.L_6932:
        /*0054*/ 	.byte	0x04, 0x05
        /*0056*/ 	.short	(.L_6934 - .L_6933)
.L_6933:
        /*0058*/ 	.word	0x00000080
        /*005c*/ 	.word	0x00000001
        /*0060*/ 	.word	0x00000001


	//----- nvinfo : EIATTR_CRS_STACK_SIZE
	.align		4
.L_6934:
        /*0064*/ 	.byte	0x04, 0x1e
        /*0066*/ 	.short	(.L_6936 - .L_6935)
.L_6935:
        /*0068*/ 	.word	0x00000000


	//----- nvinfo : EIATTR_CBANK_PARAM_SIZE
	.align		4
.L_6936:
        /*006c*/ 	.byte	0x03, 0x19
        /*006e*/ 	.short	0x0020


	//----- nvinfo : EIATTR_PARAM_CBANK
	.align		4
        /*0070*/ 	.byte	0x04, 0x0a
        /*0072*/ 	.short	(.L_6938 - .L_6937)
	.align		4
.L_6937:
        /*0074*/ 	.word	index@(.nv.constant0._ZN2at6native29vectorized_elementwise_kernelILi8ENS0_13BinaryFunctorIddbZZZNS0_22logical_or_kernel_cudaERNS_14TensorIteratorEENKUlvE0_clEvENKUlvE4_clEvEUlddE_EESt5arrayIPcLm3EEEEviT0_T1_)
        /*0078*/ 	.short	0x0210
        /*007a*/ 	.short	0x0020


	//----- nvinfo : EIATTR_SW_WAR
	.align		4
.L_6938:
        /*007c*/ 	.byte	0x04, 0x36
        /*007e*/ 	.short	(.L_6940 - .L_6939)
.L_6939:
        /*0080*/ 	.word	0x00000008
.L_6940:


//--------------------- .nv.info._ZN2at6native18elementwise_kernelILi128ELi4EZNS0_15gpu_kernel_implINS0_13AUnaryFunctorIssbZZZNS0_22logical_or_kernel_cudaERNS_14TensorIteratorEENKUlvE0_clEvENKUlvE3_clEvEUlssE_EEEEvRNS_18TensorIteratorBaseERKT_EUliE_EEviT1_ --------------------------
	.section	.nv.info._ZN2at6native18elementwise_kernelILi128ELi4EZNS0_15gpu_kernel_implINS0_13AUnaryFunctorIssbZZZNS0_22logical_or_kernel_cudaERNS_14TensorIteratorEENKUlvE0_clEvENKUlvE3_clEvEUlssE_EEEEvRNS_18TensorIteratorBaseERKT_EUliE_EEviT1_,"",@"SHT_CUDA_INFO"
	.sectionflags	@""
	.align	4


	//----- nvinfo : EIATTR_CUDA_API_VERSION
	.align		4
        /*0000*/ 	.byte	0x04, 0x37
        /*0002*/ 	.short	(.L_6942 - .L_6941)
.L_6941:
        /*0004*/ 	.word	0x00000082


	//----- nvinfo : EIATTR_KPARAM_INFO
	.align		4
.L_6942:
        /*0008*/ 	.byte	0x04, 0x17
        /*000a*/ 	.short	(.L_6944 - .L_6943)
.L_6943:
        /*000c*/ 	.word	0x00000000
        /*0010*/ 	.short	0x0001
        /*0012*/ 	.short	0x0008
        /*0014*/ 	.byte	0x00, 0xf0, 0x61, 0x08


	//----- nvinfo : EIATTR_KPARAM_INFO
	.align		4
.L_6944:
        /*0018*/ 	.byte	0x04, 0x17
        /*001a*/ 	.short	(.L_6946 - .L_6945)
.L_6945:
        /*001c*/ 	.word	0x00000000
        /*0020*/ 	.short	0x0000
        /*0022*/ 	.short	0x0000
        /*0024*/ 	.byte	0x00, 0xf0, 0x11, 0x00


	//----- nvinfo : EIATTR_SPARSE_MMA_MASK
	.align		4
.L_6946:
        /*0028*/ 	.byte	0x03, 0x50
        /*002a*/ 	.short	0x0000


	//----- nvinfo : EIATTR_MAXREG_COUNT
	.align		4
        /*002c*/ 	.byte	0x03, 0x1b
        /*002e*/ 	.short	0x0080


	//----- nvinfo : EIATTR_EXTERNS
	.align		4
        /*0030*/ 	.byte	0x04, 0x0f
        /*0032*/ 	.short	(.L_6948 - .L_6947)


	//   ....[0]....
	.align		4
.L_6947:
        /*0034*/ 	.word	index@(__assertfail)


	//----- nvinfo : EIATTR_MERCURY_ISA_VERSION
	.align		4
.L_6948:
        /*0038*/ 	.byte	0x03, 0x5f
        /*003a*/ 	.short	0x0101


	//----- nvinfo : EIATTR_SYSCALL_OFFSETS
	.align		4
        /*003c*/ 	.byte	0x04, 0x46
        /*003e*/ 	.short	(.L_6950 - .L_6949)


	//   ....[0]....
.L_6949:
        /*0040*/ 	.word	0x000021f0


	//   ....[1]....
        /*0044*/ 	.word	0x00002f90


	//   ....[2]....
        /*0048*/ 	.word	0x000051c0


	//   ....[3]....
        /*004c*/ 	.word	0x00005f50


	//   ....[4]....
        /*0050*/ 	.word	0x00008160


	//   ....[5]....
        /*0054*/ 	.word	0x00008ef0


	//   ....[6]....
        /*0058*/ 	.word	0x0000b0f0


	//   ....[7]....
        /*005c*/ 	.word	0x0000be80


	//----- nvinfo : EIATTR_EXIT_INSTR_OFFSETS
	.align		4
.L_6950:
        /*0060*/ 	.byte	0x04, 0x1c
        /*0062*/ 	.short	(.L_6952 - .L_6951)


	//   ....[0]....
.L_6951:
        /*0064*/ 	.word	0x00008fa0


	//   ....[1]....
        /*0068*/ 	.word	0x0000b270


	//   ....[2]....
        /*006c*/ 	.word	0x0000b290


	//   ....[3]....
        /*0070*/ 	.word	0x0000b320


	//   ....[4]....
        /*0074*/ 	.word	0x0000b340


	//   ....[5]....
        /*0078*/ 	.word	0x0000b360


	//   ....[6]....
        /*007c*/ 	.word	0x0000b3f0


	//   ....[7]....
        /*0080*/ 	.word	0x0000b430


	//   ....[8]....
        /*0084*/ 	.word	0x0000b4d0


	//   ....[9]....
        /*0088*/ 	.word	0x0000b520


	//   ....[10]....
        /*008c*/ 	.word	0x0000b560


	//   ....[11]....
        /*0090*/ 	.word	0x0000b600


	//   ....[12]....
        /*0094*/ 	.word	0x0000b650


	//   ....[13]....
        /*0098*/ 	.word	0x0000b7a0


	//   ....[14]....
        /*009c*/ 	.word	0x0000b840


	//   ....[15]....
        /*00a0*/ 	.word	0x0000b880


	//   ....[16]....
        /*00a4*/ 	.word	0x0000b8d0


	//   ....[17]....
        /*00a8*/ 	.word	0x0000b910


	//   ....[18]....
        /*00ac*/ 	.word	0x0000b9b0


	//   ....[19]....
        /*00b0*/ 	.word	0x0000baf0


	//   ....[20]....
        /*00b4*/ 	.word	0x0000bc30


	//   ....[21]....
        /*00b8*/ 	.word	0x0000bd80


	//   ....[22]....
        /*00bc*/ 	.word	0x0000be90


	//   ....[23]....
        /*00c0*/ 	.word	0x0000bec0


	//   ....[24]....
        /*00c4*/ 	.word	0x0000bee0


	//----- nvinfo : EIATTR_MAX_THREADS
	.align		4
.L_6952:
        /*00c8*/ 	.byte	0x04, 0x05
        /*00ca*/ 	.short	(.L_6954 - .L_6953)
.L_6953:
        /*00cc*/ 	.word	0x00000080
        /*00d0*/ 	.word	0x00000001
        /*00d4*/ 	.word	0x00000001


	//----- nvinfo : EIATTR_CRS_STACK_SIZE
	.align		4
.L_6954:
        /*00d8*/ 	.byte	0x04, 0x1e
        /*00da*/ 	.short	(.L_6956 - .L_6955)
.L_6955:
        /*00dc*/ 	.word	0x00000000


	//----- nvinfo : EIATTR_CBANK_PARAM_SIZE
	.align		4
.L_6956:
        /*00e0*/ 	.byte	0x03, 0x19
        /*00e2*/ 	.short	0x0220


	//----- nvinfo : EIATTR_PARAM_CBANK
	.align		4
        /*00e4*/ 	.byte	0x04, 0x0a
        /*00e6*/ 	.short	(.L_6958 - .L_6957)
	.align		4
.L_6957:
        /*00e8*/ 	.word	index@(.nv.constant0._ZN2at6native18elementwise_kernelILi128ELi4EZNS0_15gpu_kernel_implINS0_13AUnaryFunctorIssbZZZNS0_22logical_or_kernel_cudaERNS_14TensorIteratorEENKUlvE0_clEvENKUlvE3_clEvEUlssE_EEEEvRNS_18TensorIteratorBaseERKT_EUliE_EEviT1_)
        /*00ec*/ 	.short	0x0210
        /*00ee*/ 	.short	0x0220


	//----- nvinfo : EIATTR_SW_WAR
	.align		4
.L_6958:
        /*00f0*/ 	.byte	0x04, 0x36
        /*00f2*/ 	.short	(.L_6960 - .L_6959)
.L_6959:
        /*00f4*/ 	.word	0x00000008
.L_6960:


//--------------------- .nv.info._ZN2at6native27unrolled_elementwise_kernelINS0_13AUnaryFunctorIssbZZZNS0_22logical_or_kernel_cudaERNS_14TensorIteratorEENKUlvE0_clEvENKUlvE3_clEvEUlssE_EESt5arrayIPcLm2EELi4E23TrivialOffsetCalculatorILi1EjESD_NS0_6memory12LoadWithCastILi1EEENSE_13StoreWithCastILi1EEEEEviT_T0_T2_T3_T4_T5_ --------------------------
	.section	.nv.info._ZN2at6native27unrolled_elementwise_kernelINS0_13AUnaryFunctorIssbZZZNS0_22logical_or_kernel_cudaERNS_14TensorIteratorEENKUlvE0_clEvENKUlvE3_clEvEUlssE_EESt5arrayIPcLm2EELi4E23TrivialOffsetCalculatorILi1EjESD_NS0_6memory12LoadWithCastILi1EEENSE_13StoreWithCastILi1EEEEEviT_T0_T2_T3_T4_T5_,"",@"SHT_CUDA_INFO"
	.sectionflags	@""
	.align	4


	//----- nvinfo : EIATTR_CUDA_API_VERSION
	.align		4
        /*0000*/ 	.byte	0x04, 0x37
        /*0002*/ 	.short	(.L_6962 - .L_6961)
.L_6961:
        /*0004*/ 	.word	0x00000082


	//----- nvinfo : EIATTR_KPARAM_INFO
	.align		4
.L_6962:
        /*0008*/ 	.byte	0x04, 0x17
        /*000a*/ 	.short	(.L_6964 - .L_6963)
.L_6963:
        /*000c*/ 	.word	0x00000000
        /*0010*/ 	.short	0x0006
        /*0012*/ 	.short	0x0024
        /*0014*/ 	.byte	0x00, 0xf0, 0x21, 0x00


	//----- nvinfo : EIATTR_KPARAM_INFO
	.align		4
.L_6964:
        /*0018*/ 	.byte	0x04, 0x17
        /*001a*/ 	.short	(.L_6966 - .L_6965)
.L_6965:
        /*001c*/ 	.word	0x00000000
        /*0020*/ 	.short	0x0005
        /*0022*/ 	.short	0x001c
        /*0024*/ 	.byte	0x00, 0xf0, 0x21, 0x00


	//----- nvinfo : EIATTR_KPARAM_INFO
	.align		4
.L_6966:
        /*0028*/ 	.byte	0x04, 0x17
        /*002a*/ 	.short	(.L_6968 - .L_6967)
.L_6967:
        /*002c*/ 	.word	0x00000000
        /*0030*/ 	.short	0x0004
        /*0032*/ 	.short	0x0019
        /*0034*/ 	.byte	0x00, 0xf0, 0x05, 0x00


	//----- nvinfo : EIATTR_KPARAM_INFO
	.align		4
.L_6968:
        /*0038*/ 	.byte	0x04, 0x17
        /*003a*/ 	.short	(.L_6970 - .L_6969)
.L_6969:
        /*003c*/ 	.word	0x00000000
        /*0040*/ 	.short	0x0003
        /*0042*/ 	.short	0x0018
        /*0044*/ 	.byte	0x00, 0xf0, 0x05, 0x00


	//----- nvinfo : EIATTR_KPARAM_INFO
	.align		4
.L_6970:
        /*0048*/ 	.byte	0x04, 0x17
        /*004a*/ 	.short	(.L_6972 - .L_6971)
.L_6971:
        /*004c*/ 	.word	0x00000000
        /*0050*/ 	.short	0x0002
        /*0052*/ 	.short	0x0008
        /*0054*/ 	.byte	0x00, 0xf0, 0x41, 0x00


	//----- nvinfo : EIATTR_KPARAM_INFO
	.align		4
.L_6972:
        /*0058*/ 	.byte	0x04, 0x17
        /*005a*/ 	.short	(.L_6974 - .L_6973)
.L_6973:
        /*005c*/ 	.word	0x00000000
        /*0060*/ 	.short	0x0001
        /*0062*/ 	.short	0x0004
        /*0064*/ 	.byte	0x00, 0xf0, 0x11, 0x00


	//----- nvinfo : EIATTR_KPARAM_INFO
	.align		4
.L_6974:
        /*0068*/ 	.byte	0x04, 0x17
        /*006a*/ 	.short	(.L_6976 - .L_6975)
.L_6975:
        /*006c*/ 	.word	0x00000000
        /*0070*/ 	.short	0x0000
        /*0072*/ 	.short	0x0000
        /*0074*/ 	.byte	0x00, 0xf0, 0x11, 0x00


	//----- nvinfo : EIATTR_SPARSE_MMA_MASK
	.align		4
.L_6976:
        /*0078*/ 	.byte	0x03, 0x50
        /*007a*/ 	.short	0x0000


	//----- nvinfo : EIATTR_MAXREG_COUNT
	.align		4
        /*007c*/ 	.byte	0x03, 0x1b
        /*007e*/ 	.short	0x00ff


	//----- nvinfo : EIATTR_EXTERNS
	.align		4
        /*0080*/ 	.byte	0x04, 0x0f
        /*0082*/ 	.short	(.L_6978 - .L_6977)


	//   ....[0]....
	.align		4
.L_6977:
        /*0084*/ 	.word	index@(__assertfail)


	//----- nvinfo : EIATTR_MERCURY_ISA_VERSION
	.align		4
.L_6978:
        /*0088*/ 	.byte	0x03, 0x5f
        /*008a*/ 	.short	0x0101


	//----- nvinfo : EIATTR_SYSCALL_OFFSETS
	.align		4
        /*008c*/ 	.byte	0x04, 0x46
        /*008e*/ 	.short	(.L_6980 - .L_6979)


	//   ....[0]....
.L_6979:
        /*0090*/ 	.word	0x00000f10


	//   ....[1]....
        /*0094*/ 	.word	0x00001e20


	//   ....[2]....
        /*0098*/ 	.word	0x00002d40


	//   ....[3]....
        /*009c*/ 	.word	0x00003c40


	//   ....[4]....
        /*00a0*/ 	.word	0x00004c40


	//   ....[5]....
        /*00a4*/ 	.word	0x00005b20


	//   ....[6]....
        /*00a8*/ 	.word	0x000069f0


	//   ....[7]....
        /*00ac*/ 	.word	0x000078b0


	//----- nvinfo : EIATTR_EXIT_INSTR_OFFSETS
	.align		4
.L_6980:
        /*00b0*/ 	.byte	0x04, 0x1c
        /*00b2*/ 	.short	(.L_6982 - .L_6981)


	//   ....[0]....
.L_6981:
        /*00b4*/ 	.word	0x00006a90


	//   ....[1]....
        /*00b8*/ 	.word	0x00006bc0


	//   ....[2]....
        /*00bc*/ 	.word	0x00006be0


	//   ....[3]....
        /*00c0*/ 	.word	0x00006c70


	//   ....[4]....
        /*00c4*/ 	.word	0x00006c90


	//   ....[5]....
        /*00c8*/ 	.word	0x00006cb0


	//   ....[6]....
        /*00cc*/ 	.word	0x00006d40


	//   ....[7]....
        /*00d0*/ 	.word	0x00006d80


	//   ....[8]....
        /*00d4*/ 	.word	0x00006e20


	//   ....[9]....
        /*00d8*/ 	.word	0x00006e70


	//   ....[10]....
        /*00dc*/ 	.word	0x00006ea0


	//   ....[11]....
        /*00e0*/ 	.word	0x00006f40


	//   ....[12]....
        /*00e4*/ 	.word	0x00006f80


	//   ....[13]....
        /*00e8*/ 	.word	0x00007110


	//   ....[14]....
        /*00ec*/ 	.word	0x00007270


	//   ....[15]....
        /*00f0*/ 	.word	0x000072b0


	//   ....[16]....
        /*00f4*/ 	.word	0x00007350


	//   ....[17]....
        /*00f8*/ 	.word	0x000074d0


	//   ....[18]....
        /*00fc*/ 	.word	0x00007650


	//   ....[19]....
        /*0100*/ 	.word	0x000077b0


	//   ....[20]....
        /*0104*/ 	.word	0x000078c0


	//   ....[21]....
        /*0108*/ 	.word	0x000078f0


	//   ....[22]....
        /*010c*/ 	.word	0x00007910


	//----- nvinfo : EIATTR_MAX_THREADS
	.align		4
.L_6982:
        /*0110*/ 	.byte	0x04, 0x05
        /*0112*/ 	.short	(.L_6984 - .L_6983)
.L_6983:
        /*0114*/ 	.word	0x00000080
        /*0118*/ 	.word	0x00000001
        /*011c*/ 	.word	0x00000001


	//----- nvinfo : EIATTR_CRS_STACK_SIZE
	.align		4
.L_6984:
        /*0120*/ 	.byte	0x04, 0x1e
        /*0122*/ 	.short	(.L_6986 - .L_6985)
.L_6985:
        /*0124*/ 	.word	0x00000000


	//----- nvinfo : EIATTR_CBANK_PARAM_SIZE
	.align		4
.L_6986:
        /*0128*/ 	.byte	0x03, 0x19
        /*012a*/ 	.short	0x002c


	//----- nvinfo : EIATTR_PARAM_CBANK
	.align		4
        /*012c*/ 	.byte	0x04, 0x0a
        /*012e*/ 	.short	(.L_6988 - .L_6987)
	.align		4
.L_6987:
        /*0130*/ 	.word	index@(.nv.constant0._ZN2at6native27unrolled_elementwise_kernelINS0_13AUnaryFunctorIssbZZZNS0_22logical_or_kernel_cudaERNS_14TensorIteratorEENKUlvE0_clEvENKUlvE3_clEvEUlssE_EESt5arrayIPcLm2EELi4E23TrivialOffsetCalculatorILi1EjESD_NS0_6memory12LoadWithCastILi1EEENSE_13StoreWithCastILi1EEEEEviT_T0_T2_T3_T4_T5_)
        /*0134*/ 	.short	0x0210
        /*0136*/ 	.short	0x002c


	//----- nvinfo : EIATTR_SW_WAR
	.align		4
.L_6988:
        /*0138*/ 	.byte	0x04, 0x36
        /*013a*/ 	.short	(.L_6990 - .L_6989)
.L_6989:
        /*013c*/ 	.word	0x00000008
.L_6990:


//--------------------- .nv.info._ZN2at6native18elementwise_kernelILi128ELi4EZNS0_22gpu_kernel_impl_nocastINS0_13AUnaryFunctorIssbZZZNS0_22logical_or_kernel_cudaERNS_14TensorIteratorEENKUlvE0_clEvENKUlvE3_clEvEUlssE_EEEEvRNS_18TensorIteratorBaseERKT_EUliE_EEviT1_ --------------------------
	.section	.nv.info._ZN2at6native18elementwise_kernelILi128ELi4EZNS0_22gpu_kernel_impl_nocastINS0_13AUnaryFunctorIssbZZZNS0_22logical_or_kernel_cudaERNS_14TensorIteratorEENKUlvE0_clEvENKUlvE3_clEvEUlssE_EEEEvRNS_18TensorIteratorBaseERKT_EUliE_EEviT1_,"",@"SHT_CUDA_INFO"
	.sectionflags	@""
	.align	4


	//----- nvinfo : EIATTR_CUDA_API_VERSION
	.align		4
        /*0000*/ 	.byte	0x04, 0x37
        /*0002*/ 	.short	(.L_6992 - .L_6991)
.L_6991:
        /*0004*/ 	.word	0x00000082


	//----- nvinfo : EIATTR_KPARAM_INFO
	.align		4
.L_6992:
        /*0008*/ 	.byte	0x04, 0x17
        /*000a*/ 	.short	(.L_6994 - .L_6993)
.L_6993:
        /*000c*/ 	.word	0x00000000
        /*0010*/ 	.short	0x0001
        /*0012*/ 	.short	0x0008
        /*0014*/ 	.byte	0x00, 0xf0, 0x61, 0x08


	//----- nvinfo : EIATTR_KPARAM_INFO
	.align		4
.L_6994:
        /*0018*/ 	.byte	0x04, 0x17
        /*001a*/ 	.short	(.L_6996 - .L_6995)
.L_6995:
        /*001c*/ 	.word	0x00000000
        /*0020*/ 	.short	0x0000
        /*0022*/ 	.short	0x0000
        /*0024*/ 	.byte	0x00, 0xf0, 0x11, 0x00


	//----- nvinfo : EIATTR_SPARSE_MMA_MASK
	.align		4
.L_6996:
        /*0028*/ 	.byte	0x03, 0x50
        /*002a*/ 	.short	0x0000


	//----- nvinfo : EIATTR_MAXREG_COUNT
	.align		4
        /*002c*/ 	.byte	0x03, 0x1b
        /*002e*/ 	.short	0x0080


	//----- nvinfo : EIATTR_MERCURY_ISA_VERSION
	.align		4
        /*0030*/ 	.byte	0x03, 0x5f
        /*0032*/ 	.short	0x0101


	//----- nvinfo : EIATTR_EXIT_INSTR_OFFSETS
	.align		4
        /*0034*/ 	.byte	0x04, 0x1c
        /*0036*/ 	.short	(.L_6998 - .L_6997)


	//   ....[0]....
.L_6997:
        /*0038*/ 	.word	0x00003c30


	//   ....[1]....
        /*003c*/ 	.word	0x00004fe0


	//----- nvinfo : EIATTR_MAX_THREADS
	.align		4
.L_6998:
        /*0040*/ 	.byte	0x04, 0x05
        /*0042*/ 	.short	(.L_7000 - .L_6999)
.L_6999:
        /*0044*/ 	.word	0x00000080
        /*0048*/ 	.word	0x00000001
        /*004c*/ 	.word	0x00000001


	//----- nvinfo : EIATTR_CRS_STACK_SIZE
	.align		4
.L_7000:
        /*0050*/ 	.byte	0x04, 0x1e
        /*0052*/ 	.short	(.L_7002 - .L_7001)
.L_7001:
        /*0054*/ 	.word	0x00000000


	//----- nvinfo : EIATTR_CBANK_PARAM_SIZE
	.align		4
.L_7002:
        /*0058*/ 	.byte	0x03, 0x19
        /*005a*/ 	.short	0x0220


	//----- nvinfo : EIATTR_PARAM_CBANK
	.align		4
        /*005c*/ 	.byte	0x04, 0x0a
        /*005e*/ 	.short	(.L_7004 - .L_7003)
	.align		4
.L_7003:
        /*0060*/ 	.word	index@(.nv.constant0._ZN2at6native18elementwise_kernelILi128ELi4EZNS0_22gpu_kernel_impl_nocastINS0_13AUnaryFunctorIssbZZZNS0_22logical_or_kernel_cudaERNS_14TensorIteratorEENKUlvE0_clEvENKUlvE3_clEvEUlssE_EEEEvRNS_18TensorIteratorBaseERKT_EUliE_EEviT1_)
        /*0064*/ 	.short	0x0210
        /*0066*/ 	.short	0x0220


	//----- nvinfo : EIATTR_SW_WAR
	.align		4
.L_7004:
        /*0068*/ 	.byte	0x04, 0x36
        /*006a*/ 	.short	(.L_7006 - .L_7005)
.L_7005:
        /*006c*/ 	.word	0x00000008
.L_7006:


//--------------------- .nv.info._ZN2at6native27unrolled_elementwise_kernelINS0_13AUnaryFunctorIssbZZZNS0_22logical_or_kernel_cudaERNS_14TensorIteratorEENKUlvE0_clEvENKUlvE3_clEvEUlssE_EESt5arrayIPcLm2EELi4E23TrivialOffsetCalculatorILi1EjESD_NS0_6memory15LoadWithoutCastENSE_16StoreWithoutCastEEEviT_T0_T2_T3_T4_T5_ --------------------------
	.section	.nv.info._ZN2at6native27unrolled_elementwise_kernelINS0_13AUnaryFunctorIssbZZZNS0_22logical_or_kernel_cudaERNS_14TensorIteratorEENKUlvE0_clEvENKUlvE3_clEvEUlssE_EESt5arrayIPcLm2EELi4E23TrivialOffsetCalculatorILi1EjESD_NS0_6memory15LoadWithoutCastENSE_16StoreWithoutCastEEEviT_T0_T2_T3_T4_T5_,"",@"SHT_CUDA_INFO"
	.sectionflags	@""
	.align	4


	//----- nvinfo : EIATTR_CUDA_API_VERSION
	.align		4
        /*0000*/ 	.byte	0x04, 0x37
        /*0002*/ 	.short	(.L_7008 - .L_7007)
.L_7007:
        /*0004*/ 	.word	0x00000082


	//----- nvinfo : EIATTR_KPARAM_INFO
	.align		4
.L_7008:
        /*0008*/ 	.byte	0x04, 0x17
        /*000a*/ 	.short	(.L_7010 - .L_7009)
.L_7009:
        /*000c*/ 	.word	0x00000000
        /*0010*/ 	.short	0x0006
        /*0012*/ 	.short	0x001b
        /*0014*/ 	.byte	0x00, 0xf0, 0x05, 0x00


	//----- nvinfo : EIATTR_KPARAM_INFO
	.align		4
.L_7010:
        /*0018*/ 	.byte	0x04, 0x17
        /*001a*/ 	.short	(.L_7012 - .L_7011)
.L_7011:
        /*001c*/ 	.word	0x00000000
        /*0020*/ 	.short	0x0005
        /*0022*/ 	.short	0x001a
        /*0024*/ 	.byte	0x00, 0xf0, 0x05, 0x00


	//----- nvinfo : EIATTR_KPARAM_INFO
	.align		4
.L_7012:
        /*0028*/ 	.byte	0x04, 0x17
        /*002a*/ 	.short	(.L_7014 - .L_7013)
.L_7013:
        /*002c*/ 	.word	0x00000000
        /*0030*/ 	.short	0x0004
        /*0032*/ 	.short	0x0019
        /*0034*/ 	.byte	0x00, 0xf0, 0x05, 0x00


	//----- nvinfo : EIATTR_KPARAM_INFO
	.align		4
.L_7014:
        /*0038*/ 	.byte	0x04, 0x17
        /*003a*/ 	.short	(.L_7016 - .L_7015)
.L_7015:
        /*003c*/ 	.word	0x00000000
        /*0040*/ 	.short	0x0003
        /*0042*/ 	.short	0x0018
        /*0044*/ 	.byte	0x00, 0xf0, 0x05, 0x00


	//----- nvinfo : EIATTR_KPARAM_INFO
	.align		4
.L_7016:
        /*0048*/ 	.byte	0x04, 0x17
        /*004a*/ 	.short	(.L_7018 - .L_7017)
.L_7017:
        /*004c*/ 	.word	0x00000000
        /*0050*/ 	.short	0x0002
        /*0052*/ 	.short	0x0008
        /*0054*/ 	.byte	0x00, 0xf0, 0x41, 0x00


	//----- nvinfo : EIATTR_KPARAM_INFO
	.align		4
.L_7018:
        /*0058*/ 	.byte	0x04, 0x17
        /*005a*/ 	.short	(.L_7020 - .L_7019)
.L_7019:
        /*005c*/ 	.word	0x00000000
        /*0060*/ 	.short	0x0001
        /*0062*/ 	.short	0x0004
        /*0064*/ 	.byte	0x00, 0xf0, 0x11, 0x00


	//----- nvinfo : EIATTR_KPARAM_INFO
	.align		4
.L_7020:
        /*0068*/ 	.byte	0x04, 0x17
        /*006a*/ 	.short	(.L_7022 - .L_7021)
.L_7021:
        /*006c*/ 	.word	0x00000000
        /*0070*/ 	.short	0x0000
        /*0072*/ 	.short	0x0000
        /*0074*/ 	.byte	0x00, 0xf0, 0x11, 0x00


	//----- nvinfo : EIATTR_SPARSE_MMA_MASK
	.align		4
.L_7022:
        /*0078*/ 	.byte	0x03, 0x50
        /*007a*/ 	.short	0x0000


	//----- nvinfo : EIATTR_MAXREG_COUNT
	.align		4
        /*007c*/ 	.byte	0x03, 0x1b
        /*007e*/ 	.short	0x00ff


	//----- nvinfo : EIATTR_MERCURY_ISA_VERSION
	.align		4
        /*0080*/ 	.byte	0x03, 0x5f
        /*0082*/ 	.short	0x0101


	//----- nvinfo : EIATTR_EXIT_INSTR_OFFSETS
	.align		4
        /*0084*/ 	.byte	0x04, 0x1c
        /*0086*/ 	.short	(.L_7024 - .L_7023)


	//   ....[0]....
.L_7023:
        /*0088*/ 	.word	0x000004b0


	//   ....[1]....
        /*008c*/ 	.word	0x00000540


	//----- nvinfo : EIATTR_MAX_THREADS
	.align		4
.L_7024:
        /*0090*/ 	.byte	0x04, 0x05
        /*0092*/ 	.short	(.L_7026 - .L_7025)
.L_7025:
        /*0094*/ 	.word	0x00000080
        /*0098*/ 	.word	0x00000001
        /*009c*/ 	.word	0x00000001


	//----- nvinfo : EIATTR_CRS_STACK_SIZE
	.align		4
.L_7026:
        /*00a0*/ 	.byte	0x04, 0x1e
        /*00a2*/ 	.short	(.L_7028 - .L_7027)
.L_7027:
        /*00a4*/ 	.word	0x00000000


	//----- nvinfo : EIATTR_CBANK_PARAM_SIZE
	.align		4
.L_7028:
        /*00a8*/ 	.byte	0x03, 0x19
        /*00aa*/ 	.short	0x001c


	//----- nvinfo : EIATTR_PARAM_CBANK
	.align		4
        /*00ac*/ 	.byte	0x04, 0x0a
        /*00ae*/ 	.short	(.L_7030 - .L_7029)
	.align		4
.L_7029:
        /*00b0*/ 	.word	index@(.nv.constant0._ZN2at6native27unrolled_elementwise_kernelINS0_13AUnaryFunctorIssbZZZNS0_22logical_or_kernel_cudaERNS_14TensorIteratorEENKUlvE0_clEvENKUlvE3_clEvEUlssE_EESt5arrayIPcLm2EELi4E23TrivialOffsetCalculatorILi1EjESD_NS0_6memory15LoadWithoutCastENSE_16StoreWithoutCastEEEviT_T0_T2_T3_T4_T5_)
        /*00b4*/ 	.short	0x0210
        /*00b6*/ 	.short	0x001c


	//----- nvinfo : EIATTR_SW_WAR
	.align		4
.L_7030:
        /*00b8*/ 	.byte	0x04, 0x36
        /*00ba*/ 	.short	(.L_7032 - .L_7031)
.L_7031:
        /*00bc*/ 	.word	0x00000008
.L_7032:


//--------------------- .nv.info._ZN2at6native29vectorized_elementwise_kernelILi2ENS0_13AUnaryFunctorIssbZZZNS0_22logical_or_kernel_cudaERNS_14TensorIteratorEENKUlvE0_clEvENKUlvE3_clEvEUlssE_EESt5arrayIPcLm2EEEEviT0_T1_ --------------------------
	.section	.nv.info._ZN2at6native29vectorized_elementwise_kernelILi2ENS0_13AUnaryFunctorIssbZZZNS0_22logical_or_kernel_cudaERNS_14TensorIteratorEENKUlvE0_clEvENKUlvE3_clEvEUlssE_EESt5arrayIPcLm2EEEEviT0_T1_,"",@"SHT_CUDA_INFO"
	.sectionflags	@""
	.align	4


	//----- nvinfo : EIATTR_CUDA_API_VERSION
	.align		4
        /*0000*/ 	.byte	0x04, 0x37
        /*0002*/ 	.short	(.L_7034 - .L_7033)
.L_7033:
        /*0004*/ 	.word	0x00000082


	//----- nvinfo : EIATTR_KPARAM_INFO
	.align		4
.L_7034:
        /*0008*/ 	.byte	0x04, 0x17
        /*000a*/ 	.short	(.L_7036 - .L_7035)
.L_7035:
        /*000c*/ 	.word	0x00000000
        /*0010*/ 	.short	0x0002
        /*0012*/ 	.short	0x0008
        /*0014*/ 	.byte	0x00, 0xf0, 0x41, 0x00


	//----- nvinfo : EIATTR_KPARAM_INFO
	.align		4
.L_7036:
        /*0018*/ 	.byte	0x04, 0x17
        /*001a*/ 	.short	(.L_7038 - .L_7037)
.L_7037:
        /*001c*/ 	.word	0x00000000
        /*0020*/ 	.short	0x0001
        /*0022*/ 	.short	0x0004
        /*0024*/ 	.byte	0x00, 0xf0, 0x11, 0x00


	//----- nvinfo : EIATTR_KPARAM_INFO
	.align		4
.L_7038:
        /*0028*/ 	.byte	0x04, 0x17
        /*002a*/ 	.short	(.L_7040 - .L_7039)
.L_7039:
        /*002c*/ 	.word	0x00000000
        /*0030*/ 	.short	0x0000
        /*0032*/ 	.short	0x0000
        /*0034*/ 	.byte	0x00, 0xf0, 0x11, 0x00


	//----- nvinfo : EIATTR_SPARSE_MMA_MASK
	.align		4
.L_7040:
        /*0038*/ 	.byte	0x03, 0x50
        /*003a*/ 	.short	0x0000


	//----- nvinfo : EIATTR_MAXREG_COUNT
	.align		4
        /*003c*/ 	.byte	0x03, 0x1b
        /*003e*/ 	.short	0x00ff


	//----- nvinfo : EIATTR_MERCURY_ISA_VERSION
	.align		4
        /*0040*/ 	.byte	0x03, 0x5f
        /*0042*/ 	.short	0x0101


	//----- nvinfo : EIATTR_EXIT_INSTR_OFFSETS
	.align		4
        /*0044*/ 	.byte	0x04, 0x1c
        /*0046*/ 	.short	(.L_7042 - .L_7041)


	//   ....[0]....
.L_7041:
        /*0048*/ 	.word	0x00000460


	//   ....[1]....
        /*004c*/ 	.word	0x00000dd0


	//   ....[2]....
        /*0050*/ 	.word	0x00000e60


	//----- nvinfo : EIATTR_MAX_THREADS
	.align		4
.L_7042:
        /*0054*/ 	.byte	0x04, 0x05
        /*0056*/ 	.short	(.L_7044 - .L_7043)
.L_7043:
        /*0058*/ 	.word	0x00000080
        /*005c*/ 	.word	0x00000001
        /*0060*/ 	.word	0x00000001


	//----- nvinfo : EIATTR_CRS_STACK_SIZE
	.align		4
.L_7044:
        /*0064*/ 	.byte	0x04, 0x1e
        /*0066*/ 	.short	(.L_7046 - .L_7045)
.L_7045:
        /*0068*/ 	.word	0x00000000


	//----- nvinfo : EIATTR_CBANK_PARAM_SIZE
	.align		4
.L_7046:
        /*006c*/ 	.byte	0x03, 0x19
        /*006e*/ 	.short	0x0018


	//----- nvinfo : EIATTR_PARAM_CBANK
	.align		4
        /*0070*/ 	.byte	0x04, 0x0a
        /*0072*/ 	.short	(.L_7048 - .L_7047)
	.align		4
.L_7047:
        /*0074*/ 	.word	index@(.nv.constant0._ZN2at6native29vectorized_elementwise_kernelILi2ENS0_13AUnaryFunctorIssbZZZNS0_22logical_or_kernel_cudaERNS_14TensorIteratorEENKUlvE0_clEvENKUlvE3_clEvEUlssE_EESt5arrayIPcLm2EEEEviT0_T1_)
        /*0078*/ 	.short	0x0210
        /*007a*/ 	.short	0x0018


	//----- nvinfo : EIATTR_SW_WAR
	.align		4
.L_7048:
        /*007c*/ 	.byte	0x04, 0x36
        /*007e*/ 	.short	(.L_7050 - .L_7049)
.L_7049:
        /*0080*/ 	.word	0x00000008
.L_7050:


//--------------------- .nv.info._ZN2at6native29vectorized_elementwise_kernelILi4ENS0_13AUnaryFunctorIssbZZZNS0_22logical_or_kernel_cudaERNS_14TensorIteratorEENKUlvE0_clEvENKUlvE3_clEvEUlssE_EESt5arrayIPcLm2EEEEviT0_T1_ --------------------------
	.section	.nv.info._ZN2at6native29vectorized_elementwise_kernelILi4ENS0_13AUnaryFunctorIssbZZZNS0_22logical_or_kernel_cudaERNS_14TensorIteratorEENKUlvE0_clEvENKUlvE3_clEvEUlssE_EESt5arrayIPcLm2EEEEviT0_T1_,"",@"SHT_CUDA_INFO"
	.sectionflags	@""
	.align	4


	//----- nvinfo : EIATTR_CUDA_API_VERSION
	.align		4
        /*0000*/ 	.byte	0x04, 0x37
        /*0002*/ 	.short	(.L_7052 - .L_7051)
.L_7051:
        /*0004*/ 	.word	0x00000082


	//----- nvinfo : EIATTR_KPARAM_INFO
	.align		4
.L_7052:
        /*0008*/ 	.byte	0x04, 0x17
        /*000a*/ 	.short	(.L_7054 - .L_7053)
.L_7053:
        /*000c*/ 	.word	0x00000000
        /*0010*/ 	.short	0x0002
        /*0012*/ 	.short	0x0008
        /*0014*/ 	.byte	0x00, 0xf0, 0x41, 0x00


	//----- nvinfo : EIATTR_KPARAM_INFO
	.align		4
.L_7054:
        /*0018*/ 	.byte	0x04, 0x17
        /*001a*/ 	.short	(.L_7056 - .L_7055)
.L_7055:
        /*001c*/ 	.word	0x00000000
        /*0020*/ 	.short	0x0001
        /*0022*/ 	.short	0x0004
        /*0024*/ 	.byte	0x00, 0xf0, 0x11, 0x00


	//----- nvinfo : EIATTR_KPARAM_INFO
	.align		4
.L_7056:
        /*0028*/ 	.byte	0x04, 0x17
        /*002a*/ 	.short	(.L_7058 - .L_7057)
.L_7057:
        /*002c*/ 	.word	0x00000000
        /*0030*/ 	.short	0x0000
        /*0032*/ 	.short	0x0000
        /*0034*/ 	.byte	0x00, 0xf0, 0x11, 0x00


	//----- nvinfo : EIATTR_SPARSE_MMA_MASK
	.align		4
.L_7058:
        /*0038*/ 	.byte	0x03, 0x50
        /*003a*/ 	.short	0x0000


	//----- nvinfo : EIATTR_MAXREG_COUNT
	.align		4
        /*003c*/ 	.byte	0x03, 0x1b
        /*003e*/ 	.short	0x00ff


	//----- nvinfo : EIATTR_MERCURY_ISA_VERSION
	.align		4
        /*0040*/ 	.byte	0x03, 0x5f
        /*0042*/ 	.short	0x0101


	//----- nvinfo : EIATTR_EXIT_INSTR_OFFSETS
	.align		4
        /*0044*/ 	.byte	0x04, 0x1c
        /*0046*/ 	.short	(.L_7060 - .L_7059)


	//   ....[0]....
.L_7059:
        /*0048*/ 	.word	0x00000420


	//   ....[1]....
        /*004c*/ 	.word	0x00000d90


	//   ....[2]....
        /*0050*/ 	.word	0x00000e20


	//----- nvinfo : EIATTR_MAX_THREADS
	.align		4
.L_7060:
        /*0054*/ 	.byte	0x04, 0x05
        /*0056*/ 	.short	(.L_7062 - .L_7061)
.L_7061:
        /*0058*/ 	.word	0x00000080
        /*005c*/ 	.word	0x00000001
        /*0060*/ 	.word	0x00000001


	//----- nvinfo : EIATTR_CRS_STACK_SIZE
	.align		4
.L_7062:
        /*0064*/ 	.byte	0x04, 0x1e
        /*0066*/ 	.short	(.L_7064 - .L_7063)
.L_7063:
        /*0068*/ 	.word	0x00000000


	//----- nvinfo : EIATTR_CBANK_PARAM_SIZE
	.align		4
.L_7064:
        /*006c*/ 	.byte	0x03, 0x19
        /*006e*/ 	.short	0x0018


	//----- nvinfo : EIATTR_PARAM_CBANK
	.align		4
        /*0070*/ 	.byte	0x04, 0x0a
        /*0072*/ 	.short	(.L_7066 - .L_7065)
	.align		4
.L_7065:
        /*0074*/ 	.word	index@(.nv.constant0._ZN2at6native29vectorized_elementwise_kernelILi4ENS0_13AUnaryFunctorIssbZZZNS0_22logical_or_kernel_cudaERNS_14TensorIteratorEENKUlvE0_clEvENKUlvE3_clEvEUlssE_EESt5arrayIPcLm2EEEEviT0_T1_)
        /*0078*/ 	.short	0x0210
        /*007a*/ 	.short	0x0018


	//----- nvinfo : EIATTR_SW_WAR
	.align		4
.L_7066:
        /*007c*/ 	.byte	0x04, 0x36
        /*007e*/ 	.short	(.L_7068 - .L_7067)
.L_7067:
        /*0080*/ 	.word	0x00000008
.L_7068:


//--------------------- .nv.info._ZN2at6native29vectorized_elementwise_kernelILi8ENS0_13AUnaryFunctorIssbZZZNS0_22logical_or_kernel_cudaERNS_14TensorIteratorEENKUlvE0_clEvENKUlvE3_clEvEUlssE_EESt5arrayIPcLm2EEEEviT0_T1_ --------------------------
	.section	.nv.info._ZN2at6native29vectorized_elementwise_kernelILi8ENS0_13AUnaryFunctorIssbZZZNS0_22logical_or_kernel_cudaERNS_14TensorIteratorEENKUlvE0_clEvENKUlvE3_clEvEUlssE_EESt5arrayIPcLm2EEEEviT0_T1_,"",@"SHT_CUDA_INFO"
	.sectionflags	@""
	.align	4


	//----- nvinfo : EIATTR_CUDA_API_VERSION
	.align		4
        /*0000*/ 	.byte	0x04, 0x37
        /*0002*/ 	.short	(.L_7070 - .L_7069)
.L_7069:
        /*0004*/ 	.word	0x00000082


	//----- nvinfo : EIATTR_KPARAM_INFO
	.align		4
.L_7070:
        /*0008*/ 	.byte	0x04, 0x17
        /*000a*/ 	.short	(.L_7072 - .L_7071)
.L_7071:
        /*000c*/ 	.word	0x00000000
        /*0010*/ 	.short	0x0002
        /*0012*/ 	.short	0x0008
        /*0014*/ 	.byte	0x00, 0xf0, 0x41, 0x00


	//----- nvinfo : EIATTR_KPARAM_INFO
	.align		4
.L_7072:
        /*0018*/ 	.byte	0x04, 0x17
        /*001a*/ 	.short	(.L_7074 - .L_7073)
.L_7073:
        /*001c*/ 	.word	0x00000000
        /*0020*/ 	.short	0x0001
        /*0022*/ 	.short	0x0004
        /*0024*/ 	.byte	0x00, 0xf0, 0x11, 0x00


	//----- nvinfo : EIATTR_KPARAM_INFO
	.align		4
.L_7074:
        /*0028*/ 	.byte	0x04, 0x17
        /*002a*/ 	.short	(.L_7076 - .L_7075)
.L_7075:
        /*002c*/ 	.word	0x00000000
        /*0030*/ 	.short	0x0000
        /*0032*/ 	.short	0x0000
        /*0034*/ 	.byte	0x00, 0xf0, 0x11, 0x00


	//----- nvinfo : EIATTR_SPARSE_MMA_MASK
	.align		4
.L_7076:
        /*0038*/ 	.byte	0x03, 0x50
        /*003a*/ 	.short	0x0000


	//----- nvinfo : EIATTR_MAXREG_COUNT
	.align		4
        /*003c*/ 	.byte	0x03, 0x1b
        /*003e*/ 	.short	0x00ff


	//----- nvinfo : EIATTR_MERCURY_ISA_VERSION
	.align		4
        /*0040*/ 	.byte	0x03, 0x5f
        /*0042*/ 	.short	0x0101


	//----- nvinfo : EIATTR_EXIT_INSTR_OFFSETS
	.align		4
        /*0044*/ 	.byte	0x04, 0x1c
        /*0046*/ 	.short	(.L_7078 - .L_7077)


	//   ....[0]....
.L_7077:
        /*0048*/ 	.word	0x00000430


	//   ....[1]....
        /*004c*/ 	.word	0x00000da0


	//   ....[2]....
        /*0050*/ 	.word	0x00000e30


	//----- nvinfo : EIATTR_MAX_THREADS
	.align		4
.L_7078:
        /*0054*/ 	.byte	0x04, 0x05
        /*0056*/ 	.short	(.L_7080 - .L_7079)
.L_7079:
        /*0058*/ 	.word	0x00000080
        /*005c*/ 	.word	0x00000001
        /*0060*/ 	.word	0x00000001


	//----- nvinfo : EIATTR_CRS_STACK_SIZE
	.align		4
.L_7080:
        /*0064*/ 	.byte	0x04, 0x1e
        /*0066*/ 	.short	(.L_7082 - .L_7081)
.L_7081:
        /*0068*/ 	.word	0x00000000


	//----- nvinfo : EIATTR_CBANK_PARAM_SIZE
	.align		4
.L_7082:
        /*006c*/ 	.byte	0x03, 0x19
        /*006e*/ 	.short	0x0018


	//----- nvinfo : EIATTR_PARAM_CBANK
	.align		4
        /*0070*/ 	.byte	0x04, 0x0a
        /*0072*/ 	.short	(.L_7084 - .L_7083)
	.align		4
.L_7083:
        /*0074*/ 	.word	index@(.nv.constant0._ZN2at6native29vectorized_elementwise_kernelILi8ENS0_13AUnaryFunctorIssbZZZNS0_22logical_or_kernel_cudaERNS_14TensorIteratorEENKUlvE0_clEvENKUlvE3_clEvEUlssE_EESt5arrayIPcLm2EEEEviT0_T1_)
        /*0078*/ 	.short	0x0210
        /*007a*/ 	.short	0x0018


	//----- nvinfo : EIATTR_SW_WAR
	.align		4
.L_7084:
        /*007c*/ 	.byte	0x04, 0x36
        /*007e*/ 	.short	(.L_7086 - .L_7085)
.L_7085:
        /*0080*/ 	.word	0x00000008
.L_7086:


//--------------------- .nv.info._ZN2at6native18elementwise_kernelILi128ELi4EZNS0_15gpu_kernel_implINS0_13BinaryFunctorIssbZZZNS0_22logical_or_kernel_cudaERNS_14TensorIteratorEENKUlvE0_clEvENKUlvE3_clEvEUlssE_EEEEvRNS_18TensorIteratorBaseERKT_EUliE_EEviT1_ --------------------------
	.section	.nv.info._ZN2at6native18elementwise_kernelILi128ELi4EZNS0_15gpu_kernel_implINS0_13BinaryFunctorIssbZZZNS0_22logical_or_kernel_cudaERNS_14TensorIteratorEENKUlvE0_clEvENKUlvE3_clEvEUlssE_EEEEvRNS_18TensorIteratorBaseERKT_EUliE_EEviT1_,"",@"SHT_CUDA_INFO"
	.sectionflags	@""
	.align	4


	//----- nvinfo : EIATTR_CUDA_API_VERSION
	.align		4
        /*0000*/ 	.byte	0x04, 0x37
        /*0002*/ 	.short	(.L_7088 - .L_7087)
.L_7087:
        /*0004*/ 	.word	0x00000082


	//----- nvinfo : EIATTR_KPARAM_INFO
	.align		4
.L_7088:
        /*0008*/ 	.byte	0x04, 0x17
        /*000a*/ 	.short	(.L_7090 - .L_7089)
.L_7089:
        /*000c*/ 	.word	0x00000000
        /*0010*/ 	.short	0x0001
        /*0012*/ 	.short	0x0008
        /*0014*/ 	.byte	0x00, 0xf0, 0x21, 0x0a


	//----- nvinfo : EIATTR_KPARAM_INFO
	.align		4
.L_7090:
        /*0018*/ 	.byte	0x04, 0x17
        /*001a*/ 	.short	(.L_7092 - .L_7091)
.L_7091:
        /*001c*/ 	.word	0x00000000
        /*0020*/ 	.short	0x0000
        /*0022*/ 	.short	0x0000
        /*0024*/ 	.byte	0x00, 0xf0, 0x11, 0x00


	//----- nvinfo : EIATTR_SPARSE_MMA_MASK
	.align		4
.L_7092:
        /*0028*/ 	.byte	0x03, 0x50
        /*002a*/ 	.short	0x0000


	//----- nvinfo : EIATTR_MAXREG_COUNT
	.align		4
        /*002c*/ 	.byte	0x03, 0x1b
        /*002e*/ 	.short	0x0080


	//----- nvinfo : EIATTR_EXTERNS
	.align		4
        /*0030*/ 	.byte	0x04, 0x0f
        /*0032*/ 	.short	(.L_7094 - .L_7093)


	//   ....[0]....
	.align		4
.L_7093:
        /*0034*/ 	.word	index@(__assertfail)


	//----- nvinfo : EIATTR_MERCURY_ISA_VERSION
	.align		4
.L_7094:
        /*0038*/ 	.byte	0x03, 0x5f
        /*003a*/ 	.short	0x0101


	//----- nvinfo : EIATTR_SYSCALL_OFFSETS
	.align		4
        /*003c*/ 	.byte	0x04, 0x46
        /*003e*/ 	.short	(.L_7096 - .L_7095)


	//   ....[0]....
.L_7095:
        /*0040*/ 	.word	0x00002520


	//   ....[1]....
        /*0044*/ 	.word	0x000033a0


	//   ....[2]....
        /*0048*/ 	.word	0x00004130


	//   ....[3]....
        /*004c*/ 	.word	0x00006690


	//   ....[4]....
        /*0050*/ 	.word	0x00007510


	//   ....[5]....
        /*0054*/ 	.word	0x00008290


	//   ....[6]....
        /*0058*/ 	.word	0x0000a7d0


	//   ....[7]....
        /*005c*/ 	.word	0x0000b650


	//   ....[8]....
        /*0060*/ 	.word	0x0000c3d0


	//   ....[9]....
        /*0064*/ 	.word	0x0000e900


	//   ....[10]....
        /*0068*/ 	.word	0x0000f780


	//   ....[11]....
        /*006c*/ 	.word	0x00010500


	//----- nvinfo : EIATTR_EXIT_INSTR_OFFSETS
	.align		4
.L_7096:
        /*0070*/ 	.byte	0x04, 0x1c
        /*0072*/ 	.short	(.L_7098 - .L_7097)


	//   ....[0]....
.L_7097:
        /*0074*/ 	.word	0x0000c480


	//   ....[1]....
        /*0078*/ 	.word	0x0000f8f0


	//   ....[2]....
        /*007c*/ 	.word	0x0000f910


	//   ....[3]....
        /*0080*/ 	.word	0x0000f9a0


	//   ....[4]....
        /*0084*/ 	.word	0x0000f9c0


	//   ....[5]....
        /*0088*/ 	.word	0x0000f9e0


	//   ....[6]....
        /*008c*/ 	.word	0x0000fa70


	//   ....[7]....
        /*0090*/ 	.word	0x0000fab0


	//   ....[8]....
        /*0094*/ 	.word	0x0000fb50


	//   ....[9]....
        /*0098*/ 	.word	0x0000fba0


	//   ....[10]....
        /*009c*/ 	.word	0x0000fbe0


	//   ....[11]....
        /*00a0*/ 	.word	0x0000fc80


	//   ....[12]....
        /*00a4*/ 	.word	0x0000fcd0


	//   ....[13]....
        /*00a8*/ 	.word	0x0000fe20


	//   ....[14]....
        /*00ac*/ 	.word	0x0000fec0


	//   ....[15]....
        /*00b0*/ 	.word	0x0000ff00


	//   ....[16]....
        /*00b4*/ 	.word	0x0000ff50


	//   ....[17]....
        /*00b8*/ 	.word	0x0000ff90


	//   ....[18]....
        /*00bc*/ 	.word	0x00010030


	//   ....[19]....
        /*00c0*/ 	.word	0x00010170


	//   ....[20]....
        /*00c4*/ 	.word	0x000102b0


	//   ....[21]....
        /*00c8*/ 	.word	0x00010400


	//   ....[22]....
        /*00cc*/ 	.word	0x00010510


	//   ....[23]....
        /*00d0*/ 	.word	0x00010540


	//   ....[24]....
        /*00d4*/ 	.word	0x00010560


	//----- nvinfo : EIATTR_MAX_THREADS
	.align		4
.L_7098:
        /*00d8*/ 	.byte	0x04, 0x05
        /*00da*/ 	.short	(.L_7100 - .L_7099)
.L_7099:
        /*00dc*/ 	.word	0x00000080
        /*00e0*/ 	.word	0x00000001
        /*00e4*/ 	.word	0x00000001


	//----- nvinfo : EIATTR_CRS_STACK_SIZE
	.align		4
.L_7100:
        /*00e8*/ 	.byte	0x04, 0x1e
        /*00ea*/ 	.short	(.L_7102 - .L_7101)
.L_7101:
        /*00ec*/ 	.word	0x00000000


	//----- nvinfo : EIATTR_CBANK_PARAM_SIZE
	.align		4
.L_7102:
        /*00f0*/ 	.byte	0x03, 0x19
        /*00f2*/ 	.short	0x0290


	//----- nvinfo : EIATTR_PARAM_CBANK
	.align		4
        /*00f4*/ 	.byte	0x04, 0x0a
        /*00f6*/ 	.short	(.L_7104 - .L_7103)
	.align		4
.L_7103:
        /*00f8*/ 	.word	index@(.nv.constant0._ZN2at6native18elementwise_kernelILi128ELi4EZNS0_15gpu_kernel_implINS0_13BinaryFunctorIssbZZZNS0_22logical_or_kernel_cudaERNS_14TensorIteratorEENKUlvE0_clEvENKUlvE3_clEvEUlssE_EEEEvRNS_18TensorIteratorBaseERKT_EUliE_EEviT1_)
        /*00fc*/ 	.short	0x0210
        /*00fe*/ 	.short	0x0290


	//----- nvinfo : EIATTR_SW_WAR
	.align		4
.L_7104:
        /*0100*/ 	.byte	0x04, 0x36
        /*0102*/ 	.short	(.L_7106 - .L_7105)
.L_7105:
        /*0104*/ 	.word	0x00000008
.L_7106:


//--------------------- .nv.info._ZN2at6native27unrolled_elementwise_kernelINS0_13BinaryFunctorIssbZZZNS0_22logical_or_kernel_cudaERNS_14TensorIteratorEENKUlvE0_clEvENKUlvE3_clEvEUlssE_EESt5arrayIPcLm3EELi4E23TrivialOffsetCalculatorILi2EjESC_ILi1EjENS0_6memory12LoadWithCastILi2EEENSF_13StoreWithCastILi1EEEEEviT_T0_T2_T3_T4_T5_ --------------------------
	.section	.nv.info._ZN2at6native27unrolled_elementwise_kernelINS0_13BinaryFunctorIssbZZZNS0_22logical_or_kernel_cudaERNS_14TensorIteratorEENKUlvE0_clEvENKUlvE3_clEvEUlssE_EESt5arrayIPcLm3EELi4E23TrivialOffsetCalculatorILi2EjESC_ILi1EjENS0_6memory12LoadWithCastILi2EEENSF_13StoreWithCastILi1EEEEEviT_T0_T2_T3_T4_T5_,"",@"SHT_CUDA_INFO"
	.sectionflags	@""
	.align	4


	//----- nvinfo : EIATTR_CUDA_API_VERSION
	.align		4
        /*0000*/ 	.byte	0x04, 0x37
        /*0002*/ 	.short	(.L_7108 - .L_7107)
.L_7107:
        /*0004*/ 	.word	0x00000082


	//----- nvinfo : EIATTR_KPARAM_INFO
	.align		4
.L_7108:
        /*0008*/ 	.byte	0x04, 0x17
        /*000a*/ 	.short	(.L_7110 - .L_7109)
.L_7109:
        /*000c*/ 	.word	0x00000000
        /*0010*/ 	.short	0x0006
        /*0012*/ 	.short	0x0030
        /*0014*/ 	.byte	0x00, 0xf0, 0x21, 0x00


	//----- nvinfo : EIATTR_KPARAM_INFO
	.align		4
.L_7110:
        /*0018*/ 	.byte	0x04, 0x17
        /*001a*/ 	.short	(.L_7112 - .L_7111)
.L_7111:
        /*001c*/ 	.word	0x00000000
        /*0020*/ 	.short	0x0005
        /*0022*/ 	.short	0x0024
        /*0024*/ 	.byte	0x00, 0xf0, 0x31, 0x00


	//----- nvinfo : EIATTR_KPARAM_INFO
	.align		4
.L_7112:
        /*0028*/ 	.byte	0x04, 0x17
        /*002a*/ 	.short	(.L_7114 - .L_7113)
.L_7113:
        /*002c*/ 	.word	0x00000000
        /*0030*/ 	.short	0x0004
        /*0032*/ 	.short	0x0021
        /*0034*/ 	.byte	0x00, 0xf0, 0x05, 0x00


	//----- nvinfo : EIATTR_KPARAM_INFO
	.align		4
.L_7114:
        /*0038*/ 	.byte	0x04, 0x17
        /*003a*/ 	.short	(.L_7116 - .L_7115)
.L_7115:
        /*003c*/ 	.word	0x00000000
        /*0040*/ 	.short	0x0003
        /*0042*/ 	.short	0x0020
        /*0044*/ 	.byte	0x00, 0xf0, 0x05, 0x00


	//----- nvinfo : EIATTR_KPARAM_INFO
	.align		4
.L_7116:
        /*0048*/ 	.byte	0x04, 0x17
        /*004a*/ 	.short	(.L_7118 - .L_7117)
.L_7117:
        /*004c*/ 	.word	0x00000000
        /*0050*/ 	.short	0x0002
        /*0052*/ 	.short	0x0008
        /*0054*/ 	.byte	0x00, 0xf0, 0x61, 0x00


	//----- nvinfo : EIATTR_KPARAM_INFO
	.align		4
.L_7118:
        /*0058*/ 	.byte	0x04, 0x17
        /*005a*/ 	.short	(.L_7120 - .L_7119)
.L_7119:
        /*005c*/ 	.word	0x00000000
        /*0060*/ 	.short	0x0001
        /*0062*/ 	.short	0x0004
        /*0064*/ 	.byte	0x00, 0xf0, 0x05, 0x00


	//----- nvinfo : EIATTR_KPARAM_INFO
	.align		4
.L_7120:
        /*0068*/ 	.byte	0x04, 0x17
        /*006a*/ 	.short	(.L_7122 - .L_7121)
.L_7121:
        /*006c*/ 	.word	0x00000000
        /*0070*/ 	.short	0x0000
        /*0072*/ 	.short	0x0000
        /*0074*/ 	.byte	0x00, 0xf0, 0x11, 0x00


	//----- nvinfo : EIATTR_SPARSE_MMA_MASK
	.align		4
.L_7122:
        /*0078*/ 	.byte	0x03, 0x50
        /*007a*/ 	.short	0x0000


	//----- nvinfo : EIATTR_MAXREG_COUNT
	.align		4
        /*007c*/ 	.byte	0x03, 0x1b
        /*007e*/ 	.short	0x00ff


	//----- nvinfo : EIATTR_EXTERNS
	.align		4
        /*0080*/ 	.byte	0x04, 0x0f
        /*0082*/ 	.short	(.L_7124 - .L_7123)


	//   ....[0]....
	.align		4
.L_7123:
        /*0084*/ 	.word	index@(__assertfail)


	//----- nvinfo : EIATTR_MERCURY_ISA_VERSION
	.align		4
.L_7124:
        /*0088*/ 	.byte	0x03, 0x5f
        /*008a*/ 	.short	0x0101


	//----- nvinfo : EIATTR_SYSCALL_OFFSETS
	.align		4
        /*008c*/ 	.byte	0x04, 0x46
        /*008e*/ 	.short	(.L_7126 - .L_7125)


	//   ....[0]....
.L_7125:
        /*0090*/ 	.word	0x00000f30


	//   ....[1]....
        /*0094*/ 	.word	0x00001dc0


	//   ....[2]....
        /*0098*/ 	.word	0x00002cd0


	//   ....[3]....
        /*009c*/ 	.word	0x00003b60


	//   ....[4]....
        /*00a0*/ 	.word	0x00004a80


	//   ....[5]....
        /*00a4*/ 	.word	0x00005920


	//   ....[6]....
        /*00a8*/ 	.word	0x00006830


	//   ....[7]....
        /*00ac*/ 	.word	0x000076d0


	//   ....[8]....
        /*00b0*/ 	.word	0x000086d0


	//   ....[9]....
        /*00b4*/ 	.word	0x000095a0


	//   ....[10]....
        /*00b8*/ 	.word	0x0000a450


	//   ....[11]....
        /*00bc*/ 	.word	0x0000b300


	//----- nvinfo : EIATTR_EXIT_INSTR_OFFSETS
	.align		4
.L_7126:
        /*00c0*/ 	.byte	0x04, 0x1c
        /*00c2*/ 	.short	(.L_7128 - .L_7127)


	//   ....[0]....
.L_7127:
        /*00c4*/ 	.word	0x0000a4e0


	//   ....[1]....
        /*00c8*/ 	.word	0x0000a610


	//   ....[2]....
        /*00cc*/ 	.word	0x0000a630


	//   ....[3]....
        /*00d0*/ 	.word	0x0000a6c0


	//   ....[4]....
        /*00d4*/ 	.word	0x0000a6e0


	//   ....[5]....
        /*00d8*/ 	.word	0x0000a700


	//   ....[6]....
        /*00dc*/ 	.word	0x0000a790


	//   ....[7]....
        /*00e0*/ 	.word	0x0000a7d0


	//   ....[8]....
        /*00e4*/ 	.word	0x0000a870


	//   ....[9]....
        /*00e8*/ 	.word	0x0000a8c0


	//   ....[10]....
        /*00ec*/ 	.word	0x0000a8f0


	//   ....[11]....
        /*00f0*/ 	.word	0x0000a990


	//   ....[12]....
        /*00f4*/ 	.word	0x0000a9d0


	//   ....[13]....
        /*00f8*/ 	.word	0x0000ab60


	//   ....[14]....
        /*00fc*/ 	.word	0x0000acc0


	//   ....[15]....
        /*0100*/ 	.word	0x0000ad00


	//   ....[16]....
        /*0104*/ 	.word	0x0000ada0


	//   ....[17]....
        /*0108*/ 	.word	0x0000af20


	//   ....[18]....
        /*010c*/ 	.word	0x0000b0a0


	//   ....[19]....
        /*0110*/ 	.word	0x0000b200


	//   ....[20]....
        /*0114*/ 	.word	0x0000b310


	//   ....[21]....
        /*0118*/ 	.word	0x0000b340


	//   ....[22]....
        /*011c*/ 	.word	0x0000b360


	//----- nvinfo : EIATTR_MAX_THREADS
	.align		4
.L_7128:
        /*0120*/ 	.byte	0x04, 0x05
        /*0122*/ 	.short	(.L_7130 - .L_7129)
.L_7129:
        /*0124*/ 	.word	0x00000080
        /*0128*/ 	.word	0x00000001
        /*012c*/ 	.word	0x00000001


	//----- nvinfo : EIATTR_CRS_STACK_SIZE
	.align		4
.L_7130:
        /*0130*/ 	.byte	0x04, 0x1e
        /*0132*/ 	.short	(.L_7132 - .L_7131)
.L_7131:
        /*0134*/ 	.word	0x00000000


	//----- nvinfo : EIATTR_CBANK_PARAM_SIZE
	.align		4
.L_7132:
        /*0138*/ 	.byte	0x03, 0x19
        /*013a*/ 	.short	0x0038


	//----- nvinfo : EIATTR_PARAM_CBANK
	.align		4
        /*013c*/ 	.byte	0x04, 0x0a
        /*013e*/ 	.short	(.L_7134 - .L_7133)
	.align		4
.L_7133:
        /*0140*/ 	.word	index@(.nv.constant0._ZN2at6native27unrolled_elementwise_kernelINS0_13BinaryFunctorIssbZZZNS0_22logical_or_kernel_cudaERNS_14TensorIteratorEENKUlvE0_clEvENKUlvE3_clEvEUlssE_EESt5arrayIPcLm3EELi4E23TrivialOffsetCalculatorILi2EjESC_ILi1EjENS0_6memory12LoadWithCastILi2EEENSF_13StoreWithCastILi1EEEEEviT_T0_T2_T3_T4_T5_)
        /*0144*/ 	.short	0x0210
        /*0146*/ 	.short	0x0038


	//----- nvinfo : EIATTR_SW_WAR
	.align		4
.L_7134:
        /*0148*/ 	.byte	0x04, 0x36
        /*014a*/ 	.short	(.L_7136 - .L_7135)
.L_7135:
        /*014c*/ 	.word	0x00000008
.L_7136:


//--------------------- .nv.info._ZN2at6native18elementwise_kernelILi128ELi4EZNS0_22gpu_kernel_impl_nocastINS0_13BinaryFunctorIssbZZZNS0_22logical_or_kernel_cudaERNS_14TensorIteratorEENKUlvE0_clEvENKUlvE3_clEvEUlssE_EEEEvRNS_18TensorIteratorBaseERKT_EUliE_EEviT1_ --------------------------
	.section	.nv.info._ZN2at6native18elementwise_kernelILi128ELi4EZNS0_22gpu_kernel_impl_nocastINS0_13BinaryFunctorIssbZZZNS0_22logical_or_kernel_cudaERNS_14TensorIteratorEENKUlvE0_clEvENKUlvE3_clEvEUlssE_EEEEvRNS_18TensorIteratorBaseERKT_EUliE_EEviT1_,"",@"SHT_CUDA_INFO"
	.sectionflags	@""
	.align	4


	//----- nvinfo : EIATTR_CUDA_API_VERSION
	.align		4
        /*0000*/ 	.byte	0x04, 0x37
        /*0002*/ 	.short	(.L_7138 - .L_7137)
.L_7137:
        /*0004*/ 	.word	0x00000082


	//----- nvinfo : EIATTR_KPARAM_INFO
	.align		4
.L_7138:
        /*0008*/ 	.byte	0x04, 0x17
        /*000a*/ 	.short	(.L_7140 - .L_7139)
.L_7139:
        /*000c*/ 	.word	0x00000000
        /*0010*/ 	.short	0x0001
        /*0012*/ 	.short	0x0008
        /*0014*/ 	.byte	0x00, 0xf0, 0x21, 0x0a


	//----- nvinfo : EIATTR_KPARAM_INFO
	.align		4
.L_7140:
        /*0018*/ 	.byte	0x04, 0x17
        /*001a*/ 	.short	(.L_7142 - .L_7141)
.L_7141:
        /*001c*/ 	.word	0x00000000
        /*0020*/ 	.short	0x0000
        /*0022*/ 	.short	0x0000
        /*0024*/ 	.byte	0x00, 0xf0, 0x11, 0x00


	//----- nvinfo : EIATTR_SPARSE_MMA_MASK
	.align		4
.L_7142:
        /*0028*/ 	.byte	0x03, 0x50
        /*002a*/ 	.short	0x0000


	//----- nvinfo : EIATTR_MAXREG_COUNT
	.align		4
        /*002c*/ 	.byte	0x03, 0x1b
        /*002e*/ 	.short	0x0080


	//----- nvinfo : EIATTR_MERCURY_ISA_VERSION
	.align		4
        /*0030*/ 	.byte	0x03, 0x5f
        /*0032*/ 	.short	0x0101


	//----- nvinfo : EIATTR_EXIT_INSTR_OFFSETS
	.align		4
        /*0034*/ 	.byte	0x04, 0x1c
        /*0036*/ 	.short	(.L_7144 - .L_7143)


	//   ....[0]....
.L_7143:
        /*0038*/ 	.word	0x00004680


	//   ....[1]....
        /*003c*/ 	.word	0x00005da0


	//----- nvinfo : EIATTR_MAX_THREADS
	.align		4
.L_7144:
        /*0040*/ 	.byte	0x04, 0x05
        /*0042*/ 	.short	(.L_7146 - .L_7145)
.L_7145:
        /*0044*/ 	.word	0x00000080
        /*0048*/ 	.word	0x00000001
        /*004c*/ 	.word	0x00000001


	//----- nvinfo : EIATTR_CRS_STACK_SIZE
	.align		4
.L_7146:
        /*0050*/ 	.byte	0x04, 0x1e
        /*0052*/ 	.short	(.L_7148 - .L_7147)
.L_7147:
        /*0054*/ 	.word	0x00000000


	//----- nvinfo : EIATTR_CBANK_PARAM_SIZE
	.align		4
.L_7148:
        /*0058*/ 	.byte	0x03, 0x19
        /*005a*/ 	.short	0x0290


	//----- nvinfo : EIATTR_PARAM_CBANK
	.align		4
        /*005c*/ 	.byte	0x04, 0x0a
        /*005e*/ 	.short	(.L_7150 - .L_7149)
	.align		4
.L_7149:
        /*0060*/ 	.word	index@(.nv.constant0._ZN2at6native18elementwise_kernelILi128ELi4EZNS0_22gpu_kernel_impl_nocastINS0_13BinaryFunctorIssbZZZNS0_22logical_or_kernel_cudaERNS_14TensorIteratorEENKUlvE0_clEvENKUlvE3_clEvEUlssE_EEEEvRNS_18TensorIteratorBaseERKT_EUliE_EEviT1_)
        /*0064*/ 	.short	0x0210
        /*0066*/ 	.short	0x0290


	//----- nvinfo : EIATTR_SW_WAR
	.align		4
.L_7150:
        /*0068*/ 	.byte	0x04, 0x36
        /*006a*/ 	.short	(.L_7152 - .L_7151)
.L_7151:
        /*006c*/ 	.word	0x00000008
.L_7152:


//--------------------- .nv.info._ZN2at6native27unrolled_elementwise_kernelINS0_13BinaryFunctorIssbZZZNS0_22logical_or_kernel_cudaERNS_14TensorIteratorEENKUlvE0_clEvENKUlvE3_clEvEUlssE_EESt5arrayIPcLm3EELi4E23TrivialOffsetCalculatorILi2EjESC_ILi1EjENS0_6memory15LoadWithoutCastENSF_16StoreWithoutCastEEEviT_T0_T2_T3_T4_T5_ --------------------------
	.section	.nv.info._ZN2at6native27unrolled_elementwise_kernelINS0_13BinaryFunctorIssbZZZNS0_22logical_or_kernel_cudaERNS_14TensorIteratorEENKUlvE0_clEvENKUlvE3_clEvEUlssE_EESt5arrayIPcLm3EELi4E23TrivialOffsetCalculatorILi2EjESC_ILi1EjENS0_6memory15LoadWithoutCastENSF_16StoreWithoutCastEEEviT_T0_T2_T3_T4_T5_,"",@"SHT_CUDA_INFO"
	.sectionflags	@""
	.align	4


	//----- nvinfo : EIATTR_CUDA_API_VERSION
	.align		4
        /*0000*/ 	.byte	0x04, 0x37
        /*0002*/ 	.short	(.L_7154 - .L_7153)
.L_7153:
        /*0004*/ 	.word	0x00000082


	//----- nvinfo : EIATTR_KPARAM_INFO
	.align		4
.L_7154:
        /*0008*/ 	.byte	0x04, 0x17
        /*000a*/ 	.short	(.L_7156 - .L_7155)
.L_7155:
        /*000c*/ 	.word	0x00000000
        /*0010*/ 	.short	0x0006
        /*0012*/ 	.short	0x0023
        /*0014*/ 	.byte	0x00, 0xf0, 0x05, 0x00


	//----- nvinfo : EIATTR_KPARAM_INFO
	.align		4
.L_7156:
        /*0018*/ 	.byte	0x04, 0x17
        /*001a*/ 	.short	(.L_7158 - .L_7157)
.L_7157:
        /*001c*/ 	.word	0x00000000
        /*0020*/ 	.short	0x0005
        /*0022*/ 	.short	0x0022
        /*0024*/ 	.byte	0x00, 0xf0, 0x05, 0x00


	//----- nvinfo : EIATTR_KPARAM_INFO
	.align		4
.L_7158:
        /*0028*/ 	.byte	0x04, 0x17
        /*002a*/ 	.short	(.L_7160 - .L_7159)
.L_7159:
        /*002c*/ 	.word	0x00000000
        /*0030*/ 	.short	0x0004
        /*0032*/ 	.short	0x0021
        /*0034*/ 	.byte	0x00, 0xf0, 0x05, 0x00


	//----- nvinfo : EIATTR_KPARAM_INFO
	.align		4
.L_7160:
        /*0038*/ 	.byte	0x04, 0x17
        /*003a*/ 	.short	(.L_7162 - .L_7161)
.L_7161:
        /*003c*/ 	.word	0x00000000
        /*0040*/ 	.short	0x0003
        /*0042*/ 	.short	0x0020
        /*0044*/ 	.byte	0x00, 0xf0, 0x05, 0x00


	//----- nvinfo : EIATTR_KPARAM_INFO
	.align		4
.L_7162:
        /*0048*/ 	.byte	0x04, 0x17
        /*004a*/ 	.short	(.L_7164 - .L_7163)
.L_7163:
        /*004c*/ 	.word	0x00000000
        /*0050*/ 	.short	0x0002
        /*0052*/ 	.short	0x0008
        /*0054*/ 	.byte	0x00, 0xf0, 0x61, 0x00


	//----- nvinfo : EIATTR_KPARAM_INFO
	.align		4
.L_7164:
        /*0058*/ 	.byte	0x04, 0x17
        /*005a*/ 	.short	(.L_7166 - .L_7165)
.L_7165:
        /*005c*/ 	.word	0x00000000
        /*0060*/ 	.short	0x0001
        /*0062*/ 	.short	0x0004
        /*0064*/ 	.byte	0x00, 0xf0, 0x05, 0x00


	//----- nvinfo : EIATTR_KPARAM_INFO
	.align		4
.L_7166:
        /*0068*/ 	.byte	0x04, 0x17
        /*006a*/ 	.short	(.L_7168 - .L_7167)
.L_7167:
        /*006c*/ 	.word	0x00000000
        /*0070*/ 	.short	0x0000
        /*0072*/ 	.short	0x0000
        /*0074*/ 	.byte	0x00, 0xf0, 0x11, 0x00


	//----- nvinfo : EIATTR_SPARSE_MMA_MASK
	.align		4
.L_7168:
        /*0078*/ 	.byte	0x03, 0x50
        /*007a*/ 	.short	0x0000


	//----- nvinfo : EIATTR_MAXREG_COUNT
	.align		4
        /*007c*/ 	.byte	0x03, 0x1b
        /*007e*/ 	.short	0x00ff


	//----- nvinfo : EIATTR_MERCURY_ISA_VERSION
	.align		4
        /*0080*/ 	.byte	0x03, 0x5f
        /*0082*/ 	.short	0x0101


	//----- nvinfo : EIATTR_EXIT_INSTR_OFFSETS
	.align		4
        /*0084*/ 	.byte	0x04, 0x1c
        /*0086*/ 	.short	(.L_7170 - .L_7169)


	//   ....[0]....
.L_7169:
        /*0088*/ 	.word	0x00000590


	//   ....[1]....
        /*008c*/ 	.word	0x00000620


	//----- nvinfo : EIATTR_MAX_THREADS
	.align		4
.L_7170:
        /*0090*/ 	.byte	0x04, 0x05
        /*0092*/ 	.short	(.L_7172 - .L_7171)
.L_7171:
        /*0094*/ 	.word	0x00000080
        /*0098*/ 	.word	0x00000001
        /*009c*/ 	.word	0x00000001


	//----- nvinfo : EIATTR_CRS_STACK_SIZE
	.align		4
.L_7172:
        /*00a0*/ 	.byte	0x04, 0x1e
        /*00a2*/ 	.short	(.L_7174 - .L_7173)
.L_7173:
        /*00a4*/ 	.word	0x00000000


	//----- nvinfo : EIATTR_CBANK_PARAM_SIZE
	.align		4
.L_7174:
        /*00a8*/ 	.byte	0x03, 0x19
        /*00aa*/ 	.short	0x0024


	//----- nvinfo : EIATTR_PARAM_CBANK
	.align		4
        /*00ac*/ 	.byte	0x04, 0x0a
        /*00ae*/ 	.short	(.L_7176 - .L_7175)
	.align		4
.L_7175:
        /*00b0*/ 	.word	index@(.nv.constant0._ZN2at6native27unrolled_elementwise_kernelINS0_13BinaryFunctorIssbZZZNS0_22logical_or_kernel_cudaERNS_14TensorIteratorEENKUlvE0_clEvENKUlvE3_clEvEUlssE_EESt5arrayIPcLm3EELi4E23TrivialOffsetCalculatorILi2EjESC_ILi1EjENS0_6memory15LoadWithoutCastENSF_16StoreWithoutCastEEEviT_T0_T2_T3_T4_T5_)
        /*00b4*/ 	.short	0x0210
        /*00b6*/ 	.short	0x0024


	//----- nvinfo : EIATTR_SW_WAR
	.align		4
.L_7176:
        /*00b8*/ 	.byte	0x04, 0x36
        /*00ba*/ 	.short	(.L_7178 - .L_7177)
.L_7177:
        /*00bc*/ 	.word	0x00000008
.L_7178:


//--------------------- .nv.info._ZN2at6native29vectorized_elementwise_kernelILi2ENS0_13BinaryFunctorIssbZZZNS0_22logical_or_kernel_cudaERNS_14TensorIteratorEENKUlvE0_clEvENKUlvE3_clEvEUlssE_EESt5arrayIPcLm3EEEEviT0_T1_ --------------------------
	.section	.nv.info._ZN2at6native29vectorized_elementwise_kernelILi2ENS0_13BinaryFunctorIssbZZZNS0_22logical_or_kernel_cudaERNS_14TensorIteratorEENKUlvE0_clEvENKUlvE3_clEvEUlssE_EESt5arrayIPcLm3EEEEviT0_T1_,"",@"SHT_CUDA_INFO"
	.sectionflags	@""
	.align	4


	//----- nvinfo : EIATTR_CUDA_API_VERSION
	.align		4
        /*0000*/ 	.byte	0x04, 0x37
        /*0002*/ 	.short	(.L_7180 - .L_7179)
.L_7179:
        /*0004*/ 	.word	0x00000082


	//----- nvinfo : EIATTR_KPARAM_INFO
	.align		4
.L_7180:
        /*0008*/ 	.byte	0x04, 0x17
        /*000a*/ 	.short	(.L_7182 - .L_7181)
.L_7181:
        /*000c*/ 	.word	0x00000000
        /*0010*/ 	.short	0x0002
        /*0012*/ 	.short	0x0008
        /*0014*/ 	.byte	0x00, 0xf0, 0x61, 0x00


	//----- nvinfo : EIATTR_KPARAM_INFO
	.align		4
.L_7182:
        /*0018*/ 	.byte	0x04, 0x17
        /*001a*/ 	.short	(.L_7184 - .L_7183)
.L_7183:
        /*001c*/ 	.word	0x00000000
        /*0020*/ 	.short	0x0001
        /*0022*/ 	.short	0x0004
        /*0024*/ 	.byte	0x00, 0xf0, 0x05, 0x00


	//----- nvinfo : EIATTR_KPARAM_INFO
	.align		4
.L_7184:
        /*0028*/ 	.byte	0x04, 0x17
        /*002a*/ 	.short	(.L_7186 - .L_7185)
.L_7185:
        /*002c*/ 	.word	0x00000000
        /*0030*/ 	.short	0x0000
        /*0032*/ 	.short	0x0000
        /*0034*/ 	.byte	0x00, 0xf0, 0x11, 0x00


	//----- nvinfo : EIATTR_SPARSE_MMA_MASK
	.align		4
.L_7186:
        /*0038*/ 	.byte	0x03, 0x50
        /*003a*/ 	.short	0x0000


	//----- nvinfo : EIATTR_MAXREG_COUNT
	.align		4
        /*003c*/ 	.byte	0x03, 0x1b
        /*003e*/ 	.short	0x00ff


	//----- nvinfo : EIATTR_MERCURY_ISA_VERSION
	.align		4
        /*0040*/ 	.byte	0x03, 0x5f
        /*0042*/ 	.short	0x0101


	//----- nvinfo : EIATTR_EXIT_INSTR_OFFSETS
	.align		4
        /*0044*/ 	.byte	0x04, 0x1c
        /*0046*/ 	.short	(.L_7188 - .L_7187)


	//   ....[0]....
.L_7187:
        /*0048*/ 	.word	0x00000530


	//   ....[1]....
        /*004c*/ 	.word	0x000010b0


	//   ....[2]....
        /*0050*/ 	.word	0x00001150


	//----- nvinfo : EIATTR_MAX_THREADS
	.align		4
.L_7188:
        /*0054*/ 	.byte	0x04, 0x05
        /*0056*/ 	.short	(.L_7190 - .L_7189)
.L_7189:
        /*0058*/ 	.word	0x00000080
        /*005c*/ 	.word	0x00000001
        /*0060*/ 	.word	0x00000001


	//----- nvinfo : EIATTR_CRS_STACK_SIZE
	.align		4
.L_7190:
        /*0064*/ 	.byte	0x04, 0x1e
        /*0066*/ 	.short	(.L_7192 - .L_7191)
.L_7191:
        /*0068*/ 	.word	0x00000000


	//----- nvinfo : EIATTR_CBANK_PARAM_SIZE
	.align		4
.L_7192:
        /*006c*/ 	.byte	0x03, 0x19
        /*006e*/ 	.short	0x0020


	//----- nvinfo : EIATTR_PARAM_CBANK
	.align		4
        /*0070*/ 	.byte	0x04, 0x0a
        /*0072*/ 	.short	(.L_7194 - .L_7193)
	.align		4
.L_7193:
        /*0074*/ 	.word	index@(.nv.constant0._ZN2at6native29vectorized_elementwise_kernelILi2ENS0_13BinaryFunctorIssbZZZNS0_22logical_or_kernel_cudaERNS_14TensorIteratorEENKUlvE0_clEvENKUlvE3_clEvEUlssE_EESt5arrayIPcLm3EEEEviT0_T1_)
        /*0078*/ 	.short	0x0210
        /*007a*/ 	.short	0x0020


	//----- nvinfo : EIATTR_SW_WAR
	.align		4
.L_7194:
        /*007c*/ 	.byte	0x04, 0x36
        /*007e*/ 	.short	(.L_7196 - .L_7195)
.L_7195:
        /*0080*/ 	.word	0x00000008
.L_7196:


//--------------------- .nv.info._ZN2at6native29vectorized_elementwise_kernelILi4ENS0_13BinaryFunctorIssbZZZNS0_22logical_or_kernel_cudaERNS_14TensorIteratorEENKUlvE0_clEvENKUlvE3_clEvEUlssE_EESt5arrayIPcLm3EEEEviT0_T1_ --------------------------
	.section	.nv.info._ZN2at6native29vectorized_elementwise_kernelILi4ENS0_13BinaryFunctorIssbZZZNS0_22logical_or_kernel_cudaERNS_14TensorIteratorEENKUlvE0_clEvENKUlvE3_clEvEUlssE_EESt5arrayIPcLm3EEEEviT0_T1_,"",@"SHT_CUDA_INFO"
	.sectionflags	@""
	.align	4


	//----- nvinfo : EIATTR_CUDA_API_VERSION
	.align		4
        /*0000*/ 	.byte	0x04, 0x37
        /*0002*/ 	.short	(.L_7198 - .L_7197)
.L_7197:
        /*0004*/ 	.word	0x00000082


	//----- nvinfo : EIATTR_KPARAM_INFO
	.align		4
.L_7198:
        /*0008*/ 	.byte	0x04, 0x17
        /*000a*/ 	.short	(.L_7200 - .L_7199)
.L_7199:
        /*000c*/ 	.word	0x00000000
        /*0010*/ 	.short	0x0002
        /*0012*/ 	.short	0x0008
        /*0014*/ 	.byte	0x00, 0xf0, 0x61, 0x00


	//----- nvinfo : EIATTR_KPARAM_INFO
	.align		4
.L_7200:
        /*0018*/ 	.byte	0x04, 0x17
        /*001a*/ 	.short	(.L_7202 - .L_7201)
.L_7201:
        /*001c*/ 	.word	0x00000000
        /*0020*/ 	.short	0x0001
        /*0022*/ 	.short	0x0004
        /*0024*/ 	.byte	0x00, 0xf0, 0x05, 0x00


	//----- nvinfo : EIATTR_KPARAM_INFO
	.align		4
.L_7202:
        /*0028*/ 	.byte	0x04, 0x17
        /*002a*/ 	.short	(.L_7204 - .L_7203)
.L_7203:
        /*002c*/ 	.word	0x00000000
        /*0030*/ 	.short	0x0000
        /*0032*/ 	.short	0x0000
        /*0034*/ 	.byte	0x00, 0xf0, 0x11, 0x00


	//----- nvinfo : EIATTR_SPARSE_MMA_MASK
	.align		4
.L_7204:
        /*0038*/ 	.byte	0x03, 0x50
        /*003a*/ 	.short	0x0000


	//----- nvinfo : EIATTR_MAXREG_COUNT
	.align		4
        /*003c*/ 	.byte	0x03, 0x1b
        /*003e*/ 	.short	0x00ff


	//----- nvinfo : EIATTR_MERCURY_ISA_VERSION
	.align		4
        /*0040*/ 	.byte	0x03, 0x5f
        /*0042*/ 	.short	0x0101


	//----- nvinfo : EIATTR_EXIT_INSTR_OFFSETS
	.align		4
        /*0044*/ 	.byte	0x04, 0x1c
        /*0046*/ 	.short	(.L_7206 - .L_7205)


	//   ....[0]....
.L_7205:
        /*0048*/ 	.word	0x000004b0


	//   ....[1]....
        /*004c*/ 	.word	0x00001030


	//   ....[2]....
        /*0050*/ 	.word	0x000010d0


	//----- nvinfo : EIATTR_MAX_THREADS
	.align		4
.L_7206:
        /*0054*/ 	.byte	0x04, 0x05
        /*0056*/ 	.short	(.L_7208 - .L_7207)
.L_7207:
        /*0058*/ 	.word	0x00000080
        /*005c*/ 	.word	0x00000001
        /*0060*/ 	.word	0x00000001


	//----- nvinfo : EIATTR_CRS_STACK_SIZE
	.align		4
.L_7208:
        /*0064*/ 	.byte	0x04, 0x1e
        /*0066*/ 	.short	(.L_7210 - .L_7209)
.L_7209:
        /*0068*/ 	.word	0x00000000


	//----- nvinfo : EIATTR_CBANK_PARAM_SIZE
	.align		4
.L_7210:
        /*006c*/ 	.byte	0x03, 0x19
        /*006e*/ 	.short	0x0020


	//----- nvinfo : EIATTR_PARAM_CBANK
	.align		4
        /*0070*/ 	.byte	0x04, 0x0a
        /*0072*/ 	.short	(.L_7212 - .L_7211)
	.align		4
.L_7211:
        /*0074*/ 	.word	index@(.nv.constant0._ZN2at6native29vectorized_elementwise_kernelILi4ENS0_13BinaryFunctorIssbZZZNS0_22logical_or_kernel_cudaERNS_14TensorIteratorEENKUlvE0_clEvENKUlvE3_clEvEUlssE_EESt5arrayIPcLm3EEEEviT0_T1_)
        /*0078*/ 	.short	0x0210
        /*007a*/ 	.short	0x0020


	//----- nvinfo : EIATTR_SW_WAR
	.align		4
.L_7212:
        /*007c*/ 	.byte	0x04, 0x36
        /*007e*/ 	.short	(.L_7214 - .L_7213)
.L_7213:
        /*0080*/ 	.word	0x00000008
.L_7214:


//--------------------- .nv.info._ZN2at6native29vectorized_elementwise_kernelILi8ENS0_13BinaryFunctorIssbZZZNS0_22logical_or_kernel_cudaERNS_14TensorIteratorEENKUlvE0_clEvENKUlvE3_clEvEUlssE_EESt5arrayIPcLm3EEEEviT0_T1_ --------------------------
	.section	.nv.info._ZN2at6native29vectorized_elementwise_kernelILi8ENS0_13BinaryFunctorIssbZZZNS0_22logical_or_kernel_cudaERNS_14TensorIteratorEENKUlvE0_clEvENKUlvE3_clEvEUlssE_EESt5arrayIPcLm3EEEEviT0_T1_,"",@"SHT_CUDA_INFO"
	.sectionflags	@""
	.align	4


	//----- nvinfo : EIATTR_CUDA_API_VERSION
	.align		4
        /*0000*/ 	.byte	0x04, 0x37
        /*0002*/ 	.short	(.L_7216 - .L_7215)
.L_7215:
        /*0004*/ 	.word	0x00000082


	//----- nvinfo : EIATTR_KPARAM_INFO
	.align		4
.L_7216:
        /*0008*/ 	.byte	0x04, 0x17
        /*000a*/ 	.short	(.L_7218 - .L_7217)
.L_7217:
        /*000c*/ 	.word	0x00000000
        /*0010*/ 	.short	0x0002
        /*0012*/ 	.short	0x0008
        /*0014*/ 	.byte	0x00, 0xf0, 0x61, 0x00


	//----- nvinfo : EIATTR_KPARAM_INFO
	.align		4
.L_7218:
        /*0018*/ 	.byte	0x04, 0x17
        /*001a*/ 	.short	(.L_7220 - .L_7219)
.L_7219:
        /*001c*/ 	.word	0x00000000
        /*0020*/ 	.short	0x0001
        /*0022*/ 	.short	0x0004
        /*0024*/ 	.byte	0x00, 0xf0, 0x05, 0x00


	//----- nvinfo : EIATTR_KPARAM_INFO
	.align		4
.L_7220:
        /*0028*/ 	.byte	0x04, 0x17
        /*002a*/ 	.short	(.L_7222 - .L_7221)
.L_7221:
        /*002c*/ 	.word	0x00000000
        /*0030*/ 	.short	0x0000
        /*0032*/ 	.short	0x0000
        /*0034*/ 	.byte	0x00, 0xf0, 0x11, 0x00


	//----- nvinfo : EIATTR_SPARSE_MMA_MASK
	.align		4
.L_7222:
        /*0038*/ 	.byte	0x03, 0x50
        /*003a*/ 	.short	0x0000


	//----- nvinfo : EIATTR_MAXREG_COUNT
	.align		4
        /*003c*/ 	.byte	0x03, 0x1b
        /*003e*/ 	.short	0x00ff


	//----- nvinfo : EIATTR_MERCURY_ISA_VERSION
	.align		4
        /*0040*/ 	.byte	0x03, 0x5f
        /*0042*/ 	.short	0x0101


	//----- nvinfo : EIATTR_EXIT_INSTR_OFFSETS
	.align		4
        /*0044*/ 	.byte	0x04, 0x1c
        /*0046*/ 	.short	(.L_7224 - .L_7223)


	//   ....[0]....
.L_7223:
        /*0048*/ 	.word	0x000004a0


	//   ....[1]....
        /*004c*/ 	.word	0x00001020


	//   ....[2]....
        /*0050*/ 	.word	0x000010c0


	//----- nvinfo : EIATTR_MAX_THREADS
	.align		4
.L_7224:
        /*0054*/ 	.byte	0x04, 0x05
        /*0056*/ 	.short	(.L_7226 - .L_7225)
.L_7225:
        /*0058*/ 	.word	0x00000080
        /*005c*/ 	.word	0x00000001
        /*0060*/ 	.word	0x00000001


	//----- nvinfo : EIATTR_CRS_STACK_SIZE
	.align		4
.L_7226:
        /*0064*/ 	.byte	0x04, 0x1e
        /*0066*/ 	.short	(.L_7228 - .L_7227)
.L_7227:
        /*0068*/ 	.word	0x00000000


	//----- nvinfo : EIATTR_CBANK_PARAM_SIZE
	.align		4
.L_7228:
        /*006c*/ 	.byte	0x03, 0x19
        /*006e*/ 	.short	0x0020


	//----- nvinfo : EIATTR_PARAM_CBANK
	.align		4
        /*0070*/ 	.byte	0x04, 0x0a
        /*0072*/ 	.short	(.L_7230 - .L_7229)
	.align		4
.L_7229:
        /*0074*/ 	.word	index@(.nv.constant0._ZN2at6native29vectorized_elementwise_kernelILi8ENS0_13BinaryFunctorIssbZZZNS0_22logical_or_kernel_cudaERNS_14TensorIteratorEENKUlvE0_clEvENKUlvE3_clEvEUlssE_EESt5arrayIPcLm3EEEEviT0_T1_)
        /*0078*/ 	.short	0x0210
        /*007a*/ 	.short	0x0020


	//----- nvinfo : EIATTR_SW_WAR
	.align		4
.L_7230:
        /*007c*/ 	.byte	0x04, 0x36
        /*007e*/ 	.short	(.L_7232 - .L_7231)
.L_7231:
        /*0080*/ 	.word	0x00000008
.L_7232:


//--------------------- .nv.info._ZN2at6native18elementwise_kernelILi128ELi4EZNS0_15gpu_kernel_implINS0_13AUnaryFunctorIllbZZZNS0_22logical_or_kernel_cudaERNS_14TensorIteratorEENKUlvE0_clEvENKUlvE2_clEvEUlllE_EEEEvRNS_18TensorIteratorBaseERKT_EUliE_EEviT1_ --------------------------
	.section	.nv.info._ZN2at6native18elementwise_kernelILi128ELi4EZNS0_15gpu_kernel_implINS0_13AUnaryFunctorIllbZZZNS0_22logical_or_kernel_cudaERNS_14TensorIteratorEENKUlvE0_clEvENKUlvE2_clEvEUlllE_EEEEvRNS_18TensorIteratorBaseERKT_EUliE_EEviT1_,"",@"SHT_CUDA_INFO"
	.sectionflags	@""
	.align	4


	//----- nvinfo : EIATTR_CUDA_API_VERSION
	.align		4
        /*0000*/ 	.byte	0x04, 0x37
        /*0002*/ 	.short	(.L_7234 - .L_7233)
.L_7233:
        /*0004*/ 	.word	0x00000082


	//----- nvinfo : EIATTR_KPARAM_INFO
	.align		4
.L_7234:
        /*0008*/ 	.byte	0x04, 0x17
        /*000a*/ 	.short	(.L_7236 - .L_7235)
.L_7235:
        /*000c*/ 	.word	0x00000000
        /*0010*/ 	.short	0x0001
        /*0012*/ 	.short	0x0008
        /*0014*/ 	.byte	0x00, 0xf0, 0xa1, 0x08


	//----- nvinfo : EIATTR_KPARAM_INFO
	.align		4
.L_7236:
        /*0018*/ 	.byte	0x04, 0x17
        /*001a*/ 	.short	(.L_7238 - .L_7237)
.L_7237:
        /*001c*/ 	.word	0x00000000
        /*0020*/ 	.short	0x0000
        /*0022*/ 	.short	0x0000
        /*0024*/ 	.byte	0x00, 0xf0, 0x11, 0x00


	//----- nvinfo : EIATTR_SPARSE_MMA_MASK
	.align		4
.L_7238:
        /*0028*/ 	.byte	0x03, 0x50
        /*002a*/ 	.short	0x0000


	//----- nvinfo : EIATTR_MAXREG_COUNT
	.align		4
        /*002c*/ 	.byte	0x03, 0x1b
        /*002e*/ 	.short	0x0080


	//----- nvinfo : EIATTR_EXTERNS
	.align		4
        /*0030*/ 	.byte	0x04, 0x0f
        /*0032*/ 	.short	(.L_7240 - .L_7239)


	//   ....[0]....
	.align		4
.L_7239:
        /*0034*/ 	.word	index@(__assertfail)


	//----- nvinfo : EIATTR_MERCURY_ISA_VERSION
	.align		4
.L_7240:
        /*0038*/ 	.byte	0x03, 0x5f
        /*003a*/ 	.short	0x0101


	//----- nvinfo : EIATTR_SYSCALL_OFFSETS
	.align		4
        /*003c*/ 	.byte	0x04, 0x46
        /*003e*/ 	.short	(.L_7242 - .L_7241)


	//   ....[0]....
.L_7241:
        /*0040*/ 	.word	0x000021d0


	//   ....[1]....
        /*0044*/ 	.word	0x00002f60


	//   ....[2]....
        /*0048*/ 	.word	0x00005160


	//   ....[3]....
        /*004c*/ 	.word	0x00005ef0


	//   ....[4]....
        /*0050*/ 	.word	0x000080e0


	//   ....[5]....
        /*0054*/ 	.word	0x00008e70


	//   ....[6]....
        /*0058*/ 	.word	0x0000b050


	//   ....[7]....
        /*005c*/ 	.word	0x0000bde0


	//----- nvinfo : EIATTR_EXIT_INSTR_OFFSETS
	.align		4
.L_7242:
        /*0060*/ 	.byte	0x04, 0x1c
        /*0062*/ 	.short	(.L_7244 - .L_7243)


	//   ....[0]....
.L_7243:
        /*0064*/ 	.word	0x00008f20


	//   ....[1]....
        /*0068*/ 	.word	0x0000b1d0


	//   ....[2]....
        /*006c*/ 	.word	0x0000b1f0


	//   ....[3]....
        /*0070*/ 	.word	0x0000b280


	//   ....[4]....
        /*0074*/ 	.word	0x0000b2a0


	//   ....[5]....
        /*0078*/ 	.word	0x0000b2c0


	//   ....[6]....
        /*007c*/ 	.word	0x0000b350


	//   ....[7]....
        /*0080*/ 	.word	0x0000b390


	//   ....[8]....
        /*0084*/ 	.word	0x0000b430


	//   ....[9]....
        /*0088*/ 	.word	0x0000b480


	//   ....[10]....
        /*008c*/ 	.word	0x0000b4c0


	//   ....[11]....
        /*0090*/ 	.word	0x0000b560


	//   ....[12]....
        /*0094*/ 	.word	0x0000b5b0


	//   ....[13]....
        /*0098*/ 	.word	0x0000b700


	//   ....[14]....
        /*009c*/ 	.word	0x0000b7a0


	//   ....[15]....
        /*00a0*/ 	.word	0x0000b7e0


	//   ....[16]....
        /*00a4*/ 	.word	0x0000b830


	//   ....[17]....
        /*00a8*/ 	.word	0x0000b870


	//   ....[18]....
        /*00ac*/ 	.word	0x0000b910


	//   ....[19]....
        /*00b0*/ 	.word	0x0000ba50


	//   ....[20]....
        /*00b4*/ 	.word	0x0000bb90


	//   ....[21]....
        /*00b8*/ 	.word	0x0000bce0


	//   ....[22]....
        /*00bc*/ 	.word	0x0000bdf0


	//   ....[23]....
        /*00c0*/ 	.word	0x0000be20


	//   ....[24]....
        /*00c4*/ 	.word	0x0000be40


	//----- nvinfo : EIATTR_MAX_THREADS
	.align		4
.L_7244:
        /*00c8*/ 	.byte	0x04, 0x05
        /*00ca*/ 	.short	(.L_7246 - .L_7245)
.L_7245:
        /*00cc*/ 	.word	0x00000080
        /*00d0*/ 	.word	0x00000001
        /*00d4*/ 	.word	0x00000001


	//----- nvinfo : EIATTR_CRS_STACK_SIZE
	.align		4
.L_7246:
        /*00d8*/ 	.byte	0x04, 0x1e
        /*00da*/ 	.short	(.L_7248 - .L_7247)
.L_7247:
        /*00dc*/ 	.word	0x00000000


	//----- nvinfo : EIATTR_CBANK_PARAM_SIZE
	.align		4
.L_7248:
        /*00e0*/ 	.byte	0x03, 0x19
        /*00e2*/ 	.short	0x0230


	//----- nvinfo : EIATTR_PARAM_CBANK
	.align		4
        /*00e4*/ 	.byte	0x04, 0x0a
        /*00e6*/ 	.short	(.L_7250 - .L_7249)
	.align		4
.L_7249:
        /*00e8*/ 	.word	index@(.nv.constant0._ZN2at6native18elementwise_kernelILi128ELi4EZNS0_15gpu_kernel_implINS0_13AUnaryFunctorIllbZZZNS0_22logical_or_kernel_cudaERNS_14TensorIteratorEENKUlvE0_clEvENKUlvE2_clEvEUlllE_EEEEvRNS_18TensorIteratorBaseERKT_EUliE_EEviT1_)
        /*00ec*/ 	.short	0x0210
        /*00ee*/ 	.short	0x0230


	//----- nvinfo : EIATTR_SW_WAR
	.align		4
.L_7250:
        /*00f0*/ 	.byte	0x04, 0x36
        /*00f2*/ 	.short	(.L_7252 - .L_7251)
.L_7251:
        /*00f4*/ 	.word	0x00000008
.L_7252:


//--------------------- .nv.info._ZN2at6native27unrolled_elementwise_kernelINS0_13AUnaryFunctorIllbZZZNS0_22logical_or_kernel_cudaERNS_14TensorIteratorEENKUlvE0_clEvENKUlvE2_clEvEUlllE_EESt5arrayIPcLm2EELi4E23TrivialOffsetCalculatorILi1EjESD_NS0_6memory12LoadWithCastILi1EEENSE_13StoreWithCastILi1EEEEEviT_T0_T2_T3_T4_T5_ --------------------------
	.section	.nv.info._ZN2at6native27unrolled_elementwise_kernelINS0_13AUnaryFunctorIllbZZZNS0_22logical_or_kernel_cudaERNS_14TensorIteratorEENKUlvE0_clEvENKUlvE2_clEvEUlllE_EESt5arrayIPcLm2EELi4E23TrivialOffsetCalculatorILi1EjESD_NS0_6memory12LoadWithCastILi1EEENSE_13StoreWithCastILi1EEEEEviT_T0_T2_T3_T4_T5_,"",@"SHT_CUDA_INFO"
	.sectionflags	@""
	.align	4


	//----- nvinfo : EIATTR_CUDA_API_VERSION
	.align		4
        /*0000*/ 	.byte	0x04, 0x37
        /*0002*/ 	.short	(.L_7254 - .L_7253)
.L_7253:
        /*0004*/ 	.word	0x00000082


	//----- nvinfo : EIATTR_KPARAM_INFO
	.align		4
.L_7254:
        /*0008*/ 	.byte	0x04, 0x17
        /*000a*/ 	.short	(.L_7256 - .L_7255)
.L_7255:
        /*000c*/ 	.word	0x00000000
        /*0010*/ 	.short	0x0006
        /*0012*/ 	.short	0x0034
        /*0014*/ 	.byte	0x00, 0xf0, 0x21, 0x00


	//----- nvinfo : EIATTR_KPARAM_INFO
	.align		4
.L_7256:
        /*0018*/ 	.byte	0x04, 0x17
        /*001a*/ 	.short	(.L_7258 - .L_7257)
.L_7257:
        /*001c*/ 	.word	0x00000000
        /*0020*/ 	.short	0x0005
        /*0022*/ 	.short	0x002c
        /*0024*/ 	.byte	0x00, 0xf0, 0x21, 0x00


	//----- nvinfo : EIATTR_KPARAM_INFO
	.align		4
.L_7258:
        /*0028*/ 	.byte	0x04, 0x17
        /*002a*/ 	.short	(.L_7260 - .L_7259)
.L_7259:
        /*002c*/ 	.word	0x00000000
        /*0030*/ 	.short	0x0004
        /*0032*/ 	.short	0x0029
        /*0034*/ 	.byte	0x00, 0xf0, 0x05, 0x00


	//----- nvinfo : EIATTR_KPARAM_INFO
	.align		4
.L_7260:
        /*0038*/ 	.byte	0x04, 0x17
        /*003a*/ 	.short	(.L_7262 - .L_7261)
.L_7261:
        /*003c*/ 	.word	0x00000000
        /*0040*/ 	.short	0x0003
        /*0042*/ 	.short	0x0028
        /*0044*/ 	.byte	0x00, 0xf0, 0x05, 0x00


	//----- nvinfo : EIATTR_KPARAM_INFO
	.align		4
.L_7262:
        /*0048*/ 	.byte	0x04, 0x17
        /*004a*/ 	.short	(.L_7264 - .L_7263)
.L_7263:
        /*004c*/ 	.word	0x00000000
        /*0050*/ 	.short	0x0002
        /*0052*/ 	.short	0x0018
        /*0054*/ 	.byte	0x00, 0xf0, 0x41, 0x00


	//----- nvinfo : EIATTR_KPARAM_INFO
	.align		4
.L_7264:
        /*0058*/ 	.byte	0x04, 0x17
        /*005a*/ 	.short	(.L_7266 - .L_7265)
.L_7265:
        /*005c*/ 	.word	0x00000000
        /*0060*/ 	.short	0x0001
        /*0062*/ 	.short	0x0008
        /*0064*/ 	.byte	0x00, 0xf0, 0x41, 0x00


	//----- nvinfo : EIATTR_KPARAM_INFO
	.align		4
.L_7266:
        /*0068*/ 	.byte	0x04, 0x17
        /*006a*/ 	.short	(.L_7268 - .L_7267)
.L_7267:
        /*006c*/ 	.word	0x00000000
        /*0070*/ 	.short	0x0000
        /*0072*/ 	.short	0x0000
        /*0074*/ 	.byte	0x00, 0xf0, 0x11, 0x00


	//----- nvinfo : EIATTR_SPARSE_MMA_MASK
	.align		4
.L_7268:
        /*0078*/ 	.byte	0x03, 0x50
        /*007a*/ 	.short	0x0000


	//----- nvinfo : EIATTR_MAXREG_COUNT
	.align		4
        /*007c*/ 	.byte	0x03, 0x1b
        /*007e*/ 	.short	0x00ff


	//----- nvinfo : EIATTR_EXTERNS
	.align		4
        /*0080*/ 	.byte	0x04, 0x0f
        /*0082*/ 	.short	(.L_7270 - .L_7269)


	//   ....[0]....
	.align		4
.L_7269:
        /*0084*/ 	.word	index@(__assertfail)


	//----- nvinfo : EIATTR_MERCURY_ISA_VERSION
	.align		4
.L_7270:
        /*0088*/ 	.byte	0x03, 0x5f
        /*008a*/ 	.short	0x0101


	//----- nvinfo : EIATTR_SYSCALL_OFFSETS
	.align		4
        /*008c*/ 	.byte	0x04, 0x46
        /*008e*/ 	.short	(.L_7272 - .L_7271)


	//   ....[0]....
.L_7271:
        /*0090*/ 	.word	0x00000ef0


	//   ....[1]....
        /*0094*/ 	.word	0x00001df0


	//   ....[2]....
        /*0098*/ 	.word	0x00002d00


	//   ....[3]....
        /*009c*/ 	.word	0x00003be0


	//   ....[4]....
        /*00a0*/ 	.word	0x00004bc0


	//   ....[5]....
        /*00a4*/ 	.word	0x00005a90


	//   ....[6]....
        /*00a8*/ 	.word	0x00006940


	//   ....[7]....
        /*00ac*/ 	.word	0x000077f0


	//----- nvinfo : EIATTR_EXIT_INSTR_OFFSETS
	.align		4
.L_7272:
        /*00b0*/ 	.byte	0x04, 0x1c
        /*00b2*/ 	.short	(.L_7274 - .L_7273)


	//   ....[0]....
.L_7273:
        /*00b4*/ 	.word	0x000069d0


	//   ....[1]....
        /*00b8*/ 	.word	0x00006b00


	//   ....[2]....
        /*00bc*/ 	.word	0x00006b20


	//   ....[3]....
        /*00c0*/ 	.word	0x00006bb0


	//   ....[4]....
        /*00c4*/ 	.word	0x00006bd0


	//   ....[5]....
        /*00c8*/ 	.word	0x00006bf0


	//   ....[6]....
        /*00cc*/ 	.word	0x00006c80


	//   ....[7]....
        /*00d0*/ 	.word	0x00006cc0


	//   ....[8]....
        /*00d4*/ 	.word	0x00006d60


	//   ....[9]....
        /*00d8*/ 	.word	0x00006db0


	//   ....[10]....
        /*00dc*/ 	.word	0x00006de0


	//   ....[11]....
        /*00e0*/ 	.word	0x00006e80


	//   ....[12]....
        /*00e4*/ 	.word	0x00006ec0


	//   ....[13]....
        /*00e8*/ 	.word	0x00007050


	//   ....[14]....
        /*00ec*/ 	.word	0x000071b0


	//   ....[15]....
        /*00f0*/ 	.word	0x000071f0


	//   ....[16]....
        /*00f4*/ 	.word	0x00007290


	//   ....[17]....
        /*00f8*/ 	.word	0x00007410


	//   ....[18]....
        /*00fc*/ 	.word	0x00007590


	//   ....[19]....
        /*0100*/ 	.word	0x000076f0


	//   ....[20]....
        /*0104*/ 	.word	0x00007800


	//   ....[21]....
        /*0108*/ 	.word	0x00007830


	//   ....[22]....
        /*010c*/ 	.word	0x00007850


	//----- nvinfo : EIATTR_MAX_THREADS
	.align		4
.L_7274:
        /*0110*/ 	.byte	0x04, 0x05
        /*0112*/ 	.short	(.L_7276 - .L_7275)
.L_7275:
        /*0114*/ 	.word	0x00000080
        /*0118*/ 	.word	0x00000001
        /*011c*/ 	.word	0x00000001


	//----- nvinfo : EIATTR_CRS_STACK_SIZE
	.align		4
.L_7276:
        /*0120*/ 	.byte	0x04, 0x1e
        /*0122*/ 	.short	(.L_7278 - .L_7277)
.L_7277:
        /*0124*/ 	.word	0x00000000


	//----- nvinfo : EIATTR_CBANK_PARAM_SIZE
	.align		4
.L_7278:
        /*0128*/ 	.byte	0x03, 0x19
        /*012a*/ 	.short	0x003c


	//----- nvinfo : EIATTR_PARAM_CBANK
	.align		4
        /*012c*/ 	.byte	0x04, 0x0a
        /*012e*/ 	.short	(.L_7280 - .L_7279)
	.align		4
.L_7279:
        /*0130*/ 	.word	index@(.nv.constant0._ZN2at6native27unrolled_elementwise_kernelINS0_13AUnaryFunctorIllbZZZNS0_22logical_or_kernel_cudaERNS_14TensorIteratorEENKUlvE0_clEvENKUlvE2_clEvEUlllE_EESt5arrayIPcLm2EELi4E23TrivialOffsetCalculatorILi1EjESD_NS0_6memory12LoadWithCastILi1EEENSE_13StoreWithCastILi1EEEEEviT_T0_T2_T3_T4_T5_)
        /*0134*/ 	.short	0x0210
        /*0136*/ 	.short	0x003c


	//----- nvinfo : EIATTR_SW_WAR
	.align		4
.L_7280:
        /*0138*/ 	.byte	0x04, 0x36
        /*013a*/ 	.short	(.L_7282 - .L_7281)
.L_7281:
        /*013c*/ 	.word	0x00000008
.L_7282:


//--------------------- .nv.info._ZN2at6native18elementwise_kernelILi128ELi4EZNS0_22gpu_kernel_impl_nocastINS0_13AUnaryFunctorIllbZZZNS0_22logical_or_kernel_cudaERNS_14TensorIteratorEENKUlvE0_clEvENKUlvE2_clEvEUlllE_EEEEvRNS_18TensorIteratorBaseERKT_EUliE_EEviT1_ --------------------------
	.section	.nv.info._ZN2at6native18elementwise_kernelILi128ELi4EZNS0_22gpu_kernel_impl_nocastINS0_13AUnaryFunctorIllbZZZNS0_22logical_or_kernel_cudaERNS_14TensorIteratorEENKUlvE0_clEvENKUlvE2_clEvEUlllE_EEEEvRNS_18TensorIteratorBaseERKT_EUliE_EEviT1_,"",@"SHT_CUDA_INFO"
	.sectionflags	@""
	.align	4


	//----- nvinfo : EIATTR_CUDA_API_VERSION
	.align		4
        /*0000*/ 	.byte	0x04, 0x37
        /*0002*/ 	.short	(.L_7284 - .L_7283)
.L_7283:
        /*0004*/ 	.word	0x00000082


	//----- nvinfo : EIATTR_KPARAM_INFO
	.align		4
.L_7284:
        /*0008*/ 	.byte	0x04, 0x17
        /*000a*/ 	.short	(.L_7286 - .L_7285)
.L_7285:
        /*000c*/ 	.word	0x00000000
        /*0010*/ 	.short	0x0001
        /*0012*/ 	.short	0x0008
        /*0014*/ 	.byte	0x00, 0xf0, 0x81, 0x08


	//----- nvinfo : EIATTR_KPARAM_INFO
	.align		4
.L_7286:
        /*0018*/ 	.byte	0x04, 0x17
        /*001a*/ 	.short	(.L_7288 - .L_7287)
.L_7287:
        /*001c*/ 	.word	0x00000000
        /*0020*/ 	.short	0x0000
        /*0022*/ 	.short	0x0000
        /*0024*/ 	.byte	0x00, 0xf0, 0x11, 0x00


	//----- nvinfo : EIATTR_SPARSE_MMA_MASK
	.align		4
.L_7288:
        /*0028*/ 	.byte	0x03, 0x50
        /*002a*/ 	.short	0x0000


	//----- nvinfo : EIATTR_MAXREG_COUNT
	.align		4
        /*002c*/ 	.byte	0x03, 0x1b
        /*002e*/ 	.short	0x0080


	//----- nvinfo : EIATTR_MERCURY_ISA_VERSION
	.align		4
        /*0030*/ 	.byte	0x03, 0x5f
        /*0032*/ 	.short	0x0101


	//----- nvinfo : EIATTR_EXIT_INSTR_OFFSETS
	.align		4
        /*0034*/ 	.byte	0x04, 0x1c
        /*0036*/ 	.short	(.L_7290 - .L_7289)


	//   ....[0]....
.L_7289:
        /*0038*/ 	.word	0x00003c30


	//   ....[1]....
        /*003c*/ 	.word	0x00004fe0


	//----- nvinfo : EIATTR_MAX_THREADS
	.align		4
.L_7290:
        /*0040*/ 	.byte	0x04, 0x05
        /*0042*/ 	.short	(.L_7292 - .L_7291)
.L_7291:
        /*0044*/ 	.word	0x00000080
        /*0048*/ 	.word	0x00000001
        /*004c*/ 	.word	0x00000001


	//----- nvinfo : EIATTR_CRS_STACK_SIZE
	.align		4
.L_7292:
        /*0050*/ 	.byte	0x04, 0x1e
        /*0052*/ 	.short	(.L_7294 - .L_7293)
.L_7293:
        /*0054*/ 	.word	0x00000000


	//----- nvinfo : EIATTR_CBANK_PARAM_SIZE
	.align		4
.L_7294:
        /*0058*/ 	.byte	0x03, 0x19
        /*005a*/ 	.short	0x0228


	//----- nvinfo : EIATTR_PARAM_CBANK
	.align		4
        /*005c*/ 	.byte	0x04, 0x0a
        /*005e*/ 	.short	(.L_7296 - .L_7295)
	.align		4
.L_7295:
        /*0060*/ 	.word	index@(.nv.constant0._ZN2at6native18elementwise_kernelILi128ELi4EZNS0_22gpu_kernel_impl_nocastINS0_13AUnaryFunctorIllbZZZNS0_22logical_or_kernel_cudaERNS_14TensorIteratorEENKUlvE0_clEvENKUlvE2_clEvEUlllE_EEEEvRNS_18TensorIteratorBaseERKT_EUliE_EEviT1_)
        /*0064*/ 	.short	0x0210
        /*0066*/ 	.short	0x0228


	//----- nvinfo : EIATTR_SW_WAR
	.align		4
.L_7296:
        /*0068*/ 	.byte	0x04, 0x36
        /*006a*/ 	.short	(.L_7298 - .L_7297)
.L_7297:
        /*006c*/ 	.word	0x00000008
.L_7298:


//--------------------- .nv.info._ZN2at6native27unrolled_elementwise_kernelINS0_13AUnaryFunctorIllbZZZNS0_22logical_or_kernel_cudaERNS_14TensorIteratorEENKUlvE0_clEvENKUlvE2_clEvEUlllE_EESt5arrayIPcLm2EELi4E23TrivialOffsetCalculatorILi1EjESD_NS0_6memory15LoadWithoutCastENSE_16StoreWithoutCastEEEviT_T0_T2_T3_T4_T5_ --------------------------
	.section	.nv.info._ZN2at6native27unrolled_elementwise_kernelINS0_13AUnaryFunctorIllbZZZNS0_22logical_or_kernel_cudaERNS_14TensorIteratorEENKUlvE0_clEvENKUlvE2_clEvEUlllE_EESt5arrayIPcLm2EELi4E23TrivialOffsetCalculatorILi1EjESD_NS0_6memory15LoadWithoutCastENSE_16StoreWithoutCastEEEviT_T0_T2_T3_T4_T5_,"",@"SHT_CUDA_INFO"
	.sectionflags	@""
	.align	4


	//----- nvinfo : EIATTR_CUDA_API_VERSION
	.align		4
        /*0000*/ 	.byte	0x04, 0x37
        /*0002*/ 	.short	(.L_7300 - .L_7299)
.L_7299:
        /*0004*/ 	.word	0x00000082


	//----- nvinfo : EIATTR_KPARAM_INFO
	.align		4
.L_7300:
        /*0008*/ 	.byte	0x04, 0x17
        /*000a*/ 	.short	(.L_7302 - .L_7301)
.L_7301:
        /*000c*/ 	.word	0x00000000
        /*0010*/ 	.short	0x0006
        /*0012*/ 	.short	0x002b
        /*0014*/ 	.byte	0x00, 0xf0, 0x05, 0x00


	//----- nvinfo : EIATTR_KPARAM_INFO
	.align		4
.L_7302:
        /*0018*/ 	.byte	0x04, 0x17
        /*001a*/ 	.short	(.L_7304 - .L_7303)
.L_7303:
        /*001c*/ 	.word	0x00000000
        /*0020*/ 	.short	0x0005
        /*0022*/ 	.short	0x002a
        /*0024*/ 	.byte	0x00, 0xf0, 0x05, 0x00


	//----- nvinfo : EIATTR_KPARAM_INFO
	.align		4
.L_7304:
        /*0028*/ 	.byte	0x04, 0x17
        /*002a*/ 	.short	(.L_7306 - .L_7305)
.L_7305:
        /*002c*/ 	.word	0x00000000
        /*0030*/ 	.short	0x0004
        /*0032*/ 	.short	0x0029
        /*0034*/ 	.byte	0x00, 0xf0, 0x05, 0x00


	//----- nvinfo : EIATTR_KPARAM_INFO
	.align		4
.L_7306:
        /*0038*/ 	.byte	0x04, 0x17
        /*003a*/ 	.short	(.L_7308 - .L_7307)
.L_7307:
        /*003c*/ 	.word	0x00000000
        /*0040*/ 	.short	0x0003
        /*0042*/ 	.short	0x0028
        /*0044*/ 	.byte	0x00, 0xf0, 0x05, 0x00


	//----- nvinfo : EIATTR_KPARAM_INFO
	.align		4
.L_7308:
        /*0048*/ 	.byte	0x04, 0x17
        /*004a*/ 	.short	(.L_7310 - .L_7309)
.L_7309:
        /*004c*/ 	.word	0x00000000
        /*0050*/ 	.short	0x0002
        /*0052*/ 	.short	0x0018
        /*0054*/ 	.byte	0x00, 0xf0, 0x41, 0x00


	//----- nvinfo : EIATTR_KPARAM_INFO
	.align		4
.L_7310:
        /*0058*/ 	.byte	0x04, 0x17
        /*005a*/ 	.short	(.L_7312 - .L_7311)
.L_7311:
        /*005c*/ 	.word	0x00000000
        /*0060*/ 	.short	0x0001
        /*0062*/ 	.short	0x0008
        /*0064*/ 	.byte	0x00, 0xf0, 0x41, 0x00


	//----- nvinfo : EIATTR_KPARAM_INFO
	.align		4
.L_7312:
        /*0068*/ 	.byte	0x04, 0x17
        /*006a*/ 	.short	(.L_7314 - .L_7313)
.L_7313:
        /*006c*/ 	.word	0x00000000
        /*0070*/ 	.short	0x0000
        /*0072*/ 	.short	0x0000
        /*0074*/ 	.byte	0x00, 0xf0, 0x11, 0x00


	//----- nvinfo : EIATTR_SPARSE_MMA_MASK
	.align		4
.L_7314:
        /*0078*/ 	.byte	0x03, 0x50
        /*007a*/ 	.short	0x0000


	//----- nvinfo : EIATTR_MAXREG_COUNT
	.align		4
        /*007c*/ 	.byte	0x03, 0x1b
        /*007e*/ 	.short	0x00ff


	//----- nvinfo : EIATTR_MERCURY_ISA_VERSION
	.align		4
        /*0080*/ 	.byte	0x03, 0x5f
        /*0082*/ 	.short	0x0101


	//----- nvinfo : EIATTR_EXIT_INSTR_OFFSETS
	.align		4
        /*0084*/ 	.byte	0x04, 0x1c
        /*0086*/ 	.short	(.L_7316 - .L_7315)


	//   ....[0]....
.L_7315:
        /*0088*/ 	.word	0x00000480


	//   ....[1]....
        /*008c*/ 	.word	0x00000510


	//----- nvinfo : EIATTR_MAX_THREADS
	.align		4
.L_7316:
        /*0090*/ 	.byte	0x04, 0x05
        /*0092*/ 	.short	(.L_7318 - .L_7317)
.L_7317:
        /*0094*/ 	.word	0x00000080
        /*0098*/ 	.word	0x00000001
        /*009c*/ 	.word	0x00000001


	//----- nvinfo : EIATTR_CRS_STACK_SIZE
	.align		4
.L_7318:
        /*00a0*/ 	.byte	0x04, 0x1e
        /*00a2*/ 	.short	(.L_7320 - .L_7319)
.L_7319:
        /*00a4*/ 	.word	0x00000000


	//----- nvinfo : EIATTR_CBANK_PARAM_SIZE
	.align		4
.L_7320:
        /*00a8*/ 	.byte	0x03, 0x19
        /*00aa*/ 	.short	0x002c


	//----- nvinfo : EIATTR_PARAM_CBANK
	.align		4
        /*00ac*/ 	.byte	0x04, 0x0a
        /*00ae*/ 	.short	(.L_7322 - .L_7321)
	.align		4
.L_7321:
        /*00b0*/ 	.word	index@(.nv.constant0._ZN2at6native27unrolled_elementwise_kernelINS0_13AUnaryFunctorIllbZZZNS0_22logical_or_kernel_cudaERNS_14TensorIteratorEENKUlvE0_clEvENKUlvE2_clEvEUlllE_EESt5arrayIPcLm2EELi4E23TrivialOffsetCalculatorILi1EjESD_NS0_6memory15LoadWithoutCastENSE_16StoreWithoutCastEEEviT_T0_T2_T3_T4_T5_)
        /*00b4*/ 	.short	0x0210
        /*00b6*/ 	.short	0x002c


	//----- nvinfo : EIATTR_SW_WAR
	.align		4
.L_7322:
        /*00b8*/ 	.byte	0x04, 0x36
        /*00ba*/ 	.short	(.L_7324 - .L_7323)
.L_7323:
        /*00bc*/ 	.word	0x00000008
.L_7324:


//--------------------- .nv.info._ZN2at6native29vectorized_elementwise_kernelILi2ENS0_13AUnaryFunctorIllbZZZNS0_22logical_or_kernel_cudaERNS_14TensorIteratorEENKUlvE0_clEvENKUlvE2_clEvEUlllE_EESt5arrayIPcLm2EEEEviT0_T1_ --------------------------
	.section	.nv.info._ZN2at6native29vectorized_elementwise_kernelILi2ENS0_13AUnaryFunctorIllbZZZNS0_22logical_or_kernel_cudaERNS_14TensorIteratorEENKUlvE0_clEvENKUlvE2_clEvEUlllE_EESt5arrayIPcLm2EEEEviT0_T1_,"",@"SHT_CUDA_INFO"
	.sectionflags	@""
	.align	4


	//----- nvinfo : EIATTR_CUDA_API_VERSION
	.align		4
        /*0000*/ 	.byte	0x04, 0x37
        /*0002*/ 	.short	(.L_7326 - .L_7325)
.L_7325:
        /*0004*/ 	.word	0x00000082


	//----- nvinfo : EIATTR_KPARAM_INFO
	.align		4
.L_7326:
        /*0008*/ 	.byte	0x04, 0x17
        /*000a*/ 	.short	(.L_7328 - .L_7327)
.L_7327:
        /*000c*/ 	.word	0x00000000
        /*0010*/ 	.short	0x0002
        /*0012*/ 	.short	0x0018
        /*0014*/ 	.byte	0x00, 0xf0, 0x41, 0x00


	//----- nvinfo : EIATTR_KPARAM_INFO
	.align		4
.L_7328:
        /*0018*/ 	.byte	0x04, 0x17
        /*001a*/ 	.short	(.L_7330 - .L_7329)
.L_7329:
        /*001c*/ 	.word	0x00000000
        /*0020*/ 	.short	0x0001
        /*0022*/ 	.short	0x0008
        /*0024*/ 	.byte	0x00, 0xf0, 0x41, 0x00


	//----- nvinfo : EIATTR_KPARAM_INFO
	.align		4
.L_7330:
        /*0028*/ 	.byte	0x04, 0x17
        /*002a*/ 	.short	(.L_7332 - .L_7331)
.L_7331:
        /*002c*/ 	.word	0x00000000
        /*0030*/ 	.short	0x0000
        /*0032*/ 	.short	0x0000
        /*0034*/ 	.byte	0x00, 0xf0, 0x11, 0x00


	//----- nvinfo : EIATTR_SPARSE_MMA_MASK
	.align		4
.L_7332:
        /*0038*/ 	.byte	0x03, 0x50
        /*003a*/ 	.short	0x0000


	//----- nvinfo : EIATTR_MAXREG_COUNT
	.align		4
        /*003c*/ 	.byte	0x03, 0x1b
        /*003e*/ 	.short	0x00ff


	//----- nvinfo : EIATTR_MERCURY_ISA_VERSION
	.align		4
        /*0040*/ 	.byte	0x03, 0x5f
        /*0042*/ 	.short	0x0101


	//----- nvinfo : EIATTR_EXIT_INSTR_OFFSETS
	.align		4
        /*0044*/ 	.byte	0x04, 0x1c
        /*0046*/ 	.short	(.L_7334 - .L_7333)


	//   ....[0]....
.L_7333:
        /*0048*/ 	.word	0x00000350


	//   ....[1]....
        /*004c*/ 	.word	0x00000c50


	//   ....[2]....
        /*0050*/ 	.word	0x00000ce0


	//----- nvinfo : EIATTR_MAX_THREADS
	.align		4
.L_7334:
        /*0054*/ 	.byte	0x04, 0x05
        /*0056*/ 	.short	(.L_7336 - .L_7335)
.L_7335:
        /*0058*/ 	.word	0x00000080
        /*005c*/ 	.word	0x00000001
        /*0060*/ 	.word	0x00000001


	//----- nvinfo : EIATTR_CRS_STACK_SIZE
	.align		4
.L_7336:
        /*0064*/ 	.byte	0x04, 0x1e
        /*0066*/ 	.short	(.L_7338 - .L_7337)
.L_7337:
        /*0068*/ 	.word	0x00000000


	//----- nvinfo : EIATTR_CBANK_PARAM_SIZE
	.align		4
.L_7338:
        /*006c*/ 	.byte	0x03, 0x19
        /*006e*/ 	.short	0x0028


	//----- nvinfo : EIATTR_PARAM_CBANK
	.align		4
        /*0070*/ 	.byte	0x04, 0x0a
        /*0072*/ 	.short	(.L_7340 - .L_7339)
	.align		4
.L_7339:
        /*0074*/ 	.word	index@(.nv.constant0._ZN2at6native29vectorized_elementwise_kernelILi2ENS0_13AUnaryFunctorIllbZZZNS0_22logical_or_kernel_cudaERNS_14TensorIteratorEENKUlvE0_clEvENKUlvE2_clEvEUlllE_EESt5arrayIPcLm2EEEEviT0_T1_)
        /*0078*/ 	.short	0x0210
        /*007a*/ 	.short	0x0028


	//----- nvinfo : EIATTR_SW_WAR
	.align		4
.L_7340:
        /*007c*/ 	.byte	0x04, 0x36
        /*007e*/ 	.short	(.L_7342 - .L_7341)
.L_7341:
        /*0080*/ 	.word	0x00000008
.L_7342:


//--------------------- .nv.info._ZN2at6native29vectorized_elementwise_kernelILi4ENS0_13AUnaryFunctorIllbZZZNS0_22logical_or_kernel_cudaERNS_14TensorIteratorEENKUlvE0_clEvENKUlvE2_clEvEUlllE_EESt5arrayIPcLm2EEEEviT0_T1_ --------------------------
	.section	.nv.info._ZN2at6native29vectorized_elementwise_kernelILi4ENS0_13AUnaryFunctorIllbZZZNS0_22logical_or_kernel_cudaERNS_14TensorIteratorEENKUlvE0_clEvENKUlvE2_clEvEUlllE_EESt5arrayIPcLm2EEEEviT0_T1_,"",@"SHT_CUDA_INFO"
	.sectionflags	@""
	.align	4


	//----- nvinfo : EIATTR_CUDA_API_VERSION
	.align		4
        /*0000*/ 	.byte	0x04, 0x37
        /*0002*/ 	.short	(.L_7344 - .L_7343)
.L_7343:
        /*0004*/ 	.word	0x00000082


	//----- nvinfo : EIATTR_KPARAM_INFO
	.align		4
.L_7344:
        /*0008*/ 	.byte	0x04, 0x17
        /*000a*/ 	.short	(.L_7346 - .L_7345)
.L_7345:
        /*000c*/ 	.word	0x00000000
        /*0010*/ 	.short	0x0002
        /*0012*/ 	.short	0x0018
        /*0014*/ 	.byte	0x00, 0xf0, 0x41, 0x00


	//----- nvinfo : EIATTR_KPARAM_INFO
	.align		4
.L_7346:
        /*0018*/ 	.byte	0x04, 0x17
        /*001a*/ 	.short	(.L_7348 - .L_7347)
.L_7347:
        /*001c*/ 	.word	0x00000000
        /*0020*/ 	.short	0x0001
        /*0022*/ 	.short	0x0008
        /*0024*/ 	.byte	0x00, 0xf0, 0x41, 0x00


	//----- nvinfo : EIATTR_KPARAM_INFO
	.align		4
.L_7348:
        /*0028*/ 	.byte	0x04, 0x17
        /*002a*/ 	.short	(.L_7350 - .L_7349)
.L_7349:
        /*002c*/ 	.word	0x00000000
        /*0030*/ 	.short	0x0000
        /*0032*/ 	.short	0x0000
        /*0034*/ 	.byte	0x00, 0xf0, 0x11, 0x00


	//----- nvinfo : EIATTR_SPARSE_MMA_MASK
	.align		4
.L_7350:
        /*0038*/ 	.byte	0x03, 0x50
        /*003a*/ 	.short	0x0000


	//----- nvinfo : EIATTR_MAXREG_COUNT
	.align		4
        /*003c*/ 	.byte	0x03, 0x1b
        /*003e*/ 	.short	0x00ff


	//----- nvinfo : EIATTR_MERCURY_ISA_VERSION
	.align		4
        /*0040*/ 	.byte	0x03, 0x5f
        /*0042*/ 	.short	0x0101


	//----- nvinfo : EIATTR_EXIT_INSTR_OFFSETS
	.align		4
        /*0044*/ 	.byte	0x04, 0x1c
        /*0046*/ 	.short	(.L_7352 - .L_7351)


	//   ....[0]....
.L_7351:
        /*0048*/ 	.word	0x00000350


	//   ....[1]....
        /*004c*/ 	.word	0x00000c50


	//   ....[2]....
        /*0050*/ 	.word	0x00000ce0


	//----- nvinfo : EIATTR_MAX_THREADS
	.align		4
.L_7352:
        /*0054*/ 	.byte	0x04, 0x05
        /*0056*/ 	.short	(.L_7354 - .L_7353)
.L_7353:
        /*0058*/ 	.word	0x00000080
        /*005c*/ 	.word	0x00000001
        /*0060*/ 	.word	0x00000001


	//----- nvinfo : EIATTR_CRS_STACK_SIZE
	.align		4
.L_7354:
        /*0064*/ 	.byte	0x04, 0x1e
        /*0066*/ 	.short	(.L_7356 - .L_7355)
.L_7355:
        /*0068*/ 	.word	0x00000000


	//----- nvinfo : EIATTR_CBANK_PARAM_SIZE
	.align		4
.L_7356:
        /*006c*/ 	.byte	0x03, 0x19
        /*006e*/ 	.short	0x0028


	//----- nvinfo : EIATTR_PARAM_CBANK
	.align		4
        /*0070*/ 	.byte	0x04, 0x0a
        /*0072*/ 	.short	(.L_7358 - .L_7357)
	.align		4
.L_7357:
        /*0074*/ 	.word	index@(.nv.constant0._ZN2at6native29vectorized_elementwise_kernelILi4ENS0_13AUnaryFunctorIllbZZZNS0_22logical_or_kernel_cudaERNS_14TensorIteratorEENKUlvE0_clEvENKUlvE2_clEvEUlllE_EESt5arrayIPcLm2EEEEviT0_T1_)
        /*0078*/ 	.short	0x0210
        /*007a*/ 	.short	0x0028


	//----- nvinfo : EIATTR_SW_WAR
	.align		4
.L_7358:
        /*007c*/ 	.byte	0x04, 0x36
        /*007e*/ 	.short	(.L_7360 - .L_7359)
.L_7359:
        /*0080*/ 	.word	0x00000008
.L_7360:


//--------------------- .nv.info._ZN2at6native29vectorized_elementwise_kernelILi8ENS0_13AUnaryFunctorIllbZZZNS0_22logical_or_kernel_cudaERNS_14TensorIteratorEENKUlvE0_clEvENKUlvE2_clEvEUlllE_EESt5arrayIPcLm2EEEEviT0_T1_ --------------------------
	.section	.nv.info._ZN2at6native29vectorized_elementwise_kernelILi8ENS0_13AUnaryFunctorIllbZZZNS0_22logical_or_kernel_cudaERNS_14TensorIteratorEENKUlvE0_clEvENKUlvE2_clEvEUlllE_EESt5arrayIPcLm2EEEEviT0_T1_,"",@"SHT_CUDA_INFO"
	.sectionflags	@""
	.align	4


	//----- nvinfo : EIATTR_CUDA_API_VERSION
	.align		4
        /*0000*/ 	.byte	0x04, 0x37
        /*0002*/ 	.short	(.L_7362 - .L_7361)
.L_7361:
        /*0004*/ 	.word	0x00000082


	//----- nvinfo : EIATTR_KPARAM_INFO
	.align		4
.L_7362:
        /*0008*/ 	.byte	0x04, 0x17
        /*000a*/ 	.short	(.L_7364 - .L_7363)
.L_7363:
        /*000c*/ 	.word	0x00000000
        /*0010*/ 	.short	0x0002
        /*0012*/ 	.short	0x0018
        /*0014*/ 	.byte	0x00, 0xf0, 0x41, 0x00


	//----- nvinfo : EIATTR_KPARAM_INFO
	.align		4
.L_7364:
        /*0018*/ 	.byte	0x04, 0x17
        /*001a*/ 	.short	(.L_7366 - .L_7365)
.L_7365:
        /*001c*/ 	.word	0x00000000
        /*0020*/ 	.short	0x0001
        /*0022*/ 	.short	0x0008
        /*0024*/ 	.byte	0x00, 0xf0, 0x41, 0x00


	//----- nvinfo : EIATTR_KPARAM_INFO
	.align		4
.L_7366:
        /*0028*/ 	.byte	0x04, 0x17
        /*002a*/ 	.short	(.L_7368 - .L_7367)
.L_7367:
        /*002c*/ 	.word	0x00000000
        /*0030*/ 	.short	0x0000
        /*0032*/ 	.short	0x0000
        /*0034*/ 	.byte	0x00, 0xf0, 0x11, 0x00


	//----- nvinfo : EIATTR_SPARSE_MMA_MASK
	.align		4
.L_7368:
        /*0038*/ 	.byte	0x03, 0x50
        /*003a*/ 	.short	0x0000


	//----- nvinfo : EIATTR_MAXREG_COUNT
	.align		4
        /*003c*/ 	.byte	0x03, 0x1b
        /*003e*/ 	.short	0x00ff


	//----- nvinfo : EIATTR_MERCURY_ISA_VERSION
	.align		4
        /*0040*/ 	.byte	0x03, 0x5f
        /*0042*/ 	.short	0x0101


	//----- nvinfo : EIATTR_EXIT_INSTR_OFFSETS
	.align		4
        /*0044*/ 	.byte	0x04, 0x1c
        /*0046*/ 	.short	(.L_7370 - .L_7369)


	//   ....[0]....
.L_7369:
        /*0048*/ 	.word	0x00000380


	//   ....[1]....
        /*004c*/ 	.word	0x00000c80


	//   ....[2]....
        /*0050*/ 	.word	0x00000d10


	//----- nvinfo : EIATTR_MAX_THREADS
	.align		4
.L_7370:
        /*0054*/ 	.byte	0x04, 0x05
        /*0056*/ 	.short	(.L_7372 - .L_7371)
.L_7371:
        /*0058*/ 	.word	0x00000080
        /*005c*/ 	.word	0x00000001
        /*0060*/ 	.word	0x00000001


	//----- nvinfo : EIATTR_CRS_STACK_SIZE
	.align		4
.L_7372:
        /*0064*/ 	.byte	0x04, 0x1e
        /*0066*/ 	.short	(.L_7374 - .L_7373)
.L_7373:
        /*0068*/ 	.word	0x00000000


	//----- nvinfo : EIATTR_CBANK_PARAM_SIZE
	.align		4
.L_7374:
        /*006c*/ 	.byte	0x03, 0x19
        /*006e*/ 	.short	0x0028


	//----- nvinfo : EIATTR_PARAM_CBANK
	.align		4
        /*0070*/ 	.byte	0x04, 0x0a
        /*0072*/ 	.short	(.L_7376 - .L_7375)
	.align		4
.L_7375:
        /*0074*/ 	.word	index@(.nv.constant0._ZN2at6native29vectorized_elementwise_kernelILi8ENS0_13AUnaryFunctorIllbZZZNS0_22logical_or_kernel_cudaERNS_14TensorIteratorEENKUlvE0_clEvENKUlvE2_clEvEUlllE_EESt5arrayIPcLm2EEEEviT0_T1_)
        /*0078*/ 	.short	0x0210
        /*007a*/ 	.short	0x0028


	//----- nvinfo : EIATTR_SW_WAR
	.align		4
.L_7376:
        /*007c*/ 	.byte	0x04, 0x36
        /*007e*/ 	.short	(.L_7378 - .L_7377)
.L_7377:
        /*0080*/ 	.word	0x00000008
.L_7378:


//--------------------- .nv.info._ZN2at6native18elementwise_kernelILi128ELi4EZNS0_15gpu_kernel_implINS0_13BinaryFunctorIllbZZZNS0_22logical_or_kernel_cudaERNS_14TensorIteratorEENKUlvE0_clEvENKUlvE2_clEvEUlllE_EEEEvRNS_18TensorIteratorBaseERKT_EUliE_EEviT1_ --------------------------
	.section	.nv.info._ZN2at6native18elementwise_kernelILi128ELi4EZNS0_15gpu_kernel_implINS0_13BinaryFunctorIllbZZZNS0_22logical_or_kernel_cudaERNS_14TensorIteratorEENKUlvE0_clEvENKUlvE2_clEvEUlllE_EEEEvRNS_18TensorIteratorBaseERKT_EUliE_EEviT1_,"",@"SHT_CUDA_INFO"
	.sectionflags	@""
	.align	4


	//----- nvinfo : EIATTR_CUDA_API_VERSION
	.align		4
        /*0000*/ 	.byte	0x04, 0x37
        /*0002*/ 	.short	(.L_7380 - .L_7379)
.L_7379:
        /*0004*/ 	.word	0x00000082


	//----- nvinfo : EIATTR_KPARAM_INFO
	.align		4
.L_7380:
        /*0008*/ 	.byte	0x04, 0x17
        /*000a*/ 	.short	(.L_7382 - .L_7381)
.L_7381:
        /*000c*/ 	.word	0x00000000
        /*0010*/ 	.short	0x0001
        /*0012*/ 	.short	0x0008
        /*0014*/ 	.byte	0x00, 0xf0, 0x21, 0x0a


	//----- nvinfo : EIATTR_KPARAM_INFO
	.align		4
.L_7382:
        /*0018*/ 	.byte	0x04, 0x17
        /*001a*/ 	.short	(.L_7384 - .L_7383)
.L_7383:
        /*001c*/ 	.word	0x00000000
        /*0020*/ 	.short	0x0000
        /*0022*/ 	.short	0x0000
        /*0024*/ 	.byte	0x00, 0xf0, 0x11, 0x00


	//----- nvinfo : EIATTR_SPARSE_MMA_MASK
	.align		4
.L_7384:
        /*0028*/ 	.byte	0x03, 0x50
        /*002a*/ 	.short	0x0000


	//----- nvinfo : EIATTR_MAXREG_COUNT
	.align		4
        /*002c*/ 	.byte	0x03, 0x1b
        /*002e*/ 	.short	0x0080


	//----- nvinfo : EIATTR_EXTERNS
	.align		4
        /*0030*/ 	.byte	0x04, 0x0f
        /*0032*/ 	.short	(.L_7386 - .L_7385)


	//   ....[0]....
	.align		4
.L_7385:
        /*0034*/ 	.word	index@(__assertfail)


	//----- nvinfo : EIATTR_MERCURY_ISA_VERSION
	.align		4
.L_7386:
        /*0038*/ 	.byte	0x03, 0x5f
        /*003a*/ 	.short	0x0101


	//----- nvinfo : EIATTR_SYSCALL_OFFSETS
	.align		4
        /*003c*/ 	.byte	0x04, 0x46
        /*003e*/ 	.short	(.L_7388 - .L_7387)


	//   ....[0]....
.L_7387:
        /*0040*/ 	.word	0x00002500


	//   ....[1]....
        /*0044*/ 	.word	0x00003370


	//   ....[2]....
        /*0048*/ 	.word	0x000040f0


	//   ....[3]....
        /*004c*/ 	.word	0x00006620


	//   ....[4]....
        /*0050*/ 	.word	0x00007490


	//   ....[5]....
        /*0054*/ 	.word	0x00008210


	//   ....[6]....
        /*0058*/ 	.word	0x0000a730


	//   ....[7]....
        /*005c*/ 	.word	0x0000b5a0


	//   ....[8]....
        /*0060*/ 	.word	0x0000c320


	//   ....[9]....
        /*0064*/ 	.word	0x0000e830


	//   ....[10]....
        /*0068*/ 	.word	0x0000f6a0


	//   ....[11]....
        /*006c*/ 	.word	0x00010420


	//----- nvinfo : EIATTR_EXIT_INSTR_OFFSETS
	.align		4
.L_7388:
        /*0070*/ 	.byte	0x04, 0x1c
        /*0072*/ 	.short	(.L_7390 - .L_7389)


	//   ....[0]....
.L_7389:
        /*0074*/ 	.word	0x0000c3d0


	//   ....[1]....
        /*0078*/ 	.word	0x0000f810


	//   ....[2]....
        /*007c*/ 	.word	0x0000f830


	//   ....[3]....
        /*0080*/ 	.word	0x0000f8c0


	//   ....[4]....
        /*0084*/ 	.word	0x0000f8e0


	//   ....[5]....
        /*0088*/ 	.word	0x0000f900


	//   ....[6]....
        /*008c*/ 	.word	0x0000f990


	//   ....[7]....
        /*0090*/ 	.word	0x0000f9d0


	//   ....[8]....
        /*0094*/ 	.word	0x0000fa70


	//   ....[9]....
        /*0098*/ 	.word	0x0000fac0


	//   ....[10]....
        /*009c*/ 	.word	0x0000fb00


	//   ....[11]....
        /*00a0*/ 	.word	0x0000fba0


	//   ....[12]....
        /*00a4*/ 	.word	0x0000fbf0


	//   ....[13]....
        /*00a8*/ 	.word	0x0000fd40


	//   ....[14]....
        /*00ac*/ 	.word	0x0000fde0


	//   ....[15]....
        /*00b0*/ 	.word	0x0000fe20


	//   ....[16]....
        /*00b4*/ 	.word	0x0000fe70


	//   ....[17]....
        /*00b8*/ 	.word	0x0000feb0


	//   ....[18]....
        /*00bc*/ 	.word	0x0000ff50


	//   ....[19]....
        /*00c0*/ 	.word	0x00010090


	//   ....[20]....
        /*00c4*/ 	.word	0x000101d0


	//   ....[21]....
        /*00c8*/ 	.word	0x00010320


	//   ....[22]....
        /*00cc*/ 	.word	0x00010430


	//   ....[23]....
        /*00d0*/ 	.word	0x00010460


	//   ....[24]....
        /*00d4*/ 	.word	0x00010480


	//----- nvinfo : EIATTR_MAX_THREADS
	.align		4
.L_7390:
        /*00d8*/ 	.byte	0x04, 0x05
        /*00da*/ 	.short	(.L_7392 - .L_7391)
.L_7391:
        /*00dc*/ 	.word	0x00000080
        /*00e0*/ 	.word	0x00000001
        /*00e4*/ 	.word	0x00000001


	//----- nvinfo : EIATTR_CRS_STACK_SIZE
	.align		4
.L_7392:
        /*00e8*/ 	.byte	0x04, 0x1e
        /*00ea*/ 	.short	(.L_7394 - .L_7393)
.L_7393:
        /*00ec*/ 	.word	0x00000000


	//----- nvinfo : EIATTR_CBANK_PARAM_SIZE
	.align		4
.L_7394:
        /*00f0*/ 	.byte	0x03, 0x19
        /*00f2*/ 	.short	0x0290


	//----- nvinfo : EIATTR_PARAM_CBANK
	.align		4
        /*00f4*/ 	.byte	0x04, 0x0a
        /*00f6*/ 	.short	(.L_7396 - .L_7395)
	.align		4
.L_7395:
        /*00f8*/ 	.word	index@(.nv.constant0._ZN2at6native18elementwise_kernelILi128ELi4EZNS0_15gpu_kernel_implINS0_13BinaryFunctorIllbZZZNS0_22logical_or_kernel_cudaERNS_14TensorIteratorEENKUlvE0_clEvENKUlvE2_clEvEUlllE_EEEEvRNS_18TensorIteratorBaseERKT_EUliE_EEviT1_)
        /*00fc*/ 	.short	0x0210
        /*00fe*/ 	.short	0x0290


	//----- nvinfo : EIATTR_SW_WAR
	.align		4
.L_7396:
        /*0100*/ 	.byte	0x04, 0x36
        /*0102*/ 	.short	(.L_7398 - .L_7397)
.L_7397:
        /*0104*/ 	.word	0x00000008
.L_7398:


//--------------------- .nv.info._ZN2at6native27unrolled_elementwise_kernelINS0_13BinaryFunctorIllbZZZNS0_22logical_or_kernel_cudaERNS_14TensorIteratorEENKUlvE0_clEvENKUlvE2_clEvEUlllE_EESt5arrayIPcLm3EELi4E23TrivialOffsetCalculatorILi2EjESC_ILi1EjENS0_6memory12LoadWithCastILi2EEENSF_13StoreWithCastILi1EEEEEviT_T0_T2_T3_T4_T5_ --------------------------
	.section	.nv.info._ZN2at6native27unrolled_elementwise_kernelINS0_13BinaryFunctorIllbZZZNS0_22logical_or_kernel_cudaERNS_14TensorIteratorEENKUlvE0_clEvENKUlvE2_clEvEUlllE_EESt5arrayIPcLm3EELi4E23TrivialOffsetCalculatorILi2EjESC_ILi1EjENS0_6memory12LoadWithCastILi2EEENSF_13StoreWithCastILi1EEEEEviT_T0_T2_T3_T4_T5_,"",@"SHT_CUDA_INFO"
	.sectionflags	@""
	.align	4


	//----- nvinfo : EIATTR_CUDA_API_VERSION
	.align		4
        /*0000*/ 	.byte	0x04, 0x37
        /*0002*/ 	.short	(.L_7400 - .L_7399)
.L_7399:
        /*0004*/ 	.word	0x00000082


	//----- nvinfo : EIATTR_KPARAM_INFO
	.align		4
.L_7400:
        /*0008*/ 	.byte	0x04, 0x17
        /*000a*/ 	.short	(.L_7402 - .L_7401)
.L_7401:
        /*000c*/ 	.word	0x00000000
        /*0010*/ 	.short	0x0006
        /*0012*/ 	.short	0x0030
        /*0014*/ 	.byte	0x00, 0xf0, 0x21, 0x00


	//----- nvinfo : EIATTR_KPARAM_INFO
	.align		4
.L_7402:
        /*0018*/ 	.byte	0x04, 0x17
        /*001a*/ 	.short	(.L_7404 - .L_7403)
.L_7403:
        /*001c*/ 	.word	0x00000000
        /*0020*/ 	.short	0x0005
        /*0022*/ 	.short	0x0024
        /*0024*/ 	.byte	0x00, 0xf0, 0x31, 0x00


	//----- nvinfo : EIATTR_KPARAM_INFO
	.align		4
.L_7404:
        /*0028*/ 	.byte	0x04, 0x17
        /*002a*/ 	.short	(.L_7406 - .L_7405)
.L_7405:
        /*002c*/ 	.word	0x00000000
        /*0030*/ 	.short	0x0004
        /*0032*/ 	.short	0x0021
        /*0034*/ 	.byte	0x00, 0xf0, 0x05, 0x00


	//----- nvinfo : EIATTR_KPARAM_INFO
	.align		4
.L_7406:
        /*0038*/ 	.byte	0x04, 0x17
        /*003a*/ 	.short	(.L_7408 - .L_7407)
.L_7407:
        /*003c*/ 	.word	0x00000000
        /*0040*/ 	.short	0x0003
        /*0042*/ 	.short	0x0020
        /*0044*/ 	.byte	0x00, 0xf0, 0x05, 0x00


	//----- nvinfo : EIATTR_KPARAM_INFO
	.align		4
.L_7408:
        /*0048*/ 	.byte	0x04, 0x17
        /*004a*/ 	.short	(.L_7410 - .L_7409)
.L_7409:
        /*004c*/ 	.word	0x00000000
        /*0050*/ 	.short	0x0002
        /*0052*/ 	.short	0x0008
        /*0054*/ 	.byte	0x00, 0xf0, 0x61, 0x00


	//----- nvinfo : EIATTR_KPARAM_INFO
	.align		4
.L_7410:
        /*0058*/ 	.byte	0x04, 0x17
        /*005a*/ 	.short	(.L_7412 - .L_7411)
.L_7411:
        /*005c*/ 	.word	0x00000000
        /*0060*/ 	.short	0x0001
        /*0062*/ 	.short	0x0004
        /*0064*/ 	.byte	0x00, 0xf0, 0x05, 0x00


	//----- nvinfo : EIATTR_KPARAM_INFO
	.align		4
.L_7412:
        /*0068*/ 	.byte	0x04, 0x17
        /*006a*/ 	.short	(.L_7414 - .L_7413)
.L_7413:
        /*006c*/ 	.word	0x00000000
        /*0070*/ 	.short	0x0000
        /*0072*/ 	.short	0x0000
        /*0074*/ 	.byte	0x00, 0xf0, 0x11, 0x00


	//----- nvinfo : EIATTR_SPARSE_MMA_MASK
	.align		4
.L_7414:
        /*0078*/ 	.byte	0x03, 0x50
        /*007a*/ 	.short	0x0000


	//----- nvinfo : EIATTR_MAXREG_COUNT
	.align		4
        /*007c*/ 	.byte	0x03, 0x1b
        /*007e*/ 	.short	0x00ff


	//----- nvinfo : EIATTR_EXTERNS
	.align		4
        /*0080*/ 	.byte	0x04, 0x0f
        /*0082*/ 	.short	(.L_7416 - .L_7415)


	//   ....[0]....
	.align		4
.L_7415:
        /*0084*/ 	.word	index@(__assertfail)


	//----- nvinfo : EIATTR_MERCURY_ISA_VERSION
	.align		4
.L_7416:
        /*0088*/ 	.byte	0x03, 0x5f
        /*008a*/ 	.short	0x0101


	//----- nvinfo : EIATTR_SYSCALL_OFFSETS
	.align		4
        /*008c*/ 	.byte	0x04, 0x46
        /*008e*/ 	.short	(.L_7418 - .L_7417)


	//   ....[0]....
.L_7417:
        /*0090*/ 	.word	0x00000f10


	//   ....[1]....
        /*0094*/ 	.word	0x00001d90


	//   ....[2]....
        /*0098*/ 	.word	0x00002c90


	//   ....[3]....
        /*009c*/ 	.word	0x00003b10


	//   ....[4]....
        /*00a0*/ 	.word	0x00004a20


	//   ....[5]....
        /*00a4*/ 	.word	0x000058a0


	//   ....[6]....
        /*00a8*/ 	.word	0x00006790


	//   ....[7]....
        /*00ac*/ 	.word	0x00007610


	//   ....[8]....
        /*00b0*/ 	.word	0x000085e0


	//   ....[9]....
        /*00b4*/ 	.word	0x00009490


	//   ....[10]....
        /*00b8*/ 	.word	0x0000a320


	//   ....[11]....
        /*00bc*/ 	.word	0x0000b1d0


	//----- nvinfo : EIATTR_EXIT_INSTR_OFFSETS
	.align		4
.L_7418:
        /*00c0*/ 	.byte	0x04, 0x1c
        /*00c2*/ 	.short	(.L_7420 - .L_7419)


	//   ....[0]....
.L_7419:
        /*00c4*/ 	.word	0x0000a3b0


	//   ....[1]....
        /*00c8*/ 	.word	0x0000a4e0


	//   ....[2]....
        /*00cc*/ 	.word	0x0000a500


	//   ....[3]....
        /*00d0*/ 	.word	0x0000a590


	//   ....[4]....
        /*00d4*/ 	.word	0x0000a5b0


	//   ....[5]....
        /*00d8*/ 	.word	0x0000a5d0


	//   ....[6]....
        /*00dc*/ 	.word	0x0000a660


	//   ....[7]....
        /*00e0*/ 	.word	0x0000a6a0


	//   ....[8]....
        /*00e4*/ 	.word	0x0000a740


	//   ....[9]....
        /*00e8*/ 	.word	0x0000a790


	//   ....[10]....
        /*00ec*/ 	.word	0x0000a7c0


	//   ....[11]....
        /*00f0*/ 	.word	0x0000a860


	//   ....[12]....
        /*00f4*/ 	.word	0x0000a8a0


	//   ....[13]....
        /*00f8*/ 	.word	0x0000aa30


	//   ....[14]....
        /*00fc*/ 	.word	0x0000ab90


	//   ....[15]....
        /*0100*/ 	.word	0x0000abd0


	//   ....[16]....
        /*0104*/ 	.word	0x0000ac70


	//   ....[17]....
        /*0108*/ 	.word	0x0000adf0


	//   ....[18]....
        /*010c*/ 	.word	0x0000af70


	//   ....[19]....
        /*0110*/ 	.word	0x0000b0d0


	//   ....[20]....
        /*0114*/ 	.word	0x0000b1e0


	//   ....[21]....
        /*0118*/ 	.word	0x0000b210


	//   ....[22]....
        /*011c*/ 	.word	0x0000b230


	//----- nvinfo : EIATTR_MAX_THREADS
	.align		4
.L_7420:
        /*0120*/ 	.byte	0x04, 0x05
        /*0122*/ 	.short	(.L_7422 - .L_7421)
.L_7421:
        /*0124*/ 	.word	0x00000080
        /*0128*/ 	.word	0x00000001
        /*012c*/ 	.word	0x00000001


	//----- nvinfo : EIATTR_CRS_STACK_SIZE
	.align		4
.L_7422:
        /*0130*/ 	.byte	0x04, 0x1e
        /*0132*/ 	.short	(.L_7424 - .L_7423)
.L_7423:
        /*0134*/ 	.word	0x00000000


	//----- nvinfo : EIATTR_CBANK_PARAM_SIZE
	.align		4
.L_7424:
        /*0138*/ 	.byte	0x03, 0x19
        /*013a*/ 	.short	0x0038


	//----- nvinfo : EIATTR_PARAM_CBANK
	.align		4
        /*013c*/ 	.byte	0x04, 0x0a
        /*013e*/ 	.short	(.L_7426 - .L_7425)
	.align		4
.L_7425:
        /*0140*/ 	.word	index@(.nv.constant0._ZN2at6native27unrolled_elementwise_kernelINS0_13BinaryFunctorIllbZZZNS0_22logical_or_kernel_cudaERNS_14TensorIteratorEENKUlvE0_clEvENKUlvE2_clEvEUlllE_EESt5arrayIPcLm3EELi4E23TrivialOffsetCalculatorILi2EjESC_ILi1EjENS0_6memory12LoadWithCastILi2EEENSF_13StoreWithCastILi1EEEEEviT_T0_T2_T3_T4_T5_)
        /*0144*/ 	.short	0x0210
        /*0146*/ 	.short	0x0038


	//----- nvinfo : EIATTR_SW_WAR
	.align		4
.L_7426:
        /*0148*/ 	.byte	0x04, 0x36
        /*014a*/ 	.short	(.L_7428 - .L_7427)
.L_7427:
        /*014c*/ 	.word	0x00000008
.L_7428:


//--------------------- .nv.info._ZN2at6native18elementwise_kernelILi128ELi4EZNS0_22gpu_kernel_impl_nocastINS0_13BinaryFunctorIllbZZZNS0_22logical_or_kernel_cudaERNS_14TensorIteratorEENKUlvE0_clEvENKUlvE2_clEvEUlllE_EEEEvRNS_18TensorIteratorBaseERKT_EUliE_EEviT1_ --------------------------
	.section	.nv.info._ZN2at6native18elementwise_kernelILi128ELi4EZNS0_22gpu_kernel_impl_nocastINS0_13BinaryFunctorIllbZZZNS0_22logical_or_kernel_cudaERNS_14TensorIteratorEENKUlvE0_clEvENKUlvE2_clEvEUlllE_EEEEvRNS_18TensorIteratorBaseERKT_EUliE_EEviT1_,"",@"SHT_CUDA_INFO"
	.sectionflags	@""
	.align	4


	//----- nvinfo : EIATTR_CUDA_API_VERSION
	.align		4
        /*0000*/ 	.byte	0x04, 0x37
        /*0002*/ 	.short	(.L_7430 - .L_7429)
.L_7429:
        /*0004*/ 	.word	0x00000082


	//----- nvinfo : EIATTR_KPARAM_INFO
	.align		4
.L_7430:
        /*0008*/ 	.byte	0x04, 0x17
        /*000a*/ 	.short	(.L_7432 - .L_7431)
.L_7431:
        /*000c*/ 	.word	0x00000000
        /*0010*/ 	.short	0x0001
        /*0012*/ 	.short	0x0008
        /*0014*/ 	.byte	0x00, 0xf0, 0x21, 0x0a


	//----- nvinfo : EIATTR_KPARAM_INFO
	.align		4
.L_7432:
        /*0018*/ 	.byte	0x04, 0x17
        /*001a*/ 	.short	(.L_7434 - .L_7433)
.L_7433:
        /*001c*/ 	.word	0x00000000
        /*0020*/ 	.short	0x0000
        /*0022*/ 	.short	0x0000
        /*0024*/ 	.byte	0x00, 0xf0, 0x11, 0x00


	//----- nvinfo : EIATTR_SPARSE_MMA_MASK
	.align		4
.L_7434:
        /*0028*/ 	.byte	0x03, 0x50
        /*002a*/ 	.short	0x0000


	//----- nvinfo : EIATTR_MAXREG_COUNT
	.align		4
        /*002c*/ 	.byte	0x03, 0x1b
        /*002e*/ 	.short	0x0080


	//----- nvinfo : EIATTR_MERCURY_ISA_VERSION
	.align		4
        /*0030*/ 	.byte	0x03, 0x5f
        /*0032*/ 	.short	0x0101


	//----- nvinfo : EIATTR_EXIT_INSTR_OFFSETS
	.align		4
        /*0034*/ 	.byte	0x04, 0x1c
        /*0036*/ 	.short	(.L_7436 - .L_7435)


	//   ....[0]....
.L_7435:
        /*0038*/ 	.word	0x00004650


	//   ....[1]....
        /*003c*/ 	.word	0x00005d60


	//----- nvinfo : EIATTR_MAX_THREADS
	.align		4
.L_7436:
        /*0040*/ 	.byte	0x04, 0x05
        /*0042*/ 	.short	(.L_7438 - .L_7437)
.L_7437:
        /*0044*/ 	.word	0x00000080
        /*0048*/ 	.word	0x00000001
        /*004c*/ 	.word	0x00000001


	//----- nvinfo : EIATTR_CRS_STACK_SIZE
	.align		4
.L_7438:
        /*0050*/ 	.byte	0x04, 0x1e
        /*0052*/ 	.short	(.L_7440 - .L_7439)
.L_7439:
        /*0054*/ 	.word	0x00000000


	//----- nvinfo : EIATTR_CBANK_PARAM_SIZE
	.align		4
.L_7440:
        /*0058*/ 	.byte	0x03, 0x19
        /*005a*/ 	.short	0x0290


	//----- nvinfo : EIATTR_PARAM_CBANK
	.align		4
        /*005c*/ 	.byte	0x04, 0x0a
        /*005e*/ 	.short	(.L_7442 - .L_7441)
	.align		4
.L_7441:
        /*0060*/ 	.word	index@(.nv.constant0._ZN2at6native18elementwise_kernelILi128ELi4EZNS0_22gpu_kernel_impl_nocastINS0_13BinaryFunctorIllbZZZNS0_22logical_or_kernel_cudaERNS_14TensorIteratorEENKUlvE0_clEvENKUlvE2_clEvEUlllE_EEEEvRNS_18TensorIteratorBaseERKT_EUliE_EEviT1_)
        /*0064*/ 	.short	0x0210
        /*0066*/ 	.short	0x0290


	//----- nvinfo : EIATTR_SW_WAR
	.align		4
.L_7442:
        /*0068*/ 	.byte	0x04, 0x36
        /*006a*/ 	.short	(.L_7444 - .L_7443)
.L_7443:
        /*006c*/ 	.word	0x00000008
.L_7444:


//--------------------- .nv.info._ZN2at6native27unrolled_elementwise_kernelINS0_13BinaryFunctorIllbZZZNS0_22logical_or_kernel_cudaERNS_14TensorIteratorEENKUlvE0_clEvENKUlvE2_clEvEUlllE_EESt5arrayIPcLm3EELi4E23TrivialOffsetCalculatorILi2EjESC_ILi1EjENS0_6memory15LoadWithoutCastENSF_16StoreWithoutCastEEEviT_T0_T2_T3_T4_T5_ --------------------------
	.section	.nv.info._ZN2at6native27unrolled_elementwise_kernelINS0_13BinaryFunctorIllbZZZNS0_22logical_or_kernel_cudaERNS_14TensorIteratorEENKUlvE0_clEvENKUlvE2_clEvEUlllE_EESt5arrayIPcLm3EELi4E23TrivialOffsetCalculatorILi2EjESC_ILi1EjENS0_6memory15LoadWithoutCastENSF_16StoreWithoutCastEEEviT_T0_T2_T3_T4_T5_,"",@"SHT_CUDA_INFO"
	.sectionflags	@""
	.align	4


	//----- nvinfo : EIATTR_CUDA_API_VERSION
	.align		4
        /*0000*/ 	.byte	0x04, 0x37
        /*0002*/ 	.short	(.L_7446 - .L_7445)
.L_7445:
        /*0004*/ 	.word	0x00000082


	//----- nvinfo : EIATTR_KPARAM_INFO
	.align		4
.L_7446:
        /*0008*/ 	.byte	0x04, 0x17
        /*000a*/ 	.short	(.L_7448 - .L_7447)
.L_7447:
        /*000c*/ 	.word	0x00000000
        /*0010*/ 	.short	0x0006
        /*0012*/ 	.short	0x0023
        /*0014*/ 	.byte	0x00, 0xf0, 0x05, 0x00


	//----- nvinfo : EIATTR_KPARAM_INFO
	.align		4
.L_7448:
        /*0018*/ 	.byte	0x04, 0x17
        /*001a*/ 	.short	(.L_7450 - .L_7449)
.L_7449:
        /*001c*/ 	.word	0x00000000
        /*0020*/ 	.short	0x0005
        /*0022*/ 	.short	0x0022
        /*0024*/ 	.byte	0x00, 0xf0, 0x05, 0x00


	//----- nvinfo : EIATTR_KPARAM_INFO
	.align		4
.L_7450:
        /*0028*/ 	.byte	0x04, 0x17
        /*002a*/ 	.short	(.L_7452 - .L_7451)
.L_7451:
        /*002c*/ 	.word	0x00000000
        /*0030*/ 	.short	0x0004
        /*0032*/ 	.short	0x0021
        /*0034*/ 	.byte	0x00, 0xf0, 0x05, 0x00


	//----- nvinfo : EIATTR_KPARAM_INFO
	.align		4
.L_7452:
        /*0038*/ 	.byte	0x04, 0x17
        /*003a*/ 	.short	(.L_7454 - .L_7453)
.L_7453:
        /*003c*/ 	.word	0x00000000
        /*0040*/ 	.short	0x0003
        /*0042*/ 	.short	0x0020
        /*0044*/ 	.byte	0x00, 0xf0, 0x05, 0x00


	//----- nvinfo : EIATTR_KPARAM_INFO
	.align		4
.L_7454:
        /*0048*/ 	.byte	0x04, 0x17
        /*004a*/ 	.short	(.L_7456 - .L_7455)
.L_7455:
        /*004c*/ 	.word	0x00000000
        /*0050*/ 	.short	0x0002
        /*0052*/ 	.short	0x0008
        /*0054*/ 	.byte	0x00, 0xf0, 0x61, 0x00


	//----- nvinfo : EIATTR_KPARAM_INFO
	.align		4
.L_7456:
        /*0058*/ 	.byte	0x04, 0x17
        /*005a*/ 	.short	(.L_7458 - .L_7457)
.L_7457:
        /*005c*/ 	.word	0x00000000
        /*0060*/ 	.short	0x0001
        /*0062*/ 	.short	0x0004
        /*0064*/ 	.byte	0x00, 0xf0, 0x05, 0x00


	//----- nvinfo : EIATTR_KPARAM_INFO
	.align		4
.L_7458:
        /*0068*/ 	.byte	0x04, 0x17
        /*006a*/ 	.short	(.L_7460 - .L_7459)
.L_7459:
        /*006c*/ 	.word	0x00000000
        /*0070*/ 	.short	0x0000
        /*0072*/ 	.short	0x0000
        /*0074*/ 	.byte	0x00, 0xf0, 0x11, 0x00


	//----- nvinfo : EIATTR_SPARSE_MMA_MASK
	.align		4
.L_7460:
        /*0078*/ 	.byte	0x03, 0x50
        /*007a*/ 	.short	0x0000


	//----- nvinfo : EIATTR_MAXREG_COUNT
	.align		4
        /*007c*/ 	.byte	0x03, 0x1b
        /*007e*/ 	.short	0x00ff


	//----- nvinfo : EIATTR_MERCURY_ISA_VERSION
	.align		4
        /*0080*/ 	.byte	0x03, 0x5f
        /*0082*/ 	.short	0x0101


	//----- nvinfo : EIATTR_EXIT_INSTR_OFFSETS
	.align		4
        /*0084*/ 	.byte	0x04, 0x1c
        /*0086*/ 	.short	(.L_7462 - .L_7461)


	//   ....[0]....
.L_7461:
        /*0088*/ 	.word	0x00000550


	//   ....[1]....
        /*008c*/ 	.word	0x000005e0


	//----- nvinfo : EIATTR_MAX_THREADS
	.align		4
.L_7462:
        /*0090*/ 	.byte	0x04, 0x05
        /*0092*/ 	.short	(.L_7464 - .L_7463)
.L_7463:
        /*0094*/ 	.word	0x00000080
        /*0098*/ 	.word	0x00000001
        /*009c*/ 	.word	0x00000001


	//----- nvinfo : EIATTR_CRS_STACK_SIZE
	.align		4
.L_7464:
        /*00a0*/ 	.byte	0x04, 0x1e
        /*00a2*/ 	.short	(.L_7466 - .L_7465)
.L_7465:
        /*00a4*/ 	.word	0x00000000


	//----- nvinfo : EIATTR_CBANK_PARAM_SIZE
	.align		4
.L_7466:
        /*00a8*/ 	.byte	0x03, 0x19
        /*00aa*/ 	.short	0x0024


	//----- nvinfo : EIATTR_PARAM_CBANK
	.align		4
        /*00ac*/ 	.byte	0x04, 0x0a
        /*00ae*/ 	.short	(.L_7468 - .L_7467)
	.align		4
.L_7467:
        /*00b0*/ 	.word	index@(.nv.constant0._ZN2at6native27unrolled_elementwise_kernelINS0_13BinaryFunctorIllbZZZNS0_22logical_or_kernel_cudaERNS_14TensorIteratorEENKUlvE0_clEvENKUlvE2_clEvEUlllE_EESt5arrayIPcLm3EELi4E23TrivialOffsetCalculatorILi2EjESC_ILi1EjENS0_6memory15LoadWithoutCastENSF_16StoreWithoutCastEEEviT_T0_T2_T3_T4_T5_)
        /*00b4*/ 	.short	0x0210
        /*00b6*/ 	.short	0x0024


	//----- nvinfo : EIATTR_SW_WAR
	.align		4
.L_7468:
        /*00b8*/ 	.byte	0x04, 0x36
        /*00ba*/ 	.short	(.L_7470 - .L_7469)
.L_7469:
        /*00bc*/ 	.word	0x00000008
.L_7470:


//--------------------- .nv.info._ZN2at6native29vectorized_elementwise_kernelILi2ENS0_13BinaryFunctorIllbZZZNS0_22logical_or_kernel_cudaERNS_14TensorIteratorEENKUlvE0_clEvENKUlvE2_clEvEUlllE_EESt5arrayIPcLm3EEEEviT0_T1_ --------------------------
	.section	.nv.info._ZN2at6native29vectorized_elementwise_kernelILi2ENS0_13BinaryFunctorIllbZZZNS0_22logical_or_kernel_cudaERNS_14TensorIteratorEENKUlvE0_clEvENKUlvE2_clEvEUlllE_EESt5arrayIPcLm3EEEEviT0_T1_,"",@"SHT_CUDA_INFO"
	.sectionflags	@""
	.align	4


	//----- nvinfo : EIATTR_CUDA_API_VERSION
	.align		4
        /*0000*/ 	.byte	0x04, 0x37
        /*0002*/ 	.short	(.L_7472 - .L_7471)
.L_7471:
        /*0004*/ 	.word	0x00000082


	//----- nvinfo : EIATTR_KPARAM_INFO
	.align		4
.L_7472:
        /*0008*/ 	.byte	0x04, 0x17
        /*000a*/ 	.short	(.L_7474 - .L_7473)
.L_7473:
        /*000c*/ 	.word	0x00000000
        /*0010*/ 	.short	0x0002
        /*0012*/ 	.short	0x0008
        /*0014*/ 	.byte	0x00, 0xf0, 0x61, 0x00


	//----- nvinfo : EIATTR_KPARAM_INFO
	.align		4
.L_7474:
        /*0018*/ 	.byte	0x04, 0x17
        /*001a*/ 	.short	(.L_7476 - .L_7475)
.L_7475:
        /*001c*/ 	.word	0x00000000
        /*0020*/ 	.short	0x0001
        /*0022*/ 	.short	0x0004
        /*0024*/ 	.byte	0x00, 0xf0, 0x05, 0x00


	//----- nvinfo : EIATTR_KPARAM_INFO
	.align		4
.L_7476:
        /*0028*/ 	.byte	0x04, 0x17
        /*002a*/ 	.short	(.L_7478 - .L_7477)
.L_7477:
        /*002c*/ 	.word	0x00000000
        /*0030*/ 	.short	0x0000
        /*0032*/ 	.short	0x0000
        /*0034*/ 	.byte	0x00, 0xf0, 0x11, 0x00


	//----- nvinfo : EIATTR_SPARSE_MMA_MASK
	.align		4
.L_7478:
        /*0038*/ 	.byte	0x03, 0x50
        /*003a*/ 	.short	0x0000


	//----- nvinfo : EIATTR_MAXREG_COUNT
	.align		4
        /*003c*/ 	.byte	0x03, 0x1b
        /*003e*/ 	.short	0x00ff


	//----- nvinfo : EIATTR_MERCURY_ISA_VERSION
	.align		4
        /*0040*/ 	.byte	0x03, 0x5f
        /*0042*/ 	.short	0x0101


	//----- nvinfo : EIATTR_EXIT_INSTR_OFFSETS
	.align		4
        /*0044*/ 	.byte	0x04, 0x1c
        /*0046*/ 	.short	(.L_7480 - .L_7479)


	//   ....[0]....
.L_7479:
        /*0048*/ 	.word	0x000003b0


	//   ....[1]....
        /*004c*/ 	.word	0x00000e90


	//   ....[2]....
        /*0050*/ 	.word	0x00000f20


	//----- nvinfo : EIATTR_MAX_THREADS
	.align		4
.L_7480:
        /*0054*/ 	.byte	0x04, 0x05
        /*0056*/ 	.short	(.L_7482 - .L_7481)
.L_7481:
        /*0058*/ 	.word	0x00000080
        /*005c*/ 	.word	0x00000001
        /*0060*/ 	.word	0x00000001


	//----- nvinfo : EIATTR_CRS_STACK_SIZE
	.align		4
.L_7482:
        /*0064*/ 	.byte	0x04, 0x1e
        /*0066*/ 	.short	(.L_7484 - .L_7483)
.L_7483:
        /*0068*/ 	.word	0x00000000


	//----- nvinfo : EIATTR_CBANK_PARAM_SIZE
	.align		4
.L_7484:
        /*006c*/ 	.byte	0x03, 0x19
        /*006e*/ 	.short	0x0020


	//----- nvinfo : EIATTR_PARAM_CBANK
	.align		4
        /*0070*/ 	.byte	0x04, 0x0a
        /*0072*/ 	.short	(.L_7486 - .L_7485)
	.align		4
.L_7485:
        /*0074*/ 	.word	index@(.nv.constant0._ZN2at6native29vectorized_elementwise_kernelILi2ENS0_13BinaryFunctorIllbZZZNS0_22logical_or_kernel_cudaERNS_14TensorIteratorEENKUlvE0_clEvENKUlvE2_clEvEUlllE_EESt5arrayIPcLm3EEEEviT0_T1_)
        /*0078*/ 	.short	0x0210
        /*007a*/ 	.short	0x0020


	//----- nvinfo : EIATTR_SW_WAR
	.align		4
.L_7486:
        /*007c*/ 	.byte	0x04, 0x36
        /*007e*/ 	.short	(.L_7488 - .L_7487)
.L_7487:
        /*0080*/ 	.word	0x00000008
.L_7488:


//--------------------- .nv.info._ZN2at6native29vectorized_elementwise_kernelILi4ENS0_13BinaryFunctorIllbZZZNS0_22logical_or_kernel_cudaERNS_14TensorIteratorEENKUlvE0_clEvENKUlvE2_clEvEUlllE_EESt5arrayIPcLm3EEEEviT0_T1_ --------------------------
	.section	.nv.info._ZN2at6native29vectorized_elementwise_kernelILi4ENS0_13BinaryFunctorIllbZZZNS0_22logical_or_kernel_cudaERNS_14TensorIteratorEENKUlvE0_clEvENKUlvE2_clEvEUlllE_EESt5arrayIPcLm3EEEEviT0_T1_,"",@"SHT_CUDA_INFO"
	.sectionflags	@""
	.align	4


	//----- nvinfo : EIATTR_CUDA_API_VERSION
	.align		4
        /*0000*/ 	.byte	0x04, 0x37
        /*0002*/ 	.short	(.L_7490 - .L_7489)
.L_7489:
        /*0004*/ 	.word	0x00000082


	//----- nvinfo : EIATTR_KPARAM_INFO
	.align		4
.L_7490:
        /*0008*/ 	.byte	0x04, 0x17
        /*000a*/ 	.short	(.L_7492 - .L_7491)
.L_7491:
        /*000c*/ 	.word	0x00000000
        /*0010*/ 	.short	0x0002
        /*0012*/ 	.short	0x0008
        /*0014*/ 	.byte	0x00, 0xf0, 0x61, 0x00


	//----- nvinfo : EIATTR_KPARAM_INFO
	.align		4
.L_7492:
        /*0018*/ 	.byte	0x04, 0x17
        /*001a*/ 	.short	(.L_7494 - .L_7493)
.L_7493:
        /*001c*/ 	.word	0x00000000
        /*0020*/ 	.short	0x0001
        /*0022*/ 	.short	0x0004
        /*0024*/ 	.byte	0x00, 0xf0, 0x05, 0x00


	//----- nvinfo : EIATTR_KPARAM_INFO
	.align		4
.L_7494:
        /*0028*/ 	.byte	0x04, 0x17
        /*002a*/ 	.short	(.L_7496 - .L_7495)
.L_7495:
        /*002c*/ 	.word	0x00000000
        /*0030*/ 	.short	0x0000
        /*0032*/ 	.short	0x0000
        /*0034*/ 	.byte	0x00, 0xf0, 0x11, 0x00


	//----- nvinfo : EIATTR_SPARSE_MMA_MASK
	.align		4
.L_7496:
        /*0038*/ 	.byte	0x03, 0x50
        /*003a*/ 	.short	0x0000


	//----- nvinfo : EIATTR_MAXREG_COUNT
	.align		4
        /*003c*/ 	.byte	0x03, 0x1b
        /*003e*/ 	.short	0x00ff


	//----- nvinfo : EIATTR_MERCURY_ISA_VERSION
	.align		4
        /*0040*/ 	.byte	0x03, 0x5f
        /*0042*/ 	.short	0x0101


	//----- nvinfo : EIATTR_EXIT_INSTR_OFFSETS
	.align		4
        /*0044*/ 	.byte	0x04, 0x1c
        /*0046*/ 	.short	(.L_7498 - .L_7497)


	//   ....[0]....
.L_7497:
        /*0048*/ 	.word	0x000003b0


	//   ....[1]....
        /*004c*/ 	.word	0x00000e90


	//   ....[2]....
        /*0050*/ 	.word	0x00000f20


	//----- nvinfo : EIATTR_MAX_THREADS
	.align		4
.L_7498:
        /*0054*/ 	.byte	0x04, 0x05
        /*0056*/ 	.short	(.L_7500 - .L_7499)
.L_7499:
        /*0058*/ 	.word	0x00000080
        /*005c*/ 	.word	0x00000001
        /*0060*/ 	.word	0x00000001


	//----- nvinfo : EIATTR_CRS_STACK_SIZE
	.align		4
.L_7500:
        /*0064*/ 	.byte	0x04, 0x1e
        /*0066*/ 	.short	(.L_7502 - .L_7501)
.L_7501:
        /*0068*/ 	.word	0x00000000


	//----- nvinfo : EIATTR_CBANK_PARAM_SIZE
	.align		4
.L_7502:
        /*006c*/ 	.byte	0x03, 0x19
        /*006e*/ 	.short	0x0020


	//----- nvinfo : EIATTR_PARAM_CBANK
	.align		4
        /*0070*/ 	.byte	0x04, 0x0a
        /*0072*/ 	.short	(.L_7504 - .L_7503)
	.align		4
.L_7503:
        /*0074*/ 	.word	index@(.nv.constant0._ZN2at6native29vectorized_elementwise_kernelILi4ENS0_13BinaryFunctorIllbZZZNS0_22logical_or_kernel_cudaERNS_14TensorIteratorEENKUlvE0_clEvENKUlvE2_clEvEUlllE_EESt5arrayIPcLm3EEEEviT0_T1_)
        /*0078*/ 	.short	0x0210
        /*007a*/ 	.short	0x0020


	//----- nvinfo : EIATTR_SW_WAR
	.align		4
.L_7504:
        /*007c*/ 	.byte	0x04, 0x36
        /*007e*/ 	.short	(.L_7506 - .L_7505)
.L_7505:
        /*0080*/ 	.word	0x00000008
.L_7506:


//--------------------- .nv.info._ZN2at6native29vectorized_elementwise_kernelILi8ENS0_13BinaryFunctorIllbZZZNS0_22logical_or_kernel_cudaERNS_14TensorIteratorEENKUlvE0_clEvENKUlvE2_clEvEUlllE_EESt5arrayIPcLm3EEEEviT0_T1_ --------------------------
	.section	.nv.info._ZN2at6native29vectorized_elementwise_kernelILi8ENS0_13BinaryFunctorIllbZZZNS0_22logical_or_kernel_cudaERNS_14TensorIteratorEENKUlvE0_clEvENKUlvE2_clEvEUlllE_EESt5arrayIPcLm3EEEEviT0_T1_,"",@"SHT_CUDA_INFO"
	.sectionflags	@""
	.align	4


	//----- nvinfo : EIATTR_CUDA_API_VERSION
	.align		4
        /*0000*/ 	.byte	0x04, 0x37
        /*0002*/ 	.short	(.L_7508 - .L_7507)
.L_7507:
        /*0004*/ 	.word	0x00000082


	//----- nvinfo : EIATTR_KPARAM_INFO
	.align		4
.L_7508:
        /*0008*/ 	.byte	0x04, 0x17
        /*000a*/ 	.short	(.L_7510 - .L_7509)
.L_7509:
        /*000c*/ 	.word	0x00000000
        /*0010*/ 	.short	0x0002
        /*0012*/ 	.short	0x0008
        /*0014*/ 	.byte	0x00, 0xf0, 0x61, 0x00


	//----- nvinfo : EIATTR_KPARAM_INFO
	.align		4
.L_7510:
        /*0018*/ 	.byte	0x04, 0x17
        /*001a*/ 	.short	(.L_7512 - .L_7511)
.L_7511:
        /*001c*/ 	.word	0x00000000
        /*0020*/ 	.short	0x0001
        /*0022*/ 	.short	0x0004
        /*0024*/ 	.byte	0x00, 0xf0, 0x05, 0x00


	//----- nvinfo : EIATTR_KPARAM_INFO
	.align		4
.L_7512:
        /*0028*/ 	.byte	0x04, 0x17
        /*002a*/ 	.short	(.L_7514 - .L_7513)
.L_7513:
        /*002c*/ 	.word	0x00000000
        /*0030*/ 	.short	0x0000
        /*0032*/ 	.short	0x0000
        /*0034*/ 	.byte	0x00, 0xf0, 0x11, 0x00


	//----- nvinfo : EIATTR_SPARSE_MMA_MASK
	.align		4
.L_7514:
        /*0038*/ 	.byte	0x03, 0x50
        /*003a*/ 	.short	0x0000


	//----- nvinfo : EIATTR_MAXREG_COUNT
	.align		4
        /*003c*/ 	.byte	0x03, 0x1b
        /*003e*/ 	.short	0x00ff


	//----- nvinfo : EIATTR_MERCURY_ISA_VERSION
	.align		4
        /*0040*/ 	.byte	0x03, 0x5f
        /*0042*/ 	.short	0x0101


	//----- nvinfo : EIATTR_EXIT_INSTR_OFFSETS
	.align		4
        /*0044*/ 	.byte	0x04, 0x1c
        /*0046*/ 	.short	(.L_7516 - .L_7515)


	//   ....[0]....
.L_7515:
        /*0048*/ 	.word	0x00000450


	//   ....[1]....
        /*004c*/ 	.word	0x00000f30


	//   ....[2]....
        /*0050*/ 	.word	0x00000fc0


	//----- nvinfo : EIATTR_MAX_THREADS
	.align		4
.L_7516:
        /*0054*/ 	.byte	0x04, 0x05
        /*0056*/ 	.short	(.L_7518 - .L_7517)
.L_7517:
        /*0058*/ 	.word	0x00000080
        /*005c*/ 	.word	0x00000001
        /*0060*/ 	.word	0x00000001


	//----- nvinfo : EIATTR_CRS_STACK_SIZE
	.align		4
.L_7518:
        /*0064*/ 	.byte	0x04, 0x1e
        /*0066*/ 	.short	(.L_7520 - .L_7519)
.L_7519:
        /*0068*/ 	.word	0x00000000


	//----- nvinfo : EIATTR_CBANK_PARAM_SIZE
	.align		4
.L_7520:
        /*006c*/ 	.byte	0x03, 0x19
        /*006e*/ 	.short	0x0020


	//----- nvinfo : EIATTR_PARAM_CBANK
	.align		4
        /*0070*/ 	.byte	0x04, 0x0a
        /*0072*/ 	.short	(.L_7522 - .L_7521)
	.align		4
.L_7521:
        /*0074*/ 	.word	index@(.nv.constant0._ZN2at6native29vectorized_elementwise_kernelILi8ENS0_13BinaryFunctorIllbZZZNS0_22logical_or_kernel_cudaERNS_14TensorIteratorEENKUlvE0_clEvENKUlvE2_clEvEUlllE_EESt5arrayIPcLm3EEEEviT0_T1_)
        /*0078*/ 	.short	0x0210
        /*007a*/ 	.short	0x0020


	//----- nvinfo : EIATTR_SW_WAR
	.align		4
.L_7522:
        /*007c*/ 	.byte	0x04, 0x36
        /*007e*/ 	.short	(.L_7524 - .L_7523)
.L_7523:
        /*0080*/ 	.word	0x00000008
.L_7524:


//--------------------- .nv.info._ZN2at6native18elementwise_kernelILi128ELi4EZNS0_15gpu_kernel_implINS0_13AUnaryFunctorIiibZZZNS0_22logical_or_kernel_cudaERNS_14TensorIteratorEENKUlvE0_clEvENKUlvE1_clEvEUliiE_EEEEvRNS_18TensorIteratorBaseERKT_EUliE_EEviT1_ --------------------------
	.section	.nv.info._ZN2at6native18elementwise_kernelILi128ELi4EZNS0_15gpu_kernel_implINS0_13AUnaryFunctorIiibZZZNS0_22logical_or_kernel_cudaERNS_14TensorIteratorEENKUlvE0_clEvENKUlvE1_clEvEUliiE_EEEEvRNS_18TensorIteratorBaseERKT_EUliE_EEviT1_,"",@"SHT_CUDA_INFO"
	.sectionflags	@""
	.align	4


	//----- nvinfo : EIATTR_CUDA_API_VERSION
	.align		4
        /*0000*/ 	.byte	0x04, 0x37
        /*0002*/ 	.short	(.L_7526 - .L_7525)
.L_7525:
        /*0004*/ 	.word	0x00000082


	//----- nvinfo : EIATTR_KPARAM_INFO
	.align		4
.L_7526:
        /*0008*/ 	.byte	0x04, 0x17
        /*000a*/ 	.short	(.L_7528 - .L_7527)
.L_7527:
        /*000c*/ 	.word	0x00000000
        /*0010*/ 	.short	0x0001
        /*0012*/ 	.short	0x0008
        /*0014*/ 	.byte	0x00, 0xf0, 0x81, 0x08


	//----- nvinfo : EIATTR_KPARAM_INFO
	.align		4
.L_7528:
        /*0018*/ 	.byte	0x04, 0x17
        /*001a*/ 	.short	(.L_7530 - .L_7529)
.L_7529:
        /*001c*/ 	.word	0x00000000
        /*0020*/ 	.short	0x0000
        /*0022*/ 	.short	0x0000
        /*0024*/ 	.byte	0x00, 0xf0, 0x11, 0x00


	//----- nvinfo : EIATTR_SPARSE_MMA_MASK
	.align		4
.L_7530:
        /*0028*/ 	.byte	0x03, 0x50
        /*002a*/ 	.short	0x0000


	//----- nvinfo : EIATTR_MAXREG_COUNT
	.align		4
        /*002c*/ 	.byte	0x03, 0x1b
        /*002e*/ 	.short	0x0080


	//----- nvinfo : EIATTR_EXTERNS
	.align		4
        /*0030*/ 	.byte	0x04, 0x0f
        /*0032*/ 	.short	(.L_7532 - .L_7531)


	//   ....[0]....
	.align		4
.L_7531:
        /*0034*/ 	.word	index@(__assertfail)


	//----- nvinfo : EIATTR_MERCURY_ISA_VERSION
	.align		4
.L_7532:
        /*0038*/ 	.byte	0x03, 0x5f
        /*003a*/ 	.short	0x0101


	//----- nvinfo : EIATTR_SYSCALL_OFFSETS
	.align		4
        /*003c*/ 	.byte	0x04, 0x46
        /*003e*/ 	.short	(.L_7534 - .L_7533)


	//   ....[0]....
.L_7533:
        /*0040*/ 	.word	0x00002180


	//   ....[1]....
        /*0044*/ 	.word	0x00002ee0


	//   ....[2]....
        /*0048*/ 	.word	0x00005090


	//   ....[3]....
        /*004c*/ 	.word	0x00005df0


	//   ....[4]....
        /*0050*/ 	.word	0x00007f90


	//   ....[5]....
        /*0054*/ 	.word	0x00008cf0


	//   ....[6]....
        /*0058*/ 	.word	0x0000ae80


	//   ....[7]....
        /*005c*/ 	.word	0x0000bbe0


	//----- nvinfo : EIATTR_EXIT_INSTR_OFFSETS
	.align		4
.L_7534:
        /*0060*/ 	.byte	0x04, 0x1c
        /*0062*/ 	.short	(.L_7536 - .L_7535)


	//   ....[0]....
.L_7535:
        /*0064*/ 	.word	0x00008da0


	//   ....[1]....
        /*0068*/ 	.word	0x0000afd0


	//   ....[2]....
        /*006c*/ 	.word	0x0000aff0


	//   ....[3]....
        /*0070*/ 	.word	0x0000b080


	//   ....[4]....
        /*0074*/ 	.word	0x0000b0a0


	//   ....[5]....
        /*0078*/ 	.word	0x0000b0c0


	//   ....[6]....
        /*007c*/ 	.word	0x0000b150


	//   ....[7]....
        /*0080*/ 	.word	0x0000b190


	//   ....[8]....
        /*0084*/ 	.word	0x0000b230


	//   ....[9]....
        /*0088*/ 	.word	0x0000b280


	//   ....[10]....
        /*008c*/ 	.word	0x0000b2c0


	//   ....[11]....
        /*0090*/ 	.word	0x0000b360


	//   ....[12]....
        /*0094*/ 	.word	0x0000b3b0


	//   ....[13]....
        /*0098*/ 	.word	0x0000b500


	//   ....[14]....
        /*009c*/ 	.word	0x0000b5a0


	//   ....[15]....
        /*00a0*/ 	.word	0x0000b5e0


	//   ....[16]....
        /*00a4*/ 	.word	0x0000b630


	//   ....[17]....
        /*00a8*/ 	.word	0x0000b670


	//   ....[18]....
        /*00ac*/ 	.word	0x0000b710


	//   ....[19]....
        /*00b0*/ 	.word	0x0000b850


	//   ....[20]....
        /*00b4*/ 	.word	0x0000b990


	//   ....[21]....
        /*00b8*/ 	.word	0x0000bae0


	//   ....[22]....
        /*00bc*/ 	.word	0x0000bbf0


	//   ....[23]....
        /*00c0*/ 	.word	0x0000bc20


	//   ....[24]....
        /*00c4*/ 	.word	0x0000bc40


	//----- nvinfo : EIATTR_MAX_THREADS
	.align		4
.L_7536:
        /*00c8*/ 	.byte	0x04, 0x05
        /*00ca*/ 	.short	(.L_7538 - .L_7537)
.L_7537:
        /*00cc*/ 	.word	0x00000080
        /*00d0*/ 	.word	0x00000001
        /*00d4*/ 	.word	0x00000001


	//----- nvinfo : EIATTR_CRS_STACK_SIZE
	.align		4
.L_7538:
        /*00d8*/ 	.byte	0x04, 0x1e
        /*00da*/ 	.short	(.L_7540 - .L_7539)
.L_7539:
        /*00dc*/ 	.word	0x00000000


	//----- nvinfo : EIATTR_CBANK_PARAM_SIZE
	.align		4
.L_7540:
        /*00e0*/ 	.byte	0x03, 0x19
        /*00e2*/ 	.short	0x0228


	//----- nvinfo : EIATTR_PARAM_CBANK
	.align		4
        /*00e4*/ 	.byte	0x04, 0x0a
        /*00e6*/ 	.short	(.L_7542 - .L_7541)
	.align		4
.L_7541:
        /*00e8*/ 	.word	index@(.nv.constant0._ZN2at6native18elementwise_kernelILi128ELi4EZNS0_15gpu_kernel_implINS0_13AUnaryFunctorIiibZZZNS0_22logical_or_kernel_cudaERNS_14TensorIteratorEENKUlvE0_clEvENKUlvE1_clEvEUliiE_EEEEvRNS_18TensorIteratorBaseERKT_EUliE_EEviT1_)
        /*00ec*/ 	.short	0x0210
        /*00ee*/ 	.short	0x0228


	//----- nvinfo : EIATTR_SW_WAR
	.align		4
.L_7542:
        /*00f0*/ 	.byte	0x04, 0x36
        /*00f2*/ 	.short	(.L_7544 - .L_7543)
.L_7543:
        /*00f4*/ 	.word	0x00000008
.L_7544:


//--------------------- .nv.info._ZN2at6native27unrolled_elementwise_kernelINS0_13AUnaryFunctorIiibZZZNS0_22logical_or_kernel_cudaERNS_14TensorIteratorEENKUlvE0_clEvENKUlvE1_clEvEUliiE_EESt5arrayIPcLm2EELi4E23TrivialOffsetCalculatorILi1EjESD_NS0_6memory12LoadWithCastILi1EEENSE_13StoreWithCastILi1EEEEEviT_T0_T2_T3_T4_T5_ --------------------------
	.section	.nv.info._ZN2at6native27unrolled_elementwise_kernelINS0_13AUnaryFunctorIiibZZZNS0_22logical_or_kernel_cudaERNS_14TensorIteratorEENKUlvE0_clEvENKUlvE1_clEvEUliiE_EESt5arrayIPcLm2EELi4E23TrivialOffsetCalculatorILi1EjESD_NS0_6memory12LoadWithCastILi1EEENSE_13StoreWithCastILi1EEEEEviT_T0_T2_T3_T4_T5_,"",@"SHT_CUDA_INFO"
	.sectionflags	@""
	.align	4


	//----- nvinfo : EIATTR_CUDA_API_VERSION
	.align		4
        /*0000*/ 	.byte	0x04, 0x37
        /*0002*/ 	.short	(.L_7546 - .L_7545)
.L_7545:
        /*0004*/ 	.word	0x00000082


	//----- nvinfo : EIATTR_KPARAM_INFO
	.align		4
.L_7546:
        /*0008*/ 	.byte	0x04, 0x17
        /*000a*/ 	.short	(.L_7548 - .L_7547)
.L_7547:
        /*000c*/ 	.word	0x00000000
        /*0010*/ 	.short	0x0006
        /*0012*/ 	.short	0x002c
        /*0014*/ 	.byte	0x00, 0xf0, 0x21, 0x00


	//----- nvinfo : EIATTR_KPARAM_INFO
	.align		4
.L_7548:
        /*0018*/ 	.byte	0x04, 0x17
        /*001a*/ 	.short	(.L_7550 - .L_7549)
.L_7549:
        /*001c*/ 	.word	0x00000000
        /*0020*/ 	.short	0x0005
        /*0022*/ 	.short	0x0024
        /*0024*/ 	.byte	0x00, 0xf0, 0x21, 0x00


	//----- nvinfo : EIATTR_KPARAM_INFO
	.align		4
.L_7550:
        /*0028*/ 	.byte	0x04, 0x17
        /*002a*/ 	.short	(.L_7552 - .L_7551)
.L_7551:
        /*002c*/ 	.word	0x00000000
        /*0030*/ 	.short	0x0004
        /*0032*/ 	.short	0x0021
        /*0034*/ 	.byte	0x00, 0xf0, 0x05, 0x00


	//----- nvinfo : EIATTR_KPARAM_INFO
	.align		4
.L_7552:
        /*0038*/ 	.byte	0x04, 0x17
        /*003a*/ 	.short	(.L_7554 - .L_7553)
.L_7553:
        /*003c*/ 	.word	0x00000000
        /*0040*/ 	.short	0x0003
        /*0042*/ 	.short	0x0020
        /*0044*/ 	.byte	0x00, 0xf0, 0x05, 0x00


	//----- nvinfo : EIATTR_KPARAM_INFO
	.align		4
.L_7554:
        /*0048*/ 	.byte	0x04, 0x17
        /*004a*/ 	.short	(.L_7556 - .L_7555)
.L_7555:
        /*004c*/ 	.word	0x00000000
        /*0050*/ 	.short	0x0002
        /*0052*/ 	.short	0x0010
        /*0054*/ 	.byte	0x00, 0xf0, 0x41, 0x00


	//----- nvinfo : EIATTR_KPARAM_INFO
	.align		4
.L_7556:
        /*0058*/ 	.byte	0x04, 0x17
        /*005a*/ 	.short	(.L_7558 - .L_7557)
.L_7557:
        /*005c*/ 	.word	0x00000000
        /*0060*/ 	.short	0x0001
        /*0062*/ 	.short	0x0004
        /*0064*/ 	.byte	0x00, 0xf0, 0x21, 0x00


	//----- nvinfo : EIATTR_KPARAM_INFO
	.align		4
.L_7558:
        /*0068*/ 	.byte	0x04, 0x17
        /*006a*/ 	.short	(.L_7560 - .L_7559)
.L_7559:
        /*006c*/ 	.word	0x00000000
        /*0070*/ 	.short	0x0000
        /*0072*/ 	.short	0x0000
        /*0074*/ 	.byte	0x00, 0xf0, 0x11, 0x00


	//----- nvinfo : EIATTR_SPARSE_MMA_MASK
	.align		4
.L_7560:
        /*0078*/ 	.byte	0x03, 0x50
        /*007a*/ 	.short	0x0000


	//----- nvinfo : EIATTR_MAXREG_COUNT
	.align		4
        /*007c*/ 	.byte	0x03, 0x1b
        /*007e*/ 	.short	0x00ff


	//----- nvinfo : EIATTR_EXTERNS
	.align		4
        /*0080*/ 	.byte	0x04, 0x0f
        /*0082*/ 	.short	(.L_7562 - .L_7561)


	//   ....[0]....
	.align		4
.L_7561:
        /*0084*/ 	.word	index@(__assertfail)


	//----- nvinfo : EIATTR_MERCURY_ISA_VERSION
	.align		4
.L_7562:
        /*0088*/ 	.byte	0x03, 0x5f
        /*008a*/ 	.short	0x0101


	//----- nvinfo : EIATTR_SYSCALL_OFFSETS
	.align		4
        /*008c*/ 	.byte	0x04, 0x46
        /*008e*/ 	.short	(.L_7564 - .L_7563)


	//   ....[0]....
.L_7563:
        /*0090*/ 	.word	0x00000ea0


	//   ....[1]....
        /*0094*/ 	.word	0x00001d30


	//   ....[2]....
        /*0098*/ 	.word	0x00002bd0


	//   ....[3]....
        /*009c*/ 	.word	0x00003a30


	//   ....[4]....
        /*00a0*/ 	.word	0x000049c0


	//   ....[5]....
        /*00a4*/ 	.word	0x000058a0


	//   ....[6]....
        /*00a8*/ 	.word	0x00006770


	//   ....[7]....
        /*00ac*/ 	.word	0x00007630


	//----- nvinfo : EIATTR_EXIT_INSTR_OFFSETS
	.align		4
.L_7564:
        /*00b0*/ 	.byte	0x04, 0x1c
        /*00b2*/ 	.short	(.L_7566 - .L_7565)


	//   ....[0]....
.L_7565:
        /*00b4*/ 	.word	0x00006810


	//   ....[1]....
        /*00b8*/ 	.word	0x00006940


	//   ....[2]....
        /*00bc*/ 	.word	0x00006960


	//   ....[3]....
        /*00c0*/ 	.word	0x000069f0


	//   ....[4]....
        /*00c4*/ 	.word	0x00006a10


	//   ....[5]....
        /*00c8*/ 	.word	0x00006a30


	//   ....[6]....
        /*00cc*/ 	.word	0x00006ac0


	//   ....[7]....
        /*00d0*/ 	.word	0x00006b00


	//   ....[8]....
        /*00d4*/ 	.word	0x00006ba0


	//   ....[9]....
        /*00d8*/ 	.word	0x00006bf0


	//   ....[10]....
        /*00dc*/ 	.word	0x00006c20


	//   ....[11]....
        /*00e0*/ 	.word	0x00006cc0


	//   ....[12]....
        /*00e4*/ 	.word	0x00006d00


	//   ....[13]....
        /*00e8*/ 	.word	0x00006e90


	//   ....[14]....
        /*00ec*/ 	.word	0x00006ff0


	//   ....[15]....
        /*00f0*/ 	.word	0x00007030


	//   ....[16]....
        /*00f4*/ 	.word	0x000070d0


	//   ....[17]....
        /*00f8*/ 	.word	0x00007250


	//   ....[18]....
        /*00fc*/ 	.word	0x000073d0


	//   ....[19]....
        /*0100*/ 	.word	0x00007530


	//   ....[20]....
        /*0104*/ 	.word	0x00007640


	//   ....[21]....
        /*0108*/ 	.word	0x00007670


	//   ....[22]....
        /*010c*/ 	.word	0x00007690


	//----- nvinfo : EIATTR_MAX_THREADS
	.align		4
.L_7566:
        /*0110*/ 	.byte	0x04, 0x05
        /*0112*/ 	.short	(.L_7568 - .L_7567)
.L_7567:
        /*0114*/ 	.word	0x00000080
        /*0118*/ 	.word	0x00000001
        /*011c*/ 	.word	0x00000001


	//----- nvinfo : EIATTR_CRS_STACK_SIZE
	.align		4
.L_7568:
        /*0120*/ 	.byte	0x04, 0x1e
        /*0122*/ 	.short	(.L_7570 - .L_7569)
.L_7569:
        /*0124*/ 	.word	0x00000000


	//----- nvinfo : EIATTR_CBANK_PARAM_SIZE
	.align		4
.L_7570:
        /*0128*/ 	.byte	0x03, 0x19
        /*012a*/ 	.short	0x0034


	//----- nvinfo : EIATTR_PARAM_CBANK
	.align		4
        /*012c*/ 	.byte	0x04, 0x0a
        /*012e*/ 	.short	(.L_7572 - .L_7571)
	.align		4
.L_7571:
        /*0130*/ 	.word	index@(.nv.constant0._ZN2at6native27unrolled_elementwise_kernelINS0_13AUnaryFunctorIiibZZZNS0_22logical_or_kernel_cudaERNS_14TensorIteratorEENKUlvE0_clEvENKUlvE1_clEvEUliiE_EESt5arrayIPcLm2EELi4E23TrivialOffsetCalculatorILi1EjESD_NS0_6memory12LoadWithCastILi1EEENSE_13StoreWithCastILi1EEEEEviT_T0_T2_T3_T4_T5_)
        /*0134*/ 	.short	0x0210
        /*0136*/ 	.short	0x0034


	//----- nvinfo : EIATTR_SW_WAR
	.align		4
.L_7572:
        /*0138*/ 	.byte	0x04, 0x36
        /*013a*/ 	.short	(.L_7574 - .L_7573)
.L_7573:
        /*013c*/ 	.word	0x00000008
.L_7574:


//--------------------- .nv.info._ZN2at6native18elementwise_kernelILi128ELi4EZNS0_22gpu_kernel_impl_nocastINS0_13AUnaryFunctorIiibZZZNS0_22logical_or_kernel_cudaERNS_14TensorIteratorEENKUlvE0_clEvENKUlvE1_clEvEUliiE_EEEEvRNS_18TensorIteratorBaseERKT_EUliE_EEviT1_ --------------------------
	.section	.nv.info._ZN2at6native18elementwise_kernelILi128ELi4EZNS0_22gpu_kernel_impl_nocastINS0_13AUnaryFunctorIiibZZZNS0_22logical_or_kernel_cudaERNS_14TensorIteratorEENKUlvE0_clEvENKUlvE1_clEvEUliiE_EEEEvRNS_18TensorIteratorBaseERKT_EUliE_EEviT1_,"",@"SHT_CUDA_INFO"
	.sectionflags	@""
	.align	4


	//----- nvinfo : EIATTR_CUDA_API_VERSION
	.align		4
        /*0000*/ 	.byte	0x04, 0x37
        /*0002*/ 	.short	(.L_7576 - .L_7575)
.L_7575:
        /*0004*/ 	.word	0x00000082


	//----- nvinfo : EIATTR_KPARAM_INFO
	.align		4
.L_7576:
        /*0008*/ 	.byte	0x04, 0x17
        /*000a*/ 	.short	(.L_7578 - .L_7577)
.L_7577:
        /*000c*/ 	.word	0x00000000
        /*0010*/ 	.short	0x0001
        /*0012*/ 	.short	0x0008
        /*0014*/ 	.byte	0x00, 0xf0, 0x61, 0x08


	//----- nvinfo : EIATTR_KPARAM_INFO
	.align		4
.L_7578:
        /*0018*/ 	.byte	0x04, 0x17
        /*001a*/ 	.short	(.L_7580 - .L_7579)
.L_7579:
        /*001c*/ 	.word	0x00000000
        /*0020*/ 	.short	0x0000
        /*0022*/ 	.short	0x0000
        /*0024*/ 	.byte	0x00, 0xf0, 0x11, 0x00


	//----- nvinfo : EIATTR_SPARSE_MMA_MASK
	.align		4
.L_7580:
        /*0028*/ 	.byte	0x03, 0x50
        /*002a*/ 	.short	0x0000


	//----- nvinfo : EIATTR_MAXREG_COUNT
	.align		4
        /*002c*/ 	.byte	0x03, 0x1b
        /*002e*/ 	.short	0x0080


	//----- nvinfo : EIATTR_MERCURY_ISA_VERSION
	.align		4
        /*0030*/ 	.byte	0x03, 0x5f
        /*0032*/ 	.short	0x0101


	//----- nvinfo : EIATTR_EXIT_INSTR_OFFSETS
	.align		4
        /*0034*/ 	.byte	0x04, 0x1c
        /*0036*/ 	.short	(.L_7582 - .L_7581)


	//   ....[0]....
.L_7581:
        /*0038*/ 	.word	0x00003bf0


	//   ....[1]....
        /*003c*/ 	.word	0x00004f90


	//----- nvinfo : EIATTR_MAX_THREADS
	.align		4
.L_7582:
        /*0040*/ 	.byte	0x04, 0x05
        /*0042*/ 	.short	(.L_7584 - .L_7583)
.L_7583:
        /*0044*/ 	.word	0x00000080
        /*0048*/ 	.word	0x00000001
        /*004c*/ 	.word	0x00000001


	//----- nvinfo : EIATTR_CRS_STACK_SIZE
	.align		4
.L_7584:
        /*0050*/ 	.byte	0x04, 0x1e
        /*0052*/ 	.short	(.L_7586 - .L_7585)
.L_7585:
        /*0054*/ 	.word	0x00000000


	//----- nvinfo : EIATTR_CBANK_PARAM_SIZE
	.align		4
.L_7586:
        /*0058*/ 	.byte	0x03, 0x19
        /*005a*/ 	.short	0x0220


	//----- nvinfo : EIATTR_PARAM_CBANK
	.align		4
        /*005c*/ 	.byte	0x04, 0x0a
        /*005e*/ 	.short	(.L_7588 - .L_7587)
	.align		4
.L_7587:
        /*0060*/ 	.word	index@(.nv.constant0._ZN2at6native18elementwise_kernelILi128ELi4EZNS0_22gpu_kernel_impl_nocastINS0_13AUnaryFunctorIiibZZZNS0_22logical_or_kernel_cudaERNS_14TensorIteratorEENKUlvE0_clEvENKUlvE1_clEvEUliiE_EEEEvRNS_18TensorIteratorBaseERKT_EUliE_EEviT1_)
        /*0064*/ 	.short	0x0210
        /*0066*/ 	.short	0x0220


	//----- nvinfo : EIATTR_SW_WAR
	.align		4
.L_7588:
        /*0068*/ 	.byte	0x04, 0x36
        /*006a*/ 	.short	(.L_7590 - .L_7589)
.L_7589:
        /*006c*/ 	.word	0x00000008
.L_7590:


//--------------------- .nv.info._ZN2at6native27unrolled_elementwise_kernelINS0_13AUnaryFunctorIiibZZZNS0_22logical_or_kernel_cudaERNS_14TensorIteratorEENKUlvE0_clEvENKUlvE1_clEvEUliiE_EESt5arrayIPcLm2EELi4E23TrivialOffsetCalculatorILi1EjESD_NS0_6memory15LoadWithoutCastENSE_16StoreWithoutCastEEEviT_T0_T2_T3_T4_T5_ --------------------------
	.section	.nv.info._ZN2at6native27unrolled_elementwise_kernelINS0_13AUnaryFunctorIiibZZZNS0_22logical_or_kernel_cudaERNS_14TensorIteratorEENKUlvE0_clEvENKUlvE1_clEvEUliiE_EESt5arrayIPcLm2EELi4E23TrivialOffsetCalculatorILi1EjESD_NS0_6memory15LoadWithoutCastENSE_16StoreWithoutCastEEEviT_T0_T2_T3_T4_T5_,"",@"SHT_CUDA_INFO"
	.sectionflags	@""
	.align	4


	//----- nvinfo : EIATTR_CUDA_API_VERSION
	.align		4
        /*0000*/ 	.byte	0x04, 0x37
        /*0002*/ 	.short	(.L_7592 - .L_7591)
.L_7591:
        /*0004*/ 	.word	0x00000082


	//----- nvinfo : EIATTR_KPARAM_INFO
	.align		4
.L_7592:
        /*0008*/ 	.byte	0x04, 0x17
        /*000a*/ 	.short	(.L_7594 - .L_7593)
.L_7593:
        /*000c*/ 	.word	0x00000000
        /*0010*/ 	.short	0x0006
        /*0012*/ 	.short	0x0023
        /*0014*/ 	.byte	0x00, 0xf0, 0x05, 0x00


	//----- nvinfo : EIATTR_KPARAM_INFO
	.align		4
.L_7594:
        /*0018*/ 	.byte	0x04, 0x17
        /*001a*/ 	.short	(.L_7596 - .L_7595)
.L_7595:
        /*001c*/ 	.word	0x00000000
        /*0020*/ 	.short	0x0005
        /*0022*/ 	.short	0x0022
        /*0024*/ 	.byte	0x00, 0xf0, 0x05, 0x00


	//----- nvinfo : EIATTR_KPARAM_INFO
	.align		4
.L_7596:
        /*0028*/ 	.byte	0x04, 0x17
        /*002a*/ 	.short	(.L_7598 - .L_7597)
.L_7597:
        /*002c*/ 	.word	0x00000000
        /*0030*/ 	.short	0x0004
        /*0032*/ 	.short	0x0021
        /*0034*/ 	.byte	0x00, 0xf0, 0x05, 0x00


	//----- nvinfo : EIATTR_KPARAM_INFO
	.align		4
.L_7598:
        /*0038*/ 	.byte	0x04, 0x17
        /*003a*/ 	.short	(.L_7600 - .L_7599)
.L_7599:
        /*003c*/ 	.word	0x00000000
        /*0040*/ 	.short	0x0003
        /*0042*/ 	.short	0x0020
        /*0044*/ 	.byte	0x00, 0xf0, 0x05, 0x00


	//----- nvinfo : EIATTR_KPARAM_INFO
	.align		4
.L_7600:
        /*0048*/ 	.byte	0x04, 0x17
        /*004a*/ 	.short	(.L_7602 - .L_7601)
.L_7601:
        /*004c*/ 	.word	0x00000000
        /*0050*/ 	.short	0x0002
        /*0052*/ 	.short	0x0010
        /*0054*/ 	.byte	0x00, 0xf0, 0x41, 0x00


	//----- nvinfo : EIATTR_KPARAM_INFO
	.align		4
.L_7602:
        /*0058*/ 	.byte	0x04, 0x17
        /*005a*/ 	.short	(.L_7604 - .L_7603)
.L_7603:
        /*005c*/ 	.word	0x00000000
        /*0060*/ 	.short	0x0001
        /*0062*/ 	.short	0x0004
        /*0064*/ 	.byte	0x00, 0xf0, 0x21, 0x00


	//----- nvinfo : EIATTR_KPARAM_INFO
	.align		4
.L_7604:
        /*0068*/ 	.byte	0x04, 0x17
        /*006a*/ 	.short	(.L_7606 - .L_7605)
.L_7605:
        /*006c*/ 	.word	0x00000000
        /*0070*/ 	.short	0x0000
        /*0072*/ 	.short	0x0000
        /*0074*/ 	.byte	0x00, 0xf0, 0x11, 0x00


	//----- nvinfo : EIATTR_SPARSE_MMA_MASK
	.align		4
.L_7606:
        /*0078*/ 	.byte	0x03, 0x50
        /*007a*/ 	.short	0x0000


	//----- nvinfo : EIATTR_MAXREG_COUNT
	.align		4
        /*007c*/ 	.byte	0x03, 0x1b
        /*007e*/ 	.short	0x00ff


	//----- nvinfo : EIATTR_MERCURY_ISA_VERSION
	.align		4
        /*0080*/ 	.byte	0x03, 0x5f
        /*0082*/ 	.short	0x0101


	//----- nvinfo : EIATTR_EXIT_INSTR_OFFSETS
	.align		4
        /*0084*/ 	.byte	0x04, 0x1c
        /*0086*/ 	.short	(.L_7608 - .L_7607)


	//   ....[0]....
.L_7607:
        /*0088*/ 	.word	0x00000410


	//   ....[1]....
        /*008c*/ 	.word	0x00000490


	//----- nvinfo : EIATTR_MAX_THREADS
	.align		4
.L_7608:
        /*0090*/ 	.byte	0x04, 0x05
        /*0092*/ 	.short	(.L_7610 - .L_7609)
.L_7609:
        /*0094*/ 	.word	0x00000080
        /*0098*/ 	.word	0x00000001
        /*009c*/ 	.word	0x00000001


	//----- nvinfo : EIATTR_CRS_STACK_SIZE
	.align		4
.L_7610:
        /*00a0*/ 	.byte	0x04, 0x1e
        /*00a2*/ 	.short	(.L_7612 - .L_7611)
.L_7611:
        /*00a4*/ 	.word	0x00000000


	//----- nvinfo : EIATTR_CBANK_PARAM_SIZE
	.align		4
.L_7612:
        /*00a8*/ 	.byte	0x03, 0x19
        /*00aa*/ 	.short	0x0024


	//----- nvinfo : EIATTR_PARAM_CBANK
	.align		4
        /*00ac*/ 	.byte	0x04, 0x0a
        /*00ae*/ 	.short	(.L_7614 - .L_7613)
	.align		4
.L_7613:
        /*00b0*/ 	.word	index@(.nv.constant0._ZN2at6native27unrolled_elementwise_kernelINS0_13AUnaryFunctorIiibZZZNS0_22logical_or_kernel_cudaERNS_14TensorIteratorEENKUlvE0_clEvENKUlvE1_clEvEUliiE_EESt5arrayIPcLm2EELi4E23TrivialOffsetCalculatorILi1EjESD_NS0_6memory15LoadWithoutCastENSE_16StoreWithoutCastEEEviT_T0_T2_T3_T4_T5_)
        /*00b4*/ 	.short	0x0210
        /*00b6*/ 	.short	0x0024


	//----- nvinfo : EIATTR_SW_WAR
	.align		4
.L_7614:
        /*00b8*/ 	.byte	0x04, 0x36
        /*00ba*/ 	.short	(.L_7616 - .L_7615)
.L_7615:
        /*00bc*/ 	.word	0x00000008
.L_7616:


//--------------------- .nv.info._ZN2at6native29vectorized_elementwise_kernelILi2ENS0_13AUnaryFunctorIiibZZZNS0_22logical_or_kernel_cudaERNS_14TensorIteratorEENKUlvE0_clEvENKUlvE1_clEvEUliiE_EESt5arrayIPcLm2EEEEviT0_T1_ --------------------------
	.section	.nv.info._ZN2at6native29vectorized_elementwise_kernelILi2ENS0_13AUnaryFunctorIiibZZZNS0_22logical_or_kernel_cudaERNS_14TensorIteratorEENKUlvE0_clEvENKUlvE1_clEvEUliiE_EESt5arrayIPcLm2EEEEviT0_T1_,"",@"SHT_CUDA_INFO"
	.sectionflags	@""
	.align	4


	//----- nvinfo : EIATTR_CUDA_API_VERSION
	.align		4
        /*0000*/ 	.byte	0x04, 0x37
        /*0002*/ 	.short	(.L_7618 - .L_7617)
.L_7617:
        /*0004*/ 	.word	0x00000082


	//----- nvinfo : EIATTR_KPARAM_INFO
	.align		4
.L_7618:
        /*0008*/ 	.byte	0x04, 0x17
        /*000a*/ 	.short	(.L_7620 - .L_7619)
.L_7619:
        /*000c*/ 	.word	0x00000000
        /*0010*/ 	.short	0x0002
        /*0012*/ 	.short	0x0010
        /*0014*/ 	.byte	0x00, 0xf0, 0x41, 0x00


	//----- nvinfo : EIATTR_KPARAM_INFO
	.align		4
.L_7620:
        /*0018*/ 	.byte	0x04, 0x17
        /*001a*/ 	.short	(.L_7622 - .L_7621)
.L_7621:
        /*001c*/ 	.word	0x00000000
        /*0020*/ 	.short	0x0001
        /*0022*/ 	.short	0x0004
        /*0024*/ 	.byte	0x00, 0xf0, 0x21, 0x00


	//----- nvinfo : EIATTR_KPARAM_INFO
	.align		4
.L_7622:
        /*0028*/ 	.byte	0x04, 0x17
        /*002a*/ 	.short	(.L_7624 - .L_7623)
.L_7623:
        /*002c*/ 	.word	0x00000000
        /*0030*/ 	.short	0x0000
        /*0032*/ 	.short	0x0000
        /*0034*/ 	.byte	0x00, 0xf0, 0x11, 0x00


	//----- nvinfo : EIATTR_SPARSE_MMA_MASK
	.align		4
.L_7624:
        /*0038*/ 	.byte	0x03, 0x50
        /*003a*/ 	.short	0x0000


	//----- nvinfo : EIATTR_MAXREG_COUNT
	.align		4
        /*003c*/ 	.byte	0x03, 0x1b
        /*003e*/ 	.short	0x00ff


	//----- nvinfo : EIATTR_MERCURY_ISA_VERSION
	.align		4
        /*0040*/ 	.byte	0x03, 0x5f
        /*0042*/ 	.short	0x0101


	//----- nvinfo : EIATTR_EXIT_INSTR_OFFSETS
	.align		4
        /*0044*/ 	.byte	0x04, 0x1c
        /*0046*/ 	.short	(.L_7626 - .L_7625)


	//   ....[0]....
.L_7625:
        /*0048*/ 	.word	0x000002d0


	//   ....[1]....
        /*004c*/ 	.word	0x00000b10


	//   ....[2]....
        /*0050*/ 	.word	0x00000b90


	//----- nvinfo : EIATTR_MAX_THREADS
	.align		4
.L_7626:
        /*0054*/ 	.byte	0x04, 0x05
        /*0056*/ 	.short	(.L_7628 - .L_7627)
.L_7627:
        /*0058*/ 	.word	0x00000080
        /*005c*/ 	.word	0x00000001
        /*0060*/ 	.word	0x00000001


	//----- nvinfo : EIATTR_CRS_STACK_SIZE
	.align		4
.L_7628:
        /*0064*/ 	.byte	0x04, 0x1e
        /*0066*/ 	.short	(.L_7630 - .L_7629)
.L_7629:
        /*0068*/ 	.word	0x00000000


	//----- nvinfo : EIATTR_CBANK_PARAM_SIZE
	.align		4
.L_7630:
        /*006c*/ 	.byte	0x03, 0x19
        /*006e*/ 	.short	0x0020


	//----- nvinfo : EIATTR_PARAM_CBANK
	.align		4
        /*0070*/ 	.byte	0x04, 0x0a
        /*0072*/ 	.short	(.L_7632 - .L_7631)
	.align		4
.L_7631:
        /*0074*/ 	.word	index@(.nv.constant0._ZN2at6native29vectorized_elementwise_kernelILi2ENS0_13AUnaryFunctorIiibZZZNS0_22logical_or_kernel_cudaERNS_14TensorIteratorEENKUlvE0_clEvENKUlvE1_clEvEUliiE_EESt5arrayIPcLm2EEEEviT0_T1_)
        /*0078*/ 	.short	0x0210
        /*007a*/ 	.short	0x0020


	//----- nvinfo : EIATTR_SW_WAR
	.align		4
.L_7632:
        /*007c*/ 	.byte	0x04, 0x36
        /*007e*/ 	.short	(.L_7634 - .L_7633)
.L_7633:
        /*0080*/ 	.word	0x00000008
.L_7634:


//--------------------- .nv.info._ZN2at6native29vectorized_elementwise_kernelILi4ENS0_13AUnaryFunctorIiibZZZNS0_22logical_or_kernel_cudaERNS_14TensorIteratorEENKUlvE0_clEvENKUlvE1_clEvEUliiE_EESt5arrayIPcLm2EEEEviT0_T1_ --------------------------
	.section	.nv.info._ZN2at6native29vectorized_elementwise_kernelILi4ENS0_13AUnaryFunctorIiibZZZNS0_22logical_or_kernel_cudaERNS_14TensorIteratorEENKUlvE0_clEvENKUlvE1_clEvEUliiE_EESt5arrayIPcLm2EEEEviT0_T1_,"",@"SHT_CUDA_INFO"
	.sectionflags	@""
	.align	4


	//----- nvinfo : EIATTR_CUDA_API_VERSION
	.align		4
        /*0000*/ 	.byte	0x04, 0x37
        /*0002*/ 	.short	(.L_7636 - .L_7635)
.L_7635:
        /*0004*/ 	.word	0x00000082


	//----- nvinfo : EIATTR_KPARAM_INFO
	.align		4
.L_7636:
        /*0008*/ 	.byte	0x04, 0x17
        /*000a*/ 	.short	(.L_7638 - .L_7637)
.L_7637:
        /*000c*/ 	.word	0x00000000
        /*0010*/ 	.short	0x0002
        /*0012*/ 	.short	0x0010
        /*0014*/ 	.byte	0x00, 0xf0, 0x41, 0x00


	//----- nvinfo : EIATTR_KPARAM_INFO
	.align		4
.L_7638:
        /*0018*/ 	.byte	0x04, 0x17
        /*001a*/ 	.short	(.L_7640 - .L_7639)
.L_7639:
        /*001c*/ 	.word	0x00000000
        /*0020*/ 	.short	0x0001
        /*0022*/ 	.short	0x0004
        /*0024*/ 	.byte	0x00, 0xf0, 0x21, 0x00


	//----- nvinfo : EIATTR_KPARAM_INFO
	.align		4
.L_7640:
        /*0028*/ 	.byte	0x04, 0x17
        /*002a*/ 	.short	(.L_7642 - .L_7641)
.L_7641:
        /*002c*/ 	.word	0x00000000
        /*0030*/ 	.short	0x0000
        /*0032*/ 	.short	0x0000
        /*0034*/ 	.byte	0x00, 0xf0, 0x11, 0x00


	//----- nvinfo : EIATTR_SPARSE_MMA_MASK
	.align		4
.L_7642:
        /*0038*/ 	.byte	0x03, 0x50
        /*003a*/ 	.short	0x0000


	//----- nvinfo : EIATTR_MAXREG_COUNT
	.align		4
        /*003c*/ 	.byte	0x03, 0x1b
        /*003e*/ 	.short	0x00ff


	//----- nvinfo : EIATTR_MERCURY_ISA_VERSION
	.align		4
        /*0040*/ 	.byte	0x03, 0x5f
        /*0042*/ 	.short	0x0101


	//----- nvinfo : EIATTR_EXIT_INSTR_OFFSETS
	.align		4
        /*0044*/ 	.byte	0x04, 0x1c
        /*0046*/ 	.short	(.L_7644 - .L_7643)


	//   ....[0]....
.L_7643:
        /*0048*/ 	.word	0x000002b0


	//   ....[1]....
        /*004c*/ 	.word	0x00000af0


	//   ....[2]....
        /*0050*/ 	.word	0x00000b70


	//----- nvinfo : EIATTR_MAX_THREADS
	.align		4
.L_7644:
        /*0054*/ 	.byte	0x04, 0x05
        /*0056*/ 	.short	(.L_7646 - .L_7645)
.L_7645:
        /*0058*/ 	.word	0x00000080
        /*005c*/ 	.word	0x00000001
        /*0060*/ 	.word	0x00000001


	//----- nvinfo : EIATTR_CRS_STACK_SIZE
	.align		4
.L_7646:
        /*0064*/ 	.byte	0x04, 0x1e
        /*0066*/ 	.short	(.L_7648 - .L_7647)
.L_7647:
        /*0068*/ 	.word	0x00000000


	//----- nvinfo : EIATTR_CBANK_PARAM_SIZE
	.align		4
.L_7648:
        /*006c*/ 	.byte	0x03, 0x19
        /*006e*/ 	.short	0x0020


	//----- nvinfo : EIATTR_PARAM_CBANK
	.align		4
        /*0070*/ 	.byte	0x04, 0x0a
        /*0072*/ 	.short	(.L_7650 - .L_7649)
	.align		4
.L_7649:
        /*0074*/ 	.word	index@(.nv.constant0._ZN2at6native29vectorized_elementwise_kernelILi4ENS0_13AUnaryFunctorIiibZZZNS0_22logical_or_kernel_cudaERNS_14TensorIteratorEENKUlvE0_clEvENKUlvE1_clEvEUliiE_EESt5arrayIPcLm2EEEEviT0_T1_)
        /*0078*/ 	.short	0x0210
        /*007a*/ 	.short	0x0020


	//----- nvinfo : EIATTR_SW_WAR
	.align		4
.L_7650:
        /*007c*/ 	.byte	0x04, 0x36
        /*007e*/ 	.short	(.L_7652 - .L_7651)
.L_7651:
        /*0080*/ 	.word	0x00000008
.L_7652:


//--------------------- .nv.info._ZN2at6native29vectorized_elementwise_kernelILi8ENS0_13AUnaryFunctorIiibZZZNS0_22logical_or_kernel_cudaERNS_14TensorIteratorEENKUlvE0_clEvENKUlvE1_clEvEUliiE_EESt5arrayIPcLm2EEEEviT0_T1_ --------------------------
	.section	.nv.info._ZN2at6native29vectorized_elementwise_kernelILi8ENS0_13AUnaryFunctorIiibZZZNS0_22logical_or_kernel_cudaERNS_14TensorIteratorEENKUlvE0_clEvENKUlvE1_clEvEUliiE_EESt5arrayIPcLm2EEEEviT0_T1_,"",@"SHT_CUDA_INFO"
	.sectionflags	@""
	.align	4


	//----- nvinfo : EIATTR_CUDA_API_VERSION
	.align		4
        /*0000*/ 	.byte	0x04, 0x37
        /*0002*/ 	.short	(.L_7654 - .L_7653)
.L_7653:
        /*0004*/ 	.word	0x00000082


	//----- nvinfo : EIATTR_KPARAM_INFO
	.align		4
.L_7654:
        /*0008*/ 	.byte	0x04, 0x17
        /*000a*/ 	.short	(.L_7656 - .L_7655)
.L_7655:
        /*000c*/ 	.word	0x00000000
        /*0010*/ 	.short	0x0002
        /*0012*/ 	.short	0x0010
        /*0014*/ 	.byte	0x00, 0xf0, 0x41, 0x00


	//----- nvinfo : EIATTR_KPARAM_INFO
	.align		4
.L_7656:
        /*0018*/ 	.byte	0x04, 0x17
        /*001a*/ 	.short	(.L_7658 - .L_7657)
.L_7657:
        /*001c*/ 	.word	0x00000000
        /*0020*/ 	.short	0x0001
        /*0022*/ 	.short	0x0004
        /*0024*/ 	.byte	0x00, 0xf0, 0x21, 0x00


	//----- nvinfo : EIATTR_KPARAM_INFO
	.align		4
.L_7658:
        /*0028*/ 	.byte	0x04, 0x17
        /*002a*/ 	.short	(.L_7660 - .L_7659)
.L_7659:
        /*002c*/ 	.word	0x00000000
        /*0030*/ 	.short	0x0000
        /*0032*/ 	.short	0x0000
        /*0034*/ 	.byte	0x00, 0xf0, 0x11, 0x00


	//----- nvinfo : EIATTR_SPARSE_MMA_MASK
	.align		4
.L_7660:
        /*0038*/ 	.byte	0x03, 0x50
        /*003a*/ 	.short	0x0000


	//----- nvinfo : EIATTR_MAXREG_COUNT
	.align		4
        /*003c*/ 	.byte	0x03, 0x1b
        /*003e*/ 	.short	0x00ff


	//----- nvinfo : EIATTR_MERCURY_ISA_VERSION
	.align		4
        /*0040*/ 	.byte	0x03, 0x5f
        /*0042*/ 	.short	0x0101


	//----- nvinfo : EIATTR_EXIT_INSTR_OFFSETS
	.align		4
        /*0044*/ 	.byte	0x04, 0x1c
        /*0046*/ 	.short	(.L_7662 - .L_7661)


	//   ....[0]....
.L_7661:
        /*0048*/ 	.word	0x000002e0


	//   ....[1]....
        /*004c*/ 	.word	0x00000b20


	//   ....[2]....
        /*0050*/ 	.word	0x00000ba0


	//----- nvinfo : EIATTR_MAX_THREADS
	.align		4
.L_7662:
        /*0054*/ 	.byte	0x04, 0x05
        /*0056*/ 	.short	(.L_7664 - .L_7663)
.L_7663:
        /*0058*/ 	.word	0x00000080
        /*005c*/ 	.word	0x00000001
        /*0060*/ 	.word	0x00000001


	//----- nvinfo : EIATTR_CRS_STACK_SIZE
	.align		4
.L_7664:
        /*0064*/ 	.byte	0x04, 0x1e
        /*0066*/ 	.short	(.L_7666 - .L_7665)
.L_7665:
        /*0068*/ 	.word	0x00000000


	//----- nvinfo : EIATTR_CBANK_PARAM_SIZE
	.align		4
.L_7666:
        /*006c*/ 	.byte	0x03, 0x19
        /*006e*/ 	.short	0x0020


	//----- nvinfo : EIATTR_PARAM_CBANK
	.align		4
        /*0070*/ 	.byte	0x04, 0x0a
        /*0072*/ 	.short	(.L_7668 - .L_7667)
	.align		4
.L_7667:
        /*0074*/ 	.word	index@(.nv.constant0._ZN2at6native29vectorized_elementwise_kernelILi8ENS0_13AUnaryFunctorIiibZZZNS0_22logical_or_kernel_cudaERNS_14TensorIteratorEENKUlvE0_clEvENKUlvE1_clEvEUliiE_EESt5arrayIPcLm2EEEEviT0_T1_)
        /*0078*/ 	.short	0x0210
        /*007a*/ 	.short	0x0020


	//----- nvinfo : EIATTR_SW_WAR
	.align		4
.L_7668:
        /*007c*/ 	.byte	0x04, 0x36
        /*007e*/ 	.short	(.L_7670 - .L_7669)
.L_7669:
        /*0080*/ 	.word	0x00000008
.L_7670:


//--------------------- .nv.info._ZN2at6native18elementwise_kernelILi128ELi4EZNS0_15gpu_kernel_implINS0_13BinaryFunctorIiibZZZNS0_22logical_or_kernel_cudaERNS_14TensorIteratorEENKUlvE0_clEvENKUlvE1_clEvEUliiE_EEEEvRNS_18TensorIteratorBaseERKT_EUliE_EEviT1_ --------------------------
	.section	.nv.info._ZN2at6native18elementwise_kernelILi128ELi4EZNS0_15gpu_kernel_implINS0_13BinaryFunctorIiibZZZNS0_22logical_or_kernel_cudaERNS_14TensorIteratorEENKUlvE0_clEvENKUlvE1_clEvEUliiE_EEEEvRNS_18TensorIteratorBaseERKT_EUliE_EEviT1_,"",@"SHT_CUDA_INFO"
	.sectionflags	@""
	.align	4


	//----- nvinfo : EIATTR_CUDA_API_VERSION
	.align		4
        /*0000*/ 	.byte	0x04, 0x37
        /*0002*/ 	.short	(.L_7672 - .L_7671)
.L_7671:
        /*0004*/ 	.word	0x00000082


	//----- nvinfo : EIATTR_KPARAM_INFO
	.align		4
.L_7672:
        /*0008*/ 	.byte	0x04, 0x17
        /*000a*/ 	.short	(.L_7674 - .L_7673)
.L_7673:
        /*000c*/ 	.word	0x00000000
        /*0010*/ 	.short	0x0001
        /*0012*/ 	.short	0x0008
        /*0014*/ 	.byte	0x00, 0xf0, 0x21, 0x0a


	//----- nvinfo : EIATTR_KPARAM_INFO
	.align		4
.L_7674:
        /*0018*/ 	.byte	0x04, 0x17
        /*001a*/ 	.short	(.L_7676 - .L_7675)
.L_7675:
        /*001c*/ 	.word	0x00000000
        /*0020*/ 	.short	0x0000
        /*0022*/ 	.short	0x0000
        /*0024*/ 	.byte	0x00, 0xf0, 0x11, 0x00


	//----- nvinfo : EIATTR_SPARSE_MMA_MASK
	.align		4
.L_7676:
        /*0028*/ 	.byte	0x03, 0x50
        /*002a*/ 	.short	0x0000


	//----- nvinfo : EIATTR_MAXREG_COUNT
	.align		4
        /*002c*/ 	.byte	0x03, 0x1b
        /*002e*/ 	.short	0x0080


	//----- nvinfo : EIATTR_EXTERNS
	.align		4
        /*0030*/ 	.byte	0x04, 0x0f
        /*0032*/ 	.short	(.L_7678 - .L_7677)


	//   ....[0]....
	.align		4
.L_7677:
        /*0034*/ 	.word	index@(__assertfail)


	//----- nvinfo : EIATTR_MERCURY_ISA_VERSION
	.align		4
.L_7678:
        /*0038*/ 	.byte	0x03, 0x5f
        /*003a*/ 	.short	0x0101


	//----- nvinfo : EIATTR_SYSCALL_OFFSETS
	.align		4
        /*003c*/ 	.byte	0x04, 0x46
        /*003e*/ 	.short	(.L_7680 - .L_7679)


	//   ....[0]....
.L_7679:
        /*0040*/ 	.word	0x000024b0


	//   ....[1]....
        /*0044*/ 	.word	0x000032b0


	//   ....[2]....
        /*0048*/ 	.word	0x00004000


	//   ....[3]....
        /*004c*/ 	.word	0x000064e0


	//   ....[4]....
        /*0050*/ 	.word	0x000072e0


	//   ....[5]....
        /*0054*/ 	.word	0x00008030


	//   ....[6]....
        /*0058*/ 	.word	0x0000a500


	//   ....[7]....
        /*005c*/ 	.word	0x0000b300


	//   ....[8]....
        /*0060*/ 	.word	0x0000c050


	//   ....[9]....
        /*0064*/ 	.word	0x0000e510


	//   ....[10]....
        /*0068*/ 	.word	0x0000f310


	//   ....[11]....
        /*006c*/ 	.word	0x00010060


	//----- nvinfo : EIATTR_EXIT_INSTR_OFFSETS
	.align		4
.L_7680:
        /*0070*/ 	.byte	0x04, 0x1c
        /*0072*/ 	.short	(.L_7682 - .L_7681)


	//   ....[0]....
.L_7681:
        /*0074*/ 	.word	0x0000c100


	//   ....[1]....
        /*0078*/ 	.word	0x0000f450


	//   ....[2]....
        /*007c*/ 	.word	0x0000f470


	//   ....[3]....
        /*0080*/ 	.word	0x0000f500


	//   ....[4]....
        /*0084*/ 	.word	0x0000f520


	//   ....[5]....
        /*0088*/ 	.word	0x0000f540


	//   ....[6]....
        /*008c*/ 	.word	0x0000f5d0


	//   ....[7]....
        /*0090*/ 	.word	0x0000f610


	//   ....[8]....
        /*0094*/ 	.word	0x0000f6b0


	//   ....[9]....
        /*0098*/ 	.word	0x0000f700


	//   ....[10]....
        /*009c*/ 	.word	0x0000f740


	//   ....[11]....
        /*00a0*/ 	.word	0x0000f7e0


	//   ....[12]....
        /*00a4*/ 	.word	0x0000f830


	//   ....[13]....
        /*00a8*/ 	.word	0x0000f980


	//   ....[14]....
        /*00ac*/ 	.word	0x0000fa20


	//   ....[15]....
        /*00b0*/ 	.word	0x0000fa60


	//   ....[16]....
        /*00b4*/ 	.word	0x0000fab0


	//   ....[17]....
        /*00b8*/ 	.word	0x0000faf0


	//   ....[18]....
        /*00bc*/ 	.word	0x0000fb90


	//   ....[19]....
        /*00c0*/ 	.word	0x0000fcd0


	//   ....[20]....
        /*00c4*/ 	.word	0x0000fe10


	//   ....[21]....
        /*00c8*/ 	.word	0x0000ff60


	//   ....[22]....
        /*00cc*/ 	.word	0x00010070


	//   ....[23]....
        /*00d0*/ 	.word	0x000100a0


	//   ....[24]....
        /*00d4*/ 	.word	0x000100c0


	//----- nvinfo : EIATTR_MAX_THREADS
	.align		4
.L_7682:
        /*00d8*/ 	.byte	0x04, 0x05
        /*00da*/ 	.short	(.L_7684 - .L_7683)
.L_7683:
        /*00dc*/ 	.word	0x00000080
        /*00e0*/ 	.word	0x00000001
        /*00e4*/ 	.word	0x00000001


	//----- nvinfo : EIATTR_CRS_STACK_SIZE
	.align		4
.L_7684:
        /*00e8*/ 	.byte	0x04, 0x1e
        /*00ea*/ 	.short	(.L_7686 - .L_7685)
.L_7685:
        /*00ec*/ 	.word	0x00000000


	//----- nvinfo : EIATTR_CBANK_PARAM_SIZE
	.align		4
.L_7686:
        /*00f0*/ 	.byte	0x03, 0x19
        /*00f2*/ 	.short	0x0290


	//----- nvinfo : EIATTR_PARAM_CBANK
	.align		4
        /*00f4*/ 	.byte	0x04, 0x0a
        /*00f6*/ 	.short	(.L_7688 - .L_7687)
	.align		4
.L_7687:
        /*00f8*/ 	.word	index@(.nv.constant0._ZN2at6native18elementwise_kernelILi128ELi4EZNS0_15gpu_kernel_implINS0_13BinaryFunctorIiibZZZNS0_22logical_or_kernel_cudaERNS_14TensorIteratorEENKUlvE0_clEvENKUlvE1_clEvEUliiE_EEEEvRNS_18TensorIteratorBaseERKT_EUliE_EEviT1_)
        /*00fc*/ 	.short	0x0210
        /*00fe*/ 	.short	0x0290


	//----- nvinfo : EIATTR_SW_WAR
	.align		4
.L_7688:
        /*0100*/ 	.byte	0x04, 0x36
        /*0102*/ 	.short	(.L_7690 - .L_7689)
.L_7689:
        /*0104*/ 	.word	0x00000008
.L_7690:


//--------------------- .nv.info._ZN2at6native27unrolled_elementwise_kernelINS0_13BinaryFunctorIiibZZZNS0_22logical_or_kernel_cudaERNS_14TensorIteratorEENKUlvE0_clEvENKUlvE1_clEvEUliiE_EESt5arrayIPcLm3EELi4E23TrivialOffsetCalculatorILi2EjESC_ILi1EjENS0_6memory12LoadWithCastILi2EEENSF_13StoreWithCastILi1EEEEEviT_T0_T2_T3_T4_T5_ --------------------------
	.section	.nv.info._ZN2at6native27unrolled_elementwise_kernelINS0_13BinaryFunctorIiibZZZNS0_22logical_or_kernel_cudaERNS_14TensorIteratorEENKUlvE0_clEvENKUlvE1_clEvEUliiE_EESt5arrayIPcLm3EELi4E23TrivialOffsetCalculatorILi2EjESC_ILi1EjENS0_6memory12LoadWithCastILi2EEENSF_13StoreWithCastILi1EEEEEviT_T0_T2_T3_T4_T5_,"",@"SHT_CUDA_INFO"
	.sectionflags	@""
	.align	4


	//----- nvinfo : EIATTR_CUDA_API_VERSION
	.align		4
        /*0000*/ 	.byte	0x04, 0x37
        /*0002*/ 	.short	(.L_7692 - .L_7691)
.L_7691:
        /*0004*/ 	.word	0x00000082


	//----- nvinfo : EIATTR_KPARAM_INFO
	.align		4
.L_7692:
        /*0008*/ 	.byte	0x04, 0x17
        /*000a*/ 	.short	(.L_7694 - .L_7693)
.L_7693:
        /*000c*/ 	.word	0x00000000
        /*0010*/ 	.short	0x0006
        /*0012*/ 	.short	0x0030
        /*0014*/ 	.byte	0x00, 0xf0, 0x21, 0x00


	//----- nvinfo : EIATTR_KPARAM_INFO
	.align		4
.L_7694:
        /*0018*/ 	.byte	0x04, 0x17
        /*001a*/ 	.short	(.L_7696 - .L_7695)
.L_7695:
        /*001c*/ 	.word	0x00000000
        /*0020*/ 	.short	0x0005
        /*0022*/ 	.short	0x0024
        /*0024*/ 	.byte	0x00, 0xf0, 0x31, 0x00


	//----- nvinfo : EIATTR_KPARAM_INFO
	.align		4
.L_7696:
        /*0028*/ 	.byte	0x04, 0x17
        /*002a*/ 	.short	(.L_7698 - .L_7697)
.L_7697:
        /*002c*/ 	.word	0x00000000
        /*0030*/ 	.short	0x0004
        /*0032*/ 	.short	0x0021
        /*0034*/ 	.byte	0x00, 0xf0, 0x05, 0x00


	//----- nvinfo : EIATTR_KPARAM_INFO
	.align		4
.L_7698:
        /*0038*/ 	.byte	0x04, 0x17
        /*003a*/ 	.short	(.L_7700 - .L_7699)
.L_7699:
        /*003c*/ 	.word	0x00000000
        /*0040*/ 	.short	0x0003
        /*0042*/ 	.short	0x0020
        /*0044*/ 	.byte	0x00, 0xf0, 0x05, 0x00


	//----- nvinfo : EIATTR_KPARAM_INFO
	.align		4
.L_7700:
        /*0048*/ 	.byte	0x04, 0x17
        /*004a*/ 	.short	(.L_7702 - .L_7701)
.L_7701:
        /*004c*/ 	.word	0x00000000
        /*0050*/ 	.short	0x0002
        /*0052*/ 	.short	0x0008
        /*0054*/ 	.byte	0x00, 0xf0, 0x61, 0x00


	//----- nvinfo : EIATTR_KPARAM_INFO
	.align		4
.L_7702:
        /*0058*/ 	.byte	0x04, 0x17
        /*005a*/ 	.short	(.L_7704 - .L_7703)
.L_7703:
        /*005c*/ 	.word	0x00000000
        /*0060*/ 	.short	0x0001
        /*0062*/ 	.short	0x0004
        /*0064*/ 	.byte	0x00, 0xf0, 0x05, 0x00


	//----- nvinfo : EIATTR_KPARAM_INFO
	.align		4
.L_7704:
        /*0068*/ 	.byte	0x04, 0x17
        /*006a*/ 	.short	(.L_7706 - .L_7705)
.L_7705:
        /*006c*/ 	.word	0x00000000
        /*0070*/ 	.short	0x0000
        /*0072*/ 	.short	0x0000
        /*0074*/ 	.byte	0x00, 0xf0, 0x11, 0x00


	//----- nvinfo : EIATTR_SPARSE_MMA_MASK
	.align		4
.L_7706:
        /*0078*/ 	.byte	0x03, 0x50
        /*007a*/ 	.short	0x0000


	//----- nvinfo : EIATTR_MAXREG_COUNT
	.align		4
        /*007c*/ 	.byte	0x03, 0x1b
        /*007e*/ 	.short	0x00ff


	//----- nvinfo : EIATTR_EXTERNS
	.align		4
        /*0080*/ 	.byte	0x04, 0x0f
        /*0082*/ 	.short	(.L_7708 - .L_7707)


	//   ....[0]....
	.align		4
.L_7707:
        /*0084*/ 	.word	index@(__assertfail)


	//----- nvinfo : EIATTR_MERCURY_ISA_VERSION
	.align		4
.L_7708:
        /*0088*/ 	.byte	0x03, 0x5f
        /*008a*/ 	.short	0x0101


	//----- nvinfo : EIATTR_SYSCALL_OFFSETS
	.align		4
        /*008c*/ 	.byte	0x04, 0x46
        /*008e*/ 	.short	(.L_7710 - .L_7709)


	//   ....[0]....
.L_7709:
        /*0090*/ 	.word	0x00000eb0


	//   ....[1]....
        /*0094*/ 	.word	0x00001cc0


	//   ....[2]....
        /*0098*/ 	.word	0x00002b50


	//   ....[3]....
        /*009c*/ 	.word	0x00003960


	//   ....[4]....
        /*00a0*/ 	.word	0x000047f0


	//   ....[5]....
        /*00a4*/ 	.word	0x00005610


	//   ....[6]....
        /*00a8*/ 	.word	0x00006490


	//   ....[7]....
        /*00ac*/ 	.word	0x000072a0


	//   ....[8]....
        /*00b0*/ 	.word	0x00008220


	//   ....[9]....
        /*00b4*/ 	.word	0x000090f0


	//   ....[10]....
        /*00b8*/ 	.word	0x00009fa0


	//   ....[11]....
        /*00bc*/ 	.word	0x0000ae50


	//----- nvinfo : EIATTR_EXIT_INSTR_OFFSETS
	.align		4
.L_7710:
        /*00c0*/ 	.byte	0x04, 0x1c
        /*00c2*/ 	.short	(.L_7712 - .L_7711)


	//   ....[0]....
.L_7711:
        /*00c4*/ 	.word	0x0000a030


	//   ....[1]....
        /*00c8*/ 	.word	0x0000a160


	//   ....[2]....
        /*00cc*/ 	.word	0x0000a180


	//   ....[3]....
        /*00d0*/ 	.word	0x0000a210


	//   ....[4]....
        /*00d4*/ 	.word	0x0000a230


	//   ....[5]....
        /*00d8*/ 	.word	0x0000a250


	//   ....[6]....
        /*00dc*/ 	.word	0x0000a2e0


	//   ....[7]....
        /*00e0*/ 	.word	0x0000a320


	//   ....[8]....
        /*00e4*/ 	.word	0x0000a3c0


	//   ....[9]....
        /*00e8*/ 	.word	0x0000a410


	//   ....[10]....
        /*00ec*/ 	.word	0x0000a440


	//   ....[11]....
        /*00f0*/ 	.word	0x0000a4e0


	//   ....[12]....
        /*00f4*/ 	.word	0x0000a520


	//   ....[13]....
        /*00f8*/ 	.word	0x0000a6b0


	//   ....[14]....
        /*00fc*/ 	.word	0x0000a810


	//   ....[15]....
        /*0100*/ 	.word	0x0000a850


	//   ....[16]....
        /*0104*/ 	.word	0x0000a8f0


	//   ....[17]....
        /*0108*/ 	.word	0x0000aa70


	//   ....[18]....
        /*010c*/ 	.word	0x0000abf0


	//   ....[19]....
        /*0110*/ 	.word	0x0000ad50


	//   ....[20]....
        /*0114*/ 	.word	0x0000ae60


	//   ....[21]....
        /*0118*/ 	.word	0x0000ae90


	//   ....[22]....
        /*011c*/ 	.word	0x0000aeb0


	//----- nvinfo : EIATTR_MAX_THREADS
	.align		4
.L_7712:
        /*0120*/ 	.byte	0x04, 0x05
        /*0122*/ 	.short	(.L_7714 - .L_7713)
.L_7713:
        /*0124*/ 	.word	0x00000080
        /*0128*/ 	.word	0x00000001
        /*012c*/ 	.word	0x00000001


	//----- nvinfo : EIATTR_CRS_STACK_SIZE
	.align		4
.L_7714:
        /*0130*/ 	.byte	0x04, 0x1e
        /*0132*/ 	.short	(.L_7716 - .L_7715)
.L_7715:
        /*0134*/ 	.word	0x00000000


	//----- nvinfo : EIATTR_CBANK_PARAM_SIZE
	.align		4
.L_7716:
        /*0138*/ 	.byte	0x03, 0x19
        /*013a*/ 	.short	0x0038


	//----- nvinfo : EIATTR_PARAM_CBANK
	.align		4
        /*013c*/ 	.byte	0x04, 0x0a
        /*013e*/ 	.short	(.L_7718 - .L_7717)
	.align		4
.L_7717:
        /*0140*/ 	.word	index@(.nv.constant0._ZN2at6native27unrolled_elementwise_kernelINS0_13BinaryFunctorIiibZZZNS0_22logical_or_kernel_cudaERNS_14TensorIteratorEENKUlvE0_clEvENKUlvE1_clEvEUliiE_EESt5arrayIPcLm3EELi4E23TrivialOffsetCalculatorILi2EjESC_ILi1EjENS0_6memory12LoadWithCastILi2EEENSF_13StoreWithCastILi1EEEEEviT_T0_T2_T3_T4_T5_)
        /*0144*/ 	.short	0x0210
        /*0146*/ 	.short	0x0038


	//----- nvinfo : EIATTR_SW_WAR
	.align		4
.L_7718:
        /*0148*/ 	.byte	0x04, 0x36
        /*014a*/ 	.short	(.L_7720 - .L_7719)
.L_7719:
        /*014c*/ 	.word	0x00000008
.L_7720:


//--------------------- .nv.info._ZN2at6native18elementwise_kernelILi128ELi4EZNS0_22gpu_kernel_impl_nocastINS0_13BinaryFunctorIiibZZZNS0_22logical_or_kernel_cudaERNS_14TensorIteratorEENKUlvE0_clEvENKUlvE1_clEvEUliiE_EEEEvRNS_18TensorIteratorBaseERKT_EUliE_EEviT1_ --------------------------
	.section	.nv.info._ZN2at6native18elementwise_kernelILi128ELi4EZNS0_22gpu_kernel_impl_nocastINS0_13BinaryFunctorIiibZZZNS0_22logical_or_kernel_cudaERNS_14TensorIteratorEENKUlvE0_clEvENKUlvE1_clEvEUliiE_EEEEvRNS_18TensorIteratorBaseERKT_EUliE_EEviT1_,"",@"SHT_CUDA_INFO"
	.sectionflags	@""
	.align	4


	//----- nvinfo : EIATTR_CUDA_API_VERSION
	.align		4
        /*0000*/ 	.byte	0x04, 0x37
        /*0002*/ 	.short	(.L_7722 - .L_7721)
.L_7721:
        /*0004*/ 	.word	0x00000082


	//----- nvinfo : EIATTR_KPARAM_INFO
	.align		4
.L_7722:
        /*0008*/ 	.byte	0x04, 0x17
        /*000a*/ 	.short	(.L_7724 - .L_7723)
.L_7723:
        /*000c*/ 	.word	0x00000000
        /*0010*/ 	.short	0x0001
        /*0012*/ 	.short	0x0008
        /*0014*/ 	.byte	0x00, 0xf0, 0x21, 0x0a


	//----- nvinfo : EIATTR_KPARAM_INFO
	.align		4
.L_7724:
        /*0018*/ 	.byte	0x04, 0x17
        /*001a*/ 	.short	(.L_7726 - .L_7725)
.L_7725:
        /*001c*/ 	.word	0x00000000
        /*0020*/ 	.short	0x0000
        /*0022*/ 	.short	0x0000
        /*0024*/ 	.byte	0x00, 0xf0, 0x11, 0x00


	//----- nvinfo : EIATTR_SPARSE_MMA_MASK
	.align		4
.L_7726:
        /*0028*/ 	.byte	0x03, 0x50
        /*002a*/ 	.short	0x0000


	//----- nvinfo : EIATTR_MAXREG_COUNT
	.align		4
        /*002c*/ 	.byte	0x03, 0x1b
        /*002e*/ 	.short	0x0080


	//----- nvinfo : EIATTR_MERCURY_ISA_VERSION
	.align		4
        /*0030*/ 	.byte	0x03, 0x5f
        /*0032*/ 	.short	0x0101


	//----- nvinfo : EIATTR_EXIT_INSTR_OFFSETS
	.align		4
        /*0034*/ 	.byte	0x04, 0x1c
        /*0036*/ 	.short	(.L_7728 - .L_7727)


	//   ....[0]....
.L_7727:
        /*0038*/ 	.word	0x00004620


	//   ....[1]....
        /*003c*/ 	.word	0x00005d20


	//----- nvinfo : EIATTR_MAX_THREADS
	.align		4
.L_7728:
        /*0040*/ 	.byte	0x04, 0x05
        /*0042*/ 	.short	(.L_7730 - .L_7729)
.L_7729:
        /*0044*/ 	.word	0x00000080
        /*0048*/ 	.word	0x00000001
        /*004c*/ 	.word	0x00000001


	//----- nvinfo : EIATTR_CRS_STACK_SIZE
	.align		4
.L_7730:
        /*0050*/ 	.byte	0x04, 0x1e
        /*0052*/ 	.short	(.L_7732 - .L_7731)
.L_7731:
        /*0054*/ 	.word	0x00000000


	//----- nvinfo : EIATTR_CBANK_PARAM_SIZE
	.align		4
.L_7732:
        /*0058*/ 	.byte	0x03, 0x19
        /*005a*/ 	.short	0x0290


	//----- nvinfo : EIATTR_PARAM_CBANK
	.align		4
        /*005c*/ 	.byte	0x04, 0x0a
        /*005e*/ 	.short	(.L_7734 - .L_7733)
	.align		4
.L_7733:
        /*0060*/ 	.word	index@(.nv.constant0._ZN2at6native18elementwise_kernelILi128ELi4EZNS0_22gpu_kernel_impl_nocastINS0_13BinaryFunctorIiibZZZNS0_22logical_or_kernel_cudaERNS_14TensorIteratorEENKUlvE0_clEvENKUlvE1_clEvEUliiE_EEEEvRNS_18TensorIteratorBaseERKT_EUliE_EEviT1_)
        /*0064*/ 	.short	0x0210
        /*0066*/ 	.short	0x0290


	//----- nvinfo : EIATTR_SW_WAR
	.align		4
.L_7734:
        /*0068*/ 	.byte	0x04, 0x36
        /*006a*/ 	.short	(.L_7736 - .L_7735)
.L_7735:
        /*006c*/ 	.word	0x00000008
.L_7736:


//--------------------- .nv.info._ZN2at6native27unrolled_elementwise_kernelINS0_13BinaryFunctorIiibZZZNS0_22logical_or_kernel_cudaERNS_14TensorIteratorEENKUlvE0_clEvENKUlvE1_clEvEUliiE_EESt5arrayIPcLm3EELi4E23TrivialOffsetCalculatorILi2EjESC_ILi1EjENS0_6memory15LoadWithoutCastENSF_16StoreWithoutCastEEEviT_T0_T2_T3_T4_T5_ --------------------------
	.section	.nv.info._ZN2at6native27unrolled_elementwise_kernelINS0_13BinaryFunctorIiibZZZNS0_22logical_or_kernel_cudaERNS_14TensorIteratorEENKUlvE0_clEvENKUlvE1_clEvEUliiE_EESt5arrayIPcLm3EELi4E23TrivialOffsetCalculatorILi2EjESC_ILi1EjENS0_6memory15LoadWithoutCastENSF_16StoreWithoutCastEEEviT_T0_T2_T3_T4_T5_,"",@"SHT_CUDA_INFO"
	.sectionflags	@""
	.align	4


	//----- nvinfo : EIATTR_CUDA_API_VERSION
	.align		4
        /*0000*/ 	.byte	0x04, 0x37
        /*0002*/ 	.short	(.L_7738 - .L_7737)
.L_7737:
        /*0004*/ 	.word	0x00000082


	//----- nvinfo : EIATTR_KPARAM_INFO
	.align		4
.L_7738:
        /*0008*/ 	.byte	0x04, 0x17
        /*000a*/ 	.short	(.L_7740 - .L_7739)
.L_7739:
        /*000c*/ 	.word	0x00000000
        /*0010*/ 	.short	0x0006
        /*0012*/ 	.short	0x0023
        /*0014*/ 	.byte	0x00, 0xf0, 0x05, 0x00


	//----- nvinfo : EIATTR_KPARAM_INFO
	.align		4
.L_7740:
        /*0018*/ 	.byte	0x04, 0x17
        /*001a*/ 	.short	(.L_7742 - .L_7741)
.L_7741:
        /*001c*/ 	.word	0x00000000
        /*0020*/ 	.short	0x0005
        /*0022*/ 	.short	0x0022
        /*0024*/ 	.byte	0x00, 0xf0, 0x05, 0x00


	//----- nvinfo : EIATTR_KPARAM_INFO
	.align		4
.L_7742:
        /*0028*/ 	.byte	0x04, 0x17
        /*002a*/ 	.short	(.L_7744 - .L_7743)
.L_7743:
        /*002c*/ 	.word	0x00000000
        /*0030*/ 	.short	0x0004
        /*0032*/ 	.short	0x0021
        /*0034*/ 	.byte	0x00, 0xf0, 0x05, 0x00


	//----- nvinfo : EIATTR_KPARAM_INFO
	.align		4
.L_7744:
        /*0038*/ 	.byte	0x04, 0x17
        /*003a*/ 	.short	(.L_7746 - .L_7745)
.L_7745:
        /*003c*/ 	.word	0x00000000
        /*0040*/ 	.short	0x0003
        /*0042*/ 	.short	0x0020
        /*0044*/ 	.byte	0x00, 0xf0, 0x05, 0x00


	//----- nvinfo : EIATTR_KPARAM_INFO
	.align		4
.L_7746:
        /*0048*/ 	.byte	0x04, 0x17
        /*004a*/ 	.short	(.L_7748 - .L_7747)
.L_7747:
        /*004c*/ 	.word	0x00000000
        /*0050*/ 	.short	0x0002
        /*0052*/ 	.short	0x0008
        /*0054*/ 	.byte	0x00, 0xf0, 0x61, 0x00


	//----- nvinfo : EIATTR_KPARAM_INFO
	.align		4
.L_7748:
        /*0058*/ 	.byte	0x04, 0x17
        /*005a*/ 	.short	(.L_7750 - .L_7749)
.L_7749:
        /*005c*/ 	.word	0x00000000
        /*0060*/ 	.short	0x0001
        /*0062*/ 	.short	0x0004
        /*0064*/ 	.byte	0x00, 0xf0, 0x05, 0x00


	//----- nvinfo : EIATTR_KPARAM_INFO
	.align		4
.L_7750:
        /*0068*/ 	.byte	0x04, 0x17
        /*006a*/ 	.short	(.L_7752 - .L_7751)
.L_7751:
        /*006c*/ 	.word	0x00000000
        /*0070*/ 	.short	0x0000
        /*0072*/ 	.short	0x0000
        /*0074*/ 	.byte	0x00, 0xf0, 0x11, 0x00


	//----- nvinfo : EIATTR_SPARSE_MMA_MASK
	.align		4
.L_7752:
        /*0078*/ 	.byte	0x03, 0x50
        /*007a*/ 	.short	0x0000


	//----- nvinfo : EIATTR_MAXREG_COUNT
	.align		4
        /*007c*/ 	.byte	0x03, 0x1b
        /*007e*/ 	.short	0x00ff


	//----- nvinfo : EIATTR_MERCURY_ISA_VERSION
	.align		4
        /*0080*/ 	.byte	0x03, 0x5f
        /*0082*/ 	.short	0x0101


	//----- nvinfo : EIATTR_EXIT_INSTR_OFFSETS
	.align		4
        /*0084*/ 	.byte	0x04, 0x1c
        /*0086*/ 	.short	(.L_7754 - .L_7753)


	//   ....[0]....
.L_7753:
        /*0088*/ 	.word	0x000004e0


	//   ....[1]....
        /*008c*/ 	.word	0x00000560


	//----- nvinfo : EIATTR_MAX_THREADS
	.align		4
.L_7754:
        /*0090*/ 	.byte	0x04, 0x05
        /*0092*/ 	.short	(.L_7756 - .L_7755)
.L_7755:
        /*0094*/ 	.word	0x00000080
        /*0098*/ 	.word	0x00000001
        /*009c*/ 	.word	0x00000001


	//----- nvinfo : EIATTR_CRS_STACK_SIZE
	.align		4
.L_7756:
        /*00a0*/ 	.byte	0x04, 0x1e
        /*00a2*/ 	.short	(.L_7758 - .L_7757)
.L_7757:
        /*00a4*/ 	.word	0x00000000


	//----- nvinfo : EIATTR_CBANK_PARAM_SIZE
	.align		4
.L_7758:
        /*00a8*/ 	.byte	0x03, 0x19
        /*00aa*/ 	.short	0x0024


	//----- nvinfo : EIATTR_PARAM_CBANK
	.align		4
        /*00ac*/ 	.byte	0x04, 0x0a
        /*00ae*/ 	.short	(.L_7760 - .L_7759)
	.align		4
.L_7759:
        /*00b0*/ 	.word	index@(.nv.constant0._ZN2at6native27unrolled_elementwise_kernelINS0_13BinaryFunctorIiibZZZNS0_22logical_or_kernel_cudaERNS_14TensorIteratorEENKUlvE0_clEvENKUlvE1_clEvEUliiE_EESt5arrayIPcLm3EELi4E23TrivialOffsetCalculatorILi2EjESC_ILi1EjENS0_6memory15LoadWithoutCastENSF_16StoreWithoutCastEEEviT_T0_T2_T3_T4_T5_)
        /*00b4*/ 	.short	0x0210
        /*00b6*/ 	.short	0x0024


	//----- nvinfo : EIATTR_SW_WAR
	.align		4
.L_7760:
        /*00b8*/ 	.byte	0x04, 0x36
        /*00ba*/ 	.short	(.L_7762 - .L_7761)
.L_7761:
        /*00bc*/ 	.word	0x00000008
.L_7762:


//--------------------- .nv.info._ZN2at6native29vectorized_elementwise_kernelILi2ENS0_13BinaryFunctorIiibZZZNS0_22logical_or_kernel_cudaERNS_14TensorIteratorEENKUlvE0_clEvENKUlvE1_clEvEUliiE_EESt5arrayIPcLm3EEEEviT0_T1_ --------------------------
	.section	.nv.info._ZN2at6native29vectorized_elementwise_kernelILi2ENS0_13BinaryFunctorIiibZZZNS0_22logical_or_kernel_cudaERNS_14TensorIteratorEENKUlvE0_clEvENKUlvE1_clEvEUliiE_EESt5arrayIPcLm3EEEEviT0_T1_,"",@"SHT_CUDA_INFO"
	.sectionflags	@""
	.align	4


	//----- nvinfo : EIATTR_CUDA_API_VERSION
	.align		4
        /*0000*/ 	.byte	0x04, 0x37
        /*0002*/ 	.short	(.L_7764 - .L_7763)
.L_7763:
        /*0004*/ 	.word	0x00000082


	//----- nvinfo : EIATTR_KPARAM_INFO
	.align		4
.L_7764:
        /*0008*/ 	.byte	0x04, 0x17
        /*000a*/ 	.short	(.L_7766 - .L_7765)
.L_7765:
        /*000c*/ 	.word	0x00000000
        /*0010*/ 	.short	0x0002
        /*0012*/ 	.short	0x0008
        /*0014*/ 	.byte	0x00, 0xf0, 0x61, 0x00


	//----- nvinfo : EIATTR_KPARAM_INFO
	.align		4
.L_7766:
        /*0018*/ 	.byte	0x04, 0x17
        /*001a*/ 	.short	(.L_7768 - .L_7767)
.L_7767:
        /*001c*/ 	.word	0x00000000
        /*0020*/ 	.short	0x0001
        /*0022*/ 	.short	0x0004
        /*0024*/ 	.byte	0x00, 0xf0, 0x05, 0x00


	//----- nvinfo : EIATTR_KPARAM_INFO
	.align		4
.L_7768:
        /*0028*/ 	.byte	0x04, 0x17
        /*002a*/ 	.short	(.L_7770 - .L_7769)
.L_7769:
        /*002c*/ 	.word	0x00000000
        /*0030*/ 	.short	0x0000
        /*0032*/ 	.short	0x0000
        /*0034*/ 	.byte	0x00, 0xf0, 0x11, 0x00


	//----- nvinfo : EIATTR_SPARSE_MMA_MASK
	.align		4
.L_7770:
        /*0038*/ 	.byte	0x03, 0x50
        /*003a*/ 	.short	0x0000


	//----- nvinfo : EIATTR_MAXREG_COUNT
	.align		4
        /*003c*/ 	.byte	0x03, 0x1b
        /*003e*/ 	.short	0x00ff


	//----- nvinfo : EIATTR_MERCURY_ISA_VERSION
	.align		4
        /*0040*/ 	.byte	0x03, 0x5f
        /*0042*/ 	.short	0x0101


	//----- nvinfo : EIATTR_EXIT_INSTR_OFFSETS
	.align		4
        /*0044*/ 	.byte	0x04, 0x1c
        /*0046*/ 	.short	(.L_7772 - .L_7771)


	//   ....[0]....
.L_7771:
        /*0048*/ 	.word	0x00000330


	//   ....[1]....
        /*004c*/ 	.word	0x00000d10


	//   ....[2]....
        /*0050*/ 	.word	0x00000d90


	//----- nvinfo : EIATTR_MAX_THREADS
	.align		4
.L_7772:
        /*0054*/ 	.byte	0x04, 0x05
        /*0056*/ 	.short	(.L_7774 - .L_7773)
.L_7773:
        /*0058*/ 	.word	0x00000080
        /*005c*/ 	.word	0x00000001
        /*0060*/ 	.word	0x00000001


	//----- nvinfo : EIATTR_CRS_STACK_SIZE
	.align		4
.L_7774:
        /*0064*/ 	.byte	0x04, 0x1e
        /*0066*/ 	.short	(.L_7776 - .L_7775)
.L_7775:
        /*0068*/ 	.word	0x00000000


	//----- nvinfo : EIATTR_CBANK_PARAM_SIZE
	.align		4
.L_7776:
        /*006c*/ 	.byte	0x03, 0x19
        /*006e*/ 	.short	0x0020


	//----- nvinfo : EIATTR_PARAM_CBANK
	.align		4
        /*0070*/ 	.byte	0x04, 0x0a
        /*0072*/ 	.short	(.L_7778 - .L_7777)
	.align		4
.L_7777:
        /*0074*/ 	.word	index@(.nv.constant0._ZN2at6native29vectorized_elementwise_kernelILi2ENS0_13BinaryFunctorIiibZZZNS0_22logical_or_kernel_cudaERNS_14TensorIteratorEENKUlvE0_clEvENKUlvE1_clEvEUliiE_EESt5arrayIPcLm3EEEEviT0_T1_)
        /*0078*/ 	.short	0x0210
        /*007a*/ 	.short	0x0020


	//----- nvinfo : EIATTR_SW_WAR
	.align		4
.L_7778:
        /*007c*/ 	.byte	0x04, 0x36
        /*007e*/ 	.short	(.L_7780 - .L_7779)
.L_7779:
        /*0080*/ 	.word	0x00000008
.L_7780:


//--------------------- .nv.info._ZN2at6native29vectorized_elementwise_kernelILi4ENS0_13BinaryFunctorIiibZZZNS0_22logical_or_kernel_cudaERNS_14TensorIteratorEENKUlvE0_clEvENKUlvE1_clEvEUliiE_EESt5arrayIPcLm3EEEEviT0_T1_ --------------------------
	.section	.nv.info._ZN2at6native29vectorized_elementwise_kernelILi4ENS0_13BinaryFunctorIiibZZZNS0_22logical_or_kernel_cudaERNS_14TensorIteratorEENKUlvE0_clEvENKUlvE1_clEvEUliiE_EESt5arrayIPcLm3EEEEviT0_T1_,"",@"SHT_CUDA_INFO"
	.sectionflags	@""
	.align	4


	//----- nvinfo : EIATTR_CUDA_API_VERSION
	.align		4
        /*0000*/ 	.byte	0x04, 0x37
        /*0002*/ 	.short	(.L_7782 - .L_7781)
.L_7781:
        /*0004*/ 	.word	0x00000082


	//----- nvinfo : EIATTR_KPARAM_INFO
	.align		4
.L_7782:
        /*0008*/ 	.byte	0x04, 0x17
        /*000a*/ 	.short	(.L_7784 - .L_7783)
.L_7783:
        /*000c*/ 	.word	0x00000000
        /*0010*/ 	.short	0x0002
        /*0012*/ 	.short	0x0008
        /*0014*/ 	.byte	0x00, 0xf0, 0x61, 0x00


	//----- nvinfo : EIATTR_KPARAM_INFO
	.align		4
.L_7784:
        /*0018*/ 	.byte	0x04, 0x17
        /*001a*/ 	.short	(.L_7786 - .L_7785)
.L_7785:
        /*001c*/ 	.word	0x00000000
        /*0020*/ 	.short	0x0001
        /*0022*/ 	.short	0x0004
        /*0024*/ 	.byte	0x00, 0xf0, 0x05, 0x00


	//----- nvinfo : EIATTR_KPARAM_INFO
	.align		4
.L_7786:
        /*0028*/ 	.byte	0x04, 0x17
        /*002a*/ 	.short	(.L_7788 - .L_7787)
.L_7787:
        /*002c*/ 	.word	0x00000000
        /*0030*/ 	.short	0x0000
        /*0032*/ 	.short	0x0000
        /*0034*/ 	.byte	0x00, 0xf0, 0x11, 0x00


	//----- nvinfo : EIATTR_SPARSE_MMA_MASK
	.align		4
.L_7788:
        /*0038*/ 	.byte	0x03, 0x50
        /*003a*/ 	.short	0x0000


	//----- nvinfo : EIATTR_MAXREG_COUNT
	.align		4
        /*003c*/ 	.byte	0x03, 0x1b
        /*003e*/ 	.short	0x00ff


	//----- nvinfo : EIATTR_MERCURY_ISA_VERSION
	.align		4
        /*0040*/ 	.byte	0x03, 0x5f
        /*0042*/ 	.short	0x0101


	//----- nvinfo : EIATTR_EXIT_INSTR_OFFSETS
	.align		4
        /*0044*/ 	.byte	0x04, 0x1c
        /*0046*/ 	.short	(.L_7790 - .L_7789)


	//   ....[0]....
.L_7789:
        /*0048*/ 	.word	0x000002f0


	//   ....[1]....
        /*004c*/ 	.word	0x00000cd0


	//   ....[2]....
        /*0050*/ 	.word	0x00000d50


	//----- nvinfo : EIATTR_MAX_THREADS
	.align		4
.L_7790:
        /*0054*/ 	.byte	0x04, 0x05
        /*0056*/ 	.short	(.L_7792 - .L_7791)
.L_7791:
        /*0058*/ 	.word	0x00000080
        /*005c*/ 	.word	0x00000001
        /*0060*/ 	.word	0x00000001


	//----- nvinfo : EIATTR_CRS_STACK_SIZE
	.align		4
.L_7792:
        /*0064*/ 	.byte	0x04, 0x1e
        /*0066*/ 	.short	(.L_7794 - .L_7793)
.L_7793:
        /*0068*/ 	.word	0x00000000


	//----- nvinfo : EIATTR_CBANK_PARAM_SIZE
	.align		4
.L_7794:
        /*006c*/ 	.byte	0x03, 0x19
        /*006e*/ 	.short	0x0020


	//----- nvinfo : EIATTR_PARAM_CBANK
	.align		4
        /*0070*/ 	.byte	0x04, 0x0a
        /*0072*/ 	.short	(.L_7796 - .L_7795)
	.align		4
.L_7795:
        /*0074*/ 	.word	index@(.nv.constant0._ZN2at6native29vectorized_elementwise_kernelILi4ENS0_13BinaryFunctorIiibZZZNS0_22logical_or_kernel_cudaERNS_14TensorIteratorEENKUlvE0_clEvENKUlvE1_clEvEUliiE_EESt5arrayIPcLm3EEEEviT0_T1_)
        /*0078*/ 	.short	0x0210
        /*007a*/ 	.short	0x0020


	//----- nvinfo : EIATTR_SW_WAR
	.align		4
.L_7796:
        /*007c*/ 	.byte	0x04, 0x36
        /*007e*/ 	.short	(.L_7798 - .L_7797)
.L_7797:
        /*0080*/ 	.word	0x00000008
.L_7798:


//--------------------- .nv.info._ZN2at6native29vectorized_elementwise_kernelILi8ENS0_13BinaryFunctorIiibZZZNS0_22logical_or_kernel_cudaERNS_14TensorIteratorEENKUlvE0_clEvENKUlvE1_clEvEUliiE_EESt5arrayIPcLm3EEEEviT0_T1_ --------------------------
	.section	.nv.info._ZN2at6native29vectorized_elementwise_kernelILi8ENS0_13BinaryFunctorIiibZZZNS0_22logical_or_kernel_cudaERNS_14TensorIteratorEENKUlvE0_clEvENKUlvE1_clEvEUliiE_EESt5arrayIPcLm3EEEEviT0_T1_,"",@"SHT_CUDA_INFO"
	.sectionflags	@""
	.align	4


	//----- nvinfo : EIATTR_CUDA_API_VERSION
	.align		4
        /*0000*/ 	.byte	0x04, 0x37
        /*0002*/ 	.short	(.L_7800 - .L_7799)
.L_7799:
        /*0004*/ 	.word	0x00000082


	//----- nvinfo : EIATTR_KPARAM_INFO
	.align		4
.L_7800:
        /*0008*/ 	.byte	0x04, 0x17
        /*000a*/ 	.short	(.L_7802 - .L_7801)
.L_7801:
        /*000c*/ 	.word	0x00000000
        /*0010*/ 	.short	0x0002
        /*0012*/ 	.short	0x0008
        /*0014*/ 	.byte	0x00, 0xf0, 0x61, 0x00


	//----- nvinfo : EIATTR_KPARAM_INFO
	.align		4
.L_7802:
        /*0018*/ 	.byte	0x04, 0x17
        /*001a*/ 	.short	(.L_7804 - .L_7803)
.L_7803:
        /*001c*/ 	.word	0x00000000
        /*0020*/ 	.short	0x0001
        /*0022*/ 	.short	0x0004
        /*0024*/ 	.byte	0x00, 0xf0, 0x05, 0x00


	//----- nvinfo : EIATTR_KPARAM_INFO
	.align		4
.L_7804:
        /*0028*/ 	.byte	0x04, 0x17
        /*002a*/ 	.short	(.L_7806 - .L_7805)
.L_7805:
        /*002c*/ 	.word	0x00000000
        /*0030*/ 	.short	0x0000
        /*0032*/ 	.short	0x0000
        /*0034*/ 	.byte	0x00, 0xf0, 0x11, 0x00


	//----- nvinfo : EIATTR_SPARSE_MMA_MASK
	.align		4
.L_7806:
        /*0038*/ 	.byte	0x03, 0x50
        /*003a*/ 	.short	0x0000


	//----- nvinfo : EIATTR_MAXREG_COUNT
	.align		4
        /*003c*/ 	.byte	0x03, 0x1b
        /*003e*/ 	.short	0x00ff


	//----- nvinfo : EIATTR_MERCURY_ISA_VERSION
	.align		4
        /*0040*/ 	.byte	0x03, 0x5f
        /*0042*/ 	.short	0x0101


	//----- nvinfo : EIATTR_EXIT_INSTR_OFFSETS
	.align		4
        /*0044*/ 	.byte	0x04, 0x1c
        /*0046*/ 	.short	(.L_7808 - .L_7807)


	//   ....[0]....
.L_7807:
        /*0048*/ 	.word	0x00000320


	//   ....[1]....
        /*004c*/ 	.word	0x00000d00


	//   ....[2]....
        /*0050*/ 	.word	0x00000d80


	//----- nvinfo : EIATTR_MAX_THREADS
	.align		4
.L_7808:
        /*0054*/ 	.byte	0x04, 0x05
        /*0056*/ 	.short	(.L_7810 - .L_7809)
.L_7809:
        /*0058*/ 	.word	0x00000080
        /*005c*/ 	.word	0x00000001
        /*0060*/ 	.word	0x00000001


	//----- nvinfo : EIATTR_CRS_STACK_SIZE
	.align		4
.L_7810:
        /*0064*/ 	.byte	0x04, 0x1e
        /*0066*/ 	.short	(.L_7812 - .L_7811)
.L_7811:
        /*0068*/ 	.word	0x00000000


	//----- nvinfo : EIATTR_CBANK_PARAM_SIZE
	.align		4
.L_7812:
        /*006c*/ 	.byte	0x03, 0x19
        /*006e*/ 	.short	0x0020


	//----- nvinfo : EIATTR_PARAM_CBANK
	.align		4
        /*0070*/ 	.byte	0x04, 0x0a
        /*0072*/ 	.short	(.L_7814 - .L_7813)
	.align		4
.L_7813:
        /*0074*/ 	.word	index@(.nv.constant0._ZN2at6native29vectorized_elementwise_kernelILi8ENS0_13BinaryFunctorIiibZZZNS0_22logical_or_kernel_cudaERNS_14TensorIteratorEENKUlvE0_clEvENKUlvE1_clEvEUliiE_EESt5arrayIPcLm3EEEEviT0_T1_)
        /*0078*/ 	.short	0x0210
        /*007a*/ 	.short	0x0020


	//----- nvinfo : EIATTR_SW_WAR
	.align		4
.L_7814:
        /*007c*/ 	.byte	0x04, 0x36
        /*007e*/ 	.short	(.L_7816 - .L_7815)
.L_7815:
        /*0080*/ 	.word	0x00000008
.L_7816:


//--------------------- .nv.info._ZN2at6native18elementwise_kernelILi128ELi4EZNS0_15gpu_kernel_implINS0_13AUnaryFunctorIaabZZZNS0_22logical_or_kernel_cudaERNS_14TensorIteratorEENKUlvE0_clEvENKUlvE0_clEvEUlaaE_EEEEvRNS_18TensorIteratorBaseERKT_EUliE_EEviT1_ --------------------------
	.section	.nv.info._ZN2at6native18elementwise_kernelILi128ELi4EZNS0_15gpu_kernel_implINS0_13AUnaryFunctorIaabZZZNS0_22logical_or_kernel_cudaERNS_14TensorIteratorEENKUlvE0_clEvENKUlvE0_clEvEUlaaE_EEEEvRNS_18TensorIteratorBaseERKT_EUliE_EEviT1_,"",@"SHT_CUDA_INFO"
	.sectionflags	@""
	.align	4


	//----- nvinfo : EIATTR_CUDA_API_VERSION
	.align		4
        /*0000*/ 	.byte	0x04, 0x37
        /*0002*/ 	.short	(.L_7818 - .L_7817)
.L_7817:
        /*0004*/ 	.word	0x00000082


	//----- nvinfo : EIATTR_KPARAM_INFO
	.align		4
.L_7818:
        /*0008*/ 	.byte	0x04, 0x17
        /*000a*/ 	.short	(.L_7820 - .L_7819)
.L_7819:
        /*000c*/ 	.word	0x00000000
        /*0010*/ 	.short	0x0001
        /*0012*/ 	.short	0x0008
        /*0014*/ 	.byte	0x00, 0xf0, 0x61, 0x08


	//----- nvinfo : EIATTR_KPARAM_INFO
	.align		4
.L_7820:
        /*0018*/ 	.byte	0x04, 0x17
        /*001a*/ 	.short	(.L_7822 - .L_7821)
.L_7821:
        /*001c*/ 	.word	0x00000000
        /*0020*/ 	.short	0x0000
        /*0022*/ 	.short	0x0000
        /*0024*/ 	.byte	0x00, 0xf0, 0x11, 0x00


	//----- nvinfo : EIATTR_SPARSE_MMA_MASK
	.align		4
.L_7822:
        /*0028*/ 	.byte	0x03, 0x50
        /*002a*/ 	.short	0x0000


	//----- nvinfo : EIATTR_MAXREG_COUNT
	.align		4
        /*002c*/ 	.byte	0x03, 0x1b
        /*002e*/ 	.short	0x0080


	//----- nvinfo : EIATTR_EXTERNS
	.align		4
        /*0030*/ 	.byte	0x04, 0x0f
        /*0032*/ 	.short	(.L_7824 - .L_7823)


	//   ....[0]....
	.align		4
.L_7823:
        /*0034*/ 	.word	index@(__assertfail)


	//----- nvinfo : EIATTR_MERCURY_ISA_VERSION
	.align		4
.L_7824:
        /*0038*/ 	.byte	0x03, 0x5f
        /*003a*/ 	.short	0x0101


	//----- nvinfo : EIATTR_SYSCALL_OFFSETS
	.align		4
        /*003c*/ 	.byte	0x04, 0x46
        /*003e*/ 	.short	(.L_7826 - .L_7825)


	//   ....[0]....
.L_7825:
        /*0040*/ 	.word	0x000021f0


	//   ....[1]....
        /*0044*/ 	.word	0x00002f70


	//   ....[2]....
        /*0048*/ 	.word	0x000051a0


	//   ....[3]....
        /*004c*/ 	.word	0x00005f10


	//   ....[4]....
        /*0050*/ 	.word	0x00008120


	//   ....[5]....
        /*0054*/ 	.word	0x00008e90


	//   ....[6]....
        /*0058*/ 	.word	0x0000b090


	//   ....[7]....
        /*005c*/ 	.word	0x0000be00


	//----- nvinfo : EIATTR_EXIT_INSTR_OFFSETS
	.align		4
.L_7826:
        /*0060*/ 	.byte	0x04, 0x1c
        /*0062*/ 	.short	(.L_7828 - .L_7827)


	//   ....[0]....
.L_7827:
        /*0064*/ 	.word	0x00008f40


	//   ....[1]....
        /*0068*/ 	.word	0x0000b1f0


	//   ....[2]....
        /*006c*/ 	.word	0x0000b210


	//   ....[3]....
        /*0070*/ 	.word	0x0000b2a0


	//   ....[4]....
        /*0074*/ 	.word	0x0000b2c0


	//   ....[5]....
        /*0078*/ 	.word	0x0000b2e0


	//   ....[6]....
        /*007c*/ 	.word	0x0000b370


	//   ....[7]....
        /*0080*/ 	.word	0x0000b3b0


	//   ....[8]....
        /*0084*/ 	.word	0x0000b450


	//   ....[9]....
        /*0088*/ 	.word	0x0000b4a0


	//   ....[10]....
        /*008c*/ 	.word	0x0000b4e0


	//   ....[11]....
        /*0090*/ 	.word	0x0000b580


	//   ....[12]....
        /*0094*/ 	.word	0x0000b5d0


	//   ....[13]....
        /*0098*/ 	.word	0x0000b720


	//   ....[14]....
        /*009c*/ 	.word	0x0000b7c0


	//   ....[15]....
        /*00a0*/ 	.word	0x0000b800


	//   ....[16]....
        /*00a4*/ 	.word	0x0000b850


	//   ....[17]....
        /*00a8*/ 	.word	0x0000b890


	//   ....[18]....
        /*00ac*/ 	.word	0x0000b930


	//   ....[19]....
        /*00b0*/ 	.word	0x0000ba70


	//   ....[20]....
        /*00b4*/ 	.word	0x0000bbb0


	//   ....[21]....
        /*00b8*/ 	.word	0x0000bd00


	//   ....[22]....
        /*00bc*/ 	.word	0x0000be10


	//   ....[23]....
        /*00c0*/ 	.word	0x0000be40


	//   ....[24]....
        /*00c4*/ 	.word	0x0000be60


	//----- nvinfo : EIATTR_MAX_THREADS
	.align		4
.L_7828:
        /*00c8*/ 	.byte	0x04, 0x05
        /*00ca*/ 	.short	(.L_7830 - .L_7829)
.L_7829:
        /*00cc*/ 	.word	0x00000080
        /*00d0*/ 	.word	0x00000001
        /*00d4*/ 	.word	0x00000001


	//----- nvinfo : EIATTR_CRS_STACK_SIZE
	.align		4
.L_7830:
        /*00d8*/ 	.byte	0x04, 0x1e
        /*00da*/ 	.short	(.L_7832 - .L_7831)
.L_7831:
        /*00dc*/ 	.word	0x00000000


	//----- nvinfo : EIATTR_CBANK_PARAM_SIZE
	.align		4
.L_7832:
        /*00e0*/ 	.byte	0x03, 0x19
        /*00e2*/ 	.short	0x0220


	//----- nvinfo : EIATTR_PARAM_CBANK
	.align		4
        /*00e4*/ 	.byte	0x04, 0x0a
        /*00e6*/ 	.short	(.L_7834 - .L_7833)
	.align		4
.L_7833:
        /*00e8*/ 	.word	index@(.nv.constant0._ZN2at6native18elementwise_kernelILi128ELi4EZNS0_15gpu_kernel_implINS0_13AUnaryFunctorIaabZZZNS0_22logical_or_kernel_cudaERNS_14TensorIteratorEENKUlvE0_clEvENKUlvE0_clEvEUlaaE_EEEEvRNS_18TensorIteratorBaseERKT_EUliE_EEviT1_)
        /*00ec*/ 	.short	0x0210
        /*00ee*/ 	.short	0x0220


	//----- nvinfo : EIATTR_SW_WAR
	.align		4
.L_7834:
        /*00f0*/ 	.byte	0x04, 0x36
        /*00f2*/ 	.short	(.L_7836 - .L_7835)
.L_7835:
        /*00f4*/ 	.word	0x00000008
.L_7836:


//--------------------- .nv.info._ZN2at6native27unrolled_elementwise_kernelINS0_13AUnaryFunctorIaabZZZNS0_22logical_or_kernel_cudaERNS_14TensorIteratorEENKUlvE0_clEvENKUlvE0_clEvEUlaaE_EESt5arrayIPcLm2EELi4E23TrivialOffsetCalculatorILi1EjESD_NS0_6memory12LoadWithCastILi1EEENSE_13StoreWithCastILi1EEEEEviT_T0_T2_T3_T4_T5_ --------------------------
	.section	.nv.info._ZN2at6native27unrolled_elementwise_kernelINS0_13AUnaryFunctorIaabZZZNS0_22logical_or_kernel_cudaERNS_14TensorIteratorEENKUlvE0_clEvENKUlvE0_clEvEUlaaE_EESt5arrayIPcLm2EELi4E23TrivialOffsetCalculatorILi1EjESD_NS0_6memory12LoadWithCastILi1EEENSE_13StoreWithCastILi1EEEEEviT_T0_T2_T3_T4_T5_,"",@"SHT_CUDA_INFO"
	.sectionflags	@""
	.align	4


	//----- nvinfo : EIATTR_CUDA_API_VERSION
	.align		4
        /*0000*/ 	.byte	0x04, 0x37
        /*0002*/ 	.short	(.L_7838 - .L_7837)
.L_7837:
        /*0004*/ 	.word	0x00000082


	//----- nvinfo : EIATTR_KPARAM_INFO
	.align		4
.L_7838:
        /*0008*/ 	.byte	0x04, 0x17
        /*000a*/ 	.short	(.L_7840 - .L_7839)
.L_7839:
        /*000c*/ 	.word	0x00000000
        /*0010*/ 	.short	0x0006
        /*0012*/ 	.short	0x0024
        /*0014*/ 	.byte	0x00, 0xf0, 0x21, 0x00


	//----- nvinfo : EIATTR_KPARAM_INFO
	.align		4
.L_7840:
        /*0018*/ 	.byte	0x04, 0x17
        /*001a*/ 	.short	(.L_7842 - .L_7841)
.L_7841:
        /*001c*/ 	.word	0x00000000
        /*0020*/ 	.short	0x0005
        /*0022*/ 	.short	0x001c
        /*0024*/ 	.byte	0x00, 0xf0, 0x21, 0x00


	//----- nvinfo : EIATTR_KPARAM_INFO
	.align		4
.L_7842:
        /*0028*/ 	.byte	0x04, 0x17
        /*002a*/ 	.short	(.L_7844 - .L_7843)
.L_7843:
        /*002c*/ 	.word	0x00000000
        /*0030*/ 	.short	0x0004
        /*0032*/ 	.short	0x0019
        /*0034*/ 	.byte	0x00, 0xf0, 0x05, 0x00


	//----- nvinfo : EIATTR_KPARAM_INFO
	.align		4
.L_7844:
        /*0038*/ 	.byte	0x04, 0x17
        /*003a*/ 	.short	(.L_7846 - .L_7845)
.L_7845:
        /*003c*/ 	.word	0x00000000
        /*0040*/ 	.short	0x0003
        /*0042*/ 	.short	0x0018
        /*0044*/ 	.byte	0x00, 0xf0, 0x05, 0x00


	//----- nvinfo : EIATTR_KPARAM_INFO
	.align		4
.L_7846:
        /*0048*/ 	.byte	0x04, 0x17
        /*004a*/ 	.short	(.L_7848 - .L_7847)
.L_7847:
        /*004c*/ 	.word	0x00000000
        /*0050*/ 	.short	0x0002
        /*0052*/ 	.short	0x0008
        /*0054*/ 	.byte	0x00, 0xf0, 0x41, 0x00


	//----- nvinfo : EIATTR_KPARAM_INFO
	.align		4
.L_7848:
        /*0058*/ 	.byte	0x04, 0x17
        /*005a*/ 	.short	(.L_7850 - .L_7849)
.L_7849:
        /*005c*/ 	.word	0x00000000
        /*0060*/ 	.short	0x0001
        /*0062*/ 	.short	0x0004
        /*0064*/ 	.byte	0x00, 0xf0, 0x09, 0x00


	//----- nvinfo : EIATTR_KPARAM_INFO
	.align		4
.L_7850:
        /*0068*/ 	.byte	0x04, 0x17
        /*006a*/ 	.short	(.L_7852 - .L_7851)
.L_7851:
        /*006c*/ 	.word	0x00000000
        /*0070*/ 	.short	0x0000
        /*0072*/ 	.short	0x0000
        /*0074*/ 	.byte	0x00, 0xf0, 0x11, 0x00


	//----- nvinfo : EIATTR_SPARSE_MMA_MASK
	.align		4
.L_7852:
        /*0078*/ 	.byte	0x03, 0x50
        /*007a*/ 	.short	0x0000


	//----- nvinfo : EIATTR_MAXREG_COUNT
	.align		4
        /*007c*/ 	.byte	0x03, 0x1b
        /*007e*/ 	.short	0x00ff


	//----- nvinfo : EIATTR_EXTERNS
	.align		4
        /*0080*/ 	.byte	0x04, 0x0f
        /*0082*/ 	.short	(.L_7854 - .L_7853)


	//   ....[0]....
	.align		4
.L_7853:
        /*0084*/ 	.word	index@(__assertfail)


	//----- nvinfo : EIATTR_MERCURY_ISA_VERSION
	.align		4
.L_7854:
        /*0088*/ 	.byte	0x03, 0x5f
        /*008a*/ 	.short	0x0101


	//----- nvinfo : EIATTR_SYSCALL_OFFSETS
	.align		4
        /*008c*/ 	.byte	0x04, 0x46
        /*008e*/ 	.short	(.L_7856 - .L_7855)


	//   ....[0]....
.L_7855:
        /*0090*/ 	.word	0x00000f10


	//   ....[1]....
        /*0094*/ 	.word	0x00001e20


	//   ....[2]....
        /*0098*/ 	.word	0x00002d40


	//   ....[3]....
        /*009c*/ 	.word	0x00003c40


	//   ....[4]....
        /*00a0*/ 	.word	0x00004bc0


	//   ....[5]....
        /*00a4*/ 	.word	0x00005aa0


	//   ....[6]....
        /*00a8*/ 	.word	0x00006970


	//   ....[7]....
        /*00ac*/ 	.word	0x00007830


	//----- nvinfo : EIATTR_EXIT_INSTR_OFFSETS
	.align		4
.L_7856:
        /*00b0*/ 	.byte	0x04, 0x1c
        /*00b2*/ 	.short	(.L_7858 - .L_7857)


	//   ....[0]....
.L_7857:
        /*00b4*/ 	.word	0x00006a10


	//   ....[1]....
        /*00b8*/ 	.word	0x00006b40


	//   ....[2]....
        /*00bc*/ 	.word	0x00006b60


	//   ....[3]....
        /*00c0*/ 	.word	0x00006bf0


	//   ....[4]....
        /*00c4*/ 	.word	0x00006c10


	//   ....[5]....
        /*00c8*/ 	.word	0x00006c30


	//   ....[6]....
        /*00cc*/ 	.word	0x00006cc0


	//   ....[7]....
        /*00d0*/ 	.word	0x00006d00


	//   ....[8]....
        /*00d4*/ 	.word	0x00006da0


	//   ....[9]....
        /*00d8*/ 	.word	0x00006df0


	//   ....[10]....
        /*00dc*/ 	.word	0x00006e20


	//   ....[11]....
        /*00e0*/ 	.word	0x00006ec0


	//   ....[12]....
        /*00e4*/ 	.word	0x00006f00


	//   ....[13]....
        /*00e8*/ 	.word	0x00007090


	//   ....[14]....
        /*00ec*/ 	.word	0x000071f0


	//   ....[15]....
        /*00f0*/ 	.word	0x00007230


	//   ....[16]....
        /*00f4*/ 	.word	0x000072d0


	//   ....[17]....
        /*00f8*/ 	.word	0x00007450


	//   ....[18]....
        /*00fc*/ 	.word	0x000075d0


	//   ....[19]....
        /*0100*/ 	.word	0x00007730


	//   ....[20]....
        /*0104*/ 	.word	0x00007840


	//   ....[21]....
        /*0108*/ 	.word	0x00007870


	//   ....[22]....
        /*010c*/ 	.word	0x00007890


	//----- nvinfo : EIATTR_MAX_THREADS
	.align		4
.L_7858:
        /*0110*/ 	.byte	0x04, 0x05
        /*0112*/ 	.short	(.L_7860 - .L_7859)
.L_7859:
        /*0114*/ 	.word	0x00000080
        /*0118*/ 	.word	0x00000001
        /*011c*/ 	.word	0x00000001


	//----- nvinfo : EIATTR_CRS_STACK_SIZE
	.align		4
.L_7860:
        /*0120*/ 	.byte	0x04, 0x1e
        /*0122*/ 	.short	(.L_7862 - .L_7861)
.L_7861:
        /*0124*/ 	.word	0x00000000


	//----- nvinfo : EIATTR_CBANK_PARAM_SIZE
	.align		4
.L_7862:
        /*0128*/ 	.byte	0x03, 0x19
        /*012a*/ 	.short	0x002c


	//----- nvinfo : EIATTR_PARAM_CBANK
	.align		4
        /*012c*/ 	.byte	0x04, 0x0a
        /*012e*/ 	.short	(.L_7864 - .L_7863)
	.align		4
.L_7863:
        /*0130*/ 	.word	index@(.nv.constant0._ZN2at6native27unrolled_elementwise_kernelINS0_13AUnaryFunctorIaabZZZNS0_22logical_or_kernel_cudaERNS_14TensorIteratorEENKUlvE0_clEvENKUlvE0_clEvEUlaaE_EESt5arrayIPcLm2EELi4E23TrivialOffsetCalculatorILi1EjESD_NS0_6memory12LoadWithCastILi1EEENSE_13StoreWithCastILi1EEEEEviT_T0_T2_T3_T4_T5_)
        /*0134*/ 	.short	0x0210
        /*0136*/ 	.short	0x002c


	//----- nvinfo : EIATTR_SW_WAR
	.align		4
.L_7864:
        /*0138*/ 	.byte	0x04, 0x36
        /*013a*/ 	.short	(.L_7866 - .L_7865)
.L_7865:
        /*013c*/ 	.word	0x00000008
.L_7866:


//--------------------- .nv.info._ZN2at6native18elementwise_kernelILi128ELi4EZNS0_22gpu_kernel_impl_nocastINS0_13AUnaryFunctorIaabZZZNS0_22logical_or_kernel_cudaERNS_14TensorIteratorEENKUlvE0_clEvENKUlvE0_clEvEUlaaE_EEEEvRNS_18TensorIteratorBaseERKT_EUliE_EEviT1_ --------------------------
	.section	.nv.info._ZN2at6native18elementwise_kernelILi128ELi4EZNS0_22gpu_kernel_impl_nocastINS0_13AUnaryFunctorIaabZZZNS0_22logical_or_kernel_cudaERNS_14TensorIteratorEENKUlvE0_clEvENKUlvE0_clEvEUlaaE_EEEEvRNS_18TensorIteratorBaseERKT_EUliE_EEviT1_,"",@"SHT_CUDA_INFO"
	.sectionflags	@""
	.align	4


	//----- nvinfo : EIATTR_CUDA_API_VERSION
	.align		4
        /*0000*/ 	.byte	0x04, 0x37
        /*0002*/ 	.short	(.L_7868 - .L_7867)
.L_7867:
        /*0004*/ 	.word	0x00000082


	//----- nvinfo : EIATTR_KPARAM_INFO
	.align		4
.L_7868:
        /*0008*/ 	.byte	0x04, 0x17
        /*000a*/ 	.short	(.L_7870 - .L_7869)
.L_7869:
        /*000c*/ 	.word	0x00000000
        /*0010*/ 	.short	0x0001
        /*0012*/ 	.short	0x0008
        /*0014*/ 	.byte	0x00, 0xf0, 0x61, 0x08


	//----- nvinfo : EIATTR_KPARAM_INFO
	.align		4
.L_7870:
        /*0018*/ 	.byte	0x04, 0x17
        /*001a*/ 	.short	(.L_7872 - .L_7871)
.L_7871:
        /*001c*/ 	.word	0x00000000
        /*0020*/ 	.short	0x0000
        /*0022*/ 	.short	0x0000
        /*0024*/ 	.byte	0x00, 0xf0, 0x11, 0x00


	//----- nvinfo : EIATTR_SPARSE_MMA_MASK
	.align		4
.L_7872:
        /*0028*/ 	.byte	0x03, 0x50
        /*002a*/ 	.short	0x0000


	//----- nvinfo : EIATTR_MAXREG_COUNT
	.align		4
        /*002c*/ 	.byte	0x03, 0x1b
        /*002e*/ 	.short	0x0080


	//----- nvinfo : EIATTR_MERCURY_ISA_VERSION
	.align		4
        /*0030*/ 	.byte	0x03, 0x5f
        /*0032*/ 	.short	0x0101


	//----- nvinfo : EIATTR_EXIT_INSTR_OFFSETS
	.align		4
        /*0034*/ 	.byte	0x04, 0x1c
        /*0036*/ 	.short	(.L_7874 - .L_7873)


	//   ....[0]....
.L_7873:
        /*0038*/ 	.word	0x00003be0


	//   ....[1]....
        /*003c*/ 	.word	0x00004f70


	//----- nvinfo : EIATTR_MAX_THREADS
	.align		4
.L_7874:
        /*0040*/ 	.byte	0x04, 0x05
        /*0042*/ 	.short	(.L_7876 - .L_7875)
.L_7875:
        /*0044*/ 	.word	0x00000080
        /*0048*/ 	.word	0x00000001
        /*004c*/ 	.word	0x00000001


	//----- nvinfo : EIATTR_CRS_STACK_SIZE
	.align		4
.L_7876:
        /*0050*/ 	.byte	0x04, 0x1e
        /*0052*/ 	.short	(.L_7878 - .L_7877)
.L_7877:
        /*0054*/ 	.word	0x00000000


	//----- nvinfo : EIATTR_CBANK_PARAM_SIZE
	.align		4
.L_7878:
        /*0058*/ 	.byte	0x03, 0x19
        /*005a*/ 	.short	0x0220


	//----- nvinfo : EIATTR_PARAM_CBANK
	.align		4
        /*005c*/ 	.byte	0x04, 0x0a
        /*005e*/ 	.short	(.L_7880 - .L_7879)
	.align		4
.L_7879:
        /*0060*/ 	.word	index@(.nv.constant0._ZN2at6native18elementwise_kernelILi128ELi4EZNS0_22gpu_kernel_impl_nocastINS0_13AUnaryFunctorIaabZZZNS0_22logical_or_kernel_cudaERNS_14TensorIteratorEENKUlvE0_clEvENKUlvE0_clEvEUlaaE_EEEEvRNS_18TensorIteratorBaseERKT_EUliE_EEviT1_)
        /*0064*/ 	.short	0x0210
        /*0066*/ 	.short	0x0220


	//----- nvinfo : EIATTR_SW_WAR
	.align		4
.L_7880:
        /*0068*/ 	.byte	0x04, 0x36
        /*006a*/ 	.short	(.L_7882 - .L_7881)
.L_7881:
        /*006c*/ 	.word	0x00000008
.L_7882:


//--------------------- .nv.info._ZN2at6native27unrolled_elementwise_kernelINS0_13AUnaryFunctorIaabZZZNS0_22logical_or_kernel_cudaERNS_14TensorIteratorEENKUlvE0_clEvENKUlvE0_clEvEUlaaE_EESt5arrayIPcLm2EELi4E23TrivialOffsetCalculatorILi1EjESD_NS0_6memory15LoadWithoutCastENSE_16StoreWithoutCastEEEviT_T0_T2_T3_T4_T5_ --------------------------
	.section	.nv.info._ZN2at6native27unrolled_elementwise_kernelINS0_13AUnaryFunctorIaabZZZNS0_22logical_or_kernel_cudaERNS_14TensorIteratorEENKUlvE0_clEvENKUlvE0_clEvEUlaaE_EESt5arrayIPcLm2EELi4E23TrivialOffsetCalculatorILi1EjESD_NS0_6memory15LoadWithoutCastENSE_16StoreWithoutCastEEEviT_T0_T2_T3_T4_T5_,"",@"SHT_CUDA_INFO"
	.sectionflags	@""
	.align	4


	//----- nvinfo : EIATTR_CUDA_API_VERSION
	.align		4
        /*0000*/ 	.byte	0x04, 0x37
        /*0002*/ 	.short	(.L_7884 - .L_7883)
.L_7883:
        /*0004*/ 	.word	0x00000082


	//----- nvinfo : EIATTR_KPARAM_INFO
	.align		4
.L_7884:
        /*0008*/ 	.byte	0x04, 0x17
        /*000a*/ 	.short	(.L_7886 - .L_7885)
.L_7885:
        /*000c*/ 	.word	0x00000000
        /*0010*/ 	.short	0x0006
        /*0012*/ 	.short	0x001b
        /*0014*/ 	.byte	0x00, 0xf0, 0x05, 0x00


	//----- nvinfo : EIATTR_KPARAM_INFO
	.align		4
.L_7886:
        /*0018*/ 	.byte	0x04, 0x17
        /*001a*/ 	.short	(.L_7888 - .L_7887)
.L_7887:
        /*001c*/ 	.word	0x00000000
        /*0020*/ 	.short	0x0005
        /*0022*/ 	.short	0x001a
        /*0024*/ 	.byte	0x00, 0xf0, 0x05, 0x00


	//----- nvinfo : EIATTR_KPARAM_INFO
	.align		4
.L_7888:
        /*0028*/ 	.byte	0x04, 0x17
        /*002a*/ 	.short	(.L_7890 - .L_7889)
.L_7889:
        /*002c*/ 	.word	0x00000000
        /*0030*/ 	.short	0x0004
        /*0032*/ 	.short	0x0019
        /*0034*/ 	.byte	0x00, 0xf0, 0x05, 0x00


	//----- nvinfo : EIATTR_KPARAM_INFO
	.align		4
.L_7890:
        /*0038*/ 	.byte	0x04, 0x17
        /*003a*/ 	.short	(.L_7892 - .L_7891)
.L_7891:
        /*003c*/ 	.word	0x00000000
        /*0040*/ 	.short	0x0003
        /*0042*/ 	.short	0x0018
        /*0044*/ 	.byte	0x00, 0xf0, 0x05, 0x00


	//----- nvinfo : EIATTR_KPARAM_INFO
	.align		4
.L_7892:
        /*0048*/ 	.byte	0x04, 0x17
        /*004a*/ 	.short	(.L_7894 - .L_7893)
.L_7893:
        /*004c*/ 	.word	0x00000000
        /*0050*/ 	.short	0x0002
        /*0052*/ 	.short	0x0008
        /*0054*/ 	.byte	0x00, 0xf0, 0x41, 0x00


	//----- nvinfo : EIATTR_KPARAM_INFO
	.align		4
.L_7894:
        /*0058*/ 	.byte	0x04, 0x17
        /*005a*/ 	.short	(.L_7896 - .L_7895)
.L_7895:
        /*005c*/ 	.word	0x00000000
        /*0060*/ 	.short	0x0001
        /*0062*/ 	.short	0x0004
        /*0064*/ 	.byte	0x00, 0xf0, 0x09, 0x00


	//----- nvinfo : EIATTR_KPARAM_INFO
	.align		4
.L_7896:
        /*0068*/ 	.byte	0x04, 0x17
        /*006a*/ 	.short	(.L_7898 - .L_7897)
.L_7897:
        /*006c*/ 	.word	0x00000000
        /*0070*/ 	.short	0x0000
        /*0072*/ 	.short	0x0000
        /*0074*/ 	.byte	0x00, 0xf0, 0x11, 0x00


	//----- nvinfo : EIATTR_SPARSE_MMA_MASK
	.align		4
.L_7898:
        /*0078*/ 	.byte	0x03, 0x50
        /*007a*/ 	.short	0x0000


	//----- nvinfo : EIATTR_MAXREG_COUNT
	.align		4
        /*007c*/ 	.byte	0x03, 0x1b
        /*007e*/ 	.short	0x00ff


	//----- nvinfo : EIATTR_MERCURY_ISA_VERSION
	.align		4
        /*0080*/ 	.byte	0x03, 0x5f
        /*0082*/ 	.short	0x0101


	//----- nvinfo : EIATTR_EXIT_INSTR_OFFSETS
	.align		4
        /*0084*/ 	.byte	0x04, 0x1c
        /*0086*/ 	.short	(.L_7900 - .L_7899)


	//   ....[0]....
.L_7899:
        /*0088*/ 	.word	0x00000460


	//   ....[1]....
        /*008c*/ 	.word	0x000004f0


	//----- nvinfo : EIATTR_MAX_THREADS
	.align		4
.L_7900:
        /*0090*/ 	.byte	0x04, 0x05
        /*0092*/ 	.short	(.L_7902 - .L_7901)
.L_7901:
        /*0094*/ 	.word	0x00000080
        /*0098*/ 	.word	0x00000001
        /*009c*/ 	.word	0x00000001


	//----- nvinfo : EIATTR_CRS_STACK_SIZE
	.align		4
.L_7902:
        /*00a0*/ 	.byte	0x04, 0x1e
        /*00a2*/ 	.short	(.L_7904 - .L_7903)
.L_7903:
        /*00a4*/ 	.word	0x00000000


	//----- nvinfo : EIATTR_CBANK_PARAM_SIZE
	.align		4
.L_7904:
        /*00a8*/ 	.byte	0x03, 0x19
        /*00aa*/ 	.short	0x001c


	//----- nvinfo : EIATTR_PARAM_CBANK
	.align		4
        /*00ac*/ 	.byte	0x04, 0x0a
        /*00ae*/ 	.short	(.L_7906 - .L_7905)
	.align		4
.L_7905:
        /*00b0*/ 	.word	index@(.nv.constant0._ZN2at6native27unrolled_elementwise_kernelINS0_13AUnaryFunctorIaabZZZNS0_22logical_or_kernel_cudaERNS_14TensorIteratorEENKUlvE0_clEvENKUlvE0_clEvEUlaaE_EESt5arrayIPcLm2EELi4E23TrivialOffsetCalculatorILi1EjESD_NS0_6memory15LoadWithoutCastENSE_16StoreWithoutCastEEEviT_T0_T2_T3_T4_T5_)
        /*00b4*/ 	.short	0x0210
        /*00b6*/ 	.short	0x001c


	//----- nvinfo : EIATTR_SW_WAR
	.align		4
.L_7906:
        /*00b8*/ 	.byte	0x04, 0x36
        /*00ba*/ 	.short	(.L_7908 - .L_7907)
.L_7907:
        /*00bc*/ 	.word	0x00000008
.L_7908:


//--------------------- .nv.info._ZN2at6native29vectorized_elementwise_kernelILi2ENS0_13AUnaryFunctorIaabZZZNS0_22logical_or_kernel_cudaERNS_14TensorIteratorEENKUlvE0_clEvENKUlvE0_clEvEUlaaE_EESt5arrayIPcLm2EEEEviT0_T1_ --------------------------
	.section	.nv.info._ZN2at6native29vectorized_elementwise_kernelILi2ENS0_13AUnaryFunctorIaabZZZNS0_22logical_or_kernel_cudaERNS_14TensorIteratorEENKUlvE0_clEvENKUlvE0_clEvEUlaaE_EESt5arrayIPcLm2EEEEviT0_T1_,"",@"SHT_CUDA_INFO"
	.sectionflags	@""
	.align	4


	//----- nvinfo : EIATTR_CUDA_API_VERSION
	.align		4
        /*0000*/ 	.byte	0x04, 0x37
        /*0002*/ 	.short	(.L_7910 - .L_7909)
.L_7909:
        /*0004*/ 	.word	0x00000082


	//----- nvinfo : EIATTR_KPARAM_INFO
	.align		4
.L_7910:
        /*0008*/ 	.byte	0x04, 0x17
        /*000a*/ 	.short	(.L_7912 - .L_7911)
.L_7911:
        /*000c*/ 	.word	0x00000000
        /*0010*/ 	.short	0x0002
        /*0012*/ 	.short	0x0008
        /*0014*/ 	.byte	0x00, 0xf0, 0x41, 0x00


	//----- nvinfo : EIATTR_KPARAM_INFO
	.align		4
.L_7912:
        /*0018*/ 	.byte	0x04, 0x17
        /*001a*/ 	.short	(.L_7914 - .L_7913)
.L_7913:
        /*001c*/ 	.word	0x00000000
        /*0020*/ 	.short	0x0001
        /*0022*/ 	.short	0x0004
        /*0024*/ 	.byte	0x00, 0xf0, 0x09, 0x00


	//----- nvinfo : EIATTR_KPARAM_INFO
	.align		4
.L_7914:
        /*0028*/ 	.byte	0x04, 0x17
        /*002a*/ 	.short	(.L_7916 - .L_7915)
.L_7915:
        /*002c*/ 	.word	0x00000000
        /*0030*/ 	.short	0x0000
        /*0032*/ 	.short	0x0000
        /*0034*/ 	.byte	0x00, 0xf0, 0x11, 0x00


	//----- nvinfo : EIATTR_SPARSE_MMA_MASK
	.align		4
.L_7916:
        /*0038*/ 	.byte	0x03, 0x50
        /*003a*/ 	.short	0x0000


	//----- nvinfo : EIATTR_MAXREG_COUNT
	.align		4
        /*003c*/ 	.byte	0x03, 0x1b
        /*003e*/ 	.short	0x00ff


	//----- nvinfo : EIATTR_MERCURY_ISA_VERSION
	.align		4
        /*0040*/ 	.byte	0x03, 0x5f
        /*0042*/ 	.short	0x0101


	//----- nvinfo : EIATTR_EXIT_INSTR_OFFSETS
	.align		4
        /*0044*/ 	.byte	0x04, 0x1c
        /*0046*/ 	.short	(.L_7918 - .L_7917)


	//   ....[0]....
.L_7917:
        /*0048*/ 	.word	0x000003a0


	//   ....[1]....
        /*004c*/ 	.word	0x00000c90


	//   ....[2]....
        /*0050*/ 	.word	0x00000d10


	//----- nvinfo : EIATTR_MAX_THREADS
	.align		4
.L_7918:
        /*0054*/ 	.byte	0x04, 0x05
        /*0056*/ 	.short	(.L_7920 - .L_7919)
.L_7919:
        /*0058*/ 	.word	0x00000080
        /*005c*/ 	.word	0x00000001
        /*0060*/ 	.word	0x00000001


	//----- nvinfo : EIATTR_CRS_STACK_SIZE
	.align		4
.L_7920:
        /*0064*/ 	.byte	0x04, 0x1e
        /*0066*/ 	.short	(.L_7922 - .L_7921)
.L_7921:
        /*0068*/ 	.word	0x00000000


	//----- nvinfo : EIATTR_CBANK_PARAM_SIZE
	.align		4
.L_7922:
        /*006c*/ 	.byte	0x03, 0x19
        /*006e*/ 	.short	0x0018


	//----- nvinfo : EIATTR_PARAM_CBANK
	.align		4
        /*0070*/ 	.byte	0x04, 0x0a
        /*0072*/ 	.short	(.L_7924 - .L_7923)
	.align		4
.L_7923:
        /*0074*/ 	.word	index@(.nv.constant0._ZN2at6native29vectorized_elementwise_kernelILi2ENS0_13AUnaryFunctorIaabZZZNS0_22logical_or_kernel_cudaERNS_14TensorIteratorEENKUlvE0_clEvENKUlvE0_clEvEUlaaE_EESt5arrayIPcLm2EEEEviT0_T1_)
        /*0078*/ 	.short	0x0210
        /*007a*/ 	.short	0x0018


	//----- nvinfo : EIATTR_SW_WAR
	.align		4
.L_7924:
        /*007c*/ 	.byte	0x04, 0x36
        /*007e*/ 	.short	(.L_7926 - .L_7925)
.L_7925:
        /*0080*/ 	.word	0x00000008
.L_7926:


//--------------------- .nv.info._ZN2at6native29vectorized_elementwise_kernelILi4ENS0_13AUnaryFunctorIaabZZZNS0_22logical_or_kernel_cudaERNS_14TensorIteratorEENKUlvE0_clEvENKUlvE0_clEvEUlaaE_EESt5arrayIPcLm2EEEEviT0_T1_ --------------------------
	.section	.nv.info._ZN2at6native29vectorized_elementwise_kernelILi4ENS0_13AUnaryFunctorIaabZZZNS0_22logical_or_kernel_cudaERNS_14TensorIteratorEENKUlvE0_clEvENKUlvE0_clEvEUlaaE_EESt5arrayIPcLm2EEEEviT0_T1_,"",@"SHT_CUDA_INFO"
	.sectionflags	@""
	.align	4


	//----- nvinfo : EIATTR_CUDA_API_VERSION
	.align		4
        /*0000*/ 	.byte	0x04, 0x37
        /*0002*/ 	.short	(.L_7928 - .L_7927)
.L_7927:
        /*0004*/ 	.word	0x00000082


	//----- nvinfo : EIATTR_KPARAM_INFO
	.align		4
.L_7928:
        /*0008*/ 	.byte	0x04, 0x17
        /*000a*/ 	.short	(.L_7930 - .L_7929)
.L_7929:
        /*000c*/ 	.word	0x00000000
        /*0010*/ 	.short	0x0002
        /*0012*/ 	.short	0x0008
        /*0014*/ 	.byte	0x00, 0xf0, 0x41, 0x00


	//----- nvinfo : EIATTR_KPARAM_INFO
	.align		4
.L_7930:
        /*0018*/ 	.byte	0x04, 0x17
        /*001a*/ 	.short	(.L_7932 - .L_7931)
.L_7931:
        /*001c*/ 	.word	0x00000000
        /*0020*/ 	.short	0x0001
        /*0022*/ 	.short	0x0004
        /*0024*/ 	.byte	0x00, 0xf0, 0x09, 0x00


	//----- nvinfo : EIATTR_KPARAM_INFO
	.align		4
.L_7932:
        /*0028*/ 	.byte	0x04, 0x17
        /*002a*/ 	.short	(.L_7934 - .L_7933)
.L_7933:
        /*002c*/ 	.word	0x00000000
        /*0030*/ 	.short	0x0000
        /*0032*/ 	.short	0x0000
        /*0034*/ 	.byte	0x00, 0xf0, 0x11, 0x00


	//----- nvinfo : EIATTR_SPARSE_MMA_MASK
	.align		4
.L_7934:
        /*0038*/ 	.byte	0x03, 0x50
        /*003a*/ 	.short	0x0000


	//----- nvinfo : EIATTR_MAXREG_COUNT
	.align		4
        /*003c*/ 	.byte	0x03, 0x1b
        /*003e*/ 	.short	0x00ff


	//----- nvinfo : EIATTR_MERCURY_ISA_VERSION
	.align		4
        /*0040*/ 	.byte	0x03, 0x5f
        /*0042*/ 	.short	0x0101


	//----- nvinfo : EIATTR_EXIT_INSTR_OFFSETS
	.align		4
        /*0044*/ 	.byte	0x04, 0x1c
        /*0046*/ 	.short	(.L_7936 - .L_7935)


	//   ....[0]....
.L_7935:
        /*0048*/ 	.word	0x00000380


	//   ....[1]....
        /*004c*/ 	.word	0x00000c70


	//   ....[2]....
        /*0050*/ 	.word	0x00000cf0


	//----- nvinfo : EIATTR_MAX_THREADS
	.align		4
.L_7936:
        /*0054*/ 	.byte	0x04, 0x05
        /*0056*/ 	.short	(.L_7938 - .L_7937)
.L_7937:
        /*0058*/ 	.word	0x00000080
        /*005c*/ 	.word	0x00000001
        /*0060*/ 	.word	0x00000001


	//----- nvinfo : EIATTR_CRS_STACK_SIZE
	.align		4
.L_7938:
        /*0064*/ 	.byte	0x04, 0x1e
        /*0066*/ 	.short	(.L_7940 - .L_7939)
.L_7939:
        /*0068*/ 	.word	0x00000000


	//----- nvinfo : EIATTR_CBANK_PARAM_SIZE
	.align		4
.L_7940:
        /*006c*/ 	.byte	0x03, 0x19
        /*006e*/ 	.short	0x0018


	//----- nvinfo : EIATTR_PARAM_CBANK
	.align		4
        /*0070*/ 	.byte	0x04, 0x0a
        /*0072*/ 	.short	(.L_7942 - .L_7941)
	.align		4
.L_7941:
        /*0074*/ 	.word	index@(.nv.constant0._ZN2at6native29vectorized_elementwise_kernelILi4ENS0_13AUnaryFunctorIaabZZZNS0_22logical_or_kernel_cudaERNS_14TensorIteratorEENKUlvE0_clEvENKUlvE0_clEvEUlaaE_EESt5arrayIPcLm2EEEEviT0_T1_)
        /*0078*/ 	.short	0x0210
        /*007a*/ 	.short	0x0018


	//----- nvinfo : EIATTR_SW_WAR
	.align		4
.L_7942:
        /*007c*/ 	.byte	0x04, 0x36
        /*007e*/ 	.short	(.L_7944 - .L_7943)
.L_7943:
        /*0080*/ 	.word	0x00000008
.L_7944:


//--------------------- .nv.info._ZN2at6native29vectorized_elementwise_kernelILi8ENS0_13AUnaryFunctorIaabZZZNS0_22logical_or_kernel_cudaERNS_14TensorIteratorEENKUlvE0_clEvENKUlvE0_clEvEUlaaE_EESt5arrayIPcLm2EEEEviT0_T1_ --------------------------
	.section	.nv.info._ZN2at6native29vectorized_elementwise_kernelILi8ENS0_13AUnaryFunctorIaabZZZNS0_22logical_or_kernel_cudaERNS_14TensorIteratorEENKUlvE0_clEvENKUlvE0_clEvEUlaaE_EESt5arrayIPcLm2EEEEviT0_T1_,"",@"SHT_CUDA_INFO"
	.sectionflags	@""
	.align	4


	//----- nvinfo : EIATTR_CUDA_API_VERSION
	.align		4
        /*0000*/ 	.byte	0x04, 0x37
        /*0002*/ 	.short	(.L_7946 - .L_7945)
.L_7945:
        /*0004*/ 	.word	0x00000082


	//----- nvinfo : EIATTR_KPARAM_INFO
	.align		4
.L_7946:
        /*0008*/ 	.byte	0x04, 0x17
        /*000a*/ 	.short	(.L_7948 - .L_7947)
.L_7947:
        /*000c*/ 	.word	0x00000000
        /*0010*/ 	.short	0x0002
        /*0012*/ 	.short	0x0008
        /*0014*/ 	.byte	0x00, 0xf0, 0x41, 0x00


	//----- nvinfo : EIATTR_KPARAM_INFO
	.align		4
.L_7948:
        /*0018*/ 	.byte	0x04, 0x17
        /*001a*/ 	.short	(.L_7950 - .L_7949)
.L_7949:
        /*001c*/ 	.word	0x00000000
        /*0020*/ 	.short	0x0001
        /*0022*/ 	.short	0x0004
        /*0024*/ 	.byte	0x00, 0xf0, 0x09, 0x00


	//----- nvinfo : EIATTR_KPARAM_INFO
	.align		4
.L_7950:
        /*0028*/ 	.byte	0x04, 0x17
        /*002a*/ 	.short	(.L_7952 - .L_7951)
.L_7951:
        /*002c*/ 	.word	0x00000000
        /*0030*/ 	.short	0x0000
        /*0032*/ 	.short	0x0000
        /*0034*/ 	.byte	0x00, 0xf0, 0x11, 0x00


	//----- nvinfo : EIATTR_SPARSE_MMA_MASK
	.align		4
.L_7952:
        /*0038*/ 	.byte	0x03, 0x50
        /*003a*/ 	.short	0x0000


	//----- nvinfo : EIATTR_MAXREG_COUNT
	.align		4
        /*003c*/ 	.byte	0x03, 0x1b
        /*003e*/ 	.short	0x00ff


	//----- nvinfo : EIATTR_MERCURY_ISA_VERSION
	.align		4
        /*0040*/ 	.byte	0x03, 0x5f
        /*0042*/ 	.short	0x0101


	//----- nvinfo : EIATTR_EXIT_INSTR_OFFSETS
	.align		4
        /*0044*/ 	.byte	0x04, 0x1c
        /*0046*/ 	.short	(.L_7954 - .L_7953)


	//   ....[0]....
.L_7953:
        /*0048*/ 	.word	0x000003d0


	//   ....[1]....
        /*004c*/ 	.word	0x00000cc0


	//   ....[2]....
        /*0050*/ 	.word	0x00000d40


	//----- nvinfo : EIATTR_MAX_THREADS
	.align		4
.L_7954:
        /*0054*/ 	.byte	0x04, 0x05
        /*0056*/ 	.short	(.L_7956 - .L_7955)
.L_7955:
        /*0058*/ 	.word	0x00000080
        /*005c*/ 	.word	0x00000001
        /*0060*/ 	.word	0x00000001


	//----- nvinfo : EIATTR_CRS_STACK_SIZE
	.align		4
.L_7956:
        /*0064*/ 	.byte	0x04, 0x1e
        /*0066*/ 	.short	(.L_7958 - .L_7957)
.L_7957:
        /*0068*/ 	.word	0x00000000


	//----- nvinfo : EIATTR_CBANK_PARAM_SIZE
	.align		4
.L_7958:
        /*006c*/ 	.byte	0x03, 0x19
        /*006e*/ 	.short	0x0018


	//----- nvinfo : EIATTR_PARAM_CBANK
	.align		4
        /*0070*/ 	.byte	0x04, 0x0a
        /*0072*/ 	.short	(.L_7960 - .L_7959)
	.align		4
.L_7959:
        /*0074*/ 	.word	index@(.nv.constant0._ZN2at6native29vectorized_elementwise_kernelILi8ENS0_13AUnaryFunctorIaabZZZNS0_22logical_or_kernel_cudaERNS_14TensorIteratorEENKUlvE0_clEvENKUlvE0_clEvEUlaaE_EESt5arrayIPcLm2EEEEviT0_T1_)
        /*0078*/ 	.short	0x0210
        /*007a*/ 	.short	0x0018


	//----- nvinfo : EIATTR_SW_WAR
	.align		4
.L_7960:
        /*007c*/ 	.byte	0x04, 0x36
        /*007e*/ 	.short	(.L_7962 - .L_7961)
.L_7961:
        /*0080*/ 	.word	0x00000008
.L_7962:


//--------------------- .nv.info._ZN2at6native18elementwise_kernelILi128ELi4EZNS0_15gpu_kernel_implINS0_13BinaryFunctorIaabZZZNS0_22logical_or_kernel_cudaERNS_14TensorIteratorEENKUlvE0_clEvENKUlvE0_clEvEUlaaE_EEEEvRNS_18TensorIteratorBaseERKT_EUliE_EEviT1_ --------------------------
	.section	.nv.info._ZN2at6native18elementwise_kernelILi128ELi4EZNS0_15gpu_kernel_implINS0_13BinaryFunctorIaabZZZNS0_22logical_or_kernel_cudaERNS_14TensorIteratorEENKUlvE0_clEvENKUlvE0_clEvEUlaaE_EEEEvRNS_18TensorIteratorBaseERKT_EUliE_EEviT1_,"",@"SHT_CUDA_INFO"
	.sectionflags	@""
	.align	4


	//----- nvinfo : EIATTR_CUDA_API_VERSION
	.align		4
        /*0000*/ 	.byte	0x04, 0x37
        /*0002*/ 	.short	(.L_7964 - .L_7963)
.L_7963:
        /*0004*/ 	.word	0x00000082


	//----- nvinfo : EIATTR_KPARAM_INFO
	.align		4
.L_7964:
        /*0008*/ 	.byte	0x04, 0x17
        /*000a*/ 	.short	(.L_7966 - .L_7965)
.L_7965:
        /*000c*/ 	.word	0x00000000
        /*0010*/ 	.short	0x0001
        /*0012*/ 	.short	0x0008
        /*0014*/ 	.byte	0x00, 0xf0, 0x21, 0x0a


	//----- nvinfo : EIATTR_KPARAM_INFO
	.align		4
.L_7966:
        /*0018*/ 	.byte	0x04, 0x17
        /*001a*/ 	.short	(.L_7968 - .L_7967)
.L_7967:
        /*001c*/ 	.word	0x00000000
        /*0020*/ 	.short	0x0000
        /*0022*/ 	.short	0x0000
        /*0024*/ 	.byte	0x00, 0xf0, 0x11, 0x00


	//----- nvinfo : EIATTR_SPARSE_MMA_MASK
	.align		4
.L_7968:
        /*0028*/ 	.byte	0x03, 0x50
        /*002a*/ 	.short	0x0000


	//----- nvinfo : EIATTR_MAXREG_COUNT
	.align		4
        /*002c*/ 	.byte	0x03, 0x1b
        /*002e*/ 	.short	0x0080


	//----- nvinfo : EIATTR_EXTERNS
	.align		4
        /*0030*/ 	.byte	0x04, 0x0f
        /*0032*/ 	.short	(.L_7970 - .L_7969)


	//   ....[0]....
	.align		4
.L_7969:
        /*0034*/ 	.word	index@(__assertfail)


	//----- nvinfo : EIATTR_MERCURY_ISA_VERSION
	.align		4
.L_7970:
        /*0038*/ 	.byte	0x03, 0x5f
        /*003a*/ 	.short	0x0101


	//----- nvinfo : EIATTR_SYSCALL_OFFSETS
	.align		4
        /*003c*/ 	.byte	0x04, 0x46
        /*003e*/ 	.short	(.L_7972 - .L_7971)


	//   ....[0]....
.L_7971:
        /*0040*/ 	.word	0x00002520


	//   ....[1]....
        /*0044*/ 	.word	0x000033a0


	//   ....[2]....
        /*0048*/ 	.word	0x00004110


	//   ....[3]....
        /*004c*/ 	.word	0x00006670


	//   ....[4]....
        /*0050*/ 	.word	0x000074f0


	//   ....[5]....
        /*0054*/ 	.word	0x00008250


	//   ....[6]....
        /*0058*/ 	.word	0x0000a790


	//   ....[7]....
        /*005c*/ 	.word	0x0000b610


	//   ....[8]....
        /*0060*/ 	.word	0x0000c370


	//   ....[9]....
        /*0064*/ 	.word	0x0000e8a0


	//   ....[10]....
        /*0068*/ 	.word	0x0000f720


	//   ....[11]....
        /*006c*/ 	.word	0x00010480


	//----- nvinfo : EIATTR_EXIT_INSTR_OFFSETS
	.align		4
.L_7972:
        /*0070*/ 	.byte	0x04, 0x1c
        /*0072*/ 	.short	(.L_7974 - .L_7973)


	//   ....[0]....
.L_7973:
        /*0074*/ 	.word	0x0000c420


	//   ....[1]....
        /*0078*/ 	.word	0x0000f870


	//   ....[2]....
        /*007c*/ 	.word	0x0000f890


	//   ....[3]....
        /*0080*/ 	.word	0x0000f920


	//   ....[4]....
        /*0084*/ 	.word	0x0000f940


	//   ....[5]....
        /*0088*/ 	.word	0x0000f960


	//   ....[6]....
        /*008c*/ 	.word	0x0000f9f0


	//   ....[7]....
        /*0090*/ 	.word	0x0000fa30


	//   ....[8]....
        /*0094*/ 	.word	0x0000fad0


	//   ....[9]....
        /*0098*/ 	.word	0x0000fb20


	//   ....[10]....
        /*009c*/ 	.word	0x0000fb60


	//   ....[11]....
        /*00a0*/ 	.word	0x0000fc00


	//   ....[12]....
        /*00a4*/ 	.word	0x0000fc50


	//   ....[13]....
        /*00a8*/ 	.word	0x0000fda0


	//   ....[14]....
        /*00ac*/ 	.word	0x0000fe40


	//   ....[15]....
        /*00b0*/ 	.word	0x0000fe80


	//   ....[16]....
        /*00b4*/ 	.word	0x0000fed0


	//   ....[17]....
        /*00b8*/ 	.word	0x0000ff10


	//   ....[18]....
        /*00bc*/ 	.word	0x0000ffb0


	//   ....[19]....
        /*00c0*/ 	.word	0x000100f0


	//   ....[20]....
        /*00c4*/ 	.word	0x00010230


	//   ....[21]....
        /*00c8*/ 	.word	0x00010380


	//   ....[22]....
        /*00cc*/ 	.word	0x00010490


	//   ....[23]....
        /*00d0*/ 	.word	0x000104c0


	//   ....[24]....
        /*00d4*/ 	.word	0x000104e0


	//----- nvinfo : EIATTR_MAX_THREADS
	.align		4
.L_7974:
        /*00d8*/ 	.byte	0x04, 0x05
        /*00da*/ 	.short	(.L_7976 - .L_7975)
.L_7975:
        /*00dc*/ 	.word	0x00000080
        /*00e0*/ 	.word	0x00000001
        /*00e4*/ 	.word	0x00000001


	//----- nvinfo : EIATTR_CRS_STACK_SIZE
	.align		4
.L_7976:
        /*00e8*/ 	.byte	0x04, 0x1e
        /*00ea*/ 	.short	(.L_7978 - .L_7977)
.L_7977:
        /*00ec*/ 	.word	0x00000000


	//----- nvinfo : EIATTR_CBANK_PARAM_SIZE
	.align		4
.L_7978:
        /*00f0*/ 	.byte	0x03, 0x19
        /*00f2*/ 	.short	0x0290


	//----- nvinfo : EIATTR_PARAM_CBANK
	.align		4
        /*00f4*/ 	.byte	0x04, 0x0a
        /*00f6*/ 	.short	(.L_7980 - .L_7979)
	.align		4
.L_7979:
        /*00f8*/ 	.word	index@(.nv.constant0._ZN2at6native18elementwise_kernelILi128ELi4EZNS0_15gpu_kernel_implINS0_13BinaryFunctorIaabZZZNS0_22logical_or_kernel_cudaERNS_14TensorIteratorEENKUlvE0_clEvENKUlvE0_clEvEUlaaE_EEEEvRNS_18TensorIteratorBaseERKT_EUliE_EEviT1_)
        /*00fc*/ 	.short	0x0210
        /*00fe*/ 	.short	0x0290


	//----- nvinfo : EIATTR_SW_WAR
	.align		4
.L_7980:
        /*0100*/ 	.byte	0x04, 0x36
        /*0102*/ 	.short	(.L_7982 - .L_7981)
.L_7981:
        /*0104*/ 	.word	0x00000008
.L_7982:


//--------------------- .nv.info._ZN2at6native27unrolled_elementwise_kernelINS0_13BinaryFunctorIaabZZZNS0_22logical_or_kernel_cudaERNS_14TensorIteratorEENKUlvE0_clEvENKUlvE0_clEvEUlaaE_EESt5arrayIPcLm3EELi4E23TrivialOffsetCalculatorILi2EjESC_ILi1EjENS0_6memory12LoadWithCastILi2EEENSF_13StoreWithCastILi1EEEEEviT_T0_T2_T3_T4_T5_ --------------------------
	.section	.nv.info._ZN2at6native27unrolled_elementwise_kernelINS0_13BinaryFunctorIaabZZZNS0_22logical_or_kernel_cudaERNS_14TensorIteratorEENKUlvE0_clEvENKUlvE0_clEvEUlaaE_EESt5arrayIPcLm3EELi4E23TrivialOffsetCalculatorILi2EjESC_ILi1EjENS0_6memory12LoadWithCastILi2EEENSF_13StoreWithCastILi1EEEEEviT_T0_T2_T3_T4_T5_,"",@"SHT_CUDA_INFO"
	.sectionflags	@""
	.align	4


	//----- nvinfo : EIATTR_CUDA_API_VERSION
	.align		4
        /*0000*/ 	.byte	0x04, 0x37
        /*0002*/ 	.short	(.L_7984 - .L_7983)
.L_7983:
        /*0004*/ 	.word	0x00000082


	//----- nvinfo : EIATTR_KPARAM_INFO
	.align		4
.L_7984:
        /*0008*/ 	.byte	0x04, 0x17
        /*000a*/ 	.short	(.L_7986 - .L_7985)
.L_7985:
        /*000c*/ 	.word	0x00000000
        /*0010*/ 	.short	0x0006
        /*0012*/ 	.short	0x0030
        /*0014*/ 	.byte	0x00, 0xf0, 0x21, 0x00


	//----- nvinfo : EIATTR_KPARAM_INFO
	.align		4
.L_7986:
        /*0018*/ 	.byte	0x04, 0x17
        /*001a*/ 	.short	(.L_7988 - .L_7987)
.L_7987:
        /*001c*/ 	.word	0x00000000
        /*0020*/ 	.short	0x0005
        /*0022*/ 	.short	0x0024
        /*0024*/ 	.byte	0x00, 0xf0, 0x31, 0x00


	//----- nvinfo : EIATTR_KPARAM_INFO
	.align		4
.L_7988:
        /*0028*/ 	.byte	0x04, 0x17
        /*002a*/ 	.short	(.L_7990 - .L_7989)
.L_7989:
        /*002c*/ 	.word	0x00000000
        /*0030*/ 	.short	0x0004
        /*0032*/ 	.short	0x0021
        /*0034*/ 	.byte	0x00, 0xf0, 0x05, 0x00


	//----- nvinfo : EIATTR_KPARAM_INFO
	.align		4
.L_7990:
        /*0038*/ 	.byte	0x04, 0x17
        /*003a*/ 	.short	(.L_7992 - .L_7991)
.L_7991:
        /*003c*/ 	.word	0x00000000
        /*0040*/ 	.short	0x0003
        /*0042*/ 	.short	0x0020
        /*0044*/ 	.byte	0x00, 0xf0, 0x05, 0x00


	//----- nvinfo : EIATTR_KPARAM_INFO
	.align		4
.L_7992:
        /*0048*/ 	.byte	0x04, 0x17
        /*004a*/ 	.short	(.L_7994 - .L_7993)
.L_7993:
        /*004c*/ 	.word	0x00000000
        /*0050*/ 	.short	0x0002
        /*0052*/ 	.short	0x0008
        /*0054*/ 	.byte	0x00, 0xf0, 0x61, 0x00


	//----- nvinfo : EIATTR_KPARAM_INFO
	.align		4
.L_7994:
        /*0058*/ 	.byte	0x04, 0x17
        /*005a*/ 	.short	(.L_7996 - .L_7995)
.L_7995:
        /*005c*/ 	.word	0x00000000
        /*0060*/ 	.short	0x0001
        /*0062*/ 	.short	0x0004
        /*0064*/ 	.byte	0x00, 0xf0, 0x05, 0x00


	//----- nvinfo : EIATTR_KPARAM_INFO
	.align		4
.L_7996:
        /*0068*/ 	.byte	0x04, 0x17
        /*006a*/ 	.short	(.L_7998 - .L_7997)
.L_7997:
        /*006c*/ 	.word	0x00000000
        /*0070*/ 	.short	0x0000
        /*0072*/ 	.short	0x0000
        /*0074*/ 	.byte	0x00, 0xf0, 0x11, 0x00


	//----- nvinfo : EIATTR_SPARSE_MMA_MASK
	.align		4
.L_7998:
        /*0078*/ 	.byte	0x03, 0x50
        /*007a*/ 	.short	0x0000


	//----- nvinfo : EIATTR_MAXREG_COUNT
	.align		4
        /*007c*/ 	.byte	0x03, 0x1b
        /*007e*/ 	.short	0x00ff


	//----- nvinfo : EIATTR_EXTERNS
	.align		4
        /*0080*/ 	.byte	0x04, 0x0f
        /*0082*/ 	.short	(.L_8000 - .L_7999)


	//   ....[0]....
	.align		4
.L_7999:
        /*0084*/ 	.word	index@(__assertfail)


	//----- nvinfo : EIATTR_MERCURY_ISA_VERSION
	.align		4
.L_8000:
        /*0088*/ 	.byte	0x03, 0x5f
        /*008a*/ 	.short	0x0101


	//----- nvinfo : EIATTR_SYSCALL_OFFSETS
	.align		4
        /*008c*/ 	.byte	0x04, 0x46
        /*008e*/ 	.short	(.L_8002 - .L_8001)


	//   ....[0]....
.L_8001:
        /*0090*/ 	.word	0x00000f30


	//   ....[1]....
        /*0094*/ 	.word	0x00001dc0


	//   ....[2]....
        /*0098*/ 	.word	0x00002cd0


	//   ....[3]....
        /*009c*/ 	.word	0x00003b60


	//   ....[4]....
        /*00a0*/ 	.word	0x00004a80


	//   ....[5]....
        /*00a4*/ 	.word	0x00005920


	//   ....[6]....
        /*00a8*/ 	.word	0x00006830


	//   ....[7]....
        /*00ac*/ 	.word	0x000076d0


	//   ....[8]....
        /*00b0*/ 	.word	0x00008650


	//   ....[9]....
        /*00b4*/ 	.word	0x00009520


	//   ....[10]....
        /*00b8*/ 	.word	0x0000a3d0


	//   ....[11]....
        /*00bc*/ 	.word	0x0000b280


	//----- nvinfo : EIATTR_EXIT_INSTR_OFFSETS
	.align		4
.L_8002:
        /*00c0*/ 	.byte	0x04, 0x1c
        /*00c2*/ 	.short	(.L_8004 - .L_8003)


	//   ....[0]....
.L_8003:
        /*00c4*/ 	.word	0x0000a460


	//   ....[1]....
        /*00c8*/ 	.word	0x0000a590


	//   ....[2]....
        /*00cc*/ 	.word	0x0000a5b0


	//   ....[3]....
        /*00d0*/ 	.word	0x0000a640


	//   ....[4]....
        /*00d4*/ 	.word	0x0000a660


	//   ....[5]....
        /*00d8*/ 	.word	0x0000a680


	//   ....[6]....
        /*00dc*/ 	.word	0x0000a710


	//   ....[7]....
        /*00e0*/ 	.word	0x0000a750


	//   ....[8]....
        /*00e4*/ 	.word	0x0000a7f0


	//   ....[9]....
        /*00e8*/ 	.word	0x0000a840


	//   ....[10]....
        /*00ec*/ 	.word	0x0000a870


	//   ....[11]....
        /*00f0*/ 	.word	0x0000a910


	//   ....[12]....
        /*00f4*/ 	.word	0x0000a950


	//   ....[13]....
        /*00f8*/ 	.word	0x0000aae0


	//   ....[14]....
        /*00fc*/ 	.word	0x0000ac40


	//   ....[15]....
        /*0100*/ 	.word	0x0000ac80


	//   ....[16]....
        /*0104*/ 	.word	0x0000ad20


	//   ....[17]....
        /*0108*/ 	.word	0x0000aea0


	//   ....[18]....
        /*010c*/ 	.word	0x0000b020


	//   ....[19]....
        /*0110*/ 	.word	0x0000b180


	//   ....[20]....
        /*0114*/ 	.word	0x0000b290


	//   ....[21]....
        /*0118*/ 	.word	0x0000b2c0


	//   ....[22]....
        /*011c*/ 	.word	0x0000b2e0


	//----- nvinfo : EIATTR_MAX_THREADS
	.align		4
.L_8004:
        /*0120*/ 	.byte	0x04, 0x05
        /*0122*/ 	.short	(.L_8006 - .L_8005)
.L_8005:
        /*0124*/ 	.word	0x00000080
        /*0128*/ 	.word	0x00000001
        /*012c*/ 	.word	0x00000001


	//----- nvinfo : EIATTR_CRS_STACK_SIZE
	.align		4
.L_8006:
        /*0130*/ 	.byte	0x04, 0x1e
        /*0132*/ 	.short	(.L_8008 - .L_8007)
.L_8007:
        /*0134*/ 	.word	0x00000000


	//----- nvinfo : EIATTR_CBANK_PARAM_SIZE
	.align		4
.L_8008:
        /*0138*/ 	.byte	0x03, 0x19
        /*013a*/ 	.short	0x0038


	//----- nvinfo : EIATTR_PARAM_CBANK
	.align		4
        /*013c*/ 	.byte	0x04, 0x0a
        /*013e*/ 	.short	(.L_8010 - .L_8009)
	.align		4
.L_8009:
        /*0140*/ 	.word	index@(.nv.constant0._ZN2at6native27unrolled_elementwise_kernelINS0_13BinaryFunctorIaabZZZNS0_22logical_or_kernel_cudaERNS_14TensorIteratorEENKUlvE0_clEvENKUlvE0_clEvEUlaaE_EESt5arrayIPcLm3EELi4E23TrivialOffsetCalculatorILi2EjESC_ILi1EjENS0_6memory12LoadWithCastILi2EEENSF_13StoreWithCastILi1EEEEEviT_T0_T2_T3_T4_T5_)
        /*0144*/ 	.short	0x0210
        /*0146*/ 	.short	0x0038


	//----- nvinfo : EIATTR_SW_WAR
	.align		4
.L_8010:
        /*0148*/ 	.byte	0x04, 0x36
        /*014a*/ 	.short	(.L_8012 - .L_8011)
.L_8011:
        /*014c*/ 	.word	0x00000008
.L_8012:


//--------------------- .nv.info._ZN2at6native18elementwise_kernelILi128ELi4EZNS0_22gpu_kernel_impl_nocastINS0_13BinaryFunctorIaabZZZNS0_22logical_or_kernel_cudaERNS_14TensorIteratorEENKUlvE0_clEvENKUlvE0_clEvEUlaaE_EEEEvRNS_18TensorIteratorBaseERKT_EUliE_EEviT1_ --------------------------
	.section	.nv.info._ZN2at6native18elementwise_kernelILi128ELi4EZNS0_22gpu_kernel_impl_nocastINS0_13BinaryFunctorIaabZZZNS0_22logical_or_kernel_cudaERNS_14TensorIteratorEENKUlvE0_clEvENKUlvE0_clEvEUlaaE_EEEEvRNS_18TensorIteratorBaseERKT_EUliE_EEviT1_,"",@"SHT_CUDA_INFO"
	.sectionflags	@""
	.align	4


	//----- nvinfo : EIATTR_CUDA_API_VERSION
	.align		4
        /*0000*/ 	.byte	0x04, 0x37
        /*0002*/ 	.short	(.L_8014 - .L_8013)
.L_8013:
        /*0004*/ 	.word	0x00000082


	//----- nvinfo : EIATTR_KPARAM_INFO
	.align		4
.L_8014:
        /*0008*/ 	.byte	0x04, 0x17
        /*000a*/ 	.short	(.L_8016 - .L_8015)
.L_8015:
        /*000c*/ 	.word	0x00000000
        /*0010*/ 	.short	0x0001
        /*0012*/ 	.short	0x0008
        /*0014*/ 	.byte	0x00, 0xf0, 0x21, 0x0a


	//----- nvinfo : EIATTR_KPARAM_INFO
	.align		4
.L_8016:
        /*0018*/ 	.byte	0x04, 0x17
        /*001a*/ 	.short	(.L_8018 - .L_8017)
.L_8017:
        /*001c*/ 	.word	0x00000000
        /*0020*/ 	.short	0x0000
        /*0022*/ 	.short	0x0000
        /*0024*/ 	.byte	0x00, 0xf0, 0x11, 0x00


	//----- nvinfo : EIATTR_SPARSE_MMA_MASK
	.align		4
.L_8018:
        /*0028*/ 	.byte	0x03, 0x50
        /*002a*/ 	.short	0x0000


	//----- nvinfo : EIATTR_MAXREG_COUNT
	.align		4
        /*002c*/ 	.byte	0x03, 0x1b
        /*002e*/ 	.short	0x0080


	//----- nvinfo : EIATTR_MERCURY_ISA_VERSION
	.align		4
        /*0030*/ 	.byte	0x03, 0x5f
        /*0032*/ 	.short	0x0101


	//----- nvinfo : EIATTR_EXIT_INSTR_OFFSETS
	.align		4
        /*0034*/ 	.byte	0x04, 0x1c
        /*0036*/ 	.short	(.L_8020 - .L_8019)


	//   ....[0]....
.L_8019:
        /*0038*/ 	.word	0x00004620


	//   ....[1]....
        /*003c*/ 	.word	0x00005d20


	//----- nvinfo : EIATTR_MAX_THREADS
	.align		4
.L_8020:
        /*0040*/ 	.byte	0x04, 0x05
        /*0042*/ 	.short	(.L_8022 - .L_8021)
.L_8021:
        /*0044*/ 	.word	0x00000080
        /*0048*/ 	.word	0x00000001
        /*004c*/ 	.word	0x00000001


	//----- nvinfo : EIATTR_CRS_STACK_SIZE
	.align		4
.L_8022:
        /*0050*/ 	.byte	0x04, 0x1e
        /*0052*/ 	.short	(.L_8024 - .L_8023)
.L_8023:
        /*0054*/ 	.word	0x00000000


	//----- nvinfo : EIATTR_CBANK_PARAM_SIZE
	.align		4
.L_8024:
        /*0058*/ 	.byte	0x03, 0x19
        /*005a*/ 	.short	0x0290


	//----- nvinfo : EIATTR_PARAM_CBANK
	.align		4
        /*005c*/ 	.byte	0x04, 0x0a
        /*005e*/ 	.short	(.L_8026 - .L_8025)
	.align		4
.L_8025:
        /*0060*/ 	.word	index@(.nv.constant0._ZN2at6native18elementwise_kernelILi128ELi4EZNS0_22gpu_kernel_impl_nocastINS0_13BinaryFunctorIaabZZZNS0_22logical_or_kernel_cudaERNS_14TensorIteratorEENKUlvE0_clEvENKUlvE0_clEvEUlaaE_EEEEvRNS_18TensorIteratorBaseERKT_EUliE_EEviT1_)
        /*0064*/ 	.short	0x0210
        /*0066*/ 	.short	0x0290


	//----- nvinfo : EIATTR_SW_WAR
	.align		4
.L_8026:
        /*0068*/ 	.byte	0x04, 0x36
        /*006a*/ 	.short	(.L_8028 - .L_8027)
.L_8027:
        /*006c*/ 	.word	0x00000008
.L_8028:


//--------------------- .nv.info._ZN2at6native27unrolled_elementwise_kernelINS0_13BinaryFunctorIaabZZZNS0_22logical_or_kernel_cudaERNS_14TensorIteratorEENKUlvE0_clEvENKUlvE0_clEvEUlaaE_EESt5arrayIPcLm3EELi4E23TrivialOffsetCalculatorILi2EjESC_ILi1EjENS0_6memory15LoadWithoutCastENSF_16StoreWithoutCastEEEviT_T0_T2_T3_T4_T5_ --------------------------
	.section	.nv.info._ZN2at6native27unrolled_elementwise_kernelINS0_13BinaryFunctorIaabZZZNS0_22logical_or_kernel_cudaERNS_14TensorIteratorEENKUlvE0_clEvENKUlvE0_clEvEUlaaE_EESt5arrayIPcLm3EELi4E23TrivialOffsetCalculatorILi2EjESC_ILi1EjENS0_6memory15LoadWithoutCastENSF_16StoreWithoutCastEEEviT_T0_T2_T3_T4_T5_,"",@"SHT_CUDA_INFO"
	.sectionflags	@""
	.align	4


	//----- nvinfo : EIATTR_CUDA_API_VERSION
	.align		4
        /*0000*/ 	.byte	0x04, 0x37
        /*0002*/ 	.short	(.L_8030 - .L_8029)
.L_8029:
        /*0004*/ 	.word	0x00000082


	//----- nvinfo : EIATTR_KPARAM_INFO
	.align		4
.L_8030:
        /*0008*/ 	.byte	0x04, 0x17
        /*000a*/ 	.short	(.L_8032 - .L_8031)
.L_8031:
        /*000c*/ 	.word	0x00000000
        /*0010*/ 	.short	0x0006
        /*0012*/ 	.short	0x0023
        /*0014*/ 	.byte	0x00, 0xf0, 0x05, 0x00


	//----- nvinfo : EIATTR_KPARAM_INFO
	.align		4
.L_8032:
        /*0018*/ 	.byte	0x04, 0x17
        /*001a*/ 	.short	(.L_8034 - .L_8033)
.L_8033:
        /*001c*/ 	.word	0x00000000
        /*0020*/ 	.short	0x0005
        /*0022*/ 	.short	0x0022
        /*0024*/ 	.byte	0x00, 0xf0, 0x05, 0x00


	//----- nvinfo : EIATTR_KPARAM_INFO
	.align		4
.L_8034:
        /*0028*/ 	.byte	0x04, 0x17
        /*002a*/ 	.short	(.L_8036 - .L_8035)
.L_8035:
        /*002c*/ 	.word	0x00000000
        /*0030*/ 	.short	0x0004
        /*0032*/ 	.short	0x0021
        /*0034*/ 	.byte	0x00, 0xf0, 0x05, 0x00


	//----- nvinfo : EIATTR_KPARAM_INFO
	.align		4
.L_8036:
        /*0038*/ 	.byte	0x04, 0x17
        /*003a*/ 	.short	(.L_8038 - .L_8037)
.L_8037:
        /*003c*/ 	.word	0x00000000
        /*0040*/ 	.short	0x0003
        /*0042*/ 	.short	0x0020
        /*0044*/ 	.byte	0x00, 0xf0, 0x05, 0x00


	//----- nvinfo : EIATTR_KPARAM_INFO
	.align		4
.L_8038:
        /*0048*/ 	.byte	0x04, 0x17
        /*004a*/ 	.short	(.L_8040 - .L_8039)
.L_8039:
        /*004c*/ 	.word	0x00000000
        /*0050*/ 	.short	0x0002
        /*0052*/ 	.short	0x0008
        /*0054*/ 	.byte	0x00, 0xf0, 0x61, 0x00


	//----- nvinfo : EIATTR_KPARAM_INFO
	.align		4
.L_8040:
        /*0058*/ 	.byte	0x04, 0x17
        /*005a*/ 	.short	(.L_8042 - .L_8041)
.L_8041:
        /*005c*/ 	.word	0x00000000
        /*0060*/ 	.short	0x0001
        /*0062*/ 	.short	0x0004
        /*0064*/ 	.byte	0x00, 0xf0, 0x05, 0x00


	//----- nvinfo : EIATTR_KPARAM_INFO
	.align		4
.L_8042:
        /*0068*/ 	.byte	0x04, 0x17
        /*006a*/ 	.short	(.L_8044 - .L_8043)
.L_8043:
        /*006c*/ 	.word	0x00000000
        /*0070*/ 	.short	0x0000
        /*0072*/ 	.short	0x0000
        /*0074*/ 	.byte	0x00, 0xf0, 0x11, 0x00


	//----- nvinfo : EIATTR_SPARSE_MMA_MASK
	.align		4
.L_8044:
        /*0078*/ 	.byte	0x03, 0x50
        /*007a*/ 	.short	0x0000


	//----- nvinfo : EIATTR_MAXREG_COUNT
	.align		4
        /*007c*/ 	.byte	0x03, 0x1b
        /*007e*/ 	.short	0x00ff


	//----- nvinfo : EIATTR_MERCURY_ISA_VERSION
	.align		4
        /*0080*/ 	.byte	0x03, 0x5f
        /*0082*/ 	.short	0x0101


	//----- nvinfo : EIATTR_EXIT_INSTR_OFFSETS
	.align		4
        /*0084*/ 	.byte	0x04, 0x1c
        /*0086*/ 	.short	(.L_8046 - .L_8045)


	//   ....[0]....
.L_8045:
        /*0088*/ 	.word	0x00000590


	//   ....[1]....
        /*008c*/ 	.word	0x00000620


	//----- nvinfo : EIATTR_MAX_THREADS
	.align		4
.L_8046:
        /*0090*/ 	.byte	0x04, 0x05
        /*0092*/ 	.short	(.L_8048 - .L_8047)
.L_8047:
        /*0094*/ 	.word	0x00000080
        /*0098*/ 	.word	0x00000001
        /*009c*/ 	.word	0x00000001


	//----- nvinfo : EIATTR_CRS_STACK_SIZE
	.align		4
.L_8048:
        /*00a0*/ 	.byte	0x04, 0x1e
        /*00a2*/ 	.short	(.L_8050 - .L_8049)
.L_8049:
        /*00a4*/ 	.word	0x00000000


	//----- nvinfo : EIATTR_CBANK_PARAM_SIZE
	.align		4
.L_8050:
        /*00a8*/ 	.byte	0x03, 0x19
        /*00aa*/ 	.short	0x0024


	//----- nvinfo : EIATTR_PARAM_CBANK
	.align		4
        /*00ac*/ 	.byte	0x04, 0x0a
        /*00ae*/ 	.short	(.L_8052 - .L_8051)
	.align		4
.L_8051:
        /*00b0*/ 	.word	index@(.nv.constant0._ZN2at6native27unrolled_elementwise_kernelINS0_13BinaryFunctorIaabZZZNS0_22logical_or_kernel_cudaERNS_14TensorIteratorEENKUlvE0_clEvENKUlvE0_clEvEUlaaE_EESt5arrayIPcLm3EELi4E23TrivialOffsetCalculatorILi2EjESC_ILi1EjENS0_6memory15LoadWithoutCastENSF_16StoreWithoutCastEEEviT_T0_T2_T3_T4_T5_)
        /*00b4*/ 	.short	0x0210
        /*00b6*/ 	.short	0x0024


	//----- nvinfo : EIATTR_SW_WAR
	.align		4
.L_8052:
        /*00b8*/ 	.byte	0x04, 0x36
        /*00ba*/ 	.short	(.L_8054 - .L_8053)
.L_8053:
        /*00bc*/ 	.word	0x00000008
.L_8054:


//--------------------- .nv.info._ZN2at6native29vectorized_elementwise_kernelILi2ENS0_13BinaryFunctorIaabZZZNS0_22logical_or_kernel_cudaERNS_14TensorIteratorEENKUlvE0_clEvENKUlvE0_clEvEUlaaE_EESt5arrayIPcLm3EEEEviT0_T1_ --------------------------
	.section	.nv.info._ZN2at6native29vectorized_elementwise_kernelILi2ENS0_13BinaryFunctorIaabZZZNS0_22logical_or_kernel_cudaERNS_14TensorIteratorEENKUlvE0_clEvENKUlvE0_clEvEUlaaE_EESt5arrayIPcLm3EEEEviT0_T1_,"",@"SHT_CUDA_INFO"
	.sectionflags	@""
	.align	4


	//----- nvinfo : EIATTR_CUDA_API_VERSION
	.align		4
        /*0000*/ 	.byte	0x04, 0x37
        /*0002*/ 	.short	(.L_8056 - .L_8055)
.L_8055:
        /*0004*/ 	.word	0x00000082


	//----- nvinfo : EIATTR_KPARAM_INFO
	.align		4
.L_8056:
        /*0008*/ 	.byte	0x04, 0x17
        /*000a*/ 	.short	(.L_8058 - .L_8057)
.L_8057:
        /*000c*/ 	.word	0x00000000
        /*0010*/ 	.short	0x0002
        /*0012*/ 	.short	0x0008
        /*0014*/ 	.byte	0x00, 0xf0, 0x61, 0x00


	//----- nvinfo : EIATTR_KPARAM_INFO
	.align		4
.L_8058:
        /*0018*/ 	.byte	0x04, 0x17
        /*001a*/ 	.short	(.L_8060 - .L_8059)
.L_8059:
        /*001c*/ 	.word	0x00000000
        /*0020*/ 	.short	0x0001
        /*0022*/ 	.short	0x0004
        /*0024*/ 	.byte	0x00, 0xf0, 0x05, 0x00


	//----- nvinfo : EIATTR_KPARAM_INFO
	.align		4
.L_8060:
        /*0028*/ 	.byte	0x04, 0x17
        /*002a*/ 	.short	(.L_8062 - .L_8061)
.L_8061:
        /*002c*/ 	.word	0x00000000
        /*0030*/ 	.short	0x0000
        /*0032*/ 	.short	0x0000
        /*0034*/ 	.byte	0x00, 0xf0, 0x11, 0x00


	//----- nvinfo : EIATTR_SPARSE_MMA_MASK
	.align		4
.L_8062:
        /*0038*/ 	.byte	0x03, 0x50
        /*003a*/ 	.short	0x0000


	//----- nvinfo : EIATTR_MAXREG_COUNT
	.align		4
        /*003c*/ 	.byte	0x03, 0x1b
        /*003e*/ 	.short	0x00ff


	//----- nvinfo : EIATTR_MERCURY_ISA_VERSION
	.align		4
        /*0040*/ 	.byte	0x03, 0x5f
        /*0042*/ 	.short	0x0101


	//----- nvinfo : EIATTR_EXIT_INSTR_OFFSETS
	.align		4
        /*0044*/ 	.byte	0x04, 0x1c
        /*0046*/ 	.short	(.L_8064 - .L_8063)


	//   ....[0]....
.L_8063:
        /*0048*/ 	.word	0x000004c0


	//   ....[1]....
        /*004c*/ 	.word	0x00001030


	//   ....[2]....
        /*0050*/ 	.word	0x000010b0


	//----- nvinfo : EIATTR_MAX_THREADS
	.align		4
.L_8064:
        /*0054*/ 	.byte	0x04, 0x05
        /*0056*/ 	.short	(.L_8066 - .L_8065)
.L_8065:
        /*0058*/ 	.word	0x00000080
        /*005c*/ 	.word	0x00000001
        /*0060*/ 	.word	0x00000001


	//----- nvinfo : EIATTR_CRS_STACK_SIZE
	.align		4
.L_8066:
        /*0064*/ 	.byte	0x04, 0x1e
        /*0066*/ 	.short	(.L_8068 - .L_8067)
.L_8067:
        /*0068*/ 	.word	0x00000000


	//----- nvinfo : EIATTR_CBANK_PARAM_SIZE
	.align		4
.L_8068:
        /*006c*/ 	.byte	0x03, 0x19
        /*006e*/ 	.short	0x0020


	//----- nvinfo : EIATTR_PARAM_CBANK
	.align		4
        /*0070*/ 	.byte	0x04, 0x0a
        /*0072*/ 	.short	(.L_8070 - .L_8069)
	.align		4
.L_8069:
        /*0074*/ 	.word	index@(.nv.constant0._ZN2at6native29vectorized_elementwise_kernelILi2ENS0_13BinaryFunctorIaabZZZNS0_22logical_or_kernel_cudaERNS_14TensorIteratorEENKUlvE0_clEvENKUlvE0_clEvEUlaaE_EESt5arrayIPcLm3EEEEviT0_T1_)
        /*0078*/ 	.short	0x0210
        /*007a*/ 	.short	0x0020


	//----- nvinfo : EIATTR_SW_WAR
	.align		4
.L_8070:
        /*007c*/ 	.byte	0x04, 0x36
        /*007e*/ 	.short	(.L_8072 - .L_8071)
.L_8071:
        /*0080*/ 	.word	0x00000008
.L_8072:


//--------------------- .nv.info._ZN2at6native29vectorized_elementwise_kernelILi4ENS0_13BinaryFunctorIaabZZZNS0_22logical_or_kernel_cudaERNS_14TensorIteratorEENKUlvE0_clEvENKUlvE0_clEvEUlaaE_EESt5arrayIPcLm3EEEEviT0_T1_ --------------------------
	.section	.nv.info._ZN2at6native29vectorized_elementwise_kernelILi4ENS0_13BinaryFunctorIaabZZZNS0_22logical_or_kernel_cudaERNS_14TensorIteratorEENKUlvE0_clEvENKUlvE0_clEvEUlaaE_EESt5arrayIPcLm3EEEEviT0_T1_,"",@"SHT_CUDA_INFO"
	.sectionflags	@""
	.align	4


	//----- nvinfo : EIATTR_CUDA_API_VERSION
	.align		4
        /*0000*/ 	.byte	0x04, 0x37
        /*0002*/ 	.short	(.L_8074 - .L_8073)
.L_8073:
        /*0004*/ 	.word	0x00000082


	//----- nvinfo : EIATTR_KPARAM_INFO
	.align		4
.L_8074:
        /*0008*/ 	.byte	0x04, 0x17
        /*000a*/ 	.short	(.L_8076 - .L_8075)
.L_8075:
        /*000c*/ 	.word	0x00000000
        /*0010*/ 	.short	0x0002
        /*0012*/ 	.short	0x0008
        /*0014*/ 	.byte	0x00, 0xf0, 0x61, 0x00


	//----- nvinfo : EIATTR_KPARAM_INFO
	.align		4
.L_8076:
        /*0018*/ 	.byte	0x04, 0x17
        /*001a*/ 	.short	(.L_8078 - .L_8077)
.L_8077:
        /*001c*/ 	.word	0x00000000
        /*0020*/ 	.short	0x0001
        /*0022*/ 	.short	0x0004
        /*0024*/ 	.byte	0x00, 0xf0, 0x05, 0x00


	//----- nvinfo : EIATTR_KPARAM_INFO
	.align		4
.L_8078:
        /*0028*/ 	.byte	0x04, 0x17
        /*002a*/ 	.short	(.L_8080 - .L_8079)
.L_8079:
        /*002c*/ 	.word	0x00000000
        /*0030*/ 	.short	0x0000
        /*0032*/ 	.short	0x0000
        /*0034*/ 	.byte	0x00, 0xf0, 0x11, 0x00


	//----- nvinfo : EIATTR_SPARSE_MMA_MASK
	.align		4
.L_8080:
        /*0038*/ 	.byte	0x03, 0x50
        /*003a*/ 	.short	0x0000


	//----- nvinfo : EIATTR_MAXREG_COUNT
	.align		4
        /*003c*/ 	.byte	0x03, 0x1b
        /*003e*/ 	.short	0x00ff


	//----- nvinfo : EIATTR_MERCURY_ISA_VERSION
	.align		4
        /*0040*/ 	.byte	0x03, 0x5f
        /*0042*/ 	.short	0x0101


	//----- nvinfo : EIATTR_EXIT_INSTR_OFFSETS
	.align		4
        /*0044*/ 	.byte	0x04, 0x1c
        /*0046*/ 	.short	(.L_8082 - .L_8081)


	//   ....[0]....
.L_8081:
        /*0048*/ 	.word	0x00000480


	//   ....[1]....
        /*004c*/ 	.word	0x00000ff0


	//   ....[2]....
        /*0050*/ 	.word	0x00001070


	//----- nvinfo : EIATTR_MAX_THREADS
	.align		4
.L_8082:
        /*0054*/ 	.byte	0x04, 0x05
        /*0056*/ 	.short	(.L_8084 - .L_8083)
.L_8083:
        /*0058*/ 	.word	0x00000080
        /*005c*/ 	.word	0x00000001
        /*0060*/ 	.word	0x00000001


	//----- nvinfo : EIATTR_CRS_STACK_SIZE
	.align		4
.L_8084:
        /*0064*/ 	.byte	0x04, 0x1e
        /*0066*/ 	.short	(.L_8086 - .L_8085)
.L_8085:
        /*0068*/ 	.word	0x00000000


	//----- nvinfo : EIATTR_CBANK_PARAM_SIZE
	.align		4
.L_8086:
        /*006c*/ 	.byte	0x03, 0x19
        /*006e*/ 	.short	0x0020


	//----- nvinfo : EIATTR_PARAM_CBANK
	.align		4
        /*0070*/ 	.byte	0x04, 0x0a
        /*0072*/ 	.short	(.L_8088 - .L_8087)
	.align		4
.L_8087:
        /*0074*/ 	.word	index@(.nv.constant0._ZN2at6native29vectorized_elementwise_kernelILi4ENS0_13BinaryFunctorIaabZZZNS0_22logical_or_kernel_cudaERNS_14TensorIteratorEENKUlvE0_clEvENKUlvE0_clEvEUlaaE_EESt5arrayIPcLm3EEEEviT0_T1_)
        /*0078*/ 	.short	0x0210
        /*007a*/ 	.short	0x0020


	//----- nvinfo : EIATTR_SW_WAR
	.align		4
.L_8088:
        /*007c*/ 	.byte	0x04, 0x36
        /*007e*/ 	.short	(.L_8090 - .L_8089)
.L_8089:
        /*0080*/ 	.word	0x00000008
.L_8090:


//--------------------- .nv.info._ZN2at6native29vectorized_elementwise_kernelILi8ENS0_13BinaryFunctorIaabZZZNS0_22logical_or_kernel_cudaERNS_14TensorIteratorEENKUlvE0_clEvENKUlvE0_clEvEUlaaE_EESt5arrayIPcLm3EEEEviT0_T1_ --------------------------
	.section	.nv.info._ZN2at6native29vectorized_elementwise_kernelILi8ENS0_13BinaryFunctorIaabZZZNS0_22logical_or_kernel_cudaERNS_14TensorIteratorEENKUlvE0_clEvENKUlvE0_clEvEUlaaE_EESt5arrayIPcLm3EEEEviT0_T1_,"",@"SHT_CUDA_INFO"
	.sectionflags	@""
	.align	4


	//----- nvinfo : EIATTR_CUDA_API_VERSION
	.align		4
        /*0000*/ 	.byte	0x04, 0x37
        /*0002*/ 	.short	(.L_8092 - .L_8091)
.L_8091:
        /*0004*/ 	.word	0x00000082


	//----- nvinfo : EIATTR_KPARAM_INFO
	.align		4
.L_8092:
        /*0008*/ 	.byte	0x04, 0x17
        /*000a*/ 	.short	(.L_8094 - .L_8093)
.L_8093:
        /*000c*/ 	.word	0x00000000
        /*0010*/ 	.short	0x0002
        /*0012*/ 	.short	0x0008
        /*0014*/ 	.byte	0x00, 0xf0, 0x61, 0x00


	//----- nvinfo : EIATTR_KPARAM_INFO
	.align		4
.L_8094:
        /*0018*/ 	.byte	0x04, 0x17
        /*001a*/ 	.short	(.L_8096 - .L_8095)
.L_8095:
        /*001c*/ 	.word	0x00000000
        /*0020*/ 	.short	0x0001
        /*0022*/ 	.short	0x0004
        /*0024*/ 	.byte	0x00, 0xf0, 0x05, 0x00


	//----- nvinfo : EIATTR_KPARAM_INFO
	.align		4
.L_8096:
        /*0028*/ 	.byte	0x04, 0x17
        /*002a*/ 	.short	(.L_8098 - .L_8097)
.L_8097:
        /*002c*/ 	.word	0x00000000
        /*0030*/ 	.short	0x0000
        /*0032*/ 	.short	0x0000
        /*0034*/ 	.byte	0x00, 0xf0, 0x11, 0x00


	//----- nvinfo : EIATTR_SPARSE_MMA_MASK
	.align		4
.L_8098:
        /*0038*/ 	.byte	0x03, 0x50
        /*003a*/ 	.short	0x0000


	//----- nvinfo : EIATTR_MAXREG_COUNT
	.align		4
        /*003c*/ 	.byte	0x03, 0x1b
        /*003e*/ 	.short	0x00ff


	//----- nvinfo : EIATTR_MERCURY_ISA_VERSION
	.align		4
        /*0040*/ 	.byte	0x03, 0x5f
        /*0042*/ 	.short	0x0101


	//----- nvinfo : EIATTR_EXIT_INSTR_OFFSETS
	.align		4
        /*0044*/ 	.byte	0x04, 0x1c
        /*0046*/ 	.short	(.L_8100 - .L_8099)


	//   ....[0]....
.L_8099:
        /*0048*/ 	.word	0x000004b0


	//   ....[1]....
        /*004c*/ 	.word	0x00001020


	//   ....[2]....
        /*0050*/ 	.word	0x000010a0


	//----- nvinfo : EIATTR_MAX_THREADS
	.align		4
.L_8100:
        /*0054*/ 	.byte	0x04, 0x05
        /*0056*/ 	.short	(.L_8102 - .L_8101)
.L_8101:
        /*0058*/ 	.word	0x00000080
        /*005c*/ 	.word	0x00000001
        /*0060*/ 	.word	0x00000001


	//----- nvinfo : EIATTR_CRS_STACK_SIZE
	.align		4
.L_8102:
        /*0064*/ 	.byte	0x04, 0x1e
        /*0066*/ 	.short	(.L_8104 - .L_8103)
.L_8103:
        /*0068*/ 	.word	0x00000000


	//----- nvinfo : EIATTR_CBANK_PARAM_SIZE
	.align		4
.L_8104:
        /*006c*/ 	.byte	0x03, 0x19
        /*006e*/ 	.short	0x0020


	//----- nvinfo : EIATTR_PARAM_CBANK
	.align		4
        /*0070*/ 	.byte	0x04, 0x0a
        /*0072*/ 	.short	(.L_8106 - .L_8105)
	.align		4
.L_8105:
        /*0074*/ 	.word	index@(.nv.constant0._ZN2at6native29vectorized_elementwise_kernelILi8ENS0_13BinaryFunctorIaabZZZNS0_22logical_or_kernel_cudaERNS_14TensorIteratorEENKUlvE0_clEvENKUlvE0_clEvEUlaaE_EESt5arrayIPcLm3EEEEviT0_T1_)
        /*0078*/ 	.short	0x0210
        /*007a*/ 	.short	0x0020


	//----- nvinfo : EIATTR_SW_WAR
	.align		4
.L_8106:
        /*007c*/ 	.byte	0x04, 0x36
        /*007e*/ 	.short	(.L_8108 - .L_8107)
.L_8107:
        /*0080*/ 	.word	0x00000008
.L_8108:


//--------------------- .nv.info._ZN2at6native18elementwise_kernelILi128ELi4EZNS0_15gpu_kernel_implINS0_13AUnaryFunctorIhhbZZZNS0_22logical_or_kernel_cudaERNS_14TensorIteratorEENKUlvE0_clEvENKUlvE_clEvEUlhhE_EEEEvRNS_18TensorIteratorBaseERKT_EUliE_EEviT1_ --------------------------
	.section	.nv.info._ZN2at6native18elementwise_kernelILi128ELi4EZNS0_15gpu_kernel_implINS0_13AUnaryFunctorIhhbZZZNS0_22logical_or_kernel_cudaERNS_14TensorIteratorEENKUlvE0_clEvENKUlvE_clEvEUlhhE_EEEEvRNS_18TensorIteratorBaseERKT_EUliE_EEviT1_,"",@"SHT_CUDA_INFO"
	.sectionflags	@""
	.align	4


	//----- nvinfo : EIATTR_CUDA_API_VERSION
	.align		4
        /*0000*/ 	.byte	0x04, 0x37
        /*0002*/ 	.short	(.L_8110 - .L_8109)
.L_8109:
        /*0004*/ 	.word	0x00000082


	//----- nvinfo : EIATTR_KPARAM_INFO
	.align		4
.L_8110:
        /*0008*/ 	.byte	0x04, 0x17
        /*000a*/ 	.short	(.L_8112 - .L_8111)
.L_8111:
        /*000c*/ 	.word	0x00000000
        /*0010*/ 	.short	0x0001
        /*0012*/ 	.short	0x0008
        /*0014*/ 	.byte	0x00, 0xf0, 0x61, 0x08


	//----- nvinfo : EIATTR_KPARAM_INFO
	.align		4
.L_8112:
        /*0018*/ 	.byte	0x04, 0x17
        /*001a*/ 	.short	(.L_8114 - .L_8113)
.L_8113:
        /*001c*/ 	.word	0x00000000
        /*0020*/ 	.short	0x0000
        /*0022*/ 	.short	0x0000
        /*0024*/ 	.byte	0x00, 0xf0, 0x11, 0x00


	//----- nvinfo : EIATTR_SPARSE_MMA_MASK
	.align		4
.L_8114:
        /*0028*/ 	.byte	0x03, 0x50
        /*002a*/ 	.short	0x0000


	//----- nvinfo : EIATTR_MAXREG_COUNT
	.align		4
        /*002c*/ 	.byte	0x03, 0x1b
        /*002e*/ 	.short	0x0080


	//----- nvinfo : EIATTR_EXTERNS
	.align		4
        /*0030*/ 	.byte	0x04, 0x0f
        /*0032*/ 	.short	(.L_8116 - .L_8115)


	//   ....[0]....
	.align		4
.L_8115:
        /*0034*/ 	.word	index@(__assertfail)


	//----- nvinfo : EIATTR_MERCURY_ISA_VERSION
	.align		4
.L_8116:
        /*0038*/ 	.byte	0x03, 0x5f
        /*003a*/ 	.short	0x0101


	//----- nvinfo : EIATTR_SYSCALL_OFFSETS
	.align		4
        /*003c*/ 	.byte	0x04, 0x46
        /*003e*/ 	.short	(.L_8118 - .L_8117)


	//   ....[0]....
.L_8117:
        /*0040*/ 	.word	0x00002230


	//   ....[1]....
        /*0044*/ 	.word	0x00002fb0


	//   ....[2]....
        /*0048*/ 	.word	0x00005220


	//   ....[3]....
        /*004c*/ 	.word	0x00005f90


	//   ....[4]....
        /*0050*/ 	.word	0x000081e0


	//   ....[5]....
        /*0054*/ 	.word	0x00008f50


	//   ....[6]....
        /*0058*/ 	.word	0x0000b190


	//   ....[7]....
        /*005c*/ 	.word	0x0000bf00


	//----- nvinfo : EIATTR_EXIT_INSTR_OFFSETS
	.align		4
.L_8118:
        /*0060*/ 	.byte	0x04, 0x1c
        /*0062*/ 	.short	(.L_8120 - .L_8119)


	//   ....[0]....
.L_8119:
        /*0064*/ 	.word	0x00009000


	//   ....[1]....
        /*0068*/ 	.word	0x0000b2f0


	//   ....[2]....
        /*006c*/ 	.word	0x0000b310


	//   ....[3]....
        /*0070*/ 	.word	0x0000b3a0


	//   ....[4]....
        /*0074*/ 	.word	0x0000b3c0


	//   ....[5]....
        /*0078*/ 	.word	0x0000b3e0


	//   ....[6]....
        /*007c*/ 	.word	0x0000b470


	//   ....[7]....
        /*0080*/ 	.word	0x0000b4b0


	//   ....[8]....
        /*0084*/ 	.word	0x0000b550


	//   ....[9]....
        /*0088*/ 	.word	0x0000b5a0


	//   ....[10]....
        /*008c*/ 	.word	0x0000b5e0


	//   ....[11]....
        /*0090*/ 	.word	0x0000b680


	//   ....[12]....
        /*0094*/ 	.word	0x0000b6d0


	//   ....[13]....
        /*0098*/ 	.word	0x0000b820


	//   ....[14]....
        /*009c*/ 	.word	0x0000b8c0


	//   ....[15]....
        /*00a0*/ 	.word	0x0000b900


	//   ....[16]....
        /*00a4*/ 	.word	0x0000b950


	//   ....[17]....
        /*00a8*/ 	.word	0x0000b990


	//   ....[18]....
        /*00ac*/ 	.word	0x0000ba30


	//   ....[19]....
        /*00b0*/ 	.word	0x0000bb70


	//   ....[20]....
        /*00b4*/ 	.word	0x0000bcb0


	//   ....[21]....
        /*00b8*/ 	.word	0x0000be00


	//   ....[22]....
        /*00bc*/ 	.word	0x0000bf10


	//   ....[23]....
        /*00c0*/ 	.word	0x0000bf40


	//   ....[24]....
        /*00c4*/ 	.word	0x0000bf60


	//----- nvinfo : EIATTR_MAX_THREADS
	.align		4
.L_8120:
        /*00c8*/ 	.byte	0x04, 0x05
        /*00ca*/ 	.short	(.L_8122 - .L_8121)
.L_8121:
        /*00cc*/ 	.word	0x00000080
        /*00d0*/ 	.word	0x00000001
        /*00d4*/ 	.word	0x00000001


	//----- nvinfo : EIATTR_CRS_STACK_SIZE
	.align		4
.L_8122:
        /*00d8*/ 	.byte	0x04, 0x1e
        /*00da*/ 	.short	(.L_8124 - .L_8123)
.L_8123:
        /*00dc*/ 	.word	0x00000000


	//----- nvinfo : EIATTR_CBANK_PARAM_SIZE
	.align		4
.L_8124:
        /*00e0*/ 	.byte	0x03, 0x19
        /*00e2*/ 	.short	0x0220


	//----- nvinfo : EIATTR_PARAM_CBANK
	.align		4
        /*00e4*/ 	.byte	0x04, 0x0a
        /*00e6*/ 	.short	(.L_8126 - .L_8125)
	.align		4
.L_8125:
        /*00e8*/ 	.word	index@(.nv.constant0._ZN2at6native18elementwise_kernelILi128ELi4EZNS0_15gpu_kernel_implINS0_13AUnaryFunctorIhhbZZZNS0_22logical_or_kernel_cudaERNS_14TensorIteratorEENKUlvE0_clEvENKUlvE_clEvEUlhhE_EEEEvRNS_18TensorIteratorBaseERKT_EUliE_EEviT1_)
        /*00ec*/ 	.short	0x0210
        /*00ee*/ 	.short	0x0220


	//----- nvinfo : EIATTR_SW_WAR
	.align		4
.L_8126:
        /*00f0*/ 	.byte	0x04, 0x36
        /*00f2*/ 	.short	(.L_8128 - .L_8127)
.L_8127:
        /*00f4*/ 	.word	0x00000008
.L_8128:


//--------------------- .nv.info._ZN2at6native27unrolled_elementwise_kernelINS0_13AUnaryFunctorIhhbZZZNS0_22logical_or_kernel_cudaERNS_14TensorIteratorEENKUlvE0_clEvENKUlvE_clEvEUlhhE_EESt5arrayIPcLm2EELi4E23TrivialOffsetCalculatorILi1EjESD_NS0_6memory12LoadWithCastILi1EEENSE_13StoreWithCastILi1EEEEEviT_T0_T2_T3_T4_T5_ --------------------------
	.section	.nv.info._ZN2at6native27unrolled_elementwise_kernelINS0_13AUnaryFunctorIhhbZZZNS0_22logical_or_kernel_cudaERNS_14TensorIteratorEENKUlvE0_clEvENKUlvE_clEvEUlhhE_EESt5arrayIPcLm2EELi4E23TrivialOffsetCalculatorILi1EjESD_NS0_6memory12LoadWithCastILi1EEENSE_13StoreWithCastILi1EEEEEviT_T0_T2_T3_T4_T5_,"",@"SHT_CUDA_INFO"
	.sectionflags	@""
	.align	4


	//----- nvinfo : EIATTR_CUDA_API_VERSION
	.align		4
        /*0000*/ 	.byte	0x04, 0x37
        /*0002*/ 	.short	(.L_8130 - .L_8129)
.L_8129:
        /*0004*/ 	.word	0x00000082


	//----- nvinfo : EIATTR_KPARAM_INFO
	.align		4
.L_8130:
        /*0008*/ 	.byte	0x04, 0x17
        /*000a*/ 	.short	(.L_8132 - .L_8131)
.L_8131:
        /*000c*/ 	.word	0x00000000
        /*0010*/ 	.short	0x0006
        /*0012*/ 	.short	0x0024
        /*0014*/ 	.byte	0x00, 0xf0, 0x21, 0x00


	//----- nvinfo : EIATTR_KPARAM_INFO
	.align		4
.L_8132:
        /*0018*/ 	.byte	0x04, 0x17
        /*001a*/ 	.short	(.L_8134 - .L_8133)
.L_8133:
        /*001c*/ 	.word	0x00000000
        /*0020*/ 	.short	0x0005
        /*0022*/ 	.short	0x001c
        /*0024*/ 	.byte	0x00, 0xf0, 0x21, 0x00


	//----- nvinfo : EIATTR_KPARAM_INFO
	.align		4
.L_8134:
        /*0028*/ 	.byte	0x04, 0x17
        /*002a*/ 	.short	(.L_8136 - .L_8135)
.L_8135:
        /*002c*/ 	.word	0x00000000
        /*0030*/ 	.short	0x0004
        /*0032*/ 	.short	0x0019
        /*0034*/ 	.byte	0x00, 0xf0, 0x05, 0x00


	//----- nvinfo : EIATTR_KPARAM_INFO
	.align		4
.L_8136:
        /*0038*/ 	.byte	0x04, 0x17
        /*003a*/ 	.short	(.L_8138 - .L_8137)
.L_8137:
        /*003c*/ 	.word	0x00000000
        /*0040*/ 	.short	0x0003
        /*0042*/ 	.short	0x0018
        /*0044*/ 	.byte	0x00, 0xf0, 0x05, 0x00


	//----- nvinfo : EIATTR_KPARAM_INFO
	.align		4
.L_8138:
        /*0048*/ 	.byte	0x04, 0x17
        /*004a*/ 	.short	(.L_8140 - .L_8139)
.L_8139:
        /*004c*/ 	.word	0x00000000
        /*0050*/ 	.short	0x0002
        /*0052*/ 	.short	0x0008
        /*0054*/ 	.byte	0x00, 0xf0, 0x41, 0x00


	//----- nvinfo : EIATTR_KPARAM_INFO
	.align		4
.L_8140:
        /*0058*/ 	.byte	0x04, 0x17
        /*005a*/ 	.short	(.L_8142 - .L_8141)
.L_8141:
        /*005c*/ 	.word	0x00000000
        /*0060*/ 	.short	0x0001
        /*0062*/ 	.short	0x0004
        /*0064*/ 	.byte	0x00, 0xf0, 0x09, 0x00


	//----- nvinfo : EIATTR_KPARAM_INFO
	.align		4
.L_8142:
        /*0068*/ 	.byte	0x04, 0x17
        /*006a*/ 	.short	(.L_8144 - .L_8143)
.L_8143:
        /*006c*/ 	.word	0x00000000
        /*0070*/ 	.short	0x0000
        /*0072*/ 	.short	0x0000
        /*0074*/ 	.byte	0x00, 0xf0, 0x11, 0x00


	//----- nvinfo : EIATTR_SPARSE_MMA_MASK
	.align		4
.L_8144:
        /*0078*/ 	.byte	0x03, 0x50
        /*007a*/ 	.short	0x0000


	//----- nvinfo : EIATTR_MAXREG_COUNT
	.align		4
        /*007c*/ 	.byte	0x03, 0x1b
        /*007e*/ 	.short	0x00ff


	//----- nvinfo : EIATTR_EXTERNS
	.align		4
        /*0080*/ 	.byte	0x04, 0x0f
        /*0082*/ 	.short	(.L_8146 - .L_8145)


	//   ....[0]....
	.align		4
.L_8145:
        /*0084*/ 	.word	index@(__assertfail)


	//----- nvinfo : EIATTR_MERCURY_ISA_VERSION
	.align		4
.L_8146:
        /*0088*/ 	.byte	0x03, 0x5f
        /*008a*/ 	.short	0x0101


	//----- nvinfo : EIATTR_SYSCALL_OFFSETS
	.align		4
        /*008c*/ 	.byte	0x04, 0x46
        /*008e*/ 	.short	(.L_8148 - .L_8147)


	//   ....[0]....
.L_8147:
        /*0090*/ 	.word	0x00000f50


	//   ....[1]....
        /*0094*/ 	.word	0x00001ea0


	//   ....[2]....
        /*0098*/ 	.word	0x00002e00


	//   ....[3]....
        /*009c*/ 	.word	0x00003d40


	//   ....[4]....
        /*00a0*/ 	.word	0x00004cc0


	//   ....[5]....
        /*00a4*/ 	.word	0x00005ba0


	//   ....[6]....
        /*00a8*/ 	.word	0x00006a70


	//   ....[7]....
        /*00ac*/ 	.word	0x00007930


	//----- nvinfo : EIATTR_EXIT_INSTR_OFFSETS
	.align		4
.L_8148:
        /*00b0*/ 	.byte	0x04, 0x1c
        /*00b2*/ 	.short	(.L_8150 - .L_8149)


	//   ....[0]....
.L_8149:
        /*00b4*/ 	.word	0x00006b10


	//   ....[1]....
        /*00b8*/ 	.word	0x00006c40


	//   ....[2]....
        /*00bc*/ 	.word	0x00006c60


	//   ....[3]....
        /*00c0*/ 	.word	0x00006cf0


	//   ....[4]....
        /*00c4*/ 	.word	0x00006d10


	//   ....[5]....
        /*00c8*/ 	.word	0x00006d30


	//   ....[6]....
        /*00cc*/ 	.word	0x00006dc0


	//   ....[7]....
        /*00d0*/ 	.word	0x00006e00


	//   ....[8]....
        /*00d4*/ 	.word	0x00006ea0


	//   ....[9]....
        /*00d8*/ 	.word	0x00006ef0


	//   ....[10]....
        /*00dc*/ 	.word	0x00006f20


	//   ....[11]....
        /*00e0*/ 	.word	0x00006fc0


	//   ....[12]....
        /*00e4*/ 	.word	0x00007000


	//   ....[13]....
        /*00e8*/ 	.word	0x00007190


	//   ....[14]....
        /*00ec*/ 	.word	0x000072f0


	//   ....[15]....
        /*00f0*/ 	.word	0x00007330


	//   ....[16]....
        /*00f4*/ 	.word	0x000073d0


	//   ....[17]....
        /*00f8*/ 	.word	0x00007550


	//   ....[18]....
        /*00fc*/ 	.word	0x000076d0


	//   ....[19]....
        /*0100*/ 	.word	0x00007830


	//   ....[20]....
        /*0104*/ 	.word	0x00007940


	//   ....[21]....
        /*0108*/ 	.word	0x00007970


	//   ....[22]....
        /*010c*/ 	.word	0x00007990


	//----- nvinfo : EIATTR_MAX_THREADS
	.align		4
.L_8150:
        /*0110*/ 	.byte	0x04, 0x05
        /*0112*/ 	.short	(.L_8152 - .L_8151)
.L_8151:
        /*0114*/ 	.word	0x00000080
        /*0118*/ 	.word	0x00000001
        /*011c*/ 	.word	0x00000001


	//----- nvinfo : EIATTR_CRS_STACK_SIZE
	.align		4
.L_8152:
        /*0120*/ 	.byte	0x04, 0x1e
        /*0122*/ 	.short	(.L_8154 - .L_8153)
.L_8153:
        /*0124*/ 	.word	0x00000000


	//----- nvinfo : EIATTR_CBANK_PARAM_SIZE
	.align		4
.L_8154:
        /*0128*/ 	.byte	0x03, 0x19
        /*012a*/ 	.short	0x002c


	//----- nvinfo : EIATTR_PARAM_CBANK
	.align		4
        /*012c*/ 	.byte	0x04, 0x0a
        /*012e*/ 	.short	(.L_8156 - .L_8155)
	.align		4
.L_8155:
        /*0130*/ 	.word	index@(.nv.constant0._ZN2at6native27unrolled_elementwise_kernelINS0_13AUnaryFunctorIhhbZZZNS0_22logical_or_kernel_cudaERNS_14TensorIteratorEENKUlvE0_clEvENKUlvE_clEvEUlhhE_EESt5arrayIPcLm2EELi4E23TrivialOffsetCalculatorILi1EjESD_NS0_6memory12LoadWithCastILi1EEENSE_13StoreWithCastILi1EEEEEviT_T0_T2_T3_T4_T5_)
        /*0134*/ 	.short	0x0210
        /*0136*/ 	.short	0x002c


	//----- nvinfo : EIATTR_SW_WAR
	.align		4
.L_8156:
        /*0138*/ 	.byte	0x04, 0x36
        /*013a*/ 	.short	(.L_8158 - .L_8157)
.L_8157:
        /*013c*/ 	.word	0x00000008
.L_8158:


//--------------------- .nv.info._ZN2at6native18elementwise_kernelILi128ELi4EZNS0_22gpu_kernel_impl_nocastINS0_13AUnaryFunctorIhhbZZZNS0_22logical_or_kernel_cudaERNS_14TensorIteratorEENKUlvE0_clEvENKUlvE_clEvEUlhhE_EEEEvRNS_18TensorIteratorBaseERKT_EUliE_EEviT1_ --------------------------
	.section	.nv.info._ZN2at6native18elementwise_kernelILi128ELi4EZNS0_22gpu_kernel_impl_nocastINS0_13AUnaryFunctorIhhbZZZNS0_22logical_or_kernel_cudaERNS_14TensorIteratorEENKUlvE0_clEvENKUlvE_clEvEUlhhE_EEEEvRNS_18TensorIteratorBaseERKT_EUliE_EEviT1_,"",@"SHT_CUDA_INFO"
	.sectionflags	@""
	.align	4


	//----- nvinfo : EIATTR_CUDA_API_VERSION
	.align		4
        /*0000*/ 	.byte	0x04, 0x37
        /*0002*/ 	.short	(.L_8160 - .L_8159)
.L_8159:
        /*0004*/ 	.word	0x00000082


	//----- nvinfo : EIATTR_KPARAM_INFO
	.align		4
.L_8160:
        /*0008*/ 	.byte	0x04, 0x17
        /*000a*/ 	.short	(.L_8162 - .L_8161)
.L_8161:
        /*000c*/ 	.word	0x00000000
        /*0010*/ 	.short	0x0001
        /*0012*/ 	.short	0x0008
        /*0014*/ 	.byte	0x00, 0xf0, 0x61, 0x08


	//----- nvinfo : EIATTR_KPARAM_INFO
	.align		4
.L_8162:
        /*0018*/ 	.byte	0x04, 0x17
        /*001a*/ 	.short	(.L_8164 - .L_8163)
.L_8163:
        /*001c*/ 	.word	0x00000000
        /*0020*/ 	.short	0x0000
        /*0022*/ 	.short	0x0000
        /*0024*/ 	.byte	0x00, 0xf0, 0x11, 0x00


	//----- nvinfo : EIATTR_SPARSE_MMA_MASK
	.align		4
.L_8164:
        /*0028*/ 	.byte	0x03, 0x50
        /*002a*/ 	.short	0x0000


	//----- nvinfo : EIATTR_MAXREG_COUNT
	.align		4
        /*002c*/ 	.byte	0x03, 0x1b
        /*002e*/ 	.short	0x0080


	//----- nvinfo : EIATTR_MERCURY_ISA_VERSION
	.align		4
        /*0030*/ 	.byte	0x03, 0x5f
        /*0032*/ 	.short	0x0101


	//----- nvinfo : EIATTR_EXIT_INSTR_OFFSETS
	.align		4
        /*0034*/ 	.byte	0x04, 0x1c
        /*0036*/ 	.short	(.L_8166 - .L_8165)


	//   ....[0]....
.L_8165:
        /*0038*/ 	.word	0x00003be0


	//   ....[1]....
        /*003c*/ 	.word	0x00004f70


	//----- nvinfo : EIATTR_MAX_THREADS
	.align		4
.L_8166:
        /*0040*/ 	.byte	0x04, 0x05
        /*0042*/ 	.short	(.L_8168 - .L_8167)
.L_8167:
        /*0044*/ 	.word	0x00000080
        /*0048*/ 	.word	0x00000001
        /*004c*/ 	.word	0x00000001


	//----- nvinfo : EIATTR_CRS_STACK_SIZE
	.align		4
.L_8168:
        /*0050*/ 	.byte	0x04, 0x1e
        /*0052*/ 	.short	(.L_8170 - .L_8169)
.L_8169:
        /*0054*/ 	.word	0x00000000


	//----- nvinfo : EIATTR_CBANK_PARAM_SIZE
	.align		4
.L_8170:
        /*0058*/ 	.byte	0x03, 0x19
        /*005a*/ 	.short	0x0220


	//----- nvinfo : EIATTR_PARAM_CBANK
	.align		4
        /*005c*/ 	.byte	0x04, 0x0a
        /*005e*/ 	.short	(.L_8172 - .L_8171)
	.align		4
.L_8171:
        /*0060*/ 	.word	index@(.nv.constant0._ZN2at6native18elementwise_kernelILi128ELi4EZNS0_22gpu_kernel_impl_nocastINS0_13AUnaryFunctorIhhbZZZNS0_22logical_or_kernel_cudaERNS_14TensorIteratorEENKUlvE0_clEvENKUlvE_clEvEUlhhE_EEEEvRNS_18TensorIteratorBaseERKT_EUliE_EEviT1_)
        /*0064*/ 	.short	0x0210
        /*0066*/ 	.short	0x0220


	//----- nvinfo : EIATTR_SW_WAR
	.align		4
.L_8172:
        /*0068*/ 	.byte	0x04, 0x36
        /*006a*/ 	.short	(.L_8174 - .L_8173)
.L_8173:
        /*006c*/ 	.word	0x00000008
.L_8174:


//--------------------- .nv.info._ZN2at6native27unrolled_elementwise_kernelINS0_13AUnaryFunctorIhhbZZZNS0_22logical_or_kernel_cudaERNS_14TensorIteratorEENKUlvE0_clEvENKUlvE_clEvEUlhhE_EESt5arrayIPcLm2EELi4E23TrivialOffsetCalculatorILi1EjESD_NS0_6memory15LoadWithoutCastENSE_16StoreWithoutCastEEEviT_T0_T2_T3_T4_T5_ --------------------------
	.section	.nv.info._ZN2at6native27unrolled_elementwise_kernelINS0_13AUnaryFunctorIhhbZZZNS0_22logical_or_kernel_cudaERNS_14TensorIteratorEENKUlvE0_clEvENKUlvE_clEvEUlhhE_EESt5arrayIPcLm2EELi4E23TrivialOffsetCalculatorILi1EjESD_NS0_6memory15LoadWithoutCastENSE_16StoreWithoutCastEEEviT_T0_T2_T3_T4_T5_,"",@"SHT_CUDA_INFO"
	.sectionflags	@""
	.align	4


	//----- nvinfo : EIATTR_CUDA_API_VERSION
	.align		4
        /*0000*/ 	.byte	0x04, 0x37
        /*0002*/ 	.short	(.L_8176 - .L_8175)
.L_8175:
        /*0004*/ 	.word	0x00000082


	//----- nvinfo : EIATTR_KPARAM_INFO
	.align		4
.L_8176:
        /*0008*/ 	.byte	0x04, 0x17
        /*000a*/ 	.short	(.L_8178 - .L_8177)
.L_8177:
        /*000c*/ 	.word	0x00000000
        /*0010*/ 	.short	0x0006
        /*0012*/ 	.short	0x001b
        /*0014*/ 	.byte	0x00, 0xf0, 0x05, 0x00


	//----- nvinfo : EIATTR_KPARAM_INFO
	.align		4
.L_8178:
        /*0018*/ 	.byte	0x04, 0x17
        /*001a*/ 	.short	(.L_8180 - .L_8179)
.L_8179:
        /*001c*/ 	.word	0x00000000
        /*0020*/ 	.short	0x0005
        /*0022*/ 	.short	0x001a
        /*0024*/ 	.byte	0x00, 0xf0, 0x05, 0x00


	//----- nvinfo : EIATTR_KPARAM_INFO
	.align		4
.L_8180:
        /*0028*/ 	.byte	0x04, 0x17
        /*002a*/ 	.short	(.L_8182 - .L_8181)
.L_8181:
        /*002c*/ 	.word	0x00000000
        /*0030*/ 	.short	0x0004
        /*0032*/ 	.short	0x0019
        /*0034*/ 	.byte	0x00, 0xf0, 0x05, 0x00


	//----- nvinfo : EIATTR_KPARAM_INFO
	.align		4
.L_8182:
        /*0038*/ 	.byte	0x04, 0x17
        /*003a*/ 	.short	(.L_8184 - .L_8183)
.L_8183:
        /*003c*/ 	.word	0x00000000
        /*0040*/ 	.short	0x0003
        /*0042*/ 	.short	0x0018
        /*0044*/ 	.byte	0x00, 0xf0, 0x05, 0x00


	//----- nvinfo : EIATTR_KPARAM_INFO
	.align		4
.L_8184:
        /*0048*/ 	.byte	0x04, 0x17
        /*004a*/ 	.short	(.L_8186 - .L_8185)
.L_8185:
        /*004c*/ 	.word	0x00000000
        /*0050*/ 	.short	0x0002
        /*0052*/ 	.short	0x0008
        /*0054*/ 	.byte	0x00, 0xf0, 0x41, 0x00


	//----- nvinfo : EIATTR_KPARAM_INFO
	.align		4
.L_8186:
        /*0058*/ 	.byte	0x04, 0x17
        /*005a*/ 	.short	(.L_8188 - .L_8187)
.L_8187:
        /*005c*/ 	.word	0x00000000
        /*0060*/ 	.short	0x0001
        /*0062*/ 	.short	0x0004
        /*0064*/ 	.byte	0x00, 0xf0, 0x09, 0x00


	//----- nvinfo : EIATTR_KPARAM_INFO
	.align		4
.L_8188:
        /*0068*/ 	.byte	0x04, 0x17
        /*006a*/ 	.short	(.L_8190 - .L_8189)
.L_8189:
        /*006c*/ 	.word	0x00000000
        /*0070*/ 	.short	0x0000
        /*0072*/ 	.short	0x0000
        /*0074*/ 	.byte	0x00, 0xf0, 0x11, 0x00


	//----- nvinfo : EIATTR_SPARSE_MMA_MASK
	.align		4
.L_8190:
        /*0078*/ 	.byte	0x03, 0x50
        /*007a*/ 	.short	0x0000


	//----- nvinfo : EIATTR_MAXREG_COUNT
	.align		4
        /*007c*/ 	.byte	0x03, 0x1b
        /*007e*/ 	.short	0x00ff


	//----- nvinfo : EIATTR_MERCURY_ISA_VERSION
	.align		4
        /*0080*/ 	.byte	0x03, 0x5f
        /*0082*/ 	.short	0x0101


	//----- nvinfo : EIATTR_EXIT_INSTR_OFFSETS
	.align		4
        /*0084*/ 	.byte	0x04, 0x1c
        /*0086*/ 	.short	(.L_8192 - .L_8191)


	//   ....[0]....
.L_8191:
        /*0088*/ 	.word	0x00000460


	//   ....[1]....
        /*008c*/ 	.word	0x000004f0


	//----- nvinfo : EIATTR_MAX_THREADS
	.align		4
.L_8192:
        /*0090*/ 	.byte	0x04, 0x05
        /*0092*/ 	.short	(.L_8194 - .L_8193)
.L_8193:
        /*0094*/ 	.word	0x00000080
        /*0098*/ 	.word	0x00000001
        /*009c*/ 	.word	0x00000001


	//----- nvinfo : EIATTR_CRS_STACK_SIZE
	.align		4
.L_8194:
        /*00a0*/ 	.byte	0x04, 0x1e
        /*00a2*/ 	.short	(.L_8196 - .L_8195)
.L_8195:
        /*00a4*/ 	.word	0x00000000


	//----- nvinfo : EIATTR_CBANK_PARAM_SIZE
	.align		4
.L_8196:
        /*00a8*/ 	.byte	0x03, 0x19
        /*00aa*/ 	.short	0x001c


	//----- nvinfo : EIATTR_PARAM_CBANK
	.align		4
        /*00ac*/ 	.byte	0x04, 0x0a
        /*00ae*/ 	.short	(.L_8198 - .L_8197)
	.align		4
.L_8197:
        /*00b0*/ 	.word	index@(.nv.constant0._ZN2at6native27unrolled_elementwise_kernelINS0_13AUnaryFunctorIhhbZZZNS0_22logical_or_kernel_cudaERNS_14TensorIteratorEENKUlvE0_clEvENKUlvE_clEvEUlhhE_EESt5arrayIPcLm2EELi4E23TrivialOffsetCalculatorILi1EjESD_NS0_6memory15LoadWithoutCastENSE_16StoreWithoutCastEEEviT_T0_T2_T3_T4_T5_)
        /*00b4*/ 	.short	0x0210
        /*00b6*/ 	.short	0x001c


	//----- nvinfo : EIATTR_SW_WAR
	.align		4
.L_8198:
        /*00b8*/ 	.byte	0x04, 0x36
        /*00ba*/ 	.short	(.L_8200 - .L_8199)
.L_8199:
        /*00bc*/ 	.word	0x00000008
.L_8200:


//--------------------- .nv.info._ZN2at6native29vectorized_elementwise_kernelILi2ENS0_13AUnaryFunctorIhhbZZZNS0_22logical_or_kernel_cudaERNS_14TensorIteratorEENKUlvE0_clEvENKUlvE_clEvEUlhhE_EESt5arrayIPcLm2EEEEviT0_T1_ --------------------------
	.section	.nv.info._ZN2at6native29vectorized_elementwise_kernelILi2ENS0_13AUnaryFunctorIhhbZZZNS0_22logical_or_kernel_cudaERNS_14TensorIteratorEENKUlvE0_clEvENKUlvE_clEvEUlhhE_EESt5arrayIPcLm2EEEEviT0_T1_,"",@"SHT_CUDA_INFO"
	.sectionflags	@""
	.align	4


	//----- nvinfo : EIATTR_CUDA_API_VERSION
	.align		4
        /*0000*/ 	.byte	0x04, 0x37
        /*0002*/ 	.short	(.L_8202 - .L_8201)
.L_8201:
        /*0004*/ 	.word	0x00000082


	//----- nvinfo : EIATTR_KPARAM_INFO
	.align		4
.L_8202:
        /*0008*/ 	.byte	0x04, 0x17
        /*000a*/ 	.short	(.L_8204 - .L_8203)
.L_8203:
        /*000c*/ 	.word	0x00000000
        /*0010*/ 	.short	0x0002
        /*0012*/ 	.short	0x0008
        /*0014*/ 	.byte	0x00, 0xf0, 0x41, 0x00


	//----- nvinfo : EIATTR_KPARAM_INFO
	.align		4
.L_8204:
        /*0018*/ 	.byte	0x04, 0x17
        /*001a*/ 	.short	(.L_8206 - .L_8205)
.L_8205:
        /*001c*/ 	.word	0x00000000
        /*0020*/ 	.short	0x0001
        /*0022*/ 	.short	0x0004
        /*0024*/ 	.byte	0x00, 0xf0, 0x09, 0x00


	//----- nvinfo : EIATTR_KPARAM_INFO
	.align		4
.L_8206:
        /*0028*/ 	.byte	0x04, 0x17
        /*002a*/ 	.short	(.L_8208 - .L_8207)
.L_8207:
        /*002c*/ 	.word	0x00000000
        /*0030*/ 	.short	0x0000
        /*0032*/ 	.short	0x0000
        /*0034*/ 	.byte	0x00, 0xf0, 0x11, 0x00


	//----- nvinfo : EIATTR_SPARSE_MMA_MASK
	.align		4
.L_8208:
        /*0038*/ 	.byte	0x03, 0x50
        /*003a*/ 	.short	0x0000


	//----- nvinfo : EIATTR_MAXREG_COUNT
	.align		4
        /*003c*/ 	.byte	0x03, 0x1b
        /*003e*/ 	.short	0x00ff


	//----- nvinfo : EIATTR_MERCURY_ISA_VERSION
	.align		4
        /*0040*/ 	.byte	0x03, 0x5f
        /*0042*/ 	.short	0x0101


	//----- nvinfo : EIATTR_EXIT_INSTR_OFFSETS
	.align		4
        /*0044*/ 	.byte	0x04, 0x1c
        /*0046*/ 	.short	(.L_8210 - .L_8209)


	//   ....[0]....
.L_8209:
        /*0048*/ 	.word	0x000003a0


	//   ....[1]....
        /*004c*/ 	.word	0x00000c90


	//   ....[2]....
        /*0050*/ 	.word	0x00000d10


	//----- nvinfo : EIATTR_MAX_THREADS
	.align		4
.L_8210:
        /*0054*/ 	.byte	0x04, 0x05
        /*0056*/ 	.short	(.L_8212 - .L_8211)
.L_8211:
        /*0058*/ 	.word	0x00000080
        /*005c*/ 	.word	0x00000001
        /*0060*/ 	.word	0x00000001


	//----- nvinfo : EIATTR_CRS_STACK_SIZE
	.align		4
.L_8212:
        /*0064*/ 	.byte	0x04, 0x1e
        /*0066*/ 	.short	(.L_8214 - .L_8213)
.L_8213:
        /*0068*/ 	.word	0x00000000


	//----- nvinfo : EIATTR_CBANK_PARAM_SIZE
	.align		4
.L_8214:
        /*006c*/ 	.byte	0x03, 0x19
        /*006e*/ 	.short	0x0018


	//----- nvinfo : EIATTR_PARAM_CBANK
	.align		4
        /*0070*/ 	.byte	0x04, 0x0a
        /*0072*/ 	.short	(.L_8216 - .L_8215)
	.align		4
.L_8215:
        /*0074*/ 	.word	index@(.nv.constant0._ZN2at6native29vectorized_elementwise_kernelILi2ENS0_13AUnaryFunctorIhhbZZZNS0_22logical_or_kernel_cudaERNS_14TensorIteratorEENKUlvE0_clEvENKUlvE_clEvEUlhhE_EESt5arrayIPcLm2EEEEviT0_T1_)
        /*0078*/ 	.short	0x0210
        /*007a*/ 	.short	0x0018


	//----- nvinfo : EIATTR_SW_WAR
	.align		4
.L_8216:
        /*007c*/ 	.byte	0x04, 0x36
        /*007e*/ 	.short	(.L_8218 - .L_8217)
.L_8217:
        /*0080*/ 	.word	0x00000008
.L_8218:


//--------------------- .nv.info._ZN2at6native29vectorized_elementwise_kernelILi4ENS0_13AUnaryFunctorIhhbZZZNS0_22logical_or_kernel_cudaERNS_14TensorIteratorEENKUlvE0_clEvENKUlvE_clEvEUlhhE_EESt5arrayIPcLm2EEEEviT0_T1_ --------------------------
	.section	.nv.info._ZN2at6native29vectorized_elementwise_kernelILi4ENS0_13AUnaryFunctorIhhbZZZNS0_22logical_or_kernel_cudaERNS_14TensorIteratorEENKUlvE0_clEvENKUlvE_clEvEUlhhE_EESt5arrayIPcLm2EEEEviT0_T1_,"",@"SHT_CUDA_INFO"
	.sectionflags	@""
	.align	4


	//----- nvinfo : EIATTR_CUDA_API_VERSION
	.align		4
        /*0000*/ 	.byte	0x04, 0x37
        /*0002*/ 	.short	(.L_8220 - .L_8219)
.L_8219:
        /*0004*/ 	.word	0x00000082


	//----- nvinfo : EIATTR_KPARAM_INFO
	.align		4
.L_8220:
        /*0008*/ 	.byte	0x04, 0x17
        /*000a*/ 	.short	(.L_8222 - .L_8221)
.L_8221:
        /*000c*/ 	.word	0x00000000
        /*0010*/ 	.short	0x0002
        /*0012*/ 	.short	0x0008
        /*0014*/ 	.byte	0x00, 0xf0, 0x41, 0x00


	//----- nvinfo : EIATTR_KPARAM_INFO
	.align		4
.L_8222:
        /*0018*/ 	.byte	0x04, 0x17
        /*001a*/ 	.short	(.L_8224 - .L_8223)
.L_8223:
        /*001c*/ 	.word	0x00000000
        /*0020*/ 	.short	0x0001
        /*0022*/ 	.short	0x0004
        /*0024*/ 	.byte	0x00, 0xf0, 0x09, 0x00


	//----- nvinfo : EIATTR_KPARAM_INFO
	.align		4
.L_8224:
        /*0028*/ 	.byte	0x04, 0x17
        /*002a*/ 	.short	(.L_8226 - .L_8225)
.L_8225:
        /*002c*/ 	.word	0x00000000
        /*0030*/ 	.short	0x0000
        /*0032*/ 	.short	0x0000
        /*0034*/ 	.byte	0x00, 0xf0, 0x11, 0x00


	//----- nvinfo : EIATTR_SPARSE_MMA_MASK
	.align		4
.L_8226:
        /*0038*/ 	.byte	0x03, 0x50
        /*003a*/ 	.short	0x0000


	//----- nvinfo : EIATTR_MAXREG_COUNT
	.align		4
        /*003c*/ 	.byte	0x03, 0x1b
        /*003e*/ 	.short	0x00ff


	//----- nvinfo : EIATTR_MERCURY_ISA_VERSION
	.align		4
        /*0040*/ 	.byte	0x03, 0x5f
        /*0042*/ 	.short	0x0101


	//----- nvinfo : EIATTR_EXIT_INSTR_OFFSETS
	.align		4
        /*0044*/ 	.byte	0x04, 0x1c
        /*0046*/ 	.short	(.L_8228 - .L_8227)


	//   ....[0]....
.L_8227:
        /*0048*/ 	.word	0x00000380


	//   ....[1]....
        /*004c*/ 	.word	0x00000c70


	//   ....[2]....
        /*0050*/ 	.word	0x00000cf0


	//----- nvinfo : EIATTR_MAX_THREADS
	.align		4
.L_8228:
        /*0054*/ 	.byte	0x04, 0x05
        /*0056*/ 	.short	(.L_8230 - .L_8229)
.L_8229:
        /*0058*/ 	.word	0x00000080
        /*005c*/ 	.word	0x00000001
        /*0060*/ 	.word	0x00000001


	//----- nvinfo : EIATTR_CRS_STACK_SIZE
	.align		4
.L_8230:
        /*0064*/ 	.byte	0x04, 0x1e
        /*0066*/ 	.short	(.L_8232 - .L_8231)
.L_8231:
        /*0068*/ 	.word	0x00000000


	//----- nvinfo : EIATTR_CBANK_PARAM_SIZE
	.align		4
.L_8232:
        /*006c*/ 	.byte	0x03, 0x19
        /*006e*/ 	.short	0x0018


	//----- nvinfo : EIATTR_PARAM_CBANK
	.align		4
        /*0070*/ 	.byte	0x04, 0x0a
        /*0072*/ 	.short	(.L_8234 - .L_8233)
	.align		4
.L_8233:
        /*0074*/ 	.word	index@(.nv.constant0._ZN2at6native29vectorized_elementwise_kernelILi4ENS0_13AUnaryFunctorIhhbZZZNS0_22logical_or_kernel_cudaERNS_14TensorIteratorEENKUlvE0_clEvENKUlvE_clEvEUlhhE_EESt5arrayIPcLm2EEEEviT0_T1_)
        /*0078*/ 	.short	0x0210
        /*007a*/ 	.short	0x0018


	//----- nvinfo : EIATTR_SW_WAR
	.align		4
.L_8234:
        /*007c*/ 	.byte	0x04, 0x36
        /*007e*/ 	.short	(.L_8236 - .L_8235)
.L_8235:
        /*0080*/ 	.word	0x00000008
.L_8236:


//--------------------- .nv.info._ZN2at6native29vectorized_elementwise_kernelILi8ENS0_13AUnaryFunctorIhhbZZZNS0_22logical_or_kernel_cudaERNS_14TensorIteratorEENKUlvE0_clEvENKUlvE_clEvEUlhhE_EESt5arrayIPcLm2EEEEviT0_T1_ --------------------------
	.section	.nv.info._ZN2at6native29vectorized_elementwise_kernelILi8ENS0_13AUnaryFunctorIhhbZZZNS0_22logical_or_kernel_cudaERNS_14TensorIteratorEENKUlvE0_clEvENKUlvE_clEvEUlhhE_EESt5arrayIPcLm2EEEEviT0_T1_,"",@"SHT_CUDA_INFO"
	.sectionflags	@""
	.align	4


	//----- nvinfo : EIATTR_CUDA_API_VERSION
	.align		4
        /*0000*/ 	.byte	0x04, 0x37
        /*0002*/ 	.short	(.L_8238 - .L_8237)
.L_8237:
        /*0004*/ 	.word	0x00000082


	//----- nvinfo : EIATTR_KPARAM_INFO
	.align		4
.L_8238:
        /*0008*/ 	.byte	0x04, 0x17
        /*000a*/ 	.short	(.L_8240 - .L_8239)
.L_8239:
        /*000c*/ 	.word	0x00000000
        /*0010*/ 	.short	0x0002
        /*0012*/ 	.short	0x0008
        /*0014*/ 	.byte	0x00, 0xf0, 0x41, 0x00


	//----- nvinfo : EIATTR_KPARAM_INFO
	.align		4
.L_8240:
        /*0018*/ 	.byte	0x04, 0x17
        /*001a*/ 	.short	(.L_8242 - .L_8241)
.L_8241:
        /*001c*/ 	.word	0x00000000
        /*0020*/ 	.short	0x0001
        /*0022*/ 	.short	0x0004
        /*0024*/ 	.byte	0x00, 0xf0, 0x09, 0x00


	//----- nvinfo : EIATTR_KPARAM_INFO
	.align		4
.L_8242:
        /*0028*/ 	.byte	0x04, 0x17
        /*002a*/ 	.short	(.L_8244 - .L_8243)
.L_8243:
        /*002c*/ 	.word	0x00000000
        /*0030*/ 	.short	0x0000
        /*0032*/ 	.short	0x0000
        /*0034*/ 	.byte	0x00, 0xf0, 0x11, 0x00


	//----- nvinfo : EIATTR_SPARSE_MMA_MASK
	.align		4
.L_8244:
        /*0038*/ 	.byte	0x03, 0x50
        /*003a*/ 	.short	0x0000


	//----- nvinfo : EIATTR_MAXREG_COUNT
	.align		4
        /*003c*/ 	.byte	0x03, 0x1b
        /*003e*/ 	.short	0x00ff


	//----- nvinfo : EIATTR_MERCURY_ISA_VERSION
	.align		4
        /*0040*/ 	.byte	0x03, 0x5f
        /*0042*/ 	.short	0x0101


	//----- nvinfo : EIATTR_EXIT_INSTR_OFFSETS
	.align		4
        /*0044*/ 	.byte	0x04, 0x1c
        /*0046*/ 	.short	(.L_8246 - .L_8245)


	//   ....[0]....
.L_8245:
        /*0048*/ 	.word	0x000003d0


	//   ....[1]....
        /*004c*/ 	.word	0x00000cc0


	//   ....[2]....
        /*0050*/ 	.word	0x00000d40


	//----- nvinfo : EIATTR_MAX_THREADS
	.align		4
.L_8246:
        /*0054*/ 	.byte	0x04, 0x05
        /*0056*/ 	.short	(.L_8248 - .L_8247)
.L_8247:
        /*0058*/ 	.word	0x00000080
        /*005c*/ 	.word	0x00000001
        /*0060*/ 	.word	0x00000001


	//----- nvinfo : EIATTR_CRS_STACK_SIZE
	.align		4
.L_8248:
        /*0064*/ 	.byte	0x04, 0x1e
        /*0066*/ 	.short	(.L_8250 - .L_8249)
.L_8249:
        /*0068*/ 	.word	0x00000000


	//----- nvinfo : EIATTR_CBANK_PARAM_SIZE
	.align		4
.L_8250:
        /*006c*/ 	.byte	0x03, 0x19
        /*006e*/ 	.short	0x0018


	//----- nvinfo : EIATTR_PARAM_CBANK
	.align		4
        /*0070*/ 	.byte	0x04, 0x0a
        /*0072*/ 	.short	(.L_8252 - .L_8251)
	.align		4
.L_8251:
        /*0074*/ 	.word	index@(.nv.constant0._ZN2at6native29vectorized_elementwise_kernelILi8ENS0_13AUnaryFunctorIhhbZZZNS0_22logical_or_kernel_cudaERNS_14TensorIteratorEENKUlvE0_clEvENKUlvE_clEvEUlhhE_EESt5arrayIPcLm2EEEEviT0_T1_)
        /*0078*/ 	.short	0x0210
        /*007a*/ 	.short	0x0018


	//----- nvinfo : EIATTR_SW_WAR
	.align		4
.L_8252:
        /*007c*/ 	.byte	0x04, 0x36
        /*007e*/ 	.short	(.L_8254 - .L_8253)
.L_8253:
        /*0080*/ 	.word	0x00000008
.L_8254:


//--------------------- .nv.info._ZN2at6native18elementwise_kernelILi128ELi4EZNS0_15gpu_kernel_implINS0_13BinaryFunctorIhhbZZZNS0_22logical_or_kernel_cudaERNS_14TensorIteratorEENKUlvE0_clEvENKUlvE_clEvEUlhhE_EEEEvRNS_18TensorIteratorBaseERKT_EUliE_EEviT1_ --------------------------
	.section	.nv.info._ZN2at6native18elementwise_kernelILi128ELi4EZNS0_15gpu_kernel_implINS0_13BinaryFunctorIhhbZZZNS0_22logical_or_kernel_cudaERNS_14TensorIteratorEENKUlvE0_clEvENKUlvE_clEvEUlhhE_EEEEvRNS_18TensorIteratorBaseERKT_EUliE_EEviT1_,"",@"SHT_CUDA_INFO"
	.sectionflags	@""
	.align	4


	//----- nvinfo : EIATTR_CUDA_API_VERSION
	.align		4
        /*0000*/ 	.byte	0x04, 0x37
        /*0002*/ 	.short	(.L_8256 - .L_8255)
.L_8255:
        /*0004*/ 	.word	0x00000082


	//----- nvinfo : EIATTR_KPARAM_INFO
	.align		4
.L_8256:
        /*0008*/ 	.byte	0x04, 0x17
        /*000a*/ 	.short	(.L_8258 - .L_8257)
.L_8257:
        /*000c*/ 	.word	0x00000000
        /*0010*/ 	.short	0x0001
        /*0012*/ 	.short	0x0008
        /*0014*/ 	.byte	0x00, 0xf0, 0x21, 0x0a


	//----- nvinfo : EIATTR_KPARAM_INFO
	.align		4
.L_8258:
        /*0018*/ 	.byte	0x04, 0x17
        /*001a*/ 	.short	(.L_8260 - .L_8259)
.L_8259:
        /*001c*/ 	.word	0x00000000
        /*0020*/ 	.short	0x0000
        /*0022*/ 	.short	0x0000
        /*0024*/ 	.byte	0x00, 0xf0, 0x11, 0x00


	//----- nvinfo : EIATTR_SPARSE_MMA_MASK
	.align		4
.L_8260:
        /*0028*/ 	.byte	0x03, 0x50
        /*002a*/ 	.short	0x0000


	//----- nvinfo : EIATTR_MAXREG_COUNT
	.align		4
        /*002c*/ 	.byte	0x03, 0x1b
        /*002e*/ 	.short	0x0080


	//----- nvinfo : EIATTR_EXTERNS
	.align		4
        /*0030*/ 	.byte	0x04, 0x0f
        /*0032*/ 	.short	(.L_8262 - .L_8261)


	//   ....[0]....
	.align		4
.L_8261:
        /*0034*/ 	.word	index@(__assertfail)


	//----- nvinfo : EIATTR_MERCURY_ISA_VERSION
	.align		4
.L_8262:
        /*0038*/ 	.byte	0x03, 0x5f
        /*003a*/ 	.short	0x0101


	//----- nvinfo : EIATTR_SYSCALL_OFFSETS
	.align		4
        /*003c*/ 	.byte	0x04, 0x46
        /*003e*/ 	.short	(.L_8264 - .L_8263)


	//   ....[0]....
.L_8263:
        /*0040*/ 	.word	0x00002560


	//   ....[1]....
        /*0044*/ 	.word	0x00003420


	//   ....[2]....
        /*0048*/ 	.word	0x00004190


	//   ....[3]....
        /*004c*/ 	.word	0x00006730


	//   ....[4]....
        /*0050*/ 	.word	0x000075f0


	//   ....[5]....
        /*0054*/ 	.word	0x00008350


	//   ....[6]....
        /*0058*/ 	.word	0x0000a8d0


	//   ....[7]....
        /*005c*/ 	.word	0x0000b790


	//   ....[8]....
        /*0060*/ 	.word	0x0000c4f0


	//   ....[9]....
        /*0064*/ 	.word	0x0000ea60


	//   ....[10]....
        /*0068*/ 	.word	0x0000f920


	//   ....[11]....
        /*006c*/ 	.word	0x00010680


	//----- nvinfo : EIATTR_EXIT_INSTR_OFFSETS
	.align		4
.L_8264:
        /*0070*/ 	.byte	0x04, 0x1c
        /*0072*/ 	.short	(.L_8266 - .L_8265)


	//   ....[0]....
.L_8265:
        /*0074*/ 	.word	0x0000c5a0


	//   ....[1]....
        /*0078*/ 	.word	0x0000fa70


	//   ....[2]....
        /*007c*/ 	.word	0x0000fa90


	//   ....[3]....
        /*0080*/ 	.word	0x0000fb20


	//   ....[4]....
        /*0084*/ 	.word	0x0000fb40


	//   ....[5]....
        /*0088*/ 	.word	0x0000fb60


	//   ....[6]....
        /*008c*/ 	.word	0x0000fbf0


	//   ....[7]....
        /*0090*/ 	.word	0x0000fc30


	//   ....[8]....
        /*0094*/ 	.word	0x0000fcd0


	//   ....[9]....
        /*0098*/ 	.word	0x0000fd20


	//   ....[10]....
        /*009c*/ 	.word	0x0000fd60


	//   ....[11]....
        /*00a0*/ 	.word	0x0000fe00


	//   ....[12]....
        /*00a4*/ 	.word	0x0000fe50


	//   ....[13]....
        /*00a8*/ 	.word	0x0000ffa0


	//   ....[14]....
        /*00ac*/ 	.word	0x00010040


	//   ....[15]....
        /*00b0*/ 	.word	0x00010080


	//   ....[16]....
        /*00b4*/ 	.word	0x000100d0


	//   ....[17]....
        /*00b8*/ 	.word	0x00010110


	//   ....[18]....
        /*00bc*/ 	.word	0x000101b0


	//   ....[19]....
        /*00c0*/ 	.word	0x000102f0


	//   ....[20]....
        /*00c4*/ 	.word	0x00010430


	//   ....[21]....
        /*00c8*/ 	.word	0x00010580


	//   ....[22]....
        /*00cc*/ 	.word	0x00010690


	//   ....[23]....
        /*00d0*/ 	.word	0x000106c0


	//   ....[24]....
        /*00d4*/ 	.word	0x000106e0


	//----- nvinfo : EIATTR_MAX_THREADS
	.align		4
.L_8266:
        /*00d8*/ 	.byte	0x04, 0x05
        /*00da*/ 	.short	(.L_8268 - .L_8267)
.L_8267:
        /*00dc*/ 	.word	0x00000080
        /*00e0*/ 	.word	0x00000001
        /*00e4*/ 	.word	0x00000001


	//----- nvinfo : EIATTR_CRS_STACK_SIZE
	.align		4
.L_8268:
        /*00e8*/ 	.byte	0x04, 0x1e
        /*00ea*/ 	.short	(.L_8270 - .L_8269)
.L_8269:
        /*00ec*/ 	.word	0x00000000


	//----- nvinfo : EIATTR_CBANK_PARAM_SIZE
	.align		4
.L_8270:
        /*00f0*/ 	.byte	0x03, 0x19
        /*00f2*/ 	.short	0x0290


	//----- nvinfo : EIATTR_PARAM_CBANK
	.align		4
        /*00f4*/ 	.byte	0x04, 0x0a
        /*00f6*/ 	.short	(.L_8272 - .L_8271)
	.align		4
.L_8271:
        /*00f8*/ 	.word	index@(.nv.constant0._ZN2at6native18elementwise_kernelILi128ELi4EZNS0_15gpu_kernel_implINS0_13BinaryFunctorIhhbZZZNS0_22logical_or_kernel_cudaERNS_14TensorIteratorEENKUlvE0_clEvENKUlvE_clEvEUlhhE_EEEEvRNS_18TensorIteratorBaseERKT_EUliE_EEviT1_)
        /*00fc*/ 	.short	0x0210
        /*00fe*/ 	.short	0x0290


	//----- nvinfo : EIATTR_SW_WAR
	.align		4
.L_8272:
        /*0100*/ 	.byte	0x04, 0x36
        /*0102*/ 	.short	(.L_8274 - .L_8273)
.L_8273:
        /*0104*/ 	.word	0x00000008
.L_8274:


//--------------------- .nv.info._ZN2at6native27unrolled_elementwise_kernelINS0_13BinaryFunctorIhhbZZZNS0_22logical_or_kernel_cudaERNS_14TensorIteratorEENKUlvE0_clEvENKUlvE_clEvEUlhhE_EESt5arrayIPcLm3EELi4E23TrivialOffsetCalculatorILi2EjESC_ILi1EjENS0_6memory12LoadWithCastILi2EEENSF_13StoreWithCastILi1EEEEEviT_T0_T2_T3_T4_T5_ --------------------------
	.section	.nv.info._ZN2at6native27unrolled_elementwise_kernelINS0_13BinaryFunctorIhhbZZZNS0_22logical_or_kernel_cudaERNS_14TensorIteratorEENKUlvE0_clEvENKUlvE_clEvEUlhhE_EESt5arrayIPcLm3EELi4E23TrivialOffsetCalculatorILi2EjESC_ILi1EjENS0_6memory12LoadWithCastILi2EEENSF_13StoreWithCastILi1EEEEEviT_T0_T2_T3_T4_T5_,"",@"SHT_CUDA_INFO"
	.sectionflags	@""
	.align	4


	//----- nvinfo : EIATTR_CUDA_API_VERSION
	.align		4
        /*0000*/ 	.byte	0x04, 0x37
        /*0002*/ 	.short	(.L_8276 - .L_8275)
.L_8275:
        /*0004*/ 	.word	0x00000082


	//----- nvinfo : EIATTR_KPARAM_INFO
	.align		4
.L_8276:
        /*0008*/ 	.byte	0x04, 0x17
        /*000a*/ 	.short	(.L_8278 - .L_8277)
.L_8277:
        /*000c*/ 	.word	0x00000000
        /*0010*/ 	.short	0x0006
        /*0012*/ 	.short	0x0030
        /*0014*/ 	.byte	0x00, 0xf0, 0x21, 0x00


	//----- nvinfo : EIATTR_KPARAM_INFO
	.align		4
.L_8278:
        /*0018*/ 	.byte	0x04, 0x17
        /*001a*/ 	.short	(.L_8280 - .L_8279)
.L_8279:
        /*001c*/ 	.word	0x00000000
        /*0020*/ 	.short	0x0005
        /*0022*/ 	.short	0x0024
        /*0024*/ 	.byte	0x00, 0xf0, 0x31, 0x00


	//----- nvinfo : EIATTR_KPARAM_INFO
	.align		4
.L_8280:
        /*0028*/ 	.byte	0x04, 0x17
        /*002a*/ 	.short	(.L_8282 - .L_8281)
.L_8281:
        /*002c*/ 	.word	0x00000000
        /*0030*/ 	.short	0x0004
        /*0032*/ 	.short	0x0021
        /*0034*/ 	.byte	0x00, 0xf0, 0x05, 0x00


	//----- nvinfo : EIATTR_KPARAM_INFO
	.align		4
.L_8282:
        /*0038*/ 	.byte	0x04, 0x17
        /*003a*/ 	.short	(.L_8284 - .L_8283)
.L_8283:
        /*003c*/ 	.word	0x00000000
        /*0040*/ 	.short	0x0003
        /*0042*/ 	.short	0x0020
        /*0044*/ 	.byte	0x00, 0xf0, 0x05, 0x00


	//----- nvinfo : EIATTR_KPARAM_INFO
	.align		4
.L_8284:
        /*0048*/ 	.byte	0x04, 0x17
        /*004a*/ 	.short	(.L_8286 - .L_8285)
.L_8285:
        /*004c*/ 	.word	0x00000000
        /*0050*/ 	.short	0x0002
        /*0052*/ 	.short	0x0008
        /*0054*/ 	.byte	0x00, 0xf0, 0x61, 0x00


	//----- nvinfo : EIATTR_KPARAM_INFO
	.align		4
.L_8286:
        /*0058*/ 	.byte	0x04, 0x17
        /*005a*/ 	.short	(.L_8288 - .L_8287)
.L_8287:
        /*005c*/ 	.word	0x00000000
        /*0060*/ 	.short	0x0001
        /*0062*/ 	.short	0x0004
        /*0064*/ 	.byte	0x00, 0xf0, 0x05, 0x00


	//----- nvinfo : EIATTR_KPARAM_INFO
	.align		4
.L_8288:
        /*0068*/ 	.byte	0x04, 0x17
        /*006a*/ 	.short	(.L_8290 - .L_8289)
.L_8289:
        /*006c*/ 	.word	0x00000000
        /*0070*/ 	.short	0x0000
        /*0072*/ 	.short	0x0000
        /*0074*/ 	.byte	0x00, 0xf0, 0x11, 0x00


	//----- nvinfo : EIATTR_SPARSE_MMA_MASK
	.align		4
.L_8290:
        /*0078*/ 	.byte	0x03, 0x50
        /*007a*/ 	.short	0x0000


	//----- nvinfo : EIATTR_MAXREG_COUNT
	.align		4
        /*007c*/ 	.byte	0x03, 0x1b
        /*007e*/ 	.short	0x00ff


	//----- nvinfo : EIATTR_EXTERNS
	.align		4
        /*0080*/ 	.byte	0x04, 0x0f
        /*0082*/ 	.short	(.L_8292 - .L_8291)


	//   ....[0]....
	.align		4
.L_8291:
        /*0084*/ 	.word	index@(__assertfail)


	//----- nvinfo : EIATTR_MERCURY_ISA_VERSION
	.align		4
.L_8292:
        /*0088*/ 	.byte	0x03, 0x5f
        /*008a*/ 	.short	0x0101


	//----- nvinfo : EIATTR_SYSCALL_OFFSETS
	.align		4
        /*008c*/ 	.byte	0x04, 0x46
        /*008e*/ 	.short	(.L_8294 - .L_8293)


	//   ....[0]....
.L_8293:
        /*0090*/ 	.word	0x00000f70


	//   ....[1]....
        /*0094*/ 	.word	0x00001e40


	//   ....[2]....
        /*0098*/ 	.word	0x00002d90


	//   ....[3]....
        /*009c*/ 	.word	0x00003c60


	//   ....[4]....
        /*00a0*/ 	.word	0x00004bc0


	//   ....[5]....
        /*00a4*/ 	.word	0x00005aa0


	//   ....[6]....
        /*00a8*/ 	.word	0x000069e0


	//   ....[7]....
        /*00ac*/ 	.word	0x000078c0


	//   ....[8]....
        /*00b0*/ 	.word	0x00008840


	//   ....[9]....
        /*00b4*/ 	.word	0x00009710


	//   ....[10]....
        /*00b8*/ 	.word	0x0000a5c0


	//   ....[11]....
        /*00bc*/ 	.word	0x0000b470


	//----- nvinfo : EIATTR_EXIT_INSTR_OFFSETS
	.align		4
.L_8294:
        /*00c0*/ 	.byte	0x04, 0x1c
        /*00c2*/ 	.short	(.L_8296 - .L_8295)


	//   ....[0]....
.L_8295:
        /*00c4*/ 	.word	0x0000a650


	//   ....[1]....
        /*00c8*/ 	.word	0x0000a780


	//   ....[2]....
        /*00cc*/ 	.word	0x0000a7a0


	//   ....[3]....
        /*00d0*/ 	.word	0x0000a830


	//   ....[4]....
        /*00d4*/ 	.word	0x0000a850


	//   ....[5]....
        /*00d8*/ 	.word	0x0000a870


	//   ....[6]....
        /*00dc*/ 	.word	0x0000a900


	//   ....[7]....
        /*00e0*/ 	.word	0x0000a940


	//   ....[8]....
        /*00e4*/ 	.word	0x0000a9e0


	//   ....[9]....
        /*00e8*/ 	.word	0x0000aa30


	//   ....[10]....
        /*00ec*/ 	.word	0x0000aa60


	//   ....[11]....
        /*00f0*/ 	.word	0x0000ab00


	//   ....[12]....
        /*00f4*/ 	.word	0x0000ab40


	//   ....[13]....
        /*00f8*/ 	.word	0x0000acd0


	//   ....[14]....
        /*00fc*/ 	.word	0x0000ae30


	//   ....[15]....
        /*0100*/ 	.word	0x0000ae70


	//   ....[16]....
        /*0104*/ 	.word	0x0000af10


	//   ....[17]....
        /*0108*/ 	.word	0x0000b090


	//   ....[18]....
        /*010c*/ 	.word	0x0000b210


	//   ....[19]....
        /*0110*/ 	.word	0x0000b370


	//   ....[20]....
        /*0114*/ 	.word	0x0000b480


	//   ....[21]....
        /*0118*/ 	.word	0x0000b4b0


	//   ....[22]....
        /*011c*/ 	.word	0x0000b4d0


	//----- nvinfo : EIATTR_MAX_THREADS
	.align		4
.L_8296:
        /*0120*/ 	.byte	0x04, 0x05
        /*0122*/ 	.short	(.L_8298 - .L_8297)
.L_8297:
        /*0124*/ 	.word	0x00000080
        /*0128*/ 	.word	0x00000001
        /*012c*/ 	.word	0x00000001


	//----- nvinfo : EIATTR_CRS_STACK_SIZE
	.align		4
.L_8298:
        /*0130*/ 	.byte	0x04, 0x1e
        /*0132*/ 	.short	(.L_8300 - .L_8299)
.L_8299:
        /*0134*/ 	.word	0x00000000


	//----- nvinfo : EIATTR_CBANK_PARAM_SIZE
	.align		4
.L_8300:
        /*0138*/ 	.byte	0x03, 0x19
        /*013a*/ 	.short	0x0038


	//----- nvinfo : EIATTR_PARAM_CBANK
	.align		4
        /*013c*/ 	.byte	0x04, 0x0a
        /*013e*/ 	.short	(.L_8302 - .L_8301)
	.align		4
.L_8301:
        /*0140*/ 	.word	index@(.nv.constant0._ZN2at6native27unrolled_elementwise_kernelINS0_13BinaryFunctorIhhbZZZNS0_22logical_or_kernel_cudaERNS_14TensorIteratorEENKUlvE0_clEvENKUlvE_clEvEUlhhE_EESt5arrayIPcLm3EELi4E23TrivialOffsetCalculatorILi2EjESC_ILi1EjENS0_6memory12LoadWithCastILi2EEENSF_13StoreWithCastILi1EEEEEviT_T0_T2_T3_T4_T5_)
        /*0144*/ 	.short	0x0210
        /*0146*/ 	.short	0x0038


	//----- nvinfo : EIATTR_SW_WAR
	.align		4
.L_8302:
        /*0148*/ 	.byte	0x04, 0x36
        /*014a*/ 	.short	(.L_8304 - .L_8303)
.L_8303:
        /*014c*/ 	.word	0x00000008
.L_8304:


//--------------------- .nv.info._ZN2at6native18elementwise_kernelILi128ELi4EZNS0_22gpu_kernel_impl_nocastINS0_13BinaryFunctorIhhbZZZNS0_22logical_or_kernel_cudaERNS_14TensorIteratorEENKUlvE0_clEvENKUlvE_clEvEUlhhE_EEEEvRNS_18TensorIteratorBaseERKT_EUliE_EEviT1_ --------------------------
	.section	.nv.info._ZN2at6native18elementwise_kernelILi128ELi4EZNS0_22gpu_kernel_impl_nocastINS0_13BinaryFunctorIhhbZZZNS0_22logical_or_kernel_cudaERNS_14TensorIteratorEENKUlvE0_clEvENKUlvE_clEvEUlhhE_EEEEvRNS_18TensorIteratorBaseERKT_EUliE_EEviT1_,"",@"SHT_CUDA_INFO"
	.sectionflags	@""
	.align	4


	//----- nvinfo : EIATTR_CUDA_API_VERSION
	.align		4
        /*0000*/ 	.byte	0x04, 0x37
        /*0002*/ 	.short	(.L_8306 - .L_8305)
.L_8305:
        /*0004*/ 	.word	0x00000082


	//----- nvinfo : EIATTR_KPARAM_INFO
	.align		4
.L_8306:
        /*0008*/ 	.byte	0x04, 0x17
        /*000a*/ 	.short	(.L_8308 - .L_8307)
.L_8307:
        /*000c*/ 	.word	0x00000000
        /*0010*/ 	.short	0x0001
        /*0012*/ 	.short	0x0008
        /*0014*/ 	.byte	0x00, 0xf0, 0x21, 0x0a


	//----- nvinfo : EIATTR_KPARAM_INFO
	.align		4
.L_8308:
        /*0018*/ 	.byte	0x04, 0x17
        /*001a*/ 	.short	(.L_8310 - .L_8309)
.L_8309:
        /*001c*/ 	.word	0x00000000
        /*0020*/ 	.short	0x0000
        /*0022*/ 	.short	0x0000
        /*0024*/ 	.byte	0x00, 0xf0, 0x11, 0x00


	//----- nvinfo : EIATTR_SPARSE_MMA_MASK
	.align		4
.L_8310:
        /*0028*/ 	.byte	0x03, 0x50
        /*002a*/ 	.short	0x0000


	//----- nvinfo : EIATTR_MAXREG_COUNT
	.align		4
        /*002c*/ 	.byte	0x03, 0x1b
        /*002e*/ 	.short	0x0080


	//----- nvinfo : EIATTR_MERCURY_ISA_VERSION
	.align		4
        /*0030*/ 	.byte	0x03, 0x5f
        /*0032*/ 	.short	0x0101


	//----- nvinfo : EIATTR_EXIT_INSTR_OFFSETS
	.align		4
        /*0034*/ 	.byte	0x04, 0x1c
        /*0036*/ 	.short	(.L_8312 - .L_8311)


	//   ....[0]....
.L_8311:
        /*0038*/ 	.word	0x00004620


	//   ....[1]....
        /*003c*/ 	.word	0x00005d20


	//----- nvinfo : EIATTR_MAX_THREADS
	.align		4
.L_8312:
        /*0040*/ 	.byte	0x04, 0x05
        /*0042*/ 	.short	(.L_8314 - .L_8313)
.L_8313:
        /*0044*/ 	.word	0x00000080
        /*0048*/ 	.word	0x00000001
        /*004c*/ 	.word	0x00000001


	//----- nvinfo : EIATTR_CRS_STACK_SIZE
	.align		4
.L_8314:
        /*0050*/ 	.byte	0x04, 0x1e
        /*0052*/ 	.short	(.L_8316 - .L_8315)
.L_8315:
        /*0054*/ 	.word	0x00000000


	//----- nvinfo : EIATTR_CBANK_PARAM_SIZE
	.align		4
.L_8316:
        /*0058*/ 	.byte	0x03, 0x19
        /*005a*/ 	.short	0x0290


	//----- nvinfo : EIATTR_PARAM_CBANK
	.align		4
        /*005c*/ 	.byte	0x04, 0x0a
        /*005e*/ 	.short	(.L_8318 - .L_8317)
	.align		4
.L_8317:
        /*0060*/ 	.word	index@(.nv.constant0._ZN2at6native18elementwise_kernelILi128ELi4EZNS0_22gpu_kernel_impl_nocastINS0_13BinaryFunctorIhhbZZZNS0_22logical_or_kernel_cudaERNS_14TensorIteratorEENKUlvE0_clEvENKUlvE_clEvEUlhhE_EEEEvRNS_18TensorIteratorBaseERKT_EUliE_EEviT1_)
        /*0064*/ 	.short	0x0210
        /*0066*/ 	.short	0x0290


	//----- nvinfo : EIATTR_SW_WAR
	.align		4
.L_8318:
        /*0068*/ 	.byte	0x04, 0x36
        /*006a*/ 	.short	(.L_8320 - .L_8319)
.L_8319:
        /*006c*/ 	.word	0x00000008
.L_8320:


//--------------------- .nv.info._ZN2at6native27unrolled_elementwise_kernelINS0_13BinaryFunctorIhhbZZZNS0_22logical_or_kernel_cudaERNS_14TensorIteratorEENKUlvE0_clEvENKUlvE_clEvEUlhhE_EESt5arrayIPcLm3EELi4E23TrivialOffsetCalculatorILi2EjESC_ILi1EjENS0_6memory15LoadWithoutCastENSF_16StoreWithoutCastEEEviT_T0_T2_T3_T4_T5_ --------------------------
	.section	.nv.info._ZN2at6native27unrolled_elementwise_kernelINS0_13BinaryFunctorIhhbZZZNS0_22logical_or_kernel_cudaERNS_14TensorIteratorEENKUlvE0_clEvENKUlvE_clEvEUlhhE_EESt5arrayIPcLm3EELi4E23TrivialOffsetCalculatorILi2EjESC_ILi1EjENS0_6memory15LoadWithoutCastENSF_16StoreWithoutCastEEEviT_T0_T2_T3_T4_T5_,"",@"SHT_CUDA_INFO"
	.sectionflags	@""
	.align	4


	//----- nvinfo : EIATTR_CUDA_API_VERSION
	.align		4
        /*0000*/ 	.byte	0x04, 0x37
        /*0002*/ 	.short	(.L_8322 - .L_8321)
.L_8321:
        /*0004*/ 	.word	0x00000082


	//----- nvinfo : EIATTR_KPARAM_INFO
	.align		4
.L_8322:
        /*0008*/ 	.byte	0x04, 0x17
        /*000a*/ 	.short	(.L_8324 - .L_8323)
.L_8323:
        /*000c*/ 	.word	0x00000000
        /*0010*/ 	.short	0x0006
        /*0012*/ 	.short	0x0023
        /*0014*/ 	.byte	0x00, 0xf0, 0x05, 0x00


	//----- nvinfo : EIATTR_KPARAM_INFO
	.align		4
.L_8324:
        /*0018*/ 	.byte	0x04, 0x17
        /*001a*/ 	.short	(.L_8326 - .L_8325)
.L_8325:
        /*001c*/ 	.word	0x00000000
        /*0020*/ 	.short	0x0005
        /*0022*/ 	.short	0x0022
        /*0024*/ 	.byte	0x00, 0xf0, 0x05, 0x00


	//----- nvinfo : EIATTR_KPARAM_INFO
	.align		4
.L_8326:
        /*0028*/ 	.byte	0x04, 0x17
        /*002a*/ 	.short	(.L_8328 - .L_8327)
.L_8327:
        /*002c*/ 	.word	0x00000000
        /*0030*/ 	.short	0x0004
        /*0032*/ 	.short	0x0021
        /*0034*/ 	.byte	0x00, 0xf0, 0x05, 0x00


	//----- nvinfo : EIATTR_KPARAM_INFO
	.align		4
.L_8328:
        /*0038*/ 	.byte	0x04, 0x17
        /*003a*/ 	.short	(.L_8330 - .L_8329)
.L_8329:
        /*003c*/ 	.word	0x00000000
        /*0040*/ 	.short	0x0003
        /*0042*/ 	.short	0x0020
        /*0044*/ 	.byte	0x00, 0xf0, 0x05, 0x00


	//----- nvinfo : EIATTR_KPARAM_INFO
	.align		4
.L_8330:
        /*0048*/ 	.byte	0x04, 0x17
        /*004a*/ 	.short	(.L_8332 - .L_8331)
.L_8331:
        /*004c*/ 	.word	0x00000000
        /*0050*/ 	.short	0x0002
        /*0052*/ 	.short	0x0008
        /*0054*/ 	.byte	0x00, 0xf0, 0x61, 0x00


	//----- nvinfo : EIATTR_KPARAM_INFO
	.align		4
.L_8332:
        /*0058*/ 	.byte	0x04, 0x17
        /*005a*/ 	.short	(.L_8334 - .L_8333)
.L_8333:
        /*005c*/ 	.word	0x00000000
        /*0060*/ 	.short	0x0001
        /*0062*/ 	.short	0x0004
        /*0064*/ 	.byte	0x00, 0xf0, 0x05, 0x00


	//----- nvinfo : EIATTR_KPARAM_INFO
	.align		4
.L_8334:
        /*0068*/ 	.byte	0x04, 0x17
        /*006a*/ 	.short	(.L_8336 - .L_8335)
.L_8335:
        /*006c*/ 	.word	0x00000000
        /*0070*/ 	.short	0x0000
        /*0072*/ 	.short	0x0000
        /*0074*/ 	.byte	0x00, 0xf0, 0x11, 0x00


	//----- nvinfo : EIATTR_SPARSE_MMA_MASK
	.align		4
.L_8336:
        /*0078*/ 	.byte	0x03, 0x50
        /*007a*/ 	.short	0x0000


	//----- nvinfo : EIATTR_MAXREG_COUNT
	.align		4
        /*007c*/ 	.byte	0x03, 0x1b
        /*007e*/ 	.short	0x00ff


	//----- nvinfo : EIATTR_MERCURY_ISA_VERSION
	.align		4
        /*0080*/ 	.byte	0x03, 0x5f
        /*0082*/ 	.short	0x0101


	//----- nvinfo : EIATTR_EXIT_INSTR_OFFSETS
	.align		4
        /*0084*/ 	.byte	0x04, 0x1c
        /*0086*/ 	.short	(.L_8338 - .L_8337)


	//   ....[0]....
.L_8337:
        /*0088*/ 	.word	0x00000590


	//   ....[1]....
        /*008c*/ 	.word	0x00000620


	//----- nvinfo : EIATTR_MAX_THREADS
	.align		4
.L_8338:
        /*0090*/ 	.byte	0x04, 0x05
        /*0092*/ 	.short	(.L_8340 - .L_8339)
.L_8339:
        /*0094*/ 	.word	0x00000080
        /*0098*/ 	.word	0x00000001
        /*009c*/ 	.word	0x00000001


	//----- nvinfo : EIATTR_CRS_STACK_SIZE
	.align		4
.L_8340:
        /*00a0*/ 	.byte	0x04, 0x1e
        /*00a2*/ 	.short	(.L_8342 - .L_8341)
.L_8341:
        /*00a4*/ 	.word	0x00000000


	//----- nvinfo : EIATTR_CBANK_PARAM_SIZE
	.align		4
.L_8342:
        /*00a8*/ 	.byte	0x03, 0x19
        /*00aa*/ 	.short	0x0024


	//----- nvinfo : EIATTR_PARAM_CBANK
	.align		4
        /*00ac*/ 	.byte	0x04, 0x0a
        /*00ae*/ 	.short	(.L_8344 - .L_8343)
	.align		4
.L_8343:
        /*00b0*/ 	.word	index@(.nv.constant0._ZN2at6native27unrolled_elementwise_kernelINS0_13BinaryFunctorIhhbZZZNS0_22logical_or_kernel_cudaERNS_14TensorIteratorEENKUlvE0_clEvENKUlvE_clEvEUlhhE_EESt5arrayIPcLm3EELi4E23TrivialOffsetCalculatorILi2EjESC_ILi1EjENS0_6memory15LoadWithoutCastENSF_16StoreWithoutCastEEEviT_T0_T2_T3_T4_T5_)
        /*00b4*/ 	.short	0x0210
        /*00b6*/ 	.short	0x0024


	//----- nvinfo : EIATTR_SW_WAR
	.align		4
.L_8344:
        /*00b8*/ 	.byte	0x04, 0x36
        /*00ba*/ 	.short	(.L_8346 - .L_8345)
.L_8345:
        /*00bc*/ 	.word	0x00000008
.L_8346:


//--------------------- .nv.info._ZN2at6native29vectorized_elementwise_kernelILi2ENS0_13BinaryFunctorIhhbZZZNS0_22logical_or_kernel_cudaERNS_14TensorIteratorEENKUlvE0_clEvENKUlvE_clEvEUlhhE_EESt5arrayIPcLm3EEEEviT0_T1_ --------------------------
	.section	.nv.info._ZN2at6native29vectorized_elementwise_kernelILi2ENS0_13BinaryFunctorIhhbZZZNS0_22logical_or_kernel_cudaERNS_14TensorIteratorEENKUlvE0_clEvENKUlvE_clEvEUlhhE_EESt5arrayIPcLm3EEEEviT0_T1_,"",@"SHT_CUDA_INFO"
	.sectionflags	@""
	.align	4


	//----- nvinfo : EIATTR_CUDA_API_VERSION
	.align		4
        /*0000*/ 	.byte	0x04, 0x37
        /*0002*/ 	.short	(.L_8348 - .L_8347)
.L_8347:
        /*0004*/ 	.word	0x00000082


	//----- nvinfo : EIATTR_KPARAM_INFO
	.align		4
.L_8348:
        /*0008*/ 	.byte	0x04, 0x17
        /*000a*/ 	.short	(.L_8350 - .L_8349)
.L_8349:
        /*000c*/ 	.word	0x00000000
        /*0010*/ 	.short	0x0002
        /*0012*/ 	.short	0x0008
        /*0014*/ 	.byte	0x00, 0xf0, 0x61, 0x00


	//----- nvinfo : EIATTR_KPARAM_INFO
	.align		4
.L_8350:
        /*0018*/ 	.byte	0x04, 0x17
        /*001a*/ 	.short	(.L_8352 - .L_8351)
.L_8351:
        /*001c*/ 	.word	0x00000000
        /*0020*/ 	.short	0x0001
        /*0022*/ 	.short	0x0004
        /*0024*/ 	.byte	0x00, 0xf0, 0x05, 0x00


	//----- nvinfo : EIATTR_KPARAM_INFO
	.align		4
.L_8352:
        /*0028*/ 	.byte	0x04, 0x17
        /*002a*/ 	.short	(.L_8354 - .L_8353)
.L_8353:
        /*002c*/ 	.word	0x00000000
        /*0030*/ 	.short	0x0000
        /*0032*/ 	.short	0x0000
        /*0034*/ 	.byte	0x00, 0xf0, 0x11, 0x00


	//----- nvinfo : EIATTR_SPARSE_MMA_MASK
	.align		4
.L_8354:
        /*0038*/ 	.byte	0x03, 0x50
        /*003a*/ 	.short	0x0000


	//----- nvinfo : EIATTR_MAXREG_COUNT
	.align		4
        /*003c*/ 	.byte	0x03, 0x1b
        /*003e*/ 	.short	0x00ff


	//----- nvinfo : EIATTR_MERCURY_ISA_VERSION
	.align		4
        /*0040*/ 	.byte	0x03, 0x5f
        /*0042*/ 	.short	0x0101


	//----- nvinfo : EIATTR_EXIT_INSTR_OFFSETS
	.align		4
        /*0044*/ 	.byte	0x04, 0x1c
        /*0046*/ 	.short	(.L_8356 - .L_8355)


	//   ....[0]....
.L_8355:
        /*0048*/ 	.word	0x000004c0


	//   ....[1]....
        /*004c*/ 	.word	0x00001030


	//   ....[2]....
        /*0050*/ 	.word	0x000010b0


	//----- nvinfo : EIATTR_MAX_THREADS
	.align		4
.L_8356:
        /*0054*/ 	.byte	0x04, 0x05
        /*0056*/ 	.short	(.L_8358 - .L_8357)
.L_8357:
        /*0058*/ 	.word	0x00000080
        /*005c*/ 	.word	0x00000001
        /*0060*/ 	.word	0x00000001


	//----- nvinfo : EIATTR_CRS_STACK_SIZE
	.align		4
.L_8358:
        /*0064*/ 	.byte	0x04, 0x1e
        /*0066*/ 	.short	(.L_8360 - .L_8359)
.L_8359:
        /*0068*/ 	.word	0x00000000


	//----- nvinfo : EIATTR_CBANK_PARAM_SIZE
	.align		4
.L_8360:
        /*006c*/ 	.byte	0x03, 0x19
        /*006e*/ 	.short	0x0020


	//----- nvinfo : EIATTR_PARAM_CBANK
	.align		4
        /*0070*/ 	.byte	0x04, 0x0a
        /*0072*/ 	.short	(.L_8362 - .L_8361)
	.align		4
.L_8361:
        /*0074*/ 	.word	index@(.nv.constant0._ZN2at6native29vectorized_elementwise_kernelILi2ENS0_13BinaryFunctorIhhbZZZNS0_22logical_or_kernel_cudaERNS_14TensorIteratorEENKUlvE0_clEvENKUlvE_clEvEUlhhE_EESt5arrayIPcLm3EEEEviT0_T1_)
        /*0078*/ 	.short	0x0210
        /*007a*/ 	.short	0x0020


	//----- nvinfo : EIATTR_SW_WAR
	.align		4
.L_8362:
        /*007c*/ 	.byte	0x04, 0x36
        /*007e*/ 	.short	(.L_8364 - .L_8363)
.L_8363:
        /*0080*/ 	.word	0x00000008
.L_8364:


//--------------------- .nv.info._ZN2at6native29vectorized_elementwise_kernelILi4ENS0_13BinaryFunctorIhhbZZZNS0_22logical_or_kernel_cudaERNS_14TensorIteratorEENKUlvE0_clEvENKUlvE_clEvEUlhhE_EESt5arrayIPcLm3EEEEviT0_T1_ --------------------------
	.section	.nv.info._ZN2at6native29vectorized_elementwise_kernelILi4ENS0_13BinaryFunctorIhhbZZZNS0_22logical_or_kernel_cudaERNS_14TensorIteratorEENKUlvE0_clEvENKUlvE_clEvEUlhhE_EESt5arrayIPcLm3EEEEviT0_T1_,"",@"SHT_CUDA_INFO"
	.sectionflags	@""
	.align	4


	//----- nvinfo : EIATTR_CUDA_API_VERSION
	.align		4
        /*0000*/ 	.byte	0x04, 0x37
        /*0002*/ 	.short	(.L_8366 - .L_8365)
.L_8365:
        /*0004*/ 	.word	0x00000082


	//----- nvinfo : EIATTR_KPARAM_INFO
	.align		4
.L_8366:
        /*0008*/ 	.byte	0x04, 0x17
        /*000a*/ 	.short	(.L_8368 - .L_8367)
.L_8367:
        /*000c*/ 	.word	0x00000000
        /*0010*/ 	.short	0x0002
        /*0012*/ 	.short	0x0008
        /*0014*/ 	.byte	0x00, 0xf0, 0x61, 0x00


	//----- nvinfo : EIATTR_KPARAM_INFO
	.align		4
.L_8368:
        /*0018*/ 	.byte	0x04, 0x17
        /*001a*/ 	.short	(.L_8370 - .L_8369)
.L_8369:
        /*001c*/ 	.word	0x00000000
        /*0020*/ 	.short	0x0001
        /*0022*/ 	.short	0x0004
        /*0024*/ 	.byte	0x00, 0xf0, 0x05, 0x00


	//----- nvinfo : EIATTR_KPARAM_INFO
	.align		4
.L_8370:
        /*0028*/ 	.byte	0x04, 0x17
        /*002a*/ 	.short	(.L_8372 - .L_8371)
.L_8371:
        /*002c*/ 	.word	0x00000000
        /*0030*/ 	.short	0x0000
        /*0032*/ 	.short	0x0000
        /*0034*/ 	.byte	0x00, 0xf0, 0x11, 0x00


	//----- nvinfo : EIATTR_SPARSE_MMA_MASK
	.align		4
.L_8372:
        /*0038*/ 	.byte	0x03, 0x50
        /*003a*/ 	.short	0x0000


	//----- nvinfo : EIATTR_MAXREG_COUNT
	.align		4
        /*003c*/ 	.byte	0x03, 0x1b
        /*003e*/ 	.short	0x00ff


	//----- nvinfo : EIATTR_MERCURY_ISA_VERSION
	.align		4
        /*0040*/ 	.byte	0x03, 0x5f
        /*0042*/ 	.short	0x0101


	//----- nvinfo : EIATTR_EXIT_INSTR_OFFSETS
	.align		4
        /*0044*/ 	.byte	0x04, 0x1c
        /*0046*/ 	.short	(.L_8374 - .L_8373)


	//   ....[0]....
.L_8373:
        /*0048*/ 	.word	0x00000480


	//   ....[1]....
        /*004c*/ 	.word	0x00000ff0


	//   ....[2]....
        /*0050*/ 	.word	0x00001070


	//----- nvinfo : EIATTR_MAX_THREADS
	.align		4
.L_8374:
        /*0054*/ 	.byte	0x04, 0x05
        /*0056*/ 	.short	(.L_8376 - .L_8375)
.L_8375:
        /*0058*/ 	.word	0x00000080
        /*005c*/ 	.word	0x00000001
        /*0060*/ 	.word	0x00000001


	//----- nvinfo : EIATTR_CRS_STACK_SIZE
	.align		4
.L_8376:
        /*0064*/ 	.byte	0x04, 0x1e
        /*0066*/ 	.short	(.L_8378 - .L_8377)
.L_8377:
        /*0068*/ 	.word	0x00000000


	//----- nvinfo : EIATTR_CBANK_PARAM_SIZE
	.align		4
.L_8378:
        /*006c*/ 	.byte	0x03, 0x19
        /*006e*/ 	.short	0x0020


	//----- nvinfo : EIATTR_PARAM_CBANK
	.align		4
        /*0070*/ 	.byte	0x04, 0x0a
        /*0072*/ 	.short	(.L_8380 - .L_8379)
	.align		4
.L_8379:
        /*0074*/ 	.word	index@(.nv.constant0._ZN2at6native29vectorized_elementwise_kernelILi4ENS0_13BinaryFunctorIhhbZZZNS0_22logical_or_kernel_cudaERNS_14TensorIteratorEENKUlvE0_clEvENKUlvE_clEvEUlhhE_EESt5arrayIPcLm3EEEEviT0_T1_)
        /*0078*/ 	.short	0x0210
        /*007a*/ 	.short	0x0020


	//----- nvinfo : EIATTR_SW_WAR
	.align		4
.L_8380:
        /*007c*/ 	.byte	0x04, 0x36
        /*007e*/ 	.short	(.L_8382 - .L_8381)
.L_8381:
        /*0080*/ 	.word	0x00000008
.L_8382:


//--------------------- .nv.info._ZN2at6native29vectorized_elementwise_kernelILi8ENS0_13BinaryFunctorIhhbZZZNS0_22logical_or_kernel_cudaERNS_14TensorIteratorEENKUlvE0_clEvENKUlvE_clEvEUlhhE_EESt5arrayIPcLm3EEEEviT0_T1_ --------------------------
	.section	.nv.info._ZN2at6native29vectorized_elementwise_kernelILi8ENS0_13BinaryFunctorIhhbZZZNS0_22logical_or_kernel_cudaERNS_14TensorIteratorEENKUlvE0_clEvENKUlvE_clEvEUlhhE_EESt5arrayIPcLm3EEEEviT0_T1_,"",@"SHT_CUDA_INFO"
	.sectionflags	@""
	.align	4


	//----- nvinfo : EIATTR_CUDA_API_VERSION
	.align		4
        /*0000*/ 	.byte	0x04, 0x37
        /*0002*/ 	.short	(.L_8384 - .L_8383)
.L_8383:
        /*0004*/ 	.word	0x00000082


	//----- nvinfo : EIATTR_KPARAM_INFO
	.align		4
.L_8384:
        /*0008*/ 	.byte	0x04, 0x17
        /*000a*/ 	.short	(.L_8386 - .L_8385)
.L_8385:
        /*000c*/ 	.word	0x00000000
        /*0010*/ 	.short	0x0002
        /*0012*/ 	.short	0x0008
        /*0014*/ 	.byte	0x00, 0xf0, 0x61, 0x00


	//----- nvinfo : EIATTR_KPARAM_INFO
	.align		4
.L_8386:
        /*0018*/ 	.byte	0x04, 0x17
        /*001a*/ 	.short	(.L_8388 - .L_8387)
.L_8387:
        /*001c*/ 	.word	0x00000000
        /*0020*/ 	.short	0x0001
        /*0022*/ 	.short	0x0004
        /*0024*/ 	.byte	0x00, 0xf0, 0x05, 0x00


	//----- nvinfo : EIATTR_KPARAM_INFO
	.align		4
.L_8388:
        /*0028*/ 	.byte	0x04, 0x17
        /*002a*/ 	.short	(.L_8390 - .L_8389)
.L_8389:
        /*002c*/ 	.word	0x00000000
        /*0030*/ 	.short	0x0000
        /*0032*/ 	.short	0x0000
        /*0034*/ 	.byte	0x00, 0xf0, 0x11, 0x00


	//----- nvinfo : EIATTR_SPARSE_MMA_MASK
	.align		4
.L_8390:
        /*0038*/ 	.byte	0x03, 0x50
        /*003a*/ 	.short	0x0000


	//----- nvinfo : EIATTR_MAXREG_COUNT
	.align		4
        /*003c*/ 	.byte	0x03, 0x1b
        /*003e*/ 	.short	0x00ff


	//----- nvinfo : EIATTR_MERCURY_ISA_VERSION
	.align		4
        /*0040*/ 	.byte	0x03, 0x5f
        /*0042*/ 	.short	0x0101


	//----- nvinfo : EIATTR_EXIT_INSTR_OFFSETS
	.align		4
        /*0044*/ 	.byte	0x04, 0x1c
        /*0046*/ 	.short	(.L_8392 - .L_8391)


	//   ....[0]....
.L_8391:
        /*0048*/ 	.word	0x000004b0


	//   ....[1]....
        /*004c*/ 	.word	0x00001020


	//   ....[2]....
        /*0050*/ 	.word	0x000010a0


	//----- nvinfo : EIATTR_MAX_THREADS
	.align		4
.L_8392:
        /*0054*/ 	.byte	0x04, 0x05
        /*0056*/ 	.short	(.L_8394 - .L_8393)
.L_8393:
        /*0058*/ 	.word	0x00000080
        /*005c*/ 	.word	0x00000001
        /*0060*/ 	.word	0x00000001


	//----- nvinfo : EIATTR_CRS_STACK_SIZE
	.align		4
.L_8394:
        /*0064*/ 	.byte	0x04, 0x1e
        /*0066*/ 	.short	(.L_8396 - .L_8395)
.L_8395:
        /*0068*/ 	.word	0x00000000


	//----- nvinfo : EIATTR_CBANK_PARAM_SIZE
	.align		4
.L_8396:
        /*006c*/ 	.byte	0x03, 0x19
        /*006e*/ 	.short	0x0020


	//----- nvinfo : EIATTR_PARAM_CBANK
	.align		4
        /*0070*/ 	.byte	0x04, 0x0a
        /*0072*/ 	.short	(.L_8398 - .L_8397)
	.align		4
.L_8397:
        /*0074*/ 	.word	index@(.nv.constant0._ZN2at6native29vectorized_elementwise_kernelILi8ENS0_13BinaryFunctorIhhbZZZNS0_22logical_or_kernel_cudaERNS_14TensorIteratorEENKUlvE0_clEvENKUlvE_clEvEUlhhE_EESt5arrayIPcLm3EEEEviT0_T1_)
        /*0078*/ 	.short	0x0210
        /*007a*/ 	.short	0x0020


	//----- nvinfo : EIATTR_SW_WAR
	.align		4
.L_8398:
        /*007c*/ 	.byte	0x04, 0x36
        /*007e*/ 	.short	(.L_8400 - .L_8399)
.L_8399:
        /*0080*/ 	.word	0x00000008
.L_8400:


//--------------------- .nv.info._ZN2at6native18elementwise_kernelILi128ELi4EZNS0_15gpu_kernel_implINS0_13AUnaryFunctorIN3c108BFloat16ES5_bZZZNS0_23logical_and_kernel_cudaERNS_14TensorIteratorEENKUlvE0_clEvENKUlvE8_clEvEUlS5_S5_E_EEEEvRNS_18TensorIteratorBaseERKT_EUliE_EEviT1_ --------------------------
	.section	.nv.info._ZN2at6native18elementwise_kernelILi128ELi4EZNS0_15gpu_kernel_implINS0_13AUnaryFunctorIN3c108BFloat16ES5_bZZZNS0_23logical_and_kernel_cudaERNS_14TensorIteratorEENKUlvE0_clEvENKUlvE8_clEvEUlS5_S5_E_EEEEvRNS_18TensorIteratorBaseERKT_EUliE_EEviT1_,"",@"SHT_CUDA_INFO"
	.sectionflags	@""
	.align	4


	//----- nvinfo : EIATTR_CUDA_API_VERSION
	.align		4
        /*0000*/ 	.byte	0x04, 0x37
        /*0002*/ 	.short	(.L_8402 - .L_8401)
.L_8401:
        /*0004*/ 	.word	0x00000082


	//----- nvinfo : EIATTR_KPARAM_INFO
	.align		4
.L_8402:
        /*0008*/ 	.byte	0x04, 0x17
        /*000a*/ 	.short	(.L_8404 - .L_8403)
.L_8403:
        /*000c*/ 	.word	0x00000000
        /*0010*/ 	.short	0x0001
        /*0012*/ 	.short	0x0008
        /*0014*/ 	.byte	0x00, 0xf0, 0x61, 0x08


	//----- nvinfo : EIATTR_KPARAM_INFO
	.align		4
.L_8404:
        /*0018*/ 	.byte	0x04, 0x17
        /*001a*/ 	.short	(.L_8406 - .L_8405)
.L_8405:
        /*001c*/ 	.word	0x00000000
        /*0020*/ 	.short	0x0000
        /*0022*/ 	.short	0x0000
        /*0024*/ 	.byte	0x00, 0xf0, 0x11, 0x00


	//----- nvinfo : EIATTR_SPARSE_MMA_MASK
	.align		4
.L_8406:
        /*0028*/ 	.byte	0x03, 0x50
        /*002a*/ 	.short	0x0000


	//----- nvinfo : EIATTR_MAXREG_COUNT
	.align		4
        /*002c*/ 	.byte	0x03, 0x1b
        /*002e*/ 	.short	0x0080


	//----- nvinfo : EIATTR_EXTERNS
	.align		4
        /*0030*/ 	.byte	0x04, 0x0f
        /*0032*/ 	.short	(.L_8408 - .L_8407)


	//   ....[0]....
	.align		4
.L_8407:
        /*0034*/ 	.word	index@(__assertfail)


	//----- nvinfo : EIATTR_MERCURY_ISA_VERSION
	.align		4
.L_8408:
        /*0038*/ 	.byte	0x03, 0x5f
        /*003a*/ 	.short	0x0101


	//----- nvinfo : EIATTR_SYSCALL_OFFSETS
	.align		4
        /*003c*/ 	.byte	0x04, 0x46
        /*003e*/ 	.short	(.L_8410 - .L_8409)


	//   ....[0]....
.L_8409:
        /*0040*/ 	.word	0x000022d0


	//   ....[1]....
        /*0044*/ 	.word	0x000031e0


	//   ....[2]....
        /*0048*/ 	.word	0x00005500


	//   ....[3]....
        /*004c*/ 	.word	0x00006410


	//   ....[4]....
        /*0050*/ 	.word	0x00008720


	//   ....[5]....
        /*0054*/ 	.word	0x00009630


	//   ....[6]....
        /*0058*/ 	.word	0x0000b930


	//   ....[7]....
        /*005c*/ 	.word	0x0000c840


	//----- nvinfo : EIATTR_EXIT_INSTR_OFFSETS
	.align		4
.L_8410:
        /*0060*/ 	.byte	0x04, 0x1c
        /*0062*/ 	.short	(.L_8412 - .L_8411)


	//   ....[0]....
.L_8411:
        /*0064*/ 	.word	0x000096f0


	//   ....[1]....
        /*0068*/ 	.word	0x0000bb20


	//   ....[2]....
        /*006c*/ 	.word	0x0000bb40


	//   ....[3]....
        /*0070*/ 	.word	0x0000bbe0


	//   ....[4]....
        /*0074*/ 	.word	0x0000bc10


	//   ....[5]....
        /*0078*/ 	.word	0x0000bc30


	//   ....[6]....
        /*007c*/ 	.word	0x0000bcc0


	//   ....[7]....
        /*0080*/ 	.word	0x0000bd00


	//   ....[8]....
        /*0084*/ 	.word	0x0000bda0


	//   ....[9]....
        /*0088*/ 	.word	0x0000bdf0


	//   ....[10]....
        /*008c*/ 	.word	0x0000be20


	//   ....[11]....
        /*0090*/ 	.word	0x0000bec0


	//   ....[12]....
        /*0094*/ 	.word	0x0000bf00


	//   ....[13]....
        /*0098*/ 	.word	0x0000c090


	//   ....[14]....
        /*009c*/ 	.word	0x0000c1f0


	//   ....[15]....
        /*00a0*/ 	.word	0x0000c230


	//   ....[16]....
        /*00a4*/ 	.word	0x0000c2d0


	//   ....[17]....
        /*00a8*/ 	.word	0x0000c450


	//   ....[18]....
        /*00ac*/ 	.word	0x0000c5d0


	//   ....[19]....
        /*00b0*/ 	.word	0x0000c740


	//   ....[20]....
        /*00b4*/ 	.word	0x0000c850


	//   ....[21]....
        /*00b8*/ 	.word	0x0000c890


	//   ....[22]....
        /*00bc*/ 	.word	0x0000c8c0


	//----- nvinfo : EIATTR_MAX_THREADS
	.align		4
.L_8412:
        /*00c0*/ 	.byte	0x04, 0x05
        /*00c2*/ 	.short	(.L_8414 - .L_8413)
.L_8413:
        /*00c4*/ 	.word	0x00000080
        /*00c8*/ 	.word	0x00000001
        /*00cc*/ 	.word	0x00000001


	//----- nvinfo : EIATTR_CRS_STACK_SIZE
	.align		4
.L_8414:
        /*00d0*/ 	.byte	0x04, 0x1e
        /*00d2*/ 	.short	(.L_8416 - .L_8415)
.L_8415:
        /*00d4*/ 	.word	0x00000000


	//----- nvinfo : EIATTR_CBANK_PARAM_SIZE
	.align		4
.L_8416:
        /*00d8*/ 	.byte	0x03, 0x19
        /*00da*/ 	.short	0x0220


	//----- nvinfo : EIATTR_PARAM_CBANK
	.align		4
        /*00dc*/ 	.byte	0x04, 0x0a
        /*00de*/ 	.short	(.L_8418 - .L_8417)
	.align		4
.L_8417:
        /*00e0*/ 	.word	index@(.nv.constant0._ZN2at6native18elementwise_kernelILi128ELi4EZNS0_15gpu_kernel_implINS0_13AUnaryFunctorIN3c108BFloat16ES5_bZZZNS0_23logical_and_kernel_cudaERNS_14TensorIteratorEENKUlvE0_clEvENKUlvE8_clEvEUlS5_S5_E_EEEEvRNS_18TensorIteratorBaseERKT_EUliE_EEviT1_)
        /*00e4*/ 	.short	0x0210
        /*00e6*/ 	.short	0x0220


	//----- nvinfo : EIATTR_SW_WAR
	.align		4
.L_8418:
        /*00e8*/ 	.byte	0x04, 0x36
        /*00ea*/ 	.short	(.L_8420 - .L_8419)
.L_8419:
        /*00ec*/ 	.word	0x00000008
.L_8420:


//--------------------- .nv.info._ZN2at6native27unrolled_elementwise_kernelINS0_13AUnaryFunctorIN3c108BFloat16ES4_bZZZNS0_23logical_and_kernel_cudaERNS_14TensorIteratorEENKUlvE0_clEvENKUlvE8_clEvEUlS4_S4_E_EESt5arrayIPcLm2EELi4E23TrivialOffsetCalculatorILi1EjESF_NS0_6memory12LoadWithCastILi1EEENSG_13StoreWithCastILi1EEEEEviT_T0_T2_T3_T4_T5_ --------------------------
	.section	.nv.info._ZN2at6native27unrolled_elementwise_kernelINS0_13AUnaryFunctorIN3c108BFloat16ES4_bZZZNS0_23logical_and_kernel_cudaERNS_14TensorIteratorEENKUlvE0_clEvENKUlvE8_clEvEUlS4_S4_E_EESt5arrayIPcLm2EELi4E23TrivialOffsetCalculatorILi1EjESF_NS0_6memory12LoadWithCastILi1EEENSG_13StoreWithCastILi1EEEEEviT_T0_T2_T3_T4_T5_,"",@"SHT_CUDA_INFO"
	.sectionflags	@""
	.align	4


	//----- nvinfo : EIATTR_CUDA_API_VERSION
	.align		4
        /*0000*/ 	.byte	0x04, 0x37
        /*0002*/ 	.short	(.L_8422 - .L_8421)
.L_8421:
        /*0004*/ 	.word	0x00000082


	//----- nvinfo : EIATTR_KPARAM_INFO
	.align		4
.L_8422:
        /*0008*/ 	.byte	0x04, 0x17
        /*000a*/ 	.short	(.L_8424 - .L_8423)
.L_8423:
        /*000c*/ 	.word	0x00000000
        /*0010*/ 	.short	0x0006
        /*0012*/ 	.short	0x0024
        /*0014*/ 	.byte	0x00, 0xf0, 0x21, 0x00


	//----- nvinfo : EIATTR_KPARAM_INFO
	.align		4
.L_8424:
        /*0018*/ 	.byte	0x04, 0x17
        /*001a*/ 	.short	(.L_8426 - .L_8425)
.L_8425:
        /*001c*/ 	.word	0x00000000
        /*0020*/ 	.short	0x0005
        /*0022*/ 	.short	0x001c
        /*0024*/ 	.byte	0x00, 0xf0, 0x21, 0x00


	//----- nvinfo : EIATTR_KPARAM_INFO
	.align		4
.L_8426:
        /*0028*/ 	.byte	0x04, 0x17
        /*002a*/ 	.short	(.L_8428 - .L_8427)
.L_8427:
        /*002c*/ 	.word	0x00000000
        /*0030*/ 	.short	0x0004
        /*0032*/ 	.short	0x0019
        /*0034*/ 	.byte	0x00, 0xf0, 0x05, 0x00


	//----- nvinfo : EIATTR_KPARAM_INFO
	.align		4
.L_8428:
        /*0038*/ 	.byte	0x04, 0x17
        /*003a*/ 	.short	(.L_8430 - .L_8429)
.L_8429:
        /*003c*/ 	.word	0x00000000
        /*0040*/ 	.short	0x0003
        /*0042*/ 	.short	0x0018
        /*0044*/ 	.byte	0x00, 0xf0, 0x05, 0x00


	//----- nvinfo : EIATTR_KPARAM_INFO
	.align		4
.L_8430:
        /*0048*/ 	.byte	0x04, 0x17
        /*004a*/ 	.short	(.L_8432 - .L_8431)
.L_8431:
        /*004c*/ 	.word	0x00000000
        /*0050*/ 	.short	0x0002
        /*0052*/ 	.short	0x0008
        /*0054*/ 	.byte	0x00, 0xf0, 0x41, 0x00


	//----- nvinfo : EIATTR_KPARAM_INFO
	.align		4
.L_8432:
        /*0058*/ 	.byte	0x04, 0x17
        /*005a*/ 	.short	(.L_8434 - .L_8433)
.L_8433:
        /*005c*/ 	.word	0x00000000
        /*0060*/ 	.short	0x0001
        /*0062*/ 	.short	0x0004
        /*0064*/ 	.byte	0x00, 0xf0, 0x11, 0x00


	//----- nvinfo : EIATTR_KPARAM_INFO
	.align		4
.L_8434:
        /*0068*/ 	.byte	0x04, 0x17
        /*006a*/ 	.short	(.L_8436 - .L_8435)
.L_8435:
        /*006c*/ 	.word	0x00000000
        /*0070*/ 	.short	0x0000
        /*0072*/ 	.short	0x0000
        /*0074*/ 	.byte	0x00, 0xf0, 0x11, 0x00


	//----- nvinfo : EIATTR_SPARSE_MMA_MASK
	.align		4
.L_8436:
        /*0078*/ 	.byte	0x03, 0x50
        /*007a*/ 	.short	0x0000


	//----- nvinfo : EIATTR_MAXREG_COUNT
	.align		4
        /*007c*/ 	.byte	0x03, 0x1b
        /*007e*/ 	.short	0x00ff


	//----- nvinfo : EIATTR_EXTERNS
	.align		4
        /*0080*/ 	.byte	0x04, 0x0f
        /*0082*/ 	.short	(.L_8438 - .L_8437)


	//   ....[0]....
	.align		4
.L_8437:
        /*0084*/ 	.word	index@(__assertfail)


	//----- nvinfo : EIATTR_MERCURY_ISA_VERSION
	.align		4
.L_8438:
        /*0088*/ 	.byte	0x03, 0x5f
        /*008a*/ 	.short	0x0101


	//----- nvinfo : EIATTR_SYSCALL_OFFSETS
	.align		4
        /*008c*/ 	.byte	0x04, 0x46
        /*008e*/ 	.short	(.L_8440 - .L_8439)


	//   ....[0]....
.L_8439:
        /*0090*/ 	.word	0x000010e0


	//   ....[1]....
        /*0094*/ 	.word	0x00002220


	//   ....[2]....
        /*0098*/ 	.word	0x00003370


	//   ....[3]....
        /*009c*/ 	.word	0x00004490


	//   ....[4]....
        /*00a0*/ 	.word	0x000058e0


	//   ....[5]....
        /*00a4*/ 	.word	0x00006910


	//   ....[6]....
        /*00a8*/ 	.word	0x00007900


	//   ....[7]....
        /*00ac*/ 	.word	0x000088f0


	//----- nvinfo : EIATTR_EXIT_INSTR_OFFSETS
	.align		4
.L_8440:
        /*00b0*/ 	.byte	0x04, 0x1c
        /*00b2*/ 	.short	(.L_8442 - .L_8441)


	//   ....[0]....
.L_8441:
        /*00b4*/ 	.word	0x000079e0


	//   ....[1]....
        /*00b8*/ 	.word	0x00007b10


	//   ....[2]....
        /*00bc*/ 	.word	0x00007b30


	//   ....[3]....
        /*00c0*/ 	.word	0x00007bf0


	//   ....[4]....
        /*00c4*/ 	.word	0x00007c30


	//   ....[5]....
        /*00c8*/ 	.word	0x00007c70


	//   ....[6]....
        /*00cc*/ 	.word	0x00007d00


	//   ....[7]....
        /*00d0*/ 	.word	0x00007d40


	//   ....[8]....
        /*00d4*/ 	.word	0x00007de0


	//   ....[9]....
        /*00d8*/ 	.word	0x00007e30


	//   ....[10]....
        /*00dc*/ 	.word	0x00007e80


	//   ....[11]....
        /*00e0*/ 	.word	0x00007f40


	//   ....[12]....
        /*00e4*/ 	.word	0x00007fa0


	//   ....[13]....
        /*00e8*/ 	.word	0x00008130


	//   ....[14]....
        /*00ec*/ 	.word	0x00008290


	//   ....[15]....
        /*00f0*/ 	.word	0x000082d0


	//   ....[16]....
        /*00f4*/ 	.word	0x00008390


	//   ....[17]....
        /*00f8*/ 	.word	0x00008510


	//   ....[18]....
        /*00fc*/ 	.word	0x00008690


	//   ....[19]....
        /*0100*/ 	.word	0x000087f0


	//   ....[20]....
        /*0104*/ 	.word	0x00008900


	//   ....[21]....
        /*0108*/ 	.word	0x00008960


	//   ....[22]....
        /*010c*/ 	.word	0x000089a0


	//----- nvinfo : EIATTR_MAX_THREADS
	.align		4
.L_8442:
        /*0110*/ 	.byte	0x04, 0x05
        /*0112*/ 	.short	(.L_8444 - .L_8443)
.L_8443:
        /*0114*/ 	.word	0x00000080
        /*0118*/ 	.word	0x00000001
        /*011c*/ 	.word	0x00000001


	//----- nvinfo : EIATTR_CRS_STACK_SIZE
	.align		4
.L_8444:
        /*0120*/ 	.byte	0x04, 0x1e
        /*0122*/ 	.short	(.L_8446 - .L_8445)
.L_8445:
        /*0124*/ 	.word	0x00000000


	//----- nvinfo : EIATTR_CBANK_PARAM_SIZE
	.align		4
.L_8446:
        /*0128*/ 	.byte	0x03, 0x19
        /*012a*/ 	.short	0x002c


	//----- nvinfo : EIATTR_PARAM_CBANK
	.align		4
        /*012c*/ 	.byte	0x04, 0x0a
        /*012e*/ 	.short	(.L_8448 - .L_8447)
	.align		4
.L_8447:
        /*0130*/ 	.word	index@(.nv.constant0._ZN2at6native27unrolled_elementwise_kernelINS0_13AUnaryFunctorIN3c108BFloat16ES4_bZZZNS0_23logical_and_kernel_cudaERNS_14TensorIteratorEENKUlvE0_clEvENKUlvE8_clEvEUlS4_S4_E_EESt5arrayIPcLm2EELi4E23TrivialOffsetCalculatorILi1EjESF_NS0_6memory12LoadWithCastILi1EEENSG_13StoreWithCastILi1EEEEEviT_T0_T2_T3_T4_T5_)
        /*0134*/ 	.short	0x0210
        /*0136*/ 	.short	0x002c


	//----- nvinfo : EIATTR_SW_WAR
	.align		4
.L_8448:
        /*0138*/ 	.byte	0x04, 0x36
        /*013a*/ 	.short	(.L_8450 - .L_8449)
.L_8449:
        /*013c*/ 	.word	0x00000008
.L_8450:


//--------------------- .nv.info._ZN2at6native18elementwise_kernelILi128ELi4EZNS0_22gpu_kernel_impl_nocastINS0_13AUnaryFunctorIN3c108BFloat16ES5_bZZZNS0_23logical_and_kernel_cudaERNS_14TensorIteratorEENKUlvE0_clEvENKUlvE8_clEvEUlS5_S5_E_EEEEvRNS_18TensorIteratorBaseERKT_EUliE_EEviT1_ --------------------------
	.section	.nv.info._ZN2at6native18elementwise_kernelILi128ELi4EZNS0_22gpu_kernel_impl_nocastINS0_13AUnaryFunctorIN3c108BFloat16ES5_bZZZNS0_23logical_and_kernel_cudaERNS_14TensorIteratorEENKUlvE0_clEvENKUlvE8_clEvEUlS5_S5_E_EEEEvRNS_18TensorIteratorBaseERKT_EUliE_EEviT1_,"",@"SHT_CUDA_INFO"
	.sectionflags	@""
	.align	4


	//----- nvinfo : EIATTR_CUDA_API_VERSION
	.align		4
        /*0000*/ 	.byte	0x04, 0x37
        /*0002*/ 	.short	(.L_8452 - .L_8451)
.L_8451:
        /*0004*/ 	.word	0x00000082


	//----- nvinfo : EIATTR_KPARAM_INFO
	.align		4
.L_8452:
        /*0008*/ 	.byte	0x04, 0x17
        /*000a*/ 	.short	(.L_8454 - .L_8453)
.L_8453:
        /*000c*/ 	.word	0x00000000
        /*0010*/ 	.short	0x0001
        /*0012*/ 	.short	0x0008
        /*0014*/ 	.byte	0x00, 0xf0, 0x61, 0x08


	//----- nvinfo : EIATTR_KPARAM_INFO
	.align		4
.L_8454:
        /*0018*/ 	.byte	0x04, 0x17
        /*001a*/ 	.short	(.L_8456 - .L_8455)
.L_8455:
        /*001c*/ 	.word	0x00000000
        /*0020*/ 	.short	0x0000
        /*0022*/ 	.short	0x0000
        /*0024*/ 	.byte	0x00, 0xf0, 0x11, 0x00


	//----- nvinfo : EIATTR_SPARSE_MMA_MASK
	.align		4
.L_8456:
        /*0028*/ 	.byte	0x03, 0x50
        /*002a*/ 	.short	0x0000


	//----- nvinfo : EIATTR_MAXREG_COUNT
	.align		4
        /*002c*/ 	.byte	0x03, 0x1b
        /*002e*/ 	.short	0x0080


	//----- nvinfo : EIATTR_MERCURY_ISA_VERSION
	.align		4
        /*0030*/ 	.byte	0x03, 0x5f
        /*0032*/ 	.short	0x0101


	//----- nvinfo : EIATTR_EXIT_INSTR_OFFSETS
	.align		4
        /*0034*/ 	.byte	0x04, 0x1c
        /*0036*/ 	.short	(.L_8458 - .L_8457)


	//   ....[0]....
.L_8457:
        /*0038*/ 	.word	0x00003c90


	//   ....[1]....
        /*003c*/ 	.word	0x00005060


	//----- nvinfo : EIATTR_MAX_THREADS
	.align		4
.L_8458:
        /*0040*/ 	.byte	0x04, 0x05
        /*0042*/ 	.short	(.L_8460 - .L_8459)
.L_8459:
        /*0044*/ 	.word	0x00000080
        /*0048*/ 	.word	0x00000001
        /*004c*/ 	.word	0x00000001


	//----- nvinfo : EIATTR_CRS_STACK_SIZE
	.align		4
.L_8460:
        /*0050*/ 	.byte	0x04, 0x1e
        /*0052*/ 	.short	(.L_8462 - .L_8461)
.L_8461:
        /*0054*/ 	.word	0x00000000


	//----- nvinfo : EIATTR_CBANK_PARAM_SIZE
	.align		4
.L_8462:
        /*0058*/ 	.byte	0x03, 0x19
        /*005a*/ 	.short	0x0220


	//----- nvinfo : EIATTR_PARAM_CBANK
	.align		4
        /*005c*/ 	.byte	0x04, 0x0a
        /*005e*/ 	.short	(.L_8464 - .L_8463)
	.align		4
.L_8463:
        /*0060*/ 	.word	index@(.nv.constant0._ZN2at6native18elementwise_kernelILi128ELi4EZNS0_22gpu_kernel_impl_nocastINS0_13AUnaryFunctorIN3c108BFloat16ES5_bZZZNS0_23logical_and_kernel_cudaERNS_14TensorIteratorEENKUlvE0_clEvENKUlvE8_clEvEUlS5_S5_E_EEEEvRNS_18TensorIteratorBaseERKT_EUliE_EEviT1_)
        /*0064*/ 	.short	0x0210
        /*0066*/ 	.short	0x0220


	//----- nvinfo : EIATTR_SW_WAR
	.align		4
.L_8464:
        /*0068*/ 	.byte	0x04, 0x36
        /*006a*/ 	.short	(.L_8466 - .L_8465)
.L_8465:
        /*006c*/ 	.word	0x00000008
.L_8466:


//--------------------- .nv.info._ZN2at6native27unrolled_elementwise_kernelINS0_13AUnaryFunctorIN3c108BFloat16ES4_bZZZNS0_23logical_and_kernel_cudaERNS_14TensorIteratorEENKUlvE0_clEvENKUlvE8_clEvEUlS4_S4_E_EESt5arrayIPcLm2EELi4E23TrivialOffsetCalculatorILi1EjESF_NS0_6memory15LoadWithoutCastENSG_16StoreWithoutCastEEEviT_T0_T2_T3_T4_T5_ --------------------------
	.section	.nv.info._ZN2at6native27unrolled_elementwise_kernelINS0_13AUnaryFunctorIN3c108BFloat16ES4_bZZZNS0_23logical_and_kernel_cudaERNS_14TensorIteratorEENKUlvE0_clEvENKUlvE8_clEvEUlS4_S4_E_EESt5arrayIPcLm2EELi4E23TrivialOffsetCalculatorILi1EjESF_NS0_6memory15LoadWithoutCastENSG_16StoreWithoutCastEEEviT_T0_T2_T3_T4_T5_,"",@"SHT_CUDA_INFO"
	.sectionflags	@""
	.align	4


	//----- nvinfo : EIATTR_CUDA_API_VERSION
	.align		4
        /*0000*/ 	.byte	0x04, 0x37
        /*0002*/ 	.short	(.L_8468 - .L_8467)
.L_8467:
        /*0004*/ 	.word	0x00000082


	//----- nvinfo : EIATTR_KPARAM_INFO
	.align		4
.L_8468:
        /*0008*/ 	.byte	0x04, 0x17
        /*000a*/ 	.short	(.L_8470 - .L_8469)
.L_8469:
        /*000c*/ 	.word	0x00000000
        /*0010*/ 	.short	0x0006
        /*0012*/ 	.short	0x001b
        /*0014*/ 	.byte	0x00, 0xf0, 0x05, 0x00


	//----- nvinfo : EIATTR_KPARAM_INFO
	.align		4
.L_8470:
        /*0018*/ 	.byte	0x04, 0x17
        /*001a*/ 	.short	(.L_8472 - .L_8471)
.L_8471:
        /*001c*/ 	.word	0x00000000
        /*0020*/ 	.short	0x0005
        /*0022*/ 	.short	0x001a
        /*0024*/ 	.byte	0x00, 0xf0, 0x05, 0x00


	//----- nvinfo : EIATTR_KPARAM_INFO
	.align		4
.L_8472:
        /*0028*/ 	.byte	0x04, 0x17
        /*002a*/ 	.short	(.L_8474 - .L_8473)
.L_8473:
        /*002c*/ 	.word	0x00000000
        /*0030*/ 	.short	0x0004
        /*0032*/ 	.short	0x0019
        /*0034*/ 	.byte	0x00, 0xf0, 0x05, 0x00


	//----- nvinfo : EIATTR_KPARAM_INFO
	.align		4
.L_8474:
        /*0038*/ 	.byte	0x04, 0x17
        /*003a*/ 	.short	(.L_8476 - .L_8475)
.L_8475:
        /*003c*/ 	.word	0x00000000
        /*0040*/ 	.short	0x0003
        /*0042*/ 	.short	0x0018
        /*0044*/ 	.byte	0x00, 0xf0, 0x05, 0x00


	//----- nvinfo : EIATTR_KPARAM_INFO
	.align		4
.L_8476:
        /*0048*/ 	.byte	0x04, 0x17
        /*004a*/ 	.short	(.L_8478 - .L_8477)
.L_8477:
        /*004c*/ 	.word	0x00000000
        /*0050*/ 	.short	0x0002
        /*0052*/ 	.short	0x0008
        /*0054*/ 	.byte	0x00, 0xf0, 0x41, 0x00


	//----- nvinfo : EIATTR_KPARAM_INFO
	.align		4
.L_8478:
        /*0058*/ 	.byte	0x04, 0x17
        /*005a*/ 	.short	(.L_8480 - .L_8479)
.L_8479:
        /*005c*/ 	.word	0x00000000
        /*0060*/ 	.short	0x0001
        /*0062*/ 	.short	0x0004
        /*0064*/ 	.byte	0x00, 0xf0, 0x11, 0x00


	//----- nvinfo : EIATTR_KPARAM_INFO
	.align		4
.L_8480:
        /*0068*/ 	.byte	0x04, 0x17
        /*006a*/ 	.short	(.L_8482 - .L_8481)
.L_8481:
        /*006c*/ 	.word	0x00000000
        /*0070*/ 	.short	0x0000
        /*0072*/ 	.short	0x0000
        /*0074*/ 	.byte	0x00, 0xf0, 0x11, 0x00


	//----- nvinfo : EIATTR_SPARSE_MMA_MASK
	.align		4
.L_8482:
        /*0078*/ 	.byte	0x03, 0x50
        /*007a*/ 	.short	0x0000


	//----- nvinfo : EIATTR_MAXREG_COUNT
	.align		4
        /*007c*/ 	.byte	0x03, 0x1b
        /*007e*/ 	.short	0x00ff


	//----- nvinfo : EIATTR_MERCURY_ISA_VERSION
	.align		4
        /*0080*/ 	.byte	0x03, 0x5f
        /*0082*/ 	.short	0x0101


	//----- nvinfo : EIATTR_EXIT_INSTR_OFFSETS
	.align		4
        /*0084*/ 	.byte	0x04, 0x1c
        /*0086*/ 	.short	(.L_8484 - .L_8483)


	//   ....[0]....
.L_8483:
        /*0088*/ 	.word	0x00000690


	//   ....[1]....
        /*008c*/ 	.word	0x000006f0


	//----- nvinfo : EIATTR_MAX_THREADS
	.align		4
.L_8484:
        /*0090*/ 	.byte	0x04, 0x05
        /*0092*/ 	.short	(.L_8486 - .L_8485)
.L_8485:
        /*0094*/ 	.word	0x00000080
        /*0098*/ 	.word	0x00000001
        /*009c*/ 	.word	0x00000001


	//----- nvinfo : EIATTR_CRS_STACK_SIZE
	.align		4
.L_8486:
        /*00a0*/ 	.byte	0x04, 0x1e
        /*00a2*/ 	.short	(.L_8488 - .L_8487)
.L_8487:
        /*00a4*/ 	.word	0x00000000


	//----- nvinfo : EIATTR_CBANK_PARAM_SIZE
	.align		4
.L_8488:
        /*00a8*/ 	.byte	0x03, 0x19
        /*00aa*/ 	.short	0x001c


	//----- nvinfo : EIATTR_PARAM_CBANK
	.align		4
        /*00ac*/ 	.byte	0x04, 0x0a
        /*00ae*/ 	.short	(.L_8490 - .L_8489)
	.align		4
.L_8489:
        /*00b0*/ 	.word	index@(.nv.constant0._ZN2at6native27unrolled_elementwise_kernelINS0_13AUnaryFunctorIN3c108BFloat16ES4_bZZZNS0_23logical_and_kernel_cudaERNS_14TensorIteratorEENKUlvE0_clEvENKUlvE8_clEvEUlS4_S4_E_EESt5arrayIPcLm2EELi4E23TrivialOffsetCalculatorILi1EjESF_NS0_6memory15LoadWithoutCastENSG_16StoreWithoutCastEEEviT_T0_T2_T3_T4_T5_)
        /*00b4*/ 	.short	0x0210
        /*00b6*/ 	.short	0x001c


	//----- nvinfo : EIATTR_SW_WAR
	.align		4
.L_8490:
        /*00b8*/ 	.byte	0x04, 0x36
        /*00ba*/ 	.short	(.L_8492 - .L_8491)
.L_8491:
        /*00bc*/ 	.word	0x00000008
.L_8492:


//--------------------- .nv.info._ZN2at6native29vectorized_elementwise_kernelILi2ENS0_13AUnaryFunctorIN3c108BFloat16ES4_bZZZNS0_23logical_and_kernel_cudaERNS_14TensorIteratorEENKUlvE0_clEvENKUlvE8_clEvEUlS4_S4_E_EESt5arrayIPcLm2EEEEviT0_T1_ --------------------------
	.section	.nv.info._ZN2at6native29vectorized_elementwise_kernelILi2ENS0_13AUnaryFunctorIN3c108BFloat16ES4_bZZZNS0_23logical_and_kernel_cudaERNS_14TensorIteratorEENKUlvE0_clEvENKUlvE8_clEvEUlS4_S4_E_EESt5arrayIPcLm2EEEEviT0_T1_,"",@"SHT_CUDA_INFO"
	.sectionflags	@""
	.align	4


	//----- nvinfo : EIATTR_CUDA_API_VERSION
	.align		4
        /*0000*/ 	.byte	0x04, 0x37
        /*0002*/ 	.short	(.L_8494 - .L_8493)
.L_8493:
        /*0004*/ 	.word	0x00000082


	//----- nvinfo : EIATTR_KPARAM_INFO
	.align		4
.L_8494:
        /*0008*/ 	.byte	0x04, 0x17
        /*000a*/ 	.short	(.L_8496 - .L_8495)
.L_8495:
        /*000c*/ 	.word	0x00000000
        /*0010*/ 	.short	0x0002
        /*0012*/ 	.short	0x0008
        /*0014*/ 	.byte	0x00, 0xf0, 0x41, 0x00


	//----- nvinfo : EIATTR_KPARAM_INFO
	.align		4
.L_8496:
        /*0018*/ 	.byte	0x04, 0x17
        /*001a*/ 	.short	(.L_8498 - .L_8497)
.L_8497:
        /*001c*/ 	.word	0x00000000
        /*0020*/ 	.short	0x0001
        /*0022*/ 	.short	0x0004
        /*0024*/ 	.byte	0x00, 0xf0, 0x11, 0x00


	//----- nvinfo : EIATTR_KPARAM_INFO
	.align		4
.L_8498:
        /*0028*/ 	.byte	0x04, 0x17
        /*002a*/ 	.short	(.L_8500 - .L_8499)
.L_8499:
        /*002c*/ 	.word	0x00000000
        /*0030*/ 	.short	0x0000
        /*0032*/ 	.short	0x0000
        /*0034*/ 	.byte	0x00, 0xf0, 0x11, 0x00


	//----- nvinfo : EIATTR_SPARSE_MMA_MASK
	.align		4
.L_8500:
        /*0038*/ 	.byte	0x03, 0x50
        /*003a*/ 	.short	0x0000


	//----- nvinfo : EIATTR_MAXREG_COUNT
	.align		4
        /*003c*/ 	.byte	0x03, 0x1b
        /*003e*/ 	.short	0x00ff


	//----- nvinfo : EIATTR_MERCURY_ISA_VERSION
	.align		4
        /*0040*/ 	.byte	0x03, 0x5f
        /*0042*/ 	.short	0x0101


	//----- nvinfo : EIATTR_EXIT_INSTR_OFFSETS
	.align		4
        /*0044*/ 	.byte	0x04, 0x1c
        /*0046*/ 	.short	(.L_8502 - .L_8501)


	//   ....[0]....
.L_8501:
        /*0048*/ 	.word	0x00000430


	//   ....[1]....
        /*004c*/ 	.word	0x00001170


	//   ....[2]....
        /*0050*/ 	.word	0x000011d0


	//----- nvinfo : EIATTR_MAX_THREADS
	.align		4
.L_8502:
        /*0054*/ 	.byte	0x04, 0x05
        /*0056*/ 	.short	(.L_8504 - .L_8503)
.L_8503:
        /*0058*/ 	.word	0x00000080
        /*005c*/ 	.word	0x00000001
        /*0060*/ 	.word	0x00000001


	//----- nvinfo : EIATTR_CRS_STACK_SIZE
	.align		4
.L_8504:
        /*0064*/ 	.byte	0x04, 0x1e
        /*0066*/ 	.short	(.L_8506 - .L_8505)
.L_8505:
        /*0068*/ 	.word	0x00000000


	//----- nvinfo : EIATTR_CBANK_PARAM_SIZE
	.align		4
.L_8506:
        /*006c*/ 	.byte	0x03, 0x19
        /*006e*/ 	.short	0x0018


	//----- nvinfo : EIATTR_PARAM_CBANK
	.align		4
        /*0070*/ 	.byte	0x04, 0x0a
        /*0072*/ 	.short	(.L_8508 - .L_8507)
	.align		4
.L_8507:
        /*0074*/ 	.word	index@(.nv.constant0._ZN2at6native29vectorized_elementwise_kernelILi2ENS0_13AUnaryFunctorIN3c108BFloat16ES4_bZZZNS0_23logical_and_kernel_cudaERNS_14TensorIteratorEENKUlvE0_clEvENKUlvE8_clEvEUlS4_S4_E_EESt5arrayIPcLm2EEEEviT0_T1_)
        /*0078*/ 	.short	0x0210
        /*007a*/ 	.short	0x0018


	//----- nvinfo : EIATTR_SW_WAR
	.align		4
.L_8508:
        /*007c*/ 	.byte	0x04, 0x36
        /*007e*/ 	.short	(.L_8510 - .L_8509)
.L_8509:
        /*0080*/ 	.word	0x00000008
.L_8510:


//--------------------- .nv.info._ZN2at6native29vectorized_elementwise_kernelILi4ENS0_13AUnaryFunctorIN3c108BFloat16ES4_bZZZNS0_23logical_and_kernel_cudaERNS_14TensorIteratorEENKUlvE0_clEvENKUlvE8_clEvEUlS4_S4_E_EESt5arrayIPcLm2EEEEviT0_T1_ --------------------------
	.section	.nv.info._ZN2at6native29vectorized_elementwise_kernelILi4ENS0_13AUnaryFunctorIN3c108BFloat16ES4_bZZZNS0_23logical_and_kernel_cudaERNS_14TensorIteratorEENKUlvE0_clEvENKUlvE8_clEvEUlS4_S4_E_EESt5arrayIPcLm2EEEEviT0_T1_,"",@"SHT_CUDA_INFO"
	.sectionflags	@""
	.align	4


	//----- nvinfo : EIATTR_CUDA_API_VERSION
	.align		4
        /*0000*/ 	.byte	0x04, 0x37
        /*0002*/ 	.short	(.L_8512 - .L_8511)
.L_8511:
        /*0004*/ 	.word	0x00000082


	//----- nvinfo : EIATTR_KPARAM_INFO
	.align		4
.L_8512:
        /*0008*/ 	.byte	0x04, 0x17
        /*000a*/ 	.short	(.L_8514 - .L_8513)
.L_8513:
        /*000c*/ 	.word	0x00000000
        /*0010*/ 	.short	0x0002
        /*0012*/ 	.short	0x0008
        /*0014*/ 	.byte	0x00, 0xf0, 0x41, 0x00


	//----- nvinfo : EIATTR_KPARAM_INFO
	.align		4
.L_8514:
        /*0018*/ 	.byte	0x04, 0x17
        /*001a*/ 	.short	(.L_8516 - .L_8515)
.L_8515:
        /*001c*/ 	.word	0x00000000
        /*0020*/ 	.short	0x0001
        /*0022*/ 	.short	0x0004
        /*0024*/ 	.byte	0x00, 0xf0, 0x11, 0x00


	//----- nvinfo : EIATTR_KPARAM_INFO
	.align		4
.L_8516:
        /*0028*/ 	.byte	0x04, 0x17
        /*002a*/ 	.short	(.L_8518 - .L_8517)
.L_8517:
        /*002c*/ 	.word	0x00000000
        /*0030*/ 	.short	0x0000
        /*0032*/ 	.short	0x0000
        /*0034*/ 	.byte	0x00, 0xf0, 0x11, 0x00


	//----- nvinfo : EIATTR_SPARSE_MMA_MASK
	.align		4
.L_8518:
        /*0038*/ 	.byte	0x03, 0x50
        /*003a*/ 	.short	0x0000


	//----- nvinfo : EIATTR_MAXREG_COUNT
	.align		4
        /*003c*/ 	.byte	0x03, 0x1b
        /*003e*/ 	.short	0x00ff


	//----- nvinfo : EIATTR_MERCURY_ISA_VERSION
	.align		4
        /*0040*/ 	.byte	0x03, 0x5f
        /*0042*/ 	.short	0x0101


	//----- nvinfo : EIATTR_EXIT_INSTR_OFFSETS
	.align		4
        /*0044*/ 	.byte	0x04, 0x1c
        /*0046*/ 	.short	(.L_8520 - .L_8519)


	//   ....[0]....
.L_8519:
        /*0048*/ 	.word	0x00000410


	//   ....[1]....
        /*004c*/ 	.word	0x00001150


	//   ....[2]....
        /*0050*/ 	.word	0x000011b0


	//----- nvinfo : EIATTR_MAX_THREADS
	.align		4
.L_8520:
        /*0054*/ 	.byte	0x04, 0x05
        /*0056*/ 	.short	(.L_8522 - .L_8521)
.L_8521:
        /*0058*/ 	.word	0x00000080
        /*005c*/ 	.word	0x00000001
        /*0060*/ 	.word	0x00000001


	//----- nvinfo : EIATTR_CRS_STACK_SIZE
	.align		4
.L_8522:
        /*0064*/ 	.byte	0x04, 0x1e
        /*0066*/ 	.short	(.L_8524 - .L_8523)
.L_8523:
        /*0068*/ 	.word	0x00000000


	//----- nvinfo : EIATTR_CBANK_PARAM_SIZE
	.align		4
.L_8524:
        /*006c*/ 	.byte	0x03, 0x19
        /*006e*/ 	.short	0x0018


	//----- nvinfo : EIATTR_PARAM_CBANK
	.align		4
        /*0070*/ 	.byte	0x04, 0x0a
        /*0072*/ 	.short	(.L_8526 - .L_8525)
	.align		4
.L_8525:
        /*0074*/ 	.word	index@(.nv.constant0._ZN2at6native29vectorized_elementwise_kernelILi4ENS0_13AUnaryFunctorIN3c108BFloat16ES4_bZZZNS0_23logical_and_kernel_cudaERNS_14TensorIteratorEENKUlvE0_clEvENKUlvE8_clEvEUlS4_S4_E_EESt5arrayIPcLm2EEEEviT0_T1_)
        /*0078*/ 	.short	0x0210
        /*007a*/ 	.short	0x0018


	//----- nvinfo : EIATTR_SW_WAR
	.align		4
.L_8526:
        /*007c*/ 	.byte	0x04, 0x36
        /*007e*/ 	.short	(.L_8528 - .L_8527)
.L_8527:
        /*0080*/ 	.word	0x00000008
.L_8528:


//--------------------- .nv.info._ZN2at6native29vectorized_elementwise_kernelILi8ENS0_13AUnaryFunctorIN3c108BFloat16ES4_bZZZNS0_23logical_and_kernel_cudaERNS_14TensorIteratorEENKUlvE0_clEvENKUlvE8_clEvEUlS4_S4_E_EESt5arrayIPcLm2EEEEviT0_T1_ --------------------------
	.section	.nv.info._ZN2at6native29vectorized_elementwise_kernelILi8ENS0_13AUnaryFunctorIN3c108BFloat16ES4_bZZZNS0_23logical_and_kernel_cudaERNS_14TensorIteratorEENKUlvE0_clEvENKUlvE8_clEvEUlS4_S4_E_EESt5arrayIPcLm2EEEEviT0_T1_,"",@"SHT_CUDA_INFO"
	.sectionflags	@""
	.align	4


	//----- nvinfo : EIATTR_CUDA_API_VERSION
	.align		4
        /*0000*/ 	.byte	0x04, 0x37
        /*0002*/ 	.short	(.L_8530 - .L_8529)
.L_8529:
        /*0004*/ 	.word	0x00000082


	//----- nvinfo : EIATTR_KPARAM_INFO
	.align		4
.L_8530:
        /*0008*/ 	.byte	0x04, 0x17
        /*000a*/ 	.short	(.L_8532 - .L_8531)
.L_8531:
        /*000c*/ 	.word	0x00000000
        /*0010*/ 	.short	0x0002
        /*0012*/ 	.short	0x0008
        /*0014*/ 	.byte	0x00, 0xf0, 0x41, 0x00


	//----- nvinfo : EIATTR_KPARAM_INFO
	.align		4
.L_8532:
        /*0018*/ 	.byte	0x04, 0x17
        /*001a*/ 	.short	(.L_8534 - .L_8533)
.L_8533:
        /*001c*/ 	.word	0x00000000
        /*0020*/ 	.short	0x0001
        /*0022*/ 	.short	0x0004
        /*0024*/ 	.byte	0x00, 0xf0, 0x11, 0x00


	//----- nvinfo : EIATTR_KPARAM_INFO
	.align		4
.L_8534:
        /*0028*/ 	.byte	0x04, 0x17
        /*002a*/ 	.short	(.L_8536 - .L_8535)
.L_8535:
        /*002c*/ 	.word	0x00000000
        /*0030*/ 	.short	0x0000
        /*0032*/ 	.short	0x0000
        /*0034*/ 	.byte	0x00, 0xf0, 0x11, 0x00


	//----- nvinfo : EIATTR_SPARSE_MMA_MASK
	.align		4
.L_8536:
        /*0038*/ 	.byte	0x03, 0x50
        /*003a*/ 	.short	0x0000


	//----- nvinfo : EIATTR_MAXREG_COUNT
	.align		4
        /*003c*/ 	.byte	0x03, 0x1b
        /*003e*/ 	.short	0x00ff


	//----- nvinfo : EIATTR_MERCURY_ISA_VERSION
	.align		4
        /*0040*/ 	.byte	0x03, 0x5f
        /*0042*/ 	.short	0x0101


	//----- nvinfo : EIATTR_EXIT_INSTR_OFFSETS
	.align		4
        /*0044*/ 	.byte	0x04, 0x1c
        /*0046*/ 	.short	(.L_8538 - .L_8537)


	//   ....[0]....
.L_8537:
        /*0048*/ 	.word	0x00000430


	//   ....[1]....
        /*004c*/ 	.word	0x00001170


	//   ....[2]....
        /*0050*/ 	.word	0x000011d0


	//----- nvinfo : EIATTR_MAX_THREADS
	.align		4
.L_8538:
        /*0054*/ 	.byte	0x04, 0x05
        /*0056*/ 	.short	(.L_8540 - .L_8539)
.L_8539:
        /*0058*/ 	.word	0x00000080
        /*005c*/ 	.word	0x00000001
        /*0060*/ 	.word	0x00000001


	//----- nvinfo : EIATTR_CRS_STACK_SIZE
	.align		4
.L_8540:
        /*0064*/ 	.byte	0x04, 0x1e
        /*0066*/ 	.short	(.L_8542 - .L_8541)
.L_8541:
        /*0068*/ 	.word	0x00000000


	//----- nvinfo : EIATTR_CBANK_PARAM_SIZE
	.align		4
.L_8542:
        /*006c*/ 	.byte	0x03, 0x19
        /*006e*/ 	.short	0x0018


	//----- nvinfo : EIATTR_PARAM_CBANK
	.align		4
        /*0070*/ 	.byte	0x04, 0x0a
        /*0072*/ 	.short	(.L_8544 - .L_8543)
	.align		4
.L_8543:
        /*0074*/ 	.word	index@(.nv.constant0._ZN2at6native29vectorized_elementwise_kernelILi8ENS0_13AUnaryFunctorIN3c108BFloat16ES4_bZZZNS0_23logical_and_kernel_cudaERNS_14TensorIteratorEENKUlvE0_clEvENKUlvE8_clEvEUlS4_S4_E_EESt5arrayIPcLm2EEEEviT0_T1_)
        /*0078*/ 	.short	0x0210
        /*007a*/ 	.short	0x0018


	//----- nvinfo : EIATTR_SW_WAR
	.align		4
.L_8544:
        /*007c*/ 	.byte	0x04, 0x36
        /*007e*/ 	.short	(.L_8546 - .L_8545)
.L_8545:
        /*0080*/ 	.word	0x00000008
.L_8546:


//--------------------- .nv.info._ZN2at6native18elementwise_kernelILi128ELi4EZNS0_15gpu_kernel_implINS0_13BinaryFunctorIN3c108BFloat16ES5_bZZZNS0_23logical_and_kernel_cudaERNS_14TensorIteratorEENKUlvE0_clEvENKUlvE8_clEvEUlS5_S5_E_EEEEvRNS_18TensorIteratorBaseERKT_EUliE_EEviT1_ --------------------------
	.section	.nv.info._ZN2at6native18elementwise_kernelILi128ELi4EZNS0_15gpu_kernel_implINS0_13BinaryFunctorIN3c108BFloat16ES5_bZZZNS0_23logical_and_kernel_cudaERNS_14TensorIteratorEENKUlvE0_clEvENKUlvE8_clEvEUlS5_S5_E_EEEEvRNS_18TensorIteratorBaseERKT_EUliE_EEviT1_,"",@"SHT_CUDA_INFO"
	.sectionflags	@""
	.align	4


	//----- nvinfo : EIATTR_CUDA_API_VERSION
	.align		4
        /*0000*/ 	.byte	0x04, 0x37
        /*0002*/ 	.short	(.L_8548 - .L_8547)
.L_8547:
        /*0004*/ 	.word	0x00000082


	//----- nvinfo : EIATTR_KPARAM_INFO
	.align		4
.L_8548:
        /*0008*/ 	.byte	0x04, 0x17
        /*000a*/ 	.short	(.L_8550 - .L_8549)
.L_8549:
        /*000c*/ 	.word	0x00000000
        /*0010*/ 	.short	0x0001
        /*0012*/ 	.short	0x0008
        /*0014*/ 	.byte	0x00, 0xf0, 0x21, 0x0a


	//----- nvinfo : EIATTR_KPARAM_INFO
	.align		4
.L_8550:
        /*0018*/ 	.byte	0x04, 0x17
        /*001a*/ 	.short	(.L_8552 - .L_8551)
.L_8551:
        /*001c*/ 	.word	0x00000000
        /*0020*/ 	.short	0x0000
        /*0022*/ 	.short	0x0000
        /*0024*/ 	.byte	0x00, 0xf0, 0x11, 0x00


	//----- nvinfo : EIATTR_SPARSE_MMA_MASK
	.align		4
.L_8552:
        /*0028*/ 	.byte	0x03, 0x50
        /*002a*/ 	.short	0x0000


	//----- nvinfo : EIATTR_MAXREG_COUNT
	.align		4
        /*002c*/ 	.byte	0x03, 0x1b
        /*002e*/ 	.short	0x0080


	//----- nvinfo : EIATTR_EXTERNS
	.align		4
        /*0030*/ 	.byte	0x04, 0x0f
        /*0032*/ 	.short	(.L_8554 - .L_8553)


	//   ....[0]....
	.align		4
.L_8553:
        /*0034*/ 	.word	index@(__assertfail)


	//----- nvinfo : EIATTR_MERCURY_ISA_VERSION
	.align		4
.L_8554:
        /*0038*/ 	.byte	0x03, 0x5f
        /*003a*/ 	.short	0x0101


	//----- nvinfo : EIATTR_SYSCALL_OFFSETS
	.align		4
        /*003c*/ 	.byte	0x04, 0x46
        /*003e*/ 	.short	(.L_8556 - .L_8555)


	//   ....[0]....
.L_8555:
        /*0040*/ 	.word	0x000026f0


	//   ....[1]....
        /*0044*/ 	.word	0x000036c0


	//   ....[2]....
        /*0048*/ 	.word	0x000045c0


	//   ....[3]....
        /*004c*/ 	.word	0x00006cf0


	//   ....[4]....
        /*0050*/ 	.word	0x00007cc0


	//   ....[5]....
        /*0054*/ 	.word	0x00008bc0


	//   ....[6]....
        /*0058*/ 	.word	0x0000b2e0


	//   ....[7]....
        /*005c*/ 	.word	0x0000c2b0


	//   ....[8]....
        /*0060*/ 	.word	0x0000d1b0


	//   ....[9]....
        /*0064*/ 	.word	0x0000f8c0


	//   ....[10]....
        /*0068*/ 	.word	0x00010890


	//   ....[11]....
        /*006c*/ 	.word	0x00011790


	//----- nvinfo : EIATTR_EXIT_INSTR_OFFSETS
	.align		4
.L_8556:
        /*0070*/ 	.byte	0x04, 0x1c
        /*0072*/ 	.short	(.L_8558 - .L_8557)


	//   ....[0]....
.L_8557:
        /*0074*/ 	.word	0x0000d270


	//   ....[1]....
        /*0078*/ 	.word	0x00010a70


	//   ....[2]....
        /*007c*/ 	.word	0x00010a90


	//   ....[3]....
        /*0080*/ 	.word	0x00010b30


	//   ....[4]....
        /*0084*/ 	.word	0x00010b60


	//   ....[5]....
        /*0088*/ 	.word	0x00010b80


	//   ....[6]....
        /*008c*/ 	.word	0x00010c10


	//   ....[7]....
        /*0090*/ 	.word	0x00010c50


	//   ....[8]....
        /*0094*/ 	.word	0x00010cf0


	//   ....[9]....
        /*0098*/ 	.word	0x00010d40


	//   ....[10]....
        /*009c*/ 	.word	0x00010d70


	//   ....[11]....
        /*00a0*/ 	.word	0x00010e10


	//   ....[12]....
        /*00a4*/ 	.word	0x00010e50


	//   ....[13]....
        /*00a8*/ 	.word	0x00010fe0


	//   ....[14]....
        /*00ac*/ 	.word	0x00011140


	//   ....[15]....
        /*00b0*/ 	.word	0x00011180


	//   ....[16]....
        /*00b4*/ 	.word	0x00011220


	//   ....[17]....
        /*00b8*/ 	.word	0x000113a0


	//   ....[18]....
        /*00bc*/ 	.word	0x00011520


	//   ....[19]....
        /*00c0*/ 	.word	0x00011690


	//   ....[20]....
        /*00c4*/ 	.word	0x000117a0


	//   ....[21]....
        /*00c8*/ 	.word	0x000117e0


	//   ....[22]....
        /*00cc*/ 	.word	0x00011810


	//----- nvinfo : EIATTR_MAX_THREADS
	.align		4
.L_8558:
        /*00d0*/ 	.byte	0x04, 0x05
        /*00d2*/ 	.short	(.L_8560 - .L_8559)
.L_8559:
        /*00d4*/ 	.word	0x00000080
        /*00d8*/ 	.word	0x00000001
        /*00dc*/ 	.word	0x00000001


	//----- nvinfo : EIATTR_CRS_STACK_SIZE
	.align		4
.L_8560:
        /*00e0*/ 	.byte	0x04, 0x1e
        /*00e2*/ 	.short	(.L_8562 - .L_8561)
.L_8561:
        /*00e4*/ 	.word	0x00000000


	//----- nvinfo : EIATTR_CBANK_PARAM_SIZE
	.align		4
.L_8562:
        /*00e8*/ 	.byte	0x03, 0x19
        /*00ea*/ 	.short	0x0290


	//----- nvinfo : EIATTR_PARAM_CBANK
	.align		4
        /*00ec*/ 	.byte	0x04, 0x0a
        /*00ee*/ 	.short	(.L_8564 - .L_8563)
	.align		4
.L_8563:
        /*00f0*/ 	.word	index@(.nv.constant0._ZN2at6native18elementwise_kernelILi128ELi4EZNS0_15gpu_kernel_implINS0_13BinaryFunctorIN3c108BFloat16ES5_bZZZNS0_23logical_and_kernel_cudaERNS_14TensorIteratorEENKUlvE0_clEvENKUlvE8_clEvEUlS5_S5_E_EEEEvRNS_18TensorIteratorBaseERKT_EUliE_EEviT1_)
        /*00f4*/ 	.short	0x0210
        /*00f6*/ 	.short	0x0290


	//----- nvinfo : EIATTR_SW_WAR
	.align		4
.L_8564:
        /*00f8*/ 	.byte	0x04, 0x36
        /*00fa*/ 	.short	(.L_8566 - .L_8565)
.L_8565:
        /*00fc*/ 	.word	0x00000008
.L_8566:


//--------------------- .nv.info._ZN2at6native27unrolled_elementwise_kernelINS0_13BinaryFunctorIN3c108BFloat16ES4_bZZZNS0_23logical_and_kernel_cudaERNS_14TensorIteratorEENKUlvE0_clEvENKUlvE8_clEvEUlS4_S4_E_EESt5arrayIPcLm3EELi4E23TrivialOffsetCalculatorILi2EjESE_ILi1EjENS0_6memory12LoadWithCastILi2EEENSH_13StoreWithCastILi1EEEEEviT_T0_T2_T3_T4_T5_ --------------------------
	.section	.nv.info._ZN2at6native27unrolled_elementwise_kernelINS0_13BinaryFunctorIN3c108BFloat16ES4_bZZZNS0_23logical_and_kernel_cudaERNS_14TensorIteratorEENKUlvE0_clEvENKUlvE8_clEvEUlS4_S4_E_EESt5arrayIPcLm3EELi4E23TrivialOffsetCalculatorILi2EjESE_ILi1EjENS0_6memory12LoadWithCastILi2EEENSH_13StoreWithCastILi1EEEEEviT_T0_T2_T3_T4_T5_,"",@"SHT_CUDA_INFO"
	.sectionflags	@""
	.align	4


	//----- nvinfo : EIATTR_CUDA_API_VERSION
	.align		4
        /*0000*/ 	.byte	0x04, 0x37
        /*0002*/ 	.short	(.L_8568 - .L_8567)
.L_8567:
        /*0004*/ 	.word	0x00000082


	//----- nvinfo : EIATTR_KPARAM_INFO
	.align		4
.L_8568:
        /*0008*/ 	.byte	0x04, 0x17
        /*000a*/ 	.short	(.L_8570 - .L_8569)
.L_8569:
        /*000c*/ 	.word	0x00000000
        /*0010*/ 	.short	0x0006
        /*0012*/ 	.short	0x0030
        /*0014*/ 	.byte	0x00, 0xf0, 0x21, 0x00


	//----- nvinfo : EIATTR_KPARAM_INFO
	.align		4
.L_8570:
        /*0018*/ 	.byte	0x04, 0x17
        /*001a*/ 	.short	(.L_8572 - .L_8571)
.L_8571:
        /*001c*/ 	.word	0x00000000
        /*0020*/ 	.short	0x0005
        /*0022*/ 	.short	0x0024
        /*0024*/ 	.byte	0x00, 0xf0, 0x31, 0x00


	//----- nvinfo : EIATTR_KPARAM_INFO
	.align		4
.L_8572:
        /*0028*/ 	.byte	0x04, 0x17
        /*002a*/ 	.short	(.L_8574 - .L_8573)
.L_8573:
        /*002c*/ 	.word	0x00000000
        /*0030*/ 	.short	0x0004
        /*0032*/ 	.short	0x0021
        /*0034*/ 	.byte	0x00, 0xf0, 0x05, 0x00


	//----- nvinfo : EIATTR_KPARAM_INFO
	.align		4
.L_8574:
        /*0038*/ 	.byte	0x04, 0x17
        /*003a*/ 	.short	(.L_8576 - .L_8575)
.L_8575:
        /*003c*/ 	.word	0x00000000
        /*0040*/ 	.short	0x0003
        /*0042*/ 	.short	0x0020
        /*0044*/ 	.byte	0x00, 0xf0, 0x05, 0x00


	//----- nvinfo : EIATTR_KPARAM_INFO
	.align		4
.L_8576:
        /*0048*/ 	.byte	0x04, 0x17
        /*004a*/ 	.short	(.L_8578 - .L_8577)
.L_8577:
        /*004c*/ 	.word	0x00000000
        /*0050*/ 	.short	0x0002
        /*0052*/ 	.short	0x0008
        /*0054*/ 	.byte	0x00, 0xf0, 0x61, 0x00


	//----- nvinfo : EIATTR_KPARAM_INFO
	.align		4
.L_8578:
        /*0058*/ 	.byte	0x04, 0x17
        /*005a*/ 	.short	(.L_8580 - .L_8579)
.L_8579:
        /*005c*/ 	.word	0x00000000
        /*0060*/ 	.short	0x0001
        /*0062*/ 	.short	0x0004
        /*0064*/ 	.byte	0x00, 0xf0, 0x05, 0x00


	//----- nvinfo : EIATTR_KPARAM_INFO
	.align		4
.L_8580:
        /*0068*/ 	.byte	0x04, 0x17
        /*006a*/ 	.short	(.L_8582 - .L_8581)
.L_8581:
        /*006c*/ 	.word	0x00000000
        /*0070*/ 	.short	0x0000
        /*0072*/ 	.short	0x0000
        /*0074*/ 	.byte	0x00, 0xf0, 0x11, 0x00


	//----- nvinfo : EIATTR_SPARSE_MMA_MASK
	.align		4
.L_8582:
        /*0078*/ 	.byte	0x03, 0x50
        /*007a*/ 	.short	0x0000


	//----- nvinfo : EIATTR_MAXREG_COUNT
	.align		4
        /*007c*/ 	.byte	0x03, 0x1b
        /*007e*/ 	.short	0x00ff


	//----- nvinfo : EIATTR_EXTERNS
	.align		4
        /*0080*/ 	.byte	0x04, 0x0f
        /*0082*/ 	.short	(.L_8584 - .L_8583)


	//   ....[0]....
	.align		4
.L_8583:
        /*0084*/ 	.word	index@(__assertfail)


	//----- nvinfo : EIATTR_MERCURY_ISA_VERSION
	.align		4
.L_8584:
        /*0088*/ 	.byte	0x03, 0x5f
        /*008a*/ 	.short	0x0101


	//----- nvinfo : EIATTR_SYSCALL_OFFSETS
	.align		4
        /*008c*/ 	.byte	0x04, 0x46
        /*008e*/ 	.short	(.L_8586 - .L_8585)


	//   ....[0]....
.L_8585:
        /*0090*/ 	.word	0x000010f0


	//   ....[1]....
        /*0094*/ 	.word	0x000021b0


	//   ....[2]....
        /*0098*/ 	.word	0x000032f0


	//   ....[3]....
        /*009c*/ 	.word	0x000043b0


	//   ....[4]....
        /*00a0*/ 	.word	0x00005500


	//   ....[5]....
        /*00a4*/ 	.word	0x000065d0


	//   ....[6]....
        /*00a8*/ 	.word	0x00007700


	//   ....[7]....
        /*00ac*/ 	.word	0x000086e0


	//   ....[8]....
        /*00b0*/ 	.word	0x00009b00


	//   ....[9]....
        /*00b4*/ 	.word	0x0000ab30


	//   ....[10]....
        /*00b8*/ 	.word	0x0000bb20


	//   ....[11]....
        /*00bc*/ 	.word	0x0000cb10


	//----- nvinfo : EIATTR_EXIT_INSTR_OFFSETS
	.align		4
.L_8586:
        /*00c0*/ 	.byte	0x04, 0x1c
        /*00c2*/ 	.short	(.L_8588 - .L_8587)


	//   ....[0]....
.L_8587:
        /*00c4*/ 	.word	0x0000bc00


	//   ....[1]....
        /*00c8*/ 	.word	0x0000bd30


	//   ....[2]....
        /*00cc*/ 	.word	0x0000bd50


	//   ....[3]....
        /*00d0*/ 	.word	0x0000be10


	//   ....[4]....
        /*00d4*/ 	.word	0x0000be50


	//   ....[5]....
        /*00d8*/ 	.word	0x0000be90


	//   ....[6]....
        /*00dc*/ 	.word	0x0000bf20


	//   ....[7]....
        /*00e0*/ 	.word	0x0000bf60


	//   ....[8]....
        /*00e4*/ 	.word	0x0000c000


	//   ....[9]....
        /*00e8*/ 	.word	0x0000c050


	//   ....[10]....
        /*00ec*/ 	.word	0x0000c0a0


	//   ....[11]....
        /*00f0*/ 	.word	0x0000c160


	//   ....[12]....
        /*00f4*/ 	.word	0x0000c1c0


	//   ....[13]....
        /*00f8*/ 	.word	0x0000c350


	//   ....[14]....
        /*00fc*/ 	.word	0x0000c4b0


	//   ....[15]....
        /*0100*/ 	.word	0x0000c4f0


	//   ....[16]....
        /*0104*/ 	.word	0x0000c5b0


	//   ....[17]....
        /*0108*/ 	.word	0x0000c730


	//   ....[18]....
        /*010c*/ 	.word	0x0000c8b0


	//   ....[19]....
        /*0110*/ 	.word	0x0000ca10


	//   ....[20]....
        /*0114*/ 	.word	0x0000cb20


	//   ....[21]....
        /*0118*/ 	.word	0x0000cb80


	//   ....[22]....
        /*011c*/ 	.word	0x0000cbc0


	//----- nvinfo : EIATTR_MAX_THREADS
	.align		4
.L_8588:
        /*0120*/ 	.byte	0x04, 0x05
        /*0122*/ 	.short	(.L_8590 - .L_8589)
.L_8589:
        /*0124*/ 	.word	0x00000080
        /*0128*/ 	.word	0x00000001
        /*012c*/ 	.word	0x00000001


	//----- nvinfo : EIATTR_CRS_STACK_SIZE
	.align		4
.L_8590:
        /*0130*/ 	.byte	0x04, 0x1e
        /*0132*/ 	.short	(.L_8592 - .L_8591)
.L_8591:
        /*0134*/ 	.word	0x00000000


	//----- nvinfo : EIATTR_CBANK_PARAM_SIZE
	.align		4
.L_8592:
        /*0138*/ 	.byte	0x03, 0x19
        /*013a*/ 	.short	0x0038


	//----- nvinfo : EIATTR_PARAM_CBANK
	.align		4
        /*013c*/ 	.byte	0x04, 0x0a
        /*013e*/ 	.short	(.L_8594 - .L_8593)
	.align		4
.L_8593:
        /*0140*/ 	.word	index@(.nv.constant0._ZN2at6native27unrolled_elementwise_kernelINS0_13BinaryFunctorIN3c108BFloat16ES4_bZZZNS0_23logical_and_kernel_cudaERNS_14TensorIteratorEENKUlvE0_clEvENKUlvE8_clEvEUlS4_S4_E_EESt5arrayIPcLm3EELi4E23TrivialOffsetCalculatorILi2EjESE_ILi1EjENS0_6memory12LoadWithCastILi2EEENSH_13StoreWithCastILi1EEEEEviT_T0_T2_T3_T4_T5_)
        /*0144*/ 	.short	0x0210
        /*0146*/ 	.short	0x0038


	//----- nvinfo : EIATTR_SW_WAR
	.align		4
.L_8594:
        /*0148*/ 	.byte	0x04, 0x36
        /*014a*/ 	.short	(.L_8596 - .L_8595)
.L_8595:
        /*014c*/ 	.word	0x00000008
.L_8596:


//--------------------- .nv.info._ZN2at6native18elementwise_kernelILi128ELi4EZNS0_22gpu_kernel_impl_nocastINS0_13BinaryFunctorIN3c108BFloat16ES5_bZZZNS0_23logical_and_kernel_cudaERNS_14TensorIteratorEENKUlvE0_clEvENKUlvE8_clEvEUlS5_S5_E_EEEEvRNS_18TensorIteratorBaseERKT_EUliE_EEviT1_ --------------------------
	.section	.nv.info._ZN2at6native18elementwise_kernelILi128ELi4EZNS0_22gpu_kernel_impl_nocastINS0_13BinaryFunctorIN3c108BFloat16ES5_bZZZNS0_23logical_and_kernel_cudaERNS_14TensorIteratorEENKUlvE0_clEvENKUlvE8_clEvEUlS5_S5_E_EEEEvRNS_18TensorIteratorBaseERKT_EUliE_EEviT1_,"",@"SHT_CUDA_INFO"
	.sectionflags	@""
	.align	4


	//----- nvinfo : EIATTR_CUDA_API_VERSION
	.align		4
        /*0000*/ 	.byte	0x04, 0x37
        /*0002*/ 	.short	(.L_8598 - .L_8597)
.L_8597:
        /*0004*/ 	.word	0x00000082


	//----- nvinfo : EIATTR_KPARAM_INFO
	.align		4
.L_8598:
        /*0008*/ 	.byte	0x04, 0x17
        /*000a*/ 	.short	(.L_8600 - .L_8599)
.L_8599:
        /*000c*/ 	.word	0x00000000
        /*0010*/ 	.short	0x0001
        /*0012*/ 	.short	0x0008
        /*0014*/ 	.byte	0x00, 0xf0, 0x21, 0x0a


	//----- nvinfo : EIATTR_KPARAM_INFO
	.align		4
.L_8600:
        /*0018*/ 	.byte	0x04, 0x17
        /*001a*/ 	.short	(.L_8602 - .L_8601)
.L_8601:
        /*001c*/ 	.word	0x00000000
        /*0020*/ 	.short	0x0000
        /*0022*/ 	.short	0x0000
        /*0024*/ 	.byte	0x00, 0xf0, 0x11, 0x00


	//----- nvinfo : EIATTR_SPARSE_MMA_MASK
	.align		4
.L_8602:
        /*0028*/ 	.byte	0x03, 0x50
        /*002a*/ 	.short	0x0000


	//----- nvinfo : EIATTR_MAXREG_COUNT
	.align		4
        /*002c*/ 	.byte	0x03, 0x1b
        /*002e*/ 	.short	0x0080


	//----- nvinfo : EIATTR_MERCURY_ISA_VERSION
	.align		4
        /*0030*/ 	.byte	0x03, 0x5f
        /*0032*/ 	.short	0x0101


	//----- nvinfo : EIATTR_EXIT_INSTR_OFFSETS
	.align		4
        /*0034*/ 	.byte	0x04, 0x1c
        /*0036*/ 	.short	(.L_8604 - .L_8603)


	//   ....[0]....
.L_8603:
        /*0038*/ 	.word	0x000046e0


	//   ....[1]....
        /*003c*/ 	.word	0x00005e20


	//----- nvinfo : EIATTR_MAX_THREADS
	.align		4
.L_8604:
        /*0040*/ 	.byte	0x04, 0x05
        /*0042*/ 	.short	(.L_8606 - .L_8605)
.L_8605:
        /*0044*/ 	.word	0x00000080
        /*0048*/ 	.word	0x00000001
        /*004c*/ 	.word	0x00000001


	//----- nvinfo : EIATTR_CRS_STACK_SIZE
	.align		4
.L_8606:
        /*0050*/ 	.byte	0x04, 0x1e
        /*0052*/ 	.short	(.L_8608 - .L_8607)
.L_8607:
        /*0054*/ 	.word	0x00000000


	//----- nvinfo : EIATTR_CBANK_PARAM_SIZE
	.align		4
.L_8608:
        /*0058*/ 	.byte	0x03, 0x19
        /*005a*/ 	.short	0x0290


	//----- nvinfo : EIATTR_PARAM_CBANK
	.align		4
        /*005c*/ 	.byte	0x04, 0x0a
        /*005e*/ 	.short	(.L_8610 - .L_8609)
	.align		4
.L_8609:
        /*0060*/ 	.word	index@(.nv.constant0._ZN2at6native18elementwise_kernelILi128ELi4EZNS0_22gpu_kernel_impl_nocastINS0_13BinaryFunctorIN3c108BFloat16ES5_bZZZNS0_23logical_and_kernel_cudaERNS_14TensorIteratorEENKUlvE0_clEvENKUlvE8_clEvEUlS5_S5_E_EEEEvRNS_18TensorIteratorBaseERKT_EUliE_EEviT1_)
        /*0064*/ 	.short	0x0210
        /*0066*/ 	.short	0x0290


	//----- nvinfo : EIATTR_SW_WAR
	.align		4
.L_8610:
        /*0068*/ 	.byte	0x04, 0x36
        /*006a*/ 	.short	(.L_8612 - .L_8611)
.L_8611:
        /*006c*/ 	.word	0x00000008
.L_8612:


//--------------------- .nv.info._ZN2at6native27unrolled_elementwise_kernelINS0_13BinaryFunctorIN3c108BFloat16ES4_bZZZNS0_23logical_and_kernel_cudaERNS_14TensorIteratorEENKUlvE0_clEvENKUlvE8_clEvEUlS4_S4_E_EESt5arrayIPcLm3EELi4E23TrivialOffsetCalculatorILi2EjESE_ILi1EjENS0_6memory15LoadWithoutCastENSH_16StoreWithoutCastEEEviT_T0_T2_T3_T4_T5_ --------------------------
	.section	.nv.info._ZN2at6native27unrolled_elementwise_kernelINS0_13BinaryFunctorIN3c108BFloat16ES4_bZZZNS0_23logical_and_kernel_cudaERNS_14TensorIteratorEENKUlvE0_clEvENKUlvE8_clEvEUlS4_S4_E_EESt5arrayIPcLm3EELi4E23TrivialOffsetCalculatorILi2EjESE_ILi1EjENS0_6memory15LoadWithoutCastENSH_16StoreWithoutCastEEEviT_T0_T2_T3_T4_T5_,"",@"SHT_CUDA_INFO"
	.sectionflags	@""
	.align	4


	//----- nvinfo : EIATTR_CUDA_API_VERSION
	.align		4
        /*0000*/ 	.byte	0x04, 0x37
        /*0002*/ 	.short	(.L_8614 - .L_8613)
.L_8613:
        /*0004*/ 	.word	0x00000082


	//----- nvinfo : EIATTR_KPARAM_INFO
	.align		4
.L_8614:
        /*0008*/ 	.byte	0x04, 0x17
        /*000a*/ 	.short	(.L_8616 - .L_8615)
.L_8615:
        /*000c*/ 	.word	0x00000000
        /*0010*/ 	.short	0x0006
        /*0012*/ 	.short	0x0023
        /*0014*/ 	.byte	0x00, 0xf0, 0x05, 0x00


	//----- nvinfo : EIATTR_KPARAM_INFO
	.align		4
.L_8616:
        /*0018*/ 	.byte	0x04, 0x17
        /*001a*/ 	.short	(.L_8618 - .L_8617)
.L_8617:
        /*001c*/ 	.word	0x00000000
        /*0020*/ 	.short	0x0005
        /*0022*/ 	.short	0x0022
        /*0024*/ 	.byte	0x00, 0xf0, 0x05, 0x00


	//----- nvinfo : EIATTR_KPARAM_INFO
	.align		4
.L_8618:
        /*0028*/ 	.byte	0x04, 0x17
        /*002a*/ 	.short	(.L_8620 - .L_8619)
.L_8619:
        /*002c*/ 	.word	0x00000000
        /*0030*/ 	.short	0x0004
        /*0032*/ 	.short	0x0021
        /*0034*/ 	.byte	0x00, 0xf0, 0x05, 0x00


	//----- nvinfo : EIATTR_KPARAM_INFO
	.align		4
.L_8620:
        /*0038*/ 	.byte	0x04, 0x17
        /*003a*/ 	.short	(.L_8622 - .L_8621)
.L_8621:
        /*003c*/ 	.word	0x00000000
        /*0040*/ 	.short	0x0003
        /*0042*/ 	.short	0x0020
        /*0044*/ 	.byte	0x00, 0xf0, 0x05, 0x00


	//----- nvinfo : EIATTR_KPARAM_INFO
	.align		4
.L_8622:
        /*0048*/ 	.byte	0x04, 0x17
        /*004a*/ 	.short	(.L_8624 - .L_8623)
.L_8623:
        /*004c*/ 	.word	0x00000000
        /*0050*/ 	.short	0x0002
        /*0052*/ 	.short	0x0008
        /*0054*/ 	.byte	0x00, 0xf0, 0x61, 0x00


	//----- nvinfo : EIATTR_KPARAM_INFO
	.align		4
.L_8624:
        /*0058*/ 	.byte	0x04, 0x17
        /*005a*/ 	.short	(.L_8626 - .L_8625)
.L_8625:
        /*005c*/ 	.word	0x00000000
        /*0060*/ 	.short	0x0001
        /*0062*/ 	.short	0x0004
        /*0064*/ 	.byte	0x00, 0xf0, 0x05, 0x00


	//----- nvinfo : EIATTR_KPARAM_INFO
	.align		4
.L_8626:
        /*0068*/ 	.byte	0x04, 0x17
        /*006a*/ 	.short	(.L_8628 - .L_8627)
.L_8627:
        /*006c*/ 	.word	0x00000000
        /*0070*/ 	.short	0x0000
        /*0072*/ 	.short	0x0000
        /*0074*/ 	.byte	0x00, 0xf0, 0x11, 0x00


	//----- nvinfo : EIATTR_SPARSE_MMA_MASK
	.align		4
.L_8628:
        /*0078*/ 	.byte	0x03, 0x50
        /*007a*/ 	.short	0x0000


	//----- nvinfo : EIATTR_MAXREG_COUNT
	.align		4
        /*007c*/ 	.byte	0x03, 0x1b
        /*007e*/ 	.short	0x00ff


	//----- nvinfo : EIATTR_MERCURY_ISA_VERSION
	.align		4
        /*0080*/ 	.byte	0x03, 0x5f
        /*0082*/ 	.short	0x0101


	//----- nvinfo : EIATTR_EXIT_INSTR_OFFSETS
	.align		4
        /*0084*/ 	.byte	0x04, 0x1c
        /*0086*/ 	.short	(.L_8630 - .L_8629)


	//   ....[0]....
.L_8629:
        /*0088*/ 	.word	0x00000780


	//   ....[1]....
        /*008c*/ 	.word	0x000007e0


	//----- nvinfo : EIATTR_MAX_THREADS
	.align		4
.L_8630:
        /*0090*/ 	.byte	0x04, 0x05
        /*0092*/ 	.short	(.L_8632 - .L_8631)
.L_8631:
        /*0094*/ 	.word	0x00000080
        /*0098*/ 	.word	0x00000001
        /*009c*/ 	.word	0x00000001


	//----- nvinfo : EIATTR_CRS_STACK_SIZE
	.align		4
.L_8632:
        /*00a0*/ 	.byte	0x04, 0x1e
        /*00a2*/ 	.short	(.L_8634 - .L_8633)
.L_8633:
        /*00a4*/ 	.word	0x00000000


	//----- nvinfo : EIATTR_CBANK_PARAM_SIZE
	.align		4
.L_8634:
        /*00a8*/ 	.byte	0x03, 0x19
        /*00aa*/ 	.short	0x0024


	//----- nvinfo : EIATTR_PARAM_CBANK
	.align		4
        /*00ac*/ 	.byte	0x04, 0x0a
        /*00ae*/ 	.short	(.L_8636 - .L_8635)
	.align		4
.L_8635:
        /*00b0*/ 	.word	index@(.nv.constant0._ZN2at6native27unrolled_elementwise_kernelINS0_13BinaryFunctorIN3c108BFloat16ES4_bZZZNS0_23logical_and_kernel_cudaERNS_14TensorIteratorEENKUlvE0_clEvENKUlvE8_clEvEUlS4_S4_E_EESt5arrayIPcLm3EELi4E23TrivialOffsetCalculatorILi2EjESE_ILi1EjENS0_6memory15LoadWithoutCastENSH_16StoreWithoutCastEEEviT_T0_T2_T3_T4_T5_)
        /*00b4*/ 	.short	0x0210
        /*00b6*/ 	.short	0x0024


	//----- nvinfo : EIATTR_SW_WAR
	.align		4
.L_8636:
        /*00b8*/ 	.byte	0x04, 0x36
        /*00ba*/ 	.short	(.L_8638 - .L_8637)
.L_8637:
        /*00bc*/ 	.word	0x00000008
.L_8638:


//--------------------- .nv.info._ZN2at6native29vectorized_elementwise_kernelILi2ENS0_13BinaryFunctorIN3c108BFloat16ES4_bZZZNS0_23logical_and_kernel_cudaERNS_14TensorIteratorEENKUlvE0_clEvENKUlvE8_clEvEUlS4_S4_E_EESt5arrayIPcLm3EEEEviT0_T1_ --------------------------
	.section	.nv.info._ZN2at6native29vectorized_elementwise_kernelILi2ENS0_13BinaryFunctorIN3c108BFloat16ES4_bZZZNS0_23logical_and_kernel_cudaERNS_14TensorIteratorEENKUlvE0_clEvENKUlvE8_clEvEUlS4_S4_E_EESt5arrayIPcLm3EEEEviT0_T1_,"",@"SHT_CUDA_INFO"
	.sectionflags	@""
	.align	4


	//----- nvinfo : EIATTR_CUDA_API_VERSION
	.align		4
        /*0000*/ 	.byte	0x04, 0x37
        /*0002*/ 	.short	(.L_8640 - .L_8639)
.L_8639:
        /*0004*/ 	.word	0x00000082


	//----- nvinfo : EIATTR_KPARAM_INFO
	.align		4
.L_8640:
        /*0008*/ 	.byte	0x04, 0x17
        /*000a*/ 	.short	(.L_8642 - .L_8641)
.L_8641:
        /*000c*/ 	.word	0x00000000
        /*0010*/ 	.short	0x0002
        /*0012*/ 	.short	0x0008
        /*0014*/ 	.byte	0x00, 0xf0, 0x61, 0x00


	//----- nvinfo : EIATTR_KPARAM_INFO
	.align		4
.L_8642:
        /*0018*/ 	.byte	0x04, 0x17
        /*001a*/ 	.short	(.L_8644 - .L_8643)
.L_8643:
        /*001c*/ 	.word	0x00000000
        /*0020*/ 	.short	0x0001
        /*0022*/ 	.short	0x0004
        /*0024*/ 	.byte	0x00, 0xf0, 0x05, 0x00


	//----- nvinfo : EIATTR_KPARAM_INFO
	.align		4
.L_8644:
        /*0028*/ 	.byte	0x04, 0x17
        /*002a*/ 	.short	(.L_8646 - .L_8645)
.L_8645:
        /*002c*/ 	.word	0x00000000
        /*0030*/ 	.short	0x0000
        /*0032*/ 	.short	0x0000
        /*0034*/ 	.byte	0x00, 0xf0, 0x11, 0x00


	//----- nvinfo : EIATTR_SPARSE_MMA_MASK
	.align		4
.L_8646:
        /*0038*/ 	.byte	0x03, 0x50
        /*003a*/ 	.short	0x0000


	//----- nvinfo : EIATTR_MAXREG_COUNT
	.align		4
        /*003c*/ 	.byte	0x03, 0x1b
        /*003e*/ 	.short	0x00ff


	//----- nvinfo : EIATTR_MERCURY_ISA_VERSION
	.align		4
        /*0040*/ 	.byte	0x03, 0x5f
        /*0042*/ 	.short	0x0101


	//----- nvinfo : EIATTR_EXIT_INSTR_OFFSETS
	.align		4
        /*0044*/ 	.byte	0x04, 0x1c
        /*0046*/ 	.short	(.L_8648 - .L_8647)


	//   ....[0]....
.L_8647:
        /*0048*/ 	.word	0x000005b0


	//   ....[1]....
        /*004c*/ 	.word	0x000014f0


	//   ....[2]....
        /*0050*/ 	.word	0x00001550


	//----- nvinfo : EIATTR_MAX_THREADS
	.align		4
.L_8648:
        /*0054*/ 	.byte	0x04, 0x05
        /*0056*/ 	.short	(.L_8650 - .L_8649)
.L_8649:
        /*0058*/ 	.word	0x00000080
        /*005c*/ 	.word	0x00000001
        /*0060*/ 	.word	0x00000001


	//----- nvinfo : EIATTR_CRS_STACK_SIZE
	.align		4
.L_8650:
        /*0064*/ 	.byte	0x04, 0x1e
        /*0066*/ 	.short	(.L_8652 - .L_8651)
.L_8651:
        /*0068*/ 	.word	0x00000000


	//----- nvinfo : EIATTR_CBANK_PARAM_SIZE
	.align		4
.L_8652:
        /*006c*/ 	.byte	0x03, 0x19
        /*006e*/ 	.short	0x0020


	//----- nvinfo : EIATTR_PARAM_CBANK
	.align		4
        /*0070*/ 	.byte	0x04, 0x0a
        /*0072*/ 	.short	(.L_8654 - .L_8653)
	.align		4
.L_8653:
        /*0074*/ 	.word	index@(.nv.constant0._ZN2at6native29vectorized_elementwise_kernelILi2ENS0_13BinaryFunctorIN3c108BFloat16ES4_bZZZNS0_23logical_and_kernel_cudaERNS_14TensorIteratorEENKUlvE0_clEvENKUlvE8_clEvEUlS4_S4_E_EESt5arrayIPcLm3EEEEviT0_T1_)
        /*0078*/ 	.short	0x0210
        /*007a*/ 	.short	0x0020


	//----- nvinfo : EIATTR_SW_WAR
	.align		4
.L_8654:
        /*007c*/ 	.byte	0x04, 0x36
        /*007e*/ 	.short	(.L_8656 - .L_8655)
.L_8655:
        /*0080*/ 	.word	0x00000008
.L_8656:


//--------------------- .nv.info._ZN2at6native29vectorized_elementwise_kernelILi4ENS0_13BinaryFunctorIN3c108BFloat16ES4_bZZZNS0_23logical_and_kernel_cudaERNS_14TensorIteratorEENKUlvE0_clEvENKUlvE8_clEvEUlS4_S4_E_EESt5arrayIPcLm3EEEEviT0_T1_ --------------------------
	.section	.nv.info._ZN2at6native29vectorized_elementwise_kernelILi4ENS0_13BinaryFunctorIN3c108BFloat16ES4_bZZZNS0_23logical_and_kernel_cudaERNS_14TensorIteratorEENKUlvE0_clEvENKUlvE8_clEvEUlS4_S4_E_EESt5arrayIPcLm3EEEEviT0_T1_,"",@"SHT_CUDA_INFO"
	.sectionflags	@""
	.align	4


	//----- nvinfo : EIATTR_CUDA_API_VERSION
	.align		4
        /*0000*/ 	.byte	0x04, 0x37
        /*0002*/ 	.short	(.L_8658 - .L_8657)
.L_8657:
        /*0004*/ 	.word	0x00000082


	//----- nvinfo : EIATTR_KPARAM_INFO
	.align		4
.L_8658:
        /*0008*/ 	.byte	0x04, 0x17
        /*000a*/ 	.short	(.L_8660 - .L_8659)
.L_8659:
        /*000c*/ 	.word	0x00000000
        /*0010*/ 	.short	0x0002
        /*0012*/ 	.short	0x0008
        /*0014*/ 	.byte	0x00, 0xf0, 0x61, 0x00


	//----- nvinfo : EIATTR_KPARAM_INFO
	.align		4
.L_8660:
        /*0018*/ 	.byte	0x04, 0x17
        /*001a*/ 	.short	(.L_8662 - .L_8661)
.L_8661:
        /*001c*/ 	.word	0x00000000
        /*0020*/ 	.short	0x0001
        /*0022*/ 	.short	0x0004
        /*0024*/ 	.byte	0x00, 0xf0, 0x05, 0x00


	//----- nvinfo : EIATTR_KPARAM_INFO
	.align		4
.L_8662:
        /*0028*/ 	.byte	0x04, 0x17
        /*002a*/ 	.short	(.L_8664 - .L_8663)
.L_8663:
        /*002c*/ 	.word	0x00000000
        /*0030*/ 	.short	0x0000
        /*0032*/ 	.short	0x0000
        /*0034*/ 	.byte	0x00, 0xf0, 0x11, 0x00


	//----- nvinfo : EIATTR_SPARSE_MMA_MASK
	.align		4
.L_8664:
        /*0038*/ 	.byte	0x03, 0x50
        /*003a*/ 	.short	0x0000


	//----- nvinfo : EIATTR_MAXREG_COUNT
	.align		4
        /*003c*/ 	.byte	0x03, 0x1b
        /*003e*/ 	.short	0x00ff


	//----- nvinfo : EIATTR_MERCURY_ISA_VERSION
	.align		4
        /*0040*/ 	.byte	0x03, 0x5f
        /*0042*/ 	.short	0x0101


	//----- nvinfo : EIATTR_EXIT_INSTR_OFFSETS
	.align		4
        /*0044*/ 	.byte	0x04, 0x1c
        /*0046*/ 	.short	(.L_8666 - .L_8665)


	//   ....[0]....
.L_8665:
        /*0048*/ 	.word	0x00000570


	//   ....[1]....
        /*004c*/ 	.word	0x000014b0


	//   ....[2]....
        /*0050*/ 	.word	0x00001510


	//----- nvinfo : EIATTR_MAX_THREADS
	.align		4
.L_8666:
        /*0054*/ 	.byte	0x04, 0x05
        /*0056*/ 	.short	(.L_8668 - .L_8667)
.L_8667:
        /*0058*/ 	.word	0x00000080
        /*005c*/ 	.word	0x00000001
        /*0060*/ 	.word	0x00000001


	//----- nvinfo : EIATTR_CRS_STACK_SIZE
	.align		4
.L_8668:
        /*0064*/ 	.byte	0x04, 0x1e
        /*0066*/ 	.short	(.L_8670 - .L_8669)
.L_8669:
        /*0068*/ 	.word	0x00000000


	//----- nvinfo : EIATTR_CBANK_PARAM_SIZE
	.align		4
.L_8670:
        /*006c*/ 	.byte	0x03, 0x19
        /*006e*/ 	.short	0x0020


	//----- nvinfo : EIATTR_PARAM_CBANK
	.align		4
        /*0070*/ 	.byte	0x04, 0x0a
        /*0072*/ 	.short	(.L_8672 - .L_8671)
	.align		4
.L_8671:
        /*0074*/ 	.word	index@(.nv.constant0._ZN2at6native29vectorized_elementwise_kernelILi4ENS0_13BinaryFunctorIN3c108BFloat16ES4_bZZZNS0_23logical_and_kernel_cudaERNS_14TensorIteratorEENKUlvE0_clEvENKUlvE8_clEvEUlS4_S4_E_EESt5arrayIPcLm3EEEEviT0_T1_)
        /*0078*/ 	.short	0x0210
        /*007a*/ 	.short	0x0020


	//----- nvinfo : EIATTR_SW_WAR
	.align		4
.L_8672:
        /*007c*/ 	.byte	0x04, 0x36
        /*007e*/ 	.short	(.L_8674 - .L_8673)
.L_8673:
        /*0080*/ 	.word	0x00000008
.L_8674:


//--------------------- .nv.info._ZN2at6native29vectorized_elementwise_kernelILi8ENS0_13BinaryFunctorIN3c108BFloat16ES4_bZZZNS0_23logical_and_kernel_cudaERNS_14TensorIteratorEENKUlvE0_clEvENKUlvE8_clEvEUlS4_S4_E_EESt5arrayIPcLm3EEEEviT0_T1_ --------------------------
	.section	.nv.info._ZN2at6native29vectorized_elementwise_kernelILi8ENS0_13BinaryFunctorIN3c108BFloat16ES4_bZZZNS0_23logical_and_kernel_cudaERNS_14TensorIteratorEENKUlvE0_clEvENKUlvE8_clEvEUlS4_S4_E_EESt5arrayIPcLm3EEEEviT0_T1_,"",@"SHT_CUDA_INFO"
	.sectionflags	@""
	.align	4


	//----- nvinfo : EIATTR_CUDA_API_VERSION
	.align		4
        /*0000*/ 	.byte	0x04, 0x37
        /*0002*/ 	.short	(.L_8676 - .L_8675)
.L_8675:
        /*0004*/ 	.word	0x00000082


	//----- nvinfo : EIATTR_KPARAM_INFO
	.align		4
.L_8676:
        /*0008*/ 	.byte	0x04, 0x17
        /*000a*/ 	.short	(.L_8678 - .L_8677)
.L_8677:
        /*000c*/ 	.word	0x00000000
        /*0010*/ 	.short	0x0002
        /*0012*/ 	.short	0x0008
        /*0014*/ 	.byte	0x00, 0xf0, 0x61, 0x00


	//----- nvinfo : EIATTR_KPARAM_INFO
	.align		4
.L_8678:
        /*0018*/ 	.byte	0x04, 0x17
        /*001a*/ 	.short	(.L_8680 - .L_8679)
.L_8679:
        /*001c*/ 	.word	0x00000000
        /*0020*/ 	.short	0x0001
        /*0022*/ 	.short	0x0004
        /*0024*/ 	.byte	0x00, 0xf0, 0x05, 0x00


	//----- nvinfo : EIATTR_KPARAM_INFO
	.align		4
.L_8680:
        /*0028*/ 	.byte	0x04, 0x17
        /*002a*/ 	.short	(.L_8682 - .L_8681)
.L_8681:
        /*002c*/ 	.word	0x00000000
        /*0030*/ 	.short	0x0000
        /*0032*/ 	.short	0x0000
        /*0034*/ 	.byte	0x00, 0xf0, 0x11, 0x00


	//----- nvinfo : EIATTR_SPARSE_MMA_MASK
	.align		4
.L_8682:
        /*0038*/ 	.byte	0x03, 0x50
        /*003a*/ 	.short	0x0000


	//----- nvinfo : EIATTR_MAXREG_COUNT
	.align		4
        /*003c*/ 	.byte	0x03, 0x1b
        /*003e*/ 	.short	0x00ff


	//----- nvinfo : EIATTR_MERCURY_ISA_VERSION
	.align		4
        /*0040*/ 	.byte	0x03, 0x5f
        /*0042*/ 	.short	0x0101


	//----- nvinfo : EIATTR_EXIT_INSTR_OFFSETS
	.align		4
        /*0044*/ 	.byte	0x04, 0x1c
        /*0046*/ 	.short	(.L_8684 - .L_8683)


	//   ....[0]....
.L_8683:
        /*0048*/ 	.word	0x00000580


	//   ....[1]....
        /*004c*/ 	.word	0x000014c0


	//   ....[2]....
        /*0050*/ 	.word	0x00001520


	//----- nvinfo : EIATTR_MAX_THREADS
	.align		4
.L_8684:
        /*0054*/ 	.byte	0x04, 0x05
        /*0056*/ 	.short	(.L_8686 - .L_8685)
.L_8685:
        /*0058*/ 	.word	0x00000080
        /*005c*/ 	.word	0x00000001
        /*0060*/ 	.word	0x00000001


	//----- nvinfo : EIATTR_CRS_STACK_SIZE
	.align		4
.L_8686:
        /*0064*/ 	.byte	0x04, 0x1e
        /*0066*/ 	.short	(.L_8688 - .L_8687)
.L_8687:
        /*0068*/ 	.word	0x00000000


	//----- nvinfo : EIATTR_CBANK_PARAM_SIZE
	.align		4
.L_8688:
        /*006c*/ 	.byte	0x03, 0x19
        /*006e*/ 	.short	0x0020


	//----- nvinfo : EIATTR_PARAM_CBANK
	.align		4
        /*0070*/ 	.byte	0x04, 0x0a
        /*0072*/ 	.short	(.L_8690 - .L_8689)
	.align		4
.L_8689:
        /*0074*/ 	.word	index@(.nv.constant0._ZN2at6native29vectorized_elementwise_kernelILi8ENS0_13BinaryFunctorIN3c108BFloat16ES4_bZZZNS0_23logical_and_kernel_cudaERNS_14TensorIteratorEENKUlvE0_clEvENKUlvE8_clEvEUlS4_S4_E_EESt5arrayIPcLm3EEEEviT0_T1_)
        /*0078*/ 	.short	0x0210
        /*007a*/ 	.short	0x0020


	//----- nvinfo : EIATTR_SW_WAR
	.align		4
.L_8690:
        /*007c*/ 	.byte	0x04, 0x36
        /*007e*/ 	.short	(.L_8692 - .L_8691)
.L_8691:
        /*0080*/ 	.word	0x00000008
.L_8692:


//--------------------- .nv.info._ZN2at6native18elementwise_kernelILi128ELi4EZNS0_15gpu_kernel_implINS0_13AUnaryFunctorIbbbZZZNS0_23logical_and_kernel_cudaERNS_14TensorIteratorEENKUlvE0_clEvENKUlvE7_clEvEUlbbE_EEEEvRNS_18TensorIteratorBaseERKT_EUliE_EEviT1_ --------------------------
	.section	.nv.info._ZN2at6native18elementwise_kernelILi128ELi4EZNS0_15gpu_kernel_implINS0_13AUnaryFunctorIbbbZZZNS0_23logical_and_kernel_cudaERNS_14TensorIteratorEENKUlvE0_clEvENKUlvE7_clEvEUlbbE_EEEEvRNS_18TensorIteratorBaseERKT_EUliE_EEviT1_,"",@"SHT_CUDA_INFO"
	.sectionflags	@""
	.align	4


	//----- nvinfo : EIATTR_CUDA_API_VERSION
	.align		4
        /*0000*/ 	.byte	0x04, 0x37
        /*0002*/ 	.short	(.L_8694 - .L_8693)
.L_8693:
        /*0004*/ 	.word	0x00000082


	//----- nvinfo : EIATTR_KPARAM_INFO
	.align		4
.L_8694:
        /*0008*/ 	.byte	0x04, 0x17
        /*000a*/ 	.short	(.L_8696 - .L_8695)
.L_8695:
        /*000c*/ 	.word	0x00000000
        /*0010*/ 	.short	0x0001
        /*0012*/ 	.short	0x0008
        /*0014*/ 	.byte	0x00, 0xf0, 0x61, 0x08


	//----- nvinfo : EIATTR_KPARAM_INFO
	.align		4
.L_8696:
        /*0018*/ 	.byte	0x04, 0x17
        /*001a*/ 	.short	(.L_8698 - .L_8697)
.L_8697:
        /*001c*/ 	.word	0x00000000
        /*0020*/ 	.short	0x0000
        /*0022*/ 	.short	0x0000
        /*0024*/ 	.byte	0x00, 0xf0, 0x11, 0x00


	//----- nvinfo : EIATTR_SPARSE_MMA_MASK
	.align		4
.L_8698:
        /*0028*/ 	.byte	0x03, 0x50
        /*002a*/ 	.short	0x0000


	//----- nvinfo : EIATTR_MAXREG_COUNT
	.align		4
        /*002c*/ 	.byte	0x03, 0x1b
        /*002e*/ 	.short	0x0080


	//----- nvinfo : EIATTR_EXTERNS
	.align		4
        /*0030*/ 	.byte	0x04, 0x0f
        /*0032*/ 	.short	(.L_8700 - .L_8699)


	//   ....[0]....
	.align		4
.L_8699:
        /*0034*/ 	.word	index@(__assertfail)


	//----- nvinfo : EIATTR_MERCURY_ISA_VERSION
	.align		4
.L_8700:
        /*0038*/ 	.byte	0x03, 0x5f
        /*003a*/ 	.short	0x0101


	//----- nvinfo : EIATTR_SYSCALL_OFFSETS
	.align		4
        /*003c*/ 	.byte	0x04, 0x46
        /*003e*/ 	.short	(.L_8702 - .L_8701)


	//   ....[0]....
.L_8701:
        /*0040*/ 	.word	0x00002260


	//   ....[1]....
        /*0044*/ 	.word	0x000030e0


	//   ....[2]....
        /*0048*/ 	.word	0x00005360


	//   ....[3]....
        /*004c*/ 	.word	0x000061e0


	//   ....[4]....
        /*0050*/ 	.word	0x00008450


	//   ....[5]....
        /*0054*/ 	.word	0x000092d0


	//   ....[6]....
        /*0058*/ 	.word	0x0000b530


	//   ....[7]....
        /*005c*/ 	.word	0x0000c3b0


	//----- nvinfo : EIATTR_EXIT_INSTR_OFFSETS
	.align		4
.L_8702:
        /*0060*/ 	.byte	0x04, 0x1c
        /*0062*/ 	.short	(.L_8704 - .L_8703)


	//   ....[0]....
.L_8703:
        /*0064*/ 	.word	0x00009370


	//   ....[1]....
        /*0068*/ 	.word	0x0000b6c0


	//   ....[2]....
        /*006c*/ 	.word	0x0000b6e0


	//   ....[3]....
        /*0070*/ 	.word	0x0000b770


	//   ....[4]....
        /*0074*/ 	.word	0x0000b790


	//   ....[5]....
        /*0078*/ 	.word	0x0000b7b0


	//   ....[6]....
        /*007c*/ 	.word	0x0000b840


	//   ....[7]....
        /*0080*/ 	.word	0x0000b880


	//   ....[8]....
        /*0084*/ 	.word	0x0000b920


	//   ....[9]....
        /*0088*/ 	.word	0x0000b970


	//   ....[10]....
        /*008c*/ 	.word	0x0000b9a0


	//   ....[11]....
        /*0090*/ 	.word	0x0000ba40


	//   ....[12]....
        /*0094*/ 	.word	0x0000ba80


	//   ....[13]....
        /*0098*/ 	.word	0x0000bc10


	//   ....[14]....
        /*009c*/ 	.word	0x0000bd70


	//   ....[15]....
        /*00a0*/ 	.word	0x0000bdb0


	//   ....[16]....
        /*00a4*/ 	.word	0x0000be50


	//   ....[17]....
        /*00a8*/ 	.word	0x0000bfd0


	//   ....[18]....
        /*00ac*/ 	.word	0x0000c150


	//   ....[19]....
        /*00b0*/ 	.word	0x0000c2b0


	//   ....[20]....
        /*00b4*/ 	.word	0x0000c3c0


	//   ....[21]....
        /*00b8*/ 	.word	0x0000c3f0


	//   ....[22]....
        /*00bc*/ 	.word	0x0000c410


	//----- nvinfo : EIATTR_MAX_THREADS
	.align		4
.L_8704:
        /*00c0*/ 	.byte	0x04, 0x05
        /*00c2*/ 	.short	(.L_8706 - .L_8705)
.L_8705:
        /*00c4*/ 	.word	0x00000080
        /*00c8*/ 	.word	0x00000001
        /*00cc*/ 	.word	0x00000001


	//----- nvinfo : EIATTR_CRS_STACK_SIZE
	.align		4
.L_8706:
        /*00d0*/ 	.byte	0x04, 0x1e
        /*00d2*/ 	.short	(.L_8708 - .L_8707)
.L_8707:
        /*00d4*/ 	.word	0x00000000


	//----- nvinfo : EIATTR_CBANK_PARAM_SIZE
	.align		4
.L_8708:
        /*00d8*/ 	.byte	0x03, 0x19
        /*00da*/ 	.short	0x0220


	//----- nvinfo : EIATTR_PARAM_CBANK
	.align		4
        /*00dc*/ 	.byte	0x04, 0x0a
        /*00de*/ 	.short	(.L_8710 - .L_8709)
	.align		4
.L_8709:
        /*00e0*/ 	.word	index@(.nv.constant0._ZN2at6native18elementwise_kernelILi128ELi4EZNS0_15gpu_kernel_implINS0_13AUnaryFunctorIbbbZZZNS0_23logical_and_kernel_cudaERNS_14TensorIteratorEENKUlvE0_clEvENKUlvE7_clEvEUlbbE_EEEEvRNS_18TensorIteratorBaseERKT_EUliE_EEviT1_)
        /*00e4*/ 	.short	0x0210
        /*00e6*/ 	.short	0x0220


	//----- nvinfo : EIATTR_SW_WAR
	.align		4
.L_8710:
        /*00e8*/ 	.byte	0x04, 0x36
        /*00ea*/ 	.short	(.L_8712 - .L_8711)
.L_8711:
        /*00ec*/ 	.word	0x00000008
.L_8712:


//--------------------- .nv.info._ZN2at6native27unrolled_elementwise_kernelINS0_13AUnaryFunctorIbbbZZZNS0_23logical_and_kernel_cudaERNS_14TensorIteratorEENKUlvE0_clEvENKUlvE7_clEvEUlbbE_EESt5arrayIPcLm2EELi4E23TrivialOffsetCalculatorILi1EjESD_NS0_6memory12LoadWithCastILi1EEENSE_13StoreWithCastILi1EEEEEviT_T0_T2_T3_T4_T5_ --------------------------
	.section	.nv.info._ZN2at6native27unrolled_elementwise_kernelINS0_13AUnaryFunctorIbbbZZZNS0_23logical_and_kernel_cudaERNS_14TensorIteratorEENKUlvE0_clEvENKUlvE7_clEvEUlbbE_EESt5arrayIPcLm2EELi4E23TrivialOffsetCalculatorILi1EjESD_NS0_6memory12LoadWithCastILi1EEENSE_13StoreWithCastILi1EEEEEviT_T0_T2_T3_T4_T5_,"",@"SHT_CUDA_INFO"
	.sectionflags	@""
	.align	4


	//----- nvinfo : EIATTR_CUDA_API_VERSION
	.align		4
        /*0000*/ 	.byte	0x04, 0x37
        /*0002*/ 	.short	(.L_8714 - .L_8713)
.L_8713:
        /*0004*/ 	.word	0x00000082


	//----- nvinfo : EIATTR_KPARAM_INFO
	.align		4
.L_8714:
        /*0008*/ 	.byte	0x04, 0x17
        /*000a*/ 	.short	(.L_8716 - .L_8715)
.L_8715:
        /*000c*/ 	.word	0x00000000
        /*0010*/ 	.short	0x0006
        /*0012*/ 	.short	0x0024
        /*0014*/ 	.byte	0x00, 0xf0, 0x21, 0x00


	//----- nvinfo : EIATTR_KPARAM_INFO
	.align		4
.L_8716:
        /*0018*/ 	.byte	0x04, 0x17
        /*001a*/ 	.short	(.L_8718 - .L_8717)
.L_8717:
        /*001c*/ 	.word	0x00000000
        /*0020*/ 	.short	0x0005
        /*0022*/ 	.short	0x001c
        /*0024*/ 	.byte	0x00, 0xf0, 0x21, 0x00


	//----- nvinfo : EIATTR_KPARAM_INFO
	.align		4
.L_8718:
        /*0028*/ 	.byte	0x04, 0x17
        /*002a*/ 	.short	(.L_8720 - .L_8719)
.L_8719:
        /*002c*/ 	.word	0x00000000
        /*0030*/ 	.short	0x0004
        /*0032*/ 	.short	0x0019
        /*0034*/ 	.byte	0x00, 0xf0, 0x05, 0x00


	//----- nvinfo : EIATTR_KPARAM_INFO
	.align		4
.L_8720:
        /*0038*/ 	.byte	0x04, 0x17
        /*003a*/ 	.short	(.L_8722 - .L_8721)
.L_8721:
        /*003c*/ 	.word	0x00000000
        /*0040*/ 	.short	0x0003
        /*0042*/ 	.short	0x0018
        /*0044*/ 	.byte	0x00, 0xf0, 0x05, 0x00


	//----- nvinfo : EIATTR_KPARAM_INFO
	.align		4
.L_8722:
        /*0048*/ 	.byte	0x04, 0x17
        /*004a*/ 	.short	(.L_8724 - .L_8723)
.L_8723:
        /*004c*/ 	.word	0x00000000
        /*0050*/ 	.short	0x0002
        /*0052*/ 	.short	0x0008
        /*0054*/ 	.byte	0x00, 0xf0, 0x41, 0x00


	//----- nvinfo : EIATTR_KPARAM_INFO
	.align		4
.L_8724:
        /*0058*/ 	.byte	0x04, 0x17
        /*005a*/ 	.short	(.L_8726 - .L_8725)
.L_8725:
        /*005c*/ 	.word	0x00000000
        /*0060*/ 	.short	0x0001
        /*0062*/ 	.short	0x0004
        /*0064*/ 	.byte	0x00, 0xf0, 0x09, 0x00


	//----- nvinfo : EIATTR_KPARAM_INFO
	.align		4
.L_8726:
        /*0068*/ 	.byte	0x04, 0x17
        /*006a*/ 	.short	(.L_8728 - .L_8727)
.L_8727:
        /*006c*/ 	.word	0x00000000
        /*0070*/ 	.short	0x0000
        /*0072*/ 	.short	0x0000
        /*0074*/ 	.byte	0x00, 0xf0, 0x11, 0x00


	//----- nvinfo : EIATTR_SPARSE_MMA_MASK
	.align		4
.L_8728:
        /*0078*/ 	.byte	0x03, 0x50
        /*007a*/ 	.short	0x0000


	//----- nvinfo : EIATTR_MAXREG_COUNT
	.align		4
        /*007c*/ 	.byte	0x03, 0x1b
        /*007e*/ 	.short	0x00ff


	//----- nvinfo : EIATTR_EXTERNS
	.align		4
        /*0080*/ 	.byte	0x04, 0x0f
        /*0082*/ 	.short	(.L_8730 - .L_8729)


	//   ....[0]....
	.align		4
.L_8729:
        /*0084*/ 	.word	index@(__assertfail)


	//----- nvinfo : EIATTR_MERCURY_ISA_VERSION
	.align		4
.L_8730:
        /*0088*/ 	.byte	0x03, 0x5f
        /*008a*/ 	.short	0x0101


	//----- nvinfo : EIATTR_SYSCALL_OFFSETS
	.align		4
        /*008c*/ 	.byte	0x04, 0x46
        /*008e*/ 	.short	(.L_8732 - .L_8731)


	//   ....[0]....
.L_8731:
        /*0090*/ 	.word	0x00000f80


	//   ....[1]....
        /*0094*/ 	.word	0x00001f40


	//   ....[2]....
        /*0098*/ 	.word	0x00002f10


	//   ....[3]....
        /*009c*/ 	.word	0x00003ec0


	//   ....[4]....
        /*00a0*/ 	.word	0x00004ef0


	//   ....[5]....
        /*00a4*/ 	.word	0x00005dc0


	//   ....[6]....
        /*00a8*/ 	.word	0x00006c70


	//   ....[7]....
        /*00ac*/ 	.word	0x00007b20


	//----- nvinfo : EIATTR_EXIT_INSTR_OFFSETS
	.align		4
.L_8732:
        /*00b0*/ 	.byte	0x04, 0x1c
        /*00b2*/ 	.short	(.L_8734 - .L_8733)


	//   ....[0]....
.L_8733:
        /*00b4*/ 	.word	0x00006d00


	//   ....[1]....
        /*00b8*/ 	.word	0x00006e30


	//   ....[2]....
        /*00bc*/ 	.word	0x00006e50


	//   ....[3]....
        /*00c0*/ 	.word	0x00006ee0


	//   ....[4]....
        /*00c4*/ 	.word	0x00006f00


	//   ....[5]....
        /*00c8*/ 	.word	0x00006f20


	//   ....[6]....
        /*00cc*/ 	.word	0x00006fb0


	//   ....[7]....
        /*00d0*/ 	.word	0x00006ff0


	//   ....[8]....
        /*00d4*/ 	.word	0x00007090


	//   ....[9]....
        /*00d8*/ 	.word	0x000070e0


	//   ....[10]....
        /*00dc*/ 	.word	0x00007110


	//   ....[11]....
        /*00e0*/ 	.word	0x000071b0


	//   ....[12]....
        /*00e4*/ 	.word	0x000071f0


	//   ....[13]....
        /*00e8*/ 	.word	0x00007380


	//   ....[14]....
        /*00ec*/ 	.word	0x000074e0


	//   ....[15]....
        /*00f0*/ 	.word	0x00007520


	//   ....[16]....
        /*00f4*/ 	.word	0x000075c0


	//   ....[17]....
        /*00f8*/ 	.word	0x00007740


	//   ....[18]....
        /*00fc*/ 	.word	0x000078c0


	//   ....[19]....
        /*0100*/ 	.word	0x00007a20


	//   ....[20]....
        /*0104*/ 	.word	0x00007b30


	//   ....[21]....
        /*0108*/ 	.word	0x00007b60


	//   ....[22]....
        /*010c*/ 	.word	0x00007b80


	//----- nvinfo : EIATTR_MAX_THREADS
	.align		4
.L_8734:
        /*0110*/ 	.byte	0x04, 0x05
        /*0112*/ 	.short	(.L_8736 - .L_8735)
.L_8735:
        /*0114*/ 	.word	0x00000080
        /*0118*/ 	.word	0x00000001
        /*011c*/ 	.word	0x00000001


	//----- nvinfo : EIATTR_CRS_STACK_SIZE
	.align		4
.L_8736:
        /*0120*/ 	.byte	0x04, 0x1e
        /*0122*/ 	.short	(.L_8738 - .L_8737)
.L_8737:
        /*0124*/ 	.word	0x00000000


	//----- nvinfo : EIATTR_CBANK_PARAM_SIZE
	.align		4
.L_8738:
        /*0128*/ 	.byte	0x03, 0x19
        /*012a*/ 	.short	0x002c


	//----- nvinfo : EIATTR_PARAM_CBANK
	.align		4
        /*012c*/ 	.byte	0x04, 0x0a
        /*012e*/ 	.short	(.L_8740 - .L_8739)
	.align		4
.L_8739:
        /*0130*/ 	.word	index@(.nv.constant0._ZN2at6native27unrolled_elementwise_kernelINS0_13AUnaryFunctorIbbbZZZNS0_23logical_and_kernel_cudaERNS_14TensorIteratorEENKUlvE0_clEvENKUlvE7_clEvEUlbbE_EESt5arrayIPcLm2EELi4E23TrivialOffsetCalculatorILi1EjESD_NS0_6memory12LoadWithCastILi1EEENSE_13StoreWithCastILi1EEEEEviT_T0_T2_T3_T4_T5_)
        /*0134*/ 	.short	0x0210
        /*0136*/ 	.short	0x002c


	//----- nvinfo : EIATTR_SW_WAR
	.align		4
.L_8740:
        /*0138*/ 	.byte	0x04, 0x36
        /*013a*/ 	.short	(.L_8742 - .L_8741)
.L_8741:
        /*013c*/ 	.word	0x00000008
.L_8742:


//--------------------- .nv.info._ZN2at6native18elementwise_kernelILi128ELi4EZNS0_22gpu_kernel_impl_nocastINS0_13AUnaryFunctorIbbbZZZNS0_23logical_and_kernel_cudaERNS_14TensorIteratorEENKUlvE0_clEvENKUlvE7_clEvEUlbbE_EEEEvRNS_18TensorIteratorBaseERKT_EUliE_EEviT1_ --------------------------
	.section	.nv.info._ZN2at6native18elementwise_kernelILi128ELi4EZNS0_22gpu_kernel_impl_nocastINS0_13AUnaryFunctorIbbbZZZNS0_23logical_and_kernel_cudaERNS_14TensorIteratorEENKUlvE0_clEvENKUlvE7_clEvEUlbbE_EEEEvRNS_18TensorIteratorBaseERKT_EUliE_EEviT1_,"",@"SHT_CUDA_INFO"
	.sectionflags	@""
	.align	4


	//----- nvinfo : EIATTR_CUDA_API_VERSION
	.align		4
        /*0000*/ 	.byte	0x04, 0x37
        /*0002*/ 	.short	(.L_8744 - .L_8743)
.L_8743:
        /*0004*/ 	.word	0x00000082


	//----- nvinfo : EIATTR_KPARAM_INFO
	.align		4
.L_8744:
        /*0008*/ 	.byte	0x04, 0x17
        /*000a*/ 	.short	(.L_8746 - .L_8745)
.L_8745:
        /*000c*/ 	.word	0x00000000
        /*0010*/ 	.short	0x0001
        /*0012*/ 	.short	0x0008
        /*0014*/ 	.byte	0x00, 0xf0, 0x61, 0x08


	//----- nvinfo : EIATTR_KPARAM_INFO
	.align		4
.L_8746:
        /*0018*/ 	.byte	0x04, 0x17
        /*001a*/ 	.short	(.L_8748 - .L_8747)
.L_8747:
        /*001c*/ 	.word	0x00000000
        /*0020*/ 	.short	0x0000
        /*0022*/ 	.short	0x0000
        /*0024*/ 	.byte	0x00, 0xf0, 0x11, 0x00


	//----- nvinfo : EIATTR_SPARSE_MMA_MASK
	.align		4
.L_8748:
        /*0028*/ 	.byte	0x03, 0x50
        /*002a*/ 	.short	0x0000


	//----- nvinfo : EIATTR_MAXREG_COUNT
	.align		4
        /*002c*/ 	.byte	0x03, 0x1b
        /*002e*/ 	.short	0x0080


	//----- nvinfo : EIATTR_MERCURY_ISA_VERSION
	.align		4
        /*0030*/ 	.byte	0x03, 0x5f
        /*0032*/ 	.short	0x0101


	//----- nvinfo : EIATTR_EXIT_INSTR_OFFSETS
	.align		4
        /*0034*/ 	.byte	0x04, 0x1c
        /*0036*/ 	.short	(.L_8750 - .L_8749)


	//   ....[0]....
.L_8749:
        /*0038*/ 	.word	0x00003c00


	//   ....[1]....
        /*003c*/ 	.word	0x00004fa0


	//----- nvinfo : EIATTR_MAX_THREADS
	.align		4
.L_8750:
        /*0040*/ 	.byte	0x04, 0x05
        /*0042*/ 	.short	(.L_8752 - .L_8751)
.L_8751:
        /*0044*/ 	.word	0x00000080
        /*0048*/ 	.word	0x00000001
        /*004c*/ 	.word	0x00000001


	//----- nvinfo : EIATTR_CRS_STACK_SIZE
	.align		4
.L_8752:
        /*0050*/ 	.byte	0x04, 0x1e
        /*0052*/ 	.short	(.L_8754 - .L_8753)
.L_8753:
        /*0054*/ 	.word	0x00000000


	//----- nvinfo : EIATTR_CBANK_PARAM_SIZE
	.align		4
.L_8754:
        /*0058*/ 	.byte	0x03, 0x19
        /*005a*/ 	.short	0x0220


	//----- nvinfo : EIATTR_PARAM_CBANK
	.align		4
        /*005c*/ 	.byte	0x04, 0x0a
        /*005e*/ 	.short	(.L_8756 - .L_8755)
	.align		4
.L_8755:
        /*0060*/ 	.word	index@(.nv.constant0._ZN2at6native18elementwise_kernelILi128ELi4EZNS0_22gpu_kernel_impl_nocastINS0_13AUnaryFunctorIbbbZZZNS0_23logical_and_kernel_cudaERNS_14TensorIteratorEENKUlvE0_clEvENKUlvE7_clEvEUlbbE_EEEEvRNS_18TensorIteratorBaseERKT_EUliE_EEviT1_)
        /*0064*/ 	.short	0x0210
        /*0066*/ 	.short	0x0220


	//----- nvinfo : EIATTR_SW_WAR
	.align		4
.L_8756:
        /*0068*/ 	.byte	0x04, 0x36
        /*006a*/ 	.short	(.L_8758 - .L_8757)
.L_8757:
        /*006c*/ 	.word	0x00000008
.L_8758:


//--------------------- .nv.info._ZN2at6native27unrolled_elementwise_kernelINS0_13AUnaryFunctorIbbbZZZNS0_23logical_and_kernel_cudaERNS_14TensorIteratorEENKUlvE0_clEvENKUlvE7_clEvEUlbbE_EESt5arrayIPcLm2EELi4E23TrivialOffsetCalculatorILi1EjESD_NS0_6memory15LoadWithoutCastENSE_16StoreWithoutCastEEEviT_T0_T2_T3_T4_T5_ --------------------------
	.section	.nv.info._ZN2at6native27unrolled_elementwise_kernelINS0_13AUnaryFunctorIbbbZZZNS0_23logical_and_kernel_cudaERNS_14TensorIteratorEENKUlvE0_clEvENKUlvE7_clEvEUlbbE_EESt5arrayIPcLm2EELi4E23TrivialOffsetCalculatorILi1EjESD_NS0_6memory15LoadWithoutCastENSE_16StoreWithoutCastEEEviT_T0_T2_T3_T4_T5_,"",@"SHT_CUDA_INFO"
	.sectionflags	@""
	.align	4


	//----- nvinfo : EIATTR_CUDA_API_VERSION
	.align		4
        /*0000*/ 	.byte	0x04, 0x37
        /*0002*/ 	.short	(.L_8760 - .L_8759)
.L_8759:
        /*0004*/ 	.word	0x00000082


	//----- nvinfo : EIATTR_KPARAM_INFO
	.align		4
.L_8760:
        /*0008*/ 	.byte	0x04, 0x17
        /*000a*/ 	.short	(.L_8762 - .L_8761)
.L_8761:
        /*000c*/ 	.word	0x00000000
        /*0010*/ 	.short	0x0006
        /*0012*/ 	.short	0x001b
        /*0014*/ 	.byte	0x00, 0xf0, 0x05, 0x00


	//----- nvinfo : EIATTR_KPARAM_INFO
	.align		4
.L_8762:
        /*0018*/ 	.byte	0x04, 0x17
        /*001a*/ 	.short	(.L_8764 - .L_8763)
.L_8763:
        /*001c*/ 	.word	0x00000000
        /*0020*/ 	.short	0x0005
        /*0022*/ 	.short	0x001a
        /*0024*/ 	.byte	0x00, 0xf0, 0x05, 0x00


	//----- nvinfo : EIATTR_KPARAM_INFO
	.align		4
.L_8764:
        /*0028*/ 	.byte	0x04, 0x17
        /*002a*/ 	.short	(.L_8766 - .L_8765)
.L_8765:
        /*002c*/ 	.word	0x00000000
        /*0030*/ 	.short	0x0004
        /*0032*/ 	.short	0x0019
        /*0034*/ 	.byte	0x00, 0xf0, 0x05, 0x00


	//----- nvinfo : EIATTR_KPARAM_INFO
	.align		4
.L_8766:
        /*0038*/ 	.byte	0x04, 0x17
        /*003a*/ 	.short	(.L_8768 - .L_8767)
.L_8767:
        /*003c*/ 	.word	0x00000000
        /*0040*/ 	.short	0x0003
        /*0042*/ 	.short	0x0018
        /*0044*/ 	.byte	0x00, 0xf0, 0x05, 0x00


	//----- nvinfo : EIATTR_KPARAM_INFO
	.align		4
.L_8768:
        /*0048*/ 	.byte	0x04, 0x17
        /*004a*/ 	.short	(.L_8770 - .L_8769)
.L_8769:
        /*004c*/ 	.word	0x00000000
        /*0050*/ 	.short	0x0002
        /*0052*/ 	.short	0x0008
        /*0054*/ 	.byte	0x00, 0xf0, 0x41, 0x00


	//----- nvinfo : EIATTR_KPARAM_INFO
	.align		4
.L_8770:
        /*0058*/ 	.byte	0x04, 0x17
        /*005a*/ 	.short	(.L_8772 - .L_8771)
.L_8771:
        /*005c*/ 	.word	0x00000000
        /*0060*/ 	.short	0x0001
        /*0062*/ 	.short	0x0004
        /*0064*/ 	.byte	0x00, 0xf0, 0x09, 0x00


	//----- nvinfo : EIATTR_KPARAM_INFO
	.align		4
.L_8772:
        /*0068*/ 	.byte	0x04, 0x17
        /*006a*/ 	.short	(.L_8774 - .L_8773)
.L_8773:
        /*006c*/ 	.word	0x00000000
        /*0070*/ 	.short	0x0000
        /*0072*/ 	.short	0x0000
        /*0074*/ 	.byte	0x00, 0xf0, 0x11, 0x00


	//----- nvinfo : EIATTR_SPARSE_MMA_MASK
	.align		4
.L_8774:
        /*0078*/ 	.byte	0x03, 0x50
        /*007a*/ 	.short	0x0000


	//----- nvinfo : EIATTR_MAXREG_COUNT
	.align		4
        /*007c*/ 	.byte	0x03, 0x1b
        /*007e*/ 	.short	0x00ff


	//----- nvinfo : EIATTR_MERCURY_ISA_VERSION
	.align		4
        /*0080*/ 	.byte	0x03, 0x5f
        /*0082*/ 	.short	0x0101


	//----- nvinfo : EIATTR_EXIT_INSTR_OFFSETS
	.align		4
        /*0084*/ 	.byte	0x04, 0x1c
        /*0086*/ 	.short	(.L_8776 - .L_8775)


	//   ....[0]....
.L_8775:
        /*0088*/ 	.word	0x00000520


	//   ....[1]....
        /*008c*/ 	.word	0x00000590


	//----- nvinfo : EIATTR_MAX_THREADS
	.align		4
.L_8776:
        /*0090*/ 	.byte	0x04, 0x05
        /*0092*/ 	.short	(.L_8778 - .L_8777)
.L_8777:
        /*0094*/ 	.word	0x00000080
        /*0098*/ 	.word	0x00000001
        /*009c*/ 	.word	0x00000001


	//----- nvinfo : EIATTR_CRS_STACK_SIZE
	.align		4
.L_8778:
        /*00a0*/ 	.byte	0x04, 0x1e
        /*00a2*/ 	.short	(.L_8780 - .L_8779)
.L_8779:
        /*00a4*/ 	.word	0x00000000


	//----- nvinfo : EIATTR_CBANK_PARAM_SIZE
	.align		4
.L_8780:
        /*00a8*/ 	.byte	0x03, 0x19
        /*00aa*/ 	.short	0x001c


	//----- nvinfo : EIATTR_PARAM_CBANK
	.align		4
        /*00ac*/ 	.byte	0x04, 0x0a
        /*00ae*/ 	.short	(.L_8782 - .L_8781)
	.align		4
.L_8781:
        /*00b0*/ 	.word	index@(.nv.constant0._ZN2at6native27unrolled_elementwise_kernelINS0_13AUnaryFunctorIbbbZZZNS0_23logical_and_kernel_cudaERNS_14TensorIteratorEENKUlvE0_clEvENKUlvE7_clEvEUlbbE_EESt5arrayIPcLm2EELi4E23TrivialOffsetCalculatorILi1EjESD_NS0_6memory15LoadWithoutCastENSE_16StoreWithoutCastEEEviT_T0_T2_T3_T4_T5_)
        /*00b4*/ 	.short	0x0210
        /*00b6*/ 	.short	0x001c


	//----- nvinfo : EIATTR_SW_WAR
	.align		4
.L_8782:
        /*00b8*/ 	.byte	0x04, 0x36
        /*00ba*/ 	.short	(.L_8784 - .L_8783)
.L_8783:
        /*00bc*/ 	.word	0x00000008
.L_8784:


//--------------------- .nv.info._ZN2at6native29vectorized_elementwise_kernelILi2ENS0_13AUnaryFunctorIbbbZZZNS0_23logical_and_kernel_cudaERNS_14TensorIteratorEENKUlvE0_clEvENKUlvE7_clEvEUlbbE_EESt5arrayIPcLm2EEEEviT0_T1_ --------------------------
	.section	.nv.info._ZN2at6native29vectorized_elementwise_kernelILi2ENS0_13AUnaryFunctorIbbbZZZNS0_23logical_and_kernel_cudaERNS_14TensorIteratorEENKUlvE0_clEvENKUlvE7_clEvEUlbbE_EESt5arrayIPcLm2EEEEviT0_T1_,"",@"SHT_CUDA_INFO"
	.sectionflags	@""
	.align	4


	//----- nvinfo : EIATTR_CUDA_API_VERSION
	.align		4
        /*0000*/ 	.byte	0x04, 0x37
        /*0002*/ 	.short	(.L_8786 - .L_8785)
.L_8785:
        /*0004*/ 	.word	0x00000082


	//----- nvinfo : EIATTR_KPARAM_INFO
	.align		4
.L_8786:
        /*0008*/ 	.byte	0x04, 0x17
        /*000a*/ 	.short	(.L_8788 - .L_8787)
.L_8787:
        /*000c*/ 	.word	0x00000000
        /*0010*/ 	.short	0x0002
        /*0012*/ 	.short	0x0008
        /*0014*/ 	.byte	0x00, 0xf0, 0x41, 0x00


	//----- nvinfo : EIATTR_KPARAM_INFO
	.align		4
.L_8788:
        /*0018*/ 	.byte	0x04, 0x17
        /*001a*/ 	.short	(.L_8790 - .L_8789)
.L_8789:
        /*001c*/ 	.word	0x00000000
        /*0020*/ 	.short	0x0001
        /*0022*/ 	.short	0x0004
        /*0024*/ 	.byte	0x00, 0xf0, 0x09, 0x00


	//----- nvinfo : EIATTR_KPARAM_INFO
	.align		4
.L_8790:
        /*0028*/ 	.byte	0x04, 0x17
        /*002a*/ 	.short	(.L_8792 - .L_8791)
.L_8791:
        /*002c*/ 	.word	0x00000000
        /*0030*/ 	.short	0x0000
        /*0032*/ 	.short	0x0000
        /*0034*/ 	.byte	0x00, 0xf0, 0x11, 0x00


	//----- nvinfo : EIATTR_SPARSE_MMA_MASK
	.align		4
.L_8792:
        /*0038*/ 	.byte	0x03, 0x50
        /*003a*/ 	.short	0x0000


	//----- nvinfo : EIATTR_MAXREG_COUNT
	.align		4
        /*003c*/ 	.byte	0x03, 0x1b
        /*003e*/ 	.short	0x00ff


	//----- nvinfo : EIATTR_MERCURY_ISA_VERSION
	.align		4
        /*0040*/ 	.byte	0x03, 0x5f
        /*0042*/ 	.short	0x0101


	//----- nvinfo : EIATTR_EXIT_INSTR_OFFSETS
	.align		4
        /*0044*/ 	.byte	0x04, 0x1c
        /*0046*/ 	.short	(.L_8794 - .L_8793)


	//   ....[0]....
.L_8793:
        /*0048*/ 	.word	0x000003b0


	//   ....[1]....
        /*004c*/ 	.word	0x00000e20


	//   ....[2]....
        /*0050*/ 	.word	0x00000e90


	//----- nvinfo : EIATTR_MAX_THREADS
	.align		4
.L_8794:
        /*0054*/ 	.byte	0x04, 0x05
        /*0056*/ 	.short	(.L_8796 - .L_8795)
.L_8795:
        /*0058*/ 	.word	0x00000080
        /*005c*/ 	.word	0x00000001
        /*0060*/ 	.word	0x00000001


	//----- nvinfo : EIATTR_CRS_STACK_SIZE
	.align		4
.L_8796:
        /*0064*/ 	.byte	0x04, 0x1e
        /*0066*/ 	.short	(.L_8798 - .L_8797)
.L_8797:
        /*0068*/ 	.word	0x00000000


	//----- nvinfo : EIATTR_CBANK_PARAM_SIZE
	.align		4
.L_8798:
        /*006c*/ 	.byte	0x03, 0x19
        /*006e*/ 	.short	0x0018


	//----- nvinfo : EIATTR_PARAM_CBANK
	.align		4
        /*0070*/ 	.byte	0x04, 0x0a
        /*0072*/ 	.short	(.L_8800 - .L_8799)
	.align		4
.L_8799:
        /*0074*/ 	.word	index@(.nv.constant0._ZN2at6native29vectorized_elementwise_kernelILi2ENS0_13AUnaryFunctorIbbbZZZNS0_23logical_and_kernel_cudaERNS_14TensorIteratorEENKUlvE0_clEvENKUlvE7_clEvEUlbbE_EESt5arrayIPcLm2EEEEviT0_T1_)
        /*0078*/ 	.short	0x0210
        /*007a*/ 	.short	0x0018


	//----- nvinfo : EIATTR_SW_WAR
	.align		4
.L_8800:
        /*007c*/ 	.byte	0x04, 0x36
        /*007e*/ 	.short	(.L_8802 - .L_8801)
.L_8801:
        /*0080*/ 	.word	0x00000008
.L_8802:


//--------------------- .nv.info._ZN2at6native29vectorized_elementwise_kernelILi4ENS0_13AUnaryFunctorIbbbZZZNS0_23logical_and_kernel_cudaERNS_14TensorIteratorEENKUlvE0_clEvENKUlvE7_clEvEUlbbE_EESt5arrayIPcLm2EEEEviT0_T1_ --------------------------
	.section	.nv.info._ZN2at6native29vectorized_elementwise_kernelILi4ENS0_13AUnaryFunctorIbbbZZZNS0_23logical_and_kernel_cudaERNS_14TensorIteratorEENKUlvE0_clEvENKUlvE7_clEvEUlbbE_EESt5arrayIPcLm2EEEEviT0_T1_,"",@"SHT_CUDA_INFO"
	.sectionflags	@""
	.align	4


	//----- nvinfo : EIATTR_CUDA_API_VERSION
	.align		4
        /*0000*/ 	.byte	0x04, 0x37
        /*0002*/ 	.short	(.L_8804 - .L_8803)
.L_8803:
        /*0004*/ 	.word	0x00000082


	//----- nvinfo : EIATTR_KPARAM_INFO
	.align		4
.L_8804:
        /*0008*/ 	.byte	0x04, 0x17
        /*000a*/ 	.short	(.L_8806 - .L_8805)
.L_8805:
        /*000c*/ 	.word	0x00000000
        /*0010*/ 	.short	0x0002
        /*0012*/ 	.short	0x0008
        /*0014*/ 	.byte	0x00, 0xf0, 0x41, 0x00


	//----- nvinfo : EIATTR_KPARAM_INFO
	.align		4
.L_8806:
        /*0018*/ 	.byte	0x04, 0x17
        /*001a*/ 	.short	(.L_8808 - .L_8807)
.L_8807:
        /*001c*/ 	.word	0x00000000
        /*0020*/ 	.short	0x0001
        /*0022*/ 	.short	0x0004
        /*0024*/ 	.byte	0x00, 0xf0, 0x09, 0x00


	//----- nvinfo : EIATTR_KPARAM_INFO
	.align		4
.L_8808:
        /*0028*/ 	.byte	0x04, 0x17
        /*002a*/ 	.short	(.L_8810 - .L_8809)
.L_8809:
        /*002c*/ 	.word	0x00000000
        /*0030*/ 	.short	0x0000
        /*0032*/ 	.short	0x0000
        /*0034*/ 	.byte	0x00, 0xf0, 0x11, 0x00


	//----- nvinfo : EIATTR_SPARSE_MMA_MASK
	.align		4
.L_8810:
        /*0038*/ 	.byte	0x03, 0x50
        /*003a*/ 	.short	0x0000


	//----- nvinfo : EIATTR_MAXREG_COUNT
	.align		4
        /*003c*/ 	.byte	0x03, 0x1b
        /*003e*/ 	.short	0x00ff


	//----- nvinfo : EIATTR_MERCURY_ISA_VERSION
	.align		4
        /*0040*/ 	.byte	0x03, 0x5f
        /*0042*/ 	.short	0x0101


	//----- nvinfo : EIATTR_EXIT_INSTR_OFFSETS
	.align		4
        /*0044*/ 	.byte	0x04, 0x1c
        /*0046*/ 	.short	(.L_8812 - .L_8811)


	//   ....[0]....
.L_8811:
        /*0048*/ 	.word	0x00000390


	//   ....[1]....
        /*004c*/ 	.word	0x00000e00


	//   ....[2]....
        /*0050*/ 	.word	0x00000e70


	//----- nvinfo : EIATTR_MAX_THREADS
	.align		4
.L_8812:
        /*0054*/ 	.byte	0x04, 0x05
        /*0056*/ 	.short	(.L_8814 - .L_8813)
.L_8813:
        /*0058*/ 	.word	0x00000080
        /*005c*/ 	.word	0x00000001
        /*0060*/ 	.word	0x00000001


	//----- nvinfo : EIATTR_CRS_STACK_SIZE
	.align		4
.L_8814:
        /*0064*/ 	.byte	0x04, 0x1e
        /*0066*/ 	.short	(.L_8816 - .L_8815)
.L_8815:
        /*0068*/ 	.word	0x00000000


	//----- nvinfo : EIATTR_CBANK_PARAM_SIZE
	.align		4
.L_8816:
        /*006c*/ 	.byte	0x03, 0x19
        /*006e*/ 	.short	0x0018


	//----- nvinfo : EIATTR_PARAM_CBANK
	.align		4
        /*0070*/ 	.byte	0x04, 0x0a
        /*0072*/ 	.short	(.L_8818 - .L_8817)
	.align		4
.L_8817:
        /*0074*/ 	.word	index@(.nv.constant0._ZN2at6native29vectorized_elementwise_kernelILi4ENS0_13AUnaryFunctorIbbbZZZNS0_23logical_and_kernel_cudaERNS_14TensorIteratorEENKUlvE0_clEvENKUlvE7_clEvEUlbbE_EESt5arrayIPcLm2EEEEviT0_T1_)
        /*0078*/ 	.short	0x0210
        /*007a*/ 	.short	0x0018


	//----- nvinfo : EIATTR_SW_WAR
	.align		4
.L_8818:
        /*007c*/ 	.byte	0x04, 0x36
        /*007e*/ 	.short	(.L_8820 - .L_8819)
.L_8819:
        /*0080*/ 	.word	0x00000008
.L_8820:


//--------------------- .nv.info._ZN2at6native29vectorized_elementwise_kernelILi8ENS0_13AUnaryFunctorIbbbZZZNS0_23logical_and_kernel_cudaERNS_14TensorIteratorEENKUlvE0_clEvENKUlvE7_clEvEUlbbE_EESt5arrayIPcLm2EEEEviT0_T1_ --------------------------
	.section	.nv.info._ZN2at6native29vectorized_elementwise_kernelILi8ENS0_13AUnaryFunctorIbbbZZZNS0_23logical_and_kernel_cudaERNS_14TensorIteratorEENKUlvE0_clEvENKUlvE7_clEvEUlbbE_EESt5arrayIPcLm2EEEEviT0_T1_,"",@"SHT_CUDA_INFO"
	.sectionflags	@""
	.align	4


	//----- nvinfo : EIATTR_CUDA_API_VERSION
	.align		4
        /*0000*/ 	.byte	0x04, 0x37
        /*0002*/ 	.short	(.L_8822 - .L_8821)
.L_8821:
        /*0004*/ 	.word	0x00000082


	//----- nvinfo : EIATTR_KPARAM_INFO
	.align		4
.L_8822:
        /*0008*/ 	.byte	0x04, 0x17
        /*000a*/ 	.short	(.L_8824 - .L_8823)
.L_8823:
        /*000c*/ 	.word	0x00000000
        /*0010*/ 	.short	0x0002
        /*0012*/ 	.short	0x0008
        /*0014*/ 	.byte	0x00, 0xf0, 0x41, 0x00


	//----- nvinfo : EIATTR_KPARAM_INFO
	.align		4
.L_8824:
        /*0018*/ 	.byte	0x04, 0x17
        /*001a*/ 	.short	(.L_8826 - .L_8825)
.L_8825:
        /*001c*/ 	.word	0x00000000
        /*0020*/ 	.short	0x0001
        /*0022*/ 	.short	0x0004
        /*0024*/ 	.byte	0x00, 0xf0, 0x09, 0x00


	//----- nvinfo : EIATTR_KPARAM_INFO
	.align		4
.L_8826:
        /*0028*/ 	.byte	0x04, 0x17
        /*002a*/ 	.short	(.L_8828 - .L_8827)
.L_8827:
        /*002c*/ 	.word	0x00000000
        /*0030*/ 	.short	0x0000
        /*0032*/ 	.short	0x0000
        /*0034*/ 	.byte	0x00, 0xf0, 0x11, 0x00


	//----- nvinfo : EIATTR_SPARSE_MMA_MASK
	.align		4
.L_8828:
        /*0038*/ 	.byte	0x03, 0x50
        /*003a*/ 	.short	0x0000


	//----- nvinfo : EIATTR_MAXREG_COUNT
	.align		4
        /*003c*/ 	.byte	0x03, 0x1b
        /*003e*/ 	.short	0x00ff


	//----- nvinfo : EIATTR_MERCURY_ISA_VERSION
	.align		4
        /*0040*/ 	.byte	0x03, 0x5f
        /*0042*/ 	.short	0x0101


	//----- nvinfo : EIATTR_EXIT_INSTR_OFFSETS
	.align		4
        /*0044*/ 	.byte	0x04, 0x1c
        /*0046*/ 	.short	(.L_8830 - .L_8829)


	//   ....[0]....
.L_8829:
        /*0048*/ 	.word	0x00000460


	//   ....[1]....
        /*004c*/ 	.word	0x00000ed0


	//   ....[2]....
        /*0050*/ 	.word	0x00000f40


	//----- nvinfo : EIATTR_MAX_THREADS
	.align		4
.L_8830:
        /*0054*/ 	.byte	0x04, 0x05
        /*0056*/ 	.short	(.L_8832 - .L_8831)
.L_8831:
        /*0058*/ 	.word	0x00000080
        /*005c*/ 	.word	0x00000001
        /*0060*/ 	.word	0x00000001


	//----- nvinfo : EIATTR_CRS_STACK_SIZE
	.align		4
.L_8832:
        /*0064*/ 	.byte	0x04, 0x1e
        /*0066*/ 	.short	(.L_8834 - .L_8833)
.L_8833:
        /*0068*/ 	.word	0x00000000


	//----- nvinfo : EIATTR_CBANK_PARAM_SIZE
	.align		4
.L_8834:
        /*006c*/ 	.byte	0x03, 0x19
        /*006e*/ 	.short	0x0018


	//----- nvinfo : EIATTR_PARAM_CBANK
	.align		4
        /*0070*/ 	.byte	0x04, 0x0a
        /*0072*/ 	.short	(.L_8836 - .L_8835)
	.align		4
.L_8835:
        /*0074*/ 	.word	index@(.nv.constant0._ZN2at6native29vectorized_elementwise_kernelILi8ENS0_13AUnaryFunctorIbbbZZZNS0_23logical_and_kernel_cudaERNS_14TensorIteratorEENKUlvE0_clEvENKUlvE7_clEvEUlbbE_EESt5arrayIPcLm2EEEEviT0_T1_)
        /*0078*/ 	.short	0x0210
        /*007a*/ 	.short	0x0018


	//----- nvinfo : EIATTR_SW_WAR
	.align		4
.L_8836:
        /*007c*/ 	.byte	0x04, 0x36
        /*007e*/ 	.short	(.L_8838 - .L_8837)
.L_8837:
        /*0080*/ 	.word	0x00000008
.L_8838:


//--------------------- .nv.info._ZN2at6native18elementwise_kernelILi128ELi4EZNS0_15gpu_kernel_implINS0_13BinaryFunctorIbbbZZZNS0_23logical_and_kernel_cudaERNS_14TensorIteratorEENKUlvE0_clEvENKUlvE7_clEvEUlbbE_EEEEvRNS_18TensorIteratorBaseERKT_EUliE_EEviT1_ --------------------------
	.section	.nv.info._ZN2at6native18elementwise_kernelILi128ELi4EZNS0_15gpu_kernel_implINS0_13BinaryFunctorIbbbZZZNS0_23logical_and_kernel_cudaERNS_14TensorIteratorEENKUlvE0_clEvENKUlvE7_clEvEUlbbE_EEEEvRNS_18TensorIteratorBaseERKT_EUliE_EEviT1_,"",@"SHT_CUDA_INFO"
	.sectionflags	@""
	.align	4


	//----- nvinfo : EIATTR_CUDA_API_VERSION
	.align		4
        /*0000*/ 	.byte	0x04, 0x37
        /*0002*/ 	.short	(.L_8840 - .L_8839)
.L_8839:
        /*0004*/ 	.word	0x00000082


	//----- nvinfo : EIATTR_KPARAM_INFO
	.align		4
.L_8840:
        /*0008*/ 	.byte	0x04, 0x17
        /*000a*/ 	.short	(.L_8842 - .L_8841)
.L_8841:
        /*000c*/ 	.word	0x00000000
        /*0010*/ 	.short	0x0001
        /*0012*/ 	.short	0x0008
        /*0014*/ 	.byte	0x00, 0xf0, 0x21, 0x0a


	//----- nvinfo : EIATTR_KPARAM_INFO
	.align		4
.L_8842:
        /*0018*/ 	.byte	0x04, 0x17
        /*001a*/ 	.short	(.L_8844 - .L_8843)
.L_8843:
        /*001c*/ 	.word	0x00000000
        /*0020*/ 	.short	0x0000
        /*0022*/ 	.short	0x0000
        /*0024*/ 	.byte	0x00, 0xf0, 0x11, 0x00


	//----- nvinfo : EIATTR_SPARSE_MMA_MASK
	.align		4
.L_8844:
        /*0028*/ 	.byte	0x03, 0x50
        /*002a*/ 	.short	0x0000


	//----- nvinfo : EIATTR_MAXREG_COUNT
	.align		4
        /*002c*/ 	.byte	0x03, 0x1b
        /*002e*/ 	.short	0x0080


	//----- nvinfo : EIATTR_EXTERNS
	.align		4
        /*0030*/ 	.byte	0x04, 0x0f
        /*0032*/ 	.short	(.L_8846 - .L_8845)


	//   ....[0]....
	.align		4
.L_8845:
        /*0034*/ 	.word	index@(__assertfail)


	//----- nvinfo : EIATTR_MERCURY_ISA_VERSION
	.align		4
.L_8846:
        /*0038*/ 	.byte	0x03, 0x5f
        /*003a*/ 	.short	0x0101


	//----- nvinfo : EIATTR_SYSCALL_OFFSETS
	.align		4
        /*003c*/ 	.byte	0x04, 0x46
        /*003e*/ 	.short	(.L_8848 - .L_8847)


	//   ....[0]....
.L_8847:
        /*0040*/ 	.word	0x000026c0


	//   ....[1]....
        /*0044*/ 	.word	0x00003610


	//   ....[2]....
        /*0048*/ 	.word	0x00004490


	//   ....[3]....
        /*004c*/ 	.word	0x00006b70


	//   ....[4]....
        /*0050*/ 	.word	0x00007ac0


	//   ....[5]....
        /*0054*/ 	.word	0x00008940


	//   ....[6]....
        /*0058*/ 	.word	0x0000b010


	//   ....[7]....
        /*005c*/ 	.word	0x0000bf60


	//   ....[8]....
        /*0060*/ 	.word	0x0000cde0


	//   ....[9]....
        /*0064*/ 	.word	0x0000f4a0


	//   ....[10]....
        /*0068*/ 	.word	0x000103f0


	//   ....[11]....
        /*006c*/ 	.word	0x00011270


	//----- nvinfo : EIATTR_EXIT_INSTR_OFFSETS
	.align		4
.L_8848:
        /*0070*/ 	.byte	0x04, 0x1c
        /*0072*/ 	.short	(.L_8850 - .L_8849)


	//   ....[0]....
.L_8849:
        /*0074*/ 	.word	0x0000ce80


	//   ....[1]....
        /*0078*/ 	.word	0x00010580


	//   ....[2]....
        /*007c*/ 	.word	0x000105a0


	//   ....[3]....
        /*0080*/ 	.word	0x00010630


	//   ....[4]....
        /*0084*/ 	.word	0x00010650


	//   ....[5]....
        /*0088*/ 	.word	0x00010670


	//   ....[6]....
        /*008c*/ 	.word	0x00010700


	//   ....[7]....
        /*0090*/ 	.word	0x00010740


	//   ....[8]....
        /*0094*/ 	.word	0x000107e0


	//   ....[9]....
        /*0098*/ 	.word	0x00010830


	//   ....[10]....
        /*009c*/ 	.word	0x00010860


	//   ....[11]....
        /*00a0*/ 	.word	0x00010900


	//   ....[12]....
        /*00a4*/ 	.word	0x00010940


	//   ....[13]....
        /*00a8*/ 	.word	0x00010ad0


	//   ....[14]....
        /*00ac*/ 	.word	0x00010c30


	//   ....[15]....
        /*00b0*/ 	.word	0x00010c70


	//   ....[16]....
        /*00b4*/ 	.word	0x00010d10


	//   ....[17]....
        /*00b8*/ 	.word	0x00010e90


	//   ....[18]....
        /*00bc*/ 	.word	0x00011010


	//   ....[19]....
        /*00c0*/ 	.word	0x00011170


	//   ....[20]....
        /*00c4*/ 	.word	0x00011280


	//   ....[21]....
        /*00c8*/ 	.word	0x000112b0


	//   ....[22]....
        /*00cc*/ 	.word	0x000112d0


	//----- nvinfo : EIATTR_MAX_THREADS
	.align		4
.L_8850:
        /*00d0*/ 	.byte	0x04, 0x05
        /*00d2*/ 	.short	(.L_8852 - .L_8851)
.L_8851:
        /*00d4*/ 	.word	0x00000080
        /*00d8*/ 	.word	0x00000001
        /*00dc*/ 	.word	0x00000001


	//----- nvinfo : EIATTR_CRS_STACK_SIZE
	.align		4
.L_8852:
        /*00e0*/ 	.byte	0x04, 0x1e
        /*00e2*/ 	.short	(.L_8854 - .L_8853)
.L_8853:
        /*00e4*/ 	.word	0x00000000


	//----- nvinfo : EIATTR_CBANK_PARAM_SIZE
	.align		4
.L_8854:
        /*00e8*/ 	.byte	0x03, 0x19
        /*00ea*/ 	.short	0x0290


	//----- nvinfo : EIATTR_PARAM_CBANK
	.align		4
        /*00ec*/ 	.byte	0x04, 0x0a
        /*00ee*/ 	.short	(.L_8856 - .L_8855)
	.align		4
.L_8855:
        /*00f0*/ 	.word	index@(.nv.constant0._ZN2at6native18elementwise_kernelILi128ELi4EZNS0_15gpu_kernel_implINS0_13BinaryFunctorIbbbZZZNS0_23logical_and_kernel_cudaERNS_14TensorIteratorEENKUlvE0_clEvENKUlvE7_clEvEUlbbE_EEEEvRNS_18TensorIteratorBaseERKT_EUliE_EEviT1_)
        /*00f4*/ 	.short	0x0210
        /*00f6*/ 	.short	0x0290


	//----- nvinfo : EIATTR_SW_WAR
	.align		4
.L_8856:
        /*00f8*/ 	.byte	0x04, 0x36
        /*00fa*/ 	.short	(.L_8858 - .L_8857)
.L_8857:
        /*00fc*/ 	.word	0x00000008
.L_8858:


//--------------------- .nv.info._ZN2at6native27unrolled_elementwise_kernelINS0_13BinaryFunctorIbbbZZZNS0_23logical_and_kernel_cudaERNS_14TensorIteratorEENKUlvE0_clEvENKUlvE7_clEvEUlbbE_EESt5arrayIPcLm3EELi4E23TrivialOffsetCalculatorILi2EjESC_ILi1EjENS0_6memory12LoadWithCastILi2EEENSF_13StoreWithCastILi1EEEEEviT_T0_T2_T3_T4_T5_ --------------------------
	.section	.nv.info._ZN2at6native27unrolled_elementwise_kernelINS0_13BinaryFunctorIbbbZZZNS0_23logical_and_kernel_cudaERNS_14TensorIteratorEENKUlvE0_clEvENKUlvE7_clEvEUlbbE_EESt5arrayIPcLm3EELi4E23TrivialOffsetCalculatorILi2EjESC_ILi1EjENS0_6memory12LoadWithCastILi2EEENSF_13StoreWithCastILi1EEEEEviT_T0_T2_T3_T4_T5_,"",@"SHT_CUDA_INFO"
	.sectionflags	@""
	.align	4


	//----- nvinfo : EIATTR_CUDA_API_VERSION
	.align		4
        /*0000*/ 	.byte	0x04, 0x37
        /*0002*/ 	.short	(.L_8860 - .L_8859)
.L_8859:
        /*0004*/ 	.word	0x00000082


	//----- nvinfo : EIATTR_KPARAM_INFO
	.align		4
.L_8860:
        /*0008*/ 	.byte	0x04, 0x17
        /*000a*/ 	.short	(.L_8862 - .L_8861)
.L_8861:
        /*000c*/ 	.word	0x00000000
        /*0010*/ 	.short	0x0006
        /*0012*/ 	.short	0x0030
        /*0014*/ 	.byte	0x00, 0xf0, 0x21, 0x00


	//----- nvinfo : EIATTR_KPARAM_INFO
	.align		4
.L_8862:
        /*0018*/ 	.byte	0x04, 0x17
        /*001a*/ 	.short	(.L_8864 - .L_8863)
.L_8863:
        /*001c*/ 	.word	0x00000000
        /*0020*/ 	.short	0x0005
        /*0022*/ 	.short	0x0024
        /*0024*/ 	.byte	0x00, 0xf0, 0x31, 0x00


	//----- nvinfo : EIATTR_KPARAM_INFO
	.align		4
.L_8864:
        /*0028*/ 	.byte	0x04, 0x17
        /*002a*/ 	.short	(.L_8866 - .L_8865)
.L_8865:
        /*002c*/ 	.word	0x00000000
        /*0030*/ 	.short	0x0004
        /*0032*/ 	.short	0x0021
        /*0034*/ 	.byte	0x00, 0xf0, 0x05, 0x00


	//----- nvinfo : EIATTR_KPARAM_INFO
	.align		4
.L_8866:
        /*0038*/ 	.byte	0x04, 0x17
        /*003a*/ 	.short	(.L_8868 - .L_8867)
.L_8867:
        /*003c*/ 	.word	0x00000000
        /*0040*/ 	.short	0x0003
        /*0042*/ 	.short	0x0020
        /*0044*/ 	.byte	0x00, 0xf0, 0x05, 0x00


	//----- nvinfo : EIATTR_KPARAM_INFO
	.align		4
.L_8868:
        /*0048*/ 	.byte	0x04, 0x17
        /*004a*/ 	.short	(.L_8870 - .L_8869)
.L_8869:
        /*004c*/ 	.word	0x00000000
        /*0050*/ 	.short	0x0002
        /*0052*/ 	.short	0x0008
        /*0054*/ 	.byte	0x00, 0xf0, 0x61, 0x00


	//----- nvinfo : EIATTR_KPARAM_INFO
	.align		4
.L_8870:
        /*0058*/ 	.byte	0x04, 0x17
        /*005a*/ 	.short	(.L_8872 - .L_8871)
.L_8871:
        /*005c*/ 	.word	0x00000000
        /*0060*/ 	.short	0x0001
        /*0062*/ 	.short	0x0004
        /*0064*/ 	.byte	0x00, 0xf0, 0x05, 0x00


	//----- nvinfo : EIATTR_KPARAM_INFO
	.align		4
.L_8872:
        /*0068*/ 	.byte	0x04, 0x17
        /*006a*/ 	.short	(.L_8874 - .L_8873)
.L_8873:
        /*006c*/ 	.word	0x00000000
        /*0070*/ 	.short	0x0000
        /*0072*/ 	.short	0x0000
        /*0074*/ 	.byte	0x00, 0xf0, 0x11, 0x00


	//----- nvinfo : EIATTR_SPARSE_MMA_MASK
	.align		4
.L_8874:
        /*0078*/ 	.byte	0x03, 0x50
        /*007a*/ 	.short	0x0000


	//----- nvinfo : EIATTR_MAXREG_COUNT
	.align		4
        /*007c*/ 	.byte	0x03, 0x1b
        /*007e*/ 	.short	0x00ff


	//----- nvinfo : EIATTR_EXTERNS
	.align		4
        /*0080*/ 	.byte	0x04, 0x0f
        /*0082*/ 	.short	(.L_8876 - .L_8875)


	//   ....[0]....
	.align		4
.L_8875:
        /*0084*/ 	.word	index@(__assertfail)


	//----- nvinfo : EIATTR_MERCURY_ISA_VERSION
	.align		4
.L_8876:
        /*0088*/ 	.byte	0x03, 0x5f
        /*008a*/ 	.short	0x0101


	//----- nvinfo : EIATTR_SYSCALL_OFFSETS
	.align		4
        /*008c*/ 	.byte	0x04, 0x46
        /*008e*/ 	.short	(.L_8878 - .L_8877)


	//   ....[0]....
.L_8877:
        /*0090*/ 	.word	0x000010c0


	//   ....[1]....
        /*0094*/ 	.word	0x00002020


	//   ....[2]....
        /*0098*/ 	.word	0x00003130


	//   ....[3]....
        /*009c*/ 	.word	0x00004090


	//   ....[4]....
        /*00a0*/ 	.word	0x000051b0


	//   ....[5]....
        /*00a4*/ 	.word	0x00006120


	//   ....[6]....
        /*00a8*/ 	.word	0x00007220


	//   ....[7]....
        /*00ac*/ 	.word	0x00008190


	//   ....[8]....
        /*00b0*/ 	.word	0x00009250


	//   ....[9]....
        /*00b4*/ 	.word	0x0000a120


	//   ....[10]....
        /*00b8*/ 	.word	0x0000afd0


	//   ....[11]....
        /*00bc*/ 	.word	0x0000be80


	//----- nvinfo : EIATTR_EXIT_INSTR_OFFSETS
	.align		4
.L_8878:
        /*00c0*/ 	.byte	0x04, 0x1c
        /*00c2*/ 	.short	(.L_8880 - .L_8879)


	//   ....[0]....
.L_8879:
        /*00c4*/ 	.word	0x0000b060


	//   ....[1]....
        /*00c8*/ 	.word	0x0000b190


	//   ....[2]....
        /*00cc*/ 	.word	0x0000b1b0


	//   ....[3]....
        /*00d0*/ 	.word	0x0000b240


	//   ....[4]....
        /*00d4*/ 	.word	0x0000b260


	//   ....[5]....
        /*00d8*/ 	.word	0x0000b280


	//   ....[6]....
        /*00dc*/ 	.word	0x0000b310


	//   ....[7]....
        /*00e0*/ 	.word	0x0000b350


	//   ....[8]....
        /*00e4*/ 	.word	0x0000b3f0


	//   ....[9]....
        /*00e8*/ 	.word	0x0000b440


	//   ....[10]....
        /*00ec*/ 	.word	0x0000b470


	//   ....[11]....
        /*00f0*/ 	.word	0x0000b510


	//   ....[12]....
        /*00f4*/ 	.word	0x0000b550


	//   ....[13]....
        /*00f8*/ 	.word	0x0000b6e0


	//   ....[14]....
        /*00fc*/ 	.word	0x0000b840


	//   ....[15]....
        /*0100*/ 	.word	0x0000b880


	//   ....[16]....
        /*0104*/ 	.word	0x0000b920


	//   ....[17]....
        /*0108*/ 	.word	0x0000baa0


	//   ....[18]....
        /*010c*/ 	.word	0x0000bc20


	//   ....[19]....
        /*0110*/ 	.word	0x0000bd80


	//   ....[20]....
        /*0114*/ 	.word	0x0000be90


	//   ....[21]....
        /*0118*/ 	.word	0x0000bec0


	//   ....[22]....
        /*011c*/ 	.word	0x0000bee0


	//----- nvinfo : EIATTR_MAX_THREADS
	.align		4
.L_8880:
        /*0120*/ 	.byte	0x04, 0x05
        /*0122*/ 	.short	(.L_8882 - .L_8881)
.L_8881:
        /*0124*/ 	.word	0x00000080
        /*0128*/ 	.word	0x00000001
        /*012c*/ 	.word	0x00000001


	//----- nvinfo : EIATTR_CRS_STACK_SIZE
	.align		4
.L_8882:
        /*0130*/ 	.byte	0x04, 0x1e
        /*0132*/ 	.short	(.L_8884 - .L_8883)
.L_8883:
        /*0134*/ 	.word	0x00000000


	//----- nvinfo : EIATTR_CBANK_PARAM_SIZE
	.align		4
.L_8884:
        /*0138*/ 	.byte	0x03, 0x19
        /*013a*/ 	.short	0x0038


	//----- nvinfo : EIATTR_PARAM_CBANK
	.align		4
        /*013c*/ 	.byte	0x04, 0x0a
        /*013e*/ 	.short	(.L_8886 - .L_8885)
	.align		4
.L_8885:
        /*0140*/ 	.word	index@(.nv.constant0._ZN2at6native27unrolled_elementwise_kernelINS0_13BinaryFunctorIbbbZZZNS0_23logical_and_kernel_cudaERNS_14TensorIteratorEENKUlvE0_clEvENKUlvE7_clEvEUlbbE_EESt5arrayIPcLm3EELi4E23TrivialOffsetCalculatorILi2EjESC_ILi1EjENS0_6memory12LoadWithCastILi2EEENSF_13StoreWithCastILi1EEEEEviT_T0_T2_T3_T4_T5_)
        /*0144*/ 	.short	0x0210
        /*0146*/ 	.short	0x0038


	//----- nvinfo : EIATTR_SW_WAR
	.align		4
.L_8886:
        /*0148*/ 	.byte	0x04, 0x36
        /*014a*/ 	.short	(.L_8888 - .L_8887)
.L_8887:
        /*014c*/ 	.word	0x00000008
.L_8888:


//--------------------- .nv.info._ZN2at6native18elementwise_kernelILi128ELi4EZNS0_22gpu_kernel_impl_nocastINS0_13BinaryFunctorIbbbZZZNS0_23logical_and_kernel_cudaERNS_14TensorIteratorEENKUlvE0_clEvENKUlvE7_clEvEUlbbE_EEEEvRNS_18TensorIteratorBaseERKT_EUliE_EEviT1_ --------------------------
	.section	.nv.info._ZN2at6native18elementwise_kernelILi128ELi4EZNS0_22gpu_kernel_impl_nocastINS0_13BinaryFunctorIbbbZZZNS0_23logical_and_kernel_cudaERNS_14TensorIteratorEENKUlvE0_clEvENKUlvE7_clEvEUlbbE_EEEEvRNS_18TensorIteratorBaseERKT_EUliE_EEviT1_,"",@"SHT_CUDA_INFO"
	.sectionflags	@""
	.align	4


	//----- nvinfo : EIATTR_CUDA_API_VERSION
	.align		4
        /*0000*/ 	.byte	0x04, 0x37
        /*0002*/ 	.short	(.L_8890 - .L_8889)
.L_8889:
        /*0004*/ 	.word	0x00000082


	//----- nvinfo : EIATTR_KPARAM_INFO
	.align		4
.L_8890:
        /*0008*/ 	.byte	0x04, 0x17
        /*000a*/ 	.short	(.L_8892 - .L_8891)
.L_8891:
        /*000c*/ 	.word	0x00000000
        /*0010*/ 	.short	0x0001
        /*0012*/ 	.short	0x0008
        /*0014*/ 	.byte	0x00, 0xf0, 0x21, 0x0a


	//----- nvinfo : EIATTR_KPARAM_INFO
	.align		4
.L_8892:
        /*0018*/ 	.byte	0x04, 0x17
        /*001a*/ 	.short	(.L_8894 - .L_8893)
.L_8893:
        /*001c*/ 	.word	0x00000000
        /*0020*/ 	.short	0x0000
        /*0022*/ 	.short	0x0000
        /*0024*/ 	.byte	0x00, 0xf0, 0x11, 0x00


	//----- nvinfo : EIATTR_SPARSE_MMA_MASK
	.align		4
.L_8894:
        /*0028*/ 	.byte	0x03, 0x50
        /*002a*/ 	.short	0x0000


	//----- nvinfo : EIATTR_MAXREG_COUNT
	.align		4
        /*002c*/ 	.byte	0x03, 0x1b
        /*002e*/ 	.short	0x0080


	//----- nvinfo : EIATTR_MERCURY_ISA_VERSION
	.align		4
        /*0030*/ 	.byte	0x03, 0x5f
        /*0032*/ 	.short	0x0101


	//----- nvinfo : EIATTR_EXIT_INSTR_OFFSETS
	.align		4
        /*0034*/ 	.byte	0x04, 0x1c
        /*0036*/ 	.short	(.L_8896 - .L_8895)


	//   ....[0]....
.L_8895:
        /*0038*/ 	.word	0x00004650


	//   ....[1]....
        /*003c*/ 	.word	0x00005d60


	//----- nvinfo : EIATTR_MAX_THREADS
	.align		4
.L_8896:
        /*0040*/ 	.byte	0x04, 0x05
        /*0042*/ 	.short	(.L_8898 - .L_8897)
.L_8897:
        /*0044*/ 	.word	0x00000080
        /*0048*/ 	.word	0x00000001
        /*004c*/ 	.word	0x00000001


	//----- nvinfo : EIATTR_CRS_STACK_SIZE
	.align		4
.L_8898:
        /*0050*/ 	.byte	0x04, 0x1e
        /*0052*/ 	.short	(.L_8900 - .L_8899)
.L_8899:
        /*0054*/ 	.word	0x00000000


	//----- nvinfo : EIATTR_CBANK_PARAM_SIZE
	.align		4
.L_8900:
        /*0058*/ 	.byte	0x03, 0x19
        /*005a*/ 	.short	0x0290


	//----- nvinfo : EIATTR_PARAM_CBANK
	.align		4
        /*005c*/ 	.byte	0x04, 0x0a
        /*005e*/ 	.short	(.L_8902 - .L_8901)
	.align		4
.L_8901:
        /*0060*/ 	.word	index@(.nv.constant0._ZN2at6native18elementwise_kernelILi128ELi4EZNS0_22gpu_kernel_impl_nocastINS0_13BinaryFunctorIbbbZZZNS0_23logical_and_kernel_cudaERNS_14TensorIteratorEENKUlvE0_clEvENKUlvE7_clEvEUlbbE_EEEEvRNS_18TensorIteratorBaseERKT_EUliE_EEviT1_)
        /*0064*/ 	.short	0x0210
        /*0066*/ 	.short	0x0290


	//----- nvinfo : EIATTR_SW_WAR
	.align		4
.L_8902:
        /*0068*/ 	.byte	0x04, 0x36
        /*006a*/ 	.short	(.L_8904 - .L_8903)
.L_8903:
        /*006c*/ 	.word	0x00000008
.L_8904:


//--------------------- .nv.info._ZN2at6native27unrolled_elementwise_kernelINS0_13BinaryFunctorIbbbZZZNS0_23logical_and_kernel_cudaERNS_14TensorIteratorEENKUlvE0_clEvENKUlvE7_clEvEUlbbE_EESt5arrayIPcLm3EELi4E23TrivialOffsetCalculatorILi2EjESC_ILi1EjENS0_6memory15LoadWithoutCastENSF_16StoreWithoutCastEEEviT_T0_T2_T3_T4_T5_ --------------------------
	.section	.nv.info._ZN2at6native27unrolled_elementwise_kernelINS0_13BinaryFunctorIbbbZZZNS0_23logical_and_kernel_cudaERNS_14TensorIteratorEENKUlvE0_clEvENKUlvE7_clEvEUlbbE_EESt5arrayIPcLm3EELi4E23TrivialOffsetCalculatorILi2EjESC_ILi1EjENS0_6memory15LoadWithoutCastENSF_16StoreWithoutCastEEEviT_T0_T2_T3_T4_T5_,"",@"SHT_CUDA_INFO"
	.sectionflags	@""
	.align	4


	//----- nvinfo : EIATTR_CUDA_API_VERSION
	.align		4
        /*0000*/ 	.byte	0x04, 0x37
        /*0002*/ 	.short	(.L_8906 - .L_8905)
.L_8905:
        /*0004*/ 	.word	0x00000082


	//----- nvinfo : EIATTR_KPARAM_INFO
	.align		4
.L_8906:
        /*0008*/ 	.byte	0x04, 0x17
        /*000a*/ 	.short	(.L_8908 - .L_8907)
.L_8907:
        /*000c*/ 	.word	0x00000000
        /*0010*/ 	.short	0x0006
        /*0012*/ 	.short	0x0023
        /*0014*/ 	.byte	0x00, 0xf0, 0x05, 0x00


	//----- nvinfo : EIATTR_KPARAM_INFO
	.align		4
.L_8908:
        /*0018*/ 	.byte	0x04, 0x17
        /*001a*/ 	.short	(.L_8910 - .L_8909)
.L_8909:
        /*001c*/ 	.word	0x00000000
        /*0020*/ 	.short	0x0005
        /*0022*/ 	.short	0x0022
        /*0024*/ 	.byte	0x00, 0xf0, 0x05, 0x00


	//----- nvinfo : EIATTR_KPARAM_INFO
	.align		4
.L_8910:
        /*0028*/ 	.byte	0x04, 0x17
        /*002a*/ 	.short	(.L_8912 - .L_8911)
.L_8911:
        /*002c*/ 	.word	0x00000000
        /*0030*/ 	.short	0x0004
        /*0032*/ 	.short	0x0021
        /*0034*/ 	.byte	0x00, 0xf0, 0x05, 0x00


	//----- nvinfo : EIATTR_KPARAM_INFO
	.align		4
.L_8912:
        /*0038*/ 	.byte	0x04, 0x17
        /*003a*/ 	.short	(.L_8914 - .L_8913)
.L_8913:
        /*003c*/ 	.word	0x00000000
        /*0040*/ 	.short	0x0003
        /*0042*/ 	.short	0x0020
        /*0044*/ 	.byte	0x00, 0xf0, 0x05, 0x00


	//----- nvinfo : EIATTR_KPARAM_INFO
	.align		4
.L_8914:
        /*0048*/ 	.byte	0x04, 0x17
        /*004a*/ 	.short	(.L_8916 - .L_8915)
.L_8915:
        /*004c*/ 	.word	0x00000000
        /*0050*/ 	.short	0x0002
        /*0052*/ 	.short	0x0008
        /*0054*/ 	.byte	0x00, 0xf0, 0x61, 0x00


	//----- nvinfo : EIATTR_KPARAM_INFO
	.align		4
.L_8916:
        /*0058*/ 	.byte	0x04, 0x17
        /*005a*/ 	.short	(.L_8918 - .L_8917)
.L_8917:
        /*005c*/ 	.word	0x00000000
        /*0060*/ 	.short	0x0001
        /*0062*/ 	.short	0x0004
        /*0064*/ 	.byte	0x00, 0xf0, 0x05, 0x00


	//----- nvinfo : EIATTR_KPARAM_INFO
	.align		4
.L_8918:
        /*0068*/ 	.byte	0x04, 0x17
        /*006a*/ 	.short	(.L_8920 - .L_8919)
.L_8919:
        /*006c*/ 	.word	0x00000000
        /*0070*/ 	.short	0x0000
        /*0072*/ 	.short	0x0000
        /*0074*/ 	.byte	0x00, 0xf0, 0x11, 0x00


	//----- nvinfo : EIATTR_SPARSE_MMA_MASK
	.align		4
.L_8920:
        /*0078*/ 	.byte	0x03, 0x50
        /*007a*/ 	.short	0x0000


	//----- nvinfo : EIATTR_MAXREG_COUNT
	.align		4
        /*007c*/ 	.byte	0x03, 0x1b
        /*007e*/ 	.short	0x00ff


	//----- nvinfo : EIATTR_MERCURY_ISA_VERSION
	.align		4
        /*0080*/ 	.byte	0x03, 0x5f
        /*0082*/ 	.short	0x0101


	//----- nvinfo : EIATTR_EXIT_INSTR_OFFSETS
	.align		4
        /*0084*/ 	.byte	0x04, 0x1c
        /*0086*/ 	.short	(.L_8922 - .L_8921)


	//   ....[0]....
.L_8921:
        /*0088*/ 	.word	0x00000700


	//   ....[1]....
        /*008c*/ 	.word	0x00000790


	//----- nvinfo : EIATTR_MAX_THREADS
	.align		4
.L_8922:
        /*0090*/ 	.byte	0x04, 0x05
        /*0092*/ 	.short	(.L_8924 - .L_8923)
.L_8923:
        /*0094*/ 	.word	0x00000080
        /*0098*/ 	.word	0x00000001
        /*009c*/ 	.word	0x00000001


	//----- nvinfo : EIATTR_CRS_STACK_SIZE
	.align		4
.L_8924:
        /*00a0*/ 	.byte	0x04, 0x1e
        /*00a2*/ 	.short	(.L_8926 - .L_8925)
.L_8925:
        /*00a4*/ 	.word	0x00000000


	//----- nvinfo : EIATTR_CBANK_PARAM_SIZE
	.align		4
.L_8926:
        /*00a8*/ 	.byte	0x03, 0x19
        /*00aa*/ 	.short	0x0024


	//----- nvinfo : EIATTR_PARAM_CBANK
	.align		4
        /*00ac*/ 	.byte	0x04, 0x0a
        /*00ae*/ 	.short	(.L_8928 - .L_8927)
	.align		4
.L_8927:
        /*00b0*/ 	.word	index@(.nv.constant0._ZN2at6native27unrolled_elementwise_kernelINS0_13BinaryFunctorIbbbZZZNS0_23logical_and_kernel_cudaERNS_14TensorIteratorEENKUlvE0_clEvENKUlvE7_clEvEUlbbE_EESt5arrayIPcLm3EELi4E23TrivialOffsetCalculatorILi2EjESC_ILi1EjENS0_6memory15LoadWithoutCastENSF_16StoreWithoutCastEEEviT_T0_T2_T3_T4_T5_)
        /*00b4*/ 	.short	0x0210
        /*00b6*/ 	.short	0x0024


	//----- nvinfo : EIATTR_SW_WAR
	.align		4
.L_8928:
        /*00b8*/ 	.byte	0x04, 0x36
        /*00ba*/ 	.short	(.L_8930 - .L_8929)
.L_8929:
        /*00bc*/ 	.word	0x00000008
.L_8930:


//--------------------- .nv.info._ZN2at6native29vectorized_elementwise_kernelILi2ENS0_13BinaryFunctorIbbbZZZNS0_23logical_and_kernel_cudaERNS_14TensorIteratorEENKUlvE0_clEvENKUlvE7_clEvEUlbbE_EESt5arrayIPcLm3EEEEviT0_T1_ --------------------------
	.section	.nv.info._ZN2at6native29vectorized_elementwise_kernelILi2ENS0_13BinaryFunctorIbbbZZZNS0_23logical_and_kernel_cudaERNS_14TensorIteratorEENKUlvE0_clEvENKUlvE7_clEvEUlbbE_EESt5arrayIPcLm3EEEEviT0_T1_,"",@"SHT_CUDA_INFO"
	.sectionflags	@""
	.align	4


	//----- nvinfo : EIATTR_CUDA_API_VERSION
	.align		4
        /*0000*/ 	.byte	0x04, 0x37
        /*0002*/ 	.short	(.L_8932 - .L_8931)
.L_8931:
        /*0004*/ 	.word	0x00000082


	//----- nvinfo : EIATTR_KPARAM_INFO
	.align		4
.L_8932:
        /*0008*/ 	.byte	0x04, 0x17
        /*000a*/ 	.short	(.L_8934 - .L_8933)
.L_8933:
        /*000c*/ 	.word	0x00000000
        /*0010*/ 	.short	0x0002
        /*0012*/ 	.short	0x0008
        /*0014*/ 	.byte	0x00, 0xf0, 0x61, 0x00


	//----- nvinfo : EIATTR_KPARAM_INFO
	.align		4
.L_8934:
        /*0018*/ 	.byte	0x04, 0x17
        /*001a*/ 	.short	(.L_8936 - .L_8935)
.L_8935:
        /*001c*/ 	.word	0x00000000
        /*0020*/ 	.short	0x0001
        /*0022*/ 	.short	0x0004
        /*0024*/ 	.byte	0x00, 0xf0, 0x05, 0x00


	//----- nvinfo : EIATTR_KPARAM_INFO
	.align		4
.L_8936:
        /*0028*/ 	.byte	0x04, 0x17
        /*002a*/ 	.short	(.L_8938 - .L_8937)
.L_8937:
        /*002c*/ 	.word	0x00000000
        /*0030*/ 	.short	0x0000
        /*0032*/ 	.short	0x0000
        /*0034*/ 	.byte	0x00, 0xf0, 0x11, 0x00


	//----- nvinfo : EIATTR_SPARSE_MMA_MASK
	.align		4
.L_8938:
        /*0038*/ 	.byte	0x03, 0x50
        /*003a*/ 	.short	0x0000


	//----- nvinfo : EIATTR_MAXREG_COUNT
	.align		4
        /*003c*/ 	.byte	0x03, 0x1b
        /*003e*/ 	.short	0x00ff


	//----- nvinfo : EIATTR_MERCURY_ISA_VERSION
	.align		4
        /*0040*/ 	.byte	0x03, 0x5f
        /*0042*/ 	.short	0x0101


	//----- nvinfo : EIATTR_EXIT_INSTR_OFFSETS
	.align		4
        /*0044*/ 	.byte	0x04, 0x1c
        /*0046*/ 	.short	(.L_8940 - .L_8939)


	//   ....[0]....
.L_8939:
        /*0048*/ 	.word	0x00000540


	//   ....[1]....
        /*004c*/ 	.word	0x00001410


	//   ....[2]....
        /*0050*/ 	.word	0x00001480


	//----- nvinfo : EIATTR_MAX_THREADS
	.align		4
.L_8940:
        /*0054*/ 	.byte	0x04, 0x05
        /*0056*/ 	.short	(.L_8942 - .L_8941)
.L_8941:
        /*0058*/ 	.word	0x00000080
        /*005c*/ 	.word	0x00000001
        /*0060*/ 	.word	0x00000001


	//----- nvinfo : EIATTR_CRS_STACK_SIZE
	.align		4
.L_8942:
        /*0064*/ 	.byte	0x04, 0x1e
        /*0066*/ 	.short	(.L_8944 - .L_8943)
.L_8943:
        /*0068*/ 	.word	0x00000000


	//----- nvinfo : EIATTR_CBANK_PARAM_SIZE
	.align		4
.L_8944:
        /*006c*/ 	.byte	0x03, 0x19
        /*006e*/ 	.short	0x0020


	//----- nvinfo : EIATTR_PARAM_CBANK
	.align		4
        /*0070*/ 	.byte	0x04, 0x0a
        /*0072*/ 	.short	(.L_8946 - .L_8945)
	.align		4
.L_8945:
        /*0074*/ 	.word	index@(.nv.constant0._ZN2at6native29vectorized_elementwise_kernelILi2ENS0_13BinaryFunctorIbbbZZZNS0_23logical_and_kernel_cudaERNS_14TensorIteratorEENKUlvE0_clEvENKUlvE7_clEvEUlbbE_EESt5arrayIPcLm3EEEEviT0_T1_)
        /*0078*/ 	.short	0x0210
        /*007a*/ 	.short	0x0020


	//----- nvinfo : EIATTR_SW_WAR
	.align		4
.L_8946:
        /*007c*/ 	.byte	0x04, 0x36
        /*007e*/ 	.short	(.L_8948 - .L_8947)
.L_8947:
        /*0080*/ 	.word	0x00000008
.L_8948:


//--------------------- .nv.info._ZN2at6native29vectorized_elementwise_kernelILi4ENS0_13BinaryFunctorIbbbZZZNS0_23logical_and_kernel_cudaERNS_14TensorIteratorEENKUlvE0_clEvENKUlvE7_clEvEUlbbE_EESt5arrayIPcLm3EEEEviT0_T1_ --------------------------
	.section	.nv.info._ZN2at6native29vectorized_elementwise_kernelILi4ENS0_13BinaryFunctorIbbbZZZNS0_23logical_and_kernel_cudaERNS_14TensorIteratorEENKUlvE0_clEvENKUlvE7_clEvEUlbbE_EESt5arrayIPcLm3EEEEviT0_T1_,"",@"SHT_CUDA_INFO"
	.sectionflags	@""
	.align	4


	//----- nvinfo : EIATTR_CUDA_API_VERSION
	.align		4
        /*0000*/ 	.byte	0x04, 0x37
        /*0002*/ 	.short	(.L_8950 - .L_8949)
.L_8949:
        /*0004*/ 	.word	0x00000082


	//----- nvinfo : EIATTR_KPARAM_INFO
	.align		4
.L_8950:
        /*0008*/ 	.byte	0x04, 0x17
        /*000a*/ 	.short	(.L_8952 - .L_8951)
.L_8951:
        /*000c*/ 	.word	0x00000000
        /*0010*/ 	.short	0x0002
        /*0012*/ 	.short	0x0008
        /*0014*/ 	.byte	0x00, 0xf0, 0x61, 0x00


	//----- nvinfo : EIATTR_KPARAM_INFO
	.align		4
.L_8952:
        /*0018*/ 	.byte	0x04, 0x17
        /*001a*/ 	.short	(.L_8954 - .L_8953)
.L_8953:
        /*001c*/ 	.word	0x00000000
        /*0020*/ 	.short	0x0001
        /*0022*/ 	.short	0x0004
        /*0024*/ 	.byte	0x00, 0xf0, 0x05, 0x00


	//----- nvinfo : EIATTR_KPARAM_INFO
	.align		4
.L_8954:
        /*0028*/ 	.byte	0x04, 0x17
        /*002a*/ 	.short	(.L_8956 - .L_8955)
.L_8955:
        /*002c*/ 	.word	0x00000000
        /*0030*/ 	.short	0x0000
        /*0032*/ 	.short	0x0000
        /*0034*/ 	.byte	0x00, 0xf0, 0x11, 0x00


	//----- nvinfo : EIATTR_SPARSE_MMA_MASK
	.align		4
.L_8956:
        /*0038*/ 	.byte	0x03, 0x50
        /*003a*/ 	.short	0x0000


	//----- nvinfo : EIATTR_MAXREG_COUNT
	.align		4
        /*003c*/ 	.byte	0x03, 0x1b
        /*003e*/ 	.short	0x00ff


	//----- nvinfo : EIATTR_MERCURY_ISA_VERSION
	.align		4
        /*0040*/ 	.byte	0x03, 0x5f
        /*0042*/ 	.short	0x0101


	//----- nvinfo : EIATTR_EXIT_INSTR_OFFSETS
	.align		4
        /*0044*/ 	.byte	0x04, 0x1c
        /*0046*/ 	.short	(.L_8958 - .L_8957)


	//   ....[0]....
.L_8957:
        /*0048*/ 	.word	0x00000500


	//   ....[1]....
        /*004c*/ 	.word	0x000013d0


	//   ....[2]....
        /*0050*/ 	.word	0x00001440


	//----- nvinfo : EIATTR_MAX_THREADS
	.align		4
.L_8958:
        /*0054*/ 	.byte	0x04, 0x05
        /*0056*/ 	.short	(.L_8960 - .L_8959)
.L_8959:
        /*0058*/ 	.word	0x00000080
        /*005c*/ 	.word	0x00000001
        /*0060*/ 	.word	0x00000001


	//----- nvinfo : EIATTR_CRS_STACK_SIZE
	.align		4
.L_8960:
        /*0064*/ 	.byte	0x04, 0x1e
        /*0066*/ 	.short	(.L_8962 - .L_8961)
.L_8961:
        /*0068*/ 	.word	0x00000000


	//----- nvinfo : EIATTR_CBANK_PARAM_SIZE
	.align		4
.L_8962:
        /*006c*/ 	.byte	0x03, 0x19
        /*006e*/ 	.short	0x0020


	//----- nvinfo : EIATTR_PARAM_CBANK
	.align		4
        /*0070*/ 	.byte	0x04, 0x0a
        /*0072*/ 	.short	(.L_8964 - .L_8963)
	.align		4
.L_8963:
        /*0074*/ 	.word	index@(.nv.constant0._ZN2at6native29vectorized_elementwise_kernelILi4ENS0_13BinaryFunctorIbbbZZZNS0_23logical_and_kernel_cudaERNS_14TensorIteratorEENKUlvE0_clEvENKUlvE7_clEvEUlbbE_EESt5arrayIPcLm3EEEEviT0_T1_)
        /*0078*/ 	.short	0x0210
        /*007a*/ 	.short	0x0020


	//----- nvinfo : EIATTR_SW_WAR
	.align		4
.L_8964:
        /*007c*/ 	.byte	0x04, 0x36
        /*007e*/ 	.short	(.L_8966 - .L_8965)
.L_8965:
        /*0080*/ 	.word	0x00000008
.L_8966:


//--------------------- .nv.info._ZN2at6native29vectorized_elementwise_kernelILi8ENS0_13BinaryFunctorIbbbZZZNS0_23logical_and_kernel_cudaERNS_14TensorIteratorEENKUlvE0_clEvENKUlvE7_clEvEUlbbE_EESt5arrayIPcLm3EEEEviT0_T1_ --------------------------
	.section	.nv.info._ZN2at6native29vectorized_elementwise_kernelILi8ENS0_13BinaryFunctorIbbbZZZNS0_23logical_and_kernel_cudaERNS_14TensorIteratorEENKUlvE0_clEvENKUlvE7_clEvEUlbbE_EESt5arrayIPcLm3EEEEviT0_T1_,"",@"SHT_CUDA_INFO"
	.sectionflags	@""
	.align	4


	//----- nvinfo : EIATTR_CUDA_API_VERSION
	.align		4
        /*0000*/ 	.byte	0x04, 0x37
        /*0002*/ 	.short	(.L_8968 - .L_8967)
.L_8967:
        /*0004*/ 	.word	0x00000082


	//----- nvinfo : EIATTR_KPARAM_INFO
	.align		4
.L_8968:
        /*0008*/ 	.byte	0x04, 0x17
        /*000a*/ 	.short	(.L_8970 - .L_8969)
.L_8969:
        /*000c*/ 	.word	0x00000000
        /*0010*/ 	.short	0x0002
        /*0012*/ 	.short	0x0008
        /*0014*/ 	.byte	0x00, 0xf0, 0x61, 0x00


	//----- nvinfo : EIATTR_KPARAM_INFO
	.align		4
.L_8970:
        /*0018*/ 	.byte	0x04, 0x17
        /*001a*/ 	.short	(.L_8972 - .L_8971)
.L_8971:
        /*001c*/ 	.word	0x00000000
        /*0020*/ 	.short	0x0001
        /*0022*/ 	.short	0x0004
        /*0024*/ 	.byte	0x00, 0xf0, 0x05, 0x00


	//----- nvinfo : EIATTR_KPARAM_INFO
	.align		4
.L_8972:
        /*0028*/ 	.byte	0x04, 0x17
        /*002a*/ 	.short	(.L_8974 - .L_8973)
.L_8973:
        /*002c*/ 	.word	0x00000000
        /*0030*/ 	.short	0x0000
        /*0032*/ 	.short	0x0000
        /*0034*/ 	.byte	0x00, 0xf0, 0x11, 0x00


	//----- nvinfo : EIATTR_SPARSE_MMA_MASK
	.align		4
.L_8974:
        /*0038*/ 	.byte	0x03, 0x50
        /*003a*/ 	.short	0x0000


	//----- nvinfo : EIATTR_MAXREG_COUNT
	.align		4
        /*003c*/ 	.byte	0x03, 0x1b
        /*003e*/ 	.short	0x00ff


	//----- nvinfo : EIATTR_MERCURY_ISA_VERSION
	.align		4
        /*0040*/ 	.byte	0x03, 0x5f
        /*0042*/ 	.short	0x0101


	//----- nvinfo : EIATTR_EXIT_INSTR_OFFSETS
	.align		4
        /*0044*/ 	.byte	0x04, 0x1c
        /*0046*/ 	.short	(.L_8976 - .L_8975)


	//   ....[0]....
.L_8975:
        /*0048*/ 	.word	0x00000620


	//   ....[1]....
        /*004c*/ 	.word	0x000014f0


	//   ....[2]....
        /*0050*/ 	.word	0x00001560


	//----- nvinfo : EIATTR_MAX_THREADS
	.align		4
.L_8976:
        /*0054*/ 	.byte	0x04, 0x05
        /*0056*/ 	.short	(.L_8978 - .L_8977)
.L_8977:
        /*0058*/ 	.word	0x00000080
        /*005c*/ 	.word	0x00000001
        /*0060*/ 	.word	0x00000001


	//----- nvinfo : EIATTR_CRS_STACK_SIZE
	.align		4
.L_8978:
        /*0064*/ 	.byte	0x04, 0x1e
        /*0066*/ 	.short	(.L_8980 - .L_8979)
.L_8979:
        /*0068*/ 	.word	0x00000000


	//----- nvinfo : EIATTR_CBANK_PARAM_SIZE
	.align		4
.L_8980:
        /*006c*/ 	.byte	0x03, 0x19
        /*006e*/ 	.short	0x0020


	//----- nvinfo : EIATTR_PARAM_CBANK
	.align		4
        /*0070*/ 	.byte	0x04, 0x0a
        /*0072*/ 	.short	(.L_8982 - .L_8981)
	.align		4
.L_8981:
        /*0074*/ 	.word	index@(.nv.constant0._ZN2at6native29vectorized_elementwise_kernelILi8ENS0_13BinaryFunctorIbbbZZZNS0_23logical_and_kernel_cudaERNS_14TensorIteratorEENKUlvE0_clEvENKUlvE7_clEvEUlbbE_EESt5arrayIPcLm3EEEEviT0_T1_)
        /*0078*/ 	.short	0x0210
        /*007a*/ 	.short	0x0020


	//----- nvinfo : EIATTR_SW_WAR
	.align		4
.L_8982:
        /*007c*/ 	.byte	0x04, 0x36
        /*007e*/ 	.short	(.L_8984 - .L_8983)
.L_8983:
        /*0080*/ 	.word	0x00000008
.L_8984:


//--------------------- .nv.info._ZN2at6native18elementwise_kernelILi128ELi4EZNS0_15gpu_kernel_implINS0_13AUnaryFunctorIN3c104HalfES5_bZZZNS0_23logical_and_kernel_cudaERNS_14TensorIteratorEENKUlvE0_clEvENKUlvE6_clEvEUlS5_S5_E_EEEEvRNS_18TensorIteratorBaseERKT_EUliE_EEviT1_ --------------------------
	.section	.nv.info._ZN2at6native18elementwise_kernelILi128ELi4EZNS0_15gpu_kernel_implINS0_13AUnaryFunctorIN3c104HalfES5_bZZZNS0_23logical_and_kernel_cudaERNS_14TensorIteratorEENKUlvE0_clEvENKUlvE6_clEvEUlS5_S5_E_EEEEvRNS_18TensorIteratorBaseERKT_EUliE_EEviT1_,"",@"SHT_CUDA_INFO"
	.sectionflags	@""
	.align	4


	//----- nvinfo : EIATTR_CUDA_API_VERSION
	.align		4
        /*0000*/ 	.byte	0x04, 0x37
        /*0002*/ 	.short	(.L_8986 - .L_8985)
.L_8985:
        /*0004*/ 	.word	0x00000082


	//----- nvinfo : EIATTR_KPARAM_INFO
	.align		4
.L_8986:
        /*0008*/ 	.byte	0x04, 0x17
        /*000a*/ 	.short	(.L_8988 - .L_8987)
.L_8987:
        /*000c*/ 	.word	0x00000000
        /*0010*/ 	.short	0x0001
        /*0012*/ 	.short	0x0008
        /*0014*/ 	.byte	0x00, 0xf0, 0x61, 0x08


	//----- nvinfo : EIATTR_KPARAM_INFO
	.align		4
.L_8988:
        /*0018*/ 	.byte	0x04, 0x17
        /*001a*/ 	.short	(.L_8990 - .L_8989)
.L_8989:
        /*001c*/ 	.word	0x00000000
        /*0020*/ 	.short	0x0000
        /*0022*/ 	.short	0x0000
        /*0024*/ 	.byte	0x00, 0xf0, 0x11, 0x00


	//----- nvinfo : EIATTR_SPARSE_MMA_MASK
	.align		4
.L_8990:
        /*0028*/ 	.byte	0x03, 0x50
        /*002a*/ 	.short	0x0000


	//----- nvinfo : EIATTR_MAXREG_COUNT
	.align		4
        /*002c*/ 	.byte	0x03, 0x1b
        /*002e*/ 	.short	0x0080


	//----- nvinfo : EIATTR_EXTERNS
	.align		4
        /*0030*/ 	.byte	0x04, 0x0f
        /*0032*/ 	.short	(.L_8992 - .L_8991)


	//   ....[0]....
	.align		4
.L_8991:
        /*0034*/ 	.word	index@(__assertfail)


	//----- nvinfo : EIATTR_MERCURY_ISA_VERSION
	.align		4
.L_8992:
        /*0038*/ 	.byte	0x03, 0x5f
        /*003a*/ 	.short	0x0101


	//----- nvinfo : EIATTR_SYSCALL_OFFSETS
	.align		4
        /*003c*/ 	.byte	0x04, 0x46
        /*003e*/ 	.short	(.L_8994 - .L_8993)


	//   ....[0]....
.L_8993:
        /*0040*/ 	.word	0x000022b0


	//   ....[1]....
        /*0044*/ 	.word	0x000031c0


	//   ....[2]....
        /*0048*/ 	.word	0x000054c0


	//   ....[3]....
        /*004c*/ 	.word	0x000063d0


	//   ....[4]....
        /*0050*/ 	.word	0x000086c0


	//   ....[5]....
        /*0054*/ 	.word	0x000095d0


	//   ....[6]....
        /*0058*/ 	.word	0x0000b8b0


	//   ....[7]....
        /*005c*/ 	.word	0x0000c7c0


	//----- nvinfo : EIATTR_EXIT_INSTR_OFFSETS
	.align		4
.L_8994:
        /*0060*/ 	.byte	0x04, 0x1c
        /*0062*/ 	.short	(.L_8996 - .L_8995)


	//   ....[0]....
.L_8995:
        /*0064*/ 	.word	0x00009690


	//   ....[1]....
        /*0068*/ 	.word	0x0000baa0


	//   ....[2]....
        /*006c*/ 	.word	0x0000bac0


	//   ....[3]....
        /*0070*/ 	.word	0x0000bb60


	//   ....[4]....
        /*0074*/ 	.word	0x0000bb90


	//   ....[5]....
        /*0078*/ 	.word	0x0000bbb0


	//   ....[6]....
        /*007c*/ 	.word	0x0000bc40


	//   ....[7]....
        /*0080*/ 	.word	0x0000bc80


	//   ....[8]....
        /*0084*/ 	.word	0x0000bd20


	//   ....[9]....
        /*0088*/ 	.word	0x0000bd70


	//   ....[10]....
        /*008c*/ 	.word	0x0000bda0


	//   ....[11]....
        /*0090*/ 	.word	0x0000be40


	//   ....[12]....
        /*0094*/ 	.word	0x0000be80


	//   ....[13]....
        /*0098*/ 	.word	0x0000c010


	//   ....[14]....
        /*009c*/ 	.word	0x0000c170


	//   ....[15]....
        /*00a0*/ 	.word	0x0000c1b0


	//   ....[16]....
        /*00a4*/ 	.word	0x0000c250


	//   ....[17]....
        /*00a8*/ 	.word	0x0000c3d0


	//   ....[18]....
        /*00ac*/ 	.word	0x0000c550


	//   ....[19]....
        /*00b0*/ 	.word	0x0000c6c0


	//   ....[20]....
        /*00b4*/ 	.word	0x0000c7d0


	//   ....[21]....
        /*00b8*/ 	.word	0x0000c810


	//   ....[22]....
        /*00bc*/ 	.word	0x0000c840


	//----- nvinfo : EIATTR_MAX_THREADS
	.align		4
.L_8996:
        /*00c0*/ 	.byte	0x04, 0x05
        /*00c2*/ 	.short	(.L_8998 - .L_8997)
.L_8997:
        /*00c4*/ 	.word	0x00000080
        /*00c8*/ 	.word	0x00000001
        /*00cc*/ 	.word	0x00000001


	//----- nvinfo : EIATTR_CRS_STACK_SIZE
	.align		4
.L_8998:
        /*00d0*/ 	.byte	0x04, 0x1e
        /*00d2*/ 	.short	(.L_9000 - .L_8999)
.L_8999:
        /*00d4*/ 	.word	0x00000000


	//----- nvinfo : EIATTR_CBANK_PARAM_SIZE
	.align		4
.L_9000:
        /*00d8*/ 	.byte	0x03, 0x19
        /*00da*/ 	.short	0x0220


	//----- nvinfo : EIATTR_PARAM_CBANK
	.align		4
        /*00dc*/ 	.byte	0x04, 0x0a
        /*00de*/ 	.short	(.L_9002 - .L_9001)
	.align		4
.L_9001:
        /*00e0*/ 	.word	index@(.nv.constant0._ZN2at6native18elementwise_kernelILi128ELi4EZNS0_15gpu_kernel_implINS0_13AUnaryFunctorIN3c104HalfES5_bZZZNS0_23logical_and_kernel_cudaERNS_14TensorIteratorEENKUlvE0_clEvENKUlvE6_clEvEUlS5_S5_E_EEEEvRNS_18TensorIteratorBaseERKT_EUliE_EEviT1_)
        /*00e4*/ 	.short	0x0210
        /*00e6*/ 	.short	0x0220


	//----- nvinfo : EIATTR_SW_WAR
	.align		4
.L_9002:
        /*00e8*/ 	.byte	0x04, 0x36
        /*00ea*/ 	.short	(.L_9004 - .L_9003)
.L_9003:
        /*00ec*/ 	.word	0x00000008
.L_9004:


//--------------------- .nv.info._ZN2at6native27unrolled_elementwise_kernelINS0_13AUnaryFunctorIN3c104HalfES4_bZZZNS0_23logical_and_kernel_cudaERNS_14TensorIteratorEENKUlvE0_clEvENKUlvE6_clEvEUlS4_S4_E_EESt5arrayIPcLm2EELi4E23TrivialOffsetCalculatorILi1EjESF_NS0_6memory12LoadWithCastILi1EEENSG_13StoreWithCastILi1EEEEEviT_T0_T2_T3_T4_T5_ --------------------------
	.section	.nv.info._ZN2at6native27unrolled_elementwise_kernelINS0_13AUnaryFunctorIN3c104HalfES4_bZZZNS0_23logical_and_kernel_cudaERNS_14TensorIteratorEENKUlvE0_clEvENKUlvE6_clEvEUlS4_S4_E_EESt5arrayIPcLm2EELi4E23TrivialOffsetCalculatorILi1EjESF_NS0_6memory12LoadWithCastILi1EEENSG_13StoreWithCastILi1EEEEEviT_T0_T2_T3_T4_T5_,"",@"SHT_CUDA_INFO"
	.sectionflags	@""
	.align	4


	//----- nvinfo : EIATTR_CUDA_API_VERSION
	.align		4
        /*0000*/ 	.byte	0x04, 0x37
        /*0002*/ 	.short	(.L_9006 - .L_9005)
.L_9005:
        /*0004*/ 	.word	0x00000082


	//----- nvinfo : EIATTR_KPARAM_INFO
	.align		4
.L_9006:
        /*0008*/ 	.byte	0x04, 0x17
        /*000a*/ 	.short	(.L_9008 - .L_9007)
.L_9007:
        /*000c*/ 	.word	0x00000000
        /*0010*/ 	.short	0x0006
        /*0012*/ 	.short	0x0024
        /*0014*/ 	.byte	0x00, 0xf0, 0x21, 0x00


	//----- nvinfo : EIATTR_KPARAM_INFO
	.align		4
.L_9008:
        /*0018*/ 	.byte	0x04, 0x17
        /*001a*/ 	.short	(.L_9010 - .L_9009)
.L_9009:
        /*001c*/ 	.word	0x00000000
        /*0020*/ 	.short	0x0005
        /*0022*/ 	.short	0x001c
        /*0024*/ 	.byte	0x00, 0xf0, 0x21, 0x00


	//----- nvinfo : EIATTR_KPARAM_INFO
	.align		4
.L_9010:
        /*0028*/ 	.byte	0x04, 0x17
        /*002a*/ 	.short	(.L_9012 - .L_9011)
.L_9011:
        /*002c*/ 	.word	0x00000000
        /*0030*/ 	.short	0x0004
        /*0032*/ 	.short	0x0019
        /*0034*/ 	.byte	0x00, 0xf0, 0x05, 0x00


	//----- nvinfo : EIATTR_KPARAM_INFO
	.align		4
.L_9012:
        /*0038*/ 	.byte	0x04, 0x17
        /*003a*/ 	.short	(.L_9014 - .L_9013)
.L_9013:
        /*003c*/ 	.word	0x00000000
        /*0040*/ 	.short	0x0003
        /*0042*/ 	.short	0x0018
        /*0044*/ 	.byte	0x00, 0xf0, 0x05, 0x00


	//----- nvinfo : EIATTR_KPARAM_INFO
	.align		4
.L_9014:
        /*0048*/ 	.byte	0x04, 0x17
        /*004a*/ 	.short	(.L_9016 - .L_9015)
.L_9015:
        /*004c*/ 	.word	0x00000000
        /*0050*/ 	.short	0x0002
        /*0052*/ 	.short	0x0008
        /*0054*/ 	.byte	0x00, 0xf0, 0x41, 0x00


	//----- nvinfo : EIATTR_KPARAM_INFO
	.align		4
.L_9016:
        /*0058*/ 	.byte	0x04, 0x17
        /*005a*/ 	.short	(.L_9018 - .L_9017)
.L_9017:
        /*005c*/ 	.word	0x00000000
        /*0060*/ 	.short	0x0001
        /*0062*/ 	.short	0x0004
        /*0064*/ 	.byte	0x00, 0xf0, 0x11, 0x00


	//----- nvinfo : EIATTR_KPARAM_INFO
	.align		4
.L_9018:
        /*0068*/ 	.byte	0x04, 0x17
        /*006a*/ 	.short	(.L_9020 - .L_9019)
.L_9019:
        /*006c*/ 	.word	0x00000000
        /*0070*/ 	.short	0x0000
        /*0072*/ 	.short	0x0000
        /*0074*/ 	.byte	0x00, 0xf0, 0x11, 0x00


	//----- nvinfo : EIATTR_SPARSE_MMA_MASK
	.align		4
.L_9020:
        /*0078*/ 	.byte	0x03, 0x50
        /*007a*/ 	.short	0x0000


	//----- nvinfo : EIATTR_MAXREG_COUNT
	.align		4
        /*007c*/ 	.byte	0x03, 0x1b
        /*007e*/ 	.short	0x00ff


	//----- nvinfo : EIATTR_EXTERNS
	.align		4
        /*0080*/ 	.byte	0x04, 0x0f
        /*0082*/ 	.short	(.L_9022 - .L_9021)


	//   ....[0]....
	.align		4
.L_9021:
        /*0084*/ 	.word	index@(__assertfail)


	//----- nvinfo : EIATTR_MERCURY_ISA_VERSION
	.align		4
.L_9022:
        /*0088*/ 	.byte	0x03, 0x5f
        /*008a*/ 	.short	0x0101


	//----- nvinfo : EIATTR_SYSCALL_OFFSETS
	.align		4
        /*008c*/ 	.byte	0x04, 0x46
        /*008e*/ 	.short	(.L_9024 - .L_9023)


	//   ....[0]....
.L_9023:
        /*0090*/ 	.word	0x000010b0


	//   ....[1]....
        /*0094*/ 	.word	0x000021c0


	//   ....[2]....
        /*0098*/ 	.word	0x000032e0


	//   ....[3]....
        /*009c*/ 	.word	0x000043d0


	//   ....[4]....
        /*00a0*/ 	.word	0x00005850


	//   ....[5]....
        /*00a4*/ 	.word	0x00006880


	//   ....[6]....
        /*00a8*/ 	.word	0x00007870


	//   ....[7]....
        /*00ac*/ 	.word	0x00008860


	//----- nvinfo : EIATTR_EXIT_INSTR_OFFSETS
	.align		4
.L_9024:
        /*00b0*/ 	.byte	0x04, 0x1c
        /*00b2*/ 	.short	(.L_9026 - .L_9025)


	//   ....[0]....
.L_9025:
        /*00b4*/ 	.word	0x00007950


	//   ....[1]....
        /*00b8*/ 	.word	0x00007a80


	//   ....[2]....
        /*00bc*/ 	.word	0x00007aa0


	//   ....[3]....
        /*00c0*/ 	.word	0x00007b60


	//   ....[4]....
        /*00c4*/ 	.word	0x00007ba0


	//   ....[5]....
        /*00c8*/ 	.word	0x00007be0


	//   ....[6]....
        /*00cc*/ 	.word	0x00007c70


	//   ....[7]....
        /*00d0*/ 	.word	0x00007cb0


	//   ....[8]....
        /*00d4*/ 	.word	0x00007d50


	//   ....[9]....
        /*00d8*/ 	.word	0x00007da0


	//   ....[10]....
        /*00dc*/ 	.word	0x00007df0


	//   ....[11]....
        /*00e0*/ 	.word	0x00007eb0


	//   ....[12]....
        /*00e4*/ 	.word	0x00007f10


	//   ....[13]....
        /*00e8*/ 	.word	0x000080a0


	//   ....[14]....
        /*00ec*/ 	.word	0x00008200


	//   ....[15]....
        /*00f0*/ 	.word	0x00008240


	//   ....[16]....
        /*00f4*/ 	.word	0x00008300


	//   ....[17]....
        /*00f8*/ 	.word	0x00008480


	//   ....[18]....
        /*00fc*/ 	.word	0x00008600


	//   ....[19]....
        /*0100*/ 	.word	0x00008760


	//   ....[20]....
        /*0104*/ 	.word	0x00008870


	//   ....[21]....
        /*0108*/ 	.word	0x000088d0


	//   ....[22]....
        /*010c*/ 	.word	0x00008910


	//----- nvinfo : EIATTR_MAX_THREADS
	.align		4
.L_9026:
        /*0110*/ 	.byte	0x04, 0x05
        /*0112*/ 	.short	(.L_9028 - .L_9027)
.L_9027:
        /*0114*/ 	.word	0x00000080
        /*0118*/ 	.word	0x00000001
        /*011c*/ 	.word	0x00000001


	//----- nvinfo : EIATTR_CRS_STACK_SIZE
	.align		4
.L_9028:
        /*0120*/ 	.byte	0x04, 0x1e
        /*0122*/ 	.short	(.L_9030 - .L_9029)
.L_9029:
        /*0124*/ 	.word	0x00000000


	//----- nvinfo : EIATTR_CBANK_PARAM_SIZE
	.align		4
.L_9030:
        /*0128*/ 	.byte	0x03, 0x19
        /*012a*/ 	.short	0x002c


	//----- nvinfo : EIATTR_PARAM_CBANK
	.align		4
        /*012c*/ 	.byte	0x04, 0x0a
        /*012e*/ 	.short	(.L_9032 - .L_9031)
	.align		4
.L_9031:
        /*0130*/ 	.word	index@(.nv.constant0._ZN2at6native27unrolled_elementwise_kernelINS0_13AUnaryFunctorIN3c104HalfES4_bZZZNS0_23logical_and_kernel_cudaERNS_14TensorIteratorEENKUlvE0_clEvENKUlvE6_clEvEUlS4_S4_E_EESt5arrayIPcLm2EELi4E23TrivialOffsetCalculatorILi1EjESF_NS0_6memory12LoadWithCastILi1EEENSG_13StoreWithCastILi1EEEEEviT_T0_T2_T3_T4_T5_)
        /*0134*/ 	.short	0x0210
        /*0136*/ 	.short	0x002c


	//----- nvinfo : EIATTR_SW_WAR
	.align		4
.L_9032:
        /*0138*/ 	.byte	0x04, 0x36
        /*013a*/ 	.short	(.L_9034 - .L_9033)
.L_9033:
        /*013c*/ 	.word	0x00000008
.L_9034:


//--------------------- .nv.info._ZN2at6native18elementwise_kernelILi128ELi4EZNS0_22gpu_kernel_impl_nocastINS0_13AUnaryFunctorIN3c104HalfES5_bZZZNS0_23logical_and_kernel_cudaERNS_14TensorIteratorEENKUlvE0_clEvENKUlvE6_clEvEUlS5_S5_E_EEEEvRNS_18TensorIteratorBaseERKT_EUliE_EEviT1_ --------------------------
	.section	.nv.info._ZN2at6native18elementwise_kernelILi128ELi4EZNS0_22gpu_kernel_impl_nocastINS0_13AUnaryFunctorIN3c104HalfES5_bZZZNS0_23logical_and_kernel_cudaERNS_14TensorIteratorEENKUlvE0_clEvENKUlvE6_clEvEUlS5_S5_E_EEEEvRNS_18TensorIteratorBaseERKT_EUliE_EEviT1_,"",@"SHT_CUDA_INFO"
	.sectionflags	@""
	.align	4


	//----- nvinfo : EIATTR_CUDA_API_VERSION
	.align		4
        /*0000*/ 	.byte	0x04, 0x37
        /*0002*/ 	.short	(.L_9036 - .L_9035)
.L_9035:
        /*0004*/ 	.word	0x00000082


	//----- nvinfo : EIATTR_KPARAM_INFO
	.align		4
.L_9036:
        /*0008*/ 	.byte	0x04, 0x17
        /*000a*/ 	.short	(.L_9038 - .L_9037)
.L_9037:
        /*000c*/ 	.word	0x00000000
        /*0010*/ 	.short	0x0001
        /*0012*/ 	.short	0x0008
        /*0014*/ 	.byte	0x00, 0xf0, 0x61, 0x08


	//----- nvinfo : EIATTR_KPARAM_INFO
	.align		4
.L_9038:
        /*0018*/ 	.byte	0x04, 0x17
        /*001a*/ 	.short	(.L_9040 - .L_9039)
.L_9039:
        /*001c*/ 	.word	0x00000000
        /*0020*/ 	.short	0x0000
        /*0022*/ 	.short	0x0000
        /*0024*/ 	.byte	0x00, 0xf0, 0x11, 0x00


	//----- nvinfo : EIATTR_SPARSE_MMA_MASK
	.align		4
.L_9040:
        /*0028*/ 	.byte	0x03, 0x50
        /*002a*/ 	.short	0x0000


	//----- nvinfo : EIATTR_MAXREG_COUNT
	.align		4
        /*002c*/ 	.byte	0x03, 0x1b
        /*002e*/ 	.short	0x0080


	//----- nvinfo : EIATTR_MERCURY_ISA_VERSION
	.align		4
        /*0030*/ 	.byte	0x03, 0x5f
        /*0032*/ 	.short	0x0101


	//----- nvinfo : EIATTR_EXIT_INSTR_OFFSETS
	.align		4
        /*0034*/ 	.byte	0x04, 0x1c
        /*0036*/ 	.short	(.L_9042 - .L_9041)


	//   ....[0]....
.L_9041:
        /*0038*/ 	.word	0x00003cb0


	//   ....[1]....
        /*003c*/ 	.word	0x00005090


	//----- nvinfo : EIATTR_MAX_THREADS
	.align		4
.L_9042:
        /*0040*/ 	.byte	0x04, 0x05
        /*0042*/ 	.short	(.L_9044 - .L_9043)
.L_9043:
        /*0044*/ 	.word	0x00000080
        /*0048*/ 	.word	0x00000001
        /*004c*/ 	.word	0x00000001


	//----- nvinfo : EIATTR_CRS_STACK_SIZE
	.align		4
.L_9044:
        /*0050*/ 	.byte	0x04, 0x1e
        /*0052*/ 	.short	(.L_9046 - .L_9045)
.L_9045:
        /*0054*/ 	.word	0x00000000


	//----- nvinfo : EIATTR_CBANK_PARAM_SIZE
	.align		4
.L_9046:
        /*0058*/ 	.byte	0x03, 0x19
        /*005a*/ 	.short	0x0220


	//----- nvinfo : EIATTR_PARAM_CBANK
	.align		4
        /*005c*/ 	.byte	0x04, 0x0a
        /*005e*/ 	.short	(.L_9048 - .L_9047)
	.align		4
.L_9047:
        /*0060*/ 	.word	index@(.nv.constant0._ZN2at6native18elementwise_kernelILi128ELi4EZNS0_22gpu_kernel_impl_nocastINS0_13AUnaryFunctorIN3c104HalfES5_bZZZNS0_23logical_and_kernel_cudaERNS_14TensorIteratorEENKUlvE0_clEvENKUlvE6_clEvEUlS5_S5_E_EEEEvRNS_18TensorIteratorBaseERKT_EUliE_EEviT1_)
        /*0064*/ 	.short	0x0210
        /*0066*/ 	.short	0x0220


	//----- nvinfo : EIATTR_SW_WAR
	.align		4
.L_9048:
        /*0068*/ 	.byte	0x04, 0x36
        /*006a*/ 	.short	(.L_9050 - .L_9049)
.L_9049:
        /*006c*/ 	.word	0x00000008
.L_9050:


//--------------------- .nv.info._ZN2at6native27unrolled_elementwise_kernelINS0_13AUnaryFunctorIN3c104HalfES4_bZZZNS0_23logical_and_kernel_cudaERNS_14TensorIteratorEENKUlvE0_clEvENKUlvE6_clEvEUlS4_S4_E_EESt5arrayIPcLm2EELi4E23TrivialOffsetCalculatorILi1EjESF_NS0_6memory15LoadWithoutCastENSG_16StoreWithoutCastEEEviT_T0_T2_T3_T4_T5_ --------------------------
	.section	.nv.info._ZN2at6native27unrolled_elementwise_kernelINS0_13AUnaryFunctorIN3c104HalfES4_bZZZNS0_23logical_and_kernel_cudaERNS_14TensorIteratorEENKUlvE0_clEvENKUlvE6_clEvEUlS4_S4_E_EESt5arrayIPcLm2EELi4E23TrivialOffsetCalculatorILi1EjESF_NS0_6memory15LoadWithoutCastENSG_16StoreWithoutCastEEEviT_T0_T2_T3_T4_T5_,"",@"SHT_CUDA_INFO"
	.sectionflags	@""
	.align	4


	//----- nvinfo : EIATTR_CUDA_API_VERSION
	.align		4
        /*0000*/ 	.byte	0x04, 0x37
        /*0002*/ 	.short	(.L_9052 - .L_9051)
.L_9051:
        /*0004*/ 	.word	0x00000082


	//----- nvinfo : EIATTR_KPARAM_INFO
	.align		4
.L_9052:
        /*0008*/ 	.byte	0x04, 0x17
        /*000a*/ 	.short	(.L_9054 - .L_9053)
.L_9053:
        /*000c*/ 	.word	0x00000000
        /*0010*/ 	.short	0x0006
        /*0012*/ 	.short	0x001b
        /*0014*/ 	.byte	0x00, 0xf0, 0x05, 0x00


	//----- nvinfo : EIATTR_KPARAM_INFO
	.align		4
.L_9054:
        /*0018*/ 	.byte	0x04, 0x17
        /*001a*/ 	.short	(.L_9056 - .L_9055)
.L_9055:
        /*001c*/ 	.word	0x00000000
        /*0020*/ 	.short	0x0005
        /*0022*/ 	.short	0x001a
        /*0024*/ 	.byte	0x00, 0xf0, 0x05, 0x00


	//----- nvinfo : EIATTR_KPARAM_INFO
	.align		4
.L_9056:
        /*0028*/ 	.byte	0x04, 0x17
        /*002a*/ 	.short	(.L_9058 - .L_9057)
.L_9057:
        /*002c*/ 	.word	0x00000000
        /*0030*/ 	.short	0x0004
        /*0032*/ 	.short	0x0019
        /*0034*/ 	.byte	0x00, 0xf0, 0x05, 0x00


	//----- nvinfo : EIATTR_KPARAM_INFO
	.align		4
.L_9058:
        /*0038*/ 	.byte	0x04, 0x17
        /*003a*/ 	.short	(.L_9060 - .L_9059)
.L_9059:
        /*003c*/ 	.word	0x00000000
        /*0040*/ 	.short	0x0003
        /*0042*/ 	.short	0x0018
        /*0044*/ 	.byte	0x00, 0xf0, 0x05, 0x00


	//----- nvinfo : EIATTR_KPARAM_INFO
	.align		4
.L_9060:
        /*0048*/ 	.byte	0x04, 0x17
        /*004a*/ 	.short	(.L_9062 - .L_9061)
.L_9061:
        /*004c*/ 	.word	0x00000000
        /*0050*/ 	.short	0x0002
        /*0052*/ 	.short	0x0008
        /*0054*/ 	.byte	0x00, 0xf0, 0x41, 0x00


	//----- nvinfo : EIATTR_KPARAM_INFO
	.align		4
.L_9062:
        /*0058*/ 	.byte	0x04, 0x17
        /*005a*/ 	.short	(.L_9064 - .L_9063)
.L_9063:
        /*005c*/ 	.word	0x00000000
        /*0060*/ 	.short	0x0001
        /*0062*/ 	.short	0x0004
        /*0064*/ 	.byte	0x00, 0xf0, 0x11, 0x00


	//----- nvinfo : EIATTR_KPARAM_INFO
	.align		4
.L_9064:
        /*0068*/ 	.byte	0x04, 0x17
        /*006a*/ 	.short	(.L_9066 - .L_9065)
.L_9065:
        /*006c*/ 	.word	0x00000000
        /*0070*/ 	.short	0x0000
        /*0072*/ 	.short	0x0000
        /*0074*/ 	.byte	0x00, 0xf0, 0x11, 0x00


	//----- nvinfo : EIATTR_SPARSE_MMA_MASK
	.align		4
.L_9066:
        /*0078*/ 	.byte	0x03, 0x50
        /*007a*/ 	.short	0x0000


	//----- nvinfo : EIATTR_MAXREG_COUNT
	.align		4
        /*007c*/ 	.byte	0x03, 0x1b
        /*007e*/ 	.short	0x00ff


	//----- nvinfo : EIATTR_MERCURY_ISA_VERSION
	.align		4
        /*0080*/ 	.byte	0x03, 0x5f
        /*0082*/ 	.short	0x0101


	//----- nvinfo : EIATTR_EXIT_INSTR_OFFSETS
	.align		4
        /*0084*/ 	.byte	0x04, 0x1c
        /*0086*/ 	.short	(.L_9068 - .L_9067)


	//   ....[0]....
.L_9067:
        /*0088*/ 	.word	0x000006c0


	//   ....[1]....
        /*008c*/ 	.word	0x00000720


	//----- nvinfo : EIATTR_MAX_THREADS
	.align		4
.L_9068:
        /*0090*/ 	.byte	0x04, 0x05
        /*0092*/ 	.short	(.L_9070 - .L_9069)
.L_9069:
        /*0094*/ 	.word	0x00000080
        /*0098*/ 	.word	0x00000001
        /*009c*/ 	.word	0x00000001


	//----- nvinfo : EIATTR_CRS_STACK_SIZE
	.align		4
.L_9070:
        /*00a0*/ 	.byte	0x04, 0x1e
        /*00a2*/ 	.short	(.L_9072 - .L_9071)
.L_9071:
        /*00a4*/ 	.word	0x00000000


	//----- nvinfo : EIATTR_CBANK_PARAM_SIZE
	.align		4
.L_9072:
        /*00a8*/ 	.byte	0x03, 0x19
        /*00aa*/ 	.short	0x001c


	//----- nvinfo : EIATTR_PARAM_CBANK
	.align		4
        /*00ac*/ 	.byte	0x04, 0x0a
        /*00ae*/ 	.short	(.L_9074 - .L_9073)
	.align		4
.L_9073:
        /*00b0*/ 	.word	index@(.nv.constant0._ZN2at6native27unrolled_elementwise_kernelINS0_13AUnaryFunctorIN3c104HalfES4_bZZZNS0_23logical_and_kernel_cudaERNS_14TensorIteratorEENKUlvE0_clEvENKUlvE6_clEvEUlS4_S4_E_EESt5arrayIPcLm2EELi4E23TrivialOffsetCalculatorILi1EjESF_NS0_6memory15LoadWithoutCastENSG_16StoreWithoutCastEEEviT_T0_T2_T3_T4_T5_)
        /*00b4*/ 	.short	0x0210
        /*00b6*/ 	.short	0x001c


	//----- nvinfo : EIATTR_SW_WAR
	.align		4
.L_9074:
        /*00b8*/ 	.byte	0x04, 0x36
        /*00ba*/ 	.short	(.L_9076 - .L_9075)
.L_9075:
        /*00bc*/ 	.word	0x00000008
.L_9076:


//--------------------- .nv.info._ZN2at6native29vectorized_elementwise_kernelILi2ENS0_13AUnaryFunctorIN3c104HalfES4_bZZZNS0_23logical_and_kernel_cudaERNS_14TensorIteratorEENKUlvE0_clEvENKUlvE6_clEvEUlS4_S4_E_EESt5arrayIPcLm2EEEEviT0_T1_ --------------------------
	.section	.nv.info._ZN2at6native29vectorized_elementwise_kernelILi2ENS0_13AUnaryFunctorIN3c104HalfES4_bZZZNS0_23logical_and_kernel_cudaERNS_14TensorIteratorEENKUlvE0_clEvENKUlvE6_clEvEUlS4_S4_E_EESt5arrayIPcLm2EEEEviT0_T1_,"",@"SHT_CUDA_INFO"
	.sectionflags	@""
	.align	4


	//----- nvinfo : EIATTR_CUDA_API_VERSION
	.align		4
        /*0000*/ 	.byte	0x04, 0x37
        /*0002*/ 	.short	(.L_9078 - .L_9077)
.L_9077:
        /*0004*/ 	.word	0x00000082


	//----- nvinfo : EIATTR_KPARAM_INFO
	.align		4
.L_9078:
        /*0008*/ 	.byte	0x04, 0x17
        /*000a*/ 	.short	(.L_9080 - .L_9079)
.L_9079:
        /*000c*/ 	.word	0x00000000
        /*0010*/ 	.short	0x0002
        /*0012*/ 	.short	0x0008
        /*0014*/ 	.byte	0x00, 0xf0, 0x41, 0x00


	//----- nvinfo : EIATTR_KPARAM_INFO
	.align		4
.L_9080:
        /*0018*/ 	.byte	0x04, 0x17
        /*001a*/ 	.short	(.L_9082 - .L_9081)
.L_9081:
        /*001c*/ 	.word	0x00000000
        /*0020*/ 	.short	0x0001
        /*0022*/ 	.short	0x0004
        /*0024*/ 	.byte	0x00, 0xf0, 0x11, 0x00


	//----- nvinfo : EIATTR_KPARAM_INFO
	.align		4
.L_9082:
        /*0028*/ 	.byte	0x04, 0x17
        /*002a*/ 	.short	(.L_9084 - .L_9083)
.L_9083:
        /*002c*/ 	.word	0x00000000
        /*0030*/ 	.short	0x0000
        /*0032*/ 	.short	0x0000
        /*0034*/ 	.byte	0x00, 0xf0, 0x11, 0x00


	//----- nvinfo : EIATTR_SPARSE_MMA_MASK
	.align		4
.L_9084:
        /*0038*/ 	.byte	0x03, 0x50
        /*003a*/ 	.short	0x0000


	//----- nvinfo : EIATTR_MAXREG_COUNT
	.align		4
        /*003c*/ 	.byte	0x03, 0x1b
        /*003e*/ 	.short	0x00ff


	//----- nvinfo : EIATTR_MERCURY_ISA_VERSION
	.align		4
        /*0040*/ 	.byte	0x03, 0x5f
        /*0042*/ 	.short	0x0101


	//----- nvinfo : EIATTR_EXIT_INSTR_OFFSETS
	.align		4
        /*0044*/ 	.byte	0x04, 0x1c
        /*0046*/ 	.short	(.L_9086 - .L_9085)


	//   ....[0]....
.L_9085:
        /*0048*/ 	.word	0x000003f0


	//   ....[1]....
        /*004c*/ 	.word	0x000011b0


	//   ....[2]....
        /*0050*/ 	.word	0x00001210


	//----- nvinfo : EIATTR_MAX_THREADS
	.align		4
.L_9086:
        /*0054*/ 	.byte	0x04, 0x05
        /*0056*/ 	.short	(.L_9088 - .L_9087)
.L_9087:
        /*0058*/ 	.word	0x00000080
        /*005c*/ 	.word	0x00000001
        /*0060*/ 	.word	0x00000001


	//----- nvinfo : EIATTR_CRS_STACK_SIZE
	.align		4
.L_9088:
        /*0064*/ 	.byte	0x04, 0x1e
        /*0066*/ 	.short	(.L_9090 - .L_9089)
.L_9089:
        /*0068*/ 	.word	0x00000000


	//----- nvinfo : EIATTR_CBANK_PARAM_SIZE
	.align		4
.L_9090:
        /*006c*/ 	.byte	0x03, 0x19
        /*006e*/ 	.short	0x0018


	//----- nvinfo : EIATTR_PARAM_CBANK
	.align		4
        /*0070*/ 	.byte	0x04, 0x0a
        /*0072*/ 	.short	(.L_9092 - .L_9091)
	.align		4
.L_9091:
        /*0074*/ 	.word	index@(.nv.constant0._ZN2at6native29vectorized_elementwise_kernelILi2ENS0_13AUnaryFunctorIN3c104HalfES4_bZZZNS0_23logical_and_kernel_cudaERNS_14TensorIteratorEENKUlvE0_clEvENKUlvE6_clEvEUlS4_S4_E_EESt5arrayIPcLm2EEEEviT0_T1_)
        /*0078*/ 	.short	0x0210
        /*007a*/ 	.short	0x0018


	//----- nvinfo : EIATTR_SW_WAR
	.align		4
.L_9092:
        /*007c*/ 	.byte	0x04, 0x36
        /*007e*/ 	.short	(.L_9094 - .L_9093)
.L_9093:
        /*0080*/ 	.word	0x00000008
.L_9094:


//--------------------- .nv.info._ZN2at6native29vectorized_elementwise_kernelILi4ENS0_13AUnaryFunctorIN3c104HalfES4_bZZZNS0_23logical_and_kernel_cudaERNS_14TensorIteratorEENKUlvE0_clEvENKUlvE6_clEvEUlS4_S4_E_EESt5arrayIPcLm2EEEEviT0_T1_ --------------------------
	.section	.nv.info._ZN2at6native29vectorized_elementwise_kernelILi4ENS0_13AUnaryFunctorIN3c104HalfES4_bZZZNS0_23logical_and_kernel_cudaERNS_14TensorIteratorEENKUlvE0_clEvENKUlvE6_clEvEUlS4_S4_E_EESt5arrayIPcLm2EEEEviT0_T1_,"",@"SHT_CUDA_INFO"
	.sectionflags	@""
	.align	4


	//----- nvinfo : EIATTR_CUDA_API_VERSION
	.align		4
        /*0000*/ 	.byte	0x04, 0x37
        /*0002*/ 	.short	(.L_9096 - .L_9095)
.L_9095:
        /*0004*/ 	.word	0x00000082


	//----- nvinfo : EIATTR_KPARAM_INFO
	.align		4
.L_9096:
        /*0008*/ 	.byte	0x04, 0x17
        /*000a*/ 	.short	(.L_9098 - .L_9097)
.L_9097:
        /*000c*/ 	.word	0x00000000
        /*0010*/ 	.short	0x0002
        /*0012*/ 	.short	0x0008
        /*0014*/ 	.byte	0x00, 0xf0, 0x41, 0x00


	//----- nvinfo : EIATTR_KPARAM_INFO
	.align		4
.L_9098:
        /*0018*/ 	.byte	0x04, 0x17
        /*001a*/ 	.short	(.L_9100 - .L_9099)
.L_9099:
        /*001c*/ 	.word	0x00000000
        /*0020*/ 	.short	0x0001
        /*0022*/ 	.short	0x0004
        /*0024*/ 	.byte	0x00, 0xf0, 0x11, 0x00


	//----- nvinfo : EIATTR_KPARAM_INFO
	.align		4
.L_9100:
        /*0028*/ 	.byte	0x04, 0x17
        /*002a*/ 	.short	(.L_9102 - .L_9101)
.L_9101:
        /*002c*/ 	.word	0x00000000
        /*0030*/ 	.short	0x0000
        /*0032*/ 	.short	0x0000
        /*0034*/ 	.byte	0x00, 0xf0, 0x11, 0x00


	//----- nvinfo : EIATTR_SPARSE_MMA_MASK
	.align		4
.L_9102:
        /*0038*/ 	.byte	0x03, 0x50
        /*003a*/ 	.short	0x0000


	//----- nvinfo : EIATTR_MAXREG_COUNT
	.align		4
        /*003c*/ 	.byte	0x03, 0x1b
        /*003e*/ 	.short	0x00ff


	//----- nvinfo : EIATTR_MERCURY_ISA_VERSION
	.align		4
        /*0040*/ 	.byte	0x03, 0x5f
        /*0042*/ 	.short	0x0101


	//----- nvinfo : EIATTR_EXIT_INSTR_OFFSETS
	.align		4
        /*0044*/ 	.byte	0x04, 0x1c
        /*0046*/ 	.short	(.L_9104 - .L_9103)


	//   ....[0]....
.L_9103:
        /*0048*/ 	.word	0x000003d0


	//   ....[1]....
        /*004c*/ 	.word	0x00001190


	//   ....[2]....
        /*0050*/ 	.word	0x000011f0


	//----- nvinfo : EIATTR_MAX_THREADS
	.align		4
.L_9104:
        /*0054*/ 	.byte	0x04, 0x05
        /*0056*/ 	.short	(.L_9106 - .L_9105)
.L_9105:
        /*0058*/ 	.word	0x00000080
        /*005c*/ 	.word	0x00000001
        /*0060*/ 	.word	0x00000001


	//----- nvinfo : EIATTR_CRS_STACK_SIZE
	.align		4
.L_9106:
        /*0064*/ 	.byte	0x04, 0x1e
        /*0066*/ 	.short	(.L_9108 - .L_9107)
.L_9107:
        /*0068*/ 	.word	0x00000000


	//----- nvinfo : EIATTR_CBANK_PARAM_SIZE
	.align		4
.L_9108:
        /*006c*/ 	.byte	0x03, 0x19
        /*006e*/ 	.short	0x0018


	//----- nvinfo : EIATTR_PARAM_CBANK
	.align		4
        /*0070*/ 	.byte	0x04, 0x0a
        /*0072*/ 	.short	(.L_9110 - .L_9109)
	.align		4
.L_9109:
        /*0074*/ 	.word	index@(.nv.constant0._ZN2at6native29vectorized_elementwise_kernelILi4ENS0_13AUnaryFunctorIN3c104HalfES4_bZZZNS0_23logical_and_kernel_cudaERNS_14TensorIteratorEENKUlvE0_clEvENKUlvE6_clEvEUlS4_S4_E_EESt5arrayIPcLm2EEEEviT0_T1_)
        /*0078*/ 	.short	0x0210
        /*007a*/ 	.short	0x0018


	//----- nvinfo : EIATTR_SW_WAR
	.align		4
.L_9110:
        /*007c*/ 	.byte	0x04, 0x36
        /*007e*/ 	.short	(.L_9112 - .L_9111)
.L_9111:
        /*0080*/ 	.word	0x00000008
.L_9112:


//--------------------- .nv.info._ZN2at6native29vectorized_elementwise_kernelILi8ENS0_13AUnaryFunctorIN3c104HalfES4_bZZZNS0_23logical_and_kernel_cudaERNS_14TensorIteratorEENKUlvE0_clEvENKUlvE6_clEvEUlS4_S4_E_EESt5arrayIPcLm2EEEEviT0_T1_ --------------------------
	.section	.nv.info._ZN2at6native29vectorized_elementwise_kernelILi8ENS0_13AUnaryFunctorIN3c104HalfES4_bZZZNS0_23logical_and_kernel_cudaERNS_14TensorIteratorEENKUlvE0_clEvENKUlvE6_clEvEUlS4_S4_E_EESt5arrayIPcLm2EEEEviT0_T1_,"",@"SHT_CUDA_INFO"
	.sectionflags	@""
	.align	4


	//----- nvinfo : EIATTR_CUDA_API_VERSION
	.align		4
        /*0000*/ 	.byte	0x04, 0x37
        /*0002*/ 	.short	(.L_9114 - .L_9113)
.L_9113:
        /*0004*/ 	.word	0x00000082


	//----- nvinfo : EIATTR_KPARAM_INFO
	.align		4
.L_9114:
        /*0008*/ 	.byte	0x04, 0x17
        /*000a*/ 	.short	(.L_9116 - .L_9115)
.L_9115:
        /*000c*/ 	.word	0x00000000
        /*0010*/ 	.short	0x0002
        /*0012*/ 	.short	0x0008
        /*0014*/ 	.byte	0x00, 0xf0, 0x41, 0x00


	//----- nvinfo : EIATTR_KPARAM_INFO
	.align		4
.L_9116:
        /*0018*/ 	.byte	0x04, 0x17
        /*001a*/ 	.short	(.L_9118 - .L_9117)
.L_9117:
        /*001c*/ 	.word	0x00000000
        /*0020*/ 	.short	0x0001
        /*0022*/ 	.short	0x0004
        /*0024*/ 	.byte	0x00, 0xf0, 0x11, 0x00


	//----- nvinfo : EIATTR_KPARAM_INFO
	.align		4
.L_9118:
        /*0028*/ 	.byte	0x04, 0x17
        /*002a*/ 	.short	(.L_9120 - .L_9119)
.L_9119:
        /*002c*/ 	.word	0x00000000
        /*0030*/ 	.short	0x0000
        /*0032*/ 	.short	0x0000
        /*0034*/ 	.byte	0x00, 0xf0, 0x11, 0x00


	//----- nvinfo : EIATTR_SPARSE_MMA_MASK
	.align		4
.L_9120:
        /*0038*/ 	.byte	0x03, 0x50
        /*003a*/ 	.short	0x0000


	//----- nvinfo : EIATTR_MAXREG_COUNT
	.align		4
        /*003c*/ 	.byte	0x03, 0x1b
        /*003e*/ 	.short	0x00ff


	//----- nvinfo : EIATTR_MERCURY_ISA_VERSION
	.align		4
        /*0040*/ 	.byte	0x03, 0x5f
        /*0042*/ 	.short	0x0101


	//----- nvinfo : EIATTR_EXIT_INSTR_OFFSETS
	.align		4
        /*0044*/ 	.byte	0x04, 0x1c
        /*0046*/ 	.short	(.L_9122 - .L_9121)


	//   ....[0]....
.L_9121:
        /*0048*/ 	.word	0x000003f0


	//   ....[1]....
        /*004c*/ 	.word	0x000011b0


	//   ....[2]....
        /*0050*/ 	.word	0x00001210


	//----- nvinfo : EIATTR_MAX_THREADS
	.align		4
.L_9122:
        /*0054*/ 	.byte	0x04, 0x05
        /*0056*/ 	.short	(.L_9124 - .L_9123)
.L_9123:
        /*0058*/ 	.word	0x00000080
        /*005c*/ 	.word	0x00000001
        /*0060*/ 	.word	0x00000001


	//----- nvinfo : EIATTR_CRS_STACK_SIZE
	.align		4
.L_9124:
        /*0064*/ 	.byte	0x04, 0x1e
        /*0066*/ 	.short	(.L_9126 - .L_9125)
.L_9125:
        /*0068*/ 	.word	0x00000000


	//----- nvinfo : EIATTR_CBANK_PARAM_SIZE
	.align		4
.L_9126:
        /*006c*/ 	.byte	0x03, 0x19
        /*006e*/ 	.short	0x0018


	//----- nvinfo : EIATTR_PARAM_CBANK
	.align		4
        /*0070*/ 	.byte	0x04, 0x0a
        /*0072*/ 	.short	(.L_9128 - .L_9127)
	.align		4
.L_9127:
        /*0074*/ 	.word	index@(.nv.constant0._ZN2at6native29vectorized_elementwise_kernelILi8ENS0_13AUnaryFunctorIN3c104HalfES4_bZZZNS0_23logical_and_kernel_cudaERNS_14TensorIteratorEENKUlvE0_clEvENKUlvE6_clEvEUlS4_S4_E_EESt5arrayIPcLm2EEEEviT0_T1_)
        /*0078*/ 	.short	0x0210
        /*007a*/ 	.short	0x0018


	//----- nvinfo : EIATTR_SW_WAR
	.align		4
.L_9128:
        /*007c*/ 	.byte	0x04, 0x36
        /*007e*/ 	.short	(.L_9130 - .L_9129)
.L_9129:
        /*0080*/ 	.word	0x00000008
.L_9130:


//--------------------- .nv.info._ZN2at6native18elementwise_kernelILi128ELi4EZNS0_15gpu_kernel_implINS0_13BinaryFunctorIN3c104HalfES5_bZZZNS0_23logical_and_kernel_cudaERNS_14TensorIteratorEENKUlvE0_clEvENKUlvE6_clEvEUlS5_S5_E_EEEEvRNS_18TensorIteratorBaseERKT_EUliE_EEviT1_ --------------------------
	.section	.nv.info._ZN2at6native18elementwise_kernelILi128ELi4EZNS0_15gpu_kernel_implINS0_13BinaryFunctorIN3c104HalfES5_bZZZNS0_23logical_and_kernel_cudaERNS_14TensorIteratorEENKUlvE0_clEvENKUlvE6_clEvEUlS5_S5_E_EEEEvRNS_18TensorIteratorBaseERKT_EUliE_EEviT1_,"",@"SHT_CUDA_INFO"
	.sectionflags	@""
	.align	4


	//----- nvinfo : EIATTR_CUDA_API_VERSION
	.align		4
        /*0000*/ 	.byte	0x04, 0x37
        /*0002*/ 	.short	(.L_9132 - .L_9131)
.L_9131:
        /*0004*/ 	.word	0x00000082


	//----- nvinfo : EIATTR_KPARAM_INFO
	.align		4
.L_9132:
        /*0008*/ 	.byte	0x04, 0x17
        /*000a*/ 	.short	(.L_9134 - .L_9133)
.L_9133:
        /*000c*/ 	.word	0x00000000
        /*0010*/ 	.short	0x0001
        /*0012*/ 	.short	0x0008
        /*0014*/ 	.byte	0x00, 0xf0, 0x21, 0x0a


	//----- nvinfo : EIATTR_KPARAM_INFO
	.align		4
.L_9134:
        /*0018*/ 	.byte	0x04, 0x17
        /*001a*/ 	.short	(.L_9136 - .L_9135)
.L_9135:
        /*001c*/ 	.word	0x00000000
        /*0020*/ 	.short	0x0000
        /*0022*/ 	.short	0x0000
        /*0024*/ 	.byte	0x00, 0xf0, 0x11, 0x00


	//----- nvinfo : EIATTR_SPARSE_MMA_MASK
	.align		4
.L_9136:
        /*0028*/ 	.byte	0x03, 0x50
        /*002a*/ 	.short	0x0000


	//----- nvinfo : EIATTR_MAXREG_COUNT
	.align		4
        /*002c*/ 	.byte	0x03, 0x1b
        /*002e*/ 	.short	0x0080


	//----- nvinfo : EIATTR_EXTERNS
	.align		4
        /*0030*/ 	.byte	0x04, 0x0f
        /*0032*/ 	.short	(.L_9138 - .L_9137)


	//   ....[0]....
	.align		4
.L_9137:
        /*0034*/ 	.word	index@(__assertfail)


	//----- nvinfo : EIATTR_MERCURY_ISA_VERSION
	.align		4
.L_9138:
        /*0038*/ 	.byte	0x03, 0x5f
        /*003a*/ 	.short	0x0101


	//----- nvinfo : EIATTR_SYSCALL_OFFSETS
	.align		4
        /*003c*/ 	.byte	0x04, 0x46
        /*003e*/ 	.short	(.L_9140 - .L_9139)


	//   ....[0]....
.L_9139:
        /*0040*/ 	.word	0x000026c0


	//   ....[1]....
        /*0044*/ 	.word	0x00003670


	//   ....[2]....
        /*0048*/ 	.word	0x00004570


	//   ....[3]....
        /*004c*/ 	.word	0x00006c70


	//   ....[4]....
        /*0050*/ 	.word	0x00007c20


	//   ....[5]....
        /*0054*/ 	.word	0x00008b20


	//   ....[6]....
        /*0058*/ 	.word	0x0000b210


	//   ....[7]....
        /*005c*/ 	.word	0x0000c1c0


	//   ....[8]....
        /*0060*/ 	.word	0x0000d0c0


	//   ....[9]....
        /*0064*/ 	.word	0x0000f7a0


	//   ....[10]....
        /*0068*/ 	.word	0x00010750


	//   ....[11]....
        /*006c*/ 	.word	0x00011650


	//----- nvinfo : EIATTR_EXIT_INSTR_OFFSETS
	.align		4
.L_9140:
        /*0070*/ 	.byte	0x04, 0x1c
        /*0072*/ 	.short	(.L_9142 - .L_9141)


	//   ....[0]....
.L_9141:
        /*0074*/ 	.word	0x0000d180


	//   ....[1]....
        /*0078*/ 	.word	0x00010930


	//   ....[2]....
        /*007c*/ 	.word	0x00010950


	//   ....[3]....
        /*0080*/ 	.word	0x000109f0


	//   ....[4]....
        /*0084*/ 	.word	0x00010a20


	//   ....[5]....
        /*0088*/ 	.word	0x00010a40


	//   ....[6]....
        /*008c*/ 	.word	0x00010ad0


	//   ....[7]....
        /*0090*/ 	.word	0x00010b10


	//   ....[8]....
        /*0094*/ 	.word	0x00010bb0


	//   ....[9]....
        /*0098*/ 	.word	0x00010c00


	//   ....[10]....
        /*009c*/ 	.word	0x00010c30


	//   ....[11]....
        /*00a0*/ 	.word	0x00010cd0


	//   ....[12]....
        /*00a4*/ 	.word	0x00010d10


	//   ....[13]....
        /*00a8*/ 	.word	0x00010ea0


	//   ....[14]....
        /*00ac*/ 	.word	0x00011000


	//   ....[15]....
        /*00b0*/ 	.word	0x00011040


	//   ....[16]....
        /*00b4*/ 	.word	0x000110e0


	//   ....[17]....
        /*00b8*/ 	.word	0x00011260


	//   ....[18]....
        /*00bc*/ 	.word	0x000113e0


	//   ....[19]....
        /*00c0*/ 	.word	0x00011550


	//   ....[20]....
        /*00c4*/ 	.word	0x00011660


	//   ....[21]....
        /*00c8*/ 	.word	0x000116a0


	//   ....[22]....
        /*00cc*/ 	.word	0x000116d0


	//----- nvinfo : EIATTR_MAX_THREADS
	.align		4
.L_9142:
        /*00d0*/ 	.byte	0x04, 0x05
        /*00d2*/ 	.short	(.L_9144 - .L_9143)
.L_9143:
        /*00d4*/ 	.word	0x00000080
        /*00d8*/ 	.word	0x00000001
        /*00dc*/ 	.word	0x00000001


	//----- nvinfo : EIATTR_CRS_STACK_SIZE
	.align		4
.L_9144:
        /*00e0*/ 	.byte	0x04, 0x1e
        /*00e2*/ 	.short	(.L_9146 - .L_9145)
.L_9145:
        /*00e4*/ 	.word	0x00000000


	//----- nvinfo : EIATTR_CBANK_PARAM_SIZE
	.align		4
.L_9146:
        /*00e8*/ 	.byte	0x03, 0x19
        /*00ea*/ 	.short	0x0290


	//----- nvinfo : EIATTR_PARAM_CBANK
	.align		4
        /*00ec*/ 	.byte	0x04, 0x0a
        /*00ee*/ 	.short	(.L_9148 - .L_9147)
	.align		4
.L_9147:
        /*00f0*/ 	.word	index@(.nv.constant0._ZN2at6native18elementwise_kernelILi128ELi4EZNS0_15gpu_kernel_implINS0_13BinaryFunctorIN3c104HalfES5_bZZZNS0_23logical_and_kernel_cudaERNS_14TensorIteratorEENKUlvE0_clEvENKUlvE6_clEvEUlS5_S5_E_EEEEvRNS_18TensorIteratorBaseERKT_EUliE_EEviT1_)
        /*00f4*/ 	.short	0x0210
        /*00f6*/ 	.short	0x0290


	//----- nvinfo : EIATTR_SW_WAR
	.align		4
.L_9148:
        /*00f8*/ 	.byte	0x04, 0x36
        /*00fa*/ 	.short	(.L_9150 - .L_9149)
.L_9149:
        /*00fc*/ 	.word	0x00000008
.L_9150:


//--------------------- .nv.info._ZN2at6native27unrolled_elementwise_kernelINS0_13BinaryFunctorIN3c104HalfES4_bZZZNS0_23logical_and_kernel_cudaERNS_14TensorIteratorEENKUlvE0_clEvENKUlvE6_clEvEUlS4_S4_E_EESt5arrayIPcLm3EELi4E23TrivialOffsetCalculatorILi2EjESE_ILi1EjENS0_6memory12LoadWithCastILi2EEENSH_13StoreWithCastILi1EEEEEviT_T0_T2_T3_T4_T5_ --------------------------
	.section	.nv.info._ZN2at6native27unrolled_elementwise_kernelINS0_13BinaryFunctorIN3c104HalfES4_bZZZNS0_23logical_and_kernel_cudaERNS_14TensorIteratorEENKUlvE0_clEvENKUlvE6_clEvEUlS4_S4_E_EESt5arrayIPcLm3EELi4E23TrivialOffsetCalculatorILi2EjESE_ILi1EjENS0_6memory12LoadWithCastILi2EEENSH_13StoreWithCastILi1EEEEEviT_T0_T2_T3_T4_T5_,"",@"SHT_CUDA_INFO"
	.sectionflags	@""
	.align	4


	//----- nvinfo : EIATTR_CUDA_API_VERSION
	.align		4
        /*0000*/ 	.byte	0x04, 0x37
        /*0002*/ 	.short	(.L_9152 - .L_9151)
.L_9151:
        /*0004*/ 	.word	0x00000082


	//----- nvinfo : EIATTR_KPARAM_INFO
	.align		4
.L_9152:
        /*0008*/ 	.byte	0x04, 0x17
        /*000a*/ 	.short	(.L_9154 - .L_9153)
.L_9153:
        /*000c*/ 	.word	0x00000000
        /*0010*/ 	.short	0x0006
        /*0012*/ 	.short	0x0030
        /*0014*/ 	.byte	0x00, 0xf0, 0x21, 0x00


	//----- nvinfo : EIATTR_KPARAM_INFO
	.align		4
.L_9154:
        /*0018*/ 	.byte	0x04, 0x17
        /*001a*/ 	.short	(.L_9156 - .L_9155)
.L_9155:
        /*001c*/ 	.word	0x00000000
        /*0020*/ 	.short	0x0005
        /*0022*/ 	.short	0x0024
        /*0024*/ 	.byte	0x00, 0xf0, 0x31, 0x00


	//----- nvinfo : EIATTR_KPARAM_INFO
	.align		4
.L_9156:
        /*0028*/ 	.byte	0x04, 0x17
        /*002a*/ 	.short	(.L_9158 - .L_9157)
.L_9157:
        /*002c*/ 	.word	0x00000000
        /*0030*/ 	.short	0x0004
        /*0032*/ 	.short	0x0021
        /*0034*/ 	.byte	0x00, 0xf0, 0x05, 0x00


	//----- nvinfo : EIATTR_KPARAM_INFO
	.align		4
.L_9158:
        /*0038*/ 	.byte	0x04, 0x17
        /*003a*/ 	.short	(.L_9160 - .L_9159)
.L_9159:
        /*003c*/ 	.word	0x00000000
        /*0040*/ 	.short	0x0003
        /*0042*/ 	.short	0x0020
        /*0044*/ 	.byte	0x00, 0xf0, 0x05, 0x00


	//----- nvinfo : EIATTR_KPARAM_INFO
	.align		4
.L_9160:
        /*0048*/ 	.byte	0x04, 0x17
        /*004a*/ 	.short	(.L_9162 - .L_9161)
.L_9161:
        /*004c*/ 	.word	0x00000000
        /*0050*/ 	.short	0x0002
        /*0052*/ 	.short	0x0008
        /*0054*/ 	.byte	0x00, 0xf0, 0x61, 0x00


	//----- nvinfo : EIATTR_KPARAM_INFO
	.align		4
.L_9162:
        /*0058*/ 	.byte	0x04, 0x17
        /*005a*/ 	.short	(.L_9164 - .L_9163)
.L_9163:
        /*005c*/ 	.word	0x00000000
        /*0060*/ 	.short	0x0001
        /*0062*/ 	.short	0x0004
        /*0064*/ 	.byte	0x00, 0xf0, 0x05, 0x00


	//----- nvinfo : EIATTR_KPARAM_INFO
	.align		4
.L_9164:
        /*0068*/ 	.byte	0x04, 0x17
        /*006a*/ 	.short	(.L_9166 - .L_9165)
.L_9165:
        /*006c*/ 	.word	0x00000000
        /*0070*/ 	.short	0x0000
        /*0072*/ 	.short	0x0000
        /*0074*/ 	.byte	0x00, 0xf0, 0x11, 0x00


	//----- nvinfo : EIATTR_SPARSE_MMA_MASK
	.align		4
.L_9166:
        /*0078*/ 	.byte	0x03, 0x50
        /*007a*/ 	.short	0x0000


	//----- nvinfo : EIATTR_MAXREG_COUNT
	.align		4
        /*007c*/ 	.byte	0x03, 0x1b
        /*007e*/ 	.short	0x00ff


	//----- nvinfo : EIATTR_EXTERNS
	.align		4
        /*0080*/ 	.byte	0x04, 0x0f
        /*0082*/ 	.short	(.L_9168 - .L_9167)


	//   ....[0]....
	.align		4
.L_9167:
        /*0084*/ 	.word	index@(__assertfail)


	//----- nvinfo : EIATTR_MERCURY_ISA_VERSION
	.align		4
.L_9168:
        /*0088*/ 	.byte	0x03, 0x5f
        /*008a*/ 	.short	0x0101


	//----- nvinfo : EIATTR_SYSCALL_OFFSETS
	.align		4
        /*008c*/ 	.byte	0x04, 0x46
        /*008e*/ 	.short	(.L_9170 - .L_9169)


	//   ....[0]....
.L_9169:
        /*0090*/ 	.word	0x000010c0


	//   ....[1]....
        /*0094*/ 	.word	0x00002150


	//   ....[2]....
        /*0098*/ 	.word	0x00003260


	//   ....[3]....
        /*009c*/ 	.word	0x000042f0


	//   ....[4]....
        /*00a0*/ 	.word	0x00005410


	//   ....[5]....
        /*00a4*/ 	.word	0x000064b0


	//   ....[6]....
        /*00a8*/ 	.word	0x000075b0


	//   ....[7]....
        /*00ac*/ 	.word	0x00008570


	//   ....[8]....
        /*00b0*/ 	.word	0x00009990


	//   ....[9]....
        /*00b4*/ 	.word	0x0000a9c0


	//   ....[10]....
        /*00b8*/ 	.word	0x0000b9b0


	//   ....[11]....
        /*00bc*/ 	.word	0x0000c9a0


	//----- nvinfo : EIATTR_EXIT_INSTR_OFFSETS
	.align		4
.L_9170:
        /*00c0*/ 	.byte	0x04, 0x1c
        /*00c2*/ 	.short	(.L_9172 - .L_9171)


	//   ....[0]....
.L_9171:
        /*00c4*/ 	.word	0x0000ba90


	//   ....[1]....
        /*00c8*/ 	.word	0x0000bbc0


	//   ....[2]....
        /*00cc*/ 	.word	0x0000bbe0


	//   ....[3]....
        /*00d0*/ 	.word	0x0000bca0


	//   ....[4]....
        /*00d4*/ 	.word	0x0000bce0


	//   ....[5]....
        /*00d8*/ 	.word	0x0000bd20


	//   ....[6]....
        /*00dc*/ 	.word	0x0000bdb0


	//   ....[7]....
        /*00e0*/ 	.word	0x0000bdf0


	//   ....[8]....
        /*00e4*/ 	.word	0x0000be90


	//   ....[9]....
        /*00e8*/ 	.word	0x0000bee0


	//   ....[10]....
        /*00ec*/ 	.word	0x0000bf30


	//   ....[11]....
        /*00f0*/ 	.word	0x0000bff0


	//   ....[12]....
        /*00f4*/ 	.word	0x0000c050


	//   ....[13]....
        /*00f8*/ 	.word	0x0000c1e0


	//   ....[14]....
        /*00fc*/ 	.word	0x0000c340


	//   ....[15]....
        /*0100*/ 	.word	0x0000c380


	//   ....[16]....
        /*0104*/ 	.word	0x0000c440


	//   ....[17]....
        /*0108*/ 	.word	0x0000c5c0


	//   ....[18]....
        /*010c*/ 	.word	0x0000c740


	//   ....[19]....
        /*0110*/ 	.word	0x0000c8a0


	//   ....[20]....
        /*0114*/ 	.word	0x0000c9b0


	//   ....[21]....
        /*0118*/ 	.word	0x0000ca10


	//   ....[22]....
        /*011c*/ 	.word	0x0000ca50


	//----- nvinfo : EIATTR_MAX_THREADS
	.align		4
.L_9172:
        /*0120*/ 	.byte	0x04, 0x05
        /*0122*/ 	.short	(.L_9174 - .L_9173)
.L_9173:
        /*0124*/ 	.word	0x00000080
        /*0128*/ 	.word	0x00000001
        /*012c*/ 	.word	0x00000001


	//----- nvinfo : EIATTR_CRS_STACK_SIZE
	.align		4
.L_9174:
        /*0130*/ 	.byte	0x04, 0x1e
        /*0132*/ 	.short	(.L_9176 - .L_9175)
.L_9175:
        /*0134*/ 	.word	0x00000000


	//----- nvinfo : EIATTR_CBANK_PARAM_SIZE
	.align		4
.L_9176:
        /*0138*/ 	.byte	0x03, 0x19
        /*013a*/ 	.short	0x0038


	//----- nvinfo : EIATTR_PARAM_CBANK
	.align		4
        /*013c*/ 	.byte	0x04, 0x0a
        /*013e*/ 	.short	(.L_9178 - .L_9177)
	.align		4
.L_9177:
        /*0140*/ 	.word	index@(.nv.constant0._ZN2at6native27unrolled_elementwise_kernelINS0_13BinaryFunctorIN3c104HalfES4_bZZZNS0_23logical_and_kernel_cudaERNS_14TensorIteratorEENKUlvE0_clEvENKUlvE6_clEvEUlS4_S4_E_EESt5arrayIPcLm3EELi4E23TrivialOffsetCalculatorILi2EjESE_ILi1EjENS0_6memory12LoadWithCastILi2EEENSH_13StoreWithCastILi1EEEEEviT_T0_T2_T3_T4_T5_)
        /*0144*/ 	.short	0x0210
        /*0146*/ 	.short	0x0038


	//----- nvinfo : EIATTR_SW_WAR
	.align		4
.L_9178:
        /*0148*/ 	.byte	0x04, 0x36
        /*014a*/ 	.short	(.L_9180 - .L_9179)
.L_9179:
        /*014c*/ 	.word	0x00000008
.L_9180:


//--------------------- .nv.info._ZN2at6native18elementwise_kernelILi128ELi4EZNS0_22gpu_kernel_impl_nocastINS0_13BinaryFunctorIN3c104HalfES5_bZZZNS0_23logical_and_kernel_cudaERNS_14TensorIteratorEENKUlvE0_clEvENKUlvE6_clEvEUlS5_S5_E_EEEEvRNS_18TensorIteratorBaseERKT_EUliE_EEviT1_ --------------------------
	.section	.nv.info._ZN2at6native18elementwise_kernelILi128ELi4EZNS0_22gpu_kernel_impl_nocastINS0_13BinaryFunctorIN3c104HalfES5_bZZZNS0_23logical_and_kernel_cudaERNS_14TensorIteratorEENKUlvE0_clEvENKUlvE6_clEvEUlS5_S5_E_EEEEvRNS_18TensorIteratorBaseERKT_EUliE_EEviT1_,"",@"SHT_CUDA_INFO"
	.sectionflags	@""
	.align	4


	//----- nvinfo : EIATTR_CUDA_API_VERSION
	.align		4
        /*0000*/ 	.byte	0x04, 0x37
        /*0002*/ 	.short	(.L_9182 - .L_9181)
.L_9181:
        /*0004*/ 	.word	0x00000082


	//----- nvinfo : EIATTR_KPARAM_INFO
	.align		4
.L_9182:
        /*0008*/ 	.byte	0x04, 0x17
        /*000a*/ 	.short	(.L_9184 - .L_9183)
.L_9183:
        /*000c*/ 	.word	0x00000000
        /*0010*/ 	.short	0x0001
        /*0012*/ 	.short	0x0008
        /*0014*/ 	.byte	0x00, 0xf0, 0x21, 0x0a


	//----- nvinfo : EIATTR_KPARAM_INFO
	.align		4
.L_9184:
        /*0018*/ 	.byte	0x04, 0x17
        /*001a*/ 	.short	(.L_9186 - .L_9185)
.L_9185:
        /*001c*/ 	.word	0x00000000
        /*0020*/ 	.short	0x0000
        /*0022*/ 	.short	0x0000
        /*0024*/ 	.byte	0x00, 0xf0, 0x11, 0x00


	//----- nvinfo : EIATTR_SPARSE_MMA_MASK
	.align		4
.L_9186:
        /*0028*/ 	.byte	0x03, 0x50
        /*002a*/ 	.short	0x0000


	//----- nvinfo : EIATTR_MAXREG_COUNT
	.align		4
        /*002c*/ 	.byte	0x03, 0x1b
        /*002e*/ 	.short	0x0080


	//----- nvinfo : EIATTR_MERCURY_ISA_VERSION
	.align		4
        /*0030*/ 	.byte	0x03, 0x5f
        /*0032*/ 	.short	0x0101


	//----- nvinfo : EIATTR_EXIT_INSTR_OFFSETS
	.align		4
        /*0034*/ 	.byte	0x04, 0x1c
        /*0036*/ 	.short	(.L_9188 - .L_9187)


	//   ....[0]....
.L_9187:
        /*0038*/ 	.word	0x000046e0


	//   ....[1]....
        /*003c*/ 	.word	0x00005e20


	//----- nvinfo : EIATTR_MAX_THREADS
	.align		4
.L_9188:
        /*0040*/ 	.byte	0x04, 0x05
        /*0042*/ 	.short	(.L_9190 - .L_9189)
.L_9189:
        /*0044*/ 	.word	0x00000080
        /*0048*/ 	.word	0x00000001
        /*004c*/ 	.word	0x00000001


	//----- nvinfo : EIATTR_CRS_STACK_SIZE
	.align		4
.L_9190:
        /*0050*/ 	.byte	0x04, 0x1e
        /*0052*/ 	.short	(.L_9192 - .L_9191)
.L_9191:
        /*0054*/ 	.word	0x00000000


	//----- nvinfo : EIATTR_CBANK_PARAM_SIZE
	.align		4
.L_9192:
        /*0058*/ 	.byte	0x03, 0x19
        /*005a*/ 	.short	0x0290


	//----- nvinfo : EIATTR_PARAM_CBANK
	.align		4
        /*005c*/ 	.byte	0x04, 0x0a
        /*005e*/ 	.short	(.L_9194 - .L_9193)
	.align		4
.L_9193:
        /*0060*/ 	.word	index@(.nv.constant0._ZN2at6native18elementwise_kernelILi128ELi4EZNS0_22gpu_kernel_impl_nocastINS0_13BinaryFunctorIN3c104HalfES5_bZZZNS0_23logical_and_kernel_cudaERNS_14TensorIteratorEENKUlvE0_clEvENKUlvE6_clEvEUlS5_S5_E_EEEEvRNS_18TensorIteratorBaseERKT_EUliE_EEviT1_)
        /*0064*/ 	.short	0x0210
        /*0066*/ 	.short	0x0290


	//----- nvinfo : EIATTR_SW_WAR
	.align		4
.L_9194:
        /*0068*/ 	.byte	0x04, 0x36
        /*006a*/ 	.short	(.L_9196 - .L_9195)
.L_9195:
        /*006c*/ 	.word	0x00000008
.L_9196:


//--------------------- .nv.info._ZN2at6native27unrolled_elementwise_kernelINS0_13BinaryFunctorIN3c104HalfES4_bZZZNS0_23logical_and_kernel_cudaERNS_14TensorIteratorEENKUlvE0_clEvENKUlvE6_clEvEUlS4_S4_E_EESt5arrayIPcLm3EELi4E23TrivialOffsetCalculatorILi2EjESE_ILi1EjENS0_6memory15LoadWithoutCastENSH_16StoreWithoutCastEEEviT_T0_T2_T3_T4_T5_ --------------------------
	.section	.nv.info._ZN2at6native27unrolled_elementwise_kernelINS0_13BinaryFunctorIN3c104HalfES4_bZZZNS0_23logical_and_kernel_cudaERNS_14TensorIteratorEENKUlvE0_clEvENKUlvE6_clEvEUlS4_S4_E_EESt5arrayIPcLm3EELi4E23TrivialOffsetCalculatorILi2EjESE_ILi1EjENS0_6memory15LoadWithoutCastENSH_16StoreWithoutCastEEEviT_T0_T2_T3_T4_T5_,"",@"SHT_CUDA_INFO"
	.sectionflags	@""
	.align	4


	//----- nvinfo : EIATTR_CUDA_API_VERSION
	.align		4
        /*0000*/ 	.byte	0x04, 0x37
        /*0002*/ 	.short	(.L_9198 - .L_9197)
.L_9197:
        /*0004*/ 	.word	0x00000082


	//----- nvinfo : EIATTR_KPARAM_INFO
	.align		4
.L_9198:
        /*0008*/ 	.byte	0x04, 0x17
        /*000a*/ 	.short	(.L_9200 - .L_9199)
.L_9199:
        /*000c*/ 	.word	0x00000000
        /*0010*/ 	.short	0x0006
        /*0012*/ 	.short	0x0023
        /*0014*/ 	.byte	0x00, 0xf0, 0x05, 0x00


	//----- nvinfo : EIATTR_KPARAM_INFO
	.align		4
.L_9200:
        /*0018*/ 	.byte	0x04, 0x17
        /*001a*/ 	.short	(.L_9202 - .L_9201)
.L_9201:
        /*001c*/ 	.word	0x00000000
        /*0020*/ 	.short	0x0005
        /*0022*/ 	.short	0x0022
        /*0024*/ 	.byte	0x00, 0xf0, 0x05, 0x00


	//----- nvinfo : EIATTR_KPARAM_INFO
	.align		4
.L_9202:
        /*0028*/ 	.byte	0x04, 0x17
        /*002a*/ 	.short	(.L_9204 - .L_9203)
.L_9203:
        /*002c*/ 	.word	0x00000000
        /*0030*/ 	.short	0x0004
        /*0032*/ 	.short	0x0021
        /*0034*/ 	.byte	0x00, 0xf0, 0x05, 0x00


	//----- nvinfo : EIATTR_KPARAM_INFO
	.align		4
.L_9204:
        /*0038*/ 	.byte	0x04, 0x17
        /*003a*/ 	.short	(.L_9206 - .L_9205)
.L_9205:
        /*003c*/ 	.word	0x00000000
        /*0040*/ 	.short	0x0003
        /*0042*/ 	.short	0x0020
        /*0044*/ 	.byte	0x00, 0xf0, 0x05, 0x00


	//----- nvinfo : EIATTR_KPARAM_INFO
	.align		4
.L_9206:
        /*0048*/ 	.byte	0x04, 0x17
        /*004a*/ 	.short	(.L_9208 - .L_9207)
.L_9207:
        /*004c*/ 	.word	0x00000000
        /*0050*/ 	.short	0x0002
        /*0052*/ 	.short	0x0008
        /*0054*/ 	.byte	0x00, 0xf0, 0x61, 0x00


	//----- nvinfo : EIATTR_KPARAM_INFO
	.align		4
.L_9208:
        /*0058*/ 	.byte	0x04, 0x17
        /*005a*/ 	.short	(.L_9210 - .L_9209)
.L_9209:
        /*005c*/ 	.word	0x00000000
        /*0060*/ 	.short	0x0001
        /*0062*/ 	.short	0x0004
        /*0064*/ 	.byte	0x00, 0xf0, 0x05, 0x00


	//----- nvinfo : EIATTR_KPARAM_INFO
	.align		4
.L_9210:
        /*0068*/ 	.byte	0x04, 0x17
        /*006a*/ 	.short	(.L_9212 - .L_9211)
.L_9211:
        /*006c*/ 	.word	0x00000000
        /*0070*/ 	.short	0x0000
        /*0072*/ 	.short	0x0000
        /*0074*/ 	.byte	0x00, 0xf0, 0x11, 0x00


	//----- nvinfo : EIATTR_SPARSE_MMA_MASK
	.align		4
.L_9212:
        /*0078*/ 	.byte	0x03, 0x50
        /*007a*/ 	.short	0x0000


	//----- nvinfo : EIATTR_MAXREG_COUNT
	.align		4
        /*007c*/ 	.byte	0x03, 0x1b
        /*007e*/ 	.short	0x00ff


	//----- nvinfo : EIATTR_MERCURY_ISA_VERSION
	.align		4
        /*0080*/ 	.byte	0x03, 0x5f
        /*0082*/ 	.short	0x0101


	//----- nvinfo : EIATTR_EXIT_INSTR_OFFSETS
	.align		4
        /*0084*/ 	.byte	0x04, 0x1c
        /*0086*/ 	.short	(.L_9214 - .L_9213)


	//   ....[0]....
.L_9213:
        /*0088*/ 	.word	0x00000780


	//   ....[1]....
        /*008c*/ 	.word	0x000007e0


	//----- nvinfo : EIATTR_MAX_THREADS
	.align		4
.L_9214:
        /*0090*/ 	.byte	0x04, 0x05
        /*0092*/ 	.short	(.L_9216 - .L_9215)
.L_9215:
        /*0094*/ 	.word	0x00000080
        /*0098*/ 	.word	0x00000001
        /*009c*/ 	.word	0x00000001


	//----- nvinfo : EIATTR_CRS_STACK_SIZE
	.align		4
.L_9216:
        /*00a0*/ 	.byte	0x04, 0x1e
        /*00a2*/ 	.short	(.L_9218 - .L_9217)
.L_9217:
        /*00a4*/ 	.word	0x00000000


	//----- nvinfo : EIATTR_CBANK_PARAM_SIZE
	.align		4
.L_9218:
        /*00a8*/ 	.byte	0x03, 0x19
        /*00aa*/ 	.short	0x0024


	//----- nvinfo : EIATTR_PARAM_CBANK
	.align		4
        /*00ac*/ 	.byte	0x04, 0x0a
        /*00ae*/ 	.short	(.L_9220 - .L_9219)
	.align		4
.L_9219:
        /*00b0*/ 	.word	index@(.nv.constant0._ZN2at6native27unrolled_elementwise_kernelINS0_13BinaryFunctorIN3c104HalfES4_bZZZNS0_23logical_and_kernel_cudaERNS_14TensorIteratorEENKUlvE0_clEvENKUlvE6_clEvEUlS4_S4_E_EESt5arrayIPcLm3EELi4E23TrivialOffsetCalculatorILi2EjESE_ILi1EjENS0_6memory15LoadWithoutCastENSH_16StoreWithoutCastEEEviT_T0_T2_T3_T4_T5_)
        /*00b4*/ 	.short	0x0210
        /*00b6*/ 	.short	0x0024


	//----- nvinfo : EIATTR_SW_WAR
	.align		4
.L_9220:
        /*00b8*/ 	.byte	0x04, 0x36
        /*00ba*/ 	.short	(.L_9222 - .L_9221)
.L_9221:
        /*00bc*/ 	.word	0x00000008
.L_9222:


//--------------------- .nv.info._ZN2at6native29vectorized_elementwise_kernelILi2ENS0_13BinaryFunctorIN3c104HalfES4_bZZZNS0_23logical_and_kernel_cudaERNS_14TensorIteratorEENKUlvE0_clEvENKUlvE6_clEvEUlS4_S4_E_EESt5arrayIPcLm3EEEEviT0_T1_ --------------------------
	.section	.nv.info._ZN2at6native29vectorized_elementwise_kernelILi2ENS0_13BinaryFunctorIN3c104HalfES4_bZZZNS0_23logical_and_kernel_cudaERNS_14TensorIteratorEENKUlvE0_clEvENKUlvE6_clEvEUlS4_S4_E_EESt5arrayIPcLm3EEEEviT0_T1_,"",@"SHT_CUDA_INFO"
	.sectionflags	@""
	.align	4


	//----- nvinfo : EIATTR_CUDA_API_VERSION
	.align		4
        /*0000*/ 	.byte	0x04, 0x37
        /*0002*/ 	.short	(.L_9224 - .L_9223)
.L_9223:
        /*0004*/ 	.word	0x00000082


	//----- nvinfo : EIATTR_KPARAM_INFO
	.align		4
.L_9224:
        /*0008*/ 	.byte	0x04, 0x17
        /*000a*/ 	.short	(.L_9226 - .L_9225)
.L_9225:
        /*000c*/ 	.word	0x00000000
        /*0010*/ 	.short	0x0002
        /*0012*/ 	.short	0x0008
        /*0014*/ 	.byte	0x00, 0xf0, 0x61, 0x00


	//----- nvinfo : EIATTR_KPARAM_INFO
	.align		4
.L_9226:
        /*0018*/ 	.byte	0x04, 0x17
        /*001a*/ 	.short	(.L_9228 - .L_9227)
.L_9227:
        /*001c*/ 	.word	0x00000000
        /*0020*/ 	.short	0x0001
        /*0022*/ 	.short	0x0004
        /*0024*/ 	.byte	0x00, 0xf0, 0x05, 0x00


	//----- nvinfo : EIATTR_KPARAM_INFO
	.align		4
.L_9228:
        /*0028*/ 	.byte	0x04, 0x17
        /*002a*/ 	.short	(.L_9230 - .L_9229)
.L_9229:
        /*002c*/ 	.word	0x00000000
        /*0030*/ 	.short	0x0000
        /*0032*/ 	.short	0x0000
        /*0034*/ 	.byte	0x00, 0xf0, 0x11, 0x00


	//----- nvinfo : EIATTR_SPARSE_MMA_MASK
	.align		4
.L_9230:
        /*0038*/ 	.byte	0x03, 0x50
        /*003a*/ 	.short	0x0000


	//----- nvinfo : EIATTR_MAXREG_COUNT
	.align		4
        /*003c*/ 	.byte	0x03, 0x1b
        /*003e*/ 	.short	0x00ff


	//----- nvinfo : EIATTR_MERCURY_ISA_VERSION
	.align		4
        /*0040*/ 	.byte	0x03, 0x5f
        /*0042*/ 	.short	0x0101


	//----- nvinfo : EIATTR_EXIT_INSTR_OFFSETS
	.align		4
        /*0044*/ 	.byte	0x04, 0x1c
        /*0046*/ 	.short	(.L_9232 - .L_9231)


	//   ....[0]....
.L_9231:
        /*0048*/ 	.word	0x00000530


	//   ....[1]....
        /*004c*/ 	.word	0x00001470


	//   ....[2]....
        /*0050*/ 	.word	0x000014d0


	//----- nvinfo : EIATTR_MAX_THREADS
	.align		4
.L_9232:
        /*0054*/ 	.byte	0x04, 0x05
        /*0056*/ 	.short	(.L_9234 - .L_9233)
.L_9233:
        /*0058*/ 	.word	0x00000080
        /*005c*/ 	.word	0x00000001
        /*0060*/ 	.word	0x00000001


	//----- nvinfo : EIATTR_CRS_STACK_SIZE
	.align		4
.L_9234:
        /*0064*/ 	.byte	0x04, 0x1e
        /*0066*/ 	.short	(.L_9236 - .L_9235)
.L_9235:
        /*0068*/ 	.word	0x00000000


	//----- nvinfo : EIATTR_CBANK_PARAM_SIZE
	.align		4
.L_9236:
        /*006c*/ 	.byte	0x03, 0x19
        /*006e*/ 	.short	0x0020


	//----- nvinfo : EIATTR_PARAM_CBANK
	.align		4
        /*0070*/ 	.byte	0x04, 0x0a
        /*0072*/ 	.short	(.L_9238 - .L_9237)
	.align		4
.L_9237:
        /*0074*/ 	.word	index@(.nv.constant0._ZN2at6native29vectorized_elementwise_kernelILi2ENS0_13BinaryFunctorIN3c104HalfES4_bZZZNS0_23logical_and_kernel_cudaERNS_14TensorIteratorEENKUlvE0_clEvENKUlvE6_clEvEUlS4_S4_E_EESt5arrayIPcLm3EEEEviT0_T1_)
        /*0078*/ 	.short	0x0210
        /*007a*/ 	.short	0x0020


	//----- nvinfo : EIATTR_SW_WAR
	.align		4
.L_9238:
        /*007c*/ 	.byte	0x04, 0x36
        /*007e*/ 	.short	(.L_9240 - .L_9239)
.L_9239:
        /*0080*/ 	.word	0x00000008
.L_9240:


//--------------------- .nv.info._ZN2at6native29vectorized_elementwise_kernelILi4ENS0_13BinaryFunctorIN3c104HalfES4_bZZZNS0_23logical_and_kernel_cudaERNS_14TensorIteratorEENKUlvE0_clEvENKUlvE6_clEvEUlS4_S4_E_EESt5arrayIPcLm3EEEEviT0_T1_ --------------------------
	.section	.nv.info._ZN2at6native29vectorized_elementwise_kernelILi4ENS0_13BinaryFunctorIN3c104HalfES4_bZZZNS0_23logical_and_kernel_cudaERNS_14TensorIteratorEENKUlvE0_clEvENKUlvE6_clEvEUlS4_S4_E_EESt5arrayIPcLm3EEEEviT0_T1_,"",@"SHT_CUDA_INFO"
	.sectionflags	@""
	.align	4


	//----- nvinfo : EIATTR_CUDA_API_VERSION
	.align		4
        /*0000*/ 	.byte	0x04, 0x37
        /*0002*/ 	.short	(.L_9242 - .L_9241)
.L_9241:
        /*0004*/ 	.word	0x00000082


	//----- nvinfo : EIATTR_KPARAM_INFO
	.align		4
.L_9242:
        /*0008*/ 	.byte	0x04, 0x17
        /*000a*/ 	.short	(.L_9244 - .L_9243)
.L_9243:
        /*000c*/ 	.word	0x00000000
        /*0010*/ 	.short	0x0002
        /*0012*/ 	.short	0x0008
        /*0014*/ 	.byte	0x00, 0xf0, 0x61, 0x00


	//----- nvinfo : EIATTR_KPARAM_INFO
	.align		4
.L_9244:
        /*0018*/ 	.byte	0x04, 0x17
        /*001a*/ 	.short	(.L_9246 - .L_9245)
.L_9245:
        /*001c*/ 	.word	0x00000000
        /*0020*/ 	.short	0x0001
        /*0022*/ 	.short	0x0004
        /*0024*/ 	.byte	0x00, 0xf0, 0x05, 0x00


	//----- nvinfo : EIATTR_KPARAM_INFO
	.align		4
.L_9246:
        /*0028*/ 	.byte	0x04, 0x17
        /*002a*/ 	.short	(.L_9248 - .L_9247)
.L_9247:
        /*002c*/ 	.word	0x00000000
        /*0030*/ 	.short	0x0000
        /*0032*/ 	.short	0x0000
        /*0034*/ 	.byte	0x00, 0xf0, 0x11, 0x00


	//----- nvinfo : EIATTR_SPARSE_MMA_MASK
	.align		4
.L_9248:
        /*0038*/ 	.byte	0x03, 0x50
        /*003a*/ 	.short	0x0000


	//----- nvinfo : EIATTR_MAXREG_COUNT
	.align		4
        /*003c*/ 	.byte	0x03, 0x1b
        /*003e*/ 	.short	0x00ff


	//----- nvinfo : EIATTR_MERCURY_ISA_VERSION
	.align		4
        /*0040*/ 	.byte	0x03, 0x5f
        /*0042*/ 	.short	0x0101


	//----- nvinfo : EIATTR_EXIT_INSTR_OFFSETS
	.align		4
        /*0044*/ 	.byte	0x04, 0x1c
        /*0046*/ 	.short	(.L_9250 - .L_9249)


	//   ....[0]....
.L_9249:
        /*0048*/ 	.word	0x000004f0


	//   ....[1]....
        /*004c*/ 	.word	0x00001430


	//   ....[2]....
        /*0050*/ 	.word	0x00001490


	//----- nvinfo : EIATTR_MAX_THREADS
	.align		4
.L_9250:
        /*0054*/ 	.byte	0x04, 0x05
        /*0056*/ 	.short	(.L_9252 - .L_9251)
.L_9251:
        /*0058*/ 	.word	0x00000080
        /*005c*/ 	.word	0x00000001
        /*0060*/ 	.word	0x00000001


	//----- nvinfo : EIATTR_CRS_STACK_SIZE
	.align		4
.L_9252:
        /*0064*/ 	.byte	0x04, 0x1e
        /*0066*/ 	.short	(.L_9254 - .L_9253)
.L_9253:
        /*0068*/ 	.word	0x00000000


	//----- nvinfo : EIATTR_CBANK_PARAM_SIZE
	.align		4
.L_9254:
        /*006c*/ 	.byte	0x03, 0x19
        /*006e*/ 	.short	0x0020


	//----- nvinfo : EIATTR_PARAM_CBANK
	.align		4
        /*0070*/ 	.byte	0x04, 0x0a
        /*0072*/ 	.short	(.L_9256 - .L_9255)
	.align		4
.L_9255:
        /*0074*/ 	.word	index@(.nv.constant0._ZN2at6native29vectorized_elementwise_kernelILi4ENS0_13BinaryFunctorIN3c104HalfES4_bZZZNS0_23logical_and_kernel_cudaERNS_14TensorIteratorEENKUlvE0_clEvENKUlvE6_clEvEUlS4_S4_E_EESt5arrayIPcLm3EEEEviT0_T1_)
        /*0078*/ 	.short	0x0210
        /*007a*/ 	.short	0x0020


	//----- nvinfo : EIATTR_SW_WAR
	.align		4
.L_9256:
        /*007c*/ 	.byte	0x04, 0x36
        /*007e*/ 	.short	(.L_9258 - .L_9257)
.L_9257:
        /*0080*/ 	.word	0x00000008
.L_9258:


//--------------------- .nv.info._ZN2at6native29vectorized_elementwise_kernelILi8ENS0_13BinaryFunctorIN3c104HalfES4_bZZZNS0_23logical_and_kernel_cudaERNS_14TensorIteratorEENKUlvE0_clEvENKUlvE6_clEvEUlS4_S4_E_EESt5arrayIPcLm3EEEEviT0_T1_ --------------------------
	.section	.nv.info._ZN2at6native29vectorized_elementwise_kernelILi8ENS0_13BinaryFunctorIN3c104HalfES4_bZZZNS0_23logical_and_kernel_cudaERNS_14TensorIteratorEENKUlvE0_clEvENKUlvE6_clEvEUlS4_S4_E_EESt5arrayIPcLm3EEEEviT0_T1_,"",@"SHT_CUDA_INFO"
	.sectionflags	@""
	.align	4


	//----- nvinfo : EIATTR_CUDA_API_VERSION
	.align		4
        /*0000*/ 	.byte	0x04, 0x37
        /*0002*/ 	.short	(.L_9260 - .L_9259)
.L_9259:
        /*0004*/ 	.word	0x00000082


	//----- nvinfo : EIATTR_KPARAM_INFO
	.align		4
.L_9260:
        /*0008*/ 	.byte	0x04, 0x17
        /*000a*/ 	.short	(.L_9262 - .L_9261)
.L_9261:
        /*000c*/ 	.word	0x00000000
        /*0010*/ 	.short	0x0002
        /*0012*/ 	.short	0x0008
        /*0014*/ 	.byte	0x00, 0xf0, 0x61, 0x00


	//----- nvinfo : EIATTR_KPARAM_INFO
	.align		4
.L_9262:
        /*0018*/ 	.byte	0x04, 0x17
        /*001a*/ 	.short	(.L_9264 - .L_9263)
.L_9263:
        /*001c*/ 	.word	0x00000000
        /*0020*/ 	.short	0x0001
        /*0022*/ 	.short	0x0004
        /*0024*/ 	.byte	0x00, 0xf0, 0x05, 0x00


	//----- nvinfo : EIATTR_KPARAM_INFO
	.align		4
.L_9264:
        /*0028*/ 	.byte	0x04, 0x17
        /*002a*/ 	.short	(.L_9266 - .L_9265)
.L_9265:
        /*002c*/ 	.word	0x00000000
        /*0030*/ 	.short	0x0000
        /*0032*/ 	.short	0x0000
        /*0034*/ 	.byte	0x00, 0xf0, 0x11, 0x00


	//----- nvinfo : EIATTR_SPARSE_MMA_MASK
	.align		4
.L_9266:
        /*0038*/ 	.byte	0x03, 0x50
        /*003a*/ 	.short	0x0000


	//----- nvinfo : EIATTR_MAXREG_COUNT
	.align		4
        /*003c*/ 	.byte	0x03, 0x1b
        /*003e*/ 	.short	0x00ff


	//----- nvinfo : EIATTR_MERCURY_ISA_VERSION
	.align		4
        /*0040*/ 	.byte	0x03, 0x5f
        /*0042*/ 	.short	0x0101


	//----- nvinfo : EIATTR_EXIT_INSTR_OFFSETS
	.align		4
        /*0044*/ 	.byte	0x04, 0x1c
        /*0046*/ 	.short	(.L_9268 - .L_9267)


	//   ....[0]....
.L_9267:
        /*0048*/ 	.word	0x00000500


	//   ....[1]....
        /*004c*/ 	.word	0x00001440


	//   ....[2]....
        /*0050*/ 	.word	0x000014a0


	//----- nvinfo : EIATTR_MAX_THREADS
	.align		4
.L_9268:
        /*0054*/ 	.byte	0x04, 0x05
        /*0056*/ 	.short	(.L_9270 - .L_9269)
.L_9269:
        /*0058*/ 	.word	0x00000080
        /*005c*/ 	.word	0x00000001
        /*0060*/ 	.word	0x00000001


	//----- nvinfo : EIATTR_CRS_STACK_SIZE
	.align		4
.L_9270:
        /*0064*/ 	.byte	0x04, 0x1e
        /*0066*/ 	.short	(.L_9272 - .L_9271)
.L_9271:
        /*0068*/ 	.word	0x00000000


	//----- nvinfo : EIATTR_CBANK_PARAM_SIZE
	.align		4
.L_9272:
        /*006c*/ 	.byte	0x03, 0x19
        /*006e*/ 	.short	0x0020


	//----- nvinfo : EIATTR_PARAM_CBANK
	.align		4
        /*0070*/ 	.byte	0x04, 0x0a
        /*0072*/ 	.short	(.L_9274 - .L_9273)
	.align		4
.L_9273:
        /*0074*/ 	.word	index@(.nv.constant0._ZN2at6native29vectorized_elementwise_kernelILi8ENS0_13BinaryFunctorIN3c104HalfES4_bZZZNS0_23logical_and_kernel_cudaERNS_14TensorIteratorEENKUlvE0_clEvENKUlvE6_clEvEUlS4_S4_E_EESt5arrayIPcLm3EEEEviT0_T1_)
        /*0078*/ 	.short	0x0210
        /*007a*/ 	.short	0x0020


	//----- nvinfo : EIATTR_SW_WAR
	.align		4
.L_9274:
        /*007c*/ 	.byte	0x04, 0x36
        /*007e*/ 	.short	(.L_9276 - .L_9275)
.L_9275:
        /*0080*/ 	.word	0x00000008
.L_9276:


//--------------------- .nv.info._ZN2at6native18elementwise_kernelILi128ELi4EZNS0_15gpu_kernel_implINS0_13AUnaryFunctorIffbZZZNS0_23logical_and_kernel_cudaERNS_14TensorIteratorEENKUlvE0_clEvENKUlvE5_clEvEUlffE_EEEEvRNS_18TensorIteratorBaseERKT_EUliE_EEviT1_ --------------------------
	.section	.nv.info._ZN2at6native18elementwise_kernelILi128ELi4EZNS0_15gpu_kernel_implINS0_13AUnaryFunctorIffbZZZNS0_23logical_and_kernel_cudaERNS_14TensorIteratorEENKUlvE0_clEvENKUlvE5_clEvEUlffE_EEEEvRNS_18TensorIteratorBaseERKT_EUliE_EEviT1_,"",@"SHT_CUDA_INFO"
	.sectionflags	@""
	.align	4


	//----- nvinfo : EIATTR_CUDA_API_VERSION
	.align		4
        /*0000*/ 	.byte	0x04, 0x37
        /*0002*/ 	.short	(.L_9278 - .L_9277)
.L_9277:
        /*0004*/ 	.word	0x00000082


	//----- nvinfo : EIATTR_KPARAM_INFO
	.align		4
.L_9278:
        /*0008*/ 	.byte	0x04, 0x17
        /*000a*/ 	.short	(.L_9280 - .L_9279)
.L_9279:
        /*000c*/ 	.word	0x00000000
        /*0010*/ 	.short	0x0001
        /*0012*/ 	.short	0x0008
        /*0014*/ 	.byte	0x00, 0xf0, 0x81, 0x08


	//----- nvinfo : EIATTR_KPARAM_INFO
	.align		4
.L_9280:
        /*0018*/ 	.byte	0x04, 0x17
        /*001a*/ 	.short	(.L_9282 - .L_9281)
.L_9281:
        /*001c*/ 	.word	0x00000000
        /*0020*/ 	.short	0x0000
        /*0022*/ 	.short	0x0000
        /*0024*/ 	.byte	0x00, 0xf0, 0x11, 0x00


	//----- nvinfo : EIATTR_SPARSE_MMA_MASK
	.align		4
.L_9282:
        /*0028*/ 	.byte	0x03, 0x50
        /*002a*/ 	.short	0x0000


	//----- nvinfo : EIATTR_MAXREG_COUNT
	.align		4
        /*002c*/ 	.byte	0x03, 0x1b
        /*002e*/ 	.short	0x0080


	//----- nvinfo : EIATTR_EXTERNS
	.align		4
        /*0030*/ 	.byte	0x04, 0x0f
        /*0032*/ 	.short	(.L_9284 - .L_9283)


	//   ....[0]....
	.align		4
.L_9283:
        /*0034*/ 	.word	index@(__assertfail)


	//----- nvinfo : EIATTR_MERCURY_ISA_VERSION
	.align		4
.L_9284:
        /*0038*/ 	.byte	0x03, 0x5f
        /*003a*/ 	.short	0x0101


	//----- nvinfo : EIATTR_SYSCALL_OFFSETS
	.align		4
        /*003c*/ 	.byte	0x04, 0x46
        /*003e*/ 	.short	(.L_9286 - .L_9285)


	//   ....[0]....
.L_9285:
        /*0040*/ 	.word	0x00002160


	//   ....[1]....
        /*0044*/ 	.word	0x00003010


	//   ....[2]....
        /*0048*/ 	.word	0x00005190


	//   ....[3]....
        /*004c*/ 	.word	0x00006040


	//   ....[4]....
        /*0050*/ 	.word	0x000081b0


	//   ....[5]....
        /*0054*/ 	.word	0x00009060


	//   ....[6]....
        /*0058*/ 	.word	0x0000b1c0


	//   ....[7]....
        /*005c*/ 	.word	0x0000c070


	//----- nvinfo : EIATTR_EXIT_INSTR_OFFSETS
	.align		4
.L_9286:
        /*0060*/ 	.byte	0x04, 0x1c
        /*0062*/ 	.short	(.L_9288 - .L_9287)


	//   ....[0]....
.L_9287:
        /*0064*/ 	.word	0x00009100


	//   ....[1]....
        /*0068*/ 	.word	0x0000b380


	//   ....[2]....
        /*006c*/ 	.word	0x0000b3a0


	//   ....[3]....
        /*0070*/ 	.word	0x0000b430


	//   ....[4]....
        /*0074*/ 	.word	0x0000b450


	//   ....[5]....
        /*0078*/ 	.word	0x0000b470


	//   ....[6]....
        /*007c*/ 	.word	0x0000b500


	//   ....[7]....
        /*0080*/ 	.word	0x0000b540


	//   ....[8]....
        /*0084*/ 	.word	0x0000b5e0


	//   ....[9]....
        /*0088*/ 	.word	0x0000b630


	//   ....[10]....
        /*008c*/ 	.word	0x0000b660


	//   ....[11]....
        /*0090*/ 	.word	0x0000b700


	//   ....[12]....
        /*0094*/ 	.word	0x0000b740


	//   ....[13]....
        /*0098*/ 	.word	0x0000b8d0


	//   ....[14]....
        /*009c*/ 	.word	0x0000ba30


	//   ....[15]....
        /*00a0*/ 	.word	0x0000ba70


	//   ....[16]....
        /*00a4*/ 	.word	0x0000bb10


	//   ....[17]....
        /*00a8*/ 	.word	0x0000bc90


	//   ....[18]....
        /*00ac*/ 	.word	0x0000be10


	//   ....[19]....
        /*00b0*/ 	.word	0x0000bf70


	//   ....[20]....
        /*00b4*/ 	.word	0x0000c080


	//   ....[21]....
        /*00b8*/ 	.word	0x0000c0b0


	//   ....[22]....
        /*00bc*/ 	.word	0x0000c0d0


	//----- nvinfo : EIATTR_MAX_THREADS
	.align		4
.L_9288:
        /*00c0*/ 	.byte	0x04, 0x05
        /*00c2*/ 	.short	(.L_9290 - .L_9289)
.L_9289:
        /*00c4*/ 	.word	0x00000080
        /*00c8*/ 	.word	0x00000001
        /*00cc*/ 	.word	0x00000001


	//----- nvinfo : EIATTR_CRS_STACK_SIZE
	.align		4
.L_9290:
        /*00d0*/ 	.byte	0x04, 0x1e
        /*00d2*/ 	.short	(.L_9292 - .L_9291)
.L_9291:
        /*00d4*/ 	.word	0x00000000


	//----- nvinfo : EIATTR_CBANK_PARAM_SIZE
	.align		4
.L_9292:
        /*00d8*/ 	.byte	0x03, 0x19
        /*00da*/ 	.short	0x0228


	//----- nvinfo : EIATTR_PARAM_CBANK
	.align		4
        /*00dc*/ 	.byte	0x04, 0x0a
        /*00de*/ 	.short	(.L_9294 - .L_9293)
	.align		4
.L_9293:
        /*00e0*/ 	.word	index@(.nv.constant0._ZN2at6native18elementwise_kernelILi128ELi4EZNS0_15gpu_kernel_implINS0_13AUnaryFunctorIffbZZZNS0_23logical_and_kernel_cudaERNS_14TensorIteratorEENKUlvE0_clEvENKUlvE5_clEvEUlffE_EEEEvRNS_18TensorIteratorBaseERKT_EUliE_EEviT1_)
        /*00e4*/ 	.short	0x0210
        /*00e6*/ 	.short	0x0228


	//----- nvinfo : EIATTR_SW_WAR
	.align		4
.L_9294:
        /*00e8*/ 	.byte	0x04, 0x36
        /*00ea*/ 	.short	(.L_9296 - .L_9295)
.L_9295:
        /*00ec*/ 	.word	0x00000008
.L_9296:


//--------------------- .nv.info._ZN2at6native27unrolled_elementwise_kernelINS0_13AUnaryFunctorIffbZZZNS0_23logical_and_kernel_cudaERNS_14TensorIteratorEENKUlvE0_clEvENKUlvE5_clEvEUlffE_EESt5arrayIPcLm2EELi4E23TrivialOffsetCalculatorILi1EjESD_NS0_6memory12LoadWithCastILi1EEENSE_13StoreWithCastILi1EEEEEviT_T0_T2_T3_T4_T5_ --------------------------
	.section	.nv.info._ZN2at6native27unrolled_elementwise_kernelINS0_13AUnaryFunctorIffbZZZNS0_23logical_and_kernel_cudaERNS_14TensorIteratorEENKUlvE0_clEvENKUlvE5_clEvEUlffE_EESt5arrayIPcLm2EELi4E23TrivialOffsetCalculatorILi1EjESD_NS0_6memory12LoadWithCastILi1EEENSE_13StoreWithCastILi1EEEEEviT_T0_T2_T3_T4_T5_,"",@"SHT_CUDA_INFO"
	.sectionflags	@""
	.align	4


	//----- nvinfo : EIATTR_CUDA_API_VERSION
	.align		4
        /*0000*/ 	.byte	0x04, 0x37
        /*0002*/ 	.short	(.L_9298 - .L_9297)
.L_9297:
        /*0004*/ 	.word	0x00000082


	//----- nvinfo : EIATTR_KPARAM_INFO
	.align		4
.L_9298:
        /*0008*/ 	.byte	0x04, 0x17
        /*000a*/ 	.short	(.L_9300 - .L_9299)
.L_9299:
        /*000c*/ 	.word	0x00000000
        /*0010*/ 	.short	0x0006
        /*0012*/ 	.short	0x002c
        /*0014*/ 	.byte	0x00, 0xf0, 0x21, 0x00


	//----- nvinfo : EIATTR_KPARAM_INFO
	.align		4
.L_9300:
        /*0018*/ 	.byte	0x04, 0x17
        /*001a*/ 	.short	(.L_9302 - .L_9301)
.L_9301:
        /*001c*/ 	.word	0x00000000
        /*0020*/ 	.short	0x0005
        /*0022*/ 	.short	0x0024
        /*0024*/ 	.byte	0x00, 0xf0, 0x21, 0x00


	//----- nvinfo : EIATTR_KPARAM_INFO
	.align		4
.L_9302:
        /*0028*/ 	.byte	0x04, 0x17
        /*002a*/ 	.short	(.L_9304 - .L_9303)
.L_9303:
        /*002c*/ 	.word	0x00000000
        /*0030*/ 	.short	0x0004
        /*0032*/ 	.short	0x0021
        /*0034*/ 	.byte	0x00, 0xf0, 0x05, 0x00


	//----- nvinfo : EIATTR_KPARAM_INFO
	.align		4
.L_9304:
        /*0038*/ 	.byte	0x04, 0x17
        /*003a*/ 	.short	(.L_9306 - .L_9305)
.L_9305:
        /*003c*/ 	.word	0x00000000
        /*0040*/ 	.short	0x0003
        /*0042*/ 	.short	0x0020
        /*0044*/ 	.byte	0x00, 0xf0, 0x05, 0x00


	//----- nvinfo : EIATTR_KPARAM_INFO
	.align		4
.L_9306:
        /*0048*/ 	.byte	0x04, 0x17
        /*004a*/ 	.short	(.L_9308 - .L_9307)
.L_9307:
        /*004c*/ 	.word	0x00000000
        /*0050*/ 	.short	0x0002
        /*0052*/ 	.short	0x0010
        /*0054*/ 	.byte	0x00, 0xf0, 0x41, 0x00


	//----- nvinfo : EIATTR_KPARAM_INFO
	.align		4
.L_9308:
        /*0058*/ 	.byte	0x04, 0x17
        /*005a*/ 	.short	(.L_9310 - .L_9309)
.L_9309:
        /*005c*/ 	.word	0x00000000
        /*0060*/ 	.short	0x0001
        /*0062*/ 	.short	0x0004
        /*0064*/ 	.byte	0x00, 0xf0, 0x21, 0x00


	//----- nvinfo : EIATTR_KPARAM_INFO
	.align		4
.L_9310:
        /*0068*/ 	.byte	0x04, 0x17
        /*006a*/ 	.short	(.L_9312 - .L_9311)
.L_9311:
        /*006c*/ 	.word	0x00000000
        /*0070*/ 	.short	0x0000
        /*0072*/ 	.short	0x0000
        /*0074*/ 	.byte	0x00, 0xf0, 0x11, 0x00


	//----- nvinfo : EIATTR_SPARSE_MMA_MASK
	.align		4
.L_9312:
        /*0078*/ 	.byte	0x03, 0x50
        /*007a*/ 	.short	0x0000


	//----- nvinfo : EIATTR_MAXREG_COUNT
	.align		4
        /*007c*/ 	.byte	0x03, 0x1b
        /*007e*/ 	.short	0x00ff


	//----- nvinfo : EIATTR_EXTERNS
	.align		4
        /*0080*/ 	.byte	0x04, 0x0f
        /*0082*/ 	.short	(.L_9314 - .L_9313)


	//   ....[0]....
	.align		4
.L_9313:
        /*0084*/ 	.word	index@(__assertfail)


	//----- nvinfo : EIATTR_MERCURY_ISA_VERSION
	.align		4
.L_9314:
        /*0088*/ 	.byte	0x03, 0x5f
        /*008a*/ 	.short	0x0101


	//----- nvinfo : EIATTR_SYSCALL_OFFSETS
	.align		4
        /*008c*/ 	.byte	0x04, 0x46
        /*008e*/ 	.short	(.L_9316 - .L_9315)


	//   ....[0]....
.L_9315:
        /*0090*/ 	.word	0x00000e80


	//   ....[1]....
        /*0094*/ 	.word	0x00001d30


	//   ....[2]....
        /*0098*/ 	.word	0x00002bf0


	//   ....[3]....
        /*009c*/ 	.word	0x00003a50


	//   ....[4]....
        /*00a0*/ 	.word	0x00004a50


	//   ....[5]....
        /*00a4*/ 	.word	0x00005930


	//   ....[6]....
        /*00a8*/ 	.word	0x00006800


	//   ....[7]....
        /*00ac*/ 	.word	0x000076c0


	//----- nvinfo : EIATTR_EXIT_INSTR_OFFSETS
	.align		4
.L_9316:
        /*00b0*/ 	.byte	0x04, 0x1c
        /*00b2*/ 	.short	(.L_9318 - .L_9317)


	//   ....[0]....
.L_9317:
        /*00b4*/ 	.word	0x000068a0


	//   ....[1]....
        /*00b8*/ 	.word	0x000069d0


	//   ....[2]....
        /*00bc*/ 	.word	0x000069f0


	//   ....[3]....
        /*00c0*/ 	.word	0x00006a80


	//   ....[4]....
        /*00c4*/ 	.word	0x00006aa0


	//   ....[5]....
        /*00c8*/ 	.word	0x00006ac0


	//   ....[6]....
        /*00cc*/ 	.word	0x00006b50


	//   ....[7]....
        /*00d0*/ 	.word	0x00006b90


	//   ....[8]....
        /*00d4*/ 	.word	0x00006c30


	//   ....[9]....
        /*00d8*/ 	.word	0x00006c80


	//   ....[10]....
        /*00dc*/ 	.word	0x00006cb0


	//   ....[11]....
        /*00e0*/ 	.word	0x00006d50


	//   ....[12]....
        /*00e4*/ 	.word	0x00006d90


	//   ....[13]....
        /*00e8*/ 	.word	0x00006f20


	//   ....[14]....
        /*00ec*/ 	.word	0x00007080


	//   ....[15]....
        /*00f0*/ 	.word	0x000070c0


	//   ....[16]....
        /*00f4*/ 	.word	0x00007160


	//   ....[17]....
        /*00f8*/ 	.word	0x000072e0


	//   ....[18]....
        /*00fc*/ 	.word	0x00007460


	//   ....[19]....
        /*0100*/ 	.word	0x000075c0


	//   ....[20]....
        /*0104*/ 	.word	0x000076d0


	//   ....[21]....
        /*0108*/ 	.word	0x00007700


	//   ....[22]....
        /*010c*/ 	.word	0x00007720


	//----- nvinfo : EIATTR_MAX_THREADS
	.align		4
.L_9318:
        /*0110*/ 	.byte	0x04, 0x05
        /*0112*/ 	.short	(.L_9320 - .L_9319)
.L_9319:
        /*0114*/ 	.word	0x00000080
        /*0118*/ 	.word	0x00000001
        /*011c*/ 	.word	0x00000001


	//----- nvinfo : EIATTR_CRS_STACK_SIZE
	.align		4
.L_9320:
        /*0120*/ 	.byte	0x04, 0x1e
        /*0122*/ 	.short	(.L_9322 - .L_9321)
.L_9321:
        /*0124*/ 	.word	0x00000000


	//----- nvinfo : EIATTR_CBANK_PARAM_SIZE
	.align		4
.L_9322:
        /*0128*/ 	.byte	0x03, 0x19
        /*012a*/ 	.short	0x0034


	//----- nvinfo : EIATTR_PARAM_CBANK
	.align		4
        /*012c*/ 	.byte	0x04, 0x0a
        /*012e*/ 	.short	(.L_9324 - .L_9323)
	.align		4
.L_9323:
        /*0130*/ 	.word	index@(.nv.constant0._ZN2at6native27unrolled_elementwise_kernelINS0_13AUnaryFunctorIffbZZZNS0_23logical_and_kernel_cudaERNS_14TensorIteratorEENKUlvE0_clEvENKUlvE5_clEvEUlffE_EESt5arrayIPcLm2EELi4E23TrivialOffsetCalculatorILi1EjESD_NS0_6memory12LoadWithCastILi1EEENSE_13StoreWithCastILi1EEEEEviT_T0_T2_T3_T4_T5_)
        /*0134*/ 	.short	0x0210
        /*0136*/ 	.short	0x0034


	//----- nvinfo : EIATTR_SW_WAR
	.align		4
.L_9324:
        /*0138*/ 	.byte	0x04, 0x36
        /*013a*/ 	.short	(.L_9326 - .L_9325)
.L_9325:
        /*013c*/ 	.word	0x00000008
.L_9326:


//--------------------- .nv.info._ZN2at6native18elementwise_kernelILi128ELi4EZNS0_22gpu_kernel_impl_nocastINS0_13AUnaryFunctorIffbZZZNS0_23logical_and_kernel_cudaERNS_14TensorIteratorEENKUlvE0_clEvENKUlvE5_clEvEUlffE_EEEEvRNS_18TensorIteratorBaseERKT_EUliE_EEviT1_ --------------------------
	.section	.nv.info._ZN2at6native18elementwise_kernelILi128ELi4EZNS0_22gpu_kernel_impl_nocastINS0_13AUnaryFunctorIffbZZZNS0_23logical_and_kernel_cudaERNS_14TensorIteratorEENKUlvE0_clEvENKUlvE5_clEvEUlffE_EEEEvRNS_18TensorIteratorBaseERKT_EUliE_EEviT1_,"",@"SHT_CUDA_INFO"
	.sectionflags	@""
	.align	4


	//----- nvinfo : EIATTR_CUDA_API_VERSION
	.align		4
        /*0000*/ 	.byte	0x04, 0x37
        /*0002*/ 	.short	(.L_9328 - .L_9327)
.L_9327:
        /*0004*/ 	.word	0x00000082


	//----- nvinfo : EIATTR_KPARAM_INFO
	.align		4
.L_9328:
        /*0008*/ 	.byte	0x04, 0x17
        /*000a*/ 	.short	(.L_9330 - .L_9329)
.L_9329:
        /*000c*/ 	.word	0x00000000
        /*0010*/ 	.short	0x0001
        /*0012*/ 	.short	0x0008
        /*0014*/ 	.byte	0x00, 0xf0, 0x61, 0x08


	//----- nvinfo : EIATTR_KPARAM_INFO
	.align		4
.L_9330:
        /*0018*/ 	.byte	0x04, 0x17
        /*001a*/ 	.short	(.L_9332 - .L_9331)
.L_9331:
        /*001c*/ 	.word	0x00000000
        /*0020*/ 	.short	0x0000
        /*0022*/ 	.short	0x0000
        /*0024*/ 	.byte	0x00, 0xf0, 0x11, 0x00


	//----- nvinfo : EIATTR_SPARSE_MMA_MASK
	.align		4
.L_9332:
        /*0028*/ 	.byte	0x03, 0x50
        /*002a*/ 	.short	0x0000


	//----- nvinfo : EIATTR_MAXREG_COUNT
	.align		4
        /*002c*/ 	.byte	0x03, 0x1b
        /*002e*/ 	.short	0x0080


	//----- nvinfo : EIATTR_MERCURY_ISA_VERSION
	.align		4
        /*0030*/ 	.byte	0x03, 0x5f
        /*0032*/ 	.short	0x0101


	//----- nvinfo : EIATTR_EXIT_INSTR_OFFSETS
	.align		4
        /*0034*/ 	.byte	0x04, 0x1c
        /*0036*/ 	.short	(.L_9334 - .L_9333)


	//   ....[0]....
.L_9333:
        /*0038*/ 	.word	0x00003c50


	//   ....[1]....
        /*003c*/ 	.word	0x00005010


	//----- nvinfo : EIATTR_MAX_THREADS
	.align		4
.L_9334:
        /*0040*/ 	.byte	0x04, 0x05
        /*0042*/ 	.short	(.L_9336 - .L_9335)
.L_9335:
        /*0044*/ 	.word	0x00000080
        /*0048*/ 	.word	0x00000001
        /*004c*/ 	.word	0x00000001


	//----- nvinfo : EIATTR_CRS_STACK_SIZE
	.align		4
.L_9336:
        /*0050*/ 	.byte	0x04, 0x1e
        /*0052*/ 	.short	(.L_9338 - .L_9337)
.L_9337:
        /*0054*/ 	.word	0x00000000


	//----- nvinfo : EIATTR_CBANK_PARAM_SIZE
	.align		4
.L_9338:
        /*0058*/ 	.byte	0x03, 0x19
        /*005a*/ 	.short	0x0220


	//----- nvinfo : EIATTR_PARAM_CBANK
	.align		4
        /*005c*/ 	.byte	0x04, 0x0a
        /*005e*/ 	.short	(.L_9340 - .L_9339)
	.align		4
.L_9339:
        /*0060*/ 	.word	index@(.nv.constant0._ZN2at6native18elementwise_kernelILi128ELi4EZNS0_22gpu_kernel_impl_nocastINS0_13AUnaryFunctorIffbZZZNS0_23logical_and_kernel_cudaERNS_14TensorIteratorEENKUlvE0_clEvENKUlvE5_clEvEUlffE_EEEEvRNS_18TensorIteratorBaseERKT_EUliE_EEviT1_)
        /*0064*/ 	.short	0x0210
        /*0066*/ 	.short	0x0220


	//----- nvinfo : EIATTR_SW_WAR
	.align		4
.L_9340:
        /*0068*/ 	.byte	0x04, 0x36
        /*006a*/ 	.short	(.L_9342 - .L_9341)
.L_9341:
        /*006c*/ 	.word	0x00000008
.L_9342:


//--------------------- .nv.info._ZN2at6native27unrolled_elementwise_kernelINS0_13AUnaryFunctorIffbZZZNS0_23logical_and_kernel_cudaERNS_14TensorIteratorEENKUlvE0_clEvENKUlvE5_clEvEUlffE_EESt5arrayIPcLm2EELi4E23TrivialOffsetCalculatorILi1EjESD_NS0_6memory15LoadWithoutCastENSE_16StoreWithoutCastEEEviT_T0_T2_T3_T4_T5_ --------------------------
	.section	.nv.info._ZN2at6native27unrolled_elementwise_kernelINS0_13AUnaryFunctorIffbZZZNS0_23logical_and_kernel_cudaERNS_14TensorIteratorEENKUlvE0_clEvENKUlvE5_clEvEUlffE_EESt5arrayIPcLm2EELi4E23TrivialOffsetCalculatorILi1EjESD_NS0_6memory15LoadWithoutCastENSE_16StoreWithoutCastEEEviT_T0_T2_T3_T4_T5_,"",@"SHT_CUDA_INFO"
	.sectionflags	@""
	.align	4


	//----- nvinfo : EIATTR_CUDA_API_VERSION
	.align		4
        /*0000*/ 	.byte	0x04, 0x37
        /*0002*/ 	.short	(.L_9344 - .L_9343)
.L_9343:
        /*0004*/ 	.word	0x00000082


	//----- nvinfo : EIATTR_KPARAM_INFO
	.align		4
.L_9344:
        /*0008*/ 	.byte	0x04, 0x17
        /*000a*/ 	.short	(.L_9346 - .L_9345)
.L_9345:
        /*000c*/ 	.word	0x00000000
        /*0010*/ 	.short	0x0006
        /*0012*/ 	.short	0x0023
        /*0014*/ 	.byte	0x00, 0xf0, 0x05, 0x00


	//----- nvinfo : EIATTR_KPARAM_INFO
	.align		4
.L_9346:
        /*0018*/ 	.byte	0x04, 0x17
        /*001a*/ 	.short	(.L_9348 - .L_9347)
.L_9347:
        /*001c*/ 	.word	0x00000000
        /*0020*/ 	.short	0x0005
        /*0022*/ 	.short	0x0022
        /*0024*/ 	.byte	0x00, 0xf0, 0x05, 0x00


	//----- nvinfo : EIATTR_KPARAM_INFO
	.align		4
.L_9348:
        /*0028*/ 	.byte	0x04, 0x17
        /*002a*/ 	.short	(.L_9350 - .L_9349)
.L_9349:
        /*002c*/ 	.word	0x00000000
        /*0030*/ 	.short	0x0004
        /*0032*/ 	.short	0x0021
        /*0034*/ 	.byte	0x00, 0xf0, 0x05, 0x00


	//----- nvinfo : EIATTR_KPARAM_INFO
	.align		4
.L_9350:
        /*0038*/ 	.byte	0x04, 0x17
        /*003a*/ 	.short	(.L_9352 - .L_9351)
.L_9351:
        /*003c*/ 	.word	0x00000000
        /*0040*/ 	.short	0x0003
        /*0042*/ 	.short	0x0020
        /*0044*/ 	.byte	0x00, 0xf0, 0x05, 0x00


	//----- nvinfo : EIATTR_KPARAM_INFO
	.align		4
.L_9352:
        /*0048*/ 	.byte	0x04, 0x17
        /*004a*/ 	.short	(.L_9354 - .L_9353)
.L_9353:
        /*004c*/ 	.word	0x00000000
        /*0050*/ 	.short	0x0002
        /*0052*/ 	.short	0x0010
        /*0054*/ 	.byte	0x00, 0xf0, 0x41, 0x00


	//----- nvinfo : EIATTR_KPARAM_INFO
	.align		4
.L_9354:
        /*0058*/ 	.byte	0x04, 0x17
        /*005a*/ 	.short	(.L_9356 - .L_9355)
.L_9355:
        /*005c*/ 	.word	0x00000000
        /*0060*/ 	.short	0x0001
        /*0062*/ 	.short	0x0004
        /*0064*/ 	.byte	0x00, 0xf0, 0x21, 0x00


	//----- nvinfo : EIATTR_KPARAM_INFO
	.align		4
.L_9356:
        /*0068*/ 	.byte	0x04, 0x17
        /*006a*/ 	.short	(.L_9358 - .L_9357)
.L_9357:
        /*006c*/ 	.word	0x00000000
        /*0070*/ 	.short	0x0000
        /*0072*/ 	.short	0x0000
        /*0074*/ 	.byte	0x00, 0xf0, 0x11, 0x00


	//----- nvinfo : EIATTR_SPARSE_MMA_MASK
	.align		4
.L_9358:
        /*0078*/ 	.byte	0x03, 0x50
        /*007a*/ 	.short	0x0000


	//----- nvinfo : EIATTR_MAXREG_COUNT
	.align		4
        /*007c*/ 	.byte	0x03, 0x1b
        /*007e*/ 	.short	0x00ff


	//----- nvinfo : EIATTR_MERCURY_ISA_VERSION
	.align		4
        /*0080*/ 	.byte	0x03, 0x5f
        /*0082*/ 	.short	0x0101


	//----- nvinfo : EIATTR_EXIT_INSTR_OFFSETS
	.align		4
        /*0084*/ 	.byte	0x04, 0x1c
        /*0086*/ 	.short	(.L_9360 - .L_9359)


	//   ....[0]....
.L_9359:
        /*0088*/ 	.word	0x00000440


	//   ....[1]....
        /*008c*/ 	.word	0x000004d0


	//----- nvinfo : EIATTR_MAX_THREADS
	.align		4
.L_9360:
        /*0090*/ 	.byte	0x04, 0x05
        /*0092*/ 	.short	(.L_9362 - .L_9361)
.L_9361:
        /*0094*/ 	.word	0x00000080
        /*0098*/ 	.word	0x00000001
        /*009c*/ 	.word	0x00000001


	//----- nvinfo : EIATTR_CRS_STACK_SIZE
	.align		4
.L_9362:
        /*00a0*/ 	.byte	0x04, 0x1e
        /*00a2*/ 	.short	(.L_9364 - .L_9363)
.L_9363:
        /*00a4*/ 	.word	0x00000000


	//----- nvinfo : EIATTR_CBANK_PARAM_SIZE
	.align		4
.L_9364:
        /*00a8*/ 	.byte	0x03, 0x19
        /*00aa*/ 	.short	0x0024


	//----- nvinfo : EIATTR_PARAM_CBANK
	.align		4
        /*00ac*/ 	.byte	0x04, 0x0a
        /*00ae*/ 	.short	(.L_9366 - .L_9365)
	.align		4
.L_9365:
        /*00b0*/ 	.word	index@(.nv.constant0._ZN2at6native27unrolled_elementwise_kernelINS0_13AUnaryFunctorIffbZZZNS0_23logical_and_kernel_cudaERNS_14TensorIteratorEENKUlvE0_clEvENKUlvE5_clEvEUlffE_EESt5arrayIPcLm2EELi4E23TrivialOffsetCalculatorILi1EjESD_NS0_6memory15LoadWithoutCastENSE_16StoreWithoutCastEEEviT_T0_T2_T3_T4_T5_)
        /*00b4*/ 	.short	0x0210
        /*00b6*/ 	.short	0x0024


	//----- nvinfo : EIATTR_SW_WAR
	.align		4
.L_9366:
        /*00b8*/ 	.byte	0x04, 0x36
        /*00ba*/ 	.short	(.L_9368 - .L_9367)
.L_9367:
        /*00bc*/ 	.word	0x00000008
.L_9368:


//--------------------- .nv.info._ZN2at6native29vectorized_elementwise_kernelILi2ENS0_13AUnaryFunctorIffbZZZNS0_23logical_and_kernel_cudaERNS_14TensorIteratorEENKUlvE0_clEvENKUlvE5_clEvEUlffE_EESt5arrayIPcLm2EEEEviT0_T1_ --------------------------
	.section	.nv.info._ZN2at6native29vectorized_elementwise_kernelILi2ENS0_13AUnaryFunctorIffbZZZNS0_23logical_and_kernel_cudaERNS_14TensorIteratorEENKUlvE0_clEvENKUlvE5_clEvEUlffE_EESt5arrayIPcLm2EEEEviT0_T1_,"",@"SHT_CUDA_INFO"
	.sectionflags	@""
	.align	4


	//----- nvinfo : EIATTR_CUDA_API_VERSION
	.align		4
        /*0000*/ 	.byte	0x04, 0x37
        /*0002*/ 	.short	(.L_9370 - .L_9369)
.L_9369:
        /*0004*/ 	.word	0x00000082


	//----- nvinfo : EIATTR_KPARAM_INFO
	.align		4
.L_9370:
        /*0008*/ 	.byte	0x04, 0x17
        /*000a*/ 	.short	(.L_9372 - .L_9371)
.L_9371:
        /*000c*/ 	.word	0x00000000
        /*0010*/ 	.short	0x0002
        /*0012*/ 	.short	0x0010
        /*0014*/ 	.byte	0x00, 0xf0, 0x41, 0x00


	//----- nvinfo : EIATTR_KPARAM_INFO
	.align		4
.L_9372:
        /*0018*/ 	.byte	0x04, 0x17
        /*001a*/ 	.short	(.L_9374 - .L_9373)
.L_9373:
        /*001c*/ 	.word	0x00000000
        /*0020*/ 	.short	0x0001
        /*0022*/ 	.short	0x0004
        /*0024*/ 	.byte	0x00, 0xf0, 0x21, 0x00


	//----- nvinfo : EIATTR_KPARAM_INFO
	.align		4
.L_9374:
        /*0028*/ 	.byte	0x04, 0x17
        /*002a*/ 	.short	(.L_9376 - .L_9375)
.L_9375:
        /*002c*/ 	.word	0x00000000
        /*0030*/ 	.short	0x0000
        /*0032*/ 	.short	0x0000
        /*0034*/ 	.byte	0x00, 0xf0, 0x11, 0x00


	//----- nvinfo : EIATTR_SPARSE_MMA_MASK
	.align		4
.L_9376:
        /*0038*/ 	.byte	0x03, 0x50
        /*003a*/ 	.short	0x0000


	//----- nvinfo : EIATTR_MAXREG_COUNT
	.align		4
        /*003c*/ 	.byte	0x03, 0x1b
        /*003e*/ 	.short	0x00ff


	//----- nvinfo : EIATTR_MERCURY_ISA_VERSION
	.align		4
        /*0040*/ 	.byte	0x03, 0x5f
        /*0042*/ 	.short	0x0101


	//----- nvinfo : EIATTR_EXIT_INSTR_OFFSETS
	.align		4
        /*0044*/ 	.byte	0x04, 0x1c
        /*0046*/ 	.short	(.L_9378 - .L_9377)


	//   ....[0]....
.L_9377:
        /*0048*/ 	.word	0x00000360


	//   ....[1]....
        /*004c*/ 	.word	0x00000c40


	//   ....[2]....
        /*0050*/ 	.word	0x00000cb0


	//----- nvinfo : EIATTR_MAX_THREADS
	.align		4
.L_9378:
        /*0054*/ 	.byte	0x04, 0x05
        /*0056*/ 	.short	(.L_9380 - .L_9379)
.L_9379:
        /*0058*/ 	.word	0x00000080
        /*005c*/ 	.word	0x00000001
        /*0060*/ 	.word	0x00000001


	//----- nvinfo : EIATTR_CRS_STACK_SIZE
	.align		4
.L_9380:
        /*0064*/ 	.byte	0x04, 0x1e
        /*0066*/ 	.short	(.L_9382 - .L_9381)
.L_9381:
        /*0068*/ 	.word	0x00000000


	//----- nvinfo : EIATTR_CBANK_PARAM_SIZE
	.align		4
.L_9382:
        /*006c*/ 	.byte	0x03, 0x19
        /*006e*/ 	.short	0x0020


	//----- nvinfo : EIATTR_PARAM_CBANK
	.align		4
        /*0070*/ 	.byte	0x04, 0x0a
        /*0072*/ 	.short	(.L_9384 - .L_9383)
	.align		4
.L_9383:
        /*0074*/ 	.word	index@(.nv.constant0._ZN2at6native29vectorized_elementwise_kernelILi2ENS0_13AUnaryFunctorIffbZZZNS0_23logical_and_kernel_cudaERNS_14TensorIteratorEENKUlvE0_clEvENKUlvE5_clEvEUlffE_EESt5arrayIPcLm2EEEEviT0_T1_)
        /*0078*/ 	.short	0x0210
        /*007a*/ 	.short	0x0020


	//----- nvinfo : EIATTR_SW_WAR
	.align		4
.L_9384:
        /*007c*/ 	.byte	0x04, 0x36
        /*007e*/ 	.short	(.L_9386 - .L_9385)
.L_9385:
        /*0080*/ 	.word	0x00000008
.L_9386:


//--------------------- .nv.info._ZN2at6native29vectorized_elementwise_kernelILi4ENS0_13AUnaryFunctorIffbZZZNS0_23logical_and_kernel_cudaERNS_14TensorIteratorEENKUlvE0_clEvENKUlvE5_clEvEUlffE_EESt5arrayIPcLm2EEEEviT0_T1_ --------------------------
	.section	.nv.info._ZN2at6native29vectorized_elementwise_kernelILi4ENS0_13AUnaryFunctorIffbZZZNS0_23logical_and_kernel_cudaERNS_14TensorIteratorEENKUlvE0_clEvENKUlvE5_clEvEUlffE_EESt5arrayIPcLm2EEEEviT0_T1_,"",@"SHT_CUDA_INFO"
	.sectionflags	@""
	.align	4


	//----- nvinfo : EIATTR_CUDA_API_VERSION
	.align		4
        /*0000*/ 	.byte	0x04, 0x37
        /*0002*/ 	.short	(.L_9388 - .L_9387)
.L_9387:
        /*0004*/ 	.word	0x00000082


	//----- nvinfo : EIATTR_KPARAM_INFO
	.align		4
.L_9388:
        /*0008*/ 	.byte	0x04, 0x17
        /*000a*/ 	.short	(.L_9390 - .L_9389)
.L_9389:
        /*000c*/ 	.word	0x00000000
        /*0010*/ 	.short	0x0002
        /*0012*/ 	.short	0x0010
        /*0014*/ 	.byte	0x00, 0xf0, 0x41, 0x00


	//----- nvinfo : EIATTR_KPARAM_INFO
	.align		4
.L_9390:
        /*0018*/ 	.byte	0x04, 0x17
        /*001a*/ 	.short	(.L_9392 - .L_9391)
.L_9391:
        /*001c*/ 	.word	0x00000000
        /*0020*/ 	.short	0x0001
        /*0022*/ 	.short	0x0004
        /*0024*/ 	.byte	0x00, 0xf0, 0x21, 0x00


	//----- nvinfo : EIATTR_KPARAM_INFO
	.align		4
.L_9392:
        /*0028*/ 	.byte	0x04, 0x17
        /*002a*/ 	.short	(.L_9394 - .L_9393)
.L_9393:
        /*002c*/ 	.word	0x00000000
        /*0030*/ 	.short	0x0000
        /*0032*/ 	.short	0x0000
        /*0034*/ 	.byte	0x00, 0xf0, 0x11, 0x00


	//----- nvinfo : EIATTR_SPARSE_MMA_MASK
	.align		4
.L_9394:
        /*0038*/ 	.byte	0x03, 0x50
        /*003a*/ 	.short	0x0000


	//----- nvinfo : EIATTR_MAXREG_COUNT
	.align		4
        /*003c*/ 	.byte	0x03, 0x1b
        /*003e*/ 	.short	0x00ff


	//----- nvinfo : EIATTR_MERCURY_ISA_VERSION
	.align		4
        /*0040*/ 	.byte	0x03, 0x5f
        /*0042*/ 	.short	0x0101


	//----- nvinfo : EIATTR_EXIT_INSTR_OFFSETS
	.align		4
        /*0044*/ 	.byte	0x04, 0x1c
        /*0046*/ 	.short	(.L_9396 - .L_9395)


	//   ....[0]....
.L_9395:
        /*0048*/ 	.word	0x00000340


	//   ....[1]....
        /*004c*/ 	.word	0x00000c20


	//   ....[2]....
        /*0050*/ 	.word	0x00000c90


	//----- nvinfo : EIATTR_MAX_THREADS
	.align		4
.L_9396:
        /*0054*/ 	.byte	0x04, 0x05
        /*0056*/ 	.short	(.L_9398 - .L_9397)
.L_9397:
        /*0058*/ 	.word	0x00000080
        /*005c*/ 	.word	0x00000001
        /*0060*/ 	.word	0x00000001


	//----- nvinfo : EIATTR_CRS_STACK_SIZE
	.align		4
.L_9398:
        /*0064*/ 	.byte	0x04, 0x1e
        /*0066*/ 	.short	(.L_9400 - .L_9399)
.L_9399:
        /*0068*/ 	.word	0x00000000


	//----- nvinfo : EIATTR_CBANK_PARAM_SIZE
	.align		4
.L_9400:
        /*006c*/ 	.byte	0x03, 0x19
        /*006e*/ 	.short	0x0020


	//----- nvinfo : EIATTR_PARAM_CBANK
	.align		4
        /*0070*/ 	.byte	0x04, 0x0a
        /*0072*/ 	.short	(.L_9402 - .L_9401)
	.align		4
.L_9401:
        /*0074*/ 	.word	index@(.nv.constant0._ZN2at6native29vectorized_elementwise_kernelILi4ENS0_13AUnaryFunctorIffbZZZNS0_23logical_and_kernel_cudaERNS_14TensorIteratorEENKUlvE0_clEvENKUlvE5_clEvEUlffE_EESt5arrayIPcLm2EEEEviT0_T1_)
        /*0078*/ 	.short	0x0210
        /*007a*/ 	.short	0x0020


	//----- nvinfo : EIATTR_SW_WAR
	.align		4
.L_9402:
        /*007c*/ 	.byte	0x04, 0x36
        /*007e*/ 	.short	(.L_9404 - .L_9403)
.L_9403:
        /*0080*/ 	.word	0x00000008
.L_9404:


//--------------------- .nv.info._ZN2at6native29vectorized_elementwise_kernelILi8ENS0_13AUnaryFunctorIffbZZZNS0_23logical_and_kernel_cudaERNS_14TensorIteratorEENKUlvE0_clEvENKUlvE5_clEvEUlffE_EESt5arrayIPcLm2EEEEviT0_T1_ --------------------------
	.section	.nv.info._ZN2at6native29vectorized_elementwise_kernelILi8ENS0_13AUnaryFunctorIffbZZZNS0_23logical_and_kernel_cudaERNS_14TensorIteratorEENKUlvE0_clEvENKUlvE5_clEvEUlffE_EESt5arrayIPcLm2EEEEviT0_T1_,"",@"SHT_CUDA_INFO"
	.sectionflags	@""
	.align	4


	//----- nvinfo : EIATTR_CUDA_API_VERSION
	.align		4
        /*0000*/ 	.byte	0x04, 0x37
        /*0002*/ 	.short	(.L_9406 - .L_9405)
.L_9405:
        /*0004*/ 	.word	0x00000082


	//----- nvinfo : EIATTR_KPARAM_INFO
	.align		4
.L_9406:
        /*0008*/ 	.byte	0x04, 0x17
        /*000a*/ 	.short	(.L_9408 - .L_9407)
.L_9407:
        /*000c*/ 	.word	0x00000000
        /*0010*/ 	.short	0x0002
        /*0012*/ 	.short	0x0010
        /*0014*/ 	.byte	0x00, 0xf0, 0x41, 0x00


	//----- nvinfo : EIATTR_KPARAM_INFO
	.align		4
.L_9408:
        /*0018*/ 	.byte	0x04, 0x17
        /*001a*/ 	.short	(.L_9410 - .L_9409)
.L_9409:
        /*001c*/ 	.word	0x00000000
        /*0020*/ 	.short	0x0001
        /*0022*/ 	.short	0x0004
        /*0024*/ 	.byte	0x00, 0xf0, 0x21, 0x00


	//----- nvinfo : EIATTR_KPARAM_INFO
	.align		4
.L_9410:
        /*0028*/ 	.byte	0x04, 0x17
        /*002a*/ 	.short	(.L_9412 - .L_9411)
.L_9411:
        /*002c*/ 	.word	0x00000000
        /*0030*/ 	.short	0x0000
        /*0032*/ 	.short	0x0000
        /*0034*/ 	.byte	0x00, 0xf0, 0x11, 0x00


	//----- nvinfo : EIATTR_SPARSE_MMA_MASK
	.align		4
.L_9412:
        /*0038*/ 	.byte	0x03, 0x50
        /*003a*/ 	.short	0x0000


	//----- nvinfo : EIATTR_MAXREG_COUNT
	.align		4
        /*003c*/ 	.byte	0x03, 0x1b
        /*003e*/ 	.short	0x00ff


	//----- nvinfo : EIATTR_MERCURY_ISA_VERSION
	.align		4
        /*0040*/ 	.byte	0x03, 0x5f
        /*0042*/ 	.short	0x0101


	//----- nvinfo : EIATTR_EXIT_INSTR_OFFSETS
	.align		4
        /*0044*/ 	.byte	0x04, 0x1c
        /*0046*/ 	.short	(.L_9414 - .L_9413)


	//   ....[0]....
.L_9413:
        /*0048*/ 	.word	0x00000370


	//   ....[1]....
        /*004c*/ 	.word	0x00000c50


	//   ....[2]....
        /*0050*/ 	.word	0x00000cc0


	//----- nvinfo : EIATTR_MAX_THREADS
	.align		4
.L_9414:
        /*0054*/ 	.byte	0x04, 0x05
        /*0056*/ 	.short	(.L_9416 - .L_9415)
.L_9415:
        /*0058*/ 	.word	0x00000080
        /*005c*/ 	.word	0x00000001
        /*0060*/ 	.word	0x00000001


	//----- nvinfo : EIATTR_CRS_STACK_SIZE
	.align		4
.L_9416:
        /*0064*/ 	.byte	0x04, 0x1e
        /*0066*/ 	.short	(.L_9418 - .L_9417)
.L_9417:
        /*0068*/ 	.word	0x00000000


	//----- nvinfo : EIATTR_CBANK_PARAM_SIZE
	.align		4
.L_9418:
        /*006c*/ 	.byte	0x03, 0x19
        /*006e*/ 	.short	0x0020


	//----- nvinfo : EIATTR_PARAM_CBANK
	.align		4
        /*0070*/ 	.byte	0x04, 0x0a
        /*0072*/ 	.short	(.L_9420 - .L_9419)
	.align		4
.L_9419:
        /*0074*/ 	.word	index@(.nv.constant0._ZN2at6native29vectorized_elementwise_kernelILi8ENS0_13AUnaryFunctorIffbZZZNS0_23logical_and_kernel_cudaERNS_14TensorIteratorEENKUlvE0_clEvENKUlvE5_clEvEUlffE_EESt5arrayIPcLm2EEEEviT0_T1_)
        /*0078*/ 	.short	0x0210
        /*007a*/ 	.short	0x0020


	//----- nvinfo : EIATTR_SW_WAR
	.align		4
.L_9420:
        /*007c*/ 	.byte	0x04, 0x36
        /*007e*/ 	.short	(.L_9422 - .L_9421)
.L_9421:
        /*0080*/ 	.word	0x00000008
.L_9422:


//--------------------- .nv.info._ZN2at6native18elementwise_kernelILi128ELi4EZNS0_15gpu_kernel_implINS0_13BinaryFunctorIffbZZZNS0_23logical_and_kernel_cudaERNS_14TensorIteratorEENKUlvE0_clEvENKUlvE5_clEvEUlffE_EEEEvRNS_18TensorIteratorBaseERKT_EUliE_EEviT1_ --------------------------
	.section	.nv.info._ZN2at6native18elementwise_kernelILi128ELi4EZNS0_15gpu_kernel_implINS0_13BinaryFunctorIffbZZZNS0_23logical_and_kernel_cudaERNS_14TensorIteratorEENKUlvE0_clEvENKUlvE5_clEvEUlffE_EEEEvRNS_18TensorIteratorBaseERKT_EUliE_EEviT1_,"",@"SHT_CUDA_INFO"
	.sectionflags	@""
	.align	4


	//----- nvinfo : EIATTR_CUDA_API_VERSION
	.align		4
        /*0000*/ 	.byte	0x04, 0x37
        /*0002*/ 	.short	(.L_9424 - .L_9423)
.L_9423:
        /*0004*/ 	.word	0x00000082


	//----- nvinfo : EIATTR_KPARAM_INFO
	.align		4
.L_9424:
        /*0008*/ 	.byte	0x04, 0x17
        /*000a*/ 	.short	(.L_9426 - .L_9425)
.L_9425:
        /*000c*/ 	.word	0x00000000
        /*0010*/ 	.short	0x0001
        /*0012*/ 	.short	0x0008
        /*0014*/ 	.byte	0x00, 0xf0, 0x21, 0x0a


	//----- nvinfo : EIATTR_KPARAM_INFO
	.align		4
.L_9426:
        /*0018*/ 	.byte	0x04, 0x17
        /*001a*/ 	.short	(.L_9428 - .L_9427)
.L_9427:
        /*001c*/ 	.word	0x00000000
        /*0020*/ 	.short	0x0000
        /*0022*/ 	.short	0x0000
        /*0024*/ 	.byte	0x00, 0xf0, 0x11, 0x00


	//----- nvinfo : EIATTR_SPARSE_MMA_MASK
	.align		4
.L_9428:
        /*0028*/ 	.byte	0x03, 0x50
        /*002a*/ 	.short	0x0000


	//----- nvinfo : EIATTR_MAXREG_COUNT
	.align		4
        /*002c*/ 	.byte	0x03, 0x1b
        /*002e*/ 	.short	0x0080


	//----- nvinfo : EIATTR_EXTERNS
	.align		4
        /*0030*/ 	.byte	0x04, 0x0f
        /*0032*/ 	.short	(.L_9430 - .L_9429)


	//   ....[0]....
	.align		4
.L_9429:
        /*0034*/ 	.word	index@(__assertfail)


	//----- nvinfo : EIATTR_MERCURY_ISA_VERSION
	.align		4
.L_9430:
        /*0038*/ 	.byte	0x03, 0x5f
        /*003a*/ 	.short	0x0101


	//----- nvinfo : EIATTR_SYSCALL_OFFSETS
	.align		4
        /*003c*/ 	.byte	0x04, 0x46
        /*003e*/ 	.short	(.L_9432 - .L_9431)


	//   ....[0]....
.L_9431:
        /*0040*/ 	.word	0x00002490


	//   ....[1]....
        /*0044*/ 	.word	0x000032b0


	//   ....[2]....
        /*0048*/ 	.word	0x00004150


	//   ....[3]....
        /*004c*/ 	.word	0x00006600


	//   ....[4]....
        /*0050*/ 	.word	0x00007420


	//   ....[5]....
        /*0054*/ 	.word	0x000082c0


	//   ....[6]....
        /*0058*/ 	.word	0x0000a760


	//   ....[7]....
        /*005c*/ 	.word	0x0000b580


	//   ....[8]....
        /*0060*/ 	.word	0x0000c420


	//   ....[9]....
        /*0064*/ 	.word	0x0000e8b0


	//   ....[10]....
        /*0068*/ 	.word	0x0000f6d0


	//   ....[11]....
        /*006c*/ 	.word	0x00010570


	//----- nvinfo : EIATTR_EXIT_INSTR_OFFSETS
	.align		4
.L_9432:
        /*0070*/ 	.byte	0x04, 0x1c
        /*0072*/ 	.short	(.L_9434 - .L_9433)


	//   ....[0]....
.L_9433:
        /*0074*/ 	.word	0x0000c4c0


	//   ....[1]....
        /*0078*/ 	.word	0x0000f880


	//   ....[2]....
        /*007c*/ 	.word	0x0000f8a0


	//   ....[3]....
        /*0080*/ 	.word	0x0000f930


	//   ....[4]....
        /*0084*/ 	.word	0x0000f950


	//   ....[5]....
        /*0088*/ 	.word	0x0000f970


	//   ....[6]....
        /*008c*/ 	.word	0x0000fa00


	//   ....[7]....
        /*0090*/ 	.word	0x0000fa40


	//   ....[8]....
        /*0094*/ 	.word	0x0000fae0


	//   ....[9]....
        /*0098*/ 	.word	0x0000fb30


	//   ....[10]....
        /*009c*/ 	.word	0x0000fb60


	//   ....[11]....
        /*00a0*/ 	.word	0x0000fc00


	//   ....[12]....
        /*00a4*/ 	.word	0x0000fc40


	//   ....[13]....
        /*00a8*/ 	.word	0x0000fdd0


	//   ....[14]....
        /*00ac*/ 	.word	0x0000ff30


	//   ....[15]....
        /*00b0*/ 	.word	0x0000ff70


	//   ....[16]....
        /*00b4*/ 	.word	0x00010010


	//   ....[17]....
        /*00b8*/ 	.word	0x00010190


	//   ....[18]....
        /*00bc*/ 	.word	0x00010310


	//   ....[19]....
        /*00c0*/ 	.word	0x00010470


	//   ....[20]....
        /*00c4*/ 	.word	0x00010580


	//   ....[21]....
        /*00c8*/ 	.word	0x000105b0


	//   ....[22]....
        /*00cc*/ 	.word	0x000105d0


	//----- nvinfo : EIATTR_MAX_THREADS
	.align		4
.L_9434:
        /*00d0*/ 	.byte	0x04, 0x05
        /*00d2*/ 	.short	(.L_9436 - .L_9435)
.L_9435:
        /*00d4*/ 	.word	0x00000080
        /*00d8*/ 	.word	0x00000001
        /*00dc*/ 	.word	0x00000001


	//----- nvinfo : EIATTR_CRS_STACK_SIZE
	.align		4
.L_9436:
        /*00e0*/ 	.byte	0x04, 0x1e
        /*00e2*/ 	.short	(.L_9438 - .L_9437)
.L_9437:
        /*00e4*/ 	.word	0x00000000


	//----- nvinfo : EIATTR_CBANK_PARAM_SIZE
	.align		4
.L_9438:
        /*00e8*/ 	.byte	0x03, 0x19
        /*00ea*/ 	.short	0x0290


	//----- nvinfo : EIATTR_PARAM_CBANK
	.align		4
        /*00ec*/ 	.byte	0x04, 0x0a
        /*00ee*/ 	.short	(.L_9440 - .L_9439)
	.align		4
.L_9439:
        /*00f0*/ 	.word	index@(.nv.constant0._ZN2at6native18elementwise_kernelILi128ELi4EZNS0_15gpu_kernel_implINS0_13BinaryFunctorIffbZZZNS0_23logical_and_kernel_cudaERNS_14TensorIteratorEENKUlvE0_clEvENKUlvE5_clEvEUlffE_EEEEvRNS_18TensorIteratorBaseERKT_EUliE_EEviT1_)
        /*00f4*/ 	.short	0x0210
        /*00f6*/ 	.short	0x0290


	//----- nvinfo : EIATTR_SW_WAR
	.align		4
.L_9440:
        /*00f8*/ 	.byte	0x04, 0x36
        /*00fa*/ 	.short	(.L_9442 - .L_9441)
.L_9441:
        /*00fc*/ 	.word	0x00000008
.L_9442:


//--------------------- .nv.info._ZN2at6native27unrolled_elementwise_kernelINS0_13BinaryFunctorIffbZZZNS0_23logical_and_kernel_cudaERNS_14TensorIteratorEENKUlvE0_clEvENKUlvE5_clEvEUlffE_EESt5arrayIPcLm3EELi4E23TrivialOffsetCalculatorILi2EjESC_ILi1EjENS0_6memory12LoadWithCastILi2EEENSF_13StoreWithCastILi1EEEEEviT_T0_T2_T3_T4_T5_ --------------------------
	.section	.nv.info._ZN2at6native27unrolled_elementwise_kernelINS0_13BinaryFunctorIffbZZZNS0_23logical_and_kernel_cudaERNS_14TensorIteratorEENKUlvE0_clEvENKUlvE5_clEvEUlffE_EESt5arrayIPcLm3EELi4E23TrivialOffsetCalculatorILi2EjESC_ILi1EjENS0_6memory12LoadWithCastILi2EEENSF_13StoreWithCastILi1EEEEEviT_T0_T2_T3_T4_T5_,"",@"SHT_CUDA_INFO"
	.sectionflags	@""
	.align	4


	//----- nvinfo : EIATTR_CUDA_API_VERSION
	.align		4
        /*0000*/ 	.byte	0x04, 0x37
        /*0002*/ 	.short	(.L_9444 - .L_9443)
.L_9443:
        /*0004*/ 	.word	0x00000082


	//----- nvinfo : EIATTR_KPARAM_INFO
	.align		4
.L_9444:
        /*0008*/ 	.byte	0x04, 0x17
        /*000a*/ 	.short	(.L_9446 - .L_9445)
.L_9445:
        /*000c*/ 	.word	0x00000000
        /*0010*/ 	.short	0x0006
        /*0012*/ 	.short	0x0030
        /*0014*/ 	.byte	0x00, 0xf0, 0x21, 0x00


	//----- nvinfo : EIATTR_KPARAM_INFO
	.align		4
.L_9446:
        /*0018*/ 	.byte	0x04, 0x17
        /*001a*/ 	.short	(.L_9448 - .L_9447)
.L_9447:
        /*001c*/ 	.word	0x00000000
        /*0020*/ 	.short	0x0005
        /*0022*/ 	.short	0x0024
        /*0024*/ 	.byte	0x00, 0xf0, 0x31, 0x00


	//----- nvinfo : EIATTR_KPARAM_INFO
	.align		4
.L_9448:
        /*0028*/ 	.byte	0x04, 0x17
        /*002a*/ 	.short	(.L_9450 - .L_9449)
.L_9449:
        /*002c*/ 	.word	0x00000000
        /*0030*/ 	.short	0x0004
        /*0032*/ 	.short	0x0021
        /*0034*/ 	.byte	0x00, 0xf0, 0x05, 0x00


	//----- nvinfo : EIATTR_KPARAM_INFO
	.align		4
.L_9450:
        /*0038*/ 	.byte	0x04, 0x17
        /*003a*/ 	.short	(.L_9452 - .L_9451)
.L_9451:
        /*003c*/ 	.word	0x00000000
        /*0040*/ 	.short	0x0003
        /*0042*/ 	.short	0x0020
        /*0044*/ 	.byte	0x00, 0xf0, 0x05, 0x00


	//----- nvinfo : EIATTR_KPARAM_INFO
	.align		4
.L_9452:
        /*0048*/ 	.byte	0x04, 0x17
        /*004a*/ 	.short	(.L_9454 - .L_9453)
.L_9453:
        /*004c*/ 	.word	0x00000000
        /*0050*/ 	.short	0x0002
        /*0052*/ 	.short	0x0008
        /*0054*/ 	.byte	0x00, 0xf0, 0x61, 0x00


	//----- nvinfo : EIATTR_KPARAM_INFO
	.align		4
.L_9454:
        /*0058*/ 	.byte	0x04, 0x17
        /*005a*/ 	.short	(.L_9456 - .L_9455)
.L_9455:
        /*005c*/ 	.word	0x00000000
        /*0060*/ 	.short	0x0001
        /*0062*/ 	.short	0x0004
        /*0064*/ 	.byte	0x00, 0xf0, 0x05, 0x00


	//----- nvinfo : EIATTR_KPARAM_INFO
	.align		4
.L_9456:
        /*0068*/ 	.byte	0x04, 0x17
        /*006a*/ 	.short	(.L_9458 - .L_9457)
.L_9457:
        /*006c*/ 	.word	0x00000000
        /*0070*/ 	.short	0x0000
        /*0072*/ 	.short	0x0000
        /*0074*/ 	.byte	0x00, 0xf0, 0x11, 0x00


	//----- nvinfo : EIATTR_SPARSE_MMA_MASK
	.align		4
.L_9458:
        /*0078*/ 	.byte	0x03, 0x50
        /*007a*/ 	.short	0x0000


	//----- nvinfo : EIATTR_MAXREG_COUNT
	.align		4
        /*007c*/ 	.byte	0x03, 0x1b
        /*007e*/ 	.short	0x00ff


	//----- nvinfo : EIATTR_EXTERNS
	.align		4
        /*0080*/ 	.byte	0x04, 0x0f
        /*0082*/ 	.short	(.L_9460 - .L_9459)


	//   ....[0]....
	.align		4
.L_9459:
        /*0084*/ 	.word	index@(__assertfail)


	//----- nvinfo : EIATTR_MERCURY_ISA_VERSION
	.align		4
.L_9460:
        /*0088*/ 	.byte	0x03, 0x5f
        /*008a*/ 	.short	0x0101


	//----- nvinfo : EIATTR_SYSCALL_OFFSETS
	.align		4
        /*008c*/ 	.byte	0x04, 0x46
        /*008e*/ 	.short	(.L_9462 - .L_9461)


	//   ....[0]....
.L_9461:
        /*0090*/ 	.word	0x00000e90


	//   ....[1]....
        /*0094*/ 	.word	0x00001cc0


	//   ....[2]....
        /*0098*/ 	.word	0x00002b70


	//   ....[3]....
        /*009c*/ 	.word	0x000039a0


	//   ....[4]....
        /*00a0*/ 	.word	0x00004850


	//   ....[5]....
        /*00a4*/ 	.word	0x00005690


	//   ....[6]....
        /*00a8*/ 	.word	0x00006530


	//   ....[7]....
        /*00ac*/ 	.word	0x00007340


	//   ....[8]....
        /*00b0*/ 	.word	0x00008360


	//   ....[9]....
        /*00b4*/ 	.word	0x00009230


	//   ....[10]....
        /*00b8*/ 	.word	0x0000a0e0


	//   ....[11]....
        /*00bc*/ 	.word	0x0000af90


	//----- nvinfo : EIATTR_EXIT_INSTR_OFFSETS
	.align		4
.L_9462:
        /*00c0*/ 	.byte	0x04, 0x1c
        /*00c2*/ 	.short	(.L_9464 - .L_9463)


	//   ....[0]....
.L_9463:
        /*00c4*/ 	.word	0x0000a170


	//   ....[1]....
        /*00c8*/ 	.word	0x0000a2a0


	//   ....[2]....
        /*00cc*/ 	.word	0x0000a2c0


	//   ....[3]....
        /*00d0*/ 	.word	0x0000a350


	//   ....[4]....
        /*00d4*/ 	.word	0x0000a370


	//   ....[5]....
        /*00d8*/ 	.word	0x0000a390


	//   ....[6]....
        /*00dc*/ 	.word	0x0000a420


	//   ....[7]....
        /*00e0*/ 	.word	0x0000a460


	//   ....[8]....
        /*00e4*/ 	.word	0x0000a500


	//   ....[9]....
        /*00e8*/ 	.word	0x0000a550


	//   ....[10]....
        /*00ec*/ 	.word	0x0000a580


	//   ....[11]....
        /*00f0*/ 	.word	0x0000a620


	//   ....[12]....
        /*00f4*/ 	.word	0x0000a660


	//   ....[13]....
        /*00f8*/ 	.word	0x0000a7f0


	//   ....[14]....
        /*00fc*/ 	.word	0x0000a950


	//   ....[15]....
        /*0100*/ 	.word	0x0000a990


	//   ....[16]....
        /*0104*/ 	.word	0x0000aa30


	//   ....[17]....
        /*0108*/ 	.word	0x0000abb0


	//   ....[18]....
        /*010c*/ 	.word	0x0000ad30


	//   ....[19]....
        /*0110*/ 	.word	0x0000ae90


	//   ....[20]....
        /*0114*/ 	.word	0x0000afa0


	//   ....[21]....
        /*0118*/ 	.word	0x0000afd0


	//   ....[22]....
        /*011c*/ 	.word	0x0000aff0


	//----- nvinfo : EIATTR_MAX_THREADS
	.align		4
.L_9464:
        /*0120*/ 	.byte	0x04, 0x05
        /*0122*/ 	.short	(.L_9466 - .L_9465)
.L_9465:
        /*0124*/ 	.word	0x00000080
        /*0128*/ 	.word	0x00000001
        /*012c*/ 	.word	0x00000001


	//----- nvinfo : EIATTR_CRS_STACK_SIZE
	.align		4
.L_9466:
        /*0130*/ 	.byte	0x04, 0x1e
        /*0132*/ 	.short	(.L_9468 - .L_9467)
.L_9467:
        /*0134*/ 	.word	0x00000000


	//----- nvinfo : EIATTR_CBANK_PARAM_SIZE
	.align		4
.L_9468:
        /*0138*/ 	.byte	0x03, 0x19
        /*013a*/ 	.short	0x0038


	//----- nvinfo : EIATTR_PARAM_CBANK
	.align		4
        /*013c*/ 	.byte	0x04, 0x0a
        /*013e*/ 	.short	(.L_9470 - .L_9469)
	.align		4
.L_9469:
        /*0140*/ 	.word	index@(.nv.constant0._ZN2at6native27unrolled_elementwise_kernelINS0_13BinaryFunctorIffbZZZNS0_23logical_and_kernel_cudaERNS_14TensorIteratorEENKUlvE0_clEvENKUlvE5_clEvEUlffE_EESt5arrayIPcLm3EELi4E23TrivialOffsetCalculatorILi2EjESC_ILi1EjENS0_6memory12LoadWithCastILi2EEENSF_13StoreWithCastILi1EEEEEviT_T0_T2_T3_T4_T5_)
        /*0144*/ 	.short	0x0210
        /*0146*/ 	.short	0x0038


	//----- nvinfo : EIATTR_SW_WAR
	.align		4
.L_9470:
        /*0148*/ 	.byte	0x04, 0x36
        /*014a*/ 	.short	(.L_9472 - .L_9471)
.L_9471:
        /*014c*/ 	.word	0x00000008
.L_9472:


//--------------------- .nv.info._ZN2at6native18elementwise_kernelILi128ELi4EZNS0_22gpu_kernel_impl_nocastINS0_13BinaryFunctorIffbZZZNS0_23logical_and_kernel_cudaERNS_14TensorIteratorEENKUlvE0_clEvENKUlvE5_clEvEUlffE_EEEEvRNS_18TensorIteratorBaseERKT_EUliE_EEviT1_ --------------------------
	.section	.nv.info._ZN2at6native18elementwise_kernelILi128ELi4EZNS0_22gpu_kernel_impl_nocastINS0_13BinaryFunctorIffbZZZNS0_23logical_and_kernel_cudaERNS_14TensorIteratorEENKUlvE0_clEvENKUlvE5_clEvEUlffE_EEEEvRNS_18TensorIteratorBaseERKT_EUliE_EEviT1_,"",@"SHT_CUDA_INFO"
	.sectionflags	@""
	.align	4


	//----- nvinfo : EIATTR_CUDA_API_VERSION
	.align		4
        /*0000*/ 	.byte	0x04, 0x37
        /*0002*/ 	.short	(.L_9474 - .L_9473)
.L_9473:
        /*0004*/ 	.word	0x00000082


	//----- nvinfo : EIATTR_KPARAM_INFO
	.align		4
.L_9474:
        /*0008*/ 	.byte	0x04, 0x17
        /*000a*/ 	.short	(.L_9476 - .L_9475)
.L_9475:
        /*000c*/ 	.word	0x00000000
        /*0010*/ 	.short	0x0001
        /*0012*/ 	.short	0x0008
        /*0014*/ 	.byte	0x00, 0xf0, 0x21, 0x0a


	//----- nvinfo : EIATTR_KPARAM_INFO
	.align		4
.L_9476:
        /*0018*/ 	.byte	0x04, 0x17
        /*001a*/ 	.short	(.L_9478 - .L_9477)
.L_9477:
        /*001c*/ 	.word	0x00000000
        /*0020*/ 	.short	0x0000
        /*0022*/ 	.short	0x0000
        /*0024*/ 	.byte	0x00, 0xf0, 0x11, 0x00


	//----- nvinfo : EIATTR_SPARSE_MMA_MASK
	.align		4
.L_9478:
        /*0028*/ 	.byte	0x03, 0x50
        /*002a*/ 	.short	0x0000


	//----- nvinfo : EIATTR_MAXREG_COUNT
	.align		4
        /*002c*/ 	.byte	0x03, 0x1b
        /*002e*/ 	.short	0x0080


	//----- nvinfo : EIATTR_MERCURY_ISA_VERSION
	.align		4
        /*0030*/ 	.byte	0x03, 0x5f
        /*0032*/ 	.short	0x0101


	//----- nvinfo : EIATTR_EXIT_INSTR_OFFSETS
	.align		4
        /*0034*/ 	.byte	0x04, 0x1c
        /*0036*/ 	.short	(.L_9480 - .L_9479)


	//   ....[0]....
.L_9479:
        /*0038*/ 	.word	0x00004680


	//   ....[1]....
        /*003c*/ 	.word	0x00005da0


	//----- nvinfo : EIATTR_MAX_THREADS
	.align		4
.L_9480:
        /*0040*/ 	.byte	0x04, 0x05
        /*0042*/ 	.short	(.L_9482 - .L_9481)
.L_9481:
        /*0044*/ 	.word	0x00000080
        /*0048*/ 	.word	0x00000001
        /*004c*/ 	.word	0x00000001


	//----- nvinfo : EIATTR_CRS_STACK_SIZE
	.align		4
.L_9482:
        /*0050*/ 	.byte	0x04, 0x1e
        /*0052*/ 	.short	(.L_9484 - .L_9483)
.L_9483:
        /*0054*/ 	.word	0x00000000


	//----- nvinfo : EIATTR_CBANK_PARAM_SIZE
	.align		4
.L_9484:
        /*0058*/ 	.byte	0x03, 0x19
        /*005a*/ 	.short	0x0290


	//----- nvinfo : EIATTR_PARAM_CBANK
	.align		4
        /*005c*/ 	.byte	0x04, 0x0a
        /*005e*/ 	.short	(.L_9486 - .L_9485)
	.align		4
.L_9485:
        /*0060*/ 	.word	index@(.nv.constant0._ZN2at6native18elementwise_kernelILi128ELi4EZNS0_22gpu_kernel_impl_nocastINS0_13BinaryFunctorIffbZZZNS0_23logical_and_kernel_cudaERNS_14TensorIteratorEENKUlvE0_clEvENKUlvE5_clEvEUlffE_EEEEvRNS_18TensorIteratorBaseERKT_EUliE_EEviT1_)
        /*0064*/ 	.short	0x0210
        /*0066*/ 	.short	0x0290


	//----- nvinfo : EIATTR_SW_WAR
	.align		4
.L_9486:
        /*0068*/ 	.byte	0x04, 0x36
        /*006a*/ 	.short	(.L_9488 - .L_9487)
.L_9487:
        /*006c*/ 	.word	0x00000008
.L_9488:


//--------------------- .nv.info._ZN2at6native27unrolled_elementwise_kernelINS0_13BinaryFunctorIffbZZZNS0_23logical_and_kernel_cudaERNS_14TensorIteratorEENKUlvE0_clEvENKUlvE5_clEvEUlffE_EESt5arrayIPcLm3EELi4E23TrivialOffsetCalculatorILi2EjESC_ILi1EjENS0_6memory15LoadWithoutCastENSF_16StoreWithoutCastEEEviT_T0_T2_T3_T4_T5_ --------------------------
	.section	.nv.info._ZN2at6native27unrolled_elementwise_kernelINS0_13BinaryFunctorIffbZZZNS0_23logical_and_kernel_cudaERNS_14TensorIteratorEENKUlvE0_clEvENKUlvE5_clEvEUlffE_EESt5arrayIPcLm3EELi4E23TrivialOffsetCalculatorILi2EjESC_ILi1EjENS0_6memory15LoadWithoutCastENSF_16StoreWithoutCastEEEviT_T0_T2_T3_T4_T5_,"",@"SHT_CUDA_INFO"
	.sectionflags	@""
	.align	4


	//----- nvinfo : EIATTR_CUDA_API_VERSION
	.align		4
        /*0000*/ 	.byte	0x04, 0x37
        /*0002*/ 	.short	(.L_9490 - .L_9489)
.L_9489:
        /*0004*/ 	.word	0x00000082


	//----- nvinfo : EIATTR_KPARAM_INFO
	.align		4
.L_9490:
        /*0008*/ 	.byte	0x04, 0x17
        /*000a*/ 	.short	(.L_9492 - .L_9491)
.L_9491:
        /*000c*/ 	.word	0x00000000
        /*0010*/ 	.short	0x0006
        /*0012*/ 	.short	0x0023
        /*0014*/ 	.byte	0x00, 0xf0, 0x05, 0x00


	//----- nvinfo : EIATTR_KPARAM_INFO
	.align		4
.L_9492:
        /*0018*/ 	.byte	0x04, 0x17
        /*001a*/ 	.short	(.L_9494 - .L_9493)
.L_9493:
        /*001c*/ 	.word	0x00000000
        /*0020*/ 	.short	0x0005
        /*0022*/ 	.short	0x0022
        /*0024*/ 	.byte	0x00, 0xf0, 0x05, 0x00


	//----- nvinfo : EIATTR_KPARAM_INFO
	.align		4
.L_9494:
        /*0028*/ 	.byte	0x04, 0x17
        /*002a*/ 	.short	(.L_9496 - .L_9495)
.L_9495:
        /*002c*/ 	.word	0x00000000
        /*0030*/ 	.short	0x0004
        /*0032*/ 	.short	0x0021
        /*0034*/ 	.byte	0x00, 0xf0, 0x05, 0x00


	//----- nvinfo : EIATTR_KPARAM_INFO
	.align		4
.L_9496:
        /*0038*/ 	.byte	0x04, 0x17
        /*003a*/ 	.short	(.L_9498 - .L_9497)
.L_9497:
        /*003c*/ 	.word	0x00000000
        /*0040*/ 	.short	0x0003
        /*0042*/ 	.short	0x0020
        /*0044*/ 	.byte	0x00, 0xf0, 0x05, 0x00


	//----- nvinfo : EIATTR_KPARAM_INFO
	.align		4
.L_9498:
        /*0048*/ 	.byte	0x04, 0x17
        /*004a*/ 	.short	(.L_9500 - .L_9499)
.L_9499:
        /*004c*/ 	.word	0x00000000
        /*0050*/ 	.short	0x0002
        /*0052*/ 	.short	0x0008
        /*0054*/ 	.byte	0x00, 0xf0, 0x61, 0x00


	//----- nvinfo : EIATTR_KPARAM_INFO
	.align		4
.L_9500:
        /*0058*/ 	.byte	0x04, 0x17
        /*005a*/ 	.short	(.L_9502 - .L_9501)
.L_9501:
        /*005c*/ 	.word	0x00000000
        /*0060*/ 	.short	0x0001
        /*0062*/ 	.short	0x0004
        /*0064*/ 	.byte	0x00, 0xf0, 0x05, 0x00


	//----- nvinfo : EIATTR_KPARAM_INFO
	.align		4
.L_9502:
        /*0068*/ 	.byte	0x04, 0x17
        /*006a*/ 	.short	(.L_9504 - .L_9503)
.L_9503:
        /*006c*/ 	.word	0x00000000
        /*0070*/ 	.short	0x0000
        /*0072*/ 	.short	0x0000
        /*0074*/ 	.byte	0x00, 0xf0, 0x11, 0x00


	//----- nvinfo : EIATTR_SPARSE_MMA_MASK
	.align		4
.L_9504:
        /*0078*/ 	.byte	0x03, 0x50
        /*007a*/ 	.short	0x0000


	//----- nvinfo : EIATTR_MAXREG_COUNT
	.align		4
        /*007c*/ 	.byte	0x03, 0x1b
        /*007e*/ 	.short	0x00ff


	//----- nvinfo : EIATTR_MERCURY_ISA_VERSION
	.align		4
        /*0080*/ 	.byte	0x03, 0x5f
        /*0082*/ 	.short	0x0101


	//----- nvinfo : EIATTR_EXIT_INSTR_OFFSETS
	.align		4
        /*0084*/ 	.byte	0x04, 0x1c
        /*0086*/ 	.short	(.L_9506 - .L_9505)


	//   ....[0]....
.L_9505:
        /*0088*/ 	.word	0x00000540


	//   ....[1]....
        /*008c*/ 	.word	0x000005d0


	//----- nvinfo : EIATTR_MAX_THREADS
	.align		4
.L_9506:
        /*0090*/ 	.byte	0x04, 0x05
        /*0092*/ 	.short	(.L_9508 - .L_9507)
.L_9507:
        /*0094*/ 	.word	0x00000080
        /*0098*/ 	.word	0x00000001
        /*009c*/ 	.word	0x00000001


	//----- nvinfo : EIATTR_CRS_STACK_SIZE
	.align		4
.L_9508:
        /*00a0*/ 	.byte	0x04, 0x1e
        /*00a2*/ 	.short	(.L_9510 - .L_9509)
.L_9509:
        /*00a4*/ 	.word	0x00000000


	//----- nvinfo : EIATTR_CBANK_PARAM_SIZE
	.align		4
.L_9510:
        /*00a8*/ 	.byte	0x03, 0x19
        /*00aa*/ 	.short	0x0024


	//----- nvinfo : EIATTR_PARAM_CBANK
	.align		4
        /*00ac*/ 	.byte	0x04, 0x0a
        /*00ae*/ 	.short	(.L_9512 - .L_9511)
	.align		4
.L_9511:
        /*00b0*/ 	.word	index@(.nv.constant0._ZN2at6native27unrolled_elementwise_kernelINS0_13BinaryFunctorIffbZZZNS0_23logical_and_kernel_cudaERNS_14TensorIteratorEENKUlvE0_clEvENKUlvE5_clEvEUlffE_EESt5arrayIPcLm3EELi4E23TrivialOffsetCalculatorILi2EjESC_ILi1EjENS0_6memory15LoadWithoutCastENSF_16StoreWithoutCastEEEviT_T0_T2_T3_T4_T5_)
        /*00b4*/ 	.short	0x0210
        /*00b6*/ 	.short	0x0024


	//----- nvinfo : EIATTR_SW_WAR
	.align		4
.L_9512:
        /*00b8*/ 	.byte	0x04, 0x36
        /*00ba*/ 	.short	(.L_9514 - .L_9513)
.L_9513:
        /*00bc*/ 	.word	0x00000008
.L_9514:


//--------------------- .nv.info._ZN2at6native29vectorized_elementwise_kernelILi2ENS0_13BinaryFunctorIffbZZZNS0_23logical_and_kernel_cudaERNS_14TensorIteratorEENKUlvE0_clEvENKUlvE5_clEvEUlffE_EESt5arrayIPcLm3EEEEviT0_T1_ --------------------------
	.section	.nv.info._ZN2at6native29vectorized_elementwise_kernelILi2ENS0_13BinaryFunctorIffbZZZNS0_23logical_and_kernel_cudaERNS_14TensorIteratorEENKUlvE0_clEvENKUlvE5_clEvEUlffE_EESt5arrayIPcLm3EEEEviT0_T1_,"",@"SHT_CUDA_INFO"
	.sectionflags	@""
	.align	4


	//----- nvinfo : EIATTR_CUDA_API_VERSION
	.align		4
        /*0000*/ 	.byte	0x04, 0x37
        /*0002*/ 	.short	(.L_9516 - .L_9515)
.L_9515:
        /*0004*/ 	.word	0x00000082


	//----- nvinfo : EIATTR_KPARAM_INFO
	.align		4
.L_9516:
        /*0008*/ 	.byte	0x04, 0x17
        /*000a*/ 	.short	(.L_9518 - .L_9517)
.L_9517:
        /*000c*/ 	.word	0x00000000
        /*0010*/ 	.short	0x0002
        /*0012*/ 	.short	0x0008
        /*0014*/ 	.byte	0x00, 0xf0, 0x61, 0x00


	//----- nvinfo : EIATTR_KPARAM_INFO
	.align		4
.L_9518:
        /*0018*/ 	.byte	0x04, 0x17
        /*001a*/ 	.short	(.L_9520 - .L_9519)
.L_9519:
        /*001c*/ 	.word	0x00000000
        /*0020*/ 	.short	0x0001
        /*0022*/ 	.short	0x0004
        /*0024*/ 	.byte	0x00, 0xf0, 0x05, 0x00


	//----- nvinfo : EIATTR_KPARAM_INFO
	.align		4
.L_9520:
        /*0028*/ 	.byte	0x04, 0x17
        /*002a*/ 	.short	(.L_9522 - .L_9521)
.L_9521:
        /*002c*/ 	.word	0x00000000
        /*0030*/ 	.short	0x0000
        /*0032*/ 	.short	0x0000
        /*0034*/ 	.byte	0x00, 0xf0, 0x11, 0x00


	//----- nvinfo : EIATTR_SPARSE_MMA_MASK
	.align		4
.L_9522:
        /*0038*/ 	.byte	0x03, 0x50
        /*003a*/ 	.short	0x0000


	//----- nvinfo : EIATTR_MAXREG_COUNT
	.align		4
        /*003c*/ 	.byte	0x03, 0x1b
        /*003e*/ 	.short	0x00ff


	//----- nvinfo : EIATTR_MERCURY_ISA_VERSION
	.align		4
        /*0040*/ 	.byte	0x03, 0x5f
        /*0042*/ 	.short	0x0101


	//----- nvinfo : EIATTR_EXIT_INSTR_OFFSETS
	.align		4
        /*0044*/ 	.byte	0x04, 0x1c
        /*0046*/ 	.short	(.L_9524 - .L_9523)


	//   ....[0]....
.L_9523:
        /*0048*/ 	.word	0x00000430


	//   ....[1]....
        /*004c*/ 	.word	0x00000f40


	//   ....[2]....
        /*0050*/ 	.word	0x00000fb0


	//----- nvinfo : EIATTR_MAX_THREADS
	.align		4
.L_9524:
        /*0054*/ 	.byte	0x04, 0x05
        /*0056*/ 	.short	(.L_9526 - .L_9525)
.L_9525:
        /*0058*/ 	.word	0x00000080
        /*005c*/ 	.word	0x00000001
        /*0060*/ 	.word	0x00000001


	//----- nvinfo : EIATTR_CRS_STACK_SIZE
	.align		4
.L_9526:
        /*0064*/ 	.byte	0x04, 0x1e
        /*0066*/ 	.short	(.L_9528 - .L_9527)
.L_9527:
        /*0068*/ 	.word	0x00000000


	//----- nvinfo : EIATTR_CBANK_PARAM_SIZE
	.align		4
.L_9528:
        /*006c*/ 	.byte	0x03, 0x19
        /*006e*/ 	.short	0x0020


	//----- nvinfo : EIATTR_PARAM_CBANK
	.align		4
        /*0070*/ 	.byte	0x04, 0x0a
        /*0072*/ 	.short	(.L_9530 - .L_9529)
	.align		4
.L_9529:
        /*0074*/ 	.word	index@(.nv.constant0._ZN2at6native29vectorized_elementwise_kernelILi2ENS0_13BinaryFunctorIffbZZZNS0_23logical_and_kernel_cudaERNS_14TensorIteratorEENKUlvE0_clEvENKUlvE5_clEvEUlffE_EESt5arrayIPcLm3EEEEviT0_T1_)
        /*0078*/ 	.short	0x0210
        /*007a*/ 	.short	0x0020


	//----- nvinfo : EIATTR_SW_WAR
	.align		4
.L_9530:
        /*007c*/ 	.byte	0x04, 0x36
        /*007e*/ 	.short	(.L_9532 - .L_9531)
.L_9531:
        /*0080*/ 	.word	0x00000008
.L_9532:


//--------------------- .nv.info._ZN2at6native29vectorized_elementwise_kernelILi4ENS0_13BinaryFunctorIffbZZZNS0_23logical_and_kernel_cudaERNS_14TensorIteratorEENKUlvE0_clEvENKUlvE5_clEvEUlffE_EESt5arrayIPcLm3EEEEviT0_T1_ --------------------------
	.section	.nv.info._ZN2at6native29vectorized_elementwise_kernelILi4ENS0_13BinaryFunctorIffbZZZNS0_23logical_and_kernel_cudaERNS_14TensorIteratorEENKUlvE0_clEvENKUlvE5_clEvEUlffE_EESt5arrayIPcLm3EEEEviT0_T1_,"",@"SHT_CUDA_INFO"
	.sectionflags	@""
	.align	4


	//----- nvinfo : EIATTR_CUDA_API_VERSION
	.align		4
        /*0000*/ 	.byte	0x04, 0x37
        /*0002*/ 	.short	(.L_9534 - .L_9533)
.L_9533:
        /*0004*/ 	.word	0x00000082


	//----- nvinfo : EIATTR_KPARAM_INFO
	.align		4
.L_9534:
        /*0008*/ 	.byte	0x04, 0x17
        /*000a*/ 	.short	(.L_9536 - .L_9535)
.L_9535:
        /*000c*/ 	.word	0x00000000
        /*0010*/ 	.short	0x0002
        /*0012*/ 	.short	0x0008
        /*0014*/ 	.byte	0x00, 0xf0, 0x61, 0x00


	//----- nvinfo : EIATTR_KPARAM_INFO
	.align		4
.L_9536:
        /*0018*/ 	.byte	0x04, 0x17
        /*001a*/ 	.short	(.L_9538 - .L_9537)
.L_9537:
        /*001c*/ 	.word	0x00000000
        /*0020*/ 	.short	0x0001
        /*0022*/ 	.short	0x0004
        /*0024*/ 	.byte	0x00, 0xf0, 0x05, 0x00


	//----- nvinfo : EIATTR_KPARAM_INFO
	.align		4
.L_9538:
        /*0028*/ 	.byte	0x04, 0x17
        /*002a*/ 	.short	(.L_9540 - .L_9539)
.L_9539:
        /*002c*/ 	.word	0x00000000
        /*0030*/ 	.short	0x0000
        /*0032*/ 	.short	0x0000
        /*0034*/ 	.byte	0x00, 0xf0, 0x11, 0x00


	//----- nvinfo : EIATTR_SPARSE_MMA_MASK
	.align		4
.L_9540:
        /*0038*/ 	.byte	0x03, 0x50
        /*003a*/ 	.short	0x0000


	//----- nvinfo : EIATTR_MAXREG_COUNT
	.align		4
        /*003c*/ 	.byte	0x03, 0x1b
        /*003e*/ 	.short	0x00ff


	//----- nvinfo : EIATTR_MERCURY_ISA_VERSION
	.align		4
        /*0040*/ 	.byte	0x03, 0x5f
        /*0042*/ 	.short	0x0101


	//----- nvinfo : EIATTR_EXIT_INSTR_OFFSETS
	.align		4
        /*0044*/ 	.byte	0x04, 0x1c
        /*0046*/ 	.short	(.L_9542 - .L_9541)


	//   ....[0]....
.L_9541:
        /*0048*/ 	.word	0x000003f0


	//   ....[1]....
        /*004c*/ 	.word	0x00000f00


	//   ....[2]....
        /*0050*/ 	.word	0x00000f70


	//----- nvinfo : EIATTR_MAX_THREADS
	.align		4
.L_9542:
        /*0054*/ 	.byte	0x04, 0x05
        /*0056*/ 	.short	(.L_9544 - .L_9543)
.L_9543:
        /*0058*/ 	.word	0x00000080
        /*005c*/ 	.word	0x00000001
        /*0060*/ 	.word	0x00000001


	//----- nvinfo : EIATTR_CRS_STACK_SIZE
	.align		4
.L_9544:
        /*0064*/ 	.byte	0x04, 0x1e
        /*0066*/ 	.short	(.L_9546 - .L_9545)
.L_9545:
        /*0068*/ 	.word	0x00000000


	//----- nvinfo : EIATTR_CBANK_PARAM_SIZE
	.align		4
.L_9546:
        /*006c*/ 	.byte	0x03, 0x19
        /*006e*/ 	.short	0x0020


	//----- nvinfo : EIATTR_PARAM_CBANK
	.align		4
        /*0070*/ 	.byte	0x04, 0x0a
        /*0072*/ 	.short	(.L_9548 - .L_9547)
	.align		4
.L_9547:
        /*0074*/ 	.word	index@(.nv.constant0._ZN2at6native29vectorized_elementwise_kernelILi4ENS0_13BinaryFunctorIffbZZZNS0_23logical_and_kernel_cudaERNS_14TensorIteratorEENKUlvE0_clEvENKUlvE5_clEvEUlffE_EESt5arrayIPcLm3EEEEviT0_T1_)
        /*0078*/ 	.short	0x0210
        /*007a*/ 	.short	0x0020


	//----- nvinfo : EIATTR_SW_WAR
	.align		4
.L_9548:
        /*007c*/ 	.byte	0x04, 0x36
        /*007e*/ 	.short	(.L_9550 - .L_9549)
.L_9549:
        /*0080*/ 	.word	0x00000008
.L_9550:


//--------------------- .nv.info._ZN2at6native29vectorized_elementwise_kernelILi8ENS0_13BinaryFunctorIffbZZZNS0_23logical_and_kernel_cudaERNS_14TensorIteratorEENKUlvE0_clEvENKUlvE5_clEvEUlffE_EESt5arrayIPcLm3EEEEviT0_T1_ --------------------------
	.section	.nv.info._ZN2at6native29vectorized_elementwise_kernelILi8ENS0_13BinaryFunctorIffbZZZNS0_23logical_and_kernel_cudaERNS_14TensorIteratorEENKUlvE0_clEvENKUlvE5_clEvEUlffE_EESt5arrayIPcLm3EEEEviT0_T1_,"",@"SHT_CUDA_INFO"
	.sectionflags	@""
	.align	4


	//----- nvinfo : EIATTR_CUDA_API_VERSION
	.align		4
        /*0000*/ 	.byte	0x04, 0x37
        /*0002*/ 	.short	(.L_9552 - .L_9551)
.L_9551:
        /*0004*/ 	.word	0x00000082


	//----- nvinfo : EIATTR_KPARAM_INFO
	.align		4
.L_9552:
        /*0008*/ 	.byte	0x04, 0x17
        /*000a*/ 	.short	(.L_9554 - .L_9553)
.L_9553:
        /*000c*/ 	.word	0x00000000
        /*0010*/ 	.short	0x0002
        /*0012*/ 	.short	0x0008
        /*0014*/ 	.byte	0x00, 0xf0, 0x61, 0x00


	//----- nvinfo : EIATTR_KPARAM_INFO
	.align		4
.L_9554:
        /*0018*/ 	.byte	0x04, 0x17
        /*001a*/ 	.short	(.L_9556 - .L_9555)
.L_9555:
        /*001c*/ 	.word	0x00000000
        /*0020*/ 	.short	0x0001
        /*0022*/ 	.short	0x0004
        /*0024*/ 	.byte	0x00, 0xf0, 0x05, 0x00


	//----- nvinfo : EIATTR_KPARAM_INFO
	.align		4
.L_9556:
        /*0028*/ 	.byte	0x04, 0x17
        /*002a*/ 	.short	(.L_9558 - .L_9557)
.L_9557:
        /*002c*/ 	.word	0x00000000
        /*0030*/ 	.short	0x0000
        /*0032*/ 	.short	0x0000
        /*0034*/ 	.byte	0x00, 0xf0, 0x11, 0x00


	//----- nvinfo : EIATTR_SPARSE_MMA_MASK
	.align		4
.L_9558:
        /*0038*/ 	.byte	0x03, 0x50
        /*003a*/ 	.short	0x0000


	//----- nvinfo : EIATTR_MAXREG_COUNT
	.align		4
        /*003c*/ 	.byte	0x03, 0x1b
        /*003e*/ 	.short	0x00ff


	//----- nvinfo : EIATTR_MERCURY_ISA_VERSION
	.align		4
        /*0040*/ 	.byte	0x03, 0x5f
        /*0042*/ 	.short	0x0101


	//----- nvinfo : EIATTR_EXIT_INSTR_OFFSETS
	.align		4
        /*0044*/ 	.byte	0x04, 0x1c
        /*0046*/ 	.short	(.L_9560 - .L_9559)


	//   ....[0]....
.L_9559:
        /*0048*/ 	.word	0x00000420


	//   ....[1]....
        /*004c*/ 	.word	0x00000f30


	//   ....[2]....
        /*0050*/ 	.word	0x00000fa0


	//----- nvinfo : EIATTR_MAX_THREADS
	.align		4
.L_9560:
        /*0054*/ 	.byte	0x04, 0x05
        /*0056*/ 	.short	(.L_9562 - .L_9561)
.L_9561:
        /*0058*/ 	.word	0x00000080
        /*005c*/ 	.word	0x00000001
        /*0060*/ 	.word	0x00000001


	//----- nvinfo : EIATTR_CRS_STACK_SIZE
	.align		4
.L_9562:
        /*0064*/ 	.byte	0x04, 0x1e
        /*0066*/ 	.short	(.L_9564 - .L_9563)
.L_9563:
        /*0068*/ 	.word	0x00000000


	//----- nvinfo : EIATTR_CBANK_PARAM_SIZE
	.align		4
.L_9564:
        /*006c*/ 	.byte	0x03, 0x19
        /*006e*/ 	.short	0x0020


	//----- nvinfo : EIATTR_PARAM_CBANK
	.align		4
        /*0070*/ 	.byte	0x04, 0x0a
        /*0072*/ 	.short	(.L_9566 - .L_9565)
	.align		4
.L_9565:
        /*0074*/ 	.word	index@(.nv.constant0._ZN2at6native29vectorized_elementwise_kernelILi8ENS0_13BinaryFunctorIffbZZZNS0_23logical_and_kernel_cudaERNS_14TensorIteratorEENKUlvE0_clEvENKUlvE5_clEvEUlffE_EESt5arrayIPcLm3EEEEviT0_T1_)
        /*0078*/ 	.short	0x0210
        /*007a*/ 	.short	0x0020


	//----- nvinfo : EIATTR_SW_WAR
	.align		4
.L_9566:
        /*007c*/ 	.byte	0x04, 0x36
        /*007e*/ 	.short	(.L_9568 - .L_9567)
.L_9567:
        /*0080*/ 	.word	0x00000008
.L_9568:


//--------------------- .nv.info._ZN2at6native18elementwise_kernelILi128ELi4EZNS0_15gpu_kernel_implINS0_13AUnaryFunctorIddbZZZNS0_23logical_and_kernel_cudaERNS_14TensorIteratorEENKUlvE0_clEvENKUlvE4_clEvEUlddE_EEEEvRNS_18TensorIteratorBaseERKT_EUliE_EEviT1_ --------------------------
	.section	.nv.info._ZN2at6native18elementwise_kernelILi128ELi4EZNS0_15gpu_kernel_implINS0_13AUnaryFunctorIddbZZZNS0_23logical_and_kernel_cudaERNS_14TensorIteratorEENKUlvE0_clEvENKUlvE4_clEvEUlddE_EEEEvRNS_18TensorIteratorBaseERKT_EUliE_EEviT1_,"",@"SHT_CUDA_INFO"
	.sectionflags	@""
	.align	4


	//----- nvinfo : EIATTR_CUDA_API_VERSION
	.align		4
        /*0000*/ 	.byte	0x04, 0x37
        /*0002*/ 	.short	(.L_9570 - .L_9569)
.L_9569:
        /*0004*/ 	.word	0x00000082


	//----- nvinfo : EIATTR_KPARAM_INFO
	.align		4
.L_9570:
        /*0008*/ 	.byte	0x04, 0x17
        /*000a*/ 	.short	(.L_9572 - .L_9571)
.L_9571:
        /*000c*/ 	.word	0x00000000
        /*0010*/ 	.short	0x0001
        /*0012*/ 	.short	0x0008
        /*0014*/ 	.byte	0x00, 0xf0, 0xa1, 0x08


	//----- nvinfo : EIATTR_KPARAM_INFO
	.align		4
.L_9572:
        /*0018*/ 	.byte	0x04, 0x17
        /*001a*/ 	.short	(.L_9574 - .L_9573)
.L_9573:
        /*001c*/ 	.word	0x00000000
        /*0020*/ 	.short	0x0000
        /*0022*/ 	.short	0x0000
        /*0024*/ 	.byte	0x00, 0xf0, 0x11, 0x00


	//----- nvinfo : EIATTR_SPARSE_MMA_MASK
	.align		4
.L_9574:
        /*0028*/ 	.byte	0x03, 0x50
        /*002a*/ 	.short	0x0000


	//----- nvinfo : EIATTR_MAXREG_COUNT
	.align		4
        /*002c*/ 	.byte	0x03, 0x1b
        /*002e*/ 	.short	0x0080


	//----- nvinfo : EIATTR_EXTERNS
	.align		4
        /*0030*/ 	.byte	0x04, 0x0f
        /*0032*/ 	.short	(.L_9576 - .L_9575)


	//   ....[0]....
	.align		4
.L_9575:
        /*0034*/ 	.word	index@(__assertfail)


	//----- nvinfo : EIATTR_MERCURY_ISA_VERSION
	.align		4
.L_9576:
        /*0038*/ 	.byte	0x03, 0x5f
        /*003a*/ 	.short	0x0101


	//----- nvinfo : EIATTR_SYSCALL_OFFSETS
	.align		4
        /*003c*/ 	.byte	0x04, 0x46
        /*003e*/ 	.short	(.L_9578 - .L_9577)


	//   ....[0]....
.L_9577:
        /*0040*/ 	.word	0x00002260


	//   ....[1]....
        /*0044*/ 	.word	0x000030e0


	//   ....[2]....
        /*0048*/ 	.word	0x00005360


	//   ....[3]....
        /*004c*/ 	.word	0x000061e0


	//   ....[4]....
        /*0050*/ 	.word	0x00008450


	//   ....[5]....
        /*0054*/ 	.word	0x000092d0


	//   ....[6]....
        /*0058*/ 	.word	0x0000b530


	//   ....[7]....
        /*005c*/ 	.word	0x0000c3b0


	//----- nvinfo : EIATTR_EXIT_INSTR_OFFSETS
	.align		4
.L_9578:
        /*0060*/ 	.byte	0x04, 0x1c
        /*0062*/ 	.short	(.L_9580 - .L_9579)


	//   ....[0]....
.L_9579:
        /*0064*/ 	.word	0x00009370


	//   ....[1]....
        /*0068*/ 	.word	0x0000b6c0


	//   ....[2]....
        /*006c*/ 	.word	0x0000b6e0


	//   ....[3]....
        /*0070*/ 	.word	0x0000b770


	//   ....[4]....
        /*0074*/ 	.word	0x0000b790


	//   ....[5]....
        /*0078*/ 	.word	0x0000b7b0


	//   ....[6]....
        /*007c*/ 	.word	0x0000b840


	//   ....[7]....
        /*0080*/ 	.word	0x0000b880


	//   ....[8]....
        /*0084*/ 	.word	0x0000b920


	//   ....[9]....
        /*0088*/ 	.word	0x0000b970


	//   ....[10]....
        /*008c*/ 	.word	0x0000b9a0


	//   ....[11]....
        /*0090*/ 	.word	0x0000ba40


	//   ....[12]....
        /*0094*/ 	.word	0x0000ba80


	//   ....[13]....
        /*0098*/ 	.word	0x0000bc10


	//   ....[14]....
        /*009c*/ 	.word	0x0000bd70


	//   ....[15]....
        /*00a0*/ 	.word	0x0000bdb0


	//   ....[16]....
        /*00a4*/ 	.word	0x0000be50


	//   ....[17]....
        /*00a8*/ 	.word	0x0000bfd0


	//   ....[18]....
        /*00ac*/ 	.word	0x0000c150


	//   ....[19]....
        /*00b0*/ 	.word	0x0000c2b0


	//   ....[20]....
        /*00b4*/ 	.word	0x0000c3c0


	//   ....[21]....
        /*00b8*/ 	.word	0x0000c3f0


	//   ....[22]....
        /*00bc*/ 	.word	0x0000c410


	//----- nvinfo : EIATTR_MAX_THREADS
	.align		4
.L_9580:
        /*00c0*/ 	.byte	0x04, 0x05
        /*00c2*/ 	.short	(.L_9582 - .L_9581)
.L_9581:
        /*00c4*/ 	.word	0x00000080
        /*00c8*/ 	.word	0x00000001
        /*00cc*/ 	.word	0x00000001


	//----- nvinfo : EIATTR_CRS_STACK_SIZE
	.align		4
.L_9582:
        /*00d0*/ 	.byte	0x04, 0x1e
        /*00d2*/ 	.short	(.L_9584 - .L_9583)
.L_9583:
        /*00d4*/ 	.word	0x00000000


	//----- nvinfo : EIATTR_CBANK_PARAM_SIZE
	.align		4
.L_9584:
        /*00d8*/ 	.byte	0x03, 0x19
        /*00da*/ 	.short	0x0230


	//----- nvinfo : EIATTR_PARAM_CBANK
	.align		4
        /*00dc*/ 	.byte	0x04, 0x0a
        /*00de*/ 	.short	(.L_9586 - .L_9585)
	.align		4
.L_9585:
        /*00e0*/ 	.word	index@(.nv.constant0._ZN2at6native18elementwise_kernelILi128ELi4EZNS0_15gpu_kernel_implINS0_13AUnaryFunctorIddbZZZNS0_23logical_and_kernel_cudaERNS_14TensorIteratorEENKUlvE0_clEvENKUlvE4_clEvEUlddE_EEEEvRNS_18TensorIteratorBaseERKT_EUliE_EEviT1_)
        /*00e4*/ 	.short	0x0210
        /*00e6*/ 	.short	0x0230


	//----- nvinfo : EIATTR_SW_WAR
	.align		4
.L_9586:
        /*00e8*/ 	.byte	0x04, 0x36
        /*00ea*/ 	.short	(.L_9588 - .L_9587)
.L_9587:
        /*00ec*/ 	.word	0x00000008
.L_9588:


//--------------------- .nv.info._ZN2at6native27unrolled_elementwise_kernelINS0_13AUnaryFunctorIddbZZZNS0_23logical_and_kernel_cudaERNS_14TensorIteratorEENKUlvE0_clEvENKUlvE4_clEvEUlddE_EESt5arrayIPcLm2EELi4E23TrivialOffsetCalculatorILi1EjESD_NS0_6memory12LoadWithCastILi1EEENSE_13StoreWithCastILi1EEEEEviT_T0_T2_T3_T4_T5_ --------------------------
	.section	.nv.info._ZN2at6native27unrolled_elementwise_kernelINS0_13AUnaryFunctorIddbZZZNS0_23logical_and_kernel_cudaERNS_14TensorIteratorEENKUlvE0_clEvENKUlvE4_clEvEUlddE_EESt5arrayIPcLm2EELi4E23TrivialOffsetCalculatorILi1EjESD_NS0_6memory12LoadWithCastILi1EEENSE_13StoreWithCastILi1EEEEEviT_T0_T2_T3_T4_T5_,"",@"SHT_CUDA_INFO"
	.sectionflags	@""
	.align	4


	//----- nvinfo : EIATTR_CUDA_API_VERSION
	.align		4
        /*0000*/ 	.byte	0x04, 0x37
        /*0002*/ 	.short	(.L_9590 - .L_9589)
.L_9589:
        /*0004*/ 	.word	0x00000082


	//----- nvinfo : EIATTR_KPARAM_INFO
	.align		4
.L_9590:
        /*0008*/ 	.byte	0x04, 0x17
        /*000a*/ 	.short	(.L_9592 - .L_9591)
.L_9591:
        /*000c*/ 	.word	0x00000000
        /*0010*/ 	.short	0x0006
        /*0012*/ 	.short	0x0034
        /*0014*/ 	.byte	0x00, 0xf0, 0x21, 0x00


	//----- nvinfo : EIATTR_KPARAM_INFO
	.align		4
.L_9592:
        /*0018*/ 	.byte	0x04, 0x17
        /*001a*/ 	.short	(.L_9594 - .L_9593)
.L_9593:
        /*001c*/ 	.word	0x00000000
        /*0020*/ 	.short	0x0005
        /*0022*/ 	.short	0x002c
        /*0024*/ 	.byte	0x00, 0xf0, 0x21, 0x00


	//----- nvinfo : EIATTR_KPARAM_INFO
	.align		4
.L_9594:
        /*0028*/ 	.byte	0x04, 0x17
        /*002a*/ 	.short	(.L_9596 - .L_9595)
.L_9595:
        /*002c*/ 	.word	0x00000000
        /*0030*/ 	.short	0x0004
        /*0032*/ 	.short	0x0029
        /*0034*/ 	.byte	0x00, 0xf0, 0x05, 0x00


	//----- nvinfo : EIATTR_KPARAM_INFO
	.align		4
.L_9596:
        /*0038*/ 	.byte	0x04, 0x17
        /*003a*/ 	.short	(.L_9598 - .L_9597)
.L_9597:
        /*003c*/ 	.word	0x00000000
        /*0040*/ 	.short	0x0003
        /*0042*/ 	.short	0x0028
        /*0044*/ 	.byte	0x00, 0xf0, 0x05, 0x00


	//----- nvinfo : EIATTR_KPARAM_INFO
	.align		4
.L_9598:
        /*0048*/ 	.byte	0x04, 0x17
        /*004a*/ 	.short	(.L_9600 - .L_9599)
.L_9599:
        /*004c*/ 	.word	0x00000000
        /*0050*/ 	.short	0x0002
        /*0052*/ 	.short	0x0018
        /*0054*/ 	.byte	0x00, 0xf0, 0x41, 0x00


	//----- nvinfo : EIATTR_KPARAM_INFO
	.align		4
.L_9600:
        /*0058*/ 	.byte	0x04, 0x17
        /*005a*/ 	.short	(.L_9602 - .L_9601)
.L_9601:
        /*005c*/ 	.word	0x00000000
        /*0060*/ 	.short	0x0001
        /*0062*/ 	.short	0x0008
        /*0064*/ 	.byte	0x00, 0xf0, 0x41, 0x00


	//----- nvinfo : EIATTR_KPARAM_INFO
	.align		4
.L_9602:
        /*0068*/ 	.byte	0x04, 0x17
        /*006a*/ 	.short	(.L_9604 - .L_9603)
.L_9603:
        /*006c*/ 	.word	0x00000000
        /*0070*/ 	.short	0x0000
        /*0072*/ 	.short	0x0000
        /*0074*/ 	.byte	0x00, 0xf0, 0x11, 0x00


	//----- nvinfo : EIATTR_SPARSE_MMA_MASK
	.align		4
.L_9604:
        /*0078*/ 	.byte	0x03, 0x50
        /*007a*/ 	.short	0x0000


	//----- nvinfo : EIATTR_MAXREG_COUNT
	.align		4
        /*007c*/ 	.byte	0x03, 0x1b
        /*007e*/ 	.short	0x00ff


	//----- nvinfo : EIATTR_EXTERNS
	.align		4
        /*0080*/ 	.byte	0x04, 0x0f
        /*0082*/ 	.short	(.L_9606 - .L_9605)


	//   ....[0]....
	.align		4
.L_9605:
        /*0084*/ 	.word	index@(__assertfail)


	//----- nvinfo : EIATTR_MERCURY_ISA_VERSION
	.align		4
.L_9606:
        /*0088*/ 	.byte	0x03, 0x5f
        /*008a*/ 	.short	0x0101


	//----- nvinfo : EIATTR_SYSCALL_OFFSETS
	.align		4
        /*008c*/ 	.byte	0x04, 0x46
        /*008e*/ 	.short	(.L_9608 - .L_9607)


	//   ....[0]....
.L_9607:
        /*0090*/ 	.word	0x00000f80


	//   ....[1]....
        /*0094*/ 	.word	0x00001f20


	//   ....[2]....
        /*0098*/ 	.word	0x00002ed0


	//   ....[3]....
        /*009c*/ 	.word	0x00003e50


	//   ....[4]....
        /*00a0*/ 	.word	0x00004e10


	//   ....[5]....
        /*00a4*/ 	.word	0x00005ce0


	//   ....[6]....
        /*00a8*/ 	.word	0x00006b90


	//   ....[7]....
        /*00ac*/ 	.word	0x00007a40


	//----- nvinfo : EIATTR_EXIT_INSTR_OFFSETS
	.align		4
.L_9608:
        /*00b0*/ 	.byte	0x04, 0x1c
        /*00b2*/ 	.short	(.L_9610 - .L_9609)


	//   ....[0]....
.L_9609:
        /*00b4*/ 	.word	0x00006c20


	//   ....[1]....
        /*00b8*/ 	.word	0x00006d50


	//   ....[2]....
        /*00bc*/ 	.word	0x00006d70


	//   ....[3]....
        /*00c0*/ 	.word	0x00006e00


	//   ....[4]....
        /*00c4*/ 	.word	0x00006e20


	//   ....[5]....
        /*00c8*/ 	.word	0x00006e40


	//   ....[6]....
        /*00cc*/ 	.word	0x00006ed0


	//   ....[7]....
        /*00d0*/ 	.word	0x00006f10


	//   ....[8]....
        /*00d4*/ 	.word	0x00006fb0


	//   ....[9]....
        /*00d8*/ 	.word	0x00007000


	//   ....[10]....
        /*00dc*/ 	.word	0x00007030


	//   ....[11]....
        /*00e0*/ 	.word	0x000070d0


	//   ....[12]....
        /*00e4*/ 	.word	0x00007110


	//   ....[13]....
        /*00e8*/ 	.word	0x000072a0


	//   ....[14]....
        /*00ec*/ 	.word	0x00007400


	//   ....[15]....
        /*00f0*/ 	.word	0x00007440


	//   ....[16]....
        /*00f4*/ 	.word	0x000074e0


	//   ....[17]....
        /*00f8*/ 	.word	0x00007660


	//   ....[18]....
        /*00fc*/ 	.word	0x000077e0


	//   ....[19]....
        /*0100*/ 	.word	0x00007940


	//   ....[20]....
        /*0104*/ 	.word	0x00007a50


	//   ....[21]....
        /*0108*/ 	.word	0x00007a80


	//   ....[22]....
        /*010c*/ 	.word	0x00007aa0


	//----- nvinfo : EIATTR_MAX_THREADS
	.align		4
.L_9610:
        /*0110*/ 	.byte	0x04, 0x05
        /*0112*/ 	.short	(.L_9612 - .L_9611)
.L_9611:
        /*0114*/ 	.word	0x00000080
        /*0118*/ 	.word	0x00000001
        /*011c*/ 	.word	0x00000001


	//----- nvinfo : EIATTR_CRS_STACK_SIZE
	.align		4
.L_9612:
        /*0120*/ 	.byte	0x04, 0x1e
        /*0122*/ 	.short	(.L_9614 - .L_9613)
.L_9613:
        /*0124*/ 	.word	0x00000000


	//----- nvinfo : EIATTR_CBANK_PARAM_SIZE
	.align		4
.L_9614:
        /*0128*/ 	.byte	0x03, 0x19
        /*012a*/ 	.short	0x003c


	//----- nvinfo : EIATTR_PARAM_CBANK
	.align		4
        /*012c*/ 	.byte	0x04, 0x0a
        /*012e*/ 	.short	(.L_9616 - .L_9615)
	.align		4
.L_9615:
        /*0130*/ 	.word	index@(.nv.constant0._ZN2at6native27unrolled_elementwise_kernelINS0_13AUnaryFunctorIddbZZZNS0_23logical_and_kernel_cudaERNS_14TensorIteratorEENKUlvE0_clEvENKUlvE4_clEvEUlddE_EESt5arrayIPcLm2EELi4E23TrivialOffsetCalculatorILi1EjESD_NS0_6memory12LoadWithCastILi1EEENSE_13StoreWithCastILi1EEEEEviT_T0_T2_T3_T4_T5_)
        /*0134*/ 	.short	0x0210
        /*0136*/ 	.short	0x003c


	//----- nvinfo : EIATTR_SW_WAR
	.align		4
.L_9616:
        /*0138*/ 	.byte	0x04, 0x36
        /*013a*/ 	.short	(.L_9618 - .L_9617)
.L_9617:
        /*013c*/ 	.word	0x00000008
.L_9618:


//--------------------- .nv.info._ZN2at6native18elementwise_kernelILi128ELi4EZNS0_22gpu_kernel_impl_nocastINS0_13AUnaryFunctorIddbZZZNS0_23logical_and_kernel_cudaERNS_14TensorIteratorEENKUlvE0_clEvENKUlvE4_clEvEUlddE_EEEEvRNS_18TensorIteratorBaseERKT_EUliE_EEviT1_ --------------------------
	.section	.nv.info._ZN2at6native18elementwise_kernelILi128ELi4EZNS0_22gpu_kernel_impl_nocastINS0_13AUnaryFunctorIddbZZZNS0_23logical_and_kernel_cudaERNS_14TensorIteratorEENKUlvE0_clEvENKUlvE4_clEvEUlddE_EEEEvRNS_18TensorIteratorBaseERKT_EUliE_EEviT1_,"",@"SHT_CUDA_INFO"
	.sectionflags	@""
	.align	4


	//----- nvinfo : EIATTR_CUDA_API_VERSION
	.align		4
        /*0000*/ 	.byte	0x04, 0x37
        /*0002*/ 	.short	(.L_9620 - .L_9619)
.L_9619:
        /*0004*/ 	.word	0x00000082


	//----- nvinfo : EIATTR_KPARAM_INFO
	.align		4
.L_9620:
        /*0008*/ 	.byte	0x04, 0x17
        /*000a*/ 	.short	(.L_9622 - .L_9621)
.L_9621:
        /*000c*/ 	.word	0x00000000
        /*0010*/ 	.short	0x0001
        /*0012*/ 	.short	0x0008
        /*0014*/ 	.byte	0x00, 0xf0, 0x81, 0x08


	//----- nvinfo : EIATTR_KPARAM_INFO
	.align		4
.L_9622:
        /*0018*/ 	.byte	0x04, 0x17
        /*001a*/ 	.short	(.L_9624 - .L_9623)
.L_9623:
        /*001c*/ 	.word	0x00000000
        /*0020*/ 	.short	0x0000
        /*0022*/ 	.short	0x0000
        /*0024*/ 	.byte	0x00, 0xf0, 0x11, 0x00


	//----- nvinfo : EIATTR_SPARSE_MMA_MASK
	.align		4
.L_9624:
        /*0028*/ 	.byte	0x03, 0x50
        /*002a*/ 	.short	0x0000


	//----- nvinfo : EIATTR_MAXREG_COUNT
	.align		4
        /*002c*/ 	.byte	0x03, 0x1b
        /*002e*/ 	.short	0x0080


	//----- nvinfo : EIATTR_MERCURY_ISA_VERSION
	.align		4
        /*0030*/ 	.byte	0x03, 0x5f
        /*0032*/ 	.short	0x0101


	//----- nvinfo : EIATTR_EXIT_INSTR_OFFSETS
	.align		4
        /*0034*/ 	.byte	0x04, 0x1c
        /*0036*/ 	.short	(.L_9626 - .L_9625)


	//   ....[0]....
.L_9625:
        /*0038*/ 	.word	0x00003c30


	//   ....[1]....
        /*003c*/ 	.word	0x00004fe0


	//----- nvinfo : EIATTR_MAX_THREADS
	.align		4
.L_9626:
        /*0040*/ 	.byte	0x04, 0x05
        /*0042*/ 	.short	(.L_9628 - .L_9627)
.L_9627:
        /*0044*/ 	.word	0x00000080
        /*0048*/ 	.word	0x00000001
        /*004c*/ 	.word	0x00000001


	//----- nvinfo : EIATTR_CRS_STACK_SIZE
	.align		4
.L_9628:
        /*0050*/ 	.byte	0x04, 0x1e
        /*0052*/ 	.short	(.L_9630 - .L_9629)
.L_9629:
        /*0054*/ 	.word	0x00000000


	//----- nvinfo : EIATTR_CBANK_PARAM_SIZE
	.align		4
.L_9630:
        /*0058*/ 	.byte	0x03, 0x19
        /*005a*/ 	.short	0x0228


	//----- nvinfo : EIATTR_PARAM_CBANK
	.align		4
        /*005c*/ 	.byte	0x04, 0x0a
        /*005e*/ 	.short	(.L_9632 - .L_9631)
	.align		4
.L_9631:
        /*0060*/ 	.word	index@(.nv.constant0._ZN2at6native18elementwise_kernelILi128ELi4EZNS0_22gpu_kernel_impl_nocastINS0_13AUnaryFunctorIddbZZZNS0_23logical_and_kernel_cudaERNS_14TensorIteratorEENKUlvE0_clEvENKUlvE4_clEvEUlddE_EEEEvRNS_18TensorIteratorBaseERKT_EUliE_EEviT1_)
        /*0064*/ 	.short	0x0210
        /*0066*/ 	.short	0x0228


	//----- nvinfo : EIATTR_SW_WAR
	.align		4
.L_9632:
        /*0068*/ 	.byte	0x04, 0x36
        /*006a*/ 	.short	(.L_9634 - .L_9633)
.L_9633:
        /*006c*/ 	.word	0x00000008
.L_9634:


//--------------------- .nv.info._ZN2at6native27unrolled_elementwise_kernelINS0_13AUnaryFunctorIddbZZZNS0_23logical_and_kernel_cudaERNS_14TensorIteratorEENKUlvE0_clEvENKUlvE4_clEvEUlddE_EESt5arrayIPcLm2EELi4E23TrivialOffsetCalculatorILi1EjESD_NS0_6memory15LoadWithoutCastENSE_16StoreWithoutCastEEEviT_T0_T2_T3_T4_T5_ --------------------------
	.section	.nv.info._ZN2at6native27unrolled_elementwise_kernelINS0_13AUnaryFunctorIddbZZZNS0_23logical_and_kernel_cudaERNS_14TensorIteratorEENKUlvE0_clEvENKUlvE4_clEvEUlddE_EESt5arrayIPcLm2EELi4E23TrivialOffsetCalculatorILi1EjESD_NS0_6memory15LoadWithoutCastENSE_16StoreWithoutCastEEEviT_T0_T2_T3_T4_T5_,"",@"SHT_CUDA_INFO"
	.sectionflags	@""
	.align	4


	//----- nvinfo : EIATTR_CUDA_API_VERSION
	.align		4
        /*0000*/ 	.byte	0x04, 0x37
        /*0002*/ 	.short	(.L_9636 - .L_9635)
.L_9635:
        /*0004*/ 	.word	0x00000082


	//----- nvinfo : EIATTR_KPARAM_INFO
	.align		4
.L_9636:
        /*0008*/ 	.byte	0x04, 0x17
        /*000a*/ 	.short	(.L_9638 - .L_9637)
.L_9637:
        /*000c*/ 	.word	0x00000000
        /*0010*/ 	.short	0x0006
        /*0012*/ 	.short	0x002b
        /*0014*/ 	.byte	0x00, 0xf0, 0x05, 0x00


	//----- nvinfo : EIATTR_KPARAM_INFO
	.align		4
.L_9638:
        /*0018*/ 	.byte	0x04, 0x17
        /*001a*/ 	.short	(.L_9640 - .L_9639)
.L_9639:
        /*001c*/ 	.word	0x00000000
        /*0020*/ 	.short	0x0005
        /*0022*/ 	.short	0x002a
        /*0024*/ 	.byte	0x00, 0xf0, 0x05, 0x00


	//----- nvinfo : EIATTR_KPARAM_INFO
	.align		4
.L_9640:
        /*0028*/ 	.byte	0x04, 0x17
        /*002a*/ 	.short	(.L_9642 - .L_9641)
.L_9641:
        /*002c*/ 	.word	0x00000000
        /*0030*/ 	.short	0x0004
        /*0032*/ 	.short	0x0029
        /*0034*/ 	.byte	0x00, 0xf0, 0x05, 0x00


	//----- nvinfo : EIATTR_KPARAM_INFO
	.align		4
.L_9642:
        /*0038*/ 	.byte	0x04, 0x17
        /*003a*/ 	.short	(.L_9644 - .L_9643)
.L_9643:
        /*003c*/ 	.word	0x00000000
        /*0040*/ 	.short	0x0003
        /*0042*/ 	.short	0x0028
        /*0044*/ 	.byte	0x00, 0xf0, 0x05, 0x00


	//----- nvinfo : EIATTR_KPARAM_INFO
	.align		4
.L_9644:
        /*0048*/ 	.byte	0x04, 0x17
        /*004a*/ 	.short	(.L_9646 - .L_9645)
.L_9645:
        /*004c*/ 	.word	0x00000000
        /*0050*/ 	.short	0x0002
        /*0052*/ 	.short	0x0018
        /*0054*/ 	.byte	0x00, 0xf0, 0x41, 0x00


	//----- nvinfo : EIATTR_KPARAM_INFO
	.align		4
.L_9646:
        /*0058*/ 	.byte	0x04, 0x17
        /*005a*/ 	.short	(.L_9648 - .L_9647)
.L_9647:
        /*005c*/ 	.word	0x00000000
        /*0060*/ 	.short	0x0001
        /*0062*/ 	.short	0x0008
        /*0064*/ 	.byte	0x00, 0xf0, 0x41, 0x00


	//----- nvinfo : EIATTR_KPARAM_INFO
	.align		4
.L_9648:
        /*0068*/ 	.byte	0x04, 0x17
        /*006a*/ 	.short	(.L_9650 - .L_9649)
.L_9649:
        /*006c*/ 	.word	0x00000000
        /*0070*/ 	.short	0x0000
        /*0072*/ 	.short	0x0000
        /*0074*/ 	.byte	0x00, 0xf0, 0x11, 0x00


	//----- nvinfo : EIATTR_SPARSE_MMA_MASK
	.align		4
.L_9650:
        /*0078*/ 	.byte	0x03, 0x50
        /*007a*/ 	.short	0x0000


	//----- nvinfo : EIATTR_MAXREG_COUNT
	.align		4
        /*007c*/ 	.byte	0x03, 0x1b
        /*007e*/ 	.short	0x00ff


	//----- nvinfo : EIATTR_MERCURY_ISA_VERSION
	.align		4
        /*0080*/ 	.byte	0x03, 0x5f
        /*0082*/ 	.short	0x0101


	//----- nvinfo : EIATTR_EXIT_INSTR_OFFSETS
	.align		4
        /*0084*/ 	.byte	0x04, 0x1c
        /*0086*/ 	.short	(.L_9652 - .L_9651)


	//   ....[0]....
.L_9651:
        /*0088*/ 	.word	0x00000470


	//   ....[1]....
        /*008c*/ 	.word	0x000004e0


	//----- nvinfo : EIATTR_MAX_THREADS
	.align		4
.L_9652:
        /*0090*/ 	.byte	0x04, 0x05
        /*0092*/ 	.short	(.L_9654 - .L_9653)
.L_9653:
        /*0094*/ 	.word	0x00000080
        /*0098*/ 	.word	0x00000001
        /*009c*/ 	.word	0x00000001


	//----- nvinfo : EIATTR_CRS_STACK_SIZE
	.align		4
.L_9654:
        /*00a0*/ 	.byte	0x04, 0x1e
        /*00a2*/ 	.short	(.L_9656 - .L_9655)
.L_9655:
        /*00a4*/ 	.word	0x00000000


	//----- nvinfo : EIATTR_CBANK_PARAM_SIZE
	.align		4
.L_9656:
        /*00a8*/ 	.byte	0x03, 0x19
        /*00aa*/ 	.short	0x002c


	//----- nvinfo : EIATTR_PARAM_CBANK
	.align		4
        /*00ac*/ 	.byte	0x04, 0x0a
        /*00ae*/ 	.short	(.L_9658 - .L_9657)
	.align		4
.L_9657:
        /*00b0*/ 	.word	index@(.nv.constant0._ZN2at6native27unrolled_elementwise_kernelINS0_13AUnaryFunctorIddbZZZNS0_23logical_and_kernel_cudaERNS_14TensorIteratorEENKUlvE0_clEvENKUlvE4_clEvEUlddE_EESt5arrayIPcLm2EELi4E23TrivialOffsetCalculatorILi1EjESD_NS0_6memory15LoadWithoutCastENSE_16StoreWithoutCastEEEviT_T0_T2_T3_T4_T5_)
        /*00b4*/ 	.short	0x0210
        /*00b6*/ 	.short	0x002c


	//----- nvinfo : EIATTR_SW_WAR
	.align		4
.L_9658:
        /*00b8*/ 	.byte	0x04, 0x36
        /*00ba*/ 	.short	(.L_9660 - .L_9659)
.L_9659:
        /*00bc*/ 	.word	0x00000008
.L_9660:


//--------------------- .nv.info._ZN2at6native29vectorized_elementwise_kernelILi2ENS0_13AUnaryFunctorIddbZZZNS0_23logical_and_kernel_cudaERNS_14TensorIteratorEENKUlvE0_clEvENKUlvE4_clEvEUlddE_EESt5arrayIPcLm2EEEEviT0_T1_ --------------------------
	.section	.nv.info._ZN2at6native29vectorized_elementwise_kernelILi2ENS0_13AUnaryFunctorIddbZZZNS0_23logical_and_kernel_cudaERNS_14TensorIteratorEENKUlvE0_clEvENKUlvE4_clEvEUlddE_EESt5arrayIPcLm2EEEEviT0_T1_,"",@"SHT_CUDA_INFO"
	.sectionflags	@""
	.align	4


	//----- nvinfo : EIATTR_CUDA_API_VERSION
	.align		4
        /*0000*/ 	.byte	0x04, 0x37
        /*0002*/ 	.short	(.L_9662 - .L_9661)
.L_9661:
        /*0004*/ 	.word	0x00000082


	//----- nvinfo : EIATTR_KPARAM_INFO
	.align		4
.L_9662:
        /*0008*/ 	.byte	0x04, 0x17
        /*000a*/ 	.short	(.L_9664 - .L_9663)
.L_9663:
        /*000c*/ 	.word	0x00000000
        /*0010*/ 	.short	0x0002
        /*0012*/ 	.short	0x0018
        /*0014*/ 	.byte	0x00, 0xf0, 0x41, 0x00


	//----- nvinfo : EIATTR_KPARAM_INFO
	.align		4
.L_9664:
        /*0018*/ 	.byte	0x04, 0x17
        /*001a*/ 	.short	(.L_9666 - .L_9665)
.L_9665:
        /*001c*/ 	.word	0x00000000
        /*0020*/ 	.short	0x0001
        /*0022*/ 	.short	0x0008
        /*0024*/ 	.byte	0x00, 0xf0, 0x41, 0x00


	//----- nvinfo : EIATTR_KPARAM_INFO
	.align		4
.L_9666:
        /*0028*/ 	.byte	0x04, 0x17
        /*002a*/ 	.short	(.L_9668 - .L_9667)
.L_9667:
        /*002c*/ 	.word	0x00000000
        /*0030*/ 	.short	0x0000
        /*0032*/ 	.short	0x0000
        /*0034*/ 	.byte	0x00, 0xf0, 0x11, 0x00


	//----- nvinfo : EIATTR_SPARSE_MMA_MASK
	.align		4
.L_9668:
        /*0038*/ 	.byte	0x03, 0x50
        /*003a*/ 	.short	0x0000


	//----- nvinfo : EIATTR_MAXREG_COUNT
	.align		4
        /*003c*/ 	.byte	0x03, 0x1b
        /*003e*/ 	.short	0x00ff


	//----- nvinfo : EIATTR_MERCURY_ISA_VERSION
	.align		4
        /*0040*/ 	.byte	0x03, 0x5f
        /*0042*/ 	.short	0x0101


	//----- nvinfo : EIATTR_EXIT_INSTR_OFFSETS
	.align		4
        /*0044*/ 	.byte	0x04, 0x1c
        /*0046*/ 	.short	(.L_9670 - .L_9669)


	//   ....[0]....
.L_9669:
        /*0048*/ 	.word	0x000002e0


	//   ....[1]....
        /*004c*/ 	.word	0x00000ba0


	//   ....[2]....
        /*0050*/ 	.word	0x00000c10


	//----- nvinfo : EIATTR_MAX_THREADS
	.align		4
.L_9670:
        /*0054*/ 	.byte	0x04, 0x05
        /*0056*/ 	.short	(.L_9672 - .L_9671)
.L_9671:
        /*0058*/ 	.word	0x00000080
        /*005c*/ 	.word	0x00000001
        /*0060*/ 	.word	0x00000001


	//----- nvinfo : EIATTR_CRS_STACK_SIZE
	.align		4
.L_9672:
        /*0064*/ 	.byte	0x04, 0x1e
        /*0066*/ 	.short	(.L_9674 - .L_9673)
.L_9673:
        /*0068*/ 	.word	0x00000000


	//----- nvinfo : EIATTR_CBANK_PARAM_SIZE
	.align		4
.L_9674:
        /*006c*/ 	.byte	0x03, 0x19
        /*006e*/ 	.short	0x0028


	//----- nvinfo : EIATTR_PARAM_CBANK
	.align		4
        /*0070*/ 	.byte	0x04, 0x0a
        /*0072*/ 	.short	(.L_9676 - .L_9675)
	.align		4
.L_9675:
        /*0074*/ 	.word	index@(.nv.constant0._ZN2at6native29vectorized_elementwise_kernelILi2ENS0_13AUnaryFunctorIddbZZZNS0_23logical_and_kernel_cudaERNS_14TensorIteratorEENKUlvE0_clEvENKUlvE4_clEvEUlddE_EESt5arrayIPcLm2EEEEviT0_T1_)
        /*0078*/ 	.short	0x0210
        /*007a*/ 	.short	0x0028


	//----- nvinfo : EIATTR_SW_WAR
	.align		4
.L_9676:
        /*007c*/ 	.byte	0x04, 0x36
        /*007e*/ 	.short	(.L_9678 - .L_9677)
.L_9677:
        /*0080*/ 	.word	0x00000008
.L_9678:


//--------------------- .nv.info._ZN2at6native29vectorized_elementwise_kernelILi4ENS0_13AUnaryFunctorIddbZZZNS0_23logical_and_kernel_cudaERNS_14TensorIteratorEENKUlvE0_clEvENKUlvE4_clEvEUlddE_EESt5arrayIPcLm2EEEEviT0_T1_ --------------------------
	.section	.nv.info._ZN2at6native29vectorized_elementwise_kernelILi4ENS0_13AUnaryFunctorIddbZZZNS0_23logical_and_kernel_cudaERNS_14TensorIteratorEENKUlvE0_clEvENKUlvE4_clEvEUlddE_EESt5arrayIPcLm2EEEEviT0_T1_,"",@"SHT_CUDA_INFO"
	.sectionflags	@""
	.align	4


	//----- nvinfo : EIATTR_CUDA_API_VERSION
	.align		4
        /*0000*/ 	.byte	0x04, 0x37
        /*0002*/ 	.short	(.L_9680 - .L_9679)
.L_9679:
        /*0004*/ 	.word	0x00000082


	//----- nvinfo : EIATTR_KPARAM_INFO
	.align		4
.L_9680:
        /*0008*/ 	.byte	0x04, 0x17
        /*000a*/ 	.short	(.L_9682 - .L_9681)
.L_9681:
        /*000c*/ 	.word	0x00000000
        /*0010*/ 	.short	0x0002
        /*0012*/ 	.short	0x0018
        /*0014*/ 	.byte	0x00, 0xf0, 0x41, 0x00


	//----- nvinfo : EIATTR_KPARAM_INFO
	.align		4
.L_9682:
        /*0018*/ 	.byte	0x04, 0x17
        /*001a*/ 	.short	(.L_9684 - .L_9683)
.L_9683:
        /*001c*/ 	.word	0x00000000
        /*0020*/ 	.short	0x0001
        /*0022*/ 	.short	0x0008
        /*0024*/ 	.byte	0x00, 0xf0, 0x41, 0x00


	//----- nvinfo : EIATTR_KPARAM_INFO
	.align		4
.L_9684:
        /*0028*/ 	.byte	0x04, 0x17
        /*002a*/ 	.short	(.L_9686 - .L_9685)
.L_9685:
        /*002c*/ 	.word	0x00000000
        /*0030*/ 	.short	0x0000
        /*0032*/ 	.short	0x0000
        /*0034*/ 	.byte	0x00, 0xf0, 0x11, 0x00


	//----- nvinfo : EIATTR_SPARSE_MMA_MASK
	.align		4
.L_9686:
        /*0038*/ 	.byte	0x03, 0x50
        /*003a*/ 	.short	0x0000


	//----- nvinfo : EIATTR_MAXREG_COUNT
	.align		4
        /*003c*/ 	.byte	0x03, 0x1b
        /*003e*/ 	.short	0x00ff


	//----- nvinfo : EIATTR_MERCURY_ISA_VERSION
	.align		4
        /*0040*/ 	.byte	0x03, 0x5f
        /*0042*/ 	.short	0x0101


	//----- nvinfo : EIATTR_EXIT_INSTR_OFFSETS
	.align		4
        /*0044*/ 	.byte	0x04, 0x1c
        /*0046*/ 	.short	(.L_9688 - .L_9687)


	//   ....[0]....
.L_9687:
        /*0048*/ 	.word	0x000002e0


	//   ....[1]....
        /*004c*/ 	.word	0x00000ba0


	//   ....[2]....
        /*0050*/ 	.word	0x00000c10


	//----- nvinfo : EIATTR_MAX_THREADS
	.align		4
.L_9688:
        /*0054*/ 	.byte	0x04, 0x05
        /*0056*/ 	.short	(.L_9690 - .L_9689)
.L_9689:
        /*0058*/ 	.word	0x00000080
        /*005c*/ 	.word	0x00000001
        /*0060*/ 	.word	0x00000001


	//----- nvinfo : EIATTR_CRS_STACK_SIZE
	.align		4
.L_9690:
        /*0064*/ 	.byte	0x04, 0x1e
        /*0066*/ 	.short	(.L_9692 - .L_9691)
.L_9691:
        /*0068*/ 	.word	0x00000000


	//----- nvinfo : EIATTR_CBANK_PARAM_SIZE
	.align		4
.L_9692:
        /*006c*/ 	.byte	0x03, 0x19
        /*006e*/ 	.short	0x0028


	//----- nvinfo : EIATTR_PARAM_CBANK
	.align		4
        /*0070*/ 	.byte	0x04, 0x0a
        /*0072*/ 	.short	(.L_9694 - .L_9693)
	.align		4
.L_9693:
        /*0074*/ 	.word	index@(.nv.constant0._ZN2at6native29vectorized_elementwise_kernelILi4ENS0_13AUnaryFunctorIddbZZZNS0_23logical_and_kernel_cudaERNS_14TensorIteratorEENKUlvE0_clEvENKUlvE4_clEvEUlddE_EESt5arrayIPcLm2EEEEviT0_T1_)
        /*0078*/ 	.short	0x0210
        /*007a*/ 	.short	0x0028


	//----- nvinfo : EIATTR_SW_WAR
	.align		4
.L_9694:
        /*007c*/ 	.byte	0x04, 0x36
        /*007e*/ 	.short	(.L_9696 - .L_9695)
.L_9695:
        /*0080*/ 	.word	0x00000008
.L_9696:


//--------------------- .nv.info._ZN2at6native29vectorized_elementwise_kernelILi8ENS0_13AUnaryFunctorIddbZZZNS0_23logical_and_kernel_cudaERNS_14TensorIteratorEENKUlvE0_clEvENKUlvE4_clEvEUlddE_EESt5arrayIPcLm2EEEEviT0_T1_ --------------------------
	.section	.nv.info._ZN2at6native29vectorized_elementwise_kernelILi8ENS0_13AUnaryFunctorIddbZZZNS0_23logical_and_kernel_cudaERNS_14TensorIteratorEENKUlvE0_clEvENKUlvE4_clEvEUlddE_EESt5arrayIPcLm2EEEEviT0_T1_,"",@"SHT_CUDA_INFO"
	.sectionflags	@""
	.align	4


	//----- nvinfo : EIATTR_CUDA_API_VERSION
	.align		4
        /*0000*/ 	.byte	0x04, 0x37
        /*0002*/ 	.short	(.L_9698 - .L_9697)
.L_9697:
        /*0004*/ 	.word	0x00000082


	//----- nvinfo : EIATTR_KPARAM_INFO
	.align		4
.L_9698:
        /*0008*/ 	.byte	0x04, 0x17
        /*000a*/ 	.short	(.L_9700 - .L_9699)
.L_9699:
        /*000c*/ 	.word	0x00000000
        /*0010*/ 	.short	0x0002
        /*0012*/ 	.short	0x0018
        /*0014*/ 	.byte	0x00, 0xf0, 0x41, 0x00


	//----- nvinfo : EIATTR_KPARAM_INFO
	.align		4
.L_9700:
        /*0018*/ 	.byte	0x04, 0x17
        /*001a*/ 	.short	(.L_9702 - .L_9701)
.L_9701:
        /*001c*/ 	.word	0x00000000
        /*0020*/ 	.short	0x0001
        /*0022*/ 	.short	0x0008
        /*0024*/ 	.byte	0x00, 0xf0, 0x41, 0x00


	//----- nvinfo : EIATTR_KPARAM_INFO
	.align		4
.L_9702:
        /*0028*/ 	.byte	0x04, 0x17
        /*002a*/ 	.short	(.L_9704 - .L_9703)
.L_9703:
        /*002c*/ 	.word	0x00000000
        /*0030*/ 	.short	0x0000
        /*0032*/ 	.short	0x0000
        /*0034*/ 	.byte	0x00, 0xf0, 0x11, 0x00


	//----- nvinfo : EIATTR_SPARSE_MMA_MASK
	.align		4
.L_9704:
        /*0038*/ 	.byte	0x03, 0x50
        /*003a*/ 	.short	0x0000


	//----- nvinfo : EIATTR_MAXREG_COUNT
	.align		4
        /*003c*/ 	.byte	0x03, 0x1b
        /*003e*/ 	.short	0x00ff


	//----- nvinfo : EIATTR_MERCURY_ISA_VERSION
	.align		4
        /*0040*/ 	.byte	0x03, 0x5f
        /*0042*/ 	.short	0x0101


	//----- nvinfo : EIATTR_EXIT_INSTR_OFFSETS
	.align		4
        /*0044*/ 	.byte	0x04, 0x1c
        /*0046*/ 	.short	(.L_9706 - .L_9705)


	//   ....[0]....
.L_9705:
        /*0048*/ 	.word	0x00000310


	//   ....[1]....
        /*004c*/ 	.word	0x00000bd0


	//   ....[2]....
        /*0050*/ 	.word	0x00000c40


	//----- nvinfo : EIATTR_MAX_THREADS
	.align		4
.L_9706:
        /*0054*/ 	.byte	0x04, 0x05
        /*0056*/ 	.short	(.L_9708 - .L_9707)
.L_9707:
        /*0058*/ 	.word	0x00000080
        /*005c*/ 	.word	0x00000001
        /*0060*/ 	.word	0x00000001


	//----- nvinfo : EIATTR_CRS_STACK_SIZE
	.align		4
.L_9708:
        /*0064*/ 	.byte	0x04, 0x1e
        /*0066*/ 	.short	(.L_9710 - .L_9709)
.L_9709:
        /*0068*/ 	.word	0x00000000


	//----- nvinfo : EIATTR_CBANK_PARAM_SIZE
	.align		4
.L_9710:
        /*006c*/ 	.byte	0x03, 0x19
        /*006e*/ 	.short	0x0028


	//----- nvinfo : EIATTR_PARAM_CBANK
	.align		4
        /*0070*/ 	.byte	0x04, 0x0a
        /*0072*/ 	.short	(.L_9712 - .L_9711)
	.align		4
.L_9711:
        /*0074*/ 	.word	index@(.nv.constant0._ZN2at6native29vectorized_elementwise_kernelILi8ENS0_13AUnaryFunctorIddbZZZNS0_23logical_and_kernel_cudaERNS_14TensorIteratorEENKUlvE0_clEvENKUlvE4_clEvEUlddE_EESt5arrayIPcLm2EEEEviT0_T1_)
        /*0078*/ 	.short	0x0210
        /*007a*/ 	.short	0x0028


	//----- nvinfo : EIATTR_SW_WAR
	.align		4
.L_9712:
        /*007c*/ 	.byte	0x04, 0x36
        /*007e*/ 	.short	(.L_9714 - .L_9713)
.L_9713:
        /*0080*/ 	.word	0x00000008
.L_9714:


//--------------------- .nv.info._ZN2at6native18elementwise_kernelILi128ELi4EZNS0_15gpu_kernel_implINS0_13BinaryFunctorIddbZZZNS0_23logical_and_kernel_cudaERNS_14TensorIteratorEENKUlvE0_clEvENKUlvE4_clEvEUlddE_EEEEvRNS_18TensorIteratorBaseERKT_EUliE_EEviT1_ --------------------------
	.section	.nv.info._ZN2at6native18elementwise_kernelILi128ELi4EZNS0_15gpu_kernel_implINS0_13BinaryFunctorIddbZZZNS0_23logical_and_kernel_cudaERNS_14TensorIteratorEENKUlvE0_clEvENKUlvE4_clEvEUlddE_EEEEvRNS_18TensorIteratorBaseERKT_EUliE_EEviT1_,"",@"SHT_CUDA_INFO"
	.sectionflags	@""
	.align	4


	//----- nvinfo : EIATTR_CUDA_API_VERSION
	.align		4
        /*0000*/ 	.byte	0x04, 0x37
        /*0002*/ 	.short	(.L_9716 - .L_9715)
.L_9715:
        /*0004*/ 	.word	0x00000082


	//----- nvinfo : EIATTR_KPARAM_INFO
	.align		4
.L_9716:
        /*0008*/ 	.byte	0x04, 0x17
        /*000a*/ 	.short	(.L_9718 - .L_9717)
.L_9717:
        /*000c*/ 	.word	0x00000000
        /*0010*/ 	.short	0x0001
        /*0012*/ 	.short	0x0008
        /*0014*/ 	.byte	0x00, 0xf0, 0x21, 0x0a


	//----- nvinfo : EIATTR_KPARAM_INFO
	.align		4
.L_9718:
        /*0018*/ 	.byte	0x04, 0x17
        /*001a*/ 	.short	(.L_9720 - .L_9719)
.L_9719:
        /*001c*/ 	.word	0x00000000
        /*0020*/ 	.short	0x0000
        /*0022*/ 	.short	0x0000
        /*0024*/ 	.byte	0x00, 0xf0, 0x11, 0x00


	//----- nvinfo : EIATTR_SPARSE_MMA_MASK
	.align		4
.L_9720:
        /*0028*/ 	.byte	0x03, 0x50
        /*002a*/ 	.short	0x0000


	//----- nvinfo : EIATTR_MAXREG_COUNT
	.align		4
        /*002c*/ 	.byte	0x03, 0x1b
        /*002e*/ 	.short	0x0080


	//----- nvinfo : EIATTR_EXTERNS
	.align		4
        /*0030*/ 	.byte	0x04, 0x0f
        /*0032*/ 	.short	(.L_9722 - .L_9721)


	//   ....[0]....
	.align		4
.L_9721:
        /*0034*/ 	.word	index@(__assertfail)


	//----- nvinfo : EIATTR_MERCURY_ISA_VERSION
	.align		4
.L_9722:
        /*0038*/ 	.byte	0x03, 0x5f
        /*003a*/ 	.short	0x0101


	//----- nvinfo : EIATTR_SYSCALL_OFFSETS
	.align		4
        /*003c*/ 	.byte	0x04, 0x46
        /*003e*/ 	.short	(.L_9724 - .L_9723)


	//   ....[0]....
.L_9723:
        /*0040*/ 	.word	0x00002590


	//   ....[1]....
        /*0044*/ 	.word	0x000034a0


	//   ....[2]....
        /*0048*/ 	.word	0x00004310


	//   ....[3]....
        /*004c*/ 	.word	0x000068c0


	//   ....[4]....
        /*0050*/ 	.word	0x000077d0


	//   ....[5]....
        /*0054*/ 	.word	0x00008640


	//   ....[6]....
        /*0058*/ 	.word	0x0000abe0


	//   ....[7]....
        /*005c*/ 	.word	0x0000baf0


	//   ....[8]....
        /*0060*/ 	.word	0x0000c960


	//   ....[9]....
        /*0064*/ 	.word	0x0000eef0


	//   ....[10]....
        /*0068*/ 	.word	0x0000fe00


	//   ....[11]....
        /*006c*/ 	.word	0x00010c70


	//----- nvinfo : EIATTR_EXIT_INSTR_OFFSETS
	.align		4
.L_9724:
        /*0070*/ 	.byte	0x04, 0x1c
        /*0072*/ 	.short	(.L_9726 - .L_9725)


	//   ....[0]....
.L_9725:
        /*0074*/ 	.word	0x0000ca00


	//   ....[1]....
        /*0078*/ 	.word	0x0000ff80


	//   ....[2]....
        /*007c*/ 	.word	0x0000ffa0


	//   ....[3]....
        /*0080*/ 	.word	0x00010030


	//   ....[4]....
        /*0084*/ 	.word	0x00010050


	//   ....[5]....
        /*0088*/ 	.word	0x00010070


	//   ....[6]....
        /*008c*/ 	.word	0x00010100


	//   ....[7]....
        /*0090*/ 	.word	0x00010140


	//   ....[8]....
        /*0094*/ 	.word	0x000101e0


	//   ....[9]....
        /*0098*/ 	.word	0x00010230


	//   ....[10]....
        /*009c*/ 	.word	0x00010260


	//   ....[11]....
        /*00a0*/ 	.word	0x00010300


	//   ....[12]....
        /*00a4*/ 	.word	0x00010340


	//   ....[13]....
        /*00a8*/ 	.word	0x000104d0


	//   ....[14]....
        /*00ac*/ 	.word	0x00010630


	//   ....[15]....
        /*00b0*/ 	.word	0x00010670


	//   ....[16]....
        /*00b4*/ 	.word	0x00010710


	//   ....[17]....
        /*00b8*/ 	.word	0x00010890


	//   ....[18]....
        /*00bc*/ 	.word	0x00010a10


	//   ....[19]....
        /*00c0*/ 	.word	0x00010b70


	//   ....[20]....
        /*00c4*/ 	.word	0x00010c80


	//   ....[21]....
        /*00c8*/ 	.word	0x00010cb0


	//   ....[22]....
        /*00cc*/ 	.word	0x00010cd0


	//----- nvinfo : EIATTR_MAX_THREADS
	.align		4
.L_9726:
        /*00d0*/ 	.byte	0x04, 0x05
        /*00d2*/ 	.short	(.L_9728 - .L_9727)
.L_9727:
        /*00d4*/ 	.word	0x00000080
        /*00d8*/ 	.word	0x00000001
        /*00dc*/ 	.word	0x00000001


	//----- nvinfo : EIATTR_CRS_STACK_SIZE
	.align		4
.L_9728:
        /*00e0*/ 	.byte	0x04, 0x1e
        /*00e2*/ 	.short	(.L_9730 - .L_9729)
.L_9729:
        /*00e4*/ 	.word	0x00000000


	//----- nvinfo : EIATTR_CBANK_PARAM_SIZE
	.align		4
.L_9730:
        /*00e8*/ 	.byte	0x03, 0x19
        /*00ea*/ 	.short	0x0290


	//----- nvinfo : EIATTR_PARAM_CBANK
	.align		4
        /*00ec*/ 	.byte	0x04, 0x0a
        /*00ee*/ 	.short	(.L_9732 - .L_9731)
	.align		4
.L_9731:
        /*00f0*/ 	.word	index@(.nv.constant0._ZN2at6native18elementwise_kernelILi128ELi4EZNS0_15gpu_kernel_implINS0_13BinaryFunctorIddbZZZNS0_23logical_and_kernel_cudaERNS_14TensorIteratorEENKUlvE0_clEvENKUlvE4_clEvEUlddE_EEEEvRNS_18TensorIteratorBaseERKT_EUliE_EEviT1_)
        /*00f4*/ 	.short	0x0210
        /*00f6*/ 	.short	0x0290


	//----- nvinfo : EIATTR_SW_WAR
	.align		4
.L_9732:
        /*00f8*/ 	.byte	0x04, 0x36
        /*00fa*/ 	.short	(.L_9734 - .L_9733)
.L_9733:
        /*00fc*/ 	.word	0x00000008
.L_9734:


//--------------------- .nv.info._ZN2at6native27unrolled_elementwise_kernelINS0_13BinaryFunctorIddbZZZNS0_23logical_and_kernel_cudaERNS_14TensorIteratorEENKUlvE0_clEvENKUlvE4_clEvEUlddE_EESt5arrayIPcLm3EELi4E23TrivialOffsetCalculatorILi2EjESC_ILi1EjENS0_6memory12LoadWithCastILi2EEENSF_13StoreWithCastILi1EEEEEviT_T0_T2_T3_T4_T5_ --------------------------
	.section	.nv.info._ZN2at6native27unrolled_elementwise_kernelINS0_13BinaryFunctorIddbZZZNS0_23logical_and_kernel_cudaERNS_14TensorIteratorEENKUlvE0_clEvENKUlvE4_clEvEUlddE_EESt5arrayIPcLm3EELi4E23TrivialOffsetCalculatorILi2EjESC_ILi1EjENS0_6memory12LoadWithCastILi2EEENSF_13StoreWithCastILi1EEEEEviT_T0_T2_T3_T4_T5_,"",@"SHT_CUDA_INFO"
	.sectionflags	@""
	.align	4


	//----- nvinfo : EIATTR_CUDA_API_VERSION
	.align		4
        /*0000*/ 	.byte	0x04, 0x37
        /*0002*/ 	.short	(.L_9736 - .L_9735)
.L_9735:
        /*0004*/ 	.word	0x00000082


	//----- nvinfo : EIATTR_KPARAM_INFO
	.align		4
.L_9736:
        /*0008*/ 	.byte	0x04, 0x17
        /*000a*/ 	.short	(.L_9738 - .L_9737)
.L_9737:
        /*000c*/ 	.word	0x00000000
        /*0010*/ 	.short	0x0006
        /*0012*/ 	.short	0x0030
        /*0014*/ 	.byte	0x00, 0xf0, 0x21, 0x00


	//----- nvinfo : EIATTR_KPARAM_INFO
	.align		4
.L_9738:
        /*0018*/ 	.byte	0x04, 0x17
        /*001a*/ 	.short	(.L_9740 - .L_9739)
.L_9739:
        /*001c*/ 	.word	0x00000000
        /*0020*/ 	.short	0x0005
        /*0022*/ 	.short	0x0024
        /*0024*/ 	.byte	0x00, 0xf0, 0x31, 0x00


	//----- nvinfo : EIATTR_KPARAM_INFO
	.align		4
.L_9740:
        /*0028*/ 	.byte	0x04, 0x17
        /*002a*/ 	.short	(.L_9742 - .L_9741)
.L_9741:
        /*002c*/ 	.word	0x00000000
        /*0030*/ 	.short	0x0004
        /*0032*/ 	.short	0x0021
        /*0034*/ 	.byte	0x00, 0xf0, 0x05, 0x00


	//----- nvinfo : EIATTR_KPARAM_INFO
	.align		4
.L_9742:
        /*0038*/ 	.byte	0x04, 0x17
        /*003a*/ 	.short	(.L_9744 - .L_9743)
.L_9743:
        /*003c*/ 	.word	0x00000000
        /*0040*/ 	.short	0x0003
        /*0042*/ 	.short	0x0020
        /*0044*/ 	.byte	0x00, 0xf0, 0x05, 0x00


	//----- nvinfo : EIATTR_KPARAM_INFO
	.align		4
.L_9744:
        /*0048*/ 	.byte	0x04, 0x17
        /*004a*/ 	.short	(.L_9746 - .L_9745)
.L_9745:
        /*004c*/ 	.word	0x00000000
        /*0050*/ 	.short	0x0002
        /*0052*/ 	.short	0x0008
        /*0054*/ 	.byte	0x00, 0xf0, 0x61, 0x00


	//----- nvinfo : EIATTR_KPARAM_INFO
	.align		4
.L_9746:
        /*0058*/ 	.byte	0x04, 0x17
        /*005a*/ 	.short	(.L_9748 - .L_9747)
.L_9747:
        /*005c*/ 	.word	0x00000000
        /*0060*/ 	.short	0x0001
        /*0062*/ 	.short	0x0004
        /*0064*/ 	.byte	0x00, 0xf0, 0x05, 0x00


	//----- nvinfo : EIATTR_KPARAM_INFO
	.align		4
.L_9748:
        /*0068*/ 	.byte	0x04, 0x17
        /*006a*/ 	.short	(.L_9750 - .L_9749)
.L_9749:
        /*006c*/ 	.word	0x00000000
        /*0070*/ 	.short	0x0000
        /*0072*/ 	.short	0x0000
        /*0074*/ 	.byte	0x00, 0xf0, 0x11, 0x00


	//----- nvinfo : EIATTR_SPARSE_MMA_MASK
	.align		4
.L_9750:
        /*0078*/ 	.byte	0x03, 0x50
        /*007a*/ 	.short	0x0000


	//----- nvinfo : EIATTR_MAXREG_COUNT
	.align		4
        /*007c*/ 	.byte	0x03, 0x1b
        /*007e*/ 	.short	0x00ff


	//----- nvinfo : EIATTR_EXTERNS
	.align		4
        /*0080*/ 	.byte	0x04, 0x0f
        /*0082*/ 	.short	(.L_9752 - .L_9751)


	//   ....[0]....
	.align		4
.L_9751:
        /*0084*/ 	.word	index@(__assertfail)


	//----- nvinfo : EIATTR_MERCURY_ISA_VERSION
	.align		4
.L_9752:
        /*0088*/ 	.byte	0x03, 0x5f
        /*008a*/ 	.short	0x0101


	//----- nvinfo : EIATTR_SYSCALL_OFFSETS
	.align		4
        /*008c*/ 	.byte	0x04, 0x46
        /*008e*/ 	.short	(.L_9754 - .L_9753)


	//   ....[0]....
.L_9753:
        /*0090*/ 	.word	0x00000fa0


	//   ....[1]....
        /*0094*/ 	.word	0x00001ec0


	//   ....[2]....
        /*0098*/ 	.word	0x00002e60


	//   ....[3]....
        /*009c*/ 	.word	0x00003d80


	//   ....[4]....
        /*00a0*/ 	.word	0x00004d30


	//   ....[5]....
        /*00a4*/ 	.word	0x00005c50


	//   ....[6]....
        /*00a8*/ 	.word	0x00006be0


	//   ....[7]....
        /*00ac*/ 	.word	0x00007b10


	//   ....[8]....
        /*00b0*/ 	.word	0x00008af0


	//   ....[9]....
        /*00b4*/ 	.word	0x000099a0


	//   ....[10]....
        /*00b8*/ 	.word	0x0000a830


	//   ....[11]....
        /*00bc*/ 	.word	0x0000b6e0


	//----- nvinfo : EIATTR_EXIT_INSTR_OFFSETS
	.align		4
.L_9754:
        /*00c0*/ 	.byte	0x04, 0x1c
        /*00c2*/ 	.short	(.L_9756 - .L_9755)


	//   ....[0]....
.L_9755:
        /*00c4*/ 	.word	0x0000a8c0


	//   ....[1]....
        /*00c8*/ 	.word	0x0000a9f0


	//   ....[2]....
        /*00cc*/ 	.word	0x0000aa10


	//   ....[3]....
        /*00d0*/ 	.word	0x0000aaa0


	//   ....[4]....
        /*00d4*/ 	.word	0x0000aac0


	//   ....[5]....
        /*00d8*/ 	.word	0x0000aae0


	//   ....[6]....
        /*00dc*/ 	.word	0x0000ab70


	//   ....[7]....
        /*00e0*/ 	.word	0x0000abb0


	//   ....[8]....
        /*00e4*/ 	.word	0x0000ac50


	//   ....[9]....
        /*00e8*/ 	.word	0x0000aca0


	//   ....[10]....
        /*00ec*/ 	.word	0x0000acd0


	//   ....[11]....
        /*00f0*/ 	.word	0x0000ad70


	//   ....[12]....
        /*00f4*/ 	.word	0x0000adb0


	//   ....[13]....
        /*00f8*/ 	.word	0x0000af40


	//   ....[14]....
        /*00fc*/ 	.word	0x0000b0a0


	//   ....[15]....
        /*0100*/ 	.word	0x0000b0e0


	//   ....[16]....
        /*0104*/ 	.word	0x0000b180


	//   ....[17]....
        /*0108*/ 	.word	0x0000b300


	//   ....[18]....
        /*010c*/ 	.word	0x0000b480


	//   ....[19]....
        /*0110*/ 	.word	0x0000b5e0


	//   ....[20]....
        /*0114*/ 	.word	0x0000b6f0


	//   ....[21]....
        /*0118*/ 	.word	0x0000b720


	//   ....[22]....
        /*011c*/ 	.word	0x0000b740


	//----- nvinfo : EIATTR_MAX_THREADS
	.align		4
.L_9756:
        /*0120*/ 	.byte	0x04, 0x05
        /*0122*/ 	.short	(.L_9758 - .L_9757)
.L_9757:
        /*0124*/ 	.word	0x00000080
        /*0128*/ 	.word	0x00000001
        /*012c*/ 	.word	0x00000001


	//----- nvinfo : EIATTR_CRS_STACK_SIZE
	.align		4
.L_9758:
        /*0130*/ 	.byte	0x04, 0x1e
        /*0132*/ 	.short	(.L_9760 - .L_9759)
.L_9759:
        /*0134*/ 	.word	0x00000000


	//----- nvinfo : EIATTR_CBANK_PARAM_SIZE
	.align		4
.L_9760:
        /*0138*/ 	.byte	0x03, 0x19
        /*013a*/ 	.short	0x0038


	//----- nvinfo : EIATTR_PARAM_CBANK
	.align		4
        /*013c*/ 	.byte	0x04, 0x0a
        /*013e*/ 	.short	(.L_9762 - .L_9761)
	.align		4
.L_9761:
        /*0140*/ 	.word	index@(.nv.constant0._ZN2at6native27unrolled_elementwise_kernelINS0_13BinaryFunctorIddbZZZNS0_23logical_and_kernel_cudaERNS_14TensorIteratorEENKUlvE0_clEvENKUlvE4_clEvEUlddE_EESt5arrayIPcLm3EELi4E23TrivialOffsetCalculatorILi2EjESC_ILi1EjENS0_6memory12LoadWithCastILi2EEENSF_13StoreWithCastILi1EEEEEviT_T0_T2_T3_T4_T5_)
        /*0144*/ 	.short	0x0210
        /*0146*/ 	.short	0x0038


	//----- nvinfo : EIATTR_SW_WAR
	.align		4
.L_9762:
        /*0148*/ 	.byte	0x04, 0x36
        /*014a*/ 	.short	(.L_9764 - .L_9763)
.L_9763:
        /*014c*/ 	.word	0x00000008
.L_9764:


//--------------------- .nv.info._ZN2at6native18elementwise_kernelILi128ELi4EZNS0_22gpu_kernel_impl_nocastINS0_13BinaryFunctorIddbZZZNS0_23logical_and_kernel_cudaERNS_14TensorIteratorEENKUlvE0_clEvENKUlvE4_clEvEUlddE_EEEEvRNS_18TensorIteratorBaseERKT_EUliE_EEviT1_ --------------------------
	.section	.nv.info._ZN2at6native18elementwise_kernelILi128ELi4EZNS0_22gpu_kernel_impl_nocastINS0_13BinaryFunctorIddbZZZNS0_23logical_and_kernel_cudaERNS_14TensorIteratorEENKUlvE0_clEvENKUlvE4_clEvEUlddE_EEEEvRNS_18TensorIteratorBaseERKT_EUliE_EEviT1_,"",@"SHT_CUDA_INFO"
	.sectionflags	@""
	.align	4


	//----- nvinfo : EIATTR_CUDA_API_VERSION
	.align		4
        /*0000*/ 	.byte	0x04, 0x37
        /*0002*/ 	.short	(.L_9766 - .L_9765)
.L_9765:
        /*0004*/ 	.word	0x00000082


	//----- nvinfo : EIATTR_KPARAM_INFO
	.align		4
.L_9766:
        /*0008*/ 	.byte	0x04, 0x17
        /*000a*/ 	.short	(.L_9768 - .L_9767)
.L_9767:
        /*000c*/ 	.word	0x00000000
        /*0010*/ 	.short	0x0001
        /*0012*/ 	.short	0x0008
        /*0014*/ 	.byte	0x00, 0xf0, 0x21, 0x0a


	//----- nvinfo : EIATTR_KPARAM_INFO
	.align		4
.L_9768:
        /*0018*/ 	.byte	0x04, 0x17
        /*001a*/ 	.short	(.L_9770 - .L_9769)
.L_9769:
        /*001c*/ 	.word	0x00000000
        /*0020*/ 	.short	0x0000
        /*0022*/ 	.short	0x0000
        /*0024*/ 	.byte	0x00, 0xf0, 0x11, 0x00


	//----- nvinfo : EIATTR_SPARSE_MMA_MASK
	.align		4
.L_9770:
        /*0028*/ 	.byte	0x03, 0x50
        /*002a*/ 	.short	0x0000


	//----- nvinfo : EIATTR_MAXREG_COUNT
	.align		4
        /*002c*/ 	.byte	0x03, 0x1b
        /*002e*/ 	.short	0x0080


	//----- nvinfo : EIATTR_MERCURY_ISA_VERSION
	.align		4
        /*0030*/ 	.byte	0x03, 0x5f
        /*0032*/ 	.short	0x0101


	//----- nvinfo : EIATTR_EXIT_INSTR_OFFSETS
	.align		4
        /*0034*/ 	.byte	0x04, 0x1c
        /*0036*/ 	.short	(.L_9772 - .L_9771)


	//   ....[0]....
.L_9771:
        /*0038*/ 	.word	0x00004650


	//   ....[1]....
        /*003c*/ 	.word	0x00005d60


	//----- nvinfo : EIATTR_MAX_THREADS
	.align		4
.L_9772:
        /*0040*/ 	.byte	0x04, 0x05
        /*0042*/ 	.short	(.L_9774 - .L_9773)
.L_9773:
        /*0044*/ 	.word	0x00000080
        /*0048*/ 	.word	0x00000001
        /*004c*/ 	.word	0x00000001


	//----- nvinfo : EIATTR_CRS_STACK_SIZE
	.align		4
.L_9774:
        /*0050*/ 	.byte	0x04, 0x1e
        /*0052*/ 	.short	(.L_9776 - .L_9775)
.L_9775:
        /*0054*/ 	.word	0x00000000


	//----- nvinfo : EIATTR_CBANK_PARAM_SIZE
	.align		4
.L_9776:
        /*0058*/ 	.byte	0x03, 0x19
        /*005a*/ 	.short	0x0290


	//----- nvinfo : EIATTR_PARAM_CBANK
	.align		4
        /*005c*/ 	.byte	0x04, 0x0a
        /*005e*/ 	.short	(.L_9778 - .L_9777)
	.align		4
.L_9777:
        /*0060*/ 	.word	index@(.nv.constant0._ZN2at6native18elementwise_kernelILi128ELi4EZNS0_22gpu_kernel_impl_nocastINS0_13BinaryFunctorIddbZZZNS0_23logical_and_kernel_cudaERNS_14TensorIteratorEENKUlvE0_clEvENKUlvE4_clEvEUlddE_EEEEvRNS_18TensorIteratorBaseERKT_EUliE_EEviT1_)
        /*0064*/ 	.short	0x0210
        /*0066*/ 	.short	0x0290


	//----- nvinfo : EIATTR_SW_WAR
	.align		4
.L_9778:
        /*0068*/ 	.byte	0x04, 0x36
        /*006a*/ 	.short	(.L_9780 - .L_9779)
.L_9779:
        /*006c*/ 	.word	0x00000008
.L_9780:


//--------------------- .nv.info._ZN2at6native27unrolled_elementwise_kernelINS0_13BinaryFunctorIddbZZZNS0_23logical_and_kernel_cudaERNS_14TensorIteratorEENKUlvE0_clEvENKUlvE4_clEvEUlddE_EESt5arrayIPcLm3EELi4E23TrivialOffsetCalculatorILi2EjESC_ILi1EjENS0_6memory15LoadWithoutCastENSF_16StoreWithoutCastEEEviT_T0_T2_T3_T4_T5_ --------------------------
	.section	.nv.info._ZN2at6native27unrolled_elementwise_kernelINS0_13BinaryFunctorIddbZZZNS0_23logical_and_kernel_cudaERNS_14TensorIteratorEENKUlvE0_clEvENKUlvE4_clEvEUlddE_EESt5arrayIPcLm3EELi4E23TrivialOffsetCalculatorILi2EjESC_ILi1EjENS0_6memory15LoadWithoutCastENSF_16StoreWithoutCastEEEviT_T0_T2_T3_T4_T5_,"",@"SHT_CUDA_INFO"
	.sectionflags	@""
	.align	4


	//----- nvinfo : EIATTR_CUDA_API_VERSION
	.align		4
        /*0000*/ 	.byte	0x04, 0x37
        /*0002*/ 	.short	(.L_9782 - .L_9781)
.L_9781:
        /*0004*/ 	.word	0x00000082


	//----- nvinfo : EIATTR_KPARAM_INFO
	.align		4
.L_9782:
        /*0008*/ 	.byte	0x04, 0x17
        /*000a*/ 	.short	(.L_9784 - .L_9783)
.L_9783:
        /*000c*/ 	.word	0x00000000
        /*0010*/ 	.short	0x0006
        /*0012*/ 	.short	0x0023
        /*0014*/ 	.byte	0x00, 0xf0, 0x05, 0x00


	//----- nvinfo : EIATTR_KPARAM_INFO
	.align		4
.L_9784:
        /*0018*/ 	.byte	0x04, 0x17
        /*001a*/ 	.short	(.L_9786 - .L_9785)
.L_9785:
        /*001c*/ 	.word	0x00000000
        /*0020*/ 	.short	0x0005
        /*0022*/ 	.short	0x0022
        /*0024*/ 	.byte	0x00, 0xf0, 0x05, 0x00


	//----- nvinfo : EIATTR_KPARAM_INFO
	.align		4
.L_9786:
        /*0028*/ 	.byte	0x04, 0x17
        /*002a*/ 	.short	(.L_9788 - .L_9787)
.L_9787:
        /*002c*/ 	.word	0x00000000
        /*0030*/ 	.short	0x0004
        /*0032*/ 	.short	0x0021
        /*0034*/ 	.byte	0x00, 0xf0, 0x05, 0x00


	//----- nvinfo : EIATTR_KPARAM_INFO
	.align		4
.L_9788:
        /*0038*/ 	.byte	0x04, 0x17
        /*003a*/ 	.short	(.L_9790 - .L_9789)
.L_9789:
        /*003c*/ 	.word	0x00000000
        /*0040*/ 	.short	0x0003
        /*0042*/ 	.short	0x0020
        /*0044*/ 	.byte	0x00, 0xf0, 0x05, 0x00


	//----- nvinfo : EIATTR_KPARAM_INFO
	.align		4
.L_9790:
        /*0048*/ 	.byte	0x04, 0x17
        /*004a*/ 	.short	(.L_9792 - .L_9791)
.L_9791:
        /*004c*/ 	.word	0x00000000
        /*0050*/ 	.short	0x0002
        /*0052*/ 	.short	0x0008
        /*0054*/ 	.byte	0x00, 0xf0, 0x61, 0x00


	//----- nvinfo : EIATTR_KPARAM_INFO
	.align		4
.L_9792:
        /*0058*/ 	.byte	0x04, 0x17
        /*005a*/ 	.short	(.L_9794 - .L_9793)
.L_9793:
        /*005c*/ 	.word	0x00000000
        /*0060*/ 	.short	0x0001
        /*0062*/ 	.short	0x0004
        /*0064*/ 	.byte	0x00, 0xf0, 0x05, 0x00


	//----- nvinfo : EIATTR_KPARAM_INFO
	.align		4
.L_9794:
        /*0068*/ 	.byte	0x04, 0x17
        /*006a*/ 	.short	(.L_9796 - .L_9795)
.L_9795:
        /*006c*/ 	.word	0x00000000
        /*0070*/ 	.short	0x0000
        /*0072*/ 	.short	0x0000
        /*0074*/ 	.byte	0x00, 0xf0, 0x11, 0x00


	//----- nvinfo : EIATTR_SPARSE_MMA_MASK
	.align		4
.L_9796:
        /*0078*/ 	.byte	0x03, 0x50
        /*007a*/ 	.short	0x0000


	//----- nvinfo : EIATTR_MAXREG_COUNT
	.align		4
        /*007c*/ 	.byte	0x03, 0x1b
        /*007e*/ 	.short	0x00ff


	//----- nvinfo : EIATTR_MERCURY_ISA_VERSION
	.align		4
        /*0080*/ 	.byte	0x03, 0x5f
        /*0082*/ 	.short	0x0101


	//----- nvinfo : EIATTR_EXIT_INSTR_OFFSETS
	.align		4
        /*0084*/ 	.byte	0x04, 0x1c
        /*0086*/ 	.short	(.L_9798 - .L_9797)


	//   ....[0]....
.L_9797:
        /*0088*/ 	.word	0x00000580


	//   ....[1]....
        /*008c*/ 	.word	0x00000600


	//----- nvinfo : EIATTR_MAX_THREADS
	.align		4
.L_9798:
        /*0090*/ 	.byte	0x04, 0x05
        /*0092*/ 	.short	(.L_9800 - .L_9799)
.L_9799:
        /*0094*/ 	.word	0x00000080
        /*0098*/ 	.word	0x00000001
        /*009c*/ 	.word	0x00000001


	//----- nvinfo : EIATTR_CRS_STACK_SIZE
	.align		4
.L_9800:
        /*00a0*/ 	.byte	0x04, 0x1e
        /*00a2*/ 	.short	(.L_9802 - .L_9801)
.L_9801:
        /*00a4*/ 	.word	0x00000000


	//----- nvinfo : EIATTR_CBANK_PARAM_SIZE
	.align		4
.L_9802:
        /*00a8*/ 	.byte	0x03, 0x19
        /*00aa*/ 	.short	0x0024


	//----- nvinfo : EIATTR_PARAM_CBANK
	.align		4
        /*00ac*/ 	.byte	0x04, 0x0a
        /*00ae*/ 	.short	(.L_9804 - .L_9803)
	.align		4
.L_9803:
        /*00b0*/ 	.word	index@(.nv.constant0._ZN2at6native27unrolled_elementwise_kernelINS0_13BinaryFunctorIddbZZZNS0_23logical_and_kernel_cudaERNS_14TensorIteratorEENKUlvE0_clEvENKUlvE4_clEvEUlddE_EESt5arrayIPcLm3EELi4E23TrivialOffsetCalculatorILi2EjESC_ILi1EjENS0_6memory15LoadWithoutCastENSF_16StoreWithoutCastEEEviT_T0_T2_T3_T4_T5_)
        /*00b4*/ 	.short	0x0210
        /*00b6*/ 	.short	0x0024


	//----- nvinfo : EIATTR_SW_WAR
	.align		4
.L_9804:
        /*00b8*/ 	.byte	0x04, 0x36
        /*00ba*/ 	.short	(.L_9806 - .L_9805)
.L_9805:
        /*00bc*/ 	.word	0x00000008
.L_9806:


//--------------------- .nv.info._ZN2at6native29vectorized_elementwise_kernelILi2ENS0_13BinaryFunctorIddbZZZNS0_23logical_and_kernel_cudaERNS_14TensorIteratorEENKUlvE0_clEvENKUlvE4_clEvEUlddE_EESt5arrayIPcLm3EEEEviT0_T1_ --------------------------
	.section	.nv.info._ZN2at6native29vectorized_elementwise_kernelILi2ENS0_13BinaryFunctorIddbZZZNS0_23logical_and_kernel_cudaERNS_14TensorIteratorEENKUlvE0_clEvENKUlvE4_clEvEUlddE_EESt5arrayIPcLm3EEEEviT0_T1_,"",@"SHT_CUDA_INFO"
	.sectionflags	@""
	.align	4


	//----- nvinfo : EIATTR_CUDA_API_VERSION
	.align		4
        /*0000*/ 	.byte	0x04, 0x37
        /*0002*/ 	.short	(.L_9808 - .L_9807)
.L_9807:
        /*0004*/ 	.word	0x00000082


	//----- nvinfo : EIATTR_KPARAM_INFO
	.align		4
.L_9808:
        /*0008*/ 	.byte	0x04, 0x17
        /*000a*/ 	.short	(.L_9810 - .L_9809)
.L_9809:
        /*000c*/ 	.word	0x00000000
        /*0010*/ 	.short	0x0002
        /*0012*/ 	.short	0x0008
        /*0014*/ 	.byte	0x00, 0xf0, 0x61, 0x00


	//----- nvinfo : EIATTR_KPARAM_INFO
	.align		4
.L_9810:
        /*0018*/ 	.byte	0x04, 0x17
        /*001a*/ 	.short	(.L_9812 - .L_9811)
.L_9811:
        /*001c*/ 	.word	0x00000000
        /*0020*/ 	.short	0x0001
        /*0022*/ 	.short	0x0004
        /*0024*/ 	.byte	0x00, 0xf0, 0x05, 0x00


	//----- nvinfo : EIATTR_KPARAM_INFO
	.align		4
.L_9812:
        /*0028*/ 	.byte	0x04, 0x17
        /*002a*/ 	.short	(.L_9814 - .L_9813)
.L_9813:
        /*002c*/ 	.word	0x00000000
        /*0030*/ 	.short	0x0000
        /*0032*/ 	.short	0x0000
        /*0034*/ 	.byte	0x00, 0xf0, 0x11, 0x00


	//----- nvinfo : EIATTR_SPARSE_MMA_MASK
	.align		4
.L_9814:
        /*0038*/ 	.byte	0x03, 0x50
        /*003a*/ 	.short	0x0000


	//----- nvinfo : EIATTR_MAXREG_COUNT
	.align		4
        /*003c*/ 	.byte	0x03, 0x1b
        /*003e*/ 	.short	0x00ff


	//----- nvinfo : EIATTR_MERCURY_ISA_VERSION
	.align		4
        /*0040*/ 	.byte	0x03, 0x5f
        /*0042*/ 	.short	0x0101


	//----- nvinfo : EIATTR_EXIT_INSTR_OFFSETS
	.align		4
        /*0044*/ 	.byte	0x04, 0x1c
        /*0046*/ 	.short	(.L_9816 - .L_9815)


	//   ....[0]....
.L_9815:
        /*0048*/ 	.word	0x000003c0


	//   ....[1]....
        /*004c*/ 	.word	0x00000f80


	//   ....[2]....
        /*0050*/ 	.word	0x00000ff0


	//----- nvinfo : EIATTR_MAX_THREADS
	.align		4
.L_9816:
        /*0054*/ 	.byte	0x04, 0x05
        /*0056*/ 	.short	(.L_9818 - .L_9817)
.L_9817:
        /*0058*/ 	.word	0x00000080
        /*005c*/ 	.word	0x00000001
        /*0060*/ 	.word	0x00000001


	//----- nvinfo : EIATTR_CRS_STACK_SIZE
	.align		4
.L_9818:
        /*0064*/ 	.byte	0x04, 0x1e
        /*0066*/ 	.short	(.L_9820 - .L_9819)
.L_9819:
        /*0068*/ 	.word	0x00000000


	//----- nvinfo : EIATTR_CBANK_PARAM_SIZE
	.align		4
.L_9820:
        /*006c*/ 	.byte	0x03, 0x19
        /*006e*/ 	.short	0x0020


	//----- nvinfo : EIATTR_PARAM_CBANK
	.align		4
        /*0070*/ 	.byte	0x04, 0x0a
        /*0072*/ 	.short	(.L_9822 - .L_9821)
	.align		4
.L_9821:
        /*0074*/ 	.word	index@(.nv.constant0._ZN2at6native29vectorized_elementwise_kernelILi2ENS0_13BinaryFunctorIddbZZZNS0_23logical_and_kernel_cudaERNS_14TensorIteratorEENKUlvE0_clEvENKUlvE4_clEvEUlddE_EESt5arrayIPcLm3EEEEviT0_T1_)
        /*0078*/ 	.short	0x0210
        /*007a*/ 	.short	0x0020


	//----- nvinfo : EIATTR_SW_WAR
	.align		4
.L_9822:
        /*007c*/ 	.byte	0x04, 0x36
        /*007e*/ 	.short	(.L_9824 - .L_9823)
.L_9823:
        /*0080*/ 	.word	0x00000008
.L_9824:


//--------------------- .nv.info._ZN2at6native29vectorized_elementwise_kernelILi4ENS0_13BinaryFunctorIddbZZZNS0_23logical_and_kernel_cudaERNS_14TensorIteratorEENKUlvE0_clEvENKUlvE4_clEvEUlddE_EESt5arrayIPcLm3EEEEviT0_T1_ --------------------------
	.section	.nv.info._ZN2at6native29vectorized_elementwise_kernelILi4ENS0_13BinaryFunctorIddbZZZNS0_23logical_and_kernel_cudaERNS_14TensorIteratorEENKUlvE0_clEvENKUlvE4_clEvEUlddE_EESt5arrayIPcLm3EEEEviT0_T1_,"",@"SHT_CUDA_INFO"
	.sectionflags	@""
	.align	4


	//----- nvinfo : EIATTR_CUDA_API_VERSION
	.align		4
        /*0000*/ 	.byte	0x04, 0x37
        /*0002*/ 	.short	(.L_9826 - .L_9825)
.L_9825:
        /*0004*/ 	.word	0x00000082


	//----- nvinfo : EIATTR_KPARAM_INFO
	.align		4
.L_9826:
        /*0008*/ 	.byte	0x04, 0x17
        /*000a*/ 	.short	(.L_9828 - .L_9827)
.L_9827:
        /*000c*/ 	.word	0x00000000
        /*0010*/ 	.short	0x0002
        /*0012*/ 	.short	0x0008
        /*0014*/ 	.byte	0x00, 0xf0, 0x61, 0x00


	//----- nvinfo : EIATTR_KPARAM_INFO
	.align		4
.L_9828:
        /*0018*/ 	.byte	0x04, 0x17
        /*001a*/ 	.short	(.L_9830 - .L_9829)
.L_9829:
        /*001c*/ 	.word	0x00000000
        /*0020*/ 	.short	0x0001
        /*0022*/ 	.short	0x0004
        /*0024*/ 	.byte	0x00, 0xf0, 0x05, 0x00


	//----- nvinfo : EIATTR_KPARAM_INFO
	.align		4
.L_9830:
        /*0028*/ 	.byte	0x04, 0x17
        /*002a*/ 	.short	(.L_9832 - .L_9831)
.L_9831:
        /*002c*/ 	.word	0x00000000
        /*0030*/ 	.short	0x0000
        /*0032*/ 	.short	0x0000
        /*0034*/ 	.byte	0x00, 0xf0, 0x11, 0x00


	//----- nvinfo : EIATTR_SPARSE_MMA_MASK
	.align		4
.L_9832:
        /*0038*/ 	.byte	0x03, 0x50
        /*003a*/ 	.short	0x0000


	//----- nvinfo : EIATTR_MAXREG_COUNT
	.align		4
        /*003c*/ 	.byte	0x03, 0x1b
        /*003e*/ 	.short	0x00ff


	//----- nvinfo : EIATTR_MERCURY_ISA_VERSION
	.align		4
        /*0040*/ 	.byte	0x03, 0x5f
        /*0042*/ 	.short	0x0101


	//----- nvinfo : EIATTR_EXIT_INSTR_OFFSETS
	.align		4
        /*0044*/ 	.byte	0x04, 0x1c
        /*0046*/ 	.short	(.L_9834 - .L_9833)


	//   ....[0]....
.L_9833:
        /*0048*/ 	.word	0x000003c0


	//   ....[1]....
        /*004c*/ 	.word	0x00000f90


	//   ....[2]....
        /*0050*/ 	.word	0x00001000


	//----- nvinfo : EIATTR_MAX_THREADS
	.align		4
.L_9834:
        /*0054*/ 	.byte	0x04, 0x05
        /*0056*/ 	.short	(.L_9836 - .L_9835)
.L_9835:
        /*0058*/ 	.word	0x00000080
        /*005c*/ 	.word	0x00000001
        /*0060*/ 	.word	0x00000001


	//----- nvinfo : EIATTR_CRS_STACK_SIZE
	.align		4
.L_9836:
        /*0064*/ 	.byte	0x04, 0x1e
        /*0066*/ 	.short	(.L_9838 - .L_9837)
.L_9837:
        /*0068*/ 	.word	0x00000000


	//----- nvinfo : EIATTR_CBANK_PARAM_SIZE
	.align		4
.L_9838:
        /*006c*/ 	.byte	0x03, 0x19
        /*006e*/ 	.short	0x0020


	//----- nvinfo : EIATTR_PARAM_CBANK
	.align		4
        /*0070*/ 	.byte	0x04, 0x0a
        /*0072*/ 	.short	(.L_9840 - .L_9839)
	.align		4
.L_9839:
        /*0074*/ 	.word	index@(.nv.constant0._ZN2at6native29vectorized_elementwise_kernelILi4ENS0_13BinaryFunctorIddbZZZNS0_23logical_and_kernel_cudaERNS_14TensorIteratorEENKUlvE0_clEvENKUlvE4_clEvEUlddE_EESt5arrayIPcLm3EEEEviT0_T1_)
        /*0078*/ 	.short	0x0210
        /*007a*/ 	.short	0x0020


	//----- nvinfo : EIATTR_SW_WAR
	.align		4
.L_9840:
        /*007c*/ 	.byte	0x04, 0x36
        /*007e*/ 	.short	(.L_9842 - .L_9841)
.L_9841:
        /*0080*/ 	.word	0x00000008
.L_9842:


//--------------------- .nv.info._ZN2at6native29vectorized_elementwise_kernelILi8ENS0_13BinaryFunctorIddbZZZNS0_23logical_and_kernel_cudaERNS_14TensorIteratorEENKUlvE0_clEvENKUlvE4_clEvEUlddE_EESt5arrayIPcLm3EEEEviT0_T1_ --------------------------
	.section	.nv.info._ZN2at6native29vectorized_elementwise_kernelILi8ENS0_13BinaryFunctorIddbZZZNS0_23logical_and_kernel_cudaERNS_14TensorIteratorEENKUlvE0_clEvENKUlvE4_clEvEUlddE_EESt5arrayIPcLm3EEEEviT0_T1_,"",@"SHT_CUDA_INFO"
	.sectionflags	@""
	.align	4


	//----- nvinfo : EIATTR_CUDA_API_VERSION
	.align		4
        /*0000*/ 	.byte	0x04, 0x37
        /*0002*/ 	.short	(.L_9844 - .L_9843)
.L_9843:
        /*0004*/ 	.word	0x00000082


	//----- nvinfo : EIATTR_KPARAM_INFO
	.align		4
.L_9844:
        /*0008*/ 	.byte	0x04, 0x17
        /*000a*/ 	.short	(.L_9846 - .L_9845)
.L_9845:
        /*000c*/ 	.word	0x00000000
        /*0010*/ 	.short	0x0002
        /*0012*/ 	.short	0x0008
        /*0014*/ 	.byte	0x00, 0xf0, 0x61, 0x00


	//----- nvinfo : EIATTR_KPARAM_INFO
	.align		4
.L_9846:
        /*0018*/ 	.byte	0x04, 0x17
        /*001a*/ 	.short	(.L_9848 - .L_9847)
.L_9847:
        /*001c*/ 	.word	0x00000000
        /*0020*/ 	.short	0x0001
        /*0022*/ 	.short	0x0004
        /*0024*/ 	.byte	0x00, 0xf0, 0x05, 0x00


	//----- nvinfo : EIATTR_KPARAM_INFO
	.align		4
.L_9848:
        /*0028*/ 	.byte	0x04, 0x17
        /*002a*/ 	.short	(.L_9850 - .L_9849)
.L_9849:
        /*002c*/ 	.word	0x00000000
        /*0030*/ 	.short	0x0000
        /*0032*/ 	.short	0x0000
        /*0034*/ 	.byte	0x00, 0xf0, 0x11, 0x00


	//----- nvinfo : EIATTR_SPARSE_MMA_MASK
	.align		4
.L_9850:
        /*0038*/ 	.byte	0x03, 0x50
        /*003a*/ 	.short	0x0000


	//----- nvinfo : EIATTR_MAXREG_COUNT
	.align		4
        /*003c*/ 	.byte	0x03, 0x1b
        /*003e*/ 	.short	0x00ff


	//----- nvinfo : EIATTR_MERCURY_ISA_VERSION
	.align		4
        /*0040*/ 	.byte	0x03, 0x5f
        /*0042*/ 	.short	0x0101


	//----- nvinfo : EIATTR_EXIT_INSTR_OFFSETS
	.align		4
        /*0044*/ 	.byte	0x04, 0x1c
        /*0046*/ 	.short	(.L_9852 - .L_9851)


	//   ....[0]....
.L_9851:
        /*0048*/ 	.word	0x000003f0


	//   ....[1]....
        /*004c*/ 	.word	0x00000fb0


	//   ....[2]....
        /*0050*/ 	.word	0x00001020


	//----- nvinfo : EIATTR_MAX_THREADS
	.align		4
.L_9852:
        /*0054*/ 	.byte	0x04, 0x05
        /*0056*/ 	.short	(.L_9854 - .L_9853)
.L_9853:
        /*0058*/ 	.word	0x00000080
        /*005c*/ 	.word	0x00000001
        /*0060*/ 	.word	0x00000001


	//----- nvinfo : EIATTR_CRS_STACK_SIZE
	.align		4
.L_9854:
        /*0064*/ 	.byte	0x04, 0x1e
        /*0066*/ 	.short	(.L_9856 - .L_9855)
.L_9855:
        /*0068*/ 	.word	0x00000000


	//----- nvinfo : EIATTR_CBANK_PARAM_SIZE
	.align		4
.L_9856:
        /*006c*/ 	.byte	0x03, 0x19
        /*006e*/ 	.short	0x0020


	//----- nvinfo : EIATTR_PARAM_CBANK
	.align		4
        /*0070*/ 	.byte	0x04, 0x0a
        /*0072*/ 	.short	(.L_9858 - .L_9857)
	.align		4
.L_9857:
        /*0074*/ 	.word	index@(.nv.constant0._ZN2at6native29vectorized_elementwise_kernelILi8ENS0_13BinaryFunctorIddbZZZNS0_23logical_and_kernel_cudaERNS_14TensorIteratorEENKUlvE0_clEvENKUlvE4_clEvEUlddE_EESt5arrayIPcLm3EEEEviT0_T1_)
        /*0078*/ 	.short	0x0210
        /*007a*/ 	.short	0x0020


	//----- nvinfo : EIATTR_SW_WAR
	.align		4
.L_9858:
        /*007c*/ 	.byte	0x04, 0x36
        /*007e*/ 	.short	(.L_9860 - .L_9859)
.L_9859:
        /*0080*/ 	.word	0x00000008
.L_9860:


//--------------------- .nv.info._ZN2at6native18elementwise_kernelILi128ELi4EZNS0_15gpu_kernel_implINS0_13AUnaryFunctorIssbZZZNS0_23logical_and_kernel_cudaERNS_14TensorIteratorEENKUlvE0_clEvENKUlvE3_clEvEUlssE_EEEEvRNS_18TensorIteratorBaseERKT_EUliE_EEviT1_ --------------------------
	.section	.nv.info._ZN2at6native18elementwise_kernelILi128ELi4EZNS0_15gpu_kernel_implINS0_13AUnaryFunctorIssbZZZNS0_23logical_and_kernel_cudaERNS_14TensorIteratorEENKUlvE0_clEvENKUlvE3_clEvEUlssE_EEEEvRNS_18TensorIteratorBaseERKT_EUliE_EEviT1_,"",@"SHT_CUDA_INFO"
	.sectionflags	@""
	.align	4


	//----- nvinfo : EIATTR_CUDA_API_VERSION
	.align		4
        /*0000*/ 	.byte	0x04, 0x37
        /*0002*/ 	.short	(.L_9862 - .L_9861)
.L_9861:
        /*0004*/ 	.word	0x00000082


	//----- nvinfo : EIATTR_KPARAM_INFO
	.align		4
.L_9862:
        /*0008*/ 	.byte	0x04, 0x17
        /*000a*/ 	.short	(.L_9864 - .L_9863)
.L_9863:
        /*000c*/ 	.word	0x00000000
        /*0010*/ 	.short	0x0001
        /*0012*/ 	.short	0x0008
        /*0014*/ 	.byte	0x00, 0xf0, 0x61, 0x08


	//----- nvinfo : EIATTR_KPARAM_INFO
	.align		4
.L_9864:
        /*0018*/ 	.byte	0x04, 0x17
        /*001a*/ 	.short	(.L_9866 - .L_9865)
.L_9865:
        /*001c*/ 	.word	0x00000000
        /*0020*/ 	.short	0x0000
        /*0022*/ 	.short	0x0000
        /*0024*/ 	.byte	0x00, 0xf0, 0x11, 0x00


	//----- nvinfo : EIATTR_SPARSE_MMA_MASK
	.align		4
.L_9866:
        /*0028*/ 	.byte	0x03, 0x50
        /*002a*/ 	.short	0x0000


	//----- nvinfo : EIATTR_MAXREG_COUNT
	.align		4
        /*002c*/ 	.byte	0x03, 0x1b
        /*002e*/ 	.short	0x0080


	//----- nvinfo : EIATTR_EXTERNS
	.align		4
        /*0030*/ 	.byte	0x04, 0x0f
        /*0032*/ 	.short	(.L_9868 - .L_9867)


	//   ....[0]....
	.align		4
.L_9867:
        /*0034*/ 	.word	index@(__assertfail)


	//----- nvinfo : EIATTR_MERCURY_ISA_VERSION
	.align		4
.L_9868:
        /*0038*/ 	.byte	0x03, 0x5f
        /*003a*/ 	.short	0x0101


	//----- nvinfo : EIATTR_SYSCALL_OFFSETS
	.align		4
        /*003c*/ 	.byte	0x04, 0x46
        /*003e*/ 	.short	(.L_9870 - .L_9869)


	//   ....[0]....
.L_9869:
        /*0040*/ 	.word	0x000021f0


	//   ....[1]....
        /*0044*/ 	.word	0x00003080


	//   ....[2]....
        /*0048*/ 	.word	0x000052a0


	//   ....[3]....
        /*004c*/ 	.word	0x00006120


	//   ....[4]....
        /*0050*/ 	.word	0x00008320


	//   ....[5]....
        /*0054*/ 	.word	0x000091a0


	//   ....[6]....
        /*0058*/ 	.word	0x0000b390


	//   ....[7]....
        /*005c*/ 	.word	0x0000c210


	//----- nvinfo : EIATTR_EXIT_INSTR_OFFSETS
	.align		4
.L_9870:
        /*0060*/ 	.byte	0x04, 0x1c
        /*0062*/ 	.short	(.L_9872 - .L_9871)


	//   ....[0]....
.L_9871:
        /*0064*/ 	.word	0x00009240


	//   ....[1]....
        /*0068*/ 	.word	0x0000b520


	//   ....[2]....
        /*006c*/ 	.word	0x0000b540


	//   ....[3]....
        /*0070*/ 	.word	0x0000b5d0


	//   ....[4]....
        /*0074*/ 	.word	0x0000b5f0


	//   ....[5]....
        /*0078*/ 	.word	0x0000b610


	//   ....[6]....
        /*007c*/ 	.word	0x0000b6a0


	//   ....[7]....
        /*0080*/ 	.word	0x0000b6e0


	//   ....[8]....
        /*0084*/ 	.word	0x0000b780


	//   ....[9]....
        /*0088*/ 	.word	0x0000b7d0


	//   ....[10]....
        /*008c*/ 	.word	0x0000b800


	//   ....[11]....
        /*0090*/ 	.word	0x0000b8a0


	//   ....[12]....
        /*0094*/ 	.word	0x0000b8e0


	//   ....[13]....
        /*0098*/ 	.word	0x0000ba70


	//   ....[14]....
        /*009c*/ 	.word	0x0000bbd0


	//   ....[15]....
        /*00a0*/ 	.word	0x0000bc10


	//   ....[16]....
        /*00a4*/ 	.word	0x0000bcb0


	//   ....[17]....
        /*00a8*/ 	.word	0x0000be30


	//   ....[18]....
        /*00ac*/ 	.word	0x0000bfb0


	//   ....[19]....
        /*00b0*/ 	.word	0x0000c110


	//   ....[20]....
        /*00b4*/ 	.word	0x0000c220


	//   ....[21]....
        /*00b8*/ 	.word	0x0000c250


	//   ....[22]....
        /*00bc*/ 	.word	0x0000c270


	//----- nvinfo : EIATTR_MAX_THREADS
	.align		4
.L_9872:
        /*00c0*/ 	.byte	0x04, 0x05
        /*00c2*/ 	.short	(.L_9874 - .L_9873)
.L_9873:
        /*00c4*/ 	.word	0x00000080
        /*00c8*/ 	.word	0x00000001
        /*00cc*/ 	.word	0x00000001


	//----- nvinfo : EIATTR_CRS_STACK_SIZE
	.align		4
.L_9874:
        /*00d0*/ 	.byte	0x04, 0x1e
        /*00d2*/ 	.short	(.L_9876 - .L_9875)
.L_9875:
        /*00d4*/ 	.word	0x00000000


	//----- nvinfo : EIATTR_CBANK_PARAM_SIZE
	.align		4
.L_9876:
        /*00d8*/ 	.byte	0x03, 0x19
        /*00da*/ 	.short	0x0220


	//----- nvinfo : EIATTR_PARAM_CBANK
	.align		4
        /*00dc*/ 	.byte	0x04, 0x0a
        /*00de*/ 	.short	(.L_9878 - .L_9877)
	.align		4
.L_9877:
        /*00e0*/ 	.word	index@(.nv.constant0._ZN2at6native18elementwise_kernelILi128ELi4EZNS0_15gpu_kernel_implINS0_13AUnaryFunctorIssbZZZNS0_23logical_and_kernel_cudaERNS_14TensorIteratorEENKUlvE0_clEvENKUlvE3_clEvEUlssE_EEEEvRNS_18TensorIteratorBaseERKT_EUliE_EEviT1_)
        /*00e4*/ 	.short	0x0210
        /*00e6*/ 	.short	0x0220


	//----- nvinfo : EIATTR_SW_WAR
	.align		4
.L_9878:
        /*00e8*/ 	.byte	0x04, 0x36
        /*00ea*/ 	.short	(.L_9880 - .L_9879)
.L_9879:
        /*00ec*/ 	.word	0x00000008
.L_9880:


//--------------------- .nv.info._ZN2at6native27unrolled_elementwise_kernelINS0_13AUnaryFunctorIssbZZZNS0_23logical_and_kernel_cudaERNS_14TensorIteratorEENKUlvE0_clEvENKUlvE3_clEvEUlssE_EESt5arrayIPcLm2EELi4E23TrivialOffsetCalculatorILi1EjESD_NS0_6memory12LoadWithCastILi1EEENSE_13StoreWithCastILi1EEEEEviT_T0_T2_T3_T4_T5_ --------------------------
	.section	.nv.info._ZN2at6native27unrolled_elementwise_kernelINS0_13AUnaryFunctorIssbZZZNS0_23logical_and_kernel_cudaERNS_14TensorIteratorEENKUlvE0_clEvENKUlvE3_clEvEUlssE_EESt5arrayIPcLm2EELi4E23TrivialOffsetCalculatorILi1EjESD_NS0_6memory12LoadWithCastILi1EEENSE_13StoreWithCastILi1EEEEEviT_T0_T2_T3_T4_T5_,"",@"SHT_CUDA_INFO"
	.sectionflags	@""
	.align	4


	//----- nvinfo : EIATTR_CUDA_API_VERSION
	.align		4
        /*0000*/ 	.byte	0x04, 0x37
        /*0002*/ 	.short	(.L_9882 - .L_9881)
.L_9881:
        /*0004*/ 	.word	0x00000082


	//----- nvinfo : EIATTR_KPARAM_INFO
	.align		4
.L_9882:
        /*0008*/ 	.byte	0x04, 0x17
        /*000a*/ 	.short	(.L_9884 - .L_9883)
.L_9883:
        /*000c*/ 	.word	0x00000000
        /*0010*/ 	.short	0x0006
        /*0012*/ 	.short	0x0024
        /*0014*/ 	.byte	0x00, 0xf0, 0x21, 0x00


	//----- nvinfo : EIATTR_KPARAM_INFO
	.align		4
.L_9884:
        /*0018*/ 	.byte	0x04, 0x17
        /*001a*/ 	.short	(.L_9886 - .L_9885)
.L_9885:
        /*001c*/ 	.word	0x00000000
        /*0020*/ 	.short	0x0005
        /*0022*/ 	.short	0x001c
        /*0024*/ 	.byte	0x00, 0xf0, 0x21, 0x00


	//----- nvinfo : EIATTR_KPARAM_INFO
	.align		4
.L_9886:
        /*0028*/ 	.byte	0x04, 0x17
        /*002a*/ 	.short	(.L_9888 - .L_9887)
.L_9887:
        /*002c*/ 	.word	0x00000000
        /*0030*/ 	.short	0x0004
        /*0032*/ 	.short	0x0019
        /*0034*/ 	.byte	0x00, 0xf0, 0x05, 0x00


	//----- nvinfo : EIATTR_KPARAM_INFO
	.align		4
.L_9888:
        /*0038*/ 	.byte	0x04, 0x17
        /*003a*/ 	.short	(.L_9890 - .L_9889)
.L_9889:
        /*003c*/ 	.word	0x00000000
        /*0040*/ 	.short	0x0003
        /*0042*/ 	.short	0x0018
        /*0044*/ 	.byte	0x00, 0xf0, 0x05, 0x00


	//----- nvinfo : EIATTR_KPARAM_INFO
	.align		4
.L_9890:
        /*0048*/ 	.byte	0x04, 0x17
        /*004a*/ 	.short	(.L_9892 - .L_9891)
.L_9891:
        /*004c*/ 	.word	0x00000000
        /*0050*/ 	.short	0x0002
        /*0052*/ 	.short	0x0008
        /*0054*/ 	.byte	0x00, 0xf0, 0x41, 0x00


	//----- nvinfo : EIATTR_KPARAM_INFO
	.align		4
.L_9892:
        /*0058*/ 	.byte	0x04, 0x17
        /*005a*/ 	.short	(.L_9894 - .L_9893)
.L_9893:
        /*005c*/ 	.word	0x00000000
        /*0060*/ 	.short	0x0001
        /*0062*/ 	.short	0x0004
        /*0064*/ 	.byte	0x00, 0xf0, 0x11, 0x00


	//----- nvinfo : EIATTR_KPARAM_INFO
	.align		4
.L_9894:
        /*0068*/ 	.byte	0x04, 0x17
        /*006a*/ 	.short	(.L_9896 - .L_9895)
.L_9895:
        /*006c*/ 	.word	0x00000000
        /*0070*/ 	.short	0x0000
        /*0072*/ 	.short	0x0000
        /*0074*/ 	.byte	0x00, 0xf0, 0x11, 0x00


	//----- nvinfo : EIATTR_SPARSE_MMA_MASK
	.align		4
.L_9896:
        /*0078*/ 	.byte	0x03, 0x50
        /*007a*/ 	.short	0x0000


	//----- nvinfo : EIATTR_MAXREG_COUNT
	.align		4
        /*007c*/ 	.byte	0x03, 0x1b
        /*007e*/ 	.short	0x00ff


	//----- nvinfo : EIATTR_EXTERNS
	.align		4
        /*0080*/ 	.byte	0x04, 0x0f
        /*0082*/ 	.short	(.L_9898 - .L_9897)


	//   ....[0]....
	.align		4
.L_9897:
        /*0084*/ 	.word	index@(__assertfail)


	//----- nvinfo : EIATTR_MERCURY_ISA_VERSION
	.align		4
.L_9898:
        /*0088*/ 	.byte	0x03, 0x5f
        /*008a*/ 	.short	0x0101


	//----- nvinfo : EIATTR_SYSCALL_OFFSETS
	.align		4
        /*008c*/ 	.byte	0x04, 0x46
        /*008e*/ 	.short	(.L_9900 - .L_9899)


	//   ....[0]....
.L_9899:
        /*0090*/ 	.word	0x00000f10


	//   ....[1]....
        /*0094*/ 	.word	0x00001e20


	//   ....[2]....
        /*0098*/ 	.word	0x00002d40


	//   ....[3]....
        /*009c*/ 	.word	0x00003c30


	//   ....[4]....
        /*00a0*/ 	.word	0x00004c20


	//   ....[5]....
        /*00a4*/ 	.word	0x00005b00


	//   ....[6]....
        /*00a8*/ 	.word	0x000069d0


	//   ....[7]....
        /*00ac*/ 	.word	0x00007890


	//----- nvinfo : EIATTR_EXIT_INSTR_OFFSETS
	.align		4
.L_9900:
        /*00b0*/ 	.byte	0x04, 0x1c
        /*00b2*/ 	.short	(.L_9902 - .L_9901)


	//   ....[0]....
.L_9901:
        /*00b4*/ 	.word	0x00006a70


	//   ....[1]....
        /*00b8*/ 	.word	0x00006ba0


	//   ....[2]....
        /*00bc*/ 	.word	0x00006bc0


	//   ....[3]....
        /*00c0*/ 	.word	0x00006c50


	//   ....[4]....
        /*00c4*/ 	.word	0x00006c70


	//   ....[5]....
        /*00c8*/ 	.word	0x00006c90


	//   ....[6]....
        /*00cc*/ 	.word	0x00006d20


	//   ....[7]....
        /*00d0*/ 	.word	0x00006d60


	//   ....[8]....
        /*00d4*/ 	.word	0x00006e00


	//   ....[9]....
        /*00d8*/ 	.word	0x00006e50


	//   ....[10]....
        /*00dc*/ 	.word	0x00006e80


	//   ....[11]....
        /*00e0*/ 	.word	0x00006f20


	//   ....[12]....
        /*00e4*/ 	.word	0x00006f60


	//   ....[13]....
        /*00e8*/ 	.word	0x000070f0


	//   ....[14]....
        /*00ec*/ 	.word	0x00007250


	//   ....[15]....
        /*00f0*/ 	.word	0x00007290


	//   ....[16]....
        /*00f4*/ 	.word	0x00007330


	//   ....[17]....
        /*00f8*/ 	.word	0x000074b0


	//   ....[18]....
        /*00fc*/ 	.word	0x00007630


	//   ....[19]....
        /*0100*/ 	.word	0x00007790


	//   ....[20]....
        /*0104*/ 	.word	0x000078a0


	//   ....[21]....
        /*0108*/ 	.word	0x000078d0


	//   ....[22]....
        /*010c*/ 	.word	0x000078f0


	//----- nvinfo : EIATTR_MAX_THREADS
	.align		4
.L_9902:
        /*0110*/ 	.byte	0x04, 0x05
        /*0112*/ 	.short	(.L_9904 - .L_9903)
.L_9903:
        /*0114*/ 	.word	0x00000080
        /*0118*/ 	.word	0x00000001
        /*011c*/ 	.word	0x00000001


	//----- nvinfo : EIATTR_CRS_STACK_SIZE
	.align		4
.L_9904:
        /*0120*/ 	.byte	0x04, 0x1e
        /*0122*/ 	.short	(.L_9906 - .L_9905)
.L_9905:
        /*0124*/ 	.word	0x00000000


	//----- nvinfo : EIATTR_CBANK_PARAM_SIZE
	.align		4
.L_9906:
        /*0128*/ 	.byte	0x03, 0x19
        /*012a*/ 	.short	0x002c


	//----- nvinfo : EIATTR_PARAM_CBANK
	.align		4
        /*012c*/ 	.byte	0x04, 0x0a
        /*012e*/ 	.short	(.L_9908 - .L_9907)
	.align		4
.L_9907:
        /*0130*/ 	.word	index@(.nv.constant0._ZN2at6native27unrolled_elementwise_kernelINS0_13AUnaryFunctorIssbZZZNS0_23logical_and_kernel_cudaERNS_14TensorIteratorEENKUlvE0_clEvENKUlvE3_clEvEUlssE_EESt5arrayIPcLm2EELi4E23TrivialOffsetCalculatorILi1EjESD_NS0_6memory12LoadWithCastILi1EEENSE_13StoreWithCastILi1EEEEEviT_T0_T2_T3_T4_T5_)
        /*0134*/ 	.short	0x0210
        /*0136*/ 	.short	0x002c


	//----- nvinfo : EIATTR_SW_WAR
	.align		4
.L_9908:
        /*0138*/ 	.byte	0x04, 0x36
        /*013a*/ 	.short	(.L_9910 - .L_9909)
.L_9909:
        /*013c*/ 	.word	0x00000008
.L_9910:


//--------------------- .nv.info._ZN2at6native18elementwise_kernelILi128ELi4EZNS0_22gpu_kernel_impl_nocastINS0_13AUnaryFunctorIssbZZZNS0_23logical_and_kernel_cudaERNS_14TensorIteratorEENKUlvE0_clEvENKUlvE3_clEvEUlssE_EEEEvRNS_18TensorIteratorBaseERKT_EUliE_EEviT1_ --------------------------
	.section	.nv.info._ZN2at6native18elementwise_kernelILi128ELi4EZNS0_22gpu_kernel_impl_nocastINS0_13AUnaryFunctorIssbZZZNS0_23logical_and_kernel_cudaERNS_14TensorIteratorEENKUlvE0_clEvENKUlvE3_clEvEUlssE_EEEEvRNS_18TensorIteratorBaseERKT_EUliE_EEviT1_,"",@"SHT_CUDA_INFO"
	.sectionflags	@""
	.align	4


	//----- nvinfo : EIATTR_CUDA_API_VERSION
	.align		4
        /*0000*/ 	.byte	0x04, 0x37
        /*0002*/ 	.short	(.L_9912 - .L_9911)
.L_9911:
        /*0004*/ 	.word	0x00000082


	//----- nvinfo : EIATTR_KPARAM_INFO
	.align		4
.L_9912:
        /*0008*/ 	.byte	0x04, 0x17
        /*000a*/ 	.short	(.L_9914 - .L_9913)
.L_9913:
        /*000c*/ 	.word	0x00000000
        /*0010*/ 	.short	0x0001
        /*0012*/ 	.short	0x0008
        /*0014*/ 	.byte	0x00, 0xf0, 0x61, 0x08


	//----- nvinfo : EIATTR_KPARAM_INFO
	.align		4
.L_9914:
        /*0018*/ 	.byte	0x04, 0x17
        /*001a*/ 	.short	(.L_9916 - .L_9915)
.L_9915:
        /*001c*/ 	.word	0x00000000
        /*0020*/ 	.short	0x0000
        /*0022*/ 	.short	0x0000
        /*0024*/ 	.byte	0x00, 0xf0, 0x11, 0x00


	//----- nvinfo : EIATTR_SPARSE_MMA_MASK
	.align		4
.L_9916:
        /*0028*/ 	.byte	0x03, 0x50
        /*002a*/ 	.short	0x0000


	//----- nvinfo : EIATTR_MAXREG_COUNT
	.align		4
        /*002c*/ 	.byte	0x03, 0x1b
        /*002e*/ 	.short	0x0080


	//----- nvinfo : EIATTR_MERCURY_ISA_VERSION
	.align		4
        /*0030*/ 	.byte	0x03, 0x5f
        /*0032*/ 	.short	0x0101


	//----- nvinfo : EIATTR_EXIT_INSTR_OFFSETS
	.align		4
        /*0034*/ 	.byte	0x04, 0x1c
        /*0036*/ 	.short	(.L_9918 - .L_9917)


	//   ....[0]....
.L_9917:
        /*0038*/ 	.word	0x00003c50


	//   ....[1]....
        /*003c*/ 	.word	0x00005010


	//----- nvinfo : EIATTR_MAX_THREADS
	.align		4
.L_9918:
        /*0040*/ 	.byte	0x04, 0x05
        /*0042*/ 	.short	(.L_9920 - .L_9919)
.L_9919:
        /*0044*/ 	.word	0x00000080
        /*0048*/ 	.word	0x00000001
        /*004c*/ 	.word	0x00000001


	//----- nvinfo : EIATTR_CRS_STACK_SIZE
	.align		4
.L_9920:
        /*0050*/ 	.byte	0x04, 0x1e
        /*0052*/ 	.short	(.L_9922 - .L_9921)
.L_9921:
        /*0054*/ 	.word	0x00000000


	//----- nvinfo : EIATTR_CBANK_PARAM_SIZE
	.align		4
.L_9922:
        /*0058*/ 	.byte	0x03, 0x19
        /*005a*/ 	.short	0x0220


	//----- nvinfo : EIATTR_PARAM_CBANK
	.align		4
        /*005c*/ 	.byte	0x04, 0x0a
        /*005e*/ 	.short	(.L_9924 - .L_9923)
	.align		4
.L_9923:
        /*0060*/ 	.word	index@(.nv.constant0._ZN2at6native18elementwise_kernelILi128ELi4EZNS0_22gpu_kernel_impl_nocastINS0_13AUnaryFunctorIssbZZZNS0_23logical_and_kernel_cudaERNS_14TensorIteratorEENKUlvE0_clEvENKUlvE3_clEvEUlssE_EEEEvRNS_18TensorIteratorBaseERKT_EUliE_EEviT1_)
        /*0064*/ 	.short	0x0210
        /*0066*/ 	.short	0x0220


	//----- nvinfo : EIATTR_SW_WAR
	.align		4
.L_9924:
        /*0068*/ 	.byte	0x04, 0x36
        /*006a*/ 	.short	(.L_9926 - .L_9925)
.L_9925:
        /*006c*/ 	.word	0x00000008
.L_9926:


//--------------------- .nv.info._ZN2at6native27unrolled_elementwise_kernelINS0_13AUnaryFunctorIssbZZZNS0_23logical_and_kernel_cudaERNS_14TensorIteratorEENKUlvE0_clEvENKUlvE3_clEvEUlssE_EESt5arrayIPcLm2EELi4E23TrivialOffsetCalculatorILi1EjESD_NS0_6memory15LoadWithoutCastENSE_16StoreWithoutCastEEEviT_T0_T2_T3_T4_T5_ --------------------------
	.section	.nv.info._ZN2at6native27unrolled_elementwise_kernelINS0_13AUnaryFunctorIssbZZZNS0_23logical_and_kernel_cudaERNS_14TensorIteratorEENKUlvE0_clEvENKUlvE3_clEvEUlssE_EESt5arrayIPcLm2EELi4E23TrivialOffsetCalculatorILi1EjESD_NS0_6memory15LoadWithoutCastENSE_16StoreWithoutCastEEEviT_T0_T2_T3_T4_T5_,"",@"SHT_CUDA_INFO"
	.sectionflags	@""
	.align	4


	//----- nvinfo : EIATTR_CUDA_API_VERSION
	.align		4
        /*0000*/ 	.byte	0x04, 0x37
        /*0002*/ 	.short	(.L_9928 - .L_9927)
.L_9927:
        /*0004*/ 	.word	0x00000082


	//----- nvinfo : EIATTR_KPARAM_INFO
	.align		4
.L_9928:
        /*0008*/ 	.byte	0x04, 0x17
        /*000a*/ 	.short	(.L_9930 - .L_9929)
.L_9929:
        /*000c*/ 	.word	0x00000000
        /*0010*/ 	.short	0x0006
        /*0012*/ 	.short	0x001b
        /*0014*/ 	.byte	0x00, 0xf0, 0x05, 0x00


	//----- nvinfo : EIATTR_KPARAM_INFO
	.align		4
.L_9930:
        /*0018*/ 	.byte	0x04, 0x17
        /*001a*/ 	.short	(.L_9932 - .L_9931)
.L_9931:
        /*001c*/ 	.word	0x00000000
        /*0020*/ 	.short	0x0005
        /*0022*/ 	.short	0x001a
        /*0024*/ 	.byte	0x00, 0xf0, 0x05, 0x00


	//----- nvinfo : EIATTR_KPARAM_INFO
	.align		4
.L_9932:
        /*0028*/ 	.byte	0x04, 0x17
        /*002a*/ 	.short	(.L_9934 - .L_9933)
.L_9933:
        /*002c*/ 	.word	0x00000000
        /*0030*/ 	.short	0x0004
        /*0032*/ 	.short	0x0019
        /*0034*/ 	.byte	0x00, 0xf0, 0x05, 0x00


	//----- nvinfo : EIATTR_KPARAM_INFO
	.align		4
.L_9934:
        /*0038*/ 	.byte	0x04, 0x17
        /*003a*/ 	.short	(.L_9936 - .L_9935)
.L_9935:
        /*003c*/ 	.word	0x00000000
        /*0040*/ 	.short	0x0003
        /*0042*/ 	.short	0x0018
        /*0044*/ 	.byte	0x00, 0xf0, 0x05, 0x00


	//----- nvinfo : EIATTR_KPARAM_INFO
	.align		4
.L_9936:
        /*0048*/ 	.byte	0x04, 0x17
        /*004a*/ 	.short	(.L_9938 - .L_9937)
.L_9937:
        /*004c*/ 	.word	0x00000000
        /*0050*/ 	.short	0x0002
        /*0052*/ 	.short	0x0008
        /*0054*/ 	.byte	0x00, 0xf0, 0x41, 0x00


	//----- nvinfo : EIATTR_KPARAM_INFO
	.align		4
.L_9938:
        /*0058*/ 	.byte	0x04, 0x17
        /*005a*/ 	.short	(.L_9940 - .L_9939)
.L_9939:
        /*005c*/ 	.word	0x00000000
        /*0060*/ 	.short	0x0001
        /*0062*/ 	.short	0x0004
        /*0064*/ 	.byte	0x00, 0xf0, 0x11, 0x00


	//----- nvinfo : EIATTR_KPARAM_INFO
	.align		4
.L_9940:
        /*0068*/ 	.byte	0x04, 0x17
        /*006a*/ 	.short	(.L_9942 - .L_9941)
.L_9941:
        /*006c*/ 	.word	0x00000000
        /*0070*/ 	.short	0x0000
        /*0072*/ 	.short	0x0000
        /*0074*/ 	.byte	0x00, 0xf0, 0x11, 0x00


	//----- nvinfo : EIATTR_SPARSE_MMA_MASK
	.align		4
.L_9942:
        /*0078*/ 	.byte	0x03, 0x50
        /*007a*/ 	.short	0x0000


	//----- nvinfo : EIATTR_MAXREG_COUNT
	.align		4
        /*007c*/ 	.byte	0x03, 0x1b
        /*007e*/ 	.short	0x00ff


	//----- nvinfo : EIATTR_MERCURY_ISA_VERSION
	.align		4
        /*0080*/ 	.byte	0x03, 0x5f
        /*0082*/ 	.short	0x0101


	//----- nvinfo : EIATTR_EXIT_INSTR_OFFSETS
	.align		4
        /*0084*/ 	.byte	0x04, 0x1c
        /*0086*/ 	.short	(.L_9944 - .L_9943)


	//   ....[0]....
.L_9943:
        /*0088*/ 	.word	0x00000480


	//   ....[1]....
        /*008c*/ 	.word	0x000004f0


	//----- nvinfo : EIATTR_MAX_THREADS
	.align		4
.L_9944:
        /*0090*/ 	.byte	0x04, 0x05
        /*0092*/ 	.short	(.L_9946 - .L_9945)
.L_9945:
        /*0094*/ 	.word	0x00000080
        /*0098*/ 	.word	0x00000001
        /*009c*/ 	.word	0x00000001


	//----- nvinfo : EIATTR_CRS_STACK_SIZE
	.align		4
.L_9946:
        /*00a0*/ 	.byte	0x04, 0x1e
        /*00a2*/ 	.short	(.L_9948 - .L_9947)
.L_9947:
        /*00a4*/ 	.word	0x00000000


	//----- nvinfo : EIATTR_CBANK_PARAM_SIZE
	.align		4
.L_9948:
        /*00a8*/ 	.byte	0x03, 0x19
        /*00aa*/ 	.short	0x001c


	//----- nvinfo : EIATTR_PARAM_CBANK
	.align		4
        /*00ac*/ 	.byte	0x04, 0x0a
        /*00ae*/ 	.short	(.L_9950 - .L_9949)
	.align		4
.L_9949:
        /*00b0*/ 	.word	index@(.nv.constant0._ZN2at6native27unrolled_elementwise_kernelINS0_13AUnaryFunctorIssbZZZNS0_23logical_and_kernel_cudaERNS_14TensorIteratorEENKUlvE0_clEvENKUlvE3_clEvEUlssE_EESt5arrayIPcLm2EELi4E23TrivialOffsetCalculatorILi1EjESD_NS0_6memory15LoadWithoutCastENSE_16StoreWithoutCastEEEviT_T0_T2_T3_T4_T5_)
        /*00b4*/ 	.short	0x0210
        /*00b6*/ 	.short	0x001c


	//----- nvinfo : EIATTR_SW_WAR
	.align		4
.L_9950:
        /*00b8*/ 	.byte	0x04, 0x36
        /*00ba*/ 	.short	(.L_9952 - .L_9951)
.L_9951:
        /*00bc*/ 	.word	0x00000008
.L_9952:


//--------------------- .nv.info._ZN2at6native29vectorized_elementwise_kernelILi2ENS0_13AUnaryFunctorIssbZZZNS0_23logical_and_kernel_cudaERNS_14TensorIteratorEENKUlvE0_clEvENKUlvE3_clEvEUlssE_EESt5arrayIPcLm2EEEEviT0_T1_ --------------------------
	.section	.nv.info._ZN2at6native29vectorized_elementwise_kernelILi2ENS0_13AUnaryFunctorIssbZZZNS0_23logical_and_kernel_cudaERNS_14TensorIteratorEENKUlvE0_clEvENKUlvE3_clEvEUlssE_EESt5arrayIPcLm2EEEEviT0_T1_,"",@"SHT_CUDA_INFO"
	.sectionflags	@""
	.align	4


	//----- nvinfo : EIATTR_CUDA_API_VERSION
	.align		4
        /*0000*/ 	.byte	0x04, 0x37
        /*0002*/ 	.short	(.L_9954 - .L_9953)
.L_9953:
        /*0004*/ 	.word	0x00000082


	//----- nvinfo : EIATTR_KPARAM_INFO
	.align		4
.L_9954:
        /*0008*/ 	.byte	0x04, 0x17
        /*000a*/ 	.short	(.L_9956 - .L_9955)
.L_9955:
        /*000c*/ 	.word	0x00000000
        /*0010*/ 	.short	0x0002
        /*0012*/ 	.short	0x0008
        /*0014*/ 	.byte	0x00, 0xf0, 0x41, 0x00


	//----- nvinfo : EIATTR_KPARAM_INFO
	.align		4
.L_9956:
        /*0018*/ 	.byte	0x04, 0x17
        /*001a*/ 	.short	(.L_9958 - .L_9957)
.L_9957:
        /*001c*/ 	.word	0x00000000
        /*0020*/ 	.short	0x0001
        /*0022*/ 	.short	0x0004
        /*0024*/ 	.byte	0x00, 0xf0, 0x11, 0x00


	//----- nvinfo : EIATTR_KPARAM_INFO
	.align		4
.L_9958:
        /*0028*/ 	.byte	0x04, 0x17
        /*002a*/ 	.short	(.L_9960 - .L_9959)
.L_9959:
        /*002c*/ 	.word	0x00000000
        /*0030*/ 	.short	0x0000
        /*0032*/ 	.short	0x0000
        /*0034*/ 	.byte	0x00, 0xf0, 0x11, 0x00


	//----- nvinfo : EIATTR_SPARSE_MMA_MASK
	.align		4
.L_9960:
        /*0038*/ 	.byte	0x03, 0x50
        /*003a*/ 	.short	0x0000


	//----- nvinfo : EIATTR_MAXREG_COUNT
	.align		4
        /*003c*/ 	.byte	0x03, 0x1b
        /*003e*/ 	.short	0x00ff


	//----- nvinfo : EIATTR_MERCURY_ISA_VERSION
	.align		4
        /*0040*/ 	.byte	0x03, 0x5f
        /*0042*/ 	.short	0x0101


	//----- nvinfo : EIATTR_EXIT_INSTR_OFFSETS
	.align		4
        /*0044*/ 	.byte	0x04, 0x1c
        /*0046*/ 	.short	(.L_9962 - .L_9961)


	//   ....[0]....
.L_9961:
        /*0048*/ 	.word	0x000003c0


	//   ....[1]....
        /*004c*/ 	.word	0x00000d10


	//   ....[2]....
        /*0050*/ 	.word	0x00000d80


	//----- nvinfo : EIATTR_MAX_THREADS
	.align		4
.L_9962:
        /*0054*/ 	.byte	0x04, 0x05
        /*0056*/ 	.short	(.L_9964 - .L_9963)
.L_9963:
        /*0058*/ 	.word	0x00000080
        /*005c*/ 	.word	0x00000001
        /*0060*/ 	.word	0x00000001


	//----- nvinfo : EIATTR_CRS_STACK_SIZE
	.align		4
.L_9964:
        /*0064*/ 	.byte	0x04, 0x1e
        /*0066*/ 	.short	(.L_9966 - .L_9965)
.L_9965:
        /*0068*/ 	.word	0x00000000


	//----- nvinfo : EIATTR_CBANK_PARAM_SIZE
	.align		4
.L_9966:
        /*006c*/ 	.byte	0x03, 0x19
        /*006e*/ 	.short	0x0018


	//----- nvinfo : EIATTR_PARAM_CBANK
	.align		4
        /*0070*/ 	.byte	0x04, 0x0a
        /*0072*/ 	.short	(.L_9968 - .L_9967)
	.align		4
.L_9967:
        /*0074*/ 	.word	index@(.nv.constant0._ZN2at6native29vectorized_elementwise_kernelILi2ENS0_13AUnaryFunctorIssbZZZNS0_23logical_and_kernel_cudaERNS_14TensorIteratorEENKUlvE0_clEvENKUlvE3_clEvEUlssE_EESt5arrayIPcLm2EEEEviT0_T1_)
        /*0078*/ 	.short	0x0210
        /*007a*/ 	.short	0x0018


	//----- nvinfo : EIATTR_SW_WAR
	.align		4
.L_9968:
        /*007c*/ 	.byte	0x04, 0x36
        /*007e*/ 	.short	(.L_9970 - .L_9969)
.L_9969:
        /*0080*/ 	.word	0x00000008
.L_9970:


//--------------------- .nv.info._ZN2at6native29vectorized_elementwise_kernelILi4ENS0_13AUnaryFunctorIssbZZZNS0_23logical_and_kernel_cudaERNS_14TensorIteratorEENKUlvE0_clEvENKUlvE3_clEvEUlssE_EESt5arrayIPcLm2EEEEviT0_T1_ --------------------------
	.section	.nv.info._ZN2at6native29vectorized_elementwise_kernelILi4ENS0_13AUnaryFunctorIssbZZZNS0_23logical_and_kernel_cudaERNS_14TensorIteratorEENKUlvE0_clEvENKUlvE3_clEvEUlssE_EESt5arrayIPcLm2EEEEviT0_T1_,"",@"SHT_CUDA_INFO"
	.sectionflags	@""
	.align	4


	//----- nvinfo : EIATTR_CUDA_API_VERSION
	.align		4
        /*0000*/ 	.byte	0x04, 0x37
        /*0002*/ 	.short	(.L_9972 - .L_9971)
.L_9971:
        /*0004*/ 	.word	0x00000082


	//----- nvinfo : EIATTR_KPARAM_INFO
	.align		4
.L_9972:
        /*0008*/ 	.byte	0x04, 0x17
        /*000a*/ 	.short	(.L_9974 - .L_9973)
.L_9973:
        /*000c*/ 	.word	0x00000000
        /*0010*/ 	.short	0x0002
        /*0012*/ 	.short	0x0008
        /*0014*/ 	.byte	0x00, 0xf0, 0x41, 0x00


	//----- nvinfo : EIATTR_KPARAM_INFO
	.align		4
.L_9974:
        /*0018*/ 	.byte	0x04, 0x17
        /*001a*/ 	.short	(.L_9976 - .L_9975)
.L_9975:
        /*001c*/ 	.word	0x00000000
        /*0020*/ 	.short	0x0001
        /*0022*/ 	.short	0x0004
        /*0024*/ 	.byte	0x00, 0xf0, 0x11, 0x00


	//----- nvinfo : EIATTR_KPARAM_INFO
	.align		4
.L_9976:
        /*0028*/ 	.byte	0x04, 0x17
        /*002a*/ 	.short	(.L_9978 - .L_9977)
.L_9977:
        /*002c*/ 	.word	0x00000000
        /*0030*/ 	.short	0x0000
        /*0032*/ 	.short	0x0000
        /*0034*/ 	.byte	0x00, 0xf0, 0x11, 0x00


	//----- nvinfo : EIATTR_SPARSE_MMA_MASK
	.align		4
.L_9978:
        /*0038*/ 	.byte	0x03, 0x50
        /*003a*/ 	.short	0x0000


	//----- nvinfo : EIATTR_MAXREG_COUNT
	.align		4
        /*003c*/ 	.byte	0x03, 0x1b
        /*003e*/ 	.short	0x00ff


	//----- nvinfo : EIATTR_MERCURY_ISA_VERSION
	.align		4
        /*0040*/ 	.byte	0x03, 0x5f
        /*0042*/ 	.short	0x0101


	//----- nvinfo : EIATTR_EXIT_INSTR_OFFSETS
	.align		4
        /*0044*/ 	.byte	0x04, 0x1c
        /*0046*/ 	.short	(.L_9980 - .L_9979)


	//   ....[0]....
.L_9979:
        /*0048*/ 	.word	0x00000380


	//   ....[1]....
        /*004c*/ 	.word	0x00000cd0


	//   ....[2]....
        /*0050*/ 	.word	0x00000d40


	//----- nvinfo : EIATTR_MAX_THREADS
	.align		4
.L_9980:
        /*0054*/ 	.byte	0x04, 0x05
        /*0056*/ 	.short	(.L_9982 - .L_9981)
.L_9981:
        /*0058*/ 	.word	0x00000080
        /*005c*/ 	.word	0x00000001
        /*0060*/ 	.word	0x00000001


	//----- nvinfo : EIATTR_CRS_STACK_SIZE
	.align		4
.L_9982:
        /*0064*/ 	.byte	0x04, 0x1e
        /*0066*/ 	.short	(.L_9984 - .L_9983)
.L_9983:
        /*0068*/ 	.word	0x00000000


	//----- nvinfo : EIATTR_CBANK_PARAM_SIZE
	.align		4
.L_9984:
        /*006c*/ 	.byte	0x03, 0x19
        /*006e*/ 	.short	0x0018


	//----- nvinfo : EIATTR_PARAM_CBANK
	.align		4
        /*0070*/ 	.byte	0x04, 0x0a
        /*0072*/ 	.short	(.L_9986 - .L_9985)
	.align		4
.L_9985:
        /*0074*/ 	.word	index@(.nv.constant0._ZN2at6native29vectorized_elementwise_kernelILi4ENS0_13AUnaryFunctorIssbZZZNS0_23logical_and_kernel_cudaERNS_14TensorIteratorEENKUlvE0_clEvENKUlvE3_clEvEUlssE_EESt5arrayIPcLm2EEEEviT0_T1_)
        /*0078*/ 	.short	0x0210
        /*007a*/ 	.short	0x0018


	//----- nvinfo : EIATTR_SW_WAR
	.align		4
.L_9986:
        /*007c*/ 	.byte	0x04, 0x36
        /*007e*/ 	.short	(.L_9988 - .L_9987)
.L_9987:
        /*0080*/ 	.word	0x00000008
.L_9988:


//--------------------- .nv.info._ZN2at6native29vectorized_elementwise_kernelILi8ENS0_13AUnaryFunctorIssbZZZNS0_23logical_and_kernel_cudaERNS_14TensorIteratorEENKUlvE0_clEvENKUlvE3_clEvEUlssE_EESt5arrayIPcLm2EEEEviT0_T1_ --------------------------
	.section	.nv.info._ZN2at6native29vectorized_elementwise_kernelILi8ENS0_13AUnaryFunctorIssbZZZNS0_23logical_and_kernel_cudaERNS_14TensorIteratorEENKUlvE0_clEvENKUlvE3_clEvEUlssE_EESt5arrayIPcLm2EEEEviT0_T1_,"",@"SHT_CUDA_INFO"
	.sectionflags	@""
	.align	4


	//----- nvinfo : EIATTR_CUDA_API_VERSION
	.align		4
        /*0000*/ 	.byte	0x04, 0x37
        /*0002*/ 	.short	(.L_9990 - .L_9989)
.L_9989:
        /*0004*/ 	.word	0x00000082


	//----- nvinfo : EIATTR_KPARAM_INFO
	.align		4
.L_9990:
        /*0008*/ 	.byte	0x04, 0x17
        /*000a*/ 	.short	(.L_9992 - .L_9991)
.L_9991:
        /*000c*/ 	.word	0x00000000
        /*0010*/ 	.short	0x0002
        /*0012*/ 	.short	0x0008
        /*0014*/ 	.byte	0x00, 0xf0, 0x41, 0x00


	//----- nvinfo : EIATTR_KPARAM_INFO
	.align		4
.L_9992:
        /*0018*/ 	.byte	0x04, 0x17
        /*001a*/ 	.short	(.L_9994 - .L_9993)
.L_9993:
        /*001c*/ 	.word	0x00000000
        /*0020*/ 	.short	0x0001
        /*0022*/ 	.short	0x0004
        /*0024*/ 	.byte	0x00, 0xf0, 0x11, 0x00


	//----- nvinfo : EIATTR_KPARAM_INFO
	.align		4
.L_9994:
        /*0028*/ 	.byte	0x04, 0x17
        /*002a*/ 	.short	(.L_9996 - .L_9995)
.L_9995:
        /*002c*/ 	.word	0x00000000
        /*0030*/ 	.short	0x0000
        /*0032*/ 	.short	0x0000
        /*0034*/ 	.byte	0x00, 0xf0, 0x11, 0x00


	//----- nvinfo : EIATTR_SPARSE_MMA_MASK
	.align		4
.L_9996:
        /*0038*/ 	.byte	0x03, 0x50
        /*003a*/ 	.short	0x0000


	//----- nvinfo : EIATTR_MAXREG_COUNT
	.align		4
        /*003c*/ 	.byte	0x03, 0x1b
        /*003e*/ 	.short	0x00ff


	//----- nvinfo : EIATTR_MERCURY_ISA_VERSION
	.align		4
        /*0040*/ 	.byte	0x03, 0x5f
        /*0042*/ 	.short	0x0101


	//----- nvinfo : EIATTR_EXIT_INSTR_OFFSETS
	.align		4
        /*0044*/ 	.byte	0x04, 0x1c
        /*0046*/ 	.short	(.L_9998 - .L_9997)


	//   ....[0]....
.L_9997:
        /*0048*/ 	.word	0x000003b0


	//   ....[1]....
        /*004c*/ 	.word	0x00000d00


	//   ....[2]....
        /*0050*/ 	.word	0x00000d70


	//----- nvinfo : EIATTR_MAX_THREADS
	.align		4
.L_9998:
        /*0054*/ 	.byte	0x04, 0x05
        /*0056*/ 	.short	(.L_10000 - .L_9999)
.L_9999:
        /*0058*/ 	.word	0x00000080
        /*005c*/ 	.word	0x00000001
        /*0060*/ 	.word	0x00000001


	//----- nvinfo : EIATTR_CRS_STACK_SIZE
	.align		4
.L_10000:
        /*0064*/ 	.byte	0x04, 0x1e
        /*0066*/ 	.short	(.L_10002 - .L_10001)
.L_10001:
        /*0068*/ 	.word	0x00000000


	//----- nvinfo : EIATTR_CBANK_PARAM_SIZE
	.align		4
.L_10002:
        /*006c*/ 	.byte	0x03, 0x19
        /*006e*/ 	.short	0x0018


	//----- nvinfo : EIATTR_PARAM_CBANK
	.align		4
        /*0070*/ 	.byte	0x04, 0x0a
        /*0072*/ 	.short	(.L_10004 - .L_10003)
	.align		4
.L_10003:
        /*0074*/ 	.word	index@(.nv.constant0._ZN2at6native29vectorized_elementwise_kernelILi8ENS0_13AUnaryFunctorIssbZZZNS0_23logical_and_kernel_cudaERNS_14TensorIteratorEENKUlvE0_clEvENKUlvE3_clEvEUlssE_EESt5arrayIPcLm2EEEEviT0_T1_)
        /*0078*/ 	.short	0x0210
        /*007a*/ 	.short	0x0018


	//----- nvinfo : EIATTR_SW_WAR
	.align		4
.L_10004:
        /*007c*/ 	.byte	0x04, 0x36
        /*007e*/ 	.short	(.L_10006 - .L_10005)
.L_10005:
        /*0080*/ 	.word	0x00000008
.L_10006:


//--------------------- .nv.info._ZN2at6native18elementwise_kernelILi128ELi4EZNS0_15gpu_kernel_implINS0_13BinaryFunctorIssbZZZNS0_23logical_and_kernel_cudaERNS_14TensorIteratorEENKUlvE0_clEvENKUlvE3_clEvEUlssE_EEEEvRNS_18TensorIteratorBaseERKT_EUliE_EEviT1_ --------------------------
	.section	.nv.info._ZN2at6native18elementwise_kernelILi128ELi4EZNS0_15gpu_kernel_implINS0_13BinaryFunctorIssbZZZNS0_23logical_and_kernel_cudaERNS_14TensorIteratorEENKUlvE0_clEvENKUlvE3_clEvEUlssE_EEEEvRNS_18TensorIteratorBaseERKT_EUliE_EEviT1_,"",@"SHT_CUDA_INFO"
	.sectionflags	@""
	.align	4


	//----- nvinfo : EIATTR_CUDA_API_VERSION
	.align		4
        /*0000*/ 	.byte	0x04, 0x37
        /*0002*/ 	.short	(.L_10008 - .L_10007)
.L_10007:
        /*0004*/ 	.word	0x00000082


	//----- nvinfo : EIATTR_KPARAM_INFO
	.align		4
.L_10008:
        /*0008*/ 	.byte	0x04, 0x17
        /*000a*/ 	.short	(.L_10010 - .L_10009)
.L_10009:
        /*000c*/ 	.word	0x00000000
        /*0010*/ 	.short	0x0001
        /*0012*/ 	.short	0x0008
        /*0014*/ 	.byte	0x00, 0xf0, 0x21, 0x0a


	//----- nvinfo : EIATTR_KPARAM_INFO
	.align		4
.L_10010:
        /*0018*/ 	.byte	0x04, 0x17
        /*001a*/ 	.short	(.L_10012 - .L_10011)
.L_10011:
        /*001c*/ 	.word	0x00000000
        /*0020*/ 	.short	0x0000
        /*0022*/ 	.short	0x0000
        /*0024*/ 	.byte	0x00, 0xf0, 0x11, 0x00


	//----- nvinfo : EIATTR_SPARSE_MMA_MASK
	.align		4
.L_10012:
        /*0028*/ 	.byte	0x03, 0x50
        /*002a*/ 	.short	0x0000


	//----- nvinfo : EIATTR_MAXREG_COUNT
	.align		4
        /*002c*/ 	.byte	0x03, 0x1b
        /*002e*/ 	.short	0x0080


	//----- nvinfo : EIATTR_EXTERNS
	.align		4
        /*0030*/ 	.byte	0x04, 0x0f
        /*0032*/ 	.short	(.L_10014 - .L_10013)


	//   ....[0]....
	.align		4
.L_10013:
        /*0034*/ 	.word	index@(__assertfail)


	//----- nvinfo : EIATTR_MERCURY_ISA_VERSION
	.align		4
.L_10014:
        /*0038*/ 	.byte	0x03, 0x5f
        /*003a*/ 	.short	0x0101


	//----- nvinfo : EIATTR_SYSCALL_OFFSETS
	.align		4
        /*003c*/ 	.byte	0x04, 0x46
        /*003e*/ 	.short	(.L_10016 - .L_10015)


	//   ....[0]....
.L_10015:
        /*0040*/ 	.word	0x00002520


	//   ....[1]....
        /*0044*/ 	.word	0x000033a0


	//   ....[2]....
        /*0048*/ 	.word	0x00004220


	//   ....[3]....
        /*004c*/ 	.word	0x00006760


	//   ....[4]....
        /*0050*/ 	.word	0x000075e0


	//   ....[5]....
        /*0054*/ 	.word	0x00008460


	//   ....[6]....
        /*0058*/ 	.word	0x0000a990


	//   ....[7]....
        /*005c*/ 	.word	0x0000b810


	//   ....[8]....
        /*0060*/ 	.word	0x0000c690


	//   ....[9]....
        /*0064*/ 	.word	0x0000ebb0


	//   ....[10]....
        /*0068*/ 	.word	0x0000fa30


	//   ....[11]....
        /*006c*/ 	.word	0x000108b0


	//----- nvinfo : EIATTR_EXIT_INSTR_OFFSETS
	.align		4
.L_10016:
        /*0070*/ 	.byte	0x04, 0x1c
        /*0072*/ 	.short	(.L_10018 - .L_10017)


	//   ....[0]....
.L_10017:
        /*0074*/ 	.word	0x0000c730


	//   ....[1]....
        /*0078*/ 	.word	0x0000fbc0


	//   ....[2]....
        /*007c*/ 	.word	0x0000fbe0


	//   ....[3]....
        /*0080*/ 	.word	0x0000fc70


	//   ....[4]....
        /*0084*/ 	.word	0x0000fc90


	//   ....[5]....
        /*0088*/ 	.word	0x0000fcb0


	//   ....[6]....
        /*008c*/ 	.word	0x0000fd40


	//   ....[7]....
        /*0090*/ 	.word	0x0000fd80


	//   ....[8]....
        /*0094*/ 	.word	0x0000fe20


	//   ....[9]....
        /*0098*/ 	.word	0x0000fe70


	//   ....[10]....
        /*009c*/ 	.word	0x0000fea0


	//   ....[11]....
        /*00a0*/ 	.word	0x0000ff40


	//   ....[12]....
        /*00a4*/ 	.word	0x0000ff80


	//   ....[13]....
        /*00a8*/ 	.word	0x00010110


	//   ....[14]....
        /*00ac*/ 	.word	0x00010270


	//   ....[15]....
        /*00b0*/ 	.word	0x000102b0


	//   ....[16]....
        /*00b4*/ 	.word	0x00010350


	//   ....[17]....
        /*00b8*/ 	.word	0x000104d0


	//   ....[18]....
        /*00bc*/ 	.word	0x00010650


	//   ....[19]....
        /*00c0*/ 	.word	0x000107b0


	//   ....[20]....
        /*00c4*/ 	.word	0x000108c0


	//   ....[21]....
        /*00c8*/ 	.word	0x000108f0


	//   ....[22]....
        /*00cc*/ 	.word	0x00010910


	//----- nvinfo : EIATTR_MAX_THREADS
	.align		4
.L_10018:
        /*00d0*/ 	.byte	0x04, 0x05
        /*00d2*/ 	.short	(.L_10020 - .L_10019)
.L_10019:
        /*00d4*/ 	.word	0x00000080
        /*00d8*/ 	.word	0x00000001
        /*00dc*/ 	.word	0x00000001


	//----- nvinfo : EIATTR_CRS_STACK_SIZE
	.align		4
.L_10020:
        /*00e0*/ 	.byte	0x04, 0x1e
        /*00e2*/ 	.short	(.L_10022 - .L_10021)
.L_10021:
        /*00e4*/ 	.word	0x00000000


	//----- nvinfo : EIATTR_CBANK_PARAM_SIZE
	.align		4
.L_10022:
        /*00e8*/ 	.byte	0x03, 0x19
        /*00ea*/ 	.short	0x0290


	//----- nvinfo : EIATTR_PARAM_CBANK
	.align		4
        /*00ec*/ 	.byte	0x04, 0x0a
        /*00ee*/ 	.short	(.L_10024 - .L_10023)
	.align		4
.L_10023:
        /*00f0*/ 	.word	index@(.nv.constant0._ZN2at6native18elementwise_kernelILi128ELi4EZNS0_15gpu_kernel_implINS0_13BinaryFunctorIssbZZZNS0_23logical_and_kernel_cudaERNS_14TensorIteratorEENKUlvE0_clEvENKUlvE3_clEvEUlssE_EEEEvRNS_18TensorIteratorBaseERKT_EUliE_EEviT1_)
        /*00f4*/ 	.short	0x0210
        /*00f6*/ 	.short	0x0290


	//----- nvinfo : EIATTR_SW_WAR
	.align		4
.L_10024:
        /*00f8*/ 	.byte	0x04, 0x36
        /*00fa*/ 	.short	(.L_10026 - .L_10025)
.L_10025:
        /*00fc*/ 	.word	0x00000008
.L_10026:


//--------------------- .nv.info._ZN2at6native27unrolled_elementwise_kernelINS0_13BinaryFunctorIssbZZZNS0_23logical_and_kernel_cudaERNS_14TensorIteratorEENKUlvE0_clEvENKUlvE3_clEvEUlssE_EESt5arrayIPcLm3EELi4E23TrivialOffsetCalculatorILi2EjESC_ILi1EjENS0_6memory12LoadWithCastILi2EEENSF_13StoreWithCastILi1EEEEEviT_T0_T2_T3_T4_T5_ --------------------------
	.section	.nv.info._ZN2at6native27unrolled_elementwise_kernelINS0_13BinaryFunctorIssbZZZNS0_23logical_and_kernel_cudaERNS_14TensorIteratorEENKUlvE0_clEvENKUlvE3_clEvEUlssE_EESt5arrayIPcLm3EELi4E23TrivialOffsetCalculatorILi2EjESC_ILi1EjENS0_6memory12LoadWithCastILi2EEENSF_13StoreWithCastILi1EEEEEviT_T0_T2_T3_T4_T5_,"",@"SHT_CUDA_INFO"
	.sectionflags	@""
	.align	4


	//----- nvinfo : EIATTR_CUDA_API_VERSION
	.align		4
        /*0000*/ 	.byte	0x04, 0x37
        /*0002*/ 	.short	(.L_10028 - .L_10027)
.L_10027:
        /*0004*/ 	.word	0x00000082


	//----- nvinfo : EIATTR_KPARAM_INFO
	.align		4
.L_10028:
        /*0008*/ 	.byte	0x04, 0x17
        /*000a*/ 	.short	(.L_10030 - .L_10029)
.L_10029:
        /*000c*/ 	.word	0x00000000
        /*0010*/ 	.short	0x0006
        /*0012*/ 	.short	0x0030
        /*0014*/ 	.byte	0x00, 0xf0, 0x21, 0x00


	//----- nvinfo : EIATTR_KPARAM_INFO
	.align		4
.L_10030:
        /*0018*/ 	.byte	0x04, 0x17
        /*001a*/ 	.short	(.L_10032 - .L_10031)
.L_10031:
        /*001c*/ 	.word	0x00000000
        /*0020*/ 	.short	0x0005
        /*0022*/ 	.short	0x0024
        /*0024*/ 	.byte	0x00, 0xf0, 0x31, 0x00


	//----- nvinfo : EIATTR_KPARAM_INFO
	.align		4
.L_10032:
        /*0028*/ 	.byte	0x04, 0x17
        /*002a*/ 	.short	(.L_10034 - .L_10033)
.L_10033:
        /*002c*/ 	.word	0x00000000
        /*0030*/ 	.short	0x0004
        /*0032*/ 	.short	0x0021
        /*0034*/ 	.byte	0x00, 0xf0, 0x05, 0x00


	//----- nvinfo : EIATTR_KPARAM_INFO
	.align		4
.L_10034:
        /*0038*/ 	.byte	0x04, 0x17
        /*003a*/ 	.short	(.L_10036 - .L_10035)
.L_10035:
        /*003c*/ 	.word	0x00000000
        /*0040*/ 	.short	0x0003
        /*0042*/ 	.short	0x0020
        /*0044*/ 	.byte	0x00, 0xf0, 0x05, 0x00


	//----- nvinfo : EIATTR_KPARAM_INFO
	.align		4
.L_10036:
        /*0048*/ 	.byte	0x04, 0x17
        /*004a*/ 	.short	(.L_10038 - .L_10037)
.L_10037:
        /*004c*/ 	.word	0x00000000
        /*0050*/ 	.short	0x0002
        /*0052*/ 	.short	0x0008
        /*0054*/ 	.byte	0x00, 0xf0, 0x61, 0x00


	//----- nvinfo : EIATTR_KPARAM_INFO
	.align		4
.L_10038:
        /*0058*/ 	.byte	0x04, 0x17
        /*005a*/ 	.short	(.L_10040 - .L_10039)
.L_10039:
        /*005c*/ 	.word	0x00000000
        /*0060*/ 	.short	0x0001
        /*0062*/ 	.short	0x0004
        /*0064*/ 	.byte	0x00, 0xf0, 0x05, 0x00


	//----- nvinfo : EIATTR_KPARAM_INFO
	.align		4
.L_10040:
        /*0068*/ 	.byte	0x04, 0x17
        /*006a*/ 	.short	(.L_10042 - .L_10041)
.L_10041:
        /*006c*/ 	.word	0x00000000
        /*0070*/ 	.short	0x0000
        /*0072*/ 	.short	0x0000
        /*0074*/ 	.byte	0x00, 0xf0, 0x11, 0x00


	//----- nvinfo : EIATTR_SPARSE_MMA_MASK
	.align		4
.L_10042:
        /*0078*/ 	.byte	0x03, 0x50
        /*007a*/ 	.short	0x0000


	//----- nvinfo : EIATTR_MAXREG_COUNT
	.align		4
        /*007c*/ 	.byte	0x03, 0x1b
        /*007e*/ 	.short	0x00ff


	//----- nvinfo : EIATTR_EXTERNS
	.align		4
        /*0080*/ 	.byte	0x04, 0x0f
        /*0082*/ 	.short	(.L_10044 - .L_10043)


	//   ....[0]....
	.align		4
.L_10043:
        /*0084*/ 	.word	index@(__assertfail)


	//----- nvinfo : EIATTR_MERCURY_ISA_VERSION
	.align		4
.L_10044:
        /*0088*/ 	.byte	0x03, 0x5f
        /*008a*/ 	.short	0x0101


	//----- nvinfo : EIATTR_SYSCALL_OFFSETS
	.align		4
        /*008c*/ 	.byte	0x04, 0x46
        /*008e*/ 	.short	(.L_10046 - .L_10045)


	//   ....[0]....
.L_10045:
        /*0090*/ 	.word	0x00000f30


	//   ....[1]....
        /*0094*/ 	.word	0x00001dc0


	//   ....[2]....
        /*0098*/ 	.word	0x00002cd0


	//   ....[3]....
        /*009c*/ 	.word	0x00003b60


	//   ....[4]....
        /*00a0*/ 	.word	0x00004a80


	//   ....[5]....
        /*00a4*/ 	.word	0x00005920


	//   ....[6]....
        /*00a8*/ 	.word	0x00006830


	//   ....[7]....
        /*00ac*/ 	.word	0x000076d0


	//   ....[8]....
        /*00b0*/ 	.word	0x00008710


	//   ....[9]....
        /*00b4*/ 	.word	0x000095e0


	//   ....[10]....
        /*00b8*/ 	.word	0x0000a490


	//   ....[11]....
        /*00bc*/ 	.word	0x0000b340


	//----- nvinfo : EIATTR_EXIT_INSTR_OFFSETS
	.align		4
.L_10046:
        /*00c0*/ 	.byte	0x04, 0x1c
        /*00c2*/ 	.short	(.L_10048 - .L_10047)


	//   ....[0]....
.L_10047:
        /*00c4*/ 	.word	0x0000a520


	//   ....[1]....
        /*00c8*/ 	.word	0x0000a650


	//   ....[2]....
        /*00cc*/ 	.word	0x0000a670


	//   ....[3]....
        /*00d0*/ 	.word	0x0000a700


	//   ....[4]....
        /*00d4*/ 	.word	0x0000a720


	//   ....[5]....
        /*00d8*/ 	.word	0x0000a740


	//   ....[6]....
        /*00dc*/ 	.word	0x0000a7d0


	//   ....[7]....
        /*00e0*/ 	.word	0x0000a810


	//   ....[8]....
        /*00e4*/ 	.word	0x0000a8b0


	//   ....[9]....
        /*00e8*/ 	.word	0x0000a900


	//   ....[10]....
        /*00ec*/ 	.word	0x0000a930


	//   ....[11]....
        /*00f0*/ 	.word	0x0000a9d0


	//   ....[12]....
        /*00f4*/ 	.word	0x0000aa10


	//   ....[13]....
        /*00f8*/ 	.word	0x0000aba0


	//   ....[14]....
        /*00fc*/ 	.word	0x0000ad00


	//   ....[15]....
        /*0100*/ 	.word	0x0000ad40


	//   ....[16]....
        /*0104*/ 	.word	0x0000ade0


	//   ....[17]....
        /*0108*/ 	.word	0x0000af60


	//   ....[18]....
        /*010c*/ 	.word	0x0000b0e0


	//   ....[19]....
        /*0110*/ 	.word	0x0000b240


	//   ....[20]....
        /*0114*/ 	.word	0x0000b350


	//   ....[21]....
        /*0118*/ 	.word	0x0000b380


	//   ....[22]....
        /*011c*/ 	.word	0x0000b3a0


	//----- nvinfo : EIATTR_MAX_THREADS
	.align		4
.L_10048:
        /*0120*/ 	.byte	0x04, 0x05
        /*0122*/ 	.short	(.L_10050 - .L_10049)
.L_10049:
        /*0124*/ 	.word	0x00000080
        /*0128*/ 	.word	0x00000001
        /*012c*/ 	.word	0x00000001


	//----- nvinfo : EIATTR_CRS_STACK_SIZE
	.align		4
.L_10050:
        /*0130*/ 	.byte	0x04, 0x1e
        /*0132*/ 	.short	(.L_10052 - .L_10051)
.L_10051:
        /*0134*/ 	.word	0x00000000


	//----- nvinfo : EIATTR_CBANK_PARAM_SIZE
	.align		4
.L_10052:
        /*0138*/ 	.byte	0x03, 0x19
        /*013a*/ 	.short	0x0038


	//----- nvinfo : EIATTR_PARAM_CBANK
	.align		4
        /*013c*/ 	.byte	0x04, 0x0a
        /*013e*/ 	.short	(.L_10054 - .L_10053)
	.align		4
.L_10053:
        /*0140*/ 	.word	index@(.nv.constant0._ZN2at6native27unrolled_elementwise_kernelINS0_13BinaryFunctorIssbZZZNS0_23logical_and_kernel_cudaERNS_14TensorIteratorEENKUlvE0_clEvENKUlvE3_clEvEUlssE_EESt5arrayIPcLm3EELi4E23TrivialOffsetCalculatorILi2EjESC_ILi1EjENS0_6memory12LoadWithCastILi2EEENSF_13StoreWithCastILi1EEEEEviT_T0_T2_T3_T4_T5_)
        /*0144*/ 	.short	0x0210
        /*0146*/ 	.short	0x0038


	//----- nvinfo : EIATTR_SW_WAR
	.align		4
.L_10054:
        /*0148*/ 	.byte	0x04, 0x36
        /*014a*/ 	.short	(.L_10056 - .L_10055)
.L_10055:
        /*014c*/ 	.word	0x00000008
.L_10056:


//--------------------- .nv.info._ZN2at6native18elementwise_kernelILi128ELi4EZNS0_22gpu_kernel_impl_nocastINS0_13BinaryFunctorIssbZZZNS0_23logical_and_kernel_cudaERNS_14TensorIteratorEENKUlvE0_clEvENKUlvE3_clEvEUlssE_EEEEvRNS_18TensorIteratorBaseERKT_EUliE_EEviT1_ --------------------------
	.section	.nv.info._ZN2at6native18elementwise_kernelILi128ELi4EZNS0_22gpu_kernel_impl_nocastINS0_13BinaryFunctorIssbZZZNS0_23logical_and_kernel_cudaERNS_14TensorIteratorEENKUlvE0_clEvENKUlvE3_clEvEUlssE_EEEEvRNS_18TensorIteratorBaseERKT_EUliE_EEviT1_,"",@"SHT_CUDA_INFO"
	.sectionflags	@""
	.align	4


	//----- nvinfo : EIATTR_CUDA_API_VERSION
	.align		4
        /*0000*/ 	.byte	0x04, 0x37
        /*0002*/ 	.short	(.L_10058 - .L_10057)
.L_10057:
        /*0004*/ 	.word	0x00000082


	//----- nvinfo : EIATTR_KPARAM_INFO
	.align		4
.L_10058:
        /*0008*/ 	.byte	0x04, 0x17
        /*000a*/ 	.short	(.L_10060 - .L_10059)
.L_10059:
        /*000c*/ 	.word	0x00000000
        /*0010*/ 	.short	0x0001
        /*0012*/ 	.short	0x0008
        /*0014*/ 	.byte	0x00, 0xf0, 0x21, 0x0a


	//----- nvinfo : EIATTR_KPARAM_INFO
	.align		4
.L_10060:
        /*0018*/ 	.byte	0x04, 0x17
        /*001a*/ 	.short	(.L_10062 - .L_10061)
.L_10061:
        /*001c*/ 	.word	0x00000000
        /*0020*/ 	.short	0x0000
        /*0022*/ 	.short	0x0000
        /*0024*/ 	.byte	0x00, 0xf0, 0x11, 0x00


	//----- nvinfo : EIATTR_SPARSE_MMA_MASK
	.align		4
.L_10062:
        /*0028*/ 	.byte	0x03, 0x50
        /*002a*/ 	.short	0x0000


	//----- nvinfo : EIATTR_MAXREG_COUNT
	.align		4
        /*002c*/ 	.byte	0x03, 0x1b
        /*002e*/ 	.short	0x0080


	//----- nvinfo : EIATTR_MERCURY_ISA_VERSION
	.align		4
        /*0030*/ 	.byte	0x03, 0x5f
        /*0032*/ 	.short	0x0101


	//----- nvinfo : EIATTR_EXIT_INSTR_OFFSETS
	.align		4
        /*0034*/ 	.byte	0x04, 0x1c
        /*0036*/ 	.short	(.L_10064 - .L_10063)


	//   ....[0]....
.L_10063:
        /*0038*/ 	.word	0x00004650


	//   ....[1]....
        /*003c*/ 	.word	0x00005d60


	//----- nvinfo : EIATTR_MAX_THREADS
	.align		4
.L_10064:
        /*0040*/ 	.byte	0x04, 0x05
        /*0042*/ 	.short	(.L_10066 - .L_10065)
.L_10065:
        /*0044*/ 	.word	0x00000080
        /*0048*/ 	.word	0x00000001
        /*004c*/ 	.word	0x00000001


	//----- nvinfo : EIATTR_CRS_STACK_SIZE
	.align		4
.L_10066:
        /*0050*/ 	.byte	0x04, 0x1e
        /*0052*/ 	.short	(.L_10068 - .L_10067)
.L_10067:
        /*0054*/ 	.word	0x00000000


	//----- nvinfo : EIATTR_CBANK_PARAM_SIZE
	.align		4
.L_10068:
        /*0058*/ 	.byte	0x03, 0x19
        /*005a*/ 	.short	0x0290


	//----- nvinfo : EIATTR_PARAM_CBANK
	.align		4
        /*005c*/ 	.byte	0x04, 0x0a
        /*005e*/ 	.short	(.L_10070 - .L_10069)
	.align		4
.L_10069:
        /*0060*/ 	.word	index@(.nv.constant0._ZN2at6native18elementwise_kernelILi128ELi4EZNS0_22gpu_kernel_impl_nocastINS0_13BinaryFunctorIssbZZZNS0_23logical_and_kernel_cudaERNS_14TensorIteratorEENKUlvE0_clEvENKUlvE3_clEvEUlssE_EEEEvRNS_18TensorIteratorBaseERKT_EUliE_EEviT1_)
        /*0064*/ 	.short	0x0210
        /*0066*/ 	.short	0x0290


	//----- nvinfo : EIATTR_SW_WAR
	.align		4
.L_10070:
        /*0068*/ 	.byte	0x04, 0x36
        /*006a*/ 	.short	(.L_10072 - .L_10071)
.L_10071:
        /*006c*/ 	.word	0x00000008
.L_10072:


//--------------------- .nv.info._ZN2at6native27unrolled_elementwise_kernelINS0_13BinaryFunctorIssbZZZNS0_23logical_and_kernel_cudaERNS_14TensorIteratorEENKUlvE0_clEvENKUlvE3_clEvEUlssE_EESt5arrayIPcLm3EELi4E23TrivialOffsetCalculatorILi2EjESC_ILi1EjENS0_6memory15LoadWithoutCastENSF_16StoreWithoutCastEEEviT_T0_T2_T3_T4_T5_ --------------------------
	.section	.nv.info._ZN2at6native27unrolled_elementwise_kernelINS0_13BinaryFunctorIssbZZZNS0_23logical_and_kernel_cudaERNS_14TensorIteratorEENKUlvE0_clEvENKUlvE3_clEvEUlssE_EESt5arrayIPcLm3EELi4E23TrivialOffsetCalculatorILi2EjESC_ILi1EjENS0_6memory15LoadWithoutCastENSF_16StoreWithoutCastEEEviT_T0_T2_T3_T4_T5_,"",@"SHT_CUDA_INFO"
	.sectionflags	@""
	.align	4


	//----- nvinfo : EIATTR_CUDA_API_VERSION
	.align		4
        /*0000*/ 	.byte	0x04, 0x37
        /*0002*/ 	.short	(.L_10074 - .L_10073)
.L_10073:
        /*0004*/ 	.word	0x00000082


	//----- nvinfo : EIATTR_KPARAM_INFO
	.align		4
.L_10074:
        /*0008*/ 	.byte	0x04, 0x17
        /*000a*/ 	.short	(.L_10076 - .L_10075)
.L_10075:
        /*000c*/ 	.word	0x00000000
        /*0010*/ 	.short	0x0006
        /*0012*/ 	.short	0x0023
        /*0014*/ 	.byte	0x00, 0xf0, 0x05, 0x00


	//----- nvinfo : EIATTR_KPARAM_INFO
	.align		4
.L_10076:
        /*0018*/ 	.byte	0x04, 0x17
        /*001a*/ 	.short	(.L_10078 - .L_10077)
.L_10077:
        /*001c*/ 	.word	0x00000000
        /*0020*/ 	.short	0x0005
        /*0022*/ 	.short	0x0022
        /*0024*/ 	.byte	0x00, 0xf0, 0x05, 0x00


	//----- nvinfo : EIATTR_KPARAM_INFO
	.align		4
.L_10078:
        /*0028*/ 	.byte	0x04, 0x17
        /*002a*/ 	.short	(.L_10080 - .L_10079)
.L_10079:
        /*002c*/ 	.word	0x00000000
        /*0030*/ 	.short	0x0004
        /*0032*/ 	.short	0x0021
        /*0034*/ 	.byte	0x00, 0xf0, 0x05, 0x00


	//----- nvinfo : EIATTR_KPARAM_INFO
	.align		4
.L_10080:
        /*0038*/ 	.byte	0x04, 0x17
        /*003a*/ 	.short	(.L_10082 - .L_10081)
.L_10081:
        /*003c*/ 	.word	0x00000000
        /*0040*/ 	.short	0x0003
        /*0042*/ 	.short	0x0020
        /*0044*/ 	.byte	0x00, 0xf0, 0x05, 0x00


	//----- nvinfo : EIATTR_KPARAM_INFO
	.align		4
.L_10082:
        /*0048*/ 	.byte	0x04, 0x17
        /*004a*/ 	.short	(.L_10084 - .L_10083)
.L_10083:
        /*004c*/ 	.word	0x00000000
        /*0050*/ 	.short	0x0002
        /*0052*/ 	.short	0x0008
        /*0054*/ 	.byte	0x00, 0xf0, 0x61, 0x00


	//----- nvinfo : EIATTR_KPARAM_INFO
	.align		4
.L_10084:
        /*0058*/ 	.byte	0x04, 0x17
        /*005a*/ 	.short	(.L_10086 - .L_10085)
.L_10085:
        /*005c*/ 	.word	0x00000000
        /*0060*/ 	.short	0x0001
        /*0062*/ 	.short	0x0004
        /*0064*/ 	.byte	0x00, 0xf0, 0x05, 0x00


	//----- nvinfo : EIATTR_KPARAM_INFO
	.align		4
.L_10086:
        /*0068*/ 	.byte	0x04, 0x17
        /*006a*/ 	.short	(.L_10088 - .L_10087)
.L_10087:
        /*006c*/ 	.word	0x00000000
        /*0070*/ 	.short	0x0000
        /*0072*/ 	.short	0x0000
        /*0074*/ 	.byte	0x00, 0xf0, 0x11, 0x00


	//----- nvinfo : EIATTR_SPARSE_MMA_MASK
	.align		4
.L_10088:
        /*0078*/ 	.byte	0x03, 0x50
        /*007a*/ 	.short	0x0000


	//----- nvinfo : EIATTR_MAXREG_COUNT
	.align		4
        /*007c*/ 	.byte	0x03, 0x1b
        /*007e*/ 	.short	0x00ff


	//----- nvinfo : EIATTR_MERCURY_ISA_VERSION
	.align		4
        /*0080*/ 	.byte	0x03, 0x5f
        /*0082*/ 	.short	0x0101


	//----- nvinfo : EIATTR_EXIT_INSTR_OFFSETS
	.align		4
        /*0084*/ 	.byte	0x04, 0x1c
        /*0086*/ 	.short	(.L_10090 - .L_10089)


	//   ....[0]....
.L_10089:
        /*0088*/ 	.word	0x000005b0


	//   ....[1]....
        /*008c*/ 	.word	0x00000640


	//----- nvinfo : EIATTR_MAX_THREADS
	.align		4
.L_10090:
        /*0090*/ 	.byte	0x04, 0x05
        /*0092*/ 	.short	(.L_10092 - .L_10091)
.L_10091:
        /*0094*/ 	.word	0x00000080
        /*0098*/ 	.word	0x00000001
        /*009c*/ 	.word	0x00000001


	//----- nvinfo : EIATTR_CRS_STACK_SIZE
	.align		4
.L_10092:
        /*00a0*/ 	.byte	0x04, 0x1e
        /*00a2*/ 	.short	(.L_10094 - .L_10093)
.L_10093:
        /*00a4*/ 	.word	0x00000000


	//----- nvinfo : EIATTR_CBANK_PARAM_SIZE
	.align		4
.L_10094:
        /*00a8*/ 	.byte	0x03, 0x19
        /*00aa*/ 	.short	0x0024


	//----- nvinfo : EIATTR_PARAM_CBANK
	.align		4
        /*00ac*/ 	.byte	0x04, 0x0a
        /*00ae*/ 	.short	(.L_10096 - .L_10095)
	.align		4
.L_10095:
        /*00b0*/ 	.word	index@(.nv.constant0._ZN2at6native27unrolled_elementwise_kernelINS0_13BinaryFunctorIssbZZZNS0_23logical_and_kernel_cudaERNS_14TensorIteratorEENKUlvE0_clEvENKUlvE3_clEvEUlssE_EESt5arrayIPcLm3EELi4E23TrivialOffsetCalculatorILi2EjESC_ILi1EjENS0_6memory15LoadWithoutCastENSF_16StoreWithoutCastEEEviT_T0_T2_T3_T4_T5_)
        /*00b4*/ 	.short	0x0210
        /*00b6*/ 	.short	0x0024


	//----- nvinfo : EIATTR_SW_WAR
	.align		4
.L_10096:
        /*00b8*/ 	.byte	0x04, 0x36
        /*00ba*/ 	.short	(.L_10098 - .L_10097)
.L_10097:
        /*00bc*/ 	.word	0x00000008
.L_10098:


//--------------------- .nv.info._ZN2at6native29vectorized_elementwise_kernelILi2ENS0_13BinaryFunctorIssbZZZNS0_23logical_and_kernel_cudaERNS_14TensorIteratorEENKUlvE0_clEvENKUlvE3_clEvEUlssE_EESt5arrayIPcLm3EEEEviT0_T1_ --------------------------
	.section	.nv.info._ZN2at6native29vectorized_elementwise_kernelILi2ENS0_13BinaryFunctorIssbZZZNS0_23logical_and_kernel_cudaERNS_14TensorIteratorEENKUlvE0_clEvENKUlvE3_clEvEUlssE_EESt5arrayIPcLm3EEEEviT0_T1_,"",@"SHT_CUDA_INFO"
	.sectionflags	@""
	.align	4


	//----- nvinfo : EIATTR_CUDA_API_VERSION
	.align		4
        /*0000*/ 	.byte	0x04, 0x37
        /*0002*/ 	.short	(.L_10100 - .L_10099)
.L_10099:
        /*0004*/ 	.word	0x00000082


	//----- nvinfo : EIATTR_KPARAM_INFO
	.align		4
.L_10100:
        /*0008*/ 	.byte	0x04, 0x17
        /*000a*/ 	.short	(.L_10102 - .L_10101)
.L_10101:
        /*000c*/ 	.word	0x00000000
        /*0010*/ 	.short	0x0002
        /*0012*/ 	.short	0x0008
        /*0014*/ 	.byte	0x00, 0xf0, 0x61, 0x00


	//----- nvinfo : EIATTR_KPARAM_INFO
	.align		4
.L_10102:
        /*0018*/ 	.byte	0x04, 0x17
        /*001a*/ 	.short	(.L_10104 - .L_10103)
.L_10103:
        /*001c*/ 	.word	0x00000000
        /*0020*/ 	.short	0x0001
        /*0022*/ 	.short	0x0004
        /*0024*/ 	.byte	0x00, 0xf0, 0x05, 0x00


	//----- nvinfo : EIATTR_KPARAM_INFO
	.align		4
.L_10104:
        /*0028*/ 	.byte	0x04, 0x17
        /*002a*/ 	.short	(.L_10106 - .L_10105)
.L_10105:
        /*002c*/ 	.word	0x00000000
        /*0030*/ 	.short	0x0000
        /*0032*/ 	.short	0x0000
        /*0034*/ 	.byte	0x00, 0xf0, 0x11, 0x00


	//----- nvinfo : EIATTR_SPARSE_MMA_MASK
	.align		4
.L_10106:
        /*0038*/ 	.byte	0x03, 0x50
        /*003a*/ 	.short	0x0000


	//----- nvinfo : EIATTR_MAXREG_COUNT
	.align		4
        /*003c*/ 	.byte	0x03, 0x1b
        /*003e*/ 	.short	0x00ff


	//----- nvinfo : EIATTR_MERCURY_ISA_VERSION
	.align		4
        /*0040*/ 	.byte	0x03, 0x5f
        /*0042*/ 	.short	0x0101


	//----- nvinfo : EIATTR_EXIT_INSTR_OFFSETS
	.align		4
        /*0044*/ 	.byte	0x04, 0x1c
        /*0046*/ 	.short	(.L_10108 - .L_10107)


	//   ....[0]....
.L_10107:
        /*0048*/ 	.word	0x00000570


	//   ....[1]....
        /*004c*/ 	.word	0x000011b0


	//   ....[2]....
        /*0050*/ 	.word	0x00001220


	//----- nvinfo : EIATTR_MAX_THREADS
	.align		4
.L_10108:
        /*0054*/ 	.byte	0x04, 0x05
        /*0056*/ 	.short	(.L_10110 - .L_10109)
.L_10109:
        /*0058*/ 	.word	0x00000080
        /*005c*/ 	.word	0x00000001
        /*0060*/ 	.word	0x00000001


	//----- nvinfo : EIATTR_CRS_STACK_SIZE
	.align		4
.L_10110:
        /*0064*/ 	.byte	0x04, 0x1e
        /*0066*/ 	.short	(.L_10112 - .L_10111)
.L_10111:
        /*0068*/ 	.word	0x00000000


	//----- nvinfo : EIATTR_CBANK_PARAM_SIZE
	.align		4
.L_10112:
        /*006c*/ 	.byte	0x03, 0x19
        /*006e*/ 	.short	0x0020


	//----- nvinfo : EIATTR_PARAM_CBANK
	.align		4
        /*0070*/ 	.byte	0x04, 0x0a
        /*0072*/ 	.short	(.L_10114 - .L_10113)
	.align		4
.L_10113:
        /*0074*/ 	.word	index@(.nv.constant0._ZN2at6native29vectorized_elementwise_kernelILi2ENS0_13BinaryFunctorIssbZZZNS0_23logical_and_kernel_cudaERNS_14TensorIteratorEENKUlvE0_clEvENKUlvE3_clEvEUlssE_EESt5arrayIPcLm3EEEEviT0_T1_)
        /*0078*/ 	.short	0x0210
        /*007a*/ 	.short	0x0020


	//----- nvinfo : EIATTR_SW_WAR
	.align		4
.L_10114:
        /*007c*/ 	.byte	0x04, 0x36
        /*007e*/ 	.short	(.L_10116 - .L_10115)
.L_10115:
        /*0080*/ 	.word	0x00000008
.L_10116:


//--------------------- .nv.info._ZN2at6native29vectorized_elementwise_kernelILi4ENS0_13BinaryFunctorIssbZZZNS0_23logical_and_kernel_cudaERNS_14TensorIteratorEENKUlvE0_clEvENKUlvE3_clEvEUlssE_EESt5arrayIPcLm3EEEEviT0_T1_ --------------------------
	.section	.nv.info._ZN2at6native29vectorized_elementwise_kernelILi4ENS0_13BinaryFunctorIssbZZZNS0_23logical_and_kernel_cudaERNS_14TensorIteratorEENKUlvE0_clEvENKUlvE3_clEvEUlssE_EESt5arrayIPcLm3EEEEviT0_T1_,"",@"SHT_CUDA_INFO"
	.sectionflags	@""
	.align	4


	//----- nvinfo : EIATTR_CUDA_API_VERSION
	.align		4
        /*0000*/ 	.byte	0x04, 0x37
        /*0002*/ 	.short	(.L_10118 - .L_10117)
.L_10117:
        /*0004*/ 	.word	0x00000082


	//----- nvinfo : EIATTR_KPARAM_INFO
	.align		4
.L_10118:
        /*0008*/ 	.byte	0x04, 0x17
        /*000a*/ 	.short	(.L_10120 - .L_10119)
.L_10119:
        /*000c*/ 	.word	0x00000000
        /*0010*/ 	.short	0x0002
        /*0012*/ 	.short	0x0008
        /*0014*/ 	.byte	0x00, 0xf0, 0x61, 0x00


	//----- nvinfo : EIATTR_KPARAM_INFO
	.align		4
.L_10120:
        /*0018*/ 	.byte	0x04, 0x17
        /*001a*/ 	.short	(.L_10122 - .L_10121)
.L_10121:
        /*001c*/ 	.word	0x00000000
        /*0020*/ 	.short	0x0001
        /*0022*/ 	.short	0x0004
        /*0024*/ 	.byte	0x00, 0xf0, 0x05, 0x00


	//----- nvinfo : EIATTR_KPARAM_INFO
	.align		4
.L_10122:
        /*0028*/ 	.byte	0x04, 0x17
        /*002a*/ 	.short	(.L_10124 - .L_10123)
.L_10123:
        /*002c*/ 	.word	0x00000000
        /*0030*/ 	.short	0x0000
        /*0032*/ 	.short	0x0000
        /*0034*/ 	.byte	0x00, 0xf0, 0x11, 0x00


	//----- nvinfo : EIATTR_SPARSE_MMA_MASK
	.align		4
.L_10124:
        /*0038*/ 	.byte	0x03, 0x50
        /*003a*/ 	.short	0x0000


	//----- nvinfo : EIATTR_MAXREG_COUNT
	.align		4
        /*003c*/ 	.byte	0x03, 0x1b
        /*003e*/ 	.short	0x00ff


	//----- nvinfo : EIATTR_MERCURY_ISA_VERSION
	.align		4
        /*0040*/ 	.byte	0x03, 0x5f
        /*0042*/ 	.short	0x0101


	//----- nvinfo : EIATTR_EXIT_INSTR_OFFSETS
	.align		4
        /*0044*/ 	.byte	0x04, 0x1c
        /*0046*/ 	.short	(.L_10126 - .L_10125)


	//   ....[0]....
.L_10125:
        /*0048*/ 	.word	0x00000500


	//   ....[1]....
        /*004c*/ 	.word	0x00001140


	//   ....[2]....
        /*0050*/ 	.word	0x000011b0


	//----- nvinfo : EIATTR_MAX_THREADS
	.align		4
.L_10126:
        /*0054*/ 	.byte	0x04, 0x05
        /*0056*/ 	.short	(.L_10128 - .L_10127)
.L_10127:
        /*0058*/ 	.word	0x00000080
        /*005c*/ 	.word	0x00000001
        /*0060*/ 	.word	0x00000001


	//----- nvinfo : EIATTR_CRS_STACK_SIZE
	.align		4
.L_10128:
        /*0064*/ 	.byte	0x04, 0x1e
        /*0066*/ 	.short	(.L_10130 - .L_10129)
.L_10129:
        /*0068*/ 	.word	0x00000000


	//----- nvinfo : EIATTR_CBANK_PARAM_SIZE
	.align		4
.L_10130:
        /*006c*/ 	.byte	0x03, 0x19
        /*006e*/ 	.short	0x0020


	//----- nvinfo : EIATTR_PARAM_CBANK
	.align		4
        /*0070*/ 	.byte	0x04, 0x0a
        /*0072*/ 	.short	(.L_10132 - .L_10131)
	.align		4
.L_10131:
        /*0074*/ 	.word	index@(.nv.constant0._ZN2at6native29vectorized_elementwise_kernelILi4ENS0_13BinaryFunctorIssbZZZNS0_23logical_and_kernel_cudaERNS_14TensorIteratorEENKUlvE0_clEvENKUlvE3_clEvEUlssE_EESt5arrayIPcLm3EEEEviT0_T1_)
        /*0078*/ 	.short	0x0210
        /*007a*/ 	.short	0x0020


	//----- nvinfo : EIATTR_SW_WAR
	.align		4
.L_10132:
        /*007c*/ 	.byte	0x04, 0x36
        /*007e*/ 	.short	(.L_10134 - .L_10133)
.L_10133:
        /*0080*/ 	.word	0x00000008
.L_10134:


//--------------------- .nv.info._ZN2at6native29vectorized_elementwise_kernelILi8ENS0_13BinaryFunctorIssbZZZNS0_23logical_and_kernel_cudaERNS_14TensorIteratorEENKUlvE0_clEvENKUlvE3_clEvEUlssE_EESt5arrayIPcLm3EEEEviT0_T1_ --------------------------
	.section	.nv.info._ZN2at6native29vectorized_elementwise_kernelILi8ENS0_13BinaryFunctorIssbZZZNS0_23logical_and_kernel_cudaERNS_14TensorIteratorEENKUlvE0_clEvENKUlvE3_clEvEUlssE_EESt5arrayIPcLm3EEEEviT0_T1_,"",@"SHT_CUDA_INFO"
	.sectionflags	@""
	.align	4


	//----- nvinfo : EIATTR_CUDA_API_VERSION
	.align		4
        /*0000*/ 	.byte	0x04, 0x37
        /*0002*/ 	.short	(.L_10136 - .L_10135)
.L_10135:
        /*0004*/ 	.word	0x00000082


	//----- nvinfo : EIATTR_KPARAM_INFO
	.align		4
.L_10136:
        /*0008*/ 	.byte	0x04, 0x17
        /*000a*/ 	.short	(.L_10138 - .L_10137)
.L_10137:
        /*000c*/ 	.word	0x00000000
        /*0010*/ 	.short	0x0002
        /*0012*/ 	.short	0x0008
        /*0014*/ 	.byte	0x00, 0xf0, 0x61, 0x00


	//----- nvinfo : EIATTR_KPARAM_INFO
	.align		4
.L_10138:
        /*0018*/ 	.byte	0x04, 0x17
        /*001a*/ 	.short	(.L_10140 - .L_10139)
.L_10139:
        /*001c*/ 	.word	0x00000000
        /*0020*/ 	.short	0x0001
        /*0022*/ 	.short	0x0004
        /*0024*/ 	.byte	0x00, 0xf0, 0x05, 0x00


	//----- nvinfo : EIATTR_KPARAM_INFO
	.align		4
.L_10140:
        /*0028*/ 	.byte	0x04, 0x17
        /*002a*/ 	.short	(.L_10142 - .L_10141)
.L_10141:
        /*002c*/ 	.word	0x00000000
        /*0030*/ 	.short	0x0000
        /*0032*/ 	.short	0x0000
        /*0034*/ 	.byte	0x00, 0xf0, 0x11, 0x00


	//----- nvinfo : EIATTR_SPARSE_MMA_MASK
	.align		4
.L_10142:
        /*0038*/ 	.byte	0x03, 0x50
        /*003a*/ 	.short	0x0000


	//----- nvinfo : EIATTR_MAXREG_COUNT
	.align		4
        /*003c*/ 	.byte	0x03, 0x1b
        /*003e*/ 	.short	0x00ff


	//----- nvinfo : EIATTR_MERCURY_ISA_VERSION
	.align		4
        /*0040*/ 	.byte	0x03, 0x5f
        /*0042*/ 	.short	0x0101


	//----- nvinfo : EIATTR_EXIT_INSTR_OFFSETS
	.align		4
        /*0044*/ 	.byte	0x04, 0x1c
        /*0046*/ 	.short	(.L_10144 - .L_10143)


	//   ....[0]....
.L_10143:
        /*0048*/ 	.word	0x00000530


	//   ....[1]....
        /*004c*/ 	.word	0x00001170


	//   ....[2]....
        /*0050*/ 	.word	0x000011e0


	//----- nvinfo : EIATTR_MAX_THREADS
	.align		4
.L_10144:
        /*0054*/ 	.byte	0x04, 0x05
        /*0056*/ 	.short	(.L_10146 - .L_10145)
.L_10145:
        /*0058*/ 	.word	0x00000080
        /*005c*/ 	.word	0x00000001
        /*0060*/ 	.word	0x00000001


	//----- nvinfo : EIATTR_CRS_STACK_SIZE
	.align		4
.L_10146:
        /*0064*/ 	.byte	0x04, 0x1e
        /*0066*/ 	.short	(.L_10148 - .L_10147)
.L_10147:
        /*0068*/ 	.word	0x00000000


	//----- nvinfo : EIATTR_CBANK_PARAM_SIZE
	.align		4
.L_10148:
        /*006c*/ 	.byte	0x03, 0x19
        /*006e*/ 	.short	0x0020


	//----- nvinfo : EIATTR_PARAM_CBANK
	.align		4
        /*0070*/ 	.byte	0x04, 0x0a
        /*0072*/ 	.short	(.L_10150 - .L_10149)
	.align		4
.L_10149:
        /*0074*/ 	.word	index@(.nv.constant0._ZN2at6native29vectorized_elementwise_kernelILi8ENS0_13BinaryFunctorIssbZZZNS0_23logical_and_kernel_cudaERNS_14TensorIteratorEENKUlvE0_clEvENKUlvE3_clEvEUlssE_EESt5arrayIPcLm3EEEEviT0_T1_)
        /*0078*/ 	.short	0x0210
        /*007a*/ 	.short	0x0020


	//----- nvinfo : EIATTR_SW_WAR
	.align		4
.L_10150:
        /*007c*/ 	.byte	0x04, 0x36
        /*007e*/ 	.short	(.L_10152 - .L_10151)
.L_10151:
        /*0080*/ 	.word	0x00000008
.L_10152:


//--------------------- .nv.info._ZN2at6native18elementwise_kernelILi128ELi4EZNS0_15gpu_kernel_implINS0_13AUnaryFunctorIllbZZZNS0_23logical_and_kernel_cudaERNS_14TensorIteratorEENKUlvE0_clEvENKUlvE2_clEvEUlllE_EEEEvRNS_18TensorIteratorBaseERKT_EUliE_EEviT1_ --------------------------
	.section	.nv.info._ZN2at6native18elementwise_kernelILi128ELi4EZNS0_15gpu_kernel_implINS0_13AUnaryFunctorIllbZZZNS0_23logical_and_kernel_cudaERNS_14TensorIteratorEENKUlvE0_clEvENKUlvE2_clEvEUlllE_EEEEvRNS_18TensorIteratorBaseERKT_EUliE_EEviT1_,"",@"SHT_CUDA_INFO"
	.sectionflags	@""
	.align	4


	//----- nvinfo : EIATTR_CUDA_API_VERSION
	.align		4
        /*0000*/ 	.byte	0x04, 0x37
        /*0002*/ 	.short	(.L_10154 - .L_10153)
.L_10153:
        /*0004*/ 	.word	0x00000082


	//----- nvinfo : EIATTR_KPARAM_INFO
	.align		4
.L_10154:
        /*0008*/ 	.byte	0x04, 0x17
        /*000a*/ 	.short	(.L_10156 - .L_10155)
.L_10155:
        /*000c*/ 	.word	0x00000000
        /*0010*/ 	.short	0x0001
        /*0012*/ 	.short	0x0008
        /*0014*/ 	.byte	0x00, 0xf0, 0xa1, 0x08


	//----- nvinfo : EIATTR_KPARAM_INFO
	.align		4
.L_10156:
        /*0018*/ 	.byte	0x04, 0x17
        /*001a*/ 	.short	(.L_10158 - .L_10157)
.L_10157:
        /*001c*/ 	.word	0x00000000
        /*0020*/ 	.short	0x0000
        /*0022*/ 	.short	0x0000
        /*0024*/ 	.byte	0x00, 0xf0, 0x11, 0x00


	//----- nvinfo : EIATTR_SPARSE_MMA_MASK
	.align		4
.L_10158:
        /*0028*/ 	.byte	0x03, 0x50
        /*002a*/ 	.short	0x0000


	//----- nvinfo : EIATTR_MAXREG_COUNT
	.align		4
        /*002c*/ 	.byte	0x03, 0x1b
        /*002e*/ 	.short	0x0080


	//----- nvinfo : EIATTR_EXTERNS
	.align		4
        /*0030*/ 	.byte	0x04, 0x0f
        /*0032*/ 	.short	(.L_10160 - .L_10159)


	//   ....[0]....
	.align		4
.L_10159:
        /*0034*/ 	.word	index@(__assertfail)


	//----- nvinfo : EIATTR_MERCURY_ISA_VERSION
	.align		4
.L_10160:
        /*0038*/ 	.byte	0x03, 0x5f
        /*003a*/ 	.short	0x0101


	//----- nvinfo : EIATTR_SYSCALL_OFFSETS
	.align		4
        /*003c*/ 	.byte	0x04, 0x46
        /*003e*/ 	.short	(.L_10162 - .L_10161)


	//   ....[0]....
.L_10161:
        /*0040*/ 	.word	0x000021d0


	//   ....[1]....
        /*0044*/ 	.word	0x00003060


	//   ....[2]....
        /*0048*/ 	.word	0x00005250


	//   ....[3]....
        /*004c*/ 	.word	0x000060e0


	//   ....[4]....
        /*0050*/ 	.word	0x000082c0


	//   ....[5]....
        /*0054*/ 	.word	0x00009150


	//   ....[6]....
        /*0058*/ 	.word	0x0000b320


	//   ....[7]....
        /*005c*/ 	.word	0x0000c1b0


	//----- nvinfo : EIATTR_EXIT_INSTR_OFFSETS
	.align		4
.L_10162:
        /*0060*/ 	.byte	0x04, 0x1c
        /*0062*/ 	.short	(.L_10164 - .L_10163)


	//   ....[0]....
.L_10163:
        /*0064*/ 	.word	0x000091f0


	//   ....[1]....
        /*0068*/ 	.word	0x0000b4c0


	//   ....[2]....
        /*006c*/ 	.word	0x0000b4e0


	//   ....[3]....
        /*0070*/ 	.word	0x0000b570


	//   ....[4]....
        /*0074*/ 	.word	0x0000b590


	//   ....[5]....
        /*0078*/ 	.word	0x0000b5b0


	//   ....[6]....
        /*007c*/ 	.word	0x0000b640


	//   ....[7]....
        /*0080*/ 	.word	0x0000b680


	//   ....[8]....
        /*0084*/ 	.word	0x0000b720


	//   ....[9]....
        /*0088*/ 	.word	0x0000b770


	//   ....[10]....
        /*008c*/ 	.word	0x0000b7a0


	//   ....[11]....
        /*0090*/ 	.word	0x0000b840


	//   ....[12]....
        /*0094*/ 	.word	0x0000b880


	//   ....[13]....
        /*0098*/ 	.word	0x0000ba10


	//   ....[14]....
        /*009c*/ 	.word	0x0000bb70


	//   ....[15]....
        /*00a0*/ 	.word	0x0000bbb0


	//   ....[16]....
        /*00a4*/ 	.word	0x0000bc50


	//   ....[17]....
        /*00a8*/ 	.word	0x0000bdd0


	//   ....[18]....
        /*00ac*/ 	.word	0x0000bf50


	//   ....[19]....
        /*00b0*/ 	.word	0x0000c0b0


	//   ....[20]....
        /*00b4*/ 	.word	0x0000c1c0


	//   ....[21]....
        /*00b8*/ 	.word	0x0000c1f0


	//   ....[22]....
        /*00bc*/ 	.word	0x0000c210


	//----- nvinfo : EIATTR_MAX_THREADS
	.align		4
.L_10164:
        /*00c0*/ 	.byte	0x04, 0x05
        /*00c2*/ 	.short	(.L_10166 - .L_10165)
.L_10165:
        /*00c4*/ 	.word	0x00000080
        /*00c8*/ 	.word	0x00000001
        /*00cc*/ 	.word	0x00000001


	//----- nvinfo : EIATTR_CRS_STACK_SIZE
	.align		4
.L_10166:
        /*00d0*/ 	.byte	0x04, 0x1e
        /*00d2*/ 	.short	(.L_10168 - .L_10167)
.L_10167:
        /*00d4*/ 	.word	0x00000000


	//----- nvinfo : EIATTR_CBANK_PARAM_SIZE
	.align		4
.L_10168:
        /*00d8*/ 	.byte	0x03, 0x19
        /*00da*/ 	.short	0x0230


	//----- nvinfo : EIATTR_PARAM_CBANK
	.align		4
        /*00dc*/ 	.byte	0x04, 0x0a
        /*00de*/ 	.short	(.L_10170 - .L_10169)
	.align		4
.L_10169:
        /*00e0*/ 	.word	index@(.nv.constant0._ZN2at6native18elementwise_kernelILi128ELi4EZNS0_15gpu_kernel_implINS0_13AUnaryFunctorIllbZZZNS0_23logical_and_kernel_cudaERNS_14TensorIteratorEENKUlvE0_clEvENKUlvE2_clEvEUlllE_EEEEvRNS_18TensorIteratorBaseERKT_EUliE_EEviT1_)
        /*00e4*/ 	.short	0x0210
        /*00e6*/ 	.short	0x0230


	//----- nvinfo : EIATTR_SW_WAR
	.align		4
.L_10170:
        /*00e8*/ 	.byte	0x04, 0x36
        /*00ea*/ 	.short	(.L_10172 - .L_10171)
.L_10171:
        /*00ec*/ 	.word	0x00000008
.L_10172:


//--------------------- .nv.info._ZN2at6native27unrolled_elementwise_kernelINS0_13AUnaryFunctorIllbZZZNS0_23logical_and_kernel_cudaERNS_14TensorIteratorEENKUlvE0_clEvENKUlvE2_clEvEUlllE_EESt5arrayIPcLm2EELi4E23TrivialOffsetCalculatorILi1EjESD_NS0_6memory12LoadWithCastILi1EEENSE_13StoreWithCastILi1EEEEEviT_T0_T2_T3_T4_T5_ --------------------------
	.section	.nv.info._ZN2at6native27unrolled_elementwise_kernelINS0_13AUnaryFunctorIllbZZZNS0_23logical_and_kernel_cudaERNS_14TensorIteratorEENKUlvE0_clEvENKUlvE2_clEvEUlllE_EESt5arrayIPcLm2EELi4E23TrivialOffsetCalculatorILi1EjESD_NS0_6memory12LoadWithCastILi1EEENSE_13StoreWithCastILi1EEEEEviT_T0_T2_T3_T4_T5_,"",@"SHT_CUDA_INFO"
	.sectionflags	@""
	.align	4


	//----- nvinfo : EIATTR_CUDA_API_VERSION
	.align		4
        /*0000*/ 	.byte	0x04, 0x37
        /*0002*/ 	.short	(.L_10174 - .L_10173)
.L_10173:
        /*0004*/ 	.word	0x00000082


	//----- nvinfo : EIATTR_KPARAM_INFO
	.align		4
.L_10174:
        /*0008*/ 	.byte	0x04, 0x17
        /*000a*/ 	.short	(.L_10176 - .L_10175)
.L_10175:
        /*000c*/ 	.word	0x00000000
        /*0010*/ 	.short	0x0006
        /*0012*/ 	.short	0x0034
        /*0014*/ 	.byte	0x00, 0xf0, 0x21, 0x00


	//----- nvinfo : EIATTR_KPARAM_INFO
	.align		4
.L_10176:
        /*0018*/ 	.byte	0x04, 0x17
        /*001a*/ 	.short	(.L_10178 - .L_10177)
.L_10177:
        /*001c*/ 	.word	0x00000000
        /*0020*/ 	.short	0x0005
        /*0022*/ 	.short	0x002c
        /*0024*/ 	.byte	0x00, 0xf0, 0x21, 0x00


	//----- nvinfo : EIATTR_KPARAM_INFO
	.align		4
.L_10178:
        /*0028*/ 	.byte	0x04, 0x17
        /*002a*/ 	.short	(.L_10180 - .L_10179)
.L_10179:
        /*002c*/ 	.word	0x00000000
        /*0030*/ 	.short	0x0004
        /*0032*/ 	.short	0x0029
        /*0034*/ 	.byte	0x00, 0xf0, 0x05, 0x00


	//----- nvinfo : EIATTR_KPARAM_INFO
	.align		4
.L_10180:
        /*0038*/ 	.byte	0x04, 0x17
        /*003a*/ 	.short	(.L_10182 - .L_10181)
.L_10181:
        /*003c*/ 	.word	0x00000000
        /*0040*/ 	.short	0x0003
        /*0042*/ 	.short	0x0028
        /*0044*/ 	.byte	0x00, 0xf0, 0x05, 0x00


	//----- nvinfo : EIATTR_KPARAM_INFO
	.align		4
.L_10182:
        /*0048*/ 	.byte	0x04, 0x17
        /*004a*/ 	.short	(.L_10184 - .L_10183)
.L_10183:
        /*004c*/ 	.word	0x00000000
        /*0050*/ 	.short	0x0002
        /*0052*/ 	.short	0x0018
        /*0054*/ 	.byte	0x00, 0xf0, 0x41, 0x00


	//----- nvinfo : EIATTR_KPARAM_INFO
	.align		4
.L_10184:
        /*0058*/ 	.byte	0x04, 0x17
        /*005a*/ 	.short	(.L_10186 - .L_10185)
.L_10185:
        /*005c*/ 	.word	0x00000000
        /*0060*/ 	.short	0x0001
        /*0062*/ 	.short	0x0008
        /*0064*/ 	.byte	0x00, 0xf0, 0x41, 0x00


	//----- nvinfo : EIATTR_KPARAM_INFO
	.align		4
.L_10186:
        /*0068*/ 	.byte	0x04, 0x17
        /*006a*/ 	.short	(.L_10188 - .L_10187)
.L_10187:
        /*006c*/ 	.word	0x00000000
        /*0070*/ 	.short	0x0000
        /*0072*/ 	.short	0x0000
        /*0074*/ 	.byte	0x00, 0xf0, 0x11, 0x00


	//----- nvinfo : EIATTR_SPARSE_MMA_MASK
	.align		4
.L_10188:
        /*0078*/ 	.byte	0x03, 0x50
        /*007a*/ 	.short	0x0000


	//----- nvinfo : EIATTR_MAXREG_COUNT
	.align		4
        /*007c*/ 	.byte	0x03, 0x1b
        /*007e*/ 	.short	0x00ff


	//----- nvinfo : EIATTR_EXTERNS
	.align		4
        /*0080*/ 	.byte	0x04, 0x0f
        /*0082*/ 	.short	(.L_10190 - .L_10189)


	//   ....[0]....
	.align		4
.L_10189:
        /*0084*/ 	.word	index@(__assertfail)


	//----- nvinfo : EIATTR_MERCURY_ISA_VERSION
	.align		4
.L_10190:
        /*0088*/ 	.byte	0x03, 0x5f
        /*008a*/ 	.short	0x0101


	//----- nvinfo : EIATTR_SYSCALL_OFFSETS
	.align		4
        /*008c*/ 	.byte	0x04, 0x46
        /*008e*/ 	.short	(.L_10192 - .L_10191)


	//   ....[0]....
.L_10191:
        /*0090*/ 	.word	0x00000ef0


	//   ....[1]....
        /*0094*/ 	.word	0x00001df0


	//   ....[2]....
        /*0098*/ 	.word	0x00002d00


	//   ....[3]....
        /*009c*/ 	.word	0x00003be0


	//   ....[4]....
        /*00a0*/ 	.word	0x00004be0


	//   ....[5]....
        /*00a4*/ 	.word	0x00005ab0


	//   ....[6]....
        /*00a8*/ 	.word	0x00006960


	//   ....[7]....
        /*00ac*/ 	.word	0x00007810


	//----- nvinfo : EIATTR_EXIT_INSTR_OFFSETS
	.align		4
.L_10192:
        /*00b0*/ 	.byte	0x04, 0x1c
        /*00b2*/ 	.short	(.L_10194 - .L_10193)


	//   ....[0]....
.L_10193:
        /*00b4*/ 	.word	0x000069f0


	//   ....[1]....
        /*00b8*/ 	.word	0x00006b20


	//   ....[2]....
        /*00bc*/ 	.word	0x00006b40


	//   ....[3]....
        /*00c0*/ 	.word	0x00006bd0


	//   ....[4]....
        /*00c4*/ 	.word	0x00006bf0


	//   ....[5]....
        /*00c8*/ 	.word	0x00006c10


	//   ....[6]....
        /*00cc*/ 	.word	0x00006ca0


	//   ....[7]....
        /*00d0*/ 	.word	0x00006ce0


	//   ....[8]....
        /*00d4*/ 	.word	0x00006d80


	//   ....[9]....
        /*00d8*/ 	.word	0x00006dd0


	//   ....[10]....
        /*00dc*/ 	.word	0x00006e00


	//   ....[11]....
        /*00e0*/ 	.word	0x00006ea0


	//   ....[12]....
        /*00e4*/ 	.word	0x00006ee0


	//   ....[13]....
        /*00e8*/ 	.word	0x00007070


	//   ....[14]....
        /*00ec*/ 	.word	0x000071d0


	//   ....[15]....
        /*00f0*/ 	.word	0x00007210


	//   ....[16]....
        /*00f4*/ 	.word	0x000072b0


	//   ....[17]....
        /*00f8*/ 	.word	0x00007430


	//   ....[18]....
        /*00fc*/ 	.word	0x000075b0


	//   ....[19]....
        /*0100*/ 	.word	0x00007710


	//   ....[20]....
        /*0104*/ 	.word	0x00007820


	//   ....[21]....
        /*0108*/ 	.word	0x00007850


	//   ....[22]....
        /*010c*/ 	.word	0x00007870


	//----- nvinfo : EIATTR_MAX_THREADS
	.align		4
.L_10194:
        /*0110*/ 	.byte	0x04, 0x05
        /*0112*/ 	.short	(.L_10196 - .L_10195)
.L_10195:
        /*0114*/ 	.word	0x00000080
        /*0118*/ 	.word	0x00000001
        /*011c*/ 	.word	0x00000001


	//----- nvinfo : EIATTR_CRS_STACK_SIZE
	.align		4
.L_10196:
        /*0120*/ 	.byte	0x04, 0x1e
        /*0122*/ 	.short	(.L_10198 - .L_10197)
.L_10197:
        /*0124*/ 	.word	0x00000000


	//----- nvinfo : EIATTR_CBANK_PARAM_SIZE
	.align		4
.L_10198:
        /*0128*/ 	.byte	0x03, 0x19
        /*012a*/ 	.short	0x003c


	//----- nvinfo : EIATTR_PARAM_CBANK
	.align		4
        /*012c*/ 	.byte	0x04, 0x0a
        /*012e*/ 	.short	(.L_10200 - .L_10199)
	.align		4
.L_10199:
        /*0130*/ 	.word	index@(.nv.constant0._ZN2at6native27unrolled_elementwise_kernelINS0_13AUnaryFunctorIllbZZZNS0_23logical_and_kernel_cudaERNS_14TensorIteratorEENKUlvE0_clEvENKUlvE2_clEvEUlllE_EESt5arrayIPcLm2EELi4E23TrivialOffsetCalculatorILi1EjESD_NS0_6memory12LoadWithCastILi1EEENSE_13StoreWithCastILi1EEEEEviT_T0_T2_T3_T4_T5_)
        /*0134*/ 	.short	0x0210
        /*0136*/ 	.short	0x003c


	//----- nvinfo : EIATTR_SW_WAR
	.align		4
.L_10200:
        /*0138*/ 	.byte	0x04, 0x36
        /*013a*/ 	.short	(.L_10202 - .L_10201)
.L_10201:
        /*013c*/ 	.word	0x00000008
.L_10202:


//--------------------- .nv.info._ZN2at6native18elementwise_kernelILi128ELi4EZNS0_22gpu_kernel_impl_nocastINS0_13AUnaryFunctorIllbZZZNS0_23logical_and_kernel_cudaERNS_14TensorIteratorEENKUlvE0_clEvENKUlvE2_clEvEUlllE_EEEEvRNS_18TensorIteratorBaseERKT_EUliE_EEviT1_ --------------------------
	.section	.nv.info._ZN2at6native18elementwise_kernelILi128ELi4EZNS0_22gpu_kernel_impl_nocastINS0_13AUnaryFunctorIllbZZZNS0_23logical_and_kernel_cudaERNS_14TensorIteratorEENKUlvE0_clEvENKUlvE2_clEvEUlllE_EEEEvRNS_18TensorIteratorBaseERKT_EUliE_EEviT1_,"",@"SHT_CUDA_INFO"
	.sectionflags	@""
	.align	4


	//----- nvinfo : EIATTR_CUDA_API_VERSION
	.align		4
        /*0000*/ 	.byte	0x04, 0x37
        /*0002*/ 	.short	(.L_10204 - .L_10203)
.L_10203:
        /*0004*/ 	.word	0x00000082


	//----- nvinfo : EIATTR_KPARAM_INFO
	.align		4
.L_10204:
        /*0008*/ 	.byte	0x04, 0x17
        /*000a*/ 	.short	(.L_10206 - .L_10205)
.L_10205:
        /*000c*/ 	.word	0x00000000
        /*0010*/ 	.short	0x0001
        /*0012*/ 	.short	0x0008
        /*0014*/ 	.byte	0x00, 0xf0, 0x81, 0x08


	//----- nvinfo : EIATTR_KPARAM_INFO
	.align		4
.L_10206:
        /*0018*/ 	.byte	0x04, 0x17
        /*001a*/ 	.short	(.L_10208 - .L_10207)
.L_10207:
        /*001c*/ 	.word	0x00000000
        /*0020*/ 	.short	0x0000
        /*0022*/ 	.short	0x0000
        /*0024*/ 	.byte	0x00, 0xf0, 0x11, 0x00


	//----- nvinfo : EIATTR_SPARSE_MMA_MASK
	.align		4
.L_10208:
        /*0028*/ 	.byte	0x03, 0x50
        /*002a*/ 	.short	0x0000


	//----- nvinfo : EIATTR_MAXREG_COUNT
	.align		4
        /*002c*/ 	.byte	0x03, 0x1b
        /*002e*/ 	.short	0x0080


	//----- nvinfo : EIATTR_MERCURY_ISA_VERSION
	.align		4
        /*0030*/ 	.byte	0x03, 0x5f
        /*0032*/ 	.short	0x0101


	//----- nvinfo : EIATTR_EXIT_INSTR_OFFSETS
	.align		4
        /*0034*/ 	.byte	0x04, 0x1c
        /*0036*/ 	.short	(.L_10210 - .L_10209)


	//   ....[0]....
.L_10209:
        /*0038*/ 	.word	0x00003c90


	//   ....[1]....
        /*003c*/ 	.word	0x00005060


	//----- nvinfo : EIATTR_MAX_THREADS
	.align		4
.L_10210:
        /*0040*/ 	.byte	0x04, 0x05
        /*0042*/ 	.short	(.L_10212 - .L_10211)
.L_10211:
        /*0044*/ 	.word	0x00000080
        /*0048*/ 	.word	0x00000001
        /*004c*/ 	.word	0x00000001


	//----- nvinfo : EIATTR_CRS_STACK_SIZE
	.align		4
.L_10212:
        /*0050*/ 	.byte	0x04, 0x1e
        /*0052*/ 	.short	(.L_10214 - .L_10213)
.L_10213:
        /*0054*/ 	.word	0x00000000


	//----- nvinfo : EIATTR_CBANK_PARAM_SIZE
	.align		4
.L_10214:
        /*0058*/ 	.byte	0x03, 0x19
        /*005a*/ 	.short	0x0228


	//----- nvinfo : EIATTR_PARAM_CBANK
	.align		4
        /*005c*/ 	.byte	0x04, 0x0a
        /*005e*/ 	.short	(.L_10216 - .L_10215)
	.align		4
.L_10215:
        /*0060*/ 	.word	index@(.nv.constant0._ZN2at6native18elementwise_kernelILi128ELi4EZNS0_22gpu_kernel_impl_nocastINS0_13AUnaryFunctorIllbZZZNS0_23logical_and_kernel_cudaERNS_14TensorIteratorEENKUlvE0_clEvENKUlvE2_clEvEUlllE_EEEEvRNS_18TensorIteratorBaseERKT_EUliE_EEviT1_)
        /*0064*/ 	.short	0x0210
        /*0066*/ 	.short	0x0228


	//----- nvinfo : EIATTR_SW_WAR
	.align		4
.L_10216:
        /*0068*/ 	.byte	0x04, 0x36
        /*006a*/ 	.short	(.L_10218 - .L_10217)
.L_10217:
        /*006c*/ 	.word	0x00000008
.L_10218:


//--------------------- .nv.info._ZN2at6native27unrolled_elementwise_kernelINS0_13AUnaryFunctorIllbZZZNS0_23logical_and_kernel_cudaERNS_14TensorIteratorEENKUlvE0_clEvENKUlvE2_clEvEUlllE_EESt5arrayIPcLm2EELi4E23TrivialOffsetCalculatorILi1EjESD_NS0_6memory15LoadWithoutCastENSE_16StoreWithoutCastEEEviT_T0_T2_T3_T4_T5_ --------------------------
	.section	.nv.info._ZN2at6native27unrolled_elementwise_kernelINS0_13AUnaryFunctorIllbZZZNS0_23logical_and_kernel_cudaERNS_14TensorIteratorEENKUlvE0_clEvENKUlvE2_clEvEUlllE_EESt5arrayIPcLm2EELi4E23TrivialOffsetCalculatorILi1EjESD_NS0_6memory15LoadWithoutCastENSE_16StoreWithoutCastEEEviT_T0_T2_T3_T4_T5_,"",@"SHT_CUDA_INFO"
	.sectionflags	@""
	.align	4


	//----- nvinfo : EIATTR_CUDA_API_VERSION
	.align		4
        /*0000*/ 	.byte	0x04, 0x37
        /*0002*/ 	.short	(.L_10220 - .L_10219)
.L_10219:
        /*0004*/ 	.word	0x00000082


	//----- nvinfo : EIATTR_KPARAM_INFO
	.align		4
.L_10220:
        /*0008*/ 	.byte	0x04, 0x17
        /*000a*/ 	.short	(.L_10222 - .L_10221)
.L_10221:
        /*000c*/ 	.word	0x00000000
        /*0010*/ 	.short	0x0006
        /*0012*/ 	.short	0x002b
        /*0014*/ 	.byte	0x00, 0xf0, 0x05, 0x00


	//----- nvinfo : EIATTR_KPARAM_INFO
	.align		4
.L_10222:
        /*0018*/ 	.byte	0x04, 0x17
        /*001a*/ 	.short	(.L_10224 - .L_10223)
.L_10223:
        /*001c*/ 	.word	0x00000000
        /*0020*/ 	.short	0x0005
        /*0022*/ 	.short	0x002a
        /*0024*/ 	.byte	0x00, 0xf0, 0x05, 0x00


	//----- nvinfo : EIATTR_KPARAM_INFO
	.align		4
.L_10224:
        /*0028*/ 	.byte	0x04, 0x17
        /*002a*/ 	.short	(.L_10226 - .L_10225)
.L_10225:
        /*002c*/ 	.word	0x00000000
        /*0030*/ 	.short	0x0004
        /*0032*/ 	.short	0x0029
        /*0034*/ 	.byte	0x00, 0xf0, 0x05, 0x00


	//----- nvinfo : EIATTR_KPARAM_INFO
	.align		4
.L_10226:
        /*0038*/ 	.byte	0x04, 0x17
        /*003a*/ 	.short	(.L_10228 - .L_10227)
.L_10227:
        /*003c*/ 	.word	0x00000000
        /*0040*/ 	.short	0x0003
        /*0042*/ 	.short	0x0028
        /*0044*/ 	.byte	0x00, 0xf0, 0x05, 0x00


	//----- nvinfo : EIATTR_KPARAM_INFO
	.align		4
.L_10228:
        /*0048*/ 	.byte	0x04, 0x17
        /*004a*/ 	.short	(.L_10230 - .L_10229)
.L_10229:
        /*004c*/ 	.word	0x00000000
        /*0050*/ 	.short	0x0002
        /*0052*/ 	.short	0x0018
        /*0054*/ 	.byte	0x00, 0xf0, 0x41, 0x00


	//----- nvinfo : EIATTR_KPARAM_INFO
	.align		4
.L_10230:
        /*0058*/ 	.byte	0x04, 0x17
        /*005a*/ 	.short	(.L_10232 - .L_10231)
.L_10231:
        /*005c*/ 	.word	0x00000000
        /*0060*/ 	.short	0x0001
        /*0062*/ 	.short	0x0008
        /*0064*/ 	.byte	0x00, 0xf0, 0x41, 0x00


	//----- nvinfo : EIATTR_KPARAM_INFO
	.align		4
.L_10232:
        /*0068*/ 	.byte	0x04, 0x17
        /*006a*/ 	.short	(.L_10234 - .L_10233)
.L_10233:
        /*006c*/ 	.word	0x00000000
        /*0070*/ 	.short	0x0000
        /*0072*/ 	.short	0x0000
        /*0074*/ 	.byte	0x00, 0xf0, 0x11, 0x00


	//----- nvinfo : EIATTR_SPARSE_MMA_MASK
	.align		4
.L_10234:
        /*0078*/ 	.byte	0x03, 0x50
        /*007a*/ 	.short	0x0000


	//----- nvinfo : EIATTR_MAXREG_COUNT
	.align		4
        /*007c*/ 	.byte	0x03, 0x1b
        /*007e*/ 	.short	0x00ff


	//----- nvinfo : EIATTR_MERCURY_ISA_VERSION
	.align		4
        /*0080*/ 	.byte	0x03, 0x5f
        /*0082*/ 	.short	0x0101


	//----- nvinfo : EIATTR_EXIT_INSTR_OFFSETS
	.align		4
        /*0084*/ 	.byte	0x04, 0x1c
        /*0086*/ 	.short	(.L_10236 - .L_10235)


	//   ....[0]....
.L_10235:
        /*0088*/ 	.word	0x000004b0


	//   ....[1]....
        /*008c*/ 	.word	0x00000520


	//----- nvinfo : EIATTR_MAX_THREADS
	.align		4
.L_10236:
        /*0090*/ 	.byte	0x04, 0x05
        /*0092*/ 	.short	(.L_10238 - .L_10237)
.L_10237:
        /*0094*/ 	.word	0x00000080
        /*0098*/ 	.word	0x00000001
        /*009c*/ 	.word	0x00000001


	//----- nvinfo : EIATTR_CRS_STACK_SIZE
	.align		4
.L_10238:
        /*00a0*/ 	.byte	0x04, 0x1e
        /*00a2*/ 	.short	(.L_10240 - .L_10239)
.L_10239:
        /*00a4*/ 	.word	0x00000000


	//----- nvinfo : EIATTR_CBANK_PARAM_SIZE
	.align		4
.L_10240:
        /*00a8*/ 	.byte	0x03, 0x19
        /*00aa*/ 	.short	0x002c


	//----- nvinfo : EIATTR_PARAM_CBANK
	.align		4
        /*00ac*/ 	.byte	0x04, 0x0a
        /*00ae*/ 	.short	(.L_10242 - .L_10241)
	.align		4
.L_10241:
        /*00b0*/ 	.word	index@(.nv.constant0._ZN2at6native27unrolled_elementwise_kernelINS0_13AUnaryFunctorIllbZZZNS0_23logical_and_kernel_cudaERNS_14TensorIteratorEENKUlvE0_clEvENKUlvE2_clEvEUlllE_EESt5arrayIPcLm2EELi4E23TrivialOffsetCalculatorILi1EjESD_NS0_6memory15LoadWithoutCastENSE_16StoreWithoutCastEEEviT_T0_T2_T3_T4_T5_)
        /*00b4*/ 	.short	0x0210
        /*00b6*/ 	.short	0x002c


	//----- nvinfo : EIATTR_SW_WAR
	.align		4
.L_10242:
        /*00b8*/ 	.byte	0x04, 0x36
        /*00ba*/ 	.short	(.L_10244 - .L_10243)
.L_10243:
        /*00bc*/ 	.word	0x00000008
.L_10244:


//--------------------- .nv.info._ZN2at6native29vectorized_elementwise_kernelILi2ENS0_13AUnaryFunctorIllbZZZNS0_23logical_and_kernel_cudaERNS_14TensorIteratorEENKUlvE0_clEvENKUlvE2_clEvEUlllE_EESt5arrayIPcLm2EEEEviT0_T1_ --------------------------
	.section	.nv.info._ZN2at6native29vectorized_elementwise_kernelILi2ENS0_13AUnaryFunctorIllbZZZNS0_23logical_and_kernel_cudaERNS_14TensorIteratorEENKUlvE0_clEvENKUlvE2_clEvEUlllE_EESt5arrayIPcLm2EEEEviT0_T1_,"",@"SHT_CUDA_INFO"
	.sectionflags	@""
	.align	4


	//----- nvinfo : EIATTR_CUDA_API_VERSION
	.align		4
        /*0000*/ 	.byte	0x04, 0x37
        /*0002*/ 	.short	(.L_10246 - .L_10245)
.L_10245:
        /*0004*/ 	.word	0x00000082


	//----- nvinfo : EIATTR_KPARAM_INFO
	.align		4
.L_10246:
        /*0008*/ 	.byte	0x04, 0x17
        /*000a*/ 	.short	(.L_10248 - .L_10247)
.L_10247:
        /*000c*/ 	.word	0x00000000
        /*0010*/ 	.short	0x0002
        /*0012*/ 	.short	0x0018
        /*0014*/ 	.byte	0x00, 0xf0, 0x41, 0x00


	//----- nvinfo : EIATTR_KPARAM_INFO
	.align		4
.L_10248:
        /*0018*/ 	.byte	0x04, 0x17
        /*001a*/ 	.short	(.L_10250 - .L_10249)
.L_10249:
        /*001c*/ 	.word	0x00000000
        /*0020*/ 	.short	0x0001
        /*0022*/ 	.short	0x0008
        /*0024*/ 	.byte	0x00, 0xf0, 0x41, 0x00


	//----- nvinfo : EIATTR_KPARAM_INFO
	.align		4
.L_10250:
        /*0028*/ 	.byte	0x04, 0x17
        /*002a*/ 	.short	(.L_10252 - .L_10251)
.L_10251:
        /*002c*/ 	.word	0x00000000
        /*0030*/ 	.short	0x0000
        /*0032*/ 	.short	0x0000
        /*0034*/ 	.byte	0x00, 0xf0, 0x11, 0x00


	//----- nvinfo : EIATTR_SPARSE_MMA_MASK
	.align		4
.L_10252:
        /*0038*/ 	.byte	0x03, 0x50
        /*003a*/ 	.short	0x0000


	//----- nvinfo : EIATTR_MAXREG_COUNT
	.align		4
        /*003c*/ 	.byte	0x03, 0x1b
        /*003e*/ 	.short	0x00ff


	//----- nvinfo : EIATTR_MERCURY_ISA_VERSION
	.align		4
        /*0040*/ 	.byte	0x03, 0x5f
        /*0042*/ 	.short	0x0101


	//----- nvinfo : EIATTR_EXIT_INSTR_OFFSETS
	.align		4
        /*0044*/ 	.byte	0x04, 0x1c
        /*0046*/ 	.short	(.L_10254 - .L_10253)


	//   ....[0]....
.L_10253:
        /*0048*/ 	.word	0x00000370


	//   ....[1]....
        /*004c*/ 	.word	0x00000d60


	//   ....[2]....
        /*0050*/ 	.word	0x00000dd0


	//----- nvinfo : EIATTR_MAX_THREADS
	.align		4
.L_10254:
        /*0054*/ 	.byte	0x04, 0x05
        /*0056*/ 	.short	(.L_10256 - .L_10255)
.L_10255:
        /*0058*/ 	.word	0x00000080
        /*005c*/ 	.word	0x00000001
        /*0060*/ 	.word	0x00000001


	//----- nvinfo : EIATTR_CRS_STACK_SIZE
	.align		4
.L_10256:
        /*0064*/ 	.byte	0x04, 0x1e
        /*0066*/ 	.short	(.L_10258 - .L_10257)
.L_10257:
        /*0068*/ 	.word	0x00000000


	//----- nvinfo : EIATTR_CBANK_PARAM_SIZE
	.align		4
.L_10258:
        /*006c*/ 	.byte	0x03, 0x19
        /*006e*/ 	.short	0x0028


	//----- nvinfo : EIATTR_PARAM_CBANK
	.align		4
        /*0070*/ 	.byte	0x04, 0x0a
        /*0072*/ 	.short	(.L_10260 - .L_10259)
	.align		4
.L_10259:
        /*0074*/ 	.word	index@(.nv.constant0._ZN2at6native29vectorized_elementwise_kernelILi2ENS0_13AUnaryFunctorIllbZZZNS0_23logical_and_kernel_cudaERNS_14TensorIteratorEENKUlvE0_clEvENKUlvE2_clEvEUlllE_EESt5arrayIPcLm2EEEEviT0_T1_)
        /*0078*/ 	.short	0x0210
        /*007a*/ 	.short	0x0028


	//----- nvinfo : EIATTR_SW_WAR
	.align		4
.L_10260:
        /*007c*/ 	.byte	0x04, 0x36
        /*007e*/ 	.short	(.L_10262 - .L_10261)
.L_10261:
        /*0080*/ 	.word	0x00000008
.L_10262:


//--------------------- .nv.info._ZN2at6native29vectorized_elementwise_kernelILi4ENS0_13AUnaryFunctorIllbZZZNS0_23logical_and_kernel_cudaERNS_14TensorIteratorEENKUlvE0_clEvENKUlvE2_clEvEUlllE_EESt5arrayIPcLm2EEEEviT0_T1_ --------------------------
	.section	.nv.info._ZN2at6native29vectorized_elementwise_kernelILi4ENS0_13AUnaryFunctorIllbZZZNS0_23logical_and_kernel_cudaERNS_14TensorIteratorEENKUlvE0_clEvENKUlvE2_clEvEUlllE_EESt5arrayIPcLm2EEEEviT0_T1_,"",@"SHT_CUDA_INFO"
	.sectionflags	@""
	.align	4


	//----- nvinfo : EIATTR_CUDA_API_VERSION
	.align		4
        /*0000*/ 	.byte	0x04, 0x37
        /*0002*/ 	.short	(.L_10264 - .L_10263)
.L_10263:
        /*0004*/ 	.word	0x00000082


	//----- nvinfo : EIATTR_KPARAM_INFO
	.align		4
.L_10264:
        /*0008*/ 	.byte	0x04, 0x17
        /*000a*/ 	.short	(.L_10266 - .L_10265)
.L_10265:
        /*000c*/ 	.word	0x00000000
        /*0010*/ 	.short	0x0002
        /*0012*/ 	.short	0x0018
        /*0014*/ 	.byte	0x00, 0xf0, 0x41, 0x00


	//----- nvinfo : EIATTR_KPARAM_INFO
	.align		4
.L_10266:
        /*0018*/ 	.byte	0x04, 0x17
        /*001a*/ 	.short	(.L_10268 - .L_10267)
.L_10267:
        /*001c*/ 	.word	0x00000000
        /*0020*/ 	.short	0x0001
        /*0022*/ 	.short	0x0008
        /*0024*/ 	.byte	0x00, 0xf0, 0x41, 0x00


	//----- nvinfo : EIATTR_KPARAM_INFO
	.align		4
.L_10268:
        /*0028*/ 	.byte	0x04, 0x17
        /*002a*/ 	.short	(.L_10270 - .L_10269)
.L_10269:
        /*002c*/ 	.word	0x00000000
        /*0030*/ 	.short	0x0000
        /*0032*/ 	.short	0x0000
        /*0034*/ 	.byte	0x00, 0xf0, 0x11, 0x00


	//----- nvinfo : EIATTR_SPARSE_MMA_MASK
	.align		4
.L_10270:
        /*0038*/ 	.byte	0x03, 0x50
        /*003a*/ 	.short	0x0000


	//----- nvinfo : EIATTR_MAXREG_COUNT
	.align		4
        /*003c*/ 	.byte	0x03, 0x1b
        /*003e*/ 	.short	0x00ff


	//----- nvinfo : EIATTR_MERCURY_ISA_VERSION
	.align		4
        /*0040*/ 	.byte	0x03, 0x5f
        /*0042*/ 	.short	0x0101


	//----- nvinfo : EIATTR_EXIT_INSTR_OFFSETS
	.align		4
        /*0044*/ 	.byte	0x04, 0x1c
        /*0046*/ 	.short	(.L_10272 - .L_10271)


	//   ....[0]....
.L_10271:
        /*0048*/ 	.word	0x00000370


	//   ....[1]....
        /*004c*/ 	.word	0x00000d60


	//   ....[2]....
        /*0050*/ 	.word	0x00000dd0


	//----- nvinfo : EIATTR_MAX_THREADS
	.align		4
.L_10272:
        /*0054*/ 	.byte	0x04, 0x05
        /*0056*/ 	.short	(.L_10274 - .L_10273)
.L_10273:
        /*0058*/ 	.word	0x00000080
        /*005c*/ 	.word	0x00000001
        /*0060*/ 	.word	0x00000001


	//----- nvinfo : EIATTR_CRS_STACK_SIZE
	.align		4
.L_10274:
        /*0064*/ 	.byte	0x04, 0x1e
        /*0066*/ 	.short	(.L_10276 - .L_10275)
.L_10275:
        /*0068*/ 	.word	0x00000000


	//----- nvinfo : EIATTR_CBANK_PARAM_SIZE
	.align		4
.L_10276:
        /*006c*/ 	.byte	0x03, 0x19
        /*006e*/ 	.short	0x0028


	//----- nvinfo : EIATTR_PARAM_CBANK
	.align		4
        /*0070*/ 	.byte	0x04, 0x0a
        /*0072*/ 	.short	(.L_10278 - .L_10277)
	.align		4
.L_10277:
        /*0074*/ 	.word	index@(.nv.constant0._ZN2at6native29vectorized_elementwise_kernelILi4ENS0_13AUnaryFunctorIllbZZZNS0_23logical_and_kernel_cudaERNS_14TensorIteratorEENKUlvE0_clEvENKUlvE2_clEvEUlllE_EESt5arrayIPcLm2EEEEviT0_T1_)
        /*0078*/ 	.short	0x0210
        /*007a*/ 	.short	0x0028


	//----- nvinfo : EIATTR_SW_WAR
	.align		4
.L_10278:
        /*007c*/ 	.byte	0x04, 0x36
        /*007e*/ 	.short	(.L_10280 - .L_10279)
.L_10279:
        /*0080*/ 	.word	0x00000008
.L_10280:


//--------------------- .nv.info._ZN2at6native29vectorized_elementwise_kernelILi8ENS0_13AUnaryFunctorIllbZZZNS0_23logical_and_kernel_cudaERNS_14TensorIteratorEENKUlvE0_clEvENKUlvE2_clEvEUlllE_EESt5arrayIPcLm2EEEEviT0_T1_ --------------------------
	.section	.nv.info._ZN2at6native29vectorized_elementwise_kernelILi8ENS0_13AUnaryFunctorIllbZZZNS0_23logical_and_kernel_cudaERNS_14TensorIteratorEENKUlvE0_clEvENKUlvE2_clEvEUlllE_EESt5arrayIPcLm2EEEEviT0_T1_,"",@"SHT_CUDA_INFO"
	.sectionflags	@""
	.align	4


	//----- nvinfo : EIATTR_CUDA_API_VERSION
	.align		4
        /*0000*/ 	.byte	0x04, 0x37
        /*0002*/ 	.short	(.L_10282 - .L_10281)
.L_10281:
        /*0004*/ 	.word	0x00000082


	//----- nvinfo : EIATTR_KPARAM_INFO
	.align		4
.L_10282:
        /*0008*/ 	.byte	0x04, 0x17
        /*000a*/ 	.short	(.L_10284 - .L_10283)
.L_10283:
        /*000c*/ 	.word	0x00000000
        /*0010*/ 	.short	0x0002
        /*0012*/ 	.short	0x0018
        /*0014*/ 	.byte	0x00, 0xf0, 0x41, 0x00


	//----- nvinfo : EIATTR_KPARAM_INFO
	.align		4
.L_10284:
        /*0018*/ 	.byte	0x04, 0x17
        /*001a*/ 	.short	(.L_10286 - .L_10285)
.L_10285:
        /*001c*/ 	.word	0x00000000
        /*0020*/ 	.short	0x0001
        /*0022*/ 	.short	0x0008
        /*0024*/ 	.byte	0x00, 0xf0, 0x41, 0x00


	//----- nvinfo : EIATTR_KPARAM_INFO
	.align		4
.L_10286:
        /*0028*/ 	.byte	0x04, 0x17
        /*002a*/ 	.short	(.L_10288 - .L_10287)
.L_10287:
        /*002c*/ 	.word	0x00000000
        /*0030*/ 	.short	0x0000
        /*0032*/ 	.short	0x0000
        /*0034*/ 	.byte	0x00, 0xf0, 0x11, 0x00


	//----- nvinfo : EIATTR_SPARSE_MMA_MASK
	.align		4
.L_10288:
        /*0038*/ 	.byte	0x03, 0x50
        /*003a*/ 	.short	0x0000


	//----- nvinfo : EIATTR_MAXREG_COUNT
	.align		4
        /*003c*/ 	.byte	0x03, 0x1b
        /*003e*/ 	.short	0x00ff


	//----- nvinfo : EIATTR_MERCURY_ISA_VERSION
	.align		4
        /*0040*/ 	.byte	0x03, 0x5f
        /*0042*/ 	.short	0x0101


	//----- nvinfo : EIATTR_EXIT_INSTR_OFFSETS
	.align		4
        /*0044*/ 	.byte	0x04, 0x1c
        /*0046*/ 	.short	(.L_10290 - .L_10289)


	//   ....[0]....
.L_10289:
        /*0048*/ 	.word	0x000003a0


	//   ....[1]....
        /*004c*/ 	.word	0x00000d90


	//   ....[2]....
        /*0050*/ 	.word	0x00000e00


	//----- nvinfo : EIATTR_MAX_THREADS
	.align		4
.L_10290:
        /*0054*/ 	.byte	0x04, 0x05
        /*0056*/ 	.short	(.L_10292 - .L_10291)
.L_10291:
        /*0058*/ 	.word	0x00000080
        /*005c*/ 	.word	0x00000001
        /*0060*/ 	.word	0x00000001


	//----- nvinfo : EIATTR_CRS_STACK_SIZE
	.align		4
.L_10292:
        /*0064*/ 	.byte	0x04, 0x1e
        /*0066*/ 	.short	(.L_10294 - .L_10293)
.L_10293:
        /*0068*/ 	.word	0x00000000


	//----- nvinfo : EIATTR_CBANK_PARAM_SIZE
	.align		4
.L_10294:
        /*006c*/ 	.byte	0x03, 0x19
        /*006e*/ 	.short	0x0028


	//----- nvinfo : EIATTR_PARAM_CBANK
	.align		4
        /*0070*/ 	.byte	0x04, 0x0a
        /*0072*/ 	.short	(.L_10296 - .L_10295)
	.align		4
.L_10295:
        /*0074*/ 	.word	index@(.nv.constant0._ZN2at6native29vectorized_elementwise_kernelILi8ENS0_13AUnaryFunctorIllbZZZNS0_23logical_and_kernel_cudaERNS_14TensorIteratorEENKUlvE0_clEvENKUlvE2_clEvEUlllE_EESt5arrayIPcLm2EEEEviT0_T1_)
        /*0078*/ 	.short	0x0210
        /*007a*/ 	.short	0x0028


	//----- nvinfo : EIATTR_SW_WAR
	.align		4
.L_10296:
        /*007c*/ 	.byte	0x04, 0x36
        /*007e*/ 	.short	(.L_10298 - .L_10297)
.L_10297:
        /*0080*/ 	.word	0x00000008
.L_10298:


//--------------------- .nv.info._ZN2at6native18elementwise_kernelILi128ELi4EZNS0_15gpu_kernel_implINS0_13BinaryFunctorIllbZZZNS0_23logical_and_kernel_cudaERNS_14TensorIteratorEENKUlvE0_clEvENKUlvE2_clEvEUlllE_EEEEvRNS_18TensorIteratorBaseERKT_EUliE_EEviT1_ --------------------------
	.section	.nv.info._ZN2at6native18elementwise_kernelILi128ELi4EZNS0_15gpu_kernel_implINS0_13BinaryFunctorIllbZZZNS0_23logical_and_kernel_cudaERNS_14TensorIteratorEENKUlvE0_clEvENKUlvE2_clEvEUlllE_EEEEvRNS_18TensorIteratorBaseERKT_EUliE_EEviT1_,"",@"SHT_CUDA_INFO"
	.sectionflags	@""
	.align	4


	//----- nvinfo : EIATTR_CUDA_API_VERSION
	.align		4
        /*0000*/ 	.byte	0x04, 0x37
        /*0002*/ 	.short	(.L_10300 - .L_10299)
.L_10299:
        /*0004*/ 	.word	0x00000082


	//----- nvinfo : EIATTR_KPARAM_INFO
	.align		4
.L_10300:
        /*0008*/ 	.byte	0x04, 0x17
        /*000a*/ 	.short	(.L_10302 - .L_10301)
.L_10301:
        /*000c*/ 	.word	0x00000000
        /*0010*/ 	.short	0x0001
        /*0012*/ 	.short	0x0008
        /*0014*/ 	.byte	0x00, 0xf0, 0x21, 0x0a


	//----- nvinfo : EIATTR_KPARAM_INFO
	.align		4
.L_10302:
        /*0018*/ 	.byte	0x04, 0x17
        /*001a*/ 	.short	(.L_10304 - .L_10303)
.L_10303:
        /*001c*/ 	.word	0x00000000
        /*0020*/ 	.short	0x0000
        /*0022*/ 	.short	0x0000
        /*0024*/ 	.byte	0x00, 0xf0, 0x11, 0x00


	//----- nvinfo : EIATTR_SPARSE_MMA_MASK
	.align		4
.L_10304:
        /*0028*/ 	.byte	0x03, 0x50
        /*002a*/ 	.short	0x0000


	//----- nvinfo : EIATTR_MAXREG_COUNT
	.align		4
        /*002c*/ 	.byte	0x03, 0x1b
        /*002e*/ 	.short	0x0080


	//----- nvinfo : EIATTR_EXTERNS
	.align		4
        /*0030*/ 	.byte	0x04, 0x0f
        /*0032*/ 	.short	(.L_10306 - .L_10305)


	//   ....[0]....
	.align		4
.L_10305:
        /*0034*/ 	.word	index@(__assertfail)


	//----- nvinfo : EIATTR_MERCURY_ISA_VERSION
	.align		4
.L_10306:
        /*0038*/ 	.byte	0x03, 0x5f
        /*003a*/ 	.short	0x0101


	//----- nvinfo : EIATTR_SYSCALL_OFFSETS
	.align		4
        /*003c*/ 	.byte	0x04, 0x46
        /*003e*/ 	.short	(.L_10308 - .L_10307)


	//   ....[0]....
.L_10307:
        /*0040*/ 	.word	0x00002500


	//   ....[1]....
        /*0044*/ 	.word	0x00003370


	//   ....[2]....
        /*0048*/ 	.word	0x000041f0


	//   ....[3]....
        /*004c*/ 	.word	0x00006710


	//   ....[4]....
        /*0050*/ 	.word	0x00007580


	//   ....[5]....
        /*0054*/ 	.word	0x00008400


	//   ....[6]....
        /*0058*/ 	.word	0x0000a910


	//   ....[7]....
        /*005c*/ 	.word	0x0000b780


	//   ....[8]....
        /*0060*/ 	.word	0x0000c600


	//   ....[9]....
        /*0064*/ 	.word	0x0000eb00


	//   ....[10]....
        /*0068*/ 	.word	0x0000f970


	//   ....[11]....
        /*006c*/ 	.word	0x000107f0


	//----- nvinfo : EIATTR_EXIT_INSTR_OFFSETS
	.align		4
.L_10308:
        /*0070*/ 	.byte	0x04, 0x1c
        /*0072*/ 	.short	(.L_10310 - .L_10309)


	//   ....[0]....
.L_10309:
        /*0074*/ 	.word	0x0000c6a0


	//   ....[1]....
        /*0078*/ 	.word	0x0000fb00


	//   ....[2]....
        /*007c*/ 	.word	0x0000fb20


	//   ....[3]....
        /*0080*/ 	.word	0x0000fbb0


	//   ....[4]....
        /*0084*/ 	.word	0x0000fbd0


	//   ....[5]....
        /*0088*/ 	.word	0x0000fbf0


	//   ....[6]....
        /*008c*/ 	.word	0x0000fc80


	//   ....[7]....
        /*0090*/ 	.word	0x0000fcc0


	//   ....[8]....
        /*0094*/ 	.word	0x0000fd60


	//   ....[9]....
        /*0098*/ 	.word	0x0000fdb0


	//   ....[10]....
        /*009c*/ 	.word	0x0000fde0


	//   ....[11]....
        /*00a0*/ 	.word	0x0000fe80


	//   ....[12]....
        /*00a4*/ 	.word	0x0000fec0


	//   ....[13]....
        /*00a8*/ 	.word	0x00010050


	//   ....[14]....
        /*00ac*/ 	.word	0x000101b0


	//   ....[15]....
        /*00b0*/ 	.word	0x000101f0


	//   ....[16]....
        /*00b4*/ 	.word	0x00010290


	//   ....[17]....
        /*00b8*/ 	.word	0x00010410


	//   ....[18]....
        /*00bc*/ 	.word	0x00010590


	//   ....[19]....
        /*00c0*/ 	.word	0x000106f0


	//   ....[20]....
        /*00c4*/ 	.word	0x00010800


	//   ....[21]....
        /*00c8*/ 	.word	0x00010830


	//   ....[22]....
        /*00cc*/ 	.word	0x00010850


	//----- nvinfo : EIATTR_MAX_THREADS
	.align		4
.L_10310:
        /*00d0*/ 	.byte	0x04, 0x05
        /*00d2*/ 	.short	(.L_10312 - .L_10311)
.L_10311:
        /*00d4*/ 	.word	0x00000080
        /*00d8*/ 	.word	0x00000001
        /*00dc*/ 	.word	0x00000001


	//----- nvinfo : EIATTR_CRS_STACK_SIZE
	.align		4
.L_10312:
        /*00e0*/ 	.byte	0x04, 0x1e
        /*00e2*/ 	.short	(.L_10314 - .L_10313)
.L_10313:
        /*00e4*/ 	.word	0x00000000


	//----- nvinfo : EIATTR_CBANK_PARAM_SIZE
	.align		4
.L_10314:
        /*00e8*/ 	.byte	0x03, 0x19
        /*00ea*/ 	.short	0x0290


	//----- nvinfo : EIATTR_PARAM_CBANK
	.align		4
        /*00ec*/ 	.byte	0x04, 0x0a
        /*00ee*/ 	.short	(.L_10316 - .L_10315)
	.align		4
.L_10315:
        /*00f0*/ 	.word	index@(.nv.constant0._ZN2at6native18elementwise_kernelILi128ELi4EZNS0_15gpu_kernel_implINS0_13BinaryFunctorIllbZZZNS0_23logical_and_kernel_cudaERNS_14TensorIteratorEENKUlvE0_clEvENKUlvE2_clEvEUlllE_EEEEvRNS_18TensorIteratorBaseERKT_EUliE_EEviT1_)
        /*00f4*/ 	.short	0x0210
        /*00f6*/ 	.short	0x0290


	//----- nvinfo : EIATTR_SW_WAR
	.align		4
.L_10316:
        /*00f8*/ 	.byte	0x04, 0x36
        /*00fa*/ 	.short	(.L_10318 - .L_10317)
.L_10317:
        /*00fc*/ 	.word	0x00000008
.L_10318:


//--------------------- .nv.info._ZN2at6native27unrolled_elementwise_kernelINS0_13BinaryFunctorIllbZZZNS0_23logical_and_kernel_cudaERNS_14TensorIteratorEENKUlvE0_clEvENKUlvE2_clEvEUlllE_EESt5arrayIPcLm3EELi4E23TrivialOffsetCalculatorILi2EjESC_ILi1EjENS0_6memory12LoadWithCastILi2EEENSF_13StoreWithCastILi1EEEEEviT_T0_T2_T3_T4_T5_ --------------------------
	.section	.nv.info._ZN2at6native27unrolled_elementwise_kernelINS0_13BinaryFunctorIllbZZZNS0_23logical_and_kernel_cudaERNS_14TensorIteratorEENKUlvE0_clEvENKUlvE2_clEvEUlllE_EESt5arrayIPcLm3EELi4E23TrivialOffsetCalculatorILi2EjESC_ILi1EjENS0_6memory12LoadWithCastILi2EEENSF_13StoreWithCastILi1EEEEEviT_T0_T2_T3_T4_T5_,"",@"SHT_CUDA_INFO"
	.sectionflags	@""
	.align	4


	//----- nvinfo : EIATTR_CUDA_API_VERSION
	.align		4
        /*0000*/ 	.byte	0x04, 0x37
        /*0002*/ 	.short	(.L_10320 - .L_10319)
.L_10319:
        /*0004*/ 	.word	0x00000082


	//----- nvinfo : EIATTR_KPARAM_INFO
	.align		4
.L_10320:
        /*0008*/ 	.byte	0x04, 0x17
        /*000a*/ 	.short	(.L_10322 - .L_10321)
.L_10321:
        /*000c*/ 	.word	0x00000000
        /*0010*/ 	.short	0x0006
        /*0012*/ 	.short	0x0030
        /*0014*/ 	.byte	0x00, 0xf0, 0x21, 0x00


	//----- nvinfo : EIATTR_KPARAM_INFO
	.align		4
.L_10322:
        /*0018*/ 	.byte	0x04, 0x17
        /*001a*/ 	.short	(.L_10324 - .L_10323)
.L_10323:
        /*001c*/ 	.word	0x00000000
        /*0020*/ 	.short	0x0005
        /*0022*/ 	.short	0x0024
        /*0024*/ 	.byte	0x00, 0xf0, 0x31, 0x00


	//----- nvinfo : EIATTR_KPARAM_INFO
	.align		4
.L_10324:
        /*0028*/ 	.byte	0x04, 0x17
        /*002a*/ 	.short	(.L_10326 - .L_10325)
.L_10325:
        /*002c*/ 	.word	0x00000000
        /*0030*/ 	.short	0x0004
        /*0032*/ 	.short	0x0021
        /*0034*/ 	.byte	0x00, 0xf0, 0x05, 0x00


	//----- nvinfo : EIATTR_KPARAM_INFO
	.align		4
.L_10326:
        /*0038*/ 	.byte	0x04, 0x17
        /*003a*/ 	.short	(.L_10328 - .L_10327)
.L_10327:
        /*003c*/ 	.word	0x00000000
        /*0040*/ 	.short	0x0003
        /*0042*/ 	.short	0x0020
        /*0044*/ 	.byte	0x00, 0xf0, 0x05, 0x00


	//----- nvinfo : EIATTR_KPARAM_INFO
	.align		4
.L_10328:
        /*0048*/ 	.byte	0x04, 0x17
        /*004a*/ 	.short	(.L_10330 - .L_10329)
.L_10329:
        /*004c*/ 	.word	0x00000000
        /*0050*/ 	.short	0x0002
        /*0052*/ 	.short	0x0008
        /*0054*/ 	.byte	0x00, 0xf0, 0x61, 0x00


	//----- nvinfo : EIATTR_KPARAM_INFO
	.align		4
.L_10330:
        /*0058*/ 	.byte	0x04, 0x17
        /*005a*/ 	.short	(.L_10332 - .L_10331)
.L_10331:
        /*005c*/ 	.word	0x00000000
        /*0060*/ 	.short	0x0001
        /*0062*/ 	.short	0x0004
        /*0064*/ 	.byte	0x00, 0xf0, 0x05, 0x00


	//----- nvinfo : EIATTR_KPARAM_INFO
	.align		4
.L_10332:
        /*0068*/ 	.byte	0x04, 0x17
        /*006a*/ 	.short	(.L_10334 - .L_10333)
.L_10333:
        /*006c*/ 	.word	0x00000000
        /*0070*/ 	.short	0x0000
        /*0072*/ 	.short	0x0000
        /*0074*/ 	.byte	0x00, 0xf0, 0x11, 0x00


	//----- nvinfo : EIATTR_SPARSE_MMA_MASK
	.align		4
.L_10334:
        /*0078*/ 	.byte	0x03, 0x50
        /*007a*/ 	.short	0x0000


	//----- nvinfo : EIATTR_MAXREG_COUNT
	.align		4
        /*007c*/ 	.byte	0x03, 0x1b
        /*007e*/ 	.short	0x00ff


	//----- nvinfo : EIATTR_EXTERNS
	.align		4
        /*0080*/ 	.byte	0x04, 0x0f
        /*0082*/ 	.short	(.L_10336 - .L_10335)


	//   ....[0]....
	.align		4
.L_10335:
        /*0084*/ 	.word	index@(__assertfail)


	//----- nvinfo : EIATTR_MERCURY_ISA_VERSION
	.align		4
.L_10336:
        /*0088*/ 	.byte	0x03, 0x5f
        /*008a*/ 	.short	0x0101


	//----- nvinfo : EIATTR_SYSCALL_OFFSETS
	.align		4
        /*008c*/ 	.byte	0x04, 0x46
        /*008e*/ 	.short	(.L_10338 - .L_10337)


	//   ....[0]....
.L_10337:
        /*0090*/ 	.word	0x00000f10


	//   ....[1]....
        /*0094*/ 	.word	0x00001d90


	//   ....[2]....
        /*0098*/ 	.word	0x00002c90


	//   ....[3]....
        /*009c*/ 	.word	0x00003b10


	//   ....[4]....
        /*00a0*/ 	.word	0x00004a20


	//   ....[5]....
        /*00a4*/ 	.word	0x000058a0


	//   ....[6]....
        /*00a8*/ 	.word	0x00006790


	//   ....[7]....
        /*00ac*/ 	.word	0x00007610


	//   ....[8]....
        /*00b0*/ 	.word	0x00008660


	//   ....[9]....
        /*00b4*/ 	.word	0x00009510


	//   ....[10]....
        /*00b8*/ 	.word	0x0000a3a0


	//   ....[11]....
        /*00bc*/ 	.word	0x0000b250


	//----- nvinfo : EIATTR_EXIT_INSTR_OFFSETS
	.align		4
.L_10338:
        /*00c0*/ 	.byte	0x04, 0x1c
        /*00c2*/ 	.short	(.L_10340 - .L_10339)


	//   ....[0]....
.L_10339:
        /*00c4*/ 	.word	0x0000a430


	//   ....[1]....
        /*00c8*/ 	.word	0x0000a560


	//   ....[2]....
        /*00cc*/ 	.word	0x0000a580


	//   ....[3]....
        /*00d0*/ 	.word	0x0000a610


	//   ....[4]....
        /*00d4*/ 	.word	0x0000a630


	//   ....[5]....
        /*00d8*/ 	.word	0x0000a650


	//   ....[6]....
        /*00dc*/ 	.word	0x0000a6e0


	//   ....[7]....
        /*00e0*/ 	.word	0x0000a720


	//   ....[8]....
        /*00e4*/ 	.word	0x0000a7c0


	//   ....[9]....
        /*00e8*/ 	.word	0x0000a810


	//   ....[10]....
        /*00ec*/ 	.word	0x0000a840


	//   ....[11]....
        /*00f0*/ 	.word	0x0000a8e0


	//   ....[12]....
        /*00f4*/ 	.word	0x0000a920


	//   ....[13]....
        /*00f8*/ 	.word	0x0000aab0


	//   ....[14]....
        /*00fc*/ 	.word	0x0000ac10


	//   ....[15]....
        /*0100*/ 	.word	0x0000ac50


	//   ....[16]....
        /*0104*/ 	.word	0x0000acf0


	//   ....[17]....
        /*0108*/ 	.word	0x0000ae70


	//   ....[18]....
        /*010c*/ 	.word	0x0000aff0


	//   ....[19]....
        /*0110*/ 	.word	0x0000b150


	//   ....[20]....
        /*0114*/ 	.word	0x0000b260


	//   ....[21]....
        /*0118*/ 	.word	0x0000b290


	//   ....[22]....
        /*011c*/ 	.word	0x0000b2b0


	//----- nvinfo : EIATTR_MAX_THREADS
	.align		4
.L_10340:
        /*0120*/ 	.byte	0x04, 0x05
        /*0122*/ 	.short	(.L_10342 - .L_10341)
.L_10341:
        /*0124*/ 	.word	0x00000080
        /*0128*/ 	.word	0x00000001
        /*012c*/ 	.word	0x00000001


	//----- nvinfo : EIATTR_CRS_STACK_SIZE
	.align		4
.L_10342:
        /*0130*/ 	.byte	0x04, 0x1e
        /*0132*/ 	.short	(.L_10344 - .L_10343)
.L_10343:
        /*0134*/ 	.word	0x00000000


	//----- nvinfo : EIATTR_CBANK_PARAM_SIZE
	.align		4
.L_10344:
        /*0138*/ 	.byte	0x03, 0x19
        /*013a*/ 	.short	0x0038


	//----- nvinfo : EIATTR_PARAM_CBANK
	.align		4
        /*013c*/ 	.byte	0x04, 0x0a
        /*013e*/ 	.short	(.L_10346 - .L_10345)
	.align		4
.L_10345:
        /*0140*/ 	.word	index@(.nv.constant0._ZN2at6native27unrolled_elementwise_kernelINS0_13BinaryFunctorIllbZZZNS0_23logical_and_kernel_cudaERNS_14TensorIteratorEENKUlvE0_clEvENKUlvE2_clEvEUlllE_EESt5arrayIPcLm3EELi4E23TrivialOffsetCalculatorILi2EjESC_ILi1EjENS0_6memory12LoadWithCastILi2EEENSF_13StoreWithCastILi1EEEEEviT_T0_T2_T3_T4_T5_)
        /*0144*/ 	.short	0x0210
        /*0146*/ 	.short	0x0038


	//----- nvinfo : EIATTR_SW_WAR
	.align		4
.L_10346:
        /*0148*/ 	.byte	0x04, 0x36
        /*014a*/ 	.short	(.L_10348 - .L_10347)
.L_10347:
        /*014c*/ 	.word	0x00000008
.L_10348:


//--------------------- .nv.info._ZN2at6native18elementwise_kernelILi128ELi4EZNS0_22gpu_kernel_impl_nocastINS0_13BinaryFunctorIllbZZZNS0_23logical_and_kernel_cudaERNS_14TensorIteratorEENKUlvE0_clEvENKUlvE2_clEvEUlllE_EEEEvRNS_18TensorIteratorBaseERKT_EUliE_EEviT1_ --------------------------
	.section	.nv.info._ZN2at6native18elementwise_kernelILi128ELi4EZNS0_22gpu_kernel_impl_nocastINS0_13BinaryFunctorIllbZZZNS0_23logical_and_kernel_cudaERNS_14TensorIteratorEENKUlvE0_clEvENKUlvE2_clEvEUlllE_EEEEvRNS_18TensorIteratorBaseERKT_EUliE_EEviT1_,"",@"SHT_CUDA_INFO"
	.sectionflags	@""
	.align	4


	//----- nvinfo : EIATTR_CUDA_API_VERSION
	.align		4
        /*0000*/ 	.byte	0x04, 0x37
        /*0002*/ 	.short	(.L_10350 - .L_10349)
.L_10349:
        /*0004*/ 	.word	0x00000082


	//----- nvinfo : EIATTR_KPARAM_INFO
	.align		4
.L_10350:
        /*0008*/ 	.byte	0x04, 0x17
        /*000a*/ 	.short	(.L_10352 - .L_10351)
.L_10351:
        /*000c*/ 	.word	0x00000000
        /*0010*/ 	.short	0x0001
        /*0012*/ 	.short	0x0008
        /*0014*/ 	.byte	0x00, 0xf0, 0x21, 0x0a


	//----- nvinfo : EIATTR_KPARAM_INFO
	.align		4
.L_10352:
        /*0018*/ 	.byte	0x04, 0x17
        /*001a*/ 	.short	(.L_10354 - .L_10353)
.L_10353:
        /*001c*/ 	.word	0x00000000
        /*0020*/ 	.short	0x0000
        /*0022*/ 	.short	0x0000
        /*0024*/ 	.byte	0x00, 0xf0, 0x11, 0x00


	//----- nvinfo : EIATTR_SPARSE_MMA_MASK
	.align		4
.L_10354:
        /*0028*/ 	.byte	0x03, 0x50
        /*002a*/ 	.short	0x0000


	//----- nvinfo : EIATTR_MAXREG_COUNT
	.align		4
        /*002c*/ 	.byte	0x03, 0x1b
        /*002e*/ 	.short	0x0080


	//----- nvinfo : EIATTR_MERCURY_ISA_VERSION
	.align		4
        /*0030*/ 	.byte	0x03, 0x5f
        /*0032*/ 	.short	0x0101


	//----- nvinfo : EIATTR_EXIT_INSTR_OFFSETS
	.align		4
        /*0034*/ 	.byte	0x04, 0x1c
        /*0036*/ 	.short	(.L_10356 - .L_10355)


	//   ....[0]....
.L_10355:
        /*0038*/ 	.word	0x000046b0


	//   ....[1]....
        /*003c*/ 	.word	0x00005de0


	//----- nvinfo : EIATTR_MAX_THREADS
	.align		4
.L_10356:
        /*0040*/ 	.byte	0x04, 0x05
        /*0042*/ 	.short	(.L_10358 - .L_10357)
.L_10357:
        /*0044*/ 	.word	0x00000080
        /*0048*/ 	.word	0x00000001
        /*004c*/ 	.word	0x00000001


	//----- nvinfo : EIATTR_CRS_STACK_SIZE
	.align		4
.L_10358:
        /*0050*/ 	.byte	0x04, 0x1e
        /*0052*/ 	.short	(.L_10360 - .L_10359)
.L_10359:
        /*0054*/ 	.word	0x00000000


	//----- nvinfo : EIATTR_CBANK_PARAM_SIZE
	.align		4
.L_10360:
        /*0058*/ 	.byte	0x03, 0x19
        /*005a*/ 	.short	0x0290


	//----- nvinfo : EIATTR_PARAM_CBANK
	.align		4
        /*005c*/ 	.byte	0x04, 0x0a
        /*005e*/ 	.short	(.L_10362 - .L_10361)
	.align		4
.L_10361:
        /*0060*/ 	.word	index@(.nv.constant0._ZN2at6native18elementwise_kernelILi128ELi4EZNS0_22gpu_kernel_impl_nocastINS0_13BinaryFunctorIllbZZZNS0_23logical_and_kernel_cudaERNS_14TensorIteratorEENKUlvE0_clEvENKUlvE2_clEvEUlllE_EEEEvRNS_18TensorIteratorBaseERKT_EUliE_EEviT1_)
        /*0064*/ 	.short	0x0210
        /*0066*/ 	.short	0x0290


	//----- nvinfo : EIATTR_SW_WAR
	.align		4
.L_10362:
        /*0068*/ 	.byte	0x04, 0x36
        /*006a*/ 	.short	(.L_10364 - .L_10363)
.L_10363:
        /*006c*/ 	.word	0x00000008
.L_10364:


//--------------------- .nv.info._ZN2at6native27unrolled_elementwise_kernelINS0_13BinaryFunctorIllbZZZNS0_23logical_and_kernel_cudaERNS_14TensorIteratorEENKUlvE0_clEvENKUlvE2_clEvEUlllE_EESt5arrayIPcLm3EELi4E23TrivialOffsetCalculatorILi2EjESC_ILi1EjENS0_6memory15LoadWithoutCastENSF_16StoreWithoutCastEEEviT_T0_T2_T3_T4_T5_ --------------------------
	.section	.nv.info._ZN2at6native27unrolled_elementwise_kernelINS0_13BinaryFunctorIllbZZZNS0_23logical_and_kernel_cudaERNS_14TensorIteratorEENKUlvE0_clEvENKUlvE2_clEvEUlllE_EESt5arrayIPcLm3EELi4E23TrivialOffsetCalculatorILi2EjESC_ILi1EjENS0_6memory15LoadWithoutCastENSF_16StoreWithoutCastEEEviT_T0_T2_T3_T4_T5_,"",@"SHT_CUDA_INFO"
	.sectionflags	@""
	.align	4


	//----- nvinfo : EIATTR_CUDA_API_VERSION
	.align		4
        /*0000*/ 	.byte	0x04, 0x37
        /*0002*/ 	.short	(.L_10366 - .L_10365)
.L_10365:
        /*0004*/ 	.word	0x00000082


	//----- nvinfo : EIATTR_KPARAM_INFO
	.align		4
.L_10366:
        /*0008*/ 	.byte	0x04, 0x17
        /*000a*/ 	.short	(.L_10368 - .L_10367)
.L_10367:
        /*000c*/ 	.word	0x00000000
        /*0010*/ 	.short	0x0006
        /*0012*/ 	.short	0x0023
        /*0014*/ 	.byte	0x00, 0xf0, 0x05, 0x00


	//----- nvinfo : EIATTR_KPARAM_INFO
	.align		4
.L_10368:
        /*0018*/ 	.byte	0x04, 0x17
        /*001a*/ 	.short	(.L_10370 - .L_10369)
.L_10369:
        /*001c*/ 	.word	0x00000000
        /*0020*/ 	.short	0x0005
        /*0022*/ 	.short	0x0022
        /*0024*/ 	.byte	0x00, 0xf0, 0x05, 0x00


	//----- nvinfo : EIATTR_KPARAM_INFO
	.align		4
.L_10370:
        /*0028*/ 	.byte	0x04, 0x17
        /*002a*/ 	.short	(.L_10372 - .L_10371)
.L_10371:
        /*002c*/ 	.word	0x00000000
        /*0030*/ 	.short	0x0004
        /*0032*/ 	.short	0x0021
        /*0034*/ 	.byte	0x00, 0xf0, 0x05, 0x00


	//----- nvinfo : EIATTR_KPARAM_INFO
	.align		4
.L_10372:
        /*0038*/ 	.byte	0x04, 0x17
        /*003a*/ 	.short	(.L_10374 - .L_10373)
.L_10373:
        /*003c*/ 	.word	0x00000000
        /*0040*/ 	.short	0x0003
        /*0042*/ 	.short	0x0020
        /*0044*/ 	.byte	0x00, 0xf0, 0x05, 0x00


	//----- nvinfo : EIATTR_KPARAM_INFO
	.align		4
.L_10374:
        /*0048*/ 	.byte	0x04, 0x17
        /*004a*/ 	.short	(.L_10376 - .L_10375)
.L_10375:
        /*004c*/ 	.word	0x00000000
        /*0050*/ 	.short	0x0002
        /*0052*/ 	.short	0x0008
        /*0054*/ 	.byte	0x00, 0xf0, 0x61, 0x00


	//----- nvinfo : EIATTR_KPARAM_INFO
	.align		4
.L_10376:
        /*0058*/ 	.byte	0x04, 0x17
        /*005a*/ 	.short	(.L_10378 - .L_10377)
.L_10377:
        /*005c*/ 	.word	0x00000000
        /*0060*/ 	.short	0x0001
        /*0062*/ 	.short	0x0004
        /*0064*/ 	.byte	0x00, 0xf0, 0x05, 0x00


	//----- nvinfo : EIATTR_KPARAM_INFO
	.align		4
.L_10378:
        /*0068*/ 	.byte	0x04, 0x17
        /*006a*/ 	.short	(.L_10380 - .L_10379)
.L_10379:
        /*006c*/ 	.word	0x00000000
        /*0070*/ 	.short	0x0000
        /*0072*/ 	.short	0x0000
        /*0074*/ 	.byte	0x00, 0xf0, 0x11, 0x00


	//----- nvinfo : EIATTR_SPARSE_MMA_MASK
	.align		4
.L_10380:
        /*0078*/ 	.byte	0x03, 0x50
        /*007a*/ 	.short	0x0000


	//----- nvinfo : EIATTR_MAXREG_COUNT
	.align		4
        /*007c*/ 	.byte	0x03, 0x1b
        /*007e*/ 	.short	0x00ff


	//----- nvinfo : EIATTR_MERCURY_ISA_VERSION
	.align		4
        /*0080*/ 	.byte	0x03, 0x5f
        /*0082*/ 	.short	0x0101


	//----- nvinfo : EIATTR_EXIT_INSTR_OFFSETS
	.align		4
        /*0084*/ 	.byte	0x04, 0x1c
        /*0086*/ 	.short	(.L_10382 - .L_10381)


	//   ....[0]....
.L_10381:
        /*0088*/ 	.word	0x00000620


	//   ....[1]....
        /*008c*/ 	.word	0x000006c0


	//----- nvinfo : EIATTR_MAX_THREADS
	.align		4
.L_10382:
        /*0090*/ 	.byte	0x04, 0x05
        /*0092*/ 	.short	(.L_10384 - .L_10383)
.L_10383:
        /*0094*/ 	.word	0x00000080
        /*0098*/ 	.word	0x00000001
        /*009c*/ 	.word	0x00000001


	//----- nvinfo : EIATTR_CRS_STACK_SIZE
	.align		4
.L_10384:
        /*00a0*/ 	.byte	0x04, 0x1e
        /*00a2*/ 	.short	(.L_10386 - .L_10385)
.L_10385:
        /*00a4*/ 	.word	0x00000000


	//----- nvinfo : EIATTR_CBANK_PARAM_SIZE
	.align		4
.L_10386:
        /*00a8*/ 	.byte	0x03, 0x19
        /*00aa*/ 	.short	0x0024


	//----- nvinfo : EIATTR_PARAM_CBANK
	.align		4
        /*00ac*/ 	.byte	0x04, 0x0a
        /*00ae*/ 	.short	(.L_10388 - .L_10387)
	.align		4
.L_10387:
        /*00b0*/ 	.word	index@(.nv.constant0._ZN2at6native27unrolled_elementwise_kernelINS0_13BinaryFunctorIllbZZZNS0_23logical_and_kernel_cudaERNS_14TensorIteratorEENKUlvE0_clEvENKUlvE2_clEvEUlllE_EESt5arrayIPcLm3EELi4E23TrivialOffsetCalculatorILi2EjESC_ILi1EjENS0_6memory15LoadWithoutCastENSF_16StoreWithoutCastEEEviT_T0_T2_T3_T4_T5_)
        /*00b4*/ 	.short	0x0210
        /*00b6*/ 	.short	0x0024


	//----- nvinfo : EIATTR_SW_WAR
	.align		4
.L_10388:
        /*00b8*/ 	.byte	0x04, 0x36
        /*00ba*/ 	.short	(.L_10390 - .L_10389)
.L_10389:
        /*00bc*/ 	.word	0x00000008
.L_10390:


//--------------------- .nv.info._ZN2at6native29vectorized_elementwise_kernelILi2ENS0_13BinaryFunctorIllbZZZNS0_23logical_and_kernel_cudaERNS_14TensorIteratorEENKUlvE0_clEvENKUlvE2_clEvEUlllE_EESt5arrayIPcLm3EEEEviT0_T1_ --------------------------
	.section	.nv.info._ZN2at6native29vectorized_elementwise_kernelILi2ENS0_13BinaryFunctorIllbZZZNS0_23logical_and_kernel_cudaERNS_14TensorIteratorEENKUlvE0_clEvENKUlvE2_clEvEUlllE_EESt5arrayIPcLm3EEEEviT0_T1_,"",@"SHT_CUDA_INFO"
	.sectionflags	@""
	.align	4


	//----- nvinfo : EIATTR_CUDA_API_VERSION
	.align		4
        /*0000*/ 	.byte	0x04, 0x37
        /*0002*/ 	.short	(.L_10392 - .L_10391)
.L_10391:
        /*0004*/ 	.word	0x00000082


	//----- nvinfo : EIATTR_KPARAM_INFO
	.align		4
.L_10392:
        /*0008*/ 	.byte	0x04, 0x17
        /*000a*/ 	.short	(.L_10394 - .L_10393)
.L_10393:
        /*000c*/ 	.word	0x00000000
        /*0010*/ 	.short	0x0002
        /*0012*/ 	.short	0x0008
        /*0014*/ 	.byte	0x00, 0xf0, 0x61, 0x00


	//----- nvinfo : EIATTR_KPARAM_INFO
	.align		4
.L_10394:
        /*0018*/ 	.byte	0x04, 0x17
        /*001a*/ 	.short	(.L_10396 - .L_10395)
.L_10395:
        /*001c*/ 	.word	0x00000000
        /*0020*/ 	.short	0x0001
        /*0022*/ 	.short	0x0004
        /*0024*/ 	.byte	0x00, 0xf0, 0x05, 0x00


	//----- nvinfo : EIATTR_KPARAM_INFO
	.align		4
.L_10396:
        /*0028*/ 	.byte	0x04, 0x17
        /*002a*/ 	.short	(.L_10398 - .L_10397)
.L_10397:
        /*002c*/ 	.word	0x00000000
        /*0030*/ 	.short	0x0000
        /*0032*/ 	.short	0x0000
        /*0034*/ 	.byte	0x00, 0xf0, 0x11, 0x00


	//----- nvinfo : EIATTR_SPARSE_MMA_MASK
	.align		4
.L_10398:
        /*0038*/ 	.byte	0x03, 0x50
        /*003a*/ 	.short	0x0000


	//----- nvinfo : EIATTR_MAXREG_COUNT
	.align		4
        /*003c*/ 	.byte	0x03, 0x1b
        /*003e*/ 	.short	0x00ff


	//----- nvinfo : EIATTR_MERCURY_ISA_VERSION
	.align		4
        /*0040*/ 	.byte	0x03, 0x5f
        /*0042*/ 	.short	0x0101


	//----- nvinfo : EIATTR_EXIT_INSTR_OFFSETS
	.align		4
        /*0044*/ 	.byte	0x04, 0x1c
        /*0046*/ 	.short	(.L_10400 - .L_10399)


	//   ....[0]....
.L_10399:
        /*0048*/ 	.word	0x000004c0


	//   ....[1]....
        /*004c*/ 	.word	0x00001220


	//   ....[2]....
        /*0050*/ 	.word	0x00001290


	//----- nvinfo : EIATTR_MAX_THREADS
	.align		4
.L_10400:
        /*0054*/ 	.byte	0x04, 0x05
        /*0056*/ 	.short	(.L_10402 - .L_10401)
.L_10401:
        /*0058*/ 	.word	0x00000080
        /*005c*/ 	.word	0x00000001
        /*0060*/ 	.word	0x00000001


	//----- nvinfo : EIATTR_CRS_STACK_SIZE
	.align		4
.L_10402:
        /*0064*/ 	.byte	0x04, 0x1e
        /*0066*/ 	.short	(.L_10404 - .L_10403)
.L_10403:
        /*0068*/ 	.word	0x00000000


	//----- nvinfo : EIATTR_CBANK_PARAM_SIZE
	.align		4
.L_10404:
        /*006c*/ 	.byte	0x03, 0x19
        /*006e*/ 	.short	0x0020


	//----- nvinfo : EIATTR_PARAM_CBANK
	.align		4
        /*0070*/ 	.byte	0x04, 0x0a
        /*0072*/ 	.short	(.L_10406 - .L_10405)
	.align		4
.L_10405:
        /*0074*/ 	.word	index@(.nv.constant0._ZN2at6native29vectorized_elementwise_kernelILi2ENS0_13BinaryFunctorIllbZZZNS0_23logical_and_kernel_cudaERNS_14TensorIteratorEENKUlvE0_clEvENKUlvE2_clEvEUlllE_EESt5arrayIPcLm3EEEEviT0_T1_)
        /*0078*/ 	.short	0x0210
        /*007a*/ 	.short	0x0020


	//----- nvinfo : EIATTR_SW_WAR
	.align		4
.L_10406:
        /*007c*/ 	.byte	0x04, 0x36
        /*007e*/ 	.short	(.L_10408 - .L_10407)
.L_10407:
        /*0080*/ 	.word	0x00000008
.L_10408:


//--------------------- .nv.info._ZN2at6native29vectorized_elementwise_kernelILi4ENS0_13BinaryFunctorIllbZZZNS0_23logical_and_kernel_cudaERNS_14TensorIteratorEENKUlvE0_clEvENKUlvE2_clEvEUlllE_EESt5arrayIPcLm3EEEEviT0_T1_ --------------------------
	.section	.nv.info._ZN2at6native29vectorized_elementwise_kernelILi4ENS0_13BinaryFunctorIllbZZZNS0_23logical_and_kernel_cudaERNS_14TensorIteratorEENKUlvE0_clEvENKUlvE2_clEvEUlllE_EESt5arrayIPcLm3EEEEviT0_T1_,"",@"SHT_CUDA_INFO"
	.sectionflags	@""
	.align	4


	//----- nvinfo : EIATTR_CUDA_API_VERSION
	.align		4
        /*0000*/ 	.byte	0x04, 0x37
        /*0002*/ 	.short	(.L_10410 - .L_10409)
.L_10409:
        /*0004*/ 	.word	0x00000082


	//----- nvinfo : EIATTR_KPARAM_INFO
	.align		4
.L_10410:
        /*0008*/ 	.byte	0x04, 0x17
        /*000a*/ 	.short	(.L_10412 - .L_10411)
.L_10411:
        /*000c*/ 	.word	0x00000000
        /*0010*/ 	.short	0x0002
        /*0012*/ 	.short	0x0008
        /*0014*/ 	.byte	0x00, 0xf0, 0x61, 0x00


	//----- nvinfo : EIATTR_KPARAM_INFO
	.align		4
.L_10412:
        /*0018*/ 	.byte	0x04, 0x17
        /*001a*/ 	.short	(.L_10414 - .L_10413)
.L_10413:
        /*001c*/ 	.word	0x00000000
        /*0020*/ 	.short	0x0001
        /*0022*/ 	.short	0x0004
        /*0024*/ 	.byte	0x00, 0xf0, 0x05, 0x00


	//----- nvinfo : EIATTR_KPARAM_INFO
	.align		4
.L_10414:
        /*0028*/ 	.byte	0x04, 0x17
        /*002a*/ 	.short	(.L_10416 - .L_10415)
.L_10415:
        /*002c*/ 	.word	0x00000000
        /*0030*/ 	.short	0x0000
        /*0032*/ 	.short	0x0000
        /*0034*/ 	.byte	0x00, 0xf0, 0x11, 0x00


	//----- nvinfo : EIATTR_SPARSE_MMA_MASK
	.align		4
.L_10416:
        /*0038*/ 	.byte	0x03, 0x50
        /*003a*/ 	.short	0x0000


	//----- nvinfo : EIATTR_MAXREG_COUNT
	.align		4
        /*003c*/ 	.byte	0x03, 0x1b
        /*003e*/ 	.short	0x00ff


	//----- nvinfo : EIATTR_MERCURY_ISA_VERSION
	.align		4
        /*0040*/ 	.byte	0x03, 0x5f
        /*0042*/ 	.short	0x0101


	//----- nvinfo : EIATTR_EXIT_INSTR_OFFSETS
	.align		4
        /*0044*/ 	.byte	0x04, 0x1c
        /*0046*/ 	.short	(.L_10418 - .L_10417)


	//   ....[0]....
.L_10417:
        /*0048*/ 	.word	0x000004c0


	//   ....[1]....
        /*004c*/ 	.word	0x00001220


	//   ....[2]....
        /*0050*/ 	.word	0x00001290


	//----- nvinfo : EIATTR_MAX_THREADS
	.align		4
.L_10418:
        /*0054*/ 	.byte	0x04, 0x05
        /*0056*/ 	.short	(.L_10420 - .L_10419)
.L_10419:
        /*0058*/ 	.word	0x00000080
        /*005c*/ 	.word	0x00000001
        /*0060*/ 	.word	0x00000001


	//----- nvinfo : EIATTR_CRS_STACK_SIZE
	.align		4
.L_10420:
        /*0064*/ 	.byte	0x04, 0x1e
        /*0066*/ 	.short	(.L_10422 - .L_10421)
.L_10421:
        /*0068*/ 	.word	0x00000000


	//----- nvinfo : EIATTR_CBANK_PARAM_SIZE
	.align		4
.L_10422:
        /*006c*/ 	.byte	0x03, 0x19
        /*006e*/ 	.short	0x0020


	//----- nvinfo : EIATTR_PARAM_CBANK
	.align		4
        /*0070*/ 	.byte	0x04, 0x0a
        /*0072*/ 	.short	(.L_10424 - .L_10423)
	.align		4
.L_10423:
        /*0074*/ 	.word	index@(.nv.constant0._ZN2at6native29vectorized_elementwise_kernelILi4ENS0_13BinaryFunctorIllbZZZNS0_23logical_and_kernel_cudaERNS_14TensorIteratorEENKUlvE0_clEvENKUlvE2_clEvEUlllE_EESt5arrayIPcLm3EEEEviT0_T1_)
        /*0078*/ 	.short	0x0210
        /*007a*/ 	.short	0x0020


	//----- nvinfo : EIATTR_SW_WAR
	.align		4
.L_10424:
        /*007c*/ 	.byte	0x04, 0x36
        /*007e*/ 	.short	(.L_10426 - .L_10425)
.L_10425:
        /*0080*/ 	.word	0x00000008
.L_10426:


//--------------------- .nv.info._ZN2at6native29vectorized_elementwise_kernelILi8ENS0_13BinaryFunctorIllbZZZNS0_23logical_and_kernel_cudaERNS_14TensorIteratorEENKUlvE0_clEvENKUlvE2_clEvEUlllE_EESt5arrayIPcLm3EEEEviT0_T1_ --------------------------
	.section	.nv.info._ZN2at6native29vectorized_elementwise_kernelILi8ENS0_13BinaryFunctorIllbZZZNS0_23logical_and_kernel_cudaERNS_14TensorIteratorEENKUlvE0_clEvENKUlvE2_clEvEUlllE_EESt5arrayIPcLm3EEEEviT0_T1_,"",@"SHT_CUDA_INFO"
	.sectionflags	@""
	.align	4


	//----- nvinfo : EIATTR_CUDA_API_VERSION
	.align		4
        /*0000*/ 	.byte	0x04, 0x37
        /*0002*/ 	.short	(.L_10428 - .L_10427)
.L_10427:
        /*0004*/ 	.word	0x00000082


	//----- nvinfo : EIATTR_KPARAM_INFO
	.align		4
.L_10428:
        /*0008*/ 	.byte	0x04, 0x17
        /*000a*/ 	.short	(.L_10430 - .L_10429)
.L_10429:
        /*000c*/ 	.word	0x00000000
        /*0010*/ 	.short	0x0002
        /*0012*/ 	.short	0x0008
        /*0014*/ 	.byte	0x00, 0xf0, 0x61, 0x00


	//----- nvinfo : EIATTR_KPARAM_INFO
	.align		4
.L_10430:
        /*0018*/ 	.byte	0x04, 0x17
        /*001a*/ 	.short	(.L_10432 - .L_10431)
.L_10431:
        /*001c*/ 	.word	0x00000000
        /*0020*/ 	.short	0x0001
        /*0022*/ 	.short	0x0004
        /*0024*/ 	.byte	0x00, 0xf0, 0x05, 0x00


	//----- nvinfo : EIATTR_KPARAM_INFO
	.align		4
.L_10432:
        /*0028*/ 	.byte	0x04, 0x17
        /*002a*/ 	.short	(.L_10434 - .L_10433)
.L_10433:
        /*002c*/ 	.word	0x00000000
        /*0030*/ 	.short	0x0000
        /*0032*/ 	.short	0x0000
        /*0034*/ 	.byte	0x00, 0xf0, 0x11, 0x00


	//----- nvinfo : EIATTR_SPARSE_MMA_MASK
	.align		4
.L_10434:
        /*0038*/ 	.byte	0x03, 0x50
        /*003a*/ 	.short	0x0000


	//----- nvinfo : EIATTR_MAXREG_COUNT
	.align		4
        /*003c*/ 	.byte	0x03, 0x1b
        /*003e*/ 	.short	0x00ff


	//----- nvinfo : EIATTR_MERCURY_ISA_VERSION
	.align		4
        /*0040*/ 	.byte	0x03, 0x5f
        /*0042*/ 	.short	0x0101


	//----- nvinfo : EIATTR_EXIT_INSTR_OFFSETS
	.align		4
        /*0044*/ 	.byte	0x04, 0x1c
        /*0046*/ 	.short	(.L_10436 - .L_10435)


	//   ....[0]....
.L_10435:
        /*0048*/ 	.word	0x000004f0


	//   ....[1]....
        /*004c*/ 	.word	0x00001250


	//   ....[2]....
        /*0050*/ 	.word	0x000012c0


	//----- nvinfo : EIATTR_MAX_THREADS
	.align		4
.L_10436:
        /*0054*/ 	.byte	0x04, 0x05
        /*0056*/ 	.short	(.L_10438 - .L_10437)
.L_10437:
        /*0058*/ 	.word	0x00000080
        /*005c*/ 	.word	0x00000001
        /*0060*/ 	.word	0x00000001


	//----- nvinfo : EIATTR_CRS_STACK_SIZE
	.align		4
.L_10438:
        /*0064*/ 	.byte	0x04, 0x1e
        /*0066*/ 	.short	(.L_10440 - .L_10439)
.L_10439:
        /*0068*/ 	.word	0x00000000


	//----- nvinfo : EIATTR_CBANK_PARAM_SIZE
	.align		4
.L_10440:
        /*006c*/ 	.byte	0x03, 0x19
        /*006e*/ 	.short	0x0020


	//----- nvinfo : EIATTR_PARAM_CBANK
	.align		4
        /*0070*/ 	.byte	0x04, 0x0a
        /*0072*/ 	.short	(.L_10442 - .L_10441)
	.align		4
.L_10441:
        /*0074*/ 	.word	index@(.nv.constant0._ZN2at6native29vectorized_elementwise_kernelILi8ENS0_13BinaryFunctorIllbZZZNS0_23logical_and_kernel_cudaERNS_14TensorIteratorEENKUlvE0_clEvENKUlvE2_clEvEUlllE_EESt5arrayIPcLm3EEEEviT0_T1_)
        /*0078*/ 	.short	0x0210
        /*007a*/ 	.short	0x0020


	//----- nvinfo : EIATTR_SW_WAR
	.align		4
.L_10442:
        /*007c*/ 	.byte	0x04, 0x36
        /*007e*/ 	.short	(.L_10444 - .L_10443)
.L_10443:
        /*0080*/ 	.word	0x00000008
.L_10444:


//--------------------- .nv.info._ZN2at6native18elementwise_kernelILi128ELi4EZNS0_15gpu_kernel_implINS0_13AUnaryFunctorIiibZZZNS0_23logical_and_kernel_cudaERNS_14TensorIteratorEENKUlvE0_clEvENKUlvE1_clEvEUliiE_EEEEvRNS_18TensorIteratorBaseERKT_EUliE_EEviT1_ --------------------------
	.section	.nv.info._ZN2at6native18elementwise_kernelILi128ELi4EZNS0_15gpu_kernel_implINS0_13AUnaryFunctorIiibZZZNS0_23logical_and_kernel_cudaERNS_14TensorIteratorEENKUlvE0_clEvENKUlvE1_clEvEUliiE_EEEEvRNS_18TensorIteratorBaseERKT_EUliE_EEviT1_,"",@"SHT_CUDA_INFO"
	.sectionflags	@""
	.align	4


	//----- nvinfo : EIATTR_CUDA_API_VERSION
	.align		4
        /*0000*/ 	.byte	0x04, 0x37
        /*0002*/ 	.short	(.L_10446 - .L_10445)
.L_10445:
        /*0004*/ 	.word	0x00000082


	//----- nvinfo : EIATTR_KPARAM_INFO
	.align		4
.L_10446:
        /*0008*/ 	.byte	0x04, 0x17
        /*000a*/ 	.short	(.L_10448 - .L_10447)
.L_10447:
        /*000c*/ 	.word	0x00000000
        /*0010*/ 	.short	0x0001
        /*0012*/ 	.short	0x0008
        /*0014*/ 	.byte	0x00, 0xf0, 0x81, 0x08


	//----- nvinfo : EIATTR_KPARAM_INFO
	.align		4
.L_10448:
        /*0018*/ 	.byte	0x04, 0x17
        /*001a*/ 	.short	(.L_10450 - .L_10449)
.L_10449:
        /*001c*/ 	.word	0x00000000
        /*0020*/ 	.short	0x0000
        /*0022*/ 	.short	0x0000
        /*0024*/ 	.byte	0x00, 0xf0, 0x11, 0x00


	//----- nvinfo : EIATTR_SPARSE_MMA_MASK
	.align		4
.L_10450:
        /*0028*/ 	.byte	0x03, 0x50
        /*002a*/ 	.short	0x0000


	//----- nvinfo : EIATTR_MAXREG_COUNT
	.align		4
        /*002c*/ 	.byte	0x03, 0x1b
        /*002e*/ 	.short	0x0080


	//----- nvinfo : EIATTR_EXTERNS
	.align		4
        /*0030*/ 	.byte	0x04, 0x0f
        /*0032*/ 	.short	(.L_10452 - .L_10451)


	//   ....[0]....
	.align		4
.L_10451:
        /*0034*/ 	.word	index@(__assertfail)


	//----- nvinfo : EIATTR_MERCURY_ISA_VERSION
	.align		4
.L_10452:
        /*0038*/ 	.byte	0x03, 0x5f
        /*003a*/ 	.short	0x0101


	//----- nvinfo : EIATTR_SYSCALL_OFFSETS
	.align		4
        /*003c*/ 	.byte	0x04, 0x46
        /*003e*/ 	.short	(.L_10454 - .L_10453)


	//   ....[0]....
.L_10453:
        /*0040*/ 	.word	0x00002180


	//   ....[1]....
        /*0044*/ 	.word	0x00002fd0


	//   ....[2]....
        /*0048*/ 	.word	0x00005170


	//   ....[3]....
        /*004c*/ 	.word	0x00005fc0


	//   ....[4]....
        /*0050*/ 	.word	0x00008150


	//   ....[5]....
        /*0054*/ 	.word	0x00008fa0


	//   ....[6]....
        /*0058*/ 	.word	0x0000b120


	//   ....[7]....
        /*005c*/ 	.word	0x0000bf70


	//----- nvinfo : EIATTR_EXIT_INSTR_OFFSETS
	.align		4
.L_10454:
        /*0060*/ 	.byte	0x04, 0x1c
        /*0062*/ 	.short	(.L_10456 - .L_10455)


	//   ....[0]....
.L_10455:
        /*0064*/ 	.word	0x00009040


	//   ....[1]....
        /*0068*/ 	.word	0x0000b280


	//   ....[2]....
        /*006c*/ 	.word	0x0000b2a0


	//   ....[3]....
        /*0070*/ 	.word	0x0000b330


	//   ....[4]....
        /*0074*/ 	.word	0x0000b350


	//   ....[5]....
        /*0078*/ 	.word	0x0000b370


	//   ....[6]....
        /*007c*/ 	.word	0x0000b400


	//   ....[7]....
        /*0080*/ 	.word	0x0000b440


	//   ....[8]....
        /*0084*/ 	.word	0x0000b4e0


	//   ....[9]....
        /*0088*/ 	.word	0x0000b530


	//   ....[10]....
        /*008c*/ 	.word	0x0000b560


	//   ....[11]....
        /*0090*/ 	.word	0x0000b600


	//   ....[12]....
        /*0094*/ 	.word	0x0000b640


	//   ....[13]....
        /*0098*/ 	.word	0x0000b7d0


	//   ....[14]....
        /*009c*/ 	.word	0x0000b930


	//   ....[15]....
        /*00a0*/ 	.word	0x0000b970


	//   ....[16]....
        /*00a4*/ 	.word	0x0000ba10


	//   ....[17]....
        /*00a8*/ 	.word	0x0000bb90


	//   ....[18]....
        /*00ac*/ 	.word	0x0000bd10


	//   ....[19]....
        /*00b0*/ 	.word	0x0000be70


	//   ....[20]....
        /*00b4*/ 	.word	0x0000bf80


	//   ....[21]....
        /*00b8*/ 	.word	0x0000bfb0


	//   ....[22]....
        /*00bc*/ 	.word	0x0000bfd0


	//----- nvinfo : EIATTR_MAX_THREADS
	.align		4
.L_10456:
        /*00c0*/ 	.byte	0x04, 0x05
        /*00c2*/ 	.short	(.L_10458 - .L_10457)
.L_10457:
        /*00c4*/ 	.word	0x00000080
        /*00c8*/ 	.word	0x00000001
        /*00cc*/ 	.word	0x00000001


	//----- nvinfo : EIATTR_CRS_STACK_SIZE
	.align		4
.L_10458:
        /*00d0*/ 	.byte	0x04, 0x1e
        /*00d2*/ 	.short	(.L_10460 - .L_10459)
.L_10459:
        /*00d4*/ 	.word	0x00000000


	//----- nvinfo : EIATTR_CBANK_PARAM_SIZE
	.align		4
.L_10460:
        /*00d8*/ 	.byte	0x03, 0x19
        /*00da*/ 	.short	0x0228


	//----- nvinfo : EIATTR_PARAM_CBANK
	.align		4
        /*00dc*/ 	.byte	0x04, 0x0a
        /*00de*/ 	.short	(.L_10462 - .L_10461)
	.align		4
.L_10461:
        /*00e0*/ 	.word	index@(.nv.constant0._ZN2at6native18elementwise_kernelILi128ELi4EZNS0_15gpu_kernel_implINS0_13AUnaryFunctorIiibZZZNS0_23logical_and_kernel_cudaERNS_14TensorIteratorEENKUlvE0_clEvENKUlvE1_clEvEUliiE_EEEEvRNS_18TensorIteratorBaseERKT_EUliE_EEviT1_)
        /*00e4*/ 	.short	0x0210
        /*00e6*/ 	.short	0x0228


	//----- nvinfo : EIATTR_SW_WAR
	.align		4
.L_10462:
        /*00e8*/ 	.byte	0x04, 0x36
        /*00ea*/ 	.short	(.L_10464 - .L_10463)
.L_10463:
        /*00ec*/ 	.word	0x00000008
.L_10464:


//--------------------- .nv.info._ZN2at6native27unrolled_elementwise_kernelINS0_13AUnaryFunctorIiibZZZNS0_23logical_and_kernel_cudaERNS_14TensorIteratorEENKUlvE0_clEvENKUlvE1_clEvEUliiE_EESt5arrayIPcLm2EELi4E23TrivialOffsetCalculatorILi1EjESD_NS0_6memory12LoadWithCastILi1EEENSE_13StoreWithCastILi1EEEEEviT_T0_T2_T3_T4_T5_ --------------------------
	.section	.nv.info._ZN2at6native27unrolled_elementwise_kernelINS0_13AUnaryFunctorIiibZZZNS0_23logical_and_kernel_cudaERNS_14TensorIteratorEENKUlvE0_clEvENKUlvE1_clEvEUliiE_EESt5arrayIPcLm2EELi4E23TrivialOffsetCalculatorILi1EjESD_NS0_6memory12LoadWithCastILi1EEENSE_13StoreWithCastILi1EEEEEviT_T0_T2_T3_T4_T5_,"",@"SHT_CUDA_INFO"
	.sectionflags	@""
	.align	4


	//----- nvinfo : EIATTR_CUDA_API_VERSION
	.align		4
        /*0000*/ 	.byte	0x04, 0x37
        /*0002*/ 	.short	(.L_10466 - .L_10465)
.L_10465:
        /*0004*/ 	.word	0x00000082


	//----- nvinfo : EIATTR_KPARAM_INFO
	.align		4
.L_10466:
        /*0008*/ 	.byte	0x04, 0x17
        /*000a*/ 	.short	(.L_10468 - .L_10467)
.L_10467:
        /*000c*/ 	.word	0x00000000
        /*0010*/ 	.short	0x0006
        /*0012*/ 	.short	0x002c
        /*0014*/ 	.byte	0x00, 0xf0, 0x21, 0x00


	//----- nvinfo : EIATTR_KPARAM_INFO
	.align		4
.L_10468:
        /*0018*/ 	.byte	0x04, 0x17
        /*001a*/ 	.short	(.L_10470 - .L_10469)
.L_10469:
        /*001c*/ 	.word	0x00000000
        /*0020*/ 	.short	0x0005
        /*0022*/ 	.short	0x0024
        /*0024*/ 	.byte	0x00, 0xf0, 0x21, 0x00


	//----- nvinfo : EIATTR_KPARAM_INFO
	.align		4
.L_10470:
        /*0028*/ 	.byte	0x04, 0x17
        /*002a*/ 	.short	(.L_10472 - .L_10471)
.L_10471:
        /*002c*/ 	.word	0x00000000
        /*0030*/ 	.short	0x0004
        /*0032*/ 	.short	0x0021
        /*0034*/ 	.byte	0x00, 0xf0, 0x05, 0x00


	//----- nvinfo : EIATTR_KPARAM_INFO
	.align		4
.L_10472:
        /*0038*/ 	.byte	0x04, 0x17
        /*003a*/ 	.short	(.L_10474 - .L_10473)
.L_10473:
        /*003c*/ 	.word	0x00000000
        /*0040*/ 	.short	0x0003
        /*0042*/ 	.short	0x0020
        /*0044*/ 	.byte	0x00, 0xf0, 0x05, 0x00


	//----- nvinfo : EIATTR_KPARAM_INFO
	.align		4
.L_10474:
        /*0048*/ 	.byte	0x04, 0x17
        /*004a*/ 	.short	(.L_10476 - .L_10475)
.L_10475:
        /*004c*/ 	.word	0x00000000
        /*0050*/ 	.short	0x0002
        /*0052*/ 	.short	0x0010
        /*0054*/ 	.byte	0x00, 0xf0, 0x41, 0x00


	//----- nvinfo : EIATTR_KPARAM_INFO
	.align		4
.L_10476:
        /*0058*/ 	.byte	0x04, 0x17
        /*005a*/ 	.short	(.L_10478 - .L_10477)
.L_10477:
        /*005c*/ 	.word	0x00000000
        /*0060*/ 	.short	0x0001
        /*0062*/ 	.short	0x0004
        /*0064*/ 	.byte	0x00, 0xf0, 0x21, 0x00


	//----- nvinfo : EIATTR_KPARAM_INFO
	.align		4
.L_10478:
        /*0068*/ 	.byte	0x04, 0x17
        /*006a*/ 	.short	(.L_10480 - .L_10479)
.L_10479:
        /*006c*/ 	.word	0x00000000
        /*0070*/ 	.short	0x0000
        /*0072*/ 	.short	0x0000
        /*0074*/ 	.byte	0x00, 0xf0, 0x11, 0x00


	//----- nvinfo : EIATTR_SPARSE_MMA_MASK
	.align		4
.L_10480:
        /*0078*/ 	.byte	0x03, 0x50
        /*007a*/ 	.short	0x0000


	//----- nvinfo : EIATTR_MAXREG_COUNT
	.align		4
        /*007c*/ 	.byte	0x03, 0x1b
        /*007e*/ 	.short	0x00ff


	//----- nvinfo : EIATTR_EXTERNS
	.align		4
        /*0080*/ 	.byte	0x04, 0x0f
        /*0082*/ 	.short	(.L_10482 - .L_10481)


	//   ....[0]....
	.align		4
.L_10481:
        /*0084*/ 	.word	index@(__assertfail)


	//----- nvinfo : EIATTR_MERCURY_ISA_VERSION
	.align		4
.L_10482:
        /*0088*/ 	.byte	0x03, 0x5f
        /*008a*/ 	.short	0x0101


	//----- nvinfo : EIATTR_SYSCALL_OFFSETS
	.align		4
        /*008c*/ 	.byte	0x04, 0x46
        /*008e*/ 	.short	(.L_10484 - .L_10483)


	//   ....[0]....
.L_10483:
        /*0090*/ 	.word	0x00000ea0


	//   ....[1]....
        /*0094*/ 	.word	0x00001d30


	//   ....[2]....
        /*0098*/ 	.word	0x00002bd0


	//   ....[3]....
        /*009c*/ 	.word	0x00003a30


	//   ....[4]....
        /*00a0*/ 	.word	0x000049d0


	//   ....[5]....
        /*00a4*/ 	.word	0x000058b0


	//   ....[6]....
        /*00a8*/ 	.word	0x00006780


	//   ....[7]....
        /*00ac*/ 	.word	0x00007640


	//----- nvinfo : EIATTR_EXIT_INSTR_OFFSETS
	.align		4
.L_10484:
        /*00b0*/ 	.byte	0x04, 0x1c
        /*00b2*/ 	.short	(.L_10486 - .L_10485)


	//   ....[0]....
.L_10485:
        /*00b4*/ 	.word	0x00006820


	//   ....[1]....
        /*00b8*/ 	.word	0x00006950


	//   ....[2]....
        /*00bc*/ 	.word	0x00006970


	//   ....[3]....
        /*00c0*/ 	.word	0x00006a00


	//   ....[4]....
        /*00c4*/ 	.word	0x00006a20


	//   ....[5]....
        /*00c8*/ 	.word	0x00006a40


	//   ....[6]....
        /*00cc*/ 	.word	0x00006ad0


	//   ....[7]....
        /*00d0*/ 	.word	0x00006b10


	//   ....[8]....
        /*00d4*/ 	.word	0x00006bb0


	//   ....[9]....
        /*00d8*/ 	.word	0x00006c00


	//   ....[10]....
        /*00dc*/ 	.word	0x00006c30


	//   ....[11]....
        /*00e0*/ 	.word	0x00006cd0


	//   ....[12]....
        /*00e4*/ 	.word	0x00006d10


	//   ....[13]....
        /*00e8*/ 	.word	0x00006ea0


	//   ....[14]....
        /*00ec*/ 	.word	0x00007000


	//   ....[15]....
        /*00f0*/ 	.word	0x00007040


	//   ....[16]....
        /*00f4*/ 	.word	0x000070e0


	//   ....[17]....
        /*00f8*/ 	.word	0x00007260


	//   ....[18]....
        /*00fc*/ 	.word	0x000073e0


	//   ....[19]....
        /*0100*/ 	.word	0x00007540


	//   ....[20]....
        /*0104*/ 	.word	0x00007650


	//   ....[21]....
        /*0108*/ 	.word	0x00007680


	//   ....[22]....
        /*010c*/ 	.word	0x000076a0


	//----- nvinfo : EIATTR_MAX_THREADS
	.align		4
.L_10486:
        /*0110*/ 	.byte	0x04, 0x05
        /*0112*/ 	.short	(.L_10488 - .L_10487)
.L_10487:
        /*0114*/ 	.word	0x00000080
        /*0118*/ 	.word	0x00000001
        /*011c*/ 	.word	0x00000001


	//----- nvinfo : EIATTR_CRS_STACK_SIZE
	.align		4
.L_10488:
        /*0120*/ 	.byte	0x04, 0x1e
        /*0122*/ 	.short	(.L_10490 - .L_10489)
.L_10489:
        /*0124*/ 	.word	0x00000000


	//----- nvinfo : EIATTR_CBANK_PARAM_SIZE
	.align		4
.L_10490:
        /*0128*/ 	.byte	0x03, 0x19
        /*012a*/ 	.short	0x0034


	//----- nvinfo : EIATTR_PARAM_CBANK
	.align		4
        /*012c*/ 	.byte	0x04, 0x0a
        /*012e*/ 	.short	(.L_10492 - .L_10491)
	.align		4
.L_10491:
        /*0130*/ 	.word	index@(.nv.constant0._ZN2at6native27unrolled_elementwise_kernelINS0_13AUnaryFunctorIiibZZZNS0_23logical_and_kernel_cudaERNS_14TensorIteratorEENKUlvE0_clEvENKUlvE1_clEvEUliiE_EESt5arrayIPcLm2EELi4E23TrivialOffsetCalculatorILi1EjESD_NS0_6memory12LoadWithCastILi1EEENSE_13StoreWithCastILi1EEEEEviT_T0_T2_T3_T4_T5_)
        /*0134*/ 	.short	0x0210
        /*0136*/ 	.short	0x0034


	//----- nvinfo : EIATTR_SW_WAR
	.align		4
.L_10492:
        /*0138*/ 	.byte	0x04, 0x36
        /*013a*/ 	.short	(.L_10494 - .L_10493)
.L_10493:
        /*013c*/ 	.word	0x00000008
.L_10494:


//--------------------- .nv.info._ZN2at6native18elementwise_kernelILi128ELi4EZNS0_22gpu_kernel_impl_nocastINS0_13AUnaryFunctorIiibZZZNS0_23logical_and_kernel_cudaERNS_14TensorIteratorEENKUlvE0_clEvENKUlvE1_clEvEUliiE_EEEEvRNS_18TensorIteratorBaseERKT_EUliE_EEviT1_ --------------------------
	.section	.nv.info._ZN2at6native18elementwise_kernelILi128ELi4EZNS0_22gpu_kernel_impl_nocastINS0_13AUnaryFunctorIiibZZZNS0_23logical_and_kernel_cudaERNS_14TensorIteratorEENKUlvE0_clEvENKUlvE1_clEvEUliiE_EEEEvRNS_18TensorIteratorBaseERKT_EUliE_EEviT1_,"",@"SHT_CUDA_INFO"
	.sectionflags	@""
	.align	4


	//----- nvinfo : EIATTR_CUDA_API_VERSION
	.align		4
        /*0000*/ 	.byte	0x04, 0x37
        /*0002*/ 	.short	(.L_10496 - .L_10495)
.L_10495:
        /*0004*/ 	.word	0x00000082


	//----- nvinfo : EIATTR_KPARAM_INFO
	.align		4
.L_10496:
        /*0008*/ 	.byte	0x04, 0x17
        /*000a*/ 	.short	(.L_10498 - .L_10497)
.L_10497:
        /*000c*/ 	.word	0x00000000
        /*0010*/ 	.short	0x0001
        /*0012*/ 	.short	0x0008
        /*0014*/ 	.byte	0x00, 0xf0, 0x61, 0x08


	//----- nvinfo : EIATTR_KPARAM_INFO
	.align		4
.L_10498:
        /*0018*/ 	.byte	0x04, 0x17
        /*001a*/ 	.short	(.L_10500 - .L_10499)
.L_10499:
        /*001c*/ 	.word	0x00000000
        /*0020*/ 	.short	0x0000
        /*0022*/ 	.short	0x0000
        /*0024*/ 	.byte	0x00, 0xf0, 0x11, 0x00


	//----- nvinfo : EIATTR_SPARSE_MMA_MASK
	.align		4
.L_10500:
        /*0028*/ 	.byte	0x03, 0x50
        /*002a*/ 	.short	0x0000


	//----- nvinfo : EIATTR_MAXREG_COUNT
	.align		4
        /*002c*/ 	.byte	0x03, 0x1b
        /*002e*/ 	.short	0x0080


	//----- nvinfo : EIATTR_MERCURY_ISA_VERSION
	.align		4
        /*0030*/ 	.byte	0x03, 0x5f
        /*0032*/ 	.short	0x0101


	//----- nvinfo : EIATTR_EXIT_INSTR_OFFSETS
	.align		4
        /*0034*/ 	.byte	0x04, 0x1c
        /*0036*/ 	.short	(.L_10502 - .L_10501)


	//   ....[0]....
.L_10501:
        /*0038*/ 	.word	0x00003c20


	//   ....[1]....
        /*003c*/ 	.word	0x00004fd0


	//----- nvinfo : EIATTR_MAX_THREADS
	.align		4
.L_10502:
        /*0040*/ 	.byte	0x04, 0x05
        /*0042*/ 	.short	(.L_10504 - .L_10503)
.L_10503:
        /*0044*/ 	.word	0x00000080
        /*0048*/ 	.word	0x00000001
        /*004c*/ 	.word	0x00000001


	//----- nvinfo : EIATTR_CRS_STACK_SIZE
	.align		4
.L_10504:
        /*0050*/ 	.byte	0x04, 0x1e
        /*0052*/ 	.short	(.L_10506 - .L_10505)
.L_10505:
        /*0054*/ 	.word	0x00000000


	//----- nvinfo : EIATTR_CBANK_PARAM_SIZE
	.align		4
.L_10506:
        /*0058*/ 	.byte	0x03, 0x19
        /*005a*/ 	.short	0x0220


	//----- nvinfo : EIATTR_PARAM_CBANK
	.align		4
        /*005c*/ 	.byte	0x04, 0x0a
        /*005e*/ 	.short	(.L_10508 - .L_10507)
	.align		4
.L_10507:
        /*0060*/ 	.word	index@(.nv.constant0._ZN2at6native18elementwise_kernelILi128ELi4EZNS0_22gpu_kernel_impl_nocastINS0_13AUnaryFunctorIiibZZZNS0_23logical_and_kernel_cudaERNS_14TensorIteratorEENKUlvE0_clEvENKUlvE1_clEvEUliiE_EEEEvRNS_18TensorIteratorBaseERKT_EUliE_EEviT1_)
        /*0064*/ 	.short	0x0210
        /*0066*/ 	.short	0x0220


	//----- nvinfo : EIATTR_SW_WAR
	.align		4
.L_10508:
        /*0068*/ 	.byte	0x04, 0x36
        /*006a*/ 	.short	(.L_10510 - .L_10509)
.L_10509:
        /*006c*/ 	.word	0x00000008
.L_10510:


//--------------------- .nv.info._ZN2at6native27unrolled_elementwise_kernelINS0_13AUnaryFunctorIiibZZZNS0_23logical_and_kernel_cudaERNS_14TensorIteratorEENKUlvE0_clEvENKUlvE1_clEvEUliiE_EESt5arrayIPcLm2EELi4E23TrivialOffsetCalculatorILi1EjESD_NS0_6memory15LoadWithoutCastENSE_16StoreWithoutCastEEEviT_T0_T2_T3_T4_T5_ --------------------------
	.section	.nv.info._ZN2at6native27unrolled_elementwise_kernelINS0_13AUnaryFunctorIiibZZZNS0_23logical_and_kernel_cudaERNS_14TensorIteratorEENKUlvE0_clEvENKUlvE1_clEvEUliiE_EESt5arrayIPcLm2EELi4E23TrivialOffsetCalculatorILi1EjESD_NS0_6memory15LoadWithoutCastENSE_16StoreWithoutCastEEEviT_T0_T2_T3_T4_T5_,"",@"SHT_CUDA_INFO"
	.sectionflags	@""
	.align	4


	//----- nvinfo : EIATTR_CUDA_API_VERSION
	.align		4
        /*0000*/ 	.byte	0x04, 0x37
        /*0002*/ 	.short	(.L_10512 - .L_10511)
.L_10511:
        /*0004*/ 	.word	0x00000082


	//----- nvinfo : EIATTR_KPARAM_INFO
	.align		4
.L_10512:
        /*0008*/ 	.byte	0x04, 0x17
        /*000a*/ 	.short	(.L_10514 - .L_10513)
.L_10513:
        /*000c*/ 	.word	0x00000000
        /*0010*/ 	.short	0x0006
        /*0012*/ 	.short	0x0023
        /*0014*/ 	.byte	0x00, 0xf0, 0x05, 0x00


	//----- nvinfo : EIATTR_KPARAM_INFO
	.align		4
.L_10514:
        /*0018*/ 	.byte	0x04, 0x17
        /*001a*/ 	.short	(.L_10516 - .L_10515)
.L_10515:
        /*001c*/ 	.word	0x00000000
        /*0020*/ 	.short	0x0005
        /*0022*/ 	.short	0x0022
        /*0024*/ 	.byte	0x00, 0xf0, 0x05, 0x00


	//----- nvinfo : EIATTR_KPARAM_INFO
	.align		4
.L_10516:
        /*0028*/ 	.byte	0x04, 0x17
        /*002a*/ 	.short	(.L_10518 - .L_10517)
.L_10517:
        /*002c*/ 	.word	0x00000000
        /*0030*/ 	.short	0x0004
        /*0032*/ 	.short	0x0021
        /*0034*/ 	.byte	0x00, 0xf0, 0x05, 0x00


	//----- nvinfo : EIATTR_KPARAM_INFO
	.align		4
.L_10518:
        /*0038*/ 	.byte	0x04, 0x17
        /*003a*/ 	.short	(.L_10520 - .L_10519)
.L_10519:
        /*003c*/ 	.word	0x00000000
        /*0040*/ 	.short	0x0003
        /*0042*/ 	.short	0x0020
        /*0044*/ 	.byte	0x00, 0xf0, 0x05, 0x00


	//----- nvinfo : EIATTR_KPARAM_INFO
	.align		4
.L_10520:
        /*0048*/ 	.byte	0x04, 0x17
        /*004a*/ 	.short	(.L_10522 - .L_10521)
.L_10521:
        /*004c*/ 	.word	0x00000000
        /*0050*/ 	.short	0x0002
        /*0052*/ 	.short	0x0010
        /*0054*/ 	.byte	0x00, 0xf0, 0x41, 0x00


	//----- nvinfo : EIATTR_KPARAM_INFO
	.align		4
.L_10522:
        /*0058*/ 	.byte	0x04, 0x17
        /*005a*/ 	.short	(.L_10524 - .L_10523)
.L_10523:
        /*005c*/ 	.word	0x00000000
        /*0060*/ 	.short	0x0001
        /*0062*/ 	.short	0x0004
        /*0064*/ 	.byte	0x00, 0xf0, 0x21, 0x00


	//----- nvinfo : EIATTR_KPARAM_INFO
	.align		4
.L_10524:
        /*0068*/ 	.byte	0x04, 0x17
        /*006a*/ 	.short	(.L_10526 - .L_10525)
.L_10525:
        /*006c*/ 	.word	0x00000000
        /*0070*/ 	.short	0x0000
        /*0072*/ 	.short	0x0000
        /*0074*/ 	.byte	0x00, 0xf0, 0x11, 0x00


	//----- nvinfo : EIATTR_SPARSE_MMA_MASK
	.align		4
.L_10526:
        /*0078*/ 	.byte	0x03, 0x50
        /*007a*/ 	.short	0x0000


	//----- nvinfo : EIATTR_MAXREG_COUNT
	.align		4
        /*007c*/ 	.byte	0x03, 0x1b
        /*007e*/ 	.short	0x00ff


	//----- nvinfo : EIATTR_MERCURY_ISA_VERSION
	.align		4
        /*0080*/ 	.byte	0x03, 0x5f
        /*0082*/ 	.short	0x0101


	//----- nvinfo : EIATTR_EXIT_INSTR_OFFSETS
	.align		4
        /*0084*/ 	.byte	0x04, 0x1c
        /*0086*/ 	.short	(.L_10528 - .L_10527)


	//   ....[0]....
.L_10527:
        /*0088*/ 	.word	0x00000420


	//   ....[1]....
        /*008c*/ 	.word	0x00000490


	//----- nvinfo : EIATTR_MAX_THREADS
	.align		4
.L_10528:
        /*0090*/ 	.byte	0x04, 0x05
        /*0092*/ 	.short	(.L_10530 - .L_10529)
.L_10529:
        /*0094*/ 	.word	0x00000080
        /*0098*/ 	.word	0x00000001
        /*009c*/ 	.word	0x00000001


	//----- nvinfo : EIATTR_CRS_STACK_SIZE
	.align		4
.L_10530:
        /*00a0*/ 	.byte	0x04, 0x1e
        /*00a2*/ 	.short	(.L_10532 - .L_10531)
.L_10531:
        /*00a4*/ 	.word	0x00000000


	//----- nvinfo : EIATTR_CBANK_PARAM_SIZE
	.align		4
.L_10532:
        /*00a8*/ 	.byte	0x03, 0x19
        /*00aa*/ 	.short	0x0024


	//----- nvinfo : EIATTR_PARAM_CBANK
	.align		4
        /*00ac*/ 	.byte	0x04, 0x0a
        /*00ae*/ 	.short	(.L_10534 - .L_10533)
	.align		4
.L_10533:
        /*00b0*/ 	.word	index@(.nv.constant0._ZN2at6native27unrolled_elementwise_kernelINS0_13AUnaryFunctorIiibZZZNS0_23logical_and_kernel_cudaERNS_14TensorIteratorEENKUlvE0_clEvENKUlvE1_clEvEUliiE_EESt5arrayIPcLm2EELi4E23TrivialOffsetCalculatorILi1EjESD_NS0_6memory15LoadWithoutCastENSE_16StoreWithoutCastEEEviT_T0_T2_T3_T4_T5_)
        /*00b4*/ 	.short	0x0210
        /*00b6*/ 	.short	0x0024


	//----- nvinfo : EIATTR_SW_WAR
	.align		4
.L_10534:
        /*00b8*/ 	.byte	0x04, 0x36
        /*00ba*/ 	.short	(.L_10536 - .L_10535)
.L_10535:
        /*00bc*/ 	.word	0x00000008
.L_10536:


//--------------------- .nv.info._ZN2at6native29vectorized_elementwise_kernelILi2ENS0_13AUnaryFunctorIiibZZZNS0_23logical_and_kernel_cudaERNS_14TensorIteratorEENKUlvE0_clEvENKUlvE1_clEvEUliiE_EESt5arrayIPcLm2EEEEviT0_T1_ --------------------------
	.section	.nv.info._ZN2at6native29vectorized_elementwise_kernelILi2ENS0_13AUnaryFunctorIiibZZZNS0_23logical_and_kernel_cudaERNS_14TensorIteratorEENKUlvE0_clEvENKUlvE1_clEvEUliiE_EESt5arrayIPcLm2EEEEviT0_T1_,"",@"SHT_CUDA_INFO"
	.sectionflags	@""
	.align	4


	//----- nvinfo : EIATTR_CUDA_API_VERSION
	.align		4
        /*0000*/ 	.byte	0x04, 0x37
        /*0002*/ 	.short	(.L_10538 - .L_10537)
.L_10537:
        /*0004*/ 	.word	0x00000082


	//----- nvinfo : EIATTR_KPARAM_INFO
	.align		4
.L_10538:
        /*0008*/ 	.byte	0x04, 0x17
        /*000a*/ 	.short	(.L_10540 - .L_10539)
.L_10539:
        /*000c*/ 	.word	0x00000000
        /*0010*/ 	.short	0x0002
        /*0012*/ 	.short	0x0010
        /*0014*/ 	.byte	0x00, 0xf0, 0x41, 0x00


	//----- nvinfo : EIATTR_KPARAM_INFO
	.align		4
.L_10540:
        /*0018*/ 	.byte	0x04, 0x17
        /*001a*/ 	.short	(.L_10542 - .L_10541)
.L_10541:
        /*001c*/ 	.word	0x00000000
        /*0020*/ 	.short	0x0001
        /*0022*/ 	.short	0x0004
        /*0024*/ 	.byte	0x00, 0xf0, 0x21, 0x00


	//----- nvinfo : EIATTR_KPARAM_INFO
	.align		4
.L_10542:
        /*0028*/ 	.byte	0x04, 0x17
        /*002a*/ 	.short	(.L_10544 - .L_10543)
.L_10543:
        /*002c*/ 	.word	0x00000000
        /*0030*/ 	.short	0x0000
        /*0032*/ 	.short	0x0000
        /*0034*/ 	.byte	0x00, 0xf0, 0x11, 0x00


	//----- nvinfo : EIATTR_SPARSE_MMA_MASK
	.align		4
.L_10544:
        /*0038*/ 	.byte	0x03, 0x50
        /*003a*/ 	.short	0x0000


	//----- nvinfo : EIATTR_MAXREG_COUNT
	.align		4
        /*003c*/ 	.byte	0x03, 0x1b
        /*003e*/ 	.short	0x00ff


	//----- nvinfo : EIATTR_MERCURY_ISA_VERSION
	.align		4
        /*0040*/ 	.byte	0x03, 0x5f
        /*0042*/ 	.short	0x0101


	//----- nvinfo : EIATTR_EXIT_INSTR_OFFSETS
	.align		4
        /*0044*/ 	.byte	0x04, 0x1c
        /*0046*/ 	.short	(.L_10546 - .L_10545)


	//   ....[0]....
.L_10545:
        /*0048*/ 	.word	0x000002e0


	//   ....[1]....
        /*004c*/ 	.word	0x00000b60


	//   ....[2]....
        /*0050*/ 	.word	0x00000bd0


	//----- nvinfo : EIATTR_MAX_THREADS
	.align		4
.L_10546:
        /*0054*/ 	.byte	0x04, 0x05
        /*0056*/ 	.short	(.L_10548 - .L_10547)
.L_10547:
        /*0058*/ 	.word	0x00000080
        /*005c*/ 	.word	0x00000001
        /*0060*/ 	.word	0x00000001


	//----- nvinfo : EIATTR_CRS_STACK_SIZE
	.align		4
.L_10548:
        /*0064*/ 	.byte	0x04, 0x1e
        /*0066*/ 	.short	(.L_10550 - .L_10549)
.L_10549:
        /*0068*/ 	.word	0x00000000


	//----- nvinfo : EIATTR_CBANK_PARAM_SIZE
	.align		4
.L_10550:
        /*006c*/ 	.byte	0x03, 0x19
        /*006e*/ 	.short	0x0020


	//----- nvinfo : EIATTR_PARAM_CBANK
	.align		4
        /*0070*/ 	.byte	0x04, 0x0a
        /*0072*/ 	.short	(.L_10552 - .L_10551)
	.align		4
.L_10551:
        /*0074*/ 	.word	index@(.nv.constant0._ZN2at6native29vectorized_elementwise_kernelILi2ENS0_13AUnaryFunctorIiibZZZNS0_23logical_and_kernel_cudaERNS_14TensorIteratorEENKUlvE0_clEvENKUlvE1_clEvEUliiE_EESt5arrayIPcLm2EEEEviT0_T1_)
        /*0078*/ 	.short	0x0210
        /*007a*/ 	.short	0x0020


	//----- nvinfo : EIATTR_SW_WAR
	.align		4
.L_10552:
        /*007c*/ 	.byte	0x04, 0x36
        /*007e*/ 	.short	(.L_10554 - .L_10553)
.L_10553:
        /*0080*/ 	.word	0x00000008
.L_10554:


//--------------------- .nv.info._ZN2at6native29vectorized_elementwise_kernelILi4ENS0_13AUnaryFunctorIiibZZZNS0_23logical_and_kernel_cudaERNS_14TensorIteratorEENKUlvE0_clEvENKUlvE1_clEvEUliiE_EESt5arrayIPcLm2EEEEviT0_T1_ --------------------------
	.section	.nv.info._ZN2at6native29vectorized_elementwise_kernelILi4ENS0_13AUnaryFunctorIiibZZZNS0_23logical_and_kernel_cudaERNS_14TensorIteratorEENKUlvE0_clEvENKUlvE1_clEvEUliiE_EESt5arrayIPcLm2EEEEviT0_T1_,"",@"SHT_CUDA_INFO"
	.sectionflags	@""
	.align	4


	//----- nvinfo : EIATTR_CUDA_API_VERSION
	.align		4
        /*0000*/ 	.byte	0x04, 0x37
        /*0002*/ 	.short	(.L_10556 - .L_10555)
.L_10555:
        /*0004*/ 	.word	0x00000082


	//----- nvinfo : EIATTR_KPARAM_INFO
	.align		4
.L_10556:
        /*0008*/ 	.byte	0x04, 0x17
        /*000a*/ 	.short	(.L_10558 - .L_10557)
.L_10557:
        /*000c*/ 	.word	0x00000000
        /*0010*/ 	.short	0x0002
        /*0012*/ 	.short	0x0010
        /*0014*/ 	.byte	0x00, 0xf0, 0x41, 0x00


	//----- nvinfo : EIATTR_KPARAM_INFO
	.align		4
.L_10558:
        /*0018*/ 	.byte	0x04, 0x17
        /*001a*/ 	.short	(.L_10560 - .L_10559)
.L_10559:
        /*001c*/ 	.word	0x00000000
        /*0020*/ 	.short	0x0001
        /*0022*/ 	.short	0x0004
        /*0024*/ 	.byte	0x00, 0xf0, 0x21, 0x00


	//----- nvinfo : EIATTR_KPARAM_INFO
	.align		4
.L_10560:
        /*0028*/ 	.byte	0x04, 0x17
        /*002a*/ 	.short	(.L_10562 - .L_10561)
.L_10561:
        /*002c*/ 	.word	0x00000000
        /*0030*/ 	.short	0x0000
        /*0032*/ 	.short	0x0000
        /*0034*/ 	.byte	0x00, 0xf0, 0x11, 0x00


	//----- nvinfo : EIATTR_SPARSE_MMA_MASK
	.align		4
.L_10562:
        /*0038*/ 	.byte	0x03, 0x50
        /*003a*/ 	.short	0x0000


	//----- nvinfo : EIATTR_MAXREG_COUNT
	.align		4
        /*003c*/ 	.byte	0x03, 0x1b
        /*003e*/ 	.short	0x00ff


	//----- nvinfo : EIATTR_MERCURY_ISA_VERSION
	.align		4
        /*0040*/ 	.byte	0x03, 0x5f
        /*0042*/ 	.short	0x0101


	//----- nvinfo : EIATTR_EXIT_INSTR_OFFSETS
	.align		4
        /*0044*/ 	.byte	0x04, 0x1c
        /*0046*/ 	.short	(.L_10564 - .L_10563)


	//   ....[0]....
.L_10563:
        /*0048*/ 	.word	0x000002c0


	//   ....[1]....
        /*004c*/ 	.word	0x00000b40


	//   ....[2]....
        /*0050*/ 	.word	0x00000bb0


	//----- nvinfo : EIATTR_MAX_THREADS
	.align		4
.L_10564:
        /*0054*/ 	.byte	0x04, 0x05
        /*0056*/ 	.short	(.L_10566 - .L_10565)
.L_10565:
        /*0058*/ 	.word	0x00000080
        /*005c*/ 	.word	0x00000001
        /*0060*/ 	.word	0x00000001


	//----- nvinfo : EIATTR_CRS_STACK_SIZE
	.align		4
.L_10566:
        /*0064*/ 	.byte	0x04, 0x1e
        /*0066*/ 	.short	(.L_10568 - .L_10567)
.L_10567:
        /*0068*/ 	.word	0x00000000


	//----- nvinfo : EIATTR_CBANK_PARAM_SIZE
	.align		4
.L_10568:
        /*006c*/ 	.byte	0x03, 0x19
        /*006e*/ 	.short	0x0020


	//----- nvinfo : EIATTR_PARAM_CBANK
	.align		4
        /*0070*/ 	.byte	0x04, 0x0a
        /*0072*/ 	.short	(.L_10570 - .L_10569)
	.align		4
.L_10569:
        /*0074*/ 	.word	index@(.nv.constant0._ZN2at6native29vectorized_elementwise_kernelILi4ENS0_13AUnaryFunctorIiibZZZNS0_23logical_and_kernel_cudaERNS_14TensorIteratorEENKUlvE0_clEvENKUlvE1_clEvEUliiE_EESt5arrayIPcLm2EEEEviT0_T1_)
        /*0078*/ 	.short	0x0210
        /*007a*/ 	.short	0x0020


	//----- nvinfo : EIATTR_SW_WAR
	.align		4
.L_10570:
        /*007c*/ 	.byte	0x04, 0x36
        /*007e*/ 	.short	(.L_10572 - .L_10571)
.L_10571:
        /*0080*/ 	.word	0x00000008
.L_10572:


//--------------------- .nv.info._ZN2at6native29vectorized_elementwise_kernelILi8ENS0_13AUnaryFunctorIiibZZZNS0_23logical_and_kernel_cudaERNS_14TensorIteratorEENKUlvE0_clEvENKUlvE1_clEvEUliiE_EESt5arrayIPcLm2EEEEviT0_T1_ --------------------------
	.section	.nv.info._ZN2at6native29vectorized_elementwise_kernelILi8ENS0_13AUnaryFunctorIiibZZZNS0_23logical_and_kernel_cudaERNS_14TensorIteratorEENKUlvE0_clEvENKUlvE1_clEvEUliiE_EESt5arrayIPcLm2EEEEviT0_T1_,"",@"SHT_CUDA_INFO"
	.sectionflags	@""
	.align	4


	//----- nvinfo : EIATTR_CUDA_API_VERSION
	.align		4
        /*0000*/ 	.byte	0x04, 0x37
        /*0002*/ 	.short	(.L_10574 - .L_10573)
.L_10573:
        /*0004*/ 	.word	0x00000082


	//----- nvinfo : EIATTR_KPARAM_INFO
	.align		4
.L_10574:
        /*0008*/ 	.byte	0x04, 0x17
        /*000a*/ 	.short	(.L_10576 - .L_10575)
.L_10575:
        /*000c*/ 	.word	0x00000000
        /*0010*/ 	.short	0x0002
        /*0012*/ 	.short	0x0010
        /*0014*/ 	.byte	0x00, 0xf0, 0x41, 0x00


	//----- nvinfo : EIATTR_KPARAM_INFO
	.align		4
.L_10576:
        /*0018*/ 	.byte	0x04, 0x17
        /*001a*/ 	.short	(.L_10578 - .L_10577)
.L_10577:
        /*001c*/ 	.word	0x00000000
        /*0020*/ 	.short	0x0001
        /*0022*/ 	.short	0x0004
        /*0024*/ 	.byte	0x00, 0xf0, 0x21, 0x00


	//----- nvinfo : EIATTR_KPARAM_INFO
	.align		4
.L_10578:
        /*0028*/ 	.byte	0x04, 0x17
        /*002a*/ 	.short	(.L_10580 - .L_10579)
.L_10579:
        /*002c*/ 	.word	0x00000000
        /*0030*/ 	.short	0x0000
        /*0032*/ 	.short	0x0000
        /*0034*/ 	.byte	0x00, 0xf0, 0x11, 0x00


	//----- nvinfo : EIATTR_SPARSE_MMA_MASK
	.align		4
.L_10580:
        /*0038*/ 	.byte	0x03, 0x50
        /*003a*/ 	.short	0x0000


	//----- nvinfo : EIATTR_MAXREG_COUNT
	.align		4
        /*003c*/ 	.byte	0x03, 0x1b
        /*003e*/ 	.short	0x00ff


	//----- nvinfo : EIATTR_MERCURY_ISA_VERSION
	.align		4
        /*0040*/ 	.byte	0x03, 0x5f
        /*0042*/ 	.short	0x0101


	//----- nvinfo : EIATTR_EXIT_INSTR_OFFSETS
	.align		4
        /*0044*/ 	.byte	0x04, 0x1c
        /*0046*/ 	.short	(.L_10582 - .L_10581)


	//   ....[0]....
.L_10581:
        /*0048*/ 	.word	0x000002f0


	//   ....[1]....
        /*004c*/ 	.word	0x00000b70


	//   ....[2]....
        /*0050*/ 	.word	0x00000be0


	//----- nvinfo : EIATTR_MAX_THREADS
	.align		4
.L_10582:
        /*0054*/ 	.byte	0x04, 0x05
        /*0056*/ 	.short	(.L_10584 - .L_10583)
.L_10583:
        /*0058*/ 	.word	0x00000080
        /*005c*/ 	.word	0x00000001
        /*0060*/ 	.word	0x00000001


	//----- nvinfo : EIATTR_CRS_STACK_SIZE
	.align		4
.L_10584:
        /*0064*/ 	.byte	0x04, 0x1e
        /*0066*/ 	.short	(.L_10586 - .L_10585)
.L_10585:
        /*0068*/ 	.word	0x00000000


	//----- nvinfo : EIATTR_CBANK_PARAM_SIZE
	.align		4
.L_10586:
        /*006c*/ 	.byte	0x03, 0x19
        /*006e*/ 	.short	0x0020


	//----- nvinfo : EIATTR_PARAM_CBANK
	.align		4
        /*0070*/ 	.byte	0x04, 0x0a
        /*0072*/ 	.short	(.L_10588 - .L_10587)
	.align		4
.L_10587:
        /*0074*/ 	.word	index@(.nv.constant0._ZN2at6native29vectorized_elementwise_kernelILi8ENS0_13AUnaryFunctorIiibZZZNS0_23logical_and_kernel_cudaERNS_14TensorIteratorEENKUlvE0_clEvENKUlvE1_clEvEUliiE_EESt5arrayIPcLm2EEEEviT0_T1_)
        /*0078*/ 	.short	0x0210
        /*007a*/ 	.short	0x0020


	//----- nvinfo : EIATTR_SW_WAR
	.align		4
.L_10588:
        /*007c*/ 	.byte	0x04, 0x36
        /*007e*/ 	.short	(.L_10590 - .L_10589)
.L_10589:
        /*0080*/ 	.word	0x00000008
.L_10590:


//--------------------- .nv.info._ZN2at6native18elementwise_kernelILi128ELi4EZNS0_15gpu_kernel_implINS0_13BinaryFunctorIiibZZZNS0_23logical_and_kernel_cudaERNS_14TensorIteratorEENKUlvE0_clEvENKUlvE1_clEvEUliiE_EEEEvRNS_18TensorIteratorBaseERKT_EUliE_EEviT1_ --------------------------
	.section	.nv.info._ZN2at6native18elementwise_kernelILi128ELi4EZNS0_15gpu_kernel_implINS0_13BinaryFunctorIiibZZZNS0_23logical_and_kernel_cudaERNS_14TensorIteratorEENKUlvE0_clEvENKUlvE1_clEvEUliiE_EEEEvRNS_18TensorIteratorBaseERKT_EUliE_EEviT1_,"",@"SHT_CUDA_INFO"
	.sectionflags	@""
	.align	4


	//----- nvinfo : EIATTR_CUDA_API_VERSION
	.align		4
        /*0000*/ 	.byte	0x04, 0x37
        /*0002*/ 	.short	(.L_10592 - .L_10591)
.L_10591:
        /*0004*/ 	.word	0x00000082


	//----- nvinfo : EIATTR_KPARAM_INFO
	.align		4
.L_10592:
        /*0008*/ 	.byte	0x04, 0x17
        /*000a*/ 	.short	(.L_10594 - .L_10593)
.L_10593:
        /*000c*/ 	.word	0x00000000
        /*0010*/ 	.short	0x0001
        /*0012*/ 	.short	0x0008
        /*0014*/ 	.byte	0x00, 0xf0, 0x21, 0x0a


	//----- nvinfo : EIATTR_KPARAM_INFO
	.align		4
.L_10594:
        /*0018*/ 	.byte	0x04, 0x17
        /*001a*/ 	.short	(.L_10596 - .L_10595)
.L_10595:
        /*001c*/ 	.word	0x00000000
        /*0020*/ 	.short	0x0000
        /*0022*/ 	.short	0x0000
        /*0024*/ 	.byte	0x00, 0xf0, 0x11, 0x00


	//----- nvinfo : EIATTR_SPARSE_MMA_MASK
	.align		4
.L_10596:
        /*0028*/ 	.byte	0x03, 0x50
        /*002a*/ 	.short	0x0000


	//----- nvinfo : EIATTR_MAXREG_COUNT
	.align		4
        /*002c*/ 	.byte	0x03, 0x1b
        /*002e*/ 	.short	0x0080


	//----- nvinfo : EIATTR_EXTERNS
	.align		4
        /*0030*/ 	.byte	0x04, 0x0f
        /*0032*/ 	.short	(.L_10598 - .L_10597)


	//   ....[0]....
	.align		4
.L_10597:
        /*0034*/ 	.word	index@(__assertfail)


	//----- nvinfo : EIATTR_MERCURY_ISA_VERSION
	.align		4
.L_10598:
        /*0038*/ 	.byte	0x03, 0x5f
        /*003a*/ 	.short	0x0101


	//----- nvinfo : EIATTR_SYSCALL_OFFSETS
	.align		4
        /*003c*/ 	.byte	0x04, 0x46
        /*003e*/ 	.short	(.L_10600 - .L_10599)


	//   ....[0]....
.L_10599:
        /*0040*/ 	.word	0x000024b0


	//   ....[1]....
        /*0044*/ 	.word	0x000032b0


	//   ....[2]....
        /*0048*/ 	.word	0x000040f0


	//   ....[3]....
        /*004c*/ 	.word	0x000065c0


	//   ....[4]....
        /*0050*/ 	.word	0x000073c0


	//   ....[5]....
        /*0054*/ 	.word	0x00008200


	//   ....[6]....
        /*0058*/ 	.word	0x0000a6c0


	//   ....[7]....
        /*005c*/ 	.word	0x0000b4c0


	//   ....[8]....
        /*0060*/ 	.word	0x0000c300


	//   ....[9]....
        /*0064*/ 	.word	0x0000e7b0


	//   ....[10]....
        /*0068*/ 	.word	0x0000f5b0


	//   ....[11]....
        /*006c*/ 	.word	0x000103f0


	//----- nvinfo : EIATTR_EXIT_INSTR_OFFSETS
	.align		4
.L_10600:
        /*0070*/ 	.byte	0x04, 0x1c
        /*0072*/ 	.short	(.L_10602 - .L_10601)


	//   ....[0]....
.L_10601:
        /*0074*/ 	.word	0x0000c3a0


	//   ....[1]....
        /*0078*/ 	.word	0x0000f700


	//   ....[2]....
        /*007c*/ 	.word	0x0000f720


	//   ....[3]....
        /*0080*/ 	.word	0x0000f7b0


	//   ....[4]....
        /*0084*/ 	.word	0x0000f7d0


	//   ....[5]....
        /*0088*/ 	.word	0x0000f7f0


	//   ....[6]....
        /*008c*/ 	.word	0x0000f880


	//   ....[7]....
        /*0090*/ 	.word	0x0000f8c0


	//   ....[8]....
        /*0094*/ 	.word	0x0000f960


	//   ....[9]....
        /*0098*/ 	.word	0x0000f9b0


	//   ....[10]....
        /*009c*/ 	.word	0x0000f9e0


	//   ....[11]....
        /*00a0*/ 	.word	0x0000fa80


	//   ....[12]....
        /*00a4*/ 	.word	0x0000fac0


	//   ....[13]....
        /*00a8*/ 	.word	0x0000fc50


	//   ....[14]....
        /*00ac*/ 	.word	0x0000fdb0


	//   ....[15]....
        /*00b0*/ 	.word	0x0000fdf0


	//   ....[16]....
        /*00b4*/ 	.word	0x0000fe90


	//   ....[17]....
        /*00b8*/ 	.word	0x00010010


	//   ....[18]....
        /*00bc*/ 	.word	0x00010190


	//   ....[19]....
        /*00c0*/ 	.word	0x000102f0


	//   ....[20]....
        /*00c4*/ 	.word	0x00010400


	//   ....[21]....
        /*00c8*/ 	.word	0x00010430


	//   ....[22]....
        /*00cc*/ 	.word	0x00010450


	//----- nvinfo : EIATTR_MAX_THREADS
	.align		4
.L_10602:
        /*00d0*/ 	.byte	0x04, 0x05
        /*00d2*/ 	.short	(.L_10604 - .L_10603)
.L_10603:
        /*00d4*/ 	.word	0x00000080
        /*00d8*/ 	.word	0x00000001
        /*00dc*/ 	.word	0x00000001


	//----- nvinfo : EIATTR_CRS_STACK_SIZE
	.align		4
.L_10604:
        /*00e0*/ 	.byte	0x04, 0x1e
        /*00e2*/ 	.short	(.L_10606 - .L_10605)
.L_10605:
        /*00e4*/ 	.word	0x00000000


	//----- nvinfo : EIATTR_CBANK_PARAM_SIZE
	.align		4
.L_10606:
        /*00e8*/ 	.byte	0x03, 0x19
        /*00ea*/ 	.short	0x0290


	//----- nvinfo : EIATTR_PARAM_CBANK
	.align		4
        /*00ec*/ 	.byte	0x04, 0x0a
        /*00ee*/ 	.short	(.L_10608 - .L_10607)
	.align		4
.L_10607:
        /*00f0*/ 	.word	index@(.nv.constant0._ZN2at6native18elementwise_kernelILi128ELi4EZNS0_15gpu_kernel_implINS0_13BinaryFunctorIiibZZZNS0_23logical_and_kernel_cudaERNS_14TensorIteratorEENKUlvE0_clEvENKUlvE1_clEvEUliiE_EEEEvRNS_18TensorIteratorBaseERKT_EUliE_EEviT1_)
        /*00f4*/ 	.short	0x0210
        /*00f6*/ 	.short	0x0290


	//----- nvinfo : EIATTR_SW_WAR
	.align		4
.L_10608:
        /*00f8*/ 	.byte	0x04, 0x36
        /*00fa*/ 	.short	(.L_10610 - .L_10609)
.L_10609:
        /*00fc*/ 	.word	0x00000008
.L_10610:


//--------------------- .nv.info._ZN2at6native27unrolled_elementwise_kernelINS0_13BinaryFunctorIiibZZZNS0_23logical_and_kernel_cudaERNS_14TensorIteratorEENKUlvE0_clEvENKUlvE1_clEvEUliiE_EESt5arrayIPcLm3EELi4E23TrivialOffsetCalculatorILi2EjESC_ILi1EjENS0_6memory12LoadWithCastILi2EEENSF_13StoreWithCastILi1EEEEEviT_T0_T2_T3_T4_T5_ --------------------------
	.section	.nv.info._ZN2at6native27unrolled_elementwise_kernelINS0_13BinaryFunctorIiibZZZNS0_23logical_and_kernel_cudaERNS_14TensorIteratorEENKUlvE0_clEvENKUlvE1_clEvEUliiE_EESt5arrayIPcLm3EELi4E23TrivialOffsetCalculatorILi2EjESC_ILi1EjENS0_6memory12LoadWithCastILi2EEENSF_13StoreWithCastILi1EEEEEviT_T0_T2_T3_T4_T5_,"",@"SHT_CUDA_INFO"
	.sectionflags	@""
	.align	4


	//----- nvinfo : EIATTR_CUDA_API_VERSION
	.align		4
        /*0000*/ 	.byte	0x04, 0x37
        /*0002*/ 	.short	(.L_10612 - .L_10611)
.L_10611:
        /*0004*/ 	.word	0x00000082


	//----- nvinfo : EIATTR_KPARAM_INFO
	.align		4
.L_10612:
        /*0008*/ 	.byte	0x04, 0x17
        /*000a*/ 	.short	(.L_10614 - .L_10613)
.L_10613:
        /*000c*/ 	.word	0x00000000
        /*0010*/ 	.short	0x0006
        /*0012*/ 	.short	0x0030
        /*0014*/ 	.byte	0x00, 0xf0, 0x21, 0x00


	//----- nvinfo : EIATTR_KPARAM_INFO
	.align		4
.L_10614:
        /*0018*/ 	.byte	0x04, 0x17
        /*001a*/ 	.short	(.L_10616 - .L_10615)
.L_10615:
        /*001c*/ 	.word	0x00000000
        /*0020*/ 	.short	0x0005
        /*0022*/ 	.short	0x0024
        /*0024*/ 	.byte	0x00, 0xf0, 0x31, 0x00


	//----- nvinfo : EIATTR_KPARAM_INFO
	.align		4
.L_10616:
        /*0028*/ 	.byte	0x04, 0x17
        /*002a*/ 	.short	(.L_10618 - .L_10617)
.L_10617:
        /*002c*/ 	.word	0x00000000
        /*0030*/ 	.short	0x0004
        /*0032*/ 	.short	0x0021
        /*0034*/ 	.byte	0x00, 0xf0, 0x05, 0x00


	//----- nvinfo : EIATTR_KPARAM_INFO
	.align		4
.L_10618:
        /*0038*/ 	.byte	0x04, 0x17
        /*003a*/ 	.short	(.L_10620 - .L_10619)
.L_10619:
        /*003c*/ 	.word	0x00000000
        /*0040*/ 	.short	0x0003
        /*0042*/ 	.short	0x0020
        /*0044*/ 	.byte	0x00, 0xf0, 0x05, 0x00


	//----- nvinfo : EIATTR_KPARAM_INFO
	.align		4
.L_10620:
        /*0048*/ 	.byte	0x04, 0x17
        /*004a*/ 	.short	(.L_10622 - .L_10621)
.L_10621:
        /*004c*/ 	.word	0x00000000
        /*0050*/ 	.short	0x0002
        /*0052*/ 	.short	0x0008
        /*0054*/ 	.byte	0x00, 0xf0, 0x61, 0x00


	//----- nvinfo : EIATTR_KPARAM_INFO
	.align		4
.L_10622:
        /*0058*/ 	.byte	0x04, 0x17
        /*005a*/ 	.short	(.L_10624 - .L_10623)
.L_10623:
        /*005c*/ 	.word	0x00000000
        /*0060*/ 	.short	0x0001
        /*0062*/ 	.short	0x0004
        /*0064*/ 	.byte	0x00, 0xf0, 0x05, 0x00


	//----- nvinfo : EIATTR_KPARAM_INFO
	.align		4
.L_10624:
        /*0068*/ 	.byte	0x04, 0x17
        /*006a*/ 	.short	(.L_10626 - .L_10625)
.L_10625:
        /*006c*/ 	.word	0x00000000
        /*0070*/ 	.short	0x0000
        /*0072*/ 	.short	0x0000
        /*0074*/ 	.byte	0x00, 0xf0, 0x11, 0x00


	//----- nvinfo : EIATTR_SPARSE_MMA_MASK
	.align		4
.L_10626:
        /*0078*/ 	.byte	0x03, 0x50
        /*007a*/ 	.short	0x0000


	//----- nvinfo : EIATTR_MAXREG_COUNT
	.align		4
        /*007c*/ 	.byte	0x03, 0x1b
        /*007e*/ 	.short	0x00ff


	//----- nvinfo : EIATTR_EXTERNS
	.align		4
        /*0080*/ 	.byte	0x04, 0x0f
        /*0082*/ 	.short	(.L_10628 - .L_10627)


	//   ....[0]....
	.align		4
.L_10627:
        /*0084*/ 	.word	index@(__assertfail)


	//----- nvinfo : EIATTR_MERCURY_ISA_VERSION
	.align		4
.L_10628:
        /*0088*/ 	.byte	0x03, 0x5f
        /*008a*/ 	.short	0x0101


	//----- nvinfo : EIATTR_SYSCALL_OFFSETS
	.align		4
        /*008c*/ 	.byte	0x04, 0x46
        /*008e*/ 	.short	(.L_10630 - .L_10629)


	//   ....[0]....
.L_10629:
        /*0090*/ 	.word	0x00000eb0


	//   ....[1]....
        /*0094*/ 	.word	0x00001cc0


	//   ....[2]....
        /*0098*/ 	.word	0x00002b50


	//   ....[3]....
        /*009c*/ 	.word	0x00003960


	//   ....[4]....
        /*00a0*/ 	.word	0x000047f0


	//   ....[5]....
        /*00a4*/ 	.word	0x00005610


	//   ....[6]....
        /*00a8*/ 	.word	0x00006490


	//   ....[7]....
        /*00ac*/ 	.word	0x000072a0


	//   ....[8]....
        /*00b0*/ 	.word	0x00008260


	//   ....[9]....
        /*00b4*/ 	.word	0x00009130


	//   ....[10]....
        /*00b8*/ 	.word	0x00009fe0


	//   ....[11]....
        /*00bc*/ 	.word	0x0000ae90


	//----- nvinfo : EIATTR_EXIT_INSTR_OFFSETS
	.align		4
.L_10630:
        /*00c0*/ 	.byte	0x04, 0x1c
        /*00c2*/ 	.short	(.L_10632 - .L_10631)


	//   ....[0]....
.L_10631:
        /*00c4*/ 	.word	0x0000a070


	//   ....[1]....
        /*00c8*/ 	.word	0x0000a1a0


	//   ....[2]....
        /*00cc*/ 	.word	0x0000a1c0


	//   ....[3]....
        /*00d0*/ 	.word	0x0000a250


	//   ....[4]....
        /*00d4*/ 	.word	0x0000a270


	//   ....[5]....
        /*00d8*/ 	.word	0x0000a290


	//   ....[6]....
        /*00dc*/ 	.word	0x0000a320


	//   ....[7]....
        /*00e0*/ 	.word	0x0000a360


	//   ....[8]....
        /*00e4*/ 	.word	0x0000a400


	//   ....[9]....
        /*00e8*/ 	.word	0x0000a450


	//   ....[10]....
        /*00ec*/ 	.word	0x0000a480


	//   ....[11]....
        /*00f0*/ 	.word	0x0000a520


	//   ....[12]....
        /*00f4*/ 	.word	0x0000a560


	//   ....[13]....
        /*00f8*/ 	.word	0x0000a6f0


	//   ....[14]....
        /*00fc*/ 	.word	0x0000a850


	//   ....[15]....
        /*0100*/ 	.word	0x0000a890


	//   ....[16]....
        /*0104*/ 	.word	0x0000a930


	//   ....[17]....
        /*0108*/ 	.word	0x0000aab0


	//   ....[18]....
        /*010c*/ 	.word	0x0000ac30


	//   ....[19]....
        /*0110*/ 	.word	0x0000ad90


	//   ....[20]....
        /*0114*/ 	.word	0x0000aea0


	//   ....[21]....
        /*0118*/ 	.word	0x0000aed0


	//   ....[22]....
        /*011c*/ 	.word	0x0000aef0


	//----- nvinfo : EIATTR_MAX_THREADS
	.align		4
.L_10632:
        /*0120*/ 	.byte	0x04, 0x05
        /*0122*/ 	.short	(.L_10634 - .L_10633)
.L_10633:
        /*0124*/ 	.word	0x00000080
        /*0128*/ 	.word	0x00000001
        /*012c*/ 	.word	0x00000001


	//----- nvinfo : EIATTR_CRS_STACK_SIZE
	.align		4
.L_10634:
        /*0130*/ 	.byte	0x04, 0x1e
        /*0132*/ 	.short	(.L_10636 - .L_10635)
.L_10635:
        /*0134*/ 	.word	0x00000000


	//----- nvinfo : EIATTR_CBANK_PARAM_SIZE
	.align		4
.L_10636:
        /*0138*/ 	.byte	0x03, 0x19
        /*013a*/ 	.short	0x0038


	//----- nvinfo : EIATTR_PARAM_CBANK
	.align		4
        /*013c*/ 	.byte	0x04, 0x0a
        /*013e*/ 	.short	(.L_10638 - .L_10637)
	.align		4
.L_10637:
        /*0140*/ 	.word	index@(.nv.constant0._ZN2at6native27unrolled_elementwise_kernelINS0_13BinaryFunctorIiibZZZNS0_23logical_and_kernel_cudaERNS_14TensorIteratorEENKUlvE0_clEvENKUlvE1_clEvEUliiE_EESt5arrayIPcLm3EELi4E23TrivialOffsetCalculatorILi2EjESC_ILi1EjENS0_6memory12LoadWithCastILi2EEENSF_13StoreWithCastILi1EEEEEviT_T0_T2_T3_T4_T5_)
        /*0144*/ 	.short	0x0210
        /*0146*/ 	.short	0x0038


	//----- nvinfo : EIATTR_SW_WAR
	.align		4
.L_10638:
        /*0148*/ 	.byte	0x04, 0x36
        /*014a*/ 	.short	(.L_10640 - .L_10639)
.L_10639:
        /*014c*/ 	.word	0x00000008
.L_10640:


//--------------------- .nv.info._ZN2at6native18elementwise_kernelILi128ELi4EZNS0_22gpu_kernel_impl_nocastINS0_13BinaryFunctorIiibZZZNS0_23logical_and_kernel_cudaERNS_14TensorIteratorEENKUlvE0_clEvENKUlvE1_clEvEUliiE_EEEEvRNS_18TensorIteratorBaseERKT_EUliE_EEviT1_ --------------------------
	.section	.nv.info._ZN2at6native18elementwise_kernelILi128ELi4EZNS0_22gpu_kernel_impl_nocastINS0_13BinaryFunctorIiibZZZNS0_23logical_and_kernel_cudaERNS_14TensorIteratorEENKUlvE0_clEvENKUlvE1_clEvEUliiE_EEEEvRNS_18TensorIteratorBaseERKT_EUliE_EEviT1_,"",@"SHT_CUDA_INFO"
	.sectionflags	@""
	.align	4


	//----- nvinfo : EIATTR_CUDA_API_VERSION
	.align		4
        /*0000*/ 	.byte	0x04, 0x37
        /*0002*/ 	.short	(.L_10642 - .L_10641)
.L_10641:
        /*0004*/ 	.word	0x00000082


	//----- nvinfo : EIATTR_KPARAM_INFO
	.align		4
.L_10642:
        /*0008*/ 	.byte	0x04, 0x17
        /*000a*/ 	.short	(.L_10644 - .L_10643)
.L_10643:
        /*000c*/ 	.word	0x00000000
        /*0010*/ 	.short	0x0001
        /*0012*/ 	.short	0x0008
        /*0014*/ 	.byte	0x00, 0xf0, 0x21, 0x0a


	//----- nvinfo : EIATTR_KPARAM_INFO
	.align		4
.L_10644:
        /*0018*/ 	.byte	0x04, 0x17
        /*001a*/ 	.short	(.L_10646 - .L_10645)
.L_10645:
        /*001c*/ 	.word	0x00000000
        /*0020*/ 	.short	0x0000
        /*0022*/ 	.short	0x0000
        /*0024*/ 	.byte	0x00, 0xf0, 0x11, 0x00


	//----- nvinfo : EIATTR_SPARSE_MMA_MASK
	.align		4
.L_10646:
        /*0028*/ 	.byte	0x03, 0x50
        /*002a*/ 	.short	0x0000


	//----- nvinfo : EIATTR_MAXREG_COUNT
	.align		4
        /*002c*/ 	.byte	0x03, 0x1b
        /*002e*/ 	.short	0x0080


	//----- nvinfo : EIATTR_MERCURY_ISA_VERSION
	.align		4
        /*0030*/ 	.byte	0x03, 0x5f
        /*0032*/ 	.short	0x0101


	//----- nvinfo : EIATTR_EXIT_INSTR_OFFSETS
	.align		4
        /*0034*/ 	.byte	0x04, 0x1c
        /*0036*/ 	.short	(.L_10648 - .L_10647)


	//   ....[0]....
.L_10647:
        /*0038*/ 	.word	0x00004650


	//   ....[1]....
        /*003c*/ 	.word	0x00005d60


	//----- nvinfo : EIATTR_MAX_THREADS
	.align		4
.L_10648:
        /*0040*/ 	.byte	0x04, 0x05
        /*0042*/ 	.short	(.L_10650 - .L_10649)
.L_10649:
        /*0044*/ 	.word	0x00000080
        /*0048*/ 	.word	0x00000001
        /*004c*/ 	.word	0x00000001


	//----- nvinfo : EIATTR_CRS_STACK_SIZE
	.align		4
.L_10650:
        /*0050*/ 	.byte	0x04, 0x1e
        /*0052*/ 	.short	(.L_10652 - .L_10651)
.L_10651:
        /*0054*/ 	.word	0x00000000


	//----- nvinfo : EIATTR_CBANK_PARAM_SIZE
	.align		4
.L_10652:
        /*0058*/ 	.byte	0x03, 0x19
        /*005a*/ 	.short	0x0290


	//----- nvinfo : EIATTR_PARAM_CBANK
	.align		4
        /*005c*/ 	.byte	0x04, 0x0a
        /*005e*/ 	.short	(.L_10654 - .L_10653)
	.align		4
.L_10653:
        /*0060*/ 	.word	index@(.nv.constant0._ZN2at6native18elementwise_kernelILi128ELi4EZNS0_22gpu_kernel_impl_nocastINS0_13BinaryFunctorIiibZZZNS0_23logical_and_kernel_cudaERNS_14TensorIteratorEENKUlvE0_clEvENKUlvE1_clEvEUliiE_EEEEvRNS_18TensorIteratorBaseERKT_EUliE_EEviT1_)
        /*0064*/ 	.short	0x0210
        /*0066*/ 	.short	0x0290


	//----- nvinfo : EIATTR_SW_WAR
	.align		4
.L_10654:
        /*0068*/ 	.byte	0x04, 0x36
        /*006a*/ 	.short	(.L_10656 - .L_10655)
.L_10655:
        /*006c*/ 	.word	0x00000008
.L_10656:


//--------------------- .nv.info._ZN2at6native27unrolled_elementwise_kernelINS0_13BinaryFunctorIiibZZZNS0_23logical_and_kernel_cudaERNS_14TensorIteratorEENKUlvE0_clEvENKUlvE1_clEvEUliiE_EESt5arrayIPcLm3EELi4E23TrivialOffsetCalculatorILi2EjESC_ILi1EjENS0_6memory15LoadWithoutCastENSF_16StoreWithoutCastEEEviT_T0_T2_T3_T4_T5_ --------------------------
	.section	.nv.info._ZN2at6native27unrolled_elementwise_kernelINS0_13BinaryFunctorIiibZZZNS0_23logical_and_kernel_cudaERNS_14TensorIteratorEENKUlvE0_clEvENKUlvE1_clEvEUliiE_EESt5arrayIPcLm3EELi4E23TrivialOffsetCalculatorILi2EjESC_ILi1EjENS0_6memory15LoadWithoutCastENSF_16StoreWithoutCastEEEviT_T0_T2_T3_T4_T5_,"",@"SHT_CUDA_INFO"
	.sectionflags	@""
	.align	4


	//----- nvinfo : EIATTR_CUDA_API_VERSION
	.align		4
        /*0000*/ 	.byte	0x04, 0x37
        /*0002*/ 	.short	(.L_10658 - .L_10657)
.L_10657:
        /*0004*/ 	.word	0x00000082


	//----- nvinfo : EIATTR_KPARAM_INFO
	.align		4
.L_10658:
        /*0008*/ 	.byte	0x04, 0x17
        /*000a*/ 	.short	(.L_10660 - .L_10659)
.L_10659:
        /*000c*/ 	.word	0x00000000
        /*0010*/ 	.short	0x0006
        /*0012*/ 	.short	0x0023
        /*0014*/ 	.byte	0x00, 0xf0, 0x05, 0x00


	//----- nvinfo : EIATTR_KPARAM_INFO
	.align		4
.L_10660:
        /*0018*/ 	.byte	0x04, 0x17
        /*001a*/ 	.short	(.L_10662 - .L_10661)
.L_10661:
        /*001c*/ 	.word	0x00000000
        /*0020*/ 	.short	0x0005
        /*0022*/ 	.short	0x0022
        /*0024*/ 	.byte	0x00, 0xf0, 0x05, 0x00


	//----- nvinfo : EIATTR_KPARAM_INFO
	.align		4
.L_10662:
        /*0028*/ 	.byte	0x04, 0x17
        /*002a*/ 	.short	(.L_10664 - .L_10663)
.L_10663:
        /*002c*/ 	.word	0x00000000
        /*0030*/ 	.short	0x0004
        /*0032*/ 	.short	0x0021
        /*0034*/ 	.byte	0x00, 0xf0, 0x05, 0x00


	//----- nvinfo : EIATTR_KPARAM_INFO
	.align		4
.L_10664:
        /*0038*/ 	.byte	0x04, 0x17
        /*003a*/ 	.short	(.L_10666 - .L_10665)
.L_10665:
        /*003c*/ 	.word	0x00000000
        /*0040*/ 	.short	0x0003
        /*0042*/ 	.short	0x0020
        /*0044*/ 	.byte	0x00, 0xf0, 0x05, 0x00


	//----- nvinfo : EIATTR_KPARAM_INFO
	.align		4
.L_10666:
        /*0048*/ 	.byte	0x04, 0x17
        /*004a*/ 	.short	(.L_10668 - .L_10667)
.L_10667:
        /*004c*/ 	.word	0x00000000
        /*0050*/ 	.short	0x0002
        /*0052*/ 	.short	0x0008
        /*0054*/ 	.byte	0x00, 0xf0, 0x61, 0x00


	//----- nvinfo : EIATTR_KPARAM_INFO
	.align		4
.L_10668:
        /*0058*/ 	.byte	0x04, 0x17
        /*005a*/ 	.short	(.L_10670 - .L_10669)
.L_10669:
        /*005c*/ 	.word	0x00000000
        /*0060*/ 	.short	0x0001
        /*0062*/ 	.short	0x0004
        /*0064*/ 	.byte	0x00, 0xf0, 0x05, 0x00


	//----- nvinfo : EIATTR_KPARAM_INFO
	.align		4
.L_10670:
        /*0068*/ 	.byte	0x04, 0x17
        /*006a*/ 	.short	(.L_10672 - .L_10671)
.L_10671:
        /*006c*/ 	.word	0x00000000
        /*0070*/ 	.short	0x0000
        /*0072*/ 	.short	0x0000
        /*0074*/ 	.byte	0x00, 0xf0, 0x11, 0x00


	//----- nvinfo : EIATTR_SPARSE_MMA_MASK
	.align		4
.L_10672:
        /*0078*/ 	.byte	0x03, 0x50
        /*007a*/ 	.short	0x0000


	//----- nvinfo : EIATTR_MAXREG_COUNT
	.align		4
        /*007c*/ 	.byte	0x03, 0x1b
        /*007e*/ 	.short	0x00ff


	//----- nvinfo : EIATTR_MERCURY_ISA_VERSION
	.align		4
        /*0080*/ 	.byte	0x03, 0x5f
        /*0082*/ 	.short	0x0101


	//----- nvinfo : EIATTR_EXIT_INSTR_OFFSETS
	.align		4
        /*0084*/ 	.byte	0x04, 0x1c
        /*0086*/ 	.short	(.L_10674 - .L_10673)


	//   ....[0]....
.L_10673:
        /*0088*/ 	.word	0x00000500


	//   ....[1]....
        /*008c*/ 	.word	0x00000590


	//----- nvinfo : EIATTR_MAX_THREADS
	.align		4
.L_10674:
        /*0090*/ 	.byte	0x04, 0x05
        /*0092*/ 	.short	(.L_10676 - .L_10675)
.L_10675:
        /*0094*/ 	.word	0x00000080
        /*0098*/ 	.word	0x00000001
        /*009c*/ 	.word	0x00000001


	//----- nvinfo : EIATTR_CRS_STACK_SIZE
	.align		4
.L_10676:
        /*00a0*/ 	.byte	0x04, 0x1e
        /*00a2*/ 	.short	(.L_10678 - .L_10677)
.L_10677:
        /*00a4*/ 	.word	0x00000000


	//----- nvinfo : EIATTR_CBANK_PARAM_SIZE
	.align		4
.L_10678:
        /*00a8*/ 	.byte	0x03, 0x19
        /*00aa*/ 	.short	0x0024


	//----- nvinfo : EIATTR_PARAM_CBANK
	.align		4
        /*00ac*/ 	.byte	0x04, 0x0a
        /*00ae*/ 	.short	(.L_10680 - .L_10679)
	.align		4
.L_10679:
        /*00b0*/ 	.word	index@(.nv.constant0._ZN2at6native27unrolled_elementwise_kernelINS0_13BinaryFunctorIiibZZZNS0_23logical_and_kernel_cudaERNS_14TensorIteratorEENKUlvE0_clEvENKUlvE1_clEvEUliiE_EESt5arrayIPcLm3EELi4E23TrivialOffsetCalculatorILi2EjESC_ILi1EjENS0_6memory15LoadWithoutCastENSF_16StoreWithoutCastEEEviT_T0_T2_T3_T4_T5_)
        /*00b4*/ 	.short	0x0210
        /*00b6*/ 	.short	0x0024


	//----- nvinfo : EIATTR_SW_WAR
	.align		4
.L_10680:
        /*00b8*/ 	.byte	0x04, 0x36
        /*00ba*/ 	.short	(.L_10682 - .L_10681)
.L_10681:
        /*00bc*/ 	.word	0x00000008
.L_10682:


//--------------------- .nv.info._ZN2at6native29vectorized_elementwise_kernelILi2ENS0_13BinaryFunctorIiibZZZNS0_23logical_and_kernel_cudaERNS_14TensorIteratorEENKUlvE0_clEvENKUlvE1_clEvEUliiE_EESt5arrayIPcLm3EEEEviT0_T1_ --------------------------
	.section	.nv.info._ZN2at6native29vectorized_elementwise_kernelILi2ENS0_13BinaryFunctorIiibZZZNS0_23logical_and_kernel_cudaERNS_14TensorIteratorEENKUlvE0_clEvENKUlvE1_clEvEUliiE_EESt5arrayIPcLm3EEEEviT0_T1_,"",@"SHT_CUDA_INFO"
	.sectionflags	@""
	.align	4


	//----- nvinfo : EIATTR_CUDA_API_VERSION
	.align		4
        /*0000*/ 	.byte	0x04, 0x37
        /*0002*/ 	.short	(.L_10684 - .L_10683)
.L_10683:
        /*0004*/ 	.word	0x00000082


	//----- nvinfo : EIATTR_KPARAM_INFO
	.align		4
.L_10684:
        /*0008*/ 	.byte	0x04, 0x17
        /*000a*/ 	.short	(.L_10686 - .L_10685)
.L_10685:
        /*000c*/ 	.word	0x00000000
        /*0010*/ 	.short	0x0002
        /*0012*/ 	.short	0x0008
        /*0014*/ 	.byte	0x00, 0xf0, 0x61, 0x00


	//----- nvinfo : EIATTR_KPARAM_INFO
	.align		4
.L_10686:
        /*0018*/ 	.byte	0x04, 0x17
        /*001a*/ 	.short	(.L_10688 - .L_10687)
.L_10687:
        /*001c*/ 	.word	0x00000000
        /*0020*/ 	.short	0x0001
        /*0022*/ 	.short	0x0004
        /*0024*/ 	.byte	0x00, 0xf0, 0x05, 0x00


	//----- nvinfo : EIATTR_KPARAM_INFO
	.align		4
.L_10688:
        /*0028*/ 	.byte	0x04, 0x17
        /*002a*/ 	.short	(.L_10690 - .L_10689)
.L_10689:
        /*002c*/ 	.word	0x00000000
        /*0030*/ 	.short	0x0000
        /*0032*/ 	.short	0x0000
        /*0034*/ 	.byte	0x00, 0xf0, 0x11, 0x00


	//----- nvinfo : EIATTR_SPARSE_MMA_MASK
	.align		4
.L_10690:
        /*0038*/ 	.byte	0x03, 0x50
        /*003a*/ 	.short	0x0000


	//----- nvinfo : EIATTR_MAXREG_COUNT
	.align		4
        /*003c*/ 	.byte	0x03, 0x1b
        /*003e*/ 	.short	0x00ff


	//----- nvinfo : EIATTR_MERCURY_ISA_VERSION
	.align		4
        /*0040*/ 	.byte	0x03, 0x5f
        /*0042*/ 	.short	0x0101


	//----- nvinfo : EIATTR_EXIT_INSTR_OFFSETS
	.align		4
        /*0044*/ 	.byte	0x04, 0x1c
        /*0046*/ 	.short	(.L_10692 - .L_10691)


	//   ....[0]....
.L_10691:
        /*0048*/ 	.word	0x000003b0


	//   ....[1]....
        /*004c*/ 	.word	0x00000e40


	//   ....[2]....
        /*0050*/ 	.word	0x00000eb0


	//----- nvinfo : EIATTR_MAX_THREADS
	.align		4
.L_10692:
        /*0054*/ 	.byte	0x04, 0x05
        /*0056*/ 	.short	(.L_10694 - .L_10693)
.L_10693:
        /*0058*/ 	.word	0x00000080
        /*005c*/ 	.word	0x00000001
        /*0060*/ 	.word	0x00000001


	//----- nvinfo : EIATTR_CRS_STACK_SIZE
	.align		4
.L_10694:
        /*0064*/ 	.byte	0x04, 0x1e
        /*0066*/ 	.short	(.L_10696 - .L_10695)
.L_10695:
        /*0068*/ 	.word	0x00000000


	//----- nvinfo : EIATTR_CBANK_PARAM_SIZE
	.align		4
.L_10696:
        /*006c*/ 	.byte	0x03, 0x19
        /*006e*/ 	.short	0x0020


	//----- nvinfo : EIATTR_PARAM_CBANK
	.align		4
        /*0070*/ 	.byte	0x04, 0x0a
        /*0072*/ 	.short	(.L_10698 - .L_10697)
	.align		4
.L_10697:
        /*0074*/ 	.word	index@(.nv.constant0._ZN2at6native29vectorized_elementwise_kernelILi2ENS0_13BinaryFunctorIiibZZZNS0_23logical_and_kernel_cudaERNS_14TensorIteratorEENKUlvE0_clEvENKUlvE1_clEvEUliiE_EESt5arrayIPcLm3EEEEviT0_T1_)
        /*0078*/ 	.short	0x0210
        /*007a*/ 	.short	0x0020


	//----- nvinfo : EIATTR_SW_WAR
	.align		4
.L_10698:
        /*007c*/ 	.byte	0x04, 0x36
        /*007e*/ 	.short	(.L_10700 - .L_10699)
.L_10699:
        /*0080*/ 	.word	0x00000008
.L_10700:


//--------------------- .nv.info._ZN2at6native29vectorized_elementwise_kernelILi4ENS0_13BinaryFunctorIiibZZZNS0_23logical_and_kernel_cudaERNS_14TensorIteratorEENKUlvE0_clEvENKUlvE1_clEvEUliiE_EESt5arrayIPcLm3EEEEviT0_T1_ --------------------------
	.section	.nv.info._ZN2at6native29vectorized_elementwise_kernelILi4ENS0_13BinaryFunctorIiibZZZNS0_23logical_and_kernel_cudaERNS_14TensorIteratorEENKUlvE0_clEvENKUlvE1_clEvEUliiE_EESt5arrayIPcLm3EEEEviT0_T1_,"",@"SHT_CUDA_INFO"
	.sectionflags	@""
	.align	4


	//----- nvinfo : EIATTR_CUDA_API_VERSION
	.align		4
        /*0000*/ 	.byte	0x04, 0x37
        /*0002*/ 	.short	(.L_10702 - .L_10701)
.L_10701:
        /*0004*/ 	.word	0x00000082


	//----- nvinfo : EIATTR_KPARAM_INFO
	.align		4
.L_10702:
        /*0008*/ 	.byte	0x04, 0x17
        /*000a*/ 	.short	(.L_10704 - .L_10703)
.L_10703:
        /*000c*/ 	.word	0x00000000
        /*0010*/ 	.short	0x0002
        /*0012*/ 	.short	0x0008
        /*0014*/ 	.byte	0x00, 0xf0, 0x61, 0x00


	//----- nvinfo : EIATTR_KPARAM_INFO
	.align		4
.L_10704:
        /*0018*/ 	.byte	0x04, 0x17
        /*001a*/ 	.short	(.L_10706 - .L_10705)
.L_10705:
        /*001c*/ 	.word	0x00000000
        /*0020*/ 	.short	0x0001
        /*0022*/ 	.short	0x0004
        /*0024*/ 	.byte	0x00, 0xf0, 0x05, 0x00


	//----- nvinfo : EIATTR_KPARAM_INFO
	.align		4
.L_10706:
        /*0028*/ 	.byte	0x04, 0x17
        /*002a*/ 	.short	(.L_10708 - .L_10707)
.L_10707:
        /*002c*/ 	.word	0x00000000
        /*0030*/ 	.short	0x0000
        /*0032*/ 	.short	0x0000
        /*0034*/ 	.byte	0x00, 0xf0, 0x11, 0x00


	//----- nvinfo : EIATTR_SPARSE_MMA_MASK
	.align		4
.L_10708:
        /*0038*/ 	.byte	0x03, 0x50
        /*003a*/ 	.short	0x0000


	//----- nvinfo : EIATTR_MAXREG_COUNT
	.align		4
        /*003c*/ 	.byte	0x03, 0x1b
        /*003e*/ 	.short	0x00ff


	//----- nvinfo : EIATTR_MERCURY_ISA_VERSION
	.align		4
        /*0040*/ 	.byte	0x03, 0x5f
        /*0042*/ 	.short	0x0101


	//----- nvinfo : EIATTR_EXIT_INSTR_OFFSETS
	.align		4
        /*0044*/ 	.byte	0x04, 0x1c
        /*0046*/ 	.short	(.L_10710 - .L_10709)


	//   ....[0]....
.L_10709:
        /*0048*/ 	.word	0x00000370


	//   ....[1]....
        /*004c*/ 	.word	0x00000e00


	//   ....[2]....
        /*0050*/ 	.word	0x00000e70


	//----- nvinfo : EIATTR_MAX_THREADS
	.align		4
.L_10710:
        /*0054*/ 	.byte	0x04, 0x05
        /*0056*/ 	.short	(.L_10712 - .L_10711)
.L_10711:
        /*0058*/ 	.word	0x00000080
        /*005c*/ 	.word	0x00000001
        /*0060*/ 	.word	0x00000001


	//----- nvinfo : EIATTR_CRS_STACK_SIZE
	.align		4
.L_10712:
        /*0064*/ 	.byte	0x04, 0x1e
        /*0066*/ 	.short	(.L_10714 - .L_10713)
.L_10713:
        /*0068*/ 	.word	0x00000000


	//----- nvinfo : EIATTR_CBANK_PARAM_SIZE
	.align		4
.L_10714:
        /*006c*/ 	.byte	0x03, 0x19
        /*006e*/ 	.short	0x0020


	//----- nvinfo : EIATTR_PARAM_CBANK
	.align		4
        /*0070*/ 	.byte	0x04, 0x0a
        /*0072*/ 	.short	(.L_10716 - .L_10715)
	.align		4
.L_10715:
        /*0074*/ 	.word	index@(.nv.constant0._ZN2at6native29vectorized_elementwise_kernelILi4ENS0_13BinaryFunctorIiibZZZNS0_23logical_and_kernel_cudaERNS_14TensorIteratorEENKUlvE0_clEvENKUlvE1_clEvEUliiE_EESt5arrayIPcLm3EEEEviT0_T1_)
        /*0078*/ 	.short	0x0210
        /*007a*/ 	.short	0x0020


	//----- nvinfo : EIATTR_SW_WAR
	.align		4
.L_10716:
        /*007c*/ 	.byte	0x04, 0x36
        /*007e*/ 	.short	(.L_10718 - .L_10717)
.L_10717:
        /*0080*/ 	.word	0x00000008
.L_10718:


//--------------------- .nv.info._ZN2at6native29vectorized_elementwise_kernelILi8ENS0_13BinaryFunctorIiibZZZNS0_23logical_and_kernel_cudaERNS_14TensorIteratorEENKUlvE0_clEvENKUlvE1_clEvEUliiE_EESt5arrayIPcLm3EEEEviT0_T1_ --------------------------
	.section	.nv.info._ZN2at6native29vectorized_elementwise_kernelILi8ENS0_13BinaryFunctorIiibZZZNS0_23logical_and_kernel_cudaERNS_14TensorIteratorEENKUlvE0_clEvENKUlvE1_clEvEUliiE_EESt5arrayIPcLm3EEEEviT0_T1_,"",@"SHT_CUDA_INFO"
	.sectionflags	@""
	.align	4


	//----- nvinfo : EIATTR_CUDA_API_VERSION
	.align		4
        /*0000*/ 	.byte	0x04, 0x37
        /*0002*/ 	.short	(.L_10720 - .L_10719)
.L_10719:
        /*0004*/ 	.word	0x00000082


	//----- nvinfo : EIATTR_KPARAM_INFO
	.align		4
.L_10720:
        /*0008*/ 	.byte	0x04, 0x17
        /*000a*/ 	.short	(.L_10722 - .L_10721)
.L_10721:
        /*000c*/ 	.word	0x00000000
        /*0010*/ 	.short	0x0002
        /*0012*/ 	.short	0x0008
        /*0014*/ 	.byte	0x00, 0xf0, 0x61, 0x00


	//----- nvinfo : EIATTR_KPARAM_INFO
	.align		4
.L_10722:
        /*0018*/ 	.byte	0x04, 0x17
        /*001a*/ 	.short	(.L_10724 - .L_10723)
.L_10723:
        /*001c*/ 	.word	0x00000000
        /*0020*/ 	.short	0x0001
        /*0022*/ 	.short	0x0004
        /*0024*/ 	.byte	0x00, 0xf0, 0x05, 0x00


	//----- nvinfo : EIATTR_KPARAM_INFO
	.align		4
.L_10724:
        /*0028*/ 	.byte	0x04, 0x17
        /*002a*/ 	.short	(.L_10726 - .L_10725)
.L_10725:
        /*002c*/ 	.word	0x00000000
        /*0030*/ 	.short	0x0000
        /*0032*/ 	.short	0x0000
        /*0034*/ 	.byte	0x00, 0xf0, 0x11, 0x00


	//----- nvinfo : EIATTR_SPARSE_MMA_MASK
	.align		4
.L_10726:
        /*0038*/ 	.byte	0x03, 0x50
        /*003a*/ 	.short	0x0000


	//----- nvinfo : EIATTR_MAXREG_COUNT
	.align		4
        /*003c*/ 	.byte	0x03, 0x1b
        /*003e*/ 	.short	0x00ff


	//----- nvinfo : EIATTR_MERCURY_ISA_VERSION
	.align		4
        /*0040*/ 	.byte	0x03, 0x5f
        /*0042*/ 	.short	0x0101


	//----- nvinfo : EIATTR_EXIT_INSTR_OFFSETS
	.align		4
        /*0044*/ 	.byte	0x04, 0x1c
        /*0046*/ 	.short	(.L_10728 - .L_10727)


	//   ....[0]....
.L_10727:
        /*0048*/ 	.word	0x000003a0


	//   ....[1]....
        /*004c*/ 	.word	0x00000e30


	//   ....[2]....
        /*0050*/ 	.word	0x00000ea0


	//----- nvinfo : EIATTR_MAX_THREADS
	.align		4
.L_10728:
        /*0054*/ 	.byte	0x04, 0x05
        /*0056*/ 	.short	(.L_10730 - .L_10729)
.L_10729:
        /*0058*/ 	.word	0x00000080
        /*005c*/ 	.word	0x00000001
        /*0060*/ 	.word	0x00000001


	//----- nvinfo : EIATTR_CRS_STACK_SIZE
	.align		4
.L_10730:
        /*0064*/ 	.byte	0x04, 0x1e
        /*0066*/ 	.short	(.L_10732 - .L_10731)
.L_10731:
        /*0068*/ 	.word	0x00000000


	//----- nvinfo : EIATTR_CBANK_PARAM_SIZE
	.align		4
.L_10732:
        /*006c*/ 	.byte	0x03, 0x19
        /*006e*/ 	.short	0x0020


	//----- nvinfo : EIATTR_PARAM_CBANK
	.align		4
        /*0070*/ 	.byte	0x04, 0x0a
        /*0072*/ 	.short	(.L_10734 - .L_10733)
	.align		4
.L_10733:
        /*0074*/ 	.word	index@(.nv.constant0._ZN2at6native29vectorized_elementwise_kernelILi8ENS0_13BinaryFunctorIiibZZZNS0_23logical_and_kernel_cudaERNS_14TensorIteratorEENKUlvE0_clEvENKUlvE1_clEvEUliiE_EESt5arrayIPcLm3EEEEviT0_T1_)
        /*0078*/ 	.short	0x0210
        /*007a*/ 	.short	0x0020


	//----- nvinfo : EIATTR_SW_WAR
	.align		4
.L_10734:
        /*007c*/ 	.byte	0x04, 0x36
        /*007e*/ 	.short	(.L_10736 - .L_10735)
.L_10735:
        /*0080*/ 	.word	0x00000008
.L_10736:


//--------------------- .nv.info._ZN2at6native18elementwise_kernelILi128ELi4EZNS0_15gpu_kernel_implINS0_13AUnaryFunctorIaabZZZNS0_23logical_and_kernel_cudaERNS_14TensorIteratorEENKUlvE0_clEvENKUlvE0_clEvEUlaaE_EEEEvRNS_18TensorIteratorBaseERKT_EUliE_EEviT1_ --------------------------
	.section	.nv.info._ZN2at6native18elementwise_kernelILi128ELi4EZNS0_15gpu_kernel_implINS0_13AUnaryFunctorIaabZZZNS0_23logical_and_kernel_cudaERNS_14TensorIteratorEENKUlvE0_clEvENKUlvE0_clEvEUlaaE_EEEEvRNS_18TensorIteratorBaseERKT_EUliE_EEviT1_,"",@"SHT_CUDA_INFO"
	.sectionflags	@""
	.align	4


	//----- nvinfo : EIATTR_CUDA_API_VERSION
	.align		4
        /*0000*/ 	.byte	0x04, 0x37
        /*0002*/ 	.short	(.L_10738 - .L_10737)
.L_10737:
        /*0004*/ 	.word	0x00000082


	//----- nvinfo : EIATTR_KPARAM_INFO
	.align		4
.L_10738:
        /*0008*/ 	.byte	0x04, 0x17
        /*000a*/ 	.short	(.L_10740 - .L_10739)
.L_10739:
        /*000c*/ 	.word	0x00000000
        /*0010*/ 	.short	0x0001
        /*0012*/ 	.short	0x0008
        /*0014*/ 	.byte	0x00, 0xf0, 0x61, 0x08


	//----- nvinfo : EIATTR_KPARAM_INFO
	.align		4
.L_10740:
        /*0018*/ 	.byte	0x04, 0x17
        /*001a*/ 	.short	(.L_10742 - .L_10741)
.L_10741:
        /*001c*/ 	.word	0x00000000
        /*0020*/ 	.short	0x0000
        /*0022*/ 	.short	0x0000
        /*0024*/ 	.byte	0x00, 0xf0, 0x11, 0x00


	//----- nvinfo : EIATTR_SPARSE_MMA_MASK
	.align		4
.L_10742:
        /*0028*/ 	.byte	0x03, 0x50
        /*002a*/ 	.short	0x0000


	//----- nvinfo : EIATTR_MAXREG_COUNT
	.align		4
        /*002c*/ 	.byte	0x03, 0x1b
        /*002e*/ 	.short	0x0080


	//----- nvinfo : EIATTR_EXTERNS
	.align		4
        /*0030*/ 	.byte	0x04, 0x0f
        /*0032*/ 	.short	(.L_10744 - .L_10743)


	//   ....[0]....
	.align		4
.L_10743:
        /*0034*/ 	.word	index@(__assertfail)


	//----- nvinfo : EIATTR_MERCURY_ISA_VERSION
	.align		4
.L_10744:
        /*0038*/ 	.byte	0x03, 0x5f
        /*003a*/ 	.short	0x0101


	//----- nvinfo : EIATTR_SYSCALL_OFFSETS
	.align		4
        /*003c*/ 	.byte	0x04, 0x46
        /*003e*/ 	.short	(.L_10746 - .L_10745)


	//   ....[0]....
.L_10745:
        /*0040*/ 	.word	0x000021f0


	//   ....[1]....
        /*0044*/ 	.word	0x00003060


	//   ....[2]....
        /*0048*/ 	.word	0x00005270


	//   ....[3]....
        /*004c*/ 	.word	0x000060e0


	//   ....[4]....
        /*0050*/ 	.word	0x000082e0


	//   ....[5]....
        /*0054*/ 	.word	0x00009150


	//   ....[6]....
        /*0058*/ 	.word	0x0000b340


	//   ....[7]....
        /*005c*/ 	.word	0x0000c1b0


	//----- nvinfo : EIATTR_EXIT_INSTR_OFFSETS
	.align		4
.L_10746:
        /*0060*/ 	.byte	0x04, 0x1c
        /*0062*/ 	.short	(.L_10748 - .L_10747)


	//   ....[0]....
.L_10747:
        /*0064*/ 	.word	0x000091f0


	//   ....[1]....
        /*0068*/ 	.word	0x0000b4c0


	//   ....[2]....
        /*006c*/ 	.word	0x0000b4e0


	//   ....[3]....
        /*0070*/ 	.word	0x0000b570


	//   ....[4]....
        /*0074*/ 	.word	0x0000b590


	//   ....[5]....
        /*0078*/ 	.word	0x0000b5b0


	//   ....[6]....
        /*007c*/ 	.word	0x0000b640


	//   ....[7]....
        /*0080*/ 	.word	0x0000b680


	//   ....[8]....
        /*0084*/ 	.word	0x0000b720


	//   ....[9]....
        /*0088*/ 	.word	0x0000b770


	//   ....[10]....
        /*008c*/ 	.word	0x0000b7a0


	//   ....[11]....
        /*0090*/ 	.word	0x0000b840


	//   ....[12]....
        /*0094*/ 	.word	0x0000b880


	//   ....[13]....
        /*0098*/ 	.word	0x0000ba10


	//   ....[14]....
        /*009c*/ 	.word	0x0000bb70


	//   ....[15]....
        /*00a0*/ 	.word	0x0000bbb0


	//   ....[16]....
        /*00a4*/ 	.word	0x0000bc50


	//   ....[17]....
        /*00a8*/ 	.word	0x0000bdd0


	//   ....[18]....
        /*00ac*/ 	.word	0x0000bf50


	//   ....[19]....
        /*00b0*/ 	.word	0x0000c0b0


	//   ....[20]....
        /*00b4*/ 	.word	0x0000c1c0


	//   ....[21]....
        /*00b8*/ 	.word	0x0000c1f0


	//   ....[22]....
        /*00bc*/ 	.word	0x0000c210


	//----- nvinfo : EIATTR_MAX_THREADS
	.align		4
.L_10748:
        /*00c0*/ 	.byte	0x04, 0x05
        /*00c2*/ 	.short	(.L_10750 - .L_10749)
.L_10749:
        /*00c4*/ 	.word	0x00000080
        /*00c8*/ 	.word	0x00000001
        /*00cc*/ 	.word	0x00000001


	//----- nvinfo : EIATTR_CRS_STACK_SIZE
	.align		4
.L_10750:
        /*00d0*/ 	.byte	0x04, 0x1e
        /*00d2*/ 	.short	(.L_10752 - .L_10751)
.L_10751:
        /*00d4*/ 	.word	0x00000000


	//----- nvinfo : EIATTR_CBANK_PARAM_SIZE
	.align		4
.L_10752:
        /*00d8*/ 	.byte	0x03, 0x19
        /*00da*/ 	.short	0x0220


	//----- nvinfo : EIATTR_PARAM_CBANK
	.align		4
        /*00dc*/ 	.byte	0x04, 0x0a
        /*00de*/ 	.short	(.L_10754 - .L_10753)
	.align		4
.L_10753:
        /*00e0*/ 	.word	index@(.nv.constant0._ZN2at6native18elementwise_kernelILi128ELi4EZNS0_15gpu_kernel_implINS0_13AUnaryFunctorIaabZZZNS0_23logical_and_kernel_cudaERNS_14TensorIteratorEENKUlvE0_clEvENKUlvE0_clEvEUlaaE_EEEEvRNS_18TensorIteratorBaseERKT_EUliE_EEviT1_)
        /*00e4*/ 	.short	0x0210
        /*00e6*/ 	.short	0x0220


	//----- nvinfo : EIATTR_SW_WAR
	.align		4
.L_10754:
        /*00e8*/ 	.byte	0x04, 0x36
        /*00ea*/ 	.short	(.L_10756 - .L_10755)
.L_10755:
        /*00ec*/ 	.word	0x00000008
.L_10756:


//--------------------- .nv.info._ZN2at6native27unrolled_elementwise_kernelINS0_13AUnaryFunctorIaabZZZNS0_23logical_and_kernel_cudaERNS_14TensorIteratorEENKUlvE0_clEvENKUlvE0_clEvEUlaaE_EESt5arrayIPcLm2EELi4E23TrivialOffsetCalculatorILi1EjESD_NS0_6memory12LoadWithCastILi1EEENSE_13StoreWithCastILi1EEEEEviT_T0_T2_T3_T4_T5_ --------------------------
	.section	.nv.info._ZN2at6native27unrolled_elementwise_kernelINS0_13AUnaryFunctorIaabZZZNS0_23logical_and_kernel_cudaERNS_14TensorIteratorEENKUlvE0_clEvENKUlvE0_clEvEUlaaE_EESt5arrayIPcLm2EELi4E23TrivialOffsetCalculatorILi1EjESD_NS0_6memory12LoadWithCastILi1EEENSE_13StoreWithCastILi1EEEEEviT_T0_T2_T3_T4_T5_,"",@"SHT_CUDA_INFO"
	.sectionflags	@""
	.align	4


	//----- nvinfo : EIATTR_CUDA_API_VERSION
	.align		4
        /*0000*/ 	.byte	0x04, 0x37
        /*0002*/ 	.short	(.L_10758 - .L_10757)
.L_10757:
        /*0004*/ 	.word	0x00000082


	//----- nvinfo : EIATTR_KPARAM_INFO
	.align		4
.L_10758:
        /*0008*/ 	.byte	0x04, 0x17
        /*000a*/ 	.short	(.L_10760 - .L_10759)
.L_10759:
        /*000c*/ 	.word	0x00000000
        /*0010*/ 	.short	0x0006
        /*0012*/ 	.short	0x0024
        /*0014*/ 	.byte	0x00, 0xf0, 0x21, 0x00


	//----- nvinfo : EIATTR_KPARAM_INFO
	.align		4
.L_10760:
        /*0018*/ 	.byte	0x04, 0x17
        /*001a*/ 	.short	(.L_10762 - .L_10761)
.L_10761:
        /*001c*/ 	.word	0x00000000
        /*0020*/ 	.short	0x0005
        /*0022*/ 	.short	0x001c
        /*0024*/ 	.byte	0x00, 0xf0, 0x21, 0x00


	//----- nvinfo : EIATTR_KPARAM_INFO
	.align		4
.L_10762:
        /*0028*/ 	.byte	0x04, 0x17
        /*002a*/ 	.short	(.L_10764 - .L_10763)
.L_10763:
        /*002c*/ 	.word	0x00000000
        /*0030*/ 	.short	0x0004
        /*0032*/ 	.short	0x0019
        /*0034*/ 	.byte	0x00, 0xf0, 0x05, 0x00


	//----- nvinfo : EIATTR_KPARAM_INFO
	.align		4
.L_10764:
        /*0038*/ 	.byte	0x04, 0x17
        /*003a*/ 	.short	(.L_10766 - .L_10765)
.L_10765:
        /*003c*/ 	.word	0x00000000
        /*0040*/ 	.short	0x0003
        /*0042*/ 	.short	0x0018
        /*0044*/ 	.byte	0x00, 0xf0, 0x05, 0x00


	//----- nvinfo : EIATTR_KPARAM_INFO
	.align		4
.L_10766:
        /*0048*/ 	.byte	0x04, 0x17
        /*004a*/ 	.short	(.L_10768 - .L_10767)
.L_10767:
        /*004c*/ 	.word	0x00000000
        /*0050*/ 	.short	0x0002
        /*0052*/ 	.short	0x0008
        /*0054*/ 	.byte	0x00, 0xf0, 0x41, 0x00


	//----- nvinfo : EIATTR_KPARAM_INFO
	.align		4
.L_10768:
        /*0058*/ 	.byte	0x04, 0x17
        /*005a*/ 	.short	(.L_10770 - .L_10769)
.L_10769:
        /*005c*/ 	.word	0x00000000
        /*0060*/ 	.short	0x0001
        /*0062*/ 	.short	0x0004
        /*0064*/ 	.byte	0x00, 0xf0, 0x09, 0x00


	//----- nvinfo : EIATTR_KPARAM_INFO
	.align		4
.L_10770:
        /*0068*/ 	.byte	0x04, 0x17
        /*006a*/ 	.short	(.L_10772 - .L_10771)
.L_10771:
        /*006c*/ 	.word	0x00000000
        /*0070*/ 	.short	0x0000
        /*0072*/ 	.short	0x0000
        /*0074*/ 	.byte	0x00, 0xf0, 0x11, 0x00


	//----- nvinfo : EIATTR_SPARSE_MMA_MASK
	.align		4
.L_10772:
        /*0078*/ 	.byte	0x03, 0x50
        /*007a*/ 	.short	0x0000


	//----- nvinfo : EIATTR_MAXREG_COUNT
	.align		4
        /*007c*/ 	.byte	0x03, 0x1b
        /*007e*/ 	.short	0x00ff


	//----- nvinfo : EIATTR_EXTERNS
	.align		4
        /*0080*/ 	.byte	0x04, 0x0f
        /*0082*/ 	.short	(.L_10774 - .L_10773)


	//   ....[0]....
	.align		4
.L_10773:
        /*0084*/ 	.word	index@(__assertfail)


	//----- nvinfo : EIATTR_MERCURY_ISA_VERSION
	.align		4
.L_10774:
        /*0088*/ 	.byte	0x03, 0x5f
        /*008a*/ 	.short	0x0101


	//----- nvinfo : EIATTR_SYSCALL_OFFSETS
	.align		4
        /*008c*/ 	.byte	0x04, 0x46
        /*008e*/ 	.short	(.L_10776 - .L_10775)


	//   ....[0]....
.L_10775:
        /*0090*/ 	.word	0x00000f10


	//   ....[1]....
        /*0094*/ 	.word	0x00001e20


	//   ....[2]....
        /*0098*/ 	.word	0x00002d40


	//   ....[3]....
        /*009c*/ 	.word	0x00003c40


	//   ....[4]....
        /*00a0*/ 	.word	0x00004c00


	//   ....[5]....
        /*00a4*/ 	.word	0x00005ae0


	//   ....[6]....
        /*00a8*/ 	.word	0x000069b0


	//   ....[7]....
        /*00ac*/ 	.word	0x00007870


	//----- nvinfo : EIATTR_EXIT_INSTR_OFFSETS
	.align		4
.L_10776:
        /*00b0*/ 	.byte	0x04, 0x1c
        /*00b2*/ 	.short	(.L_10778 - .L_10777)


	//   ....[0]....
.L_10777:
        /*00b4*/ 	.word	0x00006a50


	//   ....[1]....
        /*00b8*/ 	.word	0x00006b80


	//   ....[2]....
        /*00bc*/ 	.word	0x00006ba0


	//   ....[3]....
        /*00c0*/ 	.word	0x00006c30


	//   ....[4]....
        /*00c4*/ 	.word	0x00006c50


	//   ....[5]....
        /*00c8*/ 	.word	0x00006c70


	//   ....[6]....
        /*00cc*/ 	.word	0x00006d00


	//   ....[7]....
        /*00d0*/ 	.word	0x00006d40


	//   ....[8]....
        /*00d4*/ 	.word	0x00006de0


	//   ....[9]....
        /*00d8*/ 	.word	0x00006e30


	//   ....[10]....
        /*00dc*/ 	.word	0x00006e60


	//   ....[11]....
        /*00e0*/ 	.word	0x00006f00


	//   ....[12]....
        /*00e4*/ 	.word	0x00006f40


	//   ....[13]....
        /*00e8*/ 	.word	0x000070d0


	//   ....[14]....
        /*00ec*/ 	.word	0x00007230


	//   ....[15]....
        /*00f0*/ 	.word	0x00007270


	//   ....[16]....
        /*00f4*/ 	.word	0x00007310


	//   ....[17]....
        /*00f8*/ 	.word	0x00007490


	//   ....[18]....
        /*00fc*/ 	.word	0x00007610


	//   ....[19]....
        /*0100*/ 	.word	0x00007770


	//   ....[20]....
        /*0104*/ 	.word	0x00007880


	//   ....[21]....
        /*0108*/ 	.word	0x000078b0


	//   ....[22]....
        /*010c*/ 	.word	0x000078d0


	//----- nvinfo : EIATTR_MAX_THREADS
	.align		4
.L_10778:
        /*0110*/ 	.byte	0x04, 0x05
        /*0112*/ 	.short	(.L_10780 - .L_10779)
.L_10779:
        /*0114*/ 	.word	0x00000080
        /*0118*/ 	.word	0x00000001
        /*011c*/ 	.word	0x00000001


	//----- nvinfo : EIATTR_CRS_STACK_SIZE
	.align		4
.L_10780:
        /*0120*/ 	.byte	0x04, 0x1e
        /*0122*/ 	.short	(.L_10782 - .L_10781)
.L_10781:
        /*0124*/ 	.word	0x00000000


	//----- nvinfo : EIATTR_CBANK_PARAM_SIZE
	.align		4
.L_10782:
        /*0128*/ 	.byte	0x03, 0x19
        /*012a*/ 	.short	0x002c


	//----- nvinfo : EIATTR_PARAM_CBANK
	.align		4
        /*012c*/ 	.byte	0x04, 0x0a
        /*012e*/ 	.short	(.L_10784 - .L_10783)
	.align		4
.L_10783:
        /*0130*/ 	.word	index@(.nv.constant0._ZN2at6native27unrolled_elementwise_kernelINS0_13AUnaryFunctorIaabZZZNS0_23logical_and_kernel_cudaERNS_14TensorIteratorEENKUlvE0_clEvENKUlvE0_clEvEUlaaE_EESt5arrayIPcLm2EELi4E23TrivialOffsetCalculatorILi1EjESD_NS0_6memory12LoadWithCastILi1EEENSE_13StoreWithCastILi1EEEEEviT_T0_T2_T3_T4_T5_)
        /*0134*/ 	.short	0x0210
        /*0136*/ 	.short	0x002c


	//----- nvinfo : EIATTR_SW_WAR
	.align		4
.L_10784:
        /*0138*/ 	.byte	0x04, 0x36
        /*013a*/ 	.short	(.L_10786 - .L_10785)
.L_10785:
        /*013c*/ 	.word	0x00000008
.L_10786:


//--------------------- .nv.info._ZN2at6native18elementwise_kernelILi128ELi4EZNS0_22gpu_kernel_impl_nocastINS0_13AUnaryFunctorIaabZZZNS0_23logical_and_kernel_cudaERNS_14TensorIteratorEENKUlvE0_clEvENKUlvE0_clEvEUlaaE_EEEEvRNS_18TensorIteratorBaseERKT_EUliE_EEviT1_ --------------------------
	.section	.nv.info._ZN2at6native18elementwise_kernelILi128ELi4EZNS0_22gpu_kernel_impl_nocastINS0_13AUnaryFunctorIaabZZZNS0_23logical_and_kernel_cudaERNS_14TensorIteratorEENKUlvE0_clEvENKUlvE0_clEvEUlaaE_EEEEvRNS_18TensorIteratorBaseERKT_EUliE_EEviT1_,"",@"SHT_CUDA_INFO"
	.sectionflags	@""
	.align	4


	//----- nvinfo : EIATTR_CUDA_API_VERSION
	.align		4
        /*0000*/ 	.byte	0x04, 0x37
        /*0002*/ 	.short	(.L_10788 - .L_10787)
.L_10787:
        /*0004*/ 	.word	0x00000082


	//----- nvinfo : EIATTR_KPARAM_INFO
	.align		4
.L_10788:
        /*0008*/ 	.byte	0x04, 0x17
        /*000a*/ 	.short	(.L_10790 - .L_10789)
.L_10789:
        /*000c*/ 	.word	0x00000000
        /*0010*/ 	.short	0x0001
        /*0012*/ 	.short	0x0008
        /*0014*/ 	.byte	0x00, 0xf0, 0x61, 0x08


	//----- nvinfo : EIATTR_KPARAM_INFO
	.align		4
.L_10790:
        /*0018*/ 	.byte	0x04, 0x17
        /*001a*/ 	.short	(.L_10792 - .L_10791)
.L_10791:
        /*001c*/ 	.word	0x00000000
        /*0020*/ 	.short	0x0000
        /*0022*/ 	.short	0x0000
        /*0024*/ 	.byte	0x00, 0xf0, 0x11, 0x00


	//----- nvinfo : EIATTR_SPARSE_MMA_MASK
	.align		4
.L_10792:
        /*0028*/ 	.byte	0x03, 0x50
        /*002a*/ 	.short	0x0000


	//----- nvinfo : EIATTR_MAXREG_COUNT
	.align		4
        /*002c*/ 	.byte	0x03, 0x1b
        /*002e*/ 	.short	0x0080


	//----- nvinfo : EIATTR_MERCURY_ISA_VERSION
	.align		4
        /*0030*/ 	.byte	0x03, 0x5f
        /*0032*/ 	.short	0x0101


	//----- nvinfo : EIATTR_EXIT_INSTR_OFFSETS
	.align		4
        /*0034*/ 	.byte	0x04, 0x1c
        /*0036*/ 	.short	(.L_10794 - .L_10793)


	//   ....[0]....
.L_10793:
        /*0038*/ 	.word	0x00003c00


	//   ....[1]....
        /*003c*/ 	.word	0x00004fa0


	//----- nvinfo : EIATTR_MAX_THREADS
	.align		4
.L_10794:
        /*0040*/ 	.byte	0x04, 0x05
        /*0042*/ 	.short	(.L_10796 - .L_10795)
.L_10795:
        /*0044*/ 	.word	0x00000080
        /*0048*/ 	.word	0x00000001
        /*004c*/ 	.word	0x00000001


	//----- nvinfo : EIATTR_CRS_STACK_SIZE
	.align		4
.L_10796:
        /*0050*/ 	.byte	0x04, 0x1e
        /*0052*/ 	.short	(.L_10798 - .L_10797)
.L_10797:
        /*0054*/ 	.word	0x00000000


	//----- nvinfo : EIATTR_CBANK_PARAM_SIZE
	.align		4
.L_10798:
        /*0058*/ 	.byte	0x03, 0x19
        /*005a*/ 	.short	0x0220


	//----- nvinfo : EIATTR_PARAM_CBANK
	.align		4
        /*005c*/ 	.byte	0x04, 0x0a
        /*005e*/ 	.short	(.L_10800 - .L_10799)
	.align		4
.L_10799:
        /*0060*/ 	.word	index@(.nv.constant0._ZN2at6native18elementwise_kernelILi128ELi4EZNS0_22gpu_kernel_impl_nocastINS0_13AUnaryFunctorIaabZZZNS0_23logical_and_kernel_cudaERNS_14TensorIteratorEENKUlvE0_clEvENKUlvE0_clEvEUlaaE_EEEEvRNS_18TensorIteratorBaseERKT_EUliE_EEviT1_)
        /*0064*/ 	.short	0x0210
        /*0066*/ 	.short	0x0220


	//----- nvinfo : EIATTR_SW_WAR
	.align		4
.L_10800:
        /*0068*/ 	.byte	0x04, 0x36
        /*006a*/ 	.short	(.L_10802 - .L_10801)
.L_10801:
        /*006c*/ 	.word	0x00000008
.L_10802:


//--------------------- .nv.info._ZN2at6native27unrolled_elementwise_kernelINS0_13AUnaryFunctorIaabZZZNS0_23logical_and_kernel_cudaERNS_14TensorIteratorEENKUlvE0_clEvENKUlvE0_clEvEUlaaE_EESt5arrayIPcLm2EELi4E23TrivialOffsetCalculatorILi1EjESD_NS0_6memory15LoadWithoutCastENSE_16StoreWithoutCastEEEviT_T0_T2_T3_T4_T5_ --------------------------
	.section	.nv.info._ZN2at6native27unrolled_elementwise_kernelINS0_13AUnaryFunctorIaabZZZNS0_23logical_and_kernel_cudaERNS_14TensorIteratorEENKUlvE0_clEvENKUlvE0_clEvEUlaaE_EESt5arrayIPcLm2EELi4E23TrivialOffsetCalculatorILi1EjESD_NS0_6memory15LoadWithoutCastENSE_16StoreWithoutCastEEEviT_T0_T2_T3_T4_T5_,"",@"SHT_CUDA_INFO"
	.sectionflags	@""
	.align	4


	//----- nvinfo : EIATTR_CUDA_API_VERSION
	.align		4
        /*0000*/ 	.byte	0x04, 0x37
        /*0002*/ 	.short	(.L_10804 - .L_10803)
.L_10803:
        /*0004*/ 	.word	0x00000082


	//----- nvinfo : EIATTR_KPARAM_INFO
	.align		4
.L_10804:
        /*0008*/ 	.byte	0x04, 0x17
        /*000a*/ 	.short	(.L_10806 - .L_10805)
.L_10805:
        /*000c*/ 	.word	0x00000000
        /*0010*/ 	.short	0x0006
        /*0012*/ 	.short	0x001b
        /*0014*/ 	.byte	0x00, 0xf0, 0x05, 0x00


	//----- nvinfo : EIATTR_KPARAM_INFO
	.align		4
.L_10806:
        /*0018*/ 	.byte	0x04, 0x17
        /*001a*/ 	.short	(.L_10808 - .L_10807)
.L_10807:
        /*001c*/ 	.word	0x00000000
        /*0020*/ 	.short	0x0005
        /*0022*/ 	.short	0x001a
        /*0024*/ 	.byte	0x00, 0xf0, 0x05, 0x00


	//----- nvinfo : EIATTR_KPARAM_INFO
	.align		4
.L_10808:
        /*0028*/ 	.byte	0x04, 0x17
        /*002a*/ 	.short	(.L_10810 - .L_10809)
.L_10809:
        /*002c*/ 	.word	0x00000000
        /*0030*/ 	.short	0x0004
        /*0032*/ 	.short	0x0019
        /*0034*/ 	.byte	0x00, 0xf0, 0x05, 0x00


	//----- nvinfo : EIATTR_KPARAM_INFO
	.align		4
.L_10810:
        /*0038*/ 	.byte	0x04, 0x17
        /*003a*/ 	.short	(.L_10812 - .L_10811)
.L_10811:
        /*003c*/ 	.word	0x00000000
        /*0040*/ 	.short	0x0003
        /*0042*/ 	.short	0x0018
        /*0044*/ 	.byte	0x00, 0xf0, 0x05, 0x00


	//----- nvinfo : EIATTR_KPARAM_INFO
	.align		4
.L_10812:
        /*0048*/ 	.byte	0x04, 0x17
        /*004a*/ 	.short	(.L_10814 - .L_10813)
.L_10813:
        /*004c*/ 	.word	0x00000000
        /*0050*/ 	.short	0x0002
        /*0052*/ 	.short	0x0008
        /*0054*/ 	.byte	0x00, 0xf0, 0x41, 0x00


	//----- nvinfo : EIATTR_KPARAM_INFO
	.align		4
.L_10814:
        /*0058*/ 	.byte	0x04, 0x17
        /*005a*/ 	.short	(.L_10816 - .L_10815)
.L_10815:
        /*005c*/ 	.word	0x00000000
        /*0060*/ 	.short	0x0001
        /*0062*/ 	.short	0x0004
        /*0064*/ 	.byte	0x00, 0xf0, 0x09, 0x00


	//----- nvinfo : EIATTR_KPARAM_INFO
	.align		4
.L_10816:
        /*0068*/ 	.byte	0x04, 0x17
        /*006a*/ 	.short	(.L_10818 - .L_10817)
.L_10817:
        /*006c*/ 	.word	0x00000000
        /*0070*/ 	.short	0x0000
        /*0072*/ 	.short	0x0000
        /*0074*/ 	.byte	0x00, 0xf0, 0x11, 0x00


	//----- nvinfo : EIATTR_SPARSE_MMA_MASK
	.align		4
.L_10818:
        /*0078*/ 	.byte	0x03, 0x50
        /*007a*/ 	.short	0x0000


	//----- nvinfo : EIATTR_MAXREG_COUNT
	.align		4
        /*007c*/ 	.byte	0x03, 0x1b
        /*007e*/ 	.short	0x00ff


	//----- nvinfo : EIATTR_MERCURY_ISA_VERSION
	.align		4
        /*0080*/ 	.byte	0x03, 0x5f
        /*0082*/ 	.short	0x0101


	//----- nvinfo : EIATTR_EXIT_INSTR_OFFSETS
	.align		4
        /*0084*/ 	.byte	0x04, 0x1c
        /*0086*/ 	.short	(.L_10820 - .L_10819)


	//   ....[0]....
.L_10819:
        /*0088*/ 	.word	0x00000490


	//   ....[1]....
        /*008c*/ 	.word	0x00000500


	//----- nvinfo : EIATTR_MAX_THREADS
	.align		4
.L_10820:
        /*0090*/ 	.byte	0x04, 0x05
        /*0092*/ 	.short	(.L_10822 - .L_10821)
.L_10821:
        /*0094*/ 	.word	0x00000080
        /*0098*/ 	.word	0x00000001
        /*009c*/ 	.word	0x00000001


	//----- nvinfo : EIATTR_CRS_STACK_SIZE
	.align		4
.L_10822:
        /*00a0*/ 	.byte	0x04, 0x1e
        /*00a2*/ 	.short	(.L_10824 - .L_10823)
.L_10823:
        /*00a4*/ 	.word	0x00000000


	//----- nvinfo : EIATTR_CBANK_PARAM_SIZE
	.align		4
.L_10824:
        /*00a8*/ 	.byte	0x03, 0x19
        /*00aa*/ 	.short	0x001c


	//----- nvinfo : EIATTR_PARAM_CBANK
	.align		4
        /*00ac*/ 	.byte	0x04, 0x0a
        /*00ae*/ 	.short	(.L_10826 - .L_10825)
	.align		4
.L_10825:
        /*00b0*/ 	.word	index@(.nv.constant0._ZN2at6native27unrolled_elementwise_kernelINS0_13AUnaryFunctorIaabZZZNS0_23logical_and_kernel_cudaERNS_14TensorIteratorEENKUlvE0_clEvENKUlvE0_clEvEUlaaE_EESt5arrayIPcLm2EELi4E23TrivialOffsetCalculatorILi1EjESD_NS0_6memory15LoadWithoutCastENSE_16StoreWithoutCastEEEviT_T0_T2_T3_T4_T5_)
        /*00b4*/ 	.short	0x0210
        /*00b6*/ 	.short	0x001c


	//----- nvinfo : EIATTR_SW_WAR
	.align		4
.L_10826:
        /*00b8*/ 	.byte	0x04, 0x36
        /*00ba*/ 	.short	(.L_10828 - .L_10827)
.L_10827:
        /*00bc*/ 	.word	0x00000008
.L_10828:


//--------------------- .nv.info._ZN2at6native29vectorized_elementwise_kernelILi2ENS0_13AUnaryFunctorIaabZZZNS0_23logical_and_kernel_cudaERNS_14TensorIteratorEENKUlvE0_clEvENKUlvE0_clEvEUlaaE_EESt5arrayIPcLm2EEEEviT0_T1_ --------------------------
	.section	.nv.info._ZN2at6native29vectorized_elementwise_kernelILi2ENS0_13AUnaryFunctorIaabZZZNS0_23logical_and_kernel_cudaERNS_14TensorIteratorEENKUlvE0_clEvENKUlvE0_clEvEUlaaE_EESt5arrayIPcLm2EEEEviT0_T1_,"",@"SHT_CUDA_INFO"
	.sectionflags	@""
	.align	4


	//----- nvinfo : EIATTR_CUDA_API_VERSION
	.align		4
        /*0000*/ 	.byte	0x04, 0x37
        /*0002*/ 	.short	(.L_10830 - .L_10829)
.L_10829:
        /*0004*/ 	.word	0x00000082


	//----- nvinfo : EIATTR_KPARAM_INFO
	.align		4
.L_10830:
        /*0008*/ 	.byte	0x04, 0x17
        /*000a*/ 	.short	(.L_10832 - .L_10831)
.L_10831:
        /*000c*/ 	.word	0x00000000
        /*0010*/ 	.short	0x0002
        /*0012*/ 	.short	0x0008
        /*0014*/ 	.byte	0x00, 0xf0, 0x41, 0x00


	//----- nvinfo : EIATTR_KPARAM_INFO
	.align		4
.L_10832:
        /*0018*/ 	.byte	0x04, 0x17
        /*001a*/ 	.short	(.L_10834 - .L_10833)
.L_10833:
        /*001c*/ 	.word	0x00000000
        /*0020*/ 	.short	0x0001
        /*0022*/ 	.short	0x0004
        /*0024*/ 	.byte	0x00, 0xf0, 0x09, 0x00


	//----- nvinfo : EIATTR_KPARAM_INFO
	.align		4
.L_10834:
        /*0028*/ 	.byte	0x04, 0x17
        /*002a*/ 	.short	(.L_10836 - .L_10835)
.L_10835:
        /*002c*/ 	.word	0x00000000
        /*0030*/ 	.short	0x0000
        /*0032*/ 	.short	0x0000
        /*0034*/ 	.byte	0x00, 0xf0, 0x11, 0x00


	//----- nvinfo : EIATTR_SPARSE_MMA_MASK
	.align		4
.L_10836:
        /*0038*/ 	.byte	0x03, 0x50
        /*003a*/ 	.short	0x0000


	//----- nvinfo : EIATTR_MAXREG_COUNT
	.align		4
        /*003c*/ 	.byte	0x03, 0x1b
        /*003e*/ 	.short	0x00ff


	//----- nvinfo : EIATTR_MERCURY_ISA_VERSION
	.align		4
        /*0040*/ 	.byte	0x03, 0x5f
        /*0042*/ 	.short	0x0101


	//----- nvinfo : EIATTR_EXIT_INSTR_OFFSETS
	.align		4
        /*0044*/ 	.byte	0x04, 0x1c
        /*0046*/ 	.short	(.L_10838 - .L_10837)


	//   ....[0]....
.L_10837:
        /*0048*/ 	.word	0x000003b0


	//   ....[1]....
        /*004c*/ 	.word	0x00000d00


	//   ....[2]....
        /*0050*/ 	.word	0x00000d70


	//----- nvinfo : EIATTR_MAX_THREADS
	.align		4
.L_10838:
        /*0054*/ 	.byte	0x04, 0x05
        /*0056*/ 	.short	(.L_10840 - .L_10839)
.L_10839:
        /*0058*/ 	.word	0x00000080
        /*005c*/ 	.word	0x00000001
        /*0060*/ 	.word	0x00000001


	//----- nvinfo : EIATTR_CRS_STACK_SIZE
	.align		4
.L_10840:
        /*0064*/ 	.byte	0x04, 0x1e
        /*0066*/ 	.short	(.L_10842 - .L_10841)
.L_10841:
        /*0068*/ 	.word	0x00000000


	//----- nvinfo : EIATTR_CBANK_PARAM_SIZE
	.align		4
.L_10842:
        /*006c*/ 	.byte	0x03, 0x19
        /*006e*/ 	.short	0x0018


	//----- nvinfo : EIATTR_PARAM_CBANK
	.align		4
        /*0070*/ 	.byte	0x04, 0x0a
        /*0072*/ 	.short	(.L_10844 - .L_10843)
	.align		4
.L_10843:
        /*0074*/ 	.word	index@(.nv.constant0._ZN2at6native29vectorized_elementwise_kernelILi2ENS0_13AUnaryFunctorIaabZZZNS0_23logical_and_kernel_cudaERNS_14TensorIteratorEENKUlvE0_clEvENKUlvE0_clEvEUlaaE_EESt5arrayIPcLm2EEEEviT0_T1_)
        /*0078*/ 	.short	0x0210
        /*007a*/ 	.short	0x0018


	//----- nvinfo : EIATTR_SW_WAR
	.align		4
.L_10844:
        /*007c*/ 	.byte	0x04, 0x36
        /*007e*/ 	.short	(.L_10846 - .L_10845)
.L_10845:
        /*0080*/ 	.word	0x00000008
.L_10846:


//--------------------- .nv.info._ZN2at6native29vectorized_elementwise_kernelILi4ENS0_13AUnaryFunctorIaabZZZNS0_23logical_and_kernel_cudaERNS_14TensorIteratorEENKUlvE0_clEvENKUlvE0_clEvEUlaaE_EESt5arrayIPcLm2EEEEviT0_T1_ --------------------------
	.section	.nv.info._ZN2at6native29vectorized_elementwise_kernelILi4ENS0_13AUnaryFunctorIaabZZZNS0_23logical_and_kernel_cudaERNS_14TensorIteratorEENKUlvE0_clEvENKUlvE0_clEvEUlaaE_EESt5arrayIPcLm2EEEEviT0_T1_,"",@"SHT_CUDA_INFO"
	.sectionflags	@""
	.align	4


	//----- nvinfo : EIATTR_CUDA_API_VERSION
	.align		4
        /*0000*/ 	.byte	0x04, 0x37
        /*0002*/ 	.short	(.L_10848 - .L_10847)
.L_10847:
        /*0004*/ 	.word	0x00000082


	//----- nvinfo : EIATTR_KPARAM_INFO
	.align		4
.L_10848:
        /*0008*/ 	.byte	0x04, 0x17
        /*000a*/ 	.short	(.L_10850 - .L_10849)
.L_10849:
        /*000c*/ 	.word	0x00000000
        /*0010*/ 	.short	0x0002
        /*0012*/ 	.short	0x0008
        /*0014*/ 	.byte	0x00, 0xf0, 0x41, 0x00


	//----- nvinfo : EIATTR_KPARAM_INFO
	.align		4
.L_10850:
        /*0018*/ 	.byte	0x04, 0x17
        /*001a*/ 	.short	(.L_10852 - .L_10851)
.L_10851:
        /*001c*/ 	.word	0x00000000
        /*0020*/ 	.short	0x0001
        /*0022*/ 	.short	0x0004
        /*0024*/ 	.byte	0x00, 0xf0, 0x09, 0x00


	//----- nvinfo : EIATTR_KPARAM_INFO
	.align		4
.L_10852:
        /*0028*/ 	.byte	0x04, 0x17
        /*002a*/ 	.short	(.L_10854 - .L_10853)
.L_10853:
        /*002c*/ 	.word	0x00000000
        /*0030*/ 	.short	0x0000
        /*0032*/ 	.short	0x0000
        /*0034*/ 	.byte	0x00, 0xf0, 0x11, 0x00


	//----- nvinfo : EIATTR_SPARSE_MMA_MASK
	.align		4
.L_10854:
        /*0038*/ 	.byte	0x03, 0x50
        /*003a*/ 	.short	0x0000


	//----- nvinfo : EIATTR_MAXREG_COUNT
	.align		4
        /*003c*/ 	.byte	0x03, 0x1b
        /*003e*/ 	.short	0x00ff


	//----- nvinfo : EIATTR_MERCURY_ISA_VERSION
	.align		4
        /*0040*/ 	.byte	0x03, 0x5f
        /*0042*/ 	.short	0x0101


	//----- nvinfo : EIATTR_EXIT_INSTR_OFFSETS
	.align		4
        /*0044*/ 	.byte	0x04, 0x1c
        /*0046*/ 	.short	(.L_10856 - .L_10855)


	//   ....[0]....
.L_10855:
        /*0048*/ 	.word	0x00000390


	//   ....[1]....
        /*004c*/ 	.word	0x00000ce0


	//   ....[2]....
        /*0050*/ 	.word	0x00000d50


	//----- nvinfo : EIATTR_MAX_THREADS
	.align		4
.L_10856:
        /*0054*/ 	.byte	0x04, 0x05
        /*0056*/ 	.short	(.L_10858 - .L_10857)
.L_10857:
        /*0058*/ 	.word	0x00000080
        /*005c*/ 	.word	0x00000001
        /*0060*/ 	.word	0x00000001


	//----- nvinfo : EIATTR_CRS_STACK_SIZE
	.align		4
.L_10858:
        /*0064*/ 	.byte	0x04, 0x1e
        /*0066*/ 	.short	(.L_10860 - .L_10859)
.L_10859:
        /*0068*/ 	.word	0x00000000


	//----- nvinfo : EIATTR_CBANK_PARAM_SIZE
	.align		4
.L_10860:
        /*006c*/ 	.byte	0x03, 0x19
        /*006e*/ 	.short	0x0018


	//----- nvinfo : EIATTR_PARAM_CBANK
	.align		4
        /*0070*/ 	.byte	0x04, 0x0a
        /*0072*/ 	.short	(.L_10862 - .L_10861)
	.align		4
.L_10861:
        /*0074*/ 	.word	index@(.nv.constant0._ZN2at6native29vectorized_elementwise_kernelILi4ENS0_13AUnaryFunctorIaabZZZNS0_23logical_and_kernel_cudaERNS_14TensorIteratorEENKUlvE0_clEvENKUlvE0_clEvEUlaaE_EESt5arrayIPcLm2EEEEviT0_T1_)
        /*0078*/ 	.short	0x0210
        /*007a*/ 	.short	0x0018


	//----- nvinfo : EIATTR_SW_WAR
	.align		4
.L_10862:
        /*007c*/ 	.byte	0x04, 0x36
        /*007e*/ 	.short	(.L_10864 - .L_10863)
.L_10863:
        /*0080*/ 	.word	0x00000008
.L_10864:


//--------------------- .nv.info._ZN2at6native29vectorized_elementwise_kernelILi8ENS0_13AUnaryFunctorIaabZZZNS0_23logical_and_kernel_cudaERNS_14TensorIteratorEENKUlvE0_clEvENKUlvE0_clEvEUlaaE_EESt5arrayIPcLm2EEEEviT0_T1_ --------------------------
	.section	.nv.info._ZN2at6native29vectorized_elementwise_kernelILi8ENS0_13AUnaryFunctorIaabZZZNS0_23logical_and_kernel_cudaERNS_14TensorIteratorEENKUlvE0_clEvENKUlvE0_clEvEUlaaE_EESt5arrayIPcLm2EEEEviT0_T1_,"",@"SHT_CUDA_INFO"
	.sectionflags	@""
	.align	4


	//----- nvinfo : EIATTR_CUDA_API_VERSION
	.align		4
        /*0000*/ 	.byte	0x04, 0x37
        /*0002*/ 	.short	(.L_10866 - .L_10865)
.L_10865:
        /*0004*/ 	.word	0x00000082


	//----- nvinfo : EIATTR_KPARAM_INFO
	.align		4
.L_10866:
        /*0008*/ 	.byte	0x04, 0x17
        /*000a*/ 	.short	(.L_10868 - .L_10867)
.L_10867:
        /*000c*/ 	.word	0x00000000
        /*0010*/ 	.short	0x0002
        /*0012*/ 	.short	0x0008
        /*0014*/ 	.byte	0x00, 0xf0, 0x41, 0x00


	//----- nvinfo : EIATTR_KPARAM_INFO
	.align		4
.L_10868:
        /*0018*/ 	.byte	0x04, 0x17
        /*001a*/ 	.short	(.L_10870 - .L_10869)
.L_10869:
        /*001c*/ 	.word	0x00000000
        /*0020*/ 	.short	0x0001
        /*0022*/ 	.short	0x0004
        /*0024*/ 	.byte	0x00, 0xf0, 0x09, 0x00


	//----- nvinfo : EIATTR_KPARAM_INFO
	.align		4
.L_10870:
        /*0028*/ 	.byte	0x04, 0x17
        /*002a*/ 	.short	(.L_10872 - .L_10871)
.L_10871:
        /*002c*/ 	.word	0x00000000
        /*0030*/ 	.short	0x0000
        /*0032*/ 	.short	0x0000
        /*0034*/ 	.byte	0x00, 0xf0, 0x11, 0x00


	//----- nvinfo : EIATTR_SPARSE_MMA_MASK
	.align		4
.L_10872:
        /*0038*/ 	.byte	0x03, 0x50
        /*003a*/ 	.short	0x0000


	//----- nvinfo : EIATTR_MAXREG_COUNT
	.align		4
        /*003c*/ 	.byte	0x03, 0x1b
        /*003e*/ 	.short	0x00ff


	//----- nvinfo : EIATTR_MERCURY_ISA_VERSION
	.align		4
        /*0040*/ 	.byte	0x03, 0x5f
        /*0042*/ 	.short	0x0101


	//----- nvinfo : EIATTR_EXIT_INSTR_OFFSETS
	.align		4
        /*0044*/ 	.byte	0x04, 0x1c
        /*0046*/ 	.short	(.L_10874 - .L_10873)


	//   ....[0]....
.L_10873:
        /*0048*/ 	.word	0x00000460


	//   ....[1]....
        /*004c*/ 	.word	0x00000db0


	//   ....[2]....
        /*0050*/ 	.word	0x00000e20


	//----- nvinfo : EIATTR_MAX_THREADS
	.align		4
.L_10874:
        /*0054*/ 	.byte	0x04, 0x05
        /*0056*/ 	.short	(.L_10876 - .L_10875)
.L_10875:
        /*0058*/ 	.word	0x00000080
        /*005c*/ 	.word	0x00000001
        /*0060*/ 	.word	0x00000001


	//----- nvinfo : EIATTR_CRS_STACK_SIZE
	.align		4
.L_10876:
        /*0064*/ 	.byte	0x04, 0x1e
        /*0066*/ 	.short	(.L_10878 - .L_10877)
.L_10877:
        /*0068*/ 	.word	0x00000000


	//----- nvinfo : EIATTR_CBANK_PARAM_SIZE
	.align		4
.L_10878:
        /*006c*/ 	.byte	0x03, 0x19
        /*006e*/ 	.short	0x0018


	//----- nvinfo : EIATTR_PARAM_CBANK
	.align		4
        /*0070*/ 	.byte	0x04, 0x0a
        /*0072*/ 	.short	(.L_10880 - .L_10879)
	.align		4
.L_10879:
        /*0074*/ 	.word	index@(.nv.constant0._ZN2at6native29vectorized_elementwise_kernelILi8ENS0_13AUnaryFunctorIaabZZZNS0_23logical_and_kernel_cudaERNS_14TensorIteratorEENKUlvE0_clEvENKUlvE0_clEvEUlaaE_EESt5arrayIPcLm2EEEEviT0_T1_)
        /*0078*/ 	.short	0x0210
        /*007a*/ 	.short	0x0018


	//----- nvinfo : EIATTR_SW_WAR
	.align		4
.L_10880:
        /*007c*/ 	.byte	0x04, 0x36
        /*007e*/ 	.short	(.L_10882 - .L_10881)
.L_10881:
        /*0080*/ 	.word	0x00000008
.L_10882:


//--------------------- .nv.info._ZN2at6native18elementwise_kernelILi128ELi4EZNS0_15gpu_kernel_implINS0_13BinaryFunctorIaabZZZNS0_23logical_and_kernel_cudaERNS_14TensorIteratorEENKUlvE0_clEvENKUlvE0_clEvEUlaaE_EEEEvRNS_18TensorIteratorBaseERKT_EUliE_EEviT1_ --------------------------
	.section	.nv.info._ZN2at6native18elementwise_kernelILi128ELi4EZNS0_15gpu_kernel_implINS0_13BinaryFunctorIaabZZZNS0_23logical_and_kernel_cudaERNS_14TensorIteratorEENKUlvE0_clEvENKUlvE0_clEvEUlaaE_EEEEvRNS_18TensorIteratorBaseERKT_EUliE_EEviT1_,"",@"SHT_CUDA_INFO"
	.sectionflags	@""
	.align	4


	//----- nvinfo : EIATTR_CUDA_API_VERSION
	.align		4
        /*0000*/ 	.byte	0x04, 0x37
        /*0002*/ 	.short	(.L_10884 - .L_10883)
.L_10883:
        /*0004*/ 	.word	0x00000082


	//----- nvinfo : EIATTR_KPARAM_INFO
	.align		4
.L_10884:
        /*0008*/ 	.byte	0x04, 0x17
        /*000a*/ 	.short	(.L_10886 - .L_10885)
.L_10885:
        /*000c*/ 	.word	0x00000000
        /*0010*/ 	.short	0x0001
        /*0012*/ 	.short	0x0008
        /*0014*/ 	.byte	0x00, 0xf0, 0x21, 0x0a


	//----- nvinfo : EIATTR_KPARAM_INFO
	.align		4
.L_10886:
        /*0018*/ 	.byte	0x04, 0x17
        /*001a*/ 	.short	(.L_10888 - .L_10887)
.L_10887:
        /*001c*/ 	.word	0x00000000
        /*0020*/ 	.short	0x0000
        /*0022*/ 	.short	0x0000
        /*0024*/ 	.byte	0x00, 0xf0, 0x11, 0x00


	//----- nvinfo : EIATTR_SPARSE_MMA_MASK
	.align		4
.L_10888:
        /*0028*/ 	.byte	0x03, 0x50
        /*002a*/ 	.short	0x0000


	//----- nvinfo : EIATTR_MAXREG_COUNT
	.align		4
        /*002c*/ 	.byte	0x03, 0x1b
        /*002e*/ 	.short	0x0080


	//----- nvinfo : EIATTR_EXTERNS
	.align		4
        /*0030*/ 	.byte	0x04, 0x0f
        /*0032*/ 	.short	(.L_10890 - .L_10889)


	//   ....[0]....
	.align		4
.L_10889:
        /*0034*/ 	.word	index@(__assertfail)


	//----- nvinfo : EIATTR_MERCURY_ISA_VERSION
	.align		4
.L_10890:
        /*0038*/ 	.byte	0x03, 0x5f
        /*003a*/ 	.short	0x0101


	//----- nvinfo : EIATTR_SYSCALL_OFFSETS
	.align		4
        /*003c*/ 	.byte	0x04, 0x46
        /*003e*/ 	.short	(.L_10892 - .L_10891)


	//   ....[0]....
.L_10891:
        /*0040*/ 	.word	0x00002520


	//   ....[1]....
        /*0044*/ 	.word	0x000033a0


	//   ....[2]....
        /*0048*/ 	.word	0x00004210


	//   ....[3]....
        /*004c*/ 	.word	0x00006750


	//   ....[4]....
        /*0050*/ 	.word	0x000075d0


	//   ....[5]....
        /*0054*/ 	.word	0x00008440


	//   ....[6]....
        /*0058*/ 	.word	0x0000a970


	//   ....[7]....
        /*005c*/ 	.word	0x0000b7f0


	//   ....[8]....
        /*0060*/ 	.word	0x0000c660


	//   ....[9]....
        /*0064*/ 	.word	0x0000eb80


	//   ....[10]....
        /*0068*/ 	.word	0x0000fa00


	//   ....[11]....
        /*006c*/ 	.word	0x00010870


	//----- nvinfo : EIATTR_EXIT_INSTR_OFFSETS
	.align		4
.L_10892:
        /*0070*/ 	.byte	0x04, 0x1c
        /*0072*/ 	.short	(.L_10894 - .L_10893)


	//   ....[0]....
.L_10893:
        /*0074*/ 	.word	0x0000c700


	//   ....[1]....
        /*0078*/ 	.word	0x0000fb80


	//   ....[2]....
        /*007c*/ 	.word	0x0000fba0


	//   ....[3]....
        /*0080*/ 	.word	0x0000fc30


	//   ....[4]....
        /*0084*/ 	.word	0x0000fc50


	//   ....[5]....
        /*0088*/ 	.word	0x0000fc70


	//   ....[6]....
        /*008c*/ 	.word	0x0000fd00


	//   ....[7]....
        /*0090*/ 	.word	0x0000fd40


	//   ....[8]....
        /*0094*/ 	.word	0x0000fde0


	//   ....[9]....
        /*0098*/ 	.word	0x0000fe30


	//   ....[10]....
        /*009c*/ 	.word	0x0000fe60


	//   ....[11]....
        /*00a0*/ 	.word	0x0000ff00


	//   ....[12]....
        /*00a4*/ 	.word	0x0000ff40


	//   ....[13]....
        /*00a8*/ 	.word	0x000100d0


	//   ....[14]....
        /*00ac*/ 	.word	0x00010230


	//   ....[15]....
        /*00b0*/ 	.word	0x00010270


	//   ....[16]....
        /*00b4*/ 	.word	0x00010310


	//   ....[17]....
        /*00b8*/ 	.word	0x00010490


	//   ....[18]....
        /*00bc*/ 	.word	0x00010610


	//   ....[19]....
        /*00c0*/ 	.word	0x00010770


	//   ....[20]....
        /*00c4*/ 	.word	0x00010880


	//   ....[21]....
        /*00c8*/ 	.word	0x000108b0


	//   ....[22]....
        /*00cc*/ 	.word	0x000108d0


	//----- nvinfo : EIATTR_MAX_THREADS
	.align		4
.L_10894:
        /*00d0*/ 	.byte	0x04, 0x05
        /*00d2*/ 	.short	(.L_10896 - .L_10895)
.L_10895:
        /*00d4*/ 	.word	0x00000080
        /*00d8*/ 	.word	0x00000001
        /*00dc*/ 	.word	0x00000001


	//----- nvinfo : EIATTR_CRS_STACK_SIZE
	.align		4
.L_10896:
        /*00e0*/ 	.byte	0x04, 0x1e
        /*00e2*/ 	.short	(.L_10898 - .L_10897)
.L_10897:
        /*00e4*/ 	.word	0x00000000


	//----- nvinfo : EIATTR_CBANK_PARAM_SIZE
	.align		4
.L_10898:
        /*00e8*/ 	.byte	0x03, 0x19
        /*00ea*/ 	.short	0x0290


	//----- nvinfo : EIATTR_PARAM_CBANK
	.align		4
        /*00ec*/ 	.byte	0x04, 0x0a
        /*00ee*/ 	.short	(.L_10900 - .L_10899)
	.align		4
.L_10899:
        /*00f0*/ 	.word	index@(.nv.constant0._ZN2at6native18elementwise_kernelILi128ELi4EZNS0_15gpu_kernel_implINS0_13BinaryFunctorIaabZZZNS0_23logical_and_kernel_cudaERNS_14TensorIteratorEENKUlvE0_clEvENKUlvE0_clEvEUlaaE_EEEEvRNS_18TensorIteratorBaseERKT_EUliE_EEviT1_)
        /*00f4*/ 	.short	0x0210
        /*00f6*/ 	.short	0x0290


	//----- nvinfo : EIATTR_SW_WAR
	.align		4
.L_10900:
        /*00f8*/ 	.byte	0x04, 0x36
        /*00fa*/ 	.short	(.L_10902 - .L_10901)
.L_10901:
        /*00fc*/ 	.word	0x00000008
.L_10902:


//--------------------- .nv.info._ZN2at6native27unrolled_elementwise_kernelINS0_13BinaryFunctorIaabZZZNS0_23logical_and_kernel_cudaERNS_14TensorIteratorEENKUlvE0_clEvENKUlvE0_clEvEUlaaE_EESt5arrayIPcLm3EELi4E23TrivialOffsetCalculatorILi2EjESC_ILi1EjENS0_6memory12LoadWithCastILi2EEENSF_13StoreWithCastILi1EEEEEviT_T0_T2_T3_T4_T5_ --------------------------
	.section	.nv.info._ZN2at6native27unrolled_elementwise_kernelINS0_13BinaryFunctorIaabZZZNS0_23logical_and_kernel_cudaERNS_14TensorIteratorEENKUlvE0_clEvENKUlvE0_clEvEUlaaE_EESt5arrayIPcLm3EELi4E23TrivialOffsetCalculatorILi2EjESC_ILi1EjENS0_6memory12LoadWithCastILi2EEENSF_13StoreWithCastILi1EEEEEviT_T0_T2_T3_T4_T5_,"",@"SHT_CUDA_INFO"
	.sectionflags	@""
	.align	4


	//----- nvinfo : EIATTR_CUDA_API_VERSION
	.align		4
        /*0000*/ 	.byte	0x04, 0x37
        /*0002*/ 	.short	(.L_10904 - .L_10903)
.L_10903:
        /*0004*/ 	.word	0x00000082


	//----- nvinfo : EIATTR_KPARAM_INFO
	.align		4
.L_10904:
        /*0008*/ 	.byte	0x04, 0x17
        /*000a*/ 	.short	(.L_10906 - .L_10905)
.L_10905:
        /*000c*/ 	.word	0x00000000
        /*0010*/ 	.short	0x0006
        /*0012*/ 	.short	0x0030
        /*0014*/ 	.byte	0x00, 0xf0, 0x21, 0x00


	//----- nvinfo : EIATTR_KPARAM_INFO
	.align		4
.L_10906:
        /*0018*/ 	.byte	0x04, 0x17
        /*001a*/ 	.short	(.L_10908 - .L_10907)
.L_10907:
        /*001c*/ 	.word	0x00000000
        /*0020*/ 	.short	0x0005
        /*0022*/ 	.short	0x0024
        /*0024*/ 	.byte	0x00, 0xf0, 0x31, 0x00


	//----- nvinfo : EIATTR_KPARAM_INFO
	.align		4
.L_10908:
        /*0028*/ 	.byte	0x04, 0x17
        /*002a*/ 	.short	(.L_10910 - .L_10909)
.L_10909:
        /*002c*/ 	.word	0x00000000
        /*0030*/ 	.short	0x0004
        /*0032*/ 	.short	0x0021
        /*0034*/ 	.byte	0x00, 0xf0, 0x05, 0x00


	//----- nvinfo : EIATTR_KPARAM_INFO
	.align		4
.L_10910:
        /*0038*/ 	.byte	0x04, 0x17
        /*003a*/ 	.short	(.L_10912 - .L_10911)
.L_10911:
        /*003c*/ 	.word	0x00000000
        /*0040*/ 	.short	0x0003
        /*0042*/ 	.short	0x0020
        /*0044*/ 	.byte	0x00, 0xf0, 0x05, 0x00


	//----- nvinfo : EIATTR_KPARAM_INFO
	.align		4
.L_10912:
        /*0048*/ 	.byte	0x04, 0x17
        /*004a*/ 	.short	(.L_10914 - .L_10913)
.L_10913:
        /*004c*/ 	.word	0x00000000
        /*0050*/ 	.short	0x0002
        /*0052*/ 	.short	0x0008
        /*0054*/ 	.byte	0x00, 0xf0, 0x61, 0x00


	//----- nvinfo : EIATTR_KPARAM_INFO
	.align		4
.L_10914:
        /*0058*/ 	.byte	0x04, 0x17
        /*005a*/ 	.short	(.L_10916 - .L_10915)
.L_10915:
        /*005c*/ 	.word	0x00000000
        /*0060*/ 	.short	0x0001
        /*0062*/ 	.short	0x0004
        /*0064*/ 	.byte	0x00, 0xf0, 0x05, 0x00


	//----- nvinfo : EIATTR_KPARAM_INFO
	.align		4
.L_10916:
        /*0068*/ 	.byte	0x04, 0x17
        /*006a*/ 	.short	(.L_10918 - .L_10917)
.L_10917:
        /*006c*/ 	.word	0x00000000
        /*0070*/ 	.short	0x0000
        /*0072*/ 	.short	0x0000
        /*0074*/ 	.byte	0x00, 0xf0, 0x11, 0x00


	//----- nvinfo : EIATTR_SPARSE_MMA_MASK
	.align		4
.L_10918:
        /*0078*/ 	.byte	0x03, 0x50
        /*007a*/ 	.short	0x0000


	//----- nvinfo : EIATTR_MAXREG_COUNT
	.align		4
        /*007c*/ 	.byte	0x03, 0x1b
        /*007e*/ 	.short	0x00ff


	//----- nvinfo : EIATTR_EXTERNS
	.align		4
        /*0080*/ 	.byte	0x04, 0x0f
        /*0082*/ 	.short	(.L_10920 - .L_10919)


	//   ....[0]....
	.align		4
.L_10919:
        /*0084*/ 	.word	index@(__assertfail)


	//----- nvinfo : EIATTR_MERCURY_ISA_VERSION
	.align		4
.L_10920:
        /*0088*/ 	.byte	0x03, 0x5f
        /*008a*/ 	.short	0x0101


	//----- nvinfo : EIATTR_SYSCALL_OFFSETS
	.align		4
        /*008c*/ 	.byte	0x04, 0x46
        /*008e*/ 	.short	(.L_10922 - .L_10921)


	//   ....[0]....
.L_10921:
        /*0090*/ 	.word	0x00000f30


	//   ....[1]....
        /*0094*/ 	.word	0x00001dc0


	//   ....[2]....
        /*0098*/ 	.word	0x00002cd0


	//   ....[3]....
        /*009c*/ 	.word	0x00003b60


	//   ....[4]....
        /*00a0*/ 	.word	0x00004a80


	//   ....[5]....
        /*00a4*/ 	.word	0x00005920


	//   ....[6]....
        /*00a8*/ 	.word	0x00006830


	//   ....[7]....
        /*00ac*/ 	.word	0x000076d0


	//   ....[8]....
        /*00b0*/ 	.word	0x000086d0


	//   ....[9]....
        /*00b4*/ 	.word	0x000095a0


	//   ....[10]....
        /*00b8*/ 	.word	0x0000a450


	//   ....[11]....
        /*00bc*/ 	.word	0x0000b300


	//----- nvinfo : EIATTR_EXIT_INSTR_OFFSETS
	.align		4
.L_10922:
        /*00c0*/ 	.byte	0x04, 0x1c
        /*00c2*/ 	.short	(.L_10924 - .L_10923)


	//   ....[0]....
.L_10923:
        /*00c4*/ 	.word	0x0000a4e0


	//   ....[1]....
        /*00c8*/ 	.word	0x0000a610


	//   ....[2]....
        /*00cc*/ 	.word	0x0000a630


	//   ....[3]....
        /*00d0*/ 	.word	0x0000a6c0


	//   ....[4]....
        /*00d4*/ 	.word	0x0000a6e0


	//   ....[5]....
        /*00d8*/ 	.word	0x0000a700


	//   ....[6]....
        /*00dc*/ 	.word	0x0000a790


	//   ....[7]....
        /*00e0*/ 	.word	0x0000a7d0


	//   ....[8]....
        /*00e4*/ 	.word	0x0000a870


	//   ....[9]....
        /*00e8*/ 	.word	0x0000a8c0


	//   ....[10]....
        /*00ec*/ 	.word	0x0000a8f0


	//   ....[11]....
        /*00f0*/ 	.word	0x0000a990


	//   ....[12]....
        /*00f4*/ 	.word	0x0000a9d0


	//   ....[13]....
        /*00f8*/ 	.word	0x0000ab60


	//   ....[14]....
        /*00fc*/ 	.word	0x0000acc0


	//   ....[15]....
        /*0100*/ 	.word	0x0000ad00


	//   ....[16]....
        /*0104*/ 	.word	0x0000ada0


	//   ....[17]....
        /*0108*/ 	.word	0x0000af20


	//   ....[18]....
        /*010c*/ 	.word	0x0000b0a0


	//   ....[19]....
        /*0110*/ 	.word	0x0000b200


	//   ....[20]....
        /*0114*/ 	.word	0x0000b310


	//   ....[21]....
        /*0118*/ 	.word	0x0000b340


	//   ....[22]....
        /*011c*/ 	.word	0x0000b360


	//----- nvinfo : EIATTR_MAX_THREADS
	.align		4
.L_10924:
        /*0120*/ 	.byte	0x04, 0x05
        /*0122*/ 	.short	(.L_10926 - .L_10925)
.L_10925:
        /*0124*/ 	.word	0x00000080
        /*0128*/ 	.word	0x00000001
        /*012c*/ 	.word	0x00000001


	//----- nvinfo : EIATTR_CRS_STACK_SIZE
	.align		4
.L_10926:
        /*0130*/ 	.byte	0x04, 0x1e
        /*0132*/ 	.short	(.L_10928 - .L_10927)
.L_10927:
        /*0134*/ 	.word	0x00000000


	//----- nvinfo : EIATTR_CBANK_PARAM_SIZE
	.align		4
.L_10928:
        /*0138*/ 	.byte	0x03, 0x19
        /*013a*/ 	.short	0x0038


	//----- nvinfo : EIATTR_PARAM_CBANK
	.align		4
        /*013c*/ 	.byte	0x04, 0x0a
        /*013e*/ 	.short	(.L_10930 - .L_10929)
	.align		4
.L_10929:
        /*0140*/ 	.word	index@(.nv.constant0._ZN2at6native27unrolled_elementwise_kernelINS0_13BinaryFunctorIaabZZZNS0_23logical_and_kernel_cudaERNS_14TensorIteratorEENKUlvE0_clEvENKUlvE0_clEvEUlaaE_EESt5arrayIPcLm3EELi4E23TrivialOffsetCalculatorILi2EjESC_ILi1EjENS0_6memory12LoadWithCastILi2EEENSF_13StoreWithCastILi1EEEEEviT_T0_T2_T3_T4_T5_)
        /*0144*/ 	.short	0x0210
        /*0146*/ 	.short	0x0038


	//----- nvinfo : EIATTR_SW_WAR
	.align		4
.L_10930:
        /*0148*/ 	.byte	0x04, 0x36
        /*014a*/ 	.short	(.L_10932 - .L_10931)
.L_10931:
        /*014c*/ 	.word	0x00000008
.L_10932:


//--------------------- .nv.info._ZN2at6native18elementwise_kernelILi128ELi4EZNS0_22gpu_kernel_impl_nocastINS0_13BinaryFunctorIaabZZZNS0_23logical_and_kernel_cudaERNS_14TensorIteratorEENKUlvE0_clEvENKUlvE0_clEvEUlaaE_EEEEvRNS_18TensorIteratorBaseERKT_EUliE_EEviT1_ --------------------------
	.section	.nv.info._ZN2at6native18elementwise_kernelILi128ELi4EZNS0_22gpu_kernel_impl_nocastINS0_13BinaryFunctorIaabZZZNS0_23logical_and_kernel_cudaERNS_14TensorIteratorEENKUlvE0_clEvENKUlvE0_clEvEUlaaE_EEEEvRNS_18TensorIteratorBaseERKT_EUliE_EEviT1_,"",@"SHT_CUDA_INFO"
	.sectionflags	@""
	.align	4


	//----- nvinfo : EIATTR_CUDA_API_VERSION
	.align		4
        /*0000*/ 	.byte	0x04, 0x37
        /*0002*/ 	.short	(.L_10934 - .L_10933)
.L_10933:
        /*0004*/ 	.word	0x00000082


	//----- nvinfo : EIATTR_KPARAM_INFO
	.align		4
.L_10934:
        /*0008*/ 	.byte	0x04, 0x17
        /*000a*/ 	.short	(.L_10936 - .L_10935)
.L_10935:
        /*000c*/ 	.word	0x00000000
        /*0010*/ 	.short	0x0001
        /*0012*/ 	.short	0x0008
        /*0014*/ 	.byte	0x00, 0xf0, 0x21, 0x0a


	//----- nvinfo : EIATTR_KPARAM_INFO
	.align		4
.L_10936:
        /*0018*/ 	.byte	0x04, 0x17
        /*001a*/ 	.short	(.L_10938 - .L_10937)
.L_10937:
        /*001c*/ 	.word	0x00000000
        /*0020*/ 	.short	0x0000
        /*0022*/ 	.short	0x0000
        /*0024*/ 	.byte	0x00, 0xf0, 0x11, 0x00


	//----- nvinfo : EIATTR_SPARSE_MMA_MASK
	.align		4
.L_10938:
        /*0028*/ 	.byte	0x03, 0x50
        /*002a*/ 	.short	0x0000


	//----- nvinfo : EIATTR_MAXREG_COUNT
	.align		4
        /*002c*/ 	.byte	0x03, 0x1b
        /*002e*/ 	.short	0x0080


	//----- nvinfo : EIATTR_MERCURY_ISA_VERSION
	.align		4
        /*0030*/ 	.byte	0x03, 0x5f
        /*0032*/ 	.short	0x0101


	//----- nvinfo : EIATTR_EXIT_INSTR_OFFSETS
	.align		4
        /*0034*/ 	.byte	0x04, 0x1c
        /*0036*/ 	.short	(.L_10940 - .L_10939)


	//   ....[0]....
.L_10939:
        /*0038*/ 	.word	0x00004650


	//   ....[1]....
        /*003c*/ 	.word	0x00005d60


	//----- nvinfo : EIATTR_MAX_THREADS
	.align		4
.L_10940:
        /*0040*/ 	.byte	0x04, 0x05
        /*0042*/ 	.short	(.L_10942 - .L_10941)
.L_10941:
        /*0044*/ 	.word	0x00000080
        /*0048*/ 	.word	0x00000001
        /*004c*/ 	.word	0x00000001


	//----- nvinfo : EIATTR_CRS_STACK_SIZE
	.align		4
.L_10942:
        /*0050*/ 	.byte	0x04, 0x1e
        /*0052*/ 	.short	(.L_10944 - .L_10943)
.L_10943:
        /*0054*/ 	.word	0x00000000


	//----- nvinfo : EIATTR_CBANK_PARAM_SIZE
	.align		4
.L_10944:
        /*0058*/ 	.byte	0x03, 0x19
        /*005a*/ 	.short	0x0290


	//----- nvinfo : EIATTR_PARAM_CBANK
	.align		4
        /*005c*/ 	.byte	0x04, 0x0a
        /*005e*/ 	.short	(.L_10946 - .L_10945)
	.align		4
.L_10945:
        /*0060*/ 	.word	index@(.nv.constant0._ZN2at6native18elementwise_kernelILi128ELi4EZNS0_22gpu_kernel_impl_nocastINS0_13BinaryFunctorIaabZZZNS0_23logical_and_kernel_cudaERNS_14TensorIteratorEENKUlvE0_clEvENKUlvE0_clEvEUlaaE_EEEEvRNS_18TensorIteratorBaseERKT_EUliE_EEviT1_)
        /*0064*/ 	.short	0x0210
        /*0066*/ 	.short	0x0290


	//----- nvinfo : EIATTR_SW_WAR
	.align		4
.L_10946:
        /*0068*/ 	.byte	0x04, 0x36
        /*006a*/ 	.short	(.L_10948 - .L_10947)
.L_10947:
        /*006c*/ 	.word	0x00000008
.L_10948:


//--------------------- .nv.info._ZN2at6native27unrolled_elementwise_kernelINS0_13BinaryFunctorIaabZZZNS0_23logical_and_kernel_cudaERNS_14TensorIteratorEENKUlvE0_clEvENKUlvE0_clEvEUlaaE_EESt5arrayIPcLm3EELi4E23TrivialOffsetCalculatorILi2EjESC_ILi1EjENS0_6memory15LoadWithoutCastENSF_16StoreWithoutCastEEEviT_T0_T2_T3_T4_T5_ --------------------------
	.section	.nv.info._ZN2at6native27unrolled_elementwise_kernelINS0_13BinaryFunctorIaabZZZNS0_23logical_and_kernel_cudaERNS_14TensorIteratorEENKUlvE0_clEvENKUlvE0_clEvEUlaaE_EESt5arrayIPcLm3EELi4E23TrivialOffsetCalculatorILi2EjESC_ILi1EjENS0_6memory15LoadWithoutCastENSF_16StoreWithoutCastEEEviT_T0_T2_T3_T4_T5_,"",@"SHT_CUDA_INFO"
	.sectionflags	@""
	.align	4


	//----- nvinfo : EIATTR_CUDA_API_VERSION
	.align		4
        /*0000*/ 	.byte	0x04, 0x37
        /*0002*/ 	.short	(.L_10950 - .L_10949)
.L_10949:
        /*0004*/ 	.word	0x00000082


	//----- nvinfo : EIATTR_KPARAM_INFO
	.align		4
.L_10950:
        /*0008*/ 	.byte	0x04, 0x17
        /*000a*/ 	.short	(.L_10952 - .L_10951)
.L_10951:
        /*000c*/ 	.word	0x00000000
        /*0010*/ 	.short	0x0006
        /*0012*/ 	.short	0x0023
        /*0014*/ 	.byte	0x00, 0xf0, 0x05, 0x00


	//----- nvinfo : EIATTR_KPARAM_INFO
	.align		4
.L_10952:
        /*0018*/ 	.byte	0x04, 0x17
        /*001a*/ 	.short	(.L_10954 - .L_10953)
.L_10953:
        /*001c*/ 	.word	0x00000000
        /*0020*/ 	.short	0x0005
        /*0022*/ 	.short	0x0022
        /*0024*/ 	.byte	0x00, 0xf0, 0x05, 0x00


	//----- nvinfo : EIATTR_KPARAM_INFO
	.align		4
.L_10954:
        /*0028*/ 	.byte	0x04, 0x17
        /*002a*/ 	.short	(.L_10956 - .L_10955)
.L_10955:
        /*002c*/ 	.word	0x00000000
        /*0030*/ 	.short	0x0004
        /*0032*/ 	.short	0x0021
        /*0034*/ 	.byte	0x00, 0xf0, 0x05, 0x00


	//----- nvinfo : EIATTR_KPARAM_INFO
	.align		4
.L_10956:
        /*0038*/ 	.byte	0x04, 0x17
        /*003a*/ 	.short	(.L_10958 - .L_10957)
.L_10957:
        /*003c*/ 	.word	0x00000000
        /*0040*/ 	.short	0x0003
        /*0042*/ 	.short	0x0020
        /*0044*/ 	.byte	0x00, 0xf0, 0x05, 0x00


	//----- nvinfo : EIATTR_KPARAM_INFO
	.align		4
.L_10958:
        /*0048*/ 	.byte	0x04, 0x17
        /*004a*/ 	.short	(.L_10960 - .L_10959)
.L_10959:
        /*004c*/ 	.word	0x00000000
        /*0050*/ 	.short	0x0002
        /*0052*/ 	.short	0x0008
        /*0054*/ 	.byte	0x00, 0xf0, 0x61, 0x00


	//----- nvinfo : EIATTR_KPARAM_INFO
	.align		4
.L_10960:
        /*0058*/ 	.byte	0x04, 0x17
        /*005a*/ 	.short	(.L_10962 - .L_10961)
.L_10961:
        /*005c*/ 	.word	0x00000000
        /*0060*/ 	.short	0x0001
        /*0062*/ 	.short	0x0004
        /*0064*/ 	.byte	0x00, 0xf0, 0x05, 0x00


	//----- nvinfo : EIATTR_KPARAM_INFO
	.align		4
.L_10962:
        /*0068*/ 	.byte	0x04, 0x17
        /*006a*/ 	.short	(.L_10964 - .L_10963)
.L_10963:
        /*006c*/ 	.word	0x00000000
        /*0070*/ 	.short	0x0000
        /*0072*/ 	.short	0x0000
        /*0074*/ 	.byte	0x00, 0xf0, 0x11, 0x00


	//----- nvinfo : EIATTR_SPARSE_MMA_MASK
	.align		4
.L_10964:
        /*0078*/ 	.byte	0x03, 0x50
        /*007a*/ 	.short	0x0000


	//----- nvinfo : EIATTR_MAXREG_COUNT
	.align		4
        /*007c*/ 	.byte	0x03, 0x1b
        /*007e*/ 	.short	0x00ff


	//----- nvinfo : EIATTR_MERCURY_ISA_VERSION
	.align		4
        /*0080*/ 	.byte	0x03, 0x5f
        /*0082*/ 	.short	0x0101


	//----- nvinfo : EIATTR_EXIT_INSTR_OFFSETS
	.align		4
        /*0084*/ 	.byte	0x04, 0x1c
        /*0086*/ 	.short	(.L_10966 - .L_10965)


	//   ....[0]....
.L_10965:
        /*0088*/ 	.word	0x000005e0


	//   ....[1]....
        /*008c*/ 	.word	0x00000670


	//----- nvinfo : EIATTR_MAX_THREADS
	.align		4
.L_10966:
        /*0090*/ 	.byte	0x04, 0x05
        /*0092*/ 	.short	(.L_10968 - .L_10967)
.L_10967:
        /*0094*/ 	.word	0x00000080
        /*0098*/ 	.word	0x00000001
        /*009c*/ 	.word	0x00000001


	//----- nvinfo : EIATTR_CRS_STACK_SIZE
	.align		4
.L_10968:
        /*00a0*/ 	.byte	0x04, 0x1e
        /*00a2*/ 	.short	(.L_10970 - .L_10969)
.L_10969:
        /*00a4*/ 	.word	0x00000000


	//----- nvinfo : EIATTR_CBANK_PARAM_SIZE
	.align		4
.L_10970:
        /*00a8*/ 	.byte	0x03, 0x19
        /*00aa*/ 	.short	0x0024


	//----- nvinfo : EIATTR_PARAM_CBANK
	.align		4
        /*00ac*/ 	.byte	0x04, 0x0a
        /*00ae*/ 	.short	(.L_10972 - .L_10971)
	.align		4
.L_10971:
        /*00b0*/ 	.word	index@(.nv.constant0._ZN2at6native27unrolled_elementwise_kernelINS0_13BinaryFunctorIaabZZZNS0_23logical_and_kernel_cudaERNS_14TensorIteratorEENKUlvE0_clEvENKUlvE0_clEvEUlaaE_EESt5arrayIPcLm3EELi4E23TrivialOffsetCalculatorILi2EjESC_ILi1EjENS0_6memory15LoadWithoutCastENSF_16StoreWithoutCastEEEviT_T0_T2_T3_T4_T5_)
        /*00b4*/ 	.short	0x0210
        /*00b6*/ 	.short	0x0024


	//----- nvinfo : EIATTR_SW_WAR
	.align		4
.L_10972:
        /*00b8*/ 	.byte	0x04, 0x36
        /*00ba*/ 	.short	(.L_10974 - .L_10973)
.L_10973:
        /*00bc*/ 	.word	0x00000008
.L_10974:


//--------------------- .nv.info._ZN2at6native29vectorized_elementwise_kernelILi2ENS0_13BinaryFunctorIaabZZZNS0_23logical_and_kernel_cudaERNS_14TensorIteratorEENKUlvE0_clEvENKUlvE0_clEvEUlaaE_EESt5arrayIPcLm3EEEEviT0_T1_ --------------------------
	.section	.nv.info._ZN2at6native29vectorized_elementwise_kernelILi2ENS0_13BinaryFunctorIaabZZZNS0_23logical_and_kernel_cudaERNS_14TensorIteratorEENKUlvE0_clEvENKUlvE0_clEvEUlaaE_EESt5arrayIPcLm3EEEEviT0_T1_,"",@"SHT_CUDA_INFO"
	.sectionflags	@""
	.align	4


	//----- nvinfo : EIATTR_CUDA_API_VERSION
	.align		4
        /*0000*/ 	.byte	0x04, 0x37
        /*0002*/ 	.short	(.L_10976 - .L_10975)
.L_10975:
        /*0004*/ 	.word	0x00000082


	//----- nvinfo : EIATTR_KPARAM_INFO
	.align		4
.L_10976:
        /*0008*/ 	.byte	0x04, 0x17
        /*000a*/ 	.short	(.L_10978 - .L_10977)
.L_10977:
        /*000c*/ 	.word	0x00000000
        /*0010*/ 	.short	0x0002
        /*0012*/ 	.short	0x0008
        /*0014*/ 	.byte	0x00, 0xf0, 0x61, 0x00


	//----- nvinfo : EIATTR_KPARAM_INFO
	.align		4
.L_10978:
        /*0018*/ 	.byte	0x04, 0x17
        /*001a*/ 	.short	(.L_10980 - .L_10979)
.L_10979:
        /*001c*/ 	.word	0x00000000
        /*0020*/ 	.short	0x0001
        /*0022*/ 	.short	0x0004
        /*0024*/ 	.byte	0x00, 0xf0, 0x05, 0x00


	//----- nvinfo : EIATTR_KPARAM_INFO
	.align		4
.L_10980:
        /*0028*/ 	.byte	0x04, 0x17
        /*002a*/ 	.short	(.L_10982 - .L_10981)
.L_10981:
        /*002c*/ 	.word	0x00000000
        /*0030*/ 	.short	0x0000
        /*0032*/ 	.short	0x0000
        /*0034*/ 	.byte	0x00, 0xf0, 0x11, 0x00


	//----- nvinfo : EIATTR_SPARSE_MMA_MASK
	.align		4
.L_10982:
        /*0038*/ 	.byte	0x03, 0x50
        /*003a*/ 	.short	0x0000


	//----- nvinfo : EIATTR_MAXREG_COUNT
	.align		4
        /*003c*/ 	.byte	0x03, 0x1b
        /*003e*/ 	.short	0x00ff


	//----- nvinfo : EIATTR_MERCURY_ISA_VERSION
	.align		4
        /*0040*/ 	.byte	0x03, 0x5f
        /*0042*/ 	.short	0x0101


	//----- nvinfo : EIATTR_EXIT_INSTR_OFFSETS
	.align		4
        /*0044*/ 	.byte	0x04, 0x1c
        /*0046*/ 	.short	(.L_10984 - .L_10983)


	//   ....[0]....
.L_10983:
        /*0048*/ 	.word	0x00000540


	//   ....[1]....
        /*004c*/ 	.word	0x00001180


	//   ....[2]....
        /*0050*/ 	.word	0x000011f0


	//----- nvinfo : EIATTR_MAX_THREADS
	.align		4
.L_10984:
        /*0054*/ 	.byte	0x04, 0x05
        /*0056*/ 	.short	(.L_10986 - .L_10985)
.L_10985:
        /*0058*/ 	.word	0x00000080
        /*005c*/ 	.word	0x00000001
        /*0060*/ 	.word	0x00000001


	//----- nvinfo : EIATTR_CRS_STACK_SIZE
	.align		4
.L_10986:
        /*0064*/ 	.byte	0x04, 0x1e
        /*0066*/ 	.short	(.L_10988 - .L_10987)
.L_10987:
        /*0068*/ 	.word	0x00000000


	//----- nvinfo : EIATTR_CBANK_PARAM_SIZE
	.align		4
.L_10988:
        /*006c*/ 	.byte	0x03, 0x19
        /*006e*/ 	.short	0x0020


	//----- nvinfo : EIATTR_PARAM_CBANK
	.align		4
        /*0070*/ 	.byte	0x04, 0x0a
        /*0072*/ 	.short	(.L_10990 - .L_10989)
	.align		4
.L_10989:
        /*0074*/ 	.word	index@(.nv.constant0._ZN2at6native29vectorized_elementwise_kernelILi2ENS0_13BinaryFunctorIaabZZZNS0_23logical_and_kernel_cudaERNS_14TensorIteratorEENKUlvE0_clEvENKUlvE0_clEvEUlaaE_EESt5arrayIPcLm3EEEEviT0_T1_)
        /*0078*/ 	.short	0x0210
        /*007a*/ 	.short	0x0020


	//----- nvinfo : EIATTR_SW_WAR
	.align		4
.L_10990:
        /*007c*/ 	.byte	0x04, 0x36
        /*007e*/ 	.short	(.L_10992 - .L_10991)
.L_10991:
        /*0080*/ 	.word	0x00000008
.L_10992:


//--------------------- .nv.info._ZN2at6native29vectorized_elementwise_kernelILi4ENS0_13BinaryFunctorIaabZZZNS0_23logical_and_kernel_cudaERNS_14TensorIteratorEENKUlvE0_clEvENKUlvE0_clEvEUlaaE_EESt5arrayIPcLm3EEEEviT0_T1_ --------------------------
	.section	.nv.info._ZN2at6native29vectorized_elementwise_kernelILi4ENS0_13BinaryFunctorIaabZZZNS0_23logical_and_kernel_cudaERNS_14TensorIteratorEENKUlvE0_clEvENKUlvE0_clEvEUlaaE_EESt5arrayIPcLm3EEEEviT0_T1_,"",@"SHT_CUDA_INFO"
	.sectionflags	@""
	.align	4


	//----- nvinfo : EIATTR_CUDA_API_VERSION
	.align		4
        /*0000*/ 	.byte	0x04, 0x37
        /*0002*/ 	.short	(.L_10994 - .L_10993)
.L_10993:
        /*0004*/ 	.word	0x00000082


	//----- nvinfo : EIATTR_KPARAM_INFO
	.align		4
.L_10994:
        /*0008*/ 	.byte	0x04, 0x17
        /*000a*/ 	.short	(.L_10996 - .L_10995)
.L_10995:
        /*000c*/ 	.word	0x00000000
        /*0010*/ 	.short	0x0002
        /*0012*/ 	.short	0x0008
        /*0014*/ 	.byte	0x00, 0xf0, 0x61, 0x00


	//----- nvinfo : EIATTR_KPARAM_INFO
	.align		4
.L_10996:
        /*0018*/ 	.byte	0x04, 0x17
        /*001a*/ 	.short	(.L_10998 - .L_10997)
.L_10997:
        /*001c*/ 	.word	0x00000000
        /*0020*/ 	.short	0x0001
        /*0022*/ 	.short	0x0004
        /*0024*/ 	.byte	0x00, 0xf0, 0x05, 0x00


	//----- nvinfo : EIATTR_KPARAM_INFO
	.align		4
.L_10998:
        /*0028*/ 	.byte	0x04, 0x17
        /*002a*/ 	.short	(.L_11000 - .L_10999)
.L_10999:
        /*002c*/ 	.word	0x00000000
        /*0030*/ 	.short	0x0000
        /*0032*/ 	.short	0x0000
        /*0034*/ 	.byte	0x00, 0xf0, 0x11, 0x00


	//----- nvinfo : EIATTR_SPARSE_MMA_MASK
	.align		4
.L_11000:
        /*0038*/ 	.byte	0x03, 0x50
        /*003a*/ 	.short	0x0000


	//----- nvinfo : EIATTR_MAXREG_COUNT
	.align		4
        /*003c*/ 	.byte	0x03, 0x1b
        /*003e*/ 	.short	0x00ff


	//----- nvinfo : EIATTR_MERCURY_ISA_VERSION
	.align		4
        /*0040*/ 	.byte	0x03, 0x5f
        /*0042*/ 	.short	0x0101


	//----- nvinfo : EIATTR_EXIT_INSTR_OFFSETS
	.align		4
        /*0044*/ 	.byte	0x04, 0x1c
        /*0046*/ 	.short	(.L_11002 - .L_11001)


	//   ....[0]....
.L_11001:
        /*0048*/ 	.word	0x00000500


	//   ....[1]....
        /*004c*/ 	.word	0x00001140


	//   ....[2]....
        /*0050*/ 	.word	0x000011b0


	//----- nvinfo : EIATTR_MAX_THREADS
	.align		4
.L_11002:
        /*0054*/ 	.byte	0x04, 0x05
        /*0056*/ 	.short	(.L_11004 - .L_11003)
.L_11003:
        /*0058*/ 	.word	0x00000080
        /*005c*/ 	.word	0x00000001
        /*0060*/ 	.word	0x00000001


	//----- nvinfo : EIATTR_CRS_STACK_SIZE
	.align		4
.L_11004:
        /*0064*/ 	.byte	0x04, 0x1e
        /*0066*/ 	.short	(.L_11006 - .L_11005)
.L_11005:
        /*0068*/ 	.word	0x00000000


	//----- nvinfo : EIATTR_CBANK_PARAM_SIZE
	.align		4
.L_11006:
        /*006c*/ 	.byte	0x03, 0x19
        /*006e*/ 	.short	0x0020


	//----- nvinfo : EIATTR_PARAM_CBANK
	.align		4
        /*0070*/ 	.byte	0x04, 0x0a
        /*0072*/ 	.short	(.L_11008 - .L_11007)
	.align		4
.L_11007:
        /*0074*/ 	.word	index@(.nv.constant0._ZN2at6native29vectorized_elementwise_kernelILi4ENS0_13BinaryFunctorIaabZZZNS0_23logical_and_kernel_cudaERNS_14TensorIteratorEENKUlvE0_clEvENKUlvE0_clEvEUlaaE_EESt5arrayIPcLm3EEEEviT0_T1_)
        /*0078*/ 	.short	0x0210
        /*007a*/ 	.short	0x0020


	//----- nvinfo : EIATTR_SW_WAR
	.align		4
.L_11008:
        /*007c*/ 	.byte	0x04, 0x36
        /*007e*/ 	.short	(.L_11010 - .L_11009)
.L_11009:
        /*0080*/ 	.word	0x00000008
.L_11010:


//--------------------- .nv.info._ZN2at6native29vectorized_elementwise_kernelILi8ENS0_13BinaryFunctorIaabZZZNS0_23logical_and_kernel_cudaERNS_14TensorIteratorEENKUlvE0_clEvENKUlvE0_clEvEUlaaE_EESt5arrayIPcLm3EEEEviT0_T1_ --------------------------
	.section	.nv.info._ZN2at6native29vectorized_elementwise_kernelILi8ENS0_13BinaryFunctorIaabZZZNS0_23logical_and_kernel_cudaERNS_14TensorIteratorEENKUlvE0_clEvENKUlvE0_clEvEUlaaE_EESt5arrayIPcLm3EEEEviT0_T1_,"",@"SHT_CUDA_INFO"
	.sectionflags	@""
	.align	4


	//----- nvinfo : EIATTR_CUDA_API_VERSION
	.align		4
        /*0000*/ 	.byte	0x04, 0x37
        /*0002*/ 	.short	(.L_11012 - .L_11011)
.L_11011:
        /*0004*/ 	.word	0x00000082


	//----- nvinfo : EIATTR_KPARAM_INFO
	.align		4
.L_11012:
        /*0008*/ 	.byte	0x04, 0x17
        /*000a*/ 	.short	(.L_11014 - .L_11013)
.L_11013:
        /*000c*/ 	.word	0x00000000
        /*0010*/ 	.short	0x0002
        /*0012*/ 	.short	0x0008
        /*0014*/ 	.byte	0x00, 0xf0, 0x61, 0x00


	//----- nvinfo : EIATTR_KPARAM_INFO
	.align		4
.L_11014:
        /*0018*/ 	.byte	0x04, 0x17
        /*001a*/ 	.short	(.L_11016 - .L_11015)
.L_11015:
        /*001c*/ 	.word	0x00000000
        /*0020*/ 	.short	0x0001
        /*0022*/ 	.short	0x0004
        /*0024*/ 	.byte	0x00, 0xf0, 0x05, 0x00


	//----- nvinfo : EIATTR_KPARAM_INFO
	.align		4
.L_11016:
        /*0028*/ 	.byte	0x04, 0x17
        /*002a*/ 	.short	(.L_11018 - .L_11017)
.L_11017:
        /*002c*/ 	.word	0x00000000
        /*0030*/ 	.short	0x0000
        /*0032*/ 	.short	0x0000
        /*0034*/ 	.byte	0x00, 0xf0, 0x11, 0x00


	//----- nvinfo : EIATTR_SPARSE_MMA_MASK
	.align		4
.L_11018:
        /*0038*/ 	.byte	0x03, 0x50
        /*003a*/ 	.short	0x0000


	//----- nvinfo : EIATTR_MAXREG_COUNT
	.align		4
        /*003c*/ 	.byte	0x03, 0x1b
        /*003e*/ 	.short	0x00ff


	//----- nvinfo : EIATTR_MERCURY_ISA_VERSION
	.align		4
        /*0040*/ 	.byte	0x03, 0x5f
        /*0042*/ 	.short	0x0101


	//----- nvinfo : EIATTR_EXIT_INSTR_OFFSETS
	.align		4
        /*0044*/ 	.byte	0x04, 0x1c
        /*0046*/ 	.short	(.L_11020 - .L_11019)


	//   ....[0]....
.L_11019:
        /*0048*/ 	.word	0x00000620


	//   ....[1]....
        /*004c*/ 	.word	0x00001260


	//   ....[2]....
        /*0050*/ 	.word	0x000012d0


	//----- nvinfo : EIATTR_MAX_THREADS
	.align		4
.L_11020:
        /*0054*/ 	.byte	0x04, 0x05
        /*0056*/ 	.short	(.L_11022 - .L_11021)
.L_11021:
        /*0058*/ 	.word	0x00000080
        /*005c*/ 	.word	0x00000001
        /*0060*/ 	.word	0x00000001


	//----- nvinfo : EIATTR_CRS_STACK_SIZE
	.align		4
.L_11022:
        /*0064*/ 	.byte	0x04, 0x1e
        /*0066*/ 	.short	(.L_11024 - .L_11023)
.L_11023:
        /*0068*/ 	.word	0x00000000


	//----- nvinfo : EIATTR_CBANK_PARAM_SIZE
	.align		4
.L_11024:
        /*006c*/ 	.byte	0x03, 0x19
        /*006e*/ 	.short	0x0020


	//----- nvinfo : EIATTR_PARAM_CBANK
	.align		4
        /*0070*/ 	.byte	0x04, 0x0a
        /*0072*/ 	.short	(.L_11026 - .L_11025)
	.align		4
.L_11025:
        /*0074*/ 	.word	index@(.nv.constant0._ZN2at6native29vectorized_elementwise_kernelILi8ENS0_13BinaryFunctorIaabZZZNS0_23logical_and_kernel_cudaERNS_14TensorIteratorEENKUlvE0_clEvENKUlvE0_clEvEUlaaE_EESt5arrayIPcLm3EEEEviT0_T1_)
        /*0078*/ 	.short	0x0210
        /*007a*/ 	.short	0x0020


	//----- nvinfo : EIATTR_SW_WAR
	.align		4
.L_11026:
        /*007c*/ 	.byte	0x04, 0x36
        /*007e*/ 	.short	(.L_11028 - .L_11027)
.L_11027:
        /*0080*/ 	.word	0x00000008
.L_11028:


//--------------------- .nv.info._ZN2at6native18elementwise_kernelILi128ELi4EZNS0_15gpu_kernel_implINS0_13AUnaryFunctorIhhbZZZNS0_23logical_and_kernel_cudaERNS_14TensorIteratorEENKUlvE0_clEvENKUlvE_clEvEUlhhE_EEEEvRNS_18TensorIteratorBaseERKT_EUliE_EEviT1_ --------------------------
	.section	.nv.info._ZN2at6native18elementwise_kernelILi128ELi4EZNS0_15gpu_kernel_implINS0_13AUnaryFunctorIhhbZZZNS0_23logical_and_kernel_cudaERNS_14TensorIteratorEENKUlvE0_clEvENKUlvE_clEvEUlhhE_EEEEvRNS_18TensorIteratorBaseERKT_EUliE_EEviT1_,"",@"SHT_CUDA_INFO"
	.sectionflags	@""
	.align	4


	//----- nvinfo : EIATTR_CUDA_API_VERSION
	.align		4
        /*0000*/ 	.byte	0x04, 0x37
        /*0002*/ 	.short	(.L_11030 - .L_11029)
.L_11029:
        /*0004*/ 	.word	0x00000082


	//----- nvinfo : EIATTR_KPARAM_INFO
	.align		4
.L_11030:
        /*0008*/ 	.byte	0x04, 0x17
        /*000a*/ 	.short	(.L_11032 - .L_11031)
.L_11031:
        /*000c*/ 	.word	0x00000000
        /*0010*/ 	.short	0x0001
        /*0012*/ 	.short	0x0008
        /*0014*/ 	.byte	0x00, 0xf0, 0x61, 0x08


	//----- nvinfo : EIATTR_KPARAM_INFO
	.align		4
.L_11032:
        /*0018*/ 	.byte	0x04, 0x17
        /*001a*/ 	.short	(.L_11034 - .L_11033)
.L_11033:
        /*001c*/ 	.word	0x00000000
        /*0020*/ 	.short	0x0000
        /*0022*/ 	.short	0x0000
        /*0024*/ 	.byte	0x00, 0xf0, 0x11, 0x00


	//----- nvinfo : EIATTR_SPARSE_MMA_MASK
	.align		4
.L_11034:
        /*0028*/ 	.byte	0x03, 0x50
        /*002a*/ 	.short	0x0000


	//----- nvinfo : EIATTR_MAXREG_COUNT
	.align		4
        /*002c*/ 	.byte	0x03, 0x1b
        /*002e*/ 	.short	0x0080


	//----- nvinfo : EIATTR_EXTERNS
	.align		4
        /*0030*/ 	.byte	0x04, 0x0f
        /*0032*/ 	.short	(.L_11036 - .L_11035)


	//   ....[0]....
	.align		4
.L_11035:
        /*0034*/ 	.word	index@(__assertfail)


	//----- nvinfo : EIATTR_MERCURY_ISA_VERSION
	.align		4
.L_11036:
        /*0038*/ 	.byte	0x03, 0x5f
        /*003a*/ 	.short	0x0101


	//----- nvinfo : EIATTR_SYSCALL_OFFSETS
	.align		4
        /*003c*/ 	.byte	0x04, 0x46
        /*003e*/ 	.short	(.L_11038 - .L_11037)


	//   ....[0]....
.L_11037:
        /*0040*/ 	.word	0x00002230


	//   ....[1]....
        /*0044*/ 	.word	0x000030a0


	//   ....[2]....
        /*0048*/ 	.word	0x000052f0


	//   ....[3]....
        /*004c*/ 	.word	0x00006160


	//   ....[4]....
        /*0050*/ 	.word	0x000083a0


	//   ....[5]....
        /*0054*/ 	.word	0x00009210


	//   ....[6]....
        /*0058*/ 	.word	0x0000b440


	//   ....[7]....
        /*005c*/ 	.word	0x0000c2b0


	//----- nvinfo : EIATTR_EXIT_INSTR_OFFSETS
	.align		4
.L_11038:
        /*0060*/ 	.byte	0x04, 0x1c
        /*0062*/ 	.short	(.L_11040 - .L_11039)


	//   ....[0]....
.L_11039:
        /*0064*/ 	.word	0x000092b0


	//   ....[1]....
        /*0068*/ 	.word	0x0000b5c0


	//   ....[2]....
        /*006c*/ 	.word	0x0000b5e0


	//   ....[3]....
        /*0070*/ 	.word	0x0000b670


	//   ....[4]....
        /*0074*/ 	.word	0x0000b690


	//   ....[5]....
        /*0078*/ 	.word	0x0000b6b0


	//   ....[6]....
        /*007c*/ 	.word	0x0000b740


	//   ....[7]....
        /*0080*/ 	.word	0x0000b780


	//   ....[8]....
        /*0084*/ 	.word	0x0000b820


	//   ....[9]....
        /*0088*/ 	.word	0x0000b870


	//   ....[10]....
        /*008c*/ 	.word	0x0000b8a0


	//   ....[11]....
        /*0090*/ 	.word	0x0000b940


	//   ....[12]....
        /*0094*/ 	.word	0x0000b980


	//   ....[13]....
        /*0098*/ 	.word	0x0000bb10


	//   ....[14]....
        /*009c*/ 	.word	0x0000bc70


	//   ....[15]....
        /*00a0*/ 	.word	0x0000bcb0


	//   ....[16]....
        /*00a4*/ 	.word	0x0000bd50


	//   ....[17]....
        /*00a8*/ 	.word	0x0000bed0


	//   ....[18]....
        /*00ac*/ 	.word	0x0000c050


	//   ....[19]....
        /*00b0*/ 	.word	0x0000c1b0


	//   ....[20]....
        /*00b4*/ 	.word	0x0000c2c0


	//   ....[21]....
        /*00b8*/ 	.word	0x0000c2f0


	//   ....[22]....
        /*00bc*/ 	.word	0x0000c310


	//----- nvinfo : EIATTR_MAX_THREADS
	.align		4
.L_11040:
        /*00c0*/ 	.byte	0x04, 0x05
        /*00c2*/ 	.short	(.L_11042 - .L_11041)
.L_11041:
        /*00c4*/ 	.word	0x00000080
        /*00c8*/ 	.word	0x00000001
        /*00cc*/ 	.word	0x00000001


	//----- nvinfo : EIATTR_CRS_STACK_SIZE
	.align		4
.L_11042:
        /*00d0*/ 	.byte	0x04, 0x1e
        /*00d2*/ 	.short	(.L_11044 - .L_11043)
.L_11043:
        /*00d4*/ 	.word	0x00000000


	//----- nvinfo : EIATTR_CBANK_PARAM_SIZE
	.align		4
.L_11044:
        /*00d8*/ 	.byte	0x03, 0x19
        /*00da*/ 	.short	0x0220


	//----- nvinfo : EIATTR_PARAM_CBANK
	.align		4
        /*00dc*/ 	.byte	0x04, 0x0a
        /*00de*/ 	.short	(.L_11046 - .L_11045)
	.align		4
.L_11045:
        /*00e0*/ 	.word	index@(.nv.constant0._ZN2at6native18elementwise_kernelILi128ELi4EZNS0_15gpu_kernel_implINS0_13AUnaryFunctorIhhbZZZNS0_23logical_and_kernel_cudaERNS_14TensorIteratorEENKUlvE0_clEvENKUlvE_clEvEUlhhE_EEEEvRNS_18TensorIteratorBaseERKT_EUliE_EEviT1_)
        /*00e4*/ 	.short	0x0210
        /*00e6*/ 	.short	0x0220


	//----- nvinfo : EIATTR_SW_WAR
	.align		4
.L_11046:
        /*00e8*/ 	.byte	0x04, 0x36
        /*00ea*/ 	.short	(.L_11048 - .L_11047)
.L_11047:
        /*00ec*/ 	.word	0x00000008
.L_11048:


//--------------------- .nv.info._ZN2at6native27unrolled_elementwise_kernelINS0_13AUnaryFunctorIhhbZZZNS0_23logical_and_kernel_cudaERNS_14TensorIteratorEENKUlvE0_clEvENKUlvE_clEvEUlhhE_EESt5arrayIPcLm2EELi4E23TrivialOffsetCalculatorILi1EjESD_NS0_6memory12LoadWithCastILi1EEENSE_13StoreWithCastILi1EEEEEviT_T0_T2_T3_T4_T5_ --------------------------
	.section	.nv.info._ZN2at6native27unrolled_elementwise_kernelINS0_13AUnaryFunctorIhhbZZZNS0_23logical_and_kernel_cudaERNS_14TensorIteratorEENKUlvE0_clEvENKUlvE_clEvEUlhhE_EESt5arrayIPcLm2EELi4E23TrivialOffsetCalculatorILi1EjESD_NS0_6memory12LoadWithCastILi1EEENSE_13StoreWithCastILi1EEEEEviT_T0_T2_T3_T4_T5_,"",@"SHT_CUDA_INFO"
	.sectionflags	@""
	.align	4


	//----- nvinfo : EIATTR_CUDA_API_VERSION
	.align		4
        /*0000*/ 	.byte	0x04, 0x37
        /*0002*/ 	.short	(.L_11050 - .L_11049)
.L_11049:
        /*0004*/ 	.word	0x00000082


	//----- nvinfo : EIATTR_KPARAM_INFO
	.align		4
.L_11050:
        /*0008*/ 	.byte	0x04, 0x17
        /*000a*/ 	.short	(.L_11052 - .L_11051)
.L_11051:
        /*000c*/ 	.word	0x00000000
        /*0010*/ 	.short	0x0006
        /*0012*/ 	.short	0x0024
        /*0014*/ 	.byte	0x00, 0xf0, 0x21, 0x00


	//----- nvinfo : EIATTR_KPARAM_INFO
	.align		4
.L_11052:
        /*0018*/ 	.byte	0x04, 0x17
        /*001a*/ 	.short	(.L_11054 - .L_11053)
.L_11053:
        /*001c*/ 	.word	0x00000000
        /*0020*/ 	.short	0x0005
        /*0022*/ 	.short	0x001c
        /*0024*/ 	.byte	0x00, 0xf0, 0x21, 0x00


	//----- nvinfo : EIATTR_KPARAM_INFO
	.align		4
.L_11054:
        /*0028*/ 	.byte	0x04, 0x17
        /*002a*/ 	.short	(.L_11056 - .L_11055)
.L_11055:
        /*002c*/ 	.word	0x00000000
        /*0030*/ 	.short	0x0004
        /*0032*/ 	.short	0x0019
        /*0034*/ 	.byte	0x00, 0xf0, 0x05, 0x00


	//----- nvinfo : EIATTR_KPARAM_INFO
	.align		4
.L_11056:
        /*0038*/ 	.byte	0x04, 0x17
        /*003a*/ 	.short	(.L_11058 - .L_11057)
.L_11057:
        /*003c*/ 	.word	0x00000000
        /*0040*/ 	.short	0x0003
        /*0042*/ 	.short	0x0018
        /*0044*/ 	.byte	0x00, 0xf0, 0x05, 0x00


	//----- nvinfo : EIATTR_KPARAM_INFO
	.align		4
.L_11058:
        /*0048*/ 	.byte	0x04, 0x17
        /*004a*/ 	.short	(.L_11060 - .L_11059)
.L_11059:
        /*004c*/ 	.word	0x00000000
        /*0050*/ 	.short	0x0002
        /*0052*/ 	.short	0x0008
        /*0054*/ 	.byte	0x00, 0xf0, 0x41, 0x00


	//----- nvinfo : EIATTR_KPARAM_INFO
	.align		4
.L_11060:
        /*0058*/ 	.byte	0x04, 0x17
        /*005a*/ 	.short	(.L_11062 - .L_11061)
.L_11061:
        /*005c*/ 	.word	0x00000000
        /*0060*/ 	.short	0x0001
        /*0062*/ 	.short	0x0004
        /*0064*/ 	.byte	0x00, 0xf0, 0x09, 0x00


	//----- nvinfo : EIATTR_KPARAM_INFO
	.align		4
.L_11062:
        /*0068*/ 	.byte	0x04, 0x17
        /*006a*/ 	.short	(.L_11064 - .L_11063)
.L_11063:
        /*006c*/ 	.word	0x00000000
        /*0070*/ 	.short	0x0000
        /*0072*/ 	.short	0x0000
        /*0074*/ 	.byte	0x00, 0xf0, 0x11, 0x00


	//----- nvinfo : EIATTR_SPARSE_MMA_MASK
	.align		4
.L_11064:
        /*0078*/ 	.byte	0x03, 0x50
        /*007a*/ 	.short	0x0000


	//----- nvinfo : EIATTR_MAXREG_COUNT
	.align		4
        /*007c*/ 	.byte	0x03, 0x1b
        /*007e*/ 	.short	0x00ff


	//----- nvinfo : EIATTR_EXTERNS
	.align		4
        /*0080*/ 	.byte	0x04, 0x0f
        /*0082*/ 	.short	(.L_11066 - .L_11065)


	//   ....[0]....
	.align		4
.L_11065:
        /*0084*/ 	.word	index@(__assertfail)


	//----- nvinfo : EIATTR_MERCURY_ISA_VERSION
	.align		4
.L_11066:
        /*0088*/ 	.byte	0x03, 0x5f
        /*008a*/ 	.short	0x0101


	//----- nvinfo : EIATTR_SYSCALL_OFFSETS
	.align		4
        /*008c*/ 	.byte	0x04, 0x46
        /*008e*/ 	.short	(.L_11068 - .L_11067)


	//   ....[0]....
.L_11067:
        /*0090*/ 	.word	0x00000f50


	//   ....[1]....
        /*0094*/ 	.word	0x00001ea0


	//   ....[2]....
        /*0098*/ 	.word	0x00002e00


	//   ....[3]....
        /*009c*/ 	.word	0x00003d40


	//   ....[4]....
        /*00a0*/ 	.word	0x00004d00


	//   ....[5]....
        /*00a4*/ 	.word	0x00005be0


	//   ....[6]....
        /*00a8*/ 	.word	0x00006ab0


	//   ....[7]....
        /*00ac*/ 	.word	0x00007970


	//----- nvinfo : EIATTR_EXIT_INSTR_OFFSETS
	.align		4
.L_11068:
        /*00b0*/ 	.byte	0x04, 0x1c
        /*00b2*/ 	.short	(.L_11070 - .L_11069)


	//   ....[0]....
.L_11069:
        /*00b4*/ 	.word	0x00006b50


	//   ....[1]....
        /*00b8*/ 	.word	0x00006c80


	//   ....[2]....
        /*00bc*/ 	.word	0x00006ca0


	//   ....[3]....
        /*00c0*/ 	.word	0x00006d30


	//   ....[4]....
        /*00c4*/ 	.word	0x00006d50


	//   ....[5]....
        /*00c8*/ 	.word	0x00006d70


	//   ....[6]....
        /*00cc*/ 	.word	0x00006e00


	//   ....[7]....
        /*00d0*/ 	.word	0x00006e40


	//   ....[8]....
        /*00d4*/ 	.word	0x00006ee0


	//   ....[9]....
        /*00d8*/ 	.word	0x00006f30


	//   ....[10]....
        /*00dc*/ 	.word	0x00006f60


	//   ....[11]....
        /*00e0*/ 	.word	0x00007000


	//   ....[12]....
        /*00e4*/ 	.word	0x00007040


	//   ....[13]....
        /*00e8*/ 	.word	0x000071d0


	//   ....[14]....
        /*00ec*/ 	.word	0x00007330


	//   ....[15]....
        /*00f0*/ 	.word	0x00007370


	//   ....[16]....
        /*00f4*/ 	.word	0x00007410


	//   ....[17]....
        /*00f8*/ 	.word	0x00007590


	//   ....[18]....
        /*00fc*/ 	.word	0x00007710


	//   ....[19]....
        /*0100*/ 	.word	0x00007870


	//   ....[20]....
        /*0104*/ 	.word	0x00007980


	//   ....[21]....
        /*0108*/ 	.word	0x000079b0


	//   ....[22]....
        /*010c*/ 	.word	0x000079d0


	//----- nvinfo : EIATTR_MAX_THREADS
	.align		4
.L_11070:
        /*0110*/ 	.byte	0x04, 0x05
        /*0112*/ 	.short	(.L_11072 - .L_11071)
.L_11071:
        /*0114*/ 	.word	0x00000080
        /*0118*/ 	.word	0x00000001
        /*011c*/ 	.word	0x00000001


	//----- nvinfo : EIATTR_CRS_STACK_SIZE
	.align		4
.L_11072:
        /*0120*/ 	.byte	0x04, 0x1e
        /*0122*/ 	.short	(.L_11074 - .L_11073)
.L_11073:
        /*0124*/ 	.word	0x00000000


	//----- nvinfo : EIATTR_CBANK_PARAM_SIZE
	.align		4
.L_11074:
        /*0128*/ 	.byte	0x03, 0x19
        /*012a*/ 	.short	0x002c


	//----- nvinfo : EIATTR_PARAM_CBANK
	.align		4
        /*012c*/ 	.byte	0x04, 0x0a
        /*012e*/ 	.short	(.L_11076 - .L_11075)
	.align		4
.L_11075:
        /*0130*/ 	.word	index@(.nv.constant0._ZN2at6native27unrolled_elementwise_kernelINS0_13AUnaryFunctorIhhbZZZNS0_23logical_and_kernel_cudaERNS_14TensorIteratorEENKUlvE0_clEvENKUlvE_clEvEUlhhE_EESt5arrayIPcLm2EELi4E23TrivialOffsetCalculatorILi1EjESD_NS0_6memory12LoadWithCastILi1EEENSE_13StoreWithCastILi1EEEEEviT_T0_T2_T3_T4_T5_)
        /*0134*/ 	.short	0x0210
        /*0136*/ 	.short	0x002c


	//----- nvinfo : EIATTR_SW_WAR
	.align		4
.L_11076:
        /*0138*/ 	.byte	0x04, 0x36
        /*013a*/ 	.short	(.L_11078 - .L_11077)
.L_11077:
        /*013c*/ 	.word	0x00000008
.L_11078:


//--------------------- .nv.info._ZN2at6native18elementwise_kernelILi128ELi4EZNS0_22gpu_kernel_impl_nocastINS0_13AUnaryFunctorIhhbZZZNS0_23logical_and_kernel_cudaERNS_14TensorIteratorEENKUlvE0_clEvENKUlvE_clEvEUlhhE_EEEEvRNS_18TensorIteratorBaseERKT_EUliE_EEviT1_ --------------------------
	.section	.nv.info._ZN2at6native18elementwise_kernelILi128ELi4EZNS0_22gpu_kernel_impl_nocastINS0_13AUnaryFunctorIhhbZZZNS0_23logical_and_kernel_cudaERNS_14TensorIteratorEENKUlvE0_clEvENKUlvE_clEvEUlhhE_EEEEvRNS_18TensorIteratorBaseERKT_EUliE_EEviT1_,"",@"SHT_CUDA_INFO"
	.sectionflags	@""
	.align	4


	//----- nvinfo : EIATTR_CUDA_API_VERSION
	.align		4
        /*0000*/ 	.byte	0x04, 0x37
        /*0002*/ 	.short	(.L_11080 - .L_11079)
.L_11079:
        /*0004*/ 	.word	0x00000082


	//----- nvinfo : EIATTR_KPARAM_INFO
	.align		4
.L_11080:
        /*0008*/ 	.byte	0x04, 0x17
        /*000a*/ 	.short	(.L_11082 - .L_11081)
.L_11081:
        /*000c*/ 	.word	0x00000000
        /*0010*/ 	.short	0x0001
        /*0012*/ 	.short	0x0008
        /*0014*/ 	.byte	0x00, 0xf0, 0x61, 0x08


	//----- nvinfo : EIATTR_KPARAM_INFO
	.align		4
.L_11082:
        /*0018*/ 	.byte	0x04, 0x17
        /*001a*/ 	.short	(.L_11084 - .L_11083)
.L_11083:
        /*001c*/ 	.word	0x00000000
        /*0020*/ 	.short	0x0000
        /*0022*/ 	.short	0x0000
        /*0024*/ 	.byte	0x00, 0xf0, 0x11, 0x00


	//----- nvinfo : EIATTR_SPARSE_MMA_MASK
	.align		4
.L_11084:
        /*0028*/ 	.byte	0x03, 0x50
        /*002a*/ 	.short	0x0000


	//----- nvinfo : EIATTR_MAXREG_COUNT
	.align		4
        /*002c*/ 	.byte	0x03, 0x1b
        /*002e*/ 	.short	0x0080


	//----- nvinfo : EIATTR_MERCURY_ISA_VERSION
	.align		4
        /*0030*/ 	.byte	0x03, 0x5f
        /*0032*/ 	.short	0x0101


	//----- nvinfo : EIATTR_EXIT_INSTR_OFFSETS
	.align		4
        /*0034*/ 	.byte	0x04, 0x1c
        /*0036*/ 	.short	(.L_11086 - .L_11085)


	//   ....[0]....
.L_11085:
        /*0038*/ 	.word	0x00003c00


	//   ....[1]....
        /*003c*/ 	.word	0x00004fa0


	//----- nvinfo : EIATTR_MAX_THREADS
	.align		4
.L_11086:
        /*0040*/ 	.byte	0x04, 0x05
        /*0042*/ 	.short	(.L_11088 - .L_11087)
.L_11087:
        /*0044*/ 	.word	0x00000080
        /*0048*/ 	.word	0x00000001
        /*004c*/ 	.word	0x00000001


	//----- nvinfo : EIATTR_CRS_STACK_SIZE
	.align		4
.L_11088:
        /*0050*/ 	.byte	0x04, 0x1e
        /*0052*/ 	.short	(.L_11090 - .L_11089)
.L_11089:
        /*0054*/ 	.word	0x00000000


	//----- nvinfo : EIATTR_CBANK_PARAM_SIZE
	.align		4
.L_11090:
        /*0058*/ 	.byte	0x03, 0x19
        /*005a*/ 	.short	0x0220


	//----- nvinfo : EIATTR_PARAM_CBANK
	.align		4
        /*005c*/ 	.byte	0x04, 0x0a
        /*005e*/ 	.short	(.L_11092 - .L_11091)
	.align		4
.L_11091:
        /*0060*/ 	.word	index@(.nv.constant0._ZN2at6native18elementwise_kernelILi128ELi4EZNS0_22gpu_kernel_impl_nocastINS0_13AUnaryFunctorIhhbZZZNS0_23logical_and_kernel_cudaERNS_14TensorIteratorEENKUlvE0_clEvENKUlvE_clEvEUlhhE_EEEEvRNS_18TensorIteratorBaseERKT_EUliE_EEviT1_)
        /*0064*/ 	.short	0x0210
        /*0066*/ 	.short	0x0220


	//----- nvinfo : EIATTR_SW_WAR
	.align		4
.L_11092:
        /*0068*/ 	.byte	0x04, 0x36
        /*006a*/ 	.short	(.L_11094 - .L_11093)
.L_11093:
        /*006c*/ 	.word	0x00000008
.L_11094:


//--------------------- .nv.info._ZN2at6native27unrolled_elementwise_kernelINS0_13AUnaryFunctorIhhbZZZNS0_23logical_and_kernel_cudaERNS_14TensorIteratorEENKUlvE0_clEvENKUlvE_clEvEUlhhE_EESt5arrayIPcLm2EELi4E23TrivialOffsetCalculatorILi1EjESD_NS0_6memory15LoadWithoutCastENSE_16StoreWithoutCastEEEviT_T0_T2_T3_T4_T5_ --------------------------
	.section	.nv.info._ZN2at6native27unrolled_elementwise_kernelINS0_13AUnaryFunctorIhhbZZZNS0_23logical_and_kernel_cudaERNS_14TensorIteratorEENKUlvE0_clEvENKUlvE_clEvEUlhhE_EESt5arrayIPcLm2EELi4E23TrivialOffsetCalculatorILi1EjESD_NS0_6memory15LoadWithoutCastENSE_16StoreWithoutCastEEEviT_T0_T2_T3_T4_T5_,"",@"SHT_CUDA_INFO"
	.sectionflags	@""
	.align	4


	//----- nvinfo : EIATTR_CUDA_API_VERSION
	.align		4
        /*0000*/ 	.byte	0x04, 0x37
        /*0002*/ 	.short	(.L_11096 - .L_11095)
.L_11095:
        /*0004*/ 	.word	0x00000082


	//----- nvinfo : EIATTR_KPARAM_INFO
	.align		4
.L_11096:
        /*0008*/ 	.byte	0x04, 0x17
        /*000a*/ 	.short	(.L_11098 - .L_11097)
.L_11097:
        /*000c*/ 	.word	0x00000000
        /*0010*/ 	.short	0x0006
        /*0012*/ 	.short	0x001b
        /*0014*/ 	.byte	0x00, 0xf0, 0x05, 0x00


	//----- nvinfo : EIATTR_KPARAM_INFO
	.align		4
.L_11098:
        /*0018*/ 	.byte	0x04, 0x17
        /*001a*/ 	.short	(.L_11100 - .L_11099)
.L_11099:
        /*001c*/ 	.word	0x00000000
        /*0020*/ 	.short	0x0005
        /*0022*/ 	.short	0x001a
        /*0024*/ 	.byte	0x00, 0xf0, 0x05, 0x00


	//----- nvinfo : EIATTR_KPARAM_INFO
	.align		4
.L_11100:
        /*0028*/ 	.byte	0x04, 0x17
        /*002a*/ 	.short	(.L_11102 - .L_11101)
.L_11101:
        /*002c*/ 	.word	0x00000000
        /*0030*/ 	.short	0x0004
        /*0032*/ 	.short	0x0019
        /*0034*/ 	.byte	0x00, 0xf0, 0x05, 0x00


	//----- nvinfo : EIATTR_KPARAM_INFO
	.align		4
.L_11102:
        /*0038*/ 	.byte	0x04, 0x17
        /*003a*/ 	.short	(.L_11104 - .L_11103)
.L_11103:
        /*003c*/ 	.word	0x00000000
        /*0040*/ 	.short	0x0003
        /*0042*/ 	.short	0x0018
        /*0044*/ 	.byte	0x00, 0xf0, 0x05, 0x00


	//----- nvinfo : EIATTR_KPARAM_INFO
	.align		4
.L_11104:
        /*0048*/ 	.byte	0x04, 0x17
        /*004a*/ 	.short	(.L_11106 - .L_11105)
.L_11105:
        /*004c*/ 	.word	0x00000000
        /*0050*/ 	.short	0x0002
        /*0052*/ 	.short	0x0008
        /*0054*/ 	.byte	0x00, 0xf0, 0x41, 0x00


	//----- nvinfo : EIATTR_KPARAM_INFO
	.align		4
.L_11106:
        /*0058*/ 	.byte	0x04, 0x17
        /*005a*/ 	.short	(.L_11108 - .L_11107)
.L_11107:
        /*005c*/ 	.word	0x00000000
        /*0060*/ 	.short	0x0001
        /*0062*/ 	.short	0x0004
        /*0064*/ 	.byte	0x00, 0xf0, 0x09, 0x00


	//----- nvinfo : EIATTR_KPARAM_INFO
	.align		4
.L_11108:
        /*0068*/ 	.byte	0x04, 0x17
        /*006a*/ 	.short	(.L_11110 - .L_11109)
.L_11109:
        /*006c*/ 	.word	0x00000000
        /*0070*/ 	.short	0x0000
        /*0072*/ 	.short	0x0000
        /*0074*/ 	.byte	0x00, 0xf0, 0x11, 0x00


	//----- nvinfo : EIATTR_SPARSE_MMA_MASK
	.align		4
.L_11110:
        /*0078*/ 	.byte	0x03, 0x50
        /*007a*/ 	.short	0x0000


	//----- nvinfo : EIATTR_MAXREG_COUNT
	.align		4
        /*007c*/ 	.byte	0x03, 0x1b
        /*007e*/ 	.short	0x00ff


	//----- nvinfo : EIATTR_MERCURY_ISA_VERSION
	.align		4
        /*0080*/ 	.byte	0x03, 0x5f
        /*0082*/ 	.short	0x0101


	//----- nvinfo : EIATTR_EXIT_INSTR_OFFSETS
	.align		4
        /*0084*/ 	.byte	0x04, 0x1c
        /*0086*/ 	.short	(.L_11112 - .L_11111)


	//   ....[0]....
.L_11111:
        /*0088*/ 	.word	0x00000490


	//   ....[1]....
        /*008c*/ 	.word	0x00000500


	//----- nvinfo : EIATTR_MAX_THREADS
	.align		4
.L_11112:
        /*0090*/ 	.byte	0x04, 0x05
        /*0092*/ 	.short	(.L_11114 - .L_11113)
.L_11113:
        /*0094*/ 	.word	0x00000080
        /*0098*/ 	.word	0x00000001
        /*009c*/ 	.word	0x00000001


	//----- nvinfo : EIATTR_CRS_STACK_SIZE
	.align		4
.L_11114:
        /*00a0*/ 	.byte	0x04, 0x1e
        /*00a2*/ 	.short	(.L_11116 - .L_11115)
.L_11115:
        /*00a4*/ 	.word	0x00000000


	//----- nvinfo : EIATTR_CBANK_PARAM_SIZE
	.align		4
.L_11116:
        /*00a8*/ 	.byte	0x03, 0x19
        /*00aa*/ 	.short	0x001c


	//----- nvinfo : EIATTR_PARAM_CBANK
	.align		4
        /*00ac*/ 	.byte	0x04, 0x0a
        /*00ae*/ 	.short	(.L_11118 - .L_11117)
	.align		4
.L_11117:
        /*00b0*/ 	.word	index@(.nv.constant0._ZN2at6native27unrolled_elementwise_kernelINS0_13AUnaryFunctorIhhbZZZNS0_23logical_and_kernel_cudaERNS_14TensorIteratorEENKUlvE0_clEvENKUlvE_clEvEUlhhE_EESt5arrayIPcLm2EELi4E23TrivialOffsetCalculatorILi1EjESD_NS0_6memory15LoadWithoutCastENSE_16StoreWithoutCastEEEviT_T0_T2_T3_T4_T5_)
        /*00b4*/ 	.short	0x0210
        /*00b6*/ 	.short	0x001c


	//----- nvinfo : EIATTR_SW_WAR
	.align		4
.L_11118:
        /*00b8*/ 	.byte	0x04, 0x36
        /*00ba*/ 	.short	(.L_11120 - .L_11119)
.L_11119:
        /*00bc*/ 	.word	0x00000008
.L_11120:


//--------------------- .nv.info._ZN2at6native29vectorized_elementwise_kernelILi2ENS0_13AUnaryFunctorIhhbZZZNS0_23logical_and_kernel_cudaERNS_14TensorIteratorEENKUlvE0_clEvENKUlvE_clEvEUlhhE_EESt5arrayIPcLm2EEEEviT0_T1_ --------------------------
	.section	.nv.info._ZN2at6native29vectorized_elementwise_kernelILi2ENS0_13AUnaryFunctorIhhbZZZNS0_23logical_and_kernel_cudaERNS_14TensorIteratorEENKUlvE0_clEvENKUlvE_clEvEUlhhE_EESt5arrayIPcLm2EEEEviT0_T1_,"",@"SHT_CUDA_INFO"
	.sectionflags	@""
	.align	4


	//----- nvinfo : EIATTR_CUDA_API_VERSION
	.align		4
        /*0000*/ 	.byte	0x04, 0x37
        /*0002*/ 	.short	(.L_11122 - .L_11121)
.L_11121:
        /*0004*/ 	.word	0x00000082


	//----- nvinfo : EIATTR_KPARAM_INFO
	.align		4
.L_11122:
        /*0008*/ 	.byte	0x04, 0x17
        /*000a*/ 	.short	(.L_11124 - .L_11123)
.L_11123:
        /*000c*/ 	.word	0x00000000
        /*0010*/ 	.short	0x0002
        /*0012*/ 	.short	0x0008
        /*0014*/ 	.byte	0x00, 0xf0, 0x41, 0x00


	//----- nvinfo : EIATTR_KPARAM_INFO
	.align		4
.L_11124:
        /*0018*/ 	.byte	0x04, 0x17
        /*001a*/ 	.short	(.L_11126 - .L_11125)
.L_11125:
        /*001c*/ 	.word	0x00000000
        /*0020*/ 	.short	0x0001
        /*0022*/ 	.short	0x0004
        /*0024*/ 	.byte	0x00, 0xf0, 0x09, 0x00


	//----- nvinfo : EIATTR_KPARAM_INFO
	.align		4
.L_11126:
        /*0028*/ 	.byte	0x04, 0x17
        /*002a*/ 	.short	(.L_11128 - .L_11127)
.L_11127:
        /*002c*/ 	.word	0x00000000
        /*0030*/ 	.short	0x0000
        /*0032*/ 	.short	0x0000
        /*0034*/ 	.byte	0x00, 0xf0, 0x11, 0x00


	//----- nvinfo : EIATTR_SPARSE_MMA_MASK
	.align		4
.L_11128:
        /*0038*/ 	.byte	0x03, 0x50
        /*003a*/ 	.short	0x0000


	//----- nvinfo : EIATTR_MAXREG_COUNT
	.align		4
        /*003c*/ 	.byte	0x03, 0x1b
        /*003e*/ 	.short	0x00ff


	//----- nvinfo : EIATTR_MERCURY_ISA_VERSION
	.align		4
        /*0040*/ 	.byte	0x03, 0x5f
        /*0042*/ 	.short	0x0101


	//----- nvinfo : EIATTR_EXIT_INSTR_OFFSETS
	.align		4
        /*0044*/ 	.byte	0x04, 0x1c
        /*0046*/ 	.short	(.L_11130 - .L_11129)


	//   ....[0]....
.L_11129:
        /*0048*/ 	.word	0x000003b0


	//   ....[1]....
        /*004c*/ 	.word	0x00000d00


	//   ....[2]....
        /*0050*/ 	.word	0x00000d70


	//----- nvinfo : EIATTR_MAX_THREADS
	.align		4
.L_11130:
        /*0054*/ 	.byte	0x04, 0x05
        /*0056*/ 	.short	(.L_11132 - .L_11131)
.L_11131:
        /*0058*/ 	.word	0x00000080
        /*005c*/ 	.word	0x00000001
        /*0060*/ 	.word	0x00000001


	//----- nvinfo : EIATTR_CRS_STACK_SIZE
	.align		4
.L_11132:
        /*0064*/ 	.byte	0x04, 0x1e
        /*0066*/ 	.short	(.L_11134 - .L_11133)
.L_11133:
        /*0068*/ 	.word	0x00000000


	//----- nvinfo : EIATTR_CBANK_PARAM_SIZE
	.align		4
.L_11134:
        /*006c*/ 	.byte	0x03, 0x19
        /*006e*/ 	.short	0x0018


	//----- nvinfo : EIATTR_PARAM_CBANK
	.align		4
        /*0070*/ 	.byte	0x04, 0x0a
        /*0072*/ 	.short	(.L_11136 - .L_11135)
	.align		4
.L_11135:
        /*0074*/ 	.word	index@(.nv.constant0._ZN2at6native29vectorized_elementwise_kernelILi2ENS0_13AUnaryFunctorIhhbZZZNS0_23logical_and_kernel_cudaERNS_14TensorIteratorEENKUlvE0_clEvENKUlvE_clEvEUlhhE_EESt5arrayIPcLm2EEEEviT0_T1_)
        /*0078*/ 	.short	0x0210
        /*007a*/ 	.short	0x0018


	//----- nvinfo : EIATTR_SW_WAR
	.align		4
.L_11136:
        /*007c*/ 	.byte	0x04, 0x36
        /*007e*/ 	.short	(.L_11138 - .L_11137)
.L_11137:
        /*0080*/ 	.word	0x00000008
.L_11138:


//--------------------- .nv.info._ZN2at6native29vectorized_elementwise_kernelILi4ENS0_13AUnaryFunctorIhhbZZZNS0_23logical_and_kernel_cudaERNS_14TensorIteratorEENKUlvE0_clEvENKUlvE_clEvEUlhhE_EESt5arrayIPcLm2EEEEviT0_T1_ --------------------------
	.section	.nv.info._ZN2at6native29vectorized_elementwise_kernelILi4ENS0_13AUnaryFunctorIhhbZZZNS0_23logical_and_kernel_cudaERNS_14TensorIteratorEENKUlvE0_clEvENKUlvE_clEvEUlhhE_EESt5arrayIPcLm2EEEEviT0_T1_,"",@"SHT_CUDA_INFO"
	.sectionflags	@""
	.align	4


	//----- nvinfo : EIATTR_CUDA_API_VERSION
	.align		4
        /*0000*/ 	.byte	0x04, 0x37
        /*0002*/ 	.short	(.L_11140 - .L_11139)
.L_11139:
        /*0004*/ 	.word	0x00000082


	//----- nvinfo : EIATTR_KPARAM_INFO
	.align		4
.L_11140:
        /*0008*/ 	.byte	0x04, 0x17
        /*000a*/ 	.short	(.L_11142 - .L_11141)
.L_11141:
        /*000c*/ 	.word	0x00000000
        /*0010*/ 	.short	0x0002
        /*0012*/ 	.short	0x0008
        /*0014*/ 	.byte	0x00, 0xf0, 0x41, 0x00


	//----- nvinfo : EIATTR_KPARAM_INFO
	.align		4
.L_11142:
        /*0018*/ 	.byte	0x04, 0x17
        /*001a*/ 	.short	(.L_11144 - .L_11143)
.L_11143:
        /*001c*/ 	.word	0x00000000
        /*0020*/ 	.short	0x0001
        /*0022*/ 	.short	0x0004
        /*0024*/ 	.byte	0x00, 0xf0, 0x09, 0x00


	//----- nvinfo : EIATTR_KPARAM_INFO
	.align		4
.L_11144:
        /*0028*/ 	.byte	0x04, 0x17
        /*002a*/ 	.short	(.L_11146 - .L_11145)
.L_11145:
        /*002c*/ 	.word	0x00000000
        /*0030*/ 	.short	0x0000
        /*0032*/ 	.short	0x0000
        /*0034*/ 	.byte	0x00, 0xf0, 0x11, 0x00


	//----- nvinfo : EIATTR_SPARSE_MMA_MASK
	.align		4
.L_11146:
        /*0038*/ 	.byte	0x03, 0x50
        /*003a*/ 	.short	0x0000


	//----- nvinfo : EIATTR_MAXREG_COUNT
	.align		4
        /*003c*/ 	.byte	0x03, 0x1b
        /*003e*/ 	.short	0x00ff


	//----- nvinfo : EIATTR_MERCURY_ISA_VERSION
	.align		4
        /*0040*/ 	.byte	0x03, 0x5f
        /*0042*/ 	.short	0x0101


	//----- nvinfo : EIATTR_EXIT_INSTR_OFFSETS
	.align		4
        /*0044*/ 	.byte	0x04, 0x1c
        /*0046*/ 	.short	(.L_11148 - .L_11147)


	//   ....[0]....
.L_11147:
        /*0048*/ 	.word	0x00000390


	//   ....[1]....
        /*004c*/ 	.word	0x00000ce0


	//   ....[2]....
        /*0050*/ 	.word	0x00000d50


	//----- nvinfo : EIATTR_MAX_THREADS
	.align		4
.L_11148:
        /*0054*/ 	.byte	0x04, 0x05
        /*0056*/ 	.short	(.L_11150 - .L_11149)
.L_11149:
        /*0058*/ 	.word	0x00000080
        /*005c*/ 	.word	0x00000001
        /*0060*/ 	.word	0x00000001


	//----- nvinfo : EIATTR_CRS_STACK_SIZE
	.align		4
.L_11150:
        /*0064*/ 	.byte	0x04, 0x1e
        /*0066*/ 	.short	(.L_11152 - .L_11151)
.L_11151:
        /*0068*/ 	.word	0x00000000


	//----- nvinfo : EIATTR_CBANK_PARAM_SIZE
	.align		4
.L_11152:
        /*006c*/ 	.byte	0x03, 0x19
        /*006e*/ 	.short	0x0018


	//----- nvinfo : EIATTR_PARAM_CBANK
	.align		4
        /*0070*/ 	.byte	0x04, 0x0a
        /*0072*/ 	.short	(.L_11154 - .L_11153)
	.align		4
.L_11153:
        /*0074*/ 	.word	index@(.nv.constant0._ZN2at6native29vectorized_elementwise_kernelILi4ENS0_13AUnaryFunctorIhhbZZZNS0_23logical_and_kernel_cudaERNS_14TensorIteratorEENKUlvE0_clEvENKUlvE_clEvEUlhhE_EESt5arrayIPcLm2EEEEviT0_T1_)
        /*0078*/ 	.short	0x0210
        /*007a*/ 	.short	0x0018


	//----- nvinfo : EIATTR_SW_WAR
	.align		4
.L_11154:
        /*007c*/ 	.byte	0x04, 0x36
        /*007e*/ 	.short	(.L_11156 - .L_11155)
.L_11155:
        /*0080*/ 	.word	0x00000008
.L_11156:


//--------------------- .nv.info._ZN2at6native29vectorized_elementwise_kernelILi8ENS0_13AUnaryFunctorIhhbZZZNS0_23logical_and_kernel_cudaERNS_14TensorIteratorEENKUlvE0_clEvENKUlvE_clEvEUlhhE_EESt5arrayIPcLm2EEEEviT0_T1_ --------------------------
	.section	.nv.info._ZN2at6native29vectorized_elementwise_kernelILi8ENS0_13AUnaryFunctorIhhbZZZNS0_23logical_and_kernel_cudaERNS_14TensorIteratorEENKUlvE0_clEvENKUlvE_clEvEUlhhE_EESt5arrayIPcLm2EEEEviT0_T1_,"",@"SHT_CUDA_INFO"
	.sectionflags	@""
	.align	4


	//----- nvinfo : EIATTR_CUDA_API_VERSION
	.align		4
        /*0000*/ 	.byte	0x04, 0x37
        /*0002*/ 	.short	(.L_11158 - .L_11157)
.L_11157:
        /*0004*/ 	.word	0x00000082


	//----- nvinfo : EIATTR_KPARAM_INFO
	.align		4
.L_11158:
        /*0008*/ 	.byte	0x04, 0x17
        /*000a*/ 	.short	(.L_11160 - .L_11159)
.L_11159:
        /*000c*/ 	.word	0x00000000
        /*0010*/ 	.short	0x0002
        /*0012*/ 	.short	0x0008
        /*0014*/ 	.byte	0x00, 0xf0, 0x41, 0x00


	//----- nvinfo : EIATTR_KPARAM_INFO
	.align		4
.L_11160:
        /*0018*/ 	.byte	0x04, 0x17
        /*001a*/ 	.short	(.L_11162 - .L_11161)
.L_11161:
        /*001c*/ 	.word	0x00000000
        /*0020*/ 	.short	0x0001
        /*0022*/ 	.short	0x0004
        /*0024*/ 	.byte	0x00, 0xf0, 0x09, 0x00


	//----- nvinfo : EIATTR_KPARAM_INFO
	.align		4
.L_11162:
        /*0028*/ 	.byte	0x04, 0x17
        /*002a*/ 	.short	(.L_11164 - .L_11163)
.L_11163:
        /*002c*/ 	.word	0x00000000
        /*0030*/ 	.short	0x0000
        /*0032*/ 	.short	0x0000
        /*0034*/ 	.byte	0x00, 0xf0, 0x11, 0x00


	//----- nvinfo : EIATTR_SPARSE_MMA_MASK
	.align		4
.L_11164:
        /*0038*/ 	.byte	0x03, 0x50
        /*003a*/ 	.short	0x0000


	//----- nvinfo : EIATTR_MAXREG_COUNT
	.align		4
        /*003c*/ 	.byte	0x03, 0x1b
        /*003e*/ 	.short	0x00ff


	//----- nvinfo : EIATTR_MERCURY_ISA_VERSION
	.align		4
        /*0040*/ 	.byte	0x03, 0x5f
        /*0042*/ 	.short	0x0101


	//----- nvinfo : EIATTR_EXIT_INSTR_OFFSETS
	.align		4
        /*0044*/ 	.byte	0x04, 0x1c
        /*0046*/ 	.short	(.L_11166 - .L_11165)


	//   ....[0]....
.L_11165:
        /*0048*/ 	.word	0x00000460


	//   ....[1]....
        /*004c*/ 	.word	0x00000db0


	//   ....[2]....
        /*0050*/ 	.word	0x00000e20


	//----- nvinfo : EIATTR_MAX_THREADS
	.align		4
.L_11166:
        /*0054*/ 	.byte	0x04, 0x05
        /*0056*/ 	.short	(.L_11168 - .L_11167)
.L_11167:
        /*0058*/ 	.word	0x00000080
        /*005c*/ 	.word	0x00000001
        /*0060*/ 	.word	0x00000001


	//----- nvinfo : EIATTR_CRS_STACK_SIZE
	.align		4
.L_11168:
        /*0064*/ 	.byte	0x04, 0x1e
        /*0066*/ 	.short	(.L_11170 - .L_11169)
.L_11169:
        /*0068*/ 	.word	0x00000000


	//----- nvinfo : EIATTR_CBANK_PARAM_SIZE
	.align		4
.L_11170:
        /*006c*/ 	.byte	0x03, 0x19
        /*006e*/ 	.short	0x0018


	//----- nvinfo : EIATTR_PARAM_CBANK
	.align		4
        /*0070*/ 	.byte	0x04, 0x0a
        /*0072*/ 	.short	(.L_11172 - .L_11171)
	.align		4
.L_11171:
        /*0074*/ 	.word	index@(.nv.constant0._ZN2at6native29vectorized_elementwise_kernelILi8ENS0_13AUnaryFunctorIhhbZZZNS0_23logical_and_kernel_cudaERNS_14TensorIteratorEENKUlvE0_clEvENKUlvE_clEvEUlhhE_EESt5arrayIPcLm2EEEEviT0_T1_)
        /*0078*/ 	.short	0x0210
        /*007a*/ 	.short	0x0018


	//----- nvinfo : EIATTR_SW_WAR
	.align		4
.L_11172:
        /*007c*/ 	.byte	0x04, 0x36
        /*007e*/ 	.short	(.L_11174 - .L_11173)
.L_11173:
        /*0080*/ 	.word	0x00000008
.L_11174:


//--------------------- .nv.info._ZN2at6native18elementwise_kernelILi128ELi4EZNS0_15gpu_kernel_implINS0_13BinaryFunctorIhhbZZZNS0_23logical_and_kernel_cudaERNS_14TensorIteratorEENKUlvE0_clEvENKUlvE_clEvEUlhhE_EEEEvRNS_18TensorIteratorBaseERKT_EUliE_EEviT1_ --------------------------
	.section	.nv.info._ZN2at6native18elementwise_kernelILi128ELi4EZNS0_15gpu_kernel_implINS0_13BinaryFunctorIhhbZZZNS0_23logical_and_kernel_cudaERNS_14TensorIteratorEENKUlvE0_clEvENKUlvE_clEvEUlhhE_EEEEvRNS_18TensorIteratorBaseERKT_EUliE_EEviT1_,"",@"SHT_CUDA_INFO"
	.sectionflags	@""
	.align	4


	//----- nvinfo : EIATTR_CUDA_API_VERSION
	.align		4
        /*0000*/ 	.byte	0x04, 0x37
        /*0002*/ 	.short	(.L_11176 - .L_11175)
.L_11175:
        /*0004*/ 	.word	0x00000082


	//----- nvinfo : EIATTR_KPARAM_INFO
	.align		4
.L_11176:
        /*0008*/ 	.byte	0x04, 0x17
        /*000a*/ 	.short	(.L_11178 - .L_11177)
.L_11177:
        /*000c*/ 	.word	0x00000000
        /*0010*/ 	.short	0x0001
        /*0012*/ 	.short	0x0008
        /*0014*/ 	.byte	0x00, 0xf0, 0x21, 0x0a


	//----- nvinfo : EIATTR_KPARAM_INFO
	.align		4
.L_11178:
        /*0018*/ 	.byte	0x04, 0x17
        /*001a*/ 	.short	(.L_11180 - .L_11179)
.L_11179:
        /*001c*/ 	.word	0x00000000
        /*0020*/ 	.short	0x0000
        /*0022*/ 	.short	0x0000
        /*0024*/ 	.byte	0x00, 0xf0, 0x11, 0x00


	//----- nvinfo : EIATTR_SPARSE_MMA_MASK
	.align		4
.L_11180:
        /*0028*/ 	.byte	0x03, 0x50
        /*002a*/ 	.short	0x0000


	//----- nvinfo : EIATTR_MAXREG_COUNT
	.align		4
        /*002c*/ 	.byte	0x03, 0x1b
        /*002e*/ 	.short	0x0080


	//----- nvinfo : EIATTR_EXTERNS
	.align		4
        /*0030*/ 	.byte	0x04, 0x0f
        /*0032*/ 	.short	(.L_11182 - .L_11181)


	//   ....[0]....
	.align		4
.L_11181:
        /*0034*/ 	.word	index@(__assertfail)


	//----- nvinfo : EIATTR_MERCURY_ISA_VERSION
	.align		4
.L_11182:
        /*0038*/ 	.byte	0x03, 0x5f
        /*003a*/ 	.short	0x0101


	//----- nvinfo : EIATTR_SYSCALL_OFFSETS
	.align		4
        /*003c*/ 	.byte	0x04, 0x46
        /*003e*/ 	.short	(.L_11184 - .L_11183)


	//   ....[0]....
.L_11183:
        /*0040*/ 	.word	0x00002560


	//   ....[1]....
        /*0044*/ 	.word	0x00003420


	//   ....[2]....
        /*0048*/ 	.word	0x00004290


	//   ....[3]....
        /*004c*/ 	.word	0x00006810


	//   ....[4]....
        /*0050*/ 	.word	0x000076d0


	//   ....[5]....
        /*0054*/ 	.word	0x00008540


	//   ....[6]....
        /*0058*/ 	.word	0x0000aab0


	//   ....[7]....
        /*005c*/ 	.word	0x0000b970


	//   ....[8]....
        /*0060*/ 	.word	0x0000c7e0


	//   ....[9]....
        /*0064*/ 	.word	0x0000ed40


	//   ....[10]....
        /*0068*/ 	.word	0x0000fc00


	//   ....[11]....
        /*006c*/ 	.word	0x00010a70


	//----- nvinfo : EIATTR_EXIT_INSTR_OFFSETS
	.align		4
.L_11184:
        /*0070*/ 	.byte	0x04, 0x1c
        /*0072*/ 	.short	(.L_11186 - .L_11185)


	//   ....[0]....
.L_11185:
        /*0074*/ 	.word	0x0000c880


	//   ....[1]....
        /*0078*/ 	.word	0x0000fd80


	//   ....[2]....
        /*007c*/ 	.word	0x0000fda0


	//   ....[3]....
        /*0080*/ 	.word	0x0000fe30


	//   ....[4]....
        /*0084*/ 	.word	0x0000fe50


	//   ....[5]....
        /*0088*/ 	.word	0x0000fe70


	//   ....[6]....
        /*008c*/ 	.word	0x0000ff00


	//   ....[7]....
        /*0090*/ 	.word	0x0000ff40


	//   ....[8]....
        /*0094*/ 	.word	0x0000ffe0


	//   ....[9]....
        /*0098*/ 	.word	0x00010030


	//   ....[10]....
        /*009c*/ 	.word	0x00010060


	//   ....[11]....
        /*00a0*/ 	.word	0x00010100


	//   ....[12]....
        /*00a4*/ 	.word	0x00010140


	//   ....[13]....
        /*00a8*/ 	.word	0x000102d0


	//   ....[14]....
        /*00ac*/ 	.word	0x00010430


	//   ....[15]....
        /*00b0*/ 	.word	0x00010470


	//   ....[16]....
        /*00b4*/ 	.word	0x00010510


	//   ....[17]....
        /*00b8*/ 	.word	0x00010690


	//   ....[18]....
        /*00bc*/ 	.word	0x00010810


	//   ....[19]....
        /*00c0*/ 	.word	0x00010970


	//   ....[20]....
        /*00c4*/ 	.word	0x00010a80


	//   ....[21]....
        /*00c8*/ 	.word	0x00010ab0


	//   ....[22]....
        /*00cc*/ 	.word	0x00010ad0


	//----- nvinfo : EIATTR_MAX_THREADS
	.align		4
.L_11186:
        /*00d0*/ 	.byte	0x04, 0x05
        /*00d2*/ 	.short	(.L_11188 - .L_11187)
.L_11187:
        /*00d4*/ 	.word	0x00000080
        /*00d8*/ 	.word	0x00000001
        /*00dc*/ 	.word	0x00000001


	//----- nvinfo : EIATTR_CRS_STACK_SIZE
	.align		4
.L_11188:
        /*00e0*/ 	.byte	0x04, 0x1e
        /*00e2*/ 	.short	(.L_11190 - .L_11189)
.L_11189:
        /*00e4*/ 	.word	0x00000000


	//----- nvinfo : EIATTR_CBANK_PARAM_SIZE
	.align		4
.L_11190:
        /*00e8*/ 	.byte	0x03, 0x19
        /*00ea*/ 	.short	0x0290


	//----- nvinfo : EIATTR_PARAM_CBANK
	.align		4
        /*00ec*/ 	.byte	0x04, 0x0a
        /*00ee*/ 	.short	(.L_11192 - .L_11191)
	.align		4
.L_11191:
        /*00f0*/ 	.word	index@(.nv.constant0._ZN2at6native18elementwise_kernelILi128ELi4EZNS0_15gpu_kernel_implINS0_13BinaryFunctorIhhbZZZNS0_23logical_and_kernel_cudaERNS_14TensorIteratorEENKUlvE0_clEvENKUlvE_clEvEUlhhE_EEEEvRNS_18TensorIteratorBaseERKT_EUliE_EEviT1_)
        /*00f4*/ 	.short	0x0210
        /*00f6*/ 	.short	0x0290


	//----- nvinfo : EIATTR_SW_WAR
	.align		4
.L_11192:
        /*00f8*/ 	.byte	0x04, 0x36
        /*00fa*/ 	.short	(.L_11194 - .L_11193)
.L_11193:
        /*00fc*/ 	.word	0x00000008
.L_11194:


//--------------------- .nv.info._ZN2at6native27unrolled_elementwise_kernelINS0_13BinaryFunctorIhhbZZZNS0_23logical_and_kernel_cudaERNS_14TensorIteratorEENKUlvE0_clEvENKUlvE_clEvEUlhhE_EESt5arrayIPcLm3EELi4E23TrivialOffsetCalculatorILi2EjESC_ILi1EjENS0_6memory12LoadWithCastILi2EEENSF_13StoreWithCastILi1EEEEEviT_T0_T2_T3_T4_T5_ --------------------------
	.section	.nv.info._ZN2at6native27unrolled_elementwise_kernelINS0_13BinaryFunctorIhhbZZZNS0_23logical_and_kernel_cudaERNS_14TensorIteratorEENKUlvE0_clEvENKUlvE_clEvEUlhhE_EESt5arrayIPcLm3EELi4E23TrivialOffsetCalculatorILi2EjESC_ILi1EjENS0_6memory12LoadWithCastILi2EEENSF_13StoreWithCastILi1EEEEEviT_T0_T2_T3_T4_T5_,"",@"SHT_CUDA_INFO"
	.sectionflags	@""
	.align	4


	//----- nvinfo : EIATTR_CUDA_API_VERSION
	.align		4
        /*0000*/ 	.byte	0x04, 0x37
        /*0002*/ 	.short	(.L_11196 - .L_11195)
.L_11195:
        /*0004*/ 	.word	0x00000082


	//----- nvinfo : EIATTR_KPARAM_INFO
	.align		4
.L_11196:
        /*0008*/ 	.byte	0x04, 0x17
        /*000a*/ 	.short	(.L_11198 - .L_11197)
.L_11197:
        /*000c*/ 	.word	0x00000000
        /*0010*/ 	.short	0x0006
        /*0012*/ 	.short	0x0030
        /*0014*/ 	.byte	0x00, 0xf0, 0x21, 0x00


	//----- nvinfo : EIATTR_KPARAM_INFO
	.align		4
.L_11198:
        /*0018*/ 	.byte	0x04, 0x17
        /*001a*/ 	.short	(.L_11200 - .L_11199)
.L_11199:
        /*001c*/ 	.word	0x00000000
        /*0020*/ 	.short	0x0005
        /*0022*/ 	.short	0x0024
        /*0024*/ 	.byte	0x00, 0xf0, 0x31, 0x00


	//----- nvinfo : EIATTR_KPARAM_INFO
	.align		4
.L_11200:
        /*0028*/ 	.byte	0x04, 0x17
        /*002a*/ 	.short	(.L_11202 - .L_11201)
.L_11201:
        /*002c*/ 	.word	0x00000000
        /*0030*/ 	.short	0x0004
        /*0032*/ 	.short	0x0021
        /*0034*/ 	.byte	0x00, 0xf0, 0x05, 0x00


	//----- nvinfo : EIATTR_KPARAM_INFO
	.align		4
.L_11202:
        /*0038*/ 	.byte	0x04, 0x17
        /*003a*/ 	.short	(.L_11204 - .L_11203)
.L_11203:
        /*003c*/ 	.word	0x00000000
        /*0040*/ 	.short	0x0003
        /*0042*/ 	.short	0x0020
        /*0044*/ 	.byte	0x00, 0xf0, 0x05, 0x00


	//----- nvinfo : EIATTR_KPARAM_INFO
	.align		4
.L_11204:
        /*0048*/ 	.byte	0x04, 0x17
        /*004a*/ 	.short	(.L_11206 - .L_11205)
.L_11205:
        /*004c*/ 	.word	0x00000000
        /*0050*/ 	.short	0x0002
        /*0052*/ 	.short	0x0008
        /*0054*/ 	.byte	0x00, 0xf0, 0x61, 0x00


	//----- nvinfo : EIATTR_KPARAM_INFO
	.align		4
.L_11206:
        /*0058*/ 	.byte	0x04, 0x17
        /*005a*/ 	.short	(.L_11208 - .L_11207)
.L_11207:
        /*005c*/ 	.word	0x00000000
        /*0060*/ 	.short	0x0001
        /*0062*/ 	.short	0x0004
        /*0064*/ 	.byte	0x00, 0xf0, 0x05, 0x00


	//----- nvinfo : EIATTR_KPARAM_INFO
	.align		4
.L_11208:
        /*0068*/ 	.byte	0x04, 0x17
        /*006a*/ 	.short	(.L_11210 - .L_11209)
.L_11209:
        /*006c*/ 	.word	0x00000000
        /*0070*/ 	.short	0x0000
        /*0072*/ 	.short	0x0000
        /*0074*/ 	.byte	0x00, 0xf0, 0x11, 0x00


	//----- nvinfo : EIATTR_SPARSE_MMA_MASK
	.align		4
.L_11210:
        /*0078*/ 	.byte	0x03, 0x50
        /*007a*/ 	.short	0x0000


	//----- nvinfo : EIATTR_MAXREG_COUNT
	.align		4
        /*007c*/ 	.byte	0x03, 0x1b
        /*007e*/ 	.short	0x00ff


	//----- nvinfo : EIATTR_EXTERNS
	.align		4
        /*0080*/ 	.byte	0x04, 0x0f
        /*0082*/ 	.short	(.L_11212 - .L_11211)


	//   ....[0]....
	.align		4
.L_11211:
        /*0084*/ 	.word	index@(__assertfail)


	//----- nvinfo : EIATTR_MERCURY_ISA_VERSION
	.align		4
.L_11212:
        /*0088*/ 	.byte	0x03, 0x5f
        /*008a*/ 	.short	0x0101


	//----- nvinfo : EIATTR_SYSCALL_OFFSETS
	.align		4
        /*008c*/ 	.byte	0x04, 0x46
        /*008e*/ 	.short	(.L_11214 - .L_11213)


	//   ....[0]....
.L_11213:
        /*0090*/ 	.word	0x00000f70


	//   ....[1]....
        /*0094*/ 	.word	0x00001e40


	//   ....[2]....
        /*0098*/ 	.word	0x00002d90


	//   ....[3]....
        /*009c*/ 	.word	0x00003c60


	//   ....[4]....
        /*00a0*/ 	.word	0x00004bc0


	//   ....[5]....
        /*00a4*/ 	.word	0x00005aa0


	//   ....[6]....
        /*00a8*/ 	.word	0x000069e0


	//   ....[7]....
        /*00ac*/ 	.word	0x000078c0


	//   ....[8]....
        /*00b0*/ 	.word	0x000088c0


	//   ....[9]....
        /*00b4*/ 	.word	0x00009790


	//   ....[10]....
        /*00b8*/ 	.word	0x0000a640


	//   ....[11]....
        /*00bc*/ 	.word	0x0000b4f0


	//----- nvinfo : EIATTR_EXIT_INSTR_OFFSETS
	.align		4
.L_11214:
        /*00c0*/ 	.byte	0x04, 0x1c
        /*00c2*/ 	.short	(.L_11216 - .L_11215)


	//   ....[0]....
.L_11215:
        /*00c4*/ 	.word	0x0000a6d0


	//   ....[1]....
        /*00c8*/ 	.word	0x0000a800


	//   ....[2]....
        /*00cc*/ 	.word	0x0000a820


	//   ....[3]....
        /*00d0*/ 	.word	0x0000a8b0


	//   ....[4]....
        /*00d4*/ 	.word	0x0000a8d0


	//   ....[5]....
        /*00d8*/ 	.word	0x0000a8f0


	//   ....[6]....
        /*00dc*/ 	.word	0x0000a980


	//   ....[7]....
        /*00e0*/ 	.word	0x0000a9c0


	//   ....[8]....
        /*00e4*/ 	.word	0x0000aa60


	//   ....[9]....
        /*00e8*/ 	.word	0x0000aab0


	//   ....[10]....
        /*00ec*/ 	.word	0x0000aae0


	//   ....[11]....
        /*00f0*/ 	.word	0x0000ab80


	//   ....[12]....
        /*00f4*/ 	.word	0x0000abc0


	//   ....[13]....
        /*00f8*/ 	.word	0x0000ad50


	//   ....[14]....
        /*00fc*/ 	.word	0x0000aeb0


	//   ....[15]....
        /*0100*/ 	.word	0x0000aef0


	//   ....[16]....
        /*0104*/ 	.word	0x0000af90


	//   ....[17]....
        /*0108*/ 	.word	0x0000b110


	//   ....[18]....
        /*010c*/ 	.word	0x0000b290


	//   ....[19]....
        /*0110*/ 	.word	0x0000b3f0


	//   ....[20]....
        /*0114*/ 	.word	0x0000b500


	//   ....[21]....
        /*0118*/ 	.word	0x0000b530


	//   ....[22]....
        /*011c*/ 	.word	0x0000b550


	//----- nvinfo : EIATTR_MAX_THREADS
	.align		4
.L_11216:
        /*0120*/ 	.byte	0x04, 0x05
        /*0122*/ 	.short	(.L_11218 - .L_11217)
.L_11217:
        /*0124*/ 	.word	0x00000080
        /*0128*/ 	.word	0x00000001
        /*012c*/ 	.word	0x00000001


	//----- nvinfo : EIATTR_CRS_STACK_SIZE
	.align		4
.L_11218:
        /*0130*/ 	.byte	0x04, 0x1e
        /*0132*/ 	.short	(.L_11220 - .L_11219)
.L_11219:
        /*0134*/ 	.word	0x00000000


	//----- nvinfo : EIATTR_CBANK_PARAM_SIZE
	.align		4
.L_11220:
        /*0138*/ 	.byte	0x03, 0x19
        /*013a*/ 	.short	0x0038


	//----- nvinfo : EIATTR_PARAM_CBANK
	.align		4
        /*013c*/ 	.byte	0x04, 0x0a
        /*013e*/ 	.short	(.L_11222 - .L_11221)
	.align		4
.L_11221:
        /*0140*/ 	.word	index@(.nv.constant0._ZN2at6native27unrolled_elementwise_kernelINS0_13BinaryFunctorIhhbZZZNS0_23logical_and_kernel_cudaERNS_14TensorIteratorEENKUlvE0_clEvENKUlvE_clEvEUlhhE_EESt5arrayIPcLm3EELi4E23TrivialOffsetCalculatorILi2EjESC_ILi1EjENS0_6memory12LoadWithCastILi2EEENSF_13StoreWithCastILi1EEEEEviT_T0_T2_T3_T4_T5_)
        /*0144*/ 	.short	0x0210
        /*0146*/ 	.short	0x0038


	//----- nvinfo : EIATTR_SW_WAR
	.align		4
.L_11222:
        /*0148*/ 	.byte	0x04, 0x36
        /*014a*/ 	.short	(.L_11224 - .L_11223)
.L_11223:
        /*014c*/ 	.word	0x00000008
.L_11224:


//--------------------- .nv.info._ZN2at6native18elementwise_kernelILi128ELi4EZNS0_22gpu_kernel_impl_nocastINS0_13BinaryFunctorIhhbZZZNS0_23logical_and_kernel_cudaERNS_14TensorIteratorEENKUlvE0_clEvENKUlvE_clEvEUlhhE_EEEEvRNS_18TensorIteratorBaseERKT_EUliE_EEviT1_ --------------------------
	.section	.nv.info._ZN2at6native18elementwise_kernelILi128ELi4EZNS0_22gpu_kernel_impl_nocastINS0_13BinaryFunctorIhhbZZZNS0_23logical_and_kernel_cudaERNS_14TensorIteratorEENKUlvE0_clEvENKUlvE_clEvEUlhhE_EEEEvRNS_18TensorIteratorBaseERKT_EUliE_EEviT1_,"",@"SHT_CUDA_INFO"
	.sectionflags	@""
	.align	4


	//----- nvinfo : EIATTR_CUDA_API_VERSION
	.align		4
        /*0000*/ 	.byte	0x04, 0x37
        /*0002*/ 	.short	(.L_11226 - .L_11225)
.L_11225:
        /*0004*/ 	.word	0x00000082


	//----- nvinfo : EIATTR_KPARAM_INFO
	.align		4
.L_11226:
        /*0008*/ 	.byte	0x04, 0x17
        /*000a*/ 	.short	(.L_11228 - .L_11227)
.L_11227:
        /*000c*/ 	.word	0x00000000
        /*0010*/ 	.short	0x0001
        /*0012*/ 	.short	0x0008
        /*0014*/ 	.byte	0x00, 0xf0, 0x21, 0x0a


	//----- nvinfo : EIATTR_KPARAM_INFO
	.align		4
.L_11228:
        /*0018*/ 	.byte	0x04, 0x17
        /*001a*/ 	.short	(.L_11230 - .L_11229)
.L_11229:
        /*001c*/ 	.word	0x00000000
        /*0020*/ 	.short	0x0000
        /*0022*/ 	.short	0x0000
        /*0024*/ 	.byte	0x00, 0xf0, 0x11, 0x00


	//----- nvinfo : EIATTR_SPARSE_MMA_MASK
	.align		4
.L_11230:
        /*0028*/ 	.byte	0x03, 0x50
        /*002a*/ 	.short	0x0000


	//----- nvinfo : EIATTR_MAXREG_COUNT
	.align		4
        /*002c*/ 	.byte	0x03, 0x1b
        /*002e*/ 	.short	0x0080


	//----- nvinfo : EIATTR_MERCURY_ISA_VERSION
	.align		4
        /*0030*/ 	.byte	0x03, 0x5f
        /*0032*/ 	.short	0x0101


	//----- nvinfo : EIATTR_EXIT_INSTR_OFFSETS
	.align		4
        /*0034*/ 	.byte	0x04, 0x1c
        /*0036*/ 	.short	(.L_11232 - .L_11231)


	//   ....[0]....
.L_11231:
        /*0038*/ 	.word	0x00004650


	//   ....[1]....
        /*003c*/ 	.word	0x00005d60


	//----- nvinfo : EIATTR_MAX_THREADS
	.align		4
.L_11232:
        /*0040*/ 	.byte	0x04, 0x05
        /*0042*/ 	.short	(.L_11234 - .L_11233)
.L_11233:
        /*0044*/ 	.word	0x00000080
        /*0048*/ 	.word	0x00000001
        /*004c*/ 	.word	0x00000001


	//----- nvinfo : EIATTR_CRS_STACK_SIZE
	.align		4
.L_11234:
        /*0050*/ 	.byte	0x04, 0x1e
        /*0052*/ 	.short	(.L_11236 - .L_11235)
.L_11235:
        /*0054*/ 	.word	0x00000000


	//----- nvinfo : EIATTR_CBANK_PARAM_SIZE
	.align		4
.L_11236:
        /*0058*/ 	.byte	0x03, 0x19
        /*005a*/ 	.short	0x0290


	//----- nvinfo : EIATTR_PARAM_CBANK
	.align		4
        /*005c*/ 	.byte	0x04, 0x0a
        /*005e*/ 	.short	(.L_11238 - .L_11237)
	.align		4
.L_11237:
        /*0060*/ 	.word	index@(.nv.constant0._ZN2at6native18elementwise_kernelILi128ELi4EZNS0_22gpu_kernel_impl_nocastINS0_13BinaryFunctorIhhbZZZNS0_23logical_and_kernel_cudaERNS_14TensorIteratorEENKUlvE0_clEvENKUlvE_clEvEUlhhE_EEEEvRNS_18TensorIteratorBaseERKT_EUliE_EEviT1_)
        /*0064*/ 	.short	0x0210
        /*0066*/ 	.short	0x0290


	//----- nvinfo : EIATTR_SW_WAR
	.align		4
.L_11238:
        /*0068*/ 	.byte	0x04, 0x36
        /*006a*/ 	.short	(.L_11240 - .L_11239)
.L_11239:
        /*006c*/ 	.word	0x00000008
.L_11240:


//--------------------- .nv.info._ZN2at6native27unrolled_elementwise_kernelINS0_13BinaryFunctorIhhbZZZNS0_23logical_and_kernel_cudaERNS_14TensorIteratorEENKUlvE0_clEvENKUlvE_clEvEUlhhE_EESt5arrayIPcLm3EELi4E23TrivialOffsetCalculatorILi2EjESC_ILi1EjENS0_6memory15LoadWithoutCastENSF_16StoreWithoutCastEEEviT_T0_T2_T3_T4_T5_ --------------------------
	.section	.nv.info._ZN2at6native27unrolled_elementwise_kernelINS0_13BinaryFunctorIhhbZZZNS0_23logical_and_kernel_cudaERNS_14TensorIteratorEENKUlvE0_clEvENKUlvE_clEvEUlhhE_EESt5arrayIPcLm3EELi4E23TrivialOffsetCalculatorILi2EjESC_ILi1EjENS0_6memory15LoadWithoutCastENSF_16StoreWithoutCastEEEviT_T0_T2_T3_T4_T5_,"",@"SHT_CUDA_INFO"
	.sectionflags	@""
	.align	4


	//----- nvinfo : EIATTR_CUDA_API_VERSION
	.align		4
        /*0000*/ 	.byte	0x04, 0x37
        /*0002*/ 	.short	(.L_11242 - .L_11241)
.L_11241:
        /*0004*/ 	.word	0x00000082


	//----- nvinfo : EIATTR_KPARAM_INFO
	.align		4
.L_11242:
        /*0008*/ 	.byte	0x04, 0x17
        /*000a*/ 	.short	(.L_11244 - .L_11243)
.L_11243:
        /*000c*/ 	.word	0x00000000
        /*0010*/ 	.short	0x0006
        /*0012*/ 	.short	0x0023
        /*0014*/ 	.byte	0x00, 0xf0, 0x05, 0x00


	//----- nvinfo : EIATTR_KPARAM_INFO
	.align		4
.L_11244:
        /*0018*/ 	.byte	0x04, 0x17
        /*001a*/ 	.short	(.L_11246 - .L_11245)
.L_11245:
        /*001c*/ 	.word	0x00000000
        /*0020*/ 	.short	0x0005
        /*0022*/ 	.short	0x0022
        /*0024*/ 	.byte	0x00, 0xf0, 0x05, 0x00


	//----- nvinfo : EIATTR_KPARAM_INFO
	.align		4
.L_11246:
        /*0028*/ 	.byte	0x04, 0x17
        /*002a*/ 	.short	(.L_11248 - .L_11247)
.L_11247:
        /*002c*/ 	.word	0x00000000
        /*0030*/ 	.short	0x0004
        /*0032*/ 	.short	0x0021
        /*0034*/ 	.byte	0x00, 0xf0, 0x05, 0x00


	//----- nvinfo : EIATTR_KPARAM_INFO
	.align		4
.L_11248:
        /*0038*/ 	.byte	0x04, 0x17
        /*003a*/ 	.short	(.L_11250 - .L_11249)
.L_11249:
        /*003c*/ 	.word	0x00000000
        /*0040*/ 	.short	0x0003
        /*0042*/ 	.short	0x0020
        /*0044*/ 	.byte	0x00, 0xf0, 0x05, 0x00


	//----- nvinfo : EIATTR_KPARAM_INFO
	.align		4
.L_11250:
        /*0048*/ 	.byte	0x04, 0x17
        /*004a*/ 	.short	(.L_11252 - .L_11251)
.L_11251:
        /*004c*/ 	.word	0x00000000
        /*0050*/ 	.short	0x0002
        /*0052*/ 	.short	0x0008
        /*0054*/ 	.byte	0x00, 0xf0, 0x61, 0x00


	//----- nvinfo : EIATTR_KPARAM_INFO
	.align		4
.L_11252:
        /*0058*/ 	.byte	0x04, 0x17
        /*005a*/ 	.short	(.L_11254 - .L_11253)
.L_11253:
        /*005c*/ 	.word	0x00000000
        /*0060*/ 	.short	0x0001
        /*0062*/ 	.short	0x0004
        /*0064*/ 	.byte	0x00, 0xf0, 0x05, 0x00


	//----- nvinfo : EIATTR_KPARAM_INFO
	.align		4
.L_11254:
        /*0068*/ 	.byte	0x04, 0x17
        /*006a*/ 	.short	(.L_11256 - .L_11255)
.L_11255:
        /*006c*/ 	.word	0x00000000
        /*0070*/ 	.short	0x0000
        /*0072*/ 	.short	0x0000
        /*0074*/ 	.byte	0x00, 0xf0, 0x11, 0x00


	//----- nvinfo : EIATTR_SPARSE_MMA_MASK
	.align		4
.L_11256:
        /*0078*/ 	.byte	0x03, 0x50
        /*007a*/ 	.short	0x0000


	//----- nvinfo : EIATTR_MAXREG_COUNT
	.align		4
        /*007c*/ 	.byte	0x03, 0x1b
        /*007e*/ 	.short	0x00ff


	//----- nvinfo : EIATTR_MERCURY_ISA_VERSION
	.align		4
        /*0080*/ 	.byte	0x03, 0x5f
        /*0082*/ 	.short	0x0101


	//----- nvinfo : EIATTR_EXIT_INSTR_OFFSETS
	.align		4
        /*0084*/ 	.byte	0x04, 0x1c
        /*0086*/ 	.short	(.L_11258 - .L_11257)


	//   ....[0]....
.L_11257:
        /*0088*/ 	.word	0x000005e0


	//   ....[1]....
        /*008c*/ 	.word	0x00000670


	//----- nvinfo : EIATTR_MAX_THREADS
	.align		4
.L_11258:
        /*0090*/ 	.byte	0x04, 0x05
        /*0092*/ 	.short	(.L_11260 - .L_11259)
.L_11259:
        /*0094*/ 	.word	0x00000080
        /*0098*/ 	.word	0x00000001
        /*009c*/ 	.word	0x00000001


	//----- nvinfo : EIATTR_CRS_STACK_SIZE
	.align		4
.L_11260:
        /*00a0*/ 	.byte	0x04, 0x1e
        /*00a2*/ 	.short	(.L_11262 - .L_11261)
.L_11261:
        /*00a4*/ 	.word	0x00000000


	//----- nvinfo : EIATTR_CBANK_PARAM_SIZE
	.align		4
.L_11262:
        /*00a8*/ 	.byte	0x03, 0x19
        /*00aa*/ 	.short	0x0024


	//----- nvinfo : EIATTR_PARAM_CBANK
	.align		4
        /*00ac*/ 	.byte	0x04, 0x0a
        /*00ae*/ 	.short	(.L_11264 - .L_11263)
	.align		4
.L_11263:
        /*00b0*/ 	.word	index@(.nv.constant0._ZN2at6native27unrolled_elementwise_kernelINS0_13BinaryFunctorIhhbZZZNS0_23logical_and_kernel_cudaERNS_14TensorIteratorEENKUlvE0_clEvENKUlvE_clEvEUlhhE_EESt5arrayIPcLm3EELi4E23TrivialOffsetCalculatorILi2EjESC_ILi1EjENS0_6memory15LoadWithoutCastENSF_16StoreWithoutCastEEEviT_T0_T2_T3_T4_T5_)
        /*00b4*/ 	.short	0x0210
        /*00b6*/ 	.short	0x0024


	//----- nvinfo : EIATTR_SW_WAR
	.align		4
.L_11264:
        /*00b8*/ 	.byte	0x04, 0x36
        /*00ba*/ 	.short	(.L_11266 - .L_11265)
.L_11265:
        /*00bc*/ 	.word	0x00000008
.L_11266:


//--------------------- .nv.info._ZN2at6native29vectorized_elementwise_kernelILi2ENS0_13BinaryFunctorIhhbZZZNS0_23logical_and_kernel_cudaERNS_14TensorIteratorEENKUlvE0_clEvENKUlvE_clEvEUlhhE_EESt5arrayIPcLm3EEEEviT0_T1_ --------------------------
	.section	.nv.info._ZN2at6native29vectorized_elementwise_kernelILi2ENS0_13BinaryFunctorIhhbZZZNS0_23logical_and_kernel_cudaERNS_14TensorIteratorEENKUlvE0_clEvENKUlvE_clEvEUlhhE_EESt5arrayIPcLm3EEEEviT0_T1_,"",@"SHT_CUDA_INFO"
	.sectionflags	@""
	.align	4


	//----- nvinfo : EIATTR_CUDA_API_VERSION
	.align		4
        /*0000*/ 	.byte	0x04, 0x37
        /*0002*/ 	.short	(.L_11268 - .L_11267)
.L_11267:
        /*0004*/ 	.word	0x00000082


	//----- nvinfo : EIATTR_KPARAM_INFO
	.align		4
.L_11268:
        /*0008*/ 	.byte	0x04, 0x17
        /*000a*/ 	.short	(.L_11270 - .L_11269)
.L_11269:
        /*000c*/ 	.word	0x00000000
        /*0010*/ 	.short	0x0002
        /*0012*/ 	.short	0x0008
        /*0014*/ 	.byte	0x00, 0xf0, 0x61, 0x00


	//----- nvinfo : EIATTR_KPARAM_INFO
	.align		4
.L_11270:
        /*0018*/ 	.byte	0x04, 0x17
        /*001a*/ 	.short	(.L_11272 - .L_11271)
.L_11271:
        /*001c*/ 	.word	0x00000000
        /*0020*/ 	.short	0x0001
        /*0022*/ 	.short	0x0004
        /*0024*/ 	.byte	0x00, 0xf0, 0x05, 0x00


	//----- nvinfo : EIATTR_KPARAM_INFO
	.align		4
.L_11272:
        /*0028*/ 	.byte	0x04, 0x17
        /*002a*/ 	.short	(.L_11274 - .L_11273)
.L_11273:
        /*002c*/ 	.word	0x00000000
        /*0030*/ 	.short	0x0000
        /*0032*/ 	.short	0x0000
        /*0034*/ 	.byte	0x00, 0xf0, 0x11, 0x00


	//----- nvinfo : EIATTR_SPARSE_MMA_MASK
	.align		4
.L_11274:
        /*0038*/ 	.byte	0x03, 0x50
        /*003a*/ 	.short	0x0000


	//----- nvinfo : EIATTR_MAXREG_COUNT
	.align		4
        /*003c*/ 	.byte	0x03, 0x1b
        /*003e*/ 	.short	0x00ff


	//----- nvinfo : EIATTR_MERCURY_ISA_VERSION
	.align		4
        /*0040*/ 	.byte	0x03, 0x5f
        /*0042*/ 	.short	0x0101


	//----- nvinfo : EIATTR_EXIT_INSTR_OFFSETS
	.align		4
        /*0044*/ 	.byte	0x04, 0x1c
        /*0046*/ 	.short	(.L_11276 - .L_11275)


	//   ....[0]....
.L_11275:
        /*0048*/ 	.word	0x00000540


	//   ....[1]....
        /*004c*/ 	.word	0x00001180


	//   ....[2]....
        /*0050*/ 	.word	0x000011f0


	//----- nvinfo : EIATTR_MAX_THREADS
	.align		4
.L_11276:
        /*0054*/ 	.byte	0x04, 0x05
        /*0056*/ 	.short	(.L_11278 - .L_11277)
.L_11277:
        /*0058*/ 	.word	0x00000080
        /*005c*/ 	.word	0x00000001
        /*0060*/ 	.word	0x00000001


	//----- nvinfo : EIATTR_CRS_STACK_SIZE
	.align		4
.L_11278:
        /*0064*/ 	.byte	0x04, 0x1e
        /*0066*/ 	.short	(.L_11280 - .L_11279)
.L_11279:
        /*0068*/ 	.word	0x00000000


	//----- nvinfo : EIATTR_CBANK_PARAM_SIZE
	.align		4
.L_11280:
        /*006c*/ 	.byte	0x03, 0x19
        /*006e*/ 	.short	0x0020


	//----- nvinfo : EIATTR_PARAM_CBANK
	.align		4
        /*0070*/ 	.byte	0x04, 0x0a
        /*0072*/ 	.short	(.L_11282 - .L_11281)
	.align		4
.L_11281:
        /*0074*/ 	.word	index@(.nv.constant0._ZN2at6native29vectorized_elementwise_kernelILi2ENS0_13BinaryFunctorIhhbZZZNS0_23logical_and_kernel_cudaERNS_14TensorIteratorEENKUlvE0_clEvENKUlvE_clEvEUlhhE_EESt5arrayIPcLm3EEEEviT0_T1_)
        /*0078*/ 	.short	0x0210
        /*007a*/ 	.short	0x0020


	//----- nvinfo : EIATTR_SW_WAR
	.align		4
.L_11282:
        /*007c*/ 	.byte	0x04, 0x36
        /*007e*/ 	.short	(.L_11284 - .L_11283)
.L_11283:
        /*0080*/ 	.word	0x00000008
.L_11284:


//--------------------- .nv.info._ZN2at6native29vectorized_elementwise_kernelILi4ENS0_13BinaryFunctorIhhbZZZNS0_23logical_and_kernel_cudaERNS_14TensorIteratorEENKUlvE0_clEvENKUlvE_clEvEUlhhE_EESt5arrayIPcLm3EEEEviT0_T1_ --------------------------
	.section	.nv.info._ZN2at6native29vectorized_elementwise_kernelILi4ENS0_13BinaryFunctorIhhbZZZNS0_23logical_and_kernel_cudaERNS_14TensorIteratorEENKUlvE0_clEvENKUlvE_clEvEUlhhE_EESt5arrayIPcLm3EEEEviT0_T1_,"",@"SHT_CUDA_INFO"
	.sectionflags	@""
	.align	4


	//----- nvinfo : EIATTR_CUDA_API_VERSION
	.align		4
        /*0000*/ 	.byte	0x04, 0x37
        /*0002*/ 	.short	(.L_11286 - .L_11285)
.L_11285:
        /*0004*/ 	.word	0x00000082


	//----- nvinfo : EIATTR_KPARAM_INFO
	.align		4
.L_11286:
        /*0008*/ 	.byte	0x04, 0x17
        /*000a*/ 	.short	(.L_11288 - .L_11287)
.L_11287:
        /*000c*/ 	.word	0x00000000
        /*0010*/ 	.short	0x0002
        /*0012*/ 	.short	0x0008
        /*0014*/ 	.byte	0x00, 0xf0, 0x61, 0x00


	//----- nvinfo : EIATTR_KPARAM_INFO
	.align		4
.L_11288:
        /*0018*/ 	.byte	0x04, 0x17
        /*001a*/ 	.short	(.L_11290 - .L_11289)
.L_11289:
        /*001c*/ 	.word	0x00000000
        /*0020*/ 	.short	0x0001
        /*0022*/ 	.short	0x0004
        /*0024*/ 	.byte	0x00, 0xf0, 0x05, 0x00


	//----- nvinfo : EIATTR_KPARAM_INFO
	.align		4
.L_11290:
        /*0028*/ 	.byte	0x04, 0x17
        /*002a*/ 	.short	(.L_11292 - .L_11291)
.L_11291:
        /*002c*/ 	.word	0x00000000
        /*0030*/ 	.short	0x0000
        /*0032*/ 	.short	0x0000
        /*0034*/ 	.byte	0x00, 0xf0, 0x11, 0x00


	//----- nvinfo : EIATTR_SPARSE_MMA_MASK
	.align		4
.L_11292:
        /*0038*/ 	.byte	0x03, 0x50
        /*003a*/ 	.short	0x0000


	//----- nvinfo : EIATTR_MAXREG_COUNT
	.align		4
        /*003c*/ 	.byte	0x03, 0x1b
        /*003e*/ 	.short	0x00ff


	//----- nvinfo : EIATTR_MERCURY_ISA_VERSION
	.align		4
        /*0040*/ 	.byte	0x03, 0x5f
        /*0042*/ 	.short	0x0101


	//----- nvinfo : EIATTR_EXIT_INSTR_OFFSETS
	.align		4
        /*0044*/ 	.byte	0x04, 0x1c
        /*0046*/ 	.short	(.L_11294 - .L_11293)


	//   ....[0]....
.L_11293:
        /*0048*/ 	.word	0x00000500


	//   ....[1]....
        /*004c*/ 	.word	0x00001140


	//   ....[2]....
        /*0050*/ 	.word	0x000011b0


	//----- nvinfo : EIATTR_MAX_THREADS
	.align		4
.L_11294:
        /*0054*/ 	.byte	0x04, 0x05
        /*0056*/ 	.short	(.L_11296 - .L_11295)
.L_11295:
        /*0058*/ 	.word	0x00000080
        /*005c*/ 	.word	0x00000001
        /*0060*/ 	.word	0x00000001


	//----- nvinfo : EIATTR_CRS_STACK_SIZE
	.align		4
.L_11296:
        /*0064*/ 	.byte	0x04, 0x1e
        /*0066*/ 	.short	(.L_11298 - .L_11297)
.L_11297:
        /*0068*/ 	.word	0x00000000


	//----- nvinfo : EIATTR_CBANK_PARAM_SIZE
	.align		4
.L_11298:
        /*006c*/ 	.byte	0x03, 0x19
        /*006e*/ 	.short	0x0020


	//----- nvinfo : EIATTR_PARAM_CBANK
	.align		4
        /*0070*/ 	.byte	0x04, 0x0a
        /*0072*/ 	.short	(.L_11300 - .L_11299)
	.align		4
.L_11299:
        /*0074*/ 	.word	index@(.nv.constant0._ZN2at6native29vectorized_elementwise_kernelILi4ENS0_13BinaryFunctorIhhbZZZNS0_23logical_and_kernel_cudaERNS_14TensorIteratorEENKUlvE0_clEvENKUlvE_clEvEUlhhE_EESt5arrayIPcLm3EEEEviT0_T1_)
        /*0078*/ 	.short	0x0210
        /*007a*/ 	.short	0x0020


	//----- nvinfo : EIATTR_SW_WAR
	.align		4
.L_11300:
        /*007c*/ 	.byte	0x04, 0x36
        /*007e*/ 	.short	(.L_11302 - .L_11301)
.L_11301:
        /*0080*/ 	.word	0x00000008
.L_11302:


//--------------------- .nv.info._ZN2at6native29vectorized_elementwise_kernelILi8ENS0_13BinaryFunctorIhhbZZZNS0_23logical_and_kernel_cudaERNS_14TensorIteratorEENKUlvE0_clEvENKUlvE_clEvEUlhhE_EESt5arrayIPcLm3EEEEviT0_T1_ --------------------------
	.section	.nv.info._ZN2at6native29vectorized_elementwise_kernelILi8ENS0_13BinaryFunctorIhhbZZZNS0_23logical_and_kernel_cudaERNS_14TensorIteratorEENKUlvE0_clEvENKUlvE_clEvEUlhhE_EESt5arrayIPcLm3EEEEviT0_T1_,"",@"SHT_CUDA_INFO"
	.sectionflags	@""
	.align	4


	//----- nvinfo : EIATTR_CUDA_API_VERSION
	.align		4
        /*0000*/ 	.byte	0x04, 0x37
        /*0002*/ 	.short	(.L_11304 - .L_11303)
.L_11303:
        /*0004*/ 	.word	0x00000082


	//----- nvinfo : EIATTR_KPARAM_INFO
	.align		4
.L_11304:
        /*0008*/ 	.byte	0x04, 0x17
        /*000a*/ 	.short	(.L_11306 - .L_11305)
.L_11305:
        /*000c*/ 	.word	0x00000000
        /*0010*/ 	.short	0x0002
        /*0012*/ 	.short	0x0008
        /*0014*/ 	.byte	0x00, 0xf0, 0x61, 0x00


	//----- nvinfo : EIATTR_KPARAM_INFO
	.align		4
.L_11306:
        /*0018*/ 	.byte	0x04, 0x17
        /*001a*/ 	.short	(.L_11308 - .L_11307)
.L_11307:
        /*001c*/ 	.word	0x00000000
        /*0020*/ 	.short	0x0001
        /*0022*/ 	.short	0x0004
        /*0024*/ 	.byte	0x00, 0xf0, 0x05, 0x00


	//----- nvinfo : EIATTR_KPARAM_INFO
	.align		4
.L_11308:
        /*0028*/ 	.byte	0x04, 0x17
        /*002a*/ 	.short	(.L_11310 - .L_11309)
.L_11309:
        /*002c*/ 	.word	0x00000000
        /*0030*/ 	.short	0x0000
        /*0032*/ 	.short	0x0000
        /*0034*/ 	.byte	0x00, 0xf0, 0x11, 0x00


	//----- nvinfo : EIATTR_SPARSE_MMA_MASK
	.align		4
.L_11310:
        /*0038*/ 	.byte	0x03, 0x50
        /*003a*/ 	.short	0x0000


	//----- nvinfo : EIATTR_MAXREG_COUNT
	.align		4
        /*003c*/ 	.byte	0x03, 0x1b
        /*003e*/ 	.short	0x00ff


	//----- nvinfo : EIATTR_MERCURY_ISA_VERSION
	.align		4
        /*0040*/ 	.byte	0x03, 0x5f
        /*0042*/ 	.short	0x0101


	//----- nvinfo : EIATTR_EXIT_INSTR_OFFSETS
	.align		4
        /*0044*/ 	.byte	0x04, 0x1c
        /*0046*/ 	.short	(.L_11312 - .L_11311)


	//   ....[0]....
.L_11311:
        /*0048*/ 	.word	0x00000620


	//   ....[1]....
        /*004c*/ 	.word	0x00001260


	//   ....[2]....
        /*0050*/ 	.word	0x000012d0


	//----- nvinfo : EIATTR_MAX_THREADS
	.align		4
.L_11312:
        /*0054*/ 	.byte	0x04, 0x05
        /*0056*/ 	.short	(.L_11314 - .L_11313)
.L_11313:
        /*0058*/ 	.word	0x00000080
        /*005c*/ 	.word	0x00000001
        /*0060*/ 	.word	0x00000001


	//----- nvinfo : EIATTR_CRS_STACK_SIZE
	.align		4
.L_11314:
        /*0064*/ 	.byte	0x04, 0x1e
        /*0066*/ 	.short	(.L_11316 - .L_11315)
.L_11315:
        /*0068*/ 	.word	0x00000000


	//----- nvinfo : EIATTR_CBANK_PARAM_SIZE
	.align		4
.L_11316:
        /*006c*/ 	.byte	0x03, 0x19
        /*006e*/ 	.short	0x0020


	//----- nvinfo : EIATTR_PARAM_CBANK
	.align		4
        /*0070*/ 	.byte	0x04, 0x0a
        /*0072*/ 	.short	(.L_11318 - .L_11317)
	.align		4
.L_11317:
        /*0074*/ 	.word	index@(.nv.constant0._ZN2at6native29vectorized_elementwise_kernelILi8ENS0_13BinaryFunctorIhhbZZZNS0_23logical_and_kernel_cudaERNS_14TensorIteratorEENKUlvE0_clEvENKUlvE_clEvEUlhhE_EESt5arrayIPcLm3EEEEviT0_T1_)
        /*0078*/ 	.short	0x0210
        /*007a*/ 	.short	0x0020


	//----- nvinfo : EIATTR_SW_WAR
	.align		4
.L_11318:
        /*007c*/ 	.byte	0x04, 0x36
        /*007e*/ 	.short	(.L_11320 - .L_11319)
.L_11319:
        /*0080*/ 	.word	0x00000008
.L_11320:


//--------------------- .nv.callgraph             --------------------------
	.section	.nv.callgraph,"",@"SHT_CUDA_CALLGRAPH"
	.align	4
	.sectionentsize	8
	.align		4
        /*0000*/ 	.word	0x00000000
	.align		4
        /*0004*/ 	.word	0xffffffff
	.align		4
        /*0008*/ 	.word	index@(_ZN2at6native18elementwise_kernelILi128ELi4EZNS0_15gpu_kernel_implINS0_13AUnaryFunctorIN3c108BFloat16ES5_bZZZNS0_23logical_xor_kernel_cudaERNS_14TensorIteratorEENKUlvE0_clEvENKUlvE8_clEvEUlS5_S5_E_EEEEvRNS_18TensorIteratorBaseERKT_EUliE_EEviT1_)
	.align		4
        /*000c*/ 	.word	index@(__assertfail)
	.align		4
        /*0010*/ 	.word	index@(_ZN2at6native27unrolled_elementwise_kernelINS0_13AUnaryFunctorIN3c108BFloat16ES4_bZZZNS0_23logical_xor_kernel_cudaERNS_14TensorIteratorEENKUlvE0_clEvENKUlvE8_clEvEUlS4_S4_E_EESt5arrayIPcLm2EELi4E23TrivialOffsetCalculatorILi1EjESF_NS0_6memory12LoadWithCastILi1EEENSG_13StoreWithCastILi1EEEEEviT_T0_T2_T3_T4_T5_)
	.align		4
        /*0014*/ 	.word	index@(__assertfail)
	.align		4
        /*0018*/ 	.word	index@(_ZN2at6native18elementwise_kernelILi128ELi4EZNS0_15gpu_kernel_implINS0_13BinaryFunctorIN3c108BFloat16ES5_bZZZNS0_23logical_xor_kernel_cudaERNS_14TensorIteratorEENKUlvE0_clEvENKUlvE8_clEvEUlS5_S5_E_EEEEvRNS_18TensorIteratorBaseERKT_EUliE_EEviT1_)
	.align		4
        /*001c*/ 	.word	index@(__assertfail)
	.align		4
        /*0020*/ 	.word	index@(_ZN2at6native27unrolled_elementwise_kernelINS0_13BinaryFunctorIN3c108BFloat16ES4_bZZZNS0_23logical_xor_kernel_cudaERNS_14TensorIteratorEENKUlvE0_clEvENKUlvE8_clEvEUlS4_S4_E_EESt5arrayIPcLm3EELi4E23TrivialOffsetCalculatorILi2EjESE_ILi1EjENS0_6memory12LoadWithCastILi2EEENSH_13StoreWithCastILi1EEEEEviT_T0_T2_T3_T4_T5_)
	.align		4
        /*0024*/ 	.word	index@(__assertfail)
	.align		4
        /*0028*/ 	.word	index@(_ZN2at6native18elementwise_kernelILi128ELi4EZNS0_15gpu_kernel_implINS0_13AUnaryFunctorIbbbZZZNS0_23logical_xor_kernel_cudaERNS_14TensorIteratorEENKUlvE0_clEvENKUlvE7_clEvEUlbbE_EEEEvRNS_18TensorIteratorBaseERKT_EUliE_EEviT1_)
	.align		4
        /*002c*/ 	.word	index@(__assertfail)
	.align		4
        /*0030*/ 	.word	index@(_ZN2at6native27unrolled_elementwise_kernelINS0_13AUnaryFunctorIbbbZZZNS0_23logical_xor_kernel_cudaERNS_14TensorIteratorEENKUlvE0_clEvENKUlvE7_clEvEUlbbE_EESt5arrayIPcLm2EELi4E23TrivialOffsetCalculatorILi1EjESD_NS0_6memory12LoadWithCastILi1EEENSE_13StoreWithCastILi1EEEEEviT_T0_T2_T3_T4_T5_)
	.align		4
        /*0034*/ 	.word	index@(__assertfail)
	.align		4
        /*0038*/ 	.word	index@(_ZN2at6native18elementwise_kernelILi128ELi4EZNS0_15gpu_kernel_implINS0_13BinaryFunctorIbbbZZZNS0_23logical_xor_kernel_cudaERNS_14TensorIteratorEENKUlvE0_clEvENKUlvE7_clEvEUlbbE_EEEEvRNS_18TensorIteratorBaseERKT_EUliE_EEviT1_)
	.align		4
        /*003c*/ 	.word	index@(__assertfail)
	.align		4
        /*0040*/ 	.word	index@(_ZN2at6native27unrolled_elementwise_kernelINS0_13BinaryFunctorIbbbZZZNS0_23logical_xor_kernel_cudaERNS_14TensorIteratorEENKUlvE0_clEvENKUlvE7_clEvEUlbbE_EESt5arrayIPcLm3EELi4E23TrivialOffsetCalculatorILi2EjESC_ILi1EjENS0_6memory12LoadWithCastILi2EEENSF_13StoreWithCastILi1EEEEEviT_T0_T2_T3_T4_T5_)
	.align		4
        /*0044*/ 	.word	index@(__assertfail)
	.align		4
        /*0048*/ 	.word	index@(_ZN2at6native18elementwise_kernelILi128ELi4EZNS0_15gpu_kernel_implINS0_13AUnaryFunctorIN3c104HalfES5_bZZZNS0_23logical_xor_kernel_cudaERNS_14TensorIteratorEENKUlvE0_clEvENKUlvE6_clEvEUlS5_S5_E_EEEEvRNS_18TensorIteratorBaseERKT_EUliE_EEviT1_)
	.align		4
        /*004c*/ 	.word	index@(__assertfail)
	.align		4
        /*0050*/ 	.word	index@(_ZN2at6native27unrolled_elementwise_kernelINS0_13AUnaryFunctorIN3c104HalfES4_bZZZNS0_23logical_xor_kernel_cudaERNS_14TensorIteratorEENKUlvE0_clEvENKUlvE6_clEvEUlS4_S4_E_EESt5arrayIPcLm2EELi4E23TrivialOffsetCalculatorILi1EjESF_NS0_6memory12LoadWithCastILi1EEENSG_13StoreWithCastILi1EEEEEviT_T0_T2_T3_T4_T5_)
	.align		4
        /*0054*/ 	.word	index@(__assertfail)
	.align		4
        /*0058*/ 	.word	index@(_ZN2at6native18elementwise_kernelILi128ELi4EZNS0_15gpu_kernel_implINS0_13BinaryFunctorIN3c104HalfES5_bZZZNS0_23logical_xor_kernel_cudaERNS_14TensorIteratorEENKUlvE0_clEvENKUlvE6_clEvEUlS5_S5_E_EEEEvRNS_18TensorIteratorBaseERKT_EUliE_EEviT1_)
	.align		4
        /*005c*/ 	.word	index@(__assertfail)
	.align		4
        /*0060*/ 	.word	index@(_ZN2at6native27unrolled_elementwise_kernelINS0_13BinaryFunctorIN3c104HalfES4_bZZZNS0_23logical_xor_kernel_cudaERNS_14TensorIteratorEENKUlvE0_clEvENKUlvE6_clEvEUlS4_S4_E_EESt5arrayIPcLm3EELi4E23TrivialOffsetCalculatorILi2EjESE_ILi1EjENS0_6memory12LoadWithCastILi2EEENSH_13StoreWithCastILi1EEEEEviT_T0_T2_T3_T4_T5_)
	.align		4
        /*0064*/ 	.word	index@(__assertfail)
	.align		4
        /*0068*/ 	.word	index@(_ZN2at6native18elementwise_kernelILi128ELi4EZNS0_15gpu_kernel_implINS0_13AUnaryFunctorIffbZZZNS0_23logical_xor_kernel_cudaERNS_14TensorIteratorEENKUlvE0_clEvENKUlvE5_clEvEUlffE_EEEEvRNS_18TensorIteratorBaseERKT_EUliE_EEviT1_)
	.align		4
        /*006c*/ 	.word	index@(__assertfail)
	.align		4
        /*0070*/ 	.word	index@(_ZN2at6native27unrolled_elementwise_kernelINS0_13AUnaryFunctorIffbZZZNS0_23logical_xor_kernel_cudaERNS_14TensorIteratorEENKUlvE0_clEvENKUlvE5_clEvEUlffE_EESt5arrayIPcLm2EELi4E23TrivialOffsetCalculatorILi1EjESD_NS0_6memory12LoadWithCastILi1EEENSE_13StoreWithCastILi1EEEEEviT_T0_T2_T3_T4_T5_)
	.align		4
        /*0074*/ 	.word	index@(__assertfail)
	.align		4
        /*0078*/ 	.word	index@(_ZN2at6native18elementwise_kernelILi128ELi4EZNS0_15gpu_kernel_implINS0_13BinaryFunctorIffbZZZNS0_23logical_xor_kernel_cudaERNS_14TensorIteratorEENKUlvE0_clEvENKUlvE5_clEvEUlffE_EEEEvRNS_18TensorIteratorBaseERKT_EUliE_EEviT1_)
	.align		4
        /*007c*/ 	.word	index@(__assertfail)
	.align		4
        /*0080*/ 	.word	index@(_ZN2at6native27unrolled_elementwise_kernelINS0_13BinaryFunctorIffbZZZNS0_23logical_xor_kernel_cudaERNS_14TensorIteratorEENKUlvE0_clEvENKUlvE5_clEvEUlffE_EESt5arrayIPcLm3EELi4E23TrivialOffsetCalculatorILi2EjESC_ILi1EjENS0_6memory12LoadWithCastILi2EEENSF_13StoreWithCastILi1EEEEEviT_T0_T2_T3_T4_T5_)
	.align		4
        /*0084*/ 	.word	index@(__assertfail)
	.align		4
        /*0088*/ 	.word	index@(_ZN2at6native18elementwise_kernelILi128ELi4EZNS0_15gpu_kernel_implINS0_13AUnaryFunctorIddbZZZNS0_23logical_xor_kernel_cudaERNS_14TensorIteratorEENKUlvE0_clEvENKUlvE4_clEvEUlddE_EEEEvRNS_18TensorIteratorBaseERKT_EUliE_EEviT1_)
	.align		4
        /*008c*/ 	.word	index@(__assertfail)
	.align		4
        /*0090*/ 	.word	index@(_ZN2at6native27unrolled_elementwise_kernelINS0_13AUnaryFunctorIddbZZZNS0_23logical_xor_kernel_cudaERNS_14TensorIteratorEENKUlvE0_clEvENKUlvE4_clEvEUlddE_EESt5arrayIPcLm2EELi4E23TrivialOffsetCalculatorILi1EjESD_NS0_6memory12LoadWithCastILi1EEENSE_13StoreWithCastILi1EEEEEviT_T0_T2_T3_T4_T5_)
	.align		4
        /*0094*/ 	.word	index@(__assertfail)
	.align		4
        /*0098*/ 	.word	index@(_ZN2at6native18elementwise_kernelILi128ELi4EZNS0_15gpu_kernel_implINS0_13BinaryFunctorIddbZZZNS0_23logical_xor_kernel_cudaERNS_14TensorIteratorEENKUlvE0_clEvENKUlvE4_clEvEUlddE_EEEEvRNS_18TensorIteratorBaseERKT_EUliE_EEviT1_)
	.align		4
        /*009c*/ 	.word	index@(__assertfail)
	.align		4
        /*00a0*/ 	.word	index@(_ZN2at6native27unrolled_elementwise_kernelINS0_13BinaryFunctorIddbZZZNS0_23logical_xor_kernel_cudaERNS_14TensorIteratorEENKUlvE0_clEvENKUlvE4_clEvEUlddE_EESt5arrayIPcLm3EELi4E23TrivialOffsetCalculatorILi2EjESC_ILi1EjENS0_6memory12LoadWithCastILi2EEENSF_13StoreWithCastILi1EEEEEviT_T0_T2_T3_T4_T5_)
	.align		4
        /*00a4*/ 	.word	index@(__assertfail)
	.align		4
        /*00a8*/ 	.word	index@(_ZN2at6native18elementwise_kernelILi128ELi4EZNS0_15gpu_kernel_implINS0_13AUnaryFunctorIssbZZZNS0_23logical_xor_kernel_cudaERNS_14TensorIteratorEENKUlvE0_clEvENKUlvE3_clEvEUlssE_EEEEvRNS_18TensorIteratorBaseERKT_EUliE_EEviT1_)
	.align		4
        /*00ac*/ 	.word	index@(__assertfail)
	.align		4
        /*00b0*/ 	.word	index@(_ZN2at6native27unrolled_elementwise_kernelINS0_13AUnaryFunctorIssbZZZNS0_23logical_xor_kernel_cudaERNS_14TensorIteratorEENKUlvE0_clEvENKUlvE3_clEvEUlssE_EESt5arrayIPcLm2EELi4E23TrivialOffsetCalculatorILi1EjESD_NS0_6memory12LoadWithCastILi1EEENSE_13StoreWithCastILi1EEEEEviT_T0_T2_T3_T4_T5_)
	.align		4
        /*00b4*/ 	.word	index@(__assertfail)
	.align		4
        /*00b8*/ 	.word	index@(_ZN2at6native18elementwise_kernelILi128ELi4EZNS0_15gpu_kernel_implINS0_13BinaryFunctorIssbZZZNS0_23logical_xor_kernel_cudaERNS_14TensorIteratorEENKUlvE0_clEvENKUlvE3_clEvEUlssE_EEEEvRNS_18TensorIteratorBaseERKT_EUliE_EEviT1_)
	.align		4
        /*00bc*/ 	.word	index@(__assertfail)
	.align		4
        /*00c0*/ 	.word	index@(_ZN2at6native27unrolled_elementwise_kernelINS0_13BinaryFunctorIssbZZZNS0_23logical_xor_kernel_cudaERNS_14TensorIteratorEENKUlvE0_clEvENKUlvE3_clEvEUlssE_EESt5arrayIPcLm3EELi4E23TrivialOffsetCalculatorILi2EjESC_ILi1EjENS0_6memory12LoadWithCastILi2EEENSF_13StoreWithCastILi1EEEEEviT_T0_T2_T3_T4_T5_)
	.align		4
        /*00c4*/ 	.word	index@(__assertfail)
	.align		4
        /*00c8*/ 	.word	index@(_ZN2at6native18elementwise_kernelILi128ELi4EZNS0_15gpu_kernel_implINS0_13AUnaryFunctorIllbZZZNS0_23logical_xor_kernel_cudaERNS_14TensorIteratorEENKUlvE0_clEvENKUlvE2_clEvEUlllE_EEEEvRNS_18TensorIteratorBaseERKT_EUliE_EEviT1_)
	.align		4
        /*00cc*/ 	.word	index@(__assertfail)
	.align		4
        /*00d0*/ 	.word	index@(_ZN2at6native27unrolled_elementwise_kernelINS0_13AUnaryFunctorIllbZZZNS0_23logical_xor_kernel_cudaERNS_14TensorIteratorEENKUlvE0_clEvENKUlvE2_clEvEUlllE_EESt5arrayIPcLm2EELi4E23TrivialOffsetCalculatorILi1EjESD_NS0_6memory12LoadWithCastILi1EEENSE_13StoreWithCastILi1EEEEEviT_T0_T2_T3_T4_T5_)
	.align		4
        /*00d4*/ 	.word	index@(__assertfail)
	.align		4
        /*00d8*/ 	.word	index@(_ZN2at6native18elementwise_kernelILi128ELi4EZNS0_15gpu_kernel_implINS0_13BinaryFunctorIllbZZZNS0_23logical_xor_kernel_cudaERNS_14TensorIteratorEENKUlvE0_clEvENKUlvE2_clEvEUlllE_EEEEvRNS_18TensorIteratorBaseERKT_EUliE_EEviT1_)
	.align		4
        /*00dc*/ 	.word	index@(__assertfail)
	.align		4
        /*00e0*/ 	.word	index@(_ZN2at6native27unrolled_elementwise_kernelINS0_13BinaryFunctorIllbZZZNS0_23logical_xor_kernel_cudaERNS_14TensorIteratorEENKUlvE0_clEvENKUlvE2_clEvEUlllE_EESt5arrayIPcLm3EELi4E23TrivialOffsetCalculatorILi2EjESC_ILi1EjENS0_6memory12LoadWithCastILi2EEENSF_13StoreWithCastILi1EEEEEviT_T0_T2_T3_T4_T5_)
	.align		4
        /*00e4*/ 	.word	index@(__assertfail)
	.align		4
        /*00e8*/ 	.word	index@(_ZN2at6native18elementwise_kernelILi128ELi4EZNS0_15gpu_kernel_implINS0_13AUnaryFunctorIiibZZZNS0_23logical_xor_kernel_cudaERNS_14TensorIteratorEENKUlvE0_clEvENKUlvE1_clEvEUliiE_EEEEvRNS_18TensorIteratorBaseERKT_EUliE_EEviT1_)
	.align		4
        /*00ec*/ 	.word	index@(__assertfail)
	.align		4
        /*00f0*/ 	.word	index@(_ZN2at6native27unrolled_elementwise_kernelINS0_13AUnaryFunctorIiibZZZNS0_23logical_xor_kernel_cudaERNS_14TensorIteratorEENKUlvE0_clEvENKUlvE1_clEvEUliiE_EESt5arrayIPcLm2EELi4E23TrivialOffsetCalculatorILi1EjESD_NS0_6memory12LoadWithCastILi1EEENSE_13StoreWithCastILi1EEEEEviT_T0_T2_T3_T4_T5_)
	.align		4
        /*00f4*/ 	.word	index@(__assertfail)
	.align		4
        /*00f8*/ 	.word	index@(_ZN2at6native18elementwise_kernelILi128ELi4EZNS0_15gpu_kernel_implINS0_13BinaryFunctorIiibZZZNS0_23logical_xor_kernel_cudaERNS_14TensorIteratorEENKUlvE0_clEvENKUlvE1_clEvEUliiE_EEEEvRNS_18TensorIteratorBaseERKT_EUliE_EEviT1_)
	.align		4
        /*00fc*/ 	.word	index@(__assertfail)
	.align		4
        /*0100*/ 	.word	index@(_ZN2at6native27unrolled_elementwise_kernelINS0_13BinaryFunctorIiibZZZNS0_23logical_xor_kernel_cudaERNS_14TensorIteratorEENKUlvE0_clEvENKUlvE1_clEvEUliiE_EESt5arrayIPcLm3EELi4E23TrivialOffsetCalculatorILi2EjESC_ILi1EjENS0_6memory12LoadWithCastILi2EEENSF_13StoreWithCastILi1EEEEEviT_T0_T2_T3_T4_T5_)
	.align		4
        /*0104*/ 	.word	index@(__assertfail)
	.align		4
        /*0108*/ 	.word	index@(_ZN2at6native18elementwise_kernelILi128ELi4EZNS0_15gpu_kernel_implINS0_13AUnaryFunctorIaabZZZNS0_23logical_xor_kernel_cudaERNS_14TensorIteratorEENKUlvE0_clEvENKUlvE0_clEvEUlaaE_EEEEvRNS_18TensorIteratorBaseERKT_EUliE_EEviT1_)
	.align		4
        /*010c*/ 	.word	index@(__assertfail)
	.align		4
        /*0110*/ 	.word	index@(_ZN2at6native27unrolled_elementwise_kernelINS0_13AUnaryFunctorIaabZZZNS0_23logical_xor_kernel_cudaERNS_14TensorIteratorEENKUlvE0_clEvENKUlvE0_clEvEUlaaE_EESt5arrayIPcLm2EELi4E23TrivialOffsetCalculatorILi1EjESD_NS0_6memory12LoadWithCastILi1EEENSE_13StoreWithCastILi1EEEEEviT_T0_T2_T3_T4_T5_)
	.align		4
        /*0114*/ 	.word	index@(__assertfail)
	.align		4
        /*0118*/ 	.word	index@(_ZN2at6native18elementwise_kernelILi128ELi4EZNS0_15gpu_kernel_implINS0_13BinaryFunctorIaabZZZNS0_23logical_xor_kernel_cudaERNS_14TensorIteratorEENKUlvE0_clEvENKUlvE0_clEvEUlaaE_EEEEvRNS_18TensorIteratorBaseERKT_EUliE_EEviT1_)
	.align		4
        /*011c*/ 	.word	index@(__assertfail)
	.align		4
        /*0120*/ 	.word	index@(_ZN2at6native27unrolled_elementwise_kernelINS0_13BinaryFunctorIaabZZZNS0_23logical_xor_kernel_cudaERNS_14TensorIteratorEENKUlvE0_clEvENKUlvE0_clEvEUlaaE_EESt5arrayIPcLm3EELi4E23TrivialOffsetCalculatorILi2EjESC_ILi1EjENS0_6memory12LoadWithCastILi2EEENSF_13StoreWithCastILi1EEEEEviT_T0_T2_T3_T4_T5_)
	.align		4
        /*0124*/ 	.word	index@(__assertfail)
	.align		4
        /*0128*/ 	.word	index@(_ZN2at6native18elementwise_kernelILi128ELi4EZNS0_15gpu_kernel_implINS0_13AUnaryFunctorIhhbZZZNS0_23logical_xor_kernel_cudaERNS_14TensorIteratorEENKUlvE0_clEvENKUlvE_clEvEUlhhE_EEEEvRNS_18TensorIteratorBaseERKT_EUliE_EEviT1_)
	.align		4
        /*012c*/ 	.word	index@(__assertfail)
	.align		4
        /*0130*/ 	.word	index@(_ZN2at6native27unrolled_elementwise_kernelINS0_13AUnaryFunctorIhhbZZZNS0_23logical_xor_kernel_cudaERNS_14TensorIteratorEENKUlvE0_clEvENKUlvE_clEvEUlhhE_EESt5arrayIPcLm2EELi4E23TrivialOffsetCalculatorILi1EjESD_NS0_6memory12LoadWithCastILi1EEENSE_13StoreWithCastILi1EEEEEviT_T0_T2_T3_T4_T5_)
	.align		4
        /*0134*/ 	.word	index@(__assertfail)
	.align		4
        /*0138*/ 	.word	index@(_ZN2at6native18elementwise_kernelILi128ELi4EZNS0_15gpu_kernel_implINS0_13BinaryFunctorIhhbZZZNS0_23logical_xor_kernel_cudaERNS_14TensorIteratorEENKUlvE0_clEvENKUlvE_clEvEUlhhE_EEEEvRNS_18TensorIteratorBaseERKT_EUliE_EEviT1_)
	.align		4
        /*013c*/ 	.word	index@(__assertfail)
	.align		4
        /*0140*/ 	.word	index@(_ZN2at6native27unrolled_elementwise_kernelINS0_13BinaryFunctorIhhbZZZNS0_23logical_xor_kernel_cudaERNS_14TensorIteratorEENKUlvE0_clEvENKUlvE_clEvEUlhhE_EESt5arrayIPcLm3EELi4E23TrivialOffsetCalculatorILi2EjESC_ILi1EjENS0_6memory12LoadWithCastILi2EEENSF_13StoreWithCastILi1EEEEEviT_T0_T2_T3_T4_T5_)
	.align		4
        /*0144*/ 	.word	index@(__assertfail)
	.align		4
        /*0148*/ 	.word	index@(_ZN2at6native18elementwise_kernelILi128ELi4EZNS0_15gpu_kernel_implINS0_13AUnaryFunctorIN3c108BFloat16ES5_bZZZNS0_22logical_or_kernel_cudaERNS_14TensorIteratorEENKUlvE0_clEvENKUlvE8_clEvEUlS5_S5_E_EEEEvRNS_18TensorIteratorBaseERKT_EUliE_EEviT1_)
	.align		4
        /*014c*/ 	.word	index@(__assertfail)
	.align		4
        /*0150*/ 	.word	index@(_ZN2at6native27unrolled_elementwise_kernelINS0_13AUnaryFunctorIN3c108BFloat16ES4_bZZZNS0_22logical_or_kernel_cudaERNS_14TensorIteratorEENKUlvE0_clEvENKUlvE8_clEvEUlS4_S4_E_EESt5arrayIPcLm2EELi4E23TrivialOffsetCalculatorILi1EjESF_NS0_6memory12LoadWithCastILi1EEENSG_13StoreWithCastILi1EEEEEviT_T0_T2_T3_T4_T5_)
	.align		4
        /*0154*/ 	.word	index@(__assertfail)
	.align		4
        /*0158*/ 	.word	index@(_ZN2at6native18elementwise_kernelILi128ELi4EZNS0_15gpu_kernel_implINS0_13BinaryFunctorIN3c108BFloat16ES5_bZZZNS0_22logical_or_kernel_cudaERNS_14TensorIteratorEENKUlvE0_clEvENKUlvE8_clEvEUlS5_S5_E_EEEEvRNS_18TensorIteratorBaseERKT_EUliE_EEviT1_)
	.align		4
        /*015c*/ 	.word	index@(__assertfail)
	.align		4
        /*0160*/ 	.word	index@(_ZN2at6native27unrolled_elementwise_kernelINS0_13BinaryFunctorIN3c108BFloat16ES4_bZZZNS0_22logical_or_kernel_cudaERNS_14TensorIteratorEENKUlvE0_clEvENKUlvE8_clEvEUlS4_S4_E_EESt5arrayIPcLm3EELi4E23TrivialOffsetCalculatorILi2EjESE_ILi1EjENS0_6memory12LoadWithCastILi2EEENSH_13StoreWithCastILi1EEEEEviT_T0_T2_T3_T4_T5_)
	.align		4
        /*0164*/ 	.word	index@(__assertfail)
	.align		4
        /*0168*/ 	.word	index@(_ZN2at6native18elementwise_kernelILi128ELi4EZNS0_15gpu_kernel_implINS0_13AUnaryFunctorIbbbZZZNS0_22logical_or_kernel_cudaERNS_14TensorIteratorEENKUlvE0_clEvENKUlvE7_clEvEUlbbE_EEEEvRNS_18TensorIteratorBaseERKT_EUliE_EEviT1_)
	.align		4
        /*016c*/ 	.word	index@(__assertfail)
	.align		4
        /*0170*/ 	.word	index@(_ZN2at6native27unrolled_elementwise_kernelINS0_13AUnaryFunctorIbbbZZZNS0_22logical_or_kernel_cudaERNS_14TensorIteratorEENKUlvE0_clEvENKUlvE7_clEvEUlbbE_EESt5arrayIPcLm2EELi4E23TrivialOffsetCalculatorILi1EjESD_NS0_6memory12LoadWithCastILi1EEENSE_13StoreWithCastILi1EEEEEviT_T0_T2_T3_T4_T5_)
	.align		4
        /*0174*/ 	.word	index@(__assertfail)
	.align		4
        /*0178*/ 	.word	index@(_ZN2at6native18elementwise_kernelILi128ELi4EZNS0_15gpu_kernel_implINS0_13BinaryFunctorIbbbZZZNS0_22logical_or_kernel_cudaERNS_14TensorIteratorEENKUlvE0_clEvENKUlvE7_clEvEUlbbE_EEEEvRNS_18TensorIteratorBaseERKT_EUliE_EEviT1_)
	.align		4
        /*017c*/ 	.word	index@(__assertfail)
	.align		4
        /*0180*/ 	.word	index@(_ZN2at6native27unrolled_elementwise_kernelINS0_13BinaryFunctorIbbbZZZNS0_22logical_or_kernel_cudaERNS_14TensorIteratorEENKUlvE0_clEvENKUlvE7_clEvEUlbbE_EESt5arrayIPcLm3EELi4E23TrivialOffsetCalculatorILi2EjESC_ILi1EjENS0_6memory12LoadWithCastILi2EEENSF_13StoreWithCastILi1EEEEEviT_T0_T2_T3_T4_T5_)
	.align		4
        /*0184*/ 	.word	index@(__assertfail)
	.align		4
        /*0188*/ 	.word	index@(_ZN2at6native18elementwise_kernelILi128ELi4EZNS0_15gpu_kernel_implINS0_13AUnaryFunctorIN3c104HalfES5_bZZZNS0_22logical_or_kernel_cudaERNS_14TensorIteratorEENKUlvE0_clEvENKUlvE6_clEvEUlS5_S5_E_EEEEvRNS_18TensorIteratorBaseERKT_EUliE_EEviT1_)
	.align		4
        /*018c*/ 	.word	index@(__assertfail)
	.align		4
        /*0190*/ 	.word	index@(_ZN2at6native27unrolled_elementwise_kernelINS0_13AUnaryFunctorIN3c104HalfES4_bZZZNS0_22logical_or_kernel_cudaERNS_14TensorIteratorEENKUlvE0_clEvENKUlvE6_clEvEUlS4_S4_E_EESt5arrayIPcLm2EELi4E23TrivialOffsetCalculatorILi1EjESF_NS0_6memory12LoadWithCastILi1EEENSG_13StoreWithCastILi1EEEEEviT_T0_T2_T3_T4_T5_)
	.align		4
        /*0194*/ 	.word	index@(__assertfail)
	.align		4
        /*0198*/ 	.word	index@(_ZN2at6native18elementwise_kernelILi128ELi4EZNS0_15gpu_kernel_implINS0_13BinaryFunctorIN3c104HalfES5_bZZZNS0_22logical_or_kernel_cudaERNS_14TensorIteratorEENKUlvE0_clEvENKUlvE6_clEvEUlS5_S5_E_EEEEvRNS_18TensorIteratorBaseERKT_EUliE_EEviT1_)
	.align		4
        /*019c*/ 	.word	index@(__assertfail)
	.align		4
        /*01a0*/ 	.word	index@(_ZN2at6native27unrolled_elementwise_kernelINS0_13BinaryFunctorIN3c104HalfES4_bZZZNS0_22logical_or_kernel_cudaERNS_14TensorIteratorEENKUlvE0_clEvENKUlvE6_clEvEUlS4_S4_E_EESt5arrayIPcLm3EELi4E23TrivialOffsetCalculatorILi2EjESE_ILi1EjENS0_6memory12LoadWithCastILi2EEENSH_13StoreWithCastILi1EEEEEviT_T0_T2_T3_T4_T5_)
	.align		4
        /*01a4*/ 	.word	index@(__assertfail)
	.align		4
        /*01a8*/ 	.word	index@(_ZN2at6native18elementwise_kernelILi128ELi4EZNS0_15gpu_kernel_implINS0_13AUnaryFunctorIffbZZZNS0_22logical_or_kernel_cudaERNS_14TensorIteratorEENKUlvE0_clEvENKUlvE5_clEvEUlffE_EEEEvRNS_18TensorIteratorBaseERKT_EUliE_EEviT1_)
	.align		4
        /*01ac*/ 	.word	index@(__assertfail)
	.align		4
        /*01b0*/ 	.word	index@(_ZN2at6native27unrolled_elementwise_kernelINS0_13AUnaryFunctorIffbZZZNS0_22logical_or_kernel_cudaERNS_14TensorIteratorEENKUlvE0_clEvENKUlvE5_clEvEUlffE_EESt5arrayIPcLm2EELi4E23TrivialOffsetCalculatorILi1EjESD_NS0_6memory12LoadWithCastILi1EEENSE_13StoreWithCastILi1EEEEEviT_T0_T2_T3_T4_T5_)
	.align		4
        /*01b4*/ 	.word	index@(__assertfail)
	.align		4
        /*01b8*/ 	.word	index@(_ZN2at6native18elementwise_kernelILi128ELi4EZNS0_15gpu_kernel_implINS0_13BinaryFunctorIffbZZZNS0_22logical_or_kernel_cudaERNS_14TensorIteratorEENKUlvE0_clEvENKUlvE5_clEvEUlffE_EEEEvRNS_18TensorIteratorBaseERKT_EUliE_EEviT1_)
	.align		4
        /*01bc*/ 	.word	index@(__assertfail)
	.align		4
        /*01c0*/ 	.word	index@(_ZN2at6native27unrolled_elementwise_kernelINS0_13BinaryFunctorIffbZZZNS0_22logical_or_kernel_cudaERNS_14TensorIteratorEENKUlvE0_clEvENKUlvE5_clEvEUlffE_EESt5arrayIPcLm3EELi4E23TrivialOffsetCalculatorILi2EjESC_ILi1EjENS0_6memory12LoadWithCastILi2EEENSF_13StoreWithCastILi1EEEEEviT_T0_T2_T3_T4_T5_)
	.align		4
        /*01c4*/ 	.word	index@(__assertfail)
	.align		4
        /*01c8*/ 	.word	index@(_ZN2at6native18elementwise_kernelILi128ELi4EZNS0_15gpu_kernel_implINS0_13AUnaryFunctorIddbZZZNS0_22logical_or_kernel_cudaERNS_14TensorIteratorEENKUlvE0_clEvENKUlvE4_clEvEUlddE_EEEEvRNS_18TensorIteratorBaseERKT_EUliE_EEviT1_)
	.align		4
        /*01cc*/ 	.word	index@(__assertfail)
	.align		4
        /*01d0*/ 	.word	index@(_ZN2at6native27unrolled_elementwise_kernelINS0_13AUnaryFunctorIddbZZZNS0_22logical_or_kernel_cudaERNS_14TensorIteratorEENKUlvE0_clEvENKUlvE4_clEvEUlddE_EESt5arrayIPcLm2EELi4E23TrivialOffsetCalculatorILi1EjESD_NS0_6memory12LoadWithCastILi1EEENSE_13StoreWithCastILi1EEEEEviT_T0_T2_T3_T4_T5_)
	.align		4
        /*01d4*/ 	.word	index@(__assertfail)
	.align		4
        /*01d8*/ 	.word	index@(_ZN2at6native18elementwise_kernelILi128ELi4EZNS0_15gpu_kernel_implINS0_13BinaryFunctorIddbZZZNS0_22logical_or_kernel_cudaERNS_14TensorIteratorEENKUlvE0_clEvENKUlvE4_clEvEUlddE_EEEEvRNS_18TensorIteratorBaseERKT_EUliE_EEviT1_)
	.align		4
        /*01dc*/ 	.word	index@(__assertfail)
	.align		4
        /*01e0*/ 	.word	index@(_ZN2at6native27unrolled_elementwise_kernelINS0_13BinaryFunctorIddbZZZNS0_22logical_or_kernel_cudaERNS_14TensorIteratorEENKUlvE0_clEvENKUlvE4_clEvEUlddE_EESt5arrayIPcLm3EELi4E23TrivialOffsetCalculatorILi2EjESC_ILi1EjENS0_6memory12LoadWithCastILi2EEENSF_13StoreWithCastILi1EEEEEviT_T0_T2_T3_T4_T5_)
	.align		4
        /*01e4*/ 	.word	index@(__assertfail)
	.align		4
        /*01e8*/ 	.word	index@(_ZN2at6native18elementwise_kernelILi128ELi4EZNS0_15gpu_kernel_implINS0_13AUnaryFunctorIssbZZZNS0_22logical_or_kernel_cudaERNS_14TensorIteratorEENKUlvE0_clEvENKUlvE3_clEvEUlssE_EEEEvRNS_18TensorIteratorBaseERKT_EUliE_EEviT1_)
	.align		4
        /*01ec*/ 	.word	index@(__assertfail)
	.align		4
        /*01f0*/ 	.word	index@(_ZN2at6native27unrolled_elementwise_kernelINS0_13AUnaryFunctorIssbZZZNS0_22logical_or_kernel_cudaERNS_14TensorIteratorEENKUlvE0_clEvENKUlvE3_clEvEUlssE_EESt5arrayIPcLm2EELi4E23TrivialOffsetCalculatorILi1EjESD_NS0_6memory12LoadWithCastILi1EEENSE_13StoreWithCastILi1EEEEEviT_T0_T2_T3_T4_T5_)
	.align		4
        /*01f4*/ 	.word	index@(__assertfail)
	.align		4
        /*01f8*/ 	.word	index@(_ZN2at6native18elementwise_kernelILi128ELi4EZNS0_15gpu_kernel_implINS0_13BinaryFunctorIssbZZZNS0_22logical_or_kernel_cudaERNS_14TensorIteratorEENKUlvE0_clEvENKUlvE3_clEvEUlssE_EEEEvRNS_18TensorIteratorBaseERKT_EUliE_EEviT1_)
	.align		4
        /*01fc*/ 	.word	index@(__assertfail)
	.align		4
        /*0200*/ 	.word	index@(_ZN2at6native27unrolled_elementwise_kernelINS0_13BinaryFunctorIssbZZZNS0_22logical_or_kernel_cudaERNS_14TensorIteratorEENKUlvE0_clEvENKUlvE3_clEvEUlssE_EESt5arrayIPcLm3EELi4E23TrivialOffsetCalculatorILi2EjESC_ILi1EjENS0_6memory12LoadWithCastILi2EEENSF_13StoreWithCastILi1EEEEEviT_T0_T2_T3_T4_T5_)
	.align		4
        /*0204*/ 	.word	index@(__assertfail)
	.align		4
        /*0208*/ 	.word	index@(_ZN2at6native18elementwise_kernelILi128ELi4EZNS0_15gpu_kernel_implINS0_13AUnaryFunctorIllbZZZNS0_22logical_or_kernel_cudaERNS_14TensorIteratorEENKUlvE0_clEvENKUlvE2_clEvEUlllE_EEEEvRNS_18TensorIteratorBaseERKT_EUliE_EEviT1_)
	.align		4
        /*020c*/ 	.word	index@(__assertfail)
	.align		4
        /*0210*/ 	.word	index@(_ZN2at6native27unrolled_elementwise_kernelINS0_13AUnaryFunctorIllbZZZNS0_22logical_or_kernel_cudaERNS_14TensorIteratorEENKUlvE0_clEvENKUlvE2_clEvEUlllE_EESt5arrayIPcLm2EELi4E23TrivialOffsetCalculatorILi1EjESD_NS0_6memory12LoadWithCastILi1EEENSE_13StoreWithCastILi1EEEEEviT_T0_T2_T3_T4_T5_)
	.align		4
        /*0214*/ 	.word	index@(__assertfail)
	.align		4
        /*0218*/ 	.word	index@(_ZN2at6native18elementwise_kernelILi128ELi4EZNS0_15gpu_kernel_implINS0_13BinaryFunctorIllbZZZNS0_22logical_or_kernel_cudaERNS_14TensorIteratorEENKUlvE0_clEvENKUlvE2_clEvEUlllE_EEEEvRNS_18TensorIteratorBaseERKT_EUliE_EEviT1_)
	.align		4
        /*021c*/ 	.word	index@(__assertfail)
	.align		4
        /*0220*/ 	.word	index@(_ZN2at6native27unrolled_elementwise_kernelINS0_13BinaryFunctorIllbZZZNS0_22logical_or_kernel_cudaERNS_14TensorIteratorEENKUlvE0_clEvENKUlvE2_clEvEUlllE_EESt5arrayIPcLm3EELi4E23TrivialOffsetCalculatorILi2EjESC_ILi1EjENS0_6memory12LoadWithCastILi2EEENSF_13StoreWithCastILi1EEEEEviT_T0_T2_T3_T4_T5_)
	.align		4
        /*0224*/ 	.word	index@(__assertfail)
	.align		4
        /*0228*/ 	.word	index@(_ZN2at6native18elementwise_kernelILi128ELi4EZNS0_15gpu_kernel_implINS0_13AUnaryFunctorIiibZZZNS0_22logical_or_kernel_cudaERNS_14TensorIteratorEENKUlvE0_clEvENKUlvE1_clEvEUliiE_EEEEvRNS_18TensorIteratorBaseERKT_EUliE_EEviT1_)
	.align		4
        /*022c*/ 	.word	index@(__assertfail)
	.align		4
        /*0230*/ 	.word	index@(_ZN2at6native27unrolled_elementwise_kernelINS0_13AUnaryFunctorIiibZZZNS0_22logical_or_kernel_cudaERNS_14TensorIteratorEENKUlvE0_clEvENKUlvE1_clEvEUliiE_EESt5arrayIPcLm2EELi4E23TrivialOffsetCalculatorILi1EjESD_NS0_6memory12LoadWithCastILi1EEENSE_13StoreWithCastILi1EEEEEviT_T0_T2_T3_T4_T5_)
	.align		4
        /*0234*/ 	.word	index@(__assertfail)
	.align		4
        /*0238*/ 	.word	index@(_ZN2at6native18elementwise_kernelILi128ELi4EZNS0_15gpu_kernel_implINS0_13BinaryFunctorIiibZZZNS0_22logical_or_kernel_cudaERNS_14TensorIteratorEENKUlvE0_clEvENKUlvE1_clEvEUliiE_EEEEvRNS_18TensorIteratorBaseERKT_EUliE_EEviT1_)
	.align		4
        /*023c*/ 	.word	index@(__assertfail)
	.align		4
        /*0240*/ 	.word	index@(_ZN2at6native27unrolled_elementwise_kernelINS0_13BinaryFunctorIiibZZZNS0_22logical_or_kernel_cudaERNS_14TensorIteratorEENKUlvE0_clEvENKUlvE1_clEvEUliiE_EESt5arrayIPcLm3EELi4E23TrivialOffsetCalculatorILi2EjESC_ILi1EjENS0_6memory12LoadWithCastILi2EEENSF_13StoreWithCastILi1EEEEEviT_T0_T2_T3_T4_T5_)
	.align		4
        /*0244*/ 	.word	index@(__assertfail)
	.align		4
        /*0248*/ 	.word	index@(_ZN2at6native18elementwise_kernelILi128ELi4EZNS0_15gpu_kernel_implINS0_13AUnaryFunctorIaabZZZNS0_22logical_or_kernel_cudaERNS_14TensorIteratorEENKUlvE0_clEvENKUlvE0_clEvEUlaaE_EEEEvRNS_18TensorIteratorBaseERKT_EUliE_EEviT1_)
	.align		4
        /*024c*/ 	.word	index@(__assertfail)
	.align		4
        /*0250*/ 	.word	index@(_ZN2at6native27unrolled_elementwise_kernelINS0_13AUnaryFunctorIaabZZZNS0_22logical_or_kernel_cudaERNS_14TensorIteratorEENKUlvE0_clEvENKUlvE0_clEvEUlaaE_EESt5arrayIPcLm2EELi4E23TrivialOffsetCalculatorILi1EjESD_NS0_6memory12LoadWithCastILi1EEENSE_13StoreWithCastILi1EEEEEviT_T0_T2_T3_T4_T5_)
	.align		4
        /*0254*/ 	.word	index@(__assertfail)
	.align		4
        /*0258*/ 	.word	index@(_ZN2at6native18elementwise_kernelILi128ELi4EZNS0_15gpu_kernel_implINS0_13BinaryFunctorIaabZZZNS0_22logical_or_kernel_cudaERNS_14TensorIteratorEENKUlvE0_clEvENKUlvE0_clEvEUlaaE_EEEEvRNS_18TensorIteratorBaseERKT_EUliE_EEviT1_)
	.align		4
        /*025c*/ 	.word	index@(__assertfail)
	.align		4
        /*0260*/ 	.word	index@(_ZN2at6native27unrolled_elementwise_kernelINS0_13BinaryFunctorIaabZZZNS0_22logical_or_kernel_cudaERNS_14TensorIteratorEENKUlvE0_clEvENKUlvE0_clEvEUlaaE_EESt5arrayIPcLm3EELi4E23TrivialOffsetCalculatorILi2EjESC_ILi1EjENS0_6memory12LoadWithCastILi2EEENSF_13StoreWithCastILi1EEEEEviT_T0_T2_T3_T4_T5_)
	.align		4
        /*0264*/ 	.word	index@(__assertfail)
	.align		4
        /*0268*/ 	.word	index@(_ZN2at6native18elementwise_kernelILi128ELi4EZNS0_15gpu_kernel_implINS0_13AUnaryFunctorIhhbZZZNS0_22logical_or_kernel_cudaERNS_14TensorIteratorEENKUlvE0_clEvENKUlvE_clEvEUlhhE_EEEEvRNS_18TensorIteratorBaseERKT_EUliE_EEviT1_)
	.align		4
        /*026c*/ 	.word	index@(__assertfail)
	.align		4
        /*0270*/ 	.word	index@(_ZN2at6native27unrolled_elementwise_kernelINS0_13AUnaryFunctorIhhbZZZNS0_22logical_or_kernel_cudaERNS_14TensorIteratorEENKUlvE0_clEvENKUlvE_clEvEUlhhE_EESt5arrayIPcLm2EELi4E23TrivialOffsetCalculatorILi1EjESD_NS0_6memory12LoadWithCastILi1EEENSE_13StoreWithCastILi1EEEEEviT_T0_T2_T3_T4_T5_)
	.align		4
        /*0274*/ 	.word	index@(__assertfail)
	.align		4
        /*0278*/ 	.word	index@(_ZN2at6native18elementwise_kernelILi128ELi4EZNS0_15gpu_kernel_implINS0_13BinaryFunctorIhhbZZZNS0_22logical_or_kernel_cudaERNS_14TensorIteratorEENKUlvE0_clEvENKUlvE_clEvEUlhhE_EEEEvRNS_18TensorIteratorBaseERKT_EUliE_EEviT1_)
	.align		4
        /*027c*/ 	.word	index@(__assertfail)
	.align		4
        /*0280*/ 	.word	index@(_ZN2at6native27unrolled_elementwise_kernelINS0_13BinaryFunctorIhhbZZZNS0_22logical_or_kernel_cudaERNS_14TensorIteratorEENKUlvE0_clEvENKUlvE_clEvEUlhhE_EESt5arrayIPcLm3EELi4E23TrivialOffsetCalculatorILi2EjESC_ILi1EjENS0_6memory12LoadWithCastILi2EEENSF_13StoreWithCastILi1EEEEEviT_T0_T2_T3_T4_T5_)
	.align		4
        /*0284*/ 	.word	index@(__assertfail)
	.align		4
        /*0288*/ 	.word	index@(_ZN2at6native18elementwise_kernelILi128ELi4EZNS0_15gpu_kernel_implINS0_13AUnaryFunctorIN3c108BFloat16ES5_bZZZNS0_23logical_and_kernel_cudaERNS_14TensorIteratorEENKUlvE0_clEvENKUlvE8_clEvEUlS5_S5_E_EEEEvRNS_18TensorIteratorBaseERKT_EUliE_EEviT1_)
	.align		4
        /*028c*/ 	.word	index@(__assertfail)
	.align		4
        /*0290*/ 	.word	index@(_ZN2at6native27unrolled_elementwise_kernelINS0_13AUnaryFunctorIN3c108BFloat16ES4_bZZZNS0_23logical_and_kernel_cudaERNS_14TensorIteratorEENKUlvE0_clEvENKUlvE8_clEvEUlS4_S4_E_EESt5arrayIPcLm2EELi4E23TrivialOffsetCalculatorILi1EjESF_NS0_6memory12LoadWithCastILi1EEENSG_13StoreWithCastILi1EEEEEviT_T0_T2_T3_T4_T5_)
	.align		4
        /*0294*/ 	.word	index@(__assertfail)
	.align		4
        /*0298*/ 	.word	index@(_ZN2at6native18elementwise_kernelILi128ELi4EZNS0_15gpu_kernel_implINS0_13BinaryFunctorIN3c108BFloat16ES5_bZZZNS0_23logical_and_kernel_cudaERNS_14TensorIteratorEENKUlvE0_clEvENKUlvE8_clEvEUlS5_S5_E_EEEEvRNS_18TensorIteratorBaseERKT_EUliE_EEviT1_)
	.align		4
        /*029c*/ 	.word	index@(__assertfail)
	.align		4
        /*02a0*/ 	.word	index@(_ZN2at6native27unrolled_elementwise_kernelINS0_13BinaryFunctorIN3c108BFloat16ES4_bZZZNS0_23logical_and_kernel_cudaERNS_14TensorIteratorEENKUlvE0_clEvENKUlvE8_clEvEUlS4_S4_E_EESt5arrayIPcLm3EELi4E23TrivialOffsetCalculatorILi2EjESE_ILi1EjENS0_6memory12LoadWithCastILi2EEENSH_13StoreWithCastILi1EEEEEviT_T0_T2_T3_T4_T5_)
	.align		4
        /*02a4*/ 	.word	index@(__assertfail)
	.align		4
        /*02a8*/ 	.word	index@(_ZN2at6native18elementwise_kernelILi128ELi4EZNS0_15gpu_kernel_implINS0_13AUnaryFunctorIbbbZZZNS0_23logical_and_kernel_cudaERNS_14TensorIteratorEENKUlvE0_clEvENKUlvE7_clEvEUlbbE_EEEEvRNS_18TensorIteratorBaseERKT_EUliE_EEviT1_)
	.align		4
        /*02ac*/ 	.word	index@(__assertfail)
	.align		4
        /*02b0*/ 	.word	index@(_ZN2at6native27unrolled_elementwise_kernelINS0_13AUnaryFunctorIbbbZZZNS0_23logical_and_kernel_cudaERNS_14TensorIteratorEENKUlvE0_clEvENKUlvE7_clEvEUlbbE_EESt5arrayIPcLm2EELi4E23TrivialOffsetCalculatorILi1EjESD_NS0_6memory12LoadWithCastILi1EEENSE_13StoreWithCastILi1EEEEEviT_T0_T2_T3_T4_T5_)
	.align		4
        /*02b4*/ 	.word	index@(__assertfail)
	.align		4
        /*02b8*/ 	.word	index@(_ZN2at6native18elementwise_kernelILi128ELi4EZNS0_15gpu_kernel_implINS0_13BinaryFunctorIbbbZZZNS0_23logical_and_kernel_cudaERNS_14TensorIteratorEENKUlvE0_clEvENKUlvE7_clEvEUlbbE_EEEEvRNS_18TensorIteratorBaseERKT_EUliE_EEviT1_)
	.align		4
        /*02bc*/ 	.word	index@(__assertfail)
	.align		4
        /*02c0*/ 	.word	index@(_ZN2at6native27unrolled_elementwise_kernelINS0_13BinaryFunctorIbbbZZZNS0_23logical_and_kernel_cudaERNS_14TensorIteratorEENKUlvE0_clEvENKUlvE7_clEvEUlbbE_EESt5arrayIPcLm3EELi4E23TrivialOffsetCalculatorILi2EjESC_ILi1EjENS0_6memory12LoadWithCastILi2EEENSF_13StoreWithCastILi1EEEEEviT_T0_T2_T3_T4_T5_)
	.align		4
        /*02c4*/ 	.word	index@(__assertfail)
	.align		4
        /*02c8*/ 	.word	index@(_ZN2at6native18elementwise_kernelILi128ELi4EZNS0_15gpu_kernel_implINS0_13AUnaryFunctorIN3c104HalfES5_bZZZNS0_23logical_and_kernel_cudaERNS_14TensorIteratorEENKUlvE0_clEvENKUlvE6_clEvEUlS5_S5_E_EEEEvRNS_18TensorIteratorBaseERKT_EUliE_EEviT1_)
	.align		4
        /*02cc*/ 	.word	index@(__assertfail)
	.align		4
        /*02d0*/ 	.word	index@(_ZN2at6native27unrolled_elementwise_kernelINS0_13AUnaryFunctorIN3c104HalfES4_bZZZNS0_23logical_and_kernel_cudaERNS_14TensorIteratorEENKUlvE0_clEvENKUlvE6_clEvEUlS4_S4_E_EESt5arrayIPcLm2EELi4E23TrivialOffsetCalculatorILi1EjESF_NS0_6memory12LoadWithCastILi1EEENSG_13StoreWithCastILi1EEEEEviT_T0_T2_T3_T4_T5_)
	.align		4
        /*02d4*/ 	.word	index@(__assertfail)
	.align		4
        /*02d8*/ 	.word	index@(_ZN2at6native18elementwise_kernelILi128ELi4EZNS0_15gpu_kernel_implINS0_13BinaryFunctorIN3c104HalfES5_bZZZNS0_23logical_and_kernel_cudaERNS_14TensorIteratorEENKUlvE0_clEvENKUlvE6_clEvEUlS5_S5_E_EEEEvRNS_18TensorIteratorBaseERKT_EUliE_EEviT1_)
	.align		4
        /*02dc*/ 	.word	index@(__assertfail)
	.align		4
        /*02e0*/ 	.word	index@(_ZN2at6native27unrolled_elementwise_kernelINS0_13BinaryFunctorIN3c104HalfES4_bZZZNS0_23logical_and_kernel_cudaERNS_14TensorIteratorEENKUlvE0_clEvENKUlvE6_clEvEUlS4_S4_E_EESt5arrayIPcLm3EELi4E23TrivialOffsetCalculatorILi2EjESE_ILi1EjENS0_6memory12LoadWithCastILi2EEENSH_13StoreWithCastILi1EEEEEviT_T0_T2_T3_T4_T5_)
	.align		4
        /*02e4*/ 	.word	index@(__assertfail)
	.align		4
        /*02e8*/ 	.word	index@(_ZN2at6native18elementwise_kernelILi128ELi4EZNS0_15gpu_kernel_implINS0_13AUnaryFunctorIffbZZZNS0_23logical_and_kernel_cudaERNS_14TensorIteratorEENKUlvE0_clEvENKUlvE5_clEvEUlffE_EEEEvRNS_18TensorIteratorBaseERKT_EUliE_EEviT1_)
	.align		4
        /*02ec*/ 	.word	index@(__assertfail)
	.align		4
        /*02f0*/ 	.word	index@(_ZN2at6native27unrolled_elementwise_kernelINS0_13AUnaryFunctorIffbZZZNS0_23logical_and_kernel_cudaERNS_14TensorIteratorEENKUlvE0_clEvENKUlvE5_clEvEUlffE_EESt5arrayIPcLm2EELi4E23TrivialOffsetCalculatorILi1EjESD_NS0_6memory12LoadWithCastILi1EEENSE_13StoreWithCastILi1EEEEEviT_T0_T2_T3_T4_T5_)
	.align		4
        /*02f4*/ 	.word	index@(__assertfail)
	.align		4
        /*02f8*/ 	.word	index@(_ZN2at6native18elementwise_kernelILi128ELi4EZNS0_15gpu_kernel_implINS0_13BinaryFunctorIffbZZZNS0_23logical_and_kernel_cudaERNS_14TensorIteratorEENKUlvE0_clEvENKUlvE5_clEvEUlffE_EEEEvRNS_18TensorIteratorBaseERKT_EUliE_EEviT1_)
	.align		4
        /*02fc*/ 	.word	index@(__assertfail)
	.align		4
        /*0300*/ 	.word	index@(_ZN2at6native27unrolled_elementwise_kernelINS0_13BinaryFunctorIffbZZZNS0_23logical_and_kernel_cudaERNS_14TensorIteratorEENKUlvE0_clEvENKUlvE5_clEvEUlffE_EESt5arrayIPcLm3EELi4E23TrivialOffsetCalculatorILi2EjESC_ILi1EjENS0_6memory12LoadWithCastILi2EEENSF_13StoreWithCastILi1EEEEEviT_T0_T2_T3_T4_T5_)
	.align		4
        /*0304*/ 	.word	index@(__assertfail)
	.align		4
        /*0308*/ 	.word	index@(_ZN2at6native18elementwise_kernelILi128ELi4EZNS0_15gpu_kernel_implINS0_13AUnaryFunctorIddbZZZNS0_23logical_and_kernel_cudaERNS_14TensorIteratorEENKUlvE0_clEvENKUlvE4_clEvEUlddE_EEEEvRNS_18TensorIteratorBaseERKT_EUliE_EEviT1_)
	.align		4
        /*030c*/ 	.word	index@(__assertfail)
	.align		4
        /*0310*/ 	.word	index@(_ZN2at6native27unrolled_elementwise_kernelINS0_13AUnaryFunctorIddbZZZNS0_23logical_and_kernel_cudaERNS_14TensorIteratorEENKUlvE0_clEvENKUlvE4_clEvEUlddE_EESt5arrayIPcLm2EELi4E23TrivialOffsetCalculatorILi1EjESD_NS0_6memory12LoadWithCastILi1EEENSE_13StoreWithCastILi1EEEEEviT_T0_T2_T3_T4_T5_)
	.align		4
        /*0314*/ 	.word	index@(__assertfail)
	.align		4
        /*0318*/ 	.word	index@(_ZN2at6native18elementwise_kernelILi128ELi4EZNS0_15gpu_kernel_implINS0_13BinaryFunctorIddbZZZNS0_23logical_and_kernel_cudaERNS_14TensorIteratorEENKUlvE0_clEvENKUlvE4_clEvEUlddE_EEEEvRNS_18TensorIteratorBaseERKT_EUliE_EEviT1_)
	.align		4
        /*031c*/ 	.word	index@(__assertfail)
	.align		4
        /*0320*/ 	.word	index@(_ZN2at6native27unrolled_elementwise_kernelINS0_13BinaryFunctorIddbZZZNS0_23logical_and_kernel_cudaERNS_14TensorIteratorEENKUlvE0_clEvENKUlvE4_clEvEUlddE_EESt5arrayIPcLm3EELi4E23TrivialOffsetCalculatorILi2EjESC_ILi1EjENS0_6memory12LoadWithCastILi2EEENSF_13StoreWithCastILi1EEEEEviT_T0_T2_T3_T4_T5_)
	.align		4
        /*0324*/ 	.word	index@(__assertfail)
	.align		4
        /*0328*/ 	.word	index@(_ZN2at6native18elementwise_kernelILi128ELi4EZNS0_15gpu_kernel_implINS0_13AUnaryFunctorIssbZZZNS0_23logical_and_kernel_cudaERNS_14TensorIteratorEENKUlvE0_clEvENKUlvE3_clEvEUlssE_EEEEvRNS_18TensorIteratorBaseERKT_EUliE_EEviT1_)
	.align		4
        /*032c*/ 	.word	index@(__assertfail)
	.align		4
        /*0330*/ 	.word	index@(_ZN2at6native27unrolled_elementwise_kernelINS0_13AUnaryFunctorIssbZZZNS0_23logical_and_kernel_cudaERNS_14TensorIteratorEENKUlvE0_clEvENKUlvE3_clEvEUlssE_EESt5arrayIPcLm2EELi4E23TrivialOffsetCalculatorILi1EjESD_NS0_6memory12LoadWithCastILi1EEENSE_13StoreWithCastILi1EEEEEviT_T0_T2_T3_T4_T5_)
	.align		4
        /*0334*/ 	.word	index@(__assertfail)
	.align		4
        /*0338*/ 	.word	index@(_ZN2at6native18elementwise_kernelILi128ELi4EZNS0_15gpu_kernel_implINS0_13BinaryFunctorIssbZZZNS0_23logical_and_kernel_cudaERNS_14TensorIteratorEENKUlvE0_clEvENKUlvE3_clEvEUlssE_EEEEvRNS_18TensorIteratorBaseERKT_EUliE_EEviT1_)
	.align		4
        /*033c*/ 	.word	index@(__assertfail)
	.align		4
        /*0340*/ 	.word	index@(_ZN2at6native27unrolled_elementwise_kernelINS0_13BinaryFunctorIssbZZZNS0_23logical_and_kernel_cudaERNS_14TensorIteratorEENKUlvE0_clEvENKUlvE3_clEvEUlssE_EESt5arrayIPcLm3EELi4E23TrivialOffsetCalculatorILi2EjESC_ILi1EjENS0_6memory12LoadWithCastILi2EEENSF_13StoreWithCastILi1EEEEEviT_T0_T2_T3_T4_T5_)
	.align		4
        /*0344*/ 	.word	index@(__assertfail)
	.align		4
        /*0348*/ 	.word	index@(_ZN2at6native18elementwise_kernelILi128ELi4EZNS0_15gpu_kernel_implINS0_13AUnaryFunctorIllbZZZNS0_23logical_and_kernel_cudaERNS_14TensorIteratorEENKUlvE0_clEvENKUlvE2_clEvEUlllE_EEEEvRNS_18TensorIteratorBaseERKT_EUliE_EEviT1_)
	.align		4
        /*034c*/ 	.word	index@(__assertfail)
	.align		4
        /*0350*/ 	.word	index@(_ZN2at6native27unrolled_elementwise_kernelINS0_13AUnaryFunctorIllbZZZNS0_23logical_and_kernel_cudaERNS_14TensorIteratorEENKUlvE0_clEvENKUlvE2_clEvEUlllE_EESt5arrayIPcLm2EELi4E23TrivialOffsetCalculatorILi1EjESD_NS0_6memory12LoadWithCastILi1EEENSE_13StoreWithCastILi1EEEEEviT_T0_T2_T3_T4_T5_)
	.align		4
        /*0354*/ 	.word	index@(__assertfail)
	.align		4
        /*0358*/ 	.word	index@(_ZN2at6native18elementwise_kernelILi128ELi4EZNS0_15gpu_kernel_implINS0_13BinaryFunctorIllbZZZNS0_23logical_and_kernel_cudaERNS_14TensorIteratorEENKUlvE0_clEvENKUlvE2_clEvEUlllE_EEEEvRNS_18TensorIteratorBaseERKT_EUliE_EEviT1_)
	.align		4
        /*035c*/ 	.word	index@(__assertfail)
	.align		4
        /*0360*/ 	.word	index@(_ZN2at6native27unrolled_elementwise_kernelINS0_13BinaryFunctorIllbZZZNS0_23logical_and_kernel_cudaERNS_14TensorIteratorEENKUlvE0_clEvENKUlvE2_clEvEUlllE_EESt5arrayIPcLm3EELi4E23TrivialOffsetCalculatorILi2EjESC_ILi1EjENS0_6memory12LoadWithCastILi2EEENSF_13StoreWithCastILi1EEEEEviT_T0_T2_T3_T4_T5_)
	.align		4
        /*0364*/ 	.word	index@(__assertfail)
	.align		4
        /*0368*/ 	.word	index@(_ZN2at6native18elementwise_kernelILi128ELi4EZNS0_15gpu_kernel_implINS0_13AUnaryFunctorIiibZZZNS0_23logical_and_kernel_cudaERNS_14TensorIteratorEENKUlvE0_clEvENKUlvE1_clEvEUliiE_EEEEvRNS_18TensorIteratorBaseERKT_EUliE_EEviT1_)
	.align		4
        /*036c*/ 	.word	index@(__assertfail)
	.align		4
        /*0370*/ 	.word	index@(_ZN2at6native27unrolled_elementwise_kernelINS0_13AUnaryFunctorIiibZZZNS0_23logical_and_kernel_cudaERNS_14TensorIteratorEENKUlvE0_clEvENKUlvE1_clEvEUliiE_EESt5arrayIPcLm2EELi4E23TrivialOffsetCalculatorILi1EjESD_NS0_6memory12LoadWithCastILi1EEENSE_13StoreWithCastILi1EEEEEviT_T0_T2_T3_T4_T5_)
	.align		4
        /*0374*/ 	.word	index@(__assertfail)
	.align		4
        /*0378*/ 	.word	index@(_ZN2at6native18elementwise_kernelILi128ELi4EZNS0_15gpu_kernel_implINS0_13BinaryFunctorIiibZZZNS0_23logical_and_kernel_cudaERNS_14TensorIteratorEENKUlvE0_clEvENKUlvE1_clEvEUliiE_EEEEvRNS_18TensorIteratorBaseERKT_EUliE_EEviT1_)
	.align		4
        /*037c*/ 	.word	index@(__assertfail)
	.align		4
        /*0380*/ 	.word	index@(_ZN2at6native27unrolled_elementwise_kernelINS0_13BinaryFunctorIiibZZZNS0_23logical_and_kernel_cudaERNS_14TensorIteratorEENKUlvE0_clEvENKUlvE1_clEvEUliiE_EESt5arrayIPcLm3EELi4E23TrivialOffsetCalculatorILi2EjESC_ILi1EjENS0_6memory12LoadWithCastILi2EEENSF_13StoreWithCastILi1EEEEEviT_T0_T2_T3_T4_T5_)
	.align		4
        /*0384*/ 	.word	index@(__assertfail)
	.align		4
        /*0388*/ 	.word	index@(_ZN2at6native18elementwise_kernelILi128ELi4EZNS0_15gpu_kernel_implINS0_13AUnaryFunctorIaabZZZNS0_23logical_and_kernel_cudaERNS_14TensorIteratorEENKUlvE0_clEvENKUlvE0_clEvEUlaaE_EEEEvRNS_18TensorIteratorBaseERKT_EUliE_EEviT1_)
	.align		4
        /*038c*/ 	.word	index@(__assertfail)
	.align		4
        /*0390*/ 	.word	index@(_ZN2at6native27unrolled_elementwise_kernelINS0_13AUnaryFunctorIaabZZZNS0_23logical_and_kernel_cudaERNS_14TensorIteratorEENKUlvE0_clEvENKUlvE0_clEvEUlaaE_EESt5arrayIPcLm2EELi4E23TrivialOffsetCalculatorILi1EjESD_NS0_6memory12LoadWithCastILi1EEENSE_13StoreWithCastILi1EEEEEviT_T0_T2_T3_T4_T5_)
	.align		4
        /*0394*/ 	.word	index@(__assertfail)
	.align		4
        /*0398*/ 	.word	index@(_ZN2at6native18elementwise_kernelILi128ELi4EZNS0_15gpu_kernel_implINS0_13BinaryFunctorIaabZZZNS0_23logical_and_kernel_cudaERNS_14TensorIteratorEENKUlvE0_clEvENKUlvE0_clEvEUlaaE_EEEEvRNS_18TensorIteratorBaseERKT_EUliE_EEviT1_)
	.align		4
        /*039c*/ 	.word	index@(__assertfail)
	.align		4
        /*03a0*/ 	.word	index@(_ZN2at6native27unrolled_elementwise_kernelINS0_13BinaryFunctorIaabZZZNS0_23logical_and_kernel_cudaERNS_14TensorIteratorEENKUlvE0_clEvENKUlvE0_clEvEUlaaE_EESt5arrayIPcLm3EELi4E23TrivialOffsetCalculatorILi2EjESC_ILi1EjENS0_6memory12LoadWithCastILi2EEENSF_13StoreWithCastILi1EEEEEviT_T0_T2_T3_T4_T5_)
	.align		4
        /*03a4*/ 	.word	index@(__assertfail)
	.align		4
        /*03a8*/ 	.word	index@(_ZN2at6native18elementwise_kernelILi128ELi4EZNS0_15gpu_kernel_implINS0_13AUnaryFunctorIhhbZZZNS0_23logical_and_kernel_cudaERNS_14TensorIteratorEENKUlvE0_clEvENKUlvE_clEvEUlhhE_EEEEvRNS_18TensorIteratorBaseERKT_EUliE_EEviT1_)
	.align		4
        /*03ac*/ 	.word	index@(__assertfail)
	.align		4
        /*03b0*/ 	.word	index@(_ZN2at6native27unrolled_elementwise_kernelINS0_13AUnaryFunctorIhhbZZZNS0_23logical_and_kernel_cudaERNS_14TensorIteratorEENKUlvE0_clEvENKUlvE_clEvEUlhhE_EESt5arrayIPcLm2EELi4E23TrivialOffsetCalculatorILi1EjESD_NS0_6memory12LoadWithCastILi1EEENSE_13StoreWithCastILi1EEEEEviT_T0_T2_T3_T4_T5_)
	.align		4
        /*03b4*/ 	.word	index@(__assertfail)
	.align		4
        /*03b8*/ 	.word	index@(_ZN2at6native18elementwise_kernelILi128ELi4EZNS0_15gpu_kernel_implINS0_13BinaryFunctorIhhbZZZNS0_23logical_and_kernel_cudaERNS_14TensorIteratorEENKUlvE0_clEvENKUlvE_clEvEUlhhE_EEEEvRNS_18TensorIteratorBaseERKT_EUliE_EEviT1_)
	.align		4
        /*03bc*/ 	.word	index@(__assertfail)
	.align		4
        /*03c0*/ 	.word	index@(_ZN2at6native27unrolled_elementwise_kernelINS0_13BinaryFunctorIhhbZZZNS0_23logical_and_kernel_cudaERNS_14TensorIteratorEENKUlvE0_clEvENKUlvE_clEvEUlhhE_EESt5arrayIPcLm3EELi4E23TrivialOffsetCalculatorILi2EjESC_ILi1EjENS0_6memory12LoadWithCastILi2EEENSF_13StoreWithCastILi1EEEEEviT_T0_T2_T3_T4_T5_)
	.align		4
        /*03c4*/ 	.word	index@(__assertfail)
	.align		4
        /*03c8*/ 	.word	0x00000000
	.align		4
        /*03cc*/ 	.word	0xfffffffe
	.align		4
        /*03d0*/ 	.word	0x00000000
	.align		4
        /*03d4*/ 	.word	0xfffffffd
	.align		4
        /*03d8*/ 	.word	0x00000000
	.align		4
        /*03dc*/ 	.word	0xfffffffc


//--------------------- .nv.constant4             --------------------------
	.section	.nv.constant4,"a",@progbits
	.align	8
	.align		8
.nv.constant4:
        /*0000*/ 	.dword	__assertfail
	.align		8
        /*0008*/ 	.dword	__unnamed_1
	.align		8
        /*0010*/ 	.dword	__unnamed_2
	.align		8
        /*0018*/ 	.dword	__unnamed_3
	.align		8
        /*0020*/ 	.dword	__unnamed_4
	.align		8
        /*0028*/ 	.dword	__unnamed_5
	.align		8
        /*0030*/ 	.dword	__unnamed_6
	.align		8
        /*0038*/ 	.dword	__unnamed_7
	.align		8
        /*0040*/ 	.dword	__unnamed_8
	.align		8
        /*0048*/ 	.dword	__unnamed_9
	.align		8
        /*0050*/ 	.dword	__unnamed_10
	.align		8
        /*0058*/ 	.dword	__unnamed_11
	.align		8
        /*0060*/ 	.dword	_ZN57_INTERNAL_a5fe4eab_26_BinaryLogicalOpsKernels_cu_af2bb0934cuda3std3__45__cpo5beginE
	.align		8
        /*0068*/ 	.dword	_ZN57_INTERNAL_a5fe4eab_26_BinaryLogicalOpsKernels_cu_af2bb0934cuda3std3__45__cpo3endE
	.align		8
        /*0070*/ 	.dword	_ZN57_INTERNAL_a5fe4eab_26_BinaryLogicalOpsKernels_cu_af2bb0934cuda3std3__45__cpo6cbeginE
	.align		8
        /*0078*/ 	.dword	_ZN57_INTERNAL_a5fe4eab_26_BinaryLogicalOpsKernels_cu_af2bb0934cuda3std3__45__cpo4cendE
	.align		8
        /*0080*/ 	.dword	_ZN57_INTERNAL_a5fe4eab_26_BinaryLogicalOpsKernels_cu_af2bb0934cuda3std3__45__cpo6rbeginE
	.align		8
        /*0088*/ 	.dword	_ZN57_INTERNAL_a5fe4eab_26_BinaryLogicalOpsKernels_cu_af2bb0934cuda3std3__45__cpo4rendE
	.align		8
        /*0090*/ 	.dword	_ZN57_INTERNAL_a5fe4eab_26_BinaryLogicalOpsKernels_cu_af2bb0934cuda3std3__45__cpo7crbeginE
	.align		8
        /*0098*/ 	.dword	_ZN57_INTERNAL_a5fe4eab_26_BinaryLogicalOpsKernels_cu_af2bb0934cuda3std3__45__cpo5crendE
	.align		8
        /*00a0*/ 	.dword	_ZN57_INTERNAL_a5fe4eab_26_BinaryLogicalOpsKernels_cu_af2bb0934cuda3std3__459_GLOBAL__N__a5fe4eab_26_BinaryLogicalOpsKernels_cu_af2bb0936ignoreE
	.align		8
        /*00a8*/ 	.dword	_ZN57_INTERNAL_a5fe4eab_26_BinaryLogicalOpsKernels_cu_af2bb0934cuda3std3__419piecewise_constructE
	.align		8
        /*00b0*/ 	.dword	_ZN57_INTERNAL_a5fe4eab_26_BinaryLogicalOpsKernels_cu_af2bb0934cuda3std3__48in_placeE
	.align		8
        /*00b8*/ 	.dword	_ZN57_INTERNAL_a5fe4eab_26_BinaryLogicalOpsKernels_cu_af2bb0934cuda3std3__420unreachable_sentinelE
	.align		8
        /*00c0*/ 	.dword	_ZN57_INTERNAL_a5fe4eab_26_BinaryLogicalOpsKernels_cu_af2bb0934cuda3std6ranges3__45__cpo4swapE
	.align		8
        /*00c8*/ 	.dword	_ZN57_INTERNAL_a5fe4eab_26_BinaryLogicalOpsKernels_cu_af2bb0934cuda3std6ranges3__45__cpo9iter_moveE
	.align		8
        /*00d0*/ 	.dword	_ZN57_INTERNAL_a5fe4eab_26_BinaryLogicalOpsKernels_cu_af2bb0934cuda3std6ranges3__45__cpo5beginE
	.align		8
        /*00d8*/ 	.dword	_ZN57_INTERNAL_a5fe4eab_26_BinaryLogicalOpsKernels_cu_af2bb0934cuda3std6ranges3__45__cpo3endE
	.align		8
        /*00e0*/ 	.dword	_ZN57_INTERNAL_a5fe4eab_26_BinaryLogicalOpsKernels_cu_af2bb0934cuda3std6ranges3__45__cpo6cbeginE
	.align		8
        /*00e8*/ 	.dword	_ZN57_INTERNAL_a5fe4eab_26_BinaryLogicalOpsKernels_cu_af2bb0934cuda3std6ranges3__45__cpo4cendE
	.align		8
        /*00f0*/ 	.dword	_ZN57_INTERNAL_a5fe4eab_26_BinaryLogicalOpsKernels_cu_af2bb0934cuda3std6ranges3__45__cpo7advanceE
	.align		8
        /*00f8*/ 	.dword	_ZN57_INTERNAL_a5fe4eab_26_BinaryLogicalOpsKernels_cu_af2bb0934cuda3std6ranges3__45__cpo9iter_swapE
	.align		8
        /*0100*/ 	.dword	_ZN57_INTERNAL_a5fe4eab_26_BinaryLogicalOpsKernels_cu_af2bb0934cuda3std6ranges3__45__cpo4nextE
	.align		8
        /*0108*/ 	.dword	_ZN57_INTERNAL_a5fe4eab_26_BinaryLogicalOpsKernels_cu_af2bb0934cuda3std6ranges3__45__cpo4prevE
	.align		8
        /*0110*/ 	.dword	_ZN57_INTERNAL_a5fe4eab_26_BinaryLogicalOpsKernels_cu_af2bb0934cuda3std6ranges3__45__cpo4dataE
	.align		8
        /*0118*/ 	.dword	_ZN57_INTERNAL_a5fe4eab_26_BinaryLogicalOpsKernels_cu_af2bb0934cuda3std6ranges3__45__cpo5cdataE
	.align		8
        /*0120*/ 	.dword	_ZN57_INTERNAL_a5fe4eab_26_BinaryLogicalOpsKernels_cu_af2bb0934cuda3std6ranges3__45__cpo4sizeE
	.align		8
        /*0128*/ 	.dword	_ZN57_INTERNAL_a5fe4eab_26_BinaryLogicalOpsKernels_cu_af2bb0934cuda3std6ranges3__45__cpo5ssizeE
	.align		8
        /*0130*/ 	.dword	_ZN57_INTERNAL_a5fe4eab_26_BinaryLogicalOpsKernels_cu_af2bb0934cuda3std6ranges3__45__cpo8distanceE
	.align		8
        /*0138*/ 	.dword	_ZN57_INTERNAL_a5fe4eab_26_BinaryLogicalOpsKernels_cu_af2bb0936thrust23THRUST_300001_SM_900_NS6system6detail10sequential3seqE
	.align		8
        /*0140*/ 	.dword	$str$7
	.align		8
        /*0148*/ 	.dword	$str$8


//--------------------- .text._ZN2at6native18elementwise_kernelILi128ELi4EZNS0_15gpu_kernel_implINS0_13AUnaryFunctorIN3c108BFloat16ES5_bZZZNS0_23logical_xor_kernel_cudaERNS_14TensorIteratorEENKUlvE0_clEvENKUlvE8_clEvEUlS5_S5_E_EEEEvRNS_18TensorIteratorBaseERKT_EUliE_EEviT1_ --------------------------
	.section	.text._ZN2at6native18elementwise_kernelILi128ELi4EZNS0_15gpu_kernel_implINS0_13AUnaryFunctorIN3c108BFloat16ES5_bZZZNS0_23logical_xor_kernel_cudaERNS_14TensorIteratorEENKUlvE0_clEvENKUlvE8_clEvEUlS5_S5_E_EEEEvRNS_18TensorIteratorBaseERKT_EUliE_EEviT1_,"ax",@progbits
	.align	128
        .global         _ZN2at6native18elementwise_kernelILi128ELi4EZNS0_15gpu_kernel_implINS0_13AUnaryFunctorIN3c108BFloat16ES5_bZZZNS0_23logical_xor_kernel_cudaERNS_14TensorIteratorEENKUlvE0_clEvENKUlvE8_clEvEUlS5_S5_E_EEEEvRNS_18TensorIteratorBaseERKT_EUliE_EEviT1_
        .type           _ZN2at6native18elementwise_kernelILi128ELi4EZNS0_15gpu_kernel_implINS0_13AUnaryFunctorIN3c108BFloat16ES5_bZZZNS0_23logical_xor_kernel_cudaERNS_14TensorIteratorEENKUlvE0_clEvENKUlvE8_clEvEUlS5_S5_E_EEEEvRNS_18TensorIteratorBaseERKT_EUliE_EEviT1_,@function
        .size           _ZN2at6native18elementwise_kernelILi128ELi4EZNS0_15gpu_kernel_implINS0_13AUnaryFunctorIN3c108BFloat16ES5_bZZZNS0_23logical_xor_kernel_cudaERNS_14TensorIteratorEENKUlvE0_clEvENKUlvE8_clEvEUlS5_S5_E_EEEEvRNS_18TensorIteratorBaseERKT_EUliE_EEviT1_,(.L_x_43749 - _ZN2at6native18elementwise_kernelILi128ELi4EZNS0_15gpu_kernel_implINS0_13AUnaryFunctorIN3c108BFloat16ES5_bZZZNS0_23logical_xor_kernel_cudaERNS_14TensorIteratorEENKUlvE0_clEvENKUlvE8_clEvEUlS5_S5_E_EEEEvRNS_18TensorIteratorBaseERKT_EUliE_EEviT1_)
        .other          _ZN2at6native18elementwise_kernelILi128ELi4EZNS0_15gpu_kernel_implINS0_13AUnaryFunctorIN3c108BFloat16ES5_bZZZNS0_23logical_xor_kernel_cudaERNS_14TensorIteratorEENKUlvE0_clEvENKUlvE8_clEvEUlS5_S5_E_EEEEvRNS_18TensorIteratorBaseERKT_EUliE_EEviT1_,@"STO_CUDA_ENTRY STV_DEFAULT"
_ZN2at6native18elementwise_kernelILi128ELi4EZNS0_15gpu_kernel_implINS0_13AUnaryFunctorIN3c108BFloat16ES5_bZZZNS0_23logical_xor_kernel_cudaERNS_14TensorIteratorEENKUlvE0_clEvENKUlvE8_clEvEUlS5_S5_E_EEEEvRNS_18TensorIteratorBaseERKT_EUliE_EEviT1_:
.text._ZN2at6native18elementwise_kernelILi128ELi4EZNS0_15gpu_kernel_implINS0_13AUnaryFunctorIN3c108BFloat16ES5_bZZZNS0_23logical_xor_kernel_cudaERNS_14TensorIteratorEENKUlvE0_clEvENKUlvE8_clEvEUlS5_S5_E_EEEEvRNS_18TensorIteratorBaseERKT_EUliE_EEviT1_:
[----:B------:R-:W0:Y:S01]  /*0000*/  LDC R1, c[0x0][0x28] ;  /* 0x00000a00ff017b82 */ /* 0x000e220000000800 */
[----:B------:R-:W1:Y:S01]  /*0010*/  S2R R23, SR_CTAID.X ;  /* 0x0000000000177919 */ /* 0x000e620000002500 */
[----:B------:R-:W-:Y:S01]  /*0020*/  ULDC UR4, c[0x0][0x210] ;  /* 0x0000840000047ab9 */ /* 0x000fe20000000800 */
[----:B------:R-:W-:Y:S01]  /*0030*/  ULDC.64 UR36, c[0x0][0x208] ;  /* 0x0000820000247ab9 */ /* 0x000fe20000000a00 */
[----:B------:R-:W-:Y:S01]  /*0040*/  BSSY B6, `(.L_x_0) ;  /* 0x0000320000067945 */ /* 0x000fe20003800000 */
[----:B------:R-:W1:Y:S02]  /*0050*/  S2R R18, SR_TID.X ;  /* 0x0000000000127919 */ /* 0x000e640000002100 */
[----:B-1----:R-:W-:-:S05]  /*0060*/  IMAD R19, R23, 0x200, R18 ;  /* 0x0000020017137824 */ /* 0x002fca00078e0212 */
[----:B------:R-:W-:-:S13]  /*0070*/  ISETP.GE.AND P0, PT, R19, UR4, PT ;  /* 0x0000000413007c0c */ /* 0x000fda000bf06270 */
[----:B0-----:R-:W-:Y:S05]  /*0080*/  @P0 BRA `(.L_x_1) ;  /* 0x00000030006c0947 */ /* 0x001fea0003800000 */
[----:B------:R-:W0:Y:S01]  /*0090*/  LDC R6, c[0x0][0x218] ;  /* 0x00008600ff067b82 */ /* 0x000e220000000800 */
[----:B------:R-:W-:Y:S02]  /*00a0*/  IMAD.MOV.U32 R0, RZ, RZ, RZ ;  /* 0x000000ffff007224 */ /* 0x000fe400078e00ff */
[----:B------:R-:W-:Y:S01]  /*00b0*/  IMAD.MOV.U32 R16, RZ, RZ, RZ ;  /* 0x000000ffff107224 */ /* 0x000fe200078e00ff */
[----:B0-----:R-:W-:-:S13]  /*00c0*/  ISETP.NE.AND P0, PT, R6, RZ, PT ;  /* 0x000000ff0600720c */ /* 0x001fda0003f05270 */
[----:B------:R-:W-:Y:S05]  /*00d0*/  @!P0 BRA `(.L_x_2) ;  /* 0x0000001000b08947 */ /* 0x000fea0003800000 */
[----:B------:R-:W-:Y:S01]  /*00e0*/  IMAD.MOV.U32 R2, RZ, RZ, RZ ;  /* 0x000000ffff027224 */ /* 0x000fe200078e00ff */
[----:B------:R-:W-:Y:S01]  /*00f0*/  ULDC.64 UR4, c[0x0][0x220] ;  /* 0x0000880000047ab9 */ /* 0x000fe20000000a00 */
[----:B------:R-:W-:Y:S01]  /*0100*/  IMAD.MOV.U32 R3, RZ, RZ, R19 ;  /* 0x000000ffff037224 */ /* 0x000fe200078e0013 */
[----:B------:R-:W-:Y:S01]  /*0110*/  ISETP.NE.AND P0, PT, R6, 0x1, PT ;  /* 0x000000010600780c */ /* 0x000fe20003f05270 */
[----:B------:R-:W-:Y:S01]  /*0120*/  IMAD.HI.U32 R2, R19, UR4, R2 ;  /* 0x0000000413027c27 */ /* 0x000fe2000f8e0002 */
[----:B------:R-:W-:-:S04]  /*0130*/  ULDC UR4, c[0x0][0x21c] ;  /* 0x0000870000047ab9 */ /* 0x000fc80000000800 */
[----:B------:R-:W-:-:S05]  /*0140*/  SHF.R.U32.HI R3, RZ, UR5, R2 ;  /* 0x00000005ff037c19 */ /* 0x000fca0008011602 */
[----:B------:R-:W-:-:S04]  /*0150*/  IMAD.MOV R0, RZ, RZ, -R3 ;  /* 0x000000ffff007224 */ /* 0x000fc800078e0a03 */
[----:B------:R-:W-:Y:S01]  /*0160*/  IMAD R19, R0, UR4, R19 ;  /* 0x0000000400137c24 */ /* 0x000fe2000f8e0213 */
[----:B------:R-:W-:-:S03]  /*0170*/  ULDC.64 UR4, c[0x0][0x348] ;  /* 0x0000d20000047ab9 */ /* 0x000fc60000000a00 */
[C---:B------:R-:W-:Y:S02]  /*0180*/  IMAD R16, R19.reuse, UR4, RZ ;  /* 0x0000000413107c24 */ /* 0x040fe4000f8e02ff */
[----:B------:R-:W-:Y:S01]  /*0190*/  IMAD R0, R19, UR5, RZ ;  /* 0x0000000513007c24 */ /* 0x000fe2000f8e02ff */
[----:B------:R-:W-:Y:S06]  /*01a0*/  @!P0 BRA `(.L_x_2) ;  /* 0x00000010007c8947 */ /* 0x000fec0003800000 */
[----:B------:R-:W-:Y:S01]  /*01b0*/  IMAD.MOV.U32 R2, RZ, RZ, RZ ;  /* 0x000000ffff027224 */ /* 0x000fe200078e00ff */
[----:B------:R-:W-:Y:S01]  /*01c0*/  ULDC.64 UR6, c[0x0][0x228] ;  /* 0x00008a0000067ab9 */ /* 0x000fe20000000a00 */
[----:B------:R-:W-:Y:S01]  /*01d0*/  ULDC UR5, c[0x0][0x230] ;  /* 0x00008c0000057ab9 */ /* 0x000fe20000000800 */
[----:B------:R-:W-:Y:S01]  /*01e0*/  ISETP.NE.AND P0, PT, R6, 0x2, PT ;  /* 0x000000020600780c */ /* 0x000fe20003f05270 */
[----:B------:R-:W-:-:S05]  /*01f0*/  IMAD.HI.U32 R4, R3, UR7, R2 ;  /* 0x0000000703047c27 */ /* 0x000fca000f8e0002 */
[----:B------:R-:W-:-:S05]  /*0200*/  SHF.R.U32.HI R5, RZ, UR5, R4 ;  /* 0x00000005ff057c19 */ /* 0x000fca0008011604 */
[----:B------:R-:W-:-:S04]  /*0210*/  IMAD.MOV R2, RZ, RZ, -R5 ;  /* 0x000000ffff027224 */ /* 0x000fc800078e0a05 */
[----:B------:R-:W-:Y:S01]  /*0220*/  IMAD R3, R2, UR6, R3 ;  /* 0x0000000602037c24 */ /* 0x000fe2000f8e0203 */
[----:B------:R-:W-:-:S03]  /*0230*/  ULDC.64 UR6, c[0x0][0x350] ;  /* 0x0000d40000067ab9 */ /* 0x000fc60000000a00 */
[C---:B------:R-:W-:Y:S02]  /*0240*/  IMAD R16, R3.reuse, UR6, RZ ;  /* 0x0000000603107c24 */ /* 0x040fe4000f8e02ff */
[----:B------:R-:W-:Y:S02]  /*0250*/  IMAD R0, R3, UR7, R0 ;  /* 0x0000000703007c24 */ /* 0x000fe4000f8e0200 */
[----:B------:R-:W-:Y:S01]  /*0260*/  IMAD R16, R19, UR4, R16 ;  /* 0x0000000413107c24 */ /* 0x000fe2000f8e0210 */
[----:B------:R-:W-:Y:S06]  /*0270*/  @!P0 BRA `(.L_x_2) ;  /* 0x0000001000488947 */ /* 0x000fec0003800000 */
[----:B------:R-:W-:Y:S01]  /*0280*/  IMAD.MOV.U32 R4, RZ, RZ, RZ ;  /* 0x000000ffff047224 */ /* 0x000fe200078e00ff */
[----:B------:R-:W-:Y:S01]  /*0290*/  ULDC.64 UR4, c[0x0][0x238] ;  /* 0x00008e0000047ab9 */ /* 0x000fe20000000a00 */
[----:B------:R-:W-:Y:S02]  /*02a0*/  ISETP.NE.AND P0, PT, R6, 0x3, PT ;  /* 0x000000030600780c */ /* 0x000fe40003f05270 */
[----:B------:R-:W-:Y:S01]  /*02b0*/  IMAD.HI.U32 R2, R5, UR4, R4 ;  /* 0x0000000405027c27 */ /* 0x000fe2000f8e0004 */
[----:B------:R-:W-:-:S04]  /*02c0*/  ULDC UR4, c[0x0][0x234] ;  /* 0x00008d0000047ab9 */ /* 0x000fc80000000800 */
[----:B------:R-:W-:-:S05]  /*02d0*/  SHF.R.U32.HI R3, RZ, UR5, R2 ;  /* 0x00000005ff037c19 */ /* 0x000fca0008011602 */
[----:B------:R-:W-:-:S04]  /*02e0*/  IMAD.MOV R4, RZ, RZ, -R3 ;  /* 0x000000ffff047224 */ /* 0x000fc800078e0a03 */
[----:B------:R-:W-:Y:S01]  /*02f0*/  IMAD R5, R4, UR4, R5 ;  /* 0x0000000404057c24 */ /* 0x000fe2000f8e0205 */
[----:B------:R-:W-:-:S03]  /*0300*/  ULDC.64 UR4, c[0x0][0x358] ;  /* 0x0000d60000047ab9 */ /* 0x000fc60000000a00 */
[C---:B------:R-:W-:Y:S02]  /*0310*/  IMAD R16, R5.reuse, UR4, R16 ;  /* 0x0000000405107c24 */ /* 0x040fe4000f8e0210 */
[----:B------:R-:W-:Y:S01]  /*0320*/  IMAD R0, R5, UR5, R0 ;  /* 0x0000000505007c24 */ /* 0x000fe2000f8e0200 */
[----:B------:R-:W-:Y:S06]  /*0330*/  @!P0 BRA `(.L_x_2) ;  /* 0x0000001000188947 */ /* 0x000fec0003800000 */
[----:B------:R-:W-:Y:S01]  /*0340*/  IMAD.MOV.U32 R2, RZ, RZ, RZ ;  /* 0x000000ffff027224 */ /* 0x000fe200078e00ff */
[----:B------:R-:W-:Y:S01]  /*0350*/  ULDC.64 UR6, c[0x0][0x240] ;  /* 0x0000900000067ab9 */ /* 0x000fe20000000a00 */
[----:B------:R-:W-:Y:S01]  /*0360*/  ULDC UR4, c[0x0][0x248] ;  /* 0x0000920000047ab9 */ /* 0x000fe20000000800 */
[----:B------:R-:W-:Y:S01]  /*0370*/  ISETP.NE.AND P0, PT, R6, 0x4, PT ;  /* 0x000000040600780c */ /* 0x000fe20003f05270 */
[----:B------:R-:W-:-:S05]  /*0380*/  IMAD.HI.U32 R4, R3, UR7, R2 ;  /* 0x0000000703047c27 */ /* 0x000fca000f8e0002 */
[----:B------:R-:W-:Y:S01]  /*0390*/  SHF.R.U32.HI R5, RZ, UR4, R4 ;  /* 0x00000004ff057c19 */ /* 0x000fe20008011604 */
[----:B------:R-:W-:-:S04]  /*03a0*/  ULDC.64 UR4, c[0x0][0x360] ;  /* 0x0000d80000047ab9 */ /* 0x000fc80000000a00 */
[----:B------:R-:W-:-:S04]  /*03b0*/  IMAD.MOV R2, RZ, RZ, -R5 ;  /* 0x000000ffff027224 */ /* 0x000fc800078e0a05 */
[----:B------:R-:W-:-:S04]  /*03c0*/  IMAD R3, R2, UR6, R3 ;  /* 0x0000000602037c24 */ /* 0x000fc8000f8e0203 */
[C---:B------:R-:W-:Y:S02]  /*03d0*/  IMAD R16, R3.reuse, UR4, R16 ;  /* 0x0000000403107c24 */ /* 0x040fe4000f8e0210 */
        /* <DEDUP_REMOVED lines=243> */
[----:B------:R-:W-:-:S03]  /*1310*/  ULDC.64 UR4, c[0x0][0x340] ;  /* 0x0000d00000047ab9 */ /* 0x000fc60000000a00 */
[----:B------:R-:W-:Y:S01]  /*1320*/  IMAD.HI.U32 R2, R5, UR4, R4 ;  /* 0x0000000405027c27 */ /* 0x000fe2000f8e0004 */
[----:B------:R-:W-:-:S04]  /*1330*/  ULDC UR4, c[0x0][0x33c] ;  /* 0x0000cf0000047ab9 */ /* 0x000fc80000000800 */
[----:B------:R-:W-:-:S05]  /*1340*/  SHF.R.U32.HI R2, RZ, UR5, R2 ;  /* 0x00000005ff027c19 */ /* 0x000fca0008011602 */
[----:B------:R-:W-:-:S04]  /*1350*/  IMAD.MOV R3, RZ, RZ, -R2 ;  /* 0x000000ffff037224 */ /* 0x000fc800078e0a02 */
[----:B------:R-:W-:Y:S01]  /*1360*/  IMAD R5, R3, UR4, R5 ;  /* 0x0000000403057c24 */ /* 0x000fe2000f8e0205 */
[----:B------:R-:W-:-:S03]  /*1370*/  ULDC.64 UR4, c[0x0][0x408] ;  /* 0x0001020000047ab9 */ /* 0x000fc60000000a00 */
[C---:B------:R-:W-:Y:S02]  /*1380*/  IMAD R16, R5.reuse, UR4, R16 ;  /* 0x0000000405107c24 */ /* 0x040fe4000f8e0210 */
[----:B------:R-:W-:-:S07]  /*1390*/  IMAD R0, R5, UR5, R0 ;  /* 0x0000000505007c24 */ /* 0x000fce000f8e0200 */
.L_x_2:
[----:B------:R-:W0:Y:S01]  /*13a0*/  LDC.U8 R5, c[0x0][0x425] ;  /* 0x00010940ff057b82 */ /* 0x000e220000000000 */
[----:B------:R-:W-:Y:S01]  /*13b0*/  ULDC.64 UR4, c[0x0][0x410] ;  /* 0x0001040000047ab9 */ /* 0x000fe20000000a00 */
[----:B------:R-:W-:Y:S01]  /*13c0*/  ULDC.64 UR6, c[0x0][0x418] ;  /* 0x0001060000067ab9 */ /* 0x000fe20000000a00 */
[----:B------:R-:W-:Y:S02]  /*13d0*/  IADD3 R16, P1, R16, UR4, RZ ;  /* 0x0000000410107c10 */ /* 0x000fe4000ff3e0ff */
[----:B------:R-:W-:-:S03]  /*13e0*/  IADD3 R2, P2, R0, UR6, RZ ;  /* 0x0000000600027c10 */ /* 0x000fc6000ff5e0ff */
[----:B------:R-:W-:Y:S02]  /*13f0*/  IMAD.X R17, RZ, RZ, UR5, P1 ;  /* 0x00000005ff117e24 */ /* 0x000fe400088e06ff */
[----:B------:R-:W-:Y:S01]  /*1400*/  IMAD.X R3, RZ, RZ, UR7, P2 ;  /* 0x00000007ff037e24 */ /* 0x000fe200090e06ff */
[----:B0-----:R-:W-:-:S04]  /*1410*/  PRMT R4, R5, 0x9910, RZ ;  /* 0x0000991005047816 */ /* 0x001fc800000000ff */
[----:B------:R-:W-:-:S13]  /*1420*/  ISETP.GT.AND P0, PT, R4, 0x9, PT ;  /* 0x000000090400780c */ /* 0x000fda0003f04270 */
[----:B------:R-:W-:Y:S05]  /*1430*/  @P0 BRA `(.L_x_3) ;  /* 0x0000000400100947 */ /* 0x000fea0003800000 */
[----:B------:R-:W-:-:S13]  /*1440*/  ISETP.GT.AND P0, PT, R4, 0x4, PT ;  /* 0x000000040400780c */ /* 0x000fda0003f04270 */
[----:B------:R-:W-:Y:S05]  /*1450*/  @P0 BRA `(.L_x_4) ;  /* 0x0000000000800947 */ /* 0x000fea0003800000 */
[----:B------:R-:W-:-:S13]  /*1460*/  ISETP.GT.AND P0, PT, R4, 0x1, PT ;  /* 0x000000010400780c */ /* 0x000fda0003f04270 */
[----:B------:R-:W-:Y:S05]  /*1470*/  @P0 BRA `(.L_x_5) ;  /* 0x0000000000300947 */ /* 0x000fea0003800000 */
[----:B------:R-:W-:-:S13]  /*1480*/  ISETP.NE.AND P0, PT, R5, RZ, PT ;  /* 0x000000ff0500720c */ /* 0x000fda0003f05270 */
[----:B------:R-:W-:Y:S05]  /*1490*/  @!P0 BRA `(.L_x_6) ;  /* 0x0000000000188947 */ /* 0x000fea0003800000 */
[----:B------:R-:W-:-:S13]  /*14a0*/  ISETP.NE.AND P0, PT, R4, 0x1, PT ;  /* 0x000000010400780c */ /* 0x000fda0003f05270 */
[----:B------:R-:W-:Y:S05]  /*14b0*/  @P0 BRA `(.L_x_7) ;  /* 0x0000000c004c0947 */ /* 0x000fea0003800000 */
[----:B------:R-:W2:Y:S02]  /*14c0*/  LDG.E.S8 R2, desc[UR36][R2.64] ;  /* 0x0000002402027981 */ /* 0x000ea4000c1e1300 */
[----:B--2---:R-:W0:Y:S02]  /*14d0*/  I2F.S16 R0, R2 ;  /* 0x0000000200007306 */ /* 0x004e240000101400 */
[----:B0-----:R-:W-:Y:S01]  /*14e0*/  F2FP.BF16.F32.PACK_AB R0, RZ, R0 ;  /* 0x00000000ff00723e */ /* 0x001fe200000010ff */
[----:B------:R-:W-:Y:S06]  /*14f0*/  BRA `(.L_x_8) ;  /* 0x0000000c00a07947 */ /* 0x000fec0003800000 */
.L_x_6:
[----:B------:R-:W2:Y:S02]  /*1500*/  LDG.E.U8 R2, desc[UR36][R2.64] ;  /* 0x0000002402027981 */ /* 0x000ea4000c1e1100 */
[----:B--2---:R-:W-:-:S04]  /*1510*/  I2FP.F32.U32 R0, R2 ;  /* 0x0000000200007245 */ /* 0x004fc80000201000 */
[----:B------:R-:W-:Y:S01]  /*1520*/  F2FP.BF16.F32.PACK_AB R0, RZ, R0 ;  /* 0x00000000ff00723e */ /* 0x000fe200000010ff */
[----:B------:R-:W-:Y:S06]  /*1530*/  BRA `(.L_x_8) ;  /* 0x0000000c00907947 */ /* 0x000fec0003800000 */
.L_x_5:
[----:B------:R-:W-:-:S13]  /*1540*/  ISETP.NE.AND P0, PT, R4, 0x2, PT ;  /* 0x000000020400780c */ /* 0x000fda0003f05270 */
[----:B------:R-:W-:Y:S05]  /*1550*/  @!P0 BRA `(.L_x_9) ;  /* 0x0000000000308947 */ /* 0x000fea0003800000 */
[----:B------:R-:W-:-:S13]  /*1560*/  ISETP.NE.AND P0, PT, R4, 0x3, PT ;  /* 0x000000030400780c */ /* 0x000fda0003f05270 */
[----:B------:R-:W-:Y:S05]  /*1570*/  @!P0 BRA `(.L_x_10) ;  /* 0x0000000000188947 */ /* 0x000fea0003800000 */
[----:B------:R-:W-:-:S13]  /*1580*/  ISETP.NE.AND P0, PT, R4, 0x4, PT ;  /* 0x000000040400780c */ /* 0x000fda0003f05270 */
[----:B------:R-:W-:Y:S05]  /*1590*/  @P0 BRA `(.L_x_7) ;  /* 0x0000000c00140947 */ /* 0x000fea0003800000 */
[----:B------:R-:W2:Y:S02]  /*15a0*/  LDG.E.64 R2, desc[UR36][R2.64] ;  /* 0x0000002402027981 */ /* 0x000ea4000c1e1b00 */
[----:B--2---:R-:W0:Y:S02]  /*15b0*/  I2F.S64 R0, R2 ;  /* 0x0000000200007312 */ /* 0x004e240000301400 */
[----:B0-----:R-:W-:Y:S01]  /*15c0*/  F2FP.BF16.F32.PACK_AB R0, RZ, R0 ;  /* 0x00000000ff00723e */ /* 0x001fe200000010ff */
[----:B------:R-:W-:Y:S06]  /*15d0*/  BRA `(.L_x_8) ;  /* 0x0000000c00687947 */ /* 0x000fec0003800000 */
.L_x_10:
[----:B------:R-:W2:Y:S02]  /*15e0*/  LDG.E R2, desc[UR36][R2.64] ;  /* 0x0000002402027981 */ /* 0x000ea4000c1e1900 */
[----:B--2---:R-:W-:-:S04]  /*15f0*/  I2FP.F32.S32 R0, R2 ;  /* 0x0000000200007245 */ /* 0x004fc80000201400 */
[----:B------:R-:W-:Y:S01]  /*1600*/  F2FP.BF16.F32.PACK_AB R0, RZ, R0 ;  /* 0x00000000ff00723e */ /* 0x000fe200000010ff */
[----:B------:R-:W-:Y:S06]  /*1610*/  BRA `(.L_x_8) ;  /* 0x0000000c00587947 */ /* 0x000fec0003800000 */
.L_x_9:
[----:B------:R-:W2:Y:S02]  /*1620*/  LDG.E.U16 R2, desc[UR36][R2.64] ;  /* 0x0000002402027981 */ /* 0x000ea4000c1e1500 */
[----:B--2---:R-:W0:Y:S02]  /*1630*/  I2F.S16 R0, R2 ;  /* 0x0000000200007306 */ /* 0x004e240000101400 */
[----:B0-----:R-:W-:Y:S01]  /*1640*/  F2FP.BF16.F32.PACK_AB R0, RZ, R0 ;  /* 0x00000000ff00723e */ /* 0x001fe200000010ff */
[----:B------:R-:W-:Y:S06]  /*1650*/  BRA `(.L_x_8) ;  /* 0x0000000c00487947 */ /* 0x000fec0003800000 */
.L_x_4:
[----:B------:R-:W-:-:S13]  /*1660*/  ISETP.GT.AND P0, PT, R4, 0x6, PT ;  /* 0x000000060400780c */ /* 0x000fda0003f04270 */
[----:B------:R-:W-:Y:S05]  /*1670*/  @P0 BRA `(.L_x_11) ;  /* 0x00000000002c0947 */ /* 0x000fea0003800000 */
[----:B------:R-:W-:-:S13]  /*1680*/  ISETP.NE.AND P0, PT, R4, 0x5, PT ;  /* 0x000000050400780c */ /* 0x000fda0003f05270 */
[----:B------:R-:W-:Y:S05]  /*1690*/  @!P0 BRA `(.L_x_12) ;  /* 0x0000000000148947 */ /* 0x000fea0003800000 */
[----:B------:R-:W-:-:S13]  /*16a0*/  ISETP.NE.AND P0, PT, R4, 0x6, PT ;  /* 0x000000060400780c */ /* 0x000fda0003f05270 */
[----:B------:R-:W-:Y:S05]  /*16b0*/  @P0 BRA `(.L_x_7) ;  /* 0x0000000800cc0947 */ /* 0x000fea0003800000 */
[----:B------:R-:W2:Y:S02]  /*16c0*/  LDG.E R2, desc[UR36][R2.64] ;  /* 0x0000002402027981 */ /* 0x000ea4000c1e1900 */
[----:B--2---:R-:W-:Y:S01]  /*16d0*/  F2FP.BF16.F32.PACK_AB R0, RZ, R2 ;  /* 0x00000002ff00723e */ /* 0x004fe200000010ff */
[----:B------:R-:W-:Y:S06]  /*16e0*/  BRA `(.L_x_8) ;  /* 0x0000000c00247947 */ /* 0x000fec0003800000 */
.L_x_12:
[----:B------:R-:W2:Y:S02]  /*16f0*/  LDG.E.U16 R0, desc[UR36][R2.64] ;  /* 0x0000002402007981 */ /* 0x000ea4000c1e1500 */
[----:B--2---:R-:W-:-:S05]  /*1700*/  HADD2.F32 R0, -RZ, R0.H0_H0 ;  /* 0x20000000ff007230 */ /* 0x004fca0000004100 */
[----:B------:R-:W-:Y:S01]  /*1710*/  F2FP.BF16.F32.PACK_AB R0, RZ, R0 ;  /* 0x00000000ff00723e */ /* 0x000fe200000010ff */
[----:B------:R-:W-:Y:S06]  /*1720*/  BRA `(.L_x_8) ;  /* 0x0000000c00147947 */ /* 0x000fec0003800000 */
.L_x_11:
[----:B------:R-:W-:-:S13]  /*1730*/  ISETP.NE.AND P0, PT, R4, 0x7, PT ;  /* 0x000000070400780c */ /* 0x000fda0003f05270 */
[----:B------:R-:W-:Y:S05]  /*1740*/  @!P0 BRA `(.L_x_13) ;  /* 0x00000000002c8947 */ /* 0x000fea0003800000 */
[----:B------:R-:W-:-:S13]  /*1750*/  ISETP.NE.AND P0, PT, R4, 0x8, PT ;  /* 0x000000080400780c */ /* 0x000fda0003f05270 */
[----:B------:R-:W-:Y:S05]  /*1760*/  @!P0 BRA `(.L_x_14) ;  /* 0x0000000000148947 */ /* 0x000fea0003800000 */
[----:B------:R-:W-:-:S13]  /*1770*/  ISETP.NE.AND P0, PT, R4, 0x9, PT ;  /* 0x000000090400780c */ /* 0x000fda0003f05270 */
[----:B------:R-:W-:Y:S05]  /*1780*/  @P0 BRA `(.L_x_7) ;  /* 0x0000000800980947 */ /* 0x000fea0003800000 */
[----:B------:R-:W2:Y:S02]  /*1790*/  LDG.E R2, desc[UR36][R2.64] ;  /* 0x0000002402027981 */ /* 0x000ea4000c1e1900 */
[----:B--2---:R-:W-:Y:S01]  /*17a0*/  F2FP.BF16.F32.PACK_AB R0, RZ, R2 ;  /* 0x00000002ff00723e */ /* 0x004fe200000010ff */
[----:B------:R-:W-:Y:S06]  /*17b0*/  BRA `(.L_x_8) ;  /* 0x0000000800f07947 */ /* 0x000fec0003800000 */
.L_x_14:
[----:B------:R-:W2:Y:S02]  /*17c0*/  LDG.E.U16 R2, desc[UR36][R2.64] ;  /* 0x0000002402027981 */ /* 0x000ea4000c1e1500 */
[----:B--2---:R-:W-:-:S05]  /*17d0*/  HADD2.F32 R0, -RZ, R2.H0_H0 ;  /* 0x20000002ff007230 */ /* 0x004fca0000004100 */
[----:B------:R-:W-:Y:S01]  /*17e0*/  F2FP.BF16.F32.PACK_AB R0, RZ, R0 ;  /* 0x00000000ff00723e */ /* 0x000fe200000010ff */
[----:B------:R-:W-:Y:S06]  /*17f0*/  BRA `(.L_x_8) ;  /* 0x0000000800e07947 */ /* 0x000fec0003800000 */
.L_x_13:
[----:B------:R-:W2:Y:S01]  /*1800*/  LDG.E.64 R2, desc[UR36][R2.64] ;  /* 0x0000002402027981 */ /* 0x000ea2000c1e1b00 */
[----:B------:R-:W-:Y:S01]  /*1810*/  UMOV UR4, 0xf0000000 ;  /* 0xf000000000047882 */ /* 0x000fe20000000000 */
[----:B------:R-:W-:Y:S01]  /*1820*/  UMOV UR5, 0x380fffff ;  /* 0x380fffff00057882 */ /* 0x000fe20000000000 */
[----:B--2---:R-:W0:Y:S01]  /*1830*/  F2F.F32.F64 R0, R2 ;  /* 0x0000000200007310 */ /* 0x004e220000301000 */
[----:B------:R-:W-:-:S14]  /*1840*/  DSETP.GEU.AND P0, PT, |R2|, UR4, PT ;  /* 0x0000000402007e2a */ /* 0x000fdc000bf0e200 */
[----:B0-----:R-:W-:-:S05]  /*1850*/  @!P0 FMUL R0, R0, 1.175494350822287508e-38 ;  /* 0x0080000000008820 */ /* 0x001fca0000400000 */
[----:B------:R-:W-:Y:S01]  /*1860*/  F2FP.BF16.F32.PACK_AB R0, RZ, R0 ;  /* 0x00000000ff00723e */ /* 0x000fe200000010ff */
[----:B------:R-:W-:Y:S06]  /*1870*/  BRA `(.L_x_8) ;  /* 0x0000000800c07947 */ /* 0x000fec0003800000 */
.L_x_3:
[----:B------:R-:W-:-:S13]  /*1880*/  ISETP.GT.AND P0, PT, R4, 0x18, PT ;  /* 0x000000180400780c */ /* 0x000fda0003f04270 */
[----:B------:R-:W-:Y:S05]  /*1890*/  @P0 BRA `(.L_x_15) ;  /* 0x0000000400000947 */ /* 0x000fea0003800000 */
[----:B------:R-:W-:-:S13]  /*18a0*/  ISETP.GT.AND P0, PT, R4, 0xe, PT ;  /* 0x0000000e0400780c */ /* 0x000fda0003f04270 */
[----:B------:R-:W-:Y:S05]  /*18b0*/  @P0 BRA `(.L_x_16) ;  /* 0x0000000000440947 */ /* 0x000fea0003800000 */
[----:B------:R-:W-:-:S13]  /*18c0*/  ISETP.NE.AND P0, PT, R4, 0xa, PT ;  /* 0x0000000a0400780c */ /* 0x000fda0003f05270 */
[----:B------:R-:W-:Y:S05]  /*18d0*/  @!P0 BRA `(.L_x_17) ;  /* 0x00000000001c8947 */ /* 0x000fea0003800000 */
[----:B------:R-:W-:-:S13]  /*18e0*/  ISETP.NE.AND P0, PT, R4, 0xb, PT ;  /* 0x0000000b0400780c */ /* 0x000fda0003f05270 */
[----:B------:R-:W-:Y:S05]  /*18f0*/  @P0 BRA `(.L_x_7) ;  /* 0x00000008003c0947 */ /* 0x000fea0003800000 */
[----:B------:R-:W2:Y:S02]  /*1900*/  LDG.E.U8 R2, desc[UR36][R2.64] ;  /* 0x0000002402027981 */ /* 0x000ea4000c1e1100 */
[----:B--2---:R-:W-:-:S04]  /*1910*/  ISETP.NE.AND P0, PT, R2, RZ, PT ;  /* 0x000000ff0200720c */ /* 0x004fc80003f05270 */
[----:B------:R-:W-:-:S04]  /*1920*/  FSEL R0, RZ, 1, !P0 ;  /* 0x3f800000ff007808 */ /* 0x000fc80004000000 */
[----:B------:R-:W-:Y:S01]  /*1930*/  F2FP.BF16.F32.PACK_AB R0, RZ, R0 ;  /* 0x00000000ff00723e */ /* 0x000fe200000010ff */
[----:B------:R-:W-:Y:S06]  /*1940*/  BRA `(.L_x_8) ;  /* 0x00000008008c7947 */ /* 0x000fec0003800000 */
.L_x_17:
        /* <DEDUP_REMOVED lines=8> */
.L_x_16:
[----:B------:R-:W-:-:S13]  /*19d0*/  ISETP.NE.AND P0, PT, R4, 0xf, PT ;  /* 0x0000000f0400780c */ /* 0x000fda0003f05270 */
[----:B------:R-:W-:Y:S05]  /*19e0*/  @!P0 BRA `(.L_x_18) ;  /* 0x0000000000a48947 */ /* 0x000fea0003800000 */
[----:B------:R-:W-:-:S13]  /*19f0*/  ISETP.NE.AND P0, PT, R4, 0x17, PT ;  /* 0x000000170400780c */ /* 0x000fda0003f05270 */
[----:B------:R-:W-:Y:S05]  /*1a00*/  @!P0 BRA `(.L_x_19) ;  /* 0x0000000000608947 */ /* 0x000fea0003800000 */
[----:B------:R-:W-:-:S13]  /*1a10*/  ISETP.NE.AND P0, PT, R4, 0x18, PT ;  /* 0x000000180400780c */ /* 0x000fda0003f05270 */
[----:B------:R-:W-:Y:S05]  /*1a20*/  @P0 BRA `(.L_x_7) ;  /* 0x0000000400f00947 */ /* 0x000fea0003800000 */
[----:B------:R-:W2:Y:S01]  /*1a30*/  LDG.E.U8 R0, desc[UR36][R2.64] ;  /* 0x0000002402007981 */ /* 0x000ea2000c1e1100 */
[----:B------:R-:W-:Y:S02]  /*1a40*/  IMAD.MOV.U32 R8, RZ, RZ, -0x800000 ;  /* 0xff800000ff087424 */ /* 0x000fe400078e00ff */
[----:B--2---:R-:W-:-:S05]  /*1a50*/  IMAD.SHL.U32 R0, R0, 0x1000000, RZ ;  /* 0x0100000000007824 */ /* 0x004fca00078e00ff */
[----:B------:R-:W-:-:S04]  /*1a60*/  LOP3.LUT R4, R0, 0x7f000000, RZ, 0xc0, !PT ;  /* 0x7f00000000047812 */ /* 0x000fc800078ec0ff */
[----:B------:R-:W0:Y:S01]  /*1a70*/  FLO.U32 R5, R4 ;  /* 0x0000000400057300 */ /* 0x000e2200000e0000 */
[C---:B------:R-:W-:Y:S02]  /*1a80*/  VIADD R6, R4.reuse, 0x1000000 ;  /* 0x0100000004067836 */ /* 0x040fe40000000000 */
[----:B------:R-:W-:-:S03]  /*1a90*/  VIADD R2, R4, 0xffffffff ;  /* 0xffffffff04027836 */ /* 0x000fc60000000000 */
[----:B------:R-:W-:Y:S02]  /*1aa0*/  SHF.R.S32.HI R6, RZ, 0x8, R6 ;  /* 0x00000008ff067819 */ /* 0x000fe40000011406 */
[----:B------:R-:W-:Y:S02]  /*1ab0*/  SHF.R.S32.HI R2, RZ, 0x1f, R2 ;  /* 0x0000001fff027819 */ /* 0x000fe40000011402 */
[----:B0-----:R-:W-:-:S04]  /*1ac0*/  IADD3 R5, -R5, 0x1f, RZ ;  /* 0x0000001f05057810 */ /* 0x001fc80007ffe1ff */
[C---:B------:R-:W-:Y:S01]  /*1ad0*/  ISETP.GT.U32.AND P0, PT, R5.reuse, 0x4, PT ;  /* 0x000000040500780c */ /* 0x040fe20003f04070 */
[----:B------:R-:W-:-:S05]  /*1ae0*/  VIADD R5, R5, 0xfffffffc ;  /* 0xfffffffc05057836 */ /* 0x000fca0000000000 */
[----:B------:R-:W-:-:S05]  /*1af0*/  SEL R5, R5, RZ, P0 ;  /* 0x000000ff05057207 */ /* 0x000fca0000000000 */
[----:B------:R-:W-:Y:S01]  /*1b00*/  IMAD R8, R5, R8, 0x3c000000 ;  /* 0x3c00000005087424 */ /* 0x000fe200078e0208 */
[----:B------:R-:W-:-:S04]  /*1b10*/  SHF.L.U32 R5, R4, R5, RZ ;  /* 0x0000000504057219 */ /* 0x000fc800000006ff */
[----:B------:R-:W-:-:S04]  /*1b20*/  LEA.HI R5, R5, R8, RZ, 0x1c ;  /* 0x0000000805057211 */ /* 0x000fc800078fe0ff */
[----:B------:R-:W-:-:S04]  /*1b30*/  LOP3.LUT R5, R5, 0x7f800000, R6, 0xf8, !PT ;  /* 0x7f80000005057812 */ /* 0x000fc800078ef806 */
[----:B------:R-:W-:-:S04]  /*1b40*/  LOP3.LUT R5, R5, R2, RZ, 0x30, !PT ;  /* 0x0000000205057212 */ /* 0x000fc800078e30ff */
[----:B------:R-:W-:-:S04]  /*1b50*/  LOP3.LUT R5, R5, 0x80000000, R0, 0xf8, !PT ;  /* 0x8000000005057812 */ /* 0x000fc800078ef800 */
[----:B------:R-:W-:-:S04]  /*1b60*/  F2FP.BF16.F32.PACK_AB R5, RZ, R5 ;  /* 0x00000005ff05723e */ /* 0x000fc800000010ff */
[----:B------:R-:W-:Y:S01]  /*1b70*/  PRMT R0, R5, 0x7610, R0 ;  /* 0x0000761005007816 */ /* 0x000fe20000000000 */
[----:B------:R-:W-:Y:S06]  /*1b80*/  BRA `(.L_x_8) ;  /* 0x0000000400fc7947 */ /* 0x000fec0003800000 */
.L_x_19:
[----:B------:R-:W2:Y:S02]  /*1b90*/  LDG.E.U8 R2, desc[UR36][R2.64] ;  /* 0x0000002402027981 */ /* 0x000ea4000c1e1100 */
[C---:B--2---:R-:W-:Y:S02]  /*1ba0*/  IMAD.SHL.U32 R0, R2.reuse, 0x2000000, RZ ;  /* 0x0200000002007824 */ /* 0x044fe400078e00ff */
[----:B------:R-:W-:-:S03]  /*1bb0*/  IMAD.SHL.U32 R5, R2, 0x1000000, RZ ;  /* 0x0100000002057824 */ /* 0x000fc600078e00ff */
[----:B------:R-:W-:-:S13]  /*1bc0*/  ISETP.GE.U32.AND P0, PT, R0, 0x8000000, PT ;  /* 0x080000000000780c */ /* 0x000fda0003f06070 */
[C---:B------:R-:W-:Y:S02]  /*1bd0*/  @!P0 IMAD.SHL.U32 R0, R2.reuse, 0x100, RZ ;  /* 0x0000010002008824 */ /* 0x040fe400078e00ff */
[----:B------:R-:W-:-:S03]  /*1be0*/  @P0 IMAD.SHL.U32 R4, R2, 0x200000, RZ ;  /* 0x0020000002040824 */ /* 0x000fc600078e00ff */
[----:B------:R-:W-:Y:S02]  /*1bf0*/  @!P0 LOP3.LUT R0, R0, 0x7f00, RZ, 0xc0, !PT ;  /* 0x00007f0000008812 */ /* 0x000fe400078ec0ff */
[----:B------:R-:W-:Y:S02]  /*1c00*/  @P0 LOP3.LUT R4, R4, 0x70000000, RZ, 0xfc, !PT ;  /* 0x7000000004040812 */ /* 0x000fe400078efcff */
[----:B------:R-:W-:-:S03]  /*1c10*/  @!P0 LOP3.LUT R0, R0, 0x3f000000, RZ, 0xfc, !PT ;  /* 0x3f00000000008812 */ /* 0x000fc600078efcff */
[----:B------:R-:W-:Y:S02]  /*1c20*/  @P0 FMUL.FTZ R4, R4, 1.9259299443872358531e-34 ;  /* 0x0780000004040820 */ /* 0x000fe40000410000 */
[----:B------:R-:W-:-:S05]  /*1c30*/  @!P0 FADD.FTZ R4, R0, -0.5 ;  /* 0xbf00000000048421 */ /* 0x000fca0000010000 */
[----:B------:R-:W-:-:S04]  /*1c40*/  LOP3.LUT R4, R4, 0x80000000, R5, 0xf8, !PT ;  /* 0x8000000004047812 */ /* 0x000fc800078ef805 */
[----:B------:R-:W-:-:S04]  /*1c50*/  F2FP.BF16.F32.PACK_AB R4, RZ, R4 ;  /* 0x00000004ff04723e */ /* 0x000fc800000010ff */
[----:B------:R-:W-:Y:S01]  /*1c60*/  PRMT R0, R4, 0x7610, R0 ;  /* 0x0000761004007816 */ /* 0x000fe20000000000 */
[----:B------:R-:W-:Y:S06]  /*1c70*/  BRA `(.L_x_8) ;  /* 0x0000000400c07947 */ /* 0x000fec0003800000 */
.L_x_18:
[----:B------:R0:W5:Y:S01]  /*1c80*/  LDG.E.U16 R0, desc[UR36][R2.64] ;  /* 0x0000002402007981 */ /* 0x000162000c1e1500 */
[----:B------:R-:W-:Y:S05]  /*1c90*/  BRA `(.L_x_8) ;  /* 0x0000000400b87947 */ /* 0x000fea0003800000 */
.L_x_15:
[----:B------:R-:W-:-:S13]  /*1ca0*/  ISETP.GT.AND P0, PT, R4, 0x1b, PT ;  /* 0x0000001b0400780c */ /* 0x000fda0003f04270 */
[----:B------:R-:W-:Y:S05]  /*1cb0*/  @P0 BRA `(.L_x_20) ;  /* 0x0000000400080947 */ /* 0x000fea0003800000 */
[----:B------:R-:W-:-:S13]  /*1cc0*/  ISETP.NE.AND P0, PT, R4, 0x19, PT ;  /* 0x000000190400780c */ /* 0x000fda0003f05270 */
[----:B------:R-:W-:Y:S05]  /*1cd0*/  @!P0 BRA `(.L_x_21) ;  /* 0x0000000000908947 */ /* 0x000fea0003800000 */
[----:B------:R-:W-:-:S13]  /*1ce0*/  ISETP.NE.AND P0, PT, R4, 0x1a, PT ;  /* 0x0000001a0400780c */ /* 0x000fda0003f05270 */
[----:B------:R-:W-:Y:S05]  /*1cf0*/  @!P0 BRA `(.L_x_22) ;  /* 0x0000000000188947 */ /* 0x000fea0003800000 */
[----:B------:R-:W-:-:S13]  /*1d00*/  ISETP.NE.AND P0, PT, R4, 0x1b, PT ;  /* 0x0000001b0400780c */ /* 0x000fda0003f05270 */
[----:B------:R-:W-:Y:S05]  /*1d10*/  @P0 BRA `(.L_x_7) ;  /* 0x0000000400340947 */ /* 0x000fea0003800000 */
[----:B------:R-:W2:Y:S02]  /*1d20*/  LDG.E.U16 R0, desc[UR36][R2.64] ;  /* 0x0000002402007981 */ /* 0x000ea4000c1e1500 */
[----:B--2---:R-:W-:-:S04]  /*1d30*/  I2FP.F32.U32 R0, R0 ;  /* 0x0000000000007245 */ /* 0x004fc80000201000 */
[----:B------:R-:W-:Y:S01]  /*1d40*/  F2FP.BF16.F32.PACK_AB R0, RZ, R0 ;  /* 0x00000000ff00723e */ /* 0x000fe200000010ff */
[----:B------:R-:W-:Y:S06]  /*1d50*/  BRA `(.L_x_8) ;  /* 0x0000000400887947 */ /* 0x000fec0003800000 */
.L_x_22:
[----:B------:R-:W2:Y:S01]  /*1d60*/  LDG.E.U8 R2, desc[UR36][R2.64] ;  /* 0x0000002402027981 */ /* 0x000ea2000c1e1100 */
[----:B------:R-:W-:Y:S01]  /*1d70*/  BSSY B0, `(.L_x_23) ;  /* 0x0000018000007945 */ /* 0x000fe20003800000 */
[----:B------:R-:W-:Y:S01]  /*1d80*/  IMAD.MOV.U32 R0, RZ, RZ, RZ ;  /* 0x000000ffff007224 */ /* 0x000fe200078e00ff */
[----:B--2---:R-:W-:-:S13]  /*1d90*/  ISETP.NE.AND P0, PT, R2, RZ, PT ;  /* 0x000000ff0200720c */ /* 0x004fda0003f05270 */
[----:B------:R-:W-:Y:S05]  /*1da0*/  @!P0 BRA `(.L_x_24) ;  /* 0x0000000000508947 */ /* 0x000fea0003800000 */
[----:B------:R-:W-:-:S13]  /*1db0*/  ISETP.NE.AND P0, PT, R2, 0x80, PT ;  /* 0x000000800200780c */ /* 0x000fda0003f05270 */
[----:B------:R-:W-:Y:S01]  /*1dc0*/  @!P0 IMAD.MOV.U32 R0, RZ, RZ, 0x7f800001 ;  /* 0x7f800001ff008424 */ /* 0x000fe200078e00ff */
[----:B------:R-:W-:Y:S06]  /*1dd0*/  @!P0 BRA `(.L_x_24) ;  /* 0x0000000000448947 */ /* 0x000fec0003800000 */
[C---:B------:R-:W-:Y:S01]  /*1de0*/  LOP3.LUT P0, R0, R2.reuse, 0x78, RZ, 0xc0, !PT ;  /* 0x0000007802007812 */ /* 0x040fe2000780c0ff */
[----:B------:R-:W-:Y:S01]  /*1df0*/  BSSY B1, `(.L_x_25) ;  /* 0x000000c000017945 */ /* 0x000fe20003800000 */
[----:B------:R-:W-:Y:S02]  /*1e00*/  SHF.R.U32.HI R3, RZ, 0x7, R2 ;  /* 0x00000007ff037819 */ /* 0x000fe40000011602 */
[----:B------:R-:W-:Y:S02]  /*1e10*/  LOP3.LUT R2, R2, 0x7, RZ, 0xc0, !PT ;  /* 0x0000000702027812 */ /* 0x000fe400078ec0ff */
[----:B------:R-:W-:Y:S01]  /*1e20*/  SHF.R.U32.HI R0, RZ, 0x3, R0 ;  /* 0x00000003ff007819 */ /* 0x000fe20000011600 */
[----:B------:R-:W-:-:S06]  /*1e30*/  IMAD.U32 R4, R3, -0x80000000, RZ ;  /* 0x8000000003047824 */ /* 0x000fcc00078e00ff */
[----:B------:R-:W-:Y:S05]  /*1e40*/  @P0 BRA `(.L_x_26) ;  /* 0x0000000000180947 */ /* 0x000fea0003800000 */
[----:B------:R-:W0:Y:S02]  /*1e50*/  FLO.U32 R3, R2 ;  /* 0x0000000200037300 */ /* 0x000e2400000e0000 */
[----:B0-----:R-:W-:-:S04]  /*1e60*/  IADD3 R3, -R3, 0x1f, RZ ;  /* 0x0000001f03037810 */ /* 0x001fc80007ffe1ff */
[----:B------:R-:W-:Y:S01]  /*1e70*/  IADD3 R0, R0, 0x1d, -R3 ;  /* 0x0000001d00007810 */ /* 0x000fe20007ffe803 */
[----:B------:R-:W-:-:S05]  /*1e80*/  VIADD R5, R3, 0xffffffe4 ;  /* 0xffffffe403057836 */ /* 0x000fca0000000000 */
[----:B------:R-:W-:-:S04]  /*1e90*/  SHF.L.U32 R5, R2, R5, RZ ;  /* 0x0000000502057219 */ /* 0x000fc800000006ff */
[----:B------:R-:W-:-:S07]  /*1ea0*/  LOP3.LUT R2, R5, 0x7, RZ, 0xc0, !PT ;  /* 0x0000000705027812 */ /* 0x000fce00078ec0ff */
.L_x_26:
[----:B------:R-:W-:Y:S05]  /*1eb0*/  BSYNC B1 ;  /* 0x0000000000017941 */ /* 0x000fea0003800000 */
.L_x_25:
[----:B------:R-:W-:Y:S01]  /*1ec0*/  LEA R3, R0, 0x3b800000, 0x17 ;  /* 0x3b80000000037811 */ /* 0x000fe200078eb8ff */
[----:B------:R-:W-:-:S05]  /*1ed0*/  IMAD.SHL.U32 R0, R2, 0x100000, RZ ;  /* 0x0010000002007824 */ /* 0x000fca00078e00ff */
[----:B------:R-:W-:-:S07]  /*1ee0*/  LOP3.LUT R0, R3, R0, R4, 0xfe, !PT ;  /* 0x0000000003007212 */ /* 0x000fce00078efe04 */
.L_x_24:
[----:B------:R-:W-:Y:S05]  /*1ef0*/  BSYNC B0 ;  /* 0x0000000000007941 */ /* 0x000fea0003800000 */
.L_x_23:
[----:B------:R-:W-:Y:S01]  /*1f00*/  F2FP.BF16.F32.PACK_AB R0, RZ, R0 ;  /* 0x00000000ff00723e */ /* 0x000fe200000010ff */
[----:B------:R-:W-:Y:S06]  /*1f10*/  BRA `(.L_x_8) ;  /* 0x0000000400187947 */ /* 0x000fec0003800000 */
.L_x_21:
        /* <DEDUP_REMOVED lines=21> */
.L_x_30:
[----:B------:R-:W-:Y:S05]  /*2070*/  BSYNC B1 ;  /* 0x0000000000017941 */ /* 0x000fea0003800000 */
.L_x_29:
[----:B------:R-:W-:Y:S01]  /*2080*/  LEA R3, R0, 0x37800000, 0x17 ;  /* 0x3780000000037811 */ /* 0x000fe200078eb8ff */
[----:B------:R-:W-:-:S05]  /*2090*/  IMAD.SHL.U32 R0, R2, 0x200000, RZ ;  /* 0x0020000002007824 */ /* 0x000fca00078e00ff */
[----:B------:R-:W-:-:S07]  /*20a0*/  LOP3.LUT R0, R3, R0, R4, 0xfe, !PT ;  /* 0x0000000003007212 */ /* 0x000fce00078efe04 */
.L_x_28:
[----:B------:R-:W-:Y:S05]  /*20b0*/  BSYNC B0 ;  /* 0x0000000000007941 */ /* 0x000fea0003800000 */
.L_x_27:
[----:B------:R-:W-:Y:S01]  /*20c0*/  F2FP.BF16.F32.PACK_AB R0, RZ, R0 ;  /* 0x00000000ff00723e */ /* 0x000fe200000010ff */
[----:B------:R-:W-:Y:S06]  /*20d0*/  BRA `(.L_x_8) ;  /* 0x0000000000a87947 */ /* 0x000fec0003800000 */
.L_x_20:
[----:B------:R-:W-:-:S13]  /*20e0*/  ISETP.NE.AND P0, PT, R4, 0x1c, PT ;  /* 0x0000001c0400780c */ /* 0x000fda0003f05270 */
[----:B------:R-:W-:Y:S05]  /*20f0*/  @!P0 BRA `(.L_x_31) ;  /* 0x0000000000948947 */ /* 0x000fea0003800000 */
[----:B------:R-:W-:-:S13]  /*2100*/  ISETP.NE.AND P0, PT, R4, 0x1d, PT ;  /* 0x0000001d0400780c */ /* 0x000fda0003f05270 */
[----:B------:R-:W-:Y:S05]  /*2110*/  @!P0 BRA `(.L_x_32) ;  /* 0x00000000007c8947 */ /* 0x000fea0003800000 */
[----:B------:R-:W-:-:S13]  /*2120*/  ISETP.NE.AND P0, PT, R4, 0x2c, PT ;  /* 0x0000002c0400780c */ /* 0x000fda0003f05270 */
[----:B------:R-:W-:Y:S05]  /*2130*/  @P0 BRA `(.L_x_7) ;  /* 0x00000000002c0947 */ /* 0x000fea0003800000 */
[----:B------:R-:W2:Y:S01]  /*2140*/  LDG.E.U8 R2, desc[UR36][R2.64] ;  /* 0x0000002402027981 */ /* 0x000ea2000c1e1100 */
[----:B------:R-:W-:Y:S01]  /*2150*/  BSSY B0, `(.L_x_33) ;  /* 0x0000007000007945 */ /* 0x000fe20003800000 */
[----:B------:R-:W-:Y:S01]  /*2160*/  IMAD.MOV.U32 R0, RZ, RZ, 0x400000 ;  /* 0x00400000ff007424 */ /* 0x000fe200078e00ff */
[----:B--2---:R-:W-:-:S13]  /*2170*/  ISETP.NE.AND P0, PT, R2, RZ, PT ;  /* 0x000000ff0200720c */ /* 0x004fda0003f05270 */
[----:B------:R-:W-:Y:S05]  /*2180*/  @!P0 BRA `(.L_x_34) ;  /* 0x00000000000c8947 */ /* 0x000fea0003800000 */
[----:B------:R-:W-:-:S13]  /*2190*/  ISETP.NE.AND P0, PT, R2, 0xff, PT ;  /* 0x000000ff0200780c */ /* 0x000fda0003f05270 */
[----:B------:R-:W-:Y:S02]  /*21a0*/  @!P0 IMAD.MOV.U32 R0, RZ, RZ, 0x7f800001 ;  /* 0x7f800001ff008424 */ /* 0x000fe400078e00ff */
[----:B------:R-:W-:-:S07]  /*21b0*/  @P0 IMAD.SHL.U32 R0, R2, 0x800000, RZ ;  /* 0x0080000002000824 */ /* 0x000fce00078e00ff */
.L_x_34:
[----:B------:R-:W-:Y:S05]  /*21c0*/  BSYNC B0 ;  /* 0x0000000000007941 */ /* 0x000fea0003800000 */
.L_x_33:
[----:B------:R-:W-:Y:S01]  /*21d0*/  F2FP.BF16.F32.PACK_AB R0, RZ, R0 ;  /* 0x00000000ff00723e */ /* 0x000fe200000010ff */
[----:B------:R-:W-:Y:S06]  /*21e0*/  BRA `(.L_x_8) ;  /* 0x0000000000647947 */ /* 0x000fec0003800000 */
.L_x_7:
[----:B------:R-:W-:Y:S01]  /*21f0*/  MOV R2, 0x0 ;  /* 0x0000000000027802 */ /* 0x000fe20000000f00 */
[----:B------:R-:W-:Y:S01]  /*2200*/  ULDC.64 UR4, c[0x4][0x140] ;  /* 0x0100500000047ab9 */ /* 0x000fe20000000a00 */
[----:B------:R-:W-:Y:S01]  /*2210*/  ULDC.64 UR6, c[0x4][0x58] ;  /* 0x0100160000067ab9 */ /* 0x000fe20000000a00 */
[----:B------:R-:W-:Y:S02]  /*2220*/  IMAD.U32 R4, RZ, RZ, UR4 ;  /* 0x00000004ff047e24 */ /* 0x000fe4000f8e00ff */
[----:B------:R-:W-:Y:S01]  /*2230*/  IMAD.U32 R5, RZ, RZ, UR5 ;  /* 0x00000005ff057e24 */ /* 0x000fe2000f8e00ff */
[----:B------:R-:W0:Y:S01]  /*2240*/  LDC.64 R2, c[0x4][R2] ;  /* 0x0100000002027b82 */ /* 0x000e220000000a00 */
[----:B------:R-:W-:Y:S01]  /*2250*/  ULDC.64 UR4, c[0x4][0x148] ;  /* 0x0100520000047ab9 */ /* 0x000fe20000000a00 */
[----:B------:R-:W-:Y:S02]  /*2260*/  IMAD.U32 R10, RZ, RZ, UR6 ;  /* 0x00000006ff0a7e24 */ /* 0x000fe4000f8e00ff */
[----:B------:R-:W-:-:S02]  /*2270*/  IMAD.U32 R6, RZ, RZ, UR4 ;  /* 0x00000004ff067e24 */ /* 0x000fc4000f8e00ff */
[----:B------:R-:W-:Y:S02]  /*2280*/  IMAD.U32 R7, RZ, RZ, UR5 ;  /* 0x00000005ff077e24 */ /* 0x000fe4000f8e00ff */
[----:B------:R-:W-:Y:S02]  /*2290*/  IMAD.U32 R11, RZ, RZ, UR7 ;  /* 0x00000007ff0b7e24 */ /* 0x000fe4000f8e00ff */
[----:B------:R-:W-:Y:S02]  /*22a0*/  IMAD.MOV.U32 R8, RZ, RZ, 0x4e ;  /* 0x0000004eff087424 */ /* 0x000fe400078e00ff */
[----:B------:R-:W-:Y:S02]  /*22b0*/  IMAD.MOV.U32 R12, RZ, RZ, 0x1 ;  /* 0x00000001ff0c7424 */ /* 0x000fe400078e00ff */
[----:B------:R-:W-:-:S07]  /*22c0*/  IMAD.MOV.U32 R13, RZ, RZ, RZ ;  /* 0x000000ffff0d7224 */ /* 0x000fce00078e00ff */
[----:B------:R-:W-:-:S07]  /*22d0*/  LEPC R20, `(.L_x_35) ;  /* 0x000000001014794e */ /* 0x000fce0000000000 */
[----:B0-----:R-:W-:Y:S05]  /*22e0*/  CALL.ABS.NOINC R2 ;  /* 0x0000000002007343 */ /* 0x001fea0003c00000 */
.L_x_35:
[----:B------:R-:W-:Y:S01]  /*22f0*/  PRMT R0, RZ, 0x7610, R0 ;  /* 0x00007610ff007816 */ /* 0x000fe20000000000 */
[----:B------:R-:W-:Y:S06]  /*2300*/  BRA `(.L_x_8) ;  /* 0x00000000001c7947 */ /* 0x000fec0003800000 */
.L_x_32:
[----:B------:R-:W2:Y:S02]  /*2310*/  LDG.E.64 R2, desc[UR36][R2.64] ;  /* 0x0000002402027981 */ /* 0x000ea4000c1e1b00 */
[----:B--2---:R-:W0:Y:S02]  /*2320*/  I2F.U64 R0, R2 ;  /* 0x0000000200007312 */ /* 0x004e240000301000 */
[----:B0-----:R-:W-:Y:S01]  /*2330*/  F2FP.BF16.F32.PACK_AB R0, RZ, R0 ;  /* 0x00000000ff00723e */ /* 0x001fe200000010ff */
[----:B------:R-:W-:Y:S06]  /*2340*/  BRA `(.L_x_8) ;  /* 0x00000000000c7947 */ /* 0x000fec0003800000 */
.L_x_31:
[----:B------:R-:W2:Y:S02]  /*2350*/  LDG.E R2, desc[UR36][R2.64] ;  /* 0x0000002402027981 */ /* 0x000ea4000c1e1900 */
[----:B--2---:R-:W-:-:S04]  /*2360*/  I2FP.F32.U32 R0, R2 ;  /* 0x0000000200007245 */ /* 0x004fc80000201000 */
[----:B------:R-:W-:-:S07]  /*2370*/  F2FP.BF16.F32.PACK_AB R0, RZ, R0 ;  /* 0x00000000ff00723e */ /* 0x000fce00000010ff */
.L_x_8:
[----:B0-----:R-:W0:Y:S01]  /*2380*/  LDC.U8 R3, c[0x0][0x424] ;  /* 0x00010900ff037b82 */ /* 0x001e220000000000 */
[----:B------:R-:W-:Y:S01]  /*2390*/  ULDC.U16 UR4, c[0x0][0x422] ;  /* 0x0001088000047ab9 */ /* 0x000fe20000000400 */
[----:B-----5:R-:W-:Y:S01]  /*23a0*/  IMAD.U32 R0, R0, 0x10000, RZ ;  /* 0x0001000000007824 */ /* 0x020fe200078e00ff */
[----:B------:R-:W-:-:S04]  /*23b0*/  USHF.L.U32 UR4, UR4, 0x10, URZ ;  /* 0x0000001004047899 */ /* 0x000fc8000800063f */
[----:B------:R-:W-:Y:S02]  /*23c0*/  FSETP.NEU.FTZ.AND P1, PT, R0, RZ, PT ;  /* 0x000000ff0000720b */ /* 0x000fe40003f3d000 */
[----:B------:R-:W-:-:S04]  /*23d0*/  FSETP.NEU.FTZ.AND P0, PT, RZ, UR4, PT ;  /* 0x00000004ff007c0b */ /* 0x000fc8000bf1d000 */
[----:B------:R-:W-:Y:S02]  /*23e0*/  PLOP3.LUT P0, PT, P0, P1, PT, 0x28, 0x0 ;  /* 0x000000000000781c */ /* 0x000fe40000702570 */
[----:B0-----:R-:W-:-:S05]  /*23f0*/  PRMT R2, R3, 0x9910, RZ ;  /* 0x0000991003027816 */ /* 0x001fca00000000ff */
[----:B------:R-:W-:Y:S01]  /*2400*/  IMAD.MOV.U32 R0, RZ, RZ, R2 ;  /* 0x000000ffff007224 */ /* 0x000fe200078e0002 */
[----:B------:R-:W-:-:S04]  /*2410*/  SEL R2, RZ, 0x1, !P0 ;  /* 0x00000001ff027807 */ /* 0x000fc80004000000 */
        /* <DEDUP_REMOVED lines=10> */
[----:B------:R4:W-:Y:S01]  /*24c0*/  STG.E.U8 desc[UR36][R16.64], R2 ;  /* 0x0000000210007986 */ /* 0x0009e2000c101124 */
[----:B------:R-:W-:Y:S05]  /*24d0*/  BRA `(.L_x_41) ;  /* 0x0000000c00507947 */ /* 0x000fea0003800000 */
.L_x_39:
[----:B------:R3:W-:Y:S01]  /*24e0*/  STG.E.U8 desc[UR36][R16.64], R2 ;  /* 0x0000000210007986 */ /* 0x0007e2000c101124 */
[----:B------:R-:W-:Y:S05]  /*24f0*/  BRA `(.L_x_41) ;  /* 0x0000000c00487947 */ /* 0x000fea0003800000 */
.L_x_38:
[----:B------:R-:W-:-:S13]  /*2500*/  ISETP.NE.AND P0, PT, R0, 0x2, PT ;  /* 0x000000020000780c */ /* 0x000fda0003f05270 */
[----:B------:R-:W-:Y:S05]  /*2510*/  @!P0 BRA `(.L_x_42) ;  /* 0x0000000000248947 */ /* 0x000fea0003800000 */
[----:B------:R-:W-:-:S13]  /*2520*/  ISETP.NE.AND P0, PT, R0, 0x3, PT ;  /* 0x000000030000780c */ /* 0x000fda0003f05270 */
[----:B------:R-:W-:Y:S05]  /*2530*/  @!P0 BRA `(.L_x_43) ;  /* 0x0000000000148947 */ /* 0x000fea0003800000 */
[----:B------:R-:W-:-:S13]  /*2540*/  ISETP.NE.AND P0, PT, R0, 0x4, PT ;  /* 0x000000040000780c */ /* 0x000fda0003f05270 */
[----:B------:R-:W-:Y:S05]  /*2550*/  @P0 BRA `(.L_x_40) ;  /* 0x0000000800dc0947 */ /* 0x000fea0003800000 */
[----:B------:R-:W-:-:S05]  /*2560*/  IMAD.MOV.U32 R3, RZ, RZ, RZ ;  /* 0x000000ffff037224 */ /* 0x000fca00078e00ff */
[----:B------:R0:W-:Y:S01]  /*2570*/  STG.E.64 desc[UR36][R16.64], R2 ;  /* 0x0000000210007986 */ /* 0x0001e2000c101b24 */
[----:B------:R-:W-:Y:S05]  /*2580*/  BRA `(.L_x_41) ;  /* 0x0000000c00247947 */ /* 0x000fea0003800000 */
.L_x_43:
[----:B------:R1:W-:Y:S01]  /*2590*/  STG.E desc[UR36][R16.64], R2 ;  /* 0x0000000210007986 */ /* 0x0003e2000c101924 */
[----:B------:R-:W-:Y:S05]  /*25a0*/  BRA `(.L_x_41) ;  /* 0x0000000c001c7947 */ /* 0x000fea0003800000 */
.L_x_42:
[----:B------:R2:W-:Y:S01]  /*25b0*/  STG.E.U16 desc[UR36][R16.64], R2 ;  /* 0x0000000210007986 */ /* 0x0005e2000c101524 */
[----:B------:R-:W-:Y:S05]  /*25c0*/  BRA `(.L_x_41) ;  /* 0x0000000c00147947 */ /* 0x000fea0003800000 */
.L_x_37:
[----:B------:R-:W-:-:S13]  /*25d0*/  ISETP.GT.AND P0, PT, R0, 0x6, PT ;  /* 0x000000060000780c */ /* 0x000fda0003f04270 */
[----:B------:R-:W-:Y:S05]  /*25e0*/  @P0 BRA `(.L_x_44) ;  /* 0x00000000002c0947 */ /* 0x000fea0003800000 */
[----:B------:R-:W-:-:S13]  /*25f0*/  ISETP.NE.AND P0, PT, R0, 0x5, PT ;  /* 0x000000050000780c */ /* 0x000fda0003f05270 */
[----:B------:R-:W-:Y:S05]  /*2600*/  @!P0 BRA `(.L_x_45) ;  /* 0x0000000000148947 */ /* 0x000fea0003800000 */
[----:B------:R-:W-:-:S13]  /*2610*/  ISETP.NE.AND P0, PT, R0, 0x6, PT ;  /* 0x000000060000780c */ /* 0x000fda0003f05270 */
[----:B------:R-:W-:Y:S05]  /*2620*/  @P0 BRA `(.L_x_40) ;  /* 0x0000000800a80947 */ /* 0x000fea0003800000 */
[----:B------:R-:W-:-:S05]  /*2630*/  I2FP.F32.U32 R3, R2 ;  /* 0x0000000200037245 */ /* 0x000fca0000201000 */
[----:B------:R0:W-:Y:S01]  /*2640*/  STG.E desc[UR36][R16.64], R3 ;  /* 0x0000000310007986 */ /* 0x0001e2000c101924 */
[----:B------:R-:W-:Y:S05]  /*2650*/  BRA `(.L_x_41) ;  /* 0x0000000800f07947 */ /* 0x000fea0003800000 */
.L_x_45:
[----:B------:R-:W-:-:S04]  /*2660*/  I2FP.F32.U32 R0, R2 ;  /* 0x0000000200007245 */ /* 0x000fc80000201000 */
[----:B------:R-:W-:-:S05]  /*2670*/  F2FP.F16.F32.PACK_AB R0, RZ, R0 ;  /* 0x00000000ff00723e */ /* 0x000fca00000000ff */
[----:B------:R0:W-:Y:S01]  /*2680*/  STG.E.U16 desc[UR36][R16.64], R0 ;  /* 0x0000000010007986 */ /* 0x0001e2000c101524 */
[----:B------:R-:W-:Y:S05]  /*2690*/  BRA `(.L_x_41) ;  /* 0x0000000800e07947 */ /* 0x000fea0003800000 */
.L_x_44:
[----:B------:R-:W-:-:S13]  /*26a0*/  ISETP.NE.AND P0, PT, R0, 0x7, PT ;  /* 0x000000070000780c */ /* 0x000fda0003f05270 */
[----:B------:R-:W-:Y:S05]  /*26b0*/  @!P0 BRA `(.L_x_46) ;  /* 0x0000000000348947 */ /* 0x000fea0003800000 */
[----:B------:R-:W-:-:S13]  /*26c0*/  ISETP.NE.AND P0, PT, R0, 0x8, PT ;  /* 0x000000080000780c */ /* 0x000fda0003f05270 */
[----:B------:R-:W-:Y:S05]  /*26d0*/  @!P0 BRA `(.L_x_47) ;  /* 0x0000000000188947 */ /* 0x000fea0003800000 */
[----:B------:R-:W-:-:S13]  /*26e0*/  ISETP.NE.AND P0, PT, R0, 0x9, PT ;  /* 0x000000090000780c */ /* 0x000fda0003f05270 */
[----:B------:R-:W-:Y:S05]  /*26f0*/  @P0 BRA `(.L_x_40) ;  /* 0x0000000800740947 */ /* 0x000fea0003800000 */
[----:B------:R-:W-:Y:S01]  /*2700*/  I2FP.F32.U32 R2, R2 ;  /* 0x0000000200027245 */ /* 0x000fe20000201000 */
[----:B------:R-:W-:-:S05]  /*2710*/  IMAD.MOV.U32 R3, RZ, RZ, RZ ;  /* 0x000000ffff037224 */ /* 0x000fca00078e00ff */
[----:B------:R0:W-:Y:S01]  /*2720*/  STG.E.64 desc[UR36][R16.64], R2 ;  /* 0x0000000210007986 */ /* 0x0001e2000c101b24 */
[----:B------:R-:W-:Y:S05]  /*2730*/  BRA `(.L_x_41) ;  /* 0x0000000800b87947 */ /* 0x000fea0003800000 */
.L_x_47:
[----:B------:R-:W-:-:S04]  /*2740*/  I2FP.F32.U32 R2, R2 ;  /* 0x0000000200027245 */ /* 0x000fc80000201000 */
[----:B------:R-:W-:-:S04]  /*2750*/  F2FP.F16.F32.PACK_AB R3, RZ, R2 ;  /* 0x00000002ff03723e */ /* 0x000fc800000000ff */
[----:B------:R-:W-:-:S05]  /*2760*/  PRMT R3, R3, 0x5410, RZ ;  /* 0x0000541003037816 */ /* 0x000fca00000000ff */
[----:B------:R0:W-:Y:S01]  /*2770*/  STG.E desc[UR36][R16.64], R3 ;  /* 0x0000000310007986 */ /* 0x0001e2000c101924 */
[----:B------:R-:W-:Y:S05]  /*2780*/  BRA `(.L_x_41) ;  /* 0x0000000800a47947 */ /* 0x000fea0003800000 */
.L_x_46:
[----:B------:R-:W0:Y:S02]  /*2790*/  I2F.F64.U32 R2, R2 ;  /* 0x0000000200027312 */ /* 0x000e240000201800 */
[----:B0-----:R0:W-:Y:S01]  /*27a0*/  STG.E.64 desc[UR36][R16.64], R2 ;  /* 0x0000000210007986 */ /* 0x0011e2000c101b24 */
[----:B------:R-:W-:Y:S05]  /*27b0*/  BRA `(.L_x_41) ;  /* 0x0000000800987947 */ /* 0x000fea0003800000 */
.L_x_36:
        /* <DEDUP_REMOVED lines=8> */
[----:B------:R0:W-:Y:S01]  /*2840*/  STG.E.U8 desc[UR36][R16.64], R2 ;  /* 0x0000000210007986 */ /* 0x0001e2000c101124 */
[----:B------:R-:W-:Y:S05]  /*2850*/  BRA `(.L_x_41) ;  /* 0x0000000800707947 */ /* 0x000fea0003800000 */
.L_x_50:
[----:B------:R-:W0:Y:S01]  /*2860*/  I2F.F64.U32 R4, R2 ;  /* 0x0000000200047312 */ /* 0x000e220000201800 */
[----:B------:R-:W-:-:S05]  /*2870*/  CS2R R6, SRZ ;  /* 0x0000000000067805 */ /* 0x000fca000001ff00 */
[----:B0-----:R0:W-:Y:S01]  /*2880*/  STG.E.128 desc[UR36][R16.64], R4 ;  /* 0x0000000410007986 */ /* 0x0011e2000c101d24 */
[----:B------:R-:W-:Y:S05]  /*2890*/  BRA `(.L_x_41) ;  /* 0x0000000800607947 */ /* 0x000fea0003800000 */
.L_x_49:
[----:B------:R-:W-:-:S13]  /*28a0*/  ISETP.NE.AND P0, PT, R0, 0xf, PT ;  /* 0x0000000f0000780c */ /* 0x000fda0003f05270 */
[----:B------:R-:W-:Y:S05]  /*28b0*/  @!P0 BRA `(.L_x_51) ;  /* 0x0000000000b48947 */ /* 0x000fea0003800000 */
[----:B------:R-:W-:-:S13]  /*28c0*/  ISETP.NE.AND P0, PT, R0, 0x17, PT ;  /* 0x000000170000780c */ /* 0x000fda0003f05270 */
[----:B------:R-:W-:Y:S05]  /*28d0*/  @!P0 BRA `(.L_x_52) ;  /* 0x0000000000548947 */ /* 0x000fea0003800000 */
[----:B------:R-:W-:-:S13]  /*28e0*/  ISETP.NE.AND P0, PT, R0, 0x18, PT ;  /* 0x000000180000780c */ /* 0x000fda0003f05270 */
[----:B------:R-:W-:Y:S05]  /*28f0*/  @P0 BRA `(.L_x_40) ;  /* 0x0000000400f40947 */ /* 0x000fea0003800000 */
[----:B------:R-:W-:Y:S01]  /*2900*/  I2FP.F32.U32 R5, R2 ;  /* 0x0000000200057245 */ /* 0x000fe20000201000 */
[----:B------:R-:W-:Y:S03]  /*2910*/  BSSY B0, `(.L_x_53) ;  /* 0x000000e000007945 */ /* 0x000fe60003800000 */
[C---:B------:R-:W-:Y:S02]  /*2920*/  LOP3.LUT R2, R5.reuse, 0x7fffffff, RZ, 0xc0, !PT ;  /* 0x7fffffff05027812 */ /* 0x040fe400078ec0ff */
[----:B------:R-:W-:Y:S02]  /*2930*/  LOP3.LUT R0, R5, 0x80000000, RZ, 0xc0, !PT ;  /* 0x8000000005007812 */ /* 0x000fe400078ec0ff */
[----:B------:R-:W-:Y:S02]  /*2940*/  ISETP.GT.U32.AND P0, PT, R2, 0x43efffff, PT ;  /* 0x43efffff0200780c */ /* 0x000fe40003f04070 */
[----:B------:R-:W-:Y:S01]  /*2950*/  SHF.R.U32.HI R3, RZ, 0x18, R0 ;  /* 0x00000018ff037819 */ /* 0x000fe20000011600 */
[----:B------:R-:W-:-:S10]  /*2960*/  IMAD.MOV.U32 R0, RZ, RZ, 0x7f ;  /* 0x0000007fff007424 */ /* 0x000fd400078e00ff */
[----:B------:R-:W-:Y:S05]  /*2970*/  @P0 BRA `(.L_x_54) ;  /* 0x00000000001c0947 */ /* 0x000fea0003800000 */
[----:B------:R-:W-:-:S13]  /*2980*/  ISETP.GE.U32.AND P0, PT, R2, 0x3c800000, PT ;  /* 0x3c8000000200780c */ /* 0x000fda0003f06070 */
[----:B------:R-:W-:Y:S01]  /*2990*/  @P0 SHF.R.U32.HI R0, RZ, 0x14, R5 ;  /* 0x00000014ff000819 */ /* 0x000fe20000011605 */
[----:B------:R-:W-:-:S03]  /*29a0*/  @!P0 FADD.FTZ R2, R2, 16384 ;  /* 0x4680000002028421 */ /* 0x000fc60000010000 */
[----:B------:R-:W-:-:S04]  /*29b0*/  @P0 LOP3.LUT R0, R0, 0x1, RZ, 0xc0, !PT ;  /* 0x0000000100000812 */ /* 0x000fc800078ec0ff */
[----:B------:R-:W-:-:S04]  /*29c0*/  @P0 IADD3 R0, R5, 0x407ffff, R0 ;  /* 0x0407ffff05000810 */ /* 0x000fc80007ffe000 */
[----:B------:R-:W-:Y:S01]  /*29d0*/  @P0 SHF.R.U32.HI R0, RZ, 0x14, R0 ;  /* 0x00000014ff000819 */ /* 0x000fe20000011600 */
[----:B------:R-:W-:-:S07]  /*29e0*/  @!P0 VIADD R0, R2, 0xb9800000 ;  /* 0xb980000002008836 */ /* 0x000fce0000000000 */
.L_x_54:
[----:B------:R-:W-:Y:S05]  /*29f0*/  BSYNC B0 ;  /* 0x0000000000007941 */ /* 0x000fea0003800000 */
.L_x_53:
[----:B------:R-:W-:-:S05]  /*2a00*/  LOP3.LUT R3, R0, R3, RZ, 0xfc, !PT ;  /* 0x0000000300037212 */ /* 0x000fca00078efcff */
[----:B------:R0:W-:Y:S01]  /*2a10*/  STG.E.U8 desc[UR36][R16.64], R3 ;  /* 0x0000000310007986 */ /* 0x0001e2000c101124 */
[----:B------:R-:W-:Y:S05]  /*2a20*/  BRA `(.L_x_41) ;  /* 0x0000000400fc7947 */ /* 0x000fea0003800000 */
.L_x_52:
[----:B------:R-:W-:Y:S01]  /*2a30*/  I2FP.F32.U32 R3, R2 ;  /* 0x0000000200037245 */ /* 0x000fe20000201000 */
[----:B------:R-:W-:Y:S03]  /*2a40*/  BSSY B0, `(.L_x_55) ;  /* 0x000000f000007945 */ /* 0x000fe60003800000 */
[----:B------:R-:W-:-:S04]  /*2a50*/  LOP3.LUT R2, R3, 0x7fffffff, RZ, 0xc0, !PT ;  /* 0x7fffffff03027812 */ /* 0x000fc800078ec0ff */
[----:B------:R-:W-:-:S13]  /*2a60*/  ISETP.GT.U32.AND P0, PT, R2, 0x477fffff, PT ;  /* 0x477fffff0200780c */ /* 0x000fda0003f04070 */
[----:B------:R-:W-:Y:S05]  /*2a70*/  @P0 BRA `(.L_x_56) ;  /* 0x0000000000200947 */ /* 0x000fea0003800000 */
[----:B------:R-:W-:-:S13]  /*2a80*/  ISETP.GE.U32.AND P0, PT, R2, 0x38800000, PT ;  /* 0x388000000200780c */ /* 0x000fda0003f06070 */
[----:B------:R-:W-:Y:S01]  /*2a90*/  @P0 SHF.R.U32.HI R0, RZ, 0x15, R3 ;  /* 0x00000015ff000819 */ /* 0x000fe20000011603 */
[----:B------:R-:W-:-:S03]  /*2aa0*/  @!P0 FADD.FTZ R2, R2, 128 ;  /* 0x4300000002028421 */ /* 0x000fc60000010000 */
[----:B------:R-:W-:-:S04]  /*2ab0*/  @P0 LOP3.LUT R0, R0, 0x1, RZ, 0xc0, !PT ;  /* 0x0000000100000812 */ /* 0x000fc800078ec0ff */
[----:B------:R-:W-:-:S04]  /*2ac0*/  @P0 IADD3 R0, R3, 0x80fffff, R0 ;  /* 0x080fffff03000810 */ /* 0x000fc80007ffe000 */
[----:B------:R-:W-:Y:S01]  /*2ad0*/  @P0 SHF.R.U32.HI R0, RZ, 0x15, R0 ;  /* 0x00000015ff000819 */ /* 0x000fe20000011600 */
[----:B------:R-:W-:Y:S01]  /*2ae0*/  @!P0 VIADD R0, R2, 0xbd000000 ;  /* 0xbd00000002008836 */ /* 0x000fe20000000000 */
[----:B------:R-:W-:Y:S06]  /*2af0*/  BRA `(.L_x_57) ;  /* 0x00000000000c7947 */ /* 0x000fec0003800000 */
.L_x_56:
[----:B------:R-:W-:Y:S01]  /*2b00*/  IMAD.MOV.U32 R0, RZ, RZ, 0x7f ;  /* 0x0000007fff007424 */ /* 0x000fe200078e00ff */
[----:B------:R-:W-:-:S04]  /*2b10*/  ISETP.GT.U32.AND P0, PT, R2, 0x7f800000, PT ;  /* 0x7f8000000200780c */ /* 0x000fc80003f04070 */
[----:B------:R-:W-:-:S09]  /*2b20*/  SEL R0, R0, 0x7c, P0 ;  /* 0x0000007c00007807 */ /* 0x000fd20000000000 */
.L_x_57:
[----:B------:R-:W-:Y:S05]  /*2b30*/  BSYNC B0 ;  /* 0x0000000000007941 */ /* 0x000fea0003800000 */
.L_x_55:
[----:B------:R-:W-:-:S04]  /*2b40*/  LOP3.LUT R2, R3, 0x80000000, RZ, 0xc0, !PT ;  /* 0x8000000003027812 */ /* 0x000fc800078ec0ff */
[----:B------:R-:W-:-:S04]  /*2b50*/  SHF.R.U32.HI R3, RZ, 0x18, R2 ;  /* 0x00000018ff037819 */ /* 0x000fc80000011602 */
[----:B------:R-:W-:-:S05]  /*2b60*/  LOP3.LUT R3, R0, R3, RZ, 0xfc, !PT ;  /* 0x0000000300037212 */ /* 0x000fca00078efcff */
[----:B------:R0:W-:Y:S01]  /*2b70*/  STG.E.U8 desc[UR36][R16.64], R3 ;  /* 0x0000000310007986 */ /* 0x0001e2000c101124 */
[----:B------:R-:W-:Y:S05]  /*2b80*/  BRA `(.L_x_41) ;  /* 0x0000000400a47947 */ /* 0x000fea0003800000 */
.L_x_51:
[----:B------:R-:W-:-:S04]  /*2b90*/  I2FP.F32.U32 R0, R2 ;  /* 0x0000000200007245 */ /* 0x000fc80000201000 */
[----:B------:R-:W-:-:S05]  /*2ba0*/  F2FP.BF16.F32.PACK_AB R0, RZ, R0 ;  /* 0x00000000ff00723e */ /* 0x000fca00000010ff */
[----:B------:R0:W-:Y:S01]  /*2bb0*/  STG.E.U16 desc[UR36][R16.64], R0 ;  /* 0x0000000010007986 */ /* 0x0001e2000c101524 */
[----:B------:R-:W-:Y:S05]  /*2bc0*/  BRA `(.L_x_41) ;  /* 0x0000000400947947 */ /* 0x000fea0003800000 */
.L_x_48:
        /* <DEDUP_REMOVED lines=8> */
[----:B------:R0:W-:Y:S01]  /*2c50*/  STG.E.U16 desc[UR36][R16.64], R2 ;  /* 0x0000000210007986 */ /* 0x0001e2000c101524 */
[----:B------:R-:W-:Y:S05]  /*2c60*/  BRA `(.L_x_41) ;  /* 0x00000004006c7947 */ /* 0x000fea0003800000 */
.L_x_60:
[----:B------:R-:W-:Y:S01]  /*2c70*/  I2FP.F32.U32 R3, R2 ;  /* 0x0000000200037245 */ /* 0x000fe20000201000 */
[----:B------:R-:W-:Y:S01]  /*2c80*/  BSSY B0, `(.L_x_61) ;  /* 0x0000014000007945 */ /* 0x000fe20003800000 */
[----:B------:R-:W-:Y:S02]  /*2c90*/  IMAD.MOV.U32 R8, RZ, RZ, 0x80 ;  /* 0x00000080ff087424 */ /* 0x000fe400078e00ff */
[----:B------:R-:W-:-:S04]  /*2ca0*/  LOP3.LUT R2, R3, 0x7fffffff, RZ, 0xc0, !PT ;  /* 0x7fffffff03027812 */ /* 0x000fc800078ec0ff */
[----:B------:R-:W-:-:S13]  /*2cb0*/  ISETP.GT.U32.AND P0, PT, R2, 0x437fffff, PT ;  /* 0x437fffff0200780c */ /* 0x000fda0003f04070 */
[----:B------:R-:W-:Y:S05]  /*2cc0*/  @P0 BRA `(.L_x_62) ;  /* 0x00000000003c0947 */ /* 0x000fea0003800000 */
[----:B------:R-:W-:-:S13]  /*2cd0*/  ISETP.GE.U32.AND P0, PT, R2, 0x3c000000, PT ;  /* 0x3c0000000200780c */ /* 0x000fda0003f06070 */
[----:B------:R-:W-:-:S04]  /*2ce0*/  @P0 SHF.R.U32.HI R0, RZ, 0x14, R3 ;  /* 0x00000014ff000819 */ /* 0x000fc80000011603 */
[----:B------:R-:W-:-:S04]  /*2cf0*/  @P0 LOP3.LUT R0, R0, 0x1, RZ, 0xc0, !PT ;  /* 0x0000000100000812 */ /* 0x000fc800078ec0ff */
[----:B------:R-:W-:-:S04]  /*2d00*/  @P0 IADD3 R0, R3, 0x487ffff, R0 ;  /* 0x0487ffff03000810 */ /* 0x000fc80007ffe000 */
[----:B------:R-:W-:-:S04]  /*2d10*/  @P0 SHF.R.U32.HI R0, RZ, 0x14, R0 ;  /* 0x00000014ff000819 */ /* 0x000fc80000011600 */
[----:B------:R-:W-:Y:S01]  /*2d20*/  @P0 LOP3.LUT R0, R0, 0xff, RZ, 0xc0, !PT ;  /* 0x000000ff00000812 */ /* 0x000fe200078ec0ff */
[----:B------:R-:W-:Y:S06]  /*2d30*/  @P0 BRA `(.L_x_63) ;  /* 0x0000000000100947 */ /* 0x000fec0003800000 */
[----:B------:R-:W-:Y:S01]  /*2d40*/  FADD.FTZ R0, R2, 8192 ;  /* 0x4600000002007421 */ /* 0x000fe20000010000 */
[----:B------:R-:W-:-:S04]  /*2d50*/  PRMT R8, RZ, 0x7610, R8 ;  /* 0x00007610ff087816 */ /* 0x000fc80000000008 */
[----:B------:R-:W-:-:S13]  /*2d60*/  LOP3.LUT P0, R0, R0, 0xff, RZ, 0xc0, !PT ;  /* 0x000000ff00007812 */ /* 0x000fda000780c0ff */
[----:B------:R-:W-:Y:S05]  /*2d70*/  @!P0 BRA `(.L_x_62) ;  /* 0x0000000000108947 */ /* 0x000fea0003800000 */
.L_x_63:
[----:B------:R-:W-:-:S04]  /*2d80*/  LOP3.LUT R2, R3, 0x80000000, RZ, 0xc0, !PT ;  /* 0x8000000003027812 */ /* 0x000fc800078ec0ff */
[----:B------:R-:W-:-:S04]  /*2d90*/  SHF.R.U32.HI R3, RZ, 0x18, R2 ;  /* 0x00000018ff037819 */ /* 0x000fc80000011602 */
[----:B------:R-:W-:-:S04]  /*2da0*/  LOP3.LUT R0, R0, R3, RZ, 0xfc, !PT ;  /* 0x0000000300007212 */ /* 0x000fc800078efcff */
[----:B------:R-:W-:-:S07]  /*2db0*/  PRMT R8, R0, 0x7610, R8 ;  /* 0x0000761000087816 */ /* 0x000fce0000000008 */
.L_x_62:
[----:B------:R-:W-:Y:S05]  /*2dc0*/  BSYNC B0 ;  /* 0x0000000000007941 */ /* 0x000fea0003800000 */
.L_x_61:
[----:B------:R0:W-:Y:S01]  /*2dd0*/  STG.E.U8 desc[UR36][R16.64], R8 ;  /* 0x0000000810007986 */ /* 0x0001e2000c101124 */
[----:B------:R-:W-:Y:S05]  /*2de0*/  BRA `(.L_x_41) ;  /* 0x00000004000c7947 */ /* 0x000fea0003800000 */
.L_x_59:
        /* <DEDUP_REMOVED lines=17> */
.L_x_66:
[----:B------:R-:W-:-:S04]  /*2f00*/  LOP3.LUT R2, R3, 0x80000000, RZ, 0xc0, !PT ;  /* 0x8000000003027812 */ /* 0x000fc800078ec0ff */
[----:B------:R-:W-:-:S04]  /*2f10*/  SHF.R.U32.HI R3, RZ, 0x18, R2 ;  /* 0x00000018ff037819 */ /* 0x000fc80000011602 */
[----:B------:R-:W-:-:S04]  /*2f20*/  LOP3.LUT R0, R0, R3, RZ, 0xfc, !PT ;  /* 0x0000000300007212 */ /* 0x000fc800078efcff */
[----:B------:R-:W-:-:S07]  /*2f30*/  PRMT R8, R0, 0x7610, R8 ;  /* 0x0000761000087816 */ /* 0x000fce0000000008 */
.L_x_65:
[----:B------:R-:W-:Y:S05]  /*2f40*/  BSYNC B0 ;  /* 0x0000000000007941 */ /* 0x000fea0003800000 */
.L_x_64:
[----:B------:R0:W-:Y:S01]  /*2f50*/  STG.E.U8 desc[UR36][R16.64], R8 ;  /* 0x0000000810007986 */ /* 0x0001e2000c101124 */
[----:B------:R-:W-:Y:S05]  /*2f60*/  BRA `(.L_x_41) ;  /* 0x0000000000ac7947 */ /* 0x000fea0003800000 */
.L_x_58:
[----:B------:R-:W-:-:S13]  /*2f70*/  ISETP.NE.AND P0, PT, R0, 0x1c, PT ;  /* 0x0000001c0000780c */ /* 0x000fda0003f05270 */
[----:B------:R-:W-:Y:S05]  /*2f80*/  @!P0 BRA `(.L_x_67) ;  /* 0x0000000000a08947 */ /* 0x000fea0003800000 */
[----:B------:R-:W-:-:S13]  /*2f90*/  ISETP.NE.AND P0, PT, R0, 0x1d, PT ;  /* 0x0000001d0000780c */ /* 0x000fda0003f05270 */
[----:B------:R-:W-:Y:S05]  /*2fa0*/  @!P0 BRA `(.L_x_68) ;  /* 0x00000000008c8947 */ /* 0x000fea0003800000 */
[----:B------:R-:W-:-:S13]  /*2fb0*/  ISETP.NE.AND P0, PT, R0, 0x2c, PT ;  /* 0x0000002c0000780c */ /* 0x000fda0003f05270 */
[----:B------:R-:W-:Y:S05]  /*2fc0*/  @P0 BRA `(.L_x_40) ;  /* 0x0000000000400947 */ /* 0x000fea0003800000 */
[----:B------:R-:W-:-:S04]  /*2fd0*/  I2FP.F32.U32 R3, R2 ;  /* 0x0000000200037245 */ /* 0x000fc80000201000 */
[----:B------:R-:W-:-:S04]  /*2fe0*/  SHF.R.U32.HI R4, RZ, 0x17, R3 ;  /* 0x00000017ff047819 */ /* 0x000fc80000011603 */
[----:B------:R-:W-:-:S04]  /*2ff0*/  LOP3.LUT R2, R4, 0xff, RZ, 0xc0, !PT ;  /* 0x000000ff04027812 */ /* 0x000fc800078ec0ff */
[----:B------:R-:W-:-:S13]  /*3000*/  ISETP.NE.AND P1, PT, R2, 0xff, PT ;  /* 0x000000ff0200780c */ /* 0x000fda0003f25270 */
[--C-:B------:R-:W-:Y:S02]  /*3010*/  @P1 SHF.R.U32.HI R0, RZ, 0x16, R3.reuse ;  /* 0x00000016ff001819 */ /* 0x100fe40000011603 */
[----:B------:R-:W-:Y:S01]  /*3020*/  @P1 LOP3.LUT P0, RZ, R2, 0x3fffff, R3, 0xf8, !PT ;  /* 0x003fffff02ff1812 */ /* 0x000fe2000780f803 */
[----:B------:R-:W-:Y:S01]  /*3030*/  IMAD.MOV.U32 R3, RZ, RZ, 0xff ;  /* 0x000000ffff037424 */ /* 0x000fe200078e00ff */
[----:B------:R-:W-:-:S04]  /*3040*/  @P1 LOP3.LUT R0, R0, 0x1, RZ, 0xc0, !PT ;  /* 0x0000000100001812 */ /* 0x000fc800078ec0ff */
[----:B------:R-:W-:Y:S01]  /*3050*/  @P1 ISETP.EQ.U32.AND P2, PT, R0, 0x1, P0 ;  /* 0x000000010000180c */ /* 0x000fe20000742070 */
[----:B------:R-:W-:Y:S01]  /*3060*/  @P1 VIADD R0, R4, 0x1 ;  /* 0x0000000104001836 */ /* 0x000fe20000000000 */
[----:B------:R-:W-:Y:S02]  /*3070*/  PLOP3.LUT P0, PT, PT, PT, PT, 0x80, 0x0 ;  /* 0x000000000000781c */ /* 0x000fe40003f0f070 */
[----:B------:R-:W-:-:S13]  /*3080*/  @P1 PLOP3.LUT P0, PT, P2, PT, PT, 0x80, 0x0 ;  /* 0x000000000000181c */ /* 0x000fda000170f070 */
[----:B------:R-:W-:-:S04]  /*3090*/  @!P0 IMAD.MOV R0, RZ, RZ, R4 ;  /* 0x000000ffff008224 */ /* 0x000fc800078e0204 */
[----:B------:R-:W-:-:S05]  /*30a0*/  @P1 IMAD.MOV.U32 R3, RZ, RZ, R0 ;  /* 0x000000ffff031224 */ /* 0x000fca00078e0000 */
[----:B------:R0:W-:Y:S01]  /*30b0*/  STG.E.U8 desc[UR36][R16.64], R3 ;  /* 0x0000000310007986 */ /* 0x0001e2000c101124 */
[----:B------:R-:W-:Y:S05]  /*30c0*/  BRA `(.L_x_41) ;  /* 0x0000000000547947 */ /* 0x000fea0003800000 */
.L_x_40:
        /* <DEDUP_REMOVED lines=16> */
.L_x_69:
[----:B------:R-:W-:Y:S05]  /*31d0*/  BRA `(.L_x_41) ;  /* 0x0000000000107947 */ /* 0x000fea0003800000 */
.L_x_68:
[----:B------:R-:W-:-:S05]  /*31e0*/  IMAD.MOV.U32 R3, RZ, RZ, RZ ;  /* 0x000000ffff037224 */ /* 0x000fca00078e00ff */
[----:B------:R0:W-:Y:S01]  /*31f0*/  STG.E.64 desc[UR36][R16.64], R2 ;  /* 0x0000000210007986 */ /* 0x0001e2000c101b24 */
[----:B------:R-:W-:Y:S05]  /*3200*/  BRA `(.L_x_41) ;  /* 0x0000000000047947 */ /* 0x000fea0003800000 */
.L_x_67:
[----:B------:R0:W-:Y:S02]  /*3210*/  STG.E desc[UR36][R16.64], R2 ;  /* 0x0000000210007986 */ /* 0x0001e4000c101924 */
.L_x_41:
[----:B------:R-:W-:-:S04]  /*3220*/  IMAD R18, R23, 0x200, R18 ;  /* 0x0000020017127824 */ /* 0x000fc800078e0212 */
[----:B------:R-:W-:-:S07]  /*3230*/  VIADD R19, R18, 0x80 ;  /* 0x0000008012137836 */ /* 0x000fce0000000000 */
.L_x_1:
[----:B------:R-:W-:Y:S05]  /*3240*/  BSYNC B6 ;  /* 0x0000000000067941 */ /* 0x000fea0003800000 */
.L_x_0:
[----:B------:R-:W-:Y:S01]  /*3250*/  ULDC UR4, c[0x0][0x210] ;  /* 0x0000840000047ab9 */ /* 0x000fe20000000800 */
[----:B------:R-:W-:Y:S01]  /*3260*/  BSSY B6, `(.L_x_70) ;  /* 0x000031b000067945 */ /* 0x000fe20003800000 */
[----:B------:R-:W-:-:S13]  /*3270*/  ISETP.GE.AND P0, PT, R19, UR4, PT ;  /* 0x0000000413007c0c */ /* 0x000fda000bf06270 */
[----:B------:R-:W-:Y:S05]  /*3280*/  @P0 BRA `(.L_x_71) ;  /* 0x0000003000600947 */ /* 0x000fea0003800000 */
[----:B0-----:R-:W0:Y:S01]  /*3290*/  LDC R6, c[0x0][0x218] ;  /* 0x00008600ff067b82 */ /* 0x001e220000000800 */
[----:B------:R-:W-:Y:S02]  /*32a0*/  IMAD.MOV.U32 R0, RZ, RZ, RZ ;  /* 0x000000ffff007224 */ /* 0x000fe400078e00ff */
[----:B-1234-:R-:W-:Y:S01]  /*32b0*/  IMAD.MOV.U32 R16, RZ, RZ, RZ ;  /* 0x000000ffff107224 */ /* 0x01efe200078e00ff */
[----:B0-----:R-:W-:-:S13]  /*32c0*/  ISETP.NE.AND P0, PT, R6, RZ, PT ;  /* 0x000000ff0600720c */ /* 0x001fda0003f05270 */
[----:B------:R-:W-:Y:S05]  /*32d0*/  @!P0 BRA `(.L_x_72) ;  /* 0x0000001000a88947 */ /* 0x000fea0003800000 */
        /* <DEDUP_REMOVED lines=298> */
.L_x_72:
        /* <DEDUP_REMOVED lines=22> */
.L_x_76:
[----:B------:R-:W2:Y:S02]  /*46e0*/  LDG.E.U8 R2, desc[UR36][R2.64] ;  /* 0x0000002402027981 */ /* 0x000ea4000c1e1100 */
[----:B--2---:R-:W-:-:S04]  /*46f0*/  I2FP.F32.U32 R0, R2 ;  /* 0x0000000200007245 */ /* 0x004fc80000201000 */
[----:B------:R-:W-:Y:S01]  /*4700*/  F2FP.BF16.F32.PACK_AB R0, RZ, R0 ;  /* 0x00000000ff00723e */ /* 0x000fe200000010ff */
[----:B------:R-:W-:Y:S06]  /*4710*/  BRA `(.L_x_78) ;  /* 0x0000000c00907947 */ /* 0x000fec0003800000 */
.L_x_75:
        /* <DEDUP_REMOVED lines=10> */
.L_x_80:
[----:B------:R-:W2:Y:S02]  /*47c0*/  LDG.E R2, desc[UR36][R2.64] ;  /* 0x0000002402027981 */ /* 0x000ea4000c1e1900 */
[----:B--2---:R-:W-:-:S04]  /*47d0*/  I2FP.F32.S32 R0, R2 ;  /* 0x0000000200007245 */ /* 0x004fc80000201400 */
[----:B------:R-:W-:Y:S01]  /*47e0*/  F2FP.BF16.F32.PACK_AB R0, RZ, R0 ;  /* 0x00000000ff00723e */ /* 0x000fe200000010ff */
[----:B------:R-:W-:Y:S06]  /*47f0*/  BRA `(.L_x_78) ;  /* 0x0000000c00587947 */ /* 0x000fec0003800000 */
.L_x_79:
[----:B------:R-:W2:Y:S02]  /*4800*/  LDG.E.U16 R2, desc[UR36][R2.64] ;  /* 0x0000002402027981 */ /* 0x000ea4000c1e1500 */
[----:B--2---:R-:W0:Y:S02]  /*4810*/  I2F.S16 R0, R2 ;  /* 0x0000000200007306 */ /* 0x004e240000101400 */
[----:B0-----:R-:W-:Y:S01]  /*4820*/  F2FP.BF16.F32.PACK_AB R0, RZ, R0 ;  /* 0x00000000ff00723e */ /* 0x001fe200000010ff */
[----:B------:R-:W-:Y:S06]  /*4830*/  BRA `(.L_x_78) ;  /* 0x0000000c00487947 */ /* 0x000fec0003800000 */
.L_x_74:
        /* <DEDUP_REMOVED lines=9> */
.L_x_82:
[----:B------:R-:W2:Y:S02]  /*48d0*/  LDG.E.U16 R0, desc[UR36][R2.64] ;  /* 0x0000002402007981 */ /* 0x000ea4000c1e1500 */
[----:B--2---:R-:W-:-:S05]  /*48e0*/  HADD2.F32 R0, -RZ, R0.H0_H0 ;  /* 0x20000000ff007230 */ /* 0x004fca0000004100 */
[----:B------:R-:W-:Y:S01]  /*48f0*/  F2FP.BF16.F32.PACK_AB R0, RZ, R0 ;  /* 0x00000000ff00723e */ /* 0x000fe200000010ff */
[----:B------:R-:W-:Y:S06]  /*4900*/  BRA `(.L_x_78) ;  /* 0x0000000c00147947 */ /* 0x000fec0003800000 */
.L_x_81:
        /* <DEDUP_REMOVED lines=9> */
.L_x_84:
[----:B------:R-:W2:Y:S02]  /*49a0*/  LDG.E.U16 R2, desc[UR36][R2.64] ;  /* 0x0000002402027981 */ /* 0x000ea4000c1e1500 */
[----:B--2---:R-:W-:-:S05]  /*49b0*/  HADD2.F32 R0, -RZ, R2.H0_H0 ;  /* 0x20000002ff007230 */ /* 0x004fca0000004100 */
[----:B------:R-:W-:Y:S01]  /*49c0*/  F2FP.BF16.F32.PACK_AB R0, RZ, R0 ;  /* 0x00000000ff00723e */ /* 0x000fe200000010ff */
[----:B------:R-:W-:Y:S06]  /*49d0*/  BRA `(.L_x_78) ;  /* 0x0000000800e07947 */ /* 0x000fec0003800000 */
.L_x_83:
        /* <DEDUP_REMOVED lines=8> */
.L_x_73:
        /* <DEDUP_REMOVED lines=13> */
.L_x_87:
        /* <DEDUP_REMOVED lines=8> */
.L_x_86:
        /* <DEDUP_REMOVED lines=28> */
.L_x_89:
        /* <DEDUP_REMOVED lines=15> */
.L_x_88:
[----:B------:R0:W5:Y:S01]  /*4e60*/  LDG.E.U16 R0, desc[UR36][R2.64] ;  /* 0x0000002402007981 */ /* 0x000162000c1e1500 */
[----:B------:R-:W-:Y:S05]  /*4e70*/  BRA `(.L_x_78) ;  /* 0x0000000400b87947 */ /* 0x000fea0003800000 */
.L_x_85:
        /* <DEDUP_REMOVED lines=12> */
.L_x_92:
        /* <DEDUP_REMOVED lines=21> */
.L_x_96:
[----:B------:R-:W-:Y:S05]  /*5090*/  BSYNC B1 ;  /* 0x0000000000017941 */ /* 0x000fea0003800000 */
.L_x_95:
[----:B------:R-:W-:Y:S01]  /*50a0*/  LEA R3, R0, 0x3b800000, 0x17 ;  /* 0x3b80000000037811 */ /* 0x000fe200078eb8ff */
[----:B------:R-:W-:-:S05]  /*50b0*/  IMAD.SHL.U32 R0, R2, 0x100000, RZ ;  /* 0x0010000002007824 */ /* 0x000fca00078e00ff */
[----:B------:R-:W-:-:S07]  /*50c0*/  LOP3.LUT R0, R3, R0, R4, 0xfe, !PT ;  /* 0x0000000003007212 */ /* 0x000fce00078efe04 */
.L_x_94:
[----:B------:R-:W-:Y:S05]  /*50d0*/  BSYNC B0 ;  /* 0x0000000000007941 */ /* 0x000fea0003800000 */
.L_x_93:
[----:B------:R-:W-:Y:S01]  /*50e0*/  F2FP.BF16.F32.PACK_AB R0, RZ, R0 ;  /* 0x00000000ff00723e */ /* 0x000fe200000010ff */
[----:B------:R-:W-:Y:S06]  /*50f0*/  BRA `(.L_x_78) ;  /* 0x0000000400187947 */ /* 0x000fec0003800000 */
.L_x_91:
        /* <DEDUP_REMOVED lines=21> */
.L_x_100:
[----:B------:R-:W-:Y:S05]  /*5250*/  BSYNC B1 ;  /* 0x0000000000017941 */ /* 0x000fea0003800000 */
.L_x_99:
[----:B------:R-:W-:Y:S01]  /*5260*/  LEA R3, R0, 0x37800000, 0x17 ;  /* 0x3780000000037811 */ /* 0x000fe200078eb8ff */
[----:B------:R-:W-:-:S05]  /*5270*/  IMAD.SHL.U32 R0, R2, 0x200000, RZ ;  /* 0x0020000002007824 */ /* 0x000fca00078e00ff */
[----:B------:R-:W-:-:S07]  /*5280*/  LOP3.LUT R0, R3, R0, R4, 0xfe, !PT ;  /* 0x0000000003007212 */ /* 0x000fce00078efe04 */
.L_x_98:
[----:B------:R-:W-:Y:S05]  /*5290*/  BSYNC B0 ;  /* 0x0000000000007941 */ /* 0x000fea0003800000 */
.L_x_97:
[----:B------:R-:W-:Y:S01]  /*52a0*/  F2FP.BF16.F32.PACK_AB R0, RZ, R0 ;  /* 0x00000000ff00723e */ /* 0x000fe200000010ff */
[----:B------:R-:W-:Y:S06]  /*52b0*/  BRA `(.L_x_78) ;  /* 0x0000000000a87947 */ /* 0x000fec0003800000 */
.L_x_90:
        /* <DEDUP_REMOVED lines=14> */
.L_x_104:
[----:B------:R-:W-:Y:S05]  /*53a0*/  BSYNC B0 ;  /* 0x0000000000007941 */ /* 0x000fea0003800000 */
.L_x_103:
[----:B------:R-:W-:Y:S01]  /*53b0*/  F2FP.BF16.F32.PACK_AB R0, RZ, R0 ;  /* 0x00000000ff00723e */ /* 0x000fe200000010ff */
[----:B------:R-:W-:Y:S06]  /*53c0*/  BRA `(.L_x_78) ;  /* 0x0000000000647947 */ /* 0x000fec0003800000 */
.L_x_77:
        /* <DEDUP_REMOVED lines=16> */
.L_x_105:
[----:B------:R-:W-:Y:S01]  /*54d0*/  PRMT R0, RZ, 0x7610, R0 ;  /* 0x00007610ff007816 */ /* 0x000fe20000000000 */
[----:B------:R-:W-:Y:S06]  /*54e0*/  BRA `(.L_x_78) ;  /* 0x00000000001c7947 */ /* 0x000fec0003800000 */
.L_x_102:
[----:B------:R-:W2:Y:S02]  /*54f0*/  LDG.E.64 R2, desc[UR36][R2.64] ;  /* 0x0000002402027981 */ /* 0x000ea4000c1e1b00 */
[----:B--2---:R-:W0:Y:S02]  /*5500*/  I2F.U64 R0, R2 ;  /* 0x0000000200007312 */ /* 0x004e240000301000 */
[----:B0-----:R-:W-:Y:S01]  /*5510*/  F2FP.BF16.F32.PACK_AB R0, RZ, R0 ;  /* 0x00000000ff00723e */ /* 0x001fe200000010ff */
[----:B------:R-:W-:Y:S06]  /*5520*/  BRA `(.L_x_78) ;  /* 0x00000000000c7947 */ /* 0x000fec0003800000 */
.L_x_101:
[----:B------:R-:W2:Y:S02]  /*5530*/  LDG.E R2, desc[UR36][R2.64] ;  /* 0x0000002402027981 */ /* 0x000ea4000c1e1900 */
[----:B--2---:R-:W-:-:S04]  /*5540*/  I2FP.F32.U32 R0, R2 ;  /* 0x0000000200007245 */ /* 0x004fc80000201000 */
[----:B------:R-:W-:-:S07]  /*5550*/  F2FP.BF16.F32.PACK_AB R0, RZ, R0 ;  /* 0x00000000ff00723e */ /* 0x000fce00000010ff */
.L_x_78:
        /* <DEDUP_REMOVED lines=22> */
.L_x_109:
[----:B------:R0:W-:Y:S01]  /*56c0*/  STG.E.U8 desc[UR36][R16.64], R2 ;  /* 0x0000000210007986 */ /* 0x0001e2000c101124 */
[----:B------:R-:W-:Y:S05]  /*56d0*/  BRA `(.L_x_111) ;  /* 0x0000000c00487947 */ /* 0x000fea0003800000 */
.L_x_108:
        /* <DEDUP_REMOVED lines=9> */
.L_x_113:
[----:B------:R0:W-:Y:S01]  /*5770*/  STG.E desc[UR36][R16.64], R2 ;  /* 0x0000000210007986 */ /* 0x0001e2000c101924 */
[----:B------:R-:W-:Y:S05]  /*5780*/  BRA `(.L_x_111) ;  /* 0x0000000c001c7947 */ /* 0x000fea0003800000 */
.L_x_112:
[----:B------:R0:W-:Y:S01]  /*5790*/  STG.E.U16 desc[UR36][R16.64], R2 ;  /* 0x0000000210007986 */ /* 0x0001e2000c101524 */
[----:B------:R-:W-:Y:S05]  /*57a0*/  BRA `(.L_x_111) ;  /* 0x0000000c00147947 */ /* 0x000fea0003800000 */
.L_x_107:
        /* <DEDUP_REMOVED lines=9> */
.L_x_115:
[----:B------:R-:W-:-:S04]  /*5840*/  I2FP.F32.U32 R0, R2 ;  /* 0x0000000200007245 */ /* 0x000fc80000201000 */
[----:B------:R-:W-:-:S05]  /*5850*/  F2FP.F16.F32.PACK_AB R0, RZ, R0 ;  /* 0x00000000ff00723e */ /* 0x000fca00000000ff */
[----:B------:R0:W-:Y:S01]  /*5860*/  STG.E.U16 desc[UR36][R16.64], R0 ;  /* 0x0000000010007986 */ /* 0x0001e2000c101524 */
[----:B------:R-:W-:Y:S05]  /*5870*/  BRA `(.L_x_111) ;  /* 0x0000000800e07947 */ /* 0x000fea0003800000 */
.L_x_114:
        /* <DEDUP_REMOVED lines=10> */
.L_x_117:
[----:B------:R-:W-:-:S04]  /*5920*/  I2FP.F32.U32 R2, R2 ;  /* 0x0000000200027245 */ /* 0x000fc80000201000 */
[----:B------:R-:W-:-:S04]  /*5930*/  F2FP.F16.F32.PACK_AB R3, RZ, R2 ;  /* 0x00000002ff03723e */ /* 0x000fc800000000ff */
[----:B------:R-:W-:-:S05]  /*5940*/  PRMT R3, R3, 0x5410, RZ ;  /* 0x0000541003037816 */ /* 0x000fca00000000ff */
[----:B------:R0:W-:Y:S01]  /*5950*/  STG.E desc[UR36][R16.64], R3 ;  /* 0x0000000310007986 */ /* 0x0001e2000c101924 */
[----:B------:R-:W-:Y:S05]  /*5960*/  BRA `(.L_x_111) ;  /* 0x0000000800a47947 */ /* 0x000fea0003800000 */
.L_x_116:
[----:B------:R-:W0:Y:S02]  /*5970*/  I2F.F64.U32 R2, R2 ;  /* 0x0000000200027312 */ /* 0x000e240000201800 */
[----:B0-----:R0:W-:Y:S01]  /*5980*/  STG.E.64 desc[UR36][R16.64], R2 ;  /* 0x0000000210007986 */ /* 0x0011e2000c101b24 */
[----:B------:R-:W-:Y:S05]  /*5990*/  BRA `(.L_x_111) ;  /* 0x0000000800987947 */ /* 0x000fea0003800000 */
.L_x_106:
        /* <DEDUP_REMOVED lines=10> */
.L_x_120:
[----:B------:R-:W0:Y:S01]  /*5a40*/  I2F.F64.U32 R4, R2 ;  /* 0x0000000200047312 */ /* 0x000e220000201800 */
[----:B------:R-:W-:-:S05]  /*5a50*/  CS2R R6, SRZ ;  /* 0x0000000000067805 */ /* 0x000fca000001ff00 */
[----:B0-----:R0:W-:Y:S01]  /*5a60*/  STG.E.128 desc[UR36][R16.64], R4 ;  /* 0x0000000410007986 */ /* 0x0011e2000c101d24 */
[----:B------:R-:W-:Y:S05]  /*5a70*/  BRA `(.L_x_111) ;  /* 0x0000000800607947 */ /* 0x000fea0003800000 */
.L_x_119:
        /* <DEDUP_REMOVED lines=21> */
.L_x_124:
[----:B------:R-:W-:Y:S05]  /*5bd0*/  BSYNC B0 ;  /* 0x0000000000007941 */ /* 0x000fea0003800000 */
.L_x_123:
[----:B------:R-:W-:-:S05]  /*5be0*/  LOP3.LUT R3, R0, R3, RZ, 0xfc, !PT ;  /* 0x0000000300037212 */ /* 0x000fca00078efcff */
[----:B------:R0:W-:Y:S01]  /*5bf0*/  STG.E.U8 desc[UR36][R16.64], R3 ;  /* 0x0000000310007986 */ /* 0x0001e2000c101124 */
[----:B------:R-:W-:Y:S05]  /*5c00*/  BRA `(.L_x_111) ;  /* 0x0000000400fc7947 */ /* 0x000fea0003800000 */
.L_x_122:
        /* <DEDUP_REMOVED lines=13> */
.L_x_126:
[----:B------:R-:W-:Y:S01]  /*5ce0*/  IMAD.MOV.U32 R0, RZ, RZ, 0x7f ;  /* 0x0000007fff007424 */ /* 0x000fe200078e00ff */
[----:B------:R-:W-:-:S04]  /*5cf0*/  ISETP.GT.U32.AND P0, PT, R2, 0x7f800000, PT ;  /* 0x7f8000000200780c */ /* 0x000fc80003f04070 */
[----:B------:R-:W-:-:S09]  /*5d00*/  SEL R0, R0, 0x7c, P0 ;  /* 0x0000007c00007807 */ /* 0x000fd20000000000 */
.L_x_127:
[----:B------:R-:W-:Y:S05]  /*5d10*/  BSYNC B0 ;  /* 0x0000000000007941 */ /* 0x000fea0003800000 */
.L_x_125:
[----:B------:R-:W-:-:S04]  /*5d20*/  LOP3.LUT R2, R3, 0x80000000, RZ, 0xc0, !PT ;  /* 0x8000000003027812 */ /* 0x000fc800078ec0ff */
[----:B------:R-:W-:-:S04]  /*5d30*/  SHF.R.U32.HI R3, RZ, 0x18, R2 ;  /* 0x00000018ff037819 */ /* 0x000fc80000011602 */
[----:B------:R-:W-:-:S05]  /*5d40*/  LOP3.LUT R3, R0, R3, RZ, 0xfc, !PT ;  /* 0x0000000300037212 */ /* 0x000fca00078efcff */
[----:B------:R0:W-:Y:S01]  /*5d50*/  STG.E.U8 desc[UR36][R16.64], R3 ;  /* 0x0000000310007986 */ /* 0x0001e2000c101124 */
[----:B------:R-:W-:Y:S05]  /*5d60*/  BRA `(.L_x_111) ;  /* 0x0000000400a47947 */ /* 0x000fea0003800000 */
.L_x_121:
[----:B------:R-:W-:-:S04]  /*5d70*/  I2FP.F32.U32 R0, R2 ;  /* 0x0000000200007245 */ /* 0x000fc80000201000 */
[----:B------:R-:W-:-:S05]  /*5d80*/  F2FP.BF16.F32.PACK_AB R0, RZ, R0 ;  /* 0x00000000ff00723e */ /* 0x000fca00000010ff */
[----:B------:R0:W-:Y:S01]  /*5d90*/  STG.E.U16 desc[UR36][R16.64], R0 ;  /* 0x0000000010007986 */ /* 0x0001e2000c101524 */
[----:B------:R-:W-:Y:S05]  /*5da0*/  BRA `(.L_x_111) ;  /* 0x0000000400947947 */ /* 0x000fea0003800000 */
.L_x_118:
        /* <DEDUP_REMOVED lines=10> */
.L_x_130:
        /* <DEDUP_REMOVED lines=17> */
.L_x_133:
[----:B------:R-:W-:-:S04]  /*5f60*/  LOP3.LUT R2, R3, 0x80000000, RZ, 0xc0, !PT ;  /* 0x8000000003027812 */ /* 0x000fc800078ec0ff */
[----:B------:R-:W-:-:S04]  /*5f70*/  SHF.R.U32.HI R3, RZ, 0x18, R2 ;  /* 0x00000018ff037819 */ /* 0x000fc80000011602 */
[----:B------:R-:W-:-:S04]  /*5f80*/  LOP3.LUT R0, R0, R3, RZ, 0xfc, !PT ;  /* 0x0000000300007212 */ /* 0x000fc800078efcff */
[----:B------:R-:W-:-:S07]  /*5f90*/  PRMT R8, R0, 0x7610, R8 ;  /* 0x0000761000087816 */ /* 0x000fce0000000008 */
.L_x_132:
[----:B------:R-:W-:Y:S05]  /*5fa0*/  BSYNC B0 ;  /* 0x0000000000007941 */ /* 0x000fea0003800000 */
.L_x_131:
[----:B------:R3:W-:Y:S01]  /*5fb0*/  STG.E.U8 desc[UR36][R16.64], R8 ;  /* 0x0000000810007986 */ /* 0x0007e2000c101124 */
[----:B------:R-:W-:Y:S05]  /*5fc0*/  BRA `(.L_x_111) ;  /* 0x00000004000c7947 */ /* 0x000fea0003800000 */
.L_x_129:
        /* <DEDUP_REMOVED lines=17> */
.L_x_136:
[----:B------:R-:W-:-:S04]  /*60e0*/  LOP3.LUT R2, R3, 0x80000000, RZ, 0xc0, !PT ;  /* 0x8000000003027812 */ /* 0x000fc800078ec0ff */
[----:B------:R-:W-:-:S04]  /*60f0*/  SHF.R.U32.HI R3, RZ, 0x18, R2 ;  /* 0x00000018ff037819 */ /* 0x000fc80000011602 */
[----:B------:R-:W-:-:S04]  /*6100*/  LOP3.LUT R0, R0, R3, RZ, 0xfc, !PT ;  /* 0x0000000300007212 */ /* 0x000fc800078efcff */
[----:B------:R-:W-:-:S07]  /*6110*/  PRMT R8, R0, 0x7610, R8 ;  /* 0x0000761000087816 */ /* 0x000fce0000000008 */
.L_x_135:
[----:B------:R-:W-:Y:S05]  /*6120*/  BSYNC B0 ;  /* 0x0000000000007941 */ /* 0x000fea0003800000 */
.L_x_134:
[----:B------:R0:W-:Y:S01]  /*6130*/  STG.E.U8 desc[UR36][R16.64], R8 ;  /* 0x0000000810007986 */ /* 0x0001e2000c101124 */
[----:B------:R-:W-:Y:S05]  /*6140*/  BRA `(.L_x_111) ;  /* 0x0000000000ac7947 */ /* 0x000fea0003800000 */
.L_x_128:
        /* <DEDUP_REMOVED lines=22> */
.L_x_110:
[----:B------:R-:W-:Y:S01]  /*62b0*/  MOV R0, 0x0 ;  /* 0x0000000000007802 */ /* 0x000fe20000000f00 */
[----:B------:R-:W-:Y:S01]  /*62c0*/  ULDC.64 UR4, c[0x4][0x140] ;  /* 0x0100500000047ab9 */ /* 0x000fe20000000a00 */
[----:B------:R-:W-:Y:S01]  /*62d0*/  ULDC.64 UR6, c[0x4][0x10] ;  /* 0x0100040000067ab9 */ /* 0x000fe20000000a00 */
[----:B------:R-:W-:Y:S01]  /*62e0*/  IMAD.U32 R4, RZ, RZ, UR4 ;  /* 0x00000004ff047e24 */ /* 0x000fe2000f8e00ff */
[----:B------:R0:W1:Y:S01]  /*62f0*/  LDC.64 R2, c[0x4][R0] ;  /* 0x0100000000027b82 */ /* 0x0000620000000a00 */
[----:B------:R-:W-:Y:S01]  /*6300*/  IMAD.U32 R5, RZ, RZ, UR5 ;  /* 0x00000005ff057e24 */ /* 0x000fe2000f8e00ff */
[----:B------:R-:W-:Y:S01]  /*6310*/  ULDC.64 UR4, c[0x4][0x148] ;  /* 0x0100520000047ab9 */ /* 0x000fe20000000a00 */
[----:B------:R-:W-:Y:S02]  /*6320*/  IMAD.U32 R10, RZ, RZ, UR6 ;  /* 0x00000006ff0a7e24 */ /* 0x000fe4000f8e00ff */
[----:B------:R-:W-:Y:S02]  /*6330*/  IMAD.U32 R6, RZ, RZ, UR4 ;  /* 0x00000004ff067e24 */ /* 0x000fe4000f8e00ff */
[----:B------:R-:W-:-:S02]  /*6340*/  IMAD.U32 R7, RZ, RZ, UR5 ;  /* 0x00000005ff077e24 */ /* 0x000fc4000f8e00ff */
[----:B------:R-:W-:Y:S02]  /*6350*/  IMAD.U32 R11, RZ, RZ, UR7 ;  /* 0x00000007ff0b7e24 */ /* 0x000fe4000f8e00ff */
[----:B------:R-:W-:Y:S02]  /*6360*/  IMAD.MOV.U32 R8, RZ, RZ, 0x65 ;  /* 0x00000065ff087424 */ /* 0x000fe400078e00ff */
[----:B------:R-:W-:Y:S02]  /*6370*/  IMAD.MOV.U32 R12, RZ, RZ, 0x1 ;  /* 0x00000001ff0c7424 */ /* 0x000fe400078e00ff */
[----:B0-----:R-:W-:-:S07]  /*6380*/  IMAD.MOV.U32 R13, RZ, RZ, RZ ;  /* 0x000000ffff0d7224 */ /* 0x001fce00078e00ff */
[----:B------:R-:W-:-:S07]  /*6390*/  LEPC R20, `(.L_x_139) ;  /* 0x000000001014794e */ /* 0x000fce0000000000 */
[----:B-1----:R-:W-:Y:S05]  /*63a0*/  CALL.ABS.NOINC R2 ;  /* 0x0000000002007343 */ /* 0x002fea0003c00000 */
.L_x_139:
[----:B------:R-:W-:Y:S05]  /*63b0*/  BRA `(.L_x_111) ;  /* 0x0000000000107947 */ /* 0x000fea0003800000 */
.L_x_138:
[----:B------:R-:W-:-:S05]  /*63c0*/  IMAD.MOV.U32 R3, RZ, RZ, RZ ;  /* 0x000000ffff037224 */ /* 0x000fca00078e00ff */
[----:B------:R2:W-:Y:S01]  /*63d0*/  STG.E.64 desc[UR36][R16.64], R2 ;  /* 0x0000000210007986 */ /* 0x0005e2000c101b24 */
[----:B------:R-:W-:Y:S05]  /*63e0*/  BRA `(.L_x_111) ;  /* 0x0000000000047947 */ /* 0x000fea0003800000 */
.L_x_137:
[----:B------:R0:W-:Y:S02]  /*63f0*/  STG.E desc[UR36][R16.64], R2 ;  /* 0x0000000210007986 */ /* 0x0001e4000c101924 */
.L_x_111:
[----:B------:R-:W-:-:S07]  /*6400*/  VIADD R19, R19, 0x80 ;  /* 0x0000008013137836 */ /* 0x000fce0000000000 */
.L_x_71:
[----:B------:R-:W-:Y:S05]  /*6410*/  BSYNC B6 ;  /* 0x0000000000067941 */ /* 0x000fea0003800000 */
.L_x_70:
        /* <DEDUP_REMOVED lines=307> */
.L_x_142:
        /* <DEDUP_REMOVED lines=22> */
.L_x_146:
[----:B------:R-:W2:Y:S02]  /*78b0*/  LDG.E.U8 R2, desc[UR36][R2.64] ;  /* 0x0000002402027981 */ /* 0x000ea4000c1e1100 */
[----:B--2---:R-:W-:-:S04]  /*78c0*/  I2FP.F32.U32 R0, R2 ;  /* 0x0000000200007245 */ /* 0x004fc80000201000 */
[----:B------:R-:W-:Y:S01]  /*78d0*/  F2FP.BF16.F32.PACK_AB R0, RZ, R0 ;  /* 0x00000000ff00723e */ /* 0x000fe200000010ff */
[----:B------:R-:W-:Y:S06]  /*78e0*/  BRA `(.L_x_148) ;  /* 0x0000000c00907947 */ /* 0x000fec0003800000 */
.L_x_145:
        /* <DEDUP_REMOVED lines=10> */
.L_x_150:
[----:B------:R-:W2:Y:S02]  /*7990*/  LDG.E R2, desc[UR36][R2.64] ;  /* 0x0000002402027981 */ /* 0x000ea4000c1e1900 */
[----:B--2---:R-:W-:-:S04]  /*79a0*/  I2FP.F32.S32 R0, R2 ;  /* 0x0000000200007245 */ /* 0x004fc80000201400 */
[----:B------:R-:W-:Y:S01]  /*79b0*/  F2FP.BF16.F32.PACK_AB R0, RZ, R0 ;  /* 0x00000000ff00723e */ /* 0x000fe200000010ff */
[----:B------:R-:W-:Y:S06]  /*79c0*/  BRA `(.L_x_148) ;  /* 0x0000000c00587947 */ /* 0x000fec0003800000 */
.L_x_149:
[----:B------:R-:W2:Y:S02]  /*79d0*/  LDG.E.U16 R2, desc[UR36][R2.64] ;  /* 0x0000002402027981 */ /* 0x000ea4000c1e1500 */
[----:B--2---:R-:W0:Y:S02]  /*79e0*/  I2F.S16 R0, R2 ;  /* 0x0000000200007306 */ /* 0x004e240000101400 */
[----:B0-----:R-:W-:Y:S01]  /*79f0*/  F2FP.BF16.F32.PACK_AB R0, RZ, R0 ;  /* 0x00000000ff00723e */ /* 0x001fe200000010ff */
[----:B------:R-:W-:Y:S06]  /*7a00*/  BRA `(.L_x_148) ;  /* 0x0000000c00487947 */ /* 0x000fec0003800000 */
.L_x_144:
        /* <DEDUP_REMOVED lines=9> */
.L_x_152:
[----:B------:R-:W2:Y:S02]  /*7aa0*/  LDG.E.U16 R0, desc[UR36][R2.64] ;  /* 0x0000002402007981 */ /* 0x000ea4000c1e1500 */
[----:B--2---:R-:W-:-:S05]  /*7ab0*/  HADD2.F32 R0, -RZ, R0.H0_H0 ;  /* 0x20000000ff007230 */ /* 0x004fca0000004100 */
[----:B------:R-:W-:Y:S01]  /*7ac0*/  F2FP.BF16.F32.PACK_AB R0, RZ, R0 ;  /* 0x00000000ff00723e */ /* 0x000fe200000010ff */
[----:B------:R-:W-:Y:S06]  /*7ad0*/  BRA `(.L_x_148) ;  /* 0x0000000c00147947 */ /* 0x000fec0003800000 */
.L_x_151:
        /* <DEDUP_REMOVED lines=9> */
.L_x_154:
[----:B------:R-:W2:Y:S02]  /*7b70*/  LDG.E.U16 R2, desc[UR36][R2.64] ;  /* 0x0000002402027981 */ /* 0x000ea4000c1e1500 */
[----:B--2---:R-:W-:-:S05]  /*7b80*/  HADD2.F32 R0, -RZ, R2.H0_H0 ;  /* 0x20000002ff007230 */ /* 0x004fca0000004100 */
[----:B------:R-:W-:Y:S01]  /*7b90*/  F2FP.BF16.F32.PACK_AB R0, RZ, R0 ;  /* 0x00000000ff00723e */ /* 0x000fe200000010ff */
[----:B------:R-:W-:Y:S06]  /*7ba0*/  BRA `(.L_x_148) ;  /* 0x0000000800e07947 */ /* 0x000fec0003800000 */
.L_x_153:
        /* <DEDUP_REMOVED lines=8> */
.L_x_143:
        /* <DEDUP_REMOVED lines=13> */
.L_x_157:
        /* <DEDUP_REMOVED lines=8> */
.L_x_156:
        /* <DEDUP_REMOVED lines=28> */
.L_x_159:
        /* <DEDUP_REMOVED lines=15> */
.L_x_158:
[----:B------:R0:W5:Y:S01]  /*8030*/  LDG.E.U16 R0, desc[UR36][R2.64] ;  /* 0x0000002402007981 */ /* 0x000162000c1e1500 */
[----:B------:R-:W-:Y:S05]  /*8040*/  BRA `(.L_x_148) ;  /* 0x0000000400b87947 */ /* 0x000fea0003800000 */
.L_x_155:
        /* <DEDUP_REMOVED lines=12> */
.L_x_162:
        /* <DEDUP_REMOVED lines=21> */
.L_x_166:
[----:B------:R-:W-:Y:S05]  /*8260*/  BSYNC B1 ;  /* 0x0000000000017941 */ /* 0x000fea0003800000 */
.L_x_165:
[----:B------:R-:W-:Y:S01]  /*8270*/  LEA R3, R0, 0x3b800000, 0x17 ;  /* 0x3b80000000037811 */ /* 0x000fe200078eb8ff */
[----:B------:R-:W-:-:S05]  /*8280*/  IMAD.SHL.U32 R0, R2, 0x100000, RZ ;  /* 0x0010000002007824 */ /* 0x000fca00078e00ff */
[----:B------:R-:W-:-:S07]  /*8290*/  LOP3.LUT R0, R3, R0, R4, 0xfe, !PT ;  /* 0x0000000003007212 */ /* 0x000fce00078efe04 */
.L_x_164:
[----:B------:R-:W-:Y:S05]  /*82a0*/  BSYNC B0 ;  /* 0x0000000000007941 */ /* 0x000fea0003800000 */
.L_x_163:
[----:B------:R-:W-:Y:S01]  /*82b0*/  F2FP.BF16.F32.PACK_AB R0, RZ, R0 ;  /* 0x00000000ff00723e */ /* 0x000fe200000010ff */
[----:B------:R-:W-:Y:S06]  /*82c0*/  BRA `(.L_x_148) ;  /* 0x0000000400187947 */ /* 0x000fec0003800000 */
.L_x_161:
        /* <DEDUP_REMOVED lines=21> */
.L_x_170:
[----:B------:R-:W-:Y:S05]  /*8420*/  BSYNC B1 ;  /* 0x0000000000017941 */ /* 0x000fea0003800000 */
.L_x_169:
[----:B------:R-:W-:Y:S01]  /*8430*/  LEA R3, R0, 0x37800000, 0x17 ;  /* 0x3780000000037811 */ /* 0x000fe200078eb8ff */
[----:B------:R-:W-:-:S05]  /*8440*/  IMAD.SHL.U32 R0, R2, 0x200000, RZ ;  /* 0x0020000002007824 */ /* 0x000fca00078e00ff */
[----:B------:R-:W-:-:S07]  /*8450*/  LOP3.LUT R0, R3, R0, R4, 0xfe, !PT ;  /* 0x0000000003007212 */ /* 0x000fce00078efe04 */
.L_x_168:
[----:B------:R-:W-:Y:S05]  /*8460*/  BSYNC B0 ;  /* 0x0000000000007941 */ /* 0x000fea0003800000 */
.L_x_167:
[----:B------:R-:W-:Y:S01]  /*8470*/  F2FP.BF16.F32.PACK_AB R0, RZ, R0 ;  /* 0x00000000ff00723e */ /* 0x000fe200000010ff */
[----:B------:R-:W-:Y:S06]  /*8480*/  BRA `(.L_x_148) ;  /* 0x0000000000a87947 */ /* 0x000fec0003800000 */
.L_x_160:
        /* <DEDUP_REMOVED lines=14> */
.L_x_174:
[----:B------:R-:W-:Y:S05]  /*8570*/  BSYNC B0 ;  /* 0x0000000000007941 */ /* 0x000fea0003800000 */
.L_x_173:
[----:B------:R-:W-:Y:S01]  /*8580*/  F2FP.BF16.F32.PACK_AB R0, RZ, R0 ;  /* 0x00000000ff00723e */ /* 0x000fe200000010ff */
[----:B------:R-:W-:Y:S06]  /*8590*/  BRA `(.L_x_148) ;  /* 0x0000000000647947 */ /* 0x000fec0003800000 */
.L_x_147:
        /* <DEDUP_REMOVED lines=16> */
.L_x_175:
[----:B------:R-:W-:Y:S01]  /*86a0*/  PRMT R0, RZ, 0x7610, R0 ;  /* 0x00007610ff007816 */ /* 0x000fe20000000000 */
[----:B------:R-:W-:Y:S06]  /*86b0*/  BRA `(.L_x_148) ;  /* 0x00000000001c7947 */ /* 0x000fec0003800000 */
.L_x_172:
[----:B------:R-:W2:Y:S02]  /*86c0*/  LDG.E.64 R2, desc[UR36][R2.64] ;  /* 0x0000002402027981 */ /* 0x000ea4000c1e1b00 */
[----:B--2---:R-:W0:Y:S02]  /*86d0*/  I2F.U64 R0, R2 ;  /* 0x0000000200007312 */ /* 0x004e240000301000 */
[----:B0-----:R-:W-:Y:S01]  /*86e0*/  F2FP.BF16.F32.PACK_AB R0, RZ, R0 ;  /* 0x00000000ff00723e */ /* 0x001fe200000010ff */
[----:B------:R-:W-:Y:S06]  /*86f0*/  BRA `(.L_x_148) ;  /* 0x00000000000c7947 */ /* 0x000fec0003800000 */
.L_x_171:
[----:B------:R-:W2:Y:S02]  /*8700*/  LDG.E R2, desc[UR36][R2.64] ;  /* 0x0000002402027981 */ /* 0x000ea4000c1e1900 */
[----:B--2---:R-:W-:-:S04]  /*8710*/  I2FP.F32.U32 R0, R2 ;  /* 0x0000000200007245 */ /* 0x004fc80000201000 */
[----:B------:R-:W-:-:S07]  /*8720*/  F2FP.BF16.F32.PACK_AB R0, RZ, R0 ;  /* 0x00000000ff00723e */ /* 0x000fce00000010ff */
.L_x_148:
        /* <DEDUP_REMOVED lines=22> */
.L_x_179:
[----:B------:R3:W-:Y:S01]  /*8890*/  STG.E.U8 desc[UR36][R16.64], R2 ;  /* 0x0000000210007986 */ /* 0x0007e2000c101124 */
[----:B------:R-:W-:Y:S05]  /*88a0*/  BRA `(.L_x_181) ;  /* 0x0000000c00487947 */ /* 0x000fea0003800000 */
.L_x_178:
        /* <DEDUP_REMOVED lines=9> */
.L_x_183:
[----:B------:R2:W-:Y:S01]  /*8940*/  STG.E desc[UR36][R16.64], R2 ;  /* 0x0000000210007986 */ /* 0x0005e2000c101924 */
[----:B------:R-:W-:Y:S05]  /*8950*/  BRA `(.L_x_181) ;  /* 0x0000000c001c7947 */ /* 0x000fea0003800000 */
.L_x_182:
[----:B------:R0:W-:Y:S01]  /*8960*/  STG.E.U16 desc[UR36][R16.64], R2 ;  /* 0x0000000210007986 */ /* 0x0001e2000c101524 */
[----:B------:R-:W-:Y:S05]  /*8970*/  BRA `(.L_x_181) ;  /* 0x0000000c00147947 */ /* 0x000fea0003800000 */
.L_x_177:
        /* <DEDUP_REMOVED lines=9> */
.L_x_185:
[----:B------:R-:W-:-:S04]  /*8a10*/  I2FP.F32.U32 R0, R2 ;  /* 0x0000000200007245 */ /* 0x000fc80000201000 */
[----:B------:R-:W-:-:S05]  /*8a20*/  F2FP.F16.F32.PACK_AB R0, RZ, R0 ;  /* 0x00000000ff00723e */ /* 0x000fca00000000ff */
[----:B------:R0:W-:Y:S01]  /*8a30*/  STG.E.U16 desc[UR36][R16.64], R0 ;  /* 0x0000000010007986 */ /* 0x0001e2000c101524 */
[----:B------:R-:W-:Y:S05]  /*8a40*/  BRA `(.L_x_181) ;  /* 0x0000000800e07947 */ /* 0x000fea0003800000 */
.L_x_184:
        /* <DEDUP_REMOVED lines=10> */
.L_x_187:
[----:B------:R-:W-:-:S04]  /*8af0*/  I2FP.F32.U32 R2, R2 ;  /* 0x0000000200027245 */ /* 0x000fc80000201000 */
[----:B------:R-:W-:-:S04]  /*8b00*/  F2FP.F16.F32.PACK_AB R3, RZ, R2 ;  /* 0x00000002ff03723e */ /* 0x000fc800000000ff */
[----:B------:R-:W-:-:S05]  /*8b10*/  PRMT R3, R3, 0x5410, RZ ;  /* 0x0000541003037816 */ /* 0x000fca00000000ff */
[----:B------:R0:W-:Y:S01]  /*8b20*/  STG.E desc[UR36][R16.64], R3 ;  /* 0x0000000310007986 */ /* 0x0001e2000c101924 */
[----:B------:R-:W-:Y:S05]  /*8b30*/  BRA `(.L_x_181) ;  /* 0x0000000800a47947 */ /* 0x000fea0003800000 */
.L_x_186:
[----:B------:R-:W0:Y:S02]  /*8b40*/  I2F.F64.U32 R2, R2 ;  /* 0x0000000200027312 */ /* 0x000e240000201800 */
[----:B0-----:R0:W-:Y:S01]  /*8b50*/  STG.E.64 desc[UR36][R16.64], R2 ;  /* 0x0000000210007986 */ /* 0x0011e2000c101b24 */
[----:B------:R-:W-:Y:S05]  /*8b60*/  BRA `(.L_x_181) ;  /* 0x0000000800987947 */ /* 0x000fea0003800000 */
.L_x_176:
        /* <DEDUP_REMOVED lines=10> */
.L_x_190:
[----:B------:R-:W0:Y:S01]  /*8c10*/  I2F.F64.U32 R4, R2 ;  /* 0x0000000200047312 */ /* 0x000e220000201800 */
[----:B------:R-:W-:-:S05]  /*8c20*/  CS2R R6, SRZ ;  /* 0x0000000000067805 */ /* 0x000fca000001ff00 */
[----:B0-----:R0:W-:Y:S01]  /*8c30*/  STG.E.128 desc[UR36][R16.64], R4 ;  /* 0x0000000410007986 */ /* 0x0011e2000c101d24 */
[----:B------:R-:W-:Y:S05]  /*8c40*/  BRA `(.L_x_181) ;  /* 0x0000000800607947 */ /* 0x000fea0003800000 */
.L_x_189:
        /* <DEDUP_REMOVED lines=21> */
.L_x_194:
[----:B------:R-:W-:Y:S05]  /*8da0*/  BSYNC B0 ;  /* 0x0000000000007941 */ /* 0x000fea0003800000 */
.L_x_193:
[----:B------:R-:W-:-:S05]  /*8db0*/  LOP3.LUT R3, R0, R3, RZ, 0xfc, !PT ;  /* 0x0000000300037212 */ /* 0x000fca00078efcff */
[----:B------:R0:W-:Y:S01]  /*8dc0*/  STG.E.U8 desc[UR36][R16.64], R3 ;  /* 0x0000000310007986 */ /* 0x0001e2000c101124 */
[----:B------:R-:W-:Y:S05]  /*8dd0*/  BRA `(.L_x_181) ;  /* 0x0000000400fc7947 */ /* 0x000fea0003800000 */
.L_x_192:
        /* <DEDUP_REMOVED lines=13> */
.L_x_196:
[----:B------:R-:W-:Y:S01]  /*8eb0*/  IMAD.MOV.U32 R0, RZ, RZ, 0x7f ;  /* 0x0000007fff007424 */ /* 0x000fe200078e00ff */
[----:B------:R-:W-:-:S04]  /*8ec0*/  ISETP.GT.U32.AND P0, PT, R2, 0x7f800000, PT ;  /* 0x7f8000000200780c */ /* 0x000fc80003f04070 */
[----:B------:R-:W-:-:S09]  /*8ed0*/  SEL R0, R0, 0x7c, P0 ;  /* 0x0000007c00007807 */ /* 0x000fd20000000000 */
.L_x_197:
[----:B------:R-:W-:Y:S05]  /*8ee0*/  BSYNC B0 ;  /* 0x0000000000007941 */ /* 0x000fea0003800000 */
.L_x_195:
[----:B------:R-:W-:-:S04]  /*8ef0*/  LOP3.LUT R2, R3, 0x80000000, RZ, 0xc0, !PT ;  /* 0x8000000003027812 */ /* 0x000fc800078ec0ff */
[----:B------:R-:W-:-:S04]  /*8f00*/  SHF.R.U32.HI R3, RZ, 0x18, R2 ;  /* 0x00000018ff037819 */ /* 0x000fc80000011602 */
[----:B------:R-:W-:-:S05]  /*8f10*/  LOP3.LUT R3, R0, R3, RZ, 0xfc, !PT ;  /* 0x0000000300037212 */ /* 0x000fca00078efcff */
[----:B------:R0:W-:Y:S01]  /*8f20*/  STG.E.U8 desc[UR36][R16.64], R3 ;  /* 0x0000000310007986 */ /* 0x0001e2000c101124 */
[----:B------:R-:W-:Y:S05]  /*8f30*/  BRA `(.L_x_181) ;  /* 0x0000000400a47947 */ /* 0x000fea0003800000 */
.L_x_191:
[----:B------:R-:W-:-:S04]  /*8f40*/  I2FP.F32.U32 R0, R2 ;  /* 0x0000000200007245 */ /* 0x000fc80000201000 */
[----:B------:R-:W-:-:S05]  /*8f50*/  F2FP.BF16.F32.PACK_AB R0, RZ, R0 ;  /* 0x00000000ff00723e */ /* 0x000fca00000010ff */
[----:B------:R0:W-:Y:S01]  /*8f60*/  STG.E.U16 desc[UR36][R16.64], R0 ;  /* 0x0000000010007986 */ /* 0x0001e2000c101524 */
[----:B------:R-:W-:Y:S05]  /*8f70*/  BRA `(.L_x_181) ;  /* 0x0000000400947947 */ /* 0x000fea0003800000 */
.L_x_188:
        /* <DEDUP_REMOVED lines=10> */
.L_x_200:
        /* <DEDUP_REMOVED lines=17> */
.L_x_203:
[----:B------:R-:W-:-:S04]  /*9130*/  LOP3.LUT R2, R3, 0x80000000, RZ, 0xc0, !PT ;  /* 0x8000000003027812 */ /* 0x000fc800078ec0ff */
[----:B------:R-:W-:-:S04]  /*9140*/  SHF.R.U32.HI R3, RZ, 0x18, R2 ;  /* 0x00000018ff037819 */ /* 0x000fc80000011602 */
[----:B------:R-:W-:-:S04]  /*9150*/  LOP3.LUT R0, R0, R3, RZ, 0xfc, !PT ;  /* 0x0000000300007212 */ /* 0x000fc800078efcff */
[----:B------:R-:W-:-:S07]  /*9160*/  PRMT R8, R0, 0x7610, R8 ;  /* 0x0000761000087816 */ /* 0x000fce0000000008 */
.L_x_202:
[----:B------:R-:W-:Y:S05]  /*9170*/  BSYNC B0 ;  /* 0x0000000000007941 */ /* 0x000fea0003800000 */
.L_x_201:
[----:B------:R0:W-:Y:S01]  /*9180*/  STG.E.U8 desc[UR36][R16.64], R8 ;  /* 0x0000000810007986 */ /* 0x0001e2000c101124 */
[----:B------:R-:W-:Y:S05]  /*9190*/  BRA `(.L_x_181) ;  /* 0x00000004000c7947 */ /* 0x000fea0003800000 */
.L_x_199:
        /* <DEDUP_REMOVED lines=17> */
.L_x_206:
[----:B------:R-:W-:-:S04]  /*92b0*/  LOP3.LUT R2, R3, 0x80000000, RZ, 0xc0, !PT ;  /* 0x8000000003027812 */ /* 0x000fc800078ec0ff */
[----:B------:R-:W-:-:S04]  /*92c0*/  SHF.R.U32.HI R3, RZ, 0x18, R2 ;  /* 0x00000018ff037819 */ /* 0x000fc80000011602 */
[----:B------:R-:W-:-:S04]  /*92d0*/  LOP3.LUT R0, R0, R3, RZ, 0xfc, !PT ;  /* 0x0000000300007212 */ /* 0x000fc800078efcff */
[----:B------:R-:W-:-:S07]  /*92e0*/  PRMT R8, R0, 0x7610, R8 ;  /* 0x0000761000087816 */ /* 0x000fce0000000008 */
.L_x_205:
[----:B------:R-:W-:Y:S05]  /*92f0*/  BSYNC B0 ;  /* 0x0000000000007941 */ /* 0x000fea0003800000 */
.L_x_204:
[----:B------:R0:W-:Y:S01]  /*9300*/  STG.E.U8 desc[UR36][R16.64], R8 ;  /* 0x0000000810007986 */ /* 0x0001e2000c101124 */
[----:B------:R-:W-:Y:S05]  /*9310*/  BRA `(.L_x_181) ;  /* 0x0000000000ac7947 */ /* 0x000fea0003800000 */
.L_x_198:
        /* <DEDUP_REMOVED lines=22> */
.L_x_180:
        /* <DEDUP_REMOVED lines=16> */
.L_x_209:
[----:B------:R-:W-:Y:S05]  /*9580*/  BRA `(.L_x_181) ;  /* 0x0000000000107947 */ /* 0x000fea0003800000 */
.L_x_208:
[----:B------:R-:W-:-:S05]  /*9590*/  IMAD.MOV.U32 R3, RZ, RZ, RZ ;  /* 0x000000ffff037224 */ /* 0x000fca00078e00ff */
[----:B------:R0:W-:Y:S01]  /*95a0*/  STG.E.64 desc[UR36][R16.64], R2 ;  /* 0x0000000210007986 */ /* 0x0001e2000c101b24 */
[----:B------:R-:W-:Y:S05]  /*95b0*/  BRA `(.L_x_181) ;  /* 0x0000000000047947 */ /* 0x000fea0003800000 */
.L_x_207:
[----:B------:R0:W-:Y:S02]  /*95c0*/  STG.E desc[UR36][R16.64], R2 ;  /* 0x0000000210007986 */ /* 0x0001e4000c101924 */
.L_x_181:
[----:B------:R-:W-:-:S07]  /*95d0*/  VIADD R19, R19, 0x80 ;  /* 0x0000008013137836 */ /* 0x000fce0000000000 */
.L_x_141:
[----:B------:R-:W-:Y:S05]  /*95e0*/  BSYNC B6 ;  /* 0x0000000000067941 */ /* 0x000fea0003800000 */
.L_x_140:
[----:B------:R-:W-:Y:S02]  /*95f0*/  ULDC UR4, c[0x0][0x210] ;  /* 0x0000840000047ab9 */ /* 0x000fe40000000800 */
[----:B------:R-:W-:-:S13]  /*9600*/  ISETP.GE.AND P0, PT, R19, UR4, PT ;  /* 0x0000000413007c0c */ /* 0x000fda000bf06270 */
[----:B------:R-:W-:Y:S05]  /*9610*/  @P0 EXIT ;  /* 0x000000000000094d */ /* 0x000fea0003800000 */
        /* <DEDUP_REMOVED lines=303> */
.L_x_210:
        /* <DEDUP_REMOVED lines=22> */
.L_x_214:
[----:B------:R-:W2:Y:S02]  /*aa70*/  LDG.E.U8 R2, desc[UR36][R2.64] ;  /* 0x0000002402027981 */ /* 0x000ea4000c1e1100 */
[----:B--2---:R-:W-:-:S04]  /*aa80*/  I2FP.F32.U32 R0, R2 ;  /* 0x0000000200007245 */ /* 0x004fc80000201000 */
[----:B------:R-:W-:Y:S01]  /*aa90*/  F2FP.BF16.F32.PACK_AB R0, RZ, R0 ;  /* 0x00000000ff00723e */ /* 0x000fe200000010ff */
[----:B------:R-:W-:Y:S06]  /*aaa0*/  BRA `(.L_x_216) ;  /* 0x0000000c00907947 */ /* 0x000fec0003800000 */
.L_x_213:
        /* <DEDUP_REMOVED lines=10> */
.L_x_218:
[----:B------:R-:W2:Y:S02]  /*ab50*/  LDG.E R2, desc[UR36][R2.64] ;  /* 0x0000002402027981 */ /* 0x000ea4000c1e1900 */
[----:B--2---:R-:W-:-:S04]  /*ab60*/  I2FP.F32.S32 R0, R2 ;  /* 0x0000000200007245 */ /* 0x004fc80000201400 */
[----:B------:R-:W-:Y:S01]  /*ab70*/  F2FP.BF16.F32.PACK_AB R0, RZ, R0 ;  /* 0x00000000ff00723e */ /* 0x000fe200000010ff */
[----:B------:R-:W-:Y:S06]  /*ab80*/  BRA `(.L_x_216) ;  /* 0x0000000c00587947 */ /* 0x000fec0003800000 */
.L_x_217:
[----:B------:R-:W2:Y:S02]  /*ab90*/  LDG.E.U16 R2, desc[UR36][R2.64] ;  /* 0x0000002402027981 */ /* 0x000ea4000c1e1500 */
[----:B--2---:R-:W0:Y:S02]  /*aba0*/  I2F.S16 R0, R2 ;  /* 0x0000000200007306 */ /* 0x004e240000101400 */
[----:B0-----:R-:W-:Y:S01]  /*abb0*/  F2FP.BF16.F32.PACK_AB R0, RZ, R0 ;  /* 0x00000000ff00723e */ /* 0x001fe200000010ff */
[----:B------:R-:W-:Y:S06]  /*abc0*/  BRA `(.L_x_216) ;  /* 0x0000000c00487947 */ /* 0x000fec0003800000 */
.L_x_212:
        /* <DEDUP_REMOVED lines=9> */
.L_x_220:
[----:B------:R-:W2:Y:S02]  /*ac60*/  LDG.E.U16 R0, desc[UR36][R2.64] ;  /* 0x0000002402007981 */ /* 0x000ea4000c1e1500 */
[----:B--2---:R-:W-:-:S05]  /*ac70*/  HADD2.F32 R0, -RZ, R0.H0_H0 ;  /* 0x20000000ff007230 */ /* 0x004fca0000004100 */
[----:B------:R-:W-:Y:S01]  /*ac80*/  F2FP.BF16.F32.PACK_AB R0, RZ, R0 ;  /* 0x00000000ff00723e */ /* 0x000fe200000010ff */
[----:B------:R-:W-:Y:S06]  /*ac90*/  BRA `(.L_x_216) ;  /* 0x0000000c00147947 */ /* 0x000fec0003800000 */
.L_x_219:
        /* <DEDUP_REMOVED lines=9> */
.L_x_222:
[----:B------:R-:W2:Y:S02]  /*ad30*/  LDG.E.U16 R2, desc[UR36][R2.64] ;  /* 0x0000002402027981 */ /* 0x000ea4000c1e1500 */
[----:B--2---:R-:W-:-:S05]  /*ad40*/  HADD2.F32 R0, -RZ, R2.H0_H0 ;  /* 0x20000002ff007230 */ /* 0x004fca0000004100 */
[----:B------:R-:W-:Y:S01]  /*ad50*/  F2FP.BF16.F32.PACK_AB R0, RZ, R0 ;  /* 0x00000000ff00723e */ /* 0x000fe200000010ff */
[----:B------:R-:W-:Y:S06]  /*ad60*/  BRA `(.L_x_216) ;  /* 0x0000000800e07947 */ /* 0x000fec0003800000 */
.L_x_221:
        /* <DEDUP_REMOVED lines=8> */
.L_x_211:
        /* <DEDUP_REMOVED lines=13> */
.L_x_225:
        /* <DEDUP_REMOVED lines=8> */
.L_x_224:
        /* <DEDUP_REMOVED lines=28> */
.L_x_227:
        /* <DEDUP_REMOVED lines=15> */
.L_x_226:
[----:B------:R0:W5:Y:S01]  /*b1f0*/  LDG.E.U16 R0, desc[UR36][R2.64] ;  /* 0x0000002402007981 */ /* 0x000162000c1e1500 */
[----:B------:R-:W-:Y:S05]  /*b200*/  BRA `(.L_x_216) ;  /* 0x0000000400b87947 */ /* 0x000fea0003800000 */
.L_x_223:
        /* <DEDUP_REMOVED lines=12> */
.L_x_230:
        /* <DEDUP_REMOVED lines=21> */
.L_x_234:
[----:B------:R-:W-:Y:S05]  /*b420*/  BSYNC B1 ;  /* 0x0000000000017941 */ /* 0x000fea0003800000 */
.L_x_233:
[----:B------:R-:W-:Y:S01]  /*b430*/  LEA R3, R0, 0x3b800000, 0x17 ;  /* 0x3b80000000037811 */ /* 0x000fe200078eb8ff */
[----:B------:R-:W-:-:S05]  /*b440*/  IMAD.SHL.U32 R0, R2, 0x100000, RZ ;  /* 0x0010000002007824 */ /* 0x000fca00078e00ff */
[----:B------:R-:W-:-:S07]  /*b450*/  LOP3.LUT R0, R3, R0, R4, 0xfe, !PT ;  /* 0x0000000003007212 */ /* 0x000fce00078efe04 */
.L_x_232:
[----:B------:R-:W-:Y:S05]  /*b460*/  BSYNC B0 ;  /* 0x0000000000007941 */ /* 0x000fea0003800000 */
.L_x_231:
[----:B------:R-:W-:Y:S01]  /*b470*/  F2FP.BF16.F32.PACK_AB R0, RZ, R0 ;  /* 0x00000000ff00723e */ /* 0x000fe200000010ff */
[----:B------:R-:W-:Y:S06]  /*b480*/  BRA `(.L_x_216) ;  /* 0x0000000400187947 */ /* 0x000fec0003800000 */
.L_x_229:
        /* <DEDUP_REMOVED lines=21> */
.L_x_238:
[----:B------:R-:W-:Y:S05]  /*b5e0*/  BSYNC B1 ;  /* 0x0000000000017941 */ /* 0x000fea0003800000 */
.L_x_237:
[----:B------:R-:W-:Y:S01]  /*b5f0*/  LEA R3, R0, 0x37800000, 0x17 ;  /* 0x3780000000037811 */ /* 0x000fe200078eb8ff */
[----:B------:R-:W-:-:S05]  /*b600*/  IMAD.SHL.U32 R0, R2, 0x200000, RZ ;  /* 0x0020000002007824 */ /* 0x000fca00078e00ff */
[----:B------:R-:W-:-:S07]  /*b610*/  LOP3.LUT R0, R3, R0, R4, 0xfe, !PT ;  /* 0x0000000003007212 */ /* 0x000fce00078efe04 */
.L_x_236:
[----:B------:R-:W-:Y:S05]  /*b620*/  BSYNC B0 ;  /* 0x0000000000007941 */ /* 0x000fea0003800000 */
.L_x_235:
[----:B------:R-:W-:Y:S01]  /*b630*/  F2FP.BF16.F32.PACK_AB R0, RZ, R0 ;  /* 0x00000000ff00723e */ /* 0x000fe200000010ff */
[----:B------:R-:W-:Y:S06]  /*b640*/  BRA `(.L_x_216) ;  /* 0x0000000000a87947 */ /* 0x000fec0003800000 */
.L_x_228:
        /* <DEDUP_REMOVED lines=14> */
.L_x_242:
[----:B------:R-:W-:Y:S05]  /*b730*/  BSYNC B0 ;  /* 0x0000000000007941 */ /* 0x000fea0003800000 */
.L_x_241:
[----:B------:R-:W-:Y:S01]  /*b740*/  F2FP.BF16.F32.PACK_AB R0, RZ, R0 ;  /* 0x00000000ff00723e */ /* 0x000fe200000010ff */
[----:B------:R-:W-:Y:S06]  /*b750*/  BRA `(.L_x_216) ;  /* 0x0000000000647947 */ /* 0x000fec0003800000 */
.L_x_215:
        /* <DEDUP_REMOVED lines=16> */
.L_x_243:
[----:B------:R-:W-:Y:S01]  /*b860*/  PRMT R0, RZ, 0x7610, R0 ;  /* 0x00007610ff007816 */ /* 0x000fe20000000000 */
[----:B------:R-:W-:Y:S06]  /*b870*/  BRA `(.L_x_216) ;  /* 0x00000000001c7947 */ /* 0x000fec0003800000 */
.L_x_240:
[----:B------:R-:W2:Y:S02]  /*b880*/  LDG.E.64 R2, desc[UR36][R2.64] ;  /* 0x0000002402027981 */ /* 0x000ea4000c1e1b00 */
[----:B--2---:R-:W0:Y:S02]  /*b890*/  I2F.U64 R0, R2 ;  /* 0x0000000200007312 */ /* 0x004e240000301000 */
[----:B0-----:R-:W-:Y:S01]  /*b8a0*/  F2FP.BF16.F32.PACK_AB R0, RZ, R0 ;  /* 0x00000000ff00723e */ /* 0x001fe200000010ff */
[----:B------:R-:W-:Y:S06]  /*b8b0*/  BRA `(.L_x_216) ;  /* 0x00000000000c7947 */ /* 0x000fec0003800000 */
.L_x_239:
[----:B------:R-:W2:Y:S02]  /*b8c0*/  LDG.E R2, desc[UR36][R2.64] ;  /* 0x0000002402027981 */ /* 0x000ea4000c1e1900 */
[----:B--2---:R-:W-:-:S04]  /*b8d0*/  I2FP.F32.U32 R0, R2 ;  /* 0x0000000200007245 */ /* 0x004fc80000201000 */
[----:B------:R-:W-:-:S07]  /*b8e0*/  F2FP.BF16.F32.PACK_AB R0, RZ, R0 ;  /* 0x00000000ff00723e */ /* 0x000fce00000010ff */
.L_x_216:
        /* <DEDUP_REMOVED lines=20> */
[----:B------:R-:W-:Y:S01]  /*ba30*/  STG.E.U8 desc[UR36][R16.64], R2 ;  /* 0x0000000210007986 */ /* 0x000fe2000c101124 */
[----:B------:R-:W-:Y:S05]  /*ba40*/  EXIT ;  /* 0x000000000000794d */ /* 0x000fea0003800000 */
.L_x_247:
[----:B------:R-:W-:Y:S01]  /*ba50*/  STG.E.U8 desc[UR36][R16.64], R2 ;  /* 0x0000000210007986 */ /* 0x000fe2000c101124 */
[----:B------:R-:W-:Y:S05]  /*ba60*/  EXIT ;  /* 0x000000000000794d */ /* 0x000fea0003800000 */
.L_x_246:
[----:B------:R-:W-:-:S13]  /*ba70*/  ISETP.NE.AND P0, PT, R0, 0x2, PT ;  /* 0x000000020000780c */ /* 0x000fda0003f05270 */
[----:B------:R-:W-:Y:S05]  /*ba80*/  @!P0 BRA `(.L_x_249) ;  /* 0x0000000000248947 */ /* 0x000fea0003800000 */
[----:B------:R-:W-:-:S13]  /*ba90*/  ISETP.NE.AND P0, PT, R0, 0x3, PT ;  /* 0x000000030000780c */ /* 0x000fda0003f05270 */
[----:B------:R-:W-:Y:S05]  /*baa0*/  @!P0 BRA `(.L_x_250) ;  /* 0x0000000000148947 */ /* 0x000fea0003800000 */
[----:B------:R-:W-:-:S13]  /*bab0*/  ISETP.NE.AND P0, PT, R0, 0x4, PT ;  /* 0x000000040000780c */ /* 0x000fda0003f05270 */
[----:B------:R-:W-:Y:S05]  /*bac0*/  @P0 BRA `(.L_x_248) ;  /* 0x0000000800dc0947 */ /* 0x000fea0003800000 */
[----:B------:R-:W-:-:S05]  /*bad0*/  IMAD.MOV.U32 R3, RZ, RZ, RZ ;  /* 0x000000ffff037224 */ /* 0x000fca00078e00ff */
[----:B------:R-:W-:Y:S01]  /*bae0*/  STG.E.64 desc[UR36][R16.64], R2 ;  /* 0x0000000210007986 */ /* 0x000fe2000c101b24 */
[----:B------:R-:W-:Y:S05]  /*baf0*/  EXIT ;  /* 0x000000000000794d */ /* 0x000fea0003800000 */
.L_x_250:
[----:B------:R-:W-:Y:S01]  /*bb00*/  STG.E desc[UR36][R16.64], R2 ;  /* 0x0000000210007986 */ /* 0x000fe2000c101924 */
[----:B------:R-:W-:Y:S05]  /*bb10*/  EXIT ;  /* 0x000000000000794d */ /* 0x000fea0003800000 */
.L_x_249:
[----:B------:R-:W-:Y:S01]  /*bb20*/  STG.E.U16 desc[UR36][R16.64], R2 ;  /* 0x0000000210007986 */ /* 0x000fe2000c101524 */
[----:B------:R-:W-:Y:S05]  /*bb30*/  EXIT ;  /* 0x000000000000794d */ /* 0x000fea0003800000 */
.L_x_245:
[----:B------:R-:W-:-:S13]  /*bb40*/  ISETP.GT.AND P0, PT, R0, 0x6, PT ;  /* 0x000000060000780c */ /* 0x000fda0003f04270 */
[----:B------:R-:W-:Y:S05]  /*bb50*/  @P0 BRA `(.L_x_251) ;  /* 0x00000000002c0947 */ /* 0x000fea0003800000 */
[----:B------:R-:W-:-:S13]  /*bb60*/  ISETP.NE.AND P0, PT, R0, 0x5, PT ;  /* 0x000000050000780c */ /* 0x000fda0003f05270 */
[----:B------:R-:W-:Y:S05]  /*bb70*/  @!P0 BRA `(.L_x_252) ;  /* 0x0000000000148947 */ /* 0x000fea0003800000 */
[----:B------:R-:W-:-:S13]  /*bb80*/  ISETP.NE.AND P0, PT, R0, 0x6, PT ;  /* 0x000000060000780c */ /* 0x000fda0003f05270 */
[----:B------:R-:W-:Y:S05]  /*bb90*/  @P0 BRA `(.L_x_248) ;  /* 0x0000000800a80947 */ /* 0x000fea0003800000 */
[----:B------:R-:W-:-:S05]  /*bba0*/  I2FP.F32.U32 R3, R2 ;  /* 0x0000000200037245 */ /* 0x000fca0000201000 */
[----:B------:R-:W-:Y:S01]  /*bbb0*/  STG.E desc[UR36][R16.64], R3 ;  /* 0x0000000310007986 */ /* 0x000fe2000c101924 */
[----:B------:R-:W-:Y:S05]  /*bbc0*/  EXIT ;  /* 0x000000000000794d */ /* 0x000fea0003800000 */
.L_x_252:
[----:B------:R-:W-:-:S04]  /*bbd0*/  I2FP.F32.U32 R0, R2 ;  /* 0x0000000200007245 */ /* 0x000fc80000201000 */
[----:B------:R-:W-:-:S05]  /*bbe0*/  F2FP.F16.F32.PACK_AB R0, RZ, R0 ;  /* 0x00000000ff00723e */ /* 0x000fca00000000ff */
[----:B------:R-:W-:Y:S01]  /*bbf0*/  STG.E.U16 desc[UR36][R16.64], R0 ;  /* 0x0000000010007986 */ /* 0x000fe2000c101524 */
[----:B------:R-:W-:Y:S05]  /*bc00*/  EXIT ;  /* 0x000000000000794d */ /* 0x000fea0003800000 */
.L_x_251:
        /* <DEDUP_REMOVED lines=8> */
[----:B------:R-:W-:Y:S01]  /*bc90*/  STG.E.64 desc[UR36][R16.64], R2 ;  /* 0x0000000210007986 */ /* 0x000fe2000c101b24 */
[----:B------:R-:W-:Y:S05]  /*bca0*/  EXIT ;  /* 0x000000000000794d */ /* 0x000fea0003800000 */
.L_x_254:
[----:B------:R-:W-:-:S04]  /*bcb0*/  I2FP.F32.U32 R2, R2 ;  /* 0x0000000200027245 */ /* 0x000fc80000201000 */
[----:B------:R-:W-:-:S04]  /*bcc0*/  F2FP.F16.F32.PACK_AB R3, RZ, R2 ;  /* 0x00000002ff03723e */ /* 0x000fc800000000ff */
[----:B------:R-:W-:-:S05]  /*bcd0*/  PRMT R3, R3, 0x5410, RZ ;  /* 0x0000541003037816 */ /* 0x000fca00000000ff */
[----:B------:R-:W-:Y:S01]  /*bce0*/  STG.E desc[UR36][R16.64], R3 ;  /* 0x0000000310007986 */ /* 0x000fe2000c101924 */
[----:B------:R-:W-:Y:S05]  /*bcf0*/  EXIT ;  /* 0x000000000000794d */ /* 0x000fea0003800000 */
.L_x_253:
[----:B------:R-:W0:Y:S02]  /*bd00*/  I2F.F64.U32 R2, R2 ;  /* 0x0000000200027312 */ /* 0x000e240000201800 */
[----:B0-----:R-:W-:Y:S01]  /*bd10*/  STG.E.64 desc[UR36][R16.64], R2 ;  /* 0x0000000210007986 */ /* 0x001fe2000c101b24 */
[----:B------:R-:W-:Y:S05]  /*bd20*/  EXIT ;  /* 0x000000000000794d */ /* 0x000fea0003800000 */
.L_x_244:
        /* <DEDUP_REMOVED lines=8> */
[----:B------:R-:W-:Y:S01]  /*bdb0*/  STG.E.U8 desc[UR36][R16.64], R2 ;  /* 0x0000000210007986 */ /* 0x000fe2000c101124 */
[----:B------:R-:W-:Y:S05]  /*bdc0*/  EXIT ;  /* 0x000000000000794d */ /* 0x000fea0003800000 */
.L_x_257:
[----:B------:R-:W0:Y:S01]  /*bdd0*/  I2F.F64.U32 R4, R2 ;  /* 0x0000000200047312 */ /* 0x000e220000201800 */
[----:B------:R-:W-:-:S05]  /*bde0*/  CS2R R6, SRZ ;  /* 0x0000000000067805 */ /* 0x000fca000001ff00 */
[----:B0-----:R-:W-:Y:S01]  /*bdf0*/  STG.E.128 desc[UR36][R16.64], R4 ;  /* 0x0000000410007986 */ /* 0x001fe2000c101d24 */
[----:B------:R-:W-:Y:S05]  /*be00*/  EXIT ;  /* 0x000000000000794d */ /* 0x000fea0003800000 */
.L_x_256:
        /* <DEDUP_REMOVED lines=21> */
.L_x_261:
[----:B------:R-:W-:Y:S05]  /*bf60*/  BSYNC B0 ;  /* 0x0000000000007941 */ /* 0x000fea0003800000 */
.L_x_260:
[----:B------:R-:W-:-:S05]  /*bf70*/  LOP3.LUT R3, R0, R3, RZ, 0xfc, !PT ;  /* 0x0000000300037212 */ /* 0x000fca00078efcff */
[----:B------:R-:W-:Y:S01]  /*bf80*/  STG.E.U8 desc[UR36][R16.64], R3 ;  /* 0x0000000310007986 */ /* 0x000fe2000c101124 */
[----:B------:R-:W-:Y:S05]  /*bf90*/  EXIT ;  /* 0x000000000000794d */ /* 0x000fea0003800000 */
.L_x_259:
        /* <DEDUP_REMOVED lines=13> */
.L_x_263:
[----:B------:R-:W-:Y:S01]  /*c070*/  IMAD.MOV.U32 R0, RZ, RZ, 0x7f ;  /* 0x0000007fff007424 */ /* 0x000fe200078e00ff */
[----:B------:R-:W-:-:S04]  /*c080*/  ISETP.GT.U32.AND P0, PT, R2, 0x7f800000, PT ;  /* 0x7f8000000200780c */ /* 0x000fc80003f04070 */
[----:B------:R-:W-:-:S09]  /*c090*/  SEL R0, R0, 0x7c, P0 ;  /* 0x0000007c00007807 */ /* 0x000fd20000000000 */
.L_x_264:
[----:B------:R-:W-:Y:S05]  /*c0a0*/  BSYNC B0 ;  /* 0x0000000000007941 */ /* 0x000fea0003800000 */
.L_x_262:
[----:B------:R-:W-:-:S04]  /*c0b0*/  LOP3.LUT R2, R3, 0x80000000, RZ, 0xc0, !PT ;  /* 0x8000000003027812 */ /* 0x000fc800078ec0ff */
[----:B------:R-:W-:-:S04]  /*c0c0*/  SHF.R.U32.HI R3, RZ, 0x18, R2 ;  /* 0x00000018ff037819 */ /* 0x000fc80000011602 */
[----:B------:R-:W-:-:S05]  /*c0d0*/  LOP3.LUT R3, R0, R3, RZ, 0xfc, !PT ;  /* 0x0000000300037212 */ /* 0x000fca00078efcff */
[----:B------:R-:W-:Y:S01]  /*c0e0*/  STG.E.U8 desc[UR36][R16.64], R3 ;  /* 0x0000000310007986 */ /* 0x000fe2000c101124 */
[----:B------:R-:W-:Y:S05]  /*c0f0*/  EXIT ;  /* 0x000000000000794d */ /* 0x000fea0003800000 */
.L_x_258:
[----:B------:R-:W-:-:S04]  /*c100*/  I2FP.F32.U32 R0, R2 ;  /* 0x0000000200007245 */ /* 0x000fc80000201000 */
[----:B------:R-:W-:-:S05]  /*c110*/  F2FP.BF16.F32.PACK_AB R0, RZ, R0 ;  /* 0x00000000ff00723e */ /* 0x000fca00000010ff */
[----:B------:R-:W-:Y:S01]  /*c120*/  STG.E.U16 desc[UR36][R16.64], R0 ;  /* 0x0000000010007986 */ /* 0x000fe2000c101524 */
[----:B------:R-:W-:Y:S05]  /*c130*/  EXIT ;  /* 0x000000000000794d */ /* 0x000fea0003800000 */
.L_x_255:
        /* <DEDUP_REMOVED lines=8> */
[----:B------:R-:W-:Y:S01]  /*c1c0*/  STG.E.U16 desc[UR36][R16.64], R2 ;  /* 0x0000000210007986 */ /* 0x000fe2000c101524 */
[----:B------:R-:W-:Y:S05]  /*c1d0*/  EXIT ;  /* 0x000000000000794d */ /* 0x000fea0003800000 */
.L_x_267:
        /* <DEDUP_REMOVED lines=17> */
.L_x_270:
[----:B------:R-:W-:-:S04]  /*c2f0*/  LOP3.LUT R2, R3, 0x80000000, RZ, 0xc0, !PT ;  /* 0x8000000003027812 */ /* 0x000fc800078ec0ff */
[----:B------:R-:W-:-:S04]  /*c300*/  SHF.R.U32.HI R3, RZ, 0x18, R2 ;  /* 0x00000018ff037819 */ /* 0x000fc80000011602 */
[----:B------:R-:W-:-:S04]  /*c310*/  LOP3.LUT R0, R0, R3, RZ, 0xfc, !PT ;  /* 0x0000000300007212 */ /* 0x000fc800078efcff */
[----:B------:R-:W-:-:S07]  /*c320*/  PRMT R8, R0, 0x7610, R8 ;  /* 0x0000761000087816 */ /* 0x000fce0000000008 */
.L_x_269:
[----:B------:R-:W-:Y:S05]  /*c330*/  BSYNC B0 ;  /* 0x0000000000007941 */ /* 0x000fea0003800000 */
.L_x_268:
[----:B------:R-:W-:Y:S01]  /*c340*/  STG.E.U8 desc[UR36][R16.64], R8 ;  /* 0x0000000810007986 */ /* 0x000fe2000c101124 */
[----:B------:R-:W-:Y:S05]  /*c350*/  EXIT ;  /* 0x000000000000794d */ /* 0x000fea0003800000 */
.L_x_266:
        /* <DEDUP_REMOVED lines=17> */
.L_x_273:
[----:B------:R-:W-:-:S04]  /*c470*/  LOP3.LUT R2, R3, 0x80000000, RZ, 0xc0, !PT ;  /* 0x8000000003027812 */ /* 0x000fc800078ec0ff */
[----:B------:R-:W-:-:S04]  /*c480*/  SHF.R.U32.HI R3, RZ, 0x18, R2 ;  /* 0x00000018ff037819 */ /* 0x000fc80000011602 */
[----:B------:R-:W-:-:S04]  /*c490*/  LOP3.LUT R0, R0, R3, RZ, 0xfc, !PT ;  /* 0x0000000300007212 */ /* 0x000fc800078efcff */
[----:B------:R-:W-:-:S07]  /*c4a0*/  PRMT R8, R0, 0x7610, R8 ;  /* 0x0000761000087816 */ /* 0x000fce0000000008 */
.L_x_272:
[----:B------:R-:W-:Y:S05]  /*c4b0*/  BSYNC B0 ;  /* 0x0000000000007941 */ /* 0x000fea0003800000 */
.L_x_271:
[----:B------:R-:W-:Y:S01]  /*c4c0*/  STG.E.U8 desc[UR36][R16.64], R8 ;  /* 0x0000000810007986 */ /* 0x000fe2000c101124 */
[----:B------:R-:W-:Y:S05]  /*c4d0*/  EXIT ;  /* 0x000000000000794d */ /* 0x000fea0003800000 */
.L_x_265:
        /* <DEDUP_REMOVED lines=20> */
[----:B------:R-:W-:Y:S01]  /*c620*/  STG.E.U8 desc[UR36][R16.64], R3 ;  /* 0x0000000310007986 */ /* 0x000fe2000c101124 */
[----:B------:R-:W-:Y:S05]  /*c630*/  EXIT ;  /* 0x000000000000794d */ /* 0x000fea0003800000 */
.L_x_248:
        /* <DEDUP_REMOVED lines=16> */
.L_x_276:
[----:B------:R-:W-:Y:S05]  /*c740*/  EXIT ;  /* 0x000000000000794d */ /* 0x000fea0003800000 */
.L_x_275:
[----:B------:R-:W-:-:S05]  /*c750*/  IMAD.MOV.U32 R3, RZ, RZ, RZ ;  /* 0x000000ffff037224 */ /* 0x000fca00078e00ff */
[----:B------:R-:W-:Y:S01]  /*c760*/  STG.E.64 desc[UR36][R16.64], R2 ;  /* 0x0000000210007986 */ /* 0x000fe2000c101b24 */
[----:B------:R-:W-:Y:S05]  /*c770*/  EXIT ;  /* 0x000000000000794d */ /* 0x000fea0003800000 */
.L_x_274:
[----:B------:R-:W-:Y:S01]  /*c780*/  STG.E desc[UR36][R16.64], R2 ;  /* 0x0000000210007986 */ /* 0x000fe2000c101924 */
[----:B------:R-:W-:Y:S05]  /*c790*/  EXIT ;  /* 0x000000000000794d */ /* 0x000fea0003800000 */
.L_x_277:
[----:B------:R-:W-:-:S00]  /*c7a0*/  BRA `(.L_x_277) ;  /* 0xfffffffc00fc7947 */ /* 0x000fc0000383ffff */
[----:B------:R-:W-:-:S00]  /*c7b0*/  NOP ;  /* 0x0000000000007918 */ /* 0x000fc00000000000 */
        /* <DEDUP_REMOVED lines=12> */
.L_x_43749:


//--------------------- .text._ZN2at6native27unrolled_elementwise_kernelINS0_13AUnaryFunctorIN3c108BFloat16ES4_bZZZNS0_23logical_xor_kernel_cudaERNS_14TensorIteratorEENKUlvE0_clEvENKUlvE8_clEvEUlS4_S4_E_EESt5arrayIPcLm2EELi4E23TrivialOffsetCalculatorILi1EjESF_NS0_6memory12LoadWithCastILi1EEENSG_13StoreWithCastILi1EEEEEviT_T0_T2_T3_T4_T5_ --------------------------
	.section	.text._ZN2at6native27unrolled_elementwise_kernelINS0_13AUnaryFunctorIN3c108BFloat16ES4_bZZZNS0_23logical_xor_kernel_cudaERNS_14TensorIteratorEENKUlvE0_clEvENKUlvE8_clEvEUlS4_S4_E_EESt5arrayIPcLm2EELi4E23TrivialOffsetCalculatorILi1EjESF_NS0_6memory12LoadWithCastILi1EEENSG_13StoreWithCastILi1EEEEEviT_T0_T2_T3_T4_T5_,"ax",@progbits
	.align	128
        .global         _ZN2at6native27unrolled_elementwise_kernelINS0_13AUnaryFunctorIN3c108BFloat16ES4_bZZZNS0_23logical_xor_kernel_cudaERNS_14TensorIteratorEENKUlvE0_clEvENKUlvE8_clEvEUlS4_S4_E_EESt5arrayIPcLm2EELi4E23TrivialOffsetCalculatorILi1EjESF_NS0_6memory12LoadWithCastILi1EEENSG_13StoreWithCastILi1EEEEEviT_T0_T2_T3_T4_T5_
        .type           _ZN2at6native27unrolled_elementwise_kernelINS0_13AUnaryFunctorIN3c108BFloat16ES4_bZZZNS0_23logical_xor_kernel_cudaERNS_14TensorIteratorEENKUlvE0_clEvENKUlvE8_clEvEUlS4_S4_E_EESt5arrayIPcLm2EELi4E23TrivialOffsetCalculatorILi1EjESF_NS0_6memory12LoadWithCastILi1EEENSG_13StoreWithCastILi1EEEEEviT_T0_T2_T3_T4_T5_,@function
        .size           _ZN2at6native27unrolled_elementwise_kernelINS0_13AUnaryFunctorIN3c108BFloat16ES4_bZZZNS0_23logical_xor_kernel_cudaERNS_14TensorIteratorEENKUlvE0_clEvENKUlvE8_clEvEUlS4_S4_E_EESt5arrayIPcLm2EELi4E23TrivialOffsetCalculatorILi1EjESF_NS0_6memory12LoadWithCastILi1EEENSG_13StoreWithCastILi1EEEEEviT_T0_T2_T3_T4_T5_,(.L_x_43750 - _ZN2at6native27unrolled_elementwise_kernelINS0_13AUnaryFunctorIN3c108BFloat16ES4_bZZZNS0_23logical_xor_kernel_cudaERNS_14TensorIteratorEENKUlvE0_clEvENKUlvE8_clEvEUlS4_S4_E_EESt5arrayIPcLm2EELi4E23TrivialOffsetCalculatorILi1EjESF_NS0_6memory12LoadWithCastILi1EEENSG_13StoreWithCastILi1EEEEEviT_T0_T2_T3_T4_T5_)
        .other          _ZN2at6native27unrolled_elementwise_kernelINS0_13AUnaryFunctorIN3c108BFloat16ES4_bZZZNS0_23logical_xor_kernel_cudaERNS_14TensorIteratorEENKUlvE0_clEvENKUlvE8_clEvEUlS4_S4_E_EESt5arrayIPcLm2EELi4E23TrivialOffsetCalculatorILi1EjESF_NS0_6memory12LoadWithCastILi1EEENSG_13StoreWithCastILi1EEEEEviT_T0_T2_T3_T4_T5_,@"STO_CUDA_ENTRY STV_DEFAULT"
_ZN2at6native27unrolled_elementwise_kernelINS0_13AUnaryFunctorIN3c108BFloat16ES4_bZZZNS0_23logical_xor_kernel_cudaERNS_14TensorIteratorEENKUlvE0_clEvENKUlvE8_clEvEUlS4_S4_E_EESt5arrayIPcLm2EELi4E23TrivialOffsetCalculatorILi1EjESF_NS0_6memory12LoadWithCastILi1EEENSG_13StoreWithCastILi1EEEEEviT_T0_T2_T3_T4_T5_:
.text._ZN2at6native27unrolled_elementwise_kernelINS0_13AUnaryFunctorIN3c108BFloat16ES4_bZZZNS0_23logical_xor_kernel_cudaERNS_14TensorIteratorEENKUlvE0_clEvENKUlvE8_clEvEUlS4_S4_E_EESt5arrayIPcLm2EELi4E23TrivialOffsetCalculatorILi1EjESF_NS0_6memory12LoadWithCastILi1EEENSG_13StoreWithCastILi1EEEEEviT_T0_T2_T3_T4_T5_:
[----:B------:R-:W0:Y:S01]  /*0000*/  LDC R1, c[0x0][0x28] ;  /* 0x00000a00ff017b82 */ /* 0x000e220000000800 */
[----:B------:R-:W1:Y:S07]  /*0010*/  S2R R2, SR_CTAID.X ;  /* 0x0000000000027919 */ /* 0x000e6e0000002500 */
[----:B------:R-:W1:Y:S01]  /*0020*/  LDC R3, c[0x0][0x210] ;  /* 0x00008400ff037b82 */ /* 0x000e620000000800 */
[----:B------:R-:W-:Y:S01]  /*0030*/  ULDC.64 UR36, c[0x0][0x208] ;  /* 0x0000820000247ab9 */ /* 0x000fe20000000a00 */
[----:B------:R-:W-:Y:S01]  /*0040*/  BSSY B6, `(.L_x_278) ;  /* 0x0000118000067945 */ /* 0x000fe20003800000 */
[----:B------:R-:W2:Y:S01]  /*0050*/  S2R R23, SR_TID.X ;  /* 0x0000000000177919 */ /* 0x000ea20000002100 */
[----:B------:R-:W-:-:S02]  /*0060*/  PRMT R18, RZ, 0x7610, R18 ;  /* 0x00007610ff127816 */ /* 0x000fc40000000012 */
[----:B------:R-:W-:Y:S02]  /*0070*/  PRMT R19, RZ, 0x7610, R19 ;  /* 0x00007610ff137816 */ /* 0x000fe40000000013 */
[----:B------:R-:W3:Y:S01]  /*0080*/  LDC.U8 R22, c[0x0][0x22c] ;  /* 0x00008b00ff167b82 */ /* 0x000ee20000000000 */
[----:B-1----:R-:W-:-:S05]  /*0090*/  IMAD R16, R2, -0x200, R3 ;  /* 0xfffffe0002107824 */ /* 0x002fca00078e0203 */
[----:B--2---:R-:W-:-:S13]  /*00a0*/  ISETP.GE.AND P0, PT, R23, R16, PT ;  /* 0x000000101700720c */ /* 0x004fda0003f06270 */
[----:B0--3--:R-:W-:Y:S05]  /*00b0*/  @P0 BRA `(.L_x_279) ;  /* 0x0000001000400947 */ /* 0x009fea0003800000 */
[----:B------:R-:W0:Y:S01]  /*00c0*/  LDC.64 R4, c[0x0][0x220] ;  /* 0x00008800ff047b82 */ /* 0x000e220000000a00 */
[----:B------:R-:W-:Y:S01]  /*00d0*/  PRMT R0, R22, 0x9910, RZ ;  /* 0x0000991016007816 */ /* 0x000fe200000000ff */
[----:B------:R-:W-:Y:S01]  /*00e0*/  IMAD R23, R2, 0x200, R23 ;  /* 0x0000020002177824 */ /* 0x000fe200078e0217 */
[----:B------:R-:W-:Y:S02]  /*00f0*/  ULDC UR4, c[0x0][0x230] ;  /* 0x00008c0000047ab9 */ /* 0x000fe40000000800 */
[----:B------:R-:W-:Y:S01]  /*0100*/  ISETP.GT.AND P0, PT, R0, 0x9, PT ;  /* 0x000000090000780c */ /* 0x000fe20003f04270 */
[----:B------:R-:W-:-:S05]  /*0110*/  IMAD R23, R23, UR4, RZ ;  /* 0x0000000417177c24 */ /* 0x000fca000f8e02ff */
[----:B0-----:R-:W-:-:S05]  /*0120*/  IADD3 R4, P1, R23, R4, RZ ;  /* 0x0000000417047210 */ /* 0x001fca0007f3e0ff */
[----:B------:R-:W-:Y:S02]  /*0130*/  IMAD.X R5, RZ, RZ, R5, P1 ;  /* 0x000000ffff057224 */ /* 0x000fe400008e0605 */
[----:B------:R-:W-:Y:S06]  /*0140*/  @P0 BRA `(.L_x_280) ;  /* 0x0000000400300947 */ /* 0x000fec0003800000 */
        /* <DEDUP_REMOVED lines=10> */
[----:B0-----:R-:W-:-:S04]  /*01f0*/  F2FP.BF16.F32.PACK_AB R0, RZ, R0 ;  /* 0x00000000ff00723e */ /* 0x001fc800000010ff */
[----:B------:R-:W-:Y:S01]  /*0200*/  PRMT R19, R0, 0x7610, R19 ;  /* 0x0000761000137816 */ /* 0x000fe20000000013 */
[----:B------:R-:W-:Y:S06]  /*0210*/  BRA `(.L_x_285) ;  /* 0x0000000c00e07947 */ /* 0x000fec0003800000 */
.L_x_283:
[----:B------:R-:W2:Y:S02]  /*0220*/  LDG.E.U8 R4, desc[UR36][R4.64] ;  /* 0x0000002404047981 */ /* 0x000ea4000c1e1100 */
[----:B--2---:R-:W-:-:S04]  /*0230*/  I2FP.F32.U32 R0, R4 ;  /* 0x0000000400007245 */ /* 0x004fc80000201000 */
[----:B------:R-:W-:-:S04]  /*0240*/  F2FP.BF16.F32.PACK_AB R0, RZ, R0 ;  /* 0x00000000ff00723e */ /* 0x000fc800000010ff */
[----:B------:R-:W-:Y:S01]  /*0250*/  PRMT R19, R0, 0x7610, R19 ;  /* 0x0000761000137816 */ /* 0x000fe20000000013 */
[----:B------:R-:W-:Y:S06]  /*0260*/  BRA `(.L_x_285) ;  /* 0x0000000c00cc7947 */ /* 0x000fec0003800000 */
.L_x_282:
        /* <DEDUP_REMOVED lines=8> */
[----:B0-----:R-:W-:-:S04]  /*02f0*/  F2FP.BF16.F32.PACK_AB R0, RZ, R0 ;  /* 0x00000000ff00723e */ /* 0x001fc800000010ff */
[----:B------:R-:W-:Y:S01]  /*0300*/  PRMT R19, R0, 0x7610, R19 ;  /* 0x0000761000137816 */ /* 0x000fe20000000013 */
[----:B------:R-:W-:Y:S06]  /*0310*/  BRA `(.L_x_285) ;  /* 0x0000000c00a07947 */ /* 0x000fec0003800000 */
.L_x_287:
[----:B------:R-:W2:Y:S02]  /*0320*/  LDG.E R4, desc[UR36][R4.64] ;  /* 0x0000002404047981 */ /* 0x000ea4000c1e1900 */
[----:B--2---:R-:W-:-:S04]  /*0330*/  I2FP.F32.S32 R0, R4 ;  /* 0x0000000400007245 */ /* 0x004fc80000201400 */
[----:B------:R-:W-:-:S04]  /*0340*/  F2FP.BF16.F32.PACK_AB R0, RZ, R0 ;  /* 0x00000000ff00723e */ /* 0x000fc800000010ff */
[----:B------:R-:W-:Y:S01]  /*0350*/  PRMT R19, R0, 0x7610, R19 ;  /* 0x0000761000137816 */ /* 0x000fe20000000013 */
[----:B------:R-:W-:Y:S06]  /*0360*/  BRA `(.L_x_285) ;  /* 0x0000000c008c7947 */ /* 0x000fec0003800000 */
.L_x_286:
[----:B------:R-:W2:Y:S02]  /*0370*/  LDG.E.U16 R4, desc[UR36][R4.64] ;  /* 0x0000002404047981 */ /* 0x000ea4000c1e1500 */
[----:B--2---:R-:W0:Y:S02]  /*0380*/  I2F.S16 R0, R4 ;  /* 0x0000000400007306 */ /* 0x004e240000101400 */
[----:B0-----:R-:W-:-:S04]  /*0390*/  F2FP.BF16.F32.PACK_AB R0, RZ, R0 ;  /* 0x00000000ff00723e */ /* 0x001fc800000010ff */
[----:B------:R-:W-:Y:S01]  /*03a0*/  PRMT R19, R0, 0x7610, R19 ;  /* 0x0000761000137816 */ /* 0x000fe20000000013 */
[----:B------:R-:W-:Y:S06]  /*03b0*/  BRA `(.L_x_285) ;  /* 0x0000000c00787947 */ /* 0x000fec0003800000 */
.L_x_281:
        /* <DEDUP_REMOVED lines=9> */
.L_x_289:
[----:B------:R-:W2:Y:S02]  /*0450*/  LDG.E.U16 R0, desc[UR36][R4.64] ;  /* 0x0000002404007981 */ /* 0x000ea4000c1e1500 */
[----:B--2---:R-:W-:-:S05]  /*0460*/  HADD2.F32 R0, -RZ, R0.H0_H0 ;  /* 0x20000000ff007230 */ /* 0x004fca0000004100 */
[----:B------:R-:W-:-:S04]  /*0470*/  F2FP.BF16.F32.PACK_AB R0, RZ, R0 ;  /* 0x00000000ff00723e */ /* 0x000fc800000010ff */
[----:B------:R-:W-:Y:S01]  /*0480*/  PRMT R19, R0, 0x7610, R19 ;  /* 0x0000761000137816 */ /* 0x000fe20000000013 */
[----:B------:R-:W-:Y:S06]  /*0490*/  BRA `(.L_x_285) ;  /* 0x0000000c00407947 */ /* 0x000fec0003800000 */
.L_x_288:
        /* <DEDUP_REMOVED lines=9> */
.L_x_291:
[----:B------:R-:W2:Y:S02]  /*0530*/  LDG.E.U16 R4, desc[UR36][R4.64] ;  /* 0x0000002404047981 */ /* 0x000ea4000c1e1500 */
[----:B--2---:R-:W-:-:S05]  /*0540*/  HADD2.F32 R0, -RZ, R4.H0_H0 ;  /* 0x20000004ff007230 */ /* 0x004fca0000004100 */
[----:B------:R-:W-:-:S04]  /*0550*/  F2FP.BF16.F32.PACK_AB R0, RZ, R0 ;  /* 0x00000000ff00723e */ /* 0x000fc800000010ff */
[----:B------:R-:W-:Y:S01]  /*0560*/  PRMT R19, R0, 0x7610, R19 ;  /* 0x0000761000137816 */ /* 0x000fe20000000013 */
[----:B------:R-:W-:Y:S06]  /*0570*/  BRA `(.L_x_285) ;  /* 0x0000000c00087947 */ /* 0x000fec0003800000 */
.L_x_290:
[----:B------:R-:W2:Y:S01]  /*0580*/  LDG.E.64 R4, desc[UR36][R4.64] ;  /* 0x0000002404047981 */ /* 0x000ea2000c1e1b00 */
[----:B------:R-:W-:Y:S01]  /*0590*/  UMOV UR4, 0xf0000000 ;  /* 0xf000000000047882 */ /* 0x000fe20000000000 */
[----:B------:R-:W-:Y:S01]  /*05a0*/  UMOV UR5, 0x380fffff ;  /* 0x380fffff00057882 */ /* 0x000fe20000000000 */
[----:B--2---:R-:W0:Y:S01]  /*05b0*/  F2F.F32.F64 R0, R4 ;  /* 0x0000000400007310 */ /* 0x004e220000301000 */
[----:B------:R-:W-:-:S14]  /*05c0*/  DSETP.GEU.AND P0, PT, |R4|, UR4, PT ;  /* 0x0000000404007e2a */ /* 0x000fdc000bf0e200 */
[----:B0-----:R-:W-:-:S05]  /*05d0*/  @!P0 FMUL R0, R0, 1.175494350822287508e-38 ;  /* 0x0080000000008820 */ /* 0x001fca0000400000 */
[----:B------:R-:W-:-:S04]  /*05e0*/  F2FP.BF16.F32.PACK_AB R0, RZ, R0 ;  /* 0x00000000ff00723e */ /* 0x000fc800000010ff */
[----:B------:R-:W-:Y:S01]  /*05f0*/  PRMT R19, R0, 0x7610, R19 ;  /* 0x0000761000137816 */ /* 0x000fe20000000013 */
[----:B------:R-:W-:Y:S06]  /*0600*/  BRA `(.L_x_285) ;  /* 0x0000000800e47947 */ /* 0x000fec0003800000 */
.L_x_280:
        /* <DEDUP_REMOVED lines=11> */
[----:B------:R-:W-:-:S04]  /*06c0*/  F2FP.BF16.F32.PACK_AB R0, RZ, R0 ;  /* 0x00000000ff00723e */ /* 0x000fc800000010ff */
[----:B------:R-:W-:Y:S01]  /*06d0*/  PRMT R19, R0, 0x7610, R19 ;  /* 0x0000761000137816 */ /* 0x000fe20000000013 */
[----:B------:R-:W-:Y:S06]  /*06e0*/  BRA `(.L_x_285) ;  /* 0x0000000800ac7947 */ /* 0x000fec0003800000 */
.L_x_294:
        /* <DEDUP_REMOVED lines=9> */
.L_x_293:
        /* <DEDUP_REMOVED lines=28> */
.L_x_296:
[----:B------:R-:W2:Y:S02]  /*0940*/  LDG.E.U8 R4, desc[UR36][R4.64] ;  /* 0x0000002404047981 */ /* 0x000ea4000c1e1100 */
[----:B--2---:R-:W-:-:S05]  /*0950*/  IMAD.SHL.U32 R0, R4, 0x2000000, RZ ;  /* 0x0200000004007824 */ /* 0x004fca00078e00ff */
[----:B------:R-:W-:-:S13]  /*0960*/  ISETP.GE.U32.AND P0, PT, R0, 0x8000000, PT ;  /* 0x080000000000780c */ /* 0x000fda0003f06070 */
[C---:B------:R-:W-:Y:S02]  /*0970*/  @P0 IMAD.SHL.U32 R3, R4.reuse, 0x200000, RZ ;  /* 0x0020000004030824 */ /* 0x040fe400078e00ff */
[----:B------:R-:W-:-:S03]  /*0980*/  @!P0 IMAD.SHL.U32 R0, R4, 0x100, RZ ;  /* 0x0000010004008824 */ /* 0x000fc600078e00ff */
[----:B------:R-:W-:Y:S02]  /*0990*/  @P0 LOP3.LUT R3, R3, 0xfe00000, RZ, 0xc0, !PT ;  /* 0x0fe0000003030812 */ /* 0x000fe400078ec0ff */
[----:B------:R-:W-:Y:S02]  /*09a0*/  @!P0 LOP3.LUT R0, R0, 0x7f00, RZ, 0xc0, !PT ;  /* 0x00007f0000008812 */ /* 0x000fe400078ec0ff */
[----:B------:R-:W-:Y:S02]  /*09b0*/  @P0 LOP3.LUT R3, R3, 0x70000000, RZ, 0xfc, !PT ;  /* 0x7000000003030812 */ /* 0x000fe400078efcff */
[----:B------:R-:W-:-:S03]  /*09c0*/  @!P0 LOP3.LUT R0, R0, 0x3f000000, RZ, 0xfc, !PT ;  /* 0x3f00000000008812 */ /* 0x000fc600078efcff */
[----:B------:R-:W-:Y:S02]  /*09d0*/  @P0 FMUL.FTZ R3, R3, 1.9259299443872358531e-34 ;  /* 0x0780000003030820 */ /* 0x000fe40000410000 */
[----:B------:R-:W-:Y:S01]  /*09e0*/  @!P0 FADD.FTZ R3, R0, -0.5 ;  /* 0xbf00000000038421 */ /* 0x000fe20000010000 */
[----:B------:R-:W-:-:S05]  /*09f0*/  IMAD.SHL.U32 R0, R4, 0x1000000, RZ ;  /* 0x0100000004007824 */ /* 0x000fca00078e00ff */
[----:B------:R-:W-:-:S04]  /*0a00*/  LOP3.LUT R0, R3, 0x80000000, R0, 0xf8, !PT ;  /* 0x8000000003007812 */ /* 0x000fc800078ef800 */
[----:B------:R-:W-:-:S04]  /*0a10*/  F2FP.BF16.F32.PACK_AB R0, RZ, R0 ;  /* 0x00000000ff00723e */ /* 0x000fc800000010ff */
[----:B------:R-:W-:Y:S01]  /*0a20*/  PRMT R19, R0, 0x7610, R19 ;  /* 0x0000761000137816 */ /* 0x000fe20000000013 */
[----:B------:R-:W-:Y:S06]  /*0a30*/  BRA `(.L_x_285) ;  /* 0x0000000400d87947 */ /* 0x000fec0003800000 */
.L_x_295:
[----:B------:R0:W5:Y:S01]  /*0a40*/  LDG.E.U16 R19, desc[UR36][R4.64] ;  /* 0x0000002404137981 */ /* 0x000162000c1e1500 */
[----:B------:R-:W-:Y:S05]  /*0a50*/  BRA `(.L_x_285) ;  /* 0x0000000400d07947 */ /* 0x000fea0003800000 */
.L_x_292:
        /* <DEDUP_REMOVED lines=10> */
[----:B------:R-:W-:-:S04]  /*0b00*/  F2FP.BF16.F32.PACK_AB R0, RZ, R0 ;  /* 0x00000000ff00723e */ /* 0x000fc800000010ff */
[----:B------:R-:W-:Y:S01]  /*0b10*/  PRMT R19, R0, 0x7610, R19 ;  /* 0x0000761000137816 */ /* 0x000fe20000000013 */
[----:B------:R-:W-:Y:S06]  /*0b20*/  BRA `(.L_x_285) ;  /* 0x00000004009c7947 */ /* 0x000fec0003800000 */
.L_x_299:
        /* <DEDUP_REMOVED lines=21> */
.L_x_303:
[----:B------:R-:W-:Y:S05]  /*0c80*/  BSYNC B1 ;  /* 0x0000000000017941 */ /* 0x000fea0003800000 */
.L_x_302:
[----:B------:R-:W-:Y:S01]  /*0c90*/  LEA R5, R0, 0x3b800000, 0x17 ;  /* 0x3b80000000057811 */ /* 0x000fe200078eb8ff */
[----:B------:R-:W-:-:S05]  /*0ca0*/  IMAD.SHL.U32 R0, R3, 0x100000, RZ ;  /* 0x0010000003007824 */ /* 0x000fca00078e00ff */
[----:B------:R-:W-:-:S07]  /*0cb0*/  LOP3.LUT R0, R5, R0, R6, 0xfe, !PT ;  /* 0x0000000005007212 */ /* 0x000fce00078efe06 */
.L_x_301:
[----:B------:R-:W-:Y:S05]  /*0cc0*/  BSYNC B0 ;  /* 0x0000000000007941 */ /* 0x000fea0003800000 */
.L_x_300:
[----:B------:R-:W-:-:S04]  /*0cd0*/  F2FP.BF16.F32.PACK_AB R0, RZ, R0 ;  /* 0x00000000ff00723e */ /* 0x000fc800000010ff */
[----:B------:R-:W-:Y:S01]  /*0ce0*/  PRMT R19, R0, 0x7610, R19 ;  /* 0x0000761000137816 */ /* 0x000fe20000000013 */
[----:B------:R-:W-:Y:S06]  /*0cf0*/  BRA `(.L_x_285) ;  /* 0x0000000400287947 */ /* 0x000fec0003800000 */
.L_x_298:
        /* <DEDUP_REMOVED lines=21> */
.L_x_307:
[----:B------:R-:W-:Y:S05]  /*0e50*/  BSYNC B1 ;  /* 0x0000000000017941 */ /* 0x000fea0003800000 */
.L_x_306:
[----:B------:R-:W-:Y:S01]  /*0e60*/  LEA R5, R0, 0x37800000, 0x17 ;  /* 0x3780000000057811 */ /* 0x000fe200078eb8ff */
[----:B------:R-:W-:-:S05]  /*0e70*/  IMAD.SHL.U32 R0, R3, 0x200000, RZ ;  /* 0x0020000003007824 */ /* 0x000fca00078e00ff */
[----:B------:R-:W-:-:S07]  /*0e80*/  LOP3.LUT R0, R5, R0, R6, 0xfe, !PT ;  /* 0x0000000005007212 */ /* 0x000fce00078efe06 */
.L_x_305:
[----:B------:R-:W-:Y:S05]  /*0e90*/  BSYNC B0 ;  /* 0x0000000000007941 */ /* 0x000fea0003800000 */
.L_x_304:
[----:B------:R-:W-:-:S04]  /*0ea0*/  F2FP.BF16.F32.PACK_AB R0, RZ, R0 ;  /* 0x00000000ff00723e */ /* 0x000fc800000010ff */
[----:B------:R-:W-:Y:S01]  /*0eb0*/  PRMT R19, R0, 0x7610, R19 ;  /* 0x0000761000137816 */ /* 0x000fe20000000013 */
[----:B------:R-:W-:Y:S06]  /*0ec0*/  BRA `(.L_x_285) ;  /* 0x0000000000b47947 */ /* 0x000fec0003800000 */
.L_x_297:
        /* <DEDUP_REMOVED lines=14> */
.L_x_311:
[----:B------:R-:W-:Y:S05]  /*0fb0*/  BSYNC B0 ;  /* 0x0000000000007941 */ /* 0x000fea0003800000 */
.L_x_310:
[----:B------:R-:W-:-:S04]  /*0fc0*/  F2FP.BF16.F32.PACK_AB R0, RZ, R0 ;  /* 0x00000000ff00723e */ /* 0x000fc800000010ff */
[----:B------:R-:W-:Y:S01]  /*0fd0*/  PRMT R19, R0, 0x7610, R19 ;  /* 0x0000761000137816 */ /* 0x000fe20000000013 */
[----:B------:R-:W-:Y:S06]  /*0fe0*/  BRA `(.L_x_285) ;  /* 0x00000000006c7947 */ /* 0x000fec0003800000 */
.L_x_284:
        /* <DEDUP_REMOVED lines=16> */
.L_x_312:
[----:B------:R-:W-:Y:S01]  /*10f0*/  PRMT R19, RZ, 0x7610, R19 ;  /* 0x00007610ff137816 */ /* 0x000fe20000000013 */
[----:B------:R-:W-:Y:S06]  /*1100*/  BRA `(.L_x_285) ;  /* 0x0000000000247947 */ /* 0x000fec0003800000 */
.L_x_309:
[----:B------:R-:W2:Y:S02]  /*1110*/  LDG.E.64 R4, desc[UR36][R4.64] ;  /* 0x0000002404047981 */ /* 0x000ea4000c1e1b00 */
[----:B--2---:R-:W0:Y:S02]  /*1120*/  I2F.U64 R0, R4 ;  /* 0x0000000400007312 */ /* 0x004e240000301000 */
[----:B0-----:R-:W-:-:S04]  /*1130*/  F2FP.BF16.F32.PACK_AB R0, RZ, R0 ;  /* 0x00000000ff00723e */ /* 0x001fc800000010ff */
[----:B------:R-:W-:Y:S01]  /*1140*/  PRMT R19, R0, 0x7610, R19 ;  /* 0x0000761000137816 */ /* 0x000fe20000000013 */
[----:B------:R-:W-:Y:S06]  /*1150*/  BRA `(.L_x_285) ;  /* 0x0000000000107947 */ /* 0x000fec0003800000 */
.L_x_308:
[----:B------:R-:W2:Y:S02]  /*1160*/  LDG.E R4, desc[UR36][R4.64] ;  /* 0x0000002404047981 */ /* 0x000ea4000c1e1900 */
[----:B--2---:R-:W-:-:S04]  /*1170*/  I2FP.F32.U32 R0, R4 ;  /* 0x0000000400007245 */ /* 0x004fc80000201000 */
[----:B------:R-:W-:-:S04]  /*1180*/  F2FP.BF16.F32.PACK_AB R0, RZ, R0 ;  /* 0x00000000ff00723e */ /* 0x000fc800000010ff */
[----:B------:R-:W-:-:S07]  /*1190*/  PRMT R19, R0, 0x7610, R19 ;  /* 0x0000761000137816 */ /* 0x000fce0000000013 */
.L_x_285:
[----:B------:R-:W1:Y:S02]  /*11a0*/  S2R R23, SR_TID.X ;  /* 0x0000000000177919 */ /* 0x000e640000002100 */
[----:B-1----:R-:W-:-:S07]  /*11b0*/  VIADD R23, R23, 0x80 ;  /* 0x0000008017177836 */ /* 0x002fce0000000000 */
.L_x_279:
[----:B------:R-:W-:Y:S05]  /*11c0*/  BSYNC B6 ;  /* 0x0000000000067941 */ /* 0x000fea0003800000 */
.L_x_278:
[----:B------:R-:W-:Y:S01]  /*11d0*/  ISETP.GE.AND P0, PT, R23, R16, PT ;  /* 0x000000101700720c */ /* 0x000fe20003f06270 */
[----:B------:R-:W-:-:S12]  /*11e0*/  BSSY B6, `(.L_x_313) ;  /* 0x0000111000067945 */ /* 0x000fd80003800000 */
[----:B------:R-:W-:Y:S05]  /*11f0*/  @P0 BRA `(.L_x_314) ;  /* 0x00000010003c0947 */ /* 0x000fea0003800000 */
[----:B0-----:R-:W0:Y:S01]  /*1200*/  LDC.64 R4, c[0x0][0x220] ;  /* 0x00008800ff047b82 */ /* 0x001e220000000a00 */
[----:B------:R-:W-:Y:S01]  /*1210*/  IMAD R0, R2, 0x200, R23 ;  /* 0x0000020002007824 */ /* 0x000fe200078e0217 */
[----:B------:R-:W-:Y:S01]  /*1220*/  PRMT R6, R22, 0x9910, RZ ;  /* 0x0000991016067816 */ /* 0x000fe200000000ff */
[----:B------:R-:W-:Y:S02]  /*1230*/  ULDC UR4, c[0x0][0x230] ;  /* 0x00008c0000047ab9 */ /* 0x000fe40000000800 */
[----:B------:R-:W-:Y:S02]  /*1240*/  IMAD R3, R0, UR4, RZ ;  /* 0x0000000400037c24 */ /* 0x000fe4000f8e02ff */
[----:B------:R-:W-:-:S05]  /*1250*/  IMAD.MOV.U32 R0, RZ, RZ, R6 ;  /* 0x000000ffff007224 */ /* 0x000fca00078e0006 */
[----:B------:R-:W-:Y:S02]  /*1260*/  ISETP.GT.AND P1, PT, R0, 0x9, PT ;  /* 0x000000090000780c */ /* 0x000fe40003f24270 */
[----:B0-----:R-:W-:-:S05]  /*1270*/  IADD3 R4, P0, R3, R4, RZ ;  /* 0x0000000403047210 */ /* 0x001fca0007f1e0ff */
[----:B------:R-:W-:-:S06]  /*1280*/  IMAD.X R5, RZ, RZ, R5, P0 ;  /* 0x000000ffff057224 */ /* 0x000fcc00000e0605 */
        /* <DEDUP_REMOVED lines=14> */
.L_x_318:
[----:B------:R-:W2:Y:S02]  /*1370*/  LDG.E.U8 R4, desc[UR36][R4.64] ;  /* 0x0000002404047981 */ /* 0x000ea4000c1e1100 */
[----:B--2---:R-:W-:-:S04]  /*1380*/  I2FP.F32.U32 R0, R4 ;  /* 0x0000000400007245 */ /* 0x004fc80000201000 */
[----:B------:R-:W-:-:S04]  /*1390*/  F2FP.BF16.F32.PACK_AB R0, RZ, R0 ;  /* 0x00000000ff00723e */ /* 0x000fc800000010ff */
[----:B------:R-:W-:Y:S01]  /*13a0*/  PRMT R18, R0, 0x7610, R18 ;  /* 0x0000761000127816 */ /* 0x000fe20000000012 */
[----:B------:R-:W-:Y:S06]  /*13b0*/  BRA `(.L_x_320) ;  /* 0x0000000c00c87947 */ /* 0x000fec0003800000 */
.L_x_317:
        /* <DEDUP_REMOVED lines=11> */
.L_x_322:
[----:B------:R-:W2:Y:S02]  /*1470*/  LDG.E R4, desc[UR36][R4.64] ;  /* 0x0000002404047981 */ /* 0x000ea4000c1e1900 */
[----:B--2---:R-:W-:-:S04]  /*1480*/  I2FP.F32.S32 R0, R4 ;  /* 0x0000000400007245 */ /* 0x004fc80000201400 */
[----:B------:R-:W-:-:S04]  /*1490*/  F2FP.BF16.F32.PACK_AB R0, RZ, R0 ;  /* 0x00000000ff00723e */ /* 0x000fc800000010ff */
[----:B------:R-:W-:Y:S01]  /*14a0*/  PRMT R18, R0, 0x7610, R18 ;  /* 0x0000761000127816 */ /* 0x000fe20000000012 */
[----:B------:R-:W-:Y:S06]  /*14b0*/  BRA `(.L_x_320) ;  /* 0x0000000c00887947 */ /* 0x000fec0003800000 */
.L_x_321:
[----:B------:R-:W2:Y:S02]  /*14c0*/  LDG.E.U16 R4, desc[UR36][R4.64] ;  /* 0x0000002404047981 */ /* 0x000ea4000c1e1500 */
[----:B--2---:R-:W0:Y:S02]  /*14d0*/  I2F.S16 R0, R4 ;  /* 0x0000000400007306 */ /* 0x004e240000101400 */
[----:B0-----:R-:W-:-:S04]  /*14e0*/  F2FP.BF16.F32.PACK_AB R0, RZ, R0 ;  /* 0x00000000ff00723e */ /* 0x001fc800000010ff */
[----:B------:R-:W-:Y:S01]  /*14f0*/  PRMT R18, R0, 0x7610, R18 ;  /* 0x0000761000127816 */ /* 0x000fe20000000012 */
[----:B------:R-:W-:Y:S06]  /*1500*/  BRA `(.L_x_320) ;  /* 0x0000000c00747947 */ /* 0x000fec0003800000 */
.L_x_316:
        /* <DEDUP_REMOVED lines=9> */
.L_x_324:
[----:B------:R-:W2:Y:S02]  /*15a0*/  LDG.E.U16 R0, desc[UR36][R4.64] ;  /* 0x0000002404007981 */ /* 0x000ea4000c1e1500 */
[----:B--2---:R-:W-:-:S05]  /*15b0*/  HADD2.F32 R0, -RZ, R0.H0_H0 ;  /* 0x20000000ff007230 */ /* 0x004fca0000004100 */
[----:B------:R-:W-:-:S04]  /*15c0*/  F2FP.BF16.F32.PACK_AB R0, RZ, R0 ;  /* 0x00000000ff00723e */ /* 0x000fc800000010ff */
[----:B------:R-:W-:Y:S01]  /*15d0*/  PRMT R18, R0, 0x7610, R18 ;  /* 0x0000761000127816 */ /* 0x000fe20000000012 */
[----:B------:R-:W-:Y:S06]  /*15e0*/  BRA `(.L_x_320) ;  /* 0x0000000c003c7947 */ /* 0x000fec0003800000 */
.L_x_323:
        /* <DEDUP_REMOVED lines=9> */
.L_x_326:
[----:B------:R-:W2:Y:S02]  /*1680*/  LDG.E.U16 R4, desc[UR36][R4.64] ;  /* 0x0000002404047981 */ /* 0x000ea4000c1e1500 */
[----:B--2---:R-:W-:-:S05]  /*1690*/  HADD2.F32 R0, -RZ, R4.H0_H0 ;  /* 0x20000004ff007230 */ /* 0x004fca0000004100 */
[----:B------:R-:W-:-:S04]  /*16a0*/  F2FP.BF16.F32.PACK_AB R0, RZ, R0 ;  /* 0x00000000ff00723e */ /* 0x000fc800000010ff */
[----:B------:R-:W-:Y:S01]  /*16b0*/  PRMT R18, R0, 0x7610, R18 ;  /* 0x0000761000127816 */ /* 0x000fe20000000012 */
[----:B------:R-:W-:Y:S06]  /*16c0*/  BRA `(.L_x_320) ;  /* 0x0000000c00047947 */ /* 0x000fec0003800000 */
.L_x_325:
        /* <DEDUP_REMOVED lines=9> */
.L_x_315:
        /* <DEDUP_REMOVED lines=14> */
.L_x_329:
        /* <DEDUP_REMOVED lines=9> */
.L_x_328:
        /* <DEDUP_REMOVED lines=28> */
.L_x_331:
[----:B------:R-:W2:Y:S02]  /*1a90*/  LDG.E.U8 R4, desc[UR36][R4.64] ;  /* 0x0000002404047981 */ /* 0x000ea4000c1e1100 */
[----:B--2---:R-:W-:-:S05]  /*1aa0*/  IMAD.SHL.U32 R0, R4, 0x2000000, RZ ;  /* 0x0200000004007824 */ /* 0x004fca00078e00ff */
[----:B------:R-:W-:-:S13]  /*1ab0*/  ISETP.GE.U32.AND P0, PT, R0, 0x8000000, PT ;  /* 0x080000000000780c */ /* 0x000fda0003f06070 */
[C---:B------:R-:W-:Y:S02]  /*1ac0*/  @!P0 IMAD.SHL.U32 R0, R4.reuse, 0x100, RZ ;  /* 0x0000010004008824 */ /* 0x040fe400078e00ff */
[----:B------:R-:W-:-:S03]  /*1ad0*/  @P0 IMAD.SHL.U32 R3, R4, 0x200000, RZ ;  /* 0x0020000004030824 */ /* 0x000fc600078e00ff */
        /* <DEDUP_REMOVED lines=10> */
.L_x_330:
[----:B------:R0:W5:Y:S01]  /*1b80*/  LDG.E.U16 R18, desc[UR36][R4.64] ;  /* 0x0000002404127981 */ /* 0x000162000c1e1500 */
[----:B------:R-:W-:Y:S05]  /*1b90*/  BRA `(.L_x_320) ;  /* 0x0000000400d07947 */ /* 0x000fea0003800000 */
.L_x_327:
        /* <DEDUP_REMOVED lines=13> */
.L_x_334:
        /* <DEDUP_REMOVED lines=21> */
.L_x_338:
[----:B------:R-:W-:Y:S05]  /*1dc0*/  BSYNC B1 ;  /* 0x0000000000017941 */ /* 0x000fea0003800000 */
.L_x_337:
[----:B------:R-:W-:Y:S01]  /*1dd0*/  LEA R5, R0, 0x3b800000, 0x17 ;  /* 0x3b80000000057811 */ /* 0x000fe200078eb8ff */
[----:B------:R-:W-:-:S05]  /*1de0*/  IMAD.SHL.U32 R0, R3, 0x100000, RZ ;  /* 0x0010000003007824 */ /* 0x000fca00078e00ff */
[----:B------:R-:W-:-:S07]  /*1df0*/  LOP3.LUT R0, R5, R0, R6, 0xfe, !PT ;  /* 0x0000000005007212 */ /* 0x000fce00078efe06 */
.L_x_336:
[----:B------:R-:W-:Y:S05]  /*1e00*/  BSYNC B0 ;  /* 0x0000000000007941 */ /* 0x000fea0003800000 */
.L_x_335:
[----:B------:R-:W-:-:S04]  /*1e10*/  F2FP.BF16.F32.PACK_AB R0, RZ, R0 ;  /* 0x00000000ff00723e */ /* 0x000fc800000010ff */
[----:B------:R-:W-:Y:S01]  /*1e20*/  PRMT R18, R0, 0x7610, R18 ;  /* 0x0000761000127816 */ /* 0x000fe20000000012 */
[----:B------:R-:W-:Y:S06]  /*1e30*/  BRA `(.L_x_320) ;  /* 0x0000000400287947 */ /* 0x000fec0003800000 */
.L_x_333:
        /* <DEDUP_REMOVED lines=21> */
.L_x_342:
[----:B------:R-:W-:Y:S05]  /*1f90*/  BSYNC B1 ;  /* 0x0000000000017941 */ /* 0x000fea0003800000 */
.L_x_341:
[----:B------:R-:W-:Y:S01]  /*1fa0*/  LEA R5, R0, 0x37800000, 0x17 ;  /* 0x3780000000057811 */ /* 0x000fe200078eb8ff */
[----:B------:R-:W-:-:S05]  /*1fb0*/  IMAD.SHL.U32 R0, R3, 0x200000, RZ ;  /* 0x0020000003007824 */ /* 0x000fca00078e00ff */
[----:B------:R-:W-:-:S07]  /*1fc0*/  LOP3.LUT R0, R5, R0, R6, 0xfe, !PT ;  /* 0x0000000005007212 */ /* 0x000fce00078efe06 */
.L_x_340:
[----:B------:R-:W-:Y:S05]  /*1fd0*/  BSYNC B0 ;  /* 0x0000000000007941 */ /* 0x000fea0003800000 */
.L_x_339:
[----:B------:R-:W-:-:S04]  /*1fe0*/  F2FP.BF16.F32.PACK_AB R0, RZ, R0 ;  /* 0x00000000ff00723e */ /* 0x000fc800000010ff */
[----:B------:R-:W-:Y:S01]  /*1ff0*/  PRMT R18, R0, 0x7610, R18 ;  /* 0x0000761000127816 */ /* 0x000fe20000000012 */
[----:B------:R-:W-:Y:S06]  /*2000*/  BRA `(.L_x_320) ;  /* 0x0000000000b47947 */ /* 0x000fec0003800000 */
.L_x_332:
        /* <DEDUP_REMOVED lines=14> */
.L_x_346:
[----:B------:R-:W-:Y:S05]  /*20f0*/  BSYNC B0 ;  /* 0x0000000000007941 */ /* 0x000fea0003800000 */
.L_x_345:
[----:B------:R-:W-:-:S04]  /*2100*/  F2FP.BF16.F32.PACK_AB R0, RZ, R0 ;  /* 0x00000000ff00723e */ /* 0x000fc800000010ff */
[----:B------:R-:W-:Y:S01]  /*2110*/  PRMT R18, R0, 0x7610, R18 ;  /* 0x0000761000127816 */ /* 0x000fe20000000012 */
[----:B------:R-:W-:Y:S06]  /*2120*/  BRA `(.L_x_320) ;  /* 0x00000000006c7947 */ /* 0x000fec0003800000 */
.L_x_319:
        /* <DEDUP_REMOVED lines=15> */
[----:B0----5:R-:W-:Y:S05]  /*2220*/  CALL.ABS.NOINC R14 ;  /* 0x000000000e007343 */ /* 0x021fea0003c00000 */
.L_x_347:
[----:B------:R-:W-:Y:S01]  /*2230*/  PRMT R18, RZ, 0x7610, R18 ;  /* 0x00007610ff127816 */ /* 0x000fe20000000012 */
[----:B------:R-:W-:Y:S06]  /*2240*/  BRA `(.L_x_320) ;  /* 0x0000000000247947 */ /* 0x000fec0003800000 */
.L_x_344:
[----:B------:R-:W2:Y:S02]  /*2250*/  LDG.E.64 R4, desc[UR36][R4.64] ;  /* 0x0000002404047981 */ /* 0x000ea4000c1e1b00 */
[----:B--2---:R-:W0:Y:S02]  /*2260*/  I2F.U64 R0, R4 ;  /* 0x0000000400007312 */ /* 0x004e240000301000 */
[----:B0-----:R-:W-:-:S04]  /*2270*/  F2FP.BF16.F32.PACK_AB R0, RZ, R0 ;  /* 0x00000000ff00723e */ /* 0x001fc800000010ff */
[----:B------:R-:W-:Y:S01]  /*2280*/  PRMT R18, R0, 0x7610, R18 ;  /* 0x0000761000127816 */ /* 0x000fe20000000012 */
[----:B------:R-:W-:Y:S06]  /*2290*/  BRA `(.L_x_320) ;  /* 0x0000000000107947 */ /* 0x000fec0003800000 */
.L_x_343:
[----:B------:R-:W2:Y:S02]  /*22a0*/  LDG.E R4, desc[UR36][R4.64] ;  /* 0x0000002404047981 */ /* 0x000ea4000c1e1900 */
[----:B--2---:R-:W-:-:S04]  /*22b0*/  I2FP.F32.U32 R0, R4 ;  /* 0x0000000400007245 */ /* 0x004fc80000201000 */
[----:B------:R-:W-:-:S04]  /*22c0*/  F2FP.BF16.F32.PACK_AB R0, RZ, R0 ;  /* 0x00000000ff00723e */ /* 0x000fc800000010ff */
[----:B------:R-:W-:-:S07]  /*22d0*/  PRMT R18, R0, 0x7610, R18 ;  /* 0x0000761000127816 */ /* 0x000fce0000000012 */
.L_x_320:
[----:B------:R-:W-:-:S07]  /*22e0*/  VIADD R23, R23, 0x80 ;  /* 0x0000008017177836 */ /* 0x000fce0000000000 */
.L_x_314:
[----:B------:R-:W-:Y:S05]  /*22f0*/  BSYNC B6 ;  /* 0x0000000000067941 */ /* 0x000fea0003800000 */
.L_x_313:
[----:B------:R-:W-:Y:S01]  /*2300*/  ISETP.GE.AND P0, PT, R23, R16, PT ;  /* 0x000000101700720c */ /* 0x000fe20003f06270 */
[----:B------:R-:W-:Y:S01]  /*2310*/  BSSY B6, `(.L_x_348) ;  /* 0x0000113000067945 */ /* 0x000fe20003800000 */
[----:B------:R-:W-:Y:S02]  /*2320*/  PRMT R17, RZ, 0x7610, R17 ;  /* 0x00007610ff117816 */ /* 0x000fe40000000011 */
[----:B------:R-:W-:-:S09]  /*2330*/  PRMT R24, RZ, 0x7610, R24 ;  /* 0x00007610ff187816 */ /* 0x000fd20000000018 */
        /* <DEDUP_REMOVED lines=24> */
.L_x_353:
[----:B------:R-:W2:Y:S02]  /*24c0*/  LDG.E.U8 R4, desc[UR36][R4.64] ;  /* 0x0000002404047981 */ /* 0x000ea4000c1e1100 */
[----:B--2---:R-:W-:-:S04]  /*24d0*/  I2FP.F32.U32 R0, R4 ;  /* 0x0000000400007245 */ /* 0x004fc80000201000 */
[----:B------:R-:W-:-:S04]  /*24e0*/  F2FP.BF16.F32.PACK_AB R0, RZ, R0 ;  /* 0x00000000ff00723e */ /* 0x000fc800000010ff */
[----:B------:R-:W-:Y:S01]  /*24f0*/  PRMT R24, R0, 0x7610, R24 ;  /* 0x0000761000187816 */ /* 0x000fe20000000018 */
[----:B------:R-:W-:Y:S06]  /*2500*/  BRA `(.L_x_355) ;  /* 0x0000000c00c87947 */ /* 0x000fec0003800000 */
.L_x_352:
        /* <DEDUP_REMOVED lines=11> */
.L_x_357:
[----:B------:R-:W2:Y:S02]  /*25c0*/  LDG.E R4, desc[UR36][R4.64] ;  /* 0x0000002404047981 */ /* 0x000ea4000c1e1900 */
[----:B--2---:R-:W-:-:S04]  /*25d0*/  I2FP.F32.S32 R0, R4 ;  /* 0x0000000400007245 */ /* 0x004fc80000201400 */
[----:B------:R-:W-:-:S04]  /*25e0*/  F2FP.BF16.F32.PACK_AB R0, RZ, R0 ;  /* 0x00000000ff00723e */ /* 0x000fc800000010ff */
[----:B------:R-:W-:Y:S01]  /*25f0*/  PRMT R24, R0, 0x7610, R24 ;  /* 0x0000761000187816 */ /* 0x000fe20000000018 */
[----:B------:R-:W-:Y:S06]  /*2600*/  BRA `(.L_x_355) ;  /* 0x0000000c00887947 */ /* 0x000fec0003800000 */
.L_x_356:
[----:B------:R-:W2:Y:S02]  /*2610*/  LDG.E.U16 R4, desc[UR36][R4.64] ;  /* 0x0000002404047981 */ /* 0x000ea4000c1e1500 */
[----:B--2---:R-:W0:Y:S02]  /*2620*/  I2F.S16 R0, R4 ;  /* 0x0000000400007306 */ /* 0x004e240000101400 */
[----:B0-----:R-:W-:-:S04]  /*2630*/  F2FP.BF16.F32.PACK_AB R0, RZ, R0 ;  /* 0x00000000ff00723e */ /* 0x001fc800000010ff */
[----:B------:R-:W-:Y:S01]  /*2640*/  PRMT R24, R0, 0x7610, R24 ;  /* 0x0000761000187816 */ /* 0x000fe20000000018 */
[----:B------:R-:W-:Y:S06]  /*2650*/  BRA `(.L_x_355) ;  /* 0x0000000c00747947 */ /* 0x000fec0003800000 */
.L_x_351:
        /* <DEDUP_REMOVED lines=9> */
.L_x_359:
[----:B------:R-:W2:Y:S02]  /*26f0*/  LDG.E.U16 R0, desc[UR36][R4.64] ;  /* 0x0000002404007981 */ /* 0x000ea4000c1e1500 */
[----:B--2---:R-:W-:-:S05]  /*2700*/  HADD2.F32 R0, -RZ, R0.H0_H0 ;  /* 0x20000000ff007230 */ /* 0x004fca0000004100 */
[----:B------:R-:W-:-:S04]  /*2710*/  F2FP.BF16.F32.PACK_AB R0, RZ, R0 ;  /* 0x00000000ff00723e */ /* 0x000fc800000010ff */
[----:B------:R-:W-:Y:S01]  /*2720*/  PRMT R24, R0, 0x7610, R24 ;  /* 0x0000761000187816 */ /* 0x000fe20000000018 */
[----:B------:R-:W-:Y:S06]  /*2730*/  BRA `(.L_x_355) ;  /* 0x0000000c003c7947 */ /* 0x000fec0003800000 */
.L_x_358:
        /* <DEDUP_REMOVED lines=9> */
.L_x_361:
[----:B------:R-:W2:Y:S02]  /*27d0*/  LDG.E.U16 R4, desc[UR36][R4.64] ;  /* 0x0000002404047981 */ /* 0x000ea4000c1e1500 */
[----:B--2---:R-:W-:-:S05]  /*27e0*/  HADD2.F32 R0, -RZ, R4.H0_H0 ;  /* 0x20000004ff007230 */ /* 0x004fca0000004100 */
[----:B------:R-:W-:-:S04]  /*27f0*/  F2FP.BF16.F32.PACK_AB R0, RZ, R0 ;  /* 0x00000000ff00723e */ /* 0x000fc800000010ff */
[----:B------:R-:W-:Y:S01]  /*2800*/  PRMT R24, R0, 0x7610, R24 ;  /* 0x0000761000187816 */ /* 0x000fe20000000018 */
[----:B------:R-:W-:Y:S06]  /*2810*/  BRA `(.L_x_355) ;  /* 0x0000000c00047947 */ /* 0x000fec0003800000 */
.L_x_360:
        /* <DEDUP_REMOVED lines=9> */
.L_x_350:
        /* <DEDUP_REMOVED lines=14> */
.L_x_364:
        /* <DEDUP_REMOVED lines=9> */
.L_x_363:
        /* <DEDUP_REMOVED lines=28> */
.L_x_366:
        /* <DEDUP_REMOVED lines=15> */
.L_x_365:
[----:B------:R0:W5:Y:S01]  /*2cd0*/  LDG.E.U16 R24, desc[UR36][R4.64] ;  /* 0x0000002404187981 */ /* 0x000162000c1e1500 */
[----:B------:R-:W-:Y:S05]  /*2ce0*/  BRA `(.L_x_355) ;  /* 0x0000000400d07947 */ /* 0x000fea0003800000 */
.L_x_362:
        /* <DEDUP_REMOVED lines=13> */
.L_x_369:
        /* <DEDUP_REMOVED lines=21> */
.L_x_373:
[----:B------:R-:W-:Y:S05]  /*2f10*/  BSYNC B1 ;  /* 0x0000000000017941 */ /* 0x000fea0003800000 */
.L_x_372:
[----:B------:R-:W-:Y:S01]  /*2f20*/  LEA R5, R0, 0x3b800000, 0x17 ;  /* 0x3b80000000057811 */ /* 0x000fe200078eb8ff */
[----:B------:R-:W-:-:S05]  /*2f30*/  IMAD.SHL.U32 R0, R3, 0x100000, RZ ;  /* 0x0010000003007824 */ /* 0x000fca00078e00ff */
[----:B------:R-:W-:-:S07]  /*2f40*/  LOP3.LUT R0, R5, R0, R6, 0xfe, !PT ;  /* 0x0000000005007212 */ /* 0x000fce00078efe06 */
.L_x_371:
[----:B------:R-:W-:Y:S05]  /*2f50*/  BSYNC B0 ;  /* 0x0000000000007941 */ /* 0x000fea0003800000 */
.L_x_370:
[----:B------:R-:W-:-:S04]  /*2f60*/  F2FP.BF16.F32.PACK_AB R0, RZ, R0 ;  /* 0x00000000ff00723e */ /* 0x000fc800000010ff */
[----:B------:R-:W-:Y:S01]  /*2f70*/  PRMT R24, R0, 0x7610, R24 ;  /* 0x0000761000187816 */ /* 0x000fe20000000018 */
[----:B------:R-:W-:Y:S06]  /*2f80*/  BRA `(.L_x_355) ;  /* 0x0000000400287947 */ /* 0x000fec0003800000 */
.L_x_368:
        /* <DEDUP_REMOVED lines=21> */
.L_x_377:
[----:B------:R-:W-:Y:S05]  /*30e0*/  BSYNC B1 ;  /* 0x0000000000017941 */ /* 0x000fea0003800000 */
.L_x_376:
[----:B------:R-:W-:Y:S01]  /*30f0*/  LEA R5, R0, 0x37800000, 0x17 ;  /* 0x3780000000057811 */ /* 0x000fe200078eb8ff */
[----:B------:R-:W-:-:S05]  /*3100*/  IMAD.SHL.U32 R0, R3, 0x200000, RZ ;  /* 0x0020000003007824 */ /* 0x000fca00078e00ff */
[----:B------:R-:W-:-:S07]  /*3110*/  LOP3.LUT R0, R5, R0, R6, 0xfe, !PT ;  /* 0x0000000005007212 */ /* 0x000fce00078efe06 */
.L_x_375:
[----:B------:R-:W-:Y:S05]  /*3120*/  BSYNC B0 ;  /* 0x0000000000007941 */ /* 0x000fea0003800000 */
.L_x_374:
[----:B------:R-:W-:-:S04]  /*3130*/  F2FP.BF16.F32.PACK_AB R0, RZ, R0 ;  /* 0x00000000ff00723e */ /* 0x000fc800000010ff */
[----:B------:R-:W-:Y:S01]  /*3140*/  PRMT R24, R0, 0x7610, R24 ;  /* 0x0000761000187816 */ /* 0x000fe20000000018 */
[----:B------:R-:W-:Y:S06]  /*3150*/  BRA `(.L_x_355) ;  /* 0x0000000000b47947 */ /* 0x000fec0003800000 */
.L_x_367:
        /* <DEDUP_REMOVED lines=14> */
.L_x_381:
[----:B------:R-:W-:Y:S05]  /*3240*/  BSYNC B0 ;  /* 0x0000000000007941 */ /* 0x000fea0003800000 */
.L_x_380:
[----:B------:R-:W-:-:S04]  /*3250*/  F2FP.BF16.F32.PACK_AB R0, RZ, R0 ;  /* 0x00000000ff00723e */ /* 0x000fc800000010ff */
[----:B------:R-:W-:Y:S01]  /*3260*/  PRMT R24, R0, 0x7610, R24 ;  /* 0x0000761000187816 */ /* 0x000fe20000000018 */
[----:B------:R-:W-:Y:S06]  /*3270*/  BRA `(.L_x_355) ;  /* 0x00000000006c7947 */ /* 0x000fec0003800000 */
.L_x_354:
        /* <DEDUP_REMOVED lines=16> */
.L_x_382:
[----:B------:R-:W-:Y:S01]  /*3380*/  PRMT R24, RZ, 0x7610, R24 ;  /* 0x00007610ff187816 */ /* 0x000fe20000000018 */
[----:B------:R-:W-:Y:S06]  /*3390*/  BRA `(.L_x_355) ;  /* 0x0000000000247947 */ /* 0x000fec0003800000 */
.L_x_379:
[----:B------:R-:W2:Y:S02]  /*33a0*/  LDG.E.64 R4, desc[UR36][R4.64] ;  /* 0x0000002404047981 */ /* 0x000ea4000c1e1b00 */
[----:B--2---:R-:W0:Y:S02]  /*33b0*/  I2F.U64 R0, R4 ;  /* 0x0000000400007312 */ /* 0x004e240000301000 */
[----:B0-----:R-:W-:-:S04]  /*33c0*/  F2FP.BF16.F32.PACK_AB R0, RZ, R0 ;  /* 0x00000000ff00723e */ /* 0x001fc800000010ff */
[----:B------:R-:W-:Y:S01]  /*33d0*/  PRMT R24, R0, 0x7610, R24 ;  /* 0x0000761000187816 */ /* 0x000fe20000000018 */
[----:B------:R-:W-:Y:S06]  /*33e0*/  BRA `(.L_x_355) ;  /* 0x0000000000107947 */ /* 0x000fec0003800000 */
.L_x_378:
[----:B------:R-:W2:Y:S02]  /*33f0*/  LDG.E R4, desc[UR36][R4.64] ;  /* 0x0000002404047981 */ /* 0x000ea4000c1e1900 */
[----:B--2---:R-:W-:-:S04]  /*3400*/  I2FP.F32.U32 R0, R4 ;  /* 0x0000000400007245 */ /* 0x004fc80000201000 */
[----:B------:R-:W-:-:S04]  /*3410*/  F2FP.BF16.F32.PACK_AB R0, RZ, R0 ;  /* 0x00000000ff00723e */ /* 0x000fc800000010ff */
[----:B------:R-:W-:-:S07]  /*3420*/  PRMT R24, R0, 0x7610, R24 ;  /* 0x0000761000187816 */ /* 0x000fce0000000018 */
.L_x_355:
[----:B------:R-:W-:-:S07]  /*3430*/  VIADD R23, R23, 0x80 ;  /* 0x0000008017177836 */ /* 0x000fce0000000000 */
.L_x_349:
[----:B------:R-:W-:Y:S05]  /*3440*/  BSYNC B6 ;  /* 0x0000000000067941 */ /* 0x000fea0003800000 */
.L_x_348:
[----:B------:R-:W-:Y:S01]  /*3450*/  ISETP.GE.AND P0, PT, R23, R16, PT ;  /* 0x000000101700720c */ /* 0x000fe20003f06270 */
[----:B------:R-:W-:-:S12]  /*3460*/  BSSY B6, `(.L_x_383) ;  /* 0x000010f000067945 */ /* 0x000fd80003800000 */
[----:B------:R-:W-:Y:S05]  /*3470*/  @P0 BRA `(.L_x_384) ;  /* 0x0000001000340947 */ /* 0x000fea0003800000 */
[----:B0-----:R-:W0:Y:S01]  /*3480*/  LDC.64 R4, c[0x0][0x220] ;  /* 0x00008800ff047b82 */ /* 0x001e220000000a00 */
        /* <DEDUP_REMOVED lines=21> */
.L_x_388:
[----:B------:R-:W2:Y:S02]  /*35e0*/  LDG.E.U8 R4, desc[UR36][R4.64] ;  /* 0x0000002404047981 */ /* 0x000ea4000c1e1100 */
[----:B--2---:R-:W-:-:S04]  /*35f0*/  I2FP.F32.U32 R0, R4 ;  /* 0x0000000400007245 */ /* 0x004fc80000201000 */
[----:B------:R-:W-:-:S04]  /*3600*/  F2FP.BF16.F32.PACK_AB R0, RZ, R0 ;  /* 0x00000000ff00723e */ /* 0x000fc800000010ff */
[----:B------:R-:W-:Y:S01]  /*3610*/  PRMT R17, R0, 0x7610, R17 ;  /* 0x0000761000117816 */ /* 0x000fe20000000011 */
[----:B------:R-:W-:Y:S06]  /*3620*/  BRA `(.L_x_384) ;  /* 0x0000000c00c87947 */ /* 0x000fec0003800000 */
.L_x_387:
        /* <DEDUP_REMOVED lines=11> */
.L_x_391:
[----:B------:R-:W2:Y:S02]  /*36e0*/  LDG.E R4, desc[UR36][R4.64] ;  /* 0x0000002404047981 */ /* 0x000ea4000c1e1900 */
[----:B--2---:R-:W-:-:S04]  /*36f0*/  I2FP.F32.S32 R0, R4 ;  /* 0x0000000400007245 */ /* 0x004fc80000201400 */
[----:B------:R-:W-:-:S04]  /*3700*/  F2FP.BF16.F32.PACK_AB R0, RZ, R0 ;  /* 0x00000000ff00723e */ /* 0x000fc800000010ff */
[----:B------:R-:W-:Y:S01]  /*3710*/  PRMT R17, R0, 0x7610, R17 ;  /* 0x0000761000117816 */ /* 0x000fe20000000011 */
[----:B------:R-:W-:Y:S06]  /*3720*/  BRA `(.L_x_384) ;  /* 0x0000000c00887947 */ /* 0x000fec0003800000 */
.L_x_390:
[----:B------:R-:W2:Y:S02]  /*3730*/  LDG.E.U16 R4, desc[UR36][R4.64] ;  /* 0x0000002404047981 */ /* 0x000ea4000c1e1500 */
[----:B--2---:R-:W0:Y:S02]  /*3740*/  I2F.S16 R0, R4 ;  /* 0x0000000400007306 */ /* 0x004e240000101400 */
[----:B0-----:R-:W-:-:S04]  /*3750*/  F2FP.BF16.F32.PACK_AB R0, RZ, R0 ;  /* 0x00000000ff00723e */ /* 0x001fc800000010ff */
[----:B------:R-:W-:Y:S01]  /*3760*/  PRMT R17, R0, 0x7610, R17 ;  /* 0x0000761000117816 */ /* 0x000fe20000000011 */
[----:B------:R-:W-:Y:S06]  /*3770*/  BRA `(.L_x_384) ;  /* 0x0000000c00747947 */ /* 0x000fec0003800000 */
.L_x_386:
        /* <DEDUP_REMOVED lines=9> */
.L_x_393:
[----:B------:R-:W2:Y:S02]  /*3810*/  LDG.E.U16 R0, desc[UR36][R4.64] ;  /* 0x0000002404007981 */ /* 0x000ea4000c1e1500 */
[----:B--2---:R-:W-:-:S05]  /*3820*/  HADD2.F32 R0, -RZ, R0.H0_H0 ;  /* 0x20000000ff007230 */ /* 0x004fca0000004100 */
[----:B------:R-:W-:-:S04]  /*3830*/  F2FP.BF16.F32.PACK_AB R0, RZ, R0 ;  /* 0x00000000ff00723e */ /* 0x000fc800000010ff */
[----:B------:R-:W-:Y:S01]  /*3840*/  PRMT R17, R0, 0x7610, R17 ;  /* 0x0000761000117816 */ /* 0x000fe20000000011 */
[----:B------:R-:W-:Y:S06]  /*3850*/  BRA `(.L_x_384) ;  /* 0x0000000c003c7947 */ /* 0x000fec0003800000 */
.L_x_392:
        /* <DEDUP_REMOVED lines=9> */
.L_x_395:
[----:B------:R-:W2:Y:S02]  /*38f0*/  LDG.E.U16 R4, desc[UR36][R4.64] ;  /* 0x0000002404047981 */ /* 0x000ea4000c1e1500 */
[----:B--2---:R-:W-:-:S05]  /*3900*/  HADD2.F32 R0, -RZ, R4.H0_H0 ;  /* 0x20000004ff007230 */ /* 0x004fca0000004100 */
[----:B------:R-:W-:-:S04]  /*3910*/  F2FP.BF16.F32.PACK_AB R0, RZ, R0 ;  /* 0x00000000ff00723e */ /* 0x000fc800000010ff */
[----:B------:R-:W-:Y:S01]  /*3920*/  PRMT R17, R0, 0x7610, R17 ;  /* 0x0000761000117816 */ /* 0x000fe20000000011 */
[----:B------:R-:W-:Y:S06]  /*3930*/  BRA `(.L_x_384) ;  /* 0x0000000c00047947 */ /* 0x000fec0003800000 */
.L_x_394:
        /* <DEDUP_REMOVED lines=9> */
.L_x_385:
        /* <DEDUP_REMOVED lines=14> */
.L_x_398:
        /* <DEDUP_REMOVED lines=9> */
.L_x_397:
        /* <DEDUP_REMOVED lines=28> */
.L_x_400:
        /* <DEDUP_REMOVED lines=15> */
.L_x_399:
[----:B------:R1:W5:Y:S01]  /*3df0*/  LDG.E.U16 R17, desc[UR36][R4.64] ;  /* 0x0000002404117981 */ /* 0x000362000c1e1500 */
[----:B------:R-:W-:Y:S05]  /*3e00*/  BRA `(.L_x_384) ;  /* 0x0000000400d07947 */ /* 0x000fea0003800000 */
.L_x_396:
        /* <DEDUP_REMOVED lines=13> */
.L_x_403:
        /* <DEDUP_REMOVED lines=21> */
.L_x_407:
[----:B------:R-:W-:Y:S05]  /*4030*/  BSYNC B1 ;  /* 0x0000000000017941 */ /* 0x000fea0003800000 */
.L_x_406:
[----:B------:R-:W-:Y:S01]  /*4040*/  LEA R5, R0, 0x3b800000, 0x17 ;  /* 0x3b80000000057811 */ /* 0x000fe200078eb8ff */
[----:B------:R-:W-:-:S05]  /*4050*/  IMAD.SHL.U32 R0, R3, 0x100000, RZ ;  /* 0x0010000003007824 */ /* 0x000fca00078e00ff */
[----:B------:R-:W-:-:S07]  /*4060*/  LOP3.LUT R0, R5, R0, R6, 0xfe, !PT ;  /* 0x0000000005007212 */ /* 0x000fce00078efe06 */
.L_x_405:
[----:B------:R-:W-:Y:S05]  /*4070*/  BSYNC B0 ;  /* 0x0000000000007941 */ /* 0x000fea0003800000 */
.L_x_404:
[----:B------:R-:W-:-:S04]  /*4080*/  F2FP.BF16.F32.PACK_AB R0, RZ, R0 ;  /* 0x00000000ff00723e */ /* 0x000fc800000010ff */
[----:B------:R-:W-:Y:S01]  /*4090*/  PRMT R17, R0, 0x7610, R17 ;  /* 0x0000761000117816 */ /* 0x000fe20000000011 */
[----:B------:R-:W-:Y:S06]  /*40a0*/  BRA `(.L_x_384) ;  /* 0x0000000400287947 */ /* 0x000fec0003800000 */
.L_x_402:
        /* <DEDUP_REMOVED lines=21> */
.L_x_411:
[----:B------:R-:W-:Y:S05]  /*4200*/  BSYNC B1 ;  /* 0x0000000000017941 */ /* 0x000fea0003800000 */
.L_x_410:
[----:B------:R-:W-:Y:S01]  /*4210*/  LEA R5, R0, 0x37800000, 0x17 ;  /* 0x3780000000057811 */ /* 0x000fe200078eb8ff */
[----:B------:R-:W-:-:S05]  /*4220*/  IMAD.SHL.U32 R0, R3, 0x200000, RZ ;  /* 0x0020000003007824 */ /* 0x000fca00078e00ff */
[----:B------:R-:W-:-:S07]  /*4230*/  LOP3.LUT R0, R5, R0, R6, 0xfe, !PT ;  /* 0x0000000005007212 */ /* 0x000fce00078efe06 */
.L_x_409:
[----:B------:R-:W-:Y:S05]  /*4240*/  BSYNC B0 ;  /* 0x0000000000007941 */ /* 0x000fea0003800000 */
.L_x_408:
[----:B------:R-:W-:-:S04]  /*4250*/  F2FP.BF16.F32.PACK_AB R0, RZ, R0 ;  /* 0x00000000ff00723e */ /* 0x000fc800000010ff */
[----:B------:R-:W-:Y:S01]  /*4260*/  PRMT R17, R0, 0x7610, R17 ;  /* 0x0000761000117816 */ /* 0x000fe20000000011 */
[----:B------:R-:W-:Y:S06]  /*4270*/  BRA `(.L_x_384) ;  /* 0x0000000000b47947 */ /* 0x000fec0003800000 */
.L_x_401:
        /* <DEDUP_REMOVED lines=14> */
.L_x_415:
[----:B------:R-:W-:Y:S05]  /*4360*/  BSYNC B0 ;  /* 0x0000000000007941 */ /* 0x000fea0003800000 */
.L_x_414:
[----:B------:R-:W-:-:S04]  /*4370*/  F2FP.BF16.F32.PACK_AB R0, RZ, R0 ;  /* 0x00000000ff00723e */ /* 0x000fc800000010ff */
[----:B------:R-:W-:Y:S01]  /*4380*/  PRMT R17, R0, 0x7610, R17 ;  /* 0x0000761000117816 */ /* 0x000fe20000000011 */
[----:B------:R-:W-:Y:S06]  /*4390*/  BRA `(.L_x_384) ;  /* 0x00000000006c7947 */ /* 0x000fec0003800000 */
.L_x_389:
        /* <DEDUP_REMOVED lines=16> */
.L_x_416:
[----:B------:R-:W-:Y:S01]  /*44a0*/  PRMT R17, RZ, 0x7610, R17 ;  /* 0x00007610ff117816 */ /* 0x000fe20000000011 */
[----:B------:R-:W-:Y:S06]  /*44b0*/  BRA `(.L_x_384) ;  /* 0x0000000000247947 */ /* 0x000fec0003800000 */
.L_x_413:
[----:B------:R-:W2:Y:S02]  /*44c0*/  LDG.E.64 R4, desc[UR36][R4.64] ;  /* 0x0000002404047981 */ /* 0x000ea4000c1e1b00 */
[----:B--2---:R-:W0:Y:S02]  /*44d0*/  I2F.U64 R0, R4 ;  /* 0x0000000400007312 */ /* 0x004e240000301000 */
[----:B0-----:R-:W-:-:S04]  /*44e0*/  F2FP.BF16.F32.PACK_AB R0, RZ, R0 ;  /* 0x00000000ff00723e */ /* 0x001fc800000010ff */
[----:B------:R-:W-:Y:S01]  /*44f0*/  PRMT R17, R0, 0x7610, R17 ;  /* 0x0000761000117816 */ /* 0x000fe20000000011 */
[----:B------:R-:W-:Y:S06]  /*4500*/  BRA `(.L_x_384) ;  /* 0x0000000000107947 */ /* 0x000fec0003800000 */
.L_x_412:
[----:B------:R-:W2:Y:S02]  /*4510*/  LDG.E R4, desc[UR36][R4.64] ;  /* 0x0000002404047981 */ /* 0x000ea4000c1e1900 */
[----:B--2---:R-:W-:-:S04]  /*4520*/  I2FP.F32.U32 R0, R4 ;  /* 0x0000000400007245 */ /* 0x004fc80000201000 */
[----:B------:R-:W-:-:S04]  /*4530*/  F2FP.BF16.F32.PACK_AB R0, RZ, R0 ;  /* 0x00000000ff00723e */ /* 0x000fc800000010ff */
[----:B------:R-:W-:-:S07]  /*4540*/  PRMT R17, R0, 0x7610, R17 ;  /* 0x0000761000117816 */ /* 0x000fce0000000011 */
.L_x_384:
[----:B------:R-:W-:Y:S05]  /*4550*/  BSYNC B6 ;  /* 0x0000000000067941 */ /* 0x000fea0003800000 */
.L_x_383:
[----:B------:R-:W2:Y:S01]  /*4560*/  S2R R23, SR_TID.X ;  /* 0x0000000000177919 */ /* 0x000ea20000002100 */
[----:B01----:R-:W0:Y:S01]  /*4570*/  LDC.U16 R4, c[0x0][0x216] ;  /* 0x00008580ff047b82 */ /* 0x003e220000000400 */
[----:B------:R-:W-:Y:S01]  /*4580*/  ISETP.NE.AND P6, PT, R27, RZ, PT ;  /* 0x000000ff1b00720c */ /* 0x000fe20003fc5270 */
[----:B------:R-:W-:Y:S01]  /*4590*/  BSSY B6, `(.L_x_417) ;  /* 0x000012d000067945 */ /* 0x000fe20003800000 */
[C---:B--2---:R-:W-:Y:S01]  /*45a0*/  ISETP.GE.AND P1, PT, R23.reuse, R16, PT ;  /* 0x000000101700720c */ /* 0x044fe20003f26270 */
[----:B------:R-:W-:-:S03]  /*45b0*/  VIADD R25, R23, 0x80 ;  /* 0x0000008017197836 */ /* 0x000fc60000000000 */
[----:B------:R-:W-:-:S09]  /*45c0*/  P2R R7, PR, RZ, 0x2 ;  /* 0x00000002ff077803 */ /* 0x000fd20000000000 */
[----:B0-----:R-:W-:Y:S02]  /*45d0*/  @!P1 IMAD.U32 R3, R4, 0x10000, RZ ;  /* 0x0001000004039824 */ /* 0x001fe400078e00ff */
[----:B-----5:R-:W-:-:S03]  /*45e0*/  @!P1 IMAD.U32 R0, R19, 0x10000, RZ ;  /* 0x0001000013009824 */ /* 0x020fc600078e00ff */
[----:B------:R-:W-:Y:S01]  /*45f0*/  @!P1 FSETP.NEU.FTZ.AND P2, PT, R3, RZ, PT ;  /* 0x000000ff0300920b */ /* 0x000fe20003f5d000 */
[----:B------:R-:W-:Y:S01]  /*4600*/  VIADD R3, R23, 0x100 ;  /* 0x0000010017037836 */ /* 0x000fe20000000000 */
[----:B------:R-:W-:-:S04]  /*4610*/  @!P1 FSETP.NEU.FTZ.AND P3, PT, R0, RZ, PT ;  /* 0x000000ff0000920b */ /* 0x000fc80003f7d000 */
[----:B------:R-:W-:Y:S02]  /*4620*/  @!P1 PLOP3.LUT P0, PT, P2, P3, PT, 0x28, 0x0 ;  /* 0x000000000000981c */ /* 0x000fe40001706570 */
[----:B------:R-:W-:Y:S02]  /*4630*/  ISETP.GE.AND P2, PT, R3, R16, PT ;  /* 0x000000100300720c */ /* 0x000fe40003f46270 */
[----:B------:R-:W-:Y:S02]  /*4640*/  ISETP.NE.AND P1, PT, R24, RZ, PT ;  /* 0x000000ff1800720c */ /* 0x000fe40003f25270 */
[----:B------:R-:W-:Y:S02]  /*4650*/  P2R R6, PR, RZ, 0x1 ;  /* 0x00000001ff067803 */ /* 0x000fe40000000000 */
[----:B------:R-:W-:-:S07]  /*4660*/  ISETP.NE.AND P0, PT, R19, RZ, PT ;  /* 0x000000ff1300720c */ /* 0x000fce0003f05270 */
[----:B------:R-:W-:Y:S02]  /*4670*/  @!P2 IMAD.U32 R24, R24, 0x10000, RZ ;  /* 0x000100001818a824 */ /* 0x000fe400078e00ff */
[----:B------:R-:W-:-:S03]  /*4680*/  @!P2 IMAD.U32 R0, R4, 0x10000, RZ ;  /* 0x000100000400a824 */ /* 0x000fc600078e00ff */
[----:B------:R-:W-:Y:S02]  /*4690*/  @!P2 FSETP.NEU.FTZ.AND P3, PT, R24, RZ, PT ;  /* 0x000000ff1800a20b */ /* 0x000fe40003f7d000 */
[----:B------:R-:W-:-:S04]  /*46a0*/  @!P2 FSETP.NEU.FTZ.AND P4, PT, R0, RZ, PT ;  /* 0x000000ff0000a20b */ /* 0x000fc80003f9d000 */
[----:B------:R-:W-:Y:S02]  /*46b0*/  @!P2 PLOP3.LUT P1, PT, P4, P3, PT, 0x28, 0x0 ;  /* 0x000000000000a81c */ /* 0x000fe40002726570 */
[----:B------:R-:W-:Y:S02]  /*46c0*/  ISETP.GE.AND P3, PT, R25, R16, PT ;  /* 0x000000101900720c */ /* 0x000fe40003f66270 */
[----:B------:R-:W-:-:S11]  /*46d0*/  P2R R24, PR, RZ, 0x2 ;  /* 0x00000002ff187803 */ /* 0x000fd60000000000 */
[----:B------:R-:W-:Y:S02]  /*46e0*/  @!P3 IMAD.U32 R3, R4, 0x10000, RZ ;  /* 0x000100000403b824 */ /* 0x000fe400078e00ff */
[----:B------:R-:W-:Y:S01]  /*46f0*/  @!P3 IMAD.U32 R0, R18, 0x10000, RZ ;  /* 0x000100001200b824 */ /* 0x000fe200078e00ff */
[----:B------:R-:W-:Y:S02]  /*4700*/  @!P2 SEL R18, RZ, 0x1, !P1 ;  /* 0x00000001ff12a807 */ /* 0x000fe40004800000 */
[----:B------:R-:W-:Y:S01]  /*4710*/  @!P3 FSETP.NEU.FTZ.AND P5, PT, R3, RZ, PT ;  /* 0x000000ff0300b20b */ /* 0x000fe20003fbd000 */
[----:B------:R-:W-:Y:S01]  /*4720*/  VIADD R3, R23, 0x180 ;  /* 0x0000018017037836 */ /* 0x000fe20000000000 */
[----:B------:R-:W-:Y:S02]  /*4730*/  @!P3 FSETP.NEU.FTZ.AND P4, PT, R0, RZ, PT ;  /* 0x000000ff0000b20b */ /* 0x000fe40003f9d000 */
[----:B------:R-:W-:Y:S02]  /*4740*/  ISETP.NE.AND P1, PT, R7, RZ, PT ;  /* 0x000000ff0700720c */ /* 0x000fe40003f25270 */
[----:B------:R-:W-:-:S02]  /*4750*/  @!P3 PLOP3.LUT P6, PT, P5, P4, PT, 0x28, 0x0 ;  /* 0x000000000000b81c */ /* 0x000fc40002fc8570 */
[----:B------:R-:W-:Y:S02]  /*4760*/  ISETP.GE.AND P4, PT, R3, R16, PT ;  /* 0x000000100300720c */ /* 0x000fe40003f86270 */
[----:B------:R-:W-:-:S11]  /*4770*/  P2R R27, PR, RZ, 0x40 ;  /* 0x00000040ff1b7803 */ /* 0x000fd60000000000 */
[----:B------:R-:W-:Y:S02]  /*4780*/  @!P4 IMAD.U32 R17, R17, 0x10000, RZ ;  /* 0x000100001111c824 */ /* 0x000fe400078e00ff */
[----:B------:R-:W-:-:S03]  /*4790*/  @!P4 IMAD.U32 R4, R4, 0x10000, RZ ;  /* 0x000100000404c824 */ /* 0x000fc600078e00ff */
[----:B------:R-:W-:Y:S02]  /*47a0*/  @!P4 FSETP.NEU.FTZ.AND P5, PT, R17, RZ, PT ;  /* 0x000000ff1100c20b */ /* 0x000fe40003fbd000 */
[----:B------:R-:W0:Y:S01]  /*47b0*/  LDC.U8 R17, c[0x0][0x234] ;  /* 0x00008d00ff117b82 */ /* 0x000e220000000000 */
[----:B------:R-:W-:-:S04]  /*47c0*/  @!P4 FSETP.NEU.FTZ.AND P6, PT, R4, RZ, PT ;  /* 0x000000ff0400c20b */ /* 0x000fc80003fdd000 */
[----:B------:R-:W-:Y:S02]  /*47d0*/  @!P4 PLOP3.LUT P0, PT, P6, P5, PT, 0x28, 0x0 ;  /* 0x000000000000c81c */ /* 0x000fe4000370a570 */
[----:B------:R-:W-:Y:S02]  /*47e0*/  ISETP.NE.AND P6, PT, R27, RZ, PT ;  /* 0x000000ff1b00720c */ /* 0x000fe40003fc5270 */
[----:B------:R-:W-:Y:S02]  /*47f0*/  P2R R19, PR, RZ, 0x1 ;  /* 0x00000001ff137803 */ /* 0x000fe40000000000 */
[----:B------:R-:W-:Y:S02]  /*4800*/  ISETP.NE.AND P0, PT, R6, RZ, PT ;  /* 0x000000ff0600720c */ /* 0x000fe40003f05270 */
[----:B------:R-:W-:Y:S02]  /*4810*/  ISETP.NE.AND P5, PT, R19, RZ, PT ;  /* 0x000000ff1300720c */ /* 0x000fe40003fa5270 */
[----:B------:R-:W-:-:S02]  /*4820*/  @!P1 SEL R5, RZ, 0x1, !P0 ;  /* 0x00000001ff059807 */ /* 0x000fc40004000000 */
[----:B------:R-:W-:Y:S02]  /*4830*/  @!P3 SEL R26, RZ, 0x1, !P6 ;  /* 0x00000001ff1ab807 */ /* 0x000fe40007000000 */
[----:B------:R-:W-:Y:S01]  /*4840*/  @!P4 SEL R22, RZ, 0x1, !P5 ;  /* 0x00000001ff16c807 */ /* 0x000fe20006800000 */
[----:B------:R-:W-:Y:S06]  /*4850*/  @P1 BRA `(.L_x_418) ;  /* 0x0000001000001947 */ /* 0x000fec0003800000 */
[----:B------:R-:W1:Y:S01]  /*4860*/  LDC.64 R8, c[0x0][0x218] ;  /* 0x00008600ff087b82 */ /* 0x000e620000000a00 */
[----:B0-----:R-:W-:Y:S01]  /*4870*/  PRMT R0, R17, 0x9910, RZ ;  /* 0x0000991011007816 */ /* 0x001fe200000000ff */
[----:B------:R-:W-:Y:S01]  /*4880*/  IMAD R23, R2, 0x200, R23 ;  /* 0x0000020002177824 */ /* 0x000fe200078e0217 */
[----:B------:R-:W-:Y:S02]  /*4890*/  ULDC UR4, c[0x0][0x238] ;  /* 0x00008e0000047ab9 */ /* 0x000fe40000000800 */
[----:B------:R-:W-:Y:S01]  /*48a0*/  ISETP.GT.AND P1, PT, R0, 0x9, PT ;  /* 0x000000090000780c */ /* 0x000fe20003f24270 */
[----:B------:R-:W-:-:S05]  /*48b0*/  IMAD R23, R23, UR4, RZ ;  /* 0x0000000417177c24 */ /* 0x000fca000f8e02ff */
[----:B-1----:R-:W-:-:S05]  /*48c0*/  IADD3 R8, P2, R23, R8, RZ ;  /* 0x0000000817087210 */ /* 0x002fca0007f5e0ff */
        /* <DEDUP_REMOVED lines=11> */
[----:B------:R-:W-:Y:S01]  /*4980*/  IMAD.MOV.U32 R23, RZ, RZ, R25 ;  /* 0x000000ffff177224 */ /* 0x000fe200078e0019 */
[----:B------:R-:W-:Y:S06]  /*4990*/  BRA `(.L_x_418) ;  /* 0x0000000c00b07947 */ /* 0x000fec0003800000 */
.L_x_422:
[----:B------:R0:W-:Y:S01]  /*49a0*/  STG.E.U8 desc[UR36][R8.64], R5 ;  /* 0x0000000508007986 */ /* 0x0001e2000c101124 */
[----:B------:R-:W-:Y:S01]  /*49b0*/  IMAD.MOV.U32 R23, RZ, RZ, R25 ;  /* 0x000000ffff177224 */ /* 0x000fe200078e0019 */
[----:B------:R-:W-:Y:S06]  /*49c0*/  BRA `(.L_x_418) ;  /* 0x0000000c00a47947 */ /* 0x000fec0003800000 */
.L_x_421:
[----:B------:R-:W-:-:S13]  /*49d0*/  ISETP.NE.AND P0, PT, R0, 0x2, PT ;  /* 0x000000020000780c */ /* 0x000fda0003f05270 */
[----:B------:R-:W-:Y:S05]  /*49e0*/  @!P0 BRA `(.L_x_424) ;  /* 0x0000000000308947 */ /* 0x000fea0003800000 */
[----:B------:R-:W-:-:S13]  /*49f0*/  ISETP.NE.AND P0, PT, R0, 0x3, PT ;  /* 0x000000030000780c */ /* 0x000fda0003f05270 */
[----:B------:R-:W-:Y:S05]  /*4a00*/  @!P0 BRA `(.L_x_425) ;  /* 0x00000000001c8947 */ /* 0x000fea0003800000 */
[----:B------:R-:W-:-:S13]  /*4a10*/  ISETP.NE.AND P0, PT, R0, 0x4, PT ;  /* 0x000000040000780c */ /* 0x000fda0003f05270 */
[----:B------:R-:W-:Y:S05]  /*4a20*/  @P0 BRA `(.L_x_423) ;  /* 0x0000000c00280947 */ /* 0x000fea0003800000 */
[--C-:B------:R-:W-:Y:S01]  /*4a30*/  SHF.R.S32.HI R7, RZ, 0x1f, R5.reuse ;  /* 0x0000001fff077819 */ /* 0x100fe20000011405 */
[----:B------:R-:W-:Y:S02]  /*4a40*/  IMAD.MOV.U32 R6, RZ, RZ, R5 ;  /* 0x000000ffff067224 */ /* 0x000fe400078e0005 */
[----:B------:R-:W-:-:S03]  /*4a50*/  IMAD.MOV.U32 R23, RZ, RZ, R25 ;  /* 0x000000ffff177224 */ /* 0x000fc600078e0019 */
[----:B------:R0:W-:Y:S01]  /*4a60*/  STG.E.64 desc[UR36][R8.64], R6 ;  /* 0x0000000608007986 */ /* 0x0001e2000c101b24 */
[----:B------:R-:W-:Y:S05]  /*4a70*/  BRA `(.L_x_418) ;  /* 0x0000000c00787947 */ /* 0x000fea0003800000 */
.L_x_425:
[----:B------:R0:W-:Y:S01]  /*4a80*/  STG.E desc[UR36][R8.64], R5 ;  /* 0x0000000508007986 */ /* 0x0001e2000c101924 */
[----:B------:R-:W-:Y:S01]  /*4a90*/  IMAD.MOV.U32 R23, RZ, RZ, R25 ;  /* 0x000000ffff177224 */ /* 0x000fe200078e0019 */
[----:B------:R-:W-:Y:S06]  /*4aa0*/  BRA `(.L_x_418) ;  /* 0x0000000c006c7947 */ /* 0x000fec0003800000 */
.L_x_424:
[----:B------:R0:W-:Y:S01]  /*4ab0*/  STG.E.U16 desc[UR36][R8.64], R5 ;  /* 0x0000000508007986 */ /* 0x0001e2000c101524 */
[----:B------:R-:W-:Y:S01]  /*4ac0*/  IMAD.MOV.U32 R23, RZ, RZ, R25 ;  /* 0x000000ffff177224 */ /* 0x000fe200078e0019 */
[----:B------:R-:W-:Y:S06]  /*4ad0*/  BRA `(.L_x_418) ;  /* 0x0000000c00607947 */ /* 0x000fec0003800000 */
.L_x_420:
[----:B------:R-:W-:-:S13]  /*4ae0*/  ISETP.GT.AND P0, PT, R0, 0x6, PT ;  /* 0x000000060000780c */ /* 0x000fda0003f04270 */
[----:B------:R-:W-:Y:S05]  /*4af0*/  @P0 BRA `(.L_x_426) ;  /* 0x0000000000340947 */ /* 0x000fea0003800000 */
[----:B------:R-:W-:-:S13]  /*4b00*/  ISETP.NE.AND P0, PT, R0, 0x5, PT ;  /* 0x000000050000780c */ /* 0x000fda0003f05270 */
[----:B------:R-:W-:Y:S05]  /*4b10*/  @!P0 BRA `(.L_x_427) ;  /* 0x0000000000188947 */ /* 0x000fea0003800000 */
[----:B------:R-:W-:-:S13]  /*4b20*/  ISETP.NE.AND P0, PT, R0, 0x6, PT ;  /* 0x000000060000780c */ /* 0x000fda0003f05270 */
[----:B------:R-:W-:Y:S05]  /*4b30*/  @P0 BRA `(.L_x_423) ;  /* 0x0000000800e40947 */ /* 0x000fea0003800000 */
[----:B------:R-:W0:Y:S01]  /*4b40*/  I2F.S16 R5, R5 ;  /* 0x0000000500057306 */ /* 0x000e220000101400 */
[----:B------:R-:W-:Y:S01]  /*4b50*/  IMAD.MOV.U32 R23, RZ, RZ, R25 ;  /* 0x000000ffff177224 */ /* 0x000fe200078e0019 */
[----:B0-----:R0:W-:Y:S01]  /*4b60*/  STG.E desc[UR36][R8.64], R5 ;  /* 0x0000000508007986 */ /* 0x0011e2000c101924 */
[----:B------:R-:W-:Y:S05]  /*4b70*/  BRA `(.L_x_418) ;  /* 0x0000000c00387947 */ /* 0x000fea0003800000 */
.L_x_427:
[----:B------:R-:W0:Y:S01]  /*4b80*/  I2F.S16 R0, R5 ;  /* 0x0000000500007306 */ /* 0x000e220000101400 */
[----:B------:R-:W-:Y:S01]  /*4b90*/  IMAD.MOV.U32 R23, RZ, RZ, R25 ;  /* 0x000000ffff177224 */ /* 0x000fe200078e0019 */
[----:B0-----:R-:W-:-:S05]  /*4ba0*/  F2FP.F16.F32.PACK_AB R0, RZ, R0 ;  /* 0x00000000ff00723e */ /* 0x001fca00000000ff */
[----:B------:R0:W-:Y:S01]  /*4bb0*/  STG.E.U16 desc[UR36][R8.64], R0 ;  /* 0x0000000008007986 */ /* 0x0001e2000c101524 */
[----:B------:R-:W-:Y:S05]  /*4bc0*/  BRA `(.L_x_418) ;  /* 0x0000000c00247947 */ /* 0x000fea0003800000 */
.L_x_426:
[----:B------:R-:W-:-:S13]  /*4bd0*/  ISETP.NE.AND P0, PT, R0, 0x7, PT ;  /* 0x000000070000780c */ /* 0x000fda0003f05270 */
[----:B------:R-:W-:Y:S05]  /*4be0*/  @!P0 BRA `(.L_x_428) ;  /* 0x00000000003c8947 */ /* 0x000fea0003800000 */
[----:B------:R-:W-:-:S13]  /*4bf0*/  ISETP.NE.AND P0, PT, R0, 0x8, PT ;  /* 0x000000080000780c */ /* 0x000fda0003f05270 */
[----:B------:R-:W-:Y:S05]  /*4c00*/  @!P0 BRA `(.L_x_429) ;  /* 0x00000000001c8947 */ /* 0x000fea0003800000 */
[----:B------:R-:W-:-:S13]  /*4c10*/  ISETP.NE.AND P0, PT, R0, 0x9, PT ;  /* 0x000000090000780c */ /* 0x000fda0003f05270 */
[----:B------:R-:W-:Y:S05]  /*4c20*/  @P0 BRA `(.L_x_423) ;  /* 0x0000000800a80947 */ /* 0x000fea0003800000 */
[----:B------:R-:W0:Y:S01]  /*4c30*/  I2F.S16 R6, R5 ;  /* 0x0000000500067306 */ /* 0x000e220000101400 */
[----:B------:R-:W-:Y:S02]  /*4c40*/  IMAD.MOV.U32 R7, RZ, RZ, RZ ;  /* 0x000000ffff077224 */ /* 0x000fe400078e00ff */
[----:B------:R-:W-:-:S03]  /*4c50*/  IMAD.MOV.U32 R23, RZ, RZ, R25 ;  /* 0x000000ffff177224 */ /* 0x000fc600078e0019 */
[----:B0-----:R0:W-:Y:S01]  /*4c60*/  STG.E.64 desc[UR36][R8.64], R6 ;  /* 0x0000000608007986 */ /* 0x0011e2000c101b24 */
[----:B------:R-:W-:Y:S05]  /*4c70*/  BRA `(.L_x_418) ;  /* 0x0000000800f87947 */ /* 0x000fea0003800000 */
.L_x_429:
[----:B------:R-:W0:Y:S01]  /*4c80*/  I2F.S16 R5, R5 ;  /* 0x0000000500057306 */ /* 0x000e220000101400 */
[----:B------:R-:W-:Y:S01]  /*4c90*/  IMAD.MOV.U32 R23, RZ, RZ, R25 ;  /* 0x000000ffff177224 */ /* 0x000fe200078e0019 */
[----:B0-----:R-:W-:-:S04]  /*4ca0*/  F2FP.F16.F32.PACK_AB R3, RZ, R5 ;  /* 0x00000005ff03723e */ /* 0x001fc800000000ff */
[----:B------:R-:W-:-:S05]  /*4cb0*/  PRMT R3, R3, 0x5410, RZ ;  /* 0x0000541003037816 */ /* 0x000fca00000000ff */
[----:B------:R0:W-:Y:S01]  /*4cc0*/  STG.E desc[UR36][R8.64], R3 ;  /* 0x0000000308007986 */ /* 0x0001e2000c101924 */
[----:B------:R-:W-:Y:S05]  /*4cd0*/  BRA `(.L_x_418) ;  /* 0x0000000800e07947 */ /* 0x000fea0003800000 */
.L_x_428:
[----:B------:R-:W0:Y:S01]  /*4ce0*/  I2F.F64.S16 R4, R5 ;  /* 0x0000000500047312 */ /* 0x000e220000101c00 */
[----:B------:R-:W-:Y:S01]  /*4cf0*/  IMAD.MOV.U32 R23, RZ, RZ, R25 ;  /* 0x000000ffff177224 */ /* 0x000fe200078e0019 */
[----:B0-----:R0:W-:Y:S01]  /*4d00*/  STG.E.64 desc[UR36][R8.64], R4 ;  /* 0x0000000408007986 */ /* 0x0011e2000c101b24 */
[----:B------:R-:W-:Y:S05]  /*4d10*/  BRA `(.L_x_418) ;  /* 0x0000000800d07947 */ /* 0x000fea0003800000 */
.L_x_419:
        /* <DEDUP_REMOVED lines=8> */
[----:B------:R-:W-:Y:S01]  /*4da0*/  SEL R3, RZ, 0x1, !P0 ;  /* 0x00000001ff037807 */ /* 0x000fe20004000000 */
[----:B------:R-:W-:-:S04]  /*4db0*/  IMAD.MOV.U32 R23, RZ, RZ, R25 ;  /* 0x000000ffff177224 */ /* 0x000fc800078e0019 */
[----:B------:R0:W-:Y:S01]  /*4dc0*/  STG.E.U8 desc[UR36][R8.64], R3 ;  /* 0x0000000308007986 */ /* 0x0001e2000c101124 */
[----:B------:R-:W-:Y:S05]  /*4dd0*/  BRA `(.L_x_418) ;  /* 0x0000000800a07947 */ /* 0x000fea0003800000 */
.L_x_432:
[----:B------:R-:W0:Y:S01]  /*4de0*/  I2F.F64.S16 R4, R5 ;  /* 0x0000000500047312 */ /* 0x000e220000101c00 */
[----:B------:R-:W-:Y:S01]  /*4df0*/  CS2R R6, SRZ ;  /* 0x0000000000067805 */ /* 0x000fe2000001ff00 */
[----:B------:R-:W-:-:S04]  /*4e00*/  IMAD.MOV.U32 R23, RZ, RZ, R25 ;  /* 0x000000ffff177224 */ /* 0x000fc800078e0019 */
[----:B0-----:R0:W-:Y:S01]  /*4e10*/  STG.E.128 desc[UR36][R8.64], R4 ;  /* 0x0000000408007986 */ /* 0x0011e2000c101d24 */
[----:B------:R-:W-:Y:S05]  /*4e20*/  BRA `(.L_x_418) ;  /* 0x00000008008c7947 */ /* 0x000fea0003800000 */
.L_x_431:
[----:B------:R-:W-:-:S13]  /*4e30*/  ISETP.NE.AND P0, PT, R0, 0xf, PT ;  /* 0x0000000f0000780c */ /* 0x000fda0003f05270 */
[----:B------:R-:W-:Y:S05]  /*4e40*/  @!P0 BRA `(.L_x_433) ;  /* 0x0000000000bc8947 */ /* 0x000fea0003800000 */
[----:B------:R-:W-:-:S13]  /*4e50*/  ISETP.NE.AND P0, PT, R0, 0x17, PT ;  /* 0x000000170000780c */ /* 0x000fda0003f05270 */
[----:B------:R-:W-:Y:S05]  /*4e60*/  @!P0 BRA `(.L_x_434) ;  /* 0x0000000000588947 */ /* 0x000fea0003800000 */
[----:B------:R-:W-:-:S13]  /*4e70*/  ISETP.NE.AND P0, PT, R0, 0x18, PT ;  /* 0x000000180000780c */ /* 0x000fda0003f05270 */
[----:B------:R-:W-:Y:S05]  /*4e80*/  @P0 BRA `(.L_x_423) ;  /* 0x0000000800100947 */ /* 0x000fea0003800000 */
[----:B------:R-:W0:Y:S01]  /*4e90*/  I2F.S16 R5, R5 ;  /* 0x0000000500057306 */ /* 0x000e220000101400 */
[----:B------:R-:W-:Y:S01]  /*4ea0*/  BSSY B0, `(.L_x_435) ;  /* 0x000000e000007945 */ /* 0x000fe20003800000 */
[C---:B0-----:R-:W-:Y:S02]  /*4eb0*/  LOP3.LUT R3, R5.reuse, 0x7fffffff, RZ, 0xc0, !PT ;  /* 0x7fffffff05037812 */ /* 0x041fe400078ec0ff */
        /* <DEDUP_REMOVED lines=12> */
.L_x_436:
[----:B------:R-:W-:Y:S05]  /*4f80*/  BSYNC B0 ;  /* 0x0000000000007941 */ /* 0x000fea0003800000 */
.L_x_435:
[----:B------:R-:W-:Y:S01]  /*4f90*/  LOP3.LUT R7, R0, R7, RZ, 0xfc, !PT ;  /* 0x0000000700077212 */ /* 0x000fe200078efcff */
[----:B------:R-:W-:-:S04]  /*4fa0*/  IMAD.MOV.U32 R23, RZ, RZ, R25 ;  /* 0x000000ffff177224 */ /* 0x000fc800078e0019 */
[----:B------:R0:W-:Y:S01]  /*4fb0*/  STG.E.U8 desc[UR36][R8.64], R7 ;  /* 0x0000000708007986 */ /* 0x0001e2000c101124 */
[----:B------:R-:W-:Y:S05]  /*4fc0*/  BRA `(.L_x_418) ;  /* 0x0000000800247947 */ /* 0x000fea0003800000 */
.L_x_434:
[----:B------:R-:W0:Y:S01]  /*4fd0*/  I2F.S16 R5, R5 ;  /* 0x0000000500057306 */ /* 0x000e220000101400 */
[----:B------:R-:W-:Y:S01]  /*4fe0*/  BSSY B0, `(.L_x_437) ;  /* 0x000000f000007945 */ /* 0x000fe20003800000 */
[----:B0-----:R-:W-:-:S04]  /*4ff0*/  LOP3.LUT R3, R5, 0x7fffffff, RZ, 0xc0, !PT ;  /* 0x7fffffff05037812 */ /* 0x001fc800078ec0ff */
        /* <DEDUP_REMOVED lines=10> */
.L_x_438:
[----:B------:R-:W-:Y:S01]  /*50a0*/  IMAD.MOV.U32 R0, RZ, RZ, 0x7f ;  /* 0x0000007fff007424 */ /* 0x000fe200078e00ff */
[----:B------:R-:W-:-:S04]  /*50b0*/  ISETP.GT.U32.AND P0, PT, R3, 0x7f800000, PT ;  /* 0x7f8000000300780c */ /* 0x000fc80003f04070 */
[----:B------:R-:W-:-:S09]  /*50c0*/  SEL R0, R0, 0x7c, P0 ;  /* 0x0000007c00007807 */ /* 0x000fd20000000000 */
.L_x_439:
[----:B------:R-:W-:Y:S05]  /*50d0*/  BSYNC B0 ;  /* 0x0000000000007941 */ /* 0x000fea0003800000 */
.L_x_437:
[----:B------:R-:W-:Y:S01]  /*50e0*/  LOP3.LUT R3, R5, 0x80000000, RZ, 0xc0, !PT ;  /* 0x8000000005037812 */ /* 0x000fe200078ec0ff */
[----:B------:R-:W-:-:S03]  /*50f0*/  IMAD.MOV.U32 R23, RZ, RZ, R25 ;  /* 0x000000ffff177224 */ /* 0x000fc600078e0019 */
[----:B------:R-:W-:-:S04]  /*5100*/  SHF.R.U32.HI R3, RZ, 0x18, R3 ;  /* 0x00000018ff037819 */ /* 0x000fc80000011603 */
[----:B------:R-:W-:-:S05]  /*5110*/  LOP3.LUT R3, R0, R3, RZ, 0xfc, !PT ;  /* 0x0000000300037212 */ /* 0x000fca00078efcff */
[----:B------:R0:W-:Y:S01]  /*5120*/  STG.E.U8 desc[UR36][R8.64], R3 ;  /* 0x0000000308007986 */ /* 0x0001e2000c101124 */
[----:B------:R-:W-:Y:S05]  /*5130*/  BRA `(.L_x_418) ;  /* 0x0000000400c87947 */ /* 0x000fea0003800000 */
.L_x_433:
[----:B------:R-:W0:Y:S01]  /*5140*/  I2F.S16 R0, R5 ;  /* 0x0000000500007306 */ /* 0x000e220000101400 */
[----:B------:R-:W-:Y:S01]  /*5150*/  IMAD.MOV.U32 R23, RZ, RZ, R25 ;  /* 0x000000ffff177224 */ /* 0x000fe200078e0019 */
[----:B0-----:R-:W-:-:S05]  /*5160*/  F2FP.BF16.F32.PACK_AB R0, RZ, R0 ;  /* 0x00000000ff00723e */ /* 0x001fca00000010ff */
[----:B------:R0:W-:Y:S01]  /*5170*/  STG.E.U16 desc[UR36][R8.64], R0 ;  /* 0x0000000008007986 */ /* 0x0001e2000c101524 */
[----:B------:R-:W-:Y:S05]  /*5180*/  BRA `(.L_x_418) ;  /* 0x0000000400b47947 */ /* 0x000fea0003800000 */
.L_x_430:
        /* <DEDUP_REMOVED lines=9> */
[----:B------:R-:W-:Y:S01]  /*5220*/  IMAD.MOV.U32 R23, RZ, RZ, R25 ;  /* 0x000000ffff177224 */ /* 0x000fe200078e0019 */
[----:B------:R-:W-:Y:S06]  /*5230*/  BRA `(.L_x_418) ;  /* 0x0000000400887947 */ /* 0x000fec0003800000 */
.L_x_442:
[----:B------:R-:W0:Y:S01]  /*5240*/  I2F.S16 R5, R5 ;  /* 0x0000000500057306 */ /* 0x000e220000101400 */
[----:B------:R-:W-:Y:S01]  /*5250*/  BSSY B0, `(.L_x_443) ;  /* 0x0000014000007945 */ /* 0x000fe20003800000 */
[----:B------:R-:W-:Y:S01]  /*5260*/  IMAD.MOV.U32 R4, RZ, RZ, 0x80 ;  /* 0x00000080ff047424 */ /* 0x000fe200078e00ff */
[----:B0-----:R-:W-:-:S04]  /*5270*/  LOP3.LUT R3, R5, 0x7fffffff, RZ, 0xc0, !PT ;  /* 0x7fffffff05037812 */ /* 0x001fc800078ec0ff */
        /* <DEDUP_REMOVED lines=13> */
.L_x_445:
[----:B------:R-:W-:-:S04]  /*5350*/  LOP3.LUT R3, R5, 0x80000000, RZ, 0xc0, !PT ;  /* 0x8000000005037812 */ /* 0x000fc800078ec0ff */
[----:B------:R-:W-:-:S04]  /*5360*/  SHF.R.U32.HI R3, RZ, 0x18, R3 ;  /* 0x00000018ff037819 */ /* 0x000fc80000011603 */
[----:B------:R-:W-:-:S04]  /*5370*/  LOP3.LUT R0, R0, R3, RZ, 0xfc, !PT ;  /* 0x0000000300007212 */ /* 0x000fc800078efcff */
[----:B------:R-:W-:-:S07]  /*5380*/  PRMT R4, R0, 0x7610, R4 ;  /* 0x0000761000047816 */ /* 0x000fce0000000004 */
.L_x_444:
[----:B------:R-:W-:Y:S05]  /*5390*/  BSYNC B0 ;  /* 0x0000000000007941 */ /* 0x000fea0003800000 */
.L_x_443:
[----:B------:R4:W-:Y:S01]  /*53a0*/  STG.E.U8 desc[UR36][R8.64], R4 ;  /* 0x0000000408007986 */ /* 0x0009e2000c101124 */
[----:B------:R-:W-:Y:S01]  /*53b0*/  IMAD.MOV.U32 R23, RZ, RZ, R25 ;  /* 0x000000ffff177224 */ /* 0x000fe200078e0019 */
[----:B------:R-:W-:Y:S06]  /*53c0*/  BRA `(.L_x_418) ;  /* 0x0000000400247947 */ /* 0x000fec0003800000 */
.L_x_441:
        /* <DEDUP_REMOVED lines=17> */
.L_x_448:
[----:B------:R-:W-:-:S04]  /*54e0*/  LOP3.LUT R3, R5, 0x80000000, RZ, 0xc0, !PT ;  /* 0x8000000005037812 */ /* 0x000fc800078ec0ff */
[----:B------:R-:W-:-:S04]  /*54f0*/  SHF.R.U32.HI R3, RZ, 0x18, R3 ;  /* 0x00000018ff037819 */ /* 0x000fc80000011603 */
[----:B------:R-:W-:-:S04]  /*5500*/  LOP3.LUT R0, R0, R3, RZ, 0xfc, !PT ;  /* 0x0000000300007212 */ /* 0x000fc800078efcff */
[----:B------:R-:W-:-:S07]  /*5510*/  PRMT R4, R0, 0x7610, R4 ;  /* 0x0000761000047816 */ /* 0x000fce0000000004 */
.L_x_447:
[----:B------:R-:W-:Y:S05]  /*5520*/  BSYNC B0 ;  /* 0x0000000000007941 */ /* 0x000fea0003800000 */
.L_x_446:
[----:B------:R0:W-:Y:S01]  /*5530*/  STG.E.U8 desc[UR36][R8.64], R4 ;  /* 0x0000000408007986 */ /* 0x0001e2000c101124 */
[----:B------:R-:W-:Y:S01]  /*5540*/  IMAD.MOV.U32 R23, RZ, RZ, R25 ;  /* 0x000000ffff177224 */ /* 0x000fe200078e0019 */
[----:B------:R-:W-:Y:S06]  /*5550*/  BRA `(.L_x_418) ;  /* 0x0000000000c07947 */ /* 0x000fec0003800000 */
.L_x_440:
[----:B------:R-:W-:-:S13]  /*5560*/  ISETP.NE.AND P0, PT, R0, 0x1c, PT ;  /* 0x0000001c0000780c */ /* 0x000fda0003f05270 */
[----:B------:R-:W-:Y:S05]  /*5570*/  @!P0 BRA `(.L_x_449) ;  /* 0x0000000000b08947 */ /* 0x000fea0003800000 */
[----:B------:R-:W-:-:S13]  /*5580*/  ISETP.NE.AND P0, PT, R0, 0x1d, PT ;  /* 0x0000001d0000780c */ /* 0x000fda0003f05270 */
[----:B------:R-:W-:Y:S05]  /*5590*/  @!P0 BRA `(.L_x_450) ;  /* 0x0000000000948947 */ /* 0x000fea0003800000 */
[----:B------:R-:W-:-:S13]  /*55a0*/  ISETP.NE.AND P0, PT, R0, 0x2c, PT ;  /* 0x0000002c0000780c */ /* 0x000fda0003f05270 */
[----:B------:R-:W-:Y:S05]  /*55b0*/  @P0 BRA `(.L_x_423) ;  /* 0x0000000000440947 */ /* 0x000fea0003800000 */
[----:B------:R-:W0:Y:S01]  /*55c0*/  I2F.S16 R6, R5 ;  /* 0x0000000500067306 */ /* 0x000e220000101400 */
[----:B------:R-:W-:Y:S01]  /*55d0*/  IMAD.MOV.U32 R23, RZ, RZ, R25 ;  /* 0x000000ffff177224 */ /* 0x000fe200078e0019 */
[----:B0-----:R-:W-:-:S04]  /*55e0*/  SHF.R.U32.HI R4, RZ, 0x17, R6 ;  /* 0x00000017ff047819 */ /* 0x001fc80000011606 */
        /* <DEDUP_REMOVED lines=14> */
.L_x_423:
        /* <DEDUP_REMOVED lines=16> */
.L_x_451:
[----:B------:R-:W-:Y:S01]  /*57d0*/  IMAD.MOV.U32 R23, RZ, RZ, R25 ;  /* 0x000000ffff177224 */ /* 0x000fe200078e0019 */
[----:B------:R-:W-:Y:S06]  /*57e0*/  BRA `(.L_x_418) ;  /* 0x00000000001c7947 */ /* 0x000fec0003800000 */
.L_x_450:
[--C-:B------:R-:W-:Y:S01]  /*57f0*/  SHF.R.S32.HI R7, RZ, 0x1f, R5.reuse ;  /* 0x0000001fff077819 */ /* 0x100fe20000011405 */
[----:B------:R-:W-:Y:S02]  /*5800*/  IMAD.MOV.U32 R6, RZ, RZ, R5 ;  /* 0x000000ffff067224 */ /* 0x000fe400078e0005 */
[----:B------:R-:W-:-:S03]  /*5810*/  IMAD.MOV.U32 R23, RZ, RZ, R25 ;  /* 0x000000ffff177224 */ /* 0x000fc600078e0019 */
[----:B------:R3:W-:Y:S01]  /*5820*/  STG.E.64 desc[UR36][R8.64], R6 ;  /* 0x0000000608007986 */ /* 0x0007e2000c101b24 */
[----:B------:R-:W-:Y:S05]  /*5830*/  BRA `(.L_x_418) ;  /* 0x0000000000087947 */ /* 0x000fea0003800000 */
.L_x_449:
[----:B------:R1:W-:Y:S01]  /*5840*/  STG.E desc[UR36][R8.64], R5 ;  /* 0x0000000508007986 */ /* 0x0003e2000c101924 */
[----:B------:R-:W-:-:S07]  /*5850*/  IMAD.MOV.U32 R23, RZ, RZ, R25 ;  /* 0x000000ffff177224 */ /* 0x000fce00078e0019 */
.L_x_418:
[----:B------:R-:W-:Y:S05]  /*5860*/  BSYNC B6 ;  /* 0x0000000000067941 */ /* 0x000fea0003800000 */
.L_x_417:
[----:B------:R-:W-:Y:S01]  /*5870*/  ISETP.GE.AND P0, PT, R23, R16, PT ;  /* 0x000000101700720c */ /* 0x000fe20003f06270 */
[----:B------:R-:W-:-:S12]  /*5880*/  BSSY B6, `(.L_x_452) ;  /* 0x00001dc000067945 */ /* 0x000fd80003800000 */
[----:B------:R-:W-:Y:S05]  /*5890*/  @P0 BRA `(.L_x_453) ;  /* 0x0000001c00680947 */ /* 0x000fea0003800000 */
[----:B01234-:R-:W0:Y:S01]  /*58a0*/  LDC.64 R8, c[0x0][0x218] ;  /* 0x00008600ff087b82 */ /* 0x01fe220000000a00 */
        /* <DEDUP_REMOVED lines=19> */
.L_x_457:
[----:B------:R0:W-:Y:S01]  /*59e0*/  STG.E.U8 desc[UR36][R8.64], R26 ;  /* 0x0000001a08007986 */ /* 0x0001e2000c101124 */
[----:B------:R-:W-:Y:S05]  /*59f0*/  BRA `(.L_x_459) ;  /* 0x0000000c00507947 */ /* 0x000fea0003800000 */
.L_x_456:
[----:B------:R-:W-:-:S13]  /*5a00*/  ISETP.NE.AND P0, PT, R0, 0x2, PT ;  /* 0x000000020000780c */ /* 0x000fda0003f05270 */
[----:B------:R-:W-:Y:S05]  /*5a10*/  @!P0 BRA `(.L_x_460) ;  /* 0x0000000000248947 */ /* 0x000fea0003800000 */
[----:B------:R-:W-:-:S13]  /*5a20*/  ISETP.NE.AND P0, PT, R0, 0x3, PT ;  /* 0x000000030000780c */ /* 0x000fda0003f05270 */
[----:B------:R-:W-:Y:S05]  /*5a30*/  @!P0 BRA `(.L_x_461) ;  /* 0x0000000000148947 */ /* 0x000fea0003800000 */
[----:B------:R-:W-:-:S13]  /*5a40*/  ISETP.NE.AND P0, PT, R0, 0x4, PT ;  /* 0x000000040000780c */ /* 0x000fda0003f05270 */
[----:B------:R-:W-:Y:S05]  /*5a50*/  @P0 BRA `(.L_x_458) ;  /* 0x0000000800e40947 */ /* 0x000fea0003800000 */
[----:B------:R-:W-:-:S05]  /*5a60*/  SHF.R.S32.HI R27, RZ, 0x1f, R26 ;  /* 0x0000001fff1b7819 */ /* 0x000fca000001141a */
[----:B------:R0:W-:Y:S01]  /*5a70*/  STG.E.64 desc[UR36][R8.64], R26 ;  /* 0x0000001a08007986 */ /* 0x0001e2000c101b24 */
[----:B------:R-:W-:Y:S05]  /*5a80*/  BRA `(.L_x_459) ;  /* 0x0000000c002c7947 */ /* 0x000fea0003800000 */
.L_x_461:
[----:B------:R0:W-:Y:S01]  /*5a90*/  STG.E desc[UR36][R8.64], R26 ;  /* 0x0000001a08007986 */ /* 0x0001e2000c101924 */
[----:B------:R-:W-:Y:S05]  /*5aa0*/  BRA `(.L_x_459) ;  /* 0x0000000c00247947 */ /* 0x000fea0003800000 */
.L_x_460:
[----:B------:R0:W-:Y:S01]  /*5ab0*/  STG.E.U16 desc[UR36][R8.64], R26 ;  /* 0x0000001a08007986 */ /* 0x0001e2000c101524 */
[----:B------:R-:W-:Y:S05]  /*5ac0*/  BRA `(.L_x_459) ;  /* 0x0000000c001c7947 */ /* 0x000fea0003800000 */
.L_x_455:
[----:B------:R-:W-:-:S13]  /*5ad0*/  ISETP.GT.AND P0, PT, R0, 0x6, PT ;  /* 0x000000060000780c */ /* 0x000fda0003f04270 */
[----:B------:R-:W-:Y:S05]  /*5ae0*/  @P0 BRA `(.L_x_462) ;  /* 0x00000000002c0947 */ /* 0x000fea0003800000 */
[----:B------:R-:W-:-:S13]  /*5af0*/  ISETP.NE.AND P0, PT, R0, 0x5, PT ;  /* 0x000000050000780c */ /* 0x000fda0003f05270 */
[----:B------:R-:W-:Y:S05]  /*5b00*/  @!P0 BRA `(.L_x_463) ;  /* 0x0000000000148947 */ /* 0x000fea0003800000 */
[----:B------:R-:W-:-:S13]  /*5b10*/  ISETP.NE.AND P0, PT, R0, 0x6, PT ;  /* 0x000000060000780c */ /* 0x000fda0003f05270 */
[----:B------:R-:W-:Y:S05]  /*5b20*/  @P0 BRA `(.L_x_458) ;  /* 0x0000000800b00947 */ /* 0x000fea0003800000 */
[----:B------:R-:W0:Y:S02]  /*5b30*/  I2F.S16 R3, R26 ;  /* 0x0000001a00037306 */ /* 0x000e240000101400 */
[----:B0-----:R0:W-:Y:S01]  /*5b40*/  STG.E desc[UR36][R8.64], R3 ;  /* 0x0000000308007986 */ /* 0x0011e2000c101924 */
[----:B------:R-:W-:Y:S05]  /*5b50*/  BRA `(.L_x_459) ;  /* 0x0000000800f87947 */ /* 0x000fea0003800000 */
.L_x_463:
[----:B------:R-:W0:Y:S02]  /*5b60*/  I2F.S16 R0, R26 ;  /* 0x0000001a00007306 */ /* 0x000e240000101400 */
[----:B0-----:R-:W-:-:S05]  /*5b70*/  F2FP.F16.F32.PACK_AB R0, RZ, R0 ;  /* 0x00000000ff00723e */ /* 0x001fca00000000ff */
[----:B------:R0:W-:Y:S01]  /*5b80*/  STG.E.U16 desc[UR36][R8.64], R0 ;  /* 0x0000000008007986 */ /* 0x0001e2000c101524 */
[----:B------:R-:W-:Y:S05]  /*5b90*/  BRA `(.L_x_459) ;  /* 0x0000000800e87947 */ /* 0x000fea0003800000 */
.L_x_462:
[----:B------:R-:W-:-:S13]  /*5ba0*/  ISETP.NE.AND P0, PT, R0, 0x7, PT ;  /* 0x000000070000780c */ /* 0x000fda0003f05270 */
[----:B------:R-:W-:Y:S05]  /*5bb0*/  @!P0 BRA `(.L_x_464) ;  /* 0x0000000000348947 */ /* 0x000fea0003800000 */
[----:B------:R-:W-:-:S13]  /*5bc0*/  ISETP.NE.AND P0, PT, R0, 0x8, PT ;  /* 0x000000080000780c */ /* 0x000fda0003f05270 */
[----:B------:R-:W-:Y:S05]  /*5bd0*/  @!P0 BRA `(.L_x_465) ;  /* 0x0000000000188947 */ /* 0x000fea0003800000 */
[----:B------:R-:W-:-:S13]  /*5be0*/  ISETP.NE.AND P0, PT, R0, 0x9, PT ;  /* 0x000000090000780c */ /* 0x000fda0003f05270 */
[----:B------:R-:W-:Y:S05]  /*5bf0*/  @P0 BRA `(.L_x_458) ;  /* 0x00000008007c0947 */ /* 0x000fea0003800000 */
[----:B------:R-:W0:Y:S01]  /*5c00*/  I2F.S16 R26, R26 ;  /* 0x0000001a001a7306 */ /* 0x000e220000101400 */
[----:B------:R-:W-:-:S05]  /*5c10*/  IMAD.MOV.U32 R27, RZ, RZ, RZ ;  /* 0x000000ffff1b7224 */ /* 0x000fca00078e00ff */
[----:B0-----:R0:W-:Y:S01]  /*5c20*/  STG.E.64 desc[UR36][R8.64], R26 ;  /* 0x0000001a08007986 */ /* 0x0011e2000c101b24 */
[----:B------:R-:W-:Y:S05]  /*5c30*/  BRA `(.L_x_459) ;  /* 0x0000000800c07947 */ /* 0x000fea0003800000 */
.L_x_465:
[----:B------:R-:W0:Y:S02]  /*5c40*/  I2F.S16 R26, R26 ;  /* 0x0000001a001a7306 */ /* 0x000e240000101400 */
[----:B0-----:R-:W-:-:S04]  /*5c50*/  F2FP.F16.F32.PACK_AB R3, RZ, R26 ;  /* 0x0000001aff03723e */ /* 0x001fc800000000ff */
[----:B------:R-:W-:-:S05]  /*5c60*/  PRMT R3, R3, 0x5410, RZ ;  /* 0x0000541003037816 */ /* 0x000fca00000000ff */
[----:B------:R0:W-:Y:S01]  /*5c70*/  STG.E desc[UR36][R8.64], R3 ;  /* 0x0000000308007986 */ /* 0x0001e2000c101924 */
[----:B------:R-:W-:Y:S05]  /*5c80*/  BRA `(.L_x_459) ;  /* 0x0000000800ac7947 */ /* 0x000fea0003800000 */
.L_x_464:
[----:B------:R-:W0:Y:S02]  /*5c90*/  I2F.F64.S16 R26, R26 ;  /* 0x0000001a001a7312 */ /* 0x000e240000101c00 */
[----:B0-----:R0:W-:Y:S01]  /*5ca0*/  STG.E.64 desc[UR36][R8.64], R26 ;  /* 0x0000001a08007986 */ /* 0x0011e2000c101b24 */
[----:B------:R-:W-:Y:S05]  /*5cb0*/  BRA `(.L_x_459) ;  /* 0x0000000800a07947 */ /* 0x000fea0003800000 */
.L_x_454:
        /* <DEDUP_REMOVED lines=8> */
[----:B------:R-:W-:-:S04]  /*5d40*/  ISETP.NE.AND P1, PT, R27, RZ, PT ;  /* 0x000000ff1b00720c */ /* 0x000fc80003f25270 */
[----:B------:R-:W-:-:S05]  /*5d50*/  SEL R3, RZ, 0x1, !P1 ;  /* 0x00000001ff037807 */ /* 0x000fca0004800000 */
[----:B------:R0:W-:Y:S01]  /*5d60*/  STG.E.U8 desc[UR36][R8.64], R3 ;  /* 0x0000000308007986 */ /* 0x0001e2000c101124 */
[----:B------:R-:W-:Y:S05]  /*5d70*/  BRA `(.L_x_459) ;  /* 0x0000000800707947 */ /* 0x000fea0003800000 */
.L_x_468:
[----:B------:R-:W0:Y:S01]  /*5d80*/  I2F.F64.S16 R4, R26 ;  /* 0x0000001a00047312 */ /* 0x000e220000101c00 */
[----:B------:R-:W-:-:S05]  /*5d90*/  CS2R R6, SRZ ;  /* 0x0000000000067805 */ /* 0x000fca000001ff00 */
[----:B0-----:R0:W-:Y:S01]  /*5da0*/  STG.E.128 desc[UR36][R8.64], R4 ;  /* 0x0000000408007986 */ /* 0x0011e2000c101d24 */
[----:B------:R-:W-:Y:S05]  /*5db0*/  BRA `(.L_x_459) ;  /* 0x0000000800607947 */ /* 0x000fea0003800000 */
.L_x_467:
        /* <DEDUP_REMOVED lines=21> */
.L_x_472:
[----:B------:R-:W-:Y:S05]  /*5f10*/  BSYNC B0 ;  /* 0x0000000000007941 */ /* 0x000fea0003800000 */
.L_x_471:
[----:B------:R-:W-:-:S05]  /*5f20*/  LOP3.LUT R5, R0, R5, RZ, 0xfc, !PT ;  /* 0x0000000500057212 */ /* 0x000fca00078efcff */
[----:B------:R0:W-:Y:S01]  /*5f30*/  STG.E.U8 desc[UR36][R8.64], R5 ;  /* 0x0000000508007986 */ /* 0x0001e2000c101124 */
[----:B------:R-:W-:Y:S05]  /*5f40*/  BRA `(.L_x_459) ;  /* 0x0000000400fc7947 */ /* 0x000fea0003800000 */
.L_x_470:
        /* <DEDUP_REMOVED lines=13> */
.L_x_474:
[----:B------:R-:W-:Y:S01]  /*6020*/  IMAD.MOV.U32 R0, RZ, RZ, 0x7f ;  /* 0x0000007fff007424 */ /* 0x000fe200078e00ff */
[----:B------:R-:W-:-:S04]  /*6030*/  ISETP.GT.U32.AND P0, PT, R3, 0x7f800000, PT ;  /* 0x7f8000000300780c */ /* 0x000fc80003f04070 */
[----:B------:R-:W-:-:S09]  /*6040*/  SEL R0, R0, 0x7c, P0 ;  /* 0x0000007c00007807 */ /* 0x000fd20000000000 */
.L_x_475:
[----:B------:R-:W-:Y:S05]  /*6050*/  BSYNC B0 ;  /* 0x0000000000007941 */ /* 0x000fea0003800000 */
.L_x_473:
[----:B------:R-:W-:-:S04]  /*6060*/  LOP3.LUT R3, R5, 0x80000000, RZ, 0xc0, !PT ;  /* 0x8000000005037812 */ /* 0x000fc800078ec0ff */
[----:B------:R-:W-:-:S04]  /*6070*/  SHF.R.U32.HI R3, RZ, 0x18, R3 ;  /* 0x00000018ff037819 */ /* 0x000fc80000011603 */
[----:B------:R-:W-:-:S05]  /*6080*/  LOP3.LUT R3, R0, R3, RZ, 0xfc, !PT ;  /* 0x0000000300037212 */ /* 0x000fca00078efcff */
[----:B------:R0:W-:Y:S01]  /*6090*/  STG.E.U8 desc[UR36][R8.64], R3 ;  /* 0x0000000308007986 */ /* 0x0001e2000c101124 */
[----:B------:R-:W-:Y:S05]  /*60a0*/  BRA `(.L_x_459) ;  /* 0x0000000400a47947 */ /* 0x000fea0003800000 */
.L_x_469:
[----:B------:R-:W0:Y:S02]  /*60b0*/  I2F.S16 R0, R26 ;  /* 0x0000001a00007306 */ /* 0x000e240000101400 */
[----:B0-----:R-:W-:-:S05]  /*60c0*/  F2FP.BF16.F32.PACK_AB R0, RZ, R0 ;  /* 0x00000000ff00723e */ /* 0x001fca00000010ff */
[----:B------:R0:W-:Y:S01]  /*60d0*/  STG.E.U16 desc[UR36][R8.64], R0 ;  /* 0x0000000008007986 */ /* 0x0001e2000c101524 */
[----:B------:R-:W-:Y:S05]  /*60e0*/  BRA `(.L_x_459) ;  /* 0x0000000400947947 */ /* 0x000fea0003800000 */
.L_x_466:
        /* <DEDUP_REMOVED lines=10> */
.L_x_478:
        /* <DEDUP_REMOVED lines=17> */
.L_x_481:
[----:B------:R-:W-:-:S04]  /*62a0*/  LOP3.LUT R3, R5, 0x80000000, RZ, 0xc0, !PT ;  /* 0x8000000005037812 */ /* 0x000fc800078ec0ff */
[----:B------:R-:W-:-:S04]  /*62b0*/  SHF.R.U32.HI R3, RZ, 0x18, R3 ;  /* 0x00000018ff037819 */ /* 0x000fc80000011603 */
[----:B------:R-:W-:-:S04]  /*62c0*/  LOP3.LUT R0, R0, R3, RZ, 0xfc, !PT ;  /* 0x0000000300007212 */ /* 0x000fc800078efcff */
[----:B------:R-:W-:-:S07]  /*62d0*/  PRMT R4, R0, 0x7610, R4 ;  /* 0x0000761000047816 */ /* 0x000fce0000000004 */
.L_x_480:
[----:B------:R-:W-:Y:S05]  /*62e0*/  BSYNC B0 ;  /* 0x0000000000007941 */ /* 0x000fea0003800000 */
.L_x_479:
[----:B------:R3:W-:Y:S01]  /*62f0*/  STG.E.U8 desc[UR36][R8.64], R4 ;  /* 0x0000000408007986 */ /* 0x0007e2000c101124 */
[----:B------:R-:W-:Y:S05]  /*6300*/  BRA `(.L_x_459) ;  /* 0x00000004000c7947 */ /* 0x000fea0003800000 */
.L_x_477:
        /* <DEDUP_REMOVED lines=17> */
.L_x_484:
[----:B------:R-:W-:-:S04]  /*6420*/  LOP3.LUT R3, R5, 0x80000000, RZ, 0xc0, !PT ;  /* 0x8000000005037812 */ /* 0x000fc800078ec0ff */
[----:B------:R-:W-:-:S04]  /*6430*/  SHF.R.U32.HI R3, RZ, 0x18, R3 ;  /* 0x00000018ff037819 */ /* 0x000fc80000011603 */
[----:B------:R-:W-:-:S04]  /*6440*/  LOP3.LUT R0, R0, R3, RZ, 0xfc, !PT ;  /* 0x0000000300007212 */ /* 0x000fc800078efcff */
[----:B------:R-:W-:-:S07]  /*6450*/  PRMT R4, R0, 0x7610, R4 ;  /* 0x0000761000047816 */ /* 0x000fce0000000004 */
.L_x_483:
[----:B------:R-:W-:Y:S05]  /*6460*/  BSYNC B0 ;  /* 0x0000000000007941 */ /* 0x000fea0003800000 */
.L_x_482:
[----:B------:R0:W-:Y:S01]  /*6470*/  STG.E.U8 desc[UR36][R8.64], R4 ;  /* 0x0000000408007986 */ /* 0x0001e2000c101124 */
[----:B------:R-:W-:Y:S05]  /*6480*/  BRA `(.L_x_459) ;  /* 0x0000000000ac7947 */ /* 0x000fea0003800000 */
.L_x_476:
[----:B------:R-:W-:-:S13]  /*6490*/  ISETP.NE.AND P0, PT, R0, 0x1c, PT ;  /* 0x0000001c0000780c */ /* 0x000fda0003f05270 */
[----:B------:R-:W-:Y:S05]  /*64a0*/  @!P0 BRA `(.L_x_485) ;  /* 0x0000000000a08947 */ /* 0x000fea0003800000 */
[----:B------:R-:W-:-:S13]  /*64b0*/  ISETP.NE.AND P0, PT, R0, 0x1d, PT ;  /* 0x0000001d0000780c */ /* 0x000fda0003f05270 */
[----:B------:R-:W-:Y:S05]  /*64c0*/  @!P0 BRA `(.L_x_486) ;  /* 0x00000000008c8947 */ /* 0x000fea0003800000 */
[----:B------:R-:W-:-:S13]  /*64d0*/  ISETP.NE.AND P0, PT, R0, 0x2c, PT ;  /* 0x0000002c0000780c */ /* 0x000fda0003f05270 */
[----:B------:R-:W-:Y:S05]  /*64e0*/  @P0 BRA `(.L_x_458) ;  /* 0x0000000000400947 */ /* 0x000fea0003800000 */
[----:B------:R-:W0:Y:S02]  /*64f0*/  I2F.S16 R26, R26 ;  /* 0x0000001a001a7306 */ /* 0x000e240000101400 */
        /* <DEDUP_REMOVED lines=15> */
.L_x_458:
        /* <DEDUP_REMOVED lines=16> */
.L_x_487:
[----:B------:R-:W-:Y:S05]  /*66f0*/  BRA `(.L_x_459) ;  /* 0x0000000000107947 */ /* 0x000fea0003800000 */
.L_x_486:
[----:B------:R-:W-:-:S05]  /*6700*/  SHF.R.S32.HI R27, RZ, 0x1f, R26 ;  /* 0x0000001fff1b7819 */ /* 0x000fca000001141a */
[----:B------:R2:W-:Y:S01]  /*6710*/  STG.E.64 desc[UR36][R8.64], R26 ;  /* 0x0000001a08007986 */ /* 0x0005e2000c101b24 */
[----:B------:R-:W-:Y:S05]  /*6720*/  BRA `(.L_x_459) ;  /* 0x0000000000047947 */ /* 0x000fea0003800000 */
.L_x_485:
[----:B------:R0:W-:Y:S02]  /*6730*/  STG.E desc[UR36][R8.64], R26 ;  /* 0x0000001a08007986 */ /* 0x0001e4000c101924 */
.L_x_459:
[----:B------:R-:W-:-:S05]  /*6740*/  VIADD R23, R23, 0x80 ;  /* 0x0000008017177836 */ /* 0x000fca0000000000 */
[----:B------:R-:W-:-:S13]  /*6750*/  ISETP.GE.AND P0, PT, R23, R16, PT ;  /* 0x000000101700720c */ /* 0x000fda0003f06270 */
        /* <DEDUP_REMOVED lines=21> */
.L_x_491:
[----:B------:R3:W-:Y:S01]  /*68b0*/  STG.E.U8 desc[UR36][R8.64], R18 ;  /* 0x0000001208007986 */ /* 0x0007e2000c101124 */
[----:B------:R-:W-:Y:S05]  /*68c0*/  BRA `(.L_x_493) ;  /* 0x0000000c00587947 */ /* 0x000fea0003800000 */
.L_x_490:
[----:B------:R-:W-:-:S13]  /*68d0*/  ISETP.NE.AND P0, PT, R0, 0x2, PT ;  /* 0x000000020000780c */ /* 0x000fda0003f05270 */
[----:B------:R-:W-:Y:S05]  /*68e0*/  @!P0 BRA `(.L_x_494) ;  /* 0x0000000000288947 */ /* 0x000fea0003800000 */
[----:B------:R-:W-:-:S13]  /*68f0*/  ISETP.NE.AND P0, PT, R0, 0x3, PT ;  /* 0x000000030000780c */ /* 0x000fda0003f05270 */
[----:B------:R-:W-:Y:S05]  /*6900*/  @!P0 BRA `(.L_x_495) ;  /* 0x0000000000188947 */ /* 0x000fea0003800000 */
[----:B------:R-:W-:-:S13]  /*6910*/  ISETP.NE.AND P0, PT, R0, 0x4, PT ;  /* 0x000000040000780c */ /* 0x000fda0003f05270 */
[----:B------:R-:W-:Y:S05]  /*6920*/  @P0 BRA `(.L_x_492) ;  /* 0x0000000800e80947 */ /* 0x000fea0003800000 */
[--C-:B------:R-:W-:Y:S01]  /*6930*/  SHF.R.S32.HI R5, RZ, 0x1f, R18.reuse ;  /* 0x0000001fff057819 */ /* 0x100fe20000011412 */
[----:B------:R-:W-:-:S05]  /*6940*/  IMAD.MOV.U32 R4, RZ, RZ, R18 ;  /* 0x000000ffff047224 */ /* 0x000fca00078e0012 */
[----:B------:R1:W-:Y:S01]  /*6950*/  STG.E.64 desc[UR36][R8.64], R4 ;  /* 0x0000000408007986 */ /* 0x0003e2000c101b24 */
[----:B------:R-:W-:Y:S05]  /*6960*/  BRA `(.L_x_493) ;  /* 0x0000000c00307947 */ /* 0x000fea0003800000 */
.L_x_495:
[----:B------:R2:W-:Y:S01]  /*6970*/  STG.E desc[UR36][R8.64], R18 ;  /* 0x0000001208007986 */ /* 0x0005e2000c101924 */
[----:B------:R-:W-:Y:S05]  /*6980*/  BRA `(.L_x_493) ;  /* 0x0000000c00287947 */ /* 0x000fea0003800000 */
.L_x_494:
[----:B------:R0:W-:Y:S01]  /*6990*/  STG.E.U16 desc[UR36][R8.64], R18 ;  /* 0x0000001208007986 */ /* 0x0001e2000c101524 */
[----:B------:R-:W-:Y:S05]  /*69a0*/  BRA `(.L_x_493) ;  /* 0x0000000c00207947 */ /* 0x000fea0003800000 */
.L_x_489:
        /* <DEDUP_REMOVED lines=9> */
.L_x_497:
[----:B------:R-:W0:Y:S02]  /*6a40*/  I2F.S16 R0, R18 ;  /* 0x0000001200007306 */ /* 0x000e240000101400 */
[----:B0-----:R-:W-:-:S05]  /*6a50*/  F2FP.F16.F32.PACK_AB R0, RZ, R0 ;  /* 0x00000000ff00723e */ /* 0x001fca00000000ff */
[----:B------:R0:W-:Y:S01]  /*6a60*/  STG.E.U16 desc[UR36][R8.64], R0 ;  /* 0x0000000008007986 */ /* 0x0001e2000c101524 */
[----:B------:R-:W-:Y:S05]  /*6a70*/  BRA `(.L_x_493) ;  /* 0x0000000800ec7947 */ /* 0x000fea0003800000 */
.L_x_496:
        /* <DEDUP_REMOVED lines=10> */
.L_x_499:
[----:B------:R-:W0:Y:S02]  /*6b20*/  I2F.S16 R18, R18 ;  /* 0x0000001200127306 */ /* 0x000e240000101400 */
[----:B0-----:R-:W-:-:S04]  /*6b30*/  F2FP.F16.F32.PACK_AB R3, RZ, R18 ;  /* 0x00000012ff03723e */ /* 0x001fc800000000ff */
[----:B------:R-:W-:-:S05]  /*6b40*/  PRMT R3, R3, 0x5410, RZ ;  /* 0x0000541003037816 */ /* 0x000fca00000000ff */
[----:B------:R0:W-:Y:S01]  /*6b50*/  STG.E desc[UR36][R8.64], R3 ;  /* 0x0000000308007986 */ /* 0x0001e2000c101924 */
[----:B------:R-:W-:Y:S05]  /*6b60*/  BRA `(.L_x_493) ;  /* 0x0000000800b07947 */ /* 0x000fea0003800000 */
.L_x_498:
[----:B------:R-:W0:Y:S02]  /*6b70*/  I2F.F64.S16 R4, R18 ;  /* 0x0000001200047312 */ /* 0x000e240000101c00 */
[----:B0-----:R0:W-:Y:S01]  /*6b80*/  STG.E.64 desc[UR36][R8.64], R4 ;  /* 0x0000000408007986 */ /* 0x0011e2000c101b24 */
[----:B------:R-:W-:Y:S05]  /*6b90*/  BRA `(.L_x_493) ;  /* 0x0000000800a47947 */ /* 0x000fea0003800000 */
.L_x_488:
        /* <DEDUP_REMOVED lines=12> */
.L_x_502:
[----:B------:R-:W0:Y:S01]  /*6c60*/  I2F.F64.S16 R4, R18 ;  /* 0x0000001200047312 */ /* 0x000e220000101c00 */
[----:B------:R-:W-:-:S05]  /*6c70*/  CS2R R6, SRZ ;  /* 0x0000000000067805 */ /* 0x000fca000001ff00 */
[----:B0-----:R0:W-:Y:S01]  /*6c80*/  STG.E.128 desc[UR36][R8.64], R4 ;  /* 0x0000000408007986 */ /* 0x0011e2000c101d24 */
[----:B------:R-:W-:Y:S05]  /*6c90*/  BRA `(.L_x_493) ;  /* 0x0000000800647947 */ /* 0x000fea0003800000 */
.L_x_501:
        /* <DEDUP_REMOVED lines=21> */
.L_x_506:
[----:B------:R-:W-:Y:S05]  /*6df0*/  BSYNC B0 ;  /* 0x0000000000007941 */ /* 0x000fea0003800000 */
.L_x_505:
[----:B------:R-:W-:-:S05]  /*6e00*/  LOP3.LUT R5, R0, R5, RZ, 0xfc, !PT ;  /* 0x0000000500057212 */ /* 0x000fca00078efcff */
[----:B------:R0:W-:Y:S01]  /*6e10*/  STG.E.U8 desc[UR36][R8.64], R5 ;  /* 0x0000000508007986 */ /* 0x0001e2000c101124 */
[----:B------:R-:W-:Y:S05]  /*6e20*/  BRA `(.L_x_493) ;  /* 0x0000000800007947 */ /* 0x000fea0003800000 */
.L_x_504:
        /* <DEDUP_REMOVED lines=13> */
.L_x_508:
[----:B------:R-:W-:Y:S01]  /*6f00*/  IMAD.MOV.U32 R0, RZ, RZ, 0x7f ;  /* 0x0000007fff007424 */ /* 0x000fe200078e00ff */
[----:B------:R-:W-:-:S04]  /*6f10*/  ISETP.GT.U32.AND P0, PT, R3, 0x7f800000, PT ;  /* 0x7f8000000300780c */ /* 0x000fc80003f04070 */
[----:B------:R-:W-:-:S09]  /*6f20*/  SEL R0, R0, 0x7c, P0 ;  /* 0x0000007c00007807 */ /* 0x000fd20000000000 */
.L_x_509:
[----:B------:R-:W-:Y:S05]  /*6f30*/  BSYNC B0 ;  /* 0x0000000000007941 */ /* 0x000fea0003800000 */
.L_x_507:
[----:B------:R-:W-:-:S04]  /*6f40*/  LOP3.LUT R3, R5, 0x80000000, RZ, 0xc0, !PT ;  /* 0x8000000005037812 */ /* 0x000fc800078ec0ff */
[----:B------:R-:W-:-:S04]  /*6f50*/  SHF.R.U32.HI R3, RZ, 0x18, R3 ;  /* 0x00000018ff037819 */ /* 0x000fc80000011603 */
[----:B------:R-:W-:-:S05]  /*6f60*/  LOP3.LUT R3, R0, R3, RZ, 0xfc, !PT ;  /* 0x0000000300037212 */ /* 0x000fca00078efcff */
[----:B------:R0:W-:Y:S01]  /*6f70*/  STG.E.U8 desc[UR36][R8.64], R3 ;  /* 0x0000000308007986 */ /* 0x0001e2000c101124 */
[----:B------:R-:W-:Y:S05]  /*6f80*/  BRA `(.L_x_493) ;  /* 0x0000000400a87947 */ /* 0x000fea0003800000 */
.L_x_503:
[----:B------:R-:W0:Y:S02]  /*6f90*/  I2F.S16 R0, R18 ;  /* 0x0000001200007306 */ /* 0x000e240000101400 */
[----:B0-----:R-:W-:-:S05]  /*6fa0*/  F2FP.BF16.F32.PACK_AB R0, RZ, R0 ;  /* 0x00000000ff00723e */ /* 0x001fca00000010ff */
[----:B------:R0:W-:Y:S01]  /*6fb0*/  STG.E.U16 desc[UR36][R8.64], R0 ;  /* 0x0000000008007986 */ /* 0x0001e2000c101524 */
[----:B------:R-:W-:Y:S05]  /*6fc0*/  BRA `(.L_x_493) ;  /* 0x0000000400987947 */ /* 0x000fea0003800000 */
.L_x_500:
        /* <DEDUP_REMOVED lines=10> */
.L_x_512:
        /* <DEDUP_REMOVED lines=17> */
.L_x_515:
[----:B------:R-:W-:-:S04]  /*7180*/  LOP3.LUT R3, R5, 0x80000000, RZ, 0xc0, !PT ;  /* 0x8000000005037812 */ /* 0x000fc800078ec0ff */
[----:B------:R-:W-:-:S04]  /*7190*/  SHF.R.U32.HI R3, RZ, 0x18, R3 ;  /* 0x00000018ff037819 */ /* 0x000fc80000011603 */
[----:B------:R-:W-:-:S04]  /*71a0*/  LOP3.LUT R0, R0, R3, RZ, 0xfc, !PT ;  /* 0x0000000300007212 */ /* 0x000fc800078efcff */
[----:B------:R-:W-:-:S07]  /*71b0*/  PRMT R4, R0, 0x7610, R4 ;  /* 0x0000761000047816 */ /* 0x000fce0000000004 */
.L_x_514:
[----:B------:R-:W-:Y:S05]  /*71c0*/  BSYNC B0 ;  /* 0x0000000000007941 */ /* 0x000fea0003800000 */
.L_x_513:
[----:B------:R0:W-:Y:S01]  /*71d0*/  STG.E.U8 desc[UR36][R8.64], R4 ;  /* 0x0000000408007986 */ /* 0x0001e2000c101124 */
[----:B------:R-:W-:Y:S05]  /*71e0*/  BRA `(.L_x_493) ;  /* 0x0000000400107947 */ /* 0x000fea0003800000 */
.L_x_511:
        /* <DEDUP_REMOVED lines=17> */
.L_x_518:
[----:B------:R-:W-:-:S04]  /*7300*/  LOP3.LUT R3, R5, 0x80000000, RZ, 0xc0, !PT ;  /* 0x8000000005037812 */ /* 0x000fc800078ec0ff */
[----:B------:R-:W-:-:S04]  /*7310*/  SHF.R.U32.HI R3, RZ, 0x18, R3 ;  /* 0x00000018ff037819 */ /* 0x000fc80000011603 */
[----:B------:R-:W-:-:S04]  /*7320*/  LOP3.LUT R0, R0, R3, RZ, 0xfc, !PT ;  /* 0x0000000300007212 */ /* 0x000fc800078efcff */
[----:B------:R-:W-:-:S07]  /*7330*/  PRMT R4, R0, 0x7610, R4 ;  /* 0x0000761000047816 */ /* 0x000fce0000000004 */
.L_x_517:
[----:B------:R-:W-:Y:S05]  /*7340*/  BSYNC B0 ;  /* 0x0000000000007941 */ /* 0x000fea0003800000 */
.L_x_516:
[----:B------:R0:W-:Y:S01]  /*7350*/  STG.E.U8 desc[UR36][R8.64], R4 ;  /* 0x0000000408007986 */ /* 0x0001e2000c101124 */
[----:B------:R-:W-:Y:S05]  /*7360*/  BRA `(.L_x_493) ;  /* 0x0000000000b07947 */ /* 0x000fea0003800000 */
.L_x_510:
        /* <DEDUP_REMOVED lines=22> */
.L_x_492:
        /* <DEDUP_REMOVED lines=16> */
.L_x_521:
[----:B------:R-:W-:Y:S05]  /*75d0*/  BRA `(.L_x_493) ;  /* 0x0000000000147947 */ /* 0x000fea0003800000 */
.L_x_520:
[--C-:B------:R-:W-:Y:S01]  /*75e0*/  SHF.R.S32.HI R5, RZ, 0x1f, R18.reuse ;  /* 0x0000001fff057819 */ /* 0x100fe20000011412 */
[----:B------:R-:W-:-:S05]  /*75f0*/  IMAD.MOV.U32 R4, RZ, RZ, R18 ;  /* 0x000000ffff047224 */ /* 0x000fca00078e0012 */
[----:B------:R0:W-:Y:S01]  /*7600*/  STG.E.64 desc[UR36][R8.64], R4 ;  /* 0x0000000408007986 */ /* 0x0001e2000c101b24 */
[----:B------:R-:W-:Y:S05]  /*7610*/  BRA `(.L_x_493) ;  /* 0x0000000000047947 */ /* 0x000fea0003800000 */
.L_x_519:
[----:B------:R0:W-:Y:S02]  /*7620*/  STG.E desc[UR36][R8.64], R18 ;  /* 0x0000001208007986 */ /* 0x0001e4000c101924 */
.L_x_493:
[----:B------:R-:W-:-:S07]  /*7630*/  VIADD R23, R23, 0x80 ;  /* 0x0000008017177836 */ /* 0x000fce0000000000 */
.L_x_453:
[----:B------:R-:W-:Y:S05]  /*7640*/  BSYNC B6 ;  /* 0x0000000000067941 */ /* 0x000fea0003800000 */
.L_x_452:
[----:B------:R-:W-:-:S13]  /*7650*/  ISETP.GE.AND P0, PT, R23, R16, PT ;  /* 0x000000101700720c */ /* 0x000fda0003f06270 */
[----:B------:R-:W-:Y:S05]  /*7660*/  @P0 EXIT ;  /* 0x000000000000094d */ /* 0x000fea0003800000 */
[----:B01-34-:R-:W0:Y:S01]  /*7670*/  LDC.64 R4, c[0x0][0x218] ;  /* 0x00008600ff047b82 */ /* 0x01be220000000a00 */
[----:B------:R-:W-:Y:S01]  /*7680*/  PRMT R0, R17, 0x9910, RZ ;  /* 0x0000991011007816 */ /* 0x000fe200000000ff */
[----:B------:R-:W-:Y:S01]  /*7690*/  IMAD R2, R2, 0x200, R23 ;  /* 0x0000020002027824 */ /* 0x000fe200078e0217 */
[----:B------:R-:W-:Y:S02]  /*76a0*/  ULDC UR4, c[0x0][0x238] ;  /* 0x00008e0000047ab9 */ /* 0x000fe40000000800 */
[----:B------:R-:W-:Y:S01]  /*76b0*/  ISETP.GT.AND P1, PT, R0, 0x9, PT ;  /* 0x000000090000780c */ /* 0x000fe20003f24270 */
[----:B--2---:R-:W-:-:S05]  /*76c0*/  IMAD R3, R2, UR4, RZ ;  /* 0x0000000402037c24 */ /* 0x004fca000f8e02ff */
        /* <DEDUP_REMOVED lines=13> */
.L_x_525:
[----:B------:R-:W-:Y:S01]  /*77a0*/  STG.E.U8 desc[UR36][R2.64], R22 ;  /* 0x0000001602007986 */ /* 0x000fe2000c101124 */
[----:B------:R-:W-:Y:S05]  /*77b0*/  EXIT ;  /* 0x000000000000794d */ /* 0x000fea0003800000 */
.L_x_524:
[----:B------:R-:W-:-:S13]  /*77c0*/  ISETP.NE.AND P0, PT, R0, 0x2, PT ;  /* 0x000000020000780c */ /* 0x000fda0003f05270 */
[----:B------:R-:W-:Y:S05]  /*77d0*/  @!P0 BRA `(.L_x_527) ;  /* 0x0000000000248947 */ /* 0x000fea0003800000 */
[----:B------:R-:W-:-:S13]  /*77e0*/  ISETP.NE.AND P0, PT, R0, 0x3, PT ;  /* 0x000000030000780c */ /* 0x000fda0003f05270 */
[----:B------:R-:W-:Y:S05]  /*77f0*/  @!P0 BRA `(.L_x_528) ;  /* 0x0000000000148947 */ /* 0x000fea0003800000 */
[----:B------:R-:W-:-:S13]  /*7800*/  ISETP.NE.AND P0, PT, R0, 0x4, PT ;  /* 0x000000040000780c */ /* 0x000fda0003f05270 */
[----:B------:R-:W-:Y:S05]  /*7810*/  @P0 BRA `(.L_x_526) ;  /* 0x0000000800e40947 */ /* 0x000fea0003800000 */
[----:B------:R-:W-:-:S05]  /*7820*/  SHF.R.S32.HI R23, RZ, 0x1f, R22 ;  /* 0x0000001fff177819 */ /* 0x000fca0000011416 */
[----:B------:R-:W-:Y:S01]  /*7830*/  STG.E.64 desc[UR36][R2.64], R22 ;  /* 0x0000001602007986 */ /* 0x000fe2000c101b24 */
[----:B------:R-:W-:Y:S05]  /*7840*/  EXIT ;  /* 0x000000000000794d */ /* 0x000fea0003800000 */
.L_x_528:
[----:B------:R-:W-:Y:S01]  /*7850*/  STG.E desc[UR36][R2.64], R22 ;  /* 0x0000001602007986 */ /* 0x000fe2000c101924 */
[----:B------:R-:W-:Y:S05]  /*7860*/  EXIT ;  /* 0x000000000000794d */ /* 0x000fea0003800000 */
.L_x_527:
[----:B------:R-:W-:Y:S01]  /*7870*/  STG.E.U16 desc[UR36][R2.64], R22 ;  /* 0x0000001602007986 */ /* 0x000fe2000c101524 */
[----:B------:R-:W-:Y:S05]  /*7880*/  EXIT ;  /* 0x000000000000794d */ /* 0x000fea0003800000 */
.L_x_523:
[----:B------:R-:W-:-:S13]  /*7890*/  ISETP.GT.AND P0, PT, R0, 0x6, PT ;  /* 0x000000060000780c */ /* 0x000fda0003f04270 */
[----:B------:R-:W-:Y:S05]  /*78a0*/  @P0 BRA `(.L_x_529) ;  /* 0x00000000002c0947 */ /* 0x000fea0003800000 */
[----:B------:R-:W-:-:S13]  /*78b0*/  ISETP.NE.AND P0, PT, R0, 0x5, PT ;  /* 0x000000050000780c */ /* 0x000fda0003f05270 */
[----:B------:R-:W-:Y:S05]  /*78c0*/  @!P0 BRA `(.L_x_530) ;  /* 0x0000000000148947 */ /* 0x000fea0003800000 */
[----:B------:R-:W-:-:S13]  /*78d0*/  ISETP.NE.AND P0, PT, R0, 0x6, PT ;  /* 0x000000060000780c */ /* 0x000fda0003f05270 */
[----:B------:R-:W-:Y:S05]  /*78e0*/  @P0 BRA `(.L_x_526) ;  /* 0x0000000800b00947 */ /* 0x000fea0003800000 */
[----:B------:R-:W0:Y:S02]  /*78f0*/  I2F.S16 R5, R22 ;  /* 0x0000001600057306 */ /* 0x000e240000101400 */
[----:B0-----:R-:W-:Y:S01]  /*7900*/  STG.E desc[UR36][R2.64], R5 ;  /* 0x0000000502007986 */ /* 0x001fe2000c101924 */
[----:B------:R-:W-:Y:S05]  /*7910*/  EXIT ;  /* 0x000000000000794d */ /* 0x000fea0003800000 */
.L_x_530:
[----:B------:R-:W0:Y:S02]  /*7920*/  I2F.S16 R0, R22 ;  /* 0x0000001600007306 */ /* 0x000e240000101400 */
[----:B0-----:R-:W-:-:S05]  /*7930*/  F2FP.F16.F32.PACK_AB R0, RZ, R0 ;  /* 0x00000000ff00723e */ /* 0x001fca00000000ff */
[----:B------:R-:W-:Y:S01]  /*7940*/  STG.E.U16 desc[UR36][R2.64], R0 ;  /* 0x0000000002007986 */ /* 0x000fe2000c101524 */
[----:B------:R-:W-:Y:S05]  /*7950*/  EXIT ;  /* 0x000000000000794d */ /* 0x000fea0003800000 */
.L_x_529:
        /* <DEDUP_REMOVED lines=8> */
[----:B0-----:R-:W-:Y:S01]  /*79e0*/  STG.E.64 desc[UR36][R2.64], R22 ;  /* 0x0000001602007986 */ /* 0x001fe2000c101b24 */
[----:B------:R-:W-:Y:S05]  /*79f0*/  EXIT ;  /* 0x000000000000794d */ /* 0x000fea0003800000 */
.L_x_532:
[----:B------:R-:W0:Y:S02]  /*7a00*/  I2F.S16 R22, R22 ;  /* 0x0000001600167306 */ /* 0x000e240000101400 */
[----:B0-----:R-:W-:-:S04]  /*7a10*/  F2FP.F16.F32.PACK_AB R5, RZ, R22 ;  /* 0x00000016ff05723e */ /* 0x001fc800000000ff */
[----:B------:R-:W-:-:S05]  /*7a20*/  PRMT R5, R5, 0x5410, RZ ;  /* 0x0000541005057816 */ /* 0x000fca00000000ff */
[----:B------:R-:W-:Y:S01]  /*7a30*/  STG.E desc[UR36][R2.64], R5 ;  /* 0x0000000502007986 */ /* 0x000fe2000c101924 */
[----:B------:R-:W-:Y:S05]  /*7a40*/  EXIT ;  /* 0x000000000000794d */ /* 0x000fea0003800000 */
.L_x_531:
[----:B------:R-:W0:Y:S02]  /*7a50*/  I2F.F64.S16 R22, R22 ;  /* 0x0000001600167312 */ /* 0x000e240000101c00 */
[----:B0-----:R-:W-:Y:S01]  /*7a60*/  STG.E.64 desc[UR36][R2.64], R22 ;  /* 0x0000001602007986 */ /* 0x001fe2000c101b24 */
[----:B------:R-:W-:Y:S05]  /*7a70*/  EXIT ;  /* 0x000000000000794d */ /* 0x000fea0003800000 */
.L_x_522:
        /* <DEDUP_REMOVED lines=10> */
[----:B------:R-:W-:Y:S01]  /*7b20*/  STG.E.U8 desc[UR36][R2.64], R5 ;  /* 0x0000000502007986 */ /* 0x000fe2000c101124 */
[----:B------:R-:W-:Y:S05]  /*7b30*/  EXIT ;  /* 0x000000000000794d */ /* 0x000fea0003800000 */
.L_x_535:
[----:B------:R-:W0:Y:S01]  /*7b40*/  I2F.F64.S16 R4, R22 ;  /* 0x0000001600047312 */ /* 0x000e220000101c00 */
[----:B------:R-:W-:-:S05]  /*7b50*/  CS2R R6, SRZ ;  /* 0x0000000000067805 */ /* 0x000fca000001ff00 */
[----:B0-----:R-:W-:Y:S01]  /*7b60*/  STG.E.128 desc[UR36][R2.64], R4 ;  /* 0x0000000402007986 */ /* 0x001fe2000c101d24 */
[----:B------:R-:W-:Y:S05]  /*7b70*/  EXIT ;  /* 0x000000000000794d */ /* 0x000fea0003800000 */
.L_x_534:
        /* <DEDUP_REMOVED lines=21> */
.L_x_539:
[----:B------:R-:W-:Y:S05]  /*7cd0*/  BSYNC B0 ;  /* 0x0000000000007941 */ /* 0x000fea0003800000 */
.L_x_538:
[----:B------:R-:W-:-:S05]  /*7ce0*/  LOP3.LUT R5, R0, R5, RZ, 0xfc, !PT ;  /* 0x0000000500057212 */ /* 0x000fca00078efcff */
[----:B------:R-:W-:Y:S01]  /*7cf0*/  STG.E.U8 desc[UR36][R2.64], R5 ;  /* 0x0000000502007986 */ /* 0x000fe2000c101124 */
[----:B------:R-:W-:Y:S05]  /*7d00*/  EXIT ;  /* 0x000000000000794d */ /* 0x000fea0003800000 */
.L_x_537:
        /* <DEDUP_REMOVED lines=13> */
.L_x_541:
[----:B------:R-:W-:Y:S01]  /*7de0*/  IMAD.MOV.U32 R0, RZ, RZ, 0x7f ;  /* 0x0000007fff007424 */ /* 0x000fe200078e00ff */
[----:B------:R-:W-:-:S04]  /*7df0*/  ISETP.GT.U32.AND P0, PT, R4, 0x7f800000, PT ;  /* 0x7f8000000400780c */ /* 0x000fc80003f04070 */
[----:B------:R-:W-:-:S09]  /*7e00*/  SEL R0, R0, 0x7c, P0 ;  /* 0x0000007c00007807 */ /* 0x000fd20000000000 */
.L_x_542:
[----:B------:R-:W-:Y:S05]  /*7e10*/  BSYNC B0 ;  /* 0x0000000000007941 */ /* 0x000fea0003800000 */
.L_x_540:
[----:B------:R-:W-:-:S04]  /*7e20*/  LOP3.LUT R4, R5, 0x80000000, RZ, 0xc0, !PT ;  /* 0x8000000005047812 */ /* 0x000fc800078ec0ff */
[----:B------:R-:W-:-:S04]  /*7e30*/  SHF.R.U32.HI R5, RZ, 0x18, R4 ;  /* 0x00000018ff057819 */ /* 0x000fc80000011604 */
[----:B------:R-:W-:-:S05]  /*7e40*/  LOP3.LUT R5, R0, R5, RZ, 0xfc, !PT ;  /* 0x0000000500057212 */ /* 0x000fca00078efcff */
[----:B------:R-:W-:Y:S01]  /*7e50*/  STG.E.U8 desc[UR36][R2.64], R5 ;  /* 0x0000000502007986 */ /* 0x000fe2000c101124 */
[----:B------:R-:W-:Y:S05]  /*7e60*/  EXIT ;  /* 0x000000000000794d */ /* 0x000fea0003800000 */
.L_x_536:
[----:B------:R-:W0:Y:S02]  /*7e70*/  I2F.S16 R0, R22 ;  /* 0x0000001600007306 */ /* 0x000e240000101400 */
[----:B0-----:R-:W-:-:S05]  /*7e80*/  F2FP.BF16.F32.PACK_AB R0, RZ, R0 ;  /* 0x00000000ff00723e */ /* 0x001fca00000010ff */
[----:B------:R-:W-:Y:S01]  /*7e90*/  STG.E.U16 desc[UR36][R2.64], R0 ;  /* 0x0000000002007986 */ /* 0x000fe2000c101524 */
[----:B------:R-:W-:Y:S05]  /*7ea0*/  EXIT ;  /* 0x000000000000794d */ /* 0x000fea0003800000 */
.L_x_533:
        /* <DEDUP_REMOVED lines=10> */
.L_x_545:
        /* <DEDUP_REMOVED lines=13> */
[----:B------:R-:W-:-:S05]  /*8020*/  FADD.FTZ R0, R5, 8192 ;  /* 0x4600000005007421 */ /* 0x000fca0000010000 */
[----:B------:R-:W-:Y:S02]  /*8030*/  LOP3.LUT P0, R4, R0, 0xff, RZ, 0xc0, !PT ;  /* 0x000000ff00047812 */ /* 0x000fe4000780c0ff */
[----:B------:R-:W-:-:S11]  /*8040*/  PRMT R0, RZ, 0x7610, R0 ;  /* 0x00007610ff007816 */ /* 0x000fd60000000000 */
[----:B------:R-:W-:Y:S05]  /*8050*/  @!P0 BRA `(.L_x_547) ;  /* 0x0000000000108947 */ /* 0x000fea0003800000 */
.L_x_548:
[----:B------:R-:W-:-:S04]  /*8060*/  LOP3.LUT R0, R7, 0x80000000, RZ, 0xc0, !PT ;  /* 0x8000000007007812 */ /* 0x000fc800078ec0ff */
[----:B------:R-:W-:-:S04]  /*8070*/  SHF.R.U32.HI R5, RZ, 0x18, R0 ;  /* 0x00000018ff057819 */ /* 0x000fc80000011600 */
[----:B------:R-:W-:-:S04]  /*8080*/  LOP3.LUT R4, R4, R5, RZ, 0xfc, !PT ;  /* 0x0000000504047212 */ /* 0x000fc800078efcff */
[----:B------:R-:W-:-:S07]  /*8090*/  PRMT R0, R4, 0x7610, R0 ;  /* 0x0000761004007816 */ /* 0x000fce0000000000 */
.L_x_547:
[----:B------:R-:W-:Y:S05]  /*80a0*/  BSYNC B0 ;  /* 0x0000000000007941 */ /* 0x000fea0003800000 */
.L_x_546:
[----:B------:R-:W-:Y:S01]  /*80b0*/  STG.E.U8 desc[UR36][R2.64], R0 ;  /* 0x0000000002007986 */ /* 0x000fe2000c101124 */
[----:B------:R-:W-:Y:S05]  /*80c0*/  EXIT ;  /* 0x000000000000794d */ /* 0x000fea0003800000 */
.L_x_544:
        /* <DEDUP_REMOVED lines=17> */
.L_x_551:
[----:B------:R-:W-:-:S04]  /*81e0*/  LOP3.LUT R0, R7, 0x80000000, RZ, 0xc0, !PT ;  /* 0x8000000007007812 */ /* 0x000fc800078ec0ff */
[----:B------:R-:W-:-:S04]  /*81f0*/  SHF.R.U32.HI R5, RZ, 0x18, R0 ;  /* 0x00000018ff057819 */ /* 0x000fc80000011600 */
[----:B------:R-:W-:-:S04]  /*8200*/  LOP3.LUT R4, R4, R5, RZ, 0xfc, !PT ;  /* 0x0000000504047212 */ /* 0x000fc800078efcff */
[----:B------:R-:W-:-:S07]  /*8210*/  PRMT R0, R4, 0x7610, R0 ;  /* 0x0000761004007816 */ /* 0x000fce0000000000 */
.L_x_550:
[----:B------:R-:W-:Y:S05]  /*8220*/  BSYNC B0 ;  /* 0x0000000000007941 */ /* 0x000fea0003800000 */
.L_x_549:
[----:B------:R-:W-:Y:S01]  /*8230*/  STG.E.U8 desc[UR36][R2.64], R0 ;  /* 0x0000000002007986 */ /* 0x000fe2000c101124 */
[----:B------:R-:W-:Y:S05]  /*8240*/  EXIT ;  /* 0x000000000000794d */ /* 0x000fea0003800000 */
.L_x_543:
        /* <DEDUP_REMOVED lines=22> */
.L_x_526:
        /* <DEDUP_REMOVED lines=16> */
.L_x_554:
[----:B------:R-:W-:Y:S05]  /*84b0*/  EXIT ;  /* 0x000000000000794d */ /* 0x000fea0003800000 */
.L_x_553:
[----:B------:R-:W-:-:S05]  /*84c0*/  SHF.R.S32.HI R23, RZ, 0x1f, R22 ;  /* 0x0000001fff177819 */ /* 0x000fca0000011416 */
[----:B------:R-:W-:Y:S01]  /*84d0*/  STG.E.64 desc[UR36][R2.64], R22 ;  /* 0x0000001602007986 */ /* 0x000fe2000c101b24 */
[----:B------:R-:W-:Y:S05]  /*84e0*/  EXIT ;  /* 0x000000000000794d */ /* 0x000fea0003800000 */
.L_x_552:
[----:B------:R-:W-:Y:S01]  /*84f0*/  STG.E desc[UR36][R2.64], R22 ;  /* 0x0000001602007986 */ /* 0x000fe2000c101924 */
[----:B------:R-:W-:Y:S05]  /*8500*/  EXIT ;  /* 0x000000000000794d */ /* 0x000fea0003800000 */
.L_x_555:
        /* <DEDUP_REMOVED lines=15> */
.L_x_43750:


//--------------------- .text._ZN2at6native18elementwise_kernelILi128ELi4EZNS0_22gpu_kernel_impl_nocastINS0_13AUnaryFunctorIN3c108BFloat16ES5_bZZZNS0_23logical_xor_kernel_cudaERNS_14TensorIteratorEENKUlvE0_clEvENKUlvE8_clEvEUlS5_S5_E_EEEEvRNS_18TensorIteratorBaseERKT_EUliE_EEviT1_ --------------------------
	.section	.text._ZN2at6native18elementwise_kernelILi128ELi4EZNS0_22gpu_kernel_impl_nocastINS0_13AUnaryFunctorIN3c108BFloat16ES5_bZZZNS0_23logical_xor_kernel_cudaERNS_14TensorIteratorEENKUlvE0_clEvENKUlvE8_clEvEUlS5_S5_E_EEEEvRNS_18TensorIteratorBaseERKT_EUliE_EEviT1_,"ax",@progbits
	.align	128
        .global         _ZN2at6native18elementwise_kernelILi128ELi4EZNS0_22gpu_kernel_impl_nocastINS0_13AUnaryFunctorIN3c108BFloat16ES5_bZZZNS0_23logical_xor_kernel_cudaERNS_14TensorIteratorEENKUlvE0_clEvENKUlvE8_clEvEUlS5_S5_E_EEEEvRNS_18TensorIteratorBaseERKT_EUliE_EEviT1_
        .type           _ZN2at6native18elementwise_kernelILi128ELi4EZNS0_22gpu_kernel_impl_nocastINS0_13AUnaryFunctorIN3c108BFloat16ES5_bZZZNS0_23logical_xor_kernel_cudaERNS_14TensorIteratorEENKUlvE0_clEvENKUlvE8_clEvEUlS5_S5_E_EEEEvRNS_18TensorIteratorBaseERKT_EUliE_EEviT1_,@function
        .size           _ZN2at6native18elementwise_kernelILi128ELi4EZNS0_22gpu_kernel_impl_nocastINS0_13AUnaryFunctorIN3c108BFloat16ES5_bZZZNS0_23logical_xor_kernel_cudaERNS_14TensorIteratorEENKUlvE0_clEvENKUlvE8_clEvEUlS5_S5_E_EEEEvRNS_18TensorIteratorBaseERKT_EUliE_EEviT1_,(.L_x_43751 - _ZN2at6native18elementwise_kernelILi128ELi4EZNS0_22gpu_kernel_impl_nocastINS0_13AUnaryFunctorIN3c108BFloat16ES5_bZZZNS0_23logical_xor_kernel_cudaERNS_14TensorIteratorEENKUlvE0_clEvENKUlvE8_clEvEUlS5_S5_E_EEEEvRNS_18TensorIteratorBaseERKT_EUliE_EEviT1_)
        .other          _ZN2at6native18elementwise_kernelILi128ELi4EZNS0_22gpu_kernel_impl_nocastINS0_13AUnaryFunctorIN3c108BFloat16ES5_bZZZNS0_23logical_xor_kernel_cudaERNS_14TensorIteratorEENKUlvE0_clEvENKUlvE8_clEvEUlS5_S5_E_EEEEvRNS_18TensorIteratorBaseERKT_EUliE_EEviT1_,@"STO_CUDA_ENTRY STV_DEFAULT"
_ZN2at6native18elementwise_kernelILi128ELi4EZNS0_22gpu_kernel_impl_nocastINS0_13AUnaryFunctorIN3c108BFloat16ES5_bZZZNS0_23logical_xor_kernel_cudaERNS_14TensorIteratorEENKUlvE0_clEvENKUlvE8_clEvEUlS5_S5_E_EEEEvRNS_18TensorIteratorBaseERKT_EUliE_EEviT1_:
.text._ZN2at6native18elementwise_kernelILi128ELi4EZNS0_22gpu_kernel_impl_nocastINS0_13AUnaryFunctorIN3c108BFloat16ES5_bZZZNS0_23logical_xor_kernel_cudaERNS_14TensorIteratorEENKUlvE0_clEvENKUlvE8_clEvEUlS5_S5_E_EEEEvRNS_18TensorIteratorBaseERKT_EUliE_EEviT1_:
[----:B------:R-:W-:Y:S01]  /*0000*/  LDC R1, c[0x0][0x28] ;  /* 0x00000a00ff017b82 */ /* 0x000fe20000000800 */
[----:B------:R-:W0:Y:S01]  /*0010*/  S2R R0, SR_CTAID.X ;  /* 0x0000000000007919 */ /* 0x000e220000002500 */
[----:B------:R-:W-:Y:S01]  /*0020*/  ULDC UR6, c[0x0][0x210] ;  /* 0x0000840000067ab9 */ /* 0x000fe20000000800 */
[----:B------:R-:W-:Y:S01]  /*0030*/  ULDC.64 UR4, c[0x0][0x208] ;  /* 0x0000820000047ab9 */ /* 0x000fe20000000a00 */
[----:B------:R-:W-:Y:S01]  /*0040*/  ULDC.U16 UR7, c[0x0][0x422] ;  /* 0x0001088000077ab9 */ /* 0x000fe20000000400 */
[----:B------:R-:W0:Y:S01]  /*0050*/  S2R R3, SR_TID.X ;  /* 0x0000000000037919 */ /* 0x000e220000002100 */
[----:B------:R-:W-:Y:S01]  /*0060*/  BSSY B0, `(.L_x_556) ;  /* 0x0000141000007945 */ /* 0x000fe20003800000 */
[----:B0-----:R-:W-:-:S04]  /*0070*/  LEA R0, R0, R3, 0x9 ;  /* 0x0000000300007211 */ /* 0x001fc800078e48ff */
[----:B------:R-:W-:-:S13]  /*0080*/  ISETP.GE.AND P0, PT, R0, UR6, PT ;  /* 0x0000000600007c0c */ /* 0x000fda000bf06270 */
[----:B------:R-:W-:Y:S05]  /*0090*/  @P0 BRA `(.L_x_557) ;  /* 0x0000001000f40947 */ /* 0x000fea0003800000 */
[----:B------:R-:W0:Y:S01]  /*00a0*/  LDC R8, c[0x0][0x218] ;  /* 0x00008600ff087b82 */ /* 0x000e220000000800 */
[----:B------:R-:W-:Y:S02]  /*00b0*/  CS2R R2, SRZ ;  /* 0x0000000000027805 */ /* 0x000fe4000001ff00 */
[----:B0-----:R-:W-:-:S13]  /*00c0*/  ISETP.NE.AND P0, PT, R8, RZ, PT ;  /* 0x000000ff0800720c */ /* 0x001fda0003f05270 */
[----:B------:R-:W-:Y:S05]  /*00d0*/  @!P0 BRA `(.L_x_558) ;  /* 0x0000001000a88947 */ /* 0x000fea0003800000 */
[----:B------:R-:W-:Y:S01]  /*00e0*/  HFMA2.MMA R2, -RZ, RZ, 0, 0 ;  /* 0x00000000ff027435 */ /* 0x000fe200000001ff */
[----:B------:R-:W-:Y:S01]  /*00f0*/  MOV R3, R0 ;  /* 0x0000000000037202 */ /* 0x000fe20000000f00 */
[----:B------:R-:W-:Y:S01]  /*0100*/  ULDC.64 UR8, c[0x0][0x220] ;  /* 0x0000880000087ab9 */ /* 0x000fe20000000a00 */
[----:B------:R-:W-:-:S07]  /*0110*/  ISETP.NE.AND P0, PT, R8, 0x1, PT ;  /* 0x000000010800780c */ /* 0x000fce0003f05270 */
[----:B------:R-:W-:Y:S01]  /*0120*/  IMAD.HI.U32 R4, R0, UR8, R2 ;  /* 0x0000000800047c27 */ /* 0x000fe2000f8e0002 */
[----:B------:R-:W-:-:S04]  /*0130*/  ULDC UR8, c[0x0][0x21c] ;  /* 0x0000870000087ab9 */ /* 0x000fc80000000800 */
[----:B------:R-:W-:-:S04]  /*0140*/  SHF.R.U32.HI R5, RZ, UR9, R4 ;  /* 0x00000009ff057c19 */ /* 0x000fc80008011604 */
[----:B------:R-:W-:-:S05]  /*0150*/  IADD3 R3, -R5, RZ, RZ ;  /* 0x000000ff05037210 */ /* 0x000fca0007ffe1ff */
[----:B------:R-:W-:Y:S01]  /*0160*/  IMAD R2, R3, UR8, R0 ;  /* 0x0000000803027c24 */ /* 0x000fe2000f8e0200 */
[----:B------:R-:W-:-:S03]  /*0170*/  ULDC.64 UR8, c[0x0][0x348] ;  /* 0x0000d20000087ab9 */ /* 0x000fc60000000a00 */
[C---:B------:R-:W-:Y:S02]  /*0180*/  IMAD R3, R2.reuse, UR8, RZ ;  /* 0x0000000802037c24 */ /* 0x040fe4000f8e02ff */
[----:B------:R-:W-:Y:S01]  /*0190*/  IMAD R2, R2, UR9, RZ ;  /* 0x0000000902027c24 */ /* 0x000fe2000f8e02ff */
[----:B------:R-:W-:Y:S06]  /*01a0*/  @!P0 BRA `(.L_x_558) ;  /* 0x0000001000748947 */ /* 0x000fec0003800000 */
[----:B------:R-:W-:Y:S01]  /*01b0*/  MOV R4, RZ ;  /* 0x000000ff00047202 */ /* 0x000fe20000000f00 */
[----:B------:R-:W-:Y:S01]  /*01c0*/  ULDC.64 UR10, c[0x0][0x228] ;  /* 0x00008a00000a7ab9 */ /* 0x000fe20000000a00 */
[----:B------:R-:W-:Y:S01]  /*01d0*/  ULDC UR8, c[0x0][0x230] ;  /* 0x00008c0000087ab9 */ /* 0x000fe20000000800 */
[----:B------:R-:W-:Y:S02]  /*01e0*/  ISETP.NE.AND P0, PT, R8, 0x2, PT ;  /* 0x000000020800780c */ /* 0x000fe40003f05270 */
[----:B------:R-:W-:-:S05]  /*01f0*/  IMAD.HI.U32 R6, R5, UR11, R4 ;  /* 0x0000000b05067c27 */ /* 0x000fca000f8e0004 */
[----:B------:R-:W-:Y:S01]  /*0200*/  SHF.R.U32.HI R7, RZ, UR8, R6 ;  /* 0x00000008ff077c19 */ /* 0x000fe20008011606 */
[----:B------:R-:W-:-:S03]  /*0210*/  ULDC.64 UR8, c[0x0][0x350] ;  /* 0x0000d40000087ab9 */ /* 0x000fc60000000a00 */
[----:B------:R-:W-:-:S05]  /*0220*/  IADD3 R4, -R7, RZ, RZ ;  /* 0x000000ff07047210 */ /* 0x000fca0007ffe1ff */
[----:B------:R-:W-:-:S04]  /*0230*/  IMAD R4, R4, UR10, R5 ;  /* 0x0000000a04047c24 */ /* 0x000fc8000f8e0205 */
[C---:B------:R-:W-:Y:S02]  /*0240*/  IMAD R3, R4.reuse, UR8, R3 ;  /* 0x0000000804037c24 */ /* 0x040fe4000f8e0203 */
[----:B------:R-:W-:Y:S01]  /*0250*/  IMAD R2, R4, UR9, R2 ;  /* 0x0000000904027c24 */ /* 0x000fe2000f8e0202 */
[----:B------:R-:W-:Y:S06]  /*0260*/  @!P0 BRA `(.L_x_558) ;  /* 0x0000001000448947 */ /* 0x000fec0003800000 */
[----:B------:R-:W-:Y:S01]  /*0270*/  HFMA2.MMA R6, -RZ, RZ, 0, 0 ;  /* 0x00000000ff067435 */ /* 0x000fe200000001ff */
[----:B------:R-:W-:Y:S01]  /*0280*/  ULDC.64 UR8, c[0x0][0x238] ;  /* 0x00008e0000087ab9 */ /* 0x000fe20000000a00 */
[----:B------:R-:W-:-:S08]  /*0290*/  ISETP.NE.AND P0, PT, R8, 0x3, PT ;  /* 0x000000030800780c */ /* 0x000fd00003f05270 */
        /* <DEDUP_REMOVED lines=21> */
[----:B------:R-:W-:Y:S01]  /*03f0*/  MOV R6, RZ ;  /* 0x000000ff00067202 */ /* 0x000fe20000000f00 */
[----:B------:R-:W-:Y:S01]  /*0400*/  ULDC.64 UR8, c[0x0][0x250] ;  /* 0x0000940000087ab9 */ /* 0x000fe20000000a00 */
[----:B------:R-:W-:-:S03]  /*0410*/  ISETP.NE.AND P0, PT, R8, 0x5, PT ;  /* 0x000000050800780c */ /* 0x000fc60003f05270 */
[----:B------:R-:W-:Y:S01]  /*0420*/  IMAD.HI.U32 R4, R7, UR8, R6 ;  /* 0x0000000807047c27 */ /* 0x000fe2000f8e0006 */
[----:B------:R-:W-:-:S04]  /*0430*/  ULDC UR8, c[0x0][0x24c] ;  /* 0x0000930000087ab9 */ /* 0x000fc80000000800 */
[----:B------:R-:W-:-:S04]  /*0440*/  SHF.R.U32.HI R5, RZ, UR9, R4 ;  /* 0x00000009ff057c19 */ /* 0x000fc80008011604 */
[----:B------:R-:W-:-:S05]  /*0450*/  IADD3 R6, -R5, RZ, RZ ;  /* 0x000000ff05067210 */ /* 0x000fca0007ffe1ff */
[----:B------:R-:W-:Y:S01]  /*0460*/  IMAD R6, R6, UR8, R7 ;  /* 0x0000000806067c24 */ /* 0x000fe2000f8e0207 */
[----:B------:R-:W-:-:S03]  /*0470*/  ULDC.64 UR8, c[0x0][0x368] ;  /* 0x0000da0000087ab9 */ /* 0x000fc60000000a00 */
[C---:B------:R-:W-:Y:S02]  /*0480*/  IMAD R3, R6.reuse, UR8, R3 ;  /* 0x0000000806037c24 */ /* 0x040fe4000f8e0203 */
[----:B------:R-:W-:Y:S01]  /*0490*/  IMAD R2, R6, UR9, R2 ;  /* 0x0000000906027c24 */ /* 0x000fe2000f8e0202 */
[----:B------:R-:W-:Y:S06]  /*04a0*/  @!P0 BRA `(.L_x_558) ;  /* 0x0000000c00b48947 */ /* 0x000fec0003800000 */
[----:B------:R-:W-:Y:S01]  /*04b0*/  HFMA2.MMA R4, -RZ, RZ, 0, 0 ;  /* 0x00000000ff047435 */ /* 0x000fe200000001ff */
[----:B------:R-:W-:Y:S01]  /*04c0*/  ULDC.64 UR10, c[0x0][0x258] ;  /* 0x00009600000a7ab9 */ /* 0x000fe20000000a00 */
[----:B------:R-:W-:Y:S01]  /*04d0*/  ULDC UR8, c[0x0][0x260] ;  /* 0x0000980000087ab9 */ /* 0x000fe20000000800 */
[----:B------:R-:W-:-:S07]  /*04e0*/  ISETP.NE.AND P0, PT, R8, 0x6, PT ;  /* 0x000000060800780c */ /* 0x000fce0003f05270 */
        /* <DEDUP_REMOVED lines=212> */
[----:B------:R-:W-:Y:S01]  /*1230*/  ISETP.NE.AND P0, PT, R8, 0x18, PT ;  /* 0x000000180800780c */ /* 0x000fe20003f05270 */
[----:B------:R-:W-:Y:S01]  /*1240*/  HFMA2.MMA R4, -RZ, RZ, 0, 0 ;  /* 0x00000000ff047435 */ /* 0x000fe200000001ff */
[----:B------:R-:W-:Y:S01]  /*1250*/  ULDC.64 UR10, c[0x0][0x330] ;  /* 0x0000cc00000a7ab9 */ /* 0x000fe20000000a00 */
[----:B------:R-:W-:-:S08]  /*1260*/  ULDC UR8, c[0x0][0x338] ;  /* 0x0000ce0000087ab9 */ /* 0x000fd00000000800 */
[----:B------:R-:W-:Y:S02]  /*1270*/  IMAD.HI.U32 R8, R5, UR11, R4 ;  /* 0x0000000b05087c27 */ /* 0x000fe4000f8e0004 */
[----:B------:R-:W0:Y:S03]  /*1280*/  @P0 LDC.64 R12, c[0x0][0x340] ;  /* 0x0000d000ff0c0b82 */ /* 0x000e260000000a00 */
[----:B------:R-:W-:Y:S01]  /*1290*/  SHF.R.U32.HI R9, RZ, UR8, R8 ;  /* 0x00000008ff097c19 */ /* 0x000fe20008011608 */
[----:B------:R-:W-:Y:S01]  /*12a0*/  ULDC.64 UR8, c[0x0][0x400] ;  /* 0x0001000000087ab9 */ /* 0x000fe20000000a00 */
[----:B------:R-:W-:Y:S02]  /*12b0*/  @P0 MOV R8, RZ ;  /* 0x000000ff00080202 */ /* 0x000fe40000000f00 */
[C---:B------:R-:W-:Y:S01]  /*12c0*/  IADD3 R11, -R9.reuse, RZ, RZ ;  /* 0x000000ff090b7210 */ /* 0x040fe20007ffe1ff */
[----:B------:R-:W1:Y:S08]  /*12d0*/  @P0 LDC R15, c[0x0][0x33c] ;  /* 0x0000cf00ff0f0b82 */ /* 0x000e700000000800 */
[----:B------:R-:W2:Y:S01]  /*12e0*/  @P0 LDC.64 R6, c[0x0][0x408] ;  /* 0x00010200ff060b82 */ /* 0x000ea20000000a00 */
[----:B0-----:R-:W-:-:S05]  /*12f0*/  @P0 IMAD.HI.U32 R4, R9, R12, R8 ;  /* 0x0000000c09040227 */ /* 0x001fca00078e0008 */
[----:B------:R-:W-:Y:S01]  /*1300*/  @P0 SHF.R.U32.HI R8, RZ, R13, R4 ;  /* 0x0000000dff080219 */ /* 0x000fe20000011604 */
[----:B------:R-:W-:-:S03]  /*1310*/  IMAD R4, R11, UR10, R5 ;  /* 0x0000000a0b047c24 */ /* 0x000fc6000f8e0205 */
[----:B------:R-:W-:Y:S01]  /*1320*/  @P0 IADD3 R8, -R8, RZ, RZ ;  /* 0x000000ff08080210 */ /* 0x000fe20007ffe1ff */
[C---:B------:R-:W-:Y:S02]  /*1330*/  IMAD R3, R4.reuse, UR8, R3 ;  /* 0x0000000804037c24 */ /* 0x040fe4000f8e0203 */
[----:B------:R-:W-:Y:S02]  /*1340*/  IMAD R2, R4, UR9, R2 ;  /* 0x0000000904027c24 */ /* 0x000fe4000f8e0202 */
[----:B-1----:R-:W-:-:S04]  /*1350*/  @P0 IMAD R8, R8, R15, R9 ;  /* 0x0000000f08080224 */ /* 0x002fc800078e0209 */
[C---:B--2---:R-:W-:Y:S02]  /*1360*/  @P0 IMAD R3, R8.reuse, R6, R3 ;  /* 0x0000000608030224 */ /* 0x044fe400078e0203 */
[----:B------:R-:W-:-:S07]  /*1370*/  @P0 IMAD R2, R8, R7, R2 ;  /* 0x0000000708020224 */ /* 0x000fce00078e0202 */
.L_x_558:
[----:B------:R-:W-:Y:S02]  /*1380*/  ULDC.64 UR8, c[0x0][0x418] ;  /* 0x0001060000087ab9 */ /* 0x000fe40000000a00 */
[----:B------:R-:W-:-:S04]  /*1390*/  IADD3 R4, P0, R2, UR8, RZ ;  /* 0x0000000802047c10 */ /* 0x000fc8000ff1e0ff */
[----:B------:R-:W-:-:S05]  /*13a0*/  IADD3.X R5, RZ, UR9, RZ, P0, !PT ;  /* 0x00000009ff057c10 */ /* 0x000fca00087fe4ff */
[----:B------:R-:W2:Y:S01]  /*13b0*/  LDG.E.U16 R4, desc[UR4][R4.64] ;  /* 0x0000000404047981 */ /* 0x000ea2000c1e1500 */
[----:B------:R-:W-:Y:S01]  /*13c0*/  USHF.L.U32 UR8, UR7, 0x10, URZ ;  /* 0x0000001007087899 */ /* 0x000fe2000800063f */
[----:B------:R-:W-:-:S05]  /*13d0*/  VIADD R0, R0, 0x80 ;  /* 0x0000008000007836 */ /* 0x000fca0000000000 */
[----:B------:R-:W-:Y:S01]  /*13e0*/  FSETP.NEU.FTZ.AND P0, PT, RZ, UR8, PT ;  /* 0x00000008ff007c0b */ /* 0x000fe2000bf1d000 */
[----:B------:R-:W-:Y:S01]  /*13f0*/  ULDC.64 UR8, c[0x0][0x410] ;  /* 0x0001040000087ab9 */ /* 0x000fe20000000a00 */
[----:B--2---:R-:W-:-:S04]  /*1400*/  SHF.L.U32 R2, R4, 0x10, RZ ;  /* 0x0000001004027819 */ /* 0x004fc800000006ff */
[----:B------:R-:W-:Y:S02]  /*1410*/  FSETP.NEU.FTZ.AND P1, PT, R2, RZ, PT ;  /* 0x000000ff0200720b */ /* 0x000fe40003f3d000 */
[----:B------:R-:W-:Y:S02]  /*1420*/  IADD3 R2, P2, R3, UR8, RZ ;  /* 0x0000000803027c10 */ /* 0x000fe4000ff5e0ff */
[----:B------:R-:W-:Y:S02]  /*1430*/  PLOP3.LUT P0, PT, P0, P1, PT, 0x28, 0x0 ;  /* 0x000000000000781c */ /* 0x000fe40000702570 */
[----:B------:R-:W-:Y:S02]  /*1440*/  IADD3.X R3, RZ, UR9, RZ, P2, !PT ;  /* 0x00000009ff037c10 */ /* 0x000fe400097fe4ff */
[----:B------:R-:W-:-:S05]  /*1450*/  SEL R7, RZ, 0x1, !P0 ;  /* 0x00000001ff077807 */ /* 0x000fca0004000000 */
[----:B------:R0:W-:Y:S04]  /*1460*/  STG.E.U8 desc[UR4][R2.64], R7 ;  /* 0x0000000702007986 */ /* 0x0001e8000c101104 */
.L_x_557:
[----:B------:R-:W-:Y:S05]  /*1470*/  BSYNC B0 ;  /* 0x0000000000007941 */ /* 0x000fea0003800000 */
.L_x_556:
[----:B------:R-:W-:Y:S01]  /*1480*/  ISETP.GE.AND P0, PT, R0, UR6, PT ;  /* 0x0000000600007c0c */ /* 0x000fe2000bf06270 */
[----:B------:R-:W-:-:S12]  /*1490*/  BSSY B0, `(.L_x_559) ;  /* 0x000027e000007945 */ /* 0x000fd80003800000 */
[----:B------:R-:W-:Y:S05]  /*14a0*/  @P0 BRA `(.L_x_560) ;  /* 0x0000002400f00947 */ /* 0x000fea0003800000 */
[----:B------:R-:W1:Y:S01]  /*14b0*/  LDC R8, c[0x0][0x218] ;  /* 0x00008600ff087b82 */ /* 0x000e620000000800 */
[----:B0-----:R-:W-:Y:S02]  /*14c0*/  CS2R R2, SRZ ;  /* 0x0000000000027805 */ /* 0x001fe4000001ff00 */
[----:B-1----:R-:W-:-:S13]  /*14d0*/  ISETP.NE.AND P0, PT, R8, RZ, PT ;  /* 0x000000ff0800720c */ /* 0x002fda0003f05270 */
        /* <DEDUP_REMOVED lines=278> */
[----:B------:R-:W-:Y:S01]  /*2640*/  ISETP.NE.AND P0, PT, R8, 0x18, PT ;  /* 0x000000180800780c */ /* 0x000fe20003f05270 */
[----:B------:R-:W-:Y:S01]  /*2650*/  IMAD.MOV.U32 R4, RZ, RZ, RZ ;  /* 0x000000ffff047224 */ /* 0x000fe200078e00ff */
[----:B------:R-:W-:Y:S01]  /*2660*/  ULDC.64 UR10, c[0x0][0x330] ;  /* 0x0000cc00000a7ab9 */ /* 0x000fe20000000a00 */
[----:B------:R-:W-:Y:S02]  /*2670*/  ULDC UR8, c[0x0][0x338] ;  /* 0x0000ce0000087ab9 */ /* 0x000fe40000000800 */
[----:B------:R-:W-:-:S05]  /*2680*/  IMAD.HI.U32 R8, R5, UR11, R4 ;  /* 0x0000000b05087c27 */ /* 0x000fca000f8e0004 */
[----:B------:R-:W-:Y:S01]  /*2690*/  SHF.R.U32.HI R9, RZ, UR8, R8 ;  /* 0x00000008ff097c19 */ /* 0x000fe20008011608 */
[----:B------:R-:W-:Y:S02]  /*26a0*/  ULDC.64 UR8, c[0x0][0x400] ;  /* 0x0001000000087ab9 */ /* 0x000fe40000000a00 */
[----:B------:R-:W0:Y:S01]  /*26b0*/  @P0 LDC.64 R12, c[0x0][0x340] ;  /* 0x0000d000ff0c0b82 */ /* 0x000e220000000a00 */
[----:B------:R-:W-:Y:S02]  /*26c0*/  @P0 MOV R8, RZ ;  /* 0x000000ff00080202 */ /* 0x000fe40000000f00 */
[----:B------:R-:W-:-:S05]  /*26d0*/  IADD3 R11, -R9, RZ, RZ ;  /* 0x000000ff090b7210 */ /* 0x000fca0007ffe1ff */
        /* <DEDUP_REMOVED lines=11> */
.L_x_561:
[----:B------:R-:W-:Y:S02]  /*2790*/  ULDC.64 UR8, c[0x0][0x418] ;  /* 0x0001060000087ab9 */ /* 0x000fe40000000a00 */
[----:B------:R-:W-:-:S04]  /*27a0*/  IADD3 R4, P0, R2, UR8, RZ ;  /* 0x0000000802047c10 */ /* 0x000fc8000ff1e0ff */
[----:B------:R-:W-:-:S05]  /*27b0*/  IADD3.X R5, RZ, UR9, RZ, P0, !PT ;  /* 0x00000009ff057c10 */ /* 0x000fca00087fe4ff */
[----:B------:R-:W2:Y:S01]  /*27c0*/  LDG.E.U16 R4, desc[UR4][R4.64] ;  /* 0x0000000404047981 */ /* 0x000ea2000c1e1500 */
[----:B------:R-:W-:Y:S01]  /*27d0*/  USHF.L.U32 UR8, UR7, 0x10, URZ ;  /* 0x0000001007087899 */ /* 0x000fe2000800063f */
[----:B------:R-:W-:-:S05]  /*27e0*/  IADD3 R0, R0, 0x80, RZ ;  /* 0x0000008000007810 */ /* 0x000fca0007ffe0ff */
[----:B------:R-:W-:Y:S01]  /*27f0*/  FSETP.NEU.FTZ.AND P2, PT, RZ, UR8, PT ;  /* 0x00000008ff007c0b */ /* 0x000fe2000bf5d000 */
[----:B------:R-:W-:Y:S01]  /*2800*/  ULDC.64 UR8, c[0x0][0x410] ;  /* 0x0001040000087ab9 */ /* 0x000fe20000000a00 */
[----:B--2---:R-:W-:-:S04]  /*2810*/  SHF.L.U32 R2, R4, 0x10, RZ ;  /* 0x0000001004027819 */ /* 0x004fc800000006ff */
[----:B------:R-:W-:Y:S02]  /*2820*/  FSETP.NEU.FTZ.AND P0, PT, R2, RZ, PT ;  /* 0x000000ff0200720b */ /* 0x000fe40003f1d000 */
[----:B------:R-:W-:Y:S02]  /*2830*/  IADD3 R2, P1, R3, UR8, RZ ;  /* 0x0000000803027c10 */ /* 0x000fe4000ff3e0ff */
[----:B------:R-:W-:Y:S02]  /*2840*/  PLOP3.LUT P0, PT, P2, P0, PT, 0x28, 0x0 ;  /* 0x000000000000781c */ /* 0x000fe40001700570 */
[----:B------:R-:W-:Y:S02]  /*2850*/  IADD3.X R3, RZ, UR9, RZ, P1, !PT ;  /* 0x00000009ff037c10 */ /* 0x000fe40008ffe4ff */
[----:B------:R-:W-:Y:S02]  /*2860*/  SEL R7, RZ, 0x1, !P0 ;  /* 0x00000001ff077807 */ /* 0x000fe40004000000 */
[----:B------:R-:W-:-:S03]  /*2870*/  ISETP.GE.AND P0, PT, R0, UR6, PT ;  /* 0x0000000600007c0c */ /* 0x000fc6000bf06270 */
[----:B------:R1:W-:Y:S10]  /*2880*/  STG.E.U8 desc[UR4][R2.64], R7 ;  /* 0x0000000702007986 */ /* 0x0003f4000c101104 */
[----:B------:R-:W-:Y:S05]  /*2890*/  @P0 BRA `(.L_x_560) ;  /* 0x0000001000f40947 */ /* 0x000fea0003800000 */
[----:B------:R-:W0:Y:S01]  /*28a0*/  LDC R8, c[0x0][0x218] ;  /* 0x00008600ff087b82 */ /* 0x000e220000000800 */
[----:B-1----:R-:W-:Y:S02]  /*28b0*/  CS2R R2, SRZ ;  /* 0x0000000000027805 */ /* 0x002fe4000001ff00 */
[----:B0-----:R-:W-:-:S13]  /*28c0*/  ISETP.NE.AND P0, PT, R8, RZ, PT ;  /* 0x000000ff0800720c */ /* 0x001fda0003f05270 */
[----:B------:R-:W-:Y:S05]  /*28d0*/  @!P0 BRA `(.L_x_562) ;  /* 0x0000001000a88947 */ /* 0x000fea0003800000 */
[----:B------:R-:W-:Y:S01]  /*28e0*/  MOV R3, R0 ;  /* 0x0000000000037202 */ /* 0x000fe20000000f00 */
[----:B------:R-:W-:Y:S01]  /*28f0*/  IMAD.MOV.U32 R2, RZ, RZ, RZ ;  /* 0x000000ffff027224 */ /* 0x000fe200078e00ff */
[----:B------:R-:W-:Y:S01]  /*2900*/  ULDC.64 UR8, c[0x0][0x220] ;  /* 0x0000880000087ab9 */ /* 0x000fe20000000a00 */
[----:B------:R-:W-:Y:S02]  /*2910*/  ISETP.NE.AND P0, PT, R8, 0x1, PT ;  /* 0x000000010800780c */ /* 0x000fe40003f05270 */
        /* <DEDUP_REMOVED lines=274> */
[----:B------:R-:W-:Y:S01]  /*3a40*/  ULDC.64 UR10, c[0x0][0x330] ;  /* 0x0000cc00000a7ab9 */ /* 0x000fe20000000a00 */
[----:B------:R-:W-:Y:S01]  /*3a50*/  MOV R4, RZ ;  /* 0x000000ff00047202 */ /* 0x000fe20000000f00 */
[----:B------:R-:W-:-:S04]  /*3a60*/  ULDC UR8, c[0x0][0x338] ;  /* 0x0000ce0000087ab9 */ /* 0x000fc80000000800 */
[----:B------:R-:W-:-:S05]  /*3a70*/  IMAD.HI.U32 R8, R5, UR11, R4 ;  /* 0x0000000b05087c27 */ /* 0x000fca000f8e0004 */
[----:B------:R-:W-:Y:S01]  /*3a80*/  SHF.R.U32.HI R9, RZ, UR8, R8 ;  /* 0x00000008ff097c19 */ /* 0x000fe20008011608 */
[----:B------:R-:W0:Y:S01]  /*3a90*/  @P0 LDC.64 R12, c[0x0][0x340] ;  /* 0x0000d000ff0c0b82 */ /* 0x000e220000000a00 */
[----:B------:R-:W-:Y:S01]  /*3aa0*/  @P0 IMAD.MOV.U32 R8, RZ, RZ, RZ ;  /* 0x000000ffff080224 */ /* 0x000fe200078e00ff */
[----:B------:R-:W-:Y:S01]  /*3ab0*/  ULDC.64 UR8, c[0x0][0x400] ;  /* 0x0001000000087ab9 */ /* 0x000fe20000000a00 */
        /* <DEDUP_REMOVED lines=12> */
.L_x_562:
        /* <DEDUP_REMOVED lines=15> */
.L_x_560:
[----:B------:R-:W-:Y:S05]  /*3c70*/  BSYNC B0 ;  /* 0x0000000000007941 */ /* 0x000fea0003800000 */
.L_x_559:
[----:B------:R-:W-:-:S13]  /*3c80*/  ISETP.GE.AND P0, PT, R0, UR6, PT ;  /* 0x0000000600007c0c */ /* 0x000fda000bf06270 */
[----:B------:R-:W-:Y:S05]  /*3c90*/  @P0 EXIT ;  /* 0x000000000000094d */ /* 0x000fea0003800000 */
[----:B------:R-:W3:Y:S01]  /*3ca0*/  LDC R8, c[0x0][0x218] ;  /* 0x00008600ff087b82 */ /* 0x000ee20000000800 */
[----:B012---:R-:W-:Y:S02]  /*3cb0*/  CS2R R2, SRZ ;  /* 0x0000000000027805 */ /* 0x007fe4000001ff00 */
[----:B---3--:R-:W-:-:S13]  /*3cc0*/  ISETP.NE.AND P0, PT, R8, RZ, PT ;  /* 0x000000ff0800720c */ /* 0x008fda0003f05270 */
[----:B------:R-:W-:Y:S05]  /*3cd0*/  @!P0 BRA `(.L_x_563) ;  /* 0x0000001000a88947 */ /* 0x000fea0003800000 */
[----:B------:R-:W-:Y:S01]  /*3ce0*/  MOV R2, RZ ;  /* 0x000000ff00027202 */ /* 0x000fe20000000f00 */
[----:B------:R-:W-:Y:S01]  /*3cf0*/  IMAD.MOV.U32 R3, RZ, RZ, R0 ;  /* 0x000000ffff037224 */ /* 0x000fe200078e0000 */
[----:B------:R-:W-:Y:S01]  /*3d00*/  ULDC.64 UR8, c[0x0][0x220] ;  /* 0x0000880000087ab9 */ /* 0x000fe20000000a00 */
[----:B------:R-:W-:Y:S01]  /*3d10*/  ISETP.NE.AND P0, PT, R8, 0x1, PT ;  /* 0x000000010800780c */ /* 0x000fe20003f05270 */
[----:B------:R-:W-:Y:S01]  /*3d20*/  ULDC UR6, c[0x0][0x21c] ;  /* 0x0000870000067ab9 */ /* 0x000fe20000000800 */
[----:B------:R-:W-:-:S05]  /*3d30*/  IMAD.HI.U32 R4, R0, UR8, R2 ;  /* 0x0000000800047c27 */ /* 0x000fca000f8e0002 */
[----:B------:R-:W-:Y:S01]  /*3d40*/  SHF.R.U32.HI R5, RZ, UR9, R4 ;  /* 0x00000009ff057c19 */ /* 0x000fe20008011604 */
[----:B------:R-:W-:-:S03]  /*3d50*/  ULDC.64 UR8, c[0x0][0x348] ;  /* 0x0000d20000087ab9 */ /* 0x000fc60000000a00 */
[----:B------:R-:W-:-:S05]  /*3d60*/  IADD3 R3, -R5, RZ, RZ ;  /* 0x000000ff05037210 */ /* 0x000fca0007ffe1ff */
[----:B------:R-:W-:-:S04]  /*3d70*/  IMAD R0, R3, UR6, R0 ;  /* 0x0000000603007c24 */ /* 0x000fc8000f8e0200 */
        /* <DEDUP_REMOVED lines=17> */
[----:B------:R-:W-:Y:S01]  /*3e90*/  ISETP.NE.AND P0, PT, R8, 0x3, PT ;  /* 0x000000030800780c */ /* 0x000fe20003f05270 */
[----:B------:R-:W-:Y:S02]  /*3ea0*/  ULDC UR6, c[0x0][0x234] ;  /* 0x00008d0000067ab9 */ /* 0x000fe40000000800 */
        /* <DEDUP_REMOVED lines=70> */
[----:B------:R-:W-:Y:S01]  /*4310*/  ISETP.NE.AND P0, PT, R8, 0x9, PT ;  /* 0x000000090800780c */ /* 0x000fe20003f05270 */
[----:B------:R-:W-:-:S07]  /*4320*/  ULDC UR6, c[0x0][0x27c] ;  /* 0x00009f0000067ab9 */ /* 0x000fce0000000800 */
        /* <DEDUP_REMOVED lines=183> */
[----:B------:R-:W-:Y:S02]  /*4ea0*/  @P0 MOV R6, RZ ;  /* 0x000000ff00060202 */ /* 0x000fe40000000f00 */
[----:B------:R-:W-:-:S05]  /*4eb0*/  IADD3 R4, -R7, RZ, RZ ;  /* 0x000000ff07047210 */ /* 0x000fca0007ffe1ff */
[----:B------:R-:W1:Y:S01]  /*4ec0*/  @P0 LDC R11, c[0x0][0x33c] ;  /* 0x0000cf00ff0b0b82 */ /* 0x000e620000000800 */
[----:B------:R-:W-:Y:S01]  /*4ed0*/  IMAD R4, R4, UR8, R5 ;  /* 0x0000000804047c24 */ /* 0x000fe2000f8e0205 */
[----:B------:R-:W-:-:S03]  /*4ee0*/  ULDC.64 UR8, c[0x0][0x400] ;  /* 0x0001000000087ab9 */ /* 0x000fc60000000a00 */
[C---:B------:R-:W-:Y:S02]  /*4ef0*/  IMAD R3, R4.reuse, UR8, R3 ;  /* 0x0000000804037c24 */ /* 0x040fe4000f8e0203 */
[----:B------:R-:W-:Y:S01]  /*4f00*/  IMAD R2, R4, UR9, R2 ;  /* 0x0000000904027c24 */ /* 0x000fe2000f8e0202 */
[----:B------:R-:W2:Y:S01]  /*4f10*/  @P0 LDC.64 R12, c[0x0][0x408] ;  /* 0x00010200ff0c0b82 */ /* 0x000ea20000000a00 */
[----:B0-----:R-:W-:-:S05]  /*4f20*/  @P0 IMAD.HI.U32 R0, R7, R8, R6 ;  /* 0x0000000807000227 */ /* 0x001fca00078e0006 */
[----:B------:R-:W-:-:S04]  /*4f30*/  @P0 SHF.R.U32.HI R0, RZ, R9, R0 ;  /* 0x00000009ff000219 */ /* 0x000fc80000011600 */
[----:B------:R-:W-:-:S05]  /*4f40*/  @P0 IADD3 R6, -R0, RZ, RZ ;  /* 0x000000ff00060210 */ /* 0x000fca0007ffe1ff */
[----:B-1----:R-:W-:-:S04]  /*4f50*/  @P0 IMAD R6, R11, R6, R7 ;  /* 0x000000060b060224 */ /* 0x002fc800078e0207 */
[C---:B--2---:R-:W-:Y:S02]  /*4f60*/  @P0 IMAD R3, R6.reuse, R12, R3 ;  /* 0x0000000c06030224 */ /* 0x044fe400078e0203 */
[----:B------:R-:W-:-:S07]  /*4f70*/  @P0 IMAD R2, R6, R13, R2 ;  /* 0x0000000d06020224 */ /* 0x000fce00078e0202 */
.L_x_563:
[----:B------:R-:W-:Y:S02]  /*4f80*/  ULDC.64 UR8, c[0x0][0x418] ;  /* 0x0001060000087ab9 */ /* 0x000fe40000000a00 */
[----:B------:R-:W-:-:S04]  /*4f90*/  IADD3 R4, P0, R2, UR8, RZ ;  /* 0x0000000802047c10 */ /* 0x000fc8000ff1e0ff */
[----:B------:R-:W-:Y:S01]  /*4fa0*/  IADD3.X R5, RZ, UR9, RZ, P0, !PT ;  /* 0x00000009ff057c10 */ /* 0x000fe200087fe4ff */
[----:B------:R-:W-:Y:S01]  /*4fb0*/  USHF.L.U32 UR6, UR7, 0x10, URZ ;  /* 0x0000001007067899 */ /* 0x000fe2000800063f */
[----:B------:R-:W-:-:S03]  /*4fc0*/  ULDC.64 UR8, c[0x0][0x410] ;  /* 0x0001040000087ab9 */ /* 0x000fc60000000a00 */
[----:B------:R-:W2:Y:S01]  /*4fd0*/  LDG.E.U16 R4, desc[UR4][R4.64] ;  /* 0x0000000404047981 */ /* 0x000ea2000c1e1500 */
[----:B------:R-:W-:Y:S02]  /*4fe0*/  IADD3 R2, P1, R3, UR8, RZ ;  /* 0x0000000803027c10 */ /* 0x000fe4000ff3e0ff */
[----:B------:R-:W-:Y:S02]  /*4ff0*/  FSETP.NEU.FTZ.AND P2, PT, RZ, UR6, PT ;  /* 0x00000006ff007c0b */ /* 0x000fe4000bf5d000 */
[----:B------:R-:W-:Y:S02]  /*5000*/  IADD3.X R3, RZ, UR9, RZ, P1, !PT ;  /* 0x00000009ff037c10 */ /* 0x000fe40008ffe4ff */
[----:B--2---:R-:W-:-:S04]  /*5010*/  SHF.L.U32 R0, R4, 0x10, RZ ;  /* 0x0000001004007819 */ /* 0x004fc800000006ff */
[----:B------:R-:W-:-:S04]  /*5020*/  FSETP.NEU.FTZ.AND P0, PT, R0, RZ, PT ;  /* 0x000000ff0000720b */ /* 0x000fc80003f1d000 */
[----:B------:R-:W-:-:S04]  /*5030*/  PLOP3.LUT P0, PT, P2, P0, PT, 0x28, 0x0 ;  /* 0x000000000000781c */ /* 0x000fc80001700570 */
[----:B------:R-:W-:-:S05]  /*5040*/  SEL R7, RZ, 0x1, !P0 ;  /* 0x00000001ff077807 */ /* 0x000fca0004000000 */
[----:B------:R-:W-:Y:S01]  /*5050*/  STG.E.U8 desc[UR4][R2.64], R7 ;  /* 0x0000000702007986 */ /* 0x000fe2000c101104 */
[----:B------:R-:W-:Y:S05]  /*5060*/  EXIT ;  /* 0x000000000000794d */ /* 0x000fea0003800000 */
.L_x_564:
        /* <DEDUP_REMOVED lines=9> */
.L_x_43751:


//--------------------- .text._ZN2at6native27unrolled_elementwise_kernelINS0_13AUnaryFunctorIN3c108BFloat16ES4_bZZZNS0_23logical_xor_kernel_cudaERNS_14TensorIteratorEENKUlvE0_clEvENKUlvE8_clEvEUlS4_S4_E_EESt5arrayIPcLm2EELi4E23TrivialOffsetCalculatorILi1EjESF_NS0_6memory15LoadWithoutCastENSG_16StoreWithoutCastEEEviT_T0_T2_T3_T4_T5_ --------------------------
	.section	.text._ZN2at6native27unrolled_elementwise_kernelINS0_13AUnaryFunctorIN3c108BFloat16ES4_bZZZNS0_23logical_xor_kernel_cudaERNS_14TensorIteratorEENKUlvE0_clEvENKUlvE8_clEvEUlS4_S4_E_EESt5arrayIPcLm2EELi4E23TrivialOffsetCalculatorILi1EjESF_NS0_6memory15LoadWithoutCastENSG_16StoreWithoutCastEEEviT_T0_T2_T3_T4_T5_,"ax",@progbits
	.align	128
        .global         _ZN2at6native27unrolled_elementwise_kernelINS0_13AUnaryFunctorIN3c108BFloat16ES4_bZZZNS0_23logical_xor_kernel_cudaERNS_14TensorIteratorEENKUlvE0_clEvENKUlvE8_clEvEUlS4_S4_E_EESt5arrayIPcLm2EELi4E23TrivialOffsetCalculatorILi1EjESF_NS0_6memory15LoadWithoutCastENSG_16StoreWithoutCastEEEviT_T0_T2_T3_T4_T5_
        .type           _ZN2at6native27unrolled_elementwise_kernelINS0_13AUnaryFunctorIN3c108BFloat16ES4_bZZZNS0_23logical_xor_kernel_cudaERNS_14TensorIteratorEENKUlvE0_clEvENKUlvE8_clEvEUlS4_S4_E_EESt5arrayIPcLm2EELi4E23TrivialOffsetCalculatorILi1EjESF_NS0_6memory15LoadWithoutCastENSG_16StoreWithoutCastEEEviT_T0_T2_T3_T4_T5_,@function
        .size           _ZN2at6native27unrolled_elementwise_kernelINS0_13AUnaryFunctorIN3c108BFloat16ES4_bZZZNS0_23logical_xor_kernel_cudaERNS_14TensorIteratorEENKUlvE0_clEvENKUlvE8_clEvEUlS4_S4_E_EESt5arrayIPcLm2EELi4E23TrivialOffsetCalculatorILi1EjESF_NS0_6memory15LoadWithoutCastENSG_16StoreWithoutCastEEEviT_T0_T2_T3_T4_T5_,(.L_x_43752 - _ZN2at6native27unrolled_elementwise_kernelINS0_13AUnaryFunctorIN3c108BFloat16ES4_bZZZNS0_23logical_xor_kernel_cudaERNS_14TensorIteratorEENKUlvE0_clEvENKUlvE8_clEvEUlS4_S4_E_EESt5arrayIPcLm2EELi4E23TrivialOffsetCalculatorILi1EjESF_NS0_6memory15LoadWithoutCastENSG_16StoreWithoutCastEEEviT_T0_T2_T3_T4_T5_)
        .other          _ZN2at6native27unrolled_elementwise_kernelINS0_13AUnaryFunctorIN3c108BFloat16ES4_bZZZNS0_23logical_xor_kernel_cudaERNS_14TensorIteratorEENKUlvE0_clEvENKUlvE8_clEvEUlS4_S4_E_EESt5arrayIPcLm2EELi4E23TrivialOffsetCalculatorILi1EjESF_NS0_6memory15LoadWithoutCastENSG_16StoreWithoutCastEEEviT_T0_T2_T3_T4_T5_,@"STO_CUDA_ENTRY STV_DEFAULT"
_ZN2at6native27unrolled_elementwise_kernelINS0_13AUnaryFunctorIN3c108BFloat16ES4_bZZZNS0_23logical_xor_kernel_cudaERNS_14TensorIteratorEENKUlvE0_clEvENKUlvE8_clEvEUlS4_S4_E_EESt5arrayIPcLm2EELi4E23TrivialOffsetCalculatorILi1EjESF_NS0_6memory15LoadWithoutCastENSG_16StoreWithoutCastEEEviT_T0_T2_T3_T4_T5_:
.text._ZN2at6native27unrolled_elementwise_kernelINS0_13AUnaryFunctorIN3c108BFloat16ES4_bZZZNS0_23logical_xor_kernel_cudaERNS_14TensorIteratorEENKUlvE0_clEvENKUlvE8_clEvEUlS4_S4_E_EESt5arrayIPcLm2EELi4E23TrivialOffsetCalculatorILi1EjESF_NS0_6memory15LoadWithoutCastENSG_16StoreWithoutCastEEEviT_T0_T2_T3_T4_T5_:
[----:B------:R-:W-:Y:S01]  /*0000*/  LDC R1, c[0x0][0x28] ;  /* 0x00000a00ff017b82 */ /* 0x000fe20000000800 */
[----:B------:R-:W0:Y:S07]  /*0010*/  S2R R0, SR_CTAID.X ;  /* 0x0000000000007919 */ /* 0x000e2e0000002500 */
[----:B------:R-:W0:Y:S01]  /*0020*/  LDC R7, c[0x0][0x210] ;  /* 0x00008400ff077b82 */ /* 0x000e220000000800 */
[----:B------:R-:W-:Y:S01]  /*0030*/  ULDC.64 UR4, c[0x0][0x208] ;  /* 0x0000820000047ab9 */ /* 0x000fe20000000a00 */
[----:B------:R-:W1:Y:S01]  /*0040*/  S2R R5, SR_TID.X ;  /* 0x0000000000057919 */ /* 0x000e620000002100 */
[----:B0-----:R-:W-:-:S02]  /*0050*/  IMAD R2, R0, -0x200, R7 ;  /* 0xfffffe0000027824 */ /* 0x001fc400078e0207 */
[----:B-1----:R-:W-:-:S03]  /*0060*/  IMAD.MOV.U32 R19, RZ, RZ, R5 ;  /* 0x000000ffff137224 */ /* 0x002fc600078e0005 */
[----:B------:R-:W-:-:S13]  /*0070*/  ISETP.GE.AND P2, PT, R5, R2, PT ;  /* 0x000000020500720c */ /* 0x000fda0003f46270 */
[----:B------:R-:W-:Y:S01]  /*0080*/  @!P2 IMAD R7, R0, 0x200, R19 ;  /* 0x000002000007a824 */ /* 0x000fe200078e0213 */
[----:B------:R-:W0:Y:S01]  /*0090*/  @!P2 LDC.64 R12, c[0x0][0x220] ;  /* 0x00008800ff0cab82 */ /* 0x000e220000000a00 */
[----:B------:R-:W-:-:S05]  /*00a0*/  @!P2 VIADD R19, R19, 0x80 ;  /* 0x000000801313a836 */ /* 0x000fca0000000000 */
[----:B------:R-:W-:-:S13]  /*00b0*/  ISETP.GE.AND P0, PT, R19, R2, PT ;  /* 0x000000021300720c */ /* 0x000fda0003f06270 */
[----:B------:R-:W-:Y:S01]  /*00c0*/  @!P0 IMAD R17, R0, 0x200, R19 ;  /* 0x0000020000118824 */ /* 0x000fe200078e0213 */
[----:B------:R-:W1:Y:S01]  /*00d0*/  @!P0 LDC.64 R10, c[0x0][0x220] ;  /* 0x00008800ff0a8b82 */ /* 0x000e620000000a00 */
[----:B------:R-:W-:Y:S02]  /*00e0*/  @!P0 VIADD R19, R19, 0x80 ;  /* 0x0000008013138836 */ /* 0x000fe40000000000 */
[----:B0-----:R-:W-:Y:S01]  /*00f0*/  @!P2 IMAD.WIDE.U32 R12, R7, 0x2, R12 ;  /* 0x00000002070ca825 */ /* 0x001fe200078e000c */
[----:B------:R-:W-:Y:S02]  /*0100*/  PRMT R7, RZ, 0x7610, R7 ;  /* 0x00007610ff077816 */ /* 0x000fe40000000007 */
[----:B------:R-:W-:-:S04]  /*0110*/  ISETP.GE.AND P3, PT, R19, R2, PT ;  /* 0x000000021300720c */ /* 0x000fc80003f66270 */
[----:B------:R0:W2:Y:S09]  /*0120*/  @!P2 LDG.E.U16 R7, desc[UR4][R12.64] ;  /* 0x000000040c07a981 */ /* 0x0000b2000c1e1500 */
[----:B------:R-:W3:Y:S01]  /*0130*/  @!P3 LDC.64 R8, c[0x0][0x220] ;  /* 0x00008800ff08bb82 */ /* 0x000ee20000000a00 */
[----:B-1----:R-:W-:Y:S01]  /*0140*/  @!P0 IMAD.WIDE.U32 R16, R17, 0x2, R10 ;  /* 0x0000000211108825 */ /* 0x002fe200078e000a */
[----:B------:R-:W-:-:S03]  /*0150*/  PRMT R10, RZ, 0x7610, R10 ;  /* 0x00007610ff0a7816 */ /* 0x000fc6000000000a */
[----:B------:R-:W-:Y:S01]  /*0160*/  @!P3 IMAD R11, R0, 0x200, R19 ;  /* 0x00000200000bb824 */ /* 0x000fe200078e0213 */
[----:B------:R-:W-:Y:S02]  /*0170*/  PRMT R18, RZ, 0x7610, R18 ;  /* 0x00007610ff127816 */ /* 0x000fe40000000012 */
[----:B------:R-:W4:Y:S01]  /*0180*/  @!P0 LDG.E.U16 R10, desc[UR4][R16.64] ;  /* 0x00000004100a8981 */ /* 0x000f22000c1e1500 */
[----:B---3--:R-:W-:-:S05]  /*0190*/  @!P3 IMAD.WIDE.U32 R8, R11, 0x2, R8 ;  /* 0x000000020b08b825 */ /* 0x008fca00078e0008 */
[----:B------:R1:W3:Y:S01]  /*01a0*/  @!P3 LDG.E.U16 R18, desc[UR4][R8.64] ;  /* 0x000000040812b981 */ /* 0x0002e2000c1e1500 */
[----:B------:R-:W-:-:S05]  /*01b0*/  @!P3 VIADD R19, R19, 0x80 ;  /* 0x000000801313b836 */ /* 0x000fca0000000000 */
[----:B------:R-:W-:Y:S01]  /*01c0*/  ISETP.GE.AND P1, PT, R19, R2, PT ;  /* 0x000000021300720c */ /* 0x000fe20003f26270 */
[----:B0-----:R-:W0:Y:S01]  /*01d0*/  LDC.U16 R12, c[0x0][0x216] ;  /* 0x00008580ff0c7b82 */ /* 0x001e220000000400 */
[----:B------:R-:W-:-:S07]  /*01e0*/  VIADD R13, R5, 0x80 ;  /* 0x00000080050d7836 */ /* 0x000fce0000000000 */
[----:B-1----:R-:W1:Y:S08]  /*01f0*/  @!P2 LDC.64 R8, c[0x0][0x218] ;  /* 0x00008600ff08ab82 */ /* 0x002e700000000a00 */
[----:B------:R-:W0:Y:S01]  /*0200*/  @!P1 LDC.64 R14, c[0x0][0x220] ;  /* 0x00008800ff0e9b82 */ /* 0x000e220000000a00 */
[----:B------:R-:W-:Y:S01]  /*0210*/  ISETP.GE.AND P3, PT, R13, R2, PT ;  /* 0x000000020d00720c */ /* 0x000fe20003f66270 */
[----:B------:R-:W-:-:S02]  /*0220*/  @!P1 IMAD R11, R0, 0x200, R19 ;  /* 0x00000200000b9824 */ /* 0x000fc400078e0213 */
[----:B------:R-:W-:-:S05]  /*0230*/  VIADD R13, R5, 0x100 ;  /* 0x00000100050d7836 */ /* 0x000fca0000000000 */
[----:B------:R-:W-:Y:S01]  /*0240*/  ISETP.GE.AND P4, PT, R13, R2, PT ;  /* 0x000000020d00720c */ /* 0x000fe20003f86270 */
[----:B0-----:R-:W-:Y:S01]  /*0250*/  @!P1 IMAD.WIDE.U32 R14, R11, 0x2, R14 ;  /* 0x000000020b0e9825 */ /* 0x001fe200078e000e */
[----:B------:R-:W-:-:S06]  /*0260*/  PRMT R11, RZ, 0x7610, R11 ;  /* 0x00007610ff0b7816 */ /* 0x000fcc000000000b */
[----:B------:R0:W5:Y:S01]  /*0270*/  @!P1 LDG.E.U16 R11, desc[UR4][R14.64] ;  /* 0x000000040e0b9981 */ /* 0x000162000c1e1500 */
[----:B------:R-:W-:Y:S01]  /*0280*/  BSSY B0, `(.L_x_565) ;  /* 0x0000028000007945 */ /* 0x000fe20003800000 */
[----:B--2---:R-:W-:Y:S02]  /*0290*/  @!P2 IMAD.U32 R13, R7, 0x10000, RZ ;  /* 0x00010000070da824 */ /* 0x004fe400078e00ff */
[----:B------:R-:W-:-:S03]  /*02a0*/  @!P2 IMAD.U32 R7, R12, 0x10000, RZ ;  /* 0x000100000c07a824 */ /* 0x000fc600078e00ff */
[----:B------:R-:W-:Y:S02]  /*02b0*/  @!P2 FSETP.NEU.FTZ.AND P5, PT, R13, RZ, PT ;  /* 0x000000ff0d00a20b */ /* 0x000fe40003fbd000 */
[----:B------:R-:W-:Y:S01]  /*02c0*/  @!P2 FSETP.NEU.FTZ.AND P1, PT, R7, RZ, PT ;  /* 0x000000ff0700a20b */ /* 0x000fe20003f3d000 */
[----:B------:R-:W-:-:S03]  /*02d0*/  @!P3 IMAD.U32 R7, R12, 0x10000, RZ ;  /* 0x000100000c07b824 */ /* 0x000fc600078e00ff */
[----:B------:R-:W-:Y:S02]  /*02e0*/  @!P2 PLOP3.LUT P1, PT, P1, P5, PT, 0x28, 0x0 ;  /* 0x000000000000a81c */ /* 0x000fe40000f2a570 */
[----:B------:R-:W-:Y:S02]  /*02f0*/  @!P3 FSETP.NEU.FTZ.AND P5, PT, R7, RZ, PT ;  /* 0x000000ff0700b20b */ /* 0x000fe40003fbd000 */
[----:B------:R-:W-:-:S04]  /*0300*/  @!P2 LEA R7, R0, R5, 0x9 ;  /* 0x000000050007a211 */ /* 0x000fc800078e48ff */
[----:B-1----:R-:W-:Y:S02]  /*0310*/  @!P2 IADD3 R8, P6, R7, R8, RZ ;  /* 0x000000080708a210 */ /* 0x002fe40007fde0ff */
[----:B------:R-:W-:-:S03]  /*0320*/  @!P2 SEL R6, RZ, 0x1, !P1 ;  /* 0x00000001ff06a807 */ /* 0x000fc60004800000 */
[----:B------:R-:W-:Y:S02]  /*0330*/  @!P2 IMAD.X R9, RZ, RZ, R9, P6 ;  /* 0x000000ffff09a224 */ /* 0x000fe400030e0609 */
[C---:B------:R-:W-:Y:S02]  /*0340*/  VIADD R7, R5.reuse, 0x180 ;  /* 0x0000018005077836 */ /* 0x040fe40000000000 */
[----:B------:R-:W-:Y:S01]  /*0350*/  @!P2 VIADD R5, R5, 0x80 ;  /* 0x000000800505a836 */ /* 0x000fe20000000000 */
[----:B------:R0:W-:Y:S01]  /*0360*/  @!P2 STG.E.U8 desc[UR4][R8.64], R6 ;  /* 0x000000060800a986 */ /* 0x0001e2000c101104 */
[----:B----4-:R-:W-:-:S03]  /*0370*/  @!P3 IMAD.U32 R10, R10, 0x10000, RZ ;  /* 0x000100000a0ab824 */ /* 0x010fc600078e00ff */
[----:B------:R-:W-:Y:S02]  /*0380*/  ISETP.GE.AND P6, PT, R5, R2, PT ;  /* 0x000000020500720c */ /* 0x000fe40003fc6270 */
[----:B------:R-:W-:Y:S01]  /*0390*/  @!P3 FSETP.NEU.FTZ.AND P0, PT, R10, RZ, PT ;  /* 0x000000ff0a00b20b */ /* 0x000fe20003f1d000 */
[----:B------:R-:W-:Y:S02]  /*03a0*/  @!P4 IMAD.U32 R10, R12, 0x10000, RZ ;  /* 0x000100000c0ac824 */ /* 0x000fe400078e00ff */
[----:B---3--:R-:W-:Y:S01]  /*03b0*/  @!P4 IMAD.U32 R18, R18, 0x10000, RZ ;  /* 0x000100001212c824 */ /* 0x008fe200078e00ff */
[----:B------:R-:W-:Y:S02]  /*03c0*/  @!P3 PLOP3.LUT P0, PT, P5, P0, PT, 0x28, 0x0 ;  /* 0x000000000000b81c */ /* 0x000fe40002f00570 */
[----:B------:R-:W-:Y:S02]  /*03d0*/  @!P4 FSETP.NEU.FTZ.AND P5, PT, R10, RZ, PT ;  /* 0x000000ff0a00c20b */ /* 0x000fe40003fbd000 */
[----:B------:R-:W-:-:S04]  /*03e0*/  @!P4 FSETP.NEU.FTZ.AND P1, PT, R18, RZ, PT ;  /* 0x000000ff1200c20b */ /* 0x000fc80003f3d000 */
[----:B------:R-:W-:Y:S02]  /*03f0*/  @!P4 PLOP3.LUT P1, PT, P5, P1, PT, 0x28, 0x0 ;  /* 0x000000000000c81c */ /* 0x000fe40002f22570 */
[----:B------:R-:W-:Y:S02]  /*0400*/  ISETP.GE.AND P5, PT, R7, R2, PT ;  /* 0x000000020700720c */ /* 0x000fe40003fa6270 */
[----:B------:R-:W-:Y:S02]  /*0410*/  @!P3 SEL R3, RZ, 0x1, !P0 ;  /* 0x00000001ff03b807 */ /* 0x000fe40004000000 */
[----:B------:R-:W-:Y:S01]  /*0420*/  @!P4 SEL R4, RZ, 0x1, !P1 ;  /* 0x00000001ff04c807 */ /* 0x000fe20004800000 */
[----:B0-----:R-:W-:Y:S08]  /*0430*/  @P6 BRA `(.L_x_566) ;  /* 0x0000000000306947 */ /* 0x001ff00003800000 */
[----:B------:R-:W-:Y:S01]  /*0440*/  IMAD R6, R0, 0x200, R5 ;  /* 0x0000020000067824 */ /* 0x000fe200078e0205 */
[----:B------:R-:W-:Y:S01]  /*0450*/  ULDC.64 UR6, c[0x0][0x218] ;  /* 0x0000860000067ab9 */ /* 0x000fe20000000a00 */
[----:B------:R-:W-:-:S03]  /*0460*/  VIADD R5, R5, 0x80 ;  /* 0x0000008005057836 */ /* 0x000fc60000000000 */
[----:B------:R-:W-:Y:S02]  /*0470*/  IADD3 R6, P0, R6, UR6, RZ ;  /* 0x0000000606067c10 */ /* 0x000fe4000ff1e0ff */
[----:B------:R-:W-:Y:S02]  /*0480*/  ISETP.GE.AND P1, PT, R5, R2, PT ;  /* 0x000000020500720c */ /* 0x000fe40003f26270 */
[----:B------:R-:W-:-:S05]  /*0490*/  IADD3.X R7, RZ, UR7, RZ, P0, !PT ;  /* 0x00000007ff077c10 */ /* 0x000fca00087fe4ff */
[----:B------:R0:W-:Y:S06]  /*04a0*/  STG.E.U8 desc[UR4][R6.64], R3 ;  /* 0x0000000306007986 */ /* 0x0001ec000c101104 */
[----:B------:R-:W-:Y:S02]  /*04b0*/  @!P1 IMAD R8, R0, 0x200, R5 ;  /* 0x0000020000089824 */ /* 0x000fe400078e0205 */
[----:B------:R-:W-:-:S03]  /*04c0*/  @!P1 VIADD R5, R5, 0x80 ;  /* 0x0000008005059836 */ /* 0x000fc60000000000 */
[----:B------:R-:W-:-:S05]  /*04d0*/  @!P1 IADD3 R8, P2, R8, UR6, RZ ;  /* 0x0000000608089c10 */ /* 0x000fca000ff5e0ff */
[----:B------:R-:W-:-:S05]  /*04e0*/  @!P1 IMAD.X R9, RZ, RZ, UR7, P2 ;  /* 0x00000007ff099e24 */ /* 0x000fca00090e06ff */
[----:B------:R0:W-:Y:S03]  /*04f0*/  @!P1 STG.E.U8 desc[UR4][R8.64], R4 ;  /* 0x0000000408009986 */ /* 0x0001e6000c101104 */
.L_x_566:
[----:B------:R-:W-:Y:S05]  /*0500*/  BSYNC B0 ;  /* 0x0000000000007941 */ /* 0x000fea0003800000 */
.L_x_565:
[----:B------:R-:W-:Y:S01]  /*0510*/  ISETP.GE.AND P0, PT, R5, R2, PT ;  /* 0x000000020500720c */ /* 0x000fe20003f06270 */
[----:B------:R-:W-:Y:S02]  /*0520*/  @!P5 IMAD.U32 R12, R12, 0x10000, RZ ;  /* 0x000100000c0cd824 */ /* 0x000fe400078e00ff */
[----:B-----5:R-:W-:-:S03]  /*0530*/  @!P5 IMAD.U32 R11, R11, 0x10000, RZ ;  /* 0x000100000b0bd824 */ /* 0x020fc600078e00ff */
[----:B------:R-:W-:-:S07]  /*0540*/  @!P5 FSETP.NEU.FTZ.AND P1, PT, R12, RZ, PT ;  /* 0x000000ff0c00d20b */ /* 0x000fce0003f3d000 */
[----:B------:R-:W-:Y:S06]  /*0550*/  @P0 EXIT ;  /* 0x000000000000094d */ /* 0x000fec0003800000 */
[----:B------:R-:W-:Y:S01]  /*0560*/  IMAD R0, R0, 0x200, R5 ;  /* 0x0000020000007824 */ /* 0x000fe200078e0205 */
[----:B------:R-:W-:Y:S01]  /*0570*/  @!P5 FSETP.NEU.FTZ.AND P0, PT, R11, RZ, PT ;  /* 0x000000ff0b00d20b */ /* 0x000fe20003f1d000 */
[----:B------:R-:W-:-:S03]  /*0580*/  ULDC.64 UR6, c[0x0][0x218] ;  /* 0x0000860000067ab9 */ /* 0x000fc60000000a00 */
[----:B------:R-:W-:Y:S02]  /*0590*/  IADD3 R2, P2, R0, UR6, RZ ;  /* 0x0000000600027c10 */ /* 0x000fe4000ff5e0ff */
[----:B------:R-:W-:-:S03]  /*05a0*/  @!P5 PLOP3.LUT P0, PT, P1, P0, PT, 0x28, 0x0 ;  /* 0x000000000000d81c */ /* 0x000fc60000f00570 */
[----:B0-----:R-:W-:Y:S01]  /*05b0*/  IMAD.X R3, RZ, RZ, UR7, P2 ;  /* 0x00000007ff037e24 */ /* 0x001fe200090e06ff */
[----:B------:R-:W-:-:S05]  /*05c0*/  @!P5 SEL R5, RZ, 0x1, !P0 ;  /* 0x00000001ff05d807 */ /* 0x000fca0004000000 */
[----:B------:R-:W-:Y:S01]  /*05d0*/  STG.E.U8 desc[UR4][R2.64], R5 ;  /* 0x0000000502007986 */ /* 0x000fe2000c101104 */
[----:B------:R-:W-:Y:S05]  /*05e0*/  EXIT ;  /* 0x000000000000794d */ /* 0x000fea0003800000 */
.L_x_567:
        /* <DEDUP_REMOVED lines=9> */
.L_x_43752:


//--------------------- .text._ZN2at6native29vectorized_elementwise_kernelILi2ENS0_13AUnaryFunctorIN3c108BFloat16ES4_bZZZNS0_23logical_xor_kernel_cudaERNS_14TensorIteratorEENKUlvE0_clEvENKUlvE8_clEvEUlS4_S4_E_EESt5arrayIPcLm2EEEEviT0_T1_ --------------------------
	.section	.text._ZN2at6native29vectorized_elementwise_kernelILi2ENS0_13AUnaryFunctorIN3c108BFloat16ES4_bZZZNS0_23logical_xor_kernel_cudaERNS_14TensorIteratorEENKUlvE0_clEvENKUlvE8_clEvEUlS4_S4_E_EESt5arrayIPcLm2EEEEviT0_T1_,"ax",@progbits
	.align	128
        .global         _ZN2at6native29vectorized_elementwise_kernelILi2ENS0_13AUnaryFunctorIN3c108BFloat16ES4_bZZZNS0_23logical_xor_kernel_cudaERNS_14TensorIteratorEENKUlvE0_clEvENKUlvE8_clEvEUlS4_S4_E_EESt5arrayIPcLm2EEEEviT0_T1_
        .type           _ZN2at6native29vectorized_elementwise_kernelILi2ENS0_13AUnaryFunctorIN3c108BFloat16ES4_bZZZNS0_23logical_xor_kernel_cudaERNS_14TensorIteratorEENKUlvE0_clEvENKUlvE8_clEvEUlS4_S4_E_EESt5arrayIPcLm2EEEEviT0_T1_,@function
        .size           _ZN2at6native29vectorized_elementwise_kernelILi2ENS0_13AUnaryFunctorIN3c108BFloat16ES4_bZZZNS0_23logical_xor_kernel_cudaERNS_14TensorIteratorEENKUlvE0_clEvENKUlvE8_clEvEUlS4_S4_E_EESt5arrayIPcLm2EEEEviT0_T1_,(.L_x_43753 - _ZN2at6native29vectorized_elementwise_kernelILi2ENS0_13AUnaryFunctorIN3c108BFloat16ES4_bZZZNS0_23logical_xor_kernel_cudaERNS_14TensorIteratorEENKUlvE0_clEvENKUlvE8_clEvEUlS4_S4_E_EESt5arrayIPcLm2EEEEviT0_T1_)
        .other          _ZN2at6native29vectorized_elementwise_kernelILi2ENS0_13AUnaryFunctorIN3c108BFloat16ES4_bZZZNS0_23logical_xor_kernel_cudaERNS_14TensorIteratorEENKUlvE0_clEvENKUlvE8_clEvEUlS4_S4_E_EESt5arrayIPcLm2EEEEviT0_T1_,@"STO_CUDA_ENTRY STV_DEFAULT"
_ZN2at6native29vectorized_elementwise_kernelILi2ENS0_13AUnaryFunctorIN3c108BFloat16ES4_bZZZNS0_23logical_xor_kernel_cudaERNS_14TensorIteratorEENKUlvE0_clEvENKUlvE8_clEvEUlS4_S4_E_EESt5arrayIPcLm2EEEEviT0_T1_:
.text._ZN2at6native29vectorized_elementwise_kernelILi2ENS0_13AUnaryFunctorIN3c108BFloat16ES4_bZZZNS0_23logical_xor_kernel_cudaERNS_14TensorIteratorEENKUlvE0_clEvENKUlvE8_clEvEUlS4_S4_E_EESt5arrayIPcLm2EEEEviT0_T1_:
[----:B------:R-:W-:Y:S01]  /*0000*/  LDC R1, c[0x0][0x28] ;  /* 0x00000a00ff017b82 */ /* 0x000fe20000000800 */
[----:B------:R-:W0:Y:S01]  /*0010*/  S2R R3, SR_CTAID.X ;  /* 0x0000000000037919 */ /* 0x000e220000002500 */
[----:B------:R-:W-:-:S06]  /*0020*/  ULDC UR4, c[0x0][0x210] ;  /* 0x0000840000047ab9 */ /* 0x000fcc0000000800 */
[----:B------:R-:W1:Y:S01]  /*0030*/  LDC.U16 R9, c[0x0][0x216] ;  /* 0x00008580ff097b82 */ /* 0x000e620000000400 */
[----:B0-----:R-:W-:-:S05]  /*0040*/  IMAD.SHL.U32 R3, R3, 0x400, RZ ;  /* 0x0000040003037824 */ /* 0x001fca00078e00ff */
[----:B------:R-:W-:Y:S01]  /*0050*/  IADD3 R5, -R3, UR4, RZ ;  /* 0x0000000403057c10 */ /* 0x000fe2000fffe1ff */
[----:B------:R-:W-:-:S03]  /*0060*/  ULDC.64 UR4, c[0x0][0x208] ;  /* 0x0000820000047ab9 */ /* 0x000fc60000000a00 */
[----:B------:R-:W-:-:S13]  /*0070*/  ISETP.GE.U32.AND P0, PT, R5, 0x400, PT ;  /* 0x000004000500780c */ /* 0x000fda0003f06070 */
[----:B------:R-:W-:Y:S05]  /*0080*/  @!P0 BRA `(.L_x_568) ;  /* 0x0000000000ec8947 */ /* 0x000fea0003800000 */
[----:B------:R-:W0:Y:S01]  /*0090*/  S2R R13, SR_TID.X ;  /* 0x00000000000d7919 */ /* 0x000e220000002100 */
[----:B------:R-:W2:Y:S01]  /*00a0*/  LDC.64 R4, c[0x0][0x220] ;  /* 0x00008800ff047b82 */ /* 0x000ea20000000a00 */
[----:B------:R-:W-:Y:S01]  /*00b0*/  ULDC.64 UR6, c[0x0][0x218] ;  /* 0x0000860000067ab9 */ /* 0x000fe20000000a00 */
[----:B--2---:R-:W-:-:S04]  /*00c0*/  IMAD.WIDE R4, R3, 0x2, R4 ;  /* 0x0000000203047825 */ /* 0x004fc800078e0204 */
[----:B0-----:R-:W-:-:S05]  /*00d0*/  IMAD.WIDE.U32 R4, R13, 0x4, R4 ;  /* 0x000000040d047825 */ /* 0x001fca00078e0004 */
[----:B------:R-:W2:Y:S04]  /*00e0*/  LDG.E R6, desc[UR4][R4.64] ;  /* 0x0000000404067981 */ /* 0x000ea8000c1e1900 */
[----:B------:R-:W3:Y:S04]  /*00f0*/  LDG.E R8, desc[UR4][R4.64+0x200] ;  /* 0x0002000404087981 */ /* 0x000ee8000c1e1900 */
[----:B------:R-:W4:Y:S04]  /*0100*/  LDG.E R10, desc[UR4][R4.64+0x400] ;  /* 0x00040004040a7981 */ /* 0x000f28000c1e1900 */
[----:B------:R3:W5:Y:S01]  /*0110*/  LDG.E R11, desc[UR4][R4.64+0x600] ;  /* 0x00060004040b7981 */ /* 0x000762000c1e1900 */
[----:B-1----:R-:W-:Y:S01]  /*0120*/  IMAD.U32 R9, R9, 0x10000, RZ ;  /* 0x0001000009097824 */ /* 0x002fe200078e00ff */
[----:B------:R-:W-:-:S04]  /*0130*/  IADD3 R2, P0, R3, UR6, RZ ;  /* 0x0000000603027c10 */ /* 0x000fc8000ff1e0ff */
[----:B------:R-:W-:Y:S01]  /*0140*/  FSETP.NEU.FTZ.AND P2, PT, R9, RZ, PT ;  /* 0x000000ff0900720b */ /* 0x000fe20003f5d000 */
[----:B------:R-:W-:Y:S02]  /*0150*/  IMAD.X R3, RZ, RZ, UR7, P0 ;  /* 0x00000007ff037e24 */ /* 0x000fe400080e06ff */
[----:B------:R-:W-:Y:S01]  /*0160*/  IMAD.WIDE R2, R13, 0x2, R2 ;  /* 0x000000020d027825 */ /* 0x000fe200078e0202 */
[----:B--2---:R-:W-:-:S03]  /*0170*/  PRMT R0, R6, 0x7632, R0 ;  /* 0x0000763206007816 */ /* 0x004fc60000000000 */
[----:B------:R-:W-:Y:S02]  /*0180*/  IMAD.U32 R6, R6, 0x10000, RZ ;  /* 0x0001000006067824 */ /* 0x000fe400078e00ff */
[----:B---3--:R-:W-:Y:S02]  /*0190*/  IMAD.U32 R5, R8, 0x10000, RZ ;  /* 0x0001000008057824 */ /* 0x008fe400078e00ff */
[----:B------:R-:W-:Y:S01]  /*01a0*/  IMAD.U32 R7, R0, 0x10000, RZ ;  /* 0x0001000000077824 */ /* 0x000fe200078e00ff */
[----:B------:R-:W-:Y:S02]  /*01b0*/  PRMT R0, R8, 0x7632, R0 ;  /* 0x0000763208007816 */ /* 0x000fe40000000000 */
[----:B----4-:R-:W-:Y:S02]  /*01c0*/  PRMT R4, R10, 0x7632, R4 ;  /* 0x000076320a047816 */ /* 0x010fe40000000004 */
[----:B------:R-:W-:Y:S01]  /*01d0*/  FSETP.NEU.FTZ.AND P4, PT, R6, RZ, PT ;  /* 0x000000ff0600720b */ /* 0x000fe20003f9d000 */
[----:B------:R-:W-:Y:S01]  /*01e0*/  IMAD.U32 R0, R0, 0x10000, RZ ;  /* 0x0001000000007824 */ /* 0x000fe200078e00ff */
[----:B------:R-:W-:Y:S01]  /*01f0*/  FSETP.NEU.FTZ.AND P5, PT, R5, RZ, PT ;  /* 0x000000ff0500720b */ /* 0x000fe20003fbd000 */
[----:B------:R-:W-:Y:S01]  /*0200*/  IMAD.U32 R4, R4, 0x10000, RZ ;  /* 0x0001000004047824 */ /* 0x000fe200078e00ff */
[----:B------:R-:W-:Y:S01]  /*0210*/  PLOP3.LUT P4, PT, P2, P4, PT, 0x28, 0x0 ;  /* 0x000000000000781c */ /* 0x000fe20001788570 */
[----:B------:R-:W-:Y:S01]  /*0220*/  IMAD.U32 R6, R10, 0x10000, RZ ;  /* 0x000100000a067824 */ /* 0x000fe200078e00ff */
[----:B------:R-:W-:-:S02]  /*0230*/  FSETP.NEU.FTZ.AND P1, PT, R0, RZ, PT ;  /* 0x000000ff0000720b */ /* 0x000fc40003f3d000 */
[C---:B-----5:R-:W-:Y:S02]  /*0240*/  PRMT R0, R11.reuse, 0x7632, R0 ;  /* 0x000076320b007816 */ /* 0x060fe40000000000 */
[----:B------:R-:W-:Y:S01]  /*0250*/  FSETP.NEU.FTZ.AND P3, PT, R4, RZ, PT ;  /* 0x000000ff0400720b */ /* 0x000fe20003f7d000 */
[----:B------:R-:W-:Y:S01]  /*0260*/  IMAD.U32 R4, R11, 0x10000, RZ ;  /* 0x000100000b047824 */ /* 0x000fe200078e00ff */
[----:B------:R-:W-:Y:S01]  /*0270*/  PLOP3.LUT P5, PT, P2, P5, PT, 0x28, 0x0 ;  /* 0x000000000000781c */ /* 0x000fe200017aa570 */
[----:B------:R-:W-:Y:S01]  /*0280*/  IMAD.U32 R5, R0, 0x10000, RZ ;  /* 0x0001000000057824 */ /* 0x000fe200078e00ff */
[----:B------:R-:W-:Y:S02]  /*0290*/  SEL R0, RZ, 0x1, !P4 ;  /* 0x00000001ff007807 */ /* 0x000fe40006000000 */
[----:B------:R-:W-:Y:S02]  /*02a0*/  FSETP.NEU.FTZ.AND P4, PT, R4, RZ, PT ;  /* 0x000000ff0400720b */ /* 0x000fe40003f9d000 */
[----:B------:R-:W-:-:S02]  /*02b0*/  SEL R4, RZ, 0x1, !P5 ;  /* 0x00000001ff047807 */ /* 0x000fc40006800000 */
[----:B------:R-:W-:Y:S02]  /*02c0*/  FSETP.NEU.FTZ.AND P0, PT, R7, RZ, PT ;  /* 0x000000ff0700720b */ /* 0x000fe40003f1d000 */
[----:B------:R-:W-:Y:S02]  /*02d0*/  FSETP.NEU.FTZ.AND P6, PT, R6, RZ, PT ;  /* 0x000000ff0600720b */ /* 0x000fe40003fdd000 */
[----:B------:R-:W-:Y:S02]  /*02e0*/  FSETP.NEU.FTZ.AND P5, PT, R5, RZ, PT ;  /* 0x000000ff0500720b */ /* 0x000fe40003fbd000 */
[----:B------:R-:W-:Y:S02]  /*02f0*/  PLOP3.LUT P6, PT, P2, P6, PT, 0x28, 0x0 ;  /* 0x000000000000781c */ /* 0x000fe400017cc570 */
[----:B------:R-:W-:Y:S02]  /*0300*/  PLOP3.LUT P4, PT, P2, P4, PT, 0x28, 0x0 ;  /* 0x000000000000781c */ /* 0x000fe40001788570 */
[----:B------:R-:W-:-:S02]  /*0310*/  PLOP3.LUT P0, PT, P2, P0, PT, 0x28, 0x0 ;  /* 0x000000000000781c */ /* 0x000fc40001700570 */
[----:B------:R-:W-:Y:S02]  /*0320*/  PLOP3.LUT P1, PT, P2, P1, PT, 0x28, 0x0 ;  /* 0x000000000000781c */ /* 0x000fe40001722570 */
[----:B------:R-:W-:Y:S02]  /*0330*/  PLOP3.LUT P3, PT, P2, P3, PT, 0x28, 0x0 ;  /* 0x000000000000781c */ /* 0x000fe40001766570 */
[----:B------:R-:W-:Y:S02]  /*0340*/  PLOP3.LUT P5, PT, P2, P5, PT, 0x28, 0x0 ;  /* 0x000000000000781c */ /* 0x000fe400017aa570 */
[----:B------:R-:W-:Y:S02]  /*0350*/  SEL R6, RZ, 0x1, !P6 ;  /* 0x00000001ff067807 */ /* 0x000fe40007000000 */
[----:B------:R-:W-:Y:S02]  /*0360*/  SEL R8, RZ, 0x1, !P4 ;  /* 0x00000001ff087807 */ /* 0x000fe40006000000 */
[----:B------:R-:W-:-:S02]  /*0370*/  SEL R5, RZ, 0x1, !P0 ;  /* 0x00000001ff057807 */ /* 0x000fc40004000000 */
[----:B------:R-:W-:Y:S02]  /*0380*/  SEL R7, RZ, 0x1, !P1 ;  /* 0x00000001ff077807 */ /* 0x000fe40004800000 */
[----:B------:R-:W-:Y:S02]  /*0390*/  SEL R9, RZ, 0x1, !P3 ;  /* 0x00000001ff097807 */ /* 0x000fe40005800000 */
[----:B------:R-:W-:Y:S02]  /*03a0*/  SEL R11, RZ, 0x1, !P5 ;  /* 0x00000001ff0b7807 */ /* 0x000fe40006800000 */
[----:B------:R-:W-:Y:S02]  /*03b0*/  PRMT R5, R5, 0x7604, R0 ;  /* 0x0000760405057816 */ /* 0x000fe40000000000 */
[----:B------:R-:W-:Y:S02]  /*03c0*/  PRMT R7, R7, 0x7604, R4 ;  /* 0x0000760407077816 */ /* 0x000fe40000000004 */
[----:B------:R-:W-:Y:S01]  /*03d0*/  PRMT R9, R9, 0x7604, R6 ;  /* 0x0000760409097816 */ /* 0x000fe20000000006 */
[----:B------:R-:W-:Y:S01]  /*03e0*/  STG.E.U16 desc[UR4][R2.64], R5 ;  /* 0x0000000502007986 */ /* 0x000fe2000c101504 */
[----:B------:R-:W-:-:S03]  /*03f0*/  PRMT R11, R11, 0x7604, R8 ;  /* 0x000076040b0b7816 */ /* 0x000fc60000000008 */
[----:B------:R-:W-:Y:S04]  /*0400*/  STG.E.U16 desc[UR4][R2.64+0x100], R7 ;  /* 0x0001000702007986 */ /* 0x000fe8000c101504 */
[----:B------:R-:W-:Y:S04]  /*0410*/  STG.E.U16 desc[UR4][R2.64+0x200], R9 ;  /* 0x0002000902007986 */ /* 0x000fe8000c101504 */
[----:B------:R-:W-:Y:S01]  /*0420*/  STG.E.U16 desc[UR4][R2.64+0x300], R11 ;  /* 0x0003000b02007986 */ /* 0x000fe2000c101504 */
[----:B------:R-:W-:Y:S05]  /*0430*/  EXIT ;  /* 0x000000000000794d */ /* 0x000fea0003800000 */
.L_x_568:
[----:B------:R-:W0:Y:S01]  /*0440*/  S2R R20, SR_TID.X ;  /* 0x0000000000147919 */ /* 0x000e220000002100 */
[----:B------:R-:W-:Y:S02]  /*0450*/  PRMT R22, RZ, 0x7610, R22 ;  /* 0x00007610ff167816 */ /* 0x000fe40000000016 */
[----:B0-----:R-:W-:Y:S01]  /*0460*/  ISETP.GE.AND P4, PT, R20, R5, PT ;  /* 0x000000051400720c */ /* 0x001fe20003f86270 */
[----:B------:R-:W-:-:S12]  /*0470*/  IMAD.MOV.U32 R0, RZ, RZ, R20 ;  /* 0x000000ffff007224 */ /* 0x000fd800078e0014 */
[----:B------:R-:W-:Y:S02]  /*0480*/  @!P4 IMAD.IADD R19, R3, 0x1, R0 ;  /* 0x000000010313c824 */ /* 0x000fe400078e0200 */
[----:B------:R-:W-:-:S05]  /*0490*/  @!P4 VIADD R0, R0, 0x80 ;  /* 0x000000800000c836 */ /* 0x000fca0000000000 */
[----:B------:R-:W-:-:S13]  /*04a0*/  ISETP.GE.AND P1, PT, R0, R5, PT ;  /* 0x000000050000720c */ /* 0x000fda0003f26270 */
[----:B------:R-:W-:Y:S01]  /*04b0*/  @!P1 IMAD.IADD R27, R3, 0x1, R0 ;  /* 0x00000001031b9824 */ /* 0x000fe200078e0200 */
[----:B------:R-:W0:Y:S01]  /*04c0*/  @!P1 LDC.64 R16, c[0x0][0x220] ;  /* 0x00008800ff109b82 */ /* 0x000e220000000a00 */
[----:B------:R-:W-:-:S05]  /*04d0*/  @!P1 VIADD R0, R0, 0x80 ;  /* 0x0000008000009836 */ /* 0x000fca0000000000 */
[----:B------:R-:W-:-:S13]  /*04e0*/  ISETP.GE.AND P2, PT, R0, R5, PT ;  /* 0x000000050000720c */ /* 0x000fda0003f46270 */
[----:B------:R-:W-:Y:S01]  /*04f0*/  @!P2 IMAD.IADD R2, R3, 0x1, R0 ;  /* 0x000000010302a824 */ /* 0x000fe200078e0200 */
[----:B------:R-:W2:Y:S01]  /*0500*/  @!P2 LDC.64 R14, c[0x0][0x220] ;  /* 0x00008800ff0eab82 */ /* 0x000ea20000000a00 */
[----:B------:R-:W-:Y:S02]  /*0510*/  @!P2 VIADD R0, R0, 0x80 ;  /* 0x000000800000a836 */ /* 0x000fe40000000000 */
[----:B0-----:R-:W-:-:S03]  /*0520*/  @!P1 IMAD.WIDE.U32 R16, R27, 0x2, R16 ;  /* 0x000000021b109825 */ /* 0x001fc600078e0010 */
[C---:B------:R-:W-:Y:S02]  /*0530*/  ISETP.GE.AND P3, PT, R0.reuse, R5, PT ;  /* 0x000000050000720c */ /* 0x040fe40003f66270 */
[----:B------:R0:W3:Y:S11]  /*0540*/  @!P1 LDG.E.U16 R22, desc[UR4][R16.64] ;  /* 0x0000000410169981 */ /* 0x0000f6000c1e1500 */
[----:B------:R-:W-:Y:S01]  /*0550*/  @!P3 IMAD.IADD R25, R3, 0x1, R0 ;  /* 0x000000010319b824 */ /* 0x000fe200078e0200 */
[----:B------:R-:W4:Y:S01]  /*0560*/  @!P3 LDC.64 R12, c[0x0][0x220] ;  /* 0x00008800ff0cbb82 */ /* 0x000f220000000a00 */
[----:B------:R-:W-:-:S05]  /*0570*/  @!P3 VIADD R0, R0, 0x80 ;  /* 0x000000800000b836 */ /* 0x000fca0000000000 */
[----:B------:R-:W-:Y:S01]  /*0580*/  ISETP.GE.AND P5, PT, R0, R5, PT ;  /* 0x000000050000720c */ /* 0x000fe20003fa6270 */
[----:B--2---:R-:W-:Y:S01]  /*0590*/  @!P2 IMAD.WIDE.U32 R14, R2, 0x2, R14 ;  /* 0x00000002020ea825 */ /* 0x004fe200078e000e */
[----:B0-----:R-:W0:Y:S11]  /*05a0*/  @!P4 LDC.64 R16, c[0x0][0x220] ;  /* 0x00008800ff10cb82 */ /* 0x001e360000000a00 */
[----:B------:R-:W-:Y:S01]  /*05b0*/  @!P5 IMAD.IADD R23, R3, 0x1, R0 ;  /* 0x000000010317d824 */ /* 0x000fe200078e0200 */
[----:B------:R-:W2:Y:S01]  /*05c0*/  @!P5 LDC.64 R28, c[0x0][0x220] ;  /* 0x00008800ff1cdb82 */ /* 0x000ea20000000a00 */
[----:B------:R-:W-:-:S05]  /*05d0*/  @!P5 VIADD R0, R0, 0x80 ;  /* 0x000000800000d836 */ /* 0x000fca0000000000 */
[----:B------:R-:W-:Y:S02]  /*05e0*/  ISETP.GE.AND P0, PT, R0, R5, PT ;  /* 0x000000050000720c */ /* 0x000fe40003f06270 */
[----:B------:R-:W-:-:S06]  /*05f0*/  PRMT R2, RZ, 0x7610, R2 ;  /* 0x00007610ff027816 */ /* 0x000fcc0000000002 */
[----:B------:R5:W3:Y:S05]  /*0600*/  @!P2 LDG.E.U16 R2, desc[UR4][R14.64] ;  /* 0x000000040e02a981 */ /* 0x000aea000c1e1500 */
[----:B------:R-:W-:Y:S02]  /*0610*/  @!P0 IMAD.IADD R27, R3, 0x1, R0 ;  /* 0x00000001031b8824 */ /* 0x000fe400078e0200 */
[----:B------:R-:W-:-:S05]  /*0620*/  @!P0 VIADD R0, R0, 0x80 ;  /* 0x0000008000008836 */ /* 0x000fca0000000000 */
[----:B------:R-:W-:Y:S01]  /*0630*/  ISETP.GE.AND P2, PT, R0, R5, PT ;  /* 0x000000050000720c */ /* 0x000fe20003f46270 */
[----:B--2---:R-:W-:Y:S01]  /*0640*/  @!P5 IMAD.WIDE.U32 R28, R23, 0x2, R28 ;  /* 0x00000002171cd825 */ /* 0x004fe200078e001c */
[----:B------:R-:W-:-:S03]  /*0650*/  PRMT R23, RZ, 0x7610, R23 ;  /* 0x00007610ff177816 */ /* 0x000fc60000000017 */
[----:B----4-:R-:W-:-:S05]  /*0660*/  @!P3 IMAD.WIDE.U32 R12, R25, 0x2, R12 ;  /* 0x00000002190cb825 */ /* 0x010fca00078e000c */
[----:B------:R2:W4:Y:S03]  /*0670*/  @!P3 LDG.E.U16 R23, desc[UR4][R12.64] ;  /* 0x000000040c17b981 */ /* 0x000526000c1e1500 */
[----:B------:R-:W-:Y:S01]  /*0680*/  @!P2 IMAD.IADD R25, R3, 0x1, R0 ;  /* 0x000000010319a824 */ /* 0x000fe200078e0200 */
[----:B-----5:R-:W5:Y:S01]  /*0690*/  @!P2 LDC.64 R14, c[0x0][0x220] ;  /* 0x00008800ff0eab82 */ /* 0x020f620000000a00 */
[----:B------:R-:W-:-:S07]  /*06a0*/  @!P2 VIADD R0, R0, 0x80 ;  /* 0x000000800000a836 */ /* 0x000fce0000000000 */
[----:B--2---:R-:W2:Y:S01]  /*06b0*/  @!P0 LDC.64 R12, c[0x0][0x220] ;  /* 0x00008800ff0c8b82 */ /* 0x004ea20000000a00 */
[----:B------:R-:W-:Y:S02]  /*06c0*/  ISETP.GE.AND P1, PT, R0, R5, PT ;  /* 0x000000050000720c */ /* 0x000fe40003f26270 */
[----:B------:R-:W-:Y:S01]  /*06d0*/  PRMT R24, RZ, 0x7610, R24 ;  /* 0x00007610ff187816 */ /* 0x000fe20000000018 */
[----:B0-----:R-:W-:Y:S01]  /*06e0*/  @!P4 IMAD.WIDE.U32 R18, R19, 0x2, R16 ;  /* 0x000000021312c825 */ /* 0x001fe200078e0010 */
[----:B------:R-:W-:-:S04]  /*06f0*/  PRMT R26, RZ, 0x7610, R26 ;  /* 0x00007610ff1a7816 */ /* 0x000fc8000000001a */
[----:B------:R0:W4:Y:S04]  /*0700*/  @!P5 LDG.E.U16 R24, desc[UR4][R28.64] ;  /* 0x000000041c18d981 */ /* 0x000128000c1e1500 */
[----:B------:R1:W4:Y:S01]  /*0710*/  @!P4 LDG.E.U16 R26, desc[UR4][R18.64] ;  /* 0x00000004121ac981 */ /* 0x000322000c1e1500 */
[----:B------:R-:W1:Y:S01]  /*0720*/  @!P1 LDC.64 R16, c[0x0][0x220] ;  /* 0x00008800ff109b82 */ /* 0x000e620000000a00 */
[----:B-----5:R-:W-:Y:S01]  /*0730*/  @!P2 IMAD.WIDE.U32 R14, R25, 0x2, R14 ;  /* 0x00000002190ea825 */ /* 0x020fe200078e000e */
[----:B------:R-:W-:-:S03]  /*0740*/  PRMT R25, RZ, 0x7610, R25 ;  /* 0x00007610ff197816 */ /* 0x000fc60000000019 */
[----:B--2---:R-:W-:Y:S01]  /*0750*/  @!P0 IMAD.WIDE.U32 R12, R27, 0x2, R12 ;  /* 0x000000021b0c8825 */ /* 0x004fe200078e000c */
[----:B------:R-:W-:Y:S02]  /*0760*/  PRMT R27, RZ, 0x7610, R27 ;  /* 0x00007610ff1b7816 */ /* 0x000fe4000000001b */
[----:B------:R-:W2:Y:S04]  /*0770*/  @!P2 LDG.E.U16 R25, desc[UR4][R14.64] ;  /* 0x000000040e19a981 */ /* 0x000ea8000c1e1500 */
[----:B------:R5:W2:Y:S01]  /*0780*/  @!P0 LDG.E.U16 R27, desc[UR4][R12.64] ;  /* 0x000000040c1b8981 */ /* 0x000aa2000c1e1500 */
[--C-:B0-----:R-:W-:Y:S01]  /*0790*/  @!P1 IMAD.IADD R29, R3, 0x1, R0.reuse ;  /* 0x00000001031d9824 */ /* 0x101fe200078e0200 */
[----:B------:R-:W-:-:S03]  /*07a0*/  PRMT R0, RZ, 0x7610, R0 ;  /* 0x00007610ff007816 */ /* 0x000fc60000000000 */
[----:B-1----:R-:W-:-:S05]  /*07b0*/  @!P1 IMAD.WIDE.U32 R16, R29, 0x2, R16 ;  /* 0x000000021d109825 */ /* 0x002fca00078e0010 */
[----:B------:R-:W2:Y:S01]  /*07c0*/  @!P1 LDG.E.U16 R0, desc[UR4][R16.64] ;  /* 0x0000000410009981 */ /* 0x000ea2000c1e1500 */
[C---:B------:R-:W-:Y:S02]  /*07d0*/  VIADD R18, R20.reuse, 0x80 ;  /* 0x0000008014127836 */ /* 0x040fe40000000000 */
[----:B-----5:R-:W-:-:S03]  /*07e0*/  VIADD R12, R20, 0x100 ;  /* 0x00000100140c7836 */ /* 0x020fc60000000000 */
[-C--:B------:R-:W-:Y:S02]  /*07f0*/  ISETP.GE.AND P1, PT, R18, R5.reuse, PT ;  /* 0x000000051200720c */ /* 0x080fe40003f26270 */
[----:B------:R-:W-:Y:S01]  /*0800*/  ISETP.GE.AND P6, PT, R12, R5, PT ;  /* 0x000000050c00720c */ /* 0x000fe20003fc6270 */
[----:B------:R-:W-:-:S05]  /*0810*/  VIADD R12, R20, 0x180 ;  /* 0x00000180140c7836 */ /* 0x000fca0000000000 */
[----:B------:R-:W-:-:S05]  /*0820*/  ISETP.GE.AND P5, PT, R12, R5, PT ;  /* 0x000000050c00720c */ /* 0x000fca0003fa6270 */
[C---:B------:R-:W-:Y:S02]  /*0830*/  @!P1 IMAD.U32 R13, R9.reuse, 0x10000, RZ ;  /* 0x00010000090d9824 */ /* 0x040fe400078e00ff */
[----:B------:R-:W-:-:S03]  /*0840*/  @!P6 IMAD.U32 R12, R9, 0x10000, RZ ;  /* 0x00010000090ce824 */ /* 0x000fc600078e00ff */
[----:B------:R-:W-:Y:S02]  /*0850*/  @!P1 FSETP.NEU.FTZ.AND P2, PT, R13, RZ, PT ;  /* 0x000000ff0d00920b */ /* 0x000fe40003f5d000 */
[----:B------:R-:W-:Y:S01]  /*0860*/  @!P6 FSETP.NEU.FTZ.AND P3, PT, R12, RZ, PT ;  /* 0x000000ff0c00e20b */ /* 0x000fe20003f7d000 */
[----:B------:R-:W-:Y:S02]  /*0870*/  @!P5 IMAD.U32 R12, R9, 0x10000, RZ ;  /* 0x00010000090cd824 */ /* 0x000fe400078e00ff */
[----:B------:R-:W-:Y:S01]  /*0880*/  @!P4 IMAD.IADD R15, R3, 0x1, R20 ;  /* 0x00000001030fc824 */ /* 0x000fe200078e0214 */
[----:B------:R-:W-:Y:S04]  /*0890*/  BSSY B0, `(.L_x_569) ;  /* 0x000006d000007945 */ /* 0x000fe80003800000 */
[----:B------:R-:W-:Y:S01]  /*08a0*/  BSSY B1, `(.L_x_570) ;  /* 0x0000064000017945 */ /* 0x000fe20003800000 */
[----:B---3--:R-:W-:-:S05]  /*08b0*/  @!P1 IMAD.U32 R22, R22, 0x10000, RZ ;  /* 0x0001000016169824 */ /* 0x008fca00078e00ff */
[----:B------:R-:W-:-:S04]  /*08c0*/  @!P1 FSETP.NEU.FTZ.AND P0, PT, R22, RZ, PT ;  /* 0x000000ff1600920b */ /* 0x000fc80003f1d000 */
[----:B------:R-:W-:-:S04]  /*08d0*/  @!P1 PLOP3.LUT P0, PT, P2, P0, PT, 0x28, 0x0 ;  /* 0x000000000000981c */ /* 0x000fc80001700570 */
[----:B------:R-:W-:Y:S02]  /*08e0*/  @!P1 SEL R4, RZ, 0x1, !P0 ;  /* 0x00000001ff049807 */ /* 0x000fe40004000000 */
[----:B------:R-:W-:Y:S01]  /*08f0*/  @!P5 FSETP.NEU.FTZ.AND P0, PT, R12, RZ, PT ;  /* 0x000000ff0c00d20b */ /* 0x000fe20003f1d000 */
[----:B------:R-:W-:-:S05]  /*0900*/  @!P6 IMAD.U32 R2, R2, 0x10000, RZ ;  /* 0x000100000202e824 */ /* 0x000fca00078e00ff */
[----:B------:R-:W-:Y:S01]  /*0910*/  @!P6 FSETP.NEU.FTZ.AND P2, PT, R2, RZ, PT ;  /* 0x000000ff0200e20b */ /* 0x000fe20003f5d000 */
[----:B------:R-:W-:-:S03]  /*0920*/  VIADD R2, R20, 0x200 ;  /* 0x0000020014027836 */ /* 0x000fc60000000000 */
[----:B------:R-:W-:Y:S02]  /*0930*/  @!P6 PLOP3.LUT P3, PT, P3, P2, PT, 0x28, 0x0 ;  /* 0x000000000000e81c */ /* 0x000fe40001f64570 */
[----:B------:R-:W-:Y:S01]  /*0940*/  ISETP.GE.AND P2, PT, R2, R5, PT ;  /* 0x000000050200720c */ /* 0x000fe20003f46270 */
[----:B------:R-:W-:Y:S01]  /*0950*/  VIADD R2, R20, 0x280 ;  /* 0x0000028014027836 */ /* 0x000fe20000000000 */
[----:B------:R-:W-:-:S04]  /*0960*/  @!P6 SEL R6, RZ, 0x1, !P3 ;  /* 0x00000001ff06e807 */ /* 0x000fc80005800000 */
[----:B------:R-:W-:Y:S01]  /*0970*/  ISETP.GE.AND P3, PT, R2, R5, PT ;  /* 0x000000050200720c */ /* 0x000fe20003f66270 */
[----:B----4-:R-:W-:-:S06]  /*0980*/  @!P5 IMAD.U32 R23, R23, 0x10000, RZ ;  /* 0x000100001717d824 */ /* 0x010fcc00078e00ff */
[----:B------:R-:W-:Y:S02]  /*0990*/  @!P2 IMAD.U32 R12, R9, 0x10000, RZ ;  /* 0x00010000090ca824 */ /* 0x000fe400078e00ff */
[----:B------:R-:W-:Y:S01]  /*09a0*/  VIADD R2, R20, 0x300 ;  /* 0x0000030014027836 */ /* 0x000fe20000000000 */
[----:B------:R-:W-:-:S04]  /*09b0*/  @!P5 FSETP.NEU.FTZ.AND P1, PT, R23, RZ, PT ;  /* 0x000000ff1700d20b */ /* 0x000fc80003f3d000 */
[----:B------:R-:W-:Y:S02]  /*09c0*/  @!P5 PLOP3.LUT P0, PT, P0, P1, PT, 0x28, 0x0 ;  /* 0x000000000000d81c */ /* 0x000fe40000702570 */
[----:B------:R-:W-:Y:S02]  /*09d0*/  @!P2 FSETP.NEU.FTZ.AND P1, PT, R12, RZ, PT ;  /* 0x000000ff0c00a20b */ /* 0x000fe40003f3d000 */
[----:B------:R-:W-:Y:S01]  /*09e0*/  ISETP.GE.AND P6, PT, R2, R5, PT ;  /* 0x000000050200720c */ /* 0x000fe20003fc6270 */
[----:B------:R-:W0:Y:S01]  /*09f0*/  @!P4 LDC.64 R12, c[0x0][0x218] ;  /* 0x00008600ff0ccb82 */ /* 0x000e220000000a00 */
[----:B------:R-:W-:Y:S01]  /*0a00*/  @!P4 IMAD.U32 R2, R9, 0x10000, RZ ;  /* 0x000100000902c824 */ /* 0x000fe200078e00ff */
[----:B------:R-:W-:Y:S01]  /*0a10*/  @!P5 SEL R7, RZ, 0x1, !P0 ;  /* 0x00000001ff07d807 */ /* 0x000fe20004000000 */
[----:B------:R-:W-:-:S03]  /*0a20*/  @!P2 IMAD.U32 R24, R24, 0x10000, RZ ;  /* 0x000100001818a824 */ /* 0x000fc600078e00ff */
[----:B------:R-:W-:Y:S01]  /*0a30*/  @!P4 FSETP.NEU.FTZ.AND P0, PT, R2, RZ, PT ;  /* 0x000000ff0200c20b */ /* 0x000fe20003f1d000 */
[----:B------:R-:W-:Y:S01]  /*0a40*/  @!P4 IMAD.U32 R26, R26, 0x10000, RZ ;  /* 0x000100001a1ac824 */ /* 0x000fe200078e00ff */
[----:B------:R-:W-:Y:S01]  /*0a50*/  @!P2 FSETP.NEU.FTZ.AND P5, PT, R24, RZ, PT ;  /* 0x000000ff1800a20b */ /* 0x000fe20003fbd000 */
[----:B------:R-:W-:-:S03]  /*0a60*/  VIADD R2, R20, 0x380 ;  /* 0x0000038014027836 */ /* 0x000fc60000000000 */
[----:B------:R-:W-:Y:S01]  /*0a70*/  @!P2 PLOP3.LUT P5, PT, P1, P5, PT, 0x28, 0x0 ;  /* 0x000000000000a81c */ /* 0x000fe20000faa570 */
[C---:B------:R-:W-:Y:S01]  /*0a80*/  @!P3 IMAD.U32 R14, R9.reuse, 0x10000, RZ ;  /* 0x00010000090eb824 */ /* 0x040fe200078e00ff */
[----:B------:R-:W-:Y:S02]  /*0a90*/  @!P4 FSETP.NEU.FTZ.AND P1, PT, R26, RZ, PT ;  /* 0x000000ff1a00c20b */ /* 0x000fe40003f3d000 */
[----:B------:R-:W-:Y:S02]  /*0aa0*/  @!P2 SEL R8, RZ, 0x1, !P5 ;  /* 0x00000001ff08a807 */ /* 0x000fe40006800000 */
[----:B------:R-:W-:Y:S01]  /*0ab0*/  ISETP.GE.AND P5, PT, R2, R5, PT ;  /* 0x000000050200720c */ /* 0x000fe20003fa6270 */
[----:B------:R-:W-:Y:S01]  /*0ac0*/  @!P6 IMAD.U32 R2, R9, 0x10000, RZ ;  /* 0x000100000902e824 */ /* 0x000fe200078e00ff */
[----:B------:R-:W-:Y:S01]  /*0ad0*/  @!P4 PLOP3.LUT P0, PT, P0, P1, PT, 0x28, 0x0 ;  /* 0x000000000000c81c */ /* 0x000fe20000702570 */
[----:B--2---:R-:W-:Y:S01]  /*0ae0*/  @!P3 IMAD.U32 R27, R27, 0x10000, RZ ;  /* 0x000100001b1bb824 */ /* 0x004fe200078e00ff */
[----:B------:R-:W-:Y:S01]  /*0af0*/  @!P3 FSETP.NEU.FTZ.AND P2, PT, R14, RZ, PT ;  /* 0x000000ff0e00b20b */ /* 0x000fe20003f5d000 */
[----:B------:R-:W-:-:S03]  /*0b00*/  @!P6 IMAD.U32 R25, R25, 0x10000, RZ ;  /* 0x000100001919e824 */ /* 0x000fc600078e00ff */
[----:B------:R-:W-:Y:S02]  /*0b10*/  @!P3 FSETP.NEU.FTZ.AND P1, PT, R27, RZ, PT ;  /* 0x000000ff1b00b20b */ /* 0x000fe40003f3d000 */
[----:B------:R-:W-:Y:S02]  /*0b20*/  @!P4 SEL R21, RZ, 0x1, !P0 ;  /* 0x00000001ff15c807 */ /* 0x000fe40004000000 */
[----:B------:R-:W-:Y:S02]  /*0b30*/  @!P3 PLOP3.LUT P2, PT, P2, P1, PT, 0x28, 0x0 ;  /* 0x000000000000b81c */ /* 0x000fe40001742570 */
[----:B------:R-:W-:Y:S02]  /*0b40*/  @!P6 FSETP.NEU.FTZ.AND P0, PT, R2, RZ, PT ;  /* 0x000000ff0200e20b */ /* 0x000fe40003f1d000 */
[----:B------:R-:W-:Y:S01]  /*0b50*/  @!P6 FSETP.NEU.FTZ.AND P1, PT, R25, RZ, PT ;  /* 0x000000ff1900e20b */ /* 0x000fe20003f3d000 */
[----:B------:R-:W-:-:S03]  /*0b60*/  @!P5 IMAD.U32 R2, R9, 0x10000, RZ ;  /* 0x000100000902d824 */ /* 0x000fc600078e00ff */
[----:B------:R-:W-:Y:S01]  /*0b70*/  @!P6 PLOP3.LUT P0, PT, P0, P1, PT, 0x28, 0x0 ;  /* 0x000000000000e81c */ /* 0x000fe20000702570 */
[----:B------:R-:W-:Y:S01]  /*0b80*/  @!P5 IMAD.U32 R0, R0, 0x10000, RZ ;  /* 0x000100000000d824 */ /* 0x000fe200078e00ff */
[----:B0-----:R-:W-:Y:S01]  /*0b90*/  @!P4 IADD3 R12, P1, R15, R12, RZ ;  /* 0x0000000c0f0cc210 */ /* 0x001fe20007f3e0ff */
[----:B------:R-:W-:Y:S01]  /*0ba0*/  @!P4 VIADD R20, R20, 0x80 ;  /* 0x000000801414c836 */ /* 0x000fe20000000000 */
[----:B------:R-:W-:Y:S02]  /*0bb0*/  P2R R14, PR, RZ, 0x4 ;  /* 0x00000004ff0e7803 */ /* 0x000fe40000000000 */
[----:B------:R-:W-:Y:S01]  /*0bc0*/  @!P5 FSETP.NEU.FTZ.AND P2, PT, R0, RZ, PT ;  /* 0x000000ff0000d20b */ /* 0x000fe20003f5d000 */
[----:B------:R-:W-:Y:S01]  /*0bd0*/  @!P4 IMAD.X R13, RZ, RZ, R13, P1 ;  /* 0x000000ffff0dc224 */ /* 0x000fe200008e060d */
[----:B------:R-:W-:-:S04]  /*0be0*/  @!P5 FSETP.NEU.FTZ.AND P1, PT, R2, RZ, PT ;  /* 0x000000ff0200d20b */ /* 0x000fc80003f3d000 */
[----:B------:R-:W-:Y:S02]  /*0bf0*/  @!P5 PLOP3.LUT P1, PT, P1, P2, PT, 0x28, 0x0 ;  /* 0x000000000000d81c */ /* 0x000fe40000f24570 */
[----:B------:R-:W-:Y:S01]  /*0c00*/  ISETP.GE.AND P2, PT, R20, R5, PT ;  /* 0x000000051400720c */ /* 0x000fe20003f46270 */
[----:B------:R0:W-:Y:S01]  /*0c10*/  @!P4 STG.E.U8 desc[UR4][R12.64], R21 ;  /* 0x000000150c00c986 */ /* 0x0001e2000c101104 */
[----:B------:R-:W-:Y:S02]  /*0c20*/  ISETP.NE.AND P4, PT, R14, RZ, PT ;  /* 0x000000ff0e00720c */ /* 0x000fe40003f85270 */
[----:B------:R-:W-:Y:S02]  /*0c30*/  @!P6 SEL R10, RZ, 0x1, !P0 ;  /* 0x00000001ff0ae807 */ /* 0x000fe40004000000 */
[----:B------:R-:W-:Y:S02]  /*0c40*/  @!P3 SEL R9, RZ, 0x1, !P4 ;  /* 0x00000001ff09b807 */ /* 0x000fe40006000000 */
[----:B------:R-:W-:-:S05]  /*0c50*/  @!P5 SEL R11, RZ, 0x1, !P1 ;  /* 0x00000001ff0bd807 */ /* 0x000fca0004800000 */
[----:B0-----:R-:W-:Y:S05]  /*0c60*/  @P2 BRA `(.L_x_571) ;  /* 0x0000000000382947 */ /* 0x001fea0003800000 */
[----:B------:R-:W-:Y:S01]  /*0c70*/  IMAD.IADD R12, R3, 0x1, R20 ;  /* 0x00000001030c7824 */ /* 0x000fe200078e0214 */
[----:B------:R-:W-:Y:S01]  /*0c80*/  ULDC.64 UR6, c[0x0][0x218] ;  /* 0x0000860000067ab9 */ /* 0x000fe20000000a00 */
[----:B------:R-:W-:-:S03]  /*0c90*/  VIADD R20, R20, 0x80 ;  /* 0x0000008014147836 */ /* 0x000fc60000000000 */
[----:B------:R-:W-:-:S05]  /*0ca0*/  IADD3 R12, P0, R12, UR6, RZ ;  /* 0x000000060c0c7c10 */ /* 0x000fca000ff1e0ff */
[----:B------:R-:W-:Y:S01]  /*0cb0*/  IMAD.X R13, RZ, RZ, UR7, P0 ;  /* 0x00000007ff0d7e24 */ /* 0x000fe200080e06ff */
[----:B------:R-:W-:-:S04]  /*0cc0*/  ISETP.GE.AND P0, PT, R20, R5, PT ;  /* 0x000000051400720c */ /* 0x000fc80003f06270 */
[----:B------:R0:W-:Y:S09]  /*0cd0*/  STG.E.U8 desc[UR4][R12.64], R4 ;  /* 0x000000040c007986 */ /* 0x0001f2000c101104 */
[----:B------:R-:W-:Y:S05]  /*0ce0*/  @P0 BRA `(.L_x_572) ;  /* 0x0000000000380947 */ /* 0x000fea0003800000 */
[----:B0-----:R-:W-:Y:S01]  /*0cf0*/  IMAD.IADD R12, R3, 0x1, R20 ;  /* 0x00000001030c7824 */ /* 0x001fe200078e0214 */
[----:B------:R-:W-:Y:S01]  /*0d00*/  ULDC.64 UR6, c[0x0][0x218] ;  /* 0x0000860000067ab9 */ /* 0x000fe20000000a00 */
[----:B------:R-:W-:-:S03]  /*0d10*/  VIADD R20, R20, 0x80 ;  /* 0x0000008014147836 */ /* 0x000fc60000000000 */
[----:B------:R-:W-:-:S05]  /*0d20*/  IADD3 R12, P0, R12, UR6, RZ ;  /* 0x000000060c0c7c10 */ /* 0x000fca000ff1e0ff */
[----:B------:R-:W-:-:S05]  /*0d30*/  IMAD.X R13, RZ, RZ, UR7, P0 ;  /* 0x00000007ff0d7e24 */ /* 0x000fca00080e06ff */
[----:B------:R0:W-:Y:S03]  /*0d40*/  STG.E.U8 desc[UR4][R12.64], R6 ;  /* 0x000000060c007986 */ /* 0x0001e6000c101104 */
.L_x_571:
[----:B------:R-:W-:-:S13]  /*0d50*/  ISETP.GE.AND P0, PT, R20, R5, PT ;  /* 0x000000051400720c */ /* 0x000fda0003f06270 */
[----:B------:R-:W-:Y:S05]  /*0d60*/  @P0 BRA `(.L_x_573) ;  /* 0x0000000000380947 */ /* 0x000fea0003800000 */
[----:B0-----:R-:W-:Y:S01]  /*0d70*/  IMAD.IADD R12, R3, 0x1, R20 ;  /* 0x00000001030c7824 */ /* 0x001fe200078e0214 */
[----:B------:R-:W-:Y:S01]  /*0d80*/  ULDC.64 UR6, c[0x0][0x218] ;  /* 0x0000860000067ab9 */ /* 0x000fe20000000a00 */
[----:B------:R-:W-:-:S03]  /*0d90*/  VIADD R20, R20, 0x80 ;  /* 0x0000008014147836 */ /* 0x000fc60000000000 */
[----:B------:R-:W-:-:S05]  /*0da0*/  IADD3 R12, P0, R12, UR6, RZ ;  /* 0x000000060c0c7c10 */ /* 0x000fca000ff1e0ff */
[----:B------:R-:W-:-:S05]  /*0db0*/  IMAD.X R13, RZ, RZ, UR7, P0 ;  /* 0x00000007ff0d7e24 */ /* 0x000fca00080e06ff */
[----:B------:R1:W-:Y:S03]  /*0dc0*/  STG.E.U8 desc[UR4][R12.64], R7 ;  /* 0x000000070c007986 */ /* 0x0003e6000c101104 */
.L_x_572:
[----:B------:R-:W-:-:S13]  /*0dd0*/  ISETP.GE.AND P0, PT, R20, R5, PT ;  /* 0x000000051400720c */ /* 0x000fda0003f06270 */
[----:B------:R-:W-:Y:S05]  /*0de0*/  @P0 BRA `(.L_x_574) ;  /* 0x00000000003c0947 */ /* 0x000fea0003800000 */
[----:B------:R-:W-:Y:S01]  /*0df0*/  IMAD.IADD R6, R3, 0x1, R20 ;  /* 0x0000000103067824 */ /* 0x000fe200078e0214 */
[----:B------:R-:W-:Y:S01]  /*0e00*/  ULDC.64 UR6, c[0x0][0x218] ;  /* 0x0000860000067ab9 */ /* 0x000fe20000000a00 */
[----:B------:R-:W-:-:S03]  /*0e10*/  VIADD R20, R20, 0x80 ;  /* 0x0000008014147836 */ /* 0x000fc60000000000 */
[----:B------:R-:W-:-:S05]  /*0e20*/  IADD3 R6, P0, R6, UR6, RZ ;  /* 0x0000000606067c10 */ /* 0x000fca000ff1e0ff */
[----:B-1----:R-:W-:-:S05]  /*0e30*/  IMAD.X R7, RZ, RZ, UR7, P0 ;  /* 0x00000007ff077e24 */ /* 0x002fca00080e06ff */
[----:B------:R1:W-:Y:S03]  /*0e40*/  STG.E.U8 desc[UR4][R6.64], R8 ;  /* 0x0000000806007986 */ /* 0x0003e6000c101104 */
.L_x_573:
[----:B------:R-:W-:-:S13]  /*0e50*/  ISETP.GE.AND P0, PT, R20, R5, PT ;  /* 0x000000051400720c */ /* 0x000fda0003f06270 */
[----:B------:R-:W-:Y:S05]  /*0e60*/  @P0 BREAK B1 ;  /* 0x0000000000010942 */ /* 0x000fea0003800000 */
[----:B------:R-:W-:Y:S05]  /*0e70*/  @P0 BRA `(.L_x_575) ;  /* 0x0000000000380947 */ /* 0x000fea0003800000 */
[----:B01----:R-:W-:Y:S01]  /*0e80*/  IMAD.IADD R6, R3, 0x1, R20 ;  /* 0x0000000103067824 */ /* 0x003fe200078e0214 */
[----:B------:R-:W-:Y:S01]  /*0e90*/  ULDC.64 UR6, c[0x0][0x218] ;  /* 0x0000860000067ab9 */ /* 0x000fe20000000a00 */
[----:B------:R-:W-:-:S03]  /*0ea0*/  VIADD R20, R20, 0x80 ;  /* 0x0000008014147836 */ /* 0x000fc60000000000 */
[----:B------:R-:W-:-:S05]  /*0eb0*/  IADD3 R6, P0, R6, UR6, RZ ;  /* 0x0000000606067c10 */ /* 0x000fca000ff1e0ff */
[----:B------:R-:W-:-:S05]  /*0ec0*/  IMAD.X R7, RZ, RZ, UR7, P0 ;  /* 0x00000007ff077e24 */ /* 0x000fca00080e06ff */
[----:B------:R2:W-:Y:S03]  /*0ed0*/  STG.E.U8 desc[UR4][R6.64], R9 ;  /* 0x0000000906007986 */ /* 0x0005e6000c101104 */
.L_x_574:
[----:B------:R-:W-:Y:S05]  /*0ee0*/  BSYNC B1 ;  /* 0x0000000000017941 */ /* 0x000fea0003800000 */
.L_x_570:
[----:B------:R-:W-:-:S13]  /*0ef0*/  ISETP.GE.AND P0, PT, R20, R5, PT ;  /* 0x000000051400720c */ /* 0x000fda0003f06270 */
[----:B--2---:R-:W2:Y:S01]  /*0f00*/  @!P0 LDC.64 R8, c[0x0][0x218] ;  /* 0x00008600ff088b82 */ /* 0x004ea20000000a00 */
[----:B-1----:R-:W-:Y:S02]  /*0f10*/  @!P0 IMAD.IADD R7, R3, 0x1, R20 ;  /* 0x0000000103078824 */ /* 0x002fe400078e0214 */
[----:B------:R-:W-:-:S03]  /*0f20*/  @!P0 VIADD R20, R20, 0x80 ;  /* 0x0000008014148836 */ /* 0x000fc60000000000 */
[----:B--2---:R-:W-:-:S05]  /*0f30*/  @!P0 IADD3 R6, P1, R7, R8, RZ ;  /* 0x0000000807068210 */ /* 0x004fca0007f3e0ff */
[----:B------:R-:W-:-:S05]  /*0f40*/  @!P0 IMAD.X R7, RZ, RZ, R9, P1 ;  /* 0x000000ffff078224 */ /* 0x000fca00008e0609 */
[----:B------:R2:W-:Y:S03]  /*0f50*/  @!P0 STG.E.U8 desc[UR4][R6.64], R10 ;  /* 0x0000000a06008986 */ /* 0x0005e6000c101104 */
.L_x_575:
[----:B------:R-:W-:Y:S05]  /*0f60*/  BSYNC B0 ;  /* 0x0000000000007941 */ /* 0x000fea0003800000 */
.L_x_569:
[----:B------:R-:W-:Y:S05]  /*0f70*/  WARPSYNC.ALL ;  /* 0x0000000000007948 */ /* 0x000fea0003800000 */
[----:B------:R-:W-:-:S13]  /*0f80*/  ISETP.GE.AND P0, PT, R20, R5, PT ;  /* 0x000000051400720c */ /* 0x000fda0003f06270 */
[----:B------:R-:W-:Y:S05]  /*0f90*/  @P0 EXIT ;  /* 0x000000000000094d */ /* 0x000fea0003800000 */
[----:B------:R-:W-:Y:S01]  /*0fa0*/  IMAD.IADD R3, R3, 0x1, R20 ;  /* 0x0000000103037824 */ /* 0x000fe200078e0214 */
[----:B------:R-:W-:-:S04]  /*0fb0*/  ULDC.64 UR6, c[0x0][0x218] ;  /* 0x0000860000067ab9 */ /* 0x000fc80000000a00 */
[----:B------:R-:W-:-:S05]  /*0fc0*/  IADD3 R2, P0, R3, UR6, RZ ;  /* 0x0000000603027c10 */ /* 0x000fca000ff1e0ff */
[----:B------:R-:W-:-:S05]  /*0fd0*/  IMAD.X R3, RZ, RZ, UR7, P0 ;  /* 0x00000007ff037e24 */ /* 0x000fca00080e06ff */
[----:B------:R-:W-:Y:S01]  /*0fe0*/  STG.E.U8 desc[UR4][R2.64], R11 ;  /* 0x0000000b02007986 */ /* 0x000fe2000c101104 */
[----:B------:R-:W-:Y:S05]  /*0ff0*/  EXIT ;  /* 0x000000000000794d */ /* 0x000fea0003800000 */
.L_x_576:
        /* <DEDUP_REMOVED lines=16> */
.L_x_43753:


//--------------------- .text._ZN2at6native29vectorized_elementwise_kernelILi4ENS0_13AUnaryFunctorIN3c108BFloat16ES4_bZZZNS0_23logical_xor_kernel_cudaERNS_14TensorIteratorEENKUlvE0_clEvENKUlvE8_clEvEUlS4_S4_E_EESt5arrayIPcLm2EEEEviT0_T1_ --------------------------
	.section	.text._ZN2at6native29vectorized_elementwise_kernelILi4ENS0_13AUnaryFunctorIN3c108BFloat16ES4_bZZZNS0_23logical_xor_kernel_cudaERNS_14TensorIteratorEENKUlvE0_clEvENKUlvE8_clEvEUlS4_S4_E_EESt5arrayIPcLm2EEEEviT0_T1_,"ax",@progbits
	.align	128
        .global         _ZN2at6native29vectorized_elementwise_kernelILi4ENS0_13AUnaryFunctorIN3c108BFloat16ES4_bZZZNS0_23logical_xor_kernel_cudaERNS_14TensorIteratorEENKUlvE0_clEvENKUlvE8_clEvEUlS4_S4_E_EESt5arrayIPcLm2EEEEviT0_T1_
        .type           _ZN2at6native29vectorized_elementwise_kernelILi4ENS0_13AUnaryFunctorIN3c108BFloat16ES4_bZZZNS0_23logical_xor_kernel_cudaERNS_14TensorIteratorEENKUlvE0_clEvENKUlvE8_clEvEUlS4_S4_E_EESt5arrayIPcLm2EEEEviT0_T1_,@function
        .size           _ZN2at6native29vectorized_elementwise_kernelILi4ENS0_13AUnaryFunctorIN3c108BFloat16ES4_bZZZNS0_23logical_xor_kernel_cudaERNS_14TensorIteratorEENKUlvE0_clEvENKUlvE8_clEvEUlS4_S4_E_EESt5arrayIPcLm2EEEEviT0_T1_,(.L_x_43754 - _ZN2at6native29vectorized_elementwise_kernelILi4ENS0_13AUnaryFunctorIN3c108BFloat16ES4_bZZZNS0_23logical_xor_kernel_cudaERNS_14TensorIteratorEENKUlvE0_clEvENKUlvE8_clEvEUlS4_S4_E_EESt5arrayIPcLm2EEEEviT0_T1_)
        .other          _ZN2at6native29vectorized_elementwise_kernelILi4ENS0_13AUnaryFunctorIN3c108BFloat16ES4_bZZZNS0_23logical_xor_kernel_cudaERNS_14TensorIteratorEENKUlvE0_clEvENKUlvE8_clEvEUlS4_S4_E_EESt5arrayIPcLm2EEEEviT0_T1_,@"STO_CUDA_ENTRY STV_DEFAULT"
_ZN2at6native29vectorized_elementwise_kernelILi4ENS0_13AUnaryFunctorIN3c108BFloat16ES4_bZZZNS0_23logical_xor_kernel_cudaERNS_14TensorIteratorEENKUlvE0_clEvENKUlvE8_clEvEUlS4_S4_E_EESt5arrayIPcLm2EEEEviT0_T1_:
.text._ZN2at6native29vectorized_elementwise_kernelILi4ENS0_13AUnaryFunctorIN3c108BFloat16ES4_bZZZNS0_23logical_xor_kernel_cudaERNS_14TensorIteratorEENKUlvE0_clEvENKUlvE8_clEvEUlS4_S4_E_EESt5arrayIPcLm2EEEEviT0_T1_:
        /* <DEDUP_REMOVED lines=11> */
[----:B-1----:R-:W-:Y:S01]  /*00b0*/  IMAD.U32 R9, R9, 0x10000, RZ ;  /* 0x0001000009097824 */ /* 0x002fe200078e00ff */
[----:B------:R-:W-:Y:S01]  /*00c0*/  ULDC.64 UR6, c[0x0][0x218] ;  /* 0x0000860000067ab9 */ /* 0x000fe20000000a00 */
[----:B--2---:R-:W-:-:S04]  /*00d0*/  IMAD.WIDE R4, R3, 0x2, R4 ;  /* 0x0000000203047825 */ /* 0x004fc800078e0204 */
[----:B0-----:R-:W-:-:S05]  /*00e0*/  IMAD.WIDE.U32 R6, R0, 0x8, R4 ;  /* 0x0000000800067825 */ /* 0x001fca00078e0004 */
[----:B------:R-:W2:Y:S04]  /*00f0*/  LDG.E.64 R10, desc[UR4][R6.64] ;  /* 0x00000004060a7981 */ /* 0x000ea8000c1e1b00 */
[----:B------:R0:W3:Y:S01]  /*0100*/  LDG.E.64 R4, desc[UR4][R6.64+0x400] ;  /* 0x0004000406047981 */ /* 0x0000e2000c1e1b00 */
[----:B------:R-:W-:Y:S02]  /*0110*/  FSETP.NEU.FTZ.AND P0, PT, R9, RZ, PT ;  /* 0x000000ff0900720b */ /* 0x000fe40003f1d000 */
[C---:B--2---:R-:W-:Y:S01]  /*0120*/  PRMT R2, R10.reuse, 0x7632, R2 ;  /* 0x000076320a027816 */ /* 0x044fe20000000002 */
[----:B------:R-:W-:-:S04]  /*0130*/  IMAD.U32 R8, R10, 0x10000, RZ ;  /* 0x000100000a087824 */ /* 0x000fc800078e00ff */
[----:B------:R-:W-:Y:S01]  /*0140*/  IMAD.U32 R2, R2, 0x10000, RZ ;  /* 0x0001000002027824 */ /* 0x000fe200078e00ff */
[----:B------:R-:W-:Y:S01]  /*0150*/  FSETP.NEU.FTZ.AND P1, PT, R8, RZ, PT ;  /* 0x000000ff0800720b */ /* 0x000fe20003f3d000 */
[----:B------:R-:W-:-:S03]  /*0160*/  IMAD.U32 R8, R11, 0x10000, RZ ;  /* 0x000100000b087824 */ /* 0x000fc600078e00ff */
[----:B------:R-:W-:Y:S02]  /*0170*/  FSETP.NEU.FTZ.AND P2, PT, R2, RZ, PT ;  /* 0x000000ff0200720b */ /* 0x000fe40003f5d000 */
[----:B------:R-:W-:Y:S02]  /*0180*/  PRMT R2, R11, 0x7632, R2 ;  /* 0x000076320b027816 */ /* 0x000fe40000000002 */
[----:B------:R-:W-:Y:S02]  /*0190*/  PLOP3.LUT P1, PT, P0, P1, PT, 0x28, 0x0 ;  /* 0x000000000000781c */ /* 0x000fe40000722570 */
[----:B------:R-:W-:Y:S01]  /*01a0*/  PLOP3.LUT P2, PT, P0, P2, PT, 0x28, 0x0 ;  /* 0x000000000000781c */ /* 0x000fe20000744570 */
[----:B------:R-:W-:Y:S01]  /*01b0*/  IMAD.U32 R9, R2, 0x10000, RZ ;  /* 0x0001000002097824 */ /* 0x000fe200078e00ff */
[----:B0-----:R-:W-:Y:S02]  /*01c0*/  SEL R6, RZ, 0x1, !P1 ;  /* 0x00000001ff067807 */ /* 0x001fe40004800000 */
[----:B------:R-:W-:-:S02]  /*01d0*/  SEL R7, RZ, 0x1, !P2 ;  /* 0x00000001ff077807 */ /* 0x000fc40005000000 */
[C---:B---3--:R-:W-:Y:S01]  /*01e0*/  PRMT R2, R4.reuse, 0x7632, R2 ;  /* 0x0000763204027816 */ /* 0x048fe20000000002 */
[----:B------:R-:W-:Y:S01]  /*01f0*/  IMAD.U32 R4, R4, 0x10000, RZ ;  /* 0x0001000004047824 */ /* 0x000fe200078e00ff */
[----:B------:R-:W-:Y:S02]  /*0200*/  PRMT R7, R7, 0x7604, R6 ;  /* 0x0000760407077816 */ /* 0x000fe40000000006 */
[----:B------:R-:W-:Y:S01]  /*0210*/  FSETP.NEU.FTZ.AND P4, PT, R8, RZ, PT ;  /* 0x000000ff0800720b */ /* 0x000fe20003f9d000 */
[----:B------:R-:W-:Y:S01]  /*0220*/  IMAD.U32 R6, R2, 0x10000, RZ ;  /* 0x0001000002067824 */ /* 0x000fe200078e00ff */
[C---:B------:R-:W-:Y:S01]  /*0230*/  PRMT R2, R5.reuse, 0x7632, R2 ;  /* 0x0000763205027816 */ /* 0x040fe20000000002 */
[----:B------:R-:W-:Y:S01]  /*0240*/  IMAD.U32 R5, R5, 0x10000, RZ ;  /* 0x0001000005057824 */ /* 0x000fe200078e00ff */
[----:B------:R-:W-:Y:S02]  /*0250*/  FSETP.NEU.FTZ.AND P5, PT, R4, RZ, PT ;  /* 0x000000ff0400720b */ /* 0x000fe40003fbd000 */
[----:B------:R-:W-:Y:S01]  /*0260*/  FSETP.NEU.FTZ.AND P1, PT, R6, RZ, PT ;  /* 0x000000ff0600720b */ /* 0x000fe20003f3d000 */
[----:B------:R-:W-:Y:S01]  /*0270*/  IMAD.U32 R2, R2, 0x10000, RZ ;  /* 0x0001000002027824 */ /* 0x000fe200078e00ff */
[----:B------:R-:W-:-:S02]  /*0280*/  PLOP3.LUT P5, PT, P0, P5, PT, 0x28, 0x0 ;  /* 0x000000000000781c */ /* 0x000fc400007aa570 */
[----:B------:R-:W-:Y:S02]  /*0290*/  PLOP3.LUT P6, PT, P0, P1, PT, 0x28, 0x0 ;  /* 0x000000000000781c */ /* 0x000fe400007c2570 */
[----:B------:R-:W-:Y:S02]  /*02a0*/  FSETP.NEU.FTZ.AND P3, PT, R5, RZ, PT ;  /* 0x000000ff0500720b */ /* 0x000fe40003f7d000 */
[----:B------:R-:W-:Y:S02]  /*02b0*/  SEL R4, RZ, 0x1, !P5 ;  /* 0x00000001ff047807 */ /* 0x000fe40006800000 */
[----:B------:R-:W-:Y:S02]  /*02c0*/  SEL R5, RZ, 0x1, !P6 ;  /* 0x00000001ff057807 */ /* 0x000fe40007000000 */
[----:B------:R-:W-:Y:S02]  /*02d0*/  PLOP3.LUT P4, PT, P0, P4, PT, 0x28, 0x0 ;  /* 0x000000000000781c */ /* 0x000fe40000788570 */
[----:B------:R-:W-:-:S02]  /*02e0*/  PLOP3.LUT P3, PT, P0, P3, PT, 0x28, 0x0 ;  /* 0x000000000000781c */ /* 0x000fc40000766570 */
[----:B------:R-:W-:Y:S02]  /*02f0*/  FSETP.NEU.FTZ.AND P2, PT, R9, RZ, PT ;  /* 0x000000ff0900720b */ /* 0x000fe40003f5d000 */
[----:B------:R-:W-:Y:S02]  /*0300*/  FSETP.NEU.FTZ.AND P1, PT, R2, RZ, PT ;  /* 0x000000ff0200720b */ /* 0x000fe40003f3d000 */
[----:B------:R-:W-:Y:S02]  /*0310*/  PRMT R6, R5, 0x7604, R4 ;  /* 0x0000760405067816 */ /* 0x000fe40000000004 */
[----:B------:R-:W-:Y:S02]  /*0320*/  IADD3 R2, P5, R3, UR6, RZ ;  /* 0x0000000603027c10 */ /* 0x000fe4000ffbe0ff */
[----:B------:R-:W-:Y:S02]  /*0330*/  SEL R4, RZ, 0x1, !P4 ;  /* 0x00000001ff047807 */ /* 0x000fe40006000000 */
[----:B------:R-:W-:Y:S01]  /*0340*/  SEL R5, RZ, 0x1, !P3 ;  /* 0x00000001ff057807 */ /* 0x000fe20005800000 */
[----:B------:R-:W-:Y:S01]  /*0350*/  IMAD.X R3, RZ, RZ, UR7, P5 ;  /* 0x00000007ff037e24 */ /* 0x000fe2000a8e06ff */
[----:B------:R-:W-:-:S02]  /*0360*/  PLOP3.LUT P2, PT, P0, P2, PT, 0x28, 0x0 ;  /* 0x000000000000781c */ /* 0x000fc40000744570 */
[----:B------:R-:W-:Y:S01]  /*0370*/  PLOP3.LUT P1, PT, P0, P1, PT, 0x28, 0x0 ;  /* 0x000000000000781c */ /* 0x000fe20000722570 */
[----:B------:R-:W-:Y:S01]  /*0380*/  IMAD.WIDE R2, R0, 0x4, R2 ;  /* 0x0000000400027825 */ /* 0x000fe200078e0202 */
[----:B------:R-:W-:Y:S02]  /*0390*/  PRMT R7, R4, 0x7054, R7 ;  /* 0x0000705404077816 */ /* 0x000fe40000000007 */
[----:B------:R-:W-:Y:S02]  /*03a0*/  PRMT R6, R5, 0x7054, R6 ;  /* 0x0000705405067816 */ /* 0x000fe40000000006 */
[----:B------:R-:W-:Y:S02]  /*03b0*/  SEL R4, RZ, 0x1, !P2 ;  /* 0x00000001ff047807 */ /* 0x000fe40005000000 */
[----:B------:R-:W-:Y:S02]  /*03c0*/  SEL R5, RZ, 0x1, !P1 ;  /* 0x00000001ff057807 */ /* 0x000fe40004800000 */
[----:B------:R-:W-:-:S02]  /*03d0*/  PRMT R7, R4, 0x654, R7 ;  /* 0x0000065404077816 */ /* 0x000fc40000000007 */
[----:B------:R-:W-:-:S03]  /*03e0*/  PRMT R5, R5, 0x654, R6 ;  /* 0x0000065405057816 */ /* 0x000fc60000000006 */
[----:B------:R-:W-:Y:S04]  /*03f0*/  STG.E desc[UR4][R2.64], R7 ;  /* 0x0000000702007986 */ /* 0x000fe8000c101904 */
[----:B------:R-:W-:Y:S01]  /*0400*/  STG.E desc[UR4][R2.64+0x200], R5 ;  /* 0x0002000502007986 */ /* 0x000fe2000c101904 */
[----:B------:R-:W-:Y:S05]  /*0410*/  EXIT ;  /* 0x000000000000794d */ /* 0x000fea0003800000 */
.L_x_577:
        /* <DEDUP_REMOVED lines=145> */
.L_x_580:
        /* <DEDUP_REMOVED lines=8> */
.L_x_581:
        /* <DEDUP_REMOVED lines=8> */
.L_x_582:
        /* <DEDUP_REMOVED lines=9> */
.L_x_583:
[----:B------:R-:W-:Y:S05]  /*0ec0*/  BSYNC B1 ;  /* 0x0000000000017941 */ /* 0x000fea0003800000 */
.L_x_579:
[----:B------:R-:W-:-:S13]  /*0ed0*/  ISETP.GE.AND P0, PT, R20, R5, PT ;  /* 0x000000051400720c */ /* 0x000fda0003f06270 */
[----:B--2---:R-:W2:Y:S01]  /*0ee0*/  @!P0 LDC.64 R8, c[0x0][0x218] ;  /* 0x00008600ff088b82 */ /* 0x004ea20000000a00 */
[----:B-1----:R-:W-:Y:S02]  /*0ef0*/  @!P0 IMAD.IADD R7, R3, 0x1, R20 ;  /* 0x0000000103078824 */ /* 0x002fe400078e0214 */
[----:B------:R-:W-:-:S03]  /*0f00*/  @!P0 VIADD R20, R20, 0x80 ;  /* 0x0000008014148836 */ /* 0x000fc60000000000 */
[----:B--2---:R-:W-:-:S05]  /*0f10*/  @!P0 IADD3 R6, P1, R7, R8, RZ ;  /* 0x0000000807068210 */ /* 0x004fca0007f3e0ff */
[----:B------:R-:W-:-:S05]  /*0f20*/  @!P0 IMAD.X R7, RZ, RZ, R9, P1 ;  /* 0x000000ffff078224 */ /* 0x000fca00008e0609 */
[----:B------:R2:W-:Y:S03]  /*0f30*/  @!P0 STG.E.U8 desc[UR4][R6.64], R10 ;  /* 0x0000000a06008986 */ /* 0x0005e6000c101104 */
.L_x_584:
[----:B------:R-:W-:Y:S05]  /*0f40*/  BSYNC B0 ;  /* 0x0000000000007941 */ /* 0x000fea0003800000 */
.L_x_578:
        /* <DEDUP_REMOVED lines=9> */
.L_x_585:
        /* <DEDUP_REMOVED lines=10> */
.L_x_43754:


//--------------------- .text._ZN2at6native29vectorized_elementwise_kernelILi8ENS0_13AUnaryFunctorIN3c108BFloat16ES4_bZZZNS0_23logical_xor_kernel_cudaERNS_14TensorIteratorEENKUlvE0_clEvENKUlvE8_clEvEUlS4_S4_E_EESt5arrayIPcLm2EEEEviT0_T1_ --------------------------
	.section	.text._ZN2at6native29vectorized_elementwise_kernelILi8ENS0_13AUnaryFunctorIN3c108BFloat16ES4_bZZZNS0_23logical_xor_kernel_cudaERNS_14TensorIteratorEENKUlvE0_clEvENKUlvE8_clEvEUlS4_S4_E_EESt5arrayIPcLm2EEEEviT0_T1_,"ax",@progbits
	.align	128
        .global         _ZN2at6native29vectorized_elementwise_kernelILi8ENS0_13AUnaryFunctorIN3c108BFloat16ES4_bZZZNS0_23logical_xor_kernel_cudaERNS_14TensorIteratorEENKUlvE0_clEvENKUlvE8_clEvEUlS4_S4_E_EESt5arrayIPcLm2EEEEviT0_T1_
        .type           _ZN2at6native29vectorized_elementwise_kernelILi8ENS0_13AUnaryFunctorIN3c108BFloat16ES4_bZZZNS0_23logical_xor_kernel_cudaERNS_14TensorIteratorEENKUlvE0_clEvENKUlvE8_clEvEUlS4_S4_E_EESt5arrayIPcLm2EEEEviT0_T1_,@function
        .size           _ZN2at6native29vectorized_elementwise_kernelILi8ENS0_13AUnaryFunctorIN3c108BFloat16ES4_bZZZNS0_23logical_xor_kernel_cudaERNS_14TensorIteratorEENKUlvE0_clEvENKUlvE8_clEvEUlS4_S4_E_EESt5arrayIPcLm2EEEEviT0_T1_,(.L_x_43755 - _ZN2at6native29vectorized_elementwise_kernelILi8ENS0_13AUnaryFunctorIN3c108BFloat16ES4_bZZZNS0_23logical_xor_kernel_cudaERNS_14TensorIteratorEENKUlvE0_clEvENKUlvE8_clEvEUlS4_S4_E_EESt5arrayIPcLm2EEEEviT0_T1_)
        .other          _ZN2at6native29vectorized_elementwise_kernelILi8ENS0_13AUnaryFunctorIN3c108BFloat16ES4_bZZZNS0_23logical_xor_kernel_cudaERNS_14TensorIteratorEENKUlvE0_clEvENKUlvE8_clEvEUlS4_S4_E_EESt5arrayIPcLm2EEEEviT0_T1_,@"STO_CUDA_ENTRY STV_DEFAULT"
_ZN2at6native29vectorized_elementwise_kernelILi8ENS0_13AUnaryFunctorIN3c108BFloat16ES4_bZZZNS0_23logical_xor_kernel_cudaERNS_14TensorIteratorEENKUlvE0_clEvENKUlvE8_clEvEUlS4_S4_E_EESt5arrayIPcLm2EEEEviT0_T1_:
.text._ZN2at6native29vectorized_elementwise_kernelILi8ENS0_13AUnaryFunctorIN3c108BFloat16ES4_bZZZNS0_23logical_xor_kernel_cudaERNS_14TensorIteratorEENKUlvE0_clEvENKUlvE8_clEvEUlS4_S4_E_EESt5arrayIPcLm2EEEEviT0_T1_:
        /* <DEDUP_REMOVED lines=14> */
[----:B0-----:R-:W-:-:S06]  /*00e0*/  IMAD.WIDE.U32 R4, R0, 0x10, R4 ;  /* 0x0000001000047825 */ /* 0x001fcc00078e0004 */
[----:B------:R-:W2:Y:S01]  /*00f0*/  LDG.E.128 R4, desc[UR4][R4.64] ;  /* 0x0000000404047981 */ /* 0x000ea2000c1e1d00 */
[----:B------:R-:W-:Y:S01]  /*0100*/  FSETP.NEU.FTZ.AND P0, PT, R9, RZ, PT ;  /* 0x000000ff0900720b */ /* 0x000fe20003f1d000 */
[C---:B--2---:R-:W-:Y:S01]  /*0110*/  IMAD.U32 R10, R4.reuse, 0x10000, RZ ;  /* 0x00010000040a7824 */ /* 0x044fe200078e00ff */
[C---:B------:R-:W-:Y:S01]  /*0120*/  PRMT R8, R5.reuse, 0x7632, R8 ;  /* 0x0000763205087816 */ /* 0x040fe20000000008 */
[----:B------:R-:W-:Y:S01]  /*0130*/  IMAD.U32 R11, R5, 0x10000, RZ ;  /* 0x00010000050b7824 */ /* 0x000fe200078e00ff */
[----:B------:R-:W-:Y:S01]  /*0140*/  PRMT R2, R4, 0x7632, R2 ;  /* 0x0000763204027816 */ /* 0x000fe20000000002 */
[C---:B------:R-:W-:Y:S01]  /*0150*/  IMAD.U32 R12, R6.reuse, 0x10000, RZ ;  /* 0x00010000060c7824 */ /* 0x040fe200078e00ff */
[----:B------:R-:W-:Y:S01]  /*0160*/  PRMT R9, R6, 0x7632, R9 ;  /* 0x0000763206097816 */ /* 0x000fe20000000009 */
[----:B------:R-:W-:Y:S01]  /*0170*/  IMAD.U32 R8, R8, 0x10000, RZ ;  /* 0x0001000008087824 */ /* 0x000fe200078e00ff */
[----:B------:R-:W-:Y:S01]  /*0180*/  PRMT R6, R7, 0x7632, R6 ;  /* 0x0000763207067816 */ /* 0x000fe20000000006 */
[----:B------:R-:W-:Y:S01]  /*0190*/  IMAD.U32 R2, R2, 0x10000, RZ ;  /* 0x0001000002027824 */ /* 0x000fe200078e00ff */
[----:B------:R-:W-:Y:S01]  /*01a0*/  FSETP.NEU.FTZ.AND P4, PT, R10, RZ, PT ;  /* 0x000000ff0a00720b */ /* 0x000fe20003f9d000 */
[----:B------:R-:W-:Y:S01]  /*01b0*/  IMAD.U32 R9, R9, 0x10000, RZ ;  /* 0x0001000009097824 */ /* 0x000fe200078e00ff */
[----:B------:R-:W-:Y:S01]  /*01c0*/  FSETP.NEU.FTZ.AND P5, PT, R11, RZ, PT ;  /* 0x000000ff0b00720b */ /* 0x000fe20003fbd000 */
[----:B------:R-:W-:Y:S01]  /*01d0*/  IMAD.U32 R6, R6, 0x10000, RZ ;  /* 0x0001000006067824 */ /* 0x000fe200078e00ff */
[----:B------:R-:W-:Y:S01]  /*01e0*/  PLOP3.LUT P4, PT, P0, P4, PT, 0x28, 0x0 ;  /* 0x000000000000781c */ /* 0x000fe20000788570 */
[----:B------:R-:W-:Y:S01]  /*01f0*/  IMAD.U32 R7, R7, 0x10000, RZ ;  /* 0x0001000007077824 */ /* 0x000fe200078e00ff */
[----:B------:R-:W-:-:S02]  /*0200*/  PLOP3.LUT P5, PT, P0, P5, PT, 0x28, 0x0 ;  /* 0x000000000000781c */ /* 0x000fc400007aa570 */
[----:B------:R-:W-:Y:S02]  /*0210*/  FSETP.NEU.FTZ.AND P3, PT, R8, RZ, PT ;  /* 0x000000ff0800720b */ /* 0x000fe40003f7d000 */
[----:B------:R-:W-:Y:S02]  /*0220*/  FSETP.NEU.FTZ.AND P2, PT, R2, RZ, PT ;  /* 0x000000ff0200720b */ /* 0x000fe40003f5d000 */
[----:B------:R-:W-:Y:S02]  /*0230*/  SEL R10, RZ, 0x1, !P4 ;  /* 0x00000001ff0a7807 */ /* 0x000fe40006000000 */
[----:B------:R-:W-:Y:S02]  /*0240*/  SEL R8, RZ, 0x1, !P5 ;  /* 0x00000001ff087807 */ /* 0x000fe40006800000 */
[----:B------:R-:W-:Y:S02]  /*0250*/  FSETP.NEU.FTZ.AND P4, PT, R9, RZ, PT ;  /* 0x000000ff0900720b */ /* 0x000fe40003f9d000 */
[----:B------:R-:W-:-:S02]  /*0260*/  FSETP.NEU.FTZ.AND P5, PT, R6, RZ, PT ;  /* 0x000000ff0600720b */ /* 0x000fc40003fbd000 */
[----:B------:R-:W-:Y:S02]  /*0270*/  PLOP3.LUT P2, PT, P0, P2, PT, 0x28, 0x0 ;  /* 0x000000000000781c */ /* 0x000fe40000744570 */
[----:B------:R-:W-:Y:S02]  /*0280*/  PLOP3.LUT P3, PT, P0, P3, PT, 0x28, 0x0 ;  /* 0x000000000000781c */ /* 0x000fe40000766570 */
[----:B------:R-:W-:Y:S02]  /*0290*/  PLOP3.LUT P4, PT, P0, P4, PT, 0x28, 0x0 ;  /* 0x000000000000781c */ /* 0x000fe40000788570 */
[----:B------:R-:W-:Y:S02]  /*02a0*/  PLOP3.LUT P5, PT, P0, P5, PT, 0x28, 0x0 ;  /* 0x000000000000781c */ /* 0x000fe400007aa570 */
[----:B------:R-:W-:Y:S02]  /*02b0*/  FSETP.NEU.FTZ.AND P6, PT, R12, RZ, PT ;  /* 0x000000ff0c00720b */ /* 0x000fe40003fdd000 */
[----:B------:R-:W-:-:S02]  /*02c0*/  FSETP.NEU.FTZ.AND P1, PT, R7, RZ, PT ;  /* 0x000000ff0700720b */ /* 0x000fc40003f3d000 */
[----:B------:R-:W-:Y:S02]  /*02d0*/  SEL R11, RZ, 0xffffffff, !P2 ;  /* 0xffffffffff0b7807 */ /* 0x000fe40005000000 */
[----:B------:R-:W-:Y:S02]  /*02e0*/  SEL R9, RZ, 0xffffffff, !P3 ;  /* 0xffffffffff097807 */ /* 0x000fe40005800000 */
[----:B------:R-:W-:Y:S01]  /*02f0*/  SEL R7, RZ, 0xffffffff, !P4 ;  /* 0xffffffffff077807 */ /* 0x000fe20006000000 */
[----:B------:R-:W-:Y:S01]  /*0300*/  IMAD.SHL.U32 R15, R11, 0x100, RZ ;  /* 0x000001000b0f7824 */ /* 0x000fe200078e00ff */
[----:B------:R-:W-:Y:S01]  /*0310*/  SEL R5, RZ, 0xffffffff, !P5 ;  /* 0xffffffffff057807 */ /* 0x000fe20006800000 */
[----:B------:R-:W-:Y:S01]  /*0320*/  IMAD.SHL.U32 R13, R9, 0x100, RZ ;  /* 0x00000100090d7824 */ /* 0x000fe200078e00ff */
[----:B------:R-:W-:Y:S01]  /*0330*/  PLOP3.LUT P6, PT, P0, P6, PT, 0x28, 0x0 ;  /* 0x000000000000781c */ /* 0x000fe200007cc570 */
[----:B------:R-:W-:Y:S01]  /*0340*/  IMAD.SHL.U32 R11, R7, 0x100, RZ ;  /* 0x00000100070b7824 */ /* 0x000fe200078e00ff */
[----:B------:R-:W-:Y:S01]  /*0350*/  PLOP3.LUT P1, PT, P0, P1, PT, 0x28, 0x0 ;  /* 0x000000000000781c */ /* 0x000fe20000722570 */
[----:B------:R-:W-:Y:S01]  /*0360*/  IMAD.SHL.U32 R9, R5, 0x100, RZ ;  /* 0x0000010005097824 */ /* 0x000fe200078e00ff */
[----:B------:R-:W-:-:S02]  /*0370*/  IADD3 R2, P0, R3, UR6, RZ ;  /* 0x0000000603027c10 */ /* 0x000fc4000ff1e0ff */
[----:B------:R-:W-:Y:S02]  /*0380*/  SEL R6, RZ, 0x1, !P6 ;  /* 0x00000001ff067807 */ /* 0x000fe40007000000 */
[----:B------:R-:W-:Y:S01]  /*0390*/  SEL R4, RZ, 0x1, !P1 ;  /* 0x00000001ff047807 */ /* 0x000fe20004800000 */
[----:B------:R-:W-:Y:S01]  /*03a0*/  IMAD.X R3, RZ, RZ, UR7, P0 ;  /* 0x00000007ff037e24 */ /* 0x000fe200080e06ff */
[----:B------:R-:W-:Y:S02]  /*03b0*/  LOP3.LUT R7, R15, 0x100, R10, 0xe2, !PT ;  /* 0x000001000f077812 */ /* 0x000fe400078ee20a */
[----:B------:R-:W-:Y:S01]  /*03c0*/  LOP3.LUT R8, R13, 0x100, R8, 0xe2, !PT ;  /* 0x000001000d087812 */ /* 0x000fe200078ee208 */
[----:B------:R-:W-:Y:S01]  /*03d0*/  IMAD.WIDE R2, R0, 0x8, R2 ;  /* 0x0000000800027825 */ /* 0x000fe200078e0202 */
[----:B------:R-:W-:Y:S02]  /*03e0*/  LOP3.LUT R5, R11, 0x100, R6, 0xe2, !PT ;  /* 0x000001000b057812 */ /* 0x000fe400078ee206 */
[----:B------:R-:W-:-:S02]  /*03f0*/  LOP3.LUT R4, R9, 0x100, R4, 0xe2, !PT ;  /* 0x0000010009047812 */ /* 0x000fc400078ee204 */
[----:B------:R-:W-:Y:S02]  /*0400*/  PRMT R8, R7, 0x5410, R8 ;  /* 0x0000541007087816 */ /* 0x000fe40000000008 */
[----:B------:R-:W-:-:S05]  /*0410*/  PRMT R9, R5, 0x5410, R4 ;  /* 0x0000541005097816 */ /* 0x000fca0000000004 */
[----:B------:R-:W-:Y:S01]  /*0420*/  STG.E.64 desc[UR4][R2.64], R8 ;  /* 0x0000000802007986 */ /* 0x000fe2000c101b04 */
[----:B------:R-:W-:Y:S05]  /*0430*/  EXIT ;  /* 0x000000000000794d */ /* 0x000fea0003800000 */
.L_x_586:
        /* <DEDUP_REMOVED lines=145> */
.L_x_589:
        /* <DEDUP_REMOVED lines=8> */
.L_x_590:
        /* <DEDUP_REMOVED lines=8> */
.L_x_591:
        /* <DEDUP_REMOVED lines=9> */
.L_x_592:
[----:B------:R-:W-:Y:S05]  /*0ee0*/  BSYNC B1 ;  /* 0x0000000000017941 */ /* 0x000fea0003800000 */
.L_x_588:
[----:B------:R-:W-:-:S13]  /*0ef0*/  ISETP.GE.AND P0, PT, R20, R5, PT ;  /* 0x000000051400720c */ /* 0x000fda0003f06270 */
[----:B--2---:R-:W2:Y:S01]  /*0f00*/  @!P0 LDC.64 R8, c[0x0][0x218] ;  /* 0x00008600ff088b82 */ /* 0x004ea20000000a00 */
[----:B-1----:R-:W-:Y:S02]  /*0f10*/  @!P0 IMAD.IADD R7, R3, 0x1, R20 ;  /* 0x0000000103078824 */ /* 0x002fe400078e0214 */
[----:B------:R-:W-:-:S03]  /*0f20*/  @!P0 VIADD R20, R20, 0x80 ;  /* 0x0000008014148836 */ /* 0x000fc60000000000 */
[----:B--2---:R-:W-:-:S05]  /*0f30*/  @!P0 IADD3 R6, P1, R7, R8, RZ ;  /* 0x0000000807068210 */ /* 0x004fca0007f3e0ff */
[----:B------:R-:W-:-:S05]  /*0f40*/  @!P0 IMAD.X R7, RZ, RZ, R9, P1 ;  /* 0x000000ffff078224 */ /* 0x000fca00008e0609 */
[----:B------:R2:W-:Y:S03]  /*0f50*/  @!P0 STG.E.U8 desc[UR4][R6.64], R10 ;  /* 0x0000000a06008986 */ /* 0x0005e6000c101104 */
.L_x_593:
[----:B------:R-:W-:Y:S05]  /*0f60*/  BSYNC B0 ;  /* 0x0000000000007941 */ /* 0x000fea0003800000 */
.L_x_587:
        /* <DEDUP_REMOVED lines=9> */
.L_x_594:
        /* <DEDUP_REMOVED lines=16> */
.L_x_43755:


//--------------------- .text._ZN2at6native18elementwise_kernelILi128ELi4EZNS0_15gpu_kernel_implINS0_13BinaryFunctorIN3c108BFloat16ES5_bZZZNS0_23logical_xor_kernel_cudaERNS_14TensorIteratorEENKUlvE0_clEvENKUlvE8_clEvEUlS5_S5_E_EEEEvRNS_18TensorIteratorBaseERKT_EUliE_EEviT1_ --------------------------
	.section	.text._ZN2at6native18elementwise_kernelILi128ELi4EZNS0_15gpu_kernel_implINS0_13BinaryFunctorIN3c108BFloat16ES5_bZZZNS0_23logical_xor_kernel_cudaERNS_14TensorIteratorEENKUlvE0_clEvENKUlvE8_clEvEUlS5_S5_E_EEEEvRNS_18TensorIteratorBaseERKT_EUliE_EEviT1_,"ax",@progbits
	.align	128
        .global         _ZN2at6native18elementwise_kernelILi128ELi4EZNS0_15gpu_kernel_implINS0_13BinaryFunctorIN3c108BFloat16ES5_bZZZNS0_23logical_xor_kernel_cudaERNS_14TensorIteratorEENKUlvE0_clEvENKUlvE8_clEvEUlS5_S5_E_EEEEvRNS_18TensorIteratorBaseERKT_EUliE_EEviT1_
        .type           _ZN2at6native18elementwise_kernelILi128ELi4EZNS0_15gpu_kernel_implINS0_13BinaryFunctorIN3c108BFloat16ES5_bZZZNS0_23logical_xor_kernel_cudaERNS_14TensorIteratorEENKUlvE0_clEvENKUlvE8_clEvEUlS5_S5_E_EEEEvRNS_18TensorIteratorBaseERKT_EUliE_EEviT1_,@function
        .size           _ZN2at6native18elementwise_kernelILi128ELi4EZNS0_15gpu_kernel_implINS0_13BinaryFunctorIN3c108BFloat16ES5_bZZZNS0_23logical_xor_kernel_cudaERNS_14TensorIteratorEENKUlvE0_clEvENKUlvE8_clEvEUlS5_S5_E_EEEEvRNS_18TensorIteratorBaseERKT_EUliE_EEviT1_,(.L_x_43756 - _ZN2at6native18elementwise_kernelILi128ELi4EZNS0_15gpu_kernel_implINS0_13BinaryFunctorIN3c108BFloat16ES5_bZZZNS0_23logical_xor_kernel_cudaERNS_14TensorIteratorEENKUlvE0_clEvENKUlvE8_clEvEUlS5_S5_E_EEEEvRNS_18TensorIteratorBaseERKT_EUliE_EEviT1_)
        .other          _ZN2at6native18elementwise_kernelILi128ELi4EZNS0_15gpu_kernel_implINS0_13BinaryFunctorIN3c108BFloat16ES5_bZZZNS0_23logical_xor_kernel_cudaERNS_14TensorIteratorEENKUlvE0_clEvENKUlvE8_clEvEUlS5_S5_E_EEEEvRNS_18TensorIteratorBaseERKT_EUliE_EEviT1_,@"STO_CUDA_ENTRY STV_DEFAULT"
_ZN2at6native18elementwise_kernelILi128ELi4EZNS0_15gpu_kernel_implINS0_13BinaryFunctorIN3c108BFloat16ES5_bZZZNS0_23logical_xor_kernel_cudaERNS_14TensorIteratorEENKUlvE0_clEvENKUlvE8_clEvEUlS5_S5_E_EEEEvRNS_18TensorIteratorBaseERKT_EUliE_EEviT1_:
.text._ZN2at6native18elementwise_kernelILi128ELi4EZNS0_15gpu_kernel_implINS0_13BinaryFunctorIN3c108BFloat16ES5_bZZZNS0_23logical_xor_kernel_cudaERNS_14TensorIteratorEENKUlvE0_clEvENKUlvE8_clEvEUlS5_S5_E_EEEEvRNS_18TensorIteratorBaseERKT_EUliE_EEviT1_:
        /* <DEDUP_REMOVED lines=19> */
[----:B------:R-:W-:Y:S01]  /*0130*/  ULDC UR6, c[0x0][0x350] ;  /* 0x0000d40000067ab9 */ /* 0x000fe20000000800 */
[----:B------:R-:W-:Y:S01]  /*0140*/  IMAD.HI.U32 R4, R19, UR4, R2 ;  /* 0x0000000413047c27 */ /* 0x000fe2000f8e0002 */
[----:B------:R-:W-:-:S04]  /*0150*/  ULDC UR4, c[0x0][0x21c] ;  /* 0x0000870000047ab9 */ /* 0x000fc80000000800 */
[----:B------:R-:W-:-:S05]  /*0160*/  SHF.R.U32.HI R5, RZ, UR5, R4 ;  /* 0x00000005ff057c19 */ /* 0x000fca0008011604 */
[----:B------:R-:W-:-:S04]  /*0170*/  IMAD.MOV R0, RZ, RZ, -R5 ;  /* 0x000000ffff007224 */ /* 0x000fc800078e0a05 */
[----:B------:R-:W-:Y:S01]  /*0180*/  IMAD R19, R0, UR4, R19 ;  /* 0x0000000400137c24 */ /* 0x000fe2000f8e0213 */
[----:B------:R-:W-:-:S03]  /*0190*/  ULDC.64 UR4, c[0x0][0x348] ;  /* 0x0000d20000047ab9 */ /* 0x000fc60000000a00 */
[C---:B------:R-:W-:Y:S02]  /*01a0*/  IMAD R16, R19.reuse, UR4, RZ ;  /* 0x0000000413107c24 */ /* 0x040fe4000f8e02ff */
        /* <DEDUP_REMOVED lines=9> */
[----:B------:R-:W-:-:S04]  /*0240*/  ULDC UR4, c[0x0][0x354] ;  /* 0x0000d50000047ab9 */ /* 0x000fc80000000800 */
[----:B------:R-:W-:-:S04]  /*0250*/  IMAD.MOV R4, RZ, RZ, -R3 ;  /* 0x000000ffff047224 */ /* 0x000fc800078e0a03 */
[----:B------:R-:W-:Y:S01]  /*0260*/  IMAD R5, R4, UR8, R5 ;  /* 0x0000000804057c24 */ /* 0x000fe2000f8e0205 */
[----:B------:R-:W-:-:S03]  /*0270*/  ULDC.64 UR8, c[0x0][0x358] ;  /* 0x0000d60000087ab9 */ /* 0x000fc60000000a00 */
[C---:B------:R-:W-:Y:S02]  /*0280*/  IMAD R22, R5.reuse, UR9, RZ ;  /* 0x0000000905167c24 */ /* 0x040fe4000f8e02ff */
[C---:B------:R-:W-:Y:S02]  /*0290*/  IMAD R16, R5.reuse, UR4, R16 ;  /* 0x0000000405107c24 */ /* 0x040fe4000f8e0210 */
[----:B------:R-:W-:Y:S02]  /*02a0*/  IMAD R0, R5, UR8, R0 ;  /* 0x0000000805007c24 */ /* 0x000fe4000f8e0200 */
[----:B------:R-:W-:Y:S01]  /*02b0*/  IMAD R22, R19, UR6, R22 ;  /* 0x0000000613167c24 */ /* 0x000fe2000f8e0216 */
[----:B------:R-:W-:Y:S06]  /*02c0*/  @!P0 BRA `(.L_x_597) ;  /* 0x0000001400008947 */ /* 0x000fec0003800000 */
[----:B------:R-:W-:Y:S01]  /*02d0*/  IMAD.MOV.U32 R2, RZ, RZ, RZ ;  /* 0x000000ffff027224 */ /* 0x000fe200078e00ff */
[----:B------:R-:W-:Y:S01]  /*02e0*/  ULDC.64 UR4, c[0x0][0x238] ;  /* 0x00008e0000047ab9 */ /* 0x000fe20000000a00 */
        /* <DEDUP_REMOVED lines=8> */
[C---:B------:R-:W-:Y:S02]  /*0370*/  IMAD R16, R3.reuse, UR4, R16 ;  /* 0x0000000403107c24 */ /* 0x040fe4000f8e0210 */
        /* <DEDUP_REMOVED lines=299> */
[----:B------:R-:W-:Y:S02]  /*1630*/  ULDC UR6, c[0x0][0x470] ;  /* 0x00011c0000067ab9 */ /* 0x000fe40000000800 */
        /* <DEDUP_REMOVED lines=8> */
[----:B------:R-:W-:-:S07]  /*16c0*/  IMAD R22, R3, UR6, R22 ;  /* 0x0000000603167c24 */ /* 0x000fce000f8e0216 */
.L_x_597:
        /* <DEDUP_REMOVED lines=23> */
.L_x_601:
[----:B------:R-:W2:Y:S02]  /*1840*/  LDG.E.U8 R2, desc[UR36][R2.64] ;  /* 0x0000002402027981 */ /* 0x000ea4000c1e1100 */
[----:B--2---:R-:W-:-:S04]  /*1850*/  I2FP.F32.U32 R0, R2 ;  /* 0x0000000200007245 */ /* 0x004fc80000201000 */
[----:B------:R-:W-:-:S04]  /*1860*/  F2FP.BF16.F32.PACK_AB R0, RZ, R0 ;  /* 0x00000000ff00723e */ /* 0x000fc800000010ff */
[----:B------:R-:W-:Y:S01]  /*1870*/  PRMT R19, R0, 0x7610, R19 ;  /* 0x0000761000137816 */ /* 0x000fe20000000013 */
[----:B------:R-:W-:Y:S06]  /*1880*/  BRA `(.L_x_603) ;  /* 0x0000000c00c87947 */ /* 0x000fec0003800000 */
.L_x_600:
        /* <DEDUP_REMOVED lines=11> */
.L_x_605:
[----:B------:R-:W2:Y:S02]  /*1940*/  LDG.E R2, desc[UR36][R2.64] ;  /* 0x0000002402027981 */ /* 0x000ea4000c1e1900 */
[----:B--2---:R-:W-:-:S04]  /*1950*/  I2FP.F32.S32 R0, R2 ;  /* 0x0000000200007245 */ /* 0x004fc80000201400 */
[----:B------:R-:W-:-:S04]  /*1960*/  F2FP.BF16.F32.PACK_AB R0, RZ, R0 ;  /* 0x00000000ff00723e */ /* 0x000fc800000010ff */
[----:B------:R-:W-:Y:S01]  /*1970*/  PRMT R19, R0, 0x7610, R19 ;  /* 0x0000761000137816 */ /* 0x000fe20000000013 */
[----:B------:R-:W-:Y:S06]  /*1980*/  BRA `(.L_x_603) ;  /* 0x0000000c00887947 */ /* 0x000fec0003800000 */
.L_x_604:
[----:B------:R-:W2:Y:S02]  /*1990*/  LDG.E.U16 R2, desc[UR36][R2.64] ;  /* 0x0000002402027981 */ /* 0x000ea4000c1e1500 */
[----:B--2---:R-:W0:Y:S02]  /*19a0*/  I2F.S16 R0, R2 ;  /* 0x0000000200007306 */ /* 0x004e240000101400 */
[----:B0-----:R-:W-:-:S04]  /*19b0*/  F2FP.BF16.F32.PACK_AB R0, RZ, R0 ;  /* 0x00000000ff00723e */ /* 0x001fc800000010ff */
[----:B------:R-:W-:Y:S01]  /*19c0*/  PRMT R19, R0, 0x7610, R19 ;  /* 0x0000761000137816 */ /* 0x000fe20000000013 */
[----:B------:R-:W-:Y:S06]  /*19d0*/  BRA `(.L_x_603) ;  /* 0x0000000c00747947 */ /* 0x000fec0003800000 */
.L_x_599:
        /* <DEDUP_REMOVED lines=9> */
.L_x_607:
[----:B------:R-:W2:Y:S02]  /*1a70*/  LDG.E.U16 R0, desc[UR36][R2.64] ;  /* 0x0000002402007981 */ /* 0x000ea4000c1e1500 */
[----:B--2---:R-:W-:-:S05]  /*1a80*/  HADD2.F32 R0, -RZ, R0.H0_H0 ;  /* 0x20000000ff007230 */ /* 0x004fca0000004100 */
[----:B------:R-:W-:-:S04]  /*1a90*/  F2FP.BF16.F32.PACK_AB R0, RZ, R0 ;  /* 0x00000000ff00723e */ /* 0x000fc800000010ff */
[----:B------:R-:W-:Y:S01]  /*1aa0*/  PRMT R19, R0, 0x7610, R19 ;  /* 0x0000761000137816 */ /* 0x000fe20000000013 */
[----:B------:R-:W-:Y:S06]  /*1ab0*/  BRA `(.L_x_603) ;  /* 0x0000000c003c7947 */ /* 0x000fec0003800000 */
.L_x_606:
        /* <DEDUP_REMOVED lines=9> */
.L_x_609:
[----:B------:R-:W2:Y:S02]  /*1b50*/  LDG.E.U16 R2, desc[UR36][R2.64] ;  /* 0x0000002402027981 */ /* 0x000ea4000c1e1500 */
[----:B--2---:R-:W-:-:S05]  /*1b60*/  HADD2.F32 R0, -RZ, R2.H0_H0 ;  /* 0x20000002ff007230 */ /* 0x004fca0000004100 */
[----:B------:R-:W-:-:S04]  /*1b70*/  F2FP.BF16.F32.PACK_AB R0, RZ, R0 ;  /* 0x00000000ff00723e */ /* 0x000fc800000010ff */
[----:B------:R-:W-:Y:S01]  /*1b80*/  PRMT R19, R0, 0x7610, R19 ;  /* 0x0000761000137816 */ /* 0x000fe20000000013 */
[----:B------:R-:W-:Y:S06]  /*1b90*/  BRA `(.L_x_603) ;  /* 0x0000000c00047947 */ /* 0x000fec0003800000 */
.L_x_608:
        /* <DEDUP_REMOVED lines=9> */
.L_x_598:
        /* <DEDUP_REMOVED lines=14> */
.L_x_612:
        /* <DEDUP_REMOVED lines=9> */
.L_x_611:
        /* <DEDUP_REMOVED lines=28> */
.L_x_614:
        /* <DEDUP_REMOVED lines=15> */
.L_x_613:
[----:B------:R0:W5:Y:S01]  /*2050*/  LDG.E.U16 R19, desc[UR36][R2.64] ;  /* 0x0000002402137981 */ /* 0x000162000c1e1500 */
[----:B------:R-:W-:Y:S05]  /*2060*/  BRA `(.L_x_603) ;  /* 0x0000000400d07947 */ /* 0x000fea0003800000 */
.L_x_610:
        /* <DEDUP_REMOVED lines=13> */
.L_x_617:
        /* <DEDUP_REMOVED lines=21> */
.L_x_621:
[----:B------:R-:W-:Y:S05]  /*2290*/  BSYNC B1 ;  /* 0x0000000000017941 */ /* 0x000fea0003800000 */
.L_x_620:
[----:B------:R-:W-:Y:S01]  /*22a0*/  LEA R3, R0, 0x3b800000, 0x17 ;  /* 0x3b80000000037811 */ /* 0x000fe200078eb8ff */
[----:B------:R-:W-:-:S05]  /*22b0*/  IMAD.SHL.U32 R0, R2, 0x100000, RZ ;  /* 0x0010000002007824 */ /* 0x000fca00078e00ff */
[----:B------:R-:W-:-:S07]  /*22c0*/  LOP3.LUT R0, R3, R0, R4, 0xfe, !PT ;  /* 0x0000000003007212 */ /* 0x000fce00078efe04 */
.L_x_619:
[----:B------:R-:W-:Y:S05]  /*22d0*/  BSYNC B0 ;  /* 0x0000000000007941 */ /* 0x000fea0003800000 */
.L_x_618:
[----:B------:R-:W-:-:S04]  /*22e0*/  F2FP.BF16.F32.PACK_AB R0, RZ, R0 ;  /* 0x00000000ff00723e */ /* 0x000fc800000010ff */
[----:B------:R-:W-:Y:S01]  /*22f0*/  PRMT R19, R0, 0x7610, R19 ;  /* 0x0000761000137816 */ /* 0x000fe20000000013 */
[----:B------:R-:W-:Y:S06]  /*2300*/  BRA `(.L_x_603) ;  /* 0x0000000400287947 */ /* 0x000fec0003800000 */
.L_x_616:
        /* <DEDUP_REMOVED lines=21> */
.L_x_625:
[----:B------:R-:W-:Y:S05]  /*2460*/  BSYNC B1 ;  /* 0x0000000000017941 */ /* 0x000fea0003800000 */
.L_x_624:
[----:B------:R-:W-:Y:S01]  /*2470*/  LEA R3, R0, 0x37800000, 0x17 ;  /* 0x3780000000037811 */ /* 0x000fe200078eb8ff */
[----:B------:R-:W-:-:S05]  /*2480*/  IMAD.SHL.U32 R0, R2, 0x200000, RZ ;  /* 0x0020000002007824 */ /* 0x000fca00078e00ff */
[----:B------:R-:W-:-:S07]  /*2490*/  LOP3.LUT R0, R3, R0, R4, 0xfe, !PT ;  /* 0x0000000003007212 */ /* 0x000fce00078efe04 */
.L_x_623:
[----:B------:R-:W-:Y:S05]  /*24a0*/  BSYNC B0 ;  /* 0x0000000000007941 */ /* 0x000fea0003800000 */
.L_x_622:
[----:B------:R-:W-:-:S04]  /*24b0*/  F2FP.BF16.F32.PACK_AB R0, RZ, R0 ;  /* 0x00000000ff00723e */ /* 0x000fc800000010ff */
[----:B------:R-:W-:Y:S01]  /*24c0*/  PRMT R19, R0, 0x7610, R19 ;  /* 0x0000761000137816 */ /* 0x000fe20000000013 */
[----:B------:R-:W-:Y:S06]  /*24d0*/  BRA `(.L_x_603) ;  /* 0x0000000000b47947 */ /* 0x000fec0003800000 */
.L_x_615:
        /* <DEDUP_REMOVED lines=14> */
.L_x_629:
[----:B------:R-:W-:Y:S05]  /*25c0*/  BSYNC B0 ;  /* 0x0000000000007941 */ /* 0x000fea0003800000 */
.L_x_628:
[----:B------:R-:W-:-:S04]  /*25d0*/  F2FP.BF16.F32.PACK_AB R0, RZ, R0 ;  /* 0x00000000ff00723e */ /* 0x000fc800000010ff */
[----:B------:R-:W-:Y:S01]  /*25e0*/  PRMT R19, R0, 0x7610, R19 ;  /* 0x0000761000137816 */ /* 0x000fe20000000013 */
[----:B------:R-:W-:Y:S06]  /*25f0*/  BRA `(.L_x_603) ;  /* 0x00000000006c7947 */ /* 0x000fec0003800000 */
.L_x_602:
        /* <DEDUP_REMOVED lines=16> */
.L_x_630:
[----:B------:R-:W-:Y:S01]  /*2700*/  PRMT R19, RZ, 0x7610, R19 ;  /* 0x00007610ff137816 */ /* 0x000fe20000000013 */
[----:B------:R-:W-:Y:S06]  /*2710*/  BRA `(.L_x_603) ;  /* 0x0000000000247947 */ /* 0x000fec0003800000 */
.L_x_627:
[----:B------:R-:W2:Y:S02]  /*2720*/  LDG.E.64 R2, desc[UR36][R2.64] ;  /* 0x0000002402027981 */ /* 0x000ea4000c1e1b00 */
[----:B--2---:R-:W0:Y:S02]  /*2730*/  I2F.U64 R0, R2 ;  /* 0x0000000200007312 */ /* 0x004e240000301000 */
[----:B0-----:R-:W-:-:S04]  /*2740*/  F2FP.BF16.F32.PACK_AB R0, RZ, R0 ;  /* 0x00000000ff00723e */ /* 0x001fc800000010ff */
[----:B------:R-:W-:Y:S01]  /*2750*/  PRMT R19, R0, 0x7610, R19 ;  /* 0x0000761000137816 */ /* 0x000fe20000000013 */
[----:B------:R-:W-:Y:S06]  /*2760*/  BRA `(.L_x_603) ;  /* 0x0000000000107947 */ /* 0x000fec0003800000 */
.L_x_626:
[----:B------:R-:W2:Y:S02]  /*2770*/  LDG.E R2, desc[UR36][R2.64] ;  /* 0x0000002402027981 */ /* 0x000ea4000c1e1900 */
[----:B--2---:R-:W-:-:S04]  /*2780*/  I2FP.F32.U32 R0, R2 ;  /* 0x0000000200007245 */ /* 0x004fc80000201000 */
[----:B------:R-:W-:-:S04]  /*2790*/  F2FP.BF16.F32.PACK_AB R0, RZ, R0 ;  /* 0x00000000ff00723e */ /* 0x000fc800000010ff */
[----:B------:R-:W-:-:S07]  /*27a0*/  PRMT R19, R0, 0x7610, R19 ;  /* 0x0000761000137816 */ /* 0x000fce0000000013 */
.L_x_603:
[----:B------:R-:W1:Y:S01]  /*27b0*/  LDC.U8 R4, c[0x0][0x493] ;  /* 0x000124c0ff047b82 */ /* 0x000e620000000000 */
[----:B------:R-:W-:Y:S02]  /*27c0*/  ULDC.64 UR4, c[0x0][0x488] ;  /* 0x0001220000047ab9 */ /* 0x000fe40000000a00 */
[----:B0-----:R-:W-:-:S05]  /*27d0*/  IADD3 R2, P1, R22, UR4, RZ ;  /* 0x0000000416027c10 */ /* 0x001fca000ff3e0ff */
[----:B------:R-:W-:Y:S01]  /*27e0*/  IMAD.X R3, RZ, RZ, UR5, P1 ;  /* 0x00000005ff037e24 */ /* 0x000fe200088e06ff */
[----:B-1----:R-:W-:-:S04]  /*27f0*/  PRMT R0, R4, 0x9910, RZ ;  /* 0x0000991004007816 */ /* 0x002fc800000000ff */
        /* <DEDUP_REMOVED lines=14> */
.L_x_634:
[----:B------:R-:W2:Y:S02]  /*28e0*/  LDG.E.U8 R2, desc[UR36][R2.64] ;  /* 0x0000002402027981 */ /* 0x000ea4000c1e1100 */
[----:B--2---:R-:W-:-:S04]  /*28f0*/  I2FP.F32.U32 R0, R2 ;  /* 0x0000000200007245 */ /* 0x004fc80000201000 */
[----:B------:R-:W-:Y:S01]  /*2900*/  F2FP.BF16.F32.PACK_AB R0, RZ, R0 ;  /* 0x00000000ff00723e */ /* 0x000fe200000010ff */
[----:B------:R-:W-:Y:S06]  /*2910*/  BRA `(.L_x_636) ;  /* 0x0000000c00907947 */ /* 0x000fec0003800000 */
.L_x_633:
        /* <DEDUP_REMOVED lines=10> */
.L_x_638:
[----:B------:R-:W2:Y:S02]  /*29c0*/  LDG.E R2, desc[UR36][R2.64] ;  /* 0x0000002402027981 */ /* 0x000ea4000c1e1900 */
[----:B--2---:R-:W-:-:S04]  /*29d0*/  I2FP.F32.S32 R0, R2 ;  /* 0x0000000200007245 */ /* 0x004fc80000201400 */
[----:B------:R-:W-:Y:S01]  /*29e0*/  F2FP.BF16.F32.PACK_AB R0, RZ, R0 ;  /* 0x00000000ff00723e */ /* 0x000fe200000010ff */
[----:B------:R-:W-:Y:S06]  /*29f0*/  BRA `(.L_x_636) ;  /* 0x0000000c00587947 */ /* 0x000fec0003800000 */
.L_x_637:
[----:B------:R-:W2:Y:S02]  /*2a00*/  LDG.E.U16 R2, desc[UR36][R2.64] ;  /* 0x0000002402027981 */ /* 0x000ea4000c1e1500 */
[----:B--2---:R-:W0:Y:S02]  /*2a10*/  I2F.S16 R0, R2 ;  /* 0x0000000200007306 */ /* 0x004e240000101400 */
[----:B0-----:R-:W-:Y:S01]  /*2a20*/  F2FP.BF16.F32.PACK_AB R0, RZ, R0 ;  /* 0x00000000ff00723e */ /* 0x001fe200000010ff */
[----:B------:R-:W-:Y:S06]  /*2a30*/  BRA `(.L_x_636) ;  /* 0x0000000c00487947 */ /* 0x000fec0003800000 */
.L_x_632:
        /* <DEDUP_REMOVED lines=9> */
.L_x_640:
[----:B------:R-:W2:Y:S02]  /*2ad0*/  LDG.E.U16 R0, desc[UR36][R2.64] ;  /* 0x0000002402007981 */ /* 0x000ea4000c1e1500 */
[----:B--2---:R-:W-:-:S05]  /*2ae0*/  HADD2.F32 R0, -RZ, R0.H0_H0 ;  /* 0x20000000ff007230 */ /* 0x004fca0000004100 */
[----:B------:R-:W-:Y:S01]  /*2af0*/  F2FP.BF16.F32.PACK_AB R0, RZ, R0 ;  /* 0x00000000ff00723e */ /* 0x000fe200000010ff */
[----:B------:R-:W-:Y:S06]  /*2b00*/  BRA `(.L_x_636) ;  /* 0x0000000c00147947 */ /* 0x000fec0003800000 */
.L_x_639:
        /* <DEDUP_REMOVED lines=9> */
.L_x_642:
[----:B------:R-:W2:Y:S02]  /*2ba0*/  LDG.E.U16 R2, desc[UR36][R2.64] ;  /* 0x0000002402027981 */ /* 0x000ea4000c1e1500 */
[----:B--2---:R-:W-:-:S05]  /*2bb0*/  HADD2.F32 R0, -RZ, R2.H0_H0 ;  /* 0x20000002ff007230 */ /* 0x004fca0000004100 */
[----:B------:R-:W-:Y:S01]  /*2bc0*/  F2FP.BF16.F32.PACK_AB R0, RZ, R0 ;  /* 0x00000000ff00723e */ /* 0x000fe200000010ff */
[----:B------:R-:W-:Y:S06]  /*2bd0*/  BRA `(.L_x_636) ;  /* 0x0000000800e07947 */ /* 0x000fec0003800000 */
.L_x_641:
        /* <DEDUP_REMOVED lines=8> */
.L_x_631:
        /* <DEDUP_REMOVED lines=13> */
.L_x_645:
        /* <DEDUP_REMOVED lines=8> */
.L_x_644:
        /* <DEDUP_REMOVED lines=28> */
.L_x_647:
        /* <DEDUP_REMOVED lines=15> */
.L_x_646:
[----:B------:R0:W5:Y:S01]  /*3060*/  LDG.E.U16 R0, desc[UR36][R2.64] ;  /* 0x0000002402007981 */ /* 0x000162000c1e1500 */
[----:B------:R-:W-:Y:S05]  /*3070*/  BRA `(.L_x_636) ;  /* 0x0000000400b87947 */ /* 0x000fea0003800000 */
.L_x_643:
        /* <DEDUP_REMOVED lines=12> */
.L_x_650:
        /* <DEDUP_REMOVED lines=21> */
.L_x_654:
[----:B------:R-:W-:Y:S05]  /*3290*/  BSYNC B1 ;  /* 0x0000000000017941 */ /* 0x000fea0003800000 */
.L_x_653:
[----:B------:R-:W-:Y:S01]  /*32a0*/  LEA R3, R0, 0x3b800000, 0x17 ;  /* 0x3b80000000037811 */ /* 0x000fe200078eb8ff */
[----:B------:R-:W-:-:S05]  /*32b0*/  IMAD.SHL.U32 R0, R2, 0x100000, RZ ;  /* 0x0010000002007824 */ /* 0x000fca00078e00ff */
[----:B------:R-:W-:-:S07]  /*32c0*/  LOP3.LUT R0, R3, R0, R4, 0xfe, !PT ;  /* 0x0000000003007212 */ /* 0x000fce00078efe04 */
.L_x_652:
[----:B------:R-:W-:Y:S05]  /*32d0*/  BSYNC B0 ;  /* 0x0000000000007941 */ /* 0x000fea0003800000 */
.L_x_651:
[----:B------:R-:W-:Y:S01]  /*32e0*/  F2FP.BF16.F32.PACK_AB R0, RZ, R0 ;  /* 0x00000000ff00723e */ /* 0x000fe200000010ff */
[----:B------:R-:W-:Y:S06]  /*32f0*/  BRA `(.L_x_636) ;  /* 0x0000000400187947 */ /* 0x000fec0003800000 */
.L_x_649:
        /* <DEDUP_REMOVED lines=21> */
.L_x_658:
[----:B------:R-:W-:Y:S05]  /*3450*/  BSYNC B1 ;  /* 0x0000000000017941 */ /* 0x000fea0003800000 */
.L_x_657:
[----:B------:R-:W-:Y:S01]  /*3460*/  LEA R3, R0, 0x37800000, 0x17 ;  /* 0x3780000000037811 */ /* 0x000fe200078eb8ff */
[----:B------:R-:W-:-:S05]  /*3470*/  IMAD.SHL.U32 R0, R2, 0x200000, RZ ;  /* 0x0020000002007824 */ /* 0x000fca00078e00ff */
[----:B------:R-:W-:-:S07]  /*3480*/  LOP3.LUT R0, R3, R0, R4, 0xfe, !PT ;  /* 0x0000000003007212 */ /* 0x000fce00078efe04 */
.L_x_656:
[----:B------:R-:W-:Y:S05]  /*3490*/  BSYNC B0 ;  /* 0x0000000000007941 */ /* 0x000fea0003800000 */
.L_x_655:
[----:B------:R-:W-:Y:S01]  /*34a0*/  F2FP.BF16.F32.PACK_AB R0, RZ, R0 ;  /* 0x00000000ff00723e */ /* 0x000fe200000010ff */
[----:B------:R-:W-:Y:S06]  /*34b0*/  BRA `(.L_x_636) ;  /* 0x0000000000a87947 */ /* 0x000fec0003800000 */
.L_x_648:
        /* <DEDUP_REMOVED lines=14> */
.L_x_662:
[----:B------:R-:W-:Y:S05]  /*35a0*/  BSYNC B0 ;  /* 0x0000000000007941 */ /* 0x000fea0003800000 */
.L_x_661:
[----:B------:R-:W-:Y:S01]  /*35b0*/  F2FP.BF16.F32.PACK_AB R0, RZ, R0 ;  /* 0x00000000ff00723e */ /* 0x000fe200000010ff */
[----:B------:R-:W-:Y:S06]  /*35c0*/  BRA `(.L_x_636) ;  /* 0x0000000000647947 */ /* 0x000fec0003800000 */
.L_x_635:
        /* <DEDUP_REMOVED lines=16> */
.L_x_663:
[----:B------:R-:W-:Y:S01]  /*36d0*/  PRMT R0, RZ, 0x7610, R0 ;  /* 0x00007610ff007816 */ /* 0x000fe20000000000 */
[----:B------:R-:W-:Y:S06]  /*36e0*/  BRA `(.L_x_636) ;  /* 0x00000000001c7947 */ /* 0x000fec0003800000 */
.L_x_660:
[----:B------:R-:W2:Y:S02]  /*36f0*/  LDG.E.64 R2, desc[UR36][R2.64] ;  /* 0x0000002402027981 */ /* 0x000ea4000c1e1b00 */
[----:B--2---:R-:W0:Y:S02]  /*3700*/  I2F.U64 R0, R2 ;  /* 0x0000000200007312 */ /* 0x004e240000301000 */
[----:B0-----:R-:W-:Y:S01]  /*3710*/  F2FP.BF16.F32.PACK_AB R0, RZ, R0 ;  /* 0x00000000ff00723e */ /* 0x001fe200000010ff */
[----:B------:R-:W-:Y:S06]  /*3720*/  BRA `(.L_x_636) ;  /* 0x00000000000c7947 */ /* 0x000fec0003800000 */
.L_x_659:
[----:B------:R-:W2:Y:S02]  /*3730*/  LDG.E R2, desc[UR36][R2.64] ;  /* 0x0000002402027981 */ /* 0x000ea4000c1e1900 */
[----:B--2---:R-:W-:-:S04]  /*3740*/  I2FP.F32.U32 R0, R2 ;  /* 0x0000000200007245 */ /* 0x004fc80000201000 */
[----:B------:R-:W-:-:S07]  /*3750*/  F2FP.BF16.F32.PACK_AB R0, RZ, R0 ;  /* 0x00000000ff00723e */ /* 0x000fce00000010ff */
.L_x_636:
[----:B0-----:R-:W0:Y:S01]  /*3760*/  LDC.U8 R3, c[0x0][0x491] ;  /* 0x00012440ff037b82 */ /* 0x001e220000000000 */
[----:B-----5:R-:W-:Y:S02]  /*3770*/  IMAD.U32 R0, R0, 0x10000, RZ ;  /* 0x0001000000007824 */ /* 0x020fe400078e00ff */
[----:B------:R-:W-:-:S03]  /*3780*/  IMAD.U32 R19, R19, 0x10000, RZ ;  /* 0x0001000013137824 */ /* 0x000fc600078e00ff */
[----:B------:R-:W-:Y:S02]  /*3790*/  FSETP.NEU.FTZ.AND P1, PT, R0, RZ, PT ;  /* 0x000000ff0000720b */ /* 0x000fe40003f3d000 */
[----:B------:R-:W-:-:S04]  /*37a0*/  FSETP.NEU.FTZ.AND P0, PT, R19, RZ, PT ;  /* 0x000000ff1300720b */ /* 0x000fc80003f1d000 */
        /* <DEDUP_REMOVED lines=16> */
.L_x_667:
[----:B------:R1:W-:Y:S01]  /*38b0*/  STG.E.U8 desc[UR36][R16.64], R2 ;  /* 0x0000000210007986 */ /* 0x0003e2000c101124 */
[----:B------:R-:W-:Y:S05]  /*38c0*/  BRA `(.L_x_669) ;  /* 0x0000000c00487947 */ /* 0x000fea0003800000 */
.L_x_666:
        /* <DEDUP_REMOVED lines=9> */
.L_x_671:
[----:B------:R3:W-:Y:S01]  /*3960*/  STG.E desc[UR36][R16.64], R2 ;  /* 0x0000000210007986 */ /* 0x0007e2000c101924 */
[----:B------:R-:W-:Y:S05]  /*3970*/  BRA `(.L_x_669) ;  /* 0x0000000c001c7947 */ /* 0x000fea0003800000 */
.L_x_670:
[----:B------:R2:W-:Y:S01]  /*3980*/  STG.E.U16 desc[UR36][R16.64], R2 ;  /* 0x0000000210007986 */ /* 0x0005e2000c101524 */
[----:B------:R-:W-:Y:S05]  /*3990*/  BRA `(.L_x_669) ;  /* 0x0000000c00147947 */ /* 0x000fea0003800000 */
.L_x_665:
        /* <DEDUP_REMOVED lines=9> */
.L_x_673:
[----:B------:R-:W-:-:S04]  /*3a30*/  I2FP.F32.U32 R0, R2 ;  /* 0x0000000200007245 */ /* 0x000fc80000201000 */
[----:B------:R-:W-:-:S05]  /*3a40*/  F2FP.F16.F32.PACK_AB R0, RZ, R0 ;  /* 0x00000000ff00723e */ /* 0x000fca00000000ff */
[----:B------:R0:W-:Y:S01]  /*3a50*/  STG.E.U16 desc[UR36][R16.64], R0 ;  /* 0x0000000010007986 */ /* 0x0001e2000c101524 */
[----:B------:R-:W-:Y:S05]  /*3a60*/  BRA `(.L_x_669) ;  /* 0x0000000800e07947 */ /* 0x000fea0003800000 */
.L_x_672:
        /* <DEDUP_REMOVED lines=10> */
.L_x_675:
[----:B------:R-:W-:-:S04]  /*3b10*/  I2FP.F32.U32 R2, R2 ;  /* 0x0000000200027245 */ /* 0x000fc80000201000 */
[----:B------:R-:W-:-:S04]  /*3b20*/  F2FP.F16.F32.PACK_AB R3, RZ, R2 ;  /* 0x00000002ff03723e */ /* 0x000fc800000000ff */
[----:B------:R-:W-:-:S05]  /*3b30*/  PRMT R3, R3, 0x5410, RZ ;  /* 0x0000541003037816 */ /* 0x000fca00000000ff */
[----:B------:R0:W-:Y:S01]  /*3b40*/  STG.E desc[UR36][R16.64], R3 ;  /* 0x0000000310007986 */ /* 0x0001e2000c101924 */
[----:B------:R-:W-:Y:S05]  /*3b50*/  BRA `(.L_x_669) ;  /* 0x0000000800a47947 */ /* 0x000fea0003800000 */
.L_x_674:
[----:B------:R-:W0:Y:S02]  /*3b60*/  I2F.F64.U32 R2, R2 ;  /* 0x0000000200027312 */ /* 0x000e240000201800 */
[----:B0-----:R0:W-:Y:S01]  /*3b70*/  STG.E.64 desc[UR36][R16.64], R2 ;  /* 0x0000000210007986 */ /* 0x0011e2000c101b24 */
[----:B------:R-:W-:Y:S05]  /*3b80*/  BRA `(.L_x_669) ;  /* 0x0000000800987947 */ /* 0x000fea0003800000 */
.L_x_664:
        /* <DEDUP_REMOVED lines=10> */
.L_x_678:
[----:B------:R-:W0:Y:S01]  /*3c30*/  I2F.F64.U32 R4, R2 ;  /* 0x0000000200047312 */ /* 0x000e220000201800 */
[----:B------:R-:W-:-:S05]  /*3c40*/  CS2R R6, SRZ ;  /* 0x0000000000067805 */ /* 0x000fca000001ff00 */
[----:B0-----:R0:W-:Y:S01]  /*3c50*/  STG.E.128 desc[UR36][R16.64], R4 ;  /* 0x0000000410007986 */ /* 0x0011e2000c101d24 */
[----:B------:R-:W-:Y:S05]  /*3c60*/  BRA `(.L_x_669) ;  /* 0x0000000800607947 */ /* 0x000fea0003800000 */
.L_x_677:
        /* <DEDUP_REMOVED lines=21> */
.L_x_682:
[----:B------:R-:W-:Y:S05]  /*3dc0*/  BSYNC B0 ;  /* 0x0000000000007941 */ /* 0x000fea0003800000 */
.L_x_681:
[----:B------:R-:W-:-:S05]  /*3dd0*/  LOP3.LUT R3, R0, R3, RZ, 0xfc, !PT ;  /* 0x0000000300037212 */ /* 0x000fca00078efcff */
[----:B------:R0:W-:Y:S01]  /*3de0*/  STG.E.U8 desc[UR36][R16.64], R3 ;  /* 0x0000000310007986 */ /* 0x0001e2000c101124 */
[----:B------:R-:W-:Y:S05]  /*3df0*/  BRA `(.L_x_669) ;  /* 0x0000000400fc7947 */ /* 0x000fea0003800000 */
.L_x_680:
        /* <DEDUP_REMOVED lines=13> */
.L_x_684:
[----:B------:R-:W-:Y:S01]  /*3ed0*/  IMAD.MOV.U32 R0, RZ, RZ, 0x7f ;  /* 0x0000007fff007424 */ /* 0x000fe200078e00ff */
[----:B------:R-:W-:-:S04]  /*3ee0*/  ISETP.GT.U32.AND P0, PT, R2, 0x7f800000, PT ;  /* 0x7f8000000200780c */ /* 0x000fc80003f04070 */
[----:B------:R-:W-:-:S09]  /*3ef0*/  SEL R0, R0, 0x7c, P0 ;  /* 0x0000007c00007807 */ /* 0x000fd20000000000 */
.L_x_685:
[----:B------:R-:W-:Y:S05]  /*3f00*/  BSYNC B0 ;  /* 0x0000000000007941 */ /* 0x000fea0003800000 */
.L_x_683:
[----:B------:R-:W-:-:S04]  /*3f10*/  LOP3.LUT R2, R3, 0x80000000, RZ, 0xc0, !PT ;  /* 0x8000000003027812 */ /* 0x000fc800078ec0ff */
[----:B------:R-:W-:-:S04]  /*3f20*/  SHF.R.U32.HI R3, RZ, 0x18, R2 ;  /* 0x00000018ff037819 */ /* 0x000fc80000011602 */
[----:B------:R-:W-:-:S05]  /*3f30*/  LOP3.LUT R3, R0, R3, RZ, 0xfc, !PT ;  /* 0x0000000300037212 */ /* 0x000fca00078efcff */
[----:B------:R0:W-:Y:S01]  /*3f40*/  STG.E.U8 desc[UR36][R16.64], R3 ;  /* 0x0000000310007986 */ /* 0x0001e2000c101124 */
[----:B------:R-:W-:Y:S05]  /*3f50*/  BRA `(.L_x_669) ;  /* 0x0000000400a47947 */ /* 0x000fea0003800000 */
.L_x_679:
[----:B------:R-:W-:-:S04]  /*3f60*/  I2FP.F32.U32 R0, R2 ;  /* 0x0000000200007245 */ /* 0x000fc80000201000 */
[----:B------:R-:W-:-:S05]  /*3f70*/  F2FP.BF16.F32.PACK_AB R0, RZ, R0 ;  /* 0x00000000ff00723e */ /* 0x000fca00000010ff */
[----:B------:R0:W-:Y:S01]  /*3f80*/  STG.E.U16 desc[UR36][R16.64], R0 ;  /* 0x0000000010007986 */ /* 0x0001e2000c101524 */
[----:B------:R-:W-:Y:S05]  /*3f90*/  BRA `(.L_x_669) ;  /* 0x0000000400947947 */ /* 0x000fea0003800000 */
.L_x_676:
        /* <DEDUP_REMOVED lines=10> */
.L_x_688:
        /* <DEDUP_REMOVED lines=17> */
.L_x_691:
[----:B------:R-:W-:-:S04]  /*4150*/  LOP3.LUT R2, R3, 0x80000000, RZ, 0xc0, !PT ;  /* 0x8000000003027812 */ /* 0x000fc800078ec0ff */
[----:B------:R-:W-:-:S04]  /*4160*/  SHF.R.U32.HI R3, RZ, 0x18, R2 ;  /* 0x00000018ff037819 */ /* 0x000fc80000011602 */
[----:B------:R-:W-:-:S04]  /*4170*/  LOP3.LUT R0, R0, R3, RZ, 0xfc, !PT ;  /* 0x0000000300007212 */ /* 0x000fc800078efcff */
[----:B------:R-:W-:-:S07]  /*4180*/  PRMT R8, R0, 0x7610, R8 ;  /* 0x0000761000087816 */ /* 0x000fce0000000008 */
.L_x_690:
[----:B------:R-:W-:Y:S05]  /*4190*/  BSYNC B0 ;  /* 0x0000000000007941 */ /* 0x000fea0003800000 */
.L_x_689:
[----:B------:R0:W-:Y:S01]  /*41a0*/  STG.E.U8 desc[UR36][R16.64], R8 ;  /* 0x0000000810007986 */ /* 0x0001e2000c101124 */
[----:B------:R-:W-:Y:S05]  /*41b0*/  BRA `(.L_x_669) ;  /* 0x00000004000c7947 */ /* 0x000fea0003800000 */
.L_x_687:
        /* <DEDUP_REMOVED lines=17> */
.L_x_694:
[----:B------:R-:W-:-:S04]  /*42d0*/  LOP3.LUT R2, R3, 0x80000000, RZ, 0xc0, !PT ;  /* 0x8000000003027812 */ /* 0x000fc800078ec0ff */
[----:B------:R-:W-:-:S04]  /*42e0*/  SHF.R.U32.HI R3, RZ, 0x18, R2 ;  /* 0x00000018ff037819 */ /* 0x000fc80000011602 */
[----:B------:R-:W-:-:S04]  /*42f0*/  LOP3.LUT R0, R0, R3, RZ, 0xfc, !PT ;  /* 0x0000000300007212 */ /* 0x000fc800078efcff */
[----:B------:R-:W-:-:S07]  /*4300*/  PRMT R8, R0, 0x7610, R8 ;  /* 0x0000761000087816 */ /* 0x000fce0000000008 */
.L_x_693:
[----:B------:R-:W-:Y:S05]  /*4310*/  BSYNC B0 ;  /* 0x0000000000007941 */ /* 0x000fea0003800000 */
.L_x_692:
[----:B------:R0:W-:Y:S01]  /*4320*/  STG.E.U8 desc[UR36][R16.64], R8 ;  /* 0x0000000810007986 */ /* 0x0001e2000c101124 */
[----:B------:R-:W-:Y:S05]  /*4330*/  BRA `(.L_x_669) ;  /* 0x0000000000ac7947 */ /* 0x000fea0003800000 */
.L_x_686:
        /* <DEDUP_REMOVED lines=22> */
.L_x_668:
        /* <DEDUP_REMOVED lines=16> */
.L_x_697:
[----:B------:R-:W-:Y:S05]  /*45a0*/  BRA `(.L_x_669) ;  /* 0x0000000000107947 */ /* 0x000fea0003800000 */
.L_x_696:
[----:B------:R-:W-:-:S05]  /*45b0*/  IMAD.MOV.U32 R3, RZ, RZ, RZ ;  /* 0x000000ffff037224 */ /* 0x000fca00078e00ff */
[----:B------:R0:W-:Y:S01]  /*45c0*/  STG.E.64 desc[UR36][R16.64], R2 ;  /* 0x0000000210007986 */ /* 0x0001e2000c101b24 */
[----:B------:R-:W-:Y:S05]  /*45d0*/  BRA `(.L_x_669) ;  /* 0x0000000000047947 */ /* 0x000fea0003800000 */
.L_x_695:
[----:B------:R0:W-:Y:S02]  /*45e0*/  STG.E desc[UR36][R16.64], R2 ;  /* 0x0000000210007986 */ /* 0x0001e4000c101924 */
.L_x_669:
[----:B------:R-:W-:-:S04]  /*45f0*/  IMAD R18, R18, 0x200, R23 ;  /* 0x0000020012127824 */ /* 0x000fc800078e0217 */
[----:B------:R-:W-:-:S07]  /*4600*/  VIADD R19, R18, 0x80 ;  /* 0x0000008012137836 */ /* 0x000fce0000000000 */
.L_x_596:
[----:B------:R-:W-:Y:S05]  /*4610*/  BSYNC B6 ;  /* 0x0000000000067941 */ /* 0x000fea0003800000 */
.L_x_595:
[----:B------:R-:W-:Y:S01]  /*4620*/  ULDC UR4, c[0x0][0x210] ;  /* 0x0000840000047ab9 */ /* 0x000fe20000000800 */
[----:B------:R-:W-:Y:S01]  /*4630*/  BSSY B6, `(.L_x_698) ;  /* 0x0000458000067945 */ /* 0x000fe20003800000 */
[----:B------:R-:W-:-:S13]  /*4640*/  ISETP.GE.AND P0, PT, R19, UR4, PT ;  /* 0x0000000413007c0c */ /* 0x000fda000bf06270 */
[----:B------:R-:W-:Y:S05]  /*4650*/  @P0 BRA `(.L_x_699) ;  /* 0x0000004400540947 */ /* 0x000fea0003800000 */
[----:B0-----:R-:W0:Y:S01]  /*4660*/  LDC R6, c[0x0][0x218] ;  /* 0x00008600ff067b82 */ /* 0x001e220000000800 */
[----:B------:R-:W-:Y:S02]  /*4670*/  IMAD.MOV.U32 R18, RZ, RZ, RZ ;  /* 0x000000ffff127224 */ /* 0x000fe400078e00ff */
[----:B------:R-:W-:Y:S02]  /*4680*/  IMAD.MOV.U32 R0, RZ, RZ, RZ ;  /* 0x000000ffff007224 */ /* 0x000fe400078e00ff */
[----:B-1234-:R-:W-:Y:S01]  /*4690*/  IMAD.MOV.U32 R16, RZ, RZ, RZ ;  /* 0x000000ffff107224 */ /* 0x01efe200078e00ff */
[----:B0-----:R-:W-:-:S13]  /*46a0*/  ISETP.NE.AND P0, PT, R6, RZ, PT ;  /* 0x000000ff0600720c */ /* 0x001fda0003f05270 */
[----:B------:R-:W-:Y:S05]  /*46b0*/  @!P0 BRA `(.L_x_700) ;  /* 0x0000001400708947 */ /* 0x000fea0003800000 */
        /* <DEDUP_REMOVED lines=348> */
.L_x_700:
        /* <DEDUP_REMOVED lines=23> */
.L_x_704:
[----:B------:R-:W2:Y:S02]  /*5df0*/  LDG.E.U8 R2, desc[UR36][R2.64] ;  /* 0x0000002402027981 */ /* 0x000ea4000c1e1100 */
[----:B--2---:R-:W-:-:S04]  /*5e00*/  I2FP.F32.U32 R0, R2 ;  /* 0x0000000200007245 */ /* 0x004fc80000201000 */
[----:B------:R-:W-:-:S04]  /*5e10*/  F2FP.BF16.F32.PACK_AB R0, RZ, R0 ;  /* 0x00000000ff00723e */ /* 0x000fc800000010ff */
[----:B------:R-:W-:Y:S01]  /*5e20*/  PRMT R22, R0, 0x7610, R22 ;  /* 0x0000761000167816 */ /* 0x000fe20000000016 */
[----:B------:R-:W-:Y:S06]  /*5e30*/  BRA `(.L_x_706) ;  /* 0x0000000c00c87947 */ /* 0x000fec0003800000 */
.L_x_703:
        /* <DEDUP_REMOVED lines=11> */
.L_x_708:
[----:B------:R-:W2:Y:S02]  /*5ef0*/  LDG.E R2, desc[UR36][R2.64] ;  /* 0x0000002402027981 */ /* 0x000ea4000c1e1900 */
[----:B--2---:R-:W-:-:S04]  /*5f00*/  I2FP.F32.S32 R0, R2 ;  /* 0x0000000200007245 */ /* 0x004fc80000201400 */
[----:B------:R-:W-:-:S04]  /*5f10*/  F2FP.BF16.F32.PACK_AB R0, RZ, R0 ;  /* 0x00000000ff00723e */ /* 0x000fc800000010ff */
[----:B------:R-:W-:Y:S01]  /*5f20*/  PRMT R22, R0, 0x7610, R22 ;  /* 0x0000761000167816 */ /* 0x000fe20000000016 */
[----:B------:R-:W-:Y:S06]  /*5f30*/  BRA `(.L_x_706) ;  /* 0x0000000c00887947 */ /* 0x000fec0003800000 */
.L_x_707:
[----:B------:R-:W2:Y:S02]  /*5f40*/  LDG.E.U16 R2, desc[UR36][R2.64] ;  /* 0x0000002402027981 */ /* 0x000ea4000c1e1500 */
[----:B--2---:R-:W0:Y:S02]  /*5f50*/  I2F.S16 R0, R2 ;  /* 0x0000000200007306 */ /* 0x004e240000101400 */
[----:B0-----:R-:W-:-:S04]  /*5f60*/  F2FP.BF16.F32.PACK_AB R0, RZ, R0 ;  /* 0x00000000ff00723e */ /* 0x001fc800000010ff */
[----:B------:R-:W-:Y:S01]  /*5f70*/  PRMT R22, R0, 0x7610, R22 ;  /* 0x0000761000167816 */ /* 0x000fe20000000016 */
[----:B------:R-:W-:Y:S06]  /*5f80*/  BRA `(.L_x_706) ;  /* 0x0000000c00747947 */ /* 0x000fec0003800000 */
.L_x_702:
        /* <DEDUP_REMOVED lines=9> */
.L_x_710:
[----:B------:R-:W2:Y:S02]  /*6020*/  LDG.E.U16 R0, desc[UR36][R2.64] ;  /* 0x0000002402007981 */ /* 0x000ea4000c1e1500 */
[----:B--2---:R-:W-:-:S05]  /*6030*/  HADD2.F32 R0, -RZ, R0.H0_H0 ;  /* 0x20000000ff007230 */ /* 0x004fca0000004100 */
[----:B------:R-:W-:-:S04]  /*6040*/  F2FP.BF16.F32.PACK_AB R0, RZ, R0 ;  /* 0x00000000ff00723e */ /* 0x000fc800000010ff */
[----:B------:R-:W-:Y:S01]  /*6050*/  PRMT R22, R0, 0x7610, R22 ;  /* 0x0000761000167816 */ /* 0x000fe20000000016 */
[----:B------:R-:W-:Y:S06]  /*6060*/  BRA `(.L_x_706) ;  /* 0x0000000c003c7947 */ /* 0x000fec0003800000 */
.L_x_709:
        /* <DEDUP_REMOVED lines=9> */
.L_x_712:
[----:B------:R-:W2:Y:S02]  /*6100*/  LDG.E.U16 R2, desc[UR36][R2.64] ;  /* 0x0000002402027981 */ /* 0x000ea4000c1e1500 */
[----:B--2---:R-:W-:-:S05]  /*6110*/  HADD2.F32 R0, -RZ, R2.H0_H0 ;  /* 0x20000002ff007230 */ /* 0x004fca0000004100 */
[----:B------:R-:W-:-:S04]  /*6120*/  F2FP.BF16.F32.PACK_AB R0, RZ, R0 ;  /* 0x00000000ff00723e */ /* 0x000fc800000010ff */
[----:B------:R-:W-:Y:S01]  /*6130*/  PRMT R22, R0, 0x7610, R22 ;  /* 0x0000761000167816 */ /* 0x000fe20000000016 */
[----:B------:R-:W-:Y:S06]  /*6140*/  BRA `(.L_x_706) ;  /* 0x0000000c00047947 */ /* 0x000fec0003800000 */
.L_x_711:
        /* <DEDUP_REMOVED lines=9> */
.L_x_701:
        /* <DEDUP_REMOVED lines=14> */
.L_x_715:
        /* <DEDUP_REMOVED lines=9> */
.L_x_714:
        /* <DEDUP_REMOVED lines=28> */
.L_x_717:
        /* <DEDUP_REMOVED lines=15> */
.L_x_716:
[----:B------:R0:W5:Y:S01]  /*6600*/  LDG.E.U16 R22, desc[UR36][R2.64] ;  /* 0x0000002402167981 */ /* 0x000162000c1e1500 */
[----:B------:R-:W-:Y:S05]  /*6610*/  BRA `(.L_x_706) ;  /* 0x0000000400d07947 */ /* 0x000fea0003800000 */
.L_x_713:
        /* <DEDUP_REMOVED lines=13> */
.L_x_720:
        /* <DEDUP_REMOVED lines=21> */
.L_x_724:
[----:B------:R-:W-:Y:S05]  /*6840*/  BSYNC B1 ;  /* 0x0000000000017941 */ /* 0x000fea0003800000 */
.L_x_723:
[----:B------:R-:W-:Y:S01]  /*6850*/  LEA R3, R0, 0x3b800000, 0x17 ;  /* 0x3b80000000037811 */ /* 0x000fe200078eb8ff */
[----:B------:R-:W-:-:S05]  /*6860*/  IMAD.SHL.U32 R0, R2, 0x100000, RZ ;  /* 0x0010000002007824 */ /* 0x000fca00078e00ff */
[----:B------:R-:W-:-:S07]  /*6870*/  LOP3.LUT R0, R3, R0, R4, 0xfe, !PT ;  /* 0x0000000003007212 */ /* 0x000fce00078efe04 */
.L_x_722:
[----:B------:R-:W-:Y:S05]  /*6880*/  BSYNC B0 ;  /* 0x0000000000007941 */ /* 0x000fea0003800000 */
.L_x_721:
[----:B------:R-:W-:-:S04]  /*6890*/  F2FP.BF16.F32.PACK_AB R0, RZ, R0 ;  /* 0x00000000ff00723e */ /* 0x000fc800000010ff */
[----:B------:R-:W-:Y:S01]  /*68a0*/  PRMT R22, R0, 0x7610, R22 ;  /* 0x0000761000167816 */ /* 0x000fe20000000016 */
[----:B------:R-:W-:Y:S06]  /*68b0*/  BRA `(.L_x_706) ;  /* 0x0000000400287947 */ /* 0x000fec0003800000 */
.L_x_719:
        /* <DEDUP_REMOVED lines=21> */
.L_x_728:
[----:B------:R-:W-:Y:S05]  /*6a10*/  BSYNC B1 ;  /* 0x0000000000017941 */ /* 0x000fea0003800000 */
.L_x_727:
[----:B------:R-:W-:Y:S01]  /*6a20*/  LEA R3, R0, 0x37800000, 0x17 ;  /* 0x3780000000037811 */ /* 0x000fe200078eb8ff */
[----:B------:R-:W-:-:S05]  /*6a30*/  IMAD.SHL.U32 R0, R2, 0x200000, RZ ;  /* 0x0020000002007824 */ /* 0x000fca00078e00ff */
[----:B------:R-:W-:-:S07]  /*6a40*/  LOP3.LUT R0, R3, R0, R4, 0xfe, !PT ;  /* 0x0000000003007212 */ /* 0x000fce00078efe04 */
.L_x_726:
[----:B------:R-:W-:Y:S05]  /*6a50*/  BSYNC B0 ;  /* 0x0000000000007941 */ /* 0x000fea0003800000 */
.L_x_725:
[----:B------:R-:W-:-:S04]  /*6a60*/  F2FP.BF16.F32.PACK_AB R0, RZ, R0 ;  /* 0x00000000ff00723e */ /* 0x000fc800000010ff */
[----:B------:R-:W-:Y:S01]  /*6a70*/  PRMT R22, R0, 0x7610, R22 ;  /* 0x0000761000167816 */ /* 0x000fe20000000016 */
[----:B------:R-:W-:Y:S06]  /*6a80*/  BRA `(.L_x_706) ;  /* 0x0000000000b47947 */ /* 0x000fec0003800000 */
.L_x_718:
        /* <DEDUP_REMOVED lines=14> */
.L_x_732:
[----:B------:R-:W-:Y:S05]  /*6b70*/  BSYNC B0 ;  /* 0x0000000000007941 */ /* 0x000fea0003800000 */
.L_x_731:
[----:B------:R-:W-:-:S04]  /*6b80*/  F2FP.BF16.F32.PACK_AB R0, RZ, R0 ;  /* 0x00000000ff00723e */ /* 0x000fc800000010ff */
[----:B------:R-:W-:Y:S01]  /*6b90*/  PRMT R22, R0, 0x7610, R22 ;  /* 0x0000761000167816 */ /* 0x000fe20000000016 */
[----:B------:R-:W-:Y:S06]  /*6ba0*/  BRA `(.L_x_706) ;  /* 0x00000000006c7947 */ /* 0x000fec0003800000 */
.L_x_705:
        /* <DEDUP_REMOVED lines=16> */
.L_x_733:
[----:B------:R-:W-:Y:S01]  /*6cb0*/  PRMT R22, RZ, 0x7610, R22 ;  /* 0x00007610ff167816 */ /* 0x000fe20000000016 */
[----:B------:R-:W-:Y:S06]  /*6cc0*/  BRA `(.L_x_706) ;  /* 0x0000000000247947 */ /* 0x000fec0003800000 */
.L_x_730:
[----:B------:R-:W2:Y:S02]  /*6cd0*/  LDG.E.64 R2, desc[UR36][R2.64] ;  /* 0x0000002402027981 */ /* 0x000ea4000c1e1b00 */
[----:B--2---:R-:W0:Y:S02]  /*6ce0*/  I2F.U64 R0, R2 ;  /* 0x0000000200007312 */ /* 0x004e240000301000 */
[----:B0-----:R-:W-:-:S04]  /*6cf0*/  F2FP.BF16.F32.PACK_AB R0, RZ, R0 ;  /* 0x00000000ff00723e */ /* 0x001fc800000010ff */
[----:B------:R-:W-:Y:S01]  /*6d00*/  PRMT R22, R0, 0x7610, R22 ;  /* 0x0000761000167816 */ /* 0x000fe20000000016 */
[----:B------:R-:W-:Y:S06]  /*6d10*/  BRA `(.L_x_706) ;  /* 0x0000000000107947 */ /* 0x000fec0003800000 */
.L_x_729:
[----:B------:R-:W2:Y:S02]  /*6d20*/  LDG.E R2, desc[UR36][R2.64] ;  /* 0x0000002402027981 */ /* 0x000ea4000c1e1900 */
[----:B--2---:R-:W-:-:S04]  /*6d30*/  I2FP.F32.U32 R0, R2 ;  /* 0x0000000200007245 */ /* 0x004fc80000201000 */
[----:B------:R-:W-:-:S04]  /*6d40*/  F2FP.BF16.F32.PACK_AB R0, RZ, R0 ;  /* 0x00000000ff00723e */ /* 0x000fc800000010ff */
[----:B------:R-:W-:-:S07]  /*6d50*/  PRMT R22, R0, 0x7610, R22 ;  /* 0x0000761000167816 */ /* 0x000fce0000000016 */
.L_x_706:
        /* <DEDUP_REMOVED lines=19> */
.L_x_737:
[----:B------:R-:W2:Y:S02]  /*6e90*/  LDG.E.U8 R2, desc[UR36][R2.64] ;  /* 0x0000002402027981 */ /* 0x000ea4000c1e1100 */
[----:B--2---:R-:W-:-:S04]  /*6ea0*/  I2FP.F32.U32 R0, R2 ;  /* 0x0000000200007245 */ /* 0x004fc80000201000 */
[----:B------:R-:W-:Y:S01]  /*6eb0*/  F2FP.BF16.F32.PACK_AB R0, RZ, R0 ;  /* 0x00000000ff00723e */ /* 0x000fe200000010ff */
[----:B------:R-:W-:Y:S06]  /*6ec0*/  BRA `(.L_x_739) ;  /* 0x0000000c00907947 */ /* 0x000fec0003800000 */
.L_x_736:
        /* <DEDUP_REMOVED lines=10> */
.L_x_741:
[----:B------:R-:W2:Y:S02]  /*6f70*/  LDG.E R2, desc[UR36][R2.64] ;  /* 0x0000002402027981 */ /* 0x000ea4000c1e1900 */
[----:B--2---:R-:W-:-:S04]  /*6f80*/  I2FP.F32.S32 R0, R2 ;  /* 0x0000000200007245 */ /* 0x004fc80000201400 */
[----:B------:R-:W-:Y:S01]  /*6f90*/  F2FP.BF16.F32.PACK_AB R0, RZ, R0 ;  /* 0x00000000ff00723e */ /* 0x000fe200000010ff */
[----:B------:R-:W-:Y:S06]  /*6fa0*/  BRA `(.L_x_739) ;  /* 0x0000000c00587947 */ /* 0x000fec0003800000 */
.L_x_740:
[----:B------:R-:W2:Y:S02]  /*6fb0*/  LDG.E.U16 R2, desc[UR36][R2.64] ;  /* 0x0000002402027981 */ /* 0x000ea4000c1e1500 */
[----:B--2---:R-:W0:Y:S02]  /*6fc0*/  I2F.S16 R0, R2 ;  /* 0x0000000200007306 */ /* 0x004e240000101400 */
[----:B0-----:R-:W-:Y:S01]  /*6fd0*/  F2FP.BF16.F32.PACK_AB R0, RZ, R0 ;  /* 0x00000000ff00723e */ /* 0x001fe200000010ff */
[----:B------:R-:W-:Y:S06]  /*6fe0*/  BRA `(.L_x_739) ;  /* 0x0000000c00487947 */ /* 0x000fec0003800000 */
.L_x_735:
        /* <DEDUP_REMOVED lines=9> */
.L_x_743:
[----:B------:R-:W2:Y:S02]  /*7080*/  LDG.E.U16 R0, desc[UR36][R2.64] ;  /* 0x0000002402007981 */ /* 0x000ea4000c1e1500 */
[----:B--2---:R-:W-:-:S05]  /*7090*/  HADD2.F32 R0, -RZ, R0.H0_H0 ;  /* 0x20000000ff007230 */ /* 0x004fca0000004100 */
[----:B------:R-:W-:Y:S01]  /*70a0*/  F2FP.BF16.F32.PACK_AB R0, RZ, R0 ;  /* 0x00000000ff00723e */ /* 0x000fe200000010ff */
[----:B------:R-:W-:Y:S06]  /*70b0*/  BRA `(.L_x_739) ;  /* 0x0000000c00147947 */ /* 0x000fec0003800000 */
.L_x_742:
        /* <DEDUP_REMOVED lines=9> */
.L_x_745:
[----:B------:R-:W2:Y:S02]  /*7150*/  LDG.E.U16 R2, desc[UR36][R2.64] ;  /* 0x0000002402027981 */ /* 0x000ea4000c1e1500 */
[----:B--2---:R-:W-:-:S05]  /*7160*/  HADD2.F32 R0, -RZ, R2.H0_H0 ;  /* 0x20000002ff007230 */ /* 0x004fca0000004100 */
[----:B------:R-:W-:Y:S01]  /*7170*/  F2FP.BF16.F32.PACK_AB R0, RZ, R0 ;  /* 0x00000000ff00723e */ /* 0x000fe200000010ff */
[----:B------:R-:W-:Y:S06]  /*7180*/  BRA `(.L_x_739) ;  /* 0x0000000800e07947 */ /* 0x000fec0003800000 */
.L_x_744:
        /* <DEDUP_REMOVED lines=8> */
.L_x_734:
        /* <DEDUP_REMOVED lines=13> */
.L_x_748:
        /* <DEDUP_REMOVED lines=8> */
.L_x_747:
        /* <DEDUP_REMOVED lines=28> */
.L_x_750:
        /* <DEDUP_REMOVED lines=15> */
.L_x_749:
[----:B------:R0:W5:Y:S01]  /*7610*/  LDG.E.U16 R0, desc[UR36][R2.64] ;  /* 0x0000002402007981 */ /* 0x000162000c1e1500 */
[----:B------:R-:W-:Y:S05]  /*7620*/  BRA `(.L_x_739) ;  /* 0x0000000400b87947 */ /* 0x000fea0003800000 */
.L_x_746:
        /* <DEDUP_REMOVED lines=12> */
.L_x_753:
        /* <DEDUP_REMOVED lines=21> */
.L_x_757:
[----:B------:R-:W-:Y:S05]  /*7840*/  BSYNC B1 ;  /* 0x0000000000017941 */ /* 0x000fea0003800000 */
.L_x_756:
[----:B------:R-:W-:Y:S01]  /*7850*/  LEA R3, R0, 0x3b800000, 0x17 ;  /* 0x3b80000000037811 */ /* 0x000fe200078eb8ff */
[----:B------:R-:W-:-:S05]  /*7860*/  IMAD.SHL.U32 R0, R2, 0x100000, RZ ;  /* 0x0010000002007824 */ /* 0x000fca00078e00ff */
[----:B------:R-:W-:-:S07]  /*7870*/  LOP3.LUT R0, R3, R0, R4, 0xfe, !PT ;  /* 0x0000000003007212 */ /* 0x000fce00078efe04 */
.L_x_755:
[----:B------:R-:W-:Y:S05]  /*7880*/  BSYNC B0 ;  /* 0x0000000000007941 */ /* 0x000fea0003800000 */
.L_x_754:
[----:B------:R-:W-:Y:S01]  /*7890*/  F2FP.BF16.F32.PACK_AB R0, RZ, R0 ;  /* 0x00000000ff00723e */ /* 0x000fe200000010ff */
[----:B------:R-:W-:Y:S06]  /*78a0*/  BRA `(.L_x_739) ;  /* 0x0000000400187947 */ /* 0x000fec0003800000 */
.L_x_752:
        /* <DEDUP_REMOVED lines=21> */
.L_x_761:
[----:B------:R-:W-:Y:S05]  /*7a00*/  BSYNC B1 ;  /* 0x0000000000017941 */ /* 0x000fea0003800000 */
.L_x_760:
[----:B------:R-:W-:Y:S01]  /*7a10*/  LEA R3, R0, 0x37800000, 0x17 ;  /* 0x3780000000037811 */ /* 0x000fe200078eb8ff */
[----:B------:R-:W-:-:S05]  /*7a20*/  IMAD.SHL.U32 R0, R2, 0x200000, RZ ;  /* 0x0020000002007824 */ /* 0x000fca00078e00ff */
[----:B------:R-:W-:-:S07]  /*7a30*/  LOP3.LUT R0, R3, R0, R4, 0xfe, !PT ;  /* 0x0000000003007212 */ /* 0x000fce00078efe04 */
.L_x_759:
[----:B------:R-:W-:Y:S05]  /*7a40*/  BSYNC B0 ;  /* 0x0000000000007941 */ /* 0x000fea0003800000 */
.L_x_758:
[----:B------:R-:W-:Y:S01]  /*7a50*/  F2FP.BF16.F32.PACK_AB R0, RZ, R0 ;  /* 0x00000000ff00723e */ /* 0x000fe200000010ff */
[----:B------:R-:W-:Y:S06]  /*7a60*/  BRA `(.L_x_739) ;  /* 0x0000000000a87947 */ /* 0x000fec0003800000 */
.L_x_751:
        /* <DEDUP_REMOVED lines=14> */
.L_x_765:
[----:B------:R-:W-:Y:S05]  /*7b50*/  BSYNC B0 ;  /* 0x0000000000007941 */ /* 0x000fea0003800000 */
.L_x_764:
[----:B------:R-:W-:Y:S01]  /*7b60*/  F2FP.BF16.F32.PACK_AB R0, RZ, R0 ;  /* 0x00000000ff00723e */ /* 0x000fe200000010ff */
[----:B------:R-:W-:Y:S06]  /*7b70*/  BRA `(.L_x_739) ;  /* 0x0000000000647947 */ /* 0x000fec0003800000 */
.L_x_738:
        /* <DEDUP_REMOVED lines=16> */
.L_x_766:
[----:B------:R-:W-:Y:S01]  /*7c80*/  PRMT R0, RZ, 0x7610, R0 ;  /* 0x00007610ff007816 */ /* 0x000fe20000000000 */
[----:B------:R-:W-:Y:S06]  /*7c90*/  BRA `(.L_x_739) ;  /* 0x00000000001c7947 */ /* 0x000fec0003800000 */
.L_x_763:
[----:B------:R-:W2:Y:S02]  /*7ca0*/  LDG.E.64 R2, desc[UR36][R2.64] ;  /* 0x0000002402027981 */ /* 0x000ea4000c1e1b00 */
[----:B--2---:R-:W0:Y:S02]  /*7cb0*/  I2F.U64 R0, R2 ;  /* 0x0000000200007312 */ /* 0x004e240000301000 */
[----:B0-----:R-:W-:Y:S01]  /*7cc0*/  F2FP.BF16.F32.PACK_AB R0, RZ, R0 ;  /* 0x00000000ff00723e */ /* 0x001fe200000010ff */
[----:B------:R-:W-:Y:S06]  /*7cd0*/  BRA `(.L_x_739) ;  /* 0x00000000000c7947 */ /* 0x000fec0003800000 */
.L_x_762:
[----:B------:R-:W2:Y:S02]  /*7ce0*/  LDG.E R2, desc[UR36][R2.64] ;  /* 0x0000002402027981 */ /* 0x000ea4000c1e1900 */
[----:B--2---:R-:W-:-:S04]  /*7cf0*/  I2FP.F32.U32 R0, R2 ;  /* 0x0000000200007245 */ /* 0x004fc80000201000 */
[----:B------:R-:W-:-:S07]  /*7d00*/  F2FP.BF16.F32.PACK_AB R0, RZ, R0 ;  /* 0x00000000ff00723e */ /* 0x000fce00000010ff */
.L_x_739:
        /* <DEDUP_REMOVED lines=21> */
.L_x_770:
[----:B------:R0:W-:Y:S01]  /*7e60*/  STG.E.U8 desc[UR36][R16.64], R2 ;  /* 0x0000000210007986 */ /* 0x0001e2000c101124 */
[----:B------:R-:W-:Y:S05]  /*7e70*/  BRA `(.L_x_772) ;  /* 0x0000000c00487947 */ /* 0x000fea0003800000 */
.L_x_769:
        /* <DEDUP_REMOVED lines=9> */
.L_x_774:
[----:B------:R3:W-:Y:S01]  /*7f10*/  STG.E desc[UR36][R16.64], R2 ;  /* 0x0000000210007986 */ /* 0x0007e2000c101924 */
[----:B------:R-:W-:Y:S05]  /*7f20*/  BRA `(.L_x_772) ;  /* 0x0000000c001c7947 */ /* 0x000fea0003800000 */
.L_x_773:
[----:B------:R2:W-:Y:S01]  /*7f30*/  STG.E.U16 desc[UR36][R16.64], R2 ;  /* 0x0000000210007986 */ /* 0x0005e2000c101524 */
[----:B------:R-:W-:Y:S05]  /*7f40*/  BRA `(.L_x_772) ;  /* 0x0000000c00147947 */ /* 0x000fea0003800000 */
.L_x_768:
        /* <DEDUP_REMOVED lines=9> */
.L_x_776:
[----:B------:R-:W-:-:S04]  /*7fe0*/  I2FP.F32.U32 R0, R2 ;  /* 0x0000000200007245 */ /* 0x000fc80000201000 */
[----:B------:R-:W-:-:S05]  /*7ff0*/  F2FP.F16.F32.PACK_AB R0, RZ, R0 ;  /* 0x00000000ff00723e */ /* 0x000fca00000000ff */
[----:B------:R0:W-:Y:S01]  /*8000*/  STG.E.U16 desc[UR36][R16.64], R0 ;  /* 0x0000000010007986 */ /* 0x0001e2000c101524 */
[----:B------:R-:W-:Y:S05]  /*8010*/  BRA `(.L_x_772) ;  /* 0x0000000800e07947 */ /* 0x000fea0003800000 */
.L_x_775:
        /* <DEDUP_REMOVED lines=10> */
.L_x_778:
[----:B------:R-:W-:-:S04]  /*80c0*/  I2FP.F32.U32 R2, R2 ;  /* 0x0000000200027245 */ /* 0x000fc80000201000 */
[----:B------:R-:W-:-:S04]  /*80d0*/  F2FP.F16.F32.PACK_AB R3, RZ, R2 ;  /* 0x00000002ff03723e */ /* 0x000fc800000000ff */
[----:B------:R-:W-:-:S05]  /*80e0*/  PRMT R3, R3, 0x5410, RZ ;  /* 0x0000541003037816 */ /* 0x000fca00000000ff */
[----:B------:R0:W-:Y:S01]  /*80f0*/  STG.E desc[UR36][R16.64], R3 ;  /* 0x0000000310007986 */ /* 0x0001e2000c101924 */
[----:B------:R-:W-:Y:S05]  /*8100*/  BRA `(.L_x_772) ;  /* 0x0000000800a47947 */ /* 0x000fea0003800000 */
.L_x_777:
[----:B------:R-:W0:Y:S02]  /*8110*/  I2F.F64.U32 R2, R2 ;  /* 0x0000000200027312 */ /* 0x000e240000201800 */
[----:B0-----:R0:W-:Y:S01]  /*8120*/  STG.E.64 desc[UR36][R16.64], R2 ;  /* 0x0000000210007986 */ /* 0x0011e2000c101b24 */
[----:B------:R-:W-:Y:S05]  /*8130*/  BRA `(.L_x_772) ;  /* 0x0000000800987947 */ /* 0x000fea0003800000 */
.L_x_767:
        /* <DEDUP_REMOVED lines=10> */
.L_x_781:
[----:B------:R-:W0:Y:S01]  /*81e0*/  I2F.F64.U32 R4, R2 ;  /* 0x0000000200047312 */ /* 0x000e220000201800 */
[----:B------:R-:W-:-:S05]  /*81f0*/  CS2R R6, SRZ ;  /* 0x0000000000067805 */ /* 0x000fca000001ff00 */
[----:B0-----:R0:W-:Y:S01]  /*8200*/  STG.E.128 desc[UR36][R16.64], R4 ;  /* 0x0000000410007986 */ /* 0x0011e2000c101d24 */
[----:B------:R-:W-:Y:S05]  /*8210*/  BRA `(.L_x_772) ;  /* 0x0000000800607947 */ /* 0x000fea0003800000 */
.L_x_780:
        /* <DEDUP_REMOVED lines=21> */
.L_x_785:
[----:B------:R-:W-:Y:S05]  /*8370*/  BSYNC B0 ;  /* 0x0000000000007941 */ /* 0x000fea0003800000 */
.L_x_784:
[----:B------:R-:W-:-:S05]  /*8380*/  LOP3.LUT R3, R0, R3, RZ, 0xfc, !PT ;  /* 0x0000000300037212 */ /* 0x000fca00078efcff */
[----:B------:R0:W-:Y:S01]  /*8390*/  STG.E.U8 desc[UR36][R16.64], R3 ;  /* 0x0000000310007986 */ /* 0x0001e2000c101124 */
[----:B------:R-:W-:Y:S05]  /*83a0*/  BRA `(.L_x_772) ;  /* 0x0000000400fc7947 */ /* 0x000fea0003800000 */
.L_x_783:
        /* <DEDUP_REMOVED lines=13> */
.L_x_787:
[----:B------:R-:W-:Y:S01]  /*8480*/  IMAD.MOV.U32 R0, RZ, RZ, 0x7f ;  /* 0x0000007fff007424 */ /* 0x000fe200078e00ff */
[----:B------:R-:W-:-:S04]  /*8490*/  ISETP.GT.U32.AND P0, PT, R2, 0x7f800000, PT ;  /* 0x7f8000000200780c */ /* 0x000fc80003f04070 */
[----:B------:R-:W-:-:S09]  /*84a0*/  SEL R0, R0, 0x7c, P0 ;  /* 0x0000007c00007807 */ /* 0x000fd20000000000 */
.L_x_788:
[----:B------:R-:W-:Y:S05]  /*84b0*/  BSYNC B0 ;  /* 0x0000000000007941 */ /* 0x000fea0003800000 */
.L_x_786:
[----:B------:R-:W-:-:S04]  /*84c0*/  LOP3.LUT R2, R3, 0x80000000, RZ, 0xc0, !PT ;  /* 0x8000000003027812 */ /* 0x000fc800078ec0ff */
[----:B------:R-:W-:-:S04]  /*84d0*/  SHF.R.U32.HI R3, RZ, 0x18, R2 ;  /* 0x00000018ff037819 */ /* 0x000fc80000011602 */
[----:B------:R-:W-:-:S05]  /*84e0*/  LOP3.LUT R3, R0, R3, RZ, 0xfc, !PT ;  /* 0x0000000300037212 */ /* 0x000fca00078efcff */
[----:B------:R0:W-:Y:S01]  /*84f0*/  STG.E.U8 desc[UR36][R16.64], R3 ;  /* 0x0000000310007986 */ /* 0x0001e2000c101124 */
[----:B------:R-:W-:Y:S05]  /*8500*/  BRA `(.L_x_772) ;  /* 0x0000000400a47947 */ /* 0x000fea0003800000 */
.L_x_782:
[----:B------:R-:W-:-:S04]  /*8510*/  I2FP.F32.U32 R0, R2 ;  /* 0x0000000200007245 */ /* 0x000fc80000201000 */
[----:B------:R-:W-:-:S05]  /*8520*/  F2FP.BF16.F32.PACK_AB R0, RZ, R0 ;  /* 0x00000000ff00723e */ /* 0x000fca00000010ff */
[----:B------:R0:W-:Y:S01]  /*8530*/  STG.E.U16 desc[UR36][R16.64], R0 ;  /* 0x0000000010007986 */ /* 0x0001e2000c101524 */
[----:B------:R-:W-:Y:S05]  /*8540*/  BRA `(.L_x_772) ;  /* 0x0000000400947947 */ /* 0x000fea0003800000 */
.L_x_779:
        /* <DEDUP_REMOVED lines=10> */
.L_x_791:
        /* <DEDUP_REMOVED lines=17> */
.L_x_794:
[----:B------:R-:W-:-:S04]  /*8700*/  LOP3.LUT R2, R3, 0x80000000, RZ, 0xc0, !PT ;  /* 0x8000000003027812 */ /* 0x000fc800078ec0ff */
[----:B------:R-:W-:-:S04]  /*8710*/  SHF.R.U32.HI R3, RZ, 0x18, R2 ;  /* 0x00000018ff037819 */ /* 0x000fc80000011602 */
[----:B------:R-:W-:-:S04]  /*8720*/  LOP3.LUT R0, R0, R3, RZ, 0xfc, !PT ;  /* 0x0000000300007212 */ /* 0x000fc800078efcff */
[----:B------:R-:W-:-:S07]  /*8730*/  PRMT R8, R0, 0x7610, R8 ;  /* 0x0000761000087816 */ /* 0x000fce0000000008 */
.L_x_793:
[----:B------:R-:W-:Y:S05]  /*8740*/  BSYNC B0 ;  /* 0x0000000000007941 */ /* 0x000fea0003800000 */
.L_x_792:
[----:B------:R0:W-:Y:S01]  /*8750*/  STG.E.U8 desc[UR36][R16.64], R8 ;  /* 0x0000000810007986 */ /* 0x0001e2000c101124 */
[----:B------:R-:W-:Y:S05]  /*8760*/  BRA `(.L_x_772) ;  /* 0x00000004000c7947 */ /* 0x000fea0003800000 */
.L_x_790:
        /* <DEDUP_REMOVED lines=17> */
.L_x_797:
[----:B------:R-:W-:-:S04]  /*8880*/  LOP3.LUT R2, R3, 0x80000000, RZ, 0xc0, !PT ;  /* 0x8000000003027812 */ /* 0x000fc800078ec0ff */
[----:B------:R-:W-:-:S04]  /*8890*/  SHF.R.U32.HI R3, RZ, 0x18, R2 ;  /* 0x00000018ff037819 */ /* 0x000fc80000011602 */
[----:B------:R-:W-:-:S04]  /*88a0*/  LOP3.LUT R0, R0, R3, RZ, 0xfc, !PT ;  /* 0x0000000300007212 */ /* 0x000fc800078efcff */
[----:B------:R-:W-:-:S07]  /*88b0*/  PRMT R8, R0, 0x7610, R8 ;  /* 0x0000761000087816 */ /* 0x000fce0000000008 */
.L_x_796:
[----:B------:R-:W-:Y:S05]  /*88c0*/  BSYNC B0 ;  /* 0x0000000000007941 */ /* 0x000fea0003800000 */
.L_x_795:
[----:B------:R0:W-:Y:S01]  /*88d0*/  STG.E.U8 desc[UR36][R16.64], R8 ;  /* 0x0000000810007986 */ /* 0x0001e2000c101124 */
[----:B------:R-:W-:Y:S05]  /*88e0*/  BRA `(.L_x_772) ;  /* 0x0000000000ac7947 */ /* 0x000fea0003800000 */
.L_x_789:
        /* <DEDUP_REMOVED lines=22> */
.L_x_771:
        /* <DEDUP_REMOVED lines=16> */
.L_x_800:
[----:B------:R-:W-:Y:S05]  /*8b50*/  BRA `(.L_x_772) ;  /* 0x0000000000107947 */ /* 0x000fea0003800000 */
.L_x_799:
[----:B------:R-:W-:-:S05]  /*8b60*/  IMAD.MOV.U32 R3, RZ, RZ, RZ ;  /* 0x000000ffff037224 */ /* 0x000fca00078e00ff */
[----:B------:R0:W-:Y:S01]  /*8b70*/  STG.E.64 desc[UR36][R16.64], R2 ;  /* 0x0000000210007986 */ /* 0x0001e2000c101b24 */
[----:B------:R-:W-:Y:S05]  /*8b80*/  BRA `(.L_x_772) ;  /* 0x0000000000047947 */ /* 0x000fea0003800000 */
.L_x_798:
[----:B------:R0:W-:Y:S02]  /*8b90*/  STG.E desc[UR36][R16.64], R2 ;  /* 0x0000000210007986 */ /* 0x0001e4000c101924 */
.L_x_772:
[----:B------:R-:W-:-:S07]  /*8ba0*/  VIADD R19, R19, 0x80 ;  /* 0x0000008013137836 */ /* 0x000fce0000000000 */
.L_x_699:
[----:B------:R-:W-:Y:S05]  /*8bb0*/  BSYNC B6 ;  /* 0x0000000000067941 */ /* 0x000fea0003800000 */
.L_x_698:
        /* <DEDUP_REMOVED lines=358> */
.L_x_803:
        /* <DEDUP_REMOVED lines=23> */
.L_x_807:
[----:B------:R-:W2:Y:S02]  /*a390*/  LDG.E.U8 R2, desc[UR36][R2.64] ;  /* 0x0000002402027981 */ /* 0x000ea4000c1e1100 */
[----:B--2---:R-:W-:-:S04]  /*a3a0*/  I2FP.F32.U32 R0, R2 ;  /* 0x0000000200007245 */ /* 0x004fc80000201000 */
[----:B------:R-:W-:-:S04]  /*a3b0*/  F2FP.BF16.F32.PACK_AB R0, RZ, R0 ;  /* 0x00000000ff00723e */ /* 0x000fc800000010ff */
[----:B------:R-:W-:Y:S01]  /*a3c0*/  PRMT R22, R0, 0x7610, R22 ;  /* 0x0000761000167816 */ /* 0x000fe20000000016 */
[----:B------:R-:W-:Y:S06]  /*a3d0*/  BRA `(.L_x_809) ;  /* 0x0000000c00c87947 */ /* 0x000fec0003800000 */
.L_x_806:
        /* <DEDUP_REMOVED lines=11> */
.L_x_811:
[----:B------:R-:W2:Y:S02]  /*a490*/  LDG.E R2, desc[UR36][R2.64] ;  /* 0x0000002402027981 */ /* 0x000ea4000c1e1900 */
[----:B--2---:R-:W-:-:S04]  /*a4a0*/  I2FP.F32.S32 R0, R2 ;  /* 0x0000000200007245 */ /* 0x004fc80000201400 */
[----:B------:R-:W-:-:S04]  /*a4b0*/  F2FP.BF16.F32.PACK_AB R0, RZ, R0 ;  /* 0x00000000ff00723e */ /* 0x000fc800000010ff */
[----:B------:R-:W-:Y:S01]  /*a4c0*/  PRMT R22, R0, 0x7610, R22 ;  /* 0x0000761000167816 */ /* 0x000fe20000000016 */
[----:B------:R-:W-:Y:S06]  /*a4d0*/  BRA `(.L_x_809) ;  /* 0x0000000c00887947 */ /* 0x000fec0003800000 */
.L_x_810:
[----:B------:R-:W2:Y:S02]  /*a4e0*/  LDG.E.U16 R2, desc[UR36][R2.64] ;  /* 0x0000002402027981 */ /* 0x000ea4000c1e1500 */
[----:B--2---:R-:W0:Y:S02]  /*a4f0*/  I2F.S16 R0, R2 ;  /* 0x0000000200007306 */ /* 0x004e240000101400 */
[----:B0-----:R-:W-:-:S04]  /*a500*/  F2FP.BF16.F32.PACK_AB R0, RZ, R0 ;  /* 0x00000000ff00723e */ /* 0x001fc800000010ff */
[----:B------:R-:W-:Y:S01]  /*a510*/  PRMT R22, R0, 0x7610, R22 ;  /* 0x0000761000167816 */ /* 0x000fe20000000016 */
[----:B------:R-:W-:Y:S06]  /*a520*/  BRA `(.L_x_809) ;  /* 0x0000000c00747947 */ /* 0x000fec0003800000 */
.L_x_805:
        /* <DEDUP_REMOVED lines=9> */
.L_x_813:
[----:B------:R-:W2:Y:S02]  /*a5c0*/  LDG.E.U16 R0, desc[UR36][R2.64] ;  /* 0x0000002402007981 */ /* 0x000ea4000c1e1500 */
[----:B--2---:R-:W-:-:S05]  /*a5d0*/  HADD2.F32 R0, -RZ, R0.H0_H0 ;  /* 0x20000000ff007230 */ /* 0x004fca0000004100 */
[----:B------:R-:W-:-:S04]  /*a5e0*/  F2FP.BF16.F32.PACK_AB R0, RZ, R0 ;  /* 0x00000000ff00723e */ /* 0x000fc800000010ff */
[----:B------:R-:W-:Y:S01]  /*a5f0*/  PRMT R22, R0, 0x7610, R22 ;  /* 0x0000761000167816 */ /* 0x000fe20000000016 */
[----:B------:R-:W-:Y:S06]  /*a600*/  BRA `(.L_x_809) ;  /* 0x0000000c003c7947 */ /* 0x000fec0003800000 */
.L_x_812:
        /* <DEDUP_REMOVED lines=9> */
.L_x_815:
[----:B------:R-:W2:Y:S02]  /*a6a0*/  LDG.E.U16 R2, desc[UR36][R2.64] ;  /* 0x0000002402027981 */ /* 0x000ea4000c1e1500 */
[----:B--2---:R-:W-:-:S05]  /*a6b0*/  HADD2.F32 R0, -RZ, R2.H0_H0 ;  /* 0x20000002ff007230 */ /* 0x004fca0000004100 */
[----:B------:R-:W-:-:S04]  /*a6c0*/  F2FP.BF16.F32.PACK_AB R0, RZ, R0 ;  /* 0x00000000ff00723e */ /* 0x000fc800000010ff */
[----:B------:R-:W-:Y:S01]  /*a6d0*/  PRMT R22, R0, 0x7610, R22 ;  /* 0x0000761000167816 */ /* 0x000fe20000000016 */
[----:B------:R-:W-:Y:S06]  /*a6e0*/  BRA `(.L_x_809) ;  /* 0x0000000c00047947 */ /* 0x000fec0003800000 */
.L_x_814:
        /* <DEDUP_REMOVED lines=9> */
.L_x_804:
        /* <DEDUP_REMOVED lines=14> */
.L_x_818:
        /* <DEDUP_REMOVED lines=9> */
.L_x_817:
        /* <DEDUP_REMOVED lines=28> */
.L_x_820:
        /* <DEDUP_REMOVED lines=15> */
.L_x_819:
[----:B------:R0:W5:Y:S01]  /*aba0*/  LDG.E.U16 R22, desc[UR36][R2.64] ;  /* 0x0000002402167981 */ /* 0x000162000c1e1500 */
[----:B------:R-:W-:Y:S05]  /*abb0*/  BRA `(.L_x_809) ;  /* 0x0000000400d07947 */ /* 0x000fea0003800000 */
.L_x_816:
        /* <DEDUP_REMOVED lines=13> */
.L_x_823:
        /* <DEDUP_REMOVED lines=21> */
.L_x_827:
[----:B------:R-:W-:Y:S05]  /*ade0*/  BSYNC B1 ;  /* 0x0000000000017941 */ /* 0x000fea0003800000 */
.L_x_826:
[----:B------:R-:W-:Y:S01]  /*adf0*/  LEA R3, R0, 0x3b800000, 0x17 ;  /* 0x3b80000000037811 */ /* 0x000fe200078eb8ff */
[----:B------:R-:W-:-:S05]  /*ae00*/  IMAD.SHL.U32 R0, R2, 0x100000, RZ ;  /* 0x0010000002007824 */ /* 0x000fca00078e00ff */
[----:B------:R-:W-:-:S07]  /*ae10*/  LOP3.LUT R0, R3, R0, R4, 0xfe, !PT ;  /* 0x0000000003007212 */ /* 0x000fce00078efe04 */
.L_x_825:
[----:B------:R-:W-:Y:S05]  /*ae20*/  BSYNC B0 ;  /* 0x0000000000007941 */ /* 0x000fea0003800000 */
.L_x_824:
[----:B------:R-:W-:-:S04]  /*ae30*/  F2FP.BF16.F32.PACK_AB R0, RZ, R0 ;  /* 0x00000000ff00723e */ /* 0x000fc800000010ff */
[----:B------:R-:W-:Y:S01]  /*ae40*/  PRMT R22, R0, 0x7610, R22 ;  /* 0x0000761000167816 */ /* 0x000fe20000000016 */
[----:B------:R-:W-:Y:S06]  /*ae50*/  BRA `(.L_x_809) ;  /* 0x0000000400287947 */ /* 0x000fec0003800000 */
.L_x_822:
        /* <DEDUP_REMOVED lines=21> */
.L_x_831:
[----:B------:R-:W-:Y:S05]  /*afb0*/  BSYNC B1 ;  /* 0x0000000000017941 */ /* 0x000fea0003800000 */
.L_x_830:
[----:B------:R-:W-:Y:S01]  /*afc0*/  LEA R3, R0, 0x37800000, 0x17 ;  /* 0x3780000000037811 */ /* 0x000fe200078eb8ff */
[----:B------:R-:W-:-:S05]  /*afd0*/  IMAD.SHL.U32 R0, R2, 0x200000, RZ ;  /* 0x0020000002007824 */ /* 0x000fca00078e00ff */
[----:B------:R-:W-:-:S07]  /*afe0*/  LOP3.LUT R0, R3, R0, R4, 0xfe, !PT ;  /* 0x0000000003007212 */ /* 0x000fce00078efe04 */
.L_x_829:
[----:B------:R-:W-:Y:S05]  /*aff0*/  BSYNC B0 ;  /* 0x0000000000007941 */ /* 0x000fea0003800000 */
.L_x_828:
[----:B------:R-:W-:-:S04]  /*b000*/  F2FP.BF16.F32.PACK_AB R0, RZ, R0 ;  /* 0x00000000ff00723e */ /* 0x000fc800000010ff */
[----:B------:R-:W-:Y:S01]  /*b010*/  PRMT R22, R0, 0x7610, R22 ;  /* 0x0000761000167816 */ /* 0x000fe20000000016 */
[----:B------:R-:W-:Y:S06]  /*b020*/  BRA `(.L_x_809) ;  /* 0x0000000000b47947 */ /* 0x000fec0003800000 */
.L_x_821:
        /* <DEDUP_REMOVED lines=14> */
.L_x_835:
[----:B------:R-:W-:Y:S05]  /*b110*/  BSYNC B0 ;  /* 0x0000000000007941 */ /* 0x000fea0003800000 */
.L_x_834:
[----:B------:R-:W-:-:S04]  /*b120*/  F2FP.BF16.F32.PACK_AB R0, RZ, R0 ;  /* 0x00000000ff00723e */ /* 0x000fc800000010ff */
[----:B------:R-:W-:Y:S01]  /*b130*/  PRMT R22, R0, 0x7610, R22 ;  /* 0x0000761000167816 */ /* 0x000fe20000000016 */
[----:B------:R-:W-:Y:S06]  /*b140*/  BRA `(.L_x_809) ;  /* 0x00000000006c7947 */ /* 0x000fec0003800000 */
.L_x_808:
        /* <DEDUP_REMOVED lines=16> */
.L_x_836:
[----:B------:R-:W-:Y:S01]  /*b250*/  PRMT R22, RZ, 0x7610, R22 ;  /* 0x00007610ff167816 */ /* 0x000fe20000000016 */
[----:B------:R-:W-:Y:S06]  /*b260*/  BRA `(.L_x_809) ;  /* 0x0000000000247947 */ /* 0x000fec0003800000 */
.L_x_833:
[----:B------:R-:W2:Y:S02]  /*b270*/  LDG.E.64 R2, desc[UR36][R2.64] ;  /* 0x0000002402027981 */ /* 0x000ea4000c1e1b00 */
[----:B--2---:R-:W0:Y:S02]  /*b280*/  I2F.U64 R0, R2 ;  /* 0x0000000200007312 */ /* 0x004e240000301000 */
[----:B0-----:R-:W-:-:S04]  /*b290*/  F2FP.BF16.F32.PACK_AB R0, RZ, R0 ;  /* 0x00000000ff00723e */ /* 0x001fc800000010ff */
[----:B------:R-:W-:Y:S01]  /*b2a0*/  PRMT R22, R0, 0x7610, R22 ;  /* 0x0000761000167816 */ /* 0x000fe20000000016 */
[----:B------:R-:W-:Y:S06]  /*b2b0*/  BRA `(.L_x_809) ;  /* 0x0000000000107947 */ /* 0x000fec0003800000 */
.L_x_832:
[----:B------:R-:W2:Y:S02]  /*b2c0*/  LDG.E R2, desc[UR36][R2.64] ;  /* 0x0000002402027981 */ /* 0x000ea4000c1e1900 */
[----:B--2---:R-:W-:-:S04]  /*b2d0*/  I2FP.F32.U32 R0, R2 ;  /* 0x0000000200007245 */ /* 0x004fc80000201000 */
[----:B------:R-:W-:-:S04]  /*b2e0*/  F2FP.BF16.F32.PACK_AB R0, RZ, R0 ;  /* 0x00000000ff00723e */ /* 0x000fc800000010ff */
[----:B------:R-:W-:-:S07]  /*b2f0*/  PRMT R22, R0, 0x7610, R22 ;  /* 0x0000761000167816 */ /* 0x000fce0000000016 */
.L_x_809:
        /* <DEDUP_REMOVED lines=19> */
.L_x_840:
[----:B------:R-:W2:Y:S02]  /*b430*/  LDG.E.U8 R2, desc[UR36][R2.64] ;  /* 0x0000002402027981 */ /* 0x000ea4000c1e1100 */
[----:B--2---:R-:W-:-:S04]  /*b440*/  I2FP.F32.U32 R0, R2 ;  /* 0x0000000200007245 */ /* 0x004fc80000201000 */
[----:B------:R-:W-:Y:S01]  /*b450*/  F2FP.BF16.F32.PACK_AB R0, RZ, R0 ;  /* 0x00000000ff00723e */ /* 0x000fe200000010ff */
[----:B------:R-:W-:Y:S06]  /*b460*/  BRA `(.L_x_842) ;  /* 0x0000000c00907947 */ /* 0x000fec0003800000 */
.L_x_839:
        /* <DEDUP_REMOVED lines=10> */
.L_x_844:
[----:B------:R-:W2:Y:S02]  /*b510*/  LDG.E R2, desc[UR36][R2.64] ;  /* 0x0000002402027981 */ /* 0x000ea4000c1e1900 */
[----:B--2---:R-:W-:-:S04]  /*b520*/  I2FP.F32.S32 R0, R2 ;  /* 0x0000000200007245 */ /* 0x004fc80000201400 */
[----:B------:R-:W-:Y:S01]  /*b530*/  F2FP.BF16.F32.PACK_AB R0, RZ, R0 ;  /* 0x00000000ff00723e */ /* 0x000fe200000010ff */
[----:B------:R-:W-:Y:S06]  /*b540*/  BRA `(.L_x_842) ;  /* 0x0000000c00587947 */ /* 0x000fec0003800000 */
.L_x_843:
[----:B------:R-:W2:Y:S02]  /*b550*/  LDG.E.U16 R2, desc[UR36][R2.64] ;  /* 0x0000002402027981 */ /* 0x000ea4000c1e1500 */
[----:B--2---:R-:W0:Y:S02]  /*b560*/  I2F.S16 R0, R2 ;  /* 0x0000000200007306 */ /* 0x004e240000101400 */
[----:B0-----:R-:W-:Y:S01]  /*b570*/  F2FP.BF16.F32.PACK_AB R0, RZ, R0 ;  /* 0x00000000ff00723e */ /* 0x001fe200000010ff */
[----:B------:R-:W-:Y:S06]  /*b580*/  BRA `(.L_x_842) ;  /* 0x0000000c00487947 */ /* 0x000fec0003800000 */
.L_x_838:
        /* <DEDUP_REMOVED lines=9> */
.L_x_846:
[----:B------:R-:W2:Y:S02]  /*b620*/  LDG.E.U16 R0, desc[UR36][R2.64] ;  /* 0x0000002402007981 */ /* 0x000ea4000c1e1500 */
[----:B--2---:R-:W-:-:S05]  /*b630*/  HADD2.F32 R0, -RZ, R0.H0_H0 ;  /* 0x20000000ff007230 */ /* 0x004fca0000004100 */
[----:B------:R-:W-:Y:S01]  /*b640*/  F2FP.BF16.F32.PACK_AB R0, RZ, R0 ;  /* 0x00000000ff00723e */ /* 0x000fe200000010ff */
[----:B------:R-:W-:Y:S06]  /*b650*/  BRA `(.L_x_842) ;  /* 0x0000000c00147947 */ /* 0x000fec0003800000 */
.L_x_845:
        /* <DEDUP_REMOVED lines=9> */
.L_x_848:
[----:B------:R-:W2:Y:S02]  /*b6f0*/  LDG.E.U16 R2, desc[UR36][R2.64] ;  /* 0x0000002402027981 */ /* 0x000ea4000c1e1500 */
[----:B--2---:R-:W-:-:S05]  /*b700*/  HADD2.F32 R0, -RZ, R2.H0_H0 ;  /* 0x20000002ff007230 */ /* 0x004fca0000004100 */
[----:B------:R-:W-:Y:S01]  /*b710*/  F2FP.BF16.F32.PACK_AB R0, RZ, R0 ;  /* 0x00000000ff00723e */ /* 0x000fe200000010ff */
[----:B------:R-:W-:Y:S06]  /*b720*/  BRA `(.L_x_842) ;  /* 0x0000000800e07947 */ /* 0x000fec0003800000 */
.L_x_847:
        /* <DEDUP_REMOVED lines=8> */
.L_x_837:
        /* <DEDUP_REMOVED lines=13> */
.L_x_851:
        /* <DEDUP_REMOVED lines=8> */
.L_x_850:
        /* <DEDUP_REMOVED lines=28> */
.L_x_853:
        /* <DEDUP_REMOVED lines=15> */
.L_x_852:
[----:B------:R0:W5:Y:S01]  /*bbb0*/  LDG.E.U16 R0, desc[UR36][R2.64] ;  /* 0x0000002402007981 */ /* 0x000162000c1e1500 */
[----:B------:R-:W-:Y:S05]  /*bbc0*/  BRA `(.L_x_842) ;  /* 0x0000000400b87947 */ /* 0x000fea0003800000 */
.L_x_849:
        /* <DEDUP_REMOVED lines=12> */
.L_x_856:
        /* <DEDUP_REMOVED lines=21> */
.L_x_860:
[----:B------:R-:W-:Y:S05]  /*bde0*/  BSYNC B1 ;  /* 0x0000000000017941 */ /* 0x000fea0003800000 */
.L_x_859:
[----:B------:R-:W-:Y:S01]  /*bdf0*/  LEA R3, R0, 0x3b800000, 0x17 ;  /* 0x3b80000000037811 */ /* 0x000fe200078eb8ff */
[----:B------:R-:W-:-:S05]  /*be00*/  IMAD.SHL.U32 R0, R2, 0x100000, RZ ;  /* 0x0010000002007824 */ /* 0x000fca00078e00ff */
[----:B------:R-:W-:-:S07]  /*be10*/  LOP3.LUT R0, R3, R0, R4, 0xfe, !PT ;  /* 0x0000000003007212 */ /* 0x000fce00078efe04 */
.L_x_858:
[----:B------:R-:W-:Y:S05]  /*be20*/  BSYNC B0 ;  /* 0x0000000000007941 */ /* 0x000fea0003800000 */
.L_x_857:
[----:B------:R-:W-:Y:S01]  /*be30*/  F2FP.BF16.F32.PACK_AB R0, RZ, R0 ;  /* 0x00000000ff00723e */ /* 0x000fe200000010ff */
[----:B------:R-:W-:Y:S06]  /*be40*/  BRA `(.L_x_842) ;  /* 0x0000000400187947 */ /* 0x000fec0003800000 */
.L_x_855:
        /* <DEDUP_REMOVED lines=21> */
.L_x_864:
[----:B------:R-:W-:Y:S05]  /*bfa0*/  BSYNC B1 ;  /* 0x0000000000017941 */ /* 0x000fea0003800000 */
.L_x_863:
[----:B------:R-:W-:Y:S01]  /*bfb0*/  LEA R3, R0, 0x37800000, 0x17 ;  /* 0x3780000000037811 */ /* 0x000fe200078eb8ff */
[----:B------:R-:W-:-:S05]  /*bfc0*/  IMAD.SHL.U32 R0, R2, 0x200000, RZ ;  /* 0x0020000002007824 */ /* 0x000fca00078e00ff */
[----:B------:R-:W-:-:S07]  /*bfd0*/  LOP3.LUT R0, R3, R0, R4, 0xfe, !PT ;  /* 0x0000000003007212 */ /* 0x000fce00078efe04 */
.L_x_862:
[----:B------:R-:W-:Y:S05]  /*bfe0*/  BSYNC B0 ;  /* 0x0000000000007941 */ /* 0x000fea0003800000 */
.L_x_861:
[----:B------:R-:W-:Y:S01]  /*bff0*/  F2FP.BF16.F32.PACK_AB R0, RZ, R0 ;  /* 0x00000000ff00723e */ /* 0x000fe200000010ff */
[----:B------:R-:W-:Y:S06]  /*c000*/  BRA `(.L_x_842) ;  /* 0x0000000000a87947 */ /* 0x000fec0003800000 */
.L_x_854:
        /* <DEDUP_REMOVED lines=14> */
.L_x_868:
[----:B------:R-:W-:Y:S05]  /*c0f0*/  BSYNC B0 ;  /* 0x0000000000007941 */ /* 0x000fea0003800000 */
.L_x_867:
[----:B------:R-:W-:Y:S01]  /*c100*/  F2FP.BF16.F32.PACK_AB R0, RZ, R0 ;  /* 0x00000000ff00723e */ /* 0x000fe200000010ff */
[----:B------:R-:W-:Y:S06]  /*c110*/  BRA `(.L_x_842) ;  /* 0x0000000000647947 */ /* 0x000fec0003800000 */
.L_x_841:
        /* <DEDUP_REMOVED lines=16> */
.L_x_869:
[----:B------:R-:W-:Y:S01]  /*c220*/  PRMT R0, RZ, 0x7610, R0 ;  /* 0x00007610ff007816 */ /* 0x000fe20000000000 */
[----:B------:R-:W-:Y:S06]  /*c230*/  BRA `(.L_x_842) ;  /* 0x00000000001c7947 */ /* 0x000fec0003800000 */
.L_x_866:
[----:B------:R-:W2:Y:S02]  /*c240*/  LDG.E.64 R2, desc[UR36][R2.64] ;  /* 0x0000002402027981 */ /* 0x000ea4000c1e1b00 */
[----:B--2---:R-:W0:Y:S02]  /*c250*/  I2F.U64 R0, R2 ;  /* 0x0000000200007312 */ /* 0x004e240000301000 */
[----:B0-----:R-:W-:Y:S01]  /*c260*/  F2FP.BF16.F32.PACK_AB R0, RZ, R0 ;  /* 0x00000000ff00723e */ /* 0x001fe200000010ff */
[----:B------:R-:W-:Y:S06]  /*c270*/  BRA `(.L_x_842) ;  /* 0x00000000000c7947 */ /* 0x000fec0003800000 */
.L_x_865:
[----:B------:R-:W2:Y:S02]  /*c280*/  LDG.E R2, desc[UR36][R2.64] ;  /* 0x0000002402027981 */ /* 0x000ea4000c1e1900 */
[----:B--2---:R-:W-:-:S04]  /*c290*/  I2FP.F32.U32 R0, R2 ;  /* 0x0000000200007245 */ /* 0x004fc80000201000 */
[----:B------:R-:W-:-:S07]  /*c2a0*/  F2FP.BF16.F32.PACK_AB R0, RZ, R0 ;  /* 0x00000000ff00723e */ /* 0x000fce00000010ff */
.L_x_842:
        /* <DEDUP_REMOVED lines=21> */
.L_x_873:
[----:B------:R0:W-:Y:S01]  /*c400*/  STG.E.U8 desc[UR36][R16.64], R2 ;  /* 0x0000000210007986 */ /* 0x0001e2000c101124 */
[----:B------:R-:W-:Y:S05]  /*c410*/  BRA `(.L_x_875) ;  /* 0x0000000c00487947 */ /* 0x000fea0003800000 */
.L_x_872:
        /* <DEDUP_REMOVED lines=9> */
.L_x_877:
[----:B------:R0:W-:Y:S01]  /*c4b0*/  STG.E desc[UR36][R16.64], R2 ;  /* 0x0000000210007986 */ /* 0x0001e2000c101924 */
[----:B------:R-:W-:Y:S05]  /*c4c0*/  BRA `(.L_x_875) ;  /* 0x0000000c001c7947 */ /* 0x000fea0003800000 */
.L_x_876:
[----:B------:R0:W-:Y:S01]  /*c4d0*/  STG.E.U16 desc[UR36][R16.64], R2 ;  /* 0x0000000210007986 */ /* 0x0001e2000c101524 */
[----:B------:R-:W-:Y:S05]  /*c4e0*/  BRA `(.L_x_875) ;  /* 0x0000000c00147947 */ /* 0x000fea0003800000 */
.L_x_871:
        /* <DEDUP_REMOVED lines=9> */
.L_x_879:
[----:B------:R-:W-:-:S04]  /*c580*/  I2FP.F32.U32 R0, R2 ;  /* 0x0000000200007245 */ /* 0x000fc80000201000 */
[----:B------:R-:W-:-:S05]  /*c590*/  F2FP.F16.F32.PACK_AB R0, RZ, R0 ;  /* 0x00000000ff00723e */ /* 0x000fca00000000ff */
[----:B------:R0:W-:Y:S01]  /*c5a0*/  STG.E.U16 desc[UR36][R16.64], R0 ;  /* 0x0000000010007986 */ /* 0x0001e2000c101524 */
[----:B------:R-:W-:Y:S05]  /*c5b0*/  BRA `(.L_x_875) ;  /* 0x0000000800e07947 */ /* 0x000fea0003800000 */
.L_x_878:
        /* <DEDUP_REMOVED lines=10> */
.L_x_881:
[----:B------:R-:W-:-:S04]  /*c660*/  I2FP.F32.U32 R2, R2 ;  /* 0x0000000200027245 */ /* 0x000fc80000201000 */
[----:B------:R-:W-:-:S04]  /*c670*/  F2FP.F16.F32.PACK_AB R3, RZ, R2 ;  /* 0x00000002ff03723e */ /* 0x000fc800000000ff */
[----:B------:R-:W-:-:S05]  /*c680*/  PRMT R3, R3, 0x5410, RZ ;  /* 0x0000541003037816 */ /* 0x000fca00000000ff */
[----:B------:R0:W-:Y:S01]  /*c690*/  STG.E desc[UR36][R16.64], R3 ;  /* 0x0000000310007986 */ /* 0x0001e2000c101924 */
[----:B------:R-:W-:Y:S05]  /*c6a0*/  BRA `(.L_x_875) ;  /* 0x0000000800a47947 */ /* 0x000fea0003800000 */
.L_x_880:
[----:B------:R-:W0:Y:S02]  /*c6b0*/  I2F.F64.U32 R2, R2 ;  /* 0x0000000200027312 */ /* 0x000e240000201800 */
[----:B0-----:R0:W-:Y:S01]  /*c6c0*/  STG.E.64 desc[UR36][R16.64], R2 ;  /* 0x0000000210007986 */ /* 0x0011e2000c101b24 */
[----:B------:R-:W-:Y:S05]  /*c6d0*/  BRA `(.L_x_875) ;  /* 0x0000000800987947 */ /* 0x000fea0003800000 */
.L_x_870:
        /* <DEDUP_REMOVED lines=10> */
.L_x_884:
[----:B------:R-:W0:Y:S01]  /*c780*/  I2F.F64.U32 R4, R2 ;  /* 0x0000000200047312 */ /* 0x000e220000201800 */
[----:B------:R-:W-:-:S05]  /*c790*/  CS2R R6, SRZ ;  /* 0x0000000000067805 */ /* 0x000fca000001ff00 */
[----:B0-----:R0:W-:Y:S01]  /*c7a0*/  STG.E.128 desc[UR36][R16.64], R4 ;  /* 0x0000000410007986 */ /* 0x0011e2000c101d24 */
[----:B------:R-:W-:Y:S05]  /*c7b0*/  BRA `(.L_x_875) ;  /* 0x0000000800607947 */ /* 0x000fea0003800000 */
.L_x_883:
        /* <DEDUP_REMOVED lines=21> */
.L_x_888:
[----:B------:R-:W-:Y:S05]  /*c910*/  BSYNC B0 ;  /* 0x0000000000007941 */ /* 0x000fea0003800000 */
.L_x_887:
[----:B------:R-:W-:-:S05]  /*c920*/  LOP3.LUT R3, R0, R3, RZ, 0xfc, !PT ;  /* 0x0000000300037212 */ /* 0x000fca00078efcff */
[----:B------:R0:W-:Y:S01]  /*c930*/  STG.E.U8 desc[UR36][R16.64], R3 ;  /* 0x0000000310007986 */ /* 0x0001e2000c101124 */
[----:B------:R-:W-:Y:S05]  /*c940*/  BRA `(.L_x_875) ;  /* 0x0000000400fc7947 */ /* 0x000fea0003800000 */
.L_x_886:
        /* <DEDUP_REMOVED lines=13> */
.L_x_890:
[----:B------:R-:W-:Y:S01]  /*ca20*/  IMAD.MOV.U32 R0, RZ, RZ, 0x7f ;  /* 0x0000007fff007424 */ /* 0x000fe200078e00ff */
[----:B------:R-:W-:-:S04]  /*ca30*/  ISETP.GT.U32.AND P0, PT, R2, 0x7f800000, PT ;  /* 0x7f8000000200780c */ /* 0x000fc80003f04070 */
[----:B------:R-:W-:-:S09]  /*ca40*/  SEL R0, R0, 0x7c, P0 ;  /* 0x0000007c00007807 */ /* 0x000fd20000000000 */
.L_x_891:
[----:B------:R-:W-:Y:S05]  /*ca50*/  BSYNC B0 ;  /* 0x0000000000007941 */ /* 0x000fea0003800000 */
.L_x_889:
[----:B------:R-:W-:-:S04]  /*ca60*/  LOP3.LUT R2, R3, 0x80000000, RZ, 0xc0, !PT ;  /* 0x8000000003027812 */ /* 0x000fc800078ec0ff */
[----:B------:R-:W-:-:S04]  /*ca70*/  SHF.R.U32.HI R3, RZ, 0x18, R2 ;  /* 0x00000018ff037819 */ /* 0x000fc80000011602 */
[----:B------:R-:W-:-:S05]  /*ca80*/  LOP3.LUT R3, R0, R3, RZ, 0xfc, !PT ;  /* 0x0000000300037212 */ /* 0x000fca00078efcff */
[----:B------:R0:W-:Y:S01]  /*ca90*/  STG.E.U8 desc[UR36][R16.64], R3 ;  /* 0x0000000310007986 */ /* 0x0001e2000c101124 */
[----:B------:R-:W-:Y:S05]  /*caa0*/  BRA `(.L_x_875) ;  /* 0x0000000400a47947 */ /* 0x000fea0003800000 */
.L_x_885:
[----:B------:R-:W-:-:S04]  /*cab0*/  I2FP.F32.U32 R0, R2 ;  /* 0x0000000200007245 */ /* 0x000fc80000201000 */
[----:B------:R-:W-:-:S05]  /*cac0*/  F2FP.BF16.F32.PACK_AB R0, RZ, R0 ;  /* 0x00000000ff00723e */ /* 0x000fca00000010ff */
[----:B------:R0:W-:Y:S01]  /*cad0*/  STG.E.U16 desc[UR36][R16.64], R0 ;  /* 0x0000000010007986 */ /* 0x0001e2000c101524 */
[----:B------:R-:W-:Y:S05]  /*cae0*/  BRA `(.L_x_875) ;  /* 0x0000000400947947 */ /* 0x000fea0003800000 */
.L_x_882:
        /* <DEDUP_REMOVED lines=10> */
.L_x_894:
        /* <DEDUP_REMOVED lines=17> */
.L_x_897:
[----:B------:R-:W-:-:S04]  /*cca0*/  LOP3.LUT R2, R3, 0x80000000, RZ, 0xc0, !PT ;  /* 0x8000000003027812 */ /* 0x000fc800078ec0ff */
[----:B------:R-:W-:-:S04]  /*ccb0*/  SHF.R.U32.HI R3, RZ, 0x18, R2 ;  /* 0x00000018ff037819 */ /* 0x000fc80000011602 */
[----:B------:R-:W-:-:S04]  /*ccc0*/  LOP3.LUT R0, R0, R3, RZ, 0xfc, !PT ;  /* 0x0000000300007212 */ /* 0x000fc800078efcff */
[----:B------:R-:W-:-:S07]  /*ccd0*/  PRMT R8, R0, 0x7610, R8 ;  /* 0x0000761000087816 */ /* 0x000fce0000000008 */
.L_x_896:
[----:B------:R-:W-:Y:S05]  /*cce0*/  BSYNC B0 ;  /* 0x0000000000007941 */ /* 0x000fea0003800000 */
.L_x_895:
[----:B------:R3:W-:Y:S01]  /*ccf0*/  STG.E.U8 desc[UR36][R16.64], R8 ;  /* 0x0000000810007986 */ /* 0x0007e2000c101124 */
[----:B------:R-:W-:Y:S05]  /*cd00*/  BRA `(.L_x_875) ;  /* 0x00000004000c7947 */ /* 0x000fea0003800000 */
.L_x_893:
        /* <DEDUP_REMOVED lines=17> */
.L_x_900:
[----:B------:R-:W-:-:S04]  /*ce20*/  LOP3.LUT R2, R3, 0x80000000, RZ, 0xc0, !PT ;  /* 0x8000000003027812 */ /* 0x000fc800078ec0ff */
[----:B------:R-:W-:-:S04]  /*ce30*/  SHF.R.U32.HI R3, RZ, 0x18, R2 ;  /* 0x00000018ff037819 */ /* 0x000fc80000011602 */
[----:B------:R-:W-:-:S04]  /*ce40*/  LOP3.LUT R0, R0, R3, RZ, 0xfc, !PT ;  /* 0x0000000300007212 */ /* 0x000fc800078efcff */
[----:B------:R-:W-:-:S07]  /*ce50*/  PRMT R8, R0, 0x7610, R8 ;  /* 0x0000761000087816 */ /* 0x000fce0000000008 */
.L_x_899:
[----:B------:R-:W-:Y:S05]  /*ce60*/  BSYNC B0 ;  /* 0x0000000000007941 */ /* 0x000fea0003800000 */
.L_x_898:
[----:B------:R0:W-:Y:S01]  /*ce70*/  STG.E.U8 desc[UR36][R16.64], R8 ;  /* 0x0000000810007986 */ /* 0x0001e2000c101124 */
[----:B------:R-:W-:Y:S05]  /*ce80*/  BRA `(.L_x_875) ;  /* 0x0000000000ac7947 */ /* 0x000fea0003800000 */
.L_x_892:
        /* <DEDUP_REMOVED lines=22> */
.L_x_874:
        /* <DEDUP_REMOVED lines=16> */
.L_x_903:
[----:B------:R-:W-:Y:S05]  /*d0f0*/  BRA `(.L_x_875) ;  /* 0x0000000000107947 */ /* 0x000fea0003800000 */
.L_x_902:
[----:B------:R-:W-:-:S05]  /*d100*/  IMAD.MOV.U32 R3, RZ, RZ, RZ ;  /* 0x000000ffff037224 */ /* 0x000fca00078e00ff */
[----:B------:R1:W-:Y:S01]  /*d110*/  STG.E.64 desc[UR36][R16.64], R2 ;  /* 0x0000000210007986 */ /* 0x0003e2000c101b24 */
[----:B------:R-:W-:Y:S05]  /*d120*/  BRA `(.L_x_875) ;  /* 0x0000000000047947 */ /* 0x000fea0003800000 */
.L_x_901:
[----:B------:R0:W-:Y:S02]  /*d130*/  STG.E desc[UR36][R16.64], R2 ;  /* 0x0000000210007986 */ /* 0x0001e4000c101924 */
.L_x_875:
[----:B------:R-:W-:-:S07]  /*d140*/  VIADD R19, R19, 0x80 ;  /* 0x0000008013137836 */ /* 0x000fce0000000000 */
.L_x_802:
[----:B------:R-:W-:Y:S05]  /*d150*/  BSYNC B6 ;  /* 0x0000000000067941 */ /* 0x000fea0003800000 */
.L_x_801:
[----:B------:R-:W-:Y:S02]  /*d160*/  ULDC UR4, c[0x0][0x210] ;  /* 0x0000840000047ab9 */ /* 0x000fe40000000800 */
[----:B------:R-:W-:-:S13]  /*d170*/  ISETP.GE.AND P0, PT, R19, UR4, PT ;  /* 0x0000000413007c0c */ /* 0x000fda000bf06270 */
[----:B------:R-:W-:Y:S05]  /*d180*/  @P0 EXIT ;  /* 0x000000000000094d */ /* 0x000fea0003800000 */
        /* <DEDUP_REMOVED lines=354> */
.L_x_904:
        /* <DEDUP_REMOVED lines=23> */
.L_x_908:
[----:B------:R-:W2:Y:S02]  /*e920*/  LDG.E.U8 R2, desc[UR36][R2.64] ;  /* 0x0000002402027981 */ /* 0x000ea4000c1e1100 */
[----:B--2---:R-:W-:-:S04]  /*e930*/  I2FP.F32.U32 R0, R2 ;  /* 0x0000000200007245 */ /* 0x004fc80000201000 */
[----:B------:R-:W-:-:S04]  /*e940*/  F2FP.BF16.F32.PACK_AB R0, RZ, R0 ;  /* 0x00000000ff00723e */ /* 0x000fc800000010ff */
[----:B------:R-:W-:Y:S01]  /*e950*/  PRMT R19, R0, 0x7610, R19 ;  /* 0x0000761000137816 */ /* 0x000fe20000000013 */
[----:B------:R-:W-:Y:S06]  /*e960*/  BRA `(.L_x_910) ;  /* 0x0000000c00c87947 */ /* 0x000fec0003800000 */
.L_x_907:
        /* <DEDUP_REMOVED lines=11> */
.L_x_912:
[----:B------:R-:W2:Y:S02]  /*ea20*/  LDG.E R2, desc[UR36][R2.64] ;  /* 0x0000002402027981 */ /* 0x000ea4000c1e1900 */
[----:B--2---:R-:W-:-:S04]  /*ea30*/  I2FP.F32.S32 R0, R2 ;  /* 0x0000000200007245 */ /* 0x004fc80000201400 */
[----:B------:R-:W-:-:S04]  /*ea40*/  F2FP.BF16.F32.PACK_AB R0, RZ, R0 ;  /* 0x00000000ff00723e */ /* 0x000fc800000010ff */
[----:B------:R-:W-:Y:S01]  /*ea50*/  PRMT R19, R0, 0x7610, R19 ;  /* 0x0000761000137816 */ /* 0x000fe20000000013 */
[----:B------:R-:W-:Y:S06]  /*ea60*/  BRA `(.L_x_910) ;  /* 0x0000000c00887947 */ /* 0x000fec0003800000 */
.L_x_911:
[----:B------:R-:W2:Y:S02]  /*ea70*/  LDG.E.U16 R2, desc[UR36][R2.64] ;  /* 0x0000002402027981 */ /* 0x000ea4000c1e1500 */
[----:B--2---:R-:W0:Y:S02]  /*ea80*/  I2F.S16 R0, R2 ;  /* 0x0000000200007306 */ /* 0x004e240000101400 */
[----:B0-----:R-:W-:-:S04]  /*ea90*/  F2FP.BF16.F32.PACK_AB R0, RZ, R0 ;  /* 0x00000000ff00723e */ /* 0x001fc800000010ff */
[----:B------:R-:W-:Y:S01]  /*eaa0*/  PRMT R19, R0, 0x7610, R19 ;  /* 0x0000761000137816 */ /* 0x000fe20000000013 */
[----:B------:R-:W-:Y:S06]  /*eab0*/  BRA `(.L_x_910) ;  /* 0x0000000c00747947 */ /* 0x000fec0003800000 */
.L_x_906:
        /* <DEDUP_REMOVED lines=9> */
.L_x_914:
[----:B------:R-:W2:Y:S02]  /*eb50*/  LDG.E.U16 R0, desc[UR36][R2.64] ;  /* 0x0000002402007981 */ /* 0x000ea4000c1e1500 */
[----:B--2---:R-:W-:-:S05]  /*eb60*/  HADD2.F32 R0, -RZ, R0.H0_H0 ;  /* 0x20000000ff007230 */ /* 0x004fca0000004100 */
[----:B------:R-:W-:-:S04]  /*eb70*/  F2FP.BF16.F32.PACK_AB R0, RZ, R0 ;  /* 0x00000000ff00723e */ /* 0x000fc800000010ff */
[----:B------:R-:W-:Y:S01]  /*eb80*/  PRMT R19, R0, 0x7610, R19 ;  /* 0x0000761000137816 */ /* 0x000fe20000000013 */
[----:B------:R-:W-:Y:S06]  /*eb90*/  BRA `(.L_x_910) ;  /* 0x0000000c003c7947 */ /* 0x000fec0003800000 */
.L_x_913:
        /* <DEDUP_REMOVED lines=9> */
.L_x_916:
[----:B------:R-:W2:Y:S02]  /*ec30*/  LDG.E.U16 R2, desc[UR36][R2.64] ;  /* 0x0000002402027981 */ /* 0x000ea4000c1e1500 */
[----:B--2---:R-:W-:-:S05]  /*ec40*/  HADD2.F32 R0, -RZ, R2.H0_H0 ;  /* 0x20000002ff007230 */ /* 0x004fca0000004100 */
[----:B------:R-:W-:-:S04]  /*ec50*/  F2FP.BF16.F32.PACK_AB R0, RZ, R0 ;  /* 0x00000000ff00723e */ /* 0x000fc800000010ff */
[----:B------:R-:W-:Y:S01]  /*ec60*/  PRMT R19, R0, 0x7610, R19 ;  /* 0x0000761000137816 */ /* 0x000fe20000000013 */
[----:B------:R-:W-:Y:S06]  /*ec70*/  BRA `(.L_x_910) ;  /* 0x0000000c00047947 */ /* 0x000fec0003800000 */
.L_x_915:
        /* <DEDUP_REMOVED lines=9> */
.L_x_905:
        /* <DEDUP_REMOVED lines=14> */
.L_x_919:
        /* <DEDUP_REMOVED lines=9> */
.L_x_918:
        /* <DEDUP_REMOVED lines=28> */
.L_x_921:
        /* <DEDUP_REMOVED lines=15> */
.L_x_920:
[----:B------:R0:W5:Y:S01]  /*f130*/  LDG.E.U16 R19, desc[UR36][R2.64] ;  /* 0x0000002402137981 */ /* 0x000162000c1e1500 */
[----:B------:R-:W-:Y:S05]  /*f140*/  BRA `(.L_x_910) ;  /* 0x0000000400d07947 */ /* 0x000fea0003800000 */
.L_x_917:
        /* <DEDUP_REMOVED lines=13> */
.L_x_924:
        /* <DEDUP_REMOVED lines=21> */
.L_x_928:
[----:B------:R-:W-:Y:S05]  /*f370*/  BSYNC B1 ;  /* 0x0000000000017941 */ /* 0x000fea0003800000 */
.L_x_927:
[----:B------:R-:W-:Y:S01]  /*f380*/  LEA R3, R0, 0x3b800000, 0x17 ;  /* 0x3b80000000037811 */ /* 0x000fe200078eb8ff */
[----:B------:R-:W-:-:S05]  /*f390*/  IMAD.SHL.U32 R0, R2, 0x100000, RZ ;  /* 0x0010000002007824 */ /* 0x000fca00078e00ff */
[----:B------:R-:W-:-:S07]  /*f3a0*/  LOP3.LUT R0, R3, R0, R4, 0xfe, !PT ;  /* 0x0000000003007212 */ /* 0x000fce00078efe04 */
.L_x_926:
[----:B------:R-:W-:Y:S05]  /*f3b0*/  BSYNC B0 ;  /* 0x0000000000007941 */ /* 0x000fea0003800000 */
.L_x_925:
[----:B------:R-:W-:-:S04]  /*f3c0*/  F2FP.BF16.F32.PACK_AB R0, RZ, R0 ;  /* 0x00000000ff00723e */ /* 0x000fc800000010ff */
[----:B------:R-:W-:Y:S01]  /*f3d0*/  PRMT R19, R0, 0x7610, R19 ;  /* 0x0000761000137816 */ /* 0x000fe20000000013 */
[----:B------:R-:W-:Y:S06]  /*f3e0*/  BRA `(.L_x_910) ;  /* 0x0000000400287947 */ /* 0x000fec0003800000 */
.L_x_923:
        /* <DEDUP_REMOVED lines=21> */
.L_x_932:
[----:B------:R-:W-:Y:S05]  /*f540*/  BSYNC B1 ;  /* 0x0000000000017941 */ /* 0x000fea0003800000 */
.L_x_931:
[----:B------:R-:W-:Y:S01]  /*f550*/  LEA R3, R0, 0x37800000, 0x17 ;  /* 0x3780000000037811 */ /* 0x000fe200078eb8ff */
[----:B------:R-:W-:-:S05]  /*f560*/  IMAD.SHL.U32 R0, R2, 0x200000, RZ ;  /* 0x0020000002007824 */ /* 0x000fca00078e00ff */
[----:B------:R-:W-:-:S07]  /*f570*/  LOP3.LUT R0, R3, R0, R4, 0xfe, !PT ;  /* 0x0000000003007212 */ /* 0x000fce00078efe04 */
.L_x_930:
[----:B------:R-:W-:Y:S05]  /*f580*/  BSYNC B0 ;  /* 0x0000000000007941 */ /* 0x000fea0003800000 */
.L_x_929:
[----:B------:R-:W-:-:S04]  /*f590*/  F2FP.BF16.F32.PACK_AB R0, RZ, R0 ;  /* 0x00000000ff00723e */ /* 0x000fc800000010ff */
[----:B------:R-:W-:Y:S01]  /*f5a0*/  PRMT R19, R0, 0x7610, R19 ;  /* 0x0000761000137816 */ /* 0x000fe20000000013 */
[----:B------:R-:W-:Y:S06]  /*f5b0*/  BRA `(.L_x_910) ;  /* 0x0000000000b47947 */ /* 0x000fec0003800000 */
.L_x_922:
        /* <DEDUP_REMOVED lines=14> */
.L_x_936:
[----:B------:R-:W-:Y:S05]  /*f6a0*/  BSYNC B0 ;  /* 0x0000000000007941 */ /* 0x000fea0003800000 */
.L_x_935:
[----:B------:R-:W-:-:S04]  /*f6b0*/  F2FP.BF16.F32.PACK_AB R0, RZ, R0 ;  /* 0x00000000ff00723e */ /* 0x000fc800000010ff */
[----:B------:R-:W-:Y:S01]  /*f6c0*/  PRMT R19, R0, 0x7610, R19 ;  /* 0x0000761000137816 */ /* 0x000fe20000000013 */
[----:B------:R-:W-:Y:S06]  /*f6d0*/  BRA `(.L_x_910) ;  /* 0x00000000006c7947 */ /* 0x000fec0003800000 */
.L_x_909:
        /* <DEDUP_REMOVED lines=16> */
.L_x_937:
[----:B------:R-:W-:Y:S01]  /*f7e0*/  PRMT R19, RZ, 0x7610, R19 ;  /* 0x00007610ff137816 */ /* 0x000fe20000000013 */
[----:B------:R-:W-:Y:S06]  /*f7f0*/  BRA `(.L_x_910) ;  /* 0x0000000000247947 */ /* 0x000fec0003800000 */
.L_x_934:
[----:B------:R-:W2:Y:S02]  /*f800*/  LDG.E.64 R2, desc[UR36][R2.64] ;  /* 0x0000002402027981 */ /* 0x000ea4000c1e1b00 */
[----:B--2---:R-:W0:Y:S02]  /*f810*/  I2F.U64 R0, R2 ;  /* 0x0000000200007312 */ /* 0x004e240000301000 */
[----:B0-----:R-:W-:-:S04]  /*f820*/  F2FP.BF16.F32.PACK_AB R0, RZ, R0 ;  /* 0x00000000ff00723e */ /* 0x001fc800000010ff */
[----:B------:R-:W-:Y:S01]  /*f830*/  PRMT R19, R0, 0x7610, R19 ;  /* 0x0000761000137816 */ /* 0x000fe20000000013 */
[----:B------:R-:W-:Y:S06]  /*f840*/  BRA `(.L_x_910) ;  /* 0x0000000000107947 */ /* 0x000fec0003800000 */
.L_x_933:
[----:B------:R-:W2:Y:S02]  /*f850*/  LDG.E R2, desc[UR36][R2.64] ;  /* 0x0000002402027981 */ /* 0x000ea4000c1e1900 */
[----:B--2---:R-:W-:-:S04]  /*f860*/  I2FP.F32.U32 R0, R2 ;  /* 0x0000000200007245 */ /* 0x004fc80000201000 */
[----:B------:R-:W-:-:S04]  /*f870*/  F2FP.BF16.F32.PACK_AB R0, RZ, R0 ;  /* 0x00000000ff00723e */ /* 0x000fc800000010ff */
[----:B------:R-:W-:-:S07]  /*f880*/  PRMT R19, R0, 0x7610, R19 ;  /* 0x0000761000137816 */ /* 0x000fce0000000013 */
.L_x_910:
        /* <DEDUP_REMOVED lines=19> */
.L_x_941:
[----:B------:R-:W2:Y:S02]  /*f9c0*/  LDG.E.U8 R2, desc[UR36][R2.64] ;  /* 0x0000002402027981 */ /* 0x000ea4000c1e1100 */
[----:B--2---:R-:W-:-:S04]  /*f9d0*/  I2FP.F32.U32 R0, R2 ;  /* 0x0000000200007245 */ /* 0x004fc80000201000 */
[----:B------:R-:W-:Y:S01]  /*f9e0*/  F2FP.BF16.F32.PACK_AB R0, RZ, R0 ;  /* 0x00000000ff00723e */ /* 0x000fe200000010ff */
[----:B------:R-:W-:Y:S06]  /*f9f0*/  BRA `(.L_x_943) ;  /* 0x0000000c00907947 */ /* 0x000fec0003800000 */
.L_x_940:
        /* <DEDUP_REMOVED lines=10> */
.L_x_945:
[----:B------:R-:W2:Y:S02]  /*faa0*/  LDG.E R2, desc[UR36][R2.64] ;  /* 0x0000002402027981 */ /* 0x000ea4000c1e1900 */
[----:B--2---:R-:W-:-:S04]  /*fab0*/  I2FP.F32.S32 R0, R2 ;  /* 0x0000000200007245 */ /* 0x004fc80000201400 */
[----:B------:R-:W-:Y:S01]  /*fac0*/  F2FP.BF16.F32.PACK_AB R0, RZ, R0 ;  /* 0x00000000ff00723e */ /* 0x000fe200000010ff */
[----:B------:R-:W-:Y:S06]  /*fad0*/  BRA `(.L_x_943) ;  /* 0x0000000c00587947 */ /* 0x000fec0003800000 */
.L_x_944:
[----:B------:R-:W2:Y:S02]  /*fae0*/  LDG.E.U16 R2, desc[UR36][R2.64] ;  /* 0x0000002402027981 */ /* 0x000ea4000c1e1500 */
[----:B--2---:R-:W0:Y:S02]  /*faf0*/  I2F.S16 R0, R2 ;  /* 0x0000000200007306 */ /* 0x004e240000101400 */
[----:B0-----:R-:W-:Y:S01]  /*fb00*/  F2FP.BF16.F32.PACK_AB R0, RZ, R0 ;  /* 0x00000000ff00723e */ /* 0x001fe200000010ff */
[----:B------:R-:W-:Y:S06]  /*fb10*/  BRA `(.L_x_943) ;  /* 0x0000000c00487947 */ /* 0x000fec0003800000 */
.L_x_939:
        /* <DEDUP_REMOVED lines=9> */
.L_x_947:
[----:B------:R-:W2:Y:S02]  /*fbb0*/  LDG.E.U16 R0, desc[UR36][R2.64] ;  /* 0x0000002402007981 */ /* 0x000ea4000c1e1500 */
[----:B--2---:R-:W-:-:S05]  /*fbc0*/  HADD2.F32 R0, -RZ, R0.H0_H0 ;  /* 0x20000000ff007230 */ /* 0x004fca0000004100 */
[----:B------:R-:W-:Y:S01]  /*fbd0*/  F2FP.BF16.F32.PACK_AB R0, RZ, R0 ;  /* 0x00000000ff00723e */ /* 0x000fe200000010ff */
[----:B------:R-:W-:Y:S06]  /*fbe0*/  BRA `(.L_x_943) ;  /* 0x0000000c00147947 */ /* 0x000fec0003800000 */
.L_x_946:
        /* <DEDUP_REMOVED lines=9> */
.L_x_949:
[----:B------:R-:W2:Y:S02]  /*fc80*/  LDG.E.U16 R2, desc[UR36][R2.64] ;  /* 0x0000002402027981 */ /* 0x000ea4000c1e1500 */
[----:B--2---:R-:W-:-:S05]  /*fc90*/  HADD2.F32 R0, -RZ, R2.H0_H0 ;  /* 0x20000002ff007230 */ /* 0x004fca0000004100 */
[----:B------:R-:W-:Y:S01]  /*fca0*/  F2FP.BF16.F32.PACK_AB R0, RZ, R0 ;  /* 0x00000000ff00723e */ /* 0x000fe200000010ff */
[----:B------:R-:W-:Y:S06]  /*fcb0*/  BRA `(.L_x_943) ;  /* 0x0000000800e07947 */ /* 0x000fec0003800000 */
.L_x_948:
        /* <DEDUP_REMOVED lines=8> */
.L_x_938:
        /* <DEDUP_REMOVED lines=13> */
.L_x_952:
        /* <DEDUP_REMOVED lines=8> */
.L_x_951:
        /* <DEDUP_REMOVED lines=28> */
.L_x_954:
        /* <DEDUP_REMOVED lines=15> */
.L_x_953:
[----:B------:R0:W5:Y:S01]  /*10140*/  LDG.E.U16 R0, desc[UR36][R2.64] ;  /* 0x0000002402007981 */ /* 0x000162000c1e1500 */
[----:B------:R-:W-:Y:S05]  /*10150*/  BRA `(.L_x_943) ;  /* 0x0000000400b87947 */ /* 0x000fea0003800000 */
.L_x_950:
        /* <DEDUP_REMOVED lines=12> */
.L_x_957:
        /* <DEDUP_REMOVED lines=21> */
.L_x_961:
[----:B------:R-:W-:Y:S05]  /*10370*/  BSYNC B1 ;  /* 0x0000000000017941 */ /* 0x000fea0003800000 */
.L_x_960:
[----:B------:R-:W-:Y:S01]  /*10380*/  LEA R3, R0, 0x3b800000, 0x17 ;  /* 0x3b80000000037811 */ /* 0x000fe200078eb8ff */
[----:B------:R-:W-:-:S05]  /*10390*/  IMAD.SHL.U32 R0, R2, 0x100000, RZ ;  /* 0x0010000002007824 */ /* 0x000fca00078e00ff */
[----:B------:R-:W-:-:S07]  /*103a0*/  LOP3.LUT R0, R3, R0, R4, 0xfe, !PT ;  /* 0x0000000003007212 */ /* 0x000fce00078efe04 */
.L_x_959:
[----:B------:R-:W-:Y:S05]  /*103b0*/  BSYNC B0 ;  /* 0x0000000000007941 */ /* 0x000fea0003800000 */
.L_x_958:
[----:B------:R-:W-:Y:S01]  /*103c0*/  F2FP.BF16.F32.PACK_AB R0, RZ, R0 ;  /* 0x00000000ff00723e */ /* 0x000fe200000010ff */
[----:B------:R-:W-:Y:S06]  /*103d0*/  BRA `(.L_x_943) ;  /* 0x0000000400187947 */ /* 0x000fec0003800000 */
.L_x_956:
        /* <DEDUP_REMOVED lines=21> */
.L_x_965:
[----:B------:R-:W-:Y:S05]  /*10530*/  BSYNC B1 ;  /* 0x0000000000017941 */ /* 0x000fea0003800000 */
.L_x_964:
[----:B------:R-:W-:Y:S01]  /*10540*/  LEA R3, R0, 0x37800000, 0x17 ;  /* 0x3780000000037811 */ /* 0x000fe200078eb8ff */
[----:B------:R-:W-:-:S05]  /*10550*/  IMAD.SHL.U32 R0, R2, 0x200000, RZ ;  /* 0x0020000002007824 */ /* 0x000fca00078e00ff */
[----:B------:R-:W-:-:S07]  /*10560*/  LOP3.LUT R0, R3, R0, R4, 0xfe, !PT ;  /* 0x0000000003007212 */ /* 0x000fce00078efe04 */
.L_x_963:
[----:B------:R-:W-:Y:S05]  /*10570*/  BSYNC B0 ;  /* 0x0000000000007941 */ /* 0x000fea0003800000 */
.L_x_962:
[----:B------:R-:W-:Y:S01]  /*10580*/  F2FP.BF16.F32.PACK_AB R0, RZ, R0 ;  /* 0x00000000ff00723e */ /* 0x000fe200000010ff */
[----:B------:R-:W-:Y:S06]  /*10590*/  BRA `(.L_x_943) ;  /* 0x0000000000a87947 */ /* 0x000fec0003800000 */
.L_x_955:
        /* <DEDUP_REMOVED lines=14> */
.L_x_969:
[----:B------:R-:W-:Y:S05]  /*10680*/  BSYNC B0 ;  /* 0x0000000000007941 */ /* 0x000fea0003800000 */
.L_x_968:
[----:B------:R-:W-:Y:S01]  /*10690*/  F2FP.BF16.F32.PACK_AB R0, RZ, R0 ;  /* 0x00000000ff00723e */ /* 0x000fe200000010ff */
[----:B------:R-:W-:Y:S06]  /*106a0*/  BRA `(.L_x_943) ;  /* 0x0000000000647947 */ /* 0x000fec0003800000 */
.L_x_942:
        /* <DEDUP_REMOVED lines=16> */
.L_x_970:
[----:B------:R-:W-:Y:S01]  /*107b0*/  PRMT R0, RZ, 0x7610, R0 ;  /* 0x00007610ff007816 */ /* 0x000fe20000000000 */
[----:B------:R-:W-:Y:S06]  /*107c0*/  BRA `(.L_x_943) ;  /* 0x00000000001c7947 */ /* 0x000fec0003800000 */
.L_x_967:
[----:B------:R-:W2:Y:S02]  /*107d0*/  LDG.E.64 R2, desc[UR36][R2.64] ;  /* 0x0000002402027981 */ /* 0x000ea4000c1e1b00 */
[----:B--2---:R-:W0:Y:S02]  /*107e0*/  I2F.U64 R0, R2 ;  /* 0x0000000200007312 */ /* 0x004e240000301000 */
[----:B0-----:R-:W-:Y:S01]  /*107f0*/  F2FP.BF16.F32.PACK_AB R0, RZ, R0 ;  /* 0x00000000ff00723e */ /* 0x001fe200000010ff */
[----:B------:R-:W-:Y:S06]  /*10800*/  BRA `(.L_x_943) ;  /* 0x00000000000c7947 */ /* 0x000fec0003800000 */
.L_x_966:
[----:B------:R-:W2:Y:S02]  /*10810*/  LDG.E R2, desc[UR36][R2.64] ;  /* 0x0000002402027981 */ /* 0x000ea4000c1e1900 */
[----:B--2---:R-:W-:-:S04]  /*10820*/  I2FP.F32.U32 R0, R2 ;  /* 0x0000000200007245 */ /* 0x004fc80000201000 */
[----:B------:R-:W-:-:S07]  /*10830*/  F2FP.BF16.F32.PACK_AB R0, RZ, R0 ;  /* 0x00000000ff00723e */ /* 0x000fce00000010ff */
.L_x_943:
        /* <DEDUP_REMOVED lines=21> */
.L_x_974:
[----:B------:R-:W-:Y:S01]  /*10990*/  STG.E.U8 desc[UR36][R16.64], R2 ;  /* 0x0000000210007986 */ /* 0x000fe2000c101124 */
[----:B------:R-:W-:Y:S05]  /*109a0*/  EXIT ;  /* 0x000000000000794d */ /* 0x000fea0003800000 */
.L_x_973:
        /* <DEDUP_REMOVED lines=9> */
.L_x_977:
[----:B------:R-:W-:Y:S01]  /*10a40*/  STG.E desc[UR36][R16.64], R2 ;  /* 0x0000000210007986 */ /* 0x000fe2000c101924 */
[----:B------:R-:W-:Y:S05]  /*10a50*/  EXIT ;  /* 0x000000000000794d */ /* 0x000fea0003800000 */
.L_x_976:
[----:B------:R-:W-:Y:S01]  /*10a60*/  STG.E.U16 desc[UR36][R16.64], R2 ;  /* 0x0000000210007986 */ /* 0x000fe2000c101524 */
[----:B------:R-:W-:Y:S05]  /*10a70*/  EXIT ;  /* 0x000000000000794d */ /* 0x000fea0003800000 */
.L_x_972:
        /* <DEDUP_REMOVED lines=9> */
.L_x_979:
[----:B------:R-:W-:-:S04]  /*10b10*/  I2FP.F32.U32 R0, R2 ;  /* 0x0000000200007245 */ /* 0x000fc80000201000 */
[----:B------:R-:W-:-:S05]  /*10b20*/  F2FP.F16.F32.PACK_AB R0, RZ, R0 ;  /* 0x00000000ff00723e */ /* 0x000fca00000000ff */
[----:B------:R-:W-:Y:S01]  /*10b30*/  STG.E.U16 desc[UR36][R16.64], R0 ;  /* 0x0000000010007986 */ /* 0x000fe2000c101524 */
[----:B------:R-:W-:Y:S05]  /*10b40*/  EXIT ;  /* 0x000000000000794d */ /* 0x000fea0003800000 */
.L_x_978:
        /* <DEDUP_REMOVED lines=10> */
.L_x_981:
[----:B------:R-:W-:-:S04]  /*10bf0*/  I2FP.F32.U32 R2, R2 ;  /* 0x0000000200027245 */ /* 0x000fc80000201000 */
[----:B------:R-:W-:-:S04]  /*10c00*/  F2FP.F16.F32.PACK_AB R3, RZ, R2 ;  /* 0x00000002ff03723e */ /* 0x000fc800000000ff */
[----:B------:R-:W-:-:S05]  /*10c10*/  PRMT R3, R3, 0x5410, RZ ;  /* 0x0000541003037816 */ /* 0x000fca00000000ff */
[----:B------:R-:W-:Y:S01]  /*10c20*/  STG.E desc[UR36][R16.64], R3 ;  /* 0x0000000310007986 */ /* 0x000fe2000c101924 */
[----:B------:R-:W-:Y:S05]  /*10c30*/  EXIT ;  /* 0x000000000000794d */ /* 0x000fea0003800000 */
.L_x_980:
[----:B------:R-:W0:Y:S02]  /*10c40*/  I2F.F64.U32 R2, R2 ;  /* 0x0000000200027312 */ /* 0x000e240000201800 */
[----:B0-----:R-:W-:Y:S01]  /*10c50*/  STG.E.64 desc[UR36][R16.64], R2 ;  /* 0x0000000210007986 */ /* 0x001fe2000c101b24 */
[----:B------:R-:W-:Y:S05]  /*10c60*/  EXIT ;  /* 0x000000000000794d */ /* 0x000fea0003800000 */
.L_x_971:
        /* <DEDUP_REMOVED lines=10> */
.L_x_984:
[----:B------:R-:W0:Y:S01]  /*10d10*/  I2F.F64.U32 R4, R2 ;  /* 0x0000000200047312 */ /* 0x000e220000201800 */
[----:B------:R-:W-:-:S05]  /*10d20*/  CS2R R6, SRZ ;  /* 0x0000000000067805 */ /* 0x000fca000001ff00 */
[----:B0-----:R-:W-:Y:S01]  /*10d30*/  STG.E.128 desc[UR36][R16.64], R4 ;  /* 0x0000000410007986 */ /* 0x001fe2000c101d24 */
[----:B------:R-:W-:Y:S05]  /*10d40*/  EXIT ;  /* 0x000000000000794d */ /* 0x000fea0003800000 */
.L_x_983:
        /* <DEDUP_REMOVED lines=21> */
.L_x_988:
[----:B------:R-:W-:Y:S05]  /*10ea0*/  BSYNC B0 ;  /* 0x0000000000007941 */ /* 0x000fea0003800000 */
.L_x_987:
[----:B------:R-:W-:-:S05]  /*10eb0*/  LOP3.LUT R3, R0, R3, RZ, 0xfc, !PT ;  /* 0x0000000300037212 */ /* 0x000fca00078efcff */
[----:B------:R-:W-:Y:S01]  /*10ec0*/  STG.E.U8 desc[UR36][R16.64], R3 ;  /* 0x0000000310007986 */ /* 0x000fe2000c101124 */
[----:B------:R-:W-:Y:S05]  /*10ed0*/  EXIT ;  /* 0x000000000000794d */ /* 0x000fea0003800000 */
.L_x_986:
        /* <DEDUP_REMOVED lines=13> */
.L_x_990:
[----:B------:R-:W-:Y:S01]  /*10fb0*/  IMAD.MOV.U32 R0, RZ, RZ, 0x7f ;  /* 0x0000007fff007424 */ /* 0x000fe200078e00ff */
[----:B------:R-:W-:-:S04]  /*10fc0*/  ISETP.GT.U32.AND P0, PT, R2, 0x7f800000, PT ;  /* 0x7f8000000200780c */ /* 0x000fc80003f04070 */
[----:B------:R-:W-:-:S09]  /*10fd0*/  SEL R0, R0, 0x7c, P0 ;  /* 0x0000007c00007807 */ /* 0x000fd20000000000 */
.L_x_991:
[----:B------:R-:W-:Y:S05]  /*10fe0*/  BSYNC B0 ;  /* 0x0000000000007941 */ /* 0x000fea0003800000 */
.L_x_989:
[----:B------:R-:W-:-:S04]  /*10ff0*/  LOP3.LUT R2, R3, 0x80000000, RZ, 0xc0, !PT ;  /* 0x8000000003027812 */ /* 0x000fc800078ec0ff */
[----:B------:R-:W-:-:S04]  /*11000*/  SHF.R.U32.HI R3, RZ, 0x18, R2 ;  /* 0x00000018ff037819 */ /* 0x000fc80000011602 */
[----:B------:R-:W-:-:S05]  /*11010*/  LOP3.LUT R3, R0, R3, RZ, 0xfc, !PT ;  /* 0x0000000300037212 */ /* 0x000fca00078efcff */
[----:B------:R-:W-:Y:S01]  /*11020*/  STG.E.U8 desc[UR36][R16.64], R3 ;  /* 0x0000000310007986 */ /* 0x000fe2000c101124 */
[----:B------:R-:W-:Y:S05]  /*11030*/  EXIT ;  /* 0x000000000000794d */ /* 0x000fea0003800000 */
.L_x_985:
[----:B------:R-:W-:-:S04]  /*11040*/  I2FP.F32.U32 R0, R2 ;  /* 0x0000000200007245 */ /* 0x000fc80000201000 */
[----:B------:R-:W-:-:S05]  /*11050*/  F2FP.BF16.F32.PACK_AB R0, RZ, R0 ;  /* 0x00000000ff00723e */ /* 0x000fca00000010ff */
[----:B------:R-:W-:Y:S01]  /*11060*/  STG.E.U16 desc[UR36][R16.64], R0 ;  /* 0x0000000010007986 */ /* 0x000fe2000c101524 */
[----:B------:R-:W-:Y:S05]  /*11070*/  EXIT ;  /* 0x000000000000794d */ /* 0x000fea0003800000 */
.L_x_982:
        /* <DEDUP_REMOVED lines=10> */
.L_x_994:
        /* <DEDUP_REMOVED lines=17> */
.L_x_997:
[----:B------:R-:W-:-:S04]  /*11230*/  LOP3.LUT R2, R3, 0x80000000, RZ, 0xc0, !PT ;  /* 0x8000000003027812 */ /* 0x000fc800078ec0ff */
[----:B------:R-:W-:-:S04]  /*11240*/  SHF.R.U32.HI R3, RZ, 0x18, R2 ;  /* 0x00000018ff037819 */ /* 0x000fc80000011602 */
[----:B------:R-:W-:-:S04]  /*11250*/  LOP3.LUT R0, R0, R3, RZ, 0xfc, !PT ;  /* 0x0000000300007212 */ /* 0x000fc800078efcff */
[----:B------:R-:W-:-:S07]  /*11260*/  PRMT R8, R0, 0x7610, R8 ;  /* 0x0000761000087816 */ /* 0x000fce0000000008 */
.L_x_996:
[----:B------:R-:W-:Y:S05]  /*11270*/  BSYNC B0 ;  /* 0x0000000000007941 */ /* 0x000fea0003800000 */
.L_x_995:
[----:B------:R-:W-:Y:S01]  /*11280*/  STG.E.U8 desc[UR36][R16.64], R8 ;  /* 0x0000000810007986 */ /* 0x000fe2000c101124 */
[----:B------:R-:W-:Y:S05]  /*11290*/  EXIT ;  /* 0x000000000000794d */ /* 0x000fea0003800000 */
.L_x_993:
        /* <DEDUP_REMOVED lines=17> */
.L_x_1000:
[----:B------:R-:W-:-:S04]  /*113b0*/  LOP3.LUT R2, R3, 0x80000000, RZ, 0xc0, !PT ;  /* 0x8000000003027812 */ /* 0x000fc800078ec0ff */
[----:B------:R-:W-:-:S04]  /*113c0*/  SHF.R.U32.HI R3, RZ, 0x18, R2 ;  /* 0x00000018ff037819 */ /* 0x000fc80000011602 */
[----:B------:R-:W-:-:S04]  /*113d0*/  LOP3.LUT R0, R0, R3, RZ, 0xfc, !PT ;  /* 0x0000000300007212 */ /* 0x000fc800078efcff */
[----:B------:R-:W-:-:S07]  /*113e0*/  PRMT R8, R0, 0x7610, R8 ;  /* 0x0000761000087816 */ /* 0x000fce0000000008 */
.L_x_999:
[----:B------:R-:W-:Y:S05]  /*113f0*/  BSYNC B0 ;  /* 0x0000000000007941 */ /* 0x000fea0003800000 */
.L_x_998:
[----:B------:R-:W-:Y:S01]  /*11400*/  STG.E.U8 desc[UR36][R16.64], R8 ;  /* 0x0000000810007986 */ /* 0x000fe2000c101124 */
[----:B------:R-:W-:Y:S05]  /*11410*/  EXIT ;  /* 0x000000000000794d */ /* 0x000fea0003800000 */
.L_x_992:
        /* <DEDUP_REMOVED lines=22> */
.L_x_975:
        /* <DEDUP_REMOVED lines=16> */
.L_x_1003:
[----:B------:R-:W-:Y:S05]  /*11680*/  EXIT ;  /* 0x000000000000794d */ /* 0x000fea0003800000 */
.L_x_1002:
[----:B------:R-:W-:-:S05]  /*11690*/  IMAD.MOV.U32 R3, RZ, RZ, RZ ;  /* 0x000000ffff037224 */ /* 0x000fca00078e00ff */
[----:B------:R-:W-:Y:S01]  /*116a0*/  STG.E.64 desc[UR36][R16.64], R2 ;  /* 0x0000000210007986 */ /* 0x000fe2000c101b24 */
[----:B------:R-:W-:Y:S05]  /*116b0*/  EXIT ;  /* 0x000000000000794d */ /* 0x000fea0003800000 */
.L_x_1001:
[----:B------:R-:W-:Y:S01]  /*116c0*/  STG.E desc[UR36][R16.64], R2 ;  /* 0x0000000210007986 */ /* 0x000fe2000c101924 */
[----:B------:R-:W-:Y:S05]  /*116d0*/  EXIT ;  /* 0x000000000000794d */ /* 0x000fea0003800000 */
.L_x_1004:
        /* <DEDUP_REMOVED lines=10> */
.L_x_43756:


//--------------------- .text._ZN2at6native27unrolled_elementwise_kernelINS0_13BinaryFunctorIN3c108BFloat16ES4_bZZZNS0_23logical_xor_kernel_cudaERNS_14TensorIteratorEENKUlvE0_clEvENKUlvE8_clEvEUlS4_S4_E_EESt5arrayIPcLm3EELi4E23TrivialOffsetCalculatorILi2EjESE_ILi1EjENS0_6memory12LoadWithCastILi2EEENSH_13StoreWithCastILi1EEEEEviT_T0_T2_T3_T4_T5_ --------------------------
	.section	.text._ZN2at6native27unrolled_elementwise_kernelINS0_13BinaryFunctorIN3c108BFloat16ES4_bZZZNS0_23logical_xor_kernel_cudaERNS_14TensorIteratorEENKUlvE0_clEvENKUlvE8_clEvEUlS4_S4_E_EESt5arrayIPcLm3EELi4E23TrivialOffsetCalculatorILi2EjESE_ILi1EjENS0_6memory12LoadWithCastILi2EEENSH_13StoreWithCastILi1EEEEEviT_T0_T2_T3_T4_T5_,"ax",@progbits
	.align	128
        .global         _ZN2at6native27unrolled_elementwise_kernelINS0_13BinaryFunctorIN3c108BFloat16ES4_bZZZNS0_23logical_xor_kernel_cudaERNS_14TensorIteratorEENKUlvE0_clEvENKUlvE8_clEvEUlS4_S4_E_EESt5arrayIPcLm3EELi4E23TrivialOffsetCalculatorILi2EjESE_ILi1EjENS0_6memory12LoadWithCastILi2EEENSH_13StoreWithCastILi1EEEEEviT_T0_T2_T3_T4_T5_
        .type           _ZN2at6native27unrolled_elementwise_kernelINS0_13BinaryFunctorIN3c108BFloat16ES4_bZZZNS0_23logical_xor_kernel_cudaERNS_14TensorIteratorEENKUlvE0_clEvENKUlvE8_clEvEUlS4_S4_E_EESt5arrayIPcLm3EELi4E23TrivialOffsetCalculatorILi2EjESE_ILi1EjENS0_6memory12LoadWithCastILi2EEENSH_13StoreWithCastILi1EEEEEviT_T0_T2_T3_T4_T5_,@function
        .size           _ZN2at6native27unrolled_elementwise_kernelINS0_13BinaryFunctorIN3c108BFloat16ES4_bZZZNS0_23logical_xor_kernel_cudaERNS_14TensorIteratorEENKUlvE0_clEvENKUlvE8_clEvEUlS4_S4_E_EESt5arrayIPcLm3EELi4E23TrivialOffsetCalculatorILi2EjESE_ILi1EjENS0_6memory12LoadWithCastILi2EEENSH_13StoreWithCastILi1EEEEEviT_T0_T2_T3_T4_T5_,(.L_x_43757 - _ZN2at6native27unrolled_elementwise_kernelINS0_13BinaryFunctorIN3c108BFloat16ES4_bZZZNS0_23logical_xor_kernel_cudaERNS_14TensorIteratorEENKUlvE0_clEvENKUlvE8_clEvEUlS4_S4_E_EESt5arrayIPcLm3EELi4E23TrivialOffsetCalculatorILi2EjESE_ILi1EjENS0_6memory12LoadWithCastILi2EEENSH_13StoreWithCastILi1EEEEEviT_T0_T2_T3_T4_T5_)
        .other          _ZN2at6native27unrolled_elementwise_kernelINS0_13BinaryFunctorIN3c108BFloat16ES4_bZZZNS0_23logical_xor_kernel_cudaERNS_14TensorIteratorEENKUlvE0_clEvENKUlvE8_clEvEUlS4_S4_E_EESt5arrayIPcLm3EELi4E23TrivialOffsetCalculatorILi2EjESE_ILi1EjENS0_6memory12LoadWithCastILi2EEENSH_13StoreWithCastILi1EEEEEviT_T0_T2_T3_T4_T5_,@"STO_CUDA_ENTRY STV_DEFAULT"
_ZN2at6native27unrolled_elementwise_kernelINS0_13BinaryFunctorIN3c108BFloat16ES4_bZZZNS0_23logical_xor_kernel_cudaERNS_14TensorIteratorEENKUlvE0_clEvENKUlvE8_clEvEUlS4_S4_E_EESt5arrayIPcLm3EELi4E23TrivialOffsetCalculatorILi2EjESE_ILi1EjENS0_6memory12LoadWithCastILi2EEENSH_13StoreWithCastILi1EEEEEviT_T0_T2_T3_T4_T5_:
.text._ZN2at6native27unrolled_elementwise_kernelINS0_13BinaryFunctorIN3c108BFloat16ES4_bZZZNS0_23logical_xor_kernel_cudaERNS_14TensorIteratorEENKUlvE0_clEvENKUlvE8_clEvEUlS4_S4_E_EESt5arrayIPcLm3EELi4E23TrivialOffsetCalculatorILi2EjESE_ILi1EjENS0_6memory12LoadWithCastILi2EEENSH_13StoreWithCastILi1EEEEEviT_T0_T2_T3_T4_T5_:
        /* <DEDUP_REMOVED lines=9> */
[----:B------:R-:W-:-:S07]  /*0090*/  PRMT R23, RZ, 0x7610, R23 ;  /* 0x00007610ff177816 */ /* 0x000fce0000000017 */
[----:B------:R-:W4:Y:S01]  /*00a0*/  LDC.U8 R19, c[0x0][0x235] ;  /* 0x00008d40ff137b82 */ /* 0x000f220000000000 */
[----:B-1----:R-:W-:-:S05]  /*00b0*/  IMAD R16, R2, -0x200, R3 ;  /* 0xfffffe0002107824 */ /* 0x002fca00078e0203 */
[----:B--2---:R-:W-:-:S13]  /*00c0*/  ISETP.GE.AND P0, PT, R27, R16, PT ;  /* 0x000000101b00720c */ /* 0x004fda0003f06270 */
[----:B0--34-:R-:W-:Y:S05]  /*00d0*/  @P0 BRA `(.L_x_1006) ;  /* 0x0000002000680947 */ /* 0x019fea0003800000 */
        /* <DEDUP_REMOVED lines=22> */
.L_x_1010:
[----:B------:R-:W2:Y:S02]  /*0240*/  LDG.E.U8 R4, desc[UR36][R4.64] ;  /* 0x0000002404047981 */ /* 0x000ea4000c1e1100 */
[----:B--2---:R-:W-:-:S04]  /*0250*/  I2FP.F32.U32 R0, R4 ;  /* 0x0000000400007245 */ /* 0x004fc80000201000 */
[----:B------:R-:W-:-:S04]  /*0260*/  F2FP.BF16.F32.PACK_AB R0, RZ, R0 ;  /* 0x00000000ff00723e */ /* 0x000fc800000010ff */
[----:B------:R-:W-:Y:S01]  /*0270*/  PRMT R25, R0, 0x7610, R25 ;  /* 0x0000761000197816 */ /* 0x000fe20000000019 */
[----:B------:R-:W-:Y:S06]  /*0280*/  BRA `(.L_x_1012) ;  /* 0x0000000c00c87947 */ /* 0x000fec0003800000 */
.L_x_1009:
        /* <DEDUP_REMOVED lines=11> */
.L_x_1014:
[----:B------:R-:W2:Y:S02]  /*0340*/  LDG.E R4, desc[UR36][R4.64] ;  /* 0x0000002404047981 */ /* 0x000ea4000c1e1900 */
[----:B--2---:R-:W-:-:S04]  /*0350*/  I2FP.F32.S32 R0, R4 ;  /* 0x0000000400007245 */ /* 0x004fc80000201400 */
[----:B------:R-:W-:-:S04]  /*0360*/  F2FP.BF16.F32.PACK_AB R0, RZ, R0 ;  /* 0x00000000ff00723e */ /* 0x000fc800000010ff */
[----:B------:R-:W-:Y:S01]  /*0370*/  PRMT R25, R0, 0x7610, R25 ;  /* 0x0000761000197816 */ /* 0x000fe20000000019 */
[----:B------:R-:W-:Y:S06]  /*0380*/  BRA `(.L_x_1012) ;  /* 0x0000000c00887947 */ /* 0x000fec0003800000 */
.L_x_1013:
[----:B------:R-:W2:Y:S02]  /*0390*/  LDG.E.U16 R4, desc[UR36][R4.64] ;  /* 0x0000002404047981 */ /* 0x000ea4000c1e1500 */
[----:B--2---:R-:W0:Y:S02]  /*03a0*/  I2F.S16 R0, R4 ;  /* 0x0000000400007306 */ /* 0x004e240000101400 */
[----:B0-----:R-:W-:-:S04]  /*03b0*/  F2FP.BF16.F32.PACK_AB R0, RZ, R0 ;  /* 0x00000000ff00723e */ /* 0x001fc800000010ff */
[----:B------:R-:W-:Y:S01]  /*03c0*/  PRMT R25, R0, 0x7610, R25 ;  /* 0x0000761000197816 */ /* 0x000fe20000000019 */
[----:B------:R-:W-:Y:S06]  /*03d0*/  BRA `(.L_x_1012) ;  /* 0x0000000c00747947 */ /* 0x000fec0003800000 */
.L_x_1008:
        /* <DEDUP_REMOVED lines=9> */
.L_x_1016:
[----:B------:R-:W2:Y:S02]  /*0470*/  LDG.E.U16 R0, desc[UR36][R4.64] ;  /* 0x0000002404007981 */ /* 0x000ea4000c1e1500 */
[----:B--2---:R-:W-:-:S05]  /*0480*/  HADD2.F32 R0, -RZ, R0.H0_H0 ;  /* 0x20000000ff007230 */ /* 0x004fca0000004100 */
[----:B------:R-:W-:-:S04]  /*0490*/  F2FP.BF16.F32.PACK_AB R0, RZ, R0 ;  /* 0x00000000ff00723e */ /* 0x000fc800000010ff */
[----:B------:R-:W-:Y:S01]  /*04a0*/  PRMT R25, R0, 0x7610, R25 ;  /* 0x0000761000197816 */ /* 0x000fe20000000019 */
[----:B------:R-:W-:Y:S06]  /*04b0*/  BRA `(.L_x_1012) ;  /* 0x0000000c003c7947 */ /* 0x000fec0003800000 */
.L_x_1015:
        /* <DEDUP_REMOVED lines=9> */
.L_x_1018:
[----:B------:R-:W2:Y:S02]  /*0550*/  LDG.E.U16 R4, desc[UR36][R4.64] ;  /* 0x0000002404047981 */ /* 0x000ea4000c1e1500 */
[----:B--2---:R-:W-:-:S05]  /*0560*/  HADD2.F32 R0, -RZ, R4.H0_H0 ;  /* 0x20000004ff007230 */ /* 0x004fca0000004100 */
[----:B------:R-:W-:-:S04]  /*0570*/  F2FP.BF16.F32.PACK_AB R0, RZ, R0 ;  /* 0x00000000ff00723e */ /* 0x000fc800000010ff */
[----:B------:R-:W-:Y:S01]  /*0580*/  PRMT R25, R0, 0x7610, R25 ;  /* 0x0000761000197816 */ /* 0x000fe20000000019 */
[----:B------:R-:W-:Y:S06]  /*0590*/  BRA `(.L_x_1012) ;  /* 0x0000000c00047947 */ /* 0x000fec0003800000 */
.L_x_1017:
        /* <DEDUP_REMOVED lines=9> */
.L_x_1007:
        /* <DEDUP_REMOVED lines=14> */
.L_x_1021:
        /* <DEDUP_REMOVED lines=9> */
.L_x_1020:
        /* <DEDUP_REMOVED lines=28> */
.L_x_1023:
        /* <DEDUP_REMOVED lines=15> */
.L_x_1022:
[----:B------:R0:W5:Y:S01]  /*0a50*/  LDG.E.U16 R25, desc[UR36][R4.64] ;  /* 0x0000002404197981 */ /* 0x000162000c1e1500 */
[----:B------:R-:W-:Y:S05]  /*0a60*/  BRA `(.L_x_1012) ;  /* 0x0000000400d07947 */ /* 0x000fea0003800000 */
.L_x_1019:
        /* <DEDUP_REMOVED lines=13> */
.L_x_1026:
        /* <DEDUP_REMOVED lines=21> */
.L_x_1030:
[----:B------:R-:W-:Y:S05]  /*0c90*/  BSYNC B1 ;  /* 0x0000000000017941 */ /* 0x000fea0003800000 */
.L_x_1029:
[----:B------:R-:W-:Y:S01]  /*0ca0*/  LEA R5, R0, 0x3b800000, 0x17 ;  /* 0x3b80000000057811 */ /* 0x000fe200078eb8ff */
[----:B------:R-:W-:-:S05]  /*0cb0*/  IMAD.SHL.U32 R0, R3, 0x100000, RZ ;  /* 0x0010000003007824 */ /* 0x000fca00078e00ff */
[----:B------:R-:W-:-:S07]  /*0cc0*/  LOP3.LUT R0, R5, R0, R6, 0xfe, !PT ;  /* 0x0000000005007212 */ /* 0x000fce00078efe06 */
.L_x_1028:
[----:B------:R-:W-:Y:S05]  /*0cd0*/  BSYNC B0 ;  /* 0x0000000000007941 */ /* 0x000fea0003800000 */
.L_x_1027:
[----:B------:R-:W-:-:S04]  /*0ce0*/  F2FP.BF16.F32.PACK_AB R0, RZ, R0 ;  /* 0x00000000ff00723e */ /* 0x000fc800000010ff */
[----:B------:R-:W-:Y:S01]  /*0cf0*/  PRMT R25, R0, 0x7610, R25 ;  /* 0x0000761000197816 */ /* 0x000fe20000000019 */
[----:B------:R-:W-:Y:S06]  /*0d00*/  BRA `(.L_x_1012) ;  /* 0x0000000400287947 */ /* 0x000fec0003800000 */
.L_x_1025:
        /* <DEDUP_REMOVED lines=21> */
.L_x_1034:
[----:B------:R-:W-:Y:S05]  /*0e60*/  BSYNC B1 ;  /* 0x0000000000017941 */ /* 0x000fea0003800000 */
.L_x_1033:
[----:B------:R-:W-:Y:S01]  /*0e70*/  LEA R5, R0, 0x37800000, 0x17 ;  /* 0x3780000000057811 */ /* 0x000fe200078eb8ff */
[----:B------:R-:W-:-:S05]  /*0e80*/  IMAD.SHL.U32 R0, R3, 0x200000, RZ ;  /* 0x0020000003007824 */ /* 0x000fca00078e00ff */
[----:B------:R-:W-:-:S07]  /*0e90*/  LOP3.LUT R0, R5, R0, R6, 0xfe, !PT ;  /* 0x0000000005007212 */ /* 0x000fce00078efe06 */
.L_x_1032:
[----:B------:R-:W-:Y:S05]  /*0ea0*/  BSYNC B0 ;  /* 0x0000000000007941 */ /* 0x000fea0003800000 */
.L_x_1031:
[----:B------:R-:W-:-:S04]  /*0eb0*/  F2FP.BF16.F32.PACK_AB R0, RZ, R0 ;  /* 0x00000000ff00723e */ /* 0x000fc800000010ff */
[----:B------:R-:W-:Y:S01]  /*0ec0*/  PRMT R25, R0, 0x7610, R25 ;  /* 0x0000761000197816 */ /* 0x000fe20000000019 */
[----:B------:R-:W-:Y:S06]  /*0ed0*/  BRA `(.L_x_1012) ;  /* 0x0000000000b47947 */ /* 0x000fec0003800000 */
.L_x_1024:
        /* <DEDUP_REMOVED lines=14> */
.L_x_1038:
[----:B------:R-:W-:Y:S05]  /*0fc0*/  BSYNC B0 ;  /* 0x0000000000007941 */ /* 0x000fea0003800000 */
.L_x_1037:
[----:B------:R-:W-:-:S04]  /*0fd0*/  F2FP.BF16.F32.PACK_AB R0, RZ, R0 ;  /* 0x00000000ff00723e */ /* 0x000fc800000010ff */
[----:B------:R-:W-:Y:S01]  /*0fe0*/  PRMT R25, R0, 0x7610, R25 ;  /* 0x0000761000197816 */ /* 0x000fe20000000019 */
[----:B------:R-:W-:Y:S06]  /*0ff0*/  BRA `(.L_x_1012) ;  /* 0x00000000006c7947 */ /* 0x000fec0003800000 */
.L_x_1011:
        /* <DEDUP_REMOVED lines=16> */
.L_x_1039:
[----:B------:R-:W-:Y:S01]  /*1100*/  PRMT R25, RZ, 0x7610, R25 ;  /* 0x00007610ff197816 */ /* 0x000fe20000000019 */
[----:B------:R-:W-:Y:S06]  /*1110*/  BRA `(.L_x_1012) ;  /* 0x0000000000247947 */ /* 0x000fec0003800000 */
.L_x_1036:
[----:B------:R-:W2:Y:S02]  /*1120*/  LDG.E.64 R4, desc[UR36][R4.64] ;  /* 0x0000002404047981 */ /* 0x000ea4000c1e1b00 */
[----:B--2---:R-:W0:Y:S02]  /*1130*/  I2F.U64 R0, R4 ;  /* 0x0000000400007312 */ /* 0x004e240000301000 */
[----:B0-----:R-:W-:-:S04]  /*1140*/  F2FP.BF16.F32.PACK_AB R0, RZ, R0 ;  /* 0x00000000ff00723e */ /* 0x001fc800000010ff */
[----:B------:R-:W-:Y:S01]  /*1150*/  PRMT R25, R0, 0x7610, R25 ;  /* 0x0000761000197816 */ /* 0x000fe20000000019 */
[----:B------:R-:W-:Y:S06]  /*1160*/  BRA `(.L_x_1012) ;  /* 0x0000000000107947 */ /* 0x000fec0003800000 */
.L_x_1035:
[----:B------:R-:W2:Y:S02]  /*1170*/  LDG.E R4, desc[UR36][R4.64] ;  /* 0x0000002404047981 */ /* 0x000ea4000c1e1900 */
[----:B--2---:R-:W-:-:S04]  /*1180*/  I2FP.F32.U32 R0, R4 ;  /* 0x0000000400007245 */ /* 0x004fc80000201000 */
[----:B------:R-:W-:-:S04]  /*1190*/  F2FP.BF16.F32.PACK_AB R0, RZ, R0 ;  /* 0x00000000ff00723e */ /* 0x000fc800000010ff */
[----:B------:R-:W-:-:S07]  /*11a0*/  PRMT R25, R0, 0x7610, R25 ;  /* 0x0000761000197816 */ /* 0x000fce0000000019 */
.L_x_1012:
[----:B0-----:R-:W0:Y:S01]  /*11b0*/  LDC.64 R4, c[0x0][0x228] ;  /* 0x00008a00ff047b82 */ /* 0x001e220000000a00 */
[----:B------:R-:W-:Y:S01]  /*11c0*/  PRMT R0, R19, 0x9910, RZ ;  /* 0x0000991013007816 */ /* 0x000fe200000000ff */
[----:B------:R-:W-:Y:S02]  /*11d0*/  ULDC UR4, c[0x0][0x23c] ;  /* 0x00008f0000047ab9 */ /* 0x000fe40000000800 */
[----:B------:R-:W-:Y:S01]  /*11e0*/  IMAD R17, R17, UR4, RZ ;  /* 0x0000000411117c24 */ /* 0x000fe2000f8e02ff */
[----:B------:R-:W-:-:S04]  /*11f0*/  ISETP.GT.AND P0, PT, R0, 0x9, PT ;  /* 0x000000090000780c */ /* 0x000fc80003f04270 */
[----:B0-----:R-:W-:-:S05]  /*1200*/  IADD3 R4, P1, R17, R4, RZ ;  /* 0x0000000411047210 */ /* 0x001fca0007f3e0ff */
[----:B------:R-:W-:-:S04]  /*1210*/  IMAD.X R5, RZ, RZ, R5, P1 ;  /* 0x000000ffff057224 */ /* 0x000fc800008e0605 */
        /* <DEDUP_REMOVED lines=14> */
.L_x_1043:
[----:B------:R-:W2:Y:S02]  /*1300*/  LDG.E.U8 R4, desc[UR36][R4.64] ;  /* 0x0000002404047981 */ /* 0x000ea4000c1e1100 */
[----:B--2---:R-:W-:-:S04]  /*1310*/  I2FP.F32.U32 R0, R4 ;  /* 0x0000000400007245 */ /* 0x004fc80000201000 */
[----:B------:R-:W-:-:S04]  /*1320*/  F2FP.BF16.F32.PACK_AB R0, RZ, R0 ;  /* 0x00000000ff00723e */ /* 0x000fc800000010ff */
[----:B------:R-:W-:Y:S01]  /*1330*/  PRMT R23, R0, 0x7610, R23 ;  /* 0x0000761000177816 */ /* 0x000fe20000000017 */
[----:B------:R-:W-:Y:S06]  /*1340*/  BRA `(.L_x_1045) ;  /* 0x0000000c00c87947 */ /* 0x000fec0003800000 */
.L_x_1042:
        /* <DEDUP_REMOVED lines=11> */
.L_x_1047:
[----:B------:R-:W2:Y:S02]  /*1400*/  LDG.E R4, desc[UR36][R4.64] ;  /* 0x0000002404047981 */ /* 0x000ea4000c1e1900 */
[----:B--2---:R-:W-:-:S04]  /*1410*/  I2FP.F32.S32 R0, R4 ;  /* 0x0000000400007245 */ /* 0x004fc80000201400 */
[----:B------:R-:W-:-:S04]  /*1420*/  F2FP.BF16.F32.PACK_AB R0, RZ, R0 ;  /* 0x00000000ff00723e */ /* 0x000fc800000010ff */
[----:B------:R-:W-:Y:S01]  /*1430*/  PRMT R23, R0, 0x7610, R23 ;  /* 0x0000761000177816 */ /* 0x000fe20000000017 */
[----:B------:R-:W-:Y:S06]  /*1440*/  BRA `(.L_x_1045) ;  /* 0x0000000c00887947 */ /* 0x000fec0003800000 */
.L_x_1046:
[----:B------:R-:W2:Y:S02]  /*1450*/  LDG.E.U16 R4, desc[UR36][R4.64] ;  /* 0x0000002404047981 */ /* 0x000ea4000c1e1500 */
[----:B--2---:R-:W0:Y:S02]  /*1460*/  I2F.S16 R0, R4 ;  /* 0x0000000400007306 */ /* 0x004e240000101400 */
[----:B0-----:R-:W-:-:S04]  /*1470*/  F2FP.BF16.F32.PACK_AB R0, RZ, R0 ;  /* 0x00000000ff00723e */ /* 0x001fc800000010ff */
[----:B------:R-:W-:Y:S01]  /*1480*/  PRMT R23, R0, 0x7610, R23 ;  /* 0x0000761000177816 */ /* 0x000fe20000000017 */
[----:B------:R-:W-:Y:S06]  /*1490*/  BRA `(.L_x_1045) ;  /* 0x0000000c00747947 */ /* 0x000fec0003800000 */
.L_x_1041:
        /* <DEDUP_REMOVED lines=9> */
.L_x_1049:
[----:B------:R-:W2:Y:S02]  /*1530*/  LDG.E.U16 R0, desc[UR36][R4.64] ;  /* 0x0000002404007981 */ /* 0x000ea4000c1e1500 */
[----:B--2---:R-:W-:-:S05]  /*1540*/  HADD2.F32 R0, -RZ, R0.H0_H0 ;  /* 0x20000000ff007230 */ /* 0x004fca0000004100 */
[----:B------:R-:W-:-:S04]  /*1550*/  F2FP.BF16.F32.PACK_AB R0, RZ, R0 ;  /* 0x00000000ff00723e */ /* 0x000fc800000010ff */
[----:B------:R-:W-:Y:S01]  /*1560*/  PRMT R23, R0, 0x7610, R23 ;  /* 0x0000761000177816 */ /* 0x000fe20000000017 */
[----:B------:R-:W-:Y:S06]  /*1570*/  BRA `(.L_x_1045) ;  /* 0x0000000c003c7947 */ /* 0x000fec0003800000 */
.L_x_1048:
        /* <DEDUP_REMOVED lines=9> */
.L_x_1051:
[----:B------:R-:W2:Y:S02]  /*1610*/  LDG.E.U16 R4, desc[UR36][R4.64] ;  /* 0x0000002404047981 */ /* 0x000ea4000c1e1500 */
[----:B--2---:R-:W-:-:S05]  /*1620*/  HADD2.F32 R0, -RZ, R4.H0_H0 ;  /* 0x20000004ff007230 */ /* 0x004fca0000004100 */
[----:B------:R-:W-:-:S04]  /*1630*/  F2FP.BF16.F32.PACK_AB R0, RZ, R0 ;  /* 0x00000000ff00723e */ /* 0x000fc800000010ff */
[----:B------:R-:W-:Y:S01]  /*1640*/  PRMT R23, R0, 0x7610, R23 ;  /* 0x0000761000177816 */ /* 0x000fe20000000017 */
[----:B------:R-:W-:Y:S06]  /*1650*/  BRA `(.L_x_1045) ;  /* 0x0000000c00047947 */ /* 0x000fec0003800000 */
.L_x_1050:
        /* <DEDUP_REMOVED lines=9> */
.L_x_1040:
        /* <DEDUP_REMOVED lines=14> */
.L_x_1054:
        /* <DEDUP_REMOVED lines=9> */
.L_x_1053:
        /* <DEDUP_REMOVED lines=28> */
.L_x_1056:
        /* <DEDUP_REMOVED lines=15> */
.L_x_1055:
[----:B------:R0:W5:Y:S01]  /*1b10*/  LDG.E.U16 R23, desc[UR36][R4.64] ;  /* 0x0000002404177981 */ /* 0x000162000c1e1500 */
[----:B------:R-:W-:Y:S05]  /*1b20*/  BRA `(.L_x_1045) ;  /* 0x0000000400d07947 */ /* 0x000fea0003800000 */
.L_x_1052:
        /* <DEDUP_REMOVED lines=13> */
.L_x_1059:
        /* <DEDUP_REMOVED lines=21> */
.L_x_1063:
[----:B------:R-:W-:Y:S05]  /*1d50*/  BSYNC B1 ;  /* 0x0000000000017941 */ /* 0x000fea0003800000 */
.L_x_1062:
[----:B------:R-:W-:Y:S01]  /*1d60*/  LEA R5, R0, 0x3b800000, 0x17 ;  /* 0x3b80000000057811 */ /* 0x000fe200078eb8ff */
[----:B------:R-:W-:-:S05]  /*1d70*/  IMAD.SHL.U32 R0, R3, 0x100000, RZ ;  /* 0x0010000003007824 */ /* 0x000fca00078e00ff */
[----:B------:R-:W-:-:S07]  /*1d80*/  LOP3.LUT R0, R5, R0, R6, 0xfe, !PT ;  /* 0x0000000005007212 */ /* 0x000fce00078efe06 */
.L_x_1061:
[----:B------:R-:W-:Y:S05]  /*1d90*/  BSYNC B0 ;  /* 0x0000000000007941 */ /* 0x000fea0003800000 */
.L_x_1060:
[----:B------:R-:W-:-:S04]  /*1da0*/  F2FP.BF16.F32.PACK_AB R0, RZ, R0 ;  /* 0x00000000ff00723e */ /* 0x000fc800000010ff */
[----:B------:R-:W-:Y:S01]  /*1db0*/  PRMT R23, R0, 0x7610, R23 ;  /* 0x0000761000177816 */ /* 0x000fe20000000017 */
[----:B------:R-:W-:Y:S06]  /*1dc0*/  BRA `(.L_x_1045) ;  /* 0x0000000400287947 */ /* 0x000fec0003800000 */
.L_x_1058:
        /* <DEDUP_REMOVED lines=21> */
.L_x_1067:
[----:B------:R-:W-:Y:S05]  /*1f20*/  BSYNC B1 ;  /* 0x0000000000017941 */ /* 0x000fea0003800000 */
.L_x_1066:
[----:B------:R-:W-:Y:S01]  /*1f30*/  LEA R5, R0, 0x37800000, 0x17 ;  /* 0x3780000000057811 */ /* 0x000fe200078eb8ff */
[----:B------:R-:W-:-:S05]  /*1f40*/  IMAD.SHL.U32 R0, R3, 0x200000, RZ ;  /* 0x0020000003007824 */ /* 0x000fca00078e00ff */
[----:B------:R-:W-:-:S07]  /*1f50*/  LOP3.LUT R0, R5, R0, R6, 0xfe, !PT ;  /* 0x0000000005007212 */ /* 0x000fce00078efe06 */
.L_x_1065:
[----:B------:R-:W-:Y:S05]  /*1f60*/  BSYNC B0 ;  /* 0x0000000000007941 */ /* 0x000fea0003800000 */
.L_x_1064:
[----:B------:R-:W-:-:S04]  /*1f70*/  F2FP.BF16.F32.PACK_AB R0, RZ, R0 ;  /* 0x00000000ff00723e */ /* 0x000fc800000010ff */
[----:B------:R-:W-:Y:S01]  /*1f80*/  PRMT R23, R0, 0x7610, R23 ;  /* 0x0000761000177816 */ /* 0x000fe20000000017 */
[----:B------:R-:W-:Y:S06]  /*1f90*/  BRA `(.L_x_1045) ;  /* 0x0000000000b47947 */ /* 0x000fec0003800000 */
.L_x_1057:
        /* <DEDUP_REMOVED lines=14> */
.L_x_1071:
[----:B------:R-:W-:Y:S05]  /*2080*/  BSYNC B0 ;  /* 0x0000000000007941 */ /* 0x000fea0003800000 */
.L_x_1070:
[----:B------:R-:W-:-:S04]  /*2090*/  F2FP.BF16.F32.PACK_AB R0, RZ, R0 ;  /* 0x00000000ff00723e */ /* 0x000fc800000010ff */
[----:B------:R-:W-:Y:S01]  /*20a0*/  PRMT R23, R0, 0x7610, R23 ;  /* 0x0000761000177816 */ /* 0x000fe20000000017 */
[----:B------:R-:W-:Y:S06]  /*20b0*/  BRA `(.L_x_1045) ;  /* 0x00000000006c7947 */ /* 0x000fec0003800000 */
.L_x_1044:
        /* <DEDUP_REMOVED lines=16> */
.L_x_1072:
[----:B------:R-:W-:Y:S01]  /*21c0*/  PRMT R23, RZ, 0x7610, R23 ;  /* 0x00007610ff177816 */ /* 0x000fe20000000017 */
[----:B------:R-:W-:Y:S06]  /*21d0*/  BRA `(.L_x_1045) ;  /* 0x0000000000247947 */ /* 0x000fec0003800000 */
.L_x_1069:
[----:B------:R-:W2:Y:S02]  /*21e0*/  LDG.E.64 R4, desc[UR36][R4.64] ;  /* 0x0000002404047981 */ /* 0x000ea4000c1e1b00 */
[----:B--2---:R-:W0:Y:S02]  /*21f0*/  I2F.U64 R0, R4 ;  /* 0x0000000400007312 */ /* 0x004e240000301000 */
[----:B0-----:R-:W-:-:S04]  /*2200*/  F2FP.BF16.F32.PACK_AB R0, RZ, R0 ;  /* 0x00000000ff00723e */ /* 0x001fc800000010ff */
[----:B------:R-:W-:Y:S01]  /*2210*/  PRMT R23, R0, 0x7610, R23 ;  /* 0x0000761000177816 */ /* 0x000fe20000000017 */
[----:B------:R-:W-:Y:S06]  /*2220*/  BRA `(.L_x_1045) ;  /* 0x0000000000107947 */ /* 0x000fec0003800000 */
.L_x_1068:
[----:B------:R-:W2:Y:S02]  /*2230*/  LDG.E R4, desc[UR36][R4.64] ;  /* 0x0000002404047981 */ /* 0x000ea4000c1e1900 */
[----:B--2---:R-:W-:-:S04]  /*2240*/  I2FP.F32.U32 R0, R4 ;  /* 0x0000000400007245 */ /* 0x004fc80000201000 */
[----:B------:R-:W-:-:S04]  /*2250*/  F2FP.BF16.F32.PACK_AB R0, RZ, R0 ;  /* 0x00000000ff00723e */ /* 0x000fc800000010ff */
[----:B------:R-:W-:-:S07]  /*2260*/  PRMT R23, R0, 0x7610, R23 ;  /* 0x0000761000177816 */ /* 0x000fce0000000017 */
.L_x_1045:
[----:B------:R-:W-:-:S07]  /*2270*/  VIADD R27, R27, 0x80 ;  /* 0x000000801b1b7836 */ /* 0x000fce0000000000 */
.L_x_1006:
[----:B------:R-:W-:Y:S05]  /*2280*/  BSYNC B6 ;  /* 0x0000000000067941 */ /* 0x000fea0003800000 */
.L_x_1005:
[----:B------:R-:W-:Y:S01]  /*2290*/  ISETP.GE.AND P0, PT, R27, R16, PT ;  /* 0x000000101b00720c */ /* 0x000fe20003f06270 */
[----:B------:R-:W-:Y:S01]  /*22a0*/  BSSY B6, `(.L_x_1073) ;  /* 0x000021e000067945 */ /* 0x000fe20003800000 */
[----:B------:R-:W-:-:S11]  /*22b0*/  PRMT R17, RZ, 0x7610, R17 ;  /* 0x00007610ff117816 */ /* 0x000fd60000000011 */
        /* <DEDUP_REMOVED lines=23> */
.L_x_1078:
[----:B------:R-:W2:Y:S02]  /*2430*/  LDG.E.U8 R4, desc[UR36][R4.64] ;  /* 0x0000002404047981 */ /* 0x000ea4000c1e1100 */
[----:B--2---:R-:W-:-:S04]  /*2440*/  I2FP.F32.U32 R0, R4 ;  /* 0x0000000400007245 */ /* 0x004fc80000201000 */
[----:B------:R-:W-:-:S04]  /*2450*/  F2FP.BF16.F32.PACK_AB R0, RZ, R0 ;  /* 0x00000000ff00723e */ /* 0x000fc800000010ff */
[----:B------:R-:W-:Y:S01]  /*2460*/  PRMT R18, R0, 0x7610, R18 ;  /* 0x0000761000127816 */ /* 0x000fe20000000012 */
[----:B------:R-:W-:Y:S06]  /*2470*/  BRA `(.L_x_1080) ;  /* 0x0000000c00cc7947 */ /* 0x000fec0003800000 */
.L_x_1077:
        /* <DEDUP_REMOVED lines=11> */
.L_x_1082:
[----:B------:R-:W2:Y:S02]  /*2530*/  LDG.E R4, desc[UR36][R4.64] ;  /* 0x0000002404047981 */ /* 0x000ea4000c1e1900 */
[----:B--2---:R-:W-:-:S04]  /*2540*/  I2FP.F32.S32 R0, R4 ;  /* 0x0000000400007245 */ /* 0x004fc80000201400 */
[----:B------:R-:W-:-:S04]  /*2550*/  F2FP.BF16.F32.PACK_AB R0, RZ, R0 ;  /* 0x00000000ff00723e */ /* 0x000fc800000010ff */
[----:B------:R-:W-:Y:S01]  /*2560*/  PRMT R18, R0, 0x7610, R18 ;  /* 0x0000761000127816 */ /* 0x000fe20000000012 */
[----:B------:R-:W-:Y:S06]  /*2570*/  BRA `(.L_x_1080) ;  /* 0x0000000c008c7947 */ /* 0x000fec0003800000 */
.L_x_1081:
[----:B------:R-:W2:Y:S02]  /*2580*/  LDG.E.U16 R4, desc[UR36][R4.64] ;  /* 0x0000002404047981 */ /* 0x000ea4000c1e1500 */
[----:B--2---:R-:W0:Y:S02]  /*2590*/  I2F.S16 R0, R4 ;  /* 0x0000000400007306 */ /* 0x004e240000101400 */
[----:B0-----:R-:W-:-:S04]  /*25a0*/  F2FP.BF16.F32.PACK_AB R0, RZ, R0 ;  /* 0x00000000ff00723e */ /* 0x001fc800000010ff */
[----:B------:R-:W-:Y:S01]  /*25b0*/  PRMT R18, R0, 0x7610, R18 ;  /* 0x0000761000127816 */ /* 0x000fe20000000012 */
[----:B------:R-:W-:Y:S06]  /*25c0*/  BRA `(.L_x_1080) ;  /* 0x0000000c00787947 */ /* 0x000fec0003800000 */
.L_x_1076:
        /* <DEDUP_REMOVED lines=9> */
.L_x_1084:
[----:B------:R-:W2:Y:S02]  /*2660*/  LDG.E.U16 R0, desc[UR36][R4.64] ;  /* 0x0000002404007981 */ /* 0x000ea4000c1e1500 */
[----:B--2---:R-:W-:-:S05]  /*2670*/  HADD2.F32 R0, -RZ, R0.H0_H0 ;  /* 0x20000000ff007230 */ /* 0x004fca0000004100 */
[----:B------:R-:W-:-:S04]  /*2680*/  F2FP.BF16.F32.PACK_AB R0, RZ, R0 ;  /* 0x00000000ff00723e */ /* 0x000fc800000010ff */
[----:B------:R-:W-:Y:S01]  /*2690*/  PRMT R18, R0, 0x7610, R18 ;  /* 0x0000761000127816 */ /* 0x000fe20000000012 */
[----:B------:R-:W-:Y:S06]  /*26a0*/  BRA `(.L_x_1080) ;  /* 0x0000000c00407947 */ /* 0x000fec0003800000 */
.L_x_1083:
        /* <DEDUP_REMOVED lines=9> */
.L_x_1086:
[----:B------:R-:W2:Y:S02]  /*2740*/  LDG.E.U16 R4, desc[UR36][R4.64] ;  /* 0x0000002404047981 */ /* 0x000ea4000c1e1500 */
[----:B--2---:R-:W-:-:S05]  /*2750*/  HADD2.F32 R0, -RZ, R4.H0_H0 ;  /* 0x20000004ff007230 */ /* 0x004fca0000004100 */
[----:B------:R-:W-:-:S04]  /*2760*/  F2FP.BF16.F32.PACK_AB R0, RZ, R0 ;  /* 0x00000000ff00723e */ /* 0x000fc800000010ff */
[----:B------:R-:W-:Y:S01]  /*2770*/  PRMT R18, R0, 0x7610, R18 ;  /* 0x0000761000127816 */ /* 0x000fe20000000012 */
[----:B------:R-:W-:Y:S06]  /*2780*/  BRA `(.L_x_1080) ;  /* 0x0000000c00087947 */ /* 0x000fec0003800000 */
.L_x_1085:
        /* <DEDUP_REMOVED lines=9> */
.L_x_1075:
        /* <DEDUP_REMOVED lines=14> */
.L_x_1089:
        /* <DEDUP_REMOVED lines=9> */
.L_x_1088:
        /* <DEDUP_REMOVED lines=28> */
.L_x_1091:
        /* <DEDUP_REMOVED lines=16> */
.L_x_1090:
[----:B------:R0:W5:Y:S01]  /*2c50*/  LDG.E.U16 R18, desc[UR36][R4.64] ;  /* 0x0000002404127981 */ /* 0x000162000c1e1500 */
[----:B------:R-:W-:Y:S05]  /*2c60*/  BRA `(.L_x_1080) ;  /* 0x0000000400d07947 */ /* 0x000fea0003800000 */
.L_x_1087:
        /* <DEDUP_REMOVED lines=13> */
.L_x_1094:
        /* <DEDUP_REMOVED lines=21> */
.L_x_1098:
[----:B------:R-:W-:Y:S05]  /*2e90*/  BSYNC B1 ;  /* 0x0000000000017941 */ /* 0x000fea0003800000 */
.L_x_1097:
[----:B------:R-:W-:Y:S01]  /*2ea0*/  LEA R5, R0, 0x3b800000, 0x17 ;  /* 0x3b80000000057811 */ /* 0x000fe200078eb8ff */
[----:B------:R-:W-:-:S05]  /*2eb0*/  IMAD.SHL.U32 R0, R3, 0x100000, RZ ;  /* 0x0010000003007824 */ /* 0x000fca00078e00ff */
[----:B------:R-:W-:-:S07]  /*2ec0*/  LOP3.LUT R0, R5, R0, R6, 0xfe, !PT ;  /* 0x0000000005007212 */ /* 0x000fce00078efe06 */
.L_x_1096:
[----:B------:R-:W-:Y:S05]  /*2ed0*/  BSYNC B0 ;  /* 0x0000000000007941 */ /* 0x000fea0003800000 */
.L_x_1095:
[----:B------:R-:W-:-:S04]  /*2ee0*/  F2FP.BF16.F32.PACK_AB R0, RZ, R0 ;  /* 0x00000000ff00723e */ /* 0x000fc800000010ff */
[----:B------:R-:W-:Y:S01]  /*2ef0*/  PRMT R18, R0, 0x7610, R18 ;  /* 0x0000761000127816 */ /* 0x000fe20000000012 */
[----:B------:R-:W-:Y:S06]  /*2f00*/  BRA `(.L_x_1080) ;  /* 0x0000000400287947 */ /* 0x000fec0003800000 */
.L_x_1093:
        /* <DEDUP_REMOVED lines=21> */
.L_x_1102:
[----:B------:R-:W-:Y:S05]  /*3060*/  BSYNC B1 ;  /* 0x0000000000017941 */ /* 0x000fea0003800000 */
.L_x_1101:
[----:B------:R-:W-:Y:S01]  /*3070*/  LEA R5, R0, 0x37800000, 0x17 ;  /* 0x3780000000057811 */ /* 0x000fe200078eb8ff */
[----:B------:R-:W-:-:S05]  /*3080*/  IMAD.SHL.U32 R0, R3, 0x200000, RZ ;  /* 0x0020000003007824 */ /* 0x000fca00078e00ff */
[----:B------:R-:W-:-:S07]  /*3090*/  LOP3.LUT R0, R5, R0, R6, 0xfe, !PT ;  /* 0x0000000005007212 */ /* 0x000fce00078efe06 */
.L_x_1100:
[----:B------:R-:W-:Y:S05]  /*30a0*/  BSYNC B0 ;  /* 0x0000000000007941 */ /* 0x000fea0003800000 */
.L_x_1099:
[----:B------:R-:W-:-:S04]  /*30b0*/  F2FP.BF16.F32.PACK_AB R0, RZ, R0 ;  /* 0x00000000ff00723e */ /* 0x000fc800000010ff */
[----:B------:R-:W-:Y:S01]  /*30c0*/  PRMT R18, R0, 0x7610, R18 ;  /* 0x0000761000127816 */ /* 0x000fe20000000012 */
[----:B------:R-:W-:Y:S06]  /*30d0*/  BRA `(.L_x_1080) ;  /* 0x0000000000b47947 */ /* 0x000fec0003800000 */
.L_x_1092:
        /* <DEDUP_REMOVED lines=14> */
.L_x_1106:
[----:B------:R-:W-:Y:S05]  /*31c0*/  BSYNC B0 ;  /* 0x0000000000007941 */ /* 0x000fea0003800000 */
.L_x_1105:
[----:B------:R-:W-:-:S04]  /*31d0*/  F2FP.BF16.F32.PACK_AB R0, RZ, R0 ;  /* 0x00000000ff00723e */ /* 0x000fc800000010ff */
[----:B------:R-:W-:Y:S01]  /*31e0*/  PRMT R18, R0, 0x7610, R18 ;  /* 0x0000761000127816 */ /* 0x000fe20000000012 */
[----:B------:R-:W-:Y:S06]  /*31f0*/  BRA `(.L_x_1080) ;  /* 0x00000000006c7947 */ /* 0x000fec0003800000 */
.L_x_1079:
        /* <DEDUP_REMOVED lines=16> */
.L_x_1107:
[----:B------:R-:W-:Y:S01]  /*3300*/  PRMT R18, RZ, 0x7610, R18 ;  /* 0x00007610ff127816 */ /* 0x000fe20000000012 */
[----:B------:R-:W-:Y:S06]  /*3310*/  BRA `(.L_x_1080) ;  /* 0x0000000000247947 */ /* 0x000fec0003800000 */
.L_x_1104:
[----:B------:R-:W2:Y:S02]  /*3320*/  LDG.E.64 R4, desc[UR36][R4.64] ;  /* 0x0000002404047981 */ /* 0x000ea4000c1e1b00 */
[----:B--2---:R-:W0:Y:S02]  /*3330*/  I2F.U64 R0, R4 ;  /* 0x0000000400007312 */ /* 0x004e240000301000 */
[----:B0-----:R-:W-:-:S04]  /*3340*/  F2FP.BF16.F32.PACK_AB R0, RZ, R0 ;  /* 0x00000000ff00723e */ /* 0x001fc800000010ff */
[----:B------:R-:W-:Y:S01]  /*3350*/  PRMT R18, R0, 0x7610, R18 ;  /* 0x0000761000127816 */ /* 0x000fe20000000012 */
[----:B------:R-:W-:Y:S06]  /*3360*/  BRA `(.L_x_1080) ;  /* 0x0000000000107947 */ /* 0x000fec0003800000 */
.L_x_1103:
[----:B------:R-:W2:Y:S02]  /*3370*/  LDG.E R4, desc[UR36][R4.64] ;  /* 0x0000002404047981 */ /* 0x000ea4000c1e1900 */
[----:B--2---:R-:W-:-:S04]  /*3380*/  I2FP.F32.U32 R0, R4 ;  /* 0x0000000400007245 */ /* 0x004fc80000201000 */
[----:B------:R-:W-:-:S04]  /*3390*/  F2FP.BF16.F32.PACK_AB R0, RZ, R0 ;  /* 0x00000000ff00723e */ /* 0x000fc800000010ff */
[----:B------:R-:W-:-:S07]  /*33a0*/  PRMT R18, R0, 0x7610, R18 ;  /* 0x0000761000127816 */ /* 0x000fce0000000012 */
.L_x_1080:
        /* <DEDUP_REMOVED lines=21> */
.L_x_1111:
[----:B------:R-:W2:Y:S02]  /*3500*/  LDG.E.U8 R4, desc[UR36][R4.64] ;  /* 0x0000002404047981 */ /* 0x000ea4000c1e1100 */
[----:B--2---:R-:W-:-:S04]  /*3510*/  I2FP.F32.U32 R0, R4 ;  /* 0x0000000400007245 */ /* 0x004fc80000201000 */
[----:B------:R-:W-:-:S04]  /*3520*/  F2FP.BF16.F32.PACK_AB R0, RZ, R0 ;  /* 0x00000000ff00723e */ /* 0x000fc800000010ff */
[----:B------:R-:W-:Y:S01]  /*3530*/  PRMT R17, R0, 0x7610, R17 ;  /* 0x0000761000117816 */ /* 0x000fe20000000011 */
[----:B------:R-:W-:Y:S06]  /*3540*/  BRA `(.L_x_1113) ;  /* 0x0000000c00c87947 */ /* 0x000fec0003800000 */
.L_x_1110:
        /* <DEDUP_REMOVED lines=11> */
.L_x_1115:
[----:B------:R-:W2:Y:S02]  /*3600*/  LDG.E R4, desc[UR36][R4.64] ;  /* 0x0000002404047981 */ /* 0x000ea4000c1e1900 */
[----:B--2---:R-:W-:-:S04]  /*3610*/  I2FP.F32.S32 R0, R4 ;  /* 0x0000000400007245 */ /* 0x004fc80000201400 */
[----:B------:R-:W-:-:S04]  /*3620*/  F2FP.BF16.F32.PACK_AB R0, RZ, R0 ;  /* 0x00000000ff00723e */ /* 0x000fc800000010ff */
[----:B------:R-:W-:Y:S01]  /*3630*/  PRMT R17, R0, 0x7610, R17 ;  /* 0x0000761000117816 */ /* 0x000fe20000000011 */
[----:B------:R-:W-:Y:S06]  /*3640*/  BRA `(.L_x_1113) ;  /* 0x0000000c00887947 */ /* 0x000fec0003800000 */
.L_x_1114:
[----:B------:R-:W2:Y:S02]  /*3650*/  LDG.E.U16 R4, desc[UR36][R4.64] ;  /* 0x0000002404047981 */ /* 0x000ea4000c1e1500 */
[----:B--2---:R-:W0:Y:S02]  /*3660*/  I2F.S16 R0, R4 ;  /* 0x0000000400007306 */ /* 0x004e240000101400 */
[----:B0-----:R-:W-:-:S04]  /*3670*/  F2FP.BF16.F32.PACK_AB R0, RZ, R0 ;  /* 0x00000000ff00723e */ /* 0x001fc800000010ff */
[----:B------:R-:W-:Y:S01]  /*3680*/  PRMT R17, R0, 0x7610, R17 ;  /* 0x0000761000117816 */ /* 0x000fe20000000011 */
[----:B------:R-:W-:Y:S06]  /*3690*/  BRA `(.L_x_1113) ;  /* 0x0000000c00747947 */ /* 0x000fec0003800000 */
.L_x_1109:
        /* <DEDUP_REMOVED lines=9> */
.L_x_1117:
[----:B------:R-:W2:Y:S02]  /*3730*/  LDG.E.U16 R0, desc[UR36][R4.64] ;  /* 0x0000002404007981 */ /* 0x000ea4000c1e1500 */
[----:B--2---:R-:W-:-:S05]  /*3740*/  HADD2.F32 R0, -RZ, R0.H0_H0 ;  /* 0x20000000ff007230 */ /* 0x004fca0000004100 */
[----:B------:R-:W-:-:S04]  /*3750*/  F2FP.BF16.F32.PACK_AB R0, RZ, R0 ;  /* 0x00000000ff00723e */ /* 0x000fc800000010ff */
[----:B------:R-:W-:Y:S01]  /*3760*/  PRMT R17, R0, 0x7610, R17 ;  /* 0x0000761000117816 */ /* 0x000fe20000000011 */
[----:B------:R-:W-:Y:S06]  /*3770*/  BRA `(.L_x_1113) ;  /* 0x0000000c003c7947 */ /* 0x000fec0003800000 */
.L_x_1116:
        /* <DEDUP_REMOVED lines=9> */
.L_x_1119:
[----:B------:R-:W2:Y:S02]  /*3810*/  LDG.E.U16 R4, desc[UR36][R4.64] ;  /* 0x0000002404047981 */ /* 0x000ea4000c1e1500 */
[----:B--2---:R-:W-:-:S05]  /*3820*/  HADD2.F32 R0, -RZ, R4.H0_H0 ;  /* 0x20000004ff007230 */ /* 0x004fca0000004100 */
[----:B------:R-:W-:-:S04]  /*3830*/  F2FP.BF16.F32.PACK_AB R0, RZ, R0 ;  /* 0x00000000ff00723e */ /* 0x000fc800000010ff */
[----:B------:R-:W-:Y:S01]  /*3840*/  PRMT R17, R0, 0x7610, R17 ;  /* 0x0000761000117816 */ /* 0x000fe20000000011 */
[----:B------:R-:W-:Y:S06]  /*3850*/  BRA `(.L_x_1113) ;  /* 0x0000000c00047947 */ /* 0x000fec0003800000 */
.L_x_1118:
        /* <DEDUP_REMOVED lines=9> */
.L_x_1108:
        /* <DEDUP_REMOVED lines=14> */
.L_x_1122:
        /* <DEDUP_REMOVED lines=9> */
.L_x_1121:
        /* <DEDUP_REMOVED lines=28> */
.L_x_1124:
        /* <DEDUP_REMOVED lines=15> */
.L_x_1123:
[----:B------:R0:W5:Y:S01]  /*3d10*/  LDG.E.U16 R17, desc[UR36][R4.64] ;  /* 0x0000002404117981 */ /* 0x000162000c1e1500 */
[----:B------:R-:W-:Y:S05]  /*3d20*/  BRA `(.L_x_1113) ;  /* 0x0000000400d07947 */ /* 0x000fea0003800000 */
.L_x_1120:
        /* <DEDUP_REMOVED lines=13> */
.L_x_1127:
        /* <DEDUP_REMOVED lines=21> */
.L_x_1131:
[----:B------:R-:W-:Y:S05]  /*3f50*/  BSYNC B1 ;  /* 0x0000000000017941 */ /* 0x000fea0003800000 */
.L_x_1130:
[----:B------:R-:W-:Y:S01]  /*3f60*/  LEA R5, R0, 0x3b800000, 0x17 ;  /* 0x3b80000000057811 */ /* 0x000fe200078eb8ff */
[----:B------:R-:W-:-:S05]  /*3f70*/  IMAD.SHL.U32 R0, R3, 0x100000, RZ ;  /* 0x0010000003007824 */ /* 0x000fca00078e00ff */
[----:B------:R-:W-:-:S07]  /*3f80*/  LOP3.LUT R0, R5, R0, R6, 0xfe, !PT ;  /* 0x0000000005007212 */ /* 0x000fce00078efe06 */
.L_x_1129:
[----:B------:R-:W-:Y:S05]  /*3f90*/  BSYNC B0 ;  /* 0x0000000000007941 */ /* 0x000fea0003800000 */
.L_x_1128:
[----:B------:R-:W-:-:S04]  /*3fa0*/  F2FP.BF16.F32.PACK_AB R0, RZ, R0 ;  /* 0x00000000ff00723e */ /* 0x000fc800000010ff */
[----:B------:R-:W-:Y:S01]  /*3fb0*/  PRMT R17, R0, 0x7610, R17 ;  /* 0x0000761000117816 */ /* 0x000fe20000000011 */
[----:B------:R-:W-:Y:S06]  /*3fc0*/  BRA `(.L_x_1113) ;  /* 0x0000000400287947 */ /* 0x000fec0003800000 */
.L_x_1126:
        /* <DEDUP_REMOVED lines=21> */
.L_x_1135:
[----:B------:R-:W-:Y:S05]  /*4120*/  BSYNC B1 ;  /* 0x0000000000017941 */ /* 0x000fea0003800000 */
.L_x_1134:
[----:B------:R-:W-:Y:S01]  /*4130*/  LEA R5, R0, 0x37800000, 0x17 ;  /* 0x3780000000057811 */ /* 0x000fe200078eb8ff */
[----:B------:R-:W-:-:S05]  /*4140*/  IMAD.SHL.U32 R0, R3, 0x200000, RZ ;  /* 0x0020000003007824 */ /* 0x000fca00078e00ff */
[----:B------:R-:W-:-:S07]  /*4150*/  LOP3.LUT R0, R5, R0, R6, 0xfe, !PT ;  /* 0x0000000005007212 */ /* 0x000fce00078efe06 */
.L_x_1133:
[----:B------:R-:W-:Y:S05]  /*4160*/  BSYNC B0 ;  /* 0x0000000000007941 */ /* 0x000fea0003800000 */
.L_x_1132:
[----:B------:R-:W-:-:S04]  /*4170*/  F2FP.BF16.F32.PACK_AB R0, RZ, R0 ;  /* 0x00000000ff00723e */ /* 0x000fc800000010ff */
[----:B------:R-:W-:Y:S01]  /*4180*/  PRMT R17, R0, 0x7610, R17 ;  /* 0x0000761000117816 */ /* 0x000fe20000000011 */
[----:B------:R-:W-:Y:S06]  /*4190*/  BRA `(.L_x_1113) ;  /* 0x0000000000b47947 */ /* 0x000fec0003800000 */
.L_x_1125:
        /* <DEDUP_REMOVED lines=14> */
.L_x_1139:
[----:B------:R-:W-:Y:S05]  /*4280*/  BSYNC B0 ;  /* 0x0000000000007941 */ /* 0x000fea0003800000 */
.L_x_1138:
[----:B------:R-:W-:-:S04]  /*4290*/  F2FP.BF16.F32.PACK_AB R0, RZ, R0 ;  /* 0x00000000ff00723e */ /* 0x000fc800000010ff */
[----:B------:R-:W-:Y:S01]  /*42a0*/  PRMT R17, R0, 0x7610, R17 ;  /* 0x0000761000117816 */ /* 0x000fe20000000011 */
[----:B------:R-:W-:Y:S06]  /*42b0*/  BRA `(.L_x_1113) ;  /* 0x00000000006c7947 */ /* 0x000fec0003800000 */
.L_x_1112:
        /* <DEDUP_REMOVED lines=16> */
.L_x_1140:
[----:B------:R-:W-:Y:S01]  /*43c0*/  PRMT R17, RZ, 0x7610, R17 ;  /* 0x00007610ff117816 */ /* 0x000fe20000000011 */
[----:B------:R-:W-:Y:S06]  /*43d0*/  BRA `(.L_x_1113) ;  /* 0x0000000000247947 */ /* 0x000fec0003800000 */
.L_x_1137:
[----:B------:R-:W2:Y:S02]  /*43e0*/  LDG.E.64 R4, desc[UR36][R4.64] ;  /* 0x0000002404047981 */ /* 0x000ea4000c1e1b00 */
[----:B--2---:R-:W0:Y:S02]  /*43f0*/  I2F.U64 R0, R4 ;  /* 0x0000000400007312 */ /* 0x004e240000301000 */
[----:B0-----:R-:W-:-:S04]  /*4400*/  F2FP.BF16.F32.PACK_AB R0, RZ, R0 ;  /* 0x00000000ff00723e */ /* 0x001fc800000010ff */
[----:B------:R-:W-:Y:S01]  /*4410*/  PRMT R17, R0, 0x7610, R17 ;  /* 0x0000761000117816 */ /* 0x000fe20000000011 */
[----:B------:R-:W-:Y:S06]  /*4420*/  BRA `(.L_x_1113) ;  /* 0x0000000000107947 */ /* 0x000fec0003800000 */
.L_x_1136:
[----:B------:R-:W2:Y:S02]  /*4430*/  LDG.E R4, desc[UR36][R4.64] ;  /* 0x0000002404047981 */ /* 0x000ea4000c1e1900 */
[----:B--2---:R-:W-:-:S04]  /*4440*/  I2FP.F32.U32 R0, R4 ;  /* 0x0000000400007245 */ /* 0x004fc80000201000 */
[----:B------:R-:W-:-:S04]  /*4450*/  F2FP.BF16.F32.PACK_AB R0, RZ, R0 ;  /* 0x00000000ff00723e */ /* 0x000fc800000010ff */
[----:B------:R-:W-:-:S07]  /*4460*/  PRMT R17, R0, 0x7610, R17 ;  /* 0x0000761000117816 */ /* 0x000fce0000000011 */
.L_x_1113:
[----:B------:R-:W-:-:S07]  /*4470*/  VIADD R27, R27, 0x80 ;  /* 0x000000801b1b7836 */ /* 0x000fce0000000000 */
.L_x_1074:
[----:B------:R-:W-:Y:S05]  /*4480*/  BSYNC B6 ;  /* 0x0000000000067941 */ /* 0x000fea0003800000 */
.L_x_1073:
[----:B------:R-:W-:Y:S01]  /*4490*/  ISETP.GE.AND P0, PT, R27, R16, PT ;  /* 0x000000101b00720c */ /* 0x000fe20003f06270 */
[----:B------:R-:W-:Y:S01]  /*44a0*/  BSSY B6, `(.L_x_1141) ;  /* 0x0000220000067945 */ /* 0x000fe20003800000 */
[----:B------:R-:W-:Y:S02]  /*44b0*/  PRMT R19, RZ, 0x7610, R19 ;  /* 0x00007610ff137816 */ /* 0x000fe40000000013 */
[----:B------:R-:W-:Y:S02]  /*44c0*/  PRMT R22, RZ, 0x7610, R22 ;  /* 0x00007610ff167816 */ /* 0x000fe40000000016 */
[----:B------:R-:W-:-:S07]  /*44d0*/  PRMT R24, RZ, 0x7610, R24 ;  /* 0x00007610ff187816 */ /* 0x000fce0000000018 */
        /* <DEDUP_REMOVED lines=23> */
.L_x_1146:
[----:B------:R-:W2:Y:S02]  /*4650*/  LDG.E.U8 R4, desc[UR36][R4.64] ;  /* 0x0000002404047981 */ /* 0x000ea4000c1e1100 */
[----:B--2---:R-:W-:-:S04]  /*4660*/  I2FP.F32.U32 R0, R4 ;  /* 0x0000000400007245 */ /* 0x004fc80000201000 */
[----:B------:R-:W-:-:S04]  /*4670*/  F2FP.BF16.F32.PACK_AB R0, RZ, R0 ;  /* 0x00000000ff00723e */ /* 0x000fc800000010ff */
[----:B------:R-:W-:Y:S01]  /*4680*/  PRMT R22, R0, 0x7610, R22 ;  /* 0x0000761000167816 */ /* 0x000fe20000000016 */
[----:B------:R-:W-:Y:S06]  /*4690*/  BRA `(.L_x_1148) ;  /* 0x0000000c00c87947 */ /* 0x000fec0003800000 */
.L_x_1145:
        /* <DEDUP_REMOVED lines=11> */
.L_x_1150:
[----:B------:R-:W2:Y:S02]  /*4750*/  LDG.E R4, desc[UR36][R4.64] ;  /* 0x0000002404047981 */ /* 0x000ea4000c1e1900 */
[----:B--2---:R-:W-:-:S04]  /*4760*/  I2FP.F32.S32 R0, R4 ;  /* 0x0000000400007245 */ /* 0x004fc80000201400 */
[----:B------:R-:W-:-:S04]  /*4770*/  F2FP.BF16.F32.PACK_AB R0, RZ, R0 ;  /* 0x00000000ff00723e */ /* 0x000fc800000010ff */
[----:B------:R-:W-:Y:S01]  /*4780*/  PRMT R22, R0, 0x7610, R22 ;  /* 0x0000761000167816 */ /* 0x000fe20000000016 */
[----:B------:R-:W-:Y:S06]  /*4790*/  BRA `(.L_x_1148) ;  /* 0x0000000c00887947 */ /* 0x000fec0003800000 */
.L_x_1149:
[----:B------:R-:W2:Y:S02]  /*47a0*/  LDG.E.U16 R4, desc[UR36][R4.64] ;  /* 0x0000002404047981 */ /* 0x000ea4000c1e1500 */
[----:B--2---:R-:W0:Y:S02]  /*47b0*/  I2F.S16 R0, R4 ;  /* 0x0000000400007306 */ /* 0x004e240000101400 */
[----:B0-----:R-:W-:-:S04]  /*47c0*/  F2FP.BF16.F32.PACK_AB R0, RZ, R0 ;  /* 0x00000000ff00723e */ /* 0x001fc800000010ff */
[----:B------:R-:W-:Y:S01]  /*47d0*/  PRMT R22, R0, 0x7610, R22 ;  /* 0x0000761000167816 */ /* 0x000fe20000000016 */
[----:B------:R-:W-:Y:S06]  /*47e0*/  BRA `(.L_x_1148) ;  /* 0x0000000c00747947 */ /* 0x000fec0003800000 */
.L_x_1144:
        /* <DEDUP_REMOVED lines=9> */
.L_x_1152:
[----:B------:R-:W2:Y:S02]  /*4880*/  LDG.E.U16 R0, desc[UR36][R4.64] ;  /* 0x0000002404007981 */ /* 0x000ea4000c1e1500 */
[----:B--2---:R-:W-:-:S05]  /*4890*/  HADD2.F32 R0, -RZ, R0.H0_H0 ;  /* 0x20000000ff007230 */ /* 0x004fca0000004100 */
[----:B------:R-:W-:-:S04]  /*48a0*/  F2FP.BF16.F32.PACK_AB R0, RZ, R0 ;  /* 0x00000000ff00723e */ /* 0x000fc800000010ff */
[----:B------:R-:W-:Y:S01]  /*48b0*/  PRMT R22, R0, 0x7610, R22 ;  /* 0x0000761000167816 */ /* 0x000fe20000000016 */
[----:B------:R-:W-:Y:S06]  /*48c0*/  BRA `(.L_x_1148) ;  /* 0x0000000c003c7947 */ /* 0x000fec0003800000 */
.L_x_1151:
        /* <DEDUP_REMOVED lines=9> */
.L_x_1154:
[----:B------:R-:W2:Y:S02]  /*4960*/  LDG.E.U16 R4, desc[UR36][R4.64] ;  /* 0x0000002404047981 */ /* 0x000ea4000c1e1500 */
[----:B--2---:R-:W-:-:S05]  /*4970*/  HADD2.F32 R0, -RZ, R4.H0_H0 ;  /* 0x20000004ff007230 */ /* 0x004fca0000004100 */
[----:B------:R-:W-:-:S04]  /*4980*/  F2FP.BF16.F32.PACK_AB R0, RZ, R0 ;  /* 0x00000000ff00723e */ /* 0x000fc800000010ff */
[----:B------:R-:W-:Y:S01]  /*4990*/  PRMT R22, R0, 0x7610, R22 ;  /* 0x0000761000167816 */ /* 0x000fe20000000016 */
[----:B------:R-:W-:Y:S06]  /*49a0*/  BRA `(.L_x_1148) ;  /* 0x0000000c00047947 */ /* 0x000fec0003800000 */
.L_x_1153:
        /* <DEDUP_REMOVED lines=9> */
.L_x_1143:
        /* <DEDUP_REMOVED lines=14> */
.L_x_1157:
        /* <DEDUP_REMOVED lines=9> */
.L_x_1156:
        /* <DEDUP_REMOVED lines=28> */
.L_x_1159:
        /* <DEDUP_REMOVED lines=15> */
.L_x_1158:
[----:B------:R0:W5:Y:S01]  /*4e60*/  LDG.E.U16 R22, desc[UR36][R4.64] ;  /* 0x0000002404167981 */ /* 0x000162000c1e1500 */
[----:B------:R-:W-:Y:S05]  /*4e70*/  BRA `(.L_x_1148) ;  /* 0x0000000400d07947 */ /* 0x000fea0003800000 */
.L_x_1155:
        /* <DEDUP_REMOVED lines=13> */
.L_x_1162:
        /* <DEDUP_REMOVED lines=21> */
.L_x_1166:
[----:B------:R-:W-:Y:S05]  /*50a0*/  BSYNC B1 ;  /* 0x0000000000017941 */ /* 0x000fea0003800000 */
.L_x_1165:
[----:B------:R-:W-:Y:S01]  /*50b0*/  LEA R5, R0, 0x3b800000, 0x17 ;  /* 0x3b80000000057811 */ /* 0x000fe200078eb8ff */
[----:B------:R-:W-:-:S05]  /*50c0*/  IMAD.SHL.U32 R0, R3, 0x100000, RZ ;  /* 0x0010000003007824 */ /* 0x000fca00078e00ff */
[----:B------:R-:W-:-:S07]  /*50d0*/  LOP3.LUT R0, R5, R0, R6, 0xfe, !PT ;  /* 0x0000000005007212 */ /* 0x000fce00078efe06 */
.L_x_1164:
[----:B------:R-:W-:Y:S05]  /*50e0*/  BSYNC B0 ;  /* 0x0000000000007941 */ /* 0x000fea0003800000 */
.L_x_1163:
[----:B------:R-:W-:-:S04]  /*50f0*/  F2FP.BF16.F32.PACK_AB R0, RZ, R0 ;  /* 0x00000000ff00723e */ /* 0x000fc800000010ff */
[----:B------:R-:W-:Y:S01]  /*5100*/  PRMT R22, R0, 0x7610, R22 ;  /* 0x0000761000167816 */ /* 0x000fe20000000016 */
[----:B------:R-:W-:Y:S06]  /*5110*/  BRA `(.L_x_1148) ;  /* 0x0000000400287947 */ /* 0x000fec0003800000 */
.L_x_1161:
        /* <DEDUP_REMOVED lines=21> */
.L_x_1170:
[----:B------:R-:W-:Y:S05]  /*5270*/  BSYNC B1 ;  /* 0x0000000000017941 */ /* 0x000fea0003800000 */
.L_x_1169:
[----:B------:R-:W-:Y:S01]  /*5280*/  LEA R5, R0, 0x37800000, 0x17 ;  /* 0x3780000000057811 */ /* 0x000fe200078eb8ff */
[----:B------:R-:W-:-:S05]  /*5290*/  IMAD.SHL.U32 R0, R3, 0x200000, RZ ;  /* 0x0020000003007824 */ /* 0x000fca00078e00ff */
[----:B------:R-:W-:-:S07]  /*52a0*/  LOP3.LUT R0, R5, R0, R6, 0xfe, !PT ;  /* 0x0000000005007212 */ /* 0x000fce00078efe06 */
.L_x_1168:
[----:B------:R-:W-:Y:S05]  /*52b0*/  BSYNC B0 ;  /* 0x0000000000007941 */ /* 0x000fea0003800000 */
.L_x_1167:
[----:B------:R-:W-:-:S04]  /*52c0*/  F2FP.BF16.F32.PACK_AB R0, RZ, R0 ;  /* 0x00000000ff00723e */ /* 0x000fc800000010ff */
[----:B------:R-:W-:Y:S01]  /*52d0*/  PRMT R22, R0, 0x7610, R22 ;  /* 0x0000761000167816 */ /* 0x000fe20000000016 */
[----:B------:R-:W-:Y:S06]  /*52e0*/  BRA `(.L_x_1148) ;  /* 0x0000000000b47947 */ /* 0x000fec0003800000 */
.L_x_1160:
        /* <DEDUP_REMOVED lines=14> */
.L_x_1174:
[----:B------:R-:W-:Y:S05]  /*53d0*/  BSYNC B0 ;  /* 0x0000000000007941 */ /* 0x000fea0003800000 */
.L_x_1173:
[----:B------:R-:W-:-:S04]  /*53e0*/  F2FP.BF16.F32.PACK_AB R0, RZ, R0 ;  /* 0x00000000ff00723e */ /* 0x000fc800000010ff */
[----:B------:R-:W-:Y:S01]  /*53f0*/  PRMT R22, R0, 0x7610, R22 ;  /* 0x0000761000167816 */ /* 0x000fe20000000016 */
[----:B------:R-:W-:Y:S06]  /*5400*/  BRA `(.L_x_1148) ;  /* 0x00000000006c7947 */ /* 0x000fec0003800000 */
.L_x_1147:
        /* <DEDUP_REMOVED lines=16> */
.L_x_1175:
[----:B------:R-:W-:Y:S01]  /*5510*/  PRMT R22, RZ, 0x7610, R22 ;  /* 0x00007610ff167816 */ /* 0x000fe20000000016 */
[----:B------:R-:W-:Y:S06]  /*5520*/  BRA `(.L_x_1148) ;  /* 0x0000000000247947 */ /* 0x000fec0003800000 */
.L_x_1172:
[----:B------:R-:W2:Y:S02]  /*5530*/  LDG.E.64 R4, desc[UR36][R4.64] ;  /* 0x0000002404047981 */ /* 0x000ea4000c1e1b00 */
[----:B--2---:R-:W0:Y:S02]  /*5540*/  I2F.U64 R0, R4 ;  /* 0x0000000400007312 */ /* 0x004e240000301000 */
[----:B0-----:R-:W-:-:S04]  /*5550*/  F2FP.BF16.F32.PACK_AB R0, RZ, R0 ;  /* 0x00000000ff00723e */ /* 0x001fc800000010ff */
[----:B------:R-:W-:Y:S01]  /*5560*/  PRMT R22, R0, 0x7610, R22 ;  /* 0x0000761000167816 */ /* 0x000fe20000000016 */
[----:B------:R-:W-:Y:S06]  /*5570*/  BRA `(.L_x_1148) ;  /* 0x0000000000107947 */ /* 0x000fec0003800000 */
.L_x_1171:
[----:B------:R-:W2:Y:S02]  /*5580*/  LDG.E R4, desc[UR36][R4.64] ;  /* 0x0000002404047981 */ /* 0x000ea4000c1e1900 */
[----:B--2---:R-:W-:-:S04]  /*5590*/  I2FP.F32.U32 R0, R4 ;  /* 0x0000000400007245 */ /* 0x004fc80000201000 */
[----:B------:R-:W-:-:S04]  /*55a0*/  F2FP.BF16.F32.PACK_AB R0, RZ, R0 ;  /* 0x00000000ff00723e */ /* 0x000fc800000010ff */
[----:B------:R-:W-:-:S07]  /*55b0*/  PRMT R22, R0, 0x7610, R22 ;  /* 0x0000761000167816 */ /* 0x000fce0000000016 */
.L_x_1148:
[----:B------:R-:W1:Y:S01]  /*55c0*/  LDC.U8 R6, c[0x0][0x235] ;  /* 0x00008d40ff067b82 */ /* 0x000e620000000000 */
[----:B------:R-:W-:Y:S02]  /*55d0*/  ULDC UR4, c[0x0][0x23c] ;  /* 0x00008f0000047ab9 */ /* 0x000fe40000000800 */
[----:B------:R-:W-:-:S05]  /*55e0*/  IMAD R3, R24, UR4, RZ ;  /* 0x0000000418037c24 */ /* 0x000fca000f8e02ff */
[----:B0-----:R-:W0:Y:S01]  /*55f0*/  LDC.64 R4, c[0x0][0x228] ;  /* 0x00008a00ff047b82 */ /* 0x001e220000000a00 */
[----:B-1----:R-:W-:-:S04]  /*5600*/  PRMT R0, R6, 0x9910, RZ ;  /* 0x0000991006007816 */ /* 0x002fc800000000ff */
        /* <DEDUP_REMOVED lines=17> */
.L_x_1179:
[----:B------:R-:W2:Y:S02]  /*5720*/  LDG.E.U8 R4, desc[UR36][R4.64] ;  /* 0x0000002404047981 */ /* 0x000ea4000c1e1100 */
[----:B--2---:R-:W-:-:S04]  /*5730*/  I2FP.F32.U32 R0, R4 ;  /* 0x0000000400007245 */ /* 0x004fc80000201000 */
[----:B------:R-:W-:-:S04]  /*5740*/  F2FP.BF16.F32.PACK_AB R0, RZ, R0 ;  /* 0x00000000ff00723e */ /* 0x000fc800000010ff */
[----:B------:R-:W-:Y:S01]  /*5750*/  PRMT R24, R0, 0x7610, R24 ;  /* 0x0000761000187816 */ /* 0x000fe20000000018 */
[----:B------:R-:W-:Y:S06]  /*5760*/  BRA `(.L_x_1181) ;  /* 0x0000000c00c87947 */ /* 0x000fec0003800000 */
.L_x_1178:
        /* <DEDUP_REMOVED lines=11> */
.L_x_1183:
[----:B------:R-:W2:Y:S02]  /*5820*/  LDG.E R4, desc[UR36][R4.64] ;  /* 0x0000002404047981 */ /* 0x000ea4000c1e1900 */
[----:B--2---:R-:W-:-:S04]  /*5830*/  I2FP.F32.S32 R0, R4 ;  /* 0x0000000400007245 */ /* 0x004fc80000201400 */
[----:B------:R-:W-:-:S04]  /*5840*/  F2FP.BF16.F32.PACK_AB R0, RZ, R0 ;  /* 0x00000000ff00723e */ /* 0x000fc800000010ff */
[----:B------:R-:W-:Y:S01]  /*5850*/  PRMT R24, R0, 0x7610, R24 ;  /* 0x0000761000187816 */ /* 0x000fe20000000018 */
[----:B------:R-:W-:Y:S06]  /*5860*/  BRA `(.L_x_1181) ;  /* 0x0000000c00887947 */ /* 0x000fec0003800000 */
.L_x_1182:
[----:B------:R-:W2:Y:S02]  /*5870*/  LDG.E.U16 R4, desc[UR36][R4.64] ;  /* 0x0000002404047981 */ /* 0x000ea4000c1e1500 */
[----:B--2---:R-:W0:Y:S02]  /*5880*/  I2F.S16 R0, R4 ;  /* 0x0000000400007306 */ /* 0x004e240000101400 */
[----:B0-----:R-:W-:-:S04]  /*5890*/  F2FP.BF16.F32.PACK_AB R0, RZ, R0 ;  /* 0x00000000ff00723e */ /* 0x001fc800000010ff */
[----:B------:R-:W-:Y:S01]  /*58a0*/  PRMT R24, R0, 0x7610, R24 ;  /* 0x0000761000187816 */ /* 0x000fe20000000018 */
[----:B------:R-:W-:Y:S06]  /*58b0*/  BRA `(.L_x_1181) ;  /* 0x0000000c00747947 */ /* 0x000fec0003800000 */
.L_x_1177:
        /* <DEDUP_REMOVED lines=9> */
.L_x_1185:
[----:B------:R-:W2:Y:S02]  /*5950*/  LDG.E.U16 R0, desc[UR36][R4.64] ;  /* 0x0000002404007981 */ /* 0x000ea4000c1e1500 */
[----:B--2---:R-:W-:-:S05]  /*5960*/  HADD2.F32 R0, -RZ, R0.H0_H0 ;  /* 0x20000000ff007230 */ /* 0x004fca0000004100 */
[----:B------:R-:W-:-:S04]  /*5970*/  F2FP.BF16.F32.PACK_AB R0, RZ, R0 ;  /* 0x00000000ff00723e */ /* 0x000fc800000010ff */
[----:B------:R-:W-:Y:S01]  /*5980*/  PRMT R24, R0, 0x7610, R24 ;  /* 0x0000761000187816 */ /* 0x000fe20000000018 */
[----:B------:R-:W-:Y:S06]  /*5990*/  BRA `(.L_x_1181) ;  /* 0x0000000c003c7947 */ /* 0x000fec0003800000 */
.L_x_1184:
        /* <DEDUP_REMOVED lines=9> */
.L_x_1187:
[----:B------:R-:W2:Y:S02]  /*5a30*/  LDG.E.U16 R4, desc[UR36][R4.64] ;  /* 0x0000002404047981 */ /* 0x000ea4000c1e1500 */
[----:B--2---:R-:W-:-:S05]  /*5a40*/  HADD2.F32 R0, -RZ, R4.H0_H0 ;  /* 0x20000004ff007230 */ /* 0x004fca0000004100 */
[----:B------:R-:W-:-:S04]  /*5a50*/  F2FP.BF16.F32.PACK_AB R0, RZ, R0 ;  /* 0x00000000ff00723e */ /* 0x000fc800000010ff */
[----:B------:R-:W-:Y:S01]  /*5a60*/  PRMT R24, R0, 0x7610, R24 ;  /* 0x0000761000187816 */ /* 0x000fe20000000018 */
[----:B------:R-:W-:Y:S06]  /*5a70*/  BRA `(.L_x_1181) ;  /* 0x0000000c00047947 */ /* 0x000fec0003800000 */
.L_x_1186:
        /* <DEDUP_REMOVED lines=9> */
.L_x_1176:
        /* <DEDUP_REMOVED lines=14> */
.L_x_1190:
        /* <DEDUP_REMOVED lines=9> */
.L_x_1189:
        /* <DEDUP_REMOVED lines=28> */
.L_x_1192:
        /* <DEDUP_REMOVED lines=15> */
.L_x_1191:
[----:B------:R0:W5:Y:S01]  /*5f30*/  LDG.E.U16 R24, desc[UR36][R4.64] ;  /* 0x0000002404187981 */ /* 0x000162000c1e1500 */
[----:B------:R-:W-:Y:S05]  /*5f40*/  BRA `(.L_x_1181) ;  /* 0x0000000400d07947 */ /* 0x000fea0003800000 */
.L_x_1188:
        /* <DEDUP_REMOVED lines=13> */
.L_x_1195:
        /* <DEDUP_REMOVED lines=21> */
.L_x_1199:
[----:B------:R-:W-:Y:S05]  /*6170*/  BSYNC B1 ;  /* 0x0000000000017941 */ /* 0x000fea0003800000 */
.L_x_1198:
[----:B------:R-:W-:Y:S01]  /*6180*/  LEA R5, R0, 0x3b800000, 0x17 ;  /* 0x3b80000000057811 */ /* 0x000fe200078eb8ff */
[----:B------:R-:W-:-:S05]  /*6190*/  IMAD.SHL.U32 R0, R3, 0x100000, RZ ;  /* 0x0010000003007824 */ /* 0x000fca00078e00ff */
[----:B------:R-:W-:-:S07]  /*61a0*/  LOP3.LUT R0, R5, R0, R6, 0xfe, !PT ;  /* 0x0000000005007212 */ /* 0x000fce00078efe06 */
.L_x_1197:
[----:B------:R-:W-:Y:S05]  /*61b0*/  BSYNC B0 ;  /* 0x0000000000007941 */ /* 0x000fea0003800000 */
.L_x_1196:
[----:B------:R-:W-:-:S04]  /*61c0*/  F2FP.BF16.F32.PACK_AB R0, RZ, R0 ;  /* 0x00000000ff00723e */ /* 0x000fc800000010ff */
[----:B------:R-:W-:Y:S01]  /*61d0*/  PRMT R24, R0, 0x7610, R24 ;  /* 0x0000761000187816 */ /* 0x000fe20000000018 */
[----:B------:R-:W-:Y:S06]  /*61e0*/  BRA `(.L_x_1181) ;  /* 0x0000000400287947 */ /* 0x000fec0003800000 */
.L_x_1194:
        /* <DEDUP_REMOVED lines=21> */
.L_x_1203:
[----:B------:R-:W-:Y:S05]  /*6340*/  BSYNC B1 ;  /* 0x0000000000017941 */ /* 0x000fea0003800000 */
.L_x_1202:
[----:B------:R-:W-:Y:S01]  /*6350*/  LEA R5, R0, 0x37800000, 0x17 ;  /* 0x3780000000057811 */ /* 0x000fe200078eb8ff */
[----:B------:R-:W-:-:S05]  /*6360*/  IMAD.SHL.U32 R0, R3, 0x200000, RZ ;  /* 0x0020000003007824 */ /* 0x000fca00078e00ff */
[----:B------:R-:W-:-:S07]  /*6370*/  LOP3.LUT R0, R5, R0, R6, 0xfe, !PT ;  /* 0x0000000005007212 */ /* 0x000fce00078efe06 */
.L_x_1201:
[----:B------:R-:W-:Y:S05]  /*6380*/  BSYNC B0 ;  /* 0x0000000000007941 */ /* 0x000fea0003800000 */
.L_x_1200:
[----:B------:R-:W-:-:S04]  /*6390*/  F2FP.BF16.F32.PACK_AB R0, RZ, R0 ;  /* 0x00000000ff00723e */ /* 0x000fc800000010ff */
[----:B------:R-:W-:Y:S01]  /*63a0*/  PRMT R24, R0, 0x7610, R24 ;  /* 0x0000761000187816 */ /* 0x000fe20000000018 */
[----:B------:R-:W-:Y:S06]  /*63b0*/  BRA `(.L_x_1181) ;  /* 0x0000000000b47947 */ /* 0x000fec0003800000 */
.L_x_1193:
        /* <DEDUP_REMOVED lines=14> */
.L_x_1207:
[----:B------:R-:W-:Y:S05]  /*64a0*/  BSYNC B0 ;  /* 0x0000000000007941 */ /* 0x000fea0003800000 */
.L_x_1206:
[----:B------:R-:W-:-:S04]  /*64b0*/  F2FP.BF16.F32.PACK_AB R0, RZ, R0 ;  /* 0x00000000ff00723e */ /* 0x000fc800000010ff */
[----:B------:R-:W-:Y:S01]  /*64c0*/  PRMT R24, R0, 0x7610, R24 ;  /* 0x0000761000187816 */ /* 0x000fe20000000018 */
[----:B------:R-:W-:Y:S06]  /*64d0*/  BRA `(.L_x_1181) ;  /* 0x00000000006c7947 */ /* 0x000fec0003800000 */
.L_x_1180:
        /* <DEDUP_REMOVED lines=16> */
.L_x_1208:
[----:B------:R-:W-:Y:S01]  /*65e0*/  PRMT R24, RZ, 0x7610, R24 ;  /* 0x00007610ff187816 */ /* 0x000fe20000000018 */
[----:B------:R-:W-:Y:S06]  /*65f0*/  BRA `(.L_x_1181) ;  /* 0x0000000000247947 */ /* 0x000fec0003800000 */
.L_x_1205:
[----:B------:R-:W2:Y:S02]  /*6600*/  LDG.E.64 R4, desc[UR36][R4.64] ;  /* 0x0000002404047981 */ /* 0x000ea4000c1e1b00 */
[----:B--2---:R-:W0:Y:S02]  /*6610*/  I2F.U64 R0, R4 ;  /* 0x0000000400007312 */ /* 0x004e240000301000 */
[----:B0-----:R-:W-:-:S04]  /*6620*/  F2FP.BF16.F32.PACK_AB R0, RZ, R0 ;  /* 0x00000000ff00723e */ /* 0x001fc800000010ff */
[----:B------:R-:W-:Y:S01]  /*6630*/  PRMT R24, R0, 0x7610, R24 ;  /* 0x0000761000187816 */ /* 0x000fe20000000018 */
[----:B------:R-:W-:Y:S06]  /*6640*/  BRA `(.L_x_1181) ;  /* 0x0000000000107947 */ /* 0x000fec0003800000 */
.L_x_1204:
[----:B------:R-:W2:Y:S02]  /*6650*/  LDG.E R4, desc[UR36][R4.64] ;  /* 0x0000002404047981 */ /* 0x000ea4000c1e1900 */
[----:B--2---:R-:W-:-:S04]  /*6660*/  I2FP.F32.U32 R0, R4 ;  /* 0x0000000400007245 */ /* 0x004fc80000201000 */
[----:B------:R-:W-:-:S04]  /*6670*/  F2FP.BF16.F32.PACK_AB R0, RZ, R0 ;  /* 0x00000000ff00723e */ /* 0x000fc800000010ff */
[----:B------:R-:W-:-:S07]  /*6680*/  PRMT R24, R0, 0x7610, R24 ;  /* 0x0000761000187816 */ /* 0x000fce0000000018 */
.L_x_1181:
[----:B------:R-:W-:-:S07]  /*6690*/  VIADD R27, R27, 0x80 ;  /* 0x000000801b1b7836 */ /* 0x000fce0000000000 */
.L_x_1142:
[----:B------:R-:W-:Y:S05]  /*66a0*/  BSYNC B6 ;  /* 0x0000000000067941 */ /* 0x000fea0003800000 */
.L_x_1141:
        /* <DEDUP_REMOVED lines=26> */
.L_x_1214:
[----:B------:R-:W2:Y:S02]  /*6850*/  LDG.E.U8 R4, desc[UR36][R4.64] ;  /* 0x0000002404047981 */ /* 0x000ea4000c1e1100 */
[----:B--2---:R-:W-:-:S04]  /*6860*/  I2FP.F32.U32 R0, R4 ;  /* 0x0000000400007245 */ /* 0x004fc80000201000 */
[----:B------:R-:W-:-:S04]  /*6870*/  F2FP.BF16.F32.PACK_AB R0, RZ, R0 ;  /* 0x00000000ff00723e */ /* 0x000fc800000010ff */
[----:B------:R-:W-:Y:S01]  /*6880*/  PRMT R19, R0, 0x7610, R19 ;  /* 0x0000761000137816 */ /* 0x000fe20000000013 */
[----:B------:R-:W-:Y:S06]  /*6890*/  BRA `(.L_x_1216) ;  /* 0x0000000c00c87947 */ /* 0x000fec0003800000 */
.L_x_1213:
        /* <DEDUP_REMOVED lines=11> */
.L_x_1218:
[----:B------:R-:W2:Y:S02]  /*6950*/  LDG.E R4, desc[UR36][R4.64] ;  /* 0x0000002404047981 */ /* 0x000ea4000c1e1900 */
[----:B--2---:R-:W-:-:S04]  /*6960*/  I2FP.F32.S32 R0, R4 ;  /* 0x0000000400007245 */ /* 0x004fc80000201400 */
[----:B------:R-:W-:-:S04]  /*6970*/  F2FP.BF16.F32.PACK_AB R0, RZ, R0 ;  /* 0x00000000ff00723e */ /* 0x000fc800000010ff */
[----:B------:R-:W-:Y:S01]  /*6980*/  PRMT R19, R0, 0x7610, R19 ;  /* 0x0000761000137816 */ /* 0x000fe20000000013 */
[----:B------:R-:W-:Y:S06]  /*6990*/  BRA `(.L_x_1216) ;  /* 0x0000000c00887947 */ /* 0x000fec0003800000 */
.L_x_1217:
[----:B------:R-:W2:Y:S02]  /*69a0*/  LDG.E.U16 R4, desc[UR36][R4.64] ;  /* 0x0000002404047981 */ /* 0x000ea4000c1e1500 */
[----:B--2---:R-:W0:Y:S02]  /*69b0*/  I2F.S16 R0, R4 ;  /* 0x0000000400007306 */ /* 0x004e240000101400 */
[----:B0-----:R-:W-:-:S04]  /*69c0*/  F2FP.BF16.F32.PACK_AB R0, RZ, R0 ;  /* 0x00000000ff00723e */ /* 0x001fc800000010ff */
[----:B------:R-:W-:Y:S01]  /*69d0*/  PRMT R19, R0, 0x7610, R19 ;  /* 0x0000761000137816 */ /* 0x000fe20000000013 */
[----:B------:R-:W-:Y:S06]  /*69e0*/  BRA `(.L_x_1216) ;  /* 0x0000000c00747947 */ /* 0x000fec0003800000 */
.L_x_1212:
        /* <DEDUP_REMOVED lines=9> */
.L_x_1220:
[----:B------:R-:W2:Y:S02]  /*6a80*/  LDG.E.U16 R0, desc[UR36][R4.64] ;  /* 0x0000002404007981 */ /* 0x000ea4000c1e1500 */
[----:B--2---:R-:W-:-:S05]  /*6a90*/  HADD2.F32 R0, -RZ, R0.H0_H0 ;  /* 0x20000000ff007230 */ /* 0x004fca0000004100 */
[----:B------:R-:W-:-:S04]  /*6aa0*/  F2FP.BF16.F32.PACK_AB R0, RZ, R0 ;  /* 0x00000000ff00723e */ /* 0x000fc800000010ff */
[----:B------:R-:W-:Y:S01]  /*6ab0*/  PRMT R19, R0, 0x7610, R19 ;  /* 0x0000761000137816 */ /* 0x000fe20000000013 */
[----:B------:R-:W-:Y:S06]  /*6ac0*/  BRA `(.L_x_1216) ;  /* 0x0000000c003c7947 */ /* 0x000fec0003800000 */
.L_x_1219:
        /* <DEDUP_REMOVED lines=9> */
.L_x_1222:
[----:B------:R-:W2:Y:S02]  /*6b60*/  LDG.E.U16 R4, desc[UR36][R4.64] ;  /* 0x0000002404047981 */ /* 0x000ea4000c1e1500 */
[----:B--2---:R-:W-:-:S05]  /*6b70*/  HADD2.F32 R0, -RZ, R4.H0_H0 ;  /* 0x20000004ff007230 */ /* 0x004fca0000004100 */
[----:B------:R-:W-:-:S04]  /*6b80*/  F2FP.BF16.F32.PACK_AB R0, RZ, R0 ;  /* 0x00000000ff00723e */ /* 0x000fc800000010ff */
[----:B------:R-:W-:Y:S01]  /*6b90*/  PRMT R19, R0, 0x7610, R19 ;  /* 0x0000761000137816 */ /* 0x000fe20000000013 */
[----:B------:R-:W-:Y:S06]  /*6ba0*/  BRA `(.L_x_1216) ;  /* 0x0000000c00047947 */ /* 0x000fec0003800000 */
.L_x_1221:
        /* <DEDUP_REMOVED lines=9> */
.L_x_1211:
        /* <DEDUP_REMOVED lines=14> */
.L_x_1225:
        /* <DEDUP_REMOVED lines=9> */
.L_x_1224:
        /* <DEDUP_REMOVED lines=28> */
.L_x_1227:
        /* <DEDUP_REMOVED lines=15> */
.L_x_1226:
[----:B------:R0:W5:Y:S01]  /*7060*/  LDG.E.U16 R19, desc[UR36][R4.64] ;  /* 0x0000002404137981 */ /* 0x000162000c1e1500 */
[----:B------:R-:W-:Y:S05]  /*7070*/  BRA `(.L_x_1216) ;  /* 0x0000000400d07947 */ /* 0x000fea0003800000 */
.L_x_1223:
        /* <DEDUP_REMOVED lines=13> */
.L_x_1230:
        /* <DEDUP_REMOVED lines=21> */
.L_x_1234:
[----:B------:R-:W-:Y:S05]  /*72a0*/  BSYNC B1 ;  /* 0x0000000000017941 */ /* 0x000fea0003800000 */
.L_x_1233:
[----:B------:R-:W-:Y:S01]  /*72b0*/  LEA R5, R0, 0x3b800000, 0x17 ;  /* 0x3b80000000057811 */ /* 0x000fe200078eb8ff */
[----:B------:R-:W-:-:S05]  /*72c0*/  IMAD.SHL.U32 R0, R3, 0x100000, RZ ;  /* 0x0010000003007824 */ /* 0x000fca00078e00ff */
[----:B------:R-:W-:-:S07]  /*72d0*/  LOP3.LUT R0, R5, R0, R6, 0xfe, !PT ;  /* 0x0000000005007212 */ /* 0x000fce00078efe06 */
.L_x_1232:
[----:B------:R-:W-:Y:S05]  /*72e0*/  BSYNC B0 ;  /* 0x0000000000007941 */ /* 0x000fea0003800000 */
.L_x_1231:
[----:B------:R-:W-:-:S04]  /*72f0*/  F2FP.BF16.F32.PACK_AB R0, RZ, R0 ;  /* 0x00000000ff00723e */ /* 0x000fc800000010ff */
[----:B------:R-:W-:Y:S01]  /*7300*/  PRMT R19, R0, 0x7610, R19 ;  /* 0x0000761000137816 */ /* 0x000fe20000000013 */
[----:B------:R-:W-:Y:S06]  /*7310*/  BRA `(.L_x_1216) ;  /* 0x0000000400287947 */ /* 0x000fec0003800000 */
.L_x_1229:
        /* <DEDUP_REMOVED lines=21> */
.L_x_1238:
[----:B------:R-:W-:Y:S05]  /*7470*/  BSYNC B1 ;  /* 0x0000000000017941 */ /* 0x000fea0003800000 */
.L_x_1237:
[----:B------:R-:W-:Y:S01]  /*7480*/  LEA R5, R0, 0x37800000, 0x17 ;  /* 0x3780000000057811 */ /* 0x000fe200078eb8ff */
[----:B------:R-:W-:-:S05]  /*7490*/  IMAD.SHL.U32 R0, R3, 0x200000, RZ ;  /* 0x0020000003007824 */ /* 0x000fca00078e00ff */
[----:B------:R-:W-:-:S07]  /*74a0*/  LOP3.LUT R0, R5, R0, R6, 0xfe, !PT ;  /* 0x0000000005007212 */ /* 0x000fce00078efe06 */
.L_x_1236:
[----:B------:R-:W-:Y:S05]  /*74b0*/  BSYNC B0 ;  /* 0x0000000000007941 */ /* 0x000fea0003800000 */
.L_x_1235:
[----:B------:R-:W-:-:S04]  /*74c0*/  F2FP.BF16.F32.PACK_AB R0, RZ, R0 ;  /* 0x00000000ff00723e */ /* 0x000fc800000010ff */
[----:B------:R-:W-:Y:S01]  /*74d0*/  PRMT R19, R0, 0x7610, R19 ;  /* 0x0000761000137816 */ /* 0x000fe20000000013 */
[----:B------:R-:W-:Y:S06]  /*74e0*/  BRA `(.L_x_1216) ;  /* 0x0000000000b47947 */ /* 0x000fec0003800000 */
.L_x_1228:
        /* <DEDUP_REMOVED lines=14> */
.L_x_1242:
[----:B------:R-:W-:Y:S05]  /*75d0*/  BSYNC B0 ;  /* 0x0000000000007941 */ /* 0x000fea0003800000 */
.L_x_1241:
[----:B------:R-:W-:-:S04]  /*75e0*/  F2FP.BF16.F32.PACK_AB R0, RZ, R0 ;  /* 0x00000000ff00723e */ /* 0x000fc800000010ff */
[----:B------:R-:W-:Y:S01]  /*75f0*/  PRMT R19, R0, 0x7610, R19 ;  /* 0x0000761000137816 */ /* 0x000fe20000000013 */
[----:B------:R-:W-:Y:S06]  /*7600*/  BRA `(.L_x_1216) ;  /* 0x00000000006c7947 */ /* 0x000fec0003800000 */
.L_x_1215:
        /* <DEDUP_REMOVED lines=16> */
.L_x_1243:
[----:B------:R-:W-:Y:S01]  /*7710*/  PRMT R19, RZ, 0x7610, R19 ;  /* 0x00007610ff137816 */ /* 0x000fe20000000013 */
[----:B------:R-:W-:Y:S06]  /*7720*/  BRA `(.L_x_1216) ;  /* 0x0000000000247947 */ /* 0x000fec0003800000 */
.L_x_1240:
[----:B------:R-:W2:Y:S02]  /*7730*/  LDG.E.64 R4, desc[UR36][R4.64] ;  /* 0x0000002404047981 */ /* 0x000ea4000c1e1b00 */
[----:B--2---:R-:W0:Y:S02]  /*7740*/  I2F.U64 R0, R4 ;  /* 0x0000000400007312 */ /* 0x004e240000301000 */
[----:B0-----:R-:W-:-:S04]  /*7750*/  F2FP.BF16.F32.PACK_AB R0, RZ, R0 ;  /* 0x00000000ff00723e */ /* 0x001fc800000010ff */
[----:B------:R-:W-:Y:S01]  /*7760*/  PRMT R19, R0, 0x7610, R19 ;  /* 0x0000761000137816 */ /* 0x000fe20000000013 */
[----:B------:R-:W-:Y:S06]  /*7770*/  BRA `(.L_x_1216) ;  /* 0x0000000000107947 */ /* 0x000fec0003800000 */
.L_x_1239:
[----:B------:R-:W2:Y:S02]  /*7780*/  LDG.E R4, desc[UR36][R4.64] ;  /* 0x0000002404047981 */ /* 0x000ea4000c1e1900 */
[----:B--2---:R-:W-:-:S04]  /*7790*/  I2FP.F32.U32 R0, R4 ;  /* 0x0000000400007245 */ /* 0x004fc80000201000 */
[----:B------:R-:W-:-:S04]  /*77a0*/  F2FP.BF16.F32.PACK_AB R0, RZ, R0 ;  /* 0x00000000ff00723e */ /* 0x000fc800000010ff */
[----:B------:R-:W-:-:S07]  /*77b0*/  PRMT R19, R0, 0x7610, R19 ;  /* 0x0000761000137816 */ /* 0x000fce0000000013 */
.L_x_1216:
        /* <DEDUP_REMOVED lines=21> */
.L_x_1247:
[----:B------:R-:W2:Y:S02]  /*7910*/  LDG.E.U8 R4, desc[UR36][R4.64] ;  /* 0x0000002404047981 */ /* 0x000ea4000c1e1100 */
[----:B--2---:R-:W-:-:S04]  /*7920*/  I2FP.F32.U32 R0, R4 ;  /* 0x0000000400007245 */ /* 0x004fc80000201000 */
[----:B------:R-:W-:Y:S01]  /*7930*/  F2FP.BF16.F32.PACK_AB R0, RZ, R0 ;  /* 0x00000000ff00723e */ /* 0x000fe200000010ff */
[----:B------:R-:W-:Y:S06]  /*7940*/  BRA `(.L_x_1210) ;  /* 0x0000000c008c7947 */ /* 0x000fec0003800000 */
.L_x_1246:
        /* <DEDUP_REMOVED lines=10> */
.L_x_1250:
[----:B------:R-:W2:Y:S02]  /*79f0*/  LDG.E R4, desc[UR36][R4.64] ;  /* 0x0000002404047981 */ /* 0x000ea4000c1e1900 */
[----:B--2---:R-:W-:-:S04]  /*7a00*/  I2FP.F32.S32 R0, R4 ;  /* 0x0000000400007245 */ /* 0x004fc80000201400 */
[----:B------:R-:W-:Y:S01]  /*7a10*/  F2FP.BF16.F32.PACK_AB R0, RZ, R0 ;  /* 0x00000000ff00723e */ /* 0x000fe200000010ff */
[----:B------:R-:W-:Y:S06]  /*7a20*/  BRA `(.L_x_1210) ;  /* 0x0000000c00547947 */ /* 0x000fec0003800000 */
.L_x_1249:
[----:B------:R-:W2:Y:S02]  /*7a30*/  LDG.E.U16 R4, desc[UR36][R4.64] ;  /* 0x0000002404047981 */ /* 0x000ea4000c1e1500 */
[----:B--2---:R-:W0:Y:S02]  /*7a40*/  I2F.S16 R0, R4 ;  /* 0x0000000400007306 */ /* 0x004e240000101400 */
[----:B0-----:R-:W-:Y:S01]  /*7a50*/  F2FP.BF16.F32.PACK_AB R0, RZ, R0 ;  /* 0x00000000ff00723e */ /* 0x001fe200000010ff */
[----:B------:R-:W-:Y:S06]  /*7a60*/  BRA `(.L_x_1210) ;  /* 0x0000000c00447947 */ /* 0x000fec0003800000 */
.L_x_1245:
        /* <DEDUP_REMOVED lines=9> */
.L_x_1252:
[----:B------:R-:W2:Y:S02]  /*7b00*/  LDG.E.U16 R0, desc[UR36][R4.64] ;  /* 0x0000002404007981 */ /* 0x000ea4000c1e1500 */
[----:B--2---:R-:W-:-:S05]  /*7b10*/  HADD2.F32 R0, -RZ, R0.H0_H0 ;  /* 0x20000000ff007230 */ /* 0x004fca0000004100 */
[----:B------:R-:W-:Y:S01]  /*7b20*/  F2FP.BF16.F32.PACK_AB R0, RZ, R0 ;  /* 0x00000000ff00723e */ /* 0x000fe200000010ff */
[----:B------:R-:W-:Y:S06]  /*7b30*/  BRA `(.L_x_1210) ;  /* 0x0000000c00107947 */ /* 0x000fec0003800000 */
.L_x_1251:
        /* <DEDUP_REMOVED lines=9> */
.L_x_1254:
[----:B------:R-:W2:Y:S02]  /*7bd0*/  LDG.E.U16 R4, desc[UR36][R4.64] ;  /* 0x0000002404047981 */ /* 0x000ea4000c1e1500 */
[----:B--2---:R-:W-:-:S05]  /*7be0*/  HADD2.F32 R0, -RZ, R4.H0_H0 ;  /* 0x20000004ff007230 */ /* 0x004fca0000004100 */
[----:B------:R-:W-:Y:S01]  /*7bf0*/  F2FP.BF16.F32.PACK_AB R0, RZ, R0 ;  /* 0x00000000ff00723e */ /* 0x000fe200000010ff */
[----:B------:R-:W-:Y:S06]  /*7c00*/  BRA `(.L_x_1210) ;  /* 0x0000000800dc7947 */ /* 0x000fec0003800000 */
.L_x_1253:
        /* <DEDUP_REMOVED lines=8> */
.L_x_1244:
        /* <DEDUP_REMOVED lines=13> */
.L_x_1257:
        /* <DEDUP_REMOVED lines=8> */
.L_x_1256:
        /* <DEDUP_REMOVED lines=28> */
.L_x_1259:
        /* <DEDUP_REMOVED lines=12> */
[----:B------:R-:W-:Y:S01]  /*8060*/  F2FP.BF16.F32.PACK_AB R0, RZ, R0 ;  /* 0x00000000ff00723e */ /* 0x000fe200000010ff */
[----:B------:R-:W-:Y:S06]  /*8070*/  BRA `(.L_x_1210) ;  /* 0x0000000400c07947 */ /* 0x000fec0003800000 */
.L_x_1258:
[----:B------:R1:W5:Y:S01]  /*8080*/  LDG.E.U16 R0, desc[UR36][R4.64] ;  /* 0x0000002404007981 */ /* 0x000362000c1e1500 */
[----:B------:R-:W-:Y:S05]  /*8090*/  BRA `(.L_x_1210) ;  /* 0x0000000400b87947 */ /* 0x000fea0003800000 */
.L_x_1255:
        /* <DEDUP_REMOVED lines=12> */
.L_x_1262:
        /* <DEDUP_REMOVED lines=21> */
.L_x_1266:
[----:B------:R-:W-:Y:S05]  /*82b0*/  BSYNC B1 ;  /* 0x0000000000017941 */ /* 0x000fea0003800000 */
.L_x_1265:
[----:B------:R-:W-:Y:S01]  /*82c0*/  LEA R5, R0, 0x3b800000, 0x17 ;  /* 0x3b80000000057811 */ /* 0x000fe200078eb8ff */
[----:B------:R-:W-:-:S05]  /*82d0*/  IMAD.SHL.U32 R0, R3, 0x100000, RZ ;  /* 0x0010000003007824 */ /* 0x000fca00078e00ff */
[----:B------:R-:W-:-:S07]  /*82e0*/  LOP3.LUT R0, R5, R0, R6, 0xfe, !PT ;  /* 0x0000000005007212 */ /* 0x000fce00078efe06 */
.L_x_1264:
[----:B------:R-:W-:Y:S05]  /*82f0*/  BSYNC B0 ;  /* 0x0000000000007941 */ /* 0x000fea0003800000 */
.L_x_1263:
[----:B------:R-:W-:Y:S01]  /*8300*/  F2FP.BF16.F32.PACK_AB R0, RZ, R0 ;  /* 0x00000000ff00723e */ /* 0x000fe200000010ff */
[----:B------:R-:W-:Y:S06]  /*8310*/  BRA `(.L_x_1210) ;  /* 0x0000000400187947 */ /* 0x000fec0003800000 */
.L_x_1261:
        /* <DEDUP_REMOVED lines=21> */
.L_x_1270:
[----:B------:R-:W-:Y:S05]  /*8470*/  BSYNC B1 ;  /* 0x0000000000017941 */ /* 0x000fea0003800000 */
.L_x_1269:
[----:B------:R-:W-:Y:S01]  /*8480*/  LEA R5, R0, 0x37800000, 0x17 ;  /* 0x3780000000057811 */ /* 0x000fe200078eb8ff */
[----:B------:R-:W-:-:S05]  /*8490*/  IMAD.SHL.U32 R0, R3, 0x200000, RZ ;  /* 0x0020000003007824 */ /* 0x000fca00078e00ff */
[----:B------:R-:W-:-:S07]  /*84a0*/  LOP3.LUT R0, R5, R0, R6, 0xfe, !PT ;  /* 0x0000000005007212 */ /* 0x000fce00078efe06 */
.L_x_1268:
[----:B------:R-:W-:Y:S05]  /*84b0*/  BSYNC B0 ;  /* 0x0000000000007941 */ /* 0x000fea0003800000 */
.L_x_1267:
[----:B------:R-:W-:Y:S01]  /*84c0*/  F2FP.BF16.F32.PACK_AB R0, RZ, R0 ;  /* 0x00000000ff00723e */ /* 0x000fe200000010ff */
[----:B------:R-:W-:Y:S06]  /*84d0*/  BRA `(.L_x_1210) ;  /* 0x0000000000a87947 */ /* 0x000fec0003800000 */
.L_x_1260:
        /* <DEDUP_REMOVED lines=14> */
.L_x_1274:
[----:B------:R-:W-:Y:S05]  /*85c0*/  BSYNC B0 ;  /* 0x0000000000007941 */ /* 0x000fea0003800000 */
.L_x_1273:
[----:B------:R-:W-:Y:S01]  /*85d0*/  F2FP.BF16.F32.PACK_AB R0, RZ, R0 ;  /* 0x00000000ff00723e */ /* 0x000fe200000010ff */
[----:B------:R-:W-:Y:S06]  /*85e0*/  BRA `(.L_x_1210) ;  /* 0x0000000000647947 */ /* 0x000fec0003800000 */
.L_x_1248:
        /* <DEDUP_REMOVED lines=16> */
.L_x_1275:
[----:B------:R-:W-:Y:S01]  /*86f0*/  PRMT R0, RZ, 0x7610, R0 ;  /* 0x00007610ff007816 */ /* 0x000fe20000000000 */
[----:B------:R-:W-:Y:S06]  /*8700*/  BRA `(.L_x_1210) ;  /* 0x00000000001c7947 */ /* 0x000fec0003800000 */
.L_x_1272:
[----:B------:R-:W2:Y:S02]  /*8710*/  LDG.E.64 R4, desc[UR36][R4.64] ;  /* 0x0000002404047981 */ /* 0x000ea4000c1e1b00 */
[----:B--2---:R-:W0:Y:S02]  /*8720*/  I2F.U64 R0, R4 ;  /* 0x0000000400007312 */ /* 0x004e240000301000 */
[----:B0-----:R-:W-:Y:S01]  /*8730*/  F2FP.BF16.F32.PACK_AB R0, RZ, R0 ;  /* 0x00000000ff00723e */ /* 0x001fe200000010ff */
[----:B------:R-:W-:Y:S06]  /*8740*/  BRA `(.L_x_1210) ;  /* 0x00000000000c7947 */ /* 0x000fec0003800000 */
.L_x_1271:
[----:B------:R-:W2:Y:S02]  /*8750*/  LDG.E R4, desc[UR36][R4.64] ;  /* 0x0000002404047981 */ /* 0x000ea4000c1e1900 */
[----:B--2---:R-:W-:-:S04]  /*8760*/  I2FP.F32.U32 R0, R4 ;  /* 0x0000000400007245 */ /* 0x004fc80000201000 */
[----:B------:R-:W-:-:S07]  /*8770*/  F2FP.BF16.F32.PACK_AB R0, RZ, R0 ;  /* 0x00000000ff00723e */ /* 0x000fce00000010ff */
.L_x_1210:
[----:B------:R-:W-:Y:S05]  /*8780*/  BSYNC B6 ;  /* 0x0000000000067941 */ /* 0x000fea0003800000 */
.L_x_1209:
[----:B------:R-:W2:Y:S01]  /*8790*/  S2R R3, SR_TID.X ;  /* 0x0000000000037919 */ /* 0x000ea20000002100 */
[----:B-----5:R-:W-:Y:S01]  /*87a0*/  ISETP.NE.AND P6, PT, R19, RZ, PT ;  /* 0x000000ff1300720c */ /* 0x020fe20003fc5270 */
[----:B------:R-:W-:Y:S01]  /*87b0*/  BSSY B6, `(.L_x_1276) ;  /* 0x000012e000067945 */ /* 0x000fe20003800000 */
[----:B--2---:R-:W-:-:S04]  /*87c0*/  ISETP.GE.AND P1, PT, R3, R16, PT ;  /* 0x000000100300720c */ /* 0x004fc80003f26270 */
[----:B------:R-:W-:-:S09]  /*87d0*/  P2R R8, PR, RZ, 0x2 ;  /* 0x00000002ff087803 */ /* 0x000fd20000000000 */
[----:B------:R-:W-:Y:S02]  /*87e0*/  @!P1 IMAD.U32 R25, R25, 0x10000, RZ ;  /* 0x0001000019199824 */ /* 0x000fe400078e00ff */
[----:B01----:R-:W-:Y:S02]  /*87f0*/  @!P1 IMAD.U32 R4, R23, 0x10000, RZ ;  /* 0x0001000017049824 */ /* 0x003fe400078e00ff */
[----:B------:R-:W-:Y:S01]  /*8800*/  IMAD.MOV.U32 R23, RZ, RZ, R3 ;  /* 0x000000ffff177224 */ /* 0x000fe200078e0003 */
[----:B------:R-:W-:Y:S02]  /*8810*/  @!P1 FSETP.NEU.FTZ.AND P2, PT, R25, RZ, PT ;  /* 0x000000ff1900920b */ /* 0x000fe40003f5d000 */
[----:B------:R-:W-:Y:S01]  /*8820*/  @!P1 FSETP.NEU.FTZ.AND P3, PT, R4, RZ, PT ;  /* 0x000000ff0400920b */ /* 0x000fe20003f7d000 */
[C---:B------:R-:W-:Y:S02]  /*8830*/  VIADD R7, R23.reuse, 0x100 ;  /* 0x0000010017077836 */ /* 0x040fe40000000000 */
[----:B------:R-:W-:Y:S01]  /*8840*/  VIADD R25, R23, 0x80 ;  /* 0x0000008017197836 */ /* 0x000fe20000000000 */
[----:B------:R-:W-:-:S02]  /*8850*/  @!P1 PLOP3.LUT P0, PT, P2, P3, PT, 0x28, 0x0 ;  /* 0x000000000000981c */ /* 0x000fc40001706570 */
[----:B------:R-:W-:Y:S01]  /*8860*/  ISETP.GE.AND P2, PT, R7, R16, PT ;  /* 0x000000100700720c */ /* 0x000fe20003f46270 */
[----:B------:R-:W-:Y:S01]  /*8870*/  VIADD R7, R23, 0x180 ;  /* 0x0000018017077836 */ /* 0x000fe20000000000 */
        /* <DEDUP_REMOVED lines=20> */
[----:B------:R-:W-:Y:S02]  /*89c0*/  @!P4 FSETP.NEU.FTZ.AND P6, PT, R17, RZ, PT ;  /* 0x000000ff1100c20b */ /* 0x000fe40003fdd000 */
[----:B------:R-:W0:Y:S01]  /*89d0*/  LDC.U8 R17, c[0x0][0x240] ;  /* 0x00009000ff117b82 */ /* 0x000e220000000000 */
[----:B------:R-:W-:Y:S02]  /*89e0*/  @!P4 FSETP.NEU.FTZ.AND P5, PT, R0, RZ, PT ;  /* 0x000000ff0000c20b */ /* 0x000fe40003fbd000 */
[----:B------:R-:W-:-:S02]  /*89f0*/  ISETP.NE.AND P1, PT, R8, RZ, PT ;  /* 0x000000ff0800720c */ /* 0x000fc40003f25270 */
        /* <DEDUP_REMOVED lines=29> */
.L_x_1281:
[----:B------:R0:W-:Y:S01]  /*8bd0*/  STG.E.U8 desc[UR36][R8.64], R5 ;  /* 0x0000000508007986 */ /* 0x0001e2000c101124 */
[----:B------:R-:W-:Y:S01]  /*8be0*/  IMAD.MOV.U32 R23, RZ, RZ, R25 ;  /* 0x000000ffff177224 */ /* 0x000fe200078e0019 */
[----:B------:R-:W-:Y:S06]  /*8bf0*/  BRA `(.L_x_1277) ;  /* 0x0000000c00a47947 */ /* 0x000fec0003800000 */
.L_x_1280:
        /* <DEDUP_REMOVED lines=11> */
.L_x_1284:
[----:B------:R0:W-:Y:S01]  /*8cb0*/  STG.E desc[UR36][R8.64], R5 ;  /* 0x0000000508007986 */ /* 0x0001e2000c101924 */
[----:B------:R-:W-:Y:S01]  /*8cc0*/  IMAD.MOV.U32 R23, RZ, RZ, R25 ;  /* 0x000000ffff177224 */ /* 0x000fe200078e0019 */
[----:B------:R-:W-:Y:S06]  /*8cd0*/  BRA `(.L_x_1277) ;  /* 0x0000000c006c7947 */ /* 0x000fec0003800000 */
.L_x_1283:
[----:B------:R0:W-:Y:S01]  /*8ce0*/  STG.E.U16 desc[UR36][R8.64], R5 ;  /* 0x0000000508007986 */ /* 0x0001e2000c101524 */
[----:B------:R-:W-:Y:S01]  /*8cf0*/  IMAD.MOV.U32 R23, RZ, RZ, R25 ;  /* 0x000000ffff177224 */ /* 0x000fe200078e0019 */
[----:B------:R-:W-:Y:S06]  /*8d00*/  BRA `(.L_x_1277) ;  /* 0x0000000c00607947 */ /* 0x000fec0003800000 */
.L_x_1279:
        /* <DEDUP_REMOVED lines=10> */
.L_x_1286:
[----:B------:R-:W0:Y:S01]  /*8db0*/  I2F.S16 R0, R5 ;  /* 0x0000000500007306 */ /* 0x000e220000101400 */
[----:B------:R-:W-:Y:S01]  /*8dc0*/  IMAD.MOV.U32 R23, RZ, RZ, R25 ;  /* 0x000000ffff177224 */ /* 0x000fe200078e0019 */
[----:B0-----:R-:W-:-:S05]  /*8dd0*/  F2FP.F16.F32.PACK_AB R0, RZ, R0 ;  /* 0x00000000ff00723e */ /* 0x001fca00000000ff */
[----:B------:R1:W-:Y:S01]  /*8de0*/  STG.E.U16 desc[UR36][R8.64], R0 ;  /* 0x0000000008007986 */ /* 0x0003e2000c101524 */
[----:B------:R-:W-:Y:S05]  /*8df0*/  BRA `(.L_x_1277) ;  /* 0x0000000c00247947 */ /* 0x000fea0003800000 */
.L_x_1285:
        /* <DEDUP_REMOVED lines=11> */
.L_x_1288:
[----:B------:R-:W0:Y:S01]  /*8eb0*/  I2F.S16 R5, R5 ;  /* 0x0000000500057306 */ /* 0x000e220000101400 */
[----:B------:R-:W-:Y:S01]  /*8ec0*/  IMAD.MOV.U32 R23, RZ, RZ, R25 ;  /* 0x000000ffff177224 */ /* 0x000fe200078e0019 */
[----:B0-----:R-:W-:-:S04]  /*8ed0*/  F2FP.F16.F32.PACK_AB R3, RZ, R5 ;  /* 0x00000005ff03723e */ /* 0x001fc800000000ff */
[----:B------:R-:W-:-:S05]  /*8ee0*/  PRMT R3, R3, 0x5410, RZ ;  /* 0x0000541003037816 */ /* 0x000fca00000000ff */
[----:B------:R4:W-:Y:S01]  /*8ef0*/  STG.E desc[UR36][R8.64], R3 ;  /* 0x0000000308007986 */ /* 0x0009e2000c101924 */
[----:B------:R-:W-:Y:S05]  /*8f00*/  BRA `(.L_x_1277) ;  /* 0x0000000800e07947 */ /* 0x000fea0003800000 */
.L_x_1287:
[----:B------:R-:W0:Y:S01]  /*8f10*/  I2F.F64.S16 R4, R5 ;  /* 0x0000000500047312 */ /* 0x000e220000101c00 */
[----:B------:R-:W-:Y:S01]  /*8f20*/  IMAD.MOV.U32 R23, RZ, RZ, R25 ;  /* 0x000000ffff177224 */ /* 0x000fe200078e0019 */
[----:B0-----:R0:W-:Y:S01]  /*8f30*/  STG.E.64 desc[UR36][R8.64], R4 ;  /* 0x0000000408007986 */ /* 0x0011e2000c101b24 */
[----:B------:R-:W-:Y:S05]  /*8f40*/  BRA `(.L_x_1277) ;  /* 0x0000000800d07947 */ /* 0x000fea0003800000 */
.L_x_1278:
        /* <DEDUP_REMOVED lines=12> */
.L_x_1291:
[----:B------:R-:W0:Y:S01]  /*9010*/  I2F.F64.S16 R4, R5 ;  /* 0x0000000500047312 */ /* 0x000e220000101c00 */
[----:B------:R-:W-:Y:S01]  /*9020*/  CS2R R6, SRZ ;  /* 0x0000000000067805 */ /* 0x000fe2000001ff00 */
[----:B------:R-:W-:-:S04]  /*9030*/  IMAD.MOV.U32 R23, RZ, RZ, R25 ;  /* 0x000000ffff177224 */ /* 0x000fc800078e0019 */
[----:B0-----:R0:W-:Y:S01]  /*9040*/  STG.E.128 desc[UR36][R8.64], R4 ;  /* 0x0000000408007986 */ /* 0x0011e2000c101d24 */
[----:B------:R-:W-:Y:S05]  /*9050*/  BRA `(.L_x_1277) ;  /* 0x00000008008c7947 */ /* 0x000fea0003800000 */
.L_x_1290:
        /* <DEDUP_REMOVED lines=21> */
.L_x_1295:
[----:B------:R-:W-:Y:S05]  /*91b0*/  BSYNC B0 ;  /* 0x0000000000007941 */ /* 0x000fea0003800000 */
.L_x_1294:
[----:B------:R-:W-:Y:S01]  /*91c0*/  LOP3.LUT R7, R0, R7, RZ, 0xfc, !PT ;  /* 0x0000000700077212 */ /* 0x000fe200078efcff */
[----:B------:R-:W-:-:S04]  /*91d0*/  IMAD.MOV.U32 R23, RZ, RZ, R25 ;  /* 0x000000ffff177224 */ /* 0x000fc800078e0019 */
[----:B------:R0:W-:Y:S01]  /*91e0*/  STG.E.U8 desc[UR36][R8.64], R7 ;  /* 0x0000000708007986 */ /* 0x0001e2000c101124 */
[----:B------:R-:W-:Y:S05]  /*91f0*/  BRA `(.L_x_1277) ;  /* 0x0000000800247947 */ /* 0x000fea0003800000 */
.L_x_1293:
        /* <DEDUP_REMOVED lines=13> */
.L_x_1297:
[----:B------:R-:W-:Y:S01]  /*92d0*/  IMAD.MOV.U32 R0, RZ, RZ, 0x7f ;  /* 0x0000007fff007424 */ /* 0x000fe200078e00ff */
[----:B------:R-:W-:-:S04]  /*92e0*/  ISETP.GT.U32.AND P0, PT, R3, 0x7f800000, PT ;  /* 0x7f8000000300780c */ /* 0x000fc80003f04070 */
[----:B------:R-:W-:-:S09]  /*92f0*/  SEL R0, R0, 0x7c, P0 ;  /* 0x0000007c00007807 */ /* 0x000fd20000000000 */
.L_x_1298:
[----:B------:R-:W-:Y:S05]  /*9300*/  BSYNC B0 ;  /* 0x0000000000007941 */ /* 0x000fea0003800000 */
.L_x_1296:
[----:B------:R-:W-:Y:S01]  /*9310*/  LOP3.LUT R3, R5, 0x80000000, RZ, 0xc0, !PT ;  /* 0x8000000005037812 */ /* 0x000fe200078ec0ff */
[----:B------:R-:W-:-:S03]  /*9320*/  IMAD.MOV.U32 R23, RZ, RZ, R25 ;  /* 0x000000ffff177224 */ /* 0x000fc600078e0019 */
[----:B------:R-:W-:-:S04]  /*9330*/  SHF.R.U32.HI R3, RZ, 0x18, R3 ;  /* 0x00000018ff037819 */ /* 0x000fc80000011603 */
[----:B------:R-:W-:-:S05]  /*9340*/  LOP3.LUT R3, R0, R3, RZ, 0xfc, !PT ;  /* 0x0000000300037212 */ /* 0x000fca00078efcff */
[----:B------:R0:W-:Y:S01]  /*9350*/  STG.E.U8 desc[UR36][R8.64], R3 ;  /* 0x0000000308007986 */ /* 0x0001e2000c101124 */
[----:B------:R-:W-:Y:S05]  /*9360*/  BRA `(.L_x_1277) ;  /* 0x0000000400c87947 */ /* 0x000fea0003800000 */
.L_x_1292:
[----:B------:R-:W0:Y:S01]  /*9370*/  I2F.S16 R0, R5 ;  /* 0x0000000500007306 */ /* 0x000e220000101400 */
[----:B------:R-:W-:Y:S01]  /*9380*/  IMAD.MOV.U32 R23, RZ, RZ, R25 ;  /* 0x000000ffff177224 */ /* 0x000fe200078e0019 */
[----:B0-----:R-:W-:-:S05]  /*9390*/  F2FP.BF16.F32.PACK_AB R0, RZ, R0 ;  /* 0x00000000ff00723e */ /* 0x001fca00000010ff */
[----:B------:R0:W-:Y:S01]  /*93a0*/  STG.E.U16 desc[UR36][R8.64], R0 ;  /* 0x0000000008007986 */ /* 0x0001e2000c101524 */
[----:B------:R-:W-:Y:S05]  /*93b0*/  BRA `(.L_x_1277) ;  /* 0x0000000400b47947 */ /* 0x000fea0003800000 */
.L_x_1289:
        /* <DEDUP_REMOVED lines=11> */
.L_x_1301:
        /* <DEDUP_REMOVED lines=17> */
.L_x_1304:
[----:B------:R-:W-:-:S04]  /*9580*/  LOP3.LUT R3, R5, 0x80000000, RZ, 0xc0, !PT ;  /* 0x8000000005037812 */ /* 0x000fc800078ec0ff */
[----:B------:R-:W-:-:S04]  /*9590*/  SHF.R.U32.HI R3, RZ, 0x18, R3 ;  /* 0x00000018ff037819 */ /* 0x000fc80000011603 */
[----:B------:R-:W-:-:S04]  /*95a0*/  LOP3.LUT R0, R0, R3, RZ, 0xfc, !PT ;  /* 0x0000000300007212 */ /* 0x000fc800078efcff */
[----:B------:R-:W-:-:S07]  /*95b0*/  PRMT R4, R0, 0x7610, R4 ;  /* 0x0000761000047816 */ /* 0x000fce0000000004 */
.L_x_1303:
[----:B------:R-:W-:Y:S05]  /*95c0*/  BSYNC B0 ;  /* 0x0000000000007941 */ /* 0x000fea0003800000 */
.L_x_1302:
[----:B------:R0:W-:Y:S01]  /*95d0*/  STG.E.U8 desc[UR36][R8.64], R4 ;  /* 0x0000000408007986 */ /* 0x0001e2000c101124 */
[----:B------:R-:W-:Y:S01]  /*95e0*/  IMAD.MOV.U32 R23, RZ, RZ, R25 ;  /* 0x000000ffff177224 */ /* 0x000fe200078e0019 */
[----:B------:R-:W-:Y:S06]  /*95f0*/  BRA `(.L_x_1277) ;  /* 0x0000000400247947 */ /* 0x000fec0003800000 */
.L_x_1300:
        /* <DEDUP_REMOVED lines=17> */
.L_x_1307:
[----:B------:R-:W-:-:S04]  /*9710*/  LOP3.LUT R3, R5, 0x80000000, RZ, 0xc0, !PT ;  /* 0x8000000005037812 */ /* 0x000fc800078ec0ff */
[----:B------:R-:W-:-:S04]  /*9720*/  SHF.R.U32.HI R3, RZ, 0x18, R3 ;  /* 0x00000018ff037819 */ /* 0x000fc80000011603 */
[----:B------:R-:W-:-:S04]  /*9730*/  LOP3.LUT R0, R0, R3, RZ, 0xfc, !PT ;  /* 0x0000000300007212 */ /* 0x000fc800078efcff */
[----:B------:R-:W-:-:S07]  /*9740*/  PRMT R4, R0, 0x7610, R4 ;  /* 0x0000761000047816 */ /* 0x000fce0000000004 */
.L_x_1306:
[----:B------:R-:W-:Y:S05]  /*9750*/  BSYNC B0 ;  /* 0x0000000000007941 */ /* 0x000fea0003800000 */
.L_x_1305:
[----:B------:R0:W-:Y:S01]  /*9760*/  STG.E.U8 desc[UR36][R8.64], R4 ;  /* 0x0000000408007986 */ /* 0x0001e2000c101124 */
[----:B------:R-:W-:Y:S01]  /*9770*/  IMAD.MOV.U32 R23, RZ, RZ, R25 ;  /* 0x000000ffff177224 */ /* 0x000fe200078e0019 */
[----:B------:R-:W-:Y:S06]  /*9780*/  BRA `(.L_x_1277) ;  /* 0x0000000000c07947 */ /* 0x000fec0003800000 */
.L_x_1299:
        /* <DEDUP_REMOVED lines=23> */
.L_x_1282:
        /* <DEDUP_REMOVED lines=16> */
.L_x_1310:
[----:B------:R-:W-:Y:S01]  /*9a00*/  IMAD.MOV.U32 R23, RZ, RZ, R25 ;  /* 0x000000ffff177224 */ /* 0x000fe200078e0019 */
[----:B------:R-:W-:Y:S06]  /*9a10*/  BRA `(.L_x_1277) ;  /* 0x00000000001c7947 */ /* 0x000fec0003800000 */
.L_x_1309:
[--C-:B------:R-:W-:Y:S01]  /*9a20*/  SHF.R.S32.HI R7, RZ, 0x1f, R5.reuse ;  /* 0x0000001fff077819 */ /* 0x100fe20000011405 */
[----:B------:R-:W-:Y:S02]  /*9a30*/  IMAD.MOV.U32 R6, RZ, RZ, R5 ;  /* 0x000000ffff067224 */ /* 0x000fe400078e0005 */
[----:B------:R-:W-:-:S03]  /*9a40*/  IMAD.MOV.U32 R23, RZ, RZ, R25 ;  /* 0x000000ffff177224 */ /* 0x000fc600078e0019 */
[----:B------:R0:W-:Y:S01]  /*9a50*/  STG.E.64 desc[UR36][R8.64], R6 ;  /* 0x0000000608007986 */ /* 0x0001e2000c101b24 */
[----:B------:R-:W-:Y:S05]  /*9a60*/  BRA `(.L_x_1277) ;  /* 0x0000000000087947 */ /* 0x000fea0003800000 */
.L_x_1308:
[----:B------:R0:W-:Y:S01]  /*9a70*/  STG.E desc[UR36][R8.64], R5 ;  /* 0x0000000508007986 */ /* 0x0001e2000c101924 */
[----:B------:R-:W-:-:S07]  /*9a80*/  IMAD.MOV.U32 R23, RZ, RZ, R25 ;  /* 0x000000ffff177224 */ /* 0x000fce00078e0019 */
.L_x_1277:
[----:B------:R-:W-:Y:S05]  /*9a90*/  BSYNC B6 ;  /* 0x0000000000067941 */ /* 0x000fea0003800000 */
.L_x_1276:
        /* <DEDUP_REMOVED lines=23> */
.L_x_1316:
[----:B------:R0:W-:Y:S01]  /*9c10*/  STG.E.U8 desc[UR36][R8.64], R26 ;  /* 0x0000001a08007986 */ /* 0x0001e2000c101124 */
[----:B------:R-:W-:Y:S05]  /*9c20*/  BRA `(.L_x_1318) ;  /* 0x0000000c00507947 */ /* 0x000fea0003800000 */
.L_x_1315:
        /* <DEDUP_REMOVED lines=9> */
.L_x_1320:
[----:B------:R0:W-:Y:S01]  /*9cc0*/  STG.E desc[UR36][R8.64], R26 ;  /* 0x0000001a08007986 */ /* 0x0001e2000c101924 */
[----:B------:R-:W-:Y:S05]  /*9cd0*/  BRA `(.L_x_1318) ;  /* 0x0000000c00247947 */ /* 0x000fea0003800000 */
.L_x_1319:
[----:B------:R0:W-:Y:S01]  /*9ce0*/  STG.E.U16 desc[UR36][R8.64], R26 ;  /* 0x0000001a08007986 */ /* 0x0001e2000c101524 */
[----:B------:R-:W-:Y:S05]  /*9cf0*/  BRA `(.L_x_1318) ;  /* 0x0000000c001c7947 */ /* 0x000fea0003800000 */
.L_x_1314:
        /* <DEDUP_REMOVED lines=9> */
.L_x_1322:
[----:B------:R-:W0:Y:S02]  /*9d90*/  I2F.S16 R0, R26 ;  /* 0x0000001a00007306 */ /* 0x000e240000101400 */
[----:B0-----:R-:W-:-:S05]  /*9da0*/  F2FP.F16.F32.PACK_AB R0, RZ, R0 ;  /* 0x00000000ff00723e */ /* 0x001fca00000000ff */
[----:B------:R0:W-:Y:S01]  /*9db0*/  STG.E.U16 desc[UR36][R8.64], R0 ;  /* 0x0000000008007986 */ /* 0x0001e2000c101524 */
[----:B------:R-:W-:Y:S05]  /*9dc0*/  BRA `(.L_x_1318) ;  /* 0x0000000800e87947 */ /* 0x000fea0003800000 */
.L_x_1321:
        /* <DEDUP_REMOVED lines=10> */
.L_x_1324:
[----:B------:R-:W0:Y:S02]  /*9e70*/  I2F.S16 R26, R26 ;  /* 0x0000001a001a7306 */ /* 0x000e240000101400 */
[----:B0-----:R-:W-:-:S04]  /*9e80*/  F2FP.F16.F32.PACK_AB R3, RZ, R26 ;  /* 0x0000001aff03723e */ /* 0x001fc800000000ff */
[----:B------:R-:W-:-:S05]  /*9e90*/  PRMT R3, R3, 0x5410, RZ ;  /* 0x0000541003037816 */ /* 0x000fca00000000ff */
[----:B------:R3:W-:Y:S01]  /*9ea0*/  STG.E desc[UR36][R8.64], R3 ;  /* 0x0000000308007986 */ /* 0x0007e2000c101924 */
[----:B------:R-:W-:Y:S05]  /*9eb0*/  BRA `(.L_x_1318) ;  /* 0x0000000800ac7947 */ /* 0x000fea0003800000 */
.L_x_1323:
[----:B------:R-:W0:Y:S02]  /*9ec0*/  I2F.F64.S16 R26, R26 ;  /* 0x0000001a001a7312 */ /* 0x000e240000101c00 */
[----:B0-----:R4:W-:Y:S01]  /*9ed0*/  STG.E.64 desc[UR36][R8.64], R26 ;  /* 0x0000001a08007986 */ /* 0x0019e2000c101b24 */
[----:B------:R-:W-:Y:S05]  /*9ee0*/  BRA `(.L_x_1318) ;  /* 0x0000000800a07947 */ /* 0x000fea0003800000 */
.L_x_1313:
        /* <DEDUP_REMOVED lines=12> */
.L_x_1327:
[----:B------:R-:W0:Y:S01]  /*9fb0*/  I2F.F64.S16 R4, R26 ;  /* 0x0000001a00047312 */ /* 0x000e220000101c00 */
[----:B------:R-:W-:-:S05]  /*9fc0*/  CS2R R6, SRZ ;  /* 0x0000000000067805 */ /* 0x000fca000001ff00 */
[----:B0-----:R0:W-:Y:S01]  /*9fd0*/  STG.E.128 desc[UR36][R8.64], R4 ;  /* 0x0000000408007986 */ /* 0x0011e2000c101d24 */
[----:B------:R-:W-:Y:S05]  /*9fe0*/  BRA `(.L_x_1318) ;  /* 0x0000000800607947 */ /* 0x000fea0003800000 */
.L_x_1326:
        /* <DEDUP_REMOVED lines=21> */
.L_x_1331:
[----:B------:R-:W-:Y:S05]  /*a140*/  BSYNC B0 ;  /* 0x0000000000007941 */ /* 0x000fea0003800000 */
.L_x_1330:
[----:B------:R-:W-:-:S05]  /*a150*/  LOP3.LUT R5, R0, R5, RZ, 0xfc, !PT ;  /* 0x0000000500057212 */ /* 0x000fca00078efcff */
[----:B------:R0:W-:Y:S01]  /*a160*/  STG.E.U8 desc[UR36][R8.64], R5 ;  /* 0x0000000508007986 */ /* 0x0001e2000c101124 */
[----:B------:R-:W-:Y:S05]  /*a170*/  BRA `(.L_x_1318) ;  /* 0x0000000400fc7947 */ /* 0x000fea0003800000 */
.L_x_1329:
        /* <DEDUP_REMOVED lines=13> */
.L_x_1333:
[----:B------:R-:W-:Y:S01]  /*a250*/  IMAD.MOV.U32 R0, RZ, RZ, 0x7f ;  /* 0x0000007fff007424 */ /* 0x000fe200078e00ff */
[----:B------:R-:W-:-:S04]  /*a260*/  ISETP.GT.U32.AND P0, PT, R3, 0x7f800000, PT ;  /* 0x7f8000000300780c */ /* 0x000fc80003f04070 */
[----:B------:R-:W-:-:S09]  /*a270*/  SEL R0, R0, 0x7c, P0 ;  /* 0x0000007c00007807 */ /* 0x000fd20000000000 */
.L_x_1334:
[----:B------:R-:W-:Y:S05]  /*a280*/  BSYNC B0 ;  /* 0x0000000000007941 */ /* 0x000fea0003800000 */
.L_x_1332:
[----:B------:R-:W-:-:S04]  /*a290*/  LOP3.LUT R3, R5, 0x80000000, RZ, 0xc0, !PT ;  /* 0x8000000005037812 */ /* 0x000fc800078ec0ff */
[----:B------:R-:W-:-:S04]  /*a2a0*/  SHF.R.U32.HI R3, RZ, 0x18, R3 ;  /* 0x00000018ff037819 */ /* 0x000fc80000011603 */
[----:B------:R-:W-:-:S05]  /*a2b0*/  LOP3.LUT R3, R0, R3, RZ, 0xfc, !PT ;  /* 0x0000000300037212 */ /* 0x000fca00078efcff */
[----:B------:R0:W-:Y:S01]  /*a2c0*/  STG.E.U8 desc[UR36][R8.64], R3 ;  /* 0x0000000308007986 */ /* 0x0001e2000c101124 */
[----:B------:R-:W-:Y:S05]  /*a2d0*/  BRA `(.L_x_1318) ;  /* 0x0000000400a47947 */ /* 0x000fea0003800000 */
.L_x_1328:
[----:B------:R-:W0:Y:S02]  /*a2e0*/  I2F.S16 R0, R26 ;  /* 0x0000001a00007306 */ /* 0x000e240000101400 */
[----:B0-----:R-:W-:-:S05]  /*a2f0*/  F2FP.BF16.F32.PACK_AB R0, RZ, R0 ;  /* 0x00000000ff00723e */ /* 0x001fca00000010ff */
[----:B------:R0:W-:Y:S01]  /*a300*/  STG.E.U16 desc[UR36][R8.64], R0 ;  /* 0x0000000008007986 */ /* 0x0001e2000c101524 */
[----:B------:R-:W-:Y:S05]  /*a310*/  BRA `(.L_x_1318) ;  /* 0x0000000400947947 */ /* 0x000fea0003800000 */
.L_x_1325:
        /* <DEDUP_REMOVED lines=10> */
.L_x_1337:
        /* <DEDUP_REMOVED lines=17> */
.L_x_1340:
[----:B------:R-:W-:-:S04]  /*a4d0*/  LOP3.LUT R3, R5, 0x80000000, RZ, 0xc0, !PT ;  /* 0x8000000005037812 */ /* 0x000fc800078ec0ff */
[----:B------:R-:W-:-:S04]  /*a4e0*/  SHF.R.U32.HI R3, RZ, 0x18, R3 ;  /* 0x00000018ff037819 */ /* 0x000fc80000011603 */
[----:B------:R-:W-:-:S04]  /*a4f0*/  LOP3.LUT R0, R0, R3, RZ, 0xfc, !PT ;  /* 0x0000000300007212 */ /* 0x000fc800078efcff */
[----:B------:R-:W-:-:S07]  /*a500*/  PRMT R4, R0, 0x7610, R4 ;  /* 0x0000761000047816 */ /* 0x000fce0000000004 */
.L_x_1339:
[----:B------:R-:W-:Y:S05]  /*a510*/  BSYNC B0 ;  /* 0x0000000000007941 */ /* 0x000fea0003800000 */
.L_x_1338:
[----:B------:R0:W-:Y:S01]  /*a520*/  STG.E.U8 desc[UR36][R8.64], R4 ;  /* 0x0000000408007986 */ /* 0x0001e2000c101124 */
[----:B------:R-:W-:Y:S05]  /*a530*/  BRA `(.L_x_1318) ;  /* 0x00000004000c7947 */ /* 0x000fea0003800000 */
.L_x_1336:
        /* <DEDUP_REMOVED lines=17> */
.L_x_1343:
[----:B------:R-:W-:-:S04]  /*a650*/  LOP3.LUT R3, R5, 0x80000000, RZ, 0xc0, !PT ;  /* 0x8000000005037812 */ /* 0x000fc800078ec0ff */
[----:B------:R-:W-:-:S04]  /*a660*/  SHF.R.U32.HI R3, RZ, 0x18, R3 ;  /* 0x00000018ff037819 */ /* 0x000fc80000011603 */
[----:B------:R-:W-:-:S04]  /*a670*/  LOP3.LUT R0, R0, R3, RZ, 0xfc, !PT ;  /* 0x0000000300007212 */ /* 0x000fc800078efcff */
[----:B------:R-:W-:-:S07]  /*a680*/  PRMT R4, R0, 0x7610, R4 ;  /* 0x0000761000047816 */ /* 0x000fce0000000004 */
.L_x_1342:
[----:B------:R-:W-:Y:S05]  /*a690*/  BSYNC B0 ;  /* 0x0000000000007941 */ /* 0x000fea0003800000 */
.L_x_1341:
[----:B------:R0:W-:Y:S01]  /*a6a0*/  STG.E.U8 desc[UR36][R8.64], R4 ;  /* 0x0000000408007986 */ /* 0x0001e2000c101124 */
[----:B------:R-:W-:Y:S05]  /*a6b0*/  BRA `(.L_x_1318) ;  /* 0x0000000000ac7947 */ /* 0x000fea0003800000 */
.L_x_1335:
        /* <DEDUP_REMOVED lines=22> */
.L_x_1317:
        /* <DEDUP_REMOVED lines=16> */
.L_x_1346:
[----:B------:R-:W-:Y:S05]  /*a920*/  BRA `(.L_x_1318) ;  /* 0x0000000000107947 */ /* 0x000fea0003800000 */
.L_x_1345:
[----:B------:R-:W-:-:S05]  /*a930*/  SHF.R.S32.HI R27, RZ, 0x1f, R26 ;  /* 0x0000001fff1b7819 */ /* 0x000fca000001141a */
[----:B------:R0:W-:Y:S01]  /*a940*/  STG.E.64 desc[UR36][R8.64], R26 ;  /* 0x0000001a08007986 */ /* 0x0001e2000c101b24 */
[----:B------:R-:W-:Y:S05]  /*a950*/  BRA `(.L_x_1318) ;  /* 0x0000000000047947 */ /* 0x000fea0003800000 */
.L_x_1344:
[----:B------:R0:W-:Y:S02]  /*a960*/  STG.E desc[UR36][R8.64], R26 ;  /* 0x0000001a08007986 */ /* 0x0001e4000c101924 */
.L_x_1318:
        /* <DEDUP_REMOVED lines=23> */
.L_x_1350:
[----:B------:R0:W-:Y:S01]  /*aae0*/  STG.E.U8 desc[UR36][R8.64], R18 ;  /* 0x0000001208007986 */ /* 0x0001e2000c101124 */
[----:B------:R-:W-:Y:S05]  /*aaf0*/  BRA `(.L_x_1352) ;  /* 0x0000000c00587947 */ /* 0x000fea0003800000 */
.L_x_1349:
        /* <DEDUP_REMOVED lines=10> */
.L_x_1354:
[----:B------:R0:W-:Y:S01]  /*aba0*/  STG.E desc[UR36][R8.64], R18 ;  /* 0x0000001208007986 */ /* 0x0001e2000c101924 */
[----:B------:R-:W-:Y:S05]  /*abb0*/  BRA `(.L_x_1352) ;  /* 0x0000000c00287947 */ /* 0x000fea0003800000 */
.L_x_1353:
[----:B------:R0:W-:Y:S01]  /*abc0*/  STG.E.U16 desc[UR36][R8.64], R18 ;  /* 0x0000001208007986 */ /* 0x0001e2000c101524 */
[----:B------:R-:W-:Y:S05]  /*abd0*/  BRA `(.L_x_1352) ;  /* 0x0000000c00207947 */ /* 0x000fea0003800000 */
.L_x_1348:
        /* <DEDUP_REMOVED lines=9> */
.L_x_1356:
[----:B------:R-:W0:Y:S02]  /*ac70*/  I2F.S16 R0, R18 ;  /* 0x0000001200007306 */ /* 0x000e240000101400 */
[----:B0-----:R-:W-:-:S05]  /*ac80*/  F2FP.F16.F32.PACK_AB R0, RZ, R0 ;  /* 0x00000000ff00723e */ /* 0x001fca00000000ff */
[----:B------:R4:W-:Y:S01]  /*ac90*/  STG.E.U16 desc[UR36][R8.64], R0 ;  /* 0x0000000008007986 */ /* 0x0009e2000c101524 */
[----:B------:R-:W-:Y:S05]  /*aca0*/  BRA `(.L_x_1352) ;  /* 0x0000000800ec7947 */ /* 0x000fea0003800000 */
.L_x_1355:
        /* <DEDUP_REMOVED lines=10> */
.L_x_1358:
[----:B------:R-:W0:Y:S02]  /*ad50*/  I2F.S16 R18, R18 ;  /* 0x0000001200127306 */ /* 0x000e240000101400 */
[----:B0-----:R-:W-:-:S04]  /*ad60*/  F2FP.F16.F32.PACK_AB R3, RZ, R18 ;  /* 0x00000012ff03723e */ /* 0x001fc800000000ff */
[----:B------:R-:W-:-:S05]  /*ad70*/  PRMT R3, R3, 0x5410, RZ ;  /* 0x0000541003037816 */ /* 0x000fca00000000ff */
[----:B------:R2:W-:Y:S01]  /*ad80*/  STG.E desc[UR36][R8.64], R3 ;  /* 0x0000000308007986 */ /* 0x0005e2000c101924 */
[----:B------:R-:W-:Y:S05]  /*ad90*/  BRA `(.L_x_1352) ;  /* 0x0000000800b07947 */ /* 0x000fea0003800000 */
.L_x_1357:
[----:B------:R-:W0:Y:S02]  /*ada0*/  I2F.F64.S16 R4, R18 ;  /* 0x0000001200047312 */ /* 0x000e240000101c00 */
[----:B0-----:R0:W-:Y:S01]  /*adb0*/  STG.E.64 desc[UR36][R8.64], R4 ;  /* 0x0000000408007986 */ /* 0x0011e2000c101b24 */
[----:B------:R-:W-:Y:S05]  /*adc0*/  BRA `(.L_x_1352) ;  /* 0x0000000800a47947 */ /* 0x000fea0003800000 */
.L_x_1347:
        /* <DEDUP_REMOVED lines=12> */
.L_x_1361:
[----:B------:R-:W0:Y:S01]  /*ae90*/  I2F.F64.S16 R4, R18 ;  /* 0x0000001200047312 */ /* 0x000e220000101c00 */
[----:B------:R-:W-:-:S05]  /*aea0*/  CS2R R6, SRZ ;  /* 0x0000000000067805 */ /* 0x000fca000001ff00 */
[----:B0-----:R0:W-:Y:S01]  /*aeb0*/  STG.E.128 desc[UR36][R8.64], R4 ;  /* 0x0000000408007986 */ /* 0x0011e2000c101d24 */
[----:B------:R-:W-:Y:S05]  /*aec0*/  BRA `(.L_x_1352) ;  /* 0x0000000800647947 */ /* 0x000fea0003800000 */
.L_x_1360:
        /* <DEDUP_REMOVED lines=21> */
.L_x_1365:
[----:B------:R-:W-:Y:S05]  /*b020*/  BSYNC B0 ;  /* 0x0000000000007941 */ /* 0x000fea0003800000 */
.L_x_1364:
[----:B------:R-:W-:-:S05]  /*b030*/  LOP3.LUT R5, R0, R5, RZ, 0xfc, !PT ;  /* 0x0000000500057212 */ /* 0x000fca00078efcff */
[----:B------:R0:W-:Y:S01]  /*b040*/  STG.E.U8 desc[UR36][R8.64], R5 ;  /* 0x0000000508007986 */ /* 0x0001e2000c101124 */
[----:B------:R-:W-:Y:S05]  /*b050*/  BRA `(.L_x_1352) ;  /* 0x0000000800007947 */ /* 0x000fea0003800000 */
.L_x_1363:
        /* <DEDUP_REMOVED lines=13> */
.L_x_1367:
[----:B------:R-:W-:Y:S01]  /*b130*/  IMAD.MOV.U32 R0, RZ, RZ, 0x7f ;  /* 0x0000007fff007424 */ /* 0x000fe200078e00ff */
[----:B------:R-:W-:-:S04]  /*b140*/  ISETP.GT.U32.AND P0, PT, R3, 0x7f800000, PT ;  /* 0x7f8000000300780c */ /* 0x000fc80003f04070 */
[----:B------:R-:W-:-:S09]  /*b150*/  SEL R0, R0, 0x7c, P0 ;  /* 0x0000007c00007807 */ /* 0x000fd20000000000 */
.L_x_1368:
[----:B------:R-:W-:Y:S05]  /*b160*/  BSYNC B0 ;  /* 0x0000000000007941 */ /* 0x000fea0003800000 */
.L_x_1366:
[----:B------:R-:W-:-:S04]  /*b170*/  LOP3.LUT R3, R5, 0x80000000, RZ, 0xc0, !PT ;  /* 0x8000000005037812 */ /* 0x000fc800078ec0ff */
[----:B------:R-:W-:-:S04]  /*b180*/  SHF.R.U32.HI R3, RZ, 0x18, R3 ;  /* 0x00000018ff037819 */ /* 0x000fc80000011603 */
[----:B------:R-:W-:-:S05]  /*b190*/  LOP3.LUT R3, R0, R3, RZ, 0xfc, !PT ;  /* 0x0000000300037212 */ /* 0x000fca00078efcff */
[----:B------:R0:W-:Y:S01]  /*b1a0*/  STG.E.U8 desc[UR36][R8.64], R3 ;  /* 0x0000000308007986 */ /* 0x0001e2000c101124 */
[----:B------:R-:W-:Y:S05]  /*b1b0*/  BRA `(.L_x_1352) ;  /* 0x0000000400a87947 */ /* 0x000fea0003800000 */
.L_x_1362:
[----:B------:R-:W0:Y:S02]  /*b1c0*/  I2F.S16 R0, R18 ;  /* 0x0000001200007306 */ /* 0x000e240000101400 */
[----:B0-----:R-:W-:-:S05]  /*b1d0*/  F2FP.BF16.F32.PACK_AB R0, RZ, R0 ;  /* 0x00000000ff00723e */ /* 0x001fca00000010ff */
[----:B------:R0:W-:Y:S01]  /*b1e0*/  STG.E.U16 desc[UR36][R8.64], R0 ;  /* 0x0000000008007986 */ /* 0x0001e2000c101524 */
[----:B------:R-:W-:Y:S05]  /*b1f0*/  BRA `(.L_x_1352) ;  /* 0x0000000400987947 */ /* 0x000fea0003800000 */
.L_x_1359:
        /* <DEDUP_REMOVED lines=10> */
.L_x_1371:
        /* <DEDUP_REMOVED lines=17> */
.L_x_1374:
[----:B------:R-:W-:-:S04]  /*b3b0*/  LOP3.LUT R3, R5, 0x80000000, RZ, 0xc0, !PT ;  /* 0x8000000005037812 */ /* 0x000fc800078ec0ff */
[----:B------:R-:W-:-:S04]  /*b3c0*/  SHF.R.U32.HI R3, RZ, 0x18, R3 ;  /* 0x00000018ff037819 */ /* 0x000fc80000011603 */
[----:B------:R-:W-:-:S04]  /*b3d0*/  LOP3.LUT R0, R0, R3, RZ, 0xfc, !PT ;  /* 0x0000000300007212 */ /* 0x000fc800078efcff */
[----:B------:R-:W-:-:S07]  /*b3e0*/  PRMT R4, R0, 0x7610, R4 ;  /* 0x0000761000047816 */ /* 0x000fce0000000004 */
.L_x_1373:
[----:B------:R-:W-:Y:S05]  /*b3f0*/  BSYNC B0 ;  /* 0x0000000000007941 */ /* 0x000fea0003800000 */
.L_x_1372:
[----:B------:R0:W-:Y:S01]  /*b400*/  STG.E.U8 desc[UR36][R8.64], R4 ;  /* 0x0000000408007986 */ /* 0x0001e2000c101124 */
[----:B------:R-:W-:Y:S05]  /*b410*/  BRA `(.L_x_1352) ;  /* 0x0000000400107947 */ /* 0x000fea0003800000 */
.L_x_1370:
        /* <DEDUP_REMOVED lines=17> */
.L_x_1377:
[----:B------:R-:W-:-:S04]  /*b530*/  LOP3.LUT R3, R5, 0x80000000, RZ, 0xc0, !PT ;  /* 0x8000000005037812 */ /* 0x000fc800078ec0ff */
[----:B------:R-:W-:-:S04]  /*b540*/  SHF.R.U32.HI R3, RZ, 0x18, R3 ;  /* 0x00000018ff037819 */ /* 0x000fc80000011603 */
[----:B------:R-:W-:-:S04]  /*b550*/  LOP3.LUT R0, R0, R3, RZ, 0xfc, !PT ;  /* 0x0000000300007212 */ /* 0x000fc800078efcff */
[----:B------:R-:W-:-:S07]  /*b560*/  PRMT R4, R0, 0x7610, R4 ;  /* 0x0000761000047816 */ /* 0x000fce0000000004 */
.L_x_1376:
[----:B------:R-:W-:Y:S05]  /*b570*/  BSYNC B0 ;  /* 0x0000000000007941 */ /* 0x000fea0003800000 */
.L_x_1375:
[----:B------:R0:W-:Y:S01]  /*b580*/  STG.E.U8 desc[UR36][R8.64], R4 ;  /* 0x0000000408007986 */ /* 0x0001e2000c101124 */
[----:B------:R-:W-:Y:S05]  /*b590*/  BRA `(.L_x_1352) ;  /* 0x0000000000b07947 */ /* 0x000fea0003800000 */
.L_x_1369:
        /* <DEDUP_REMOVED lines=22> */
.L_x_1351:
        /* <DEDUP_REMOVED lines=16> */
.L_x_1380:
[----:B------:R-:W-:Y:S05]  /*b800*/  BRA `(.L_x_1352) ;  /* 0x0000000000147947 */ /* 0x000fea0003800000 */
.L_x_1379:
[--C-:B------:R-:W-:Y:S01]  /*b810*/  SHF.R.S32.HI R5, RZ, 0x1f, R18.reuse ;  /* 0x0000001fff057819 */ /* 0x100fe20000011412 */
[----:B------:R-:W-:-:S05]  /*b820*/  IMAD.MOV.U32 R4, RZ, RZ, R18 ;  /* 0x000000ffff047224 */ /* 0x000fca00078e0012 */
[----:B------:R0:W-:Y:S01]  /*b830*/  STG.E.64 desc[UR36][R8.64], R4 ;  /* 0x0000000408007986 */ /* 0x0001e2000c101b24 */
[----:B------:R-:W-:Y:S05]  /*b840*/  BRA `(.L_x_1352) ;  /* 0x0000000000047947 */ /* 0x000fea0003800000 */
.L_x_1378:
[----:B------:R0:W-:Y:S02]  /*b850*/  STG.E desc[UR36][R8.64], R18 ;  /* 0x0000001208007986 */ /* 0x0001e4000c101924 */
.L_x_1352:
[----:B------:R-:W-:-:S07]  /*b860*/  VIADD R23, R23, 0x80 ;  /* 0x0000008017177836 */ /* 0x000fce0000000000 */
.L_x_1312:
[----:B------:R-:W-:Y:S05]  /*b870*/  BSYNC B6 ;  /* 0x0000000000067941 */ /* 0x000fea0003800000 */
.L_x_1311:
[----:B------:R-:W-:-:S13]  /*b880*/  ISETP.GE.AND P0, PT, R23, R16, PT ;  /* 0x000000101700720c */ /* 0x000fda0003f06270 */
[----:B------:R-:W-:Y:S05]  /*b890*/  @P0 EXIT ;  /* 0x000000000000094d */ /* 0x000fea0003800000 */
[----:B012---:R-:W0:Y:S01]  /*b8a0*/  LDC.64 R4, c[0x0][0x218] ;  /* 0x00008600ff047b82 */ /* 0x007e220000000a00 */
[----:B----4-:R-:W-:Y:S01]  /*b8b0*/  PRMT R0, R17, 0x9910, RZ ;  /* 0x0000991011007816 */ /* 0x010fe200000000ff */
[----:B------:R-:W-:Y:S01]  /*b8c0*/  IMAD R2, R2, 0x200, R23 ;  /* 0x0000020002027824 */ /* 0x000fe200078e0217 */
[----:B------:R-:W-:Y:S02]  /*b8d0*/  ULDC UR4, c[0x0][0x244] ;  /* 0x0000910000047ab9 */ /* 0x000fe40000000800 */
[----:B------:R-:W-:Y:S01]  /*b8e0*/  ISETP.GT.AND P1, PT, R0, 0x9, PT ;  /* 0x000000090000780c */ /* 0x000fe20003f24270 */
[----:B---3--:R-:W-:-:S05]  /*b8f0*/  IMAD R3, R2, UR4, RZ ;  /* 0x0000000402037c24 */ /* 0x008fca000f8e02ff */
        /* <DEDUP_REMOVED lines=13> */
.L_x_1384:
[----:B------:R-:W-:Y:S01]  /*b9d0*/  STG.E.U8 desc[UR36][R2.64], R22 ;  /* 0x0000001602007986 */ /* 0x000fe2000c101124 */
[----:B------:R-:W-:Y:S05]  /*b9e0*/  EXIT ;  /* 0x000000000000794d */ /* 0x000fea0003800000 */
.L_x_1383:
        /* <DEDUP_REMOVED lines=9> */
.L_x_1387:
[----:B------:R-:W-:Y:S01]  /*ba80*/  STG.E desc[UR36][R2.64], R22 ;  /* 0x0000001602007986 */ /* 0x000fe2000c101924 */
[----:B------:R-:W-:Y:S05]  /*ba90*/  EXIT ;  /* 0x000000000000794d */ /* 0x000fea0003800000 */
.L_x_1386:
[----:B------:R-:W-:Y:S01]  /*baa0*/  STG.E.U16 desc[UR36][R2.64], R22 ;  /* 0x0000001602007986 */ /* 0x000fe2000c101524 */
[----:B------:R-:W-:Y:S05]  /*bab0*/  EXIT ;  /* 0x000000000000794d */ /* 0x000fea0003800000 */
.L_x_1382:
        /* <DEDUP_REMOVED lines=9> */
.L_x_1389:
[----:B------:R-:W0:Y:S02]  /*bb50*/  I2F.S16 R0, R22 ;  /* 0x0000001600007306 */ /* 0x000e240000101400 */
[----:B0-----:R-:W-:-:S05]  /*bb60*/  F2FP.F16.F32.PACK_AB R0, RZ, R0 ;  /* 0x00000000ff00723e */ /* 0x001fca00000000ff */
[----:B------:R-:W-:Y:S01]  /*bb70*/  STG.E.U16 desc[UR36][R2.64], R0 ;  /* 0x0000000002007986 */ /* 0x000fe2000c101524 */
[----:B------:R-:W-:Y:S05]  /*bb80*/  EXIT ;  /* 0x000000000000794d */ /* 0x000fea0003800000 */
.L_x_1388:
        /* <DEDUP_REMOVED lines=10> */
.L_x_1391:
[----:B------:R-:W0:Y:S02]  /*bc30*/  I2F.S16 R22, R22 ;  /* 0x0000001600167306 */ /* 0x000e240000101400 */
[----:B0-----:R-:W-:-:S04]  /*bc40*/  F2FP.F16.F32.PACK_AB R5, RZ, R22 ;  /* 0x00000016ff05723e */ /* 0x001fc800000000ff */
[----:B------:R-:W-:-:S05]  /*bc50*/  PRMT R5, R5, 0x5410, RZ ;  /* 0x0000541005057816 */ /* 0x000fca00000000ff */
[----:B------:R-:W-:Y:S01]  /*bc60*/  STG.E desc[UR36][R2.64], R5 ;  /* 0x0000000502007986 */ /* 0x000fe2000c101924 */
[----:B------:R-:W-:Y:S05]  /*bc70*/  EXIT ;  /* 0x000000000000794d */ /* 0x000fea0003800000 */
.L_x_1390:
[----:B------:R-:W0:Y:S02]  /*bc80*/  I2F.F64.S16 R22, R22 ;  /* 0x0000001600167312 */ /* 0x000e240000101c00 */
[----:B0-----:R-:W-:Y:S01]  /*bc90*/  STG.E.64 desc[UR36][R2.64], R22 ;  /* 0x0000001602007986 */ /* 0x001fe2000c101b24 */
[----:B------:R-:W-:Y:S05]  /*bca0*/  EXIT ;  /* 0x000000000000794d */ /* 0x000fea0003800000 */
.L_x_1381:
        /* <DEDUP_REMOVED lines=12> */
.L_x_1394:
[----:B------:R-:W0:Y:S01]  /*bd70*/  I2F.F64.S16 R4, R22 ;  /* 0x0000001600047312 */ /* 0x000e220000101c00 */
[----:B------:R-:W-:-:S05]  /*bd80*/  CS2R R6, SRZ ;  /* 0x0000000000067805 */ /* 0x000fca000001ff00 */
[----:B0-----:R-:W-:Y:S01]  /*bd90*/  STG.E.128 desc[UR36][R2.64], R4 ;  /* 0x0000000402007986 */ /* 0x001fe2000c101d24 */
[----:B------:R-:W-:Y:S05]  /*bda0*/  EXIT ;  /* 0x000000000000794d */ /* 0x000fea0003800000 */
.L_x_1393:
        /* <DEDUP_REMOVED lines=21> */
.L_x_1398:
[----:B------:R-:W-:Y:S05]  /*bf00*/  BSYNC B0 ;  /* 0x0000000000007941 */ /* 0x000fea0003800000 */
.L_x_1397:
[----:B------:R-:W-:-:S05]  /*bf10*/  LOP3.LUT R5, R0, R5, RZ, 0xfc, !PT ;  /* 0x0000000500057212 */ /* 0x000fca00078efcff */
[----:B------:R-:W-:Y:S01]  /*bf20*/  STG.E.U8 desc[UR36][R2.64], R5 ;  /* 0x0000000502007986 */ /* 0x000fe2000c101124 */
[----:B------:R-:W-:Y:S05]  /*bf30*/  EXIT ;  /* 0x000000000000794d */ /* 0x000fea0003800000 */
.L_x_1396:
        /* <DEDUP_REMOVED lines=13> */
.L_x_1400:
[----:B------:R-:W-:Y:S01]  /*c010*/  IMAD.MOV.U32 R0, RZ, RZ, 0x7f ;  /* 0x0000007fff007424 */ /* 0x000fe200078e00ff */
[----:B------:R-:W-:-:S04]  /*c020*/  ISETP.GT.U32.AND P0, PT, R4, 0x7f800000, PT ;  /* 0x7f8000000400780c */ /* 0x000fc80003f04070 */
[----:B------:R-:W-:-:S09]  /*c030*/  SEL R0, R0, 0x7c, P0 ;  /* 0x0000007c00007807 */ /* 0x000fd20000000000 */
.L_x_1401:
[----:B------:R-:W-:Y:S05]  /*c040*/  BSYNC B0 ;  /* 0x0000000000007941 */ /* 0x000fea0003800000 */
.L_x_1399:
[----:B------:R-:W-:-:S04]  /*c050*/  LOP3.LUT R4, R5, 0x80000000, RZ, 0xc0, !PT ;  /* 0x8000000005047812 */ /* 0x000fc800078ec0ff */
[----:B------:R-:W-:-:S04]  /*c060*/  SHF.R.U32.HI R5, RZ, 0x18, R4 ;  /* 0x00000018ff057819 */ /* 0x000fc80000011604 */
[----:B------:R-:W-:-:S05]  /*c070*/  LOP3.LUT R5, R0, R5, RZ, 0xfc, !PT ;  /* 0x0000000500057212 */ /* 0x000fca00078efcff */
[----:B------:R-:W-:Y:S01]  /*c080*/  STG.E.U8 desc[UR36][R2.64], R5 ;  /* 0x0000000502007986 */ /* 0x000fe2000c101124 */
[----:B------:R-:W-:Y:S05]  /*c090*/  EXIT ;  /* 0x000000000000794d */ /* 0x000fea0003800000 */
.L_x_1395:
[----:B------:R-:W0:Y:S02]  /*c0a0*/  I2F.S16 R0, R22 ;  /* 0x0000001600007306 */ /* 0x000e240000101400 */
[----:B0-----:R-:W-:-:S05]  /*c0b0*/  F2FP.BF16.F32.PACK_AB R0, RZ, R0 ;  /* 0x00000000ff00723e */ /* 0x001fca00000010ff */
[----:B------:R-:W-:Y:S01]  /*c0c0*/  STG.E.U16 desc[UR36][R2.64], R0 ;  /* 0x0000000002007986 */ /* 0x000fe2000c101524 */
[----:B------:R-:W-:Y:S05]  /*c0d0*/  EXIT ;  /* 0x000000000000794d */ /* 0x000fea0003800000 */
.L_x_1392:
        /* <DEDUP_REMOVED lines=10> */
.L_x_1404:
        /* <DEDUP_REMOVED lines=17> */
.L_x_1407:
[----:B------:R-:W-:-:S04]  /*c290*/  LOP3.LUT R0, R7, 0x80000000, RZ, 0xc0, !PT ;  /* 0x8000000007007812 */ /* 0x000fc800078ec0ff */
[----:B------:R-:W-:-:S04]  /*c2a0*/  SHF.R.U32.HI R5, RZ, 0x18, R0 ;  /* 0x00000018ff057819 */ /* 0x000fc80000011600 */
[----:B------:R-:W-:-:S04]  /*c2b0*/  LOP3.LUT R4, R4, R5, RZ, 0xfc, !PT ;  /* 0x0000000504047212 */ /* 0x000fc800078efcff */
[----:B------:R-:W-:-:S07]  /*c2c0*/  PRMT R0, R4, 0x7610, R0 ;  /* 0x0000761004007816 */ /* 0x000fce0000000000 */
.L_x_1406:
[----:B------:R-:W-:Y:S05]  /*c2d0*/  BSYNC B0 ;  /* 0x0000000000007941 */ /* 0x000fea0003800000 */
.L_x_1405:
[----:B------:R-:W-:Y:S01]  /*c2e0*/  STG.E.U8 desc[UR36][R2.64], R0 ;  /* 0x0000000002007986 */ /* 0x000fe2000c101124 */
[----:B------:R-:W-:Y:S05]  /*c2f0*/  EXIT ;  /* 0x000000000000794d */ /* 0x000fea0003800000 */
.L_x_1403:
        /* <DEDUP_REMOVED lines=17> */
.L_x_1410:
[----:B------:R-:W-:-:S04]  /*c410*/  LOP3.LUT R0, R7, 0x80000000, RZ, 0xc0, !PT ;  /* 0x8000000007007812 */ /* 0x000fc800078ec0ff */
[----:B------:R-:W-:-:S04]  /*c420*/  SHF.R.U32.HI R5, RZ, 0x18, R0 ;  /* 0x00000018ff057819 */ /* 0x000fc80000011600 */
[----:B------:R-:W-:-:S04]  /*c430*/  LOP3.LUT R4, R4, R5, RZ, 0xfc, !PT ;  /* 0x0000000504047212 */ /* 0x000fc800078efcff */
[----:B------:R-:W-:-:S07]  /*c440*/  PRMT R0, R4, 0x7610, R0 ;  /* 0x0000761004007816 */ /* 0x000fce0000000000 */
.L_x_1409:
[----:B------:R-:W-:Y:S05]  /*c450*/  BSYNC B0 ;  /* 0x0000000000007941 */ /* 0x000fea0003800000 */
.L_x_1408:
[----:B------:R-:W-:Y:S01]  /*c460*/  STG.E.U8 desc[UR36][R2.64], R0 ;  /* 0x0000000002007986 */ /* 0x000fe2000c101124 */
[----:B------:R-:W-:Y:S05]  /*c470*/  EXIT ;  /* 0x000000000000794d */ /* 0x000fea0003800000 */
.L_x_1402:
        /* <DEDUP_REMOVED lines=22> */
.L_x_1385:
        /* <DEDUP_REMOVED lines=16> */
.L_x_1413:
[----:B------:R-:W-:Y:S05]  /*c6e0*/  EXIT ;  /* 0x000000000000794d */ /* 0x000fea0003800000 */
.L_x_1412:
[----:B------:R-:W-:-:S05]  /*c6f0*/  SHF.R.S32.HI R23, RZ, 0x1f, R22 ;  /* 0x0000001fff177819 */ /* 0x000fca0000011416 */
[----:B------:R-:W-:Y:S01]  /*c700*/  STG.E.64 desc[UR36][R2.64], R22 ;  /* 0x0000001602007986 */ /* 0x000fe2000c101b24 */
[----:B------:R-:W-:Y:S05]  /*c710*/  EXIT ;  /* 0x000000000000794d */ /* 0x000fea0003800000 */
.L_x_1411:
[----:B------:R-:W-:Y:S01]  /*c720*/  STG.E desc[UR36][R2.64], R22 ;  /* 0x0000001602007986 */ /* 0x000fe2000c101924 */
[----:B------:R-:W-:Y:S05]  /*c730*/  EXIT ;  /* 0x000000000000794d */ /* 0x000fea0003800000 */
.L_x_1414:
        /* <DEDUP_REMOVED lines=12> */
.L_x_43757:


//--------------------- .text._ZN2at6native18elementwise_kernelILi128ELi4EZNS0_22gpu_kernel_impl_nocastINS0_13BinaryFunctorIN3c108BFloat16ES5_bZZZNS0_23logical_xor_kernel_cudaERNS_14TensorIteratorEENKUlvE0_clEvENKUlvE8_clEvEUlS5_S5_E_EEEEvRNS_18TensorIteratorBaseERKT_EUliE_EEviT1_ --------------------------
	.section	.text._ZN2at6native18elementwise_kernelILi128ELi4EZNS0_22gpu_kernel_impl_nocastINS0_13BinaryFunctorIN3c108BFloat16ES5_bZZZNS0_23logical_xor_kernel_cudaERNS_14TensorIteratorEENKUlvE0_clEvENKUlvE8_clEvEUlS5_S5_E_EEEEvRNS_18TensorIteratorBaseERKT_EUliE_EEviT1_,"ax",@progbits
	.align	128
        .global         _ZN2at6native18elementwise_kernelILi128ELi4EZNS0_22gpu_kernel_impl_nocastINS0_13BinaryFunctorIN3c108BFloat16ES5_bZZZNS0_23logical_xor_kernel_cudaERNS_14TensorIteratorEENKUlvE0_clEvENKUlvE8_clEvEUlS5_S5_E_EEEEvRNS_18TensorIteratorBaseERKT_EUliE_EEviT1_
        .type           _ZN2at6native18elementwise_kernelILi128ELi4EZNS0_22gpu_kernel_impl_nocastINS0_13BinaryFunctorIN3c108BFloat16ES5_bZZZNS0_23logical_xor_kernel_cudaERNS_14TensorIteratorEENKUlvE0_clEvENKUlvE8_clEvEUlS5_S5_E_EEEEvRNS_18TensorIteratorBaseERKT_EUliE_EEviT1_,@function
        .size           _ZN2at6native18elementwise_kernelILi128ELi4EZNS0_22gpu_kernel_impl_nocastINS0_13BinaryFunctorIN3c108BFloat16ES5_bZZZNS0_23logical_xor_kernel_cudaERNS_14TensorIteratorEENKUlvE0_clEvENKUlvE8_clEvEUlS5_S5_E_EEEEvRNS_18TensorIteratorBaseERKT_EUliE_EEviT1_,(.L_x_43758 - _ZN2at6native18elementwise_kernelILi128ELi4EZNS0_22gpu_kernel_impl_nocastINS0_13BinaryFunctorIN3c108BFloat16ES5_bZZZNS0_23logical_xor_kernel_cudaERNS_14TensorIteratorEENKUlvE0_clEvENKUlvE8_clEvEUlS5_S5_E_EEEEvRNS_18TensorIteratorBaseERKT_EUliE_EEviT1_)
        .other          _ZN2at6native18elementwise_kernelILi128ELi4EZNS0_22gpu_kernel_impl_nocastINS0_13BinaryFunctorIN3c108BFloat16ES5_bZZZNS0_23logical_xor_kernel_cudaERNS_14TensorIteratorEENKUlvE0_clEvENKUlvE8_clEvEUlS5_S5_E_EEEEvRNS_18TensorIteratorBaseERKT_EUliE_EEviT1_,@"STO_CUDA_ENTRY STV_DEFAULT"
_ZN2at6native18elementwise_kernelILi128ELi4EZNS0_22gpu_kernel_impl_nocastINS0_13BinaryFunctorIN3c108BFloat16ES5_bZZZNS0_23logical_xor_kernel_cudaERNS_14TensorIteratorEENKUlvE0_clEvENKUlvE8_clEvEUlS5_S5_E_EEEEvRNS_18TensorIteratorBaseERKT_EUliE_EEviT1_:
.text._ZN2at6native18elementwise_kernelILi128ELi4EZNS0_22gpu_kernel_impl_nocastINS0_13BinaryFunctorIN3c108BFloat16ES5_bZZZNS0_23logical_xor_kernel_cudaERNS_14TensorIteratorEENKUlvE0_clEvENKUlvE8_clEvEUlS5_S5_E_EEEEvRNS_18TensorIteratorBaseERKT_EUliE_EEviT1_:
[----:B------:R-:W-:Y:S01]  /*0000*/  LDC R1, c[0x0][0x28] ;  /* 0x00000a00ff017b82 */ /* 0x000fe20000000800 */
[----:B------:R-:W0:Y:S01]  /*0010*/  S2R R3, SR_CTAID.X ;  /* 0x0000000000037919 */ /* 0x000e220000002500 */
[----:B------:R-:W-:Y:S01]  /*0020*/  ULDC UR6, c[0x0][0x210] ;  /* 0x0000840000067ab9 */ /* 0x000fe20000000800 */
[----:B------:R-:W-:Y:S01]  /*0030*/  ULDC.64 UR4, c[0x0][0x208] ;  /* 0x0000820000047ab9 */ /* 0x000fe20000000a00 */
[----:B------:R-:W-:Y:S01]  /*0040*/  BSSY B0, `(.L_x_1415) ;  /* 0x000017a000007945 */ /* 0x000fe20003800000 */
[----:B------:R-:W0:Y:S02]  /*0050*/  S2R R0, SR_TID.X ;  /* 0x0000000000007919 */ /* 0x000e240000002100 */
[----:B0-----:R-:W-:-:S04]  /*0060*/  LEA R3, R3, R0, 0x9 ;  /* 0x0000000003037211 */ /* 0x001fc800078e48ff */
[----:B------:R-:W-:-:S13]  /*0070*/  ISETP.GE.AND P0, PT, R3, UR6, PT ;  /* 0x0000000603007c0c */ /* 0x000fda000bf06270 */
[----:B------:R-:W-:Y:S05]  /*0080*/  @P0 BRA `(.L_x_1416) ;  /* 0x0000001400d40947 */ /* 0x000fea0003800000 */
[----:B------:R-:W0:Y:S01]  /*0090*/  LDC R10, c[0x0][0x218] ;  /* 0x00008600ff0a7b82 */ /* 0x000e220000000800 */
[----:B------:R-:W-:Y:S01]  /*00a0*/  HFMA2.MMA R0, -RZ, RZ, 0, 0 ;  /* 0x00000000ff007435 */ /* 0x000fe200000001ff */
[----:B------:R-:W-:Y:S01]  /*00b0*/  MOV R2, RZ ;  /* 0x000000ff00027202 */ /* 0x000fe20000000f00 */
[----:B------:R-:W-:Y:S01]  /*00c0*/  HFMA2.MMA R5, -RZ, RZ, 0, 0 ;  /* 0x00000000ff057435 */ /* 0x000fe200000001ff */
[----:B0-----:R-:W-:-:S13]  /*00d0*/  ISETP.NE.AND P0, PT, R10, RZ, PT ;  /* 0x000000ff0a00720c */ /* 0x001fda0003f05270 */
[----:B------:R-:W-:Y:S05]  /*00e0*/  @!P0 BRA `(.L_x_1417) ;  /* 0x0000001400708947 */ /* 0x000fea0003800000 */
[----:B------:R-:W-:Y:S01]  /*00f0*/  MOV R4, RZ ;  /* 0x000000ff00047202 */ /* 0x000fe20000000f00 */
[----:B------:R-:W-:Y:S01]  /*0100*/  ULDC.64 UR8, c[0x0][0x220] ;  /* 0x0000880000087ab9 */ /* 0x000fe20000000a00 */
[----:B------:R-:W-:Y:S01]  /*0110*/  MOV R5, R3 ;  /* 0x0000000300057202 */ /* 0x000fe20000000f00 */
[----:B------:R-:W-:Y:S01]  /*0120*/  ULDC UR7, c[0x0][0x21c] ;  /* 0x0000870000077ab9 */ /* 0x000fe20000000800 */
[----:B------:R-:W-:Y:S01]  /*0130*/  ISETP.NE.AND P0, PT, R10, 0x1, PT ;  /* 0x000000010a00780c */ /* 0x000fe20003f05270 */
[----:B------:R-:W-:-:S05]  /*0140*/  IMAD.HI.U32 R6, R3, UR8, R4 ;  /* 0x0000000803067c27 */ /* 0x000fca000f8e0004 */
[----:B------:R-:W-:Y:S01]  /*0150*/  SHF.R.U32.HI R7, RZ, UR9, R6 ;  /* 0x00000009ff077c19 */ /* 0x000fe20008011606 */
[----:B------:R-:W-:-:S03]  /*0160*/  ULDC.64 UR8, c[0x0][0x348] ;  /* 0x0000d20000087ab9 */ /* 0x000fc60000000a00 */
[----:B------:R-:W-:-:S05]  /*0170*/  IADD3 R0, -R7, RZ, RZ ;  /* 0x000000ff07007210 */ /* 0x000fca0007ffe1ff */
[----:B------:R-:W-:Y:S01]  /*0180*/  IMAD R0, R0, UR7, R3 ;  /* 0x0000000700007c24 */ /* 0x000fe2000f8e0203 */
[----:B------:R-:W-:-:S03]  /*0190*/  ULDC UR7, c[0x0][0x350] ;  /* 0x0000d40000077ab9 */ /* 0x000fc60000000800 */
[C---:B------:R-:W-:Y:S02]  /*01a0*/  IMAD R5, R0.reuse, UR8, RZ ;  /* 0x0000000800057c24 */ /* 0x040fe4000f8e02ff */
        /* <DEDUP_REMOVED lines=9> */
[----:B------:R-:W-:-:S03]  /*0240*/  ULDC UR7, c[0x0][0x354] ;  /* 0x0000d50000077ab9 */ /* 0x000fc60000000800 */
[----:B------:R-:W-:-:S05]  /*0250*/  IADD3 R6, -R9, RZ, RZ ;  /* 0x000000ff09067210 */ /* 0x000fca0007ffe1ff */
[----:B------:R-:W-:Y:S01]  /*0260*/  IMAD R7, R6, UR8, R7 ;  /* 0x0000000806077c24 */ /* 0x000fe2000f8e0207 */
[----:B------:R-:W-:-:S03]  /*0270*/  ULDC.64 UR8, c[0x0][0x358] ;  /* 0x0000d60000087ab9 */ /* 0x000fc60000000a00 */
[C---:B------:R-:W-:Y:S02]  /*0280*/  IMAD R5, R7.reuse, UR7, R5 ;  /* 0x0000000707057c24 */ /* 0x040fe4000f8e0205 */
        /* <DEDUP_REMOVED lines=11> */
[----:B------:R-:W-:Y:S01]  /*0340*/  IMAD R9, R8, UR7, R9 ;  /* 0x0000000708097c24 */ /* 0x000fe2000f8e0209 */
[----:B------:R-:W-:-:S03]  /*0350*/  ULDC UR7, c[0x0][0x368] ;  /* 0x0000da0000077ab9 */ /* 0x000fc60000000800 */
[C---:B------:R-:W-:Y:S02]  /*0360*/  IMAD R5, R9.reuse, UR8, R5 ;  /* 0x0000000809057c24 */ /* 0x040fe4000f8e0205 */
        /* <DEDUP_REMOVED lines=290> */
[----:B------:R-:W-:Y:S01]  /*1590*/  ULDC UR7, c[0x0][0x45c] ;  /* 0x0001170000077ab9 */ /* 0x000fe20000000800 */
[----:B------:R-:W-:Y:S02]  /*15a0*/  @P0 MOV R10, RZ ;  /* 0x000000ff000a0202 */ /* 0x000fe40000000f00 */
[----:B------:R-:W-:Y:S01]  /*15b0*/  IADD3 R6, -R11, RZ, RZ ;  /* 0x000000ff0b067210 */ /* 0x000fe20007ffe1ff */
[----:B------:R-:W1:Y:S04]  /*15c0*/  @P0 LDC R15, c[0x0][0x33c] ;  /* 0x0000cf00ff0f0b82 */ /* 0x000e680000000800 */
[----:B------:R-:W-:Y:S01]  /*15d0*/  IMAD R7, R6, UR8, R7 ;  /* 0x0000000806077c24 */ /* 0x000fe2000f8e0207 */
[----:B------:R-:W-:-:S03]  /*15e0*/  ULDC.64 UR8, c[0x0][0x460] ;  /* 0x0001180000087ab9 */ /* 0x000fc60000000a00 */
[----:B------:R-:W2:Y:S01]  /*15f0*/  @P0 LDC.64 R8, c[0x0][0x468] ;  /* 0x00011a00ff080b82 */ /* 0x000ea20000000a00 */
[C---:B------:R-:W-:Y:S02]  /*1600*/  IMAD R5, R7.reuse, UR7, R5 ;  /* 0x0000000707057c24 */ /* 0x040fe4000f8e0205 */
[C---:B------:R-:W-:Y:S02]  /*1610*/  IMAD R2, R7.reuse, UR8, R2 ;  /* 0x0000000807027c24 */ /* 0x040fe4000f8e0202 */
[----:B------:R-:W-:-:S03]  /*1620*/  IMAD R0, R7, UR9, R0 ;  /* 0x0000000907007c24 */ /* 0x000fc6000f8e0200 */
[----:B------:R-:W3:Y:S01]  /*1630*/  @P0 LDC R14, c[0x0][0x470] ;  /* 0x00011c00ff0e0b82 */ /* 0x000ee20000000800 */
[----:B0-----:R-:W-:-:S05]  /*1640*/  @P0 IMAD.HI.U32 R4, R11, R12, R10 ;  /* 0x0000000c0b040227 */ /* 0x001fca00078e000a */
[----:B------:R-:W-:-:S04]  /*1650*/  @P0 SHF.R.U32.HI R4, RZ, R13, R4 ;  /* 0x0000000dff040219 */ /* 0x000fc80000011604 */
[----:B------:R-:W-:-:S05]  /*1660*/  @P0 IADD3 R10, -R4, RZ, RZ ;  /* 0x000000ff040a0210 */ /* 0x000fca0007ffe1ff */
[----:B-1----:R-:W-:-:S04]  /*1670*/  @P0 IMAD R11, R10, R15, R11 ;  /* 0x0000000f0a0b0224 */ /* 0x002fc800078e020b */
[C---:B--2---:R-:W-:Y:S02]  /*1680*/  @P0 IMAD R5, R11.reuse, R8, R5 ;  /* 0x000000080b050224 */ /* 0x044fe400078e0205 */
[C---:B------:R-:W-:Y:S02]  /*1690*/  @P0 IMAD R2, R11.reuse, R9, R2 ;  /* 0x000000090b020224 */ /* 0x040fe400078e0202 */
[----:B---3--:R-:W-:-:S07]  /*16a0*/  @P0 IMAD R0, R11, R14, R0 ;  /* 0x0000000e0b000224 */ /* 0x008fce00078e0200 */
.L_x_1417:
[----:B------:R-:W-:Y:S01]  /*16b0*/  ULDC.64 UR8, c[0x0][0x480] ;  /* 0x0001200000087ab9 */ /* 0x000fe20000000a00 */
[----:B------:R-:W-:Y:S01]  /*16c0*/  ULDC.64 UR10, c[0x0][0x488] ;  /* 0x00012200000a7ab9 */ /* 0x000fe20000000a00 */
[----:B------:R-:W-:Y:S02]  /*16d0*/  IADD3 R6, P0, R2, UR8, RZ ;  /* 0x0000000802067c10 */ /* 0x000fe4000ff1e0ff */
[----:B------:R-:W-:Y:S02]  /*16e0*/  IADD3 R8, P1, R0, UR10, RZ ;  /* 0x0000000a00087c10 */ /* 0x000fe4000ff3e0ff */
[----:B------:R-:W-:Y:S01]  /*16f0*/  IADD3.X R7, RZ, UR9, RZ, P0, !PT ;  /* 0x00000009ff077c10 */ /* 0x000fe200087fe4ff */
[----:B------:R-:W-:Y:S01]  /*1700*/  ULDC.64 UR8, c[0x0][0x478] ;  /* 0x00011e0000087ab9 */ /* 0x000fe20000000a00 */
[----:B------:R-:W-:-:S03]  /*1710*/  IADD3.X R9, RZ, UR11, RZ, P1, !PT ;  /* 0x0000000bff097c10 */ /* 0x000fc60008ffe4ff */
[----:B------:R-:W2:Y:S04]  /*1720*/  LDG.E.U16 R6, desc[UR4][R6.64] ;  /* 0x0000000406067981 */ /* 0x000ea8000c1e1500 */
[----:B------:R-:W3:Y:S01]  /*1730*/  LDG.E.U16 R8, desc[UR4][R8.64] ;  /* 0x0000000408087981 */ /* 0x000ee2000c1e1500 */
[----:B------:R-:W-:Y:S02]  /*1740*/  IADD3 R4, P2, R5, UR8, RZ ;  /* 0x0000000805047c10 */ /* 0x000fe4000ff5e0ff */
[----:B------:R-:W-:Y:S02]  /*1750*/  IADD3 R3, R3, 0x80, RZ ;  /* 0x0000008003037810 */ /* 0x000fe40007ffe0ff */
[----:B------:R-:W-:Y:S02]  /*1760*/  IADD3.X R5, RZ, UR9, RZ, P2, !PT ;  /* 0x00000009ff057c10 */ /* 0x000fe400097fe4ff */
[----:B--2---:R-:W-:-:S02]  /*1770*/  SHF.L.U32 R0, R6, 0x10, RZ ;  /* 0x0000001006007819 */ /* 0x004fc400000006ff */
[----:B---3--:R-:W-:Y:S02]  /*1780*/  SHF.L.U32 R2, R8, 0x10, RZ ;  /* 0x0000001008027819 */ /* 0x008fe400000006ff */
[----:B------:R-:W-:Y:S02]  /*1790*/  FSETP.NEU.FTZ.AND P0, PT, R0, RZ, PT ;  /* 0x000000ff0000720b */ /* 0x000fe40003f1d000 */
[----:B------:R-:W-:-:S04]  /*17a0*/  FSETP.NEU.FTZ.AND P1, PT, R2, RZ, PT ;  /* 0x000000ff0200720b */ /* 0x000fc80003f3d000 */
[----:B------:R-:W-:-:S04]  /*17b0*/  PLOP3.LUT P0, PT, P0, P1, PT, 0x28, 0x0 ;  /* 0x000000000000781c */ /* 0x000fc80000702570 */
[----:B------:R-:W-:-:S05]  /*17c0*/  SEL R11, RZ, 0x1, !P0 ;  /* 0x00000001ff0b7807 */ /* 0x000fca0004000000 */
[----:B------:R0:W-:Y:S04]  /*17d0*/  STG.E.U8 desc[UR4][R4.64], R11 ;  /* 0x0000000b04007986 */ /* 0x0001e8000c101104 */
.L_x_1416:
[----:B------:R-:W-:Y:S05]  /*17e0*/  BSYNC B0 ;  /* 0x0000000000007941 */ /* 0x000fea0003800000 */
.L_x_1415:
[----:B------:R-:W-:Y:S01]  /*17f0*/  ISETP.GE.AND P0, PT, R3, UR6, PT ;  /* 0x0000000603007c0c */ /* 0x000fe2000bf06270 */
[----:B------:R-:W-:-:S12]  /*1800*/  BSSY B0, `(.L_x_1418) ;  /* 0x00002ec000007945 */ /* 0x000fd80003800000 */
[----:B------:R-:W-:Y:S05]  /*1810*/  @P0 BRA `(.L_x_1419) ;  /* 0x0000002c00a80947 */ /* 0x000fea0003800000 */
[----:B0-----:R-:W0:Y:S01]  /*1820*/  LDC R4, c[0x0][0x218] ;  /* 0x00008600ff047b82 */ /* 0x001e220000000800 */
[----:B------:R-:W-:Y:S01]  /*1830*/  HFMA2.MMA R0, -RZ, RZ, 0, 0 ;  /* 0x00000000ff007435 */ /* 0x000fe200000001ff */
[----:B------:R-:W-:Y:S01]  /*1840*/  MOV R2, RZ ;  /* 0x000000ff00027202 */ /* 0x000fe20000000f00 */
[----:B------:R-:W-:Y:S01]  /*1850*/  HFMA2.MMA R5, -RZ, RZ, 0, 0 ;  /* 0x00000000ff057435 */ /* 0x000fe200000001ff */
[----:B0-----:R-:W-:-:S13]  /*1860*/  ISETP.NE.AND P0, PT, R4, RZ, PT ;  /* 0x000000ff0400720c */ /* 0x001fda0003f05270 */
[----:B------:R-:W-:Y:S05]  /*1870*/  @!P0 BRA `(.L_x_1420) ;  /* 0x00000014006c8947 */ /* 0x000fea0003800000 */
        /* <DEDUP_REMOVED lines=347> */
.L_x_1420:
        /* <DEDUP_REMOVED lines=17> */
[----:B------:R-:W-:Y:S02]  /*2f40*/  SEL R11, RZ, 0x1, !P0 ;  /* 0x00000001ff0b7807 */ /* 0x000fe40004000000 */
[----:B------:R-:W-:-:S03]  /*2f50*/  ISETP.GE.AND P0, PT, R3, UR6, PT ;  /* 0x0000000603007c0c */ /* 0x000fc6000bf06270 */
[----:B------:R1:W-:Y:S10]  /*2f60*/  STG.E.U8 desc[UR4][R4.64], R11 ;  /* 0x0000000b04007986 */ /* 0x0003f4000c101104 */
[----:B------:R-:W-:Y:S05]  /*2f70*/  @P0 BRA `(.L_x_1419) ;  /* 0x0000001400d00947 */ /* 0x000fea0003800000 */
[----:B-1----:R-:W0:Y:S01]  /*2f80*/  LDC R4, c[0x0][0x218] ;  /* 0x00008600ff047b82 */ /* 0x002e220000000800 */
        /* <DEDUP_REMOVED lines=352> */
.L_x_1421:
        /* <DEDUP_REMOVED lines=19> */
.L_x_1419:
[----:B------:R-:W-:Y:S05]  /*46c0*/  BSYNC B0 ;  /* 0x0000000000007941 */ /* 0x000fea0003800000 */
.L_x_1418:
[----:B------:R-:W-:-:S13]  /*46d0*/  ISETP.GE.AND P0, PT, R3, UR6, PT ;  /* 0x0000000603007c0c */ /* 0x000fda000bf06270 */
[----:B------:R-:W-:Y:S05]  /*46e0*/  @P0 EXIT ;  /* 0x000000000000094d */ /* 0x000fea0003800000 */
[----:B012---:R-:W0:Y:S01]  /*46f0*/  LDC R4, c[0x0][0x218] ;  /* 0x00008600ff047b82 */ /* 0x007e220000000800 */
        /* <DEDUP_REMOVED lines=9> */
[----:B------:R-:W-:Y:S01]  /*4790*/  IMAD.HI.U32 R6, R3, UR6, R2 ;  /* 0x0000000603067c27 */ /* 0x000fe2000f8e0002 */
[----:B------:R-:W-:-:S04]  /*47a0*/  ULDC UR6, c[0x0][0x21c] ;  /* 0x0000870000067ab9 */ /* 0x000fc80000000800 */
[----:B------:R-:W-:-:S04]  /*47b0*/  SHF.R.U32.HI R7, RZ, UR7, R6 ;  /* 0x00000007ff077c19 */ /* 0x000fc80008011606 */
[----:B------:R-:W-:-:S05]  /*47c0*/  IADD3 R0, -R7, RZ, RZ ;  /* 0x000000ff07007210 */ /* 0x000fca0007ffe1ff */
[----:B------:R-:W-:Y:S01]  /*47d0*/  IMAD R0, R0, UR6, R3 ;  /* 0x0000000600007c24 */ /* 0x000fe2000f8e0203 */
[----:B------:R-:W-:-:S03]  /*47e0*/  ULDC.64 UR6, c[0x0][0x348] ;  /* 0x0000d20000067ab9 */ /* 0x000fc60000000a00 */
        /* <DEDUP_REMOVED lines=22> */
[----:B------:R-:W-:Y:S01]  /*4950*/  IMAD.HI.U32 R6, R9, UR6, R8 ;  /* 0x0000000609067c27 */ /* 0x000fe2000f8e0008 */
[----:B------:R-:W-:-:S04]  /*4960*/  ULDC UR6, c[0x0][0x234] ;  /* 0x00008d0000067ab9 */ /* 0x000fc80000000800 */
[----:B------:R-:W-:-:S04]  /*4970*/  SHF.R.U32.HI R7, RZ, UR7, R6 ;  /* 0x00000007ff077c19 */ /* 0x000fc80008011606 */
        /* <DEDUP_REMOVED lines=312> */
.L_x_1422:
        /* <DEDUP_REMOVED lines=9> */
[----:B--2---:R-:W-:Y:S02]  /*5d90*/  SHF.L.U32 R0, R2, 0x10, RZ ;  /* 0x0000001002007819 */ /* 0x004fe400000006ff */
[----:B---3--:R-:W-:Y:S02]  /*5da0*/  SHF.L.U32 R4, R6, 0x10, RZ ;  /* 0x0000001006047819 */ /* 0x008fe400000006ff */
[----:B------:R-:W-:Y:S02]  /*5db0*/  FSETP.NEU.FTZ.AND P0, PT, R0, RZ, PT ;  /* 0x000000ff0000720b */ /* 0x000fe40003f1d000 */
[----:B------:R-:W-:-:S02]  /*5dc0*/  FSETP.NEU.FTZ.AND P1, PT, R4, RZ, PT ;  /* 0x000000ff0400720b */ /* 0x000fc40003f3d000 */
[----:B------:R-:W-:Y:S02]  /*5dd0*/  IADD3 R4, P2, R5, UR6, RZ ;  /* 0x0000000605047c10 */ /* 0x000fe4000ff5e0ff */
[----:B------:R-:W-:Y:S02]  /*5de0*/  PLOP3.LUT P0, PT, P0, P1, PT, 0x28, 0x0 ;  /* 0x000000000000781c */ /* 0x000fe40000702570 */
[----:B------:R-:W-:Y:S02]  /*5df0*/  IADD3.X R5, RZ, UR7, RZ, P2, !PT ;  /* 0x00000007ff057c10 */ /* 0x000fe400097fe4ff */
[----:B------:R-:W-:-:S05]  /*5e00*/  SEL R9, RZ, 0x1, !P0 ;  /* 0x00000001ff097807 */ /* 0x000fca0004000000 */
[----:B------:R-:W-:Y:S01]  /*5e10*/  STG.E.U8 desc[UR4][R4.64], R9 ;  /* 0x0000000904007986 */ /* 0x000fe2000c101104 */
[----:B------:R-:W-:Y:S05]  /*5e20*/  EXIT ;  /* 0x000000000000794d */ /* 0x000fea0003800000 */
.L_x_1423:
        /* <DEDUP_REMOVED lines=13> */
.L_x_43758:


//--------------------- .text._ZN2at6native27unrolled_elementwise_kernelINS0_13BinaryFunctorIN3c108BFloat16ES4_bZZZNS0_23logical_xor_kernel_cudaERNS_14TensorIteratorEENKUlvE0_clEvENKUlvE8_clEvEUlS4_S4_E_EESt5arrayIPcLm3EELi4E23TrivialOffsetCalculatorILi2EjESE_ILi1EjENS0_6memory15LoadWithoutCastENSH_16StoreWithoutCastEEEviT_T0_T2_T3_T4_T5_ --------------------------
	.section	.text._ZN2at6native27unrolled_elementwise_kernelINS0_13BinaryFunctorIN3c108BFloat16ES4_bZZZNS0_23logical_xor_kernel_cudaERNS_14TensorIteratorEENKUlvE0_clEvENKUlvE8_clEvEUlS4_S4_E_EESt5arrayIPcLm3EELi4E23TrivialOffsetCalculatorILi2EjESE_ILi1EjENS0_6memory15LoadWithoutCastENSH_16StoreWithoutCastEEEviT_T0_T2_T3_T4_T5_,"ax",@progbits
	.align	128
        .global         _ZN2at6native27unrolled_elementwise_kernelINS0_13BinaryFunctorIN3c108BFloat16ES4_bZZZNS0_23logical_xor_kernel_cudaERNS_14TensorIteratorEENKUlvE0_clEvENKUlvE8_clEvEUlS4_S4_E_EESt5arrayIPcLm3EELi4E23TrivialOffsetCalculatorILi2EjESE_ILi1EjENS0_6memory15LoadWithoutCastENSH_16StoreWithoutCastEEEviT_T0_T2_T3_T4_T5_
        .type           _ZN2at6native27unrolled_elementwise_kernelINS0_13BinaryFunctorIN3c108BFloat16ES4_bZZZNS0_23logical_xor_kernel_cudaERNS_14TensorIteratorEENKUlvE0_clEvENKUlvE8_clEvEUlS4_S4_E_EESt5arrayIPcLm3EELi4E23TrivialOffsetCalculatorILi2EjESE_ILi1EjENS0_6memory15LoadWithoutCastENSH_16StoreWithoutCastEEEviT_T0_T2_T3_T4_T5_,@function
        .size           _ZN2at6native27unrolled_elementwise_kernelINS0_13BinaryFunctorIN3c108BFloat16ES4_bZZZNS0_23logical_xor_kernel_cudaERNS_14TensorIteratorEENKUlvE0_clEvENKUlvE8_clEvEUlS4_S4_E_EESt5arrayIPcLm3EELi4E23TrivialOffsetCalculatorILi2EjESE_ILi1EjENS0_6memory15LoadWithoutCastENSH_16StoreWithoutCastEEEviT_T0_T2_T3_T4_T5_,(.L_x_43759 - _ZN2at6native27unrolled_elementwise_kernelINS0_13BinaryFunctorIN3c108BFloat16ES4_bZZZNS0_23logical_xor_kernel_cudaERNS_14TensorIteratorEENKUlvE0_clEvENKUlvE8_clEvEUlS4_S4_E_EESt5arrayIPcLm3EELi4E23TrivialOffsetCalculatorILi2EjESE_ILi1EjENS0_6memory15LoadWithoutCastENSH_16StoreWithoutCastEEEviT_T0_T2_T3_T4_T5_)
        .other          _ZN2at6native27unrolled_elementwise_kernelINS0_13BinaryFunctorIN3c108BFloat16ES4_bZZZNS0_23logical_xor_kernel_cudaERNS_14TensorIteratorEENKUlvE0_clEvENKUlvE8_clEvEUlS4_S4_E_EESt5arrayIPcLm3EELi4E23TrivialOffsetCalculatorILi2EjESE_ILi1EjENS0_6memory15LoadWithoutCastENSH_16StoreWithoutCastEEEviT_T0_T2_T3_T4_T5_,@"STO_CUDA_ENTRY STV_DEFAULT"
_ZN2at6native27unrolled_elementwise_kernelINS0_13BinaryFunctorIN3c108BFloat16ES4_bZZZNS0_23logical_xor_kernel_cudaERNS_14TensorIteratorEENKUlvE0_clEvENKUlvE8_clEvEUlS4_S4_E_EESt5arrayIPcLm3EELi4E23TrivialOffsetCalculatorILi2EjESE_ILi1EjENS0_6memory15LoadWithoutCastENSH_16StoreWithoutCastEEEviT_T0_T2_T3_T4_T5_:
.text._ZN2at6native27unrolled_elementwise_kernelINS0_13BinaryFunctorIN3c108BFloat16ES4_bZZZNS0_23logical_xor_kernel_cudaERNS_14TensorIteratorEENKUlvE0_clEvENKUlvE8_clEvEUlS4_S4_E_EESt5arrayIPcLm3EELi4E23TrivialOffsetCalculatorILi2EjESE_ILi1EjENS0_6memory15LoadWithoutCastENSH_16StoreWithoutCastEEEviT_T0_T2_T3_T4_T5_:
[----:B------:R-:W-:Y:S01]  /*0000*/  LDC R1, c[0x0][0x28] ;  /* 0x00000a00ff017b82 */ /* 0x000fe20000000800 */
[----:B------:R-:W0:Y:S07]  /*0010*/  S2R R0, SR_CTAID.X ;  /* 0x0000000000007919 */ /* 0x000e2e0000002500 */
[----:B------:R-:W0:Y:S01]  /*0020*/  LDC R3, c[0x0][0x210] ;  /* 0x00008400ff037b82 */ /* 0x000e220000000800 */
[----:B------:R-:W-:Y:S01]  /*0030*/  PRMT R17, RZ, 0x7610, R17 ;  /* 0x00007610ff117816 */ /* 0x000fe20000000011 */
        /* <DEDUP_REMOVED lines=8> */
[C---:B------:R-:W-:Y:S02]  /*00c0*/  ISETP.GE.AND P0, PT, R13.reuse, R12, PT ;  /* 0x0000000c0d00720c */ /* 0x040fe40003f06270 */
[----:B------:R-:W1:Y:S11]  /*00d0*/  @!P2 LDC.64 R10, c[0x0][0x228] ;  /* 0x00008a00ff0aab82 */ /* 0x000e760000000a00 */
[----:B------:R-:W-:Y:S01]  /*00e0*/  @!P0 IMAD R27, R0, 0x200, R13 ;  /* 0x00000200001b8824 */ /* 0x000fe200078e020d */
[----:B------:R-:W2:Y:S01]  /*00f0*/  @!P0 LDC.64 R8, c[0x0][0x220] ;  /* 0x00008800ff088b82 */ /* 0x000ea20000000a00 */
[----:B------:R-:W-:Y:S01]  /*0100*/  @!P0 VIADD R13, R13, 0x80 ;  /* 0x000000800d0d8836 */ /* 0x000fe20000000000 */
[----:B------:R-:W-:Y:S01]  /*0110*/  PRMT R18, RZ, 0x7610, R18 ;  /* 0x00007610ff127816 */ /* 0x000fe20000000012 */
[----:B0-----:R-:W-:-:S03]  /*0120*/  @!P2 IMAD.WIDE.U32 R22, R25, 0x2, R20 ;  /* 0x000000021916a825 */ /* 0x001fc600078e0014 */
[----:B------:R-:W-:Y:S02]  /*0130*/  ISETP.GE.AND P3, PT, R13, R12, PT ;  /* 0x0000000c0d00720c */ /* 0x000fe40003f66270 */
[----:B------:R-:W0:Y:S01]  /*0140*/  @!P0 LDC.64 R6, c[0x0][0x228] ;  /* 0x00008a00ff068b82 */ /* 0x000e220000000a00 */
[----:B------:R3:W4:Y:S01]  /*0150*/  @!P2 LDG.E.U16 R17, desc[UR4][R22.64] ;  /* 0x000000041611a981 */ /* 0x000722000c1e1500 */
[----:B-1----:R-:W-:-:S05]  /*0160*/  @!P2 IMAD.WIDE.U32 R10, R25, 0x2, R10 ;  /* 0x00000002190aa825 */ /* 0x002fca00078e000a */
[----:B------:R-:W4:Y:S04]  /*0170*/  @!P2 LDG.E.U16 R18, desc[UR4][R10.64] ;  /* 0x000000040a12a981 */ /* 0x000f28000c1e1500 */
[----:B------:R-:W1:Y:S08]  /*0180*/  @!P3 LDC.64 R4, c[0x0][0x220] ;  /* 0x00008800ff04bb82 */ /* 0x000e700000000a00 */
[----:B------:R-:W3:Y:S01]  /*0190*/  @!P3 LDC.64 R2, c[0x0][0x228] ;  /* 0x00008a00ff02bb82 */ /* 0x000ee20000000a00 */
[----:B------:R-:W-:Y:S01]  /*01a0*/  PRMT R21, RZ, 0x7610, R21 ;  /* 0x00007610ff157816 */ /* 0x000fe20000000015 */
[----:B--2---:R-:W-:Y:S01]  /*01b0*/  @!P0 IMAD.WIDE.U32 R8, R27, 0x2, R8 ;  /* 0x000000021b088825 */ /* 0x004fe200078e0008 */
[----:B------:R-:W-:-:S03]  /*01c0*/  PRMT R20, RZ, 0x7610, R20 ;  /* 0x00007610ff147816 */ /* 0x000fc60000000014 */
[----:B0-----:R-:W-:Y:S01]  /*01d0*/  @!P0 IMAD.WIDE.U32 R6, R27, 0x2, R6 ;  /* 0x000000021b068825 */ /* 0x001fe200078e0006 */
[----:B------:R-:W-:Y:S01]  /*01e0*/  PRMT R26, RZ, 0x7610, R26 ;  /* 0x00007610ff1a7816 */ /* 0x000fe2000000001a */
[----:B------:R-:W2:Y:S02]  /*01f0*/  @!P0 LDG.E.U16 R21, desc[UR4][R8.64] ;  /* 0x0000000408158981 */ /* 0x000ea4000c1e1500 */
[----:B------:R-:W-:Y:S01]  /*0200*/  @!P3 IMAD R25, R0, 0x200, R13 ;  /* 0x000002000019b824 */ /* 0x000fe200078e020d */
[----:B------:R-:W-:Y:S01]  /*0210*/  PRMT R27, RZ, 0x7610, R27 ;  /* 0x00007610ff1b7816 */ /* 0x000fe2000000001b */
[----:B------:R-:W2:Y:S02]  /*0220*/  @!P0 LDG.E.U16 R20, desc[UR4][R6.64] ;  /* 0x0000000406148981 */ /* 0x000ea4000c1e1500 */
[----:B-1----:R-:W-:-:S05]  /*0230*/  @!P3 IMAD.WIDE.U32 R4, R25, 0x2, R4 ;  /* 0x000000021904b825 */ /* 0x002fca00078e0004 */
[----:B------:R0:W2:Y:S01]  /*0240*/  @!P3 LDG.E.U16 R26, desc[UR4][R4.64] ;  /* 0x00000004041ab981 */ /* 0x0000a2000c1e1500 */
[----:B---3--:R-:W-:-:S05]  /*0250*/  @!P3 IMAD.WIDE.U32 R22, R25, 0x2, R2 ;  /* 0x000000021916b825 */ /* 0x008fca00078e0002 */
[----:B------:R-:W3:Y:S01]  /*0260*/  @!P3 LDG.E.U16 R27, desc[UR4][R22.64] ;  /* 0x00000004161bb981 */ /* 0x000ee2000c1e1500 */
[----:B------:R-:W-:Y:S01]  /*0270*/  @!P3 VIADD R13, R13, 0x80 ;  /* 0x000000800d0db836 */ /* 0x000fe20000000000 */
[----:B0-----:R-:W0:Y:S04]  /*0280*/  @!P2 LDC.64 R4, c[0x0][0x218] ;  /* 0x00008600ff04ab82 */ /* 0x001e280000000a00 */
[----:B------:R-:W-:-:S13]  /*0290*/  ISETP.GE.AND P1, PT, R13, R12, PT ;  /* 0x0000000c0d00720c */ /* 0x000fda0003f26270 */
[----:B------:R-:W1:Y:S08]  /*02a0*/  @!P1 LDC.64 R2, c[0x0][0x228] ;  /* 0x00008a00ff029b82 */ /* 0x000e700000000a00 */
[----:B------:R-:W0:Y:S01]  /*02b0*/  @!P1 LDC.64 R24, c[0x0][0x220] ;  /* 0x00008800ff189b82 */ /* 0x000e220000000a00 */
[----:B------:R-:W-:Y:S01]  /*02c0*/  @!P1 IMAD R11, R0, 0x200, R13 ;  /* 0x00000200000b9824 */ /* 0x000fe200078e020d */
[----:B------:R-:W-:-:S02]  /*02d0*/  PRMT R6, RZ, 0x7610, R6 ;  /* 0x00007610ff067816 */ /* 0x000fc40000000006 */
[----:B------:R-:W-:Y:S01]  /*02e0*/  PRMT R8, RZ, 0x7610, R8 ;  /* 0x00007610ff087816 */ /* 0x000fe20000000008 */
[C---:B------:R-:W-:Y:S02]  /*02f0*/  VIADD R9, R19.reuse, 0x80 ;  /* 0x0000008013097836 */ /* 0x040fe40000000000 */
[----:B------:R-:W-:Y:S02]  /*0300*/  VIADD R7, R19, 0x100 ;  /* 0x0000010013077836 */ /* 0x000fe40000000000 */
[----:B-1----:R-:W-:-:S04]  /*0310*/  @!P1 IMAD.WIDE.U32 R2, R11, 0x2, R2 ;  /* 0x000000020b029825 */ /* 0x002fc800078e0002 */
[----:B0-----:R-:W-:Y:S01]  /*0320*/  @!P1 IMAD.WIDE.U32 R24, R11, 0x2, R24 ;  /* 0x000000020b189825 */ /* 0x001fe200078e0018 */
[----:B------:R0:W5:Y:S01]  /*0330*/  @!P1 LDG.E.U16 R6, desc[UR4][R2.64] ;  /* 0x0000000402069981 */ /* 0x000162000c1e1500 */
[----:B------:R-:W-:-:S03]  /*0340*/  ISETP.GE.AND P3, PT, R9, R12, PT ;  /* 0x0000000c0900720c */ /* 0x000fc60003f66270 */
[----:B------:R1:W5:Y:S01]  /*0350*/  @!P1 LDG.E.U16 R8, desc[UR4][R24.64] ;  /* 0x0000000418089981 */ /* 0x000362000c1e1500 */
[----:B0-----:R-:W-:-:S04]  /*0360*/  @!P2 LEA R3, R0, R19, 0x9 ;  /* 0x000000130003a211 */ /* 0x001fc800078e48ff */
[----:B------:R-:W-:Y:S02]  /*0370*/  @!P2 IADD3 R4, P6, R3, R4, RZ ;  /* 0x000000040304a210 */ /* 0x000fe40007fde0ff */
[----:B------:R-:W-:-:S03]  /*0380*/  ISETP.GE.AND P4, PT, R7, R12, PT ;  /* 0x0000000c0700720c */ /* 0x000fc60003f86270 */
[----:B------:R-:W-:Y:S02]  /*0390*/  @!P2 IMAD.X R5, RZ, RZ, R5, P6 ;  /* 0x000000ffff05a224 */ /* 0x000fe400030e0605 */
[----:B------:R-:W-:Y:S02]  /*03a0*/  VIADD R3, R19, 0x180 ;  /* 0x0000018013037836 */ /* 0x000fe40000000000 */
[----:B------:R-:W-:-:S05]  /*03b0*/  @!P2 IMAD.MOV.U32 R19, RZ, RZ, R9 ;  /* 0x000000ffff13a224 */ /* 0x000fca00078e0009 */
[----:B------:R-:W-:Y:S01]  /*03c0*/  ISETP.GE.AND P6, PT, R19, R12, PT ;  /* 0x0000000c1300720c */ /* 0x000fe20003fc6270 */
[----:B------:R-:W-:Y:S01]  /*03d0*/  BSSY B0, `(.L_x_1424) ;  /* 0x0000022000007945 */ /* 0x000fe20003800000 */
[----:B----4-:R-:W-:Y:S02]  /*03e0*/  @!P2 IMAD.U32 R17, R17, 0x10000, RZ ;  /* 0x000100001111a824 */ /* 0x010fe400078e00ff */
[----:B------:R-:W-:-:S03]  /*03f0*/  @!P2 IMAD.U32 R18, R18, 0x10000, RZ ;  /* 0x000100001212a824 */ /* 0x000fc600078e00ff */
[----:B------:R-:W-:Y:S02]  /*0400*/  @!P2 FSETP.NEU.FTZ.AND P1, PT, R17, RZ, PT ;  /* 0x000000ff1100a20b */ /* 0x000fe40003f3d000 */
[----:B------:R-:W-:-:S04]  /*0410*/  @!P2 FSETP.NEU.FTZ.AND P5, PT, R18, RZ, PT ;  /* 0x000000ff1200a20b */ /* 0x000fc80003fbd000 */
[----:B------:R-:W-:-:S04]  /*0420*/  @!P2 PLOP3.LUT P1, PT, P1, P5, PT, 0x28, 0x0 ;  /* 0x000000000000a81c */ /* 0x000fc80000f2a570 */
[----:B------:R-:W-:-:S05]  /*0430*/  @!P2 SEL R16, RZ, 0x1, !P1 ;  /* 0x00000001ff10a807 */ /* 0x000fca0004800000 */
[----:B------:R1:W-:Y:S01]  /*0440*/  @!P2 STG.E.U8 desc[UR4][R4.64], R16 ;  /* 0x000000100400a986 */ /* 0x0003e2000c101104 */
[----:B--2---:R-:W-:Y:S02]  /*0450*/  @!P3 IMAD.U32 R21, R21, 0x10000, RZ ;  /* 0x000100001515b824 */ /* 0x004fe400078e00ff */
[----:B------:R-:W-:-:S03]  /*0460*/  @!P3 IMAD.U32 R20, R20, 0x10000, RZ ;  /* 0x000100001414b824 */ /* 0x000fc600078e00ff */
[----:B------:R-:W-:Y:S02]  /*0470*/  @!P3 FSETP.NEU.FTZ.AND P0, PT, R21, RZ, PT ;  /* 0x000000ff1500b20b */ /* 0x000fe40003f1d000 */
[----:B------:R-:W-:Y:S01]  /*0480*/  @!P3 FSETP.NEU.FTZ.AND P5, PT, R20, RZ, PT ;  /* 0x000000ff1400b20b */ /* 0x000fe20003fbd000 */
[----:B------:R-:W-:-:S03]  /*0490*/  @!P4 IMAD.U32 R26, R26, 0x10000, RZ ;  /* 0x000100001a1ac824 */ /* 0x000fc600078e00ff */
[----:B------:R-:W-:Y:S01]  /*04a0*/  @!P3 PLOP3.LUT P0, PT, P0, P5, PT, 0x28, 0x0 ;  /* 0x000000000000b81c */ /* 0x000fe2000070a570 */
[----:B---3--:R-:W-:Y:S01]  /*04b0*/  @!P4 IMAD.U32 R27, R27, 0x10000, RZ ;  /* 0x000100001b1bc824 */ /* 0x008fe200078e00ff */
[----:B------:R-:W-:-:S04]  /*04c0*/  @!P4 FSETP.NEU.FTZ.AND P1, PT, R26, RZ, PT ;  /* 0x000000ff1a00c20b */ /* 0x000fc80003f3d000 */
[----:B------:R-:W-:-:S04]  /*04d0*/  @!P4 FSETP.NEU.FTZ.AND P5, PT, R27, RZ, PT ;  /* 0x000000ff1b00c20b */ /* 0x000fc80003fbd000 */
[----:B------:R-:W-:Y:S02]  /*04e0*/  @!P4 PLOP3.LUT P1, PT, P1, P5, PT, 0x28, 0x0 ;  /* 0x000000000000c81c */ /* 0x000fe40000f2a570 */
[----:B------:R-:W-:Y:S02]  /*04f0*/  ISETP.GE.AND P5, PT, R3, R12, PT ;  /* 0x0000000c0300720c */ /* 0x000fe40003fa6270 */
[----:B------:R-:W-:Y:S02]  /*0500*/  @!P3 SEL R14, RZ, 0x1, !P0 ;  /* 0x00000001ff0eb807 */ /* 0x000fe40004000000 */
[----:B------:R-:W-:Y:S01]  /*0510*/  @!P4 SEL R15, RZ, 0x1, !P1 ;  /* 0x00000001ff0fc807 */ /* 0x000fe20004800000 */
[----:B-1----:R-:W-:Y:S08]  /*0520*/  @P6 BRA `(.L_x_1425) ;  /* 0x0000000000306947 */ /* 0x002ff00003800000 */
        /* <DEDUP_REMOVED lines=12> */
.L_x_1425:
[----:B------:R-:W-:Y:S05]  /*05f0*/  BSYNC B0 ;  /* 0x0000000000007941 */ /* 0x000fea0003800000 */
.L_x_1424:
[----:B------:R-:W-:Y:S01]  /*0600*/  ISETP.GE.AND P1, PT, R19, R12, PT ;  /* 0x0000000c1300720c */ /* 0x000fe20003f26270 */
[----:B-----5:R-:W-:Y:S02]  /*0610*/  @!P5 IMAD.U32 R8, R8, 0x10000, RZ ;  /* 0x000100000808d824 */ /* 0x020fe400078e00ff */
[----:B------:R-:W-:-:S03]  /*0620*/  @!P5 IMAD.U32 R6, R6, 0x10000, RZ ;  /* 0x000100000606d824 */ /* 0x000fc600078e00ff */
[----:B------:R-:W-:-:S07]  /*0630*/  @!P5 FSETP.NEU.FTZ.AND P0, PT, R8, RZ, PT ;  /* 0x000000ff0800d20b */ /* 0x000fce0003f1d000 */
[----:B------:R-:W-:Y:S06]  /*0640*/  @P1 EXIT ;  /* 0x000000000000194d */ /* 0x000fec0003800000 */
[----:B------:R-:W-:Y:S01]  /*0650*/  IMAD R0, R0, 0x200, R19 ;  /* 0x0000020000007824 */ /* 0x000fe200078e0213 */
[----:B------:R-:W-:Y:S01]  /*0660*/  @!P5 FSETP.NEU.FTZ.AND P1, PT, R6, RZ, PT ;  /* 0x000000ff0600d20b */ /* 0x000fe20003f3d000 */
[----:B------:R-:W-:-:S03]  /*0670*/  ULDC.64 UR6, c[0x0][0x218] ;  /* 0x0000860000067ab9 */ /* 0x000fc60000000a00 */
[----:B0-----:R-:W-:Y:S02]  /*0680*/  IADD3 R2, P2, R0, UR6, RZ ;  /* 0x0000000600027c10 */ /* 0x001fe4000ff5e0ff */
[----:B------:R-:W-:-:S03]  /*0690*/  @!P5 PLOP3.LUT P0, PT, P0, P1, PT, 0x28, 0x0 ;  /* 0x000000000000d81c */ /* 0x000fc60000702570 */
[----:B------:R-:W-:Y:S01]  /*06a0*/  IMAD.X R3, RZ, RZ, UR7, P2 ;  /* 0x00000007ff037e24 */ /* 0x000fe200090e06ff */
[----:B------:R-:W-:-:S05]  /*06b0*/  @!P5 SEL R5, RZ, 0x1, !P0 ;  /* 0x00000001ff05d807 */ /* 0x000fca0004000000 */
[----:B------:R-:W-:Y:S01]  /*06c0*/  STG.E.U8 desc[UR4][R2.64], R5 ;  /* 0x0000000502007986 */ /* 0x000fe2000c101104 */
[----:B------:R-:W-:Y:S05]  /*06d0*/  EXIT ;  /* 0x000000000000794d */ /* 0x000fea0003800000 */
.L_x_1426:
        /* <DEDUP_REMOVED lines=10> */
.L_x_43759:


//--------------------- .text._ZN2at6native29vectorized_elementwise_kernelILi2ENS0_13BinaryFunctorIN3c108BFloat16ES4_bZZZNS0_23logical_xor_kernel_cudaERNS_14TensorIteratorEENKUlvE0_clEvENKUlvE8_clEvEUlS4_S4_E_EESt5arrayIPcLm3EEEEviT0_T1_ --------------------------
	.section	.text._ZN2at6native29vectorized_elementwise_kernelILi2ENS0_13BinaryFunctorIN3c108BFloat16ES4_bZZZNS0_23logical_xor_kernel_cudaERNS_14TensorIteratorEENKUlvE0_clEvENKUlvE8_clEvEUlS4_S4_E_EESt5arrayIPcLm3EEEEviT0_T1_,"ax",@progbits
	.align	128
        .global         _ZN2at6native29vectorized_elementwise_kernelILi2ENS0_13BinaryFunctorIN3c108BFloat16ES4_bZZZNS0_23logical_xor_kernel_cudaERNS_14TensorIteratorEENKUlvE0_clEvENKUlvE8_clEvEUlS4_S4_E_EESt5arrayIPcLm3EEEEviT0_T1_
        .type           _ZN2at6native29vectorized_elementwise_kernelILi2ENS0_13BinaryFunctorIN3c108BFloat16ES4_bZZZNS0_23logical_xor_kernel_cudaERNS_14TensorIteratorEENKUlvE0_clEvENKUlvE8_clEvEUlS4_S4_E_EESt5arrayIPcLm3EEEEviT0_T1_,@function
        .size           _ZN2at6native29vectorized_elementwise_kernelILi2ENS0_13BinaryFunctorIN3c108BFloat16ES4_bZZZNS0_23logical_xor_kernel_cudaERNS_14TensorIteratorEENKUlvE0_clEvENKUlvE8_clEvEUlS4_S4_E_EESt5arrayIPcLm3EEEEviT0_T1_,(.L_x_43760 - _ZN2at6native29vectorized_elementwise_kernelILi2ENS0_13BinaryFunctorIN3c108BFloat16ES4_bZZZNS0_23logical_xor_kernel_cudaERNS_14TensorIteratorEENKUlvE0_clEvENKUlvE8_clEvEUlS4_S4_E_EESt5arrayIPcLm3EEEEviT0_T1_)
        .other          _ZN2at6native29vectorized_elementwise_kernelILi2ENS0_13BinaryFunctorIN3c108BFloat16ES4_bZZZNS0_23logical_xor_kernel_cudaERNS_14TensorIteratorEENKUlvE0_clEvENKUlvE8_clEvEUlS4_S4_E_EESt5arrayIPcLm3EEEEviT0_T1_,@"STO_CUDA_ENTRY STV_DEFAULT"
_ZN2at6native29vectorized_elementwise_kernelILi2ENS0_13BinaryFunctorIN3c108BFloat16ES4_bZZZNS0_23logical_xor_kernel_cudaERNS_14TensorIteratorEENKUlvE0_clEvENKUlvE8_clEvEUlS4_S4_E_EESt5arrayIPcLm3EEEEviT0_T1_:
.text._ZN2at6native29vectorized_elementwise_kernelILi2ENS0_13BinaryFunctorIN3c108BFloat16ES4_bZZZNS0_23logical_xor_kernel_cudaERNS_14TensorIteratorEENKUlvE0_clEvENKUlvE8_clEvEUlS4_S4_E_EESt5arrayIPcLm3EEEEviT0_T1_:
[----:B------:R-:W-:Y:S01]  /*0000*/  LDC R1, c[0x0][0x28] ;  /* 0x00000a00ff017b82 */ /* 0x000fe20000000800 */
[----:B------:R-:W0:Y:S01]  /*0010*/  S2R R0, SR_CTAID.X ;  /* 0x0000000000007919 */ /* 0x000e220000002500 */
[----:B------:R-:W-:Y:S01]  /*0020*/  ULDC UR4, c[0x0][0x210] ;  /* 0x0000840000047ab9 */ /* 0x000fe20000000800 */
[----:B0-----:R-:W-:-:S05]  /*0030*/  IMAD.SHL.U32 R0, R0, 0x400, RZ ;  /* 0x0000040000007824 */ /* 0x001fca00078e00ff */
[----:B------:R-:W-:Y:S01]  /*0040*/  IADD3 R2, -R0, UR4, RZ ;  /* 0x0000000400027c10 */ /* 0x000fe2000fffe1ff */
[----:B------:R-:W-:-:S03]  /*0050*/  ULDC.64 UR4, c[0x0][0x208] ;  /* 0x0000820000047ab9 */ /* 0x000fc60000000a00 */
[----:B------:R-:W-:-:S13]  /*0060*/  ISETP.GE.U32.AND P0, PT, R2, 0x400, PT ;  /* 0x000004000200780c */ /* 0x000fda0003f06070 */
[----:B------:R-:W-:Y:S05]  /*0070*/  @!P0 BRA `(.L_x_1427) ;  /* 0x0000000400508947 */ /* 0x000fea0003800000 */
[----:B------:R-:W0:Y:S01]  /*0080*/  S2R R2, SR_TID.X ;  /* 0x0000000000027919 */ /* 0x000e220000002100 */
[----:B------:R-:W1:Y:S01]  /*0090*/  LDC.64 R4, c[0x0][0x220] ;  /* 0x00008800ff047b82 */ /* 0x000e620000000a00 */
[----:B------:R-:W-:-:S07]  /*00a0*/  ULDC.64 UR6, c[0x0][0x218] ;  /* 0x0000860000067ab9 */ /* 0x000fce0000000a00 */
[----:B------:R-:W2:Y:S01]  /*00b0*/  LDC.64 R8, c[0x0][0x228] ;  /* 0x00008a00ff087b82 */ /* 0x000ea20000000a00 */
[----:B-1----:R-:W-:-:S04]  /*00c0*/  IMAD.WIDE R4, R0, 0x2, R4 ;  /* 0x0000000200047825 */ /* 0x002fc800078e0204 */
[----:B0-----:R-:W-:-:S04]  /*00d0*/  IMAD.WIDE.U32 R6, R2, 0x4, R4 ;  /* 0x0000000402067825 */ /* 0x001fc800078e0004 */
[----:B--2---:R-:W-:Y:S01]  /*00e0*/  IMAD.WIDE R8, R0, 0x2, R8 ;  /* 0x0000000200087825 */ /* 0x004fe200078e0208 */
[----:B------:R-:W2:Y:S04]  /*00f0*/  LDG.E R14, desc[UR4][R6.64+0x200] ;  /* 0x00020004060e7981 */ /* 0x000ea8000c1e1900 */
[----:B------:R-:W3:Y:S01]  /*0100*/  LDG.E R12, desc[UR4][R6.64] ;  /* 0x00000004060c7981 */ /* 0x000ee2000c1e1900 */
[----:B------:R-:W-:-:S03]  /*0110*/  IMAD.WIDE.U32 R8, R2, 0x4, R8 ;  /* 0x0000000402087825 */ /* 0x000fc600078e0008 */
[----:B------:R-:W4:Y:S04]  /*0120*/  LDG.E R15, desc[UR4][R6.64+0x400] ;  /* 0x00040004060f7981 */ /* 0x000f28000c1e1900 */
[----:B------:R-:W5:Y:S04]  /*0130*/  LDG.E R16, desc[UR4][R8.64] ;  /* 0x0000000408107981 */ /* 0x000f68000c1e1900 */
[----:B------:R-:W4:Y:S04]  /*0140*/  LDG.E R17, desc[UR4][R8.64+0x200] ;  /* 0x0002000408117981 */ /* 0x000f28000c1e1900 */
[----:B------:R2:W4:Y:S04]  /*0150*/  LDG.E R3, desc[UR4][R6.64+0x600] ;  /* 0x0006000406037981 */ /* 0x000528000c1e1900 */
[----:B------:R-:W4:Y:S04]  /*0160*/  LDG.E R5, desc[UR4][R8.64+0x400] ;  /* 0x0004000408057981 */ /* 0x000f28000c1e1900 */
[----:B------:R0:W4:Y:S01]  /*0170*/  LDG.E R4, desc[UR4][R8.64+0x600] ;  /* 0x0006000408047981 */ /* 0x000122000c1e1900 */
[----:B--2---:R-:W-:-:S02]  /*0180*/  PRMT R6, R14, 0x7632, R6 ;  /* 0x000076320e067816 */ /* 0x004fc40000000006 */
[----:B---3--:R-:W-:Y:S01]  /*0190*/  PRMT R10, R12, 0x7632, R10 ;  /* 0x000076320c0a7816 */ /* 0x008fe2000000000a */
[----:B------:R-:W-:Y:S02]  /*01a0*/  IMAD.U32 R7, R14, 0x10000, RZ ;  /* 0x000100000e077824 */ /* 0x000fe400078e00ff */
[----:B0-----:R-:W-:Y:S02]  /*01b0*/  IMAD.U32 R8, R6, 0x10000, RZ ;  /* 0x0001000006087824 */ /* 0x001fe400078e00ff */
[----:B------:R-:W-:Y:S01]  /*01c0*/  IMAD.U32 R13, R10, 0x10000, RZ ;  /* 0x000100000a0d7824 */ /* 0x000fe200078e00ff */
[----:B-----5:R-:W-:Y:S01]  /*01d0*/  PRMT R11, R16, 0x7632, R11 ;  /* 0x00007632100b7816 */ /* 0x020fe2000000000b */
[----:B------:R-:W-:Y:S02]  /*01e0*/  IMAD.U32 R12, R12, 0x10000, RZ ;  /* 0x000100000c0c7824 */ /* 0x000fe400078e00ff */
[----:B------:R-:W-:Y:S01]  /*01f0*/  IMAD.U32 R10, R16, 0x10000, RZ ;  /* 0x00010000100a7824 */ /* 0x000fe200078e00ff */
[----:B----4-:R-:W-:Y:S01]  /*0200*/  PRMT R6, R17, 0x7632, R6 ;  /* 0x0000763211067816 */ /* 0x010fe20000000006 */
[----:B------:R-:W-:Y:S01]  /*0210*/  IMAD.U32 R11, R11, 0x10000, RZ ;  /* 0x000100000b0b7824 */ /* 0x000fe200078e00ff */
[----:B------:R-:W-:Y:S01]  /*0220*/  FSETP.NEU.FTZ.AND P5, PT, R7, RZ, PT ;  /* 0x000000ff0700720b */ /* 0x000fe20003fbd000 */
[----:B------:R-:W-:Y:S01]  /*0230*/  IMAD.U32 R9, R17, 0x10000, RZ ;  /* 0x0001000011097824 */ /* 0x000fe200078e00ff */
[----:B------:R-:W-:Y:S01]  /*0240*/  FSETP.NEU.FTZ.AND P3, PT, R12, RZ, PT ;  /* 0x000000ff0c00720b */ /* 0x000fe20003f7d000 */
[----:B------:R-:W-:Y:S01]  /*0250*/  IMAD.U32 R7, R6, 0x10000, RZ ;  /* 0x0001000006077824 */ /* 0x000fe200078e00ff */
[----:B------:R-:W-:-:S02]  /*0260*/  FSETP.NEU.FTZ.AND P6, PT, R10, RZ, PT ;  /* 0x000000ff0a00720b */ /* 0x000fc40003fdd000 */
[C---:B------:R-:W-:Y:S02]  /*0270*/  PRMT R6, R15.reuse, 0x7632, R6 ;  /* 0x000076320f067816 */ /* 0x040fe40000000006 */
[----:B------:R-:W-:Y:S01]  /*0280*/  FSETP.NEU.FTZ.AND P1, PT, R8, RZ, PT ;  /* 0x000000ff0800720b */ /* 0x000fe20003f3d000 */
[----:B------:R-:W-:Y:S01]  /*0290*/  IMAD.U32 R8, R15, 0x10000, RZ ;  /* 0x000100000f087824 */ /* 0x000fe200078e00ff */
[----:B------:R-:W-:Y:S02]  /*02a0*/  FSETP.NEU.FTZ.AND P2, PT, R13, RZ, PT ;  /* 0x000000ff0d00720b */ /* 0x000fe40003f5d000 */
[----:B------:R-:W-:Y:S01]  /*02b0*/  FSETP.NEU.FTZ.AND P4, PT, R11, RZ, PT ;  /* 0x000000ff0b00720b */ /* 0x000fe20003f9d000 */
[----:B------:R-:W-:Y:S01]  /*02c0*/  IMAD.U32 R6, R6, 0x10000, RZ ;  /* 0x0001000006067824 */ /* 0x000fe200078e00ff */
[----:B------:R-:W-:Y:S02]  /*02d0*/  FSETP.NEU.FTZ.AND P0, PT, R9, RZ, PT ;  /* 0x000000ff0900720b */ /* 0x000fe40003f1d000 */
[----:B------:R-:W-:-:S02]  /*02e0*/  PLOP3.LUT P3, PT, P3, P6, PT, 0x28, 0x0 ;  /* 0x000000000000781c */ /* 0x000fc40001f6c570 */
[----:B------:R-:W-:Y:S01]  /*02f0*/  FSETP.NEU.FTZ.AND P6, PT, R7, RZ, PT ;  /* 0x000000ff0700720b */ /* 0x000fe20003fdd000 */
[----:B------:R-:W-:Y:S01]  /*0300*/  IMAD.U32 R7, R3, 0x10000, RZ ;  /* 0x0001000003077824 */ /* 0x000fe200078e00ff */
[----:B------:R-:W-:Y:S02]  /*0310*/  PLOP3.LUT P2, PT, P2, P4, PT, 0x28, 0x0 ;  /* 0x000000000000781c */ /* 0x000fe40001748570 */
[C---:B------:R-:W-:Y:S01]  /*0320*/  PRMT R3, R5.reuse, 0x7632, R3 ;  /* 0x0000763205037816 */ /* 0x040fe20000000003 */
[----:B------:R-:W-:Y:S01]  /*0330*/  IMAD.U32 R5, R5, 0x10000, RZ ;  /* 0x0001000005057824 */ /* 0x000fe200078e00ff */
[----:B------:R-:W-:Y:S02]  /*0340*/  FSETP.NEU.FTZ.AND P4, PT, R8, RZ, PT ;  /* 0x000000ff0800720b */ /* 0x000fe40003f9d000 */
[----:B------:R-:W-:Y:S02]  /*0350*/  PLOP3.LUT P5, PT, P5, P0, PT, 0x28, 0x0 ;  /* 0x000000000000781c */ /* 0x000fe40002fa0570 */
[----:B------:R-:W-:-:S02]  /*0360*/  SEL R8, RZ, 0x1, !P3 ;  /* 0x00000001ff087807 */ /* 0x000fc40005800000 */
[----:B------:R-:W-:Y:S02]  /*0370*/  FSETP.NEU.FTZ.AND P3, PT, R6, RZ, PT ;  /* 0x000000ff0600720b */ /* 0x000fe40003f7d000 */
[----:B------:R-:W-:Y:S02]  /*0380*/  PLOP3.LUT P1, PT, P1, P6, PT, 0x28, 0x0 ;  /* 0x000000000000781c */ /* 0x000fe40000f2c570 */
[----:B------:R-:W-:Y:S02]  /*0390*/  IADD3 R6, P6, R0, UR6, RZ ;  /* 0x0000000600067c10 */ /* 0x000fe4000ffde0ff */
[----:B------:R-:W-:Y:S01]  /*03a0*/  SEL R0, RZ, 0x1, !P5 ;  /* 0x00000001ff007807 */ /* 0x000fe20006800000 */
[----:B------:R-:W-:Y:S01]  /*03b0*/  IMAD.U32 R9, R3, 0x10000, RZ ;  /* 0x0001000003097824 */ /* 0x000fe200078e00ff */
[----:B------:R-:W-:Y:S01]  /*03c0*/  FSETP.NEU.FTZ.AND P5, PT, R5, RZ, PT ;  /* 0x000000ff0500720b */ /* 0x000fe20003fbd000 */
[----:B------:R-:W-:Y:S01]  /*03d0*/  IMAD.U32 R5, R4, 0x10000, RZ ;  /* 0x0001000004057824 */ /* 0x000fe200078e00ff */
[----:B------:R-:W-:-:S02]  /*03e0*/  PRMT R3, R3, 0x7632, R3 ;  /* 0x0000763203037816 */ /* 0x000fc40000000003 */
[----:B------:R-:W-:Y:S02]  /*03f0*/  PRMT R4, R4, 0x7632, R4 ;  /* 0x0000763204047816 */ /* 0x000fe40000000004 */
[----:B------:R-:W-:Y:S01]  /*0400*/  FSETP.NEU.FTZ.AND P0, PT, R7, RZ, PT ;  /* 0x000000ff0700720b */ /* 0x000fe20003f1d000 */
[----:B------:R-:W-:Y:S01]  /*0410*/  IMAD.X R7, RZ, RZ, UR7, P6 ;  /* 0x00000007ff077e24 */ /* 0x000fe2000b0e06ff */
[----:B------:R-:W-:Y:S01]  /*0420*/  PLOP3.LUT P5, PT, P4, P5, PT, 0x28, 0x0 ;  /* 0x000000000000781c */ /* 0x000fe200027aa570 */
[----:B------:R-:W-:Y:S01]  /*0430*/  IMAD.U32 R3, R3, 0x10000, RZ ;  /* 0x0001000003037824 */ /* 0x000fe200078e00ff */
[----:B------:R-:W-:Y:S01]  /*0440*/  FSETP.NEU.FTZ.AND P4, PT, R5, RZ, PT ;  /* 0x000000ff0500720b */ /* 0x000fe20003f9d000 */
[----:B------:R-:W-:Y:S01]  /*0450*/  IMAD.U32 R5, R4, 0x10000, RZ ;  /* 0x0001000004057824 */ /* 0x000fe200078e00ff */
[----:B------:R-:W-:Y:S02]  /*0460*/  FSETP.NEU.FTZ.AND P6, PT, R9, RZ, PT ;  /* 0x000000ff0900720b */ /* 0x000fe40003fdd000 */
[----:B------:R-:W-:-:S02]  /*0470*/  SEL R4, RZ, 0x1, !P5 ;  /* 0x00000001ff047807 */ /* 0x000fc40006800000 */
[----:B------:R-:W-:Y:S02]  /*0480*/  PLOP3.LUT P3, PT, P3, P6, PT, 0x28, 0x0 ;  /* 0x000000000000781c */ /* 0x000fe40001f6c570 */
[----:B------:R-:W-:Y:S02]  /*0490*/  FSETP.NEU.FTZ.AND P6, PT, R3, RZ, PT ;  /* 0x000000ff0300720b */ /* 0x000fe40003fdd000 */
[----:B------:R-:W-:Y:S02]  /*04a0*/  FSETP.NEU.FTZ.AND P5, PT, R5, RZ, PT ;  /* 0x000000ff0500720b */ /* 0x000fe40003fbd000 */
[----:B------:R-:W-:Y:S02]  /*04b0*/  PLOP3.LUT P0, PT, P0, P4, PT, 0x28, 0x0 ;  /* 0x000000000000781c */ /* 0x000fe40000708570 */
[----:B------:R-:W-:Y:S01]  /*04c0*/  PLOP3.LUT P5, PT, P6, P5, PT, 0x28, 0x0 ;  /* 0x000000000000781c */ /* 0x000fe200037aa570 */
[----:B------:R-:W-:Y:S01]  /*04d0*/  IMAD.WIDE R6, R2, 0x2, R6 ;  /* 0x0000000202067825 */ /* 0x000fe200078e0206 */
[----:B------:R-:W-:-:S02]  /*04e0*/  SEL R2, RZ, 0x1, !P0 ;  /* 0x00000001ff027807 */ /* 0x000fc40004000000 */
[----:B------:R-:W-:Y:S02]  /*04f0*/  SEL R3, RZ, 0x1, !P2 ;  /* 0x00000001ff037807 */ /* 0x000fe40005000000 */
[----:B------:R-:W-:Y:S02]  /*0500*/  SEL R5, RZ, 0x1, !P1 ;  /* 0x00000001ff057807 */ /* 0x000fe40004800000 */
[----:B------:R-:W-:Y:S02]  /*0510*/  SEL R9, RZ, 0x1, !P3 ;  /* 0x00000001ff097807 */ /* 0x000fe40005800000 */
[----:B------:R-:W-:Y:S02]  /*0520*/  SEL R11, RZ, 0x1, !P5 ;  /* 0x00000001ff0b7807 */ /* 0x000fe40006800000 */
[----:B------:R-:W-:Y:S02]  /*0530*/  PRMT R3, R3, 0x7604, R8 ;  /* 0x0000760403037816 */ /* 0x000fe40000000008 */
[----:B------:R-:W-:-:S02]  /*0540*/  PRMT R5, R5, 0x7604, R0 ;  /* 0x0000760405057816 */ /* 0x000fc40000000000 */
[----:B------:R-:W-:Y:S02]  /*0550*/  PRMT R9, R9, 0x7604, R4 ;  /* 0x0000760409097816 */ /* 0x000fe40000000004 */
[----:B------:R-:W-:Y:S01]  /*0560*/  PRMT R11, R11, 0x7604, R2 ;  /* 0x000076040b0b7816 */ /* 0x000fe20000000002 */
[----:B------:R-:W-:Y:S04]  /*0570*/  STG.E.U16 desc[UR4][R6.64], R3 ;  /* 0x0000000306007986 */ /* 0x000fe8000c101504 */
[----:B------:R-:W-:Y:S04]  /*0580*/  STG.E.U16 desc[UR4][R6.64+0x100], R5 ;  /* 0x0001000506007986 */ /* 0x000fe8000c101504 */
[----:B------:R-:W-:Y:S04]  /*0590*/  STG.E.U16 desc[UR4][R6.64+0x200], R9 ;  /* 0x0002000906007986 */ /* 0x000fe8000c101504 */
[----:B------:R-:W-:Y:S01]  /*05a0*/  STG.E.U16 desc[UR4][R6.64+0x300], R11 ;  /* 0x0003000b06007986 */ /* 0x000fe2000c101504 */
[----:B------:R-:W-:Y:S05]  /*05b0*/  EXIT ;  /* 0x000000000000794d */ /* 0x000fea0003800000 */
.L_x_1427:
[----:B------:R-:W0:Y:S01]  /*05c0*/  S2R R29, SR_TID.X ;  /* 0x00000000001d7919 */ /* 0x000e220000002100 */
[----:B------:R-:W-:Y:S02]  /*05d0*/  PRMT R18, RZ, 0x7610, R18 ;  /* 0x00007610ff127816 */ /* 0x000fe40000000012 */
[----:B0-----:R-:W-:-:S13]  /*05e0*/  ISETP.GE.AND P4, PT, R29, R2, PT ;  /* 0x000000021d00720c */ /* 0x001fda0003f86270 */
[----:B------:R-:W0:Y:S01]  /*05f0*/  @!P4 LDC.64 R14, c[0x0][0x220] ;  /* 0x00008800ff0ecb82 */ /* 0x000e220000000a00 */
[----:B------:R-:W-:-:S07]  /*0600*/  @!P4 IMAD.IADD R23, R0, 0x1, R29 ;  /* 0x000000010017c824 */ /* 0x000fce00078e021d */
[----:B------:R-:W1:Y:S01]  /*0610*/  @!P4 LDC.64 R12, c[0x0][0x228] ;  /* 0x00008a00ff0ccb82 */ /* 0x000e620000000a00 */
[----:B0-----:R-:W-:-:S05]  /*0620*/  @!P4 IMAD.WIDE.U32 R14, R23, 0x2, R14 ;  /* 0x00000002170ec825 */ /* 0x001fca00078e000e */
[----:B------:R-:W2:Y:S01]  /*0630*/  @!P4 LDG.E.U16 R18, desc[UR4][R14.64] ;  /* 0x000000040e12c981 */ /* 0x000ea2000c1e1500 */
[----:B------:R-:W-:Y:S01]  /*0640*/  PRMT R21, RZ, 0x7610, R21 ;  /* 0x00007610ff157816 */ /* 0x000fe20000000015 */
[----:B-1----:R-:W-:-:S05]  /*0650*/  @!P4 IMAD.WIDE.U32 R22, R23, 0x2, R12 ;  /* 0x000000021716c825 */ /* 0x002fca00078e000c */
[----:B------:R0:W3:Y:S01]  /*0660*/  @!P4 LDG.E.U16 R21, desc[UR4][R22.64] ;  /* 0x000000041615c981 */ /* 0x0000e2000c1e1500 */
[----:B------:R-:W-:-:S05]  /*0670*/  @!P4 VIADD R29, R29, 0x80 ;  /* 0x000000801d1dc836 */ /* 0x000fca0000000000 */
[----:B------:R-:W-:Y:S02]  /*0680*/  ISETP.GE.AND P0, PT, R29, R2, PT ;  /* 0x000000021d00720c */ /* 0x000fe40003f06270 */
[----:B0-----:R-:W-:-:S11]  /*0690*/  PRMT R23, RZ, 0x7610, R23 ;  /* 0x00007610ff177816 */ /* 0x001fd60000000017 */
[----:B------:R-:W-:Y:S01]  /*06a0*/  @!P0 IMAD.IADD R19, R0, 0x1, R29 ;  /* 0x0000000100138824 */ /* 0x000fe200078e021d */
[----:B------:R-:W0:Y:S01]  /*06b0*/  @!P0 LDC.64 R16, c[0x0][0x228] ;  /* 0x00008a00ff108b82 */ /* 0x000e220000000a00 */
[----:B------:R-:W-:-:S05]  /*06c0*/  @!P0 VIADD R29, R29, 0x80 ;  /* 0x000000801d1d8836 */ /* 0x000fca0000000000 */
[C---:B------:R-:W-:Y:S02]  /*06d0*/  ISETP.GE.AND P1, PT, R29.reuse, R2, PT ;  /* 0x000000021d00720c */ /* 0x040fe40003f26270 */
[----:B------:R-:W1:Y:S11]  /*06e0*/  @!P0 LDC.64 R12, c[0x0][0x220] ;  /* 0x00008800ff0c8b82 */ /* 0x000e760000000a00 */
[----:B------:R-:W-:Y:S01]  /*06f0*/  @!P1 IMAD.IADD R10, R0, 0x1, R29 ;  /* 0x00000001000a9824 */ /* 0x000fe200078e021d */
[----:B------:R-:W4:Y:S01]  /*0700*/  @!P1 LDC.64 R26, c[0x0][0x228] ;  /* 0x00008a00ff1a9b82 */ /* 0x000f220000000a00 */
[----:B------:R-:W-:-:S05]  /*0710*/  @!P1 VIADD R29, R29, 0x80 ;  /* 0x000000801d1d9836 */ /* 0x000fca0000000000 */
[----:B------:R-:W-:Y:S01]  /*0720*/  ISETP.GE.AND P2, PT, R29, R2, PT ;  /* 0x000000021d00720c */ /* 0x000fe20003f46270 */
[C---:B0-----:R-:W-:Y:S01]  /*0730*/  @!P0 IMAD.WIDE.U32 R16, R19.reuse, 0x2, R16 ;  /* 0x0000000213108825 */ /* 0x041fe200078e0010 */
[----:B------:R-:W-:Y:S01]  /*0740*/  PRMT R22, RZ, 0x7610, R22 ;  /* 0x00007610ff167816 */ /* 0x000fe20000000016 */
[----:B------:R-:W0:Y:S02]  /*0750*/  @!P1 LDC.64 R14, c[0x0][0x220] ;  /* 0x00008800ff0e9b82 */ /* 0x000e240000000a00 */
[----:B-1----:R-:W-:-:S03]  /*0760*/  @!P0 IMAD.WIDE.U32 R12, R19, 0x2, R12 ;  /* 0x00000002130c8825 */ /* 0x002fc600078e000c */
[----:B------:R1:W5:Y:S04]  /*0770*/  @!P0 LDG.E.U16 R22, desc[UR4][R16.64] ;  /* 0x0000000410168981 */ /* 0x000368000c1e1500 */
[----:B------:R4:W5:Y:S01]  /*0780*/  @!P0 LDG.E.U16 R23, desc[UR4][R12.64] ;  /* 0x000000040c178981 */ /* 0x000962000c1e1500 */
[----:B------:R-:W-:Y:S02]  /*0790*/  @!P2 IMAD.IADD R19, R0, 0x1, R29 ;  /* 0x000000010013a824 */ /* 0x000fe400078e021d */
[----:B------:R-:W-:Y:S01]  /*07a0*/  @!P2 VIADD R29, R29, 0x80 ;  /* 0x000000801d1da836 */ /* 0x000fe20000000000 */
[----:B-1----:R-:W1:Y:S01]  /*07b0*/  @!P2 LDC.64 R16, c[0x0][0x228] ;  /* 0x00008a00ff10ab82 */ /* 0x002e620000000a00 */
[----:B------:R-:W-:Y:S01]  /*07c0*/  PRMT R24, RZ, 0x7610, R24 ;  /* 0x00007610ff187816 */ /* 0x000fe20000000018 */
[----:B----4-:R-:W-:-:S02]  /*07d0*/  @!P1 IMAD.WIDE.U32 R26, R10, 0x2, R26 ;  /* 0x000000020a1a9825 */ /* 0x010fc400078e001a */
[----:B------:R-:W-:Y:S02]  /*07e0*/  ISETP.GE.AND P3, PT, R29, R2, PT ;  /* 0x000000021d00720c */ /* 0x000fe40003f66270 */
[----:B------:R-:W-:Y:S01]  /*07f0*/  PRMT R25, RZ, 0x7610, R25 ;  /* 0x00007610ff197816 */ /* 0x000fe20000000019 */
[----:B------:R4:W5:Y:S01]  /*0800*/  @!P1 LDG.E.U16 R24, desc[UR4][R26.64] ;  /* 0x000000041a189981 */ /* 0x000962000c1e1500 */
[----:B------:R-:W1:Y:S01]  /*0810*/  @!P2 LDC.64 R12, c[0x0][0x220] ;  /* 0x00008800ff0cab82 */ /* 0x000e620000000a00 */
[----:B0-----:R-:W-:-:S05]  /*0820*/  @!P1 IMAD.WIDE.U32 R14, R10, 0x2, R14 ;  /* 0x000000020a0e9825 */ /* 0x001fca00078e000e */
[----:B------:R0:W5:Y:S01]  /*0830*/  @!P1 LDG.E.U16 R25, desc[UR4][R14.64] ;  /* 0x000000040e199981 */ /* 0x000162000c1e1500 */
[----:B----4-:R-:W-:Y:S01]  /*0840*/  PRMT R26, RZ, 0x7610, R26 ;  /* 0x00007610ff1a7816 */ /* 0x010fe2000000001a */
[C---:B-1----:R-:W-:Y:S01]  /*0850*/  @!P2 IMAD.WIDE.U32 R16, R19.reuse, 0x2, R16 ;  /* 0x000000021310a825 */ /* 0x042fe200078e0010 */
[----:B0-----:R-:W0:Y:S04]  /*0860*/  @!P3 LDC.64 R14, c[0x0][0x220] ;  /* 0x00008800ff0ebb82 */ /* 0x001e280000000a00 */
[----:B------:R1:W4:Y:S01]  /*0870*/  @!P2 LDG.E.U16 R26, desc[UR4][R16.64] ;  /* 0x00000004101aa981 */ /* 0x000322000c1e1500 */
[----:B------:R-:W-:Y:S01]  /*0880*/  PRMT R27, RZ, 0x7610, R27 ;  /* 0x00007610ff1b7816 */ /* 0x000fe2000000001b */
[----:B------:R-:W-:-:S05]  /*0890*/  @!P2 IMAD.WIDE.U32 R12, R19, 0x2, R12 ;  /* 0x00000002130ca825 */ /* 0x000fca00078e000c */
[----:B------:R1:W4:Y:S02]  /*08a0*/  @!P2 LDG.E.U16 R27, desc[UR4][R12.64] ;  /* 0x000000040c1ba981 */ /* 0x000324000c1e1500 */
[----:B-1----:R-:W1:Y:S01]  /*08b0*/  @!P3 LDC.64 R16, c[0x0][0x228] ;  /* 0x00008a00ff10bb82 */ /* 0x002e620000000a00 */
[----:B------:R-:W-:Y:S02]  /*08c0*/  @!P3 IMAD.IADD R13, R0, 0x1, R29 ;  /* 0x00000001000db824 */ /* 0x000fe400078e021d */
[----:B------:R-:W-:-:S05]  /*08d0*/  @!P3 VIADD R29, R29, 0x80 ;  /* 0x000000801d1db836 */ /* 0x000fca0000000000 */
[----:B------:R-:W-:Y:S01]  /*08e0*/  ISETP.GE.AND P0, PT, R29, R2, PT ;  /* 0x000000021d00720c */ /* 0x000fe20003f06270 */
[----:B0-----:R-:W-:Y:S01]  /*08f0*/  @!P3 IMAD.WIDE.U32 R14, R13, 0x2, R14 ;  /* 0x000000020d0eb825 */ /* 0x001fe200078e000e */
[----:B------:R-:W-:Y:S02]  /*0900*/  PRMT R10, RZ, 0x7610, R10 ;  /* 0x00007610ff0a7816 */ /* 0x000fe4000000000a */
[----:B------:R-:W-:-:S04]  /*0910*/  PRMT R12, RZ, 0x7610, R12 ;  /* 0x00007610ff0c7816 */ /* 0x000fc8000000000c */
[----:B------:R0:W4:Y:S01]  /*0920*/  @!P3 LDG.E.U16 R10, desc[UR4][R14.64] ;  /* 0x000000040e0ab981 */ /* 0x000122000c1e1500 */
[----:B-1----:R-:W-:-:S05]  /*0930*/  @!P3 IMAD.WIDE.U32 R16, R13, 0x2, R16 ;  /* 0x000000020d10b825 */ /* 0x002fca00078e0010 */
[----:B------:R1:W4:Y:S01]  /*0940*/  @!P3 LDG.E.U16 R12, desc[UR4][R16.64] ;  /* 0x00000004100cb981 */ /* 0x000322000c1e1500 */
[----:B0-----:R-:W0:Y:S08]  /*0950*/  @!P0 LDC.64 R14, c[0x0][0x220] ;  /* 0x00008800ff0e8b82 */ /* 0x001e300000000a00 */
[----:B-1----:R-:W1:Y:S01]  /*0960*/  @!P0 LDC.64 R16, c[0x0][0x228] ;  /* 0x00008a00ff108b82 */ /* 0x002e620000000a00 */
[----:B------:R-:W-:-:S02]  /*0970*/  @!P0 IMAD.IADD R19, R0, 0x1, R29 ;  /* 0x0000000100138824 */ /* 0x000fc400078e021d */
[----:B------:R-:W-:-:S05]  /*0980*/  @!P0 VIADD R29, R29, 0x80 ;  /* 0x000000801d1d8836 */ /* 0x000fca0000000000 */
[----:B------:R-:W-:Y:S02]  /*0990*/  ISETP.GE.AND P2, PT, R29, R2, PT ;  /* 0x000000021d00720c */ /* 0x000fe40003f46270 */
[----:B------:R-:W-:Y:S02]  /*09a0*/  PRMT R13, RZ, 0x7610, R13 ;  /* 0x00007610ff0d7816 */ /* 0x000fe4000000000d */
[----:B------:R-:W-:Y:S01]  /*09b0*/  PRMT R20, RZ, 0x7610, R20 ;  /* 0x00007610ff147816 */ /* 0x000fe20000000014 */
[----:B0-----:R-:W-:-:S05]  /*09c0*/  @!P0 IMAD.WIDE.U32 R14, R19, 0x2, R14 ;  /* 0x00000002130e8825 */ /* 0x001fca00078e000e */
[----:B------:R0:W4:Y:S01]  /*09d0*/  @!P0 LDG.E.U16 R13, desc[UR4][R14.64] ;  /* 0x000000040e0d8981 */ /* 0x000122000c1e1500 */
[----:B-1----:R-:W-:-:S05]  /*09e0*/  @!P0 IMAD.WIDE.U32 R16, R19, 0x2, R16 ;  /* 0x0000000213108825 */ /* 0x002fca00078e0010 */
[----:B------:R1:W4:Y:S01]  /*09f0*/  @!P0 LDG.E.U16 R20, desc[UR4][R16.64] ;  /* 0x0000000410148981 */ /* 0x000322000c1e1500 */
[----:B0-----:R-:W0:Y:S08]  /*0a00*/  @!P2 LDC.64 R14, c[0x0][0x220] ;  /* 0x00008800ff0eab82 */ /* 0x001e300000000a00 */
[----:B-1----:R-:W1:Y:S01]  /*0a10*/  @!P2 LDC.64 R16, c[0x0][0x228] ;  /* 0x00008a00ff10ab82 */ /* 0x002e620000000a00 */
[----:B--2---:R-:W-:-:S02]  /*0a20*/  @!P4 IMAD.U32 R19, R18, 0x10000, RZ ;  /* 0x000100001213c824 */ /* 0x004fc400078e00ff */
[----:B------:R-:W-:Y:S02]  /*0a30*/  @!P2 IMAD.IADD R18, R0, 0x1, R29 ;  /* 0x000000010012a824 */ /* 0x000fe400078e021d */
[----:B------:R-:W-:-:S05]  /*0a40*/  @!P2 VIADD R29, R29, 0x80 ;  /* 0x000000801d1da836 */ /* 0x000fca0000000000 */
[----:B------:R-:W-:Y:S01]  /*0a50*/  ISETP.GE.AND P1, PT, R29, R2, PT ;  /* 0x000000021d00720c */ /* 0x000fe20003f26270 */
[C---:B0-----:R-:W-:Y:S01]  /*0a60*/  @!P2 IMAD.WIDE.U32 R14, R18.reuse, 0x2, R14 ;  /* 0x00000002120ea825 */ /* 0x041fe200078e000e */
[----:B------:R-:W-:Y:S02]  /*0a70*/  @!P4 FSETP.NEU.FTZ.AND P0, PT, R19, RZ, PT ;  /* 0x000000ff1300c20b */ /* 0x000fe40003f1d000 */
[----:B------:R-:W-:Y:S01]  /*0a80*/  PRMT R19, RZ, 0x7610, R19 ;  /* 0x00007610ff137816 */ /* 0x000fe20000000013 */
[----:B-1----:R-:W-:Y:S01]  /*0a90*/  @!P2 IMAD.WIDE.U32 R16, R18, 0x2, R16 ;  /* 0x000000021210a825 */ /* 0x002fe200078e0010 */
[----:B------:R-:W-:-:S04]  /*0aa0*/  PRMT R18, RZ, 0x7610, R18 ;  /* 0x00007610ff127816 */ /* 0x000fc80000000012 */
[----:B------:R0:W2:Y:S04]  /*0ab0*/  @!P2 LDG.E.U16 R19, desc[UR4][R14.64] ;  /* 0x000000040e13a981 */ /* 0x0000a8000c1e1500 */
[----:B------:R1:W2:Y:S01]  /*0ac0*/  @!P2 LDG.E.U16 R18, desc[UR4][R16.64] ;  /* 0x000000041012a981 */ /* 0x0002a2000c1e1500 */
[----:B0-----:R-:W0:Y:S08]  /*0ad0*/  @!P1 LDC.64 R14, c[0x0][0x220] ;  /* 0x00008800ff0e9b82 */ /* 0x001e300000000a00 */
[----:B-1----:R-:W1:Y:S01]  /*0ae0*/  @!P1 LDC.64 R16, c[0x0][0x228] ;  /* 0x00008a00ff109b82 */ /* 0x002e620000000a00 */
[----:B---3--:R-:W-:-:S02]  /*0af0*/  @!P4 IMAD.U32 R21, R21, 0x10000, RZ ;  /* 0x000100001515c824 */ /* 0x008fc400078e00ff */
[----:B------:R-:W-:-:S03]  /*0b00*/  @!P1 IMAD.IADD R29, R0, 0x1, R29 ;  /* 0x00000001001d9824 */ /* 0x000fc600078e021d */
[----:B------:R-:W-:Y:S02]  /*0b10*/  @!P4 FSETP.NEU.FTZ.AND P2, PT, R21, RZ, PT ;  /* 0x000000ff1500c20b */ /* 0x000fe40003f5d000 */
[----:B------:R-:W-:Y:S01]  /*0b20*/  PRMT R21, RZ, 0x7610, R21 ;  /* 0x00007610ff157816 */ /* 0x000fe20000000015 */
[----:B0-----:R-:W-:-:S05]  /*0b30*/  @!P1 IMAD.WIDE.U32 R14, R29, 0x2, R14 ;  /* 0x000000021d0e9825 */ /* 0x001fca00078e000e */
[----:B------:R-:W3:Y:S01]  /*0b40*/  @!P1 LDG.E.U16 R21, desc[UR4][R14.64] ;  /* 0x000000040e159981 */ /* 0x000ee2000c1e1500 */
[----:B-1----:R-:W-:Y:S01]  /*0b50*/  @!P1 IMAD.WIDE.U32 R28, R29, 0x2, R16 ;  /* 0x000000021d1c9825 */ /* 0x002fe200078e0010 */
[----:B------:R-:W-:-:S06]  /*0b60*/  PRMT R16, RZ, 0x7610, R16 ;  /* 0x00007610ff107816 */ /* 0x000fcc0000000010 */
[----:B------:R0:W3:Y:S01]  /*0b70*/  @!P1 LDG.E.U16 R16, desc[UR4][R28.64] ;  /* 0x000000041c109981 */ /* 0x0000e2000c1e1500 */
[----:B------:R-:W0:Y:S01]  /*0b80*/  S2R R17, SR_TID.X ;  /* 0x0000000000117919 */ /* 0x000e220000002100 */
[----:B------:R-:W-:Y:S01]  /*0b90*/  @!P4 PLOP3.LUT P0, PT, P0, P2, PT, 0x28, 0x0 ;  /* 0x000000000000c81c */ /* 0x000fe20000704570 */
[----:B0-----:R-:W-:-:S05]  /*0ba0*/  VIADD R29, R17, 0x80 ;  /* 0x00000080111d7836 */ /* 0x001fca0000000000 */
[----:B------:R-:W-:Y:S01]  /*0bb0*/  ISETP.GE.AND P3, PT, R29, R2, PT ;  /* 0x000000021d00720c */ /* 0x000fe20003f66270 */
[----:B------:R-:W-:-:S05]  /*0bc0*/  VIADD R15, R17, 0x100 ;  /* 0x00000100110f7836 */ /* 0x000fca0000000000 */
[----:B------:R-:W-:Y:S01]  /*0bd0*/  ISETP.GE.AND P5, PT, R15, R2, PT ;  /* 0x000000020f00720c */ /* 0x000fe20003fa6270 */
[----:B------:R-:W-:-:S06]  /*0be0*/  VIADD R15, R17, 0x180 ;  /* 0x00000180110f7836 */ /* 0x000fcc0000000000 */
[----:B-----5:R-:W-:Y:S02]  /*0bf0*/  @!P3 IMAD.U32 R23, R23, 0x10000, RZ ;  /* 0x000100001717b824 */ /* 0x020fe400078e00ff */
[----:B------:R-:W-:Y:S01]  /*0c00*/  @!P3 IMAD.U32 R22, R22, 0x10000, RZ ;  /* 0x000100001616b824 */ /* 0x000fe200078e00ff */
[----:B------:R-:W-:Y:S02]  /*0c10*/  ISETP.GE.AND P2, PT, R15, R2, PT ;  /* 0x000000020f00720c */ /* 0x000fe40003f46270 */
[----:B------:R-:W-:Y:S02]  /*0c20*/  @!P3 FSETP.NEU.FTZ.AND P1, PT, R23, RZ, PT ;  /* 0x000000ff1700b20b */ /* 0x000fe40003f3d000 */
[----:B------:R-:W-:Y:S01]  /*0c30*/  @!P3 FSETP.NEU.FTZ.AND P6, PT, R22, RZ, PT ;  /* 0x000000ff1600b20b */ /* 0x000fe20003fdd000 */
[----:B------:R-:W-:Y:S02]  /*0c40*/  @!P5 IMAD.U32 R25, R25, 0x10000, RZ ;  /* 0x000100001919d824 */ /* 0x000fe400078e00ff */
[----:B------:R-:W-:Y:S01]  /*0c50*/  VIADD R15, R17, 0x200 ;  /* 0x00000200110f7836 */ /* 0x000fe20000000000 */
[----:B------:R-:W-:Y:S01]  /*0c60*/  @!P3 PLOP3.LUT P6, PT, P1, P6, PT, 0x28, 0x0 ;  /* 0x000000000000b81c */ /* 0x000fe20000fcc570 */
[----:B------:R-:W-:Y:S01]  /*0c70*/  @!P5 IMAD.U32 R24, R24, 0x10000, RZ ;  /* 0x000100001818d824 */ /* 0x000fe200078e00ff */
[----:B------:R-:W-:-:S02]  /*0c80*/  @!P4 SEL R11, RZ, 0x1, !P0 ;  /* 0x00000001ff0bc807 */ /* 0x000fc40004000000 */
[----:B------:R-:W-:Y:S02]  /*0c90*/  @!P3 SEL R3, RZ, 0x1, !P6 ;  /* 0x00000001ff03b807 */ /* 0x000fe40007000000 */
[----:B------:R-:W-:Y:S02]  /*0ca0*/  @!P5 FSETP.NEU.FTZ.AND P0, PT, R25, RZ, PT ;  /* 0x000000ff1900d20b */ /* 0x000fe40003f1d000 */
[----:B------:R-:W-:Y:S01]  /*0cb0*/  ISETP.GE.AND P1, PT, R15, R2, PT ;  /* 0x000000020f00720c */ /* 0x000fe20003f26270 */
[----:B------:R-:W-:Y:S01]  /*0cc0*/  VIADD R15, R17, 0x280 ;  /* 0x00000280110f7836 */ /* 0x000fe20000000000 */
[----:B------:R-:W-:Y:S01]  /*0cd0*/  @!P5 FSETP.NEU.FTZ.AND P6, PT, R24, RZ, PT ;  /* 0x000000ff1800d20b */ /* 0x000fe20003fdd000 */
[----:B----4-:R-:W-:Y:S02]  /*0ce0*/  @!P2 IMAD.U32 R27, R27, 0x10000, RZ ;  /* 0x000100001b1ba824 */ /* 0x010fe400078e00ff */
[----:B------:R-:W-:Y:S01]  /*0cf0*/  @!P2 IMAD.U32 R26, R26, 0x10000, RZ ;  /* 0x000100001a1aa824 */ /* 0x000fe200078e00ff */
[----:B------:R-:W-:-:S02]  /*0d00*/  @!P5 PLOP3.LUT P6, PT, P0, P6, PT, 0x28, 0x0 ;  /* 0x000000000000d81c */ /* 0x000fc400007cc570 */
[-C--:B------:R-:W-:Y:S01]  /*0d10*/  ISETP.GE.AND P3, PT, R15, R2.reuse, PT ;  /* 0x000000020f00720c */ /* 0x080fe20003f66270 */
[----:B------:R-:W-:Y:S01]  /*0d20*/  VIADD R15, R17, 0x300 ;  /* 0x00000300110f7836 */ /* 0x000fe20000000000 */
[----:B------:R-:W-:Y:S02]  /*0d30*/  @!P5 SEL R4, RZ, 0x1, !P6 ;  /* 0x00000001ff04d807 */ /* 0x000fe40007000000 */
[----:B------:R-:W-:Y:S02]  /*0d40*/  @!P2 FSETP.NEU.FTZ.AND P0, PT, R27, RZ, PT ;  /* 0x000000ff1b00a20b */ /* 0x000fe40003f1d000 */
[----:B------:R-:W-:Y:S01]  /*0d50*/  @!P2 FSETP.NEU.FTZ.AND P5, PT, R26, RZ, PT ;  /* 0x000000ff1a00a20b */ /* 0x000fe20003fbd000 */
[----:B------:R-:W-:Y:S01]  /*0d60*/  @!P1 IMAD.U32 R10, R10, 0x10000, RZ ;  /* 0x000100000a0a9824 */ /* 0x000fe200078e00ff */
[----:B------:R-:W-:Y:S01]  /*0d70*/  ISETP.GE.AND P6, PT, R15, R2, PT ;  /* 0x000000020f00720c */ /* 0x000fe20003fc6270 */
[----:B------:R-:W-:Y:S01]  /*0d80*/  @!P1 IMAD.U32 R12, R12, 0x10000, RZ ;  /* 0x000100000c0c9824 */ /* 0x000fe200078e00ff */
[----:B------:R-:W0:Y:S01]  /*0d90*/  @!P4 LDC.64 R14, c[0x0][0x218] ;  /* 0x00008600ff0ecb82 */ /* 0x000e220000000a00 */
[----:B------:R-:W-:-:S02]  /*0da0*/  @!P2 PLOP3.LUT P5, PT, P0, P5, PT, 0x28, 0x0 ;  /* 0x000000000000a81c */ /* 0x000fc400007aa570 */
[----:B------:R-:W-:Y:S02]  /*0db0*/  @!P1 FSETP.NEU.FTZ.AND P0, PT, R10, RZ, PT ;  /* 0x000000ff0a00920b */ /* 0x000fe40003f1d000 */
[----:B------:R-:W-:Y:S02]  /*0dc0*/  @!P2 SEL R5, RZ, 0x1, !P5 ;  /* 0x00000001ff05a807 */ /* 0x000fe40006800000 */
[----:B------:R-:W-:Y:S01]  /*0dd0*/  @!P1 FSETP.NEU.FTZ.AND P2, PT, R12, RZ, PT ;  /* 0x000000ff0c00920b */ /* 0x000fe20003f5d000 */
[----:B------:R-:W-:-:S03]  /*0de0*/  VIADD R23, R17, 0x380 ;  /* 0x0000038011177836 */ /* 0x000fc60000000000 */
[----:B------:R-:W-:Y:S01]  /*0df0*/  @!P1 PLOP3.LUT P2, PT, P0, P2, PT, 0x28, 0x0 ;  /* 0x000000000000981c */ /* 0x000fe20000744570 */
[----:B------:R-:W-:Y:S01]  /*0e00*/  @!P3 IMAD.U32 R13, R13, 0x10000, RZ ;  /* 0x000100000d0db824 */ /* 0x000fe200078e00ff */
[----:B------:R-:W-:Y:S02]  /*0e10*/  ISETP.GE.AND P5, PT, R23, R2, PT ;  /* 0x000000021700720c */ /* 0x000fe40003fa6270 */
[----:B------:R-:W-:Y:S01]  /*0e20*/  @!P1 SEL R6, RZ, 0x1, !P2 ;  /* 0x00000001ff069807 */ /* 0x000fe20005000000 */
[----:B------:R-:W-:Y:S01]  /*0e30*/  @!P3 IMAD.U32 R20, R20, 0x10000, RZ ;  /* 0x000100001414b824 */ /* 0x000fe200078e00ff */
[----:B------:R-:W-:-:S04]  /*0e40*/  @!P3 FSETP.NEU.FTZ.AND P0, PT, R13, RZ, PT ;  /* 0x000000ff0d00b20b */ /* 0x000fc80003f1d000 */
[----:B------:R-:W-:Y:S01]  /*0e50*/  @!P3 FSETP.NEU.FTZ.AND P2, PT, R20, RZ, PT ;  /* 0x000000ff1400b20b */ /* 0x000fe20003f5d000 */
[----:B------:R-:W-:-:S03]  /*0e60*/  @!P4 IMAD.IADD R13, R0, 0x1, R17 ;  /* 0x00000001000dc824 */ /* 0x000fc600078e0211 */
[----:B------:R-:W-:Y:S01]  /*0e70*/  @!P3 PLOP3.LUT P2, PT, P0, P2, PT, 0x28, 0x0 ;  /* 0x000000000000b81c */ /* 0x000fe20000744570 */
[----:B------:R-:W-:-:S03]  /*0e80*/  @!P4 IMAD.MOV.U32 R17, RZ, RZ, R29 ;  /* 0x000000ffff11c224 */ /* 0x000fc600078e001d */
[----:B------:R-:W-:Y:S01]  /*0e90*/  P2R R10, PR, RZ, 0x4 ;  /* 0x00000004ff0a7803 */ /* 0x000fe20000000000 */
[----:B------:R-:W-:Y:S04]  /*0ea0*/  BSSY B0, `(.L_x_1428) ;  /* 0x0000044000007945 */ /* 0x000fe80003800000 */
[----:B------:R-:W-:Y:S01]  /*0eb0*/  BSSY B1, `(.L_x_1429) ;  /* 0x000003b000017945 */ /* 0x000fe20003800000 */
[----:B--2---:R-:W-:Y:S02]  /*0ec0*/  @!P6 IMAD.U32 R19, R19, 0x10000, RZ ;  /* 0x000100001313e824 */ /* 0x004fe400078e00ff */
[----:B------:R-:W-:-:S03]  /*0ed0*/  @!P6 IMAD.U32 R18, R18, 0x10000, RZ ;  /* 0x000100001212e824 */ /* 0x000fc600078e00ff */
[----:B------:R-:W-:Y:S02]  /*0ee0*/  @!P6 FSETP.NEU.FTZ.AND P1, PT, R19, RZ, PT ;  /* 0x000000ff1300e20b */ /* 0x000fe40003f3d000 */
[----:B------:R-:W-:-:S04]  /*0ef0*/  @!P6 FSETP.NEU.FTZ.AND P0, PT, R18, RZ, PT ;  /* 0x000000ff1200e20b */ /* 0x000fc80003f1d000 */
[----:B------:R-:W-:Y:S02]  /*0f00*/  @!P6 PLOP3.LUT P0, PT, P1, P0, PT, 0x28, 0x0 ;  /* 0x000000000000e81c */ /* 0x000fe40000f00570 */
[----:B0-----:R-:W-:-:S05]  /*0f10*/  @!P4 IADD3 R14, P1, R13, R14, RZ ;  /* 0x0000000e0d0ec210 */ /* 0x001fca0007f3e0ff */
[----:B------:R-:W-:Y:S02]  /*0f20*/  @!P4 IMAD.X R15, RZ, RZ, R15, P1 ;  /* 0x000000ffff0fc224 */ /* 0x000fe400008e060f */
[----:B---3--:R-:W-:-:S05]  /*0f30*/  @!P5 IMAD.U32 R21, R21, 0x10000, RZ ;  /* 0x000100001515d824 */ /* 0x008fca00078e00ff */
[----:B------:R-:W-:Y:S01]  /*0f40*/  @!P5 FSETP.NEU.FTZ.AND P1, PT, R21, RZ, PT ;  /* 0x000000ff1500d20b */ /* 0x000fe20003f3d000 */
[----:B------:R-:W-:-:S05]  /*0f50*/  @!P5 IMAD.U32 R16, R16, 0x10000, RZ ;  /* 0x000100001010d824 */ /* 0x000fca00078e00ff */
        /* <DEDUP_REMOVED lines=23> */
.L_x_1430:
        /* <DEDUP_REMOVED lines=8> */
.L_x_1431:
        /* <DEDUP_REMOVED lines=8> */
.L_x_1432:
        /* <DEDUP_REMOVED lines=9> */
.L_x_1433:
[----:B------:R-:W-:Y:S05]  /*1260*/  BSYNC B1 ;  /* 0x0000000000017941 */ /* 0x000fea0003800000 */
.L_x_1429:
[----:B------:R-:W-:-:S13]  /*1270*/  ISETP.GE.AND P0, PT, R17, R2, PT ;  /* 0x000000021100720c */ /* 0x000fda0003f06270 */
[----:B--2---:R-:W2:Y:S01]  /*1280*/  @!P0 LDC.64 R6, c[0x0][0x218] ;  /* 0x00008600ff068b82 */ /* 0x004ea20000000a00 */
[----:B-1----:R-:W-:Y:S02]  /*1290*/  @!P0 IMAD.IADD R5, R0, 0x1, R17 ;  /* 0x0000000100058824 */ /* 0x002fe400078e0211 */
[----:B------:R-:W-:-:S03]  /*12a0*/  @!P0 VIADD R17, R17, 0x80 ;  /* 0x0000008011118836 */ /* 0x000fc60000000000 */
[----:B--2---:R-:W-:-:S05]  /*12b0*/  @!P0 IADD3 R4, P1, R5, R6, RZ ;  /* 0x0000000605048210 */ /* 0x004fca0007f3e0ff */
[----:B------:R-:W-:-:S05]  /*12c0*/  @!P0 IMAD.X R5, RZ, RZ, R7, P1 ;  /* 0x000000ffff058224 */ /* 0x000fca00008e0607 */
[----:B------:R2:W-:Y:S03]  /*12d0*/  @!P0 STG.E.U8 desc[UR4][R4.64], R8 ;  /* 0x0000000804008986 */ /* 0x0005e6000c101104 */
.L_x_1434:
[----:B------:R-:W-:Y:S05]  /*12e0*/  BSYNC B0 ;  /* 0x0000000000007941 */ /* 0x000fea0003800000 */
.L_x_1428:
[----:B------:R-:W-:Y:S05]  /*12f0*/  WARPSYNC.ALL ;  /* 0x0000000000007948 */ /* 0x000fea0003800000 */
[----:B------:R-:W-:-:S13]  /*1300*/  ISETP.GE.AND P0, PT, R17, R2, PT ;  /* 0x000000021100720c */ /* 0x000fda0003f06270 */
[----:B------:R-:W-:Y:S05]  /*1310*/  @P0 EXIT ;  /* 0x000000000000094d */ /* 0x000fea0003800000 */
[----:B------:R-:W-:Y:S01]  /*1320*/  IMAD.IADD R0, R0, 0x1, R17 ;  /* 0x0000000100007824 */ /* 0x000fe200078e0211 */
[----:B------:R-:W-:-:S04]  /*1330*/  ULDC.64 UR6, c[0x0][0x218] ;  /* 0x0000860000067ab9 */ /* 0x000fc80000000a00 */
[----:B------:R-:W-:-:S05]  /*1340*/  IADD3 R2, P0, R0, UR6, RZ ;  /* 0x0000000600027c10 */ /* 0x000fca000ff1e0ff */
[----:B0-----:R-:W-:-:S05]  /*1350*/  IMAD.X R3, RZ, RZ, UR7, P0 ;  /* 0x00000007ff037e24 */ /* 0x001fca00080e06ff */
[----:B------:R-:W-:Y:S01]  /*1360*/  STG.E.U8 desc[UR4][R2.64], R9 ;  /* 0x0000000902007986 */ /* 0x000fe2000c101104 */
[----:B------:R-:W-:Y:S05]  /*1370*/  EXIT ;  /* 0x000000000000794d */ /* 0x000fea0003800000 */
.L_x_1435:
        /* <DEDUP_REMOVED lines=16> */
.L_x_43760:


//--------------------- .text._ZN2at6native29vectorized_elementwise_kernelILi4ENS0_13BinaryFunctorIN3c108BFloat16ES4_bZZZNS0_23logical_xor_kernel_cudaERNS_14TensorIteratorEENKUlvE0_clEvENKUlvE8_clEvEUlS4_S4_E_EESt5arrayIPcLm3EEEEviT0_T1_ --------------------------
	.section	.text._ZN2at6native29vectorized_elementwise_kernelILi4ENS0_13BinaryFunctorIN3c108BFloat16ES4_bZZZNS0_23logical_xor_kernel_cudaERNS_14TensorIteratorEENKUlvE0_clEvENKUlvE8_clEvEUlS4_S4_E_EESt5arrayIPcLm3EEEEviT0_T1_,"ax",@progbits
	.align	128
        .global         _ZN2at6native29vectorized_elementwise_kernelILi4ENS0_13BinaryFunctorIN3c108BFloat16ES4_bZZZNS0_23logical_xor_kernel_cudaERNS_14TensorIteratorEENKUlvE0_clEvENKUlvE8_clEvEUlS4_S4_E_EESt5arrayIPcLm3EEEEviT0_T1_
        .type           _ZN2at6native29vectorized_elementwise_kernelILi4ENS0_13BinaryFunctorIN3c108BFloat16ES4_bZZZNS0_23logical_xor_kernel_cudaERNS_14TensorIteratorEENKUlvE0_clEvENKUlvE8_clEvEUlS4_S4_E_EESt5arrayIPcLm3EEEEviT0_T1_,@function
        .size           _ZN2at6native29vectorized_elementwise_kernelILi4ENS0_13BinaryFunctorIN3c108BFloat16ES4_bZZZNS0_23logical_xor_kernel_cudaERNS_14TensorIteratorEENKUlvE0_clEvENKUlvE8_clEvEUlS4_S4_E_EESt5arrayIPcLm3EEEEviT0_T1_,(.L_x_43761 - _ZN2at6native29vectorized_elementwise_kernelILi4ENS0_13BinaryFunctorIN3c108BFloat16ES4_bZZZNS0_23logical_xor_kernel_cudaERNS_14TensorIteratorEENKUlvE0_clEvENKUlvE8_clEvEUlS4_S4_E_EESt5arrayIPcLm3EEEEviT0_T1_)
        .other          _ZN2at6native29vectorized_elementwise_kernelILi4ENS0_13BinaryFunctorIN3c108BFloat16ES4_bZZZNS0_23logical_xor_kernel_cudaERNS_14TensorIteratorEENKUlvE0_clEvENKUlvE8_clEvEUlS4_S4_E_EESt5arrayIPcLm3EEEEviT0_T1_,@"STO_CUDA_ENTRY STV_DEFAULT"
_ZN2at6native29vectorized_elementwise_kernelILi4ENS0_13BinaryFunctorIN3c108BFloat16ES4_bZZZNS0_23logical_xor_kernel_cudaERNS_14TensorIteratorEENKUlvE0_clEvENKUlvE8_clEvEUlS4_S4_E_EESt5arrayIPcLm3EEEEviT0_T1_:
.text._ZN2at6native29vectorized_elementwise_kernelILi4ENS0_13BinaryFunctorIN3c108BFloat16ES4_bZZZNS0_23logical_xor_kernel_cudaERNS_14TensorIteratorEENKUlvE0_clEvENKUlvE8_clEvEUlS4_S4_E_EESt5arrayIPcLm3EEEEviT0_T1_:
        /* <DEDUP_REMOVED lines=15> */
[----:B------:R-:W2:Y:S04]  /*00f0*/  LDG.E.64 R16, desc[UR4][R10.64] ;  /* 0x000000040a107981 */ /* 0x000ea8000c1e1b00 */
[----:B------:R-:W3:Y:S01]  /*0100*/  LDG.E.64 R6, desc[UR4][R10.64+0x400] ;  /* 0x000400040a067981 */ /* 0x000ee2000c1e1b00 */
[----:B------:R-:W-:-:S05]  /*0110*/  IMAD.WIDE.U32 R12, R2, 0x8, R4 ;  /* 0x00000008020c7825 */ /* 0x000fca00078e0004 */
[----:B------:R-:W4:Y:S04]  /*0120*/  LDG.E.64 R8, desc[UR4][R12.64] ;  /* 0x000000040c087981 */ /* 0x000f28000c1e1b00 */
[----:B------:R-:W5:Y:S01]  /*0130*/  LDG.E.64 R4, desc[UR4][R12.64+0x400] ;  /* 0x000400040c047981 */ /* 0x000f62000c1e1b00 */
[----:B--2---:R-:W-:-:S05]  /*0140*/  PRMT R3, R16, 0x7632, R3 ;  /* 0x0000763210037816 */ /* 0x004fca0000000003 */
[----:B------:R-:W-:-:S05]  /*0150*/  IMAD.U32 R3, R3, 0x10000, RZ ;  /* 0x0001000003037824 */ /* 0x000fca00078e00ff */
[----:B------:R-:W-:Y:S02]  /*0160*/  FSETP.NEU.FTZ.AND P5, PT, R3, RZ, PT ;  /* 0x000000ff0300720b */ /* 0x000fe40003fbd000 */
[----:B----4-:R-:W-:Y:S01]  /*0170*/  PRMT R3, R8, 0x7632, R3 ;  /* 0x0000763208037816 */ /* 0x010fe20000000003 */
[----:B------:R-:W-:Y:S02]  /*0180*/  IMAD.U32 R15, R16, 0x10000, RZ ;  /* 0x00010000100f7824 */ /* 0x000fe400078e00ff */
[----:B------:R-:W-:Y:S02]  /*0190*/  IMAD.U32 R8, R8, 0x10000, RZ ;  /* 0x0001000008087824 */ /* 0x000fe400078e00ff */
[C---:B---3--:R-:W-:Y:S01]  /*01a0*/  IMAD.U32 R10, R6.reuse, 0x10000, RZ ;  /* 0x00010000060a7824 */ /* 0x048fe200078e00ff */
[----:B------:R-:W-:Y:S01]  /*01b0*/  PRMT R6, R6, 0x7632, R6 ;  /* 0x0000763206067816 */ /* 0x000fe20000000006 */
[----:B------:R-:W-:Y:S01]  /*01c0*/  IMAD.U32 R3, R3, 0x10000, RZ ;  /* 0x0001000003037824 */ /* 0x000fe200078e00ff */
[----:B------:R-:W-:-:S02]  /*01d0*/  FSETP.NEU.FTZ.AND P6, PT, R15, RZ, PT ;  /* 0x000000ff0f00720b */ /* 0x000fc40003fdd000 */
[----:B------:R-:W-:Y:S01]  /*01e0*/  FSETP.NEU.FTZ.AND P3, PT, R8, RZ, PT ;  /* 0x000000ff0800720b */ /* 0x000fe20003f7d000 */
[----:B------:R-:W-:Y:S01]  /*01f0*/  IMAD.U32 R6, R6, 0x10000, RZ ;  /* 0x0001000006067824 */ /* 0x000fe200078e00ff */
[----:B------:R-:W-:Y:S01]  /*0200*/  FSETP.NEU.FTZ.AND P2, PT, R3, RZ, PT ;  /* 0x000000ff0300720b */ /* 0x000fe20003f5d000 */
[----:B------:R-:W-:Y:S01]  /*0210*/  IMAD.U32 R8, R7, 0x10000, RZ ;  /* 0x0001000007087824 */ /* 0x000fe200078e00ff */
[----:B------:R-:W-:Y:S02]  /*0220*/  PLOP3.LUT P6, PT, P6, P3, PT, 0x28, 0x0 ;  /* 0x000000000000781c */ /* 0x000fe400037c6570 */
[----:B------:R-:W-:Y:S01]  /*0230*/  FSETP.NEU.FTZ.AND P0, PT, R10, RZ, PT ;  /* 0x000000ff0a00720b */ /* 0x000fe20003f1d000 */
[----:B------:R-:W-:Y:S01]  /*0240*/  IMAD.U32 R10, R9, 0x10000, RZ ;  /* 0x00010000090a7824 */ /* 0x000fe200078e00ff */
[----:B------:R-:W-:Y:S02]  /*0250*/  PLOP3.LUT P5, PT, P5, P2, PT, 0x28, 0x0 ;  /* 0x000000000000781c */ /* 0x000fe40002fa4570 */
[----:B------:R-:W-:-:S02]  /*0260*/  FSETP.NEU.FTZ.AND P2, PT, R6, RZ, PT ;  /* 0x000000ff0600720b */ /* 0x000fc40003f5d000 */
[----:B------:R-:W-:Y:S01]  /*0270*/  SEL R3, RZ, 0x1, !P6 ;  /* 0x00000001ff037807 */ /* 0x000fe20007000000 */
[----:B------:R-:W-:Y:S01]  /*0280*/  IMAD.U32 R16, R17, 0x10000, RZ ;  /* 0x0001000011107824 */ /* 0x000fe200078e00ff */
[----:B------:R-:W-:Y:S02]  /*0290*/  FSETP.NEU.FTZ.AND P3, PT, R8, RZ, PT ;  /* 0x000000ff0800720b */ /* 0x000fe40003f7d000 */
[----:B------:R-:W-:Y:S02]  /*02a0*/  IADD3 R6, P6, R0, UR6, RZ ;  /* 0x0000000600067c10 */ /* 0x000fe4000ffde0ff */
[----:B------:R-:W-:Y:S02]  /*02b0*/  SEL R8, RZ, 0x1, !P5 ;  /* 0x00000001ff087807 */ /* 0x000fe40006800000 */
[----:B------:R-:W-:Y:S02]  /*02c0*/  PRMT R0, R7, 0x7632, R0 ;  /* 0x0000763207007816 */ /* 0x000fe40000000000 */
[----:B------:R-:W-:Y:S01]  /*02d0*/  FSETP.NEU.FTZ.AND P5, PT, R10, RZ, PT ;  /* 0x000000ff0a00720b */ /* 0x000fe20003fbd000 */
[C---:B-----5:R-:W-:Y:S01]  /*02e0*/  IMAD.U32 R10, R4.reuse, 0x10000, RZ ;  /* 0x00010000040a7824 */ /* 0x060fe200078e00ff */
[----:B------:R-:W-:Y:S01]  /*02f0*/  PRMT R4, R4, 0x7632, R4 ;  /* 0x0000763204047816 */ /* 0x000fe20000000004 */
[----:B------:R-:W-:Y:S01]  /*0300*/  IMAD.U32 R0, R0, 0x10000, RZ ;  /* 0x0001000000007824 */ /* 0x000fe200078e00ff */
[----:B------:R-:W-:Y:S01]  /*0310*/  FSETP.NEU.FTZ.AND P4, PT, R16, RZ, PT ;  /* 0x000000ff1000720b */ /* 0x000fe20003f9d000 */
[----:B------:R-:W-:Y:S01]  /*0320*/  IMAD.X R7, RZ, RZ, UR7, P6 ;  /* 0x00000007ff077e24 */ /* 0x000fe2000b0e06ff */
[----:B------:R-:W-:Y:S01]  /*0330*/  FSETP.NEU.FTZ.AND P6, PT, R10, RZ, PT ;  /* 0x000000ff0a00720b */ /* 0x000fe20003fdd000 */
[----:B------:R-:W-:Y:S01]  /*0340*/  IMAD.U32 R4, R4, 0x10000, RZ ;  /* 0x0001000004047824 */ /* 0x000fe200078e00ff */
[----:B------:R-:W-:-:S02]  /*0350*/  PLOP3.LUT P4, PT, P4, P5, PT, 0x28, 0x0 ;  /* 0x000000000000781c */ /* 0x000fc4000278a570 */
[----:B------:R-:W-:Y:S02]  /*0360*/  FSETP.NEU.FTZ.AND P5, PT, R0, RZ, PT ;  /* 0x000000ff0000720b */ /* 0x000fe40003fbd000 */
[C---:B------:R-:W-:Y:S01]  /*0370*/  PRMT R0, R5.reuse, 0x7632, R0 ;  /* 0x0000763205007816 */ /* 0x040fe20000000000 */
[----:B------:R-:W-:Y:S01]  /*0380*/  IMAD.U32 R5, R5, 0x10000, RZ ;  /* 0x0001000005057824 */ /* 0x000fe200078e00ff */
[----:B------:R-:W-:Y:S02]  /*0390*/  PRMT R14, R17, 0x7632, R14 ;  /* 0x00007632110e7816 */ /* 0x000fe4000000000e */
[----:B------:R-:W-:Y:S02]  /*03a0*/  PRMT R9, R9, 0x7632, R9 ;  /* 0x0000763209097816 */ /* 0x000fe40000000009 */
[----:B------:R-:W-:Y:S02]  /*03b0*/  PLOP3.LUT P0, PT, P0, P6, PT, 0x28, 0x0 ;  /* 0x000000000000781c */ /* 0x000fe4000070c570 */
[----:B------:R-:W-:Y:S01]  /*03c0*/  FSETP.NEU.FTZ.AND P6, PT, R4, RZ, PT ;  /* 0x000000ff0400720b */ /* 0x000fe20003fdd000 */
[----:B------:R-:W-:Y:S01]  /*03d0*/  IMAD.U32 R14, R14, 0x10000, RZ ;  /* 0x000100000e0e7824 */ /* 0x000fe200078e00ff */
[----:B------:R-:W-:Y:S01]  /*03e0*/  SEL R4, RZ, 0x1, !P0 ;  /* 0x00000001ff047807 */ /* 0x000fe20004000000 */
[----:B------:R-:W-:Y:S01]  /*03f0*/  IMAD.U32 R9, R9, 0x10000, RZ ;  /* 0x0001000009097824 */ /* 0x000fe200078e00ff */
[----:B------:R-:W-:Y:S01]  /*0400*/  PLOP3.LUT P6, PT, P2, P6, PT, 0x28, 0x0 ;  /* 0x000000000000781c */ /* 0x000fe200017cc570 */
[----:B------:R-:W-:Y:S01]  /*0410*/  IMAD.U32 R0, R0, 0x10000, RZ ;  /* 0x0001000000007824 */ /* 0x000fe200078e00ff */
[----:B------:R-:W-:-:S02]  /*0420*/  FSETP.NEU.FTZ.AND P0, PT, R5, RZ, PT ;  /* 0x000000ff0500720b */ /* 0x000fc40003f1d000 */
[----:B------:R-:W-:Y:S02]  /*0430*/  SEL R5, RZ, 0x1, !P6 ;  /* 0x00000001ff057807 */ /* 0x000fe40007000000 */
[----:B------:R-:W-:Y:S02]  /*0440*/  PLOP3.LUT P0, PT, P3, P0, PT, 0x28, 0x0 ;  /* 0x000000000000781c */ /* 0x000fe40001f00570 */
[----:B------:R-:W-:Y:S02]  /*0450*/  FSETP.NEU.FTZ.AND P1, PT, R14, RZ, PT ;  /* 0x000000ff0e00720b */ /* 0x000fe40003f3d000 */
[----:B------:R-:W-:Y:S02]  /*0460*/  FSETP.NEU.FTZ.AND P2, PT, R9, RZ, PT ;  /* 0x000000ff0900720b */ /* 0x000fe40003f5d000 */
[----:B------:R-:W-:Y:S02]  /*0470*/  FSETP.NEU.FTZ.AND P3, PT, R0, RZ, PT ;  /* 0x000000ff0000720b */ /* 0x000fe40003f7d000 */
[----:B------:R-:W-:-:S02]  /*0480*/  PRMT R9, R8, 0x7604, R3 ;  /* 0x0000760408097816 */ /* 0x000fc40000000003 */
[----:B------:R-:W-:Y:S02]  /*0490*/  PRMT R4, R5, 0x7604, R4 ;  /* 0x0000760405047816 */ /* 0x000fe40000000004 */
[----:B------:R-:W-:Y:S02]  /*04a0*/  SEL R0, RZ, 0x1, !P4 ;  /* 0x00000001ff007807 */ /* 0x000fe40006000000 */
[----:B------:R-:W-:Y:S02]  /*04b0*/  SEL R3, RZ, 0x1, !P0 ;  /* 0x00000001ff037807 */ /* 0x000fe40004000000 */
[----:B------:R-:W-:Y:S02]  /*04c0*/  PLOP3.LUT P1, PT, P1, P2, PT, 0x28, 0x0 ;  /* 0x000000000000781c */ /* 0x000fe40000f24570 */
[----:B------:R-:W-:Y:S02]  /*04d0*/  PLOP3.LUT P3, PT, P5, P3, PT, 0x28, 0x0 ;  /* 0x000000000000781c */ /* 0x000fe40002f66570 */
[----:B------:R-:W-:-:S02]  /*04e0*/  PRMT R9, R0, 0x7054, R9 ;  /* 0x0000705400097816 */ /* 0x000fc40000000009 */
[----:B------:R-:W-:Y:S02]  /*04f0*/  PRMT R4, R3, 0x7054, R4 ;  /* 0x0000705403047816 */ /* 0x000fe40000000004 */
[----:B------:R-:W-:Y:S02]  /*0500*/  SEL R0, RZ, 0x1, !P1 ;  /* 0x00000001ff007807 */ /* 0x000fe40004800000 */
[----:B------:R-:W-:Y:S01]  /*0510*/  SEL R3, RZ, 0x1, !P3 ;  /* 0x00000001ff037807 */ /* 0x000fe20005800000 */
[----:B------:R-:W-:Y:S01]  /*0520*/  IMAD.WIDE R6, R2, 0x4, R6 ;  /* 0x0000000402067825 */ /* 0x000fe200078e0206 */
[----:B------:R-:W-:Y:S02]  /*0530*/  PRMT R9, R0, 0x654, R9 ;  /* 0x0000065400097816 */ /* 0x000fe40000000009 */
[----:B------:R-:W-:-:S03]  /*0540*/  PRMT R3, R3, 0x654, R4 ;  /* 0x0000065403037816 */ /* 0x000fc60000000004 */
[----:B------:R-:W-:Y:S04]  /*0550*/  STG.E desc[UR4][R6.64], R9 ;  /* 0x0000000906007986 */ /* 0x000fe8000c101904 */
[----:B------:R-:W-:Y:S01]  /*0560*/  STG.E desc[UR4][R6.64+0x200], R3 ;  /* 0x0002000306007986 */ /* 0x000fe2000c101904 */
[----:B------:R-:W-:Y:S05]  /*0570*/  EXIT ;  /* 0x000000000000794d */ /* 0x000fea0003800000 */
.L_x_1436:
        /* <DEDUP_REMOVED lines=177> */
.L_x_1439:
        /* <DEDUP_REMOVED lines=8> */
.L_x_1440:
        /* <DEDUP_REMOVED lines=8> */
.L_x_1441:
        /* <DEDUP_REMOVED lines=9> */
.L_x_1442:
[----:B------:R-:W-:Y:S05]  /*1220*/  BSYNC B1 ;  /* 0x0000000000017941 */ /* 0x000fea0003800000 */
.L_x_1438:
[----:B------:R-:W-:-:S13]  /*1230*/  ISETP.GE.AND P0, PT, R17, R2, PT ;  /* 0x000000021100720c */ /* 0x000fda0003f06270 */
[----:B--2---:R-:W2:Y:S01]  /*1240*/  @!P0 LDC.64 R6, c[0x0][0x218] ;  /* 0x00008600ff068b82 */ /* 0x004ea20000000a00 */
[----:B-1----:R-:W-:Y:S02]  /*1250*/  @!P0 IMAD.IADD R5, R0, 0x1, R17 ;  /* 0x0000000100058824 */ /* 0x002fe400078e0211 */
[----:B------:R-:W-:-:S03]  /*1260*/  @!P0 VIADD R17, R17, 0x80 ;  /* 0x0000008011118836 */ /* 0x000fc60000000000 */
[----:B--2---:R-:W-:-:S05]  /*1270*/  @!P0 IADD3 R4, P1, R5, R6, RZ ;  /* 0x0000000605048210 */ /* 0x004fca0007f3e0ff */
[----:B------:R-:W-:-:S05]  /*1280*/  @!P0 IMAD.X R5, RZ, RZ, R7, P1 ;  /* 0x000000ffff058224 */ /* 0x000fca00008e0607 */
[----:B------:R2:W-:Y:S03]  /*1290*/  @!P0 STG.E.U8 desc[UR4][R4.64], R8 ;  /* 0x0000000804008986 */ /* 0x0005e6000c101104 */
.L_x_1443:
[----:B------:R-:W-:Y:S05]  /*12a0*/  BSYNC B0 ;  /* 0x0000000000007941 */ /* 0x000fea0003800000 */
.L_x_1437:
        /* <DEDUP_REMOVED lines=9> */
.L_x_1444:
        /* <DEDUP_REMOVED lines=12> */
.L_x_43761:


//--------------------- .text._ZN2at6native29vectorized_elementwise_kernelILi8ENS0_13BinaryFunctorIN3c108BFloat16ES4_bZZZNS0_23logical_xor_kernel_cudaERNS_14TensorIteratorEENKUlvE0_clEvENKUlvE8_clEvEUlS4_S4_E_EESt5arrayIPcLm3EEEEviT0_T1_ --------------------------
	.section	.text._ZN2at6native29vectorized_elementwise_kernelILi8ENS0_13BinaryFunctorIN3c108BFloat16ES4_bZZZNS0_23logical_xor_kernel_cudaERNS_14TensorIteratorEENKUlvE0_clEvENKUlvE8_clEvEUlS4_S4_E_EESt5arrayIPcLm3EEEEviT0_T1_,"ax",@progbits
	.align	128
        .global         _ZN2at6native29vectorized_elementwise_kernelILi8ENS0_13BinaryFunctorIN3c108BFloat16ES4_bZZZNS0_23logical_xor_kernel_cudaERNS_14TensorIteratorEENKUlvE0_clEvENKUlvE8_clEvEUlS4_S4_E_EESt5arrayIPcLm3EEEEviT0_T1_
        .type           _ZN2at6native29vectorized_elementwise_kernelILi8ENS0_13BinaryFunctorIN3c108BFloat16ES4_bZZZNS0_23logical_xor_kernel_cudaERNS_14TensorIteratorEENKUlvE0_clEvENKUlvE8_clEvEUlS4_S4_E_EESt5arrayIPcLm3EEEEviT0_T1_,@function
        .size           _ZN2at6native29vectorized_elementwise_kernelILi8ENS0_13BinaryFunctorIN3c108BFloat16ES4_bZZZNS0_23logical_xor_kernel_cudaERNS_14TensorIteratorEENKUlvE0_clEvENKUlvE8_clEvEUlS4_S4_E_EESt5arrayIPcLm3EEEEviT0_T1_,(.L_x_43762 - _ZN2at6native29vectorized_elementwise_kernelILi8ENS0_13BinaryFunctorIN3c108BFloat16ES4_bZZZNS0_23logical_xor_kernel_cudaERNS_14TensorIteratorEENKUlvE0_clEvENKUlvE8_clEvEUlS4_S4_E_EESt5arrayIPcLm3EEEEviT0_T1_)
        .other          _ZN2at6native29vectorized_elementwise_kernelILi8ENS0_13BinaryFunctorIN3c108BFloat16ES4_bZZZNS0_23logical_xor_kernel_cudaERNS_14TensorIteratorEENKUlvE0_clEvENKUlvE8_clEvEUlS4_S4_E_EESt5arrayIPcLm3EEEEviT0_T1_,@"STO_CUDA_ENTRY STV_DEFAULT"
_ZN2at6native29vectorized_elementwise_kernelILi8ENS0_13BinaryFunctorIN3c108BFloat16ES4_bZZZNS0_23logical_xor_kernel_cudaERNS_14TensorIteratorEENKUlvE0_clEvENKUlvE8_clEvEUlS4_S4_E_EESt5arrayIPcLm3EEEEviT0_T1_:
.text._ZN2at6native29vectorized_elementwise_kernelILi8ENS0_13BinaryFunctorIN3c108BFloat16ES4_bZZZNS0_23logical_xor_kernel_cudaERNS_14TensorIteratorEENKUlvE0_clEvENKUlvE8_clEvEUlS4_S4_E_EESt5arrayIPcLm3EEEEviT0_T1_:
        /* <DEDUP_REMOVED lines=14> */
[----:B--2---:R-:W-:Y:S02]  /*00e0*/  IMAD.WIDE R8, R0, 0x2, R8 ;  /* 0x0000000200087825 */ /* 0x004fe400078e0208 */
[----:B------:R-:W2:Y:S02]  /*00f0*/  LDG.E.128 R4, desc[UR4][R4.64] ;  /* 0x0000000404047981 */ /* 0x000ea4000c1e1d00 */
[----:B------:R-:W-:-:S06]  /*0100*/  IMAD.WIDE.U32 R8, R2, 0x10, R8 ;  /* 0x0000001002087825 */ /* 0x000fcc00078e0008 */
[----:B------:R-:W3:Y:S01]  /*0110*/  LDG.E.128 R8, desc[UR4][R8.64] ;  /* 0x0000000408087981 */ /* 0x000ee2000c1e1d00 */
[C---:B--2---:R-:W-:Y:S01]  /*0120*/  PRMT R12, R4.reuse, 0x7632, R12 ;  /* 0x00007632040c7816 */ /* 0x044fe2000000000c */
[----:B------:R-:W-:Y:S01]  /*0130*/  IMAD.U32 R15, R4, 0x10000, RZ ;  /* 0x00010000040f7824 */ /* 0x000fe200078e00ff */
[C---:B------:R-:W-:Y:S01]  /*0140*/  PRMT R13, R5.reuse, 0x7632, R13 ;  /* 0x00007632050d7816 */ /* 0x040fe2000000000d */
[----:B------:R-:W-:Y:S01]  /*0150*/  IMAD.U32 R16, R5, 0x10000, RZ ;  /* 0x0001000005107824 */ /* 0x000fe200078e00ff */
[----:B------:R-:W-:Y:S01]  /*0160*/  PRMT R14, R6, 0x7632, R14 ;  /* 0x00007632060e7816 */ /* 0x000fe2000000000e */
[----:B------:R-:W-:Y:S01]  /*0170*/  IMAD.U32 R12, R12, 0x10000, RZ ;  /* 0x000100000c0c7824 */ /* 0x000fe200078e00ff */
[----:B------:R-:W-:Y:S01]  /*0180*/  FSETP.NEU.FTZ.AND P3, PT, R15, RZ, PT ;  /* 0x000000ff0f00720b */ /* 0x000fe20003f7d000 */
[----:B------:R-:W-:Y:S01]  /*0190*/  IMAD.U32 R13, R13, 0x10000, RZ ;  /* 0x000100000d0d7824 */ /* 0x000fe200078e00ff */
[----:B------:R-:W-:Y:S01]  /*01a0*/  FSETP.NEU.FTZ.AND P4, PT, R16, RZ, PT ;  /* 0x000000ff1000720b */ /* 0x000fe20003f9d000 */
[----:B------:R-:W-:Y:S01]  /*01b0*/  IMAD.U32 R6, R6, 0x10000, RZ ;  /* 0x0001000006067824 */ /* 0x000fe200078e00ff */
[----:B------:R-:W-:Y:S01]  /*01c0*/  FSETP.NEU.FTZ.AND P2, PT, R12, RZ, PT ;  /* 0x000000ff0c00720b */ /* 0x000fe20003f5d000 */
[C---:B---3--:R-:W-:Y:S01]  /*01d0*/  IMAD.U32 R4, R8.reuse, 0x10000, RZ ;  /* 0x0001000008047824 */ /* 0x048fe200078e00ff */
[----:B------:R-:W-:Y:S01]  /*01e0*/  PRMT R8, R8, 0x7632, R8 ;  /* 0x0000763208087816 */ /* 0x000fe20000000008 */
[----:B------:R-:W-:Y:S01]  /*01f0*/  IMAD.U32 R14, R14, 0x10000, RZ ;  /* 0x000100000e0e7824 */ /* 0x000fe200078e00ff */
[----:B------:R-:W-:-:S02]  /*0200*/  FSETP.NEU.FTZ.AND P5, PT, R13, RZ, PT ;  /* 0x000000ff0d00720b */ /* 0x000fc40003fbd000 */
[----:B------:R-:W-:Y:S01]  /*0210*/  FSETP.NEU.FTZ.AND P6, PT, R4, RZ, PT ;  /* 0x000000ff0400720b */ /* 0x000fe20003fdd000 */
[----:B------:R-:W-:Y:S01]  /*0220*/  IMAD.U32 R8, R8, 0x10000, RZ ;  /* 0x0001000008087824 */ /* 0x000fe200078e00ff */
[----:B------:R-:W-:Y:S01]  /*0230*/  PRMT R3, R7, 0x7632, R3 ;  /* 0x0000763207037816 */ /* 0x000fe20000000003 */
[----:B------:R-:W-:Y:S01]  /*0240*/  IMAD.U32 R4, R9, 0x10000, RZ ;  /* 0x0001000009047824 */ /* 0x000fe200078e00ff */
[----:B------:R-:W-:Y:S01]  /*0250*/  PLOP3.LUT P3, PT, P3, P6, PT, 0x28, 0x0 ;  /* 0x000000000000781c */ /* 0x000fe20001f6c570 */
[----:B------:R-:W-:Y:S01]  /*0260*/  IMAD.U32 R7, R7, 0x10000, RZ ;  /* 0x0001000007077824 */ /* 0x000fe200078e00ff */
[----:B------:R-:W-:Y:S01]  /*0270*/  FSETP.NEU.FTZ.AND P6, PT, R8, RZ, PT ;  /* 0x000000ff0800720b */ /* 0x000fe20003fdd000 */
[----:B------:R-:W-:Y:S01]  /*0280*/  IMAD.U32 R3, R3, 0x10000, RZ ;  /* 0x0001000003037824 */ /* 0x000fe200078e00ff */
[----:B------:R-:W-:Y:S02]  /*0290*/  PRMT R9, R9, 0x7632, R9 ;  /* 0x0000763209097816 */ /* 0x000fe40000000009 */
[----:B------:R-:W-:-:S02]  /*02a0*/  PLOP3.LUT P2, PT, P2, P6, PT, 0x28, 0x0 ;  /* 0x000000000000781c */ /* 0x000fc4000174c570 */
[----:B------:R-:W-:Y:S01]  /*02b0*/  FSETP.NEU.FTZ.AND P6, PT, R4, RZ, PT ;  /* 0x000000ff0400720b */ /* 0x000fe20003fdd000 */
[----:B------:R-:W-:Y:S01]  /*02c0*/  IMAD.U32 R9, R9, 0x10000, RZ ;  /* 0x0001000009097824 */ /* 0x000fe200078e00ff */
[C---:B------:R-:W-:Y:S01]  /*02d0*/  PRMT R4, R10.reuse, 0x7632, R4 ;  /* 0x000076320a047816 */ /* 0x040fe20000000004 */
[----:B------:R-:W-:Y:S01]  /*02e0*/  IMAD.U32 R10, R10, 0x10000, RZ ;  /* 0x000100000a0a7824 */ /* 0x000fe200078e00ff */
[----:B------:R-:W-:Y:S02]  /*02f0*/  PLOP3.LUT P4, PT, P4, P6, PT, 0x28, 0x0 ;  /* 0x000000000000781c */ /* 0x000fe4000278c570 */
[----:B------:R-:W-:Y:S01]  /*0300*/  FSETP.NEU.FTZ.AND P6, PT, R9, RZ, PT ;  /* 0x000000ff0900720b */ /* 0x000fe20003fdd000 */
[----:B------:R-:W-:Y:S01]  /*0310*/  IMAD.U32 R4, R4, 0x10000, RZ ;  /* 0x0001000004047824 */ /* 0x000fe200078e00ff */
[C---:B------:R-:W-:Y:S01]  /*0320*/  PRMT R5, R11.reuse, 0x7632, R5 ;  /* 0x000076320b057816 */ /* 0x040fe20000000005 */
[----:B------:R-:W-:Y:S01]  /*0330*/  IMAD.U32 R11, R11, 0x10000, RZ ;  /* 0x000100000b0b7824 */ /* 0x000fe200078e00ff */
[----:B------:R-:W-:-:S02]  /*0340*/  PLOP3.LUT P5, PT, P5, P6, PT, 0x28, 0x0 ;  /* 0x000000000000781c */ /* 0x000fc40002fac570 */
[----:B------:R-:W-:Y:S01]  /*0350*/  FSETP.NEU.FTZ.AND P1, PT, R6, RZ, PT ;  /* 0x000000ff0600720b */ /* 0x000fe20003f3d000 */
[----:B------:R-:W-:Y:S01]  /*0360*/  IMAD.U32 R5, R5, 0x10000, RZ ;  /* 0x0001000005057824 */ /* 0x000fe200078e00ff */
[----:B------:R-:W-:Y:S02]  /*0370*/  FSETP.NEU.FTZ.AND P6, PT, R10, RZ, PT ;  /* 0x000000ff0a00720b */ /* 0x000fe40003fdd000 */
[----:B------:R-:W-:Y:S02]  /*0380*/  SEL R12, RZ, 0x1, !P3 ;  /* 0x00000001ff0c7807 */ /* 0x000fe40005800000 */
[----:B------:R-:W-:Y:S02]  /*0390*/  SEL R8, RZ, 0x1, !P4 ;  /* 0x00000001ff087807 */ /* 0x000fe40006000000 */
[----:B------:R-:W-:Y:S02]  /*03a0*/  PLOP3.LUT P1, PT, P1, P6, PT, 0x28, 0x0 ;  /* 0x000000000000781c */ /* 0x000fe40000f2c570 */
[----:B------:R-:W-:-:S02]  /*03b0*/  FSETP.NEU.FTZ.AND P0, PT, R7, RZ, PT ;  /* 0x000000ff0700720b */ /* 0x000fc40003f1d000 */
[----:B------:R-:W-:Y:S02]  /*03c0*/  FSETP.NEU.FTZ.AND P3, PT, R14, RZ, PT ;  /* 0x000000ff0e00720b */ /* 0x000fe40003f7d000 */
[----:B------:R-:W-:Y:S02]  /*03d0*/  FSETP.NEU.FTZ.AND P4, PT, R4, RZ, PT ;  /* 0x000000ff0400720b */ /* 0x000fe40003f9d000 */
[----:B------:R-:W-:Y:S02]  /*03e0*/  FSETP.NEU.FTZ.AND P6, PT, R11, RZ, PT ;  /* 0x000000ff0b00720b */ /* 0x000fe40003fdd000 */
[----:B------:R-:W-:Y:S02]  /*03f0*/  PLOP3.LUT P3, PT, P3, P4, PT, 0x28, 0x0 ;  /* 0x000000000000781c */ /* 0x000fe40001f68570 */
[----:B------:R-:W-:Y:S02]  /*0400*/  PLOP3.LUT P0, PT, P0, P6, PT, 0x28, 0x0 ;  /* 0x000000000000781c */ /* 0x000fe4000070c570 */
[----:B------:R-:W-:-:S02]  /*0410*/  FSETP.NEU.FTZ.AND P4, PT, R3, RZ, PT ;  /* 0x000000ff0300720b */ /* 0x000fc40003f9d000 */
[----:B------:R-:W-:Y:S02]  /*0420*/  FSETP.NEU.FTZ.AND P6, PT, R5, RZ, PT ;  /* 0x000000ff0500720b */ /* 0x000fe40003fdd000 */
[----:B------:R-:W-:Y:S02]  /*0430*/  SEL R9, RZ, 0xffffffff, !P5 ;  /* 0xffffffffff097807 */ /* 0x000fe40006800000 */
[----:B------:R-:W-:Y:S02]  /*0440*/  PLOP3.LUT P4, PT, P4, P6, PT, 0x28, 0x0 ;  /* 0x000000000000781c */ /* 0x000fe4000278c570 */
[----:B------:R-:W-:Y:S01]  /*0450*/  SEL R10, RZ, 0xffffffff, !P2 ;  /* 0xffffffffff0a7807 */ /* 0x000fe20005000000 */
[----:B------:R-:W-:Y:S01]  /*0460*/  IMAD.SHL.U32 R13, R9, 0x100, RZ ;  /* 0x00000100090d7824 */ /* 0x000fe200078e00ff */
[----:B------:R-:W-:Y:S02]  /*0470*/  SEL R7, RZ, 0xffffffff, !P3 ;  /* 0xffffffffff077807 */ /* 0x000fe40005800000 */
[----:B------:R-:W-:Y:S01]  /*0480*/  SEL R3, RZ, 0xffffffff, !P4 ;  /* 0xffffffffff037807 */ /* 0x000fe20006000000 */
[----:B------:R-:W-:Y:S01]  /*0490*/  IMAD.SHL.U32 R15, R10, 0x100, RZ ;  /* 0x000001000a0f7824 */ /* 0x000fe200078e00ff */
[----:B------:R-:W-:Y:S01]  /*04a0*/  IADD3 R4, P6, R0, UR6, RZ ;  /* 0x0000000600047c10 */ /* 0x000fe2000ffde0ff */
[----:B------:R-:W-:Y:S01]  /*04b0*/  IMAD.SHL.U32 R11, R7, 0x100, RZ ;  /* 0x00000100070b7824 */ /* 0x000fe200078e00ff */
[----:B------:R-:W-:Y:S01]  /*04c0*/  SEL R6, RZ, 0x1, !P1 ;  /* 0x00000001ff067807 */ /* 0x000fe20004800000 */
[----:B------:R-:W-:Y:S01]  /*04d0*/  IMAD.SHL.U32 R9, R3, 0x100, RZ ;  /* 0x0000010003097824 */ /* 0x000fe200078e00ff */
[----:B------:R-:W-:Y:S01]  /*04e0*/  SEL R0, RZ, 0x1, !P0 ;  /* 0x00000001ff007807 */ /* 0x000fe20004000000 */
[----:B------:R-:W-:Y:S01]  /*04f0*/  IMAD.X R5, RZ, RZ, UR7, P6 ;  /* 0x00000007ff057e24 */ /* 0x000fe2000b0e06ff */
[----:B------:R-:W-:-:S02]  /*0500*/  LOP3.LUT R7, R15, 0x100, R12, 0xe2, !PT ;  /* 0x000001000f077812 */ /* 0x000fc400078ee20c */
[----:B------:R-:W-:Y:S01]  /*0510*/  LOP3.LUT R8, R13, 0x100, R8, 0xe2, !PT ;  /* 0x000001000d087812 */ /* 0x000fe200078ee208 */
[----:B------:R-:W-:Y:S01]  /*0520*/  IMAD.WIDE R4, R2, 0x8, R4 ;  /* 0x0000000802047825 */ /* 0x000fe200078e0204 */
[----:B------:R-:W-:Y:S02]  /*0530*/  LOP3.LUT R3, R11, 0x100, R6, 0xe2, !PT ;  /* 0x000001000b037812 */ /* 0x000fe400078ee206 */
[----:B------:R-:W-:Y:S02]  /*0540*/  LOP3.LUT R0, R9, 0x100, R0, 0xe2, !PT ;  /* 0x0000010009007812 */ /* 0x000fe400078ee200 */
[----:B------:R-:W-:Y:S02]  /*0550*/  PRMT R2, R7, 0x5410, R8 ;  /* 0x0000541007027816 */ /* 0x000fe40000000008 */
[----:B------:R-:W-:-:S05]  /*0560*/  PRMT R3, R3, 0x5410, R0 ;  /* 0x0000541003037816 */ /* 0x000fca0000000000 */
[----:B------:R-:W-:Y:S01]  /*0570*/  STG.E.64 desc[UR4][R4.64], R2 ;  /* 0x0000000204007986 */ /* 0x000fe2000c101b04 */
[----:B------:R-:W-:Y:S05]  /*0580*/  EXIT ;  /* 0x000000000000794d */ /* 0x000fea0003800000 */
.L_x_1445:
        /* <DEDUP_REMOVED lines=177> */
.L_x_1448:
        /* <DEDUP_REMOVED lines=8> */
.L_x_1449:
        /* <DEDUP_REMOVED lines=8> */
.L_x_1450:
        /* <DEDUP_REMOVED lines=9> */
.L_x_1451:
[----:B------:R-:W-:Y:S05]  /*1230*/  BSYNC B1 ;  /* 0x0000000000017941 */ /* 0x000fea0003800000 */
.L_x_1447:
[----:B------:R-:W-:-:S13]  /*1240*/  ISETP.GE.AND P0, PT, R17, R2, PT ;  /* 0x000000021100720c */ /* 0x000fda0003f06270 */
[----:B--2---:R-:W2:Y:S01]  /*1250*/  @!P0 LDC.64 R6, c[0x0][0x218] ;  /* 0x00008600ff068b82 */ /* 0x004ea20000000a00 */
[----:B-1----:R-:W-:Y:S02]  /*1260*/  @!P0 IMAD.IADD R5, R0, 0x1, R17 ;  /* 0x0000000100058824 */ /* 0x002fe400078e0211 */
[----:B------:R-:W-:-:S03]  /*1270*/  @!P0 VIADD R17, R17, 0x80 ;  /* 0x0000008011118836 */ /* 0x000fc60000000000 */
[----:B--2---:R-:W-:-:S05]  /*1280*/  @!P0 IADD3 R4, P1, R5, R6, RZ ;  /* 0x0000000605048210 */ /* 0x004fca0007f3e0ff */
[----:B------:R-:W-:-:S05]  /*1290*/  @!P0 IMAD.X R5, RZ, RZ, R7, P1 ;  /* 0x000000ffff058224 */ /* 0x000fca00008e0607 */
[----:B------:R2:W-:Y:S03]  /*12a0*/  @!P0 STG.E.U8 desc[UR4][R4.64], R8 ;  /* 0x0000000804008986 */ /* 0x0005e6000c101104 */
.L_x_1452:
[----:B------:R-:W-:Y:S05]  /*12b0*/  BSYNC B0 ;  /* 0x0000000000007941 */ /* 0x000fea0003800000 */
.L_x_1446:
        /* <DEDUP_REMOVED lines=9> */
.L_x_1453:
        /* <DEDUP_REMOVED lines=11> */
.L_x_43762:


//--------------------- .text._ZN2at6native18elementwise_kernelILi128ELi4EZNS0_15gpu_kernel_implINS0_13AUnaryFunctorIbbbZZZNS0_23logical_xor_kernel_cudaERNS_14TensorIteratorEENKUlvE0_clEvENKUlvE7_clEvEUlbbE_EEEEvRNS_18TensorIteratorBaseERKT_EUliE_EEviT1_ --------------------------
	.section	.text._ZN2at6native18elementwise_kernelILi128ELi4EZNS0_15gpu_kernel_implINS0_13AUnaryFunctorIbbbZZZNS0_23logical_xor_kernel_cudaERNS_14TensorIteratorEENKUlvE0_clEvENKUlvE7_clEvEUlbbE_EEEEvRNS_18TensorIteratorBaseERKT_EUliE_EEviT1_,"ax",@progbits
	.align	128
        .global         _ZN2at6native18elementwise_kernelILi128ELi4EZNS0_15gpu_kernel_implINS0_13AUnaryFunctorIbbbZZZNS0_23logical_xor_kernel_cudaERNS_14TensorIteratorEENKUlvE0_clEvENKUlvE7_clEvEUlbbE_EEEEvRNS_18TensorIteratorBaseERKT_EUliE_EEviT1_
        .type           _ZN2at6native18elementwise_kernelILi128ELi4EZNS0_15gpu_kernel_implINS0_13AUnaryFunctorIbbbZZZNS0_23logical_xor_kernel_cudaERNS_14TensorIteratorEENKUlvE0_clEvENKUlvE7_clEvEUlbbE_EEEEvRNS_18TensorIteratorBaseERKT_EUliE_EEviT1_,@function
        .size           _ZN2at6native18elementwise_kernelILi128ELi4EZNS0_15gpu_kernel_implINS0_13AUnaryFunctorIbbbZZZNS0_23logical_xor_kernel_cudaERNS_14TensorIteratorEENKUlvE0_clEvENKUlvE7_clEvEUlbbE_EEEEvRNS_18TensorIteratorBaseERKT_EUliE_EEviT1_,(.L_x_43763 - _ZN2at6native18elementwise_kernelILi128ELi4EZNS0_15gpu_kernel_implINS0_13AUnaryFunctorIbbbZZZNS0_23logical_xor_kernel_cudaERNS_14TensorIteratorEENKUlvE0_clEvENKUlvE7_clEvEUlbbE_EEEEvRNS_18TensorIteratorBaseERKT_EUliE_EEviT1_)
        .other          _ZN2at6native18elementwise_kernelILi128ELi4EZNS0_15gpu_kernel_implINS0_13AUnaryFunctorIbbbZZZNS0_23logical_xor_kernel_cudaERNS_14TensorIteratorEENKUlvE0_clEvENKUlvE7_clEvEUlbbE_EEEEvRNS_18TensorIteratorBaseERKT_EUliE_EEviT1_,@"STO_CUDA_ENTRY STV_DEFAULT"
_ZN2at6native18elementwise_kernelILi128ELi4EZNS0_15gpu_kernel_implINS0_13AUnaryFunctorIbbbZZZNS0_23logical_xor_kernel_cudaERNS_14TensorIteratorEENKUlvE0_clEvENKUlvE7_clEvEUlbbE_EEEEvRNS_18TensorIteratorBaseERKT_EUliE_EEviT1_:
.text._ZN2at6native18elementwise_kernelILi128ELi4EZNS0_15gpu_kernel_implINS0_13AUnaryFunctorIbbbZZZNS0_23logical_xor_kernel_cudaERNS_14TensorIteratorEENKUlvE0_clEvENKUlvE7_clEvEUlbbE_EEEEvRNS_18TensorIteratorBaseERKT_EUliE_EEviT1_:
        /* <DEDUP_REMOVED lines=314> */
.L_x_1456:
        /* <DEDUP_REMOVED lines=18> */
[----:B------:R-:W2:Y:S02]  /*14c0*/  LDG.E.U8 R2, desc[UR36][R2.64] ;  /* 0x0000002402027981 */ /* 0x000ea4000c1e1100 */
[----:B--2---:R-:W-:Y:S01]  /*14d0*/  ISETP.NE.AND P0, PT, R2, RZ, PT ;  /* 0x000000ff0200720c */ /* 0x004fe20003f05270 */
[----:B------:R-:W-:-:S12]  /*14e0*/  BRA `(.L_x_1462) ;  /* 0x0000000c00807947 */ /* 0x000fd80003800000 */
.L_x_1460:
[----:B------:R-:W2:Y:S02]  /*14f0*/  LDG.E.U8 R2, desc[UR36][R2.64] ;  /* 0x0000002402027981 */ /* 0x000ea4000c1e1100 */
[----:B--2---:R-:W-:Y:S01]  /*1500*/  ISETP.NE.AND P0, PT, R2, RZ, PT ;  /* 0x000000ff0200720c */ /* 0x004fe20003f05270 */
[----:B------:R-:W-:-:S12]  /*1510*/  BRA `(.L_x_1462) ;  /* 0x0000000c00747947 */ /* 0x000fd80003800000 */
.L_x_1459:
[----:B------:R-:W-:-:S13]  /*1520*/  ISETP.NE.AND P0, PT, R4, 0x2, PT ;  /* 0x000000020400780c */ /* 0x000fda0003f05270 */
[----:B------:R-:W-:Y:S05]  /*1530*/  @!P0 BRA `(.L_x_1463) ;  /* 0x00000000002c8947 */ /* 0x000fea0003800000 */
[----:B------:R-:W-:-:S13]  /*1540*/  ISETP.NE.AND P0, PT, R4, 0x3, PT ;  /* 0x000000030400780c */ /* 0x000fda0003f05270 */
[----:B------:R-:W-:Y:S05]  /*1550*/  @!P0 BRA `(.L_x_1464) ;  /* 0x0000000000188947 */ /* 0x000fea0003800000 */
[----:B------:R-:W-:-:S13]  /*1560*/  ISETP.NE.AND P0, PT, R4, 0x4, PT ;  /* 0x000000040400780c */ /* 0x000fda0003f05270 */
[----:B------:R-:W-:Y:S05]  /*1570*/  @P0 BRA `(.L_x_1461) ;  /* 0x0000000800fc0947 */ /* 0x000fea0003800000 */
[----:B------:R-:W2:Y:S02]  /*1580*/  LDG.E.64 R2, desc[UR36][R2.64] ;  /* 0x0000002402027981 */ /* 0x000ea4000c1e1b00 */
[----:B--2---:R-:W-:-:S04]  /*1590*/  ISETP.NE.U32.AND P0, PT, R2, RZ, PT ;  /* 0x000000ff0200720c */ /* 0x004fc80003f05070 */
[----:B------:R-:W-:Y:S01]  /*15a0*/  ISETP.NE.AND.EX P0, PT, R3, RZ, PT, P0 ;  /* 0x000000ff0300720c */ /* 0x000fe20003f05300 */
[----:B------:R-:W-:-:S12]  /*15b0*/  BRA `(.L_x_1462) ;  /* 0x0000000c004c7947 */ /* 0x000fd80003800000 */
.L_x_1464:
[----:B------:R-:W2:Y:S02]  /*15c0*/  LDG.E R2, desc[UR36][R2.64] ;  /* 0x0000002402027981 */ /* 0x000ea4000c1e1900 */
[----:B--2---:R-:W-:Y:S01]  /*15d0*/  ISETP.NE.AND P0, PT, R2, RZ, PT ;  /* 0x000000ff0200720c */ /* 0x004fe20003f05270 */
[----:B------:R-:W-:-:S12]  /*15e0*/  BRA `(.L_x_1462) ;  /* 0x0000000c00407947 */ /* 0x000fd80003800000 */
.L_x_1463:
[----:B------:R-:W2:Y:S02]  /*15f0*/  LDG.E.U16 R2, desc[UR36][R2.64] ;  /* 0x0000002402027981 */ /* 0x000ea4000c1e1500 */
[----:B--2---:R-:W-:Y:S01]  /*1600*/  ISETP.NE.AND P0, PT, R2, RZ, PT ;  /* 0x000000ff0200720c */ /* 0x004fe20003f05270 */
[----:B------:R-:W-:-:S12]  /*1610*/  BRA `(.L_x_1462) ;  /* 0x0000000c00347947 */ /* 0x000fd80003800000 */
.L_x_1458:
[----:B------:R-:W-:-:S13]  /*1620*/  ISETP.GT.AND P0, PT, R4, 0x6, PT ;  /* 0x000000060400780c */ /* 0x000fda0003f04270 */
[----:B------:R-:W-:Y:S05]  /*1630*/  @P0 BRA `(.L_x_1465) ;  /* 0x00000000002c0947 */ /* 0x000fea0003800000 */
[----:B------:R-:W-:-:S13]  /*1640*/  ISETP.NE.AND P0, PT, R4, 0x5, PT ;  /* 0x000000050400780c */ /* 0x000fda0003f05270 */
[----:B------:R-:W-:Y:S05]  /*1650*/  @!P0 BRA `(.L_x_1466) ;  /* 0x0000000000148947 */ /* 0x000fea0003800000 */
[----:B------:R-:W-:-:S13]  /*1660*/  ISETP.NE.AND P0, PT, R4, 0x6, PT ;  /* 0x000000060400780c */ /* 0x000fda0003f05270 */
[----:B------:R-:W-:Y:S05]  /*1670*/  @P0 BRA `(.L_x_1461) ;  /* 0x0000000800bc0947 */ /* 0x000fea0003800000 */
[----:B------:R-:W2:Y:S02]  /*1680*/  LDG.E R2, desc[UR36][R2.64] ;  /* 0x0000002402027981 */ /* 0x000ea4000c1e1900 */
[----:B--2---:R-:W-:Y:S01]  /*1690*/  FSETP.NEU.FTZ.AND P0, PT, R2, RZ, PT ;  /* 0x000000ff0200720b */ /* 0x004fe20003f1d000 */
[----:B------:R-:W-:-:S12]  /*16a0*/  BRA `(.L_x_1462) ;  /* 0x0000000c00107947 */ /* 0x000fd80003800000 */
.L_x_1466:
[----:B------:R-:W2:Y:S02]  /*16b0*/  LDG.E.U16 R0, desc[UR36][R2.64] ;  /* 0x0000002402007981 */ /* 0x000ea4000c1e1500 */
[----:B--2---:R-:W-:-:S05]  /*16c0*/  HADD2.F32 R0, -RZ, R0.H0_H0 ;  /* 0x20000000ff007230 */ /* 0x004fca0000004100 */
[----:B------:R-:W-:Y:S01]  /*16d0*/  FSETP.NEU.FTZ.AND P0, PT, R0, RZ, PT ;  /* 0x000000ff0000720b */ /* 0x000fe20003f1d000 */
[----:B------:R-:W-:-:S12]  /*16e0*/  BRA `(.L_x_1462) ;  /* 0x0000000c00007947 */ /* 0x000fd80003800000 */
.L_x_1465:
[----:B------:R-:W-:-:S13]  /*16f0*/  ISETP.NE.AND P0, PT, R4, 0x7, PT ;  /* 0x000000070400780c */ /* 0x000fda0003f05270 */
[----:B------:R-:W-:Y:S05]  /*1700*/  @!P0 BRA `(.L_x_1467) ;  /* 0x00000000004c8947 */ /* 0x000fea0003800000 */
[----:B------:R-:W-:-:S13]  /*1710*/  ISETP.NE.AND P0, PT, R4, 0x8, PT ;  /* 0x000000080400780c */ /* 0x000fda0003f05270 */
[----:B------:R-:W-:Y:S05]  /*1720*/  @!P0 BRA `(.L_x_1468) ;  /* 0x00000000001c8947 */ /* 0x000fea0003800000 */
[----:B------:R-:W-:-:S13]  /*1730*/  ISETP.NE.AND P0, PT, R4, 0x9, PT ;  /* 0x000000090400780c */ /* 0x000fda0003f05270 */
[----:B------:R-:W-:Y:S05]  /*1740*/  @P0 BRA `(.L_x_1461) ;  /* 0x0000000800880947 */ /* 0x000fea0003800000 */
[----:B------:R-:W2:Y:S02]  /*1750*/  LDG.E.64 R2, desc[UR36][R2.64] ;  /* 0x0000002402027981 */ /* 0x000ea4000c1e1b00 */
[----:B--2---:R-:W-:Y:S02]  /*1760*/  FSETP.NEU.FTZ.AND P0, PT, R2, RZ, PT ;  /* 0x000000ff0200720b */ /* 0x004fe40003f1d000 */
[----:B------:R-:W-:-:S04]  /*1770*/  FSETP.NEU.FTZ.AND P1, PT, R3, RZ, PT ;  /* 0x000000ff0300720b */ /* 0x000fc80003f3d000 */
[----:B------:R-:W-:Y:S01]  /*1780*/  PLOP3.LUT P0, PT, P0, P1, PT, 0xa8, 0x0 ;  /* 0x000000000000781c */ /* 0x000fe20000703570 */
[----:B------:R-:W-:-:S12]  /*1790*/  BRA `(.L_x_1462) ;  /* 0x0000000800d47947 */ /* 0x000fd80003800000 */
.L_x_1468:
[----:B------:R-:W2:Y:S02]  /*17a0*/  LDG.E R2, desc[UR36][R2.64] ;  /* 0x0000002402027981 */ /* 0x000ea4000c1e1900 */
[----:B--2---:R-:W-:-:S05]  /*17b0*/  HADD2.F32 R0, -RZ, R2.H0_H0 ;  /* 0x20000002ff007230 */ /* 0x004fca0000004100 */
[----:B------:R-:W-:Y:S01]  /*17c0*/  FSETP.NEU.FTZ.AND P0, PT, R0, RZ, PT ;  /* 0x000000ff0000720b */ /* 0x000fe20003f1d000 */
[----:B------:R-:W-:-:S12]  /*17d0*/  IMAD.MOV.U32 R0, RZ, RZ, 0x1 ;  /* 0x00000001ff007424 */ /* 0x000fd800078e00ff */
[----:B------:R-:W-:-:S05]  /*17e0*/  @!P0 HADD2.F32 R4, -RZ, R2.H1_H1 ;  /* 0x30000002ff048230 */ /* 0x000fca0000004100 */
[----:B------:R-:W-:-:S04]  /*17f0*/  @!P0 FSETP.NEU.FTZ.AND P1, PT, R4, RZ, PT ;  /* 0x000000ff0400820b */ /* 0x000fc80003f3d000 */
[----:B------:R-:W-:-:S04]  /*1800*/  @!P0 SEL R0, RZ, 0x1, !P1 ;  /* 0x00000001ff008807 */ /* 0x000fc80004800000 */
[----:B------:R-:W-:-:S04]  /*1810*/  PRMT R0, R0, 0x9910, RZ ;  /* 0x0000991000007816 */ /* 0x000fc800000000ff */
[----:B------:R-:W-:Y:S01]  /*1820*/  ISETP.NE.AND P0, PT, R0, RZ, PT ;  /* 0x000000ff0000720c */ /* 0x000fe20003f05270 */
[----:B------:R-:W-:-:S12]  /*1830*/  BRA `(.L_x_1462) ;  /* 0x0000000800ac7947 */ /* 0x000fd80003800000 */
.L_x_1467:
[----:B------:R-:W2:Y:S02]  /*1840*/  LDG.E.64 R2, desc[UR36][R2.64] ;  /* 0x0000002402027981 */ /* 0x000ea4000c1e1b00 */
[----:B--2---:R-:W-:Y:S01]  /*1850*/  DSETP.NEU.AND P0, PT, R2, RZ, PT ;  /* 0x000000ff0200722a */ /* 0x004fe20003f0d000 */
[----:B------:R-:W-:-:S13]  /*1860*/  BRA `(.L_x_1462) ;  /* 0x0000000800a07947 */ /* 0x000fda0003800000 */
.L_x_1457:
        /* <DEDUP_REMOVED lines=9> */
[----:B--2---:R-:W-:Y:S01]  /*1900*/  ISETP.NE.AND P0, PT, R2, RZ, PT ;  /* 0x000000ff0200720c */ /* 0x004fe20003f05270 */
[----:B------:R-:W-:-:S12]  /*1910*/  BRA `(.L_x_1462) ;  /* 0x0000000800747947 */ /* 0x000fd80003800000 */
.L_x_1471:
[----:B------:R-:W2:Y:S02]  /*1920*/  LDG.E.128 R4, desc[UR36][R2.64] ;  /* 0x0000002402047981 */ /* 0x000ea4000c1e1d00 */
[----:B--2---:R-:W-:-:S06]  /*1930*/  DSETP.NEU.AND P0, PT, R6, RZ, PT ;  /* 0x000000ff0600722a */ /* 0x004fcc0003f0d000 */
[----:B------:R-:W-:Y:S01]  /*1940*/  DSETP.NEU.OR P0, PT, R4, RZ, P0 ;  /* 0x000000ff0400722a */ /* 0x000fe2000070d400 */
[----:B------:R-:W-:-:S13]  /*1950*/  BRA `(.L_x_1462) ;  /* 0x0000000800647947 */ /* 0x000fda0003800000 */
.L_x_1470:
        /* <DEDUP_REMOVED lines=25> */
[----:B------:R-:W-:Y:S01]  /*1af0*/  FSETP.NEU.FTZ.AND P0, PT, R5, RZ, PT ;  /* 0x000000ff0500720b */ /* 0x000fe20003f1d000 */
[----:B------:R-:W-:-:S12]  /*1b00*/  BRA `(.L_x_1462) ;  /* 0x0000000400f87947 */ /* 0x000fd80003800000 */
.L_x_1473:
        /* <DEDUP_REMOVED lines=12> */
[----:B------:R-:W-:Y:S01]  /*1bd0*/  FSETP.NEU.FTZ.AND P0, PT, R4, RZ, PT ;  /* 0x000000ff0400720b */ /* 0x000fe20003f1d000 */
[----:B------:R-:W-:-:S12]  /*1be0*/  BRA `(.L_x_1462) ;  /* 0x0000000400c07947 */ /* 0x000fd80003800000 */
.L_x_1472:
[----:B------:R-:W2:Y:S02]  /*1bf0*/  LDG.E.U16 R0, desc[UR36][R2.64] ;  /* 0x0000002402007981 */ /* 0x000ea4000c1e1500 */
[----:B--2---:R-:W-:-:S05]  /*1c00*/  IMAD.U32 R0, R0, 0x10000, RZ ;  /* 0x0001000000007824 */ /* 0x004fca00078e00ff */
[----:B------:R-:W-:Y:S01]  /*1c10*/  FSETP.NEU.FTZ.AND P0, PT, R0, RZ, PT ;  /* 0x000000ff0000720b */ /* 0x000fe20003f1d000 */
[----:B------:R-:W-:-:S12]  /*1c20*/  BRA `(.L_x_1462) ;  /* 0x0000000400b07947 */ /* 0x000fd80003800000 */
.L_x_1469:
        /* <DEDUP_REMOVED lines=9> */
[----:B--2---:R-:W-:Y:S01]  /*1cc0*/  ISETP.NE.AND P0, PT, R2, RZ, PT ;  /* 0x000000ff0200720c */ /* 0x004fe20003f05270 */
[----:B------:R-:W-:-:S12]  /*1cd0*/  BRA `(.L_x_1462) ;  /* 0x0000000400847947 */ /* 0x000fd80003800000 */
.L_x_1476:
        /* <DEDUP_REMOVED lines=21> */
.L_x_1480:
[----:B------:R-:W-:Y:S05]  /*1e30*/  BSYNC B1 ;  /* 0x0000000000017941 */ /* 0x000fea0003800000 */
.L_x_1479:
[----:B------:R-:W-:Y:S01]  /*1e40*/  LEA R3, R0, 0x3b800000, 0x17 ;  /* 0x3b80000000037811 */ /* 0x000fe200078eb8ff */
[----:B------:R-:W-:-:S05]  /*1e50*/  IMAD.SHL.U32 R0, R2, 0x100000, RZ ;  /* 0x0010000002007824 */ /* 0x000fca00078e00ff */
[----:B------:R-:W-:-:S07]  /*1e60*/  LOP3.LUT R0, R3, R0, R4, 0xfe, !PT ;  /* 0x0000000003007212 */ /* 0x000fce00078efe04 */
.L_x_1478:
[----:B------:R-:W-:Y:S05]  /*1e70*/  BSYNC B0 ;  /* 0x0000000000007941 */ /* 0x000fea0003800000 */
.L_x_1477:
[----:B------:R-:W-:Y:S01]  /*1e80*/  FSETP.NEU.FTZ.AND P0, PT, R0, RZ, PT ;  /* 0x000000ff0000720b */ /* 0x000fe20003f1d000 */
[----:B------:R-:W-:-:S12]  /*1e90*/  BRA `(.L_x_1462) ;  /* 0x0000000400147947 */ /* 0x000fd80003800000 */
.L_x_1475:
        /* <DEDUP_REMOVED lines=21> */
.L_x_1484:
[----:B------:R-:W-:Y:S05]  /*1ff0*/  BSYNC B1 ;  /* 0x0000000000017941 */ /* 0x000fea0003800000 */
.L_x_1483:
[----:B------:R-:W-:Y:S01]  /*2000*/  LEA R3, R0, 0x37800000, 0x17 ;  /* 0x3780000000037811 */ /* 0x000fe200078eb8ff */
[----:B------:R-:W-:-:S05]  /*2010*/  IMAD.SHL.U32 R0, R2, 0x200000, RZ ;  /* 0x0020000002007824 */ /* 0x000fca00078e00ff */
[----:B------:R-:W-:-:S07]  /*2020*/  LOP3.LUT R0, R3, R0, R4, 0xfe, !PT ;  /* 0x0000000003007212 */ /* 0x000fce00078efe04 */
.L_x_1482:
[----:B------:R-:W-:Y:S05]  /*2030*/  BSYNC B0 ;  /* 0x0000000000007941 */ /* 0x000fea0003800000 */
.L_x_1481:
[----:B------:R-:W-:Y:S01]  /*2040*/  FSETP.NEU.FTZ.AND P0, PT, R0, RZ, PT ;  /* 0x000000ff0000720b */ /* 0x000fe20003f1d000 */
[----:B------:R-:W-:-:S12]  /*2050*/  BRA `(.L_x_1462) ;  /* 0x0000000000a47947 */ /* 0x000fd80003800000 */
.L_x_1474:
        /* <DEDUP_REMOVED lines=14> */
.L_x_1488:
[----:B------:R-:W-:Y:S05]  /*2140*/  BSYNC B0 ;  /* 0x0000000000007941 */ /* 0x000fea0003800000 */
.L_x_1487:
[----:B------:R-:W-:Y:S01]  /*2150*/  FSETP.NEU.FTZ.AND P0, PT, R0, RZ, PT ;  /* 0x000000ff0000720b */ /* 0x000fe20003f1d000 */
[----:B------:R-:W-:-:S12]  /*2160*/  BRA `(.L_x_1462) ;  /* 0x0000000000607947 */ /* 0x000fd80003800000 */
.L_x_1461:
        /* <DEDUP_REMOVED lines=16> */
.L_x_1489:
[----:B------:R-:W-:Y:S01]  /*2270*/  PLOP3.LUT P0, PT, PT, PT, PT, 0x8, 0x0 ;  /* 0x000000000000781c */ /* 0x000fe20003f0e170 */
[----:B------:R-:W-:-:S12]  /*2280*/  BRA `(.L_x_1462) ;  /* 0x0000000000187947 */ /* 0x000fd80003800000 */
.L_x_1486:
[----:B------:R-:W2:Y:S02]  /*2290*/  LDG.E.64 R2, desc[UR36][R2.64] ;  /* 0x0000002402027981 */ /* 0x000ea4000c1e1b00 */
[----:B--2---:R-:W-:-:S04]  /*22a0*/  ISETP.NE.U32.AND P0, PT, R2, RZ, PT ;  /* 0x000000ff0200720c */ /* 0x004fc80003f05070 */
[----:B------:R-:W-:Y:S01]  /*22b0*/  ISETP.NE.AND.EX P0, PT, R3, RZ, PT, P0 ;  /* 0x000000ff0300720c */ /* 0x000fe20003f05300 */
[----:B------:R-:W-:-:S12]  /*22c0*/  BRA `(.L_x_1462) ;  /* 0x0000000000087947 */ /* 0x000fd80003800000 */
.L_x_1485:
[----:B------:R-:W2:Y:S02]  /*22d0*/  LDG.E R2, desc[UR36][R2.64] ;  /* 0x0000002402027981 */ /* 0x000ea4000c1e1900 */
[----:B--2---:R-:W-:-:S13]  /*22e0*/  ISETP.NE.AND P0, PT, R2, RZ, PT ;  /* 0x000000ff0200720c */ /* 0x004fda0003f05270 */
.L_x_1462:
[----:B------:R-:W0:Y:S01]  /*22f0*/  LDC.U8 R3, c[0x0][0x422] ;  /* 0x00010880ff037b82 */ /* 0x000e220000000000 */
[----:B------:R-:W-:Y:S02]  /*2300*/  ULDC.U8 UR4, c[0x0][0x421] ;  /* 0x0001084000047ab9 */ /* 0x000fe40000000000 */
[----:B------:R-:W-:-:S04]  /*2310*/  ISETP.NE.XOR P0, PT, RZ, UR4, P0 ;  /* 0x00000004ff007c0c */ /* 0x000fc80008705a70 */
[----:B------:R-:W-:Y:S02]  /*2320*/  SEL R2, RZ, 0x1, !P0 ;  /* 0x00000001ff027807 */ /* 0x000fe40004000000 */
        /* <DEDUP_REMOVED lines=13> */
.L_x_1493:
[----:B------:R3:W-:Y:S01]  /*2400*/  STG.E.U8 desc[UR36][R16.64], R2 ;  /* 0x0000000210007986 */ /* 0x0007e2000c101124 */
[----:B------:R-:W-:Y:S05]  /*2410*/  BRA `(.L_x_1495) ;  /* 0x0000000c00487947 */ /* 0x000fea0003800000 */
.L_x_1492:
        /* <DEDUP_REMOVED lines=9> */
.L_x_1497:
[----:B------:R1:W-:Y:S01]  /*24b0*/  STG.E desc[UR36][R16.64], R2 ;  /* 0x0000000210007986 */ /* 0x0003e2000c101924 */
[----:B------:R-:W-:Y:S05]  /*24c0*/  BRA `(.L_x_1495) ;  /* 0x0000000c001c7947 */ /* 0x000fea0003800000 */
.L_x_1496:
[----:B------:R2:W-:Y:S01]  /*24d0*/  STG.E.U16 desc[UR36][R16.64], R2 ;  /* 0x0000000210007986 */ /* 0x0005e2000c101524 */
[----:B------:R-:W-:Y:S05]  /*24e0*/  BRA `(.L_x_1495) ;  /* 0x0000000c00147947 */ /* 0x000fea0003800000 */
.L_x_1491:
        /* <DEDUP_REMOVED lines=9> */
.L_x_1499:
[----:B------:R-:W-:-:S04]  /*2580*/  I2FP.F32.U32 R0, R2 ;  /* 0x0000000200007245 */ /* 0x000fc80000201000 */
[----:B------:R-:W-:-:S05]  /*2590*/  F2FP.F16.F32.PACK_AB R0, RZ, R0 ;  /* 0x00000000ff00723e */ /* 0x000fca00000000ff */
[----:B------:R0:W-:Y:S01]  /*25a0*/  STG.E.U16 desc[UR36][R16.64], R0 ;  /* 0x0000000010007986 */ /* 0x0001e2000c101524 */
[----:B------:R-:W-:Y:S05]  /*25b0*/  BRA `(.L_x_1495) ;  /* 0x0000000800e07947 */ /* 0x000fea0003800000 */
.L_x_1498:
        /* <DEDUP_REMOVED lines=10> */
.L_x_1501:
[----:B------:R-:W-:-:S04]  /*2660*/  I2FP.F32.U32 R2, R2 ;  /* 0x0000000200027245 */ /* 0x000fc80000201000 */
[----:B------:R-:W-:-:S04]  /*2670*/  F2FP.F16.F32.PACK_AB R3, RZ, R2 ;  /* 0x00000002ff03723e */ /* 0x000fc800000000ff */
[----:B------:R-:W-:-:S05]  /*2680*/  PRMT R3, R3, 0x5410, RZ ;  /* 0x0000541003037816 */ /* 0x000fca00000000ff */
[----:B------:R0:W-:Y:S01]  /*2690*/  STG.E desc[UR36][R16.64], R3 ;  /* 0x0000000310007986 */ /* 0x0001e2000c101924 */
[----:B------:R-:W-:Y:S05]  /*26a0*/  BRA `(.L_x_1495) ;  /* 0x0000000800a47947 */ /* 0x000fea0003800000 */
.L_x_1500:
[----:B------:R-:W0:Y:S02]  /*26b0*/  I2F.F64.U32 R2, R2 ;  /* 0x0000000200027312 */ /* 0x000e240000201800 */
[----:B0-----:R0:W-:Y:S01]  /*26c0*/  STG.E.64 desc[UR36][R16.64], R2 ;  /* 0x0000000210007986 */ /* 0x0011e2000c101b24 */
[----:B------:R-:W-:Y:S05]  /*26d0*/  BRA `(.L_x_1495) ;  /* 0x0000000800987947 */ /* 0x000fea0003800000 */
.L_x_1490:
        /* <DEDUP_REMOVED lines=10> */
.L_x_1504:
[----:B------:R-:W0:Y:S01]  /*2780*/  I2F.F64.U32 R4, R2 ;  /* 0x0000000200047312 */ /* 0x000e220000201800 */
[----:B------:R-:W-:-:S05]  /*2790*/  CS2R R6, SRZ ;  /* 0x0000000000067805 */ /* 0x000fca000001ff00 */
[----:B0-----:R0:W-:Y:S01]  /*27a0*/  STG.E.128 desc[UR36][R16.64], R4 ;  /* 0x0000000410007986 */ /* 0x0011e2000c101d24 */
[----:B------:R-:W-:Y:S05]  /*27b0*/  BRA `(.L_x_1495) ;  /* 0x0000000800607947 */ /* 0x000fea0003800000 */
.L_x_1503:
        /* <DEDUP_REMOVED lines=21> */
.L_x_1508:
[----:B------:R-:W-:Y:S05]  /*2910*/  BSYNC B0 ;  /* 0x0000000000007941 */ /* 0x000fea0003800000 */
.L_x_1507:
[----:B------:R-:W-:-:S05]  /*2920*/  LOP3.LUT R3, R0, R3, RZ, 0xfc, !PT ;  /* 0x0000000300037212 */ /* 0x000fca00078efcff */
[----:B------:R0:W-:Y:S01]  /*2930*/  STG.E.U8 desc[UR36][R16.64], R3 ;  /* 0x0000000310007986 */ /* 0x0001e2000c101124 */
[----:B------:R-:W-:Y:S05]  /*2940*/  BRA `(.L_x_1495) ;  /* 0x0000000400fc7947 */ /* 0x000fea0003800000 */
.L_x_1506:
        /* <DEDUP_REMOVED lines=13> */
.L_x_1510:
[----:B------:R-:W-:Y:S01]  /*2a20*/  IMAD.MOV.U32 R0, RZ, RZ, 0x7f ;  /* 0x0000007fff007424 */ /* 0x000fe200078e00ff */
[----:B------:R-:W-:-:S04]  /*2a30*/  ISETP.GT.U32.AND P0, PT, R2, 0x7f800000, PT ;  /* 0x7f8000000200780c */ /* 0x000fc80003f04070 */
[----:B------:R-:W-:-:S09]  /*2a40*/  SEL R0, R0, 0x7c, P0 ;  /* 0x0000007c00007807 */ /* 0x000fd20000000000 */
.L_x_1511:
[----:B------:R-:W-:Y:S05]  /*2a50*/  BSYNC B0 ;  /* 0x0000000000007941 */ /* 0x000fea0003800000 */
.L_x_1509:
[----:B------:R-:W-:-:S04]  /*2a60*/  LOP3.LUT R2, R3, 0x80000000, RZ, 0xc0, !PT ;  /* 0x8000000003027812 */ /* 0x000fc800078ec0ff */
[----:B------:R-:W-:-:S04]  /*2a70*/  SHF.R.U32.HI R3, RZ, 0x18, R2 ;  /* 0x00000018ff037819 */ /* 0x000fc80000011602 */
[----:B------:R-:W-:-:S05]  /*2a80*/  LOP3.LUT R3, R0, R3, RZ, 0xfc, !PT ;  /* 0x0000000300037212 */ /* 0x000fca00078efcff */
[----:B------:R0:W-:Y:S01]  /*2a90*/  STG.E.U8 desc[UR36][R16.64], R3 ;  /* 0x0000000310007986 */ /* 0x0001e2000c101124 */
[----:B------:R-:W-:Y:S05]  /*2aa0*/  BRA `(.L_x_1495) ;  /* 0x0000000400a47947 */ /* 0x000fea0003800000 */
.L_x_1505:
[----:B------:R-:W-:-:S04]  /*2ab0*/  I2FP.F32.U32 R0, R2 ;  /* 0x0000000200007245 */ /* 0x000fc80000201000 */
[----:B------:R-:W-:-:S05]  /*2ac0*/  F2FP.BF16.F32.PACK_AB R0, RZ, R0 ;  /* 0x00000000ff00723e */ /* 0x000fca00000010ff */
[----:B------:R0:W-:Y:S01]  /*2ad0*/  STG.E.U16 desc[UR36][R16.64], R0 ;  /* 0x0000000010007986 */ /* 0x0001e2000c101524 */
[----:B------:R-:W-:Y:S05]  /*2ae0*/  BRA `(.L_x_1495) ;  /* 0x0000000400947947 */ /* 0x000fea0003800000 */
.L_x_1502:
        /* <DEDUP_REMOVED lines=10> */
.L_x_1514:
        /* <DEDUP_REMOVED lines=17> */
.L_x_1517:
[----:B------:R-:W-:-:S04]  /*2ca0*/  LOP3.LUT R2, R3, 0x80000000, RZ, 0xc0, !PT ;  /* 0x8000000003027812 */ /* 0x000fc800078ec0ff */
[----:B------:R-:W-:-:S04]  /*2cb0*/  SHF.R.U32.HI R3, RZ, 0x18, R2 ;  /* 0x00000018ff037819 */ /* 0x000fc80000011602 */
[----:B------:R-:W-:-:S04]  /*2cc0*/  LOP3.LUT R0, R0, R3, RZ, 0xfc, !PT ;  /* 0x0000000300007212 */ /* 0x000fc800078efcff */
[----:B------:R-:W-:-:S07]  /*2cd0*/  PRMT R8, R0, 0x7610, R8 ;  /* 0x0000761000087816 */ /* 0x000fce0000000008 */
.L_x_1516:
[----:B------:R-:W-:Y:S05]  /*2ce0*/  BSYNC B0 ;  /* 0x0000000000007941 */ /* 0x000fea0003800000 */
.L_x_1515:
[----:B------:R0:W-:Y:S01]  /*2cf0*/  STG.E.U8 desc[UR36][R16.64], R8 ;  /* 0x0000000810007986 */ /* 0x0001e2000c101124 */
[----:B------:R-:W-:Y:S05]  /*2d00*/  BRA `(.L_x_1495) ;  /* 0x00000004000c7947 */ /* 0x000fea0003800000 */
.L_x_1513:
        /* <DEDUP_REMOVED lines=17> */
.L_x_1520:
[----:B------:R-:W-:-:S04]  /*2e20*/  LOP3.LUT R2, R3, 0x80000000, RZ, 0xc0, !PT ;  /* 0x8000000003027812 */ /* 0x000fc800078ec0ff */
[----:B------:R-:W-:-:S04]  /*2e30*/  SHF.R.U32.HI R3, RZ, 0x18, R2 ;  /* 0x00000018ff037819 */ /* 0x000fc80000011602 */
[----:B------:R-:W-:-:S04]  /*2e40*/  LOP3.LUT R0, R0, R3, RZ, 0xfc, !PT ;  /* 0x0000000300007212 */ /* 0x000fc800078efcff */
[----:B------:R-:W-:-:S07]  /*2e50*/  PRMT R8, R0, 0x7610, R8 ;  /* 0x0000761000087816 */ /* 0x000fce0000000008 */
.L_x_1519:
[----:B------:R-:W-:Y:S05]  /*2e60*/  BSYNC B0 ;  /* 0x0000000000007941 */ /* 0x000fea0003800000 */
.L_x_1518:
[----:B------:R0:W-:Y:S01]  /*2e70*/  STG.E.U8 desc[UR36][R16.64], R8 ;  /* 0x0000000810007986 */ /* 0x0001e2000c101124 */
[----:B------:R-:W-:Y:S05]  /*2e80*/  BRA `(.L_x_1495) ;  /* 0x0000000000ac7947 */ /* 0x000fea0003800000 */
.L_x_1512:
        /* <DEDUP_REMOVED lines=22> */
.L_x_1494:
        /* <DEDUP_REMOVED lines=16> */
.L_x_1523:
[----:B------:R-:W-:Y:S05]  /*30f0*/  BRA `(.L_x_1495) ;  /* 0x0000000000107947 */ /* 0x000fea0003800000 */
.L_x_1522:
[----:B------:R-:W-:-:S05]  /*3100*/  IMAD.MOV.U32 R3, RZ, RZ, RZ ;  /* 0x000000ffff037224 */ /* 0x000fca00078e00ff */
[----:B------:R0:W-:Y:S01]  /*3110*/  STG.E.64 desc[UR36][R16.64], R2 ;  /* 0x0000000210007986 */ /* 0x0001e2000c101b24 */
[----:B------:R-:W-:Y:S05]  /*3120*/  BRA `(.L_x_1495) ;  /* 0x0000000000047947 */ /* 0x000fea0003800000 */
.L_x_1521:
[----:B------:R0:W-:Y:S02]  /*3130*/  STG.E desc[UR36][R16.64], R2 ;  /* 0x0000000210007986 */ /* 0x0001e4000c101924 */
.L_x_1495:
[----:B------:R-:W-:-:S04]  /*3140*/  IMAD R18, R23, 0x200, R18 ;  /* 0x0000020017127824 */ /* 0x000fc800078e0212 */
[----:B------:R-:W-:-:S07]  /*3150*/  VIADD R19, R18, 0x80 ;  /* 0x0000008012137836 */ /* 0x000fce0000000000 */
.L_x_1455:
[----:B------:R-:W-:Y:S05]  /*3160*/  BSYNC B6 ;  /* 0x0000000000067941 */ /* 0x000fea0003800000 */
.L_x_1454:
        /* <DEDUP_REMOVED lines=307> */
.L_x_1526:
        /* <DEDUP_REMOVED lines=21> */
.L_x_1530:
[----:B------:R-:W2:Y:S02]  /*45f0*/  LDG.E.U8 R2, desc[UR36][R2.64] ;  /* 0x0000002402027981 */ /* 0x000ea4000c1e1100 */
[----:B--2---:R-:W-:Y:S01]  /*4600*/  ISETP.NE.AND P0, PT, R2, RZ, PT ;  /* 0x000000ff0200720c */ /* 0x004fe20003f05270 */
[----:B------:R-:W-:-:S12]  /*4610*/  BRA `(.L_x_1532) ;  /* 0x0000000c00747947 */ /* 0x000fd80003800000 */
.L_x_1529:
        /* <DEDUP_REMOVED lines=10> */
.L_x_1534:
[----:B------:R-:W2:Y:S02]  /*46c0*/  LDG.E R2, desc[UR36][R2.64] ;  /* 0x0000002402027981 */ /* 0x000ea4000c1e1900 */
[----:B--2---:R-:W-:Y:S01]  /*46d0*/  ISETP.NE.AND P0, PT, R2, RZ, PT ;  /* 0x000000ff0200720c */ /* 0x004fe20003f05270 */
[----:B------:R-:W-:-:S12]  /*46e0*/  BRA `(.L_x_1532) ;  /* 0x0000000c00407947 */ /* 0x000fd80003800000 */
.L_x_1533:
[----:B------:R-:W2:Y:S02]  /*46f0*/  LDG.E.U16 R2, desc[UR36][R2.64] ;  /* 0x0000002402027981 */ /* 0x000ea4000c1e1500 */
[----:B--2---:R-:W-:Y:S01]  /*4700*/  ISETP.NE.AND P0, PT, R2, RZ, PT ;  /* 0x000000ff0200720c */ /* 0x004fe20003f05270 */
[----:B------:R-:W-:-:S12]  /*4710*/  BRA `(.L_x_1532) ;  /* 0x0000000c00347947 */ /* 0x000fd80003800000 */
.L_x_1528:
        /* <DEDUP_REMOVED lines=9> */
.L_x_1536:
[----:B------:R-:W2:Y:S02]  /*47b0*/  LDG.E.U16 R0, desc[UR36][R2.64] ;  /* 0x0000002402007981 */ /* 0x000ea4000c1e1500 */
[----:B--2---:R-:W-:-:S05]  /*47c0*/  HADD2.F32 R0, -RZ, R0.H0_H0 ;  /* 0x20000000ff007230 */ /* 0x004fca0000004100 */
[----:B------:R-:W-:Y:S01]  /*47d0*/  FSETP.NEU.FTZ.AND P0, PT, R0, RZ, PT ;  /* 0x000000ff0000720b */ /* 0x000fe20003f1d000 */
[----:B------:R-:W-:-:S12]  /*47e0*/  BRA `(.L_x_1532) ;  /* 0x0000000c00007947 */ /* 0x000fd80003800000 */
.L_x_1535:
        /* <DEDUP_REMOVED lines=11> */
.L_x_1538:
        /* <DEDUP_REMOVED lines=10> */
.L_x_1537:
[----:B------:R-:W2:Y:S02]  /*4940*/  LDG.E.64 R2, desc[UR36][R2.64] ;  /* 0x0000002402027981 */ /* 0x000ea4000c1e1b00 */
[----:B--2---:R-:W-:Y:S01]  /*4950*/  DSETP.NEU.AND P0, PT, R2, RZ, PT ;  /* 0x000000ff0200722a */ /* 0x004fe20003f0d000 */
[----:B------:R-:W-:-:S13]  /*4960*/  BRA `(.L_x_1532) ;  /* 0x0000000800a07947 */ /* 0x000fda0003800000 */
.L_x_1527:
        /* <DEDUP_REMOVED lines=11> */
.L_x_1541:
[----:B------:R-:W2:Y:S02]  /*4a20*/  LDG.E.128 R4, desc[UR36][R2.64] ;  /* 0x0000002402047981 */ /* 0x000ea4000c1e1d00 */
[----:B--2---:R-:W-:-:S06]  /*4a30*/  DSETP.NEU.AND P0, PT, R6, RZ, PT ;  /* 0x000000ff0600722a */ /* 0x004fcc0003f0d000 */
[----:B------:R-:W-:Y:S01]  /*4a40*/  DSETP.NEU.OR P0, PT, R4, RZ, P0 ;  /* 0x000000ff0400722a */ /* 0x000fe2000070d400 */
[----:B------:R-:W-:-:S13]  /*4a50*/  BRA `(.L_x_1532) ;  /* 0x0000000800647947 */ /* 0x000fda0003800000 */
.L_x_1540:
        /* <DEDUP_REMOVED lines=27> */
.L_x_1543:
        /* <DEDUP_REMOVED lines=14> */
.L_x_1542:
[----:B------:R-:W2:Y:S02]  /*4cf0*/  LDG.E.U16 R0, desc[UR36][R2.64] ;  /* 0x0000002402007981 */ /* 0x000ea4000c1e1500 */
[----:B--2---:R-:W-:-:S05]  /*4d00*/  IMAD.U32 R0, R0, 0x10000, RZ ;  /* 0x0001000000007824 */ /* 0x004fca00078e00ff */
[----:B------:R-:W-:Y:S01]  /*4d10*/  FSETP.NEU.FTZ.AND P0, PT, R0, RZ, PT ;  /* 0x000000ff0000720b */ /* 0x000fe20003f1d000 */
[----:B------:R-:W-:-:S12]  /*4d20*/  BRA `(.L_x_1532) ;  /* 0x0000000400b07947 */ /* 0x000fd80003800000 */
.L_x_1539:
        /* <DEDUP_REMOVED lines=11> */
.L_x_1546:
        /* <DEDUP_REMOVED lines=21> */
.L_x_1550:
[----:B------:R-:W-:Y:S05]  /*4f30*/  BSYNC B1 ;  /* 0x0000000000017941 */ /* 0x000fea0003800000 */
.L_x_1549:
[----:B------:R-:W-:Y:S01]  /*4f40*/  LEA R3, R0, 0x3b800000, 0x17 ;  /* 0x3b80000000037811 */ /* 0x000fe200078eb8ff */
[----:B------:R-:W-:-:S05]  /*4f50*/  IMAD.SHL.U32 R0, R2, 0x100000, RZ ;  /* 0x0010000002007824 */ /* 0x000fca00078e00ff */
[----:B------:R-:W-:-:S07]  /*4f60*/  LOP3.LUT R0, R3, R0, R4, 0xfe, !PT ;  /* 0x0000000003007212 */ /* 0x000fce00078efe04 */
.L_x_1548:
[----:B------:R-:W-:Y:S05]  /*4f70*/  BSYNC B0 ;  /* 0x0000000000007941 */ /* 0x000fea0003800000 */
.L_x_1547:
[----:B------:R-:W-:Y:S01]  /*4f80*/  FSETP.NEU.FTZ.AND P0, PT, R0, RZ, PT ;  /* 0x000000ff0000720b */ /* 0x000fe20003f1d000 */
[----:B------:R-:W-:-:S12]  /*4f90*/  BRA `(.L_x_1532) ;  /* 0x0000000400147947 */ /* 0x000fd80003800000 */
.L_x_1545:
        /* <DEDUP_REMOVED lines=21> */
.L_x_1554:
[----:B------:R-:W-:Y:S05]  /*50f0*/  BSYNC B1 ;  /* 0x0000000000017941 */ /* 0x000fea0003800000 */
.L_x_1553:
[----:B------:R-:W-:Y:S01]  /*5100*/  LEA R3, R0, 0x37800000, 0x17 ;  /* 0x3780000000037811 */ /* 0x000fe200078eb8ff */
[----:B------:R-:W-:-:S05]  /*5110*/  IMAD.SHL.U32 R0, R2, 0x200000, RZ ;  /* 0x0020000002007824 */ /* 0x000fca00078e00ff */
[----:B------:R-:W-:-:S07]  /*5120*/  LOP3.LUT R0, R3, R0, R4, 0xfe, !PT ;  /* 0x0000000003007212 */ /* 0x000fce00078efe04 */
.L_x_1552:
[----:B------:R-:W-:Y:S05]  /*5130*/  BSYNC B0 ;  /* 0x0000000000007941 */ /* 0x000fea0003800000 */
.L_x_1551:
[----:B------:R-:W-:Y:S01]  /*5140*/  FSETP.NEU.FTZ.AND P0, PT, R0, RZ, PT ;  /* 0x000000ff0000720b */ /* 0x000fe20003f1d000 */
[----:B------:R-:W-:-:S12]  /*5150*/  BRA `(.L_x_1532) ;  /* 0x0000000000a47947 */ /* 0x000fd80003800000 */
.L_x_1544:
        /* <DEDUP_REMOVED lines=14> */
.L_x_1558:
[----:B------:R-:W-:Y:S05]  /*5240*/  BSYNC B0 ;  /* 0x0000000000007941 */ /* 0x000fea0003800000 */
.L_x_1557:
[----:B------:R-:W-:Y:S01]  /*5250*/  FSETP.NEU.FTZ.AND P0, PT, R0, RZ, PT ;  /* 0x000000ff0000720b */ /* 0x000fe20003f1d000 */
[----:B------:R-:W-:-:S12]  /*5260*/  BRA `(.L_x_1532) ;  /* 0x0000000000607947 */ /* 0x000fd80003800000 */
.L_x_1531:
        /* <DEDUP_REMOVED lines=16> */
.L_x_1559:
[----:B------:R-:W-:Y:S01]  /*5370*/  PLOP3.LUT P0, PT, PT, PT, PT, 0x8, 0x0 ;  /* 0x000000000000781c */ /* 0x000fe20003f0e170 */
[----:B------:R-:W-:-:S12]  /*5380*/  BRA `(.L_x_1532) ;  /* 0x0000000000187947 */ /* 0x000fd80003800000 */
.L_x_1556:
[----:B------:R-:W2:Y:S02]  /*5390*/  LDG.E.64 R2, desc[UR36][R2.64] ;  /* 0x0000002402027981 */ /* 0x000ea4000c1e1b00 */
[----:B--2---:R-:W-:-:S04]  /*53a0*/  ISETP.NE.U32.AND P0, PT, R2, RZ, PT ;  /* 0x000000ff0200720c */ /* 0x004fc80003f05070 */
[----:B------:R-:W-:Y:S01]  /*53b0*/  ISETP.NE.AND.EX P0, PT, R3, RZ, PT, P0 ;  /* 0x000000ff0300720c */ /* 0x000fe20003f05300 */
[----:B------:R-:W-:-:S12]  /*53c0*/  BRA `(.L_x_1532) ;  /* 0x0000000000087947 */ /* 0x000fd80003800000 */
.L_x_1555:
[----:B------:R-:W2:Y:S02]  /*53d0*/  LDG.E R2, desc[UR36][R2.64] ;  /* 0x0000002402027981 */ /* 0x000ea4000c1e1900 */
[----:B--2---:R-:W-:-:S13]  /*53e0*/  ISETP.NE.AND P0, PT, R2, RZ, PT ;  /* 0x000000ff0200720c */ /* 0x004fda0003f05270 */
.L_x_1532:
        /* <DEDUP_REMOVED lines=17> */
.L_x_1563:
[----:B------:R0:W-:Y:S01]  /*5500*/  STG.E.U8 desc[UR36][R16.64], R2 ;  /* 0x0000000210007986 */ /* 0x0001e2000c101124 */
[----:B------:R-:W-:Y:S05]  /*5510*/  BRA `(.L_x_1565) ;  /* 0x0000000c00487947 */ /* 0x000fea0003800000 */
.L_x_1562:
        /* <DEDUP_REMOVED lines=9> */
.L_x_1567:
[----:B------:R0:W-:Y:S01]  /*55b0*/  STG.E desc[UR36][R16.64], R2 ;  /* 0x0000000210007986 */ /* 0x0001e2000c101924 */
[----:B------:R-:W-:Y:S05]  /*55c0*/  BRA `(.L_x_1565) ;  /* 0x0000000c001c7947 */ /* 0x000fea0003800000 */
.L_x_1566:
[----:B------:R0:W-:Y:S01]  /*55d0*/  STG.E.U16 desc[UR36][R16.64], R2 ;  /* 0x0000000210007986 */ /* 0x0001e2000c101524 */
[----:B------:R-:W-:Y:S05]  /*55e0*/  BRA `(.L_x_1565) ;  /* 0x0000000c00147947 */ /* 0x000fea0003800000 */
.L_x_1561:
        /* <DEDUP_REMOVED lines=9> */
.L_x_1569:
[----:B------:R-:W-:-:S04]  /*5680*/  I2FP.F32.U32 R0, R2 ;  /* 0x0000000200007245 */ /* 0x000fc80000201000 */
[----:B------:R-:W-:-:S05]  /*5690*/  F2FP.F16.F32.PACK_AB R0, RZ, R0 ;  /* 0x00000000ff00723e */ /* 0x000fca00000000ff */
[----:B------:R0:W-:Y:S01]  /*56a0*/  STG.E.U16 desc[UR36][R16.64], R0 ;  /* 0x0000000010007986 */ /* 0x0001e2000c101524 */
[----:B------:R-:W-:Y:S05]  /*56b0*/  BRA `(.L_x_1565) ;  /* 0x0000000800e07947 */ /* 0x000fea0003800000 */
.L_x_1568:
        /* <DEDUP_REMOVED lines=10> */
.L_x_1571:
[----:B------:R-:W-:-:S04]  /*5760*/  I2FP.F32.U32 R2, R2 ;  /* 0x0000000200027245 */ /* 0x000fc80000201000 */
[----:B------:R-:W-:-:S04]  /*5770*/  F2FP.F16.F32.PACK_AB R3, RZ, R2 ;  /* 0x00000002ff03723e */ /* 0x000fc800000000ff */
[----:B------:R-:W-:-:S05]  /*5780*/  PRMT R3, R3, 0x5410, RZ ;  /* 0x0000541003037816 */ /* 0x000fca00000000ff */
[----:B------:R0:W-:Y:S01]  /*5790*/  STG.E desc[UR36][R16.64], R3 ;  /* 0x0000000310007986 */ /* 0x0001e2000c101924 */
[----:B------:R-:W-:Y:S05]  /*57a0*/  BRA `(.L_x_1565) ;  /* 0x0000000800a47947 */ /* 0x000fea0003800000 */
.L_x_1570:
[----:B------:R-:W0:Y:S02]  /*57b0*/  I2F.F64.U32 R2, R2 ;  /* 0x0000000200027312 */ /* 0x000e240000201800 */
[----:B0-----:R0:W-:Y:S01]  /*57c0*/  STG.E.64 desc[UR36][R16.64], R2 ;  /* 0x0000000210007986 */ /* 0x0011e2000c101b24 */
[----:B------:R-:W-:Y:S05]  /*57d0*/  BRA `(.L_x_1565) ;  /* 0x0000000800987947 */ /* 0x000fea0003800000 */
.L_x_1560:
        /* <DEDUP_REMOVED lines=10> */
.L_x_1574:
[----:B------:R-:W0:Y:S01]  /*5880*/  I2F.F64.U32 R4, R2 ;  /* 0x0000000200047312 */ /* 0x000e220000201800 */
[----:B------:R-:W-:-:S05]  /*5890*/  CS2R R6, SRZ ;  /* 0x0000000000067805 */ /* 0x000fca000001ff00 */
[----:B0-----:R0:W-:Y:S01]  /*58a0*/  STG.E.128 desc[UR36][R16.64], R4 ;  /* 0x0000000410007986 */ /* 0x0011e2000c101d24 */
[----:B------:R-:W-:Y:S05]  /*58b0*/  BRA `(.L_x_1565) ;  /* 0x0000000800607947 */ /* 0x000fea0003800000 */
.L_x_1573:
        /* <DEDUP_REMOVED lines=21> */
.L_x_1578:
[----:B------:R-:W-:Y:S05]  /*5a10*/  BSYNC B0 ;  /* 0x0000000000007941 */ /* 0x000fea0003800000 */
.L_x_1577:
[----:B------:R-:W-:-:S05]  /*5a20*/  LOP3.LUT R3, R0, R3, RZ, 0xfc, !PT ;  /* 0x0000000300037212 */ /* 0x000fca00078efcff */
[----:B------:R0:W-:Y:S01]  /*5a30*/  STG.E.U8 desc[UR36][R16.64], R3 ;  /* 0x0000000310007986 */ /* 0x0001e2000c101124 */
[----:B------:R-:W-:Y:S05]  /*5a40*/  BRA `(.L_x_1565) ;  /* 0x0000000400fc7947 */ /* 0x000fea0003800000 */
.L_x_1576:
        /* <DEDUP_REMOVED lines=13> */
.L_x_1580:
[----:B------:R-:W-:Y:S01]  /*5b20*/  IMAD.MOV.U32 R0, RZ, RZ, 0x7f ;  /* 0x0000007fff007424 */ /* 0x000fe200078e00ff */
[----:B------:R-:W-:-:S04]  /*5b30*/  ISETP.GT.U32.AND P0, PT, R2, 0x7f800000, PT ;  /* 0x7f8000000200780c */ /* 0x000fc80003f04070 */
[----:B------:R-:W-:-:S09]  /*5b40*/  SEL R0, R0, 0x7c, P0 ;  /* 0x0000007c00007807 */ /* 0x000fd20000000000 */
.L_x_1581:
[----:B------:R-:W-:Y:S05]  /*5b50*/  BSYNC B0 ;  /* 0x0000000000007941 */ /* 0x000fea0003800000 */
.L_x_1579:
[----:B------:R-:W-:-:S04]  /*5b60*/  LOP3.LUT R2, R3, 0x80000000, RZ, 0xc0, !PT ;  /* 0x8000000003027812 */ /* 0x000fc800078ec0ff */
[----:B------:R-:W-:-:S04]  /*5b70*/  SHF.R.U32.HI R3, RZ, 0x18, R2 ;  /* 0x00000018ff037819 */ /* 0x000fc80000011602 */
[----:B------:R-:W-:-:S05]  /*5b80*/  LOP3.LUT R3, R0, R3, RZ, 0xfc, !PT ;  /* 0x0000000300037212 */ /* 0x000fca00078efcff */
[----:B------:R0:W-:Y:S01]  /*5b90*/  STG.E.U8 desc[UR36][R16.64], R3 ;  /* 0x0000000310007986 */ /* 0x0001e2000c101124 */
[----:B------:R-:W-:Y:S05]  /*5ba0*/  BRA `(.L_x_1565) ;  /* 0x0000000400a47947 */ /* 0x000fea0003800000 */
.L_x_1575:
[----:B------:R-:W-:-:S04]  /*5bb0*/  I2FP.F32.U32 R0, R2 ;  /* 0x0000000200007245 */ /* 0x000fc80000201000 */
[----:B------:R-:W-:-:S05]  /*5bc0*/  F2FP.BF16.F32.PACK_AB R0, RZ, R0 ;  /* 0x00000000ff00723e */ /* 0x000fca00000010ff */
[----:B------:R0:W-:Y:S01]  /*5bd0*/  STG.E.U16 desc[UR36][R16.64], R0 ;  /* 0x0000000010007986 */ /* 0x0001e2000c101524 */
[----:B------:R-:W-:Y:S05]  /*5be0*/  BRA `(.L_x_1565) ;  /* 0x0000000400947947 */ /* 0x000fea0003800000 */
.L_x_1572:
        /* <DEDUP_REMOVED lines=10> */
.L_x_1584:
        /* <DEDUP_REMOVED lines=17> */
.L_x_1587:
[----:B------:R-:W-:-:S04]  /*5da0*/  LOP3.LUT R2, R3, 0x80000000, RZ, 0xc0, !PT ;  /* 0x8000000003027812 */ /* 0x000fc800078ec0ff */
[----:B------:R-:W-:-:S04]  /*5db0*/  SHF.R.U32.HI R3, RZ, 0x18, R2 ;  /* 0x00000018ff037819 */ /* 0x000fc80000011602 */
[----:B------:R-:W-:-:S04]  /*5dc0*/  LOP3.LUT R0, R0, R3, RZ, 0xfc, !PT ;  /* 0x0000000300007212 */ /* 0x000fc800078efcff */
[----:B------:R-:W-:-:S07]  /*5dd0*/  PRMT R8, R0, 0x7610, R8 ;  /* 0x0000761000087816 */ /* 0x000fce0000000008 */
.L_x_1586:
[----:B------:R-:W-:Y:S05]  /*5de0*/  BSYNC B0 ;  /* 0x0000000000007941 */ /* 0x000fea0003800000 */
.L_x_1585:
[----:B------:R3:W-:Y:S01]  /*5df0*/  STG.E.U8 desc[UR36][R16.64], R8 ;  /* 0x0000000810007986 */ /* 0x0007e2000c101124 */
[----:B------:R-:W-:Y:S05]  /*5e00*/  BRA `(.L_x_1565) ;  /* 0x00000004000c7947 */ /* 0x000fea0003800000 */
.L_x_1583:
        /* <DEDUP_REMOVED lines=17> */
.L_x_1590:
[----:B------:R-:W-:-:S04]  /*5f20*/  LOP3.LUT R2, R3, 0x80000000, RZ, 0xc0, !PT ;  /* 0x8000000003027812 */ /* 0x000fc800078ec0ff */
[----:B------:R-:W-:-:S04]  /*5f30*/  SHF.R.U32.HI R3, RZ, 0x18, R2 ;  /* 0x00000018ff037819 */ /* 0x000fc80000011602 */
[----:B------:R-:W-:-:S04]  /*5f40*/  LOP3.LUT R0, R0, R3, RZ, 0xfc, !PT ;  /* 0x0000000300007212 */ /* 0x000fc800078efcff */
[----:B------:R-:W-:-:S07]  /*5f50*/  PRMT R8, R0, 0x7610, R8 ;  /* 0x0000761000087816 */ /* 0x000fce0000000008 */
.L_x_1589:
[----:B------:R-:W-:Y:S05]  /*5f60*/  BSYNC B0 ;  /* 0x0000000000007941 */ /* 0x000fea0003800000 */
.L_x_1588:
[----:B------:R0:W-:Y:S01]  /*5f70*/  STG.E.U8 desc[UR36][R16.64], R8 ;  /* 0x0000000810007986 */ /* 0x0001e2000c101124 */
[----:B------:R-:W-:Y:S05]  /*5f80*/  BRA `(.L_x_1565) ;  /* 0x0000000000ac7947 */ /* 0x000fea0003800000 */
.L_x_1582:
        /* <DEDUP_REMOVED lines=22> */
.L_x_1564:
        /* <DEDUP_REMOVED lines=16> */
.L_x_1593:
[----:B------:R-:W-:Y:S05]  /*61f0*/  BRA `(.L_x_1565) ;  /* 0x0000000000107947 */ /* 0x000fea0003800000 */
.L_x_1592:
[----:B------:R-:W-:-:S05]  /*6200*/  IMAD.MOV.U32 R3, RZ, RZ, RZ ;  /* 0x000000ffff037224 */ /* 0x000fca00078e00ff */
[----:B------:R2:W-:Y:S01]  /*6210*/  STG.E.64 desc[UR36][R16.64], R2 ;  /* 0x0000000210007986 */ /* 0x0005e2000c101b24 */
[----:B------:R-:W-:Y:S05]  /*6220*/  BRA `(.L_x_1565) ;  /* 0x0000000000047947 */ /* 0x000fea0003800000 */
.L_x_1591:
[----:B------:R0:W-:Y:S02]  /*6230*/  STG.E desc[UR36][R16.64], R2 ;  /* 0x0000000210007986 */ /* 0x0001e4000c101924 */
.L_x_1565:
[----:B------:R-:W-:-:S07]  /*6240*/  VIADD R19, R19, 0x80 ;  /* 0x0000008013137836 */ /* 0x000fce0000000000 */
.L_x_1525:
[----:B------:R-:W-:Y:S05]  /*6250*/  BSYNC B6 ;  /* 0x0000000000067941 */ /* 0x000fea0003800000 */
.L_x_1524:
        /* <DEDUP_REMOVED lines=307> */
.L_x_1596:
        /* <DEDUP_REMOVED lines=21> */
.L_x_1600:
[----:B------:R-:W2:Y:S02]  /*76e0*/  LDG.E.U8 R2, desc[UR36][R2.64] ;  /* 0x0000002402027981 */ /* 0x000ea4000c1e1100 */
[----:B--2---:R-:W-:Y:S01]  /*76f0*/  ISETP.NE.AND P0, PT, R2, RZ, PT ;  /* 0x000000ff0200720c */ /* 0x004fe20003f05270 */
[----:B------:R-:W-:-:S12]  /*7700*/  BRA `(.L_x_1602) ;  /* 0x0000000c00747947 */ /* 0x000fd80003800000 */
.L_x_1599:
        /* <DEDUP_REMOVED lines=10> */
.L_x_1604:
[----:B------:R-:W2:Y:S02]  /*77b0*/  LDG.E R2, desc[UR36][R2.64] ;  /* 0x0000002402027981 */ /* 0x000ea4000c1e1900 */
[----:B--2---:R-:W-:Y:S01]  /*77c0*/  ISETP.NE.AND P0, PT, R2, RZ, PT ;  /* 0x000000ff0200720c */ /* 0x004fe20003f05270 */
[----:B------:R-:W-:-:S12]  /*77d0*/  BRA `(.L_x_1602) ;  /* 0x0000000c00407947 */ /* 0x000fd80003800000 */
.L_x_1603:
[----:B------:R-:W2:Y:S02]  /*77e0*/  LDG.E.U16 R2, desc[UR36][R2.64] ;  /* 0x0000002402027981 */ /* 0x000ea4000c1e1500 */
[----:B--2---:R-:W-:Y:S01]  /*77f0*/  ISETP.NE.AND P0, PT, R2, RZ, PT ;  /* 0x000000ff0200720c */ /* 0x004fe20003f05270 */
[----:B------:R-:W-:-:S12]  /*7800*/  BRA `(.L_x_1602) ;  /* 0x0000000c00347947 */ /* 0x000fd80003800000 */
.L_x_1598:
        /* <DEDUP_REMOVED lines=9> */
.L_x_1606:
[----:B------:R-:W2:Y:S02]  /*78a0*/  LDG.E.U16 R0, desc[UR36][R2.64] ;  /* 0x0000002402007981 */ /* 0x000ea4000c1e1500 */
[----:B--2---:R-:W-:-:S05]  /*78b0*/  HADD2.F32 R0, -RZ, R0.H0_H0 ;  /* 0x20000000ff007230 */ /* 0x004fca0000004100 */
[----:B------:R-:W-:Y:S01]  /*78c0*/  FSETP.NEU.FTZ.AND P0, PT, R0, RZ, PT ;  /* 0x000000ff0000720b */ /* 0x000fe20003f1d000 */
[----:B------:R-:W-:-:S12]  /*78d0*/  BRA `(.L_x_1602) ;  /* 0x0000000c00007947 */ /* 0x000fd80003800000 */
.L_x_1605:
        /* <DEDUP_REMOVED lines=11> */
.L_x_1608:
        /* <DEDUP_REMOVED lines=10> */
.L_x_1607:
[----:B------:R-:W2:Y:S02]  /*7a30*/  LDG.E.64 R2, desc[UR36][R2.64] ;  /* 0x0000002402027981 */ /* 0x000ea4000c1e1b00 */
[----:B--2---:R-:W-:Y:S01]  /*7a40*/  DSETP.NEU.AND P0, PT, R2, RZ, PT ;  /* 0x000000ff0200722a */ /* 0x004fe20003f0d000 */
[----:B------:R-:W-:-:S13]  /*7a50*/  BRA `(.L_x_1602) ;  /* 0x0000000800a07947 */ /* 0x000fda0003800000 */
.L_x_1597:
        /* <DEDUP_REMOVED lines=11> */
.L_x_1611:
[----:B------:R-:W2:Y:S02]  /*7b10*/  LDG.E.128 R4, desc[UR36][R2.64] ;  /* 0x0000002402047981 */ /* 0x000ea4000c1e1d00 */
[----:B--2---:R-:W-:-:S06]  /*7b20*/  DSETP.NEU.AND P0, PT, R6, RZ, PT ;  /* 0x000000ff0600722a */ /* 0x004fcc0003f0d000 */
[----:B------:R-:W-:Y:S01]  /*7b30*/  DSETP.NEU.OR P0, PT, R4, RZ, P0 ;  /* 0x000000ff0400722a */ /* 0x000fe2000070d400 */
[----:B------:R-:W-:-:S13]  /*7b40*/  BRA `(.L_x_1602) ;  /* 0x0000000800647947 */ /* 0x000fda0003800000 */
.L_x_1610:
        /* <DEDUP_REMOVED lines=27> */
.L_x_1613:
        /* <DEDUP_REMOVED lines=14> */
.L_x_1612:
[----:B------:R-:W2:Y:S02]  /*7de0*/  LDG.E.U16 R0, desc[UR36][R2.64] ;  /* 0x0000002402007981 */ /* 0x000ea4000c1e1500 */
[----:B--2---:R-:W-:-:S05]  /*7df0*/  IMAD.U32 R0, R0, 0x10000, RZ ;  /* 0x0001000000007824 */ /* 0x004fca00078e00ff */
[----:B------:R-:W-:Y:S01]  /*7e00*/  FSETP.NEU.FTZ.AND P0, PT, R0, RZ, PT ;  /* 0x000000ff0000720b */ /* 0x000fe20003f1d000 */
[----:B------:R-:W-:-:S12]  /*7e10*/  BRA `(.L_x_1602) ;  /* 0x0000000400b07947 */ /* 0x000fd80003800000 */
.L_x_1609:
        /* <DEDUP_REMOVED lines=11> */
.L_x_1616:
        /* <DEDUP_REMOVED lines=21> */
.L_x_1620:
[----:B------:R-:W-:Y:S05]  /*8020*/  BSYNC B1 ;  /* 0x0000000000017941 */ /* 0x000fea0003800000 */
.L_x_1619:
[----:B------:R-:W-:Y:S01]  /*8030*/  LEA R3, R0, 0x3b800000, 0x17 ;  /* 0x3b80000000037811 */ /* 0x000fe200078eb8ff */
[----:B------:R-:W-:-:S05]  /*8040*/  IMAD.SHL.U32 R0, R2, 0x100000, RZ ;  /* 0x0010000002007824 */ /* 0x000fca00078e00ff */
[----:B------:R-:W-:-:S07]  /*8050*/  LOP3.LUT R0, R3, R0, R4, 0xfe, !PT ;  /* 0x0000000003007212 */ /* 0x000fce00078efe04 */
.L_x_1618:
[----:B------:R-:W-:Y:S05]  /*8060*/  BSYNC B0 ;  /* 0x0000000000007941 */ /* 0x000fea0003800000 */
.L_x_1617:
[----:B------:R-:W-:Y:S01]  /*8070*/  FSETP.NEU.FTZ.AND P0, PT, R0, RZ, PT ;  /* 0x000000ff0000720b */ /* 0x000fe20003f1d000 */
[----:B------:R-:W-:-:S12]  /*8080*/  BRA `(.L_x_1602) ;  /* 0x0000000400147947 */ /* 0x000fd80003800000 */
.L_x_1615:
        /* <DEDUP_REMOVED lines=21> */
.L_x_1624:
[----:B------:R-:W-:Y:S05]  /*81e0*/  BSYNC B1 ;  /* 0x0000000000017941 */ /* 0x000fea0003800000 */
.L_x_1623:
[----:B------:R-:W-:Y:S01]  /*81f0*/  LEA R3, R0, 0x37800000, 0x17 ;  /* 0x3780000000037811 */ /* 0x000fe200078eb8ff */
[----:B------:R-:W-:-:S05]  /*8200*/  IMAD.SHL.U32 R0, R2, 0x200000, RZ ;  /* 0x0020000002007824 */ /* 0x000fca00078e00ff */
[----:B------:R-:W-:-:S07]  /*8210*/  LOP3.LUT R0, R3, R0, R4, 0xfe, !PT ;  /* 0x0000000003007212 */ /* 0x000fce00078efe04 */
.L_x_1622:
[----:B------:R-:W-:Y:S05]  /*8220*/  BSYNC B0 ;  /* 0x0000000000007941 */ /* 0x000fea0003800000 */
.L_x_1621:
[----:B------:R-:W-:Y:S01]  /*8230*/  FSETP.NEU.FTZ.AND P0, PT, R0, RZ, PT ;  /* 0x000000ff0000720b */ /* 0x000fe20003f1d000 */
[----:B------:R-:W-:-:S12]  /*8240*/  BRA `(.L_x_1602) ;  /* 0x0000000000a47947 */ /* 0x000fd80003800000 */
.L_x_1614:
        /* <DEDUP_REMOVED lines=14> */
.L_x_1628:
[----:B------:R-:W-:Y:S05]  /*8330*/  BSYNC B0 ;  /* 0x0000000000007941 */ /* 0x000fea0003800000 */
.L_x_1627:
[----:B------:R-:W-:Y:S01]  /*8340*/  FSETP.NEU.FTZ.AND P0, PT, R0, RZ, PT ;  /* 0x000000ff0000720b */ /* 0x000fe20003f1d000 */
[----:B------:R-:W-:-:S12]  /*8350*/  BRA `(.L_x_1602) ;  /* 0x0000000000607947 */ /* 0x000fd80003800000 */
.L_x_1601:
        /* <DEDUP_REMOVED lines=16> */
.L_x_1629:
[----:B------:R-:W-:Y:S01]  /*8460*/  PLOP3.LUT P0, PT, PT, PT, PT, 0x8, 0x0 ;  /* 0x000000000000781c */ /* 0x000fe20003f0e170 */
[----:B------:R-:W-:-:S12]  /*8470*/  BRA `(.L_x_1602) ;  /* 0x0000000000187947 */ /* 0x000fd80003800000 */
.L_x_1626:
[----:B------:R-:W2:Y:S02]  /*8480*/  LDG.E.64 R2, desc[UR36][R2.64] ;  /* 0x0000002402027981 */ /* 0x000ea4000c1e1b00 */
[----:B--2---:R-:W-:-:S04]  /*8490*/  ISETP.NE.U32.AND P0, PT, R2, RZ, PT ;  /* 0x000000ff0200720c */ /* 0x004fc80003f05070 */
[----:B------:R-:W-:Y:S01]  /*84a0*/  ISETP.NE.AND.EX P0, PT, R3, RZ, PT, P0 ;  /* 0x000000ff0300720c */ /* 0x000fe20003f05300 */
[----:B------:R-:W-:-:S12]  /*84b0*/  BRA `(.L_x_1602) ;  /* 0x0000000000087947 */ /* 0x000fd80003800000 */
.L_x_1625:
[----:B------:R-:W2:Y:S02]  /*84c0*/  LDG.E R2, desc[UR36][R2.64] ;  /* 0x0000002402027981 */ /* 0x000ea4000c1e1900 */
[----:B--2---:R-:W-:-:S13]  /*84d0*/  ISETP.NE.AND P0, PT, R2, RZ, PT ;  /* 0x000000ff0200720c */ /* 0x004fda0003f05270 */
.L_x_1602:
        /* <DEDUP_REMOVED lines=17> */
.L_x_1633:
[----:B------:R3:W-:Y:S01]  /*85f0*/  STG.E.U8 desc[UR36][R16.64], R2 ;  /* 0x0000000210007986 */ /* 0x0007e2000c101124 */
[----:B------:R-:W-:Y:S05]  /*8600*/  BRA `(.L_x_1635) ;  /* 0x0000000c00487947 */ /* 0x000fea0003800000 */
.L_x_1632:
        /* <DEDUP_REMOVED lines=9> */
.L_x_1637:
[----:B------:R2:W-:Y:S01]  /*86a0*/  STG.E desc[UR36][R16.64], R2 ;  /* 0x0000000210007986 */ /* 0x0005e2000c101924 */
[----:B------:R-:W-:Y:S05]  /*86b0*/  BRA `(.L_x_1635) ;  /* 0x0000000c001c7947 */ /* 0x000fea0003800000 */
.L_x_1636:
[----:B------:R0:W-:Y:S01]  /*86c0*/  STG.E.U16 desc[UR36][R16.64], R2 ;  /* 0x0000000210007986 */ /* 0x0001e2000c101524 */
[----:B------:R-:W-:Y:S05]  /*86d0*/  BRA `(.L_x_1635) ;  /* 0x0000000c00147947 */ /* 0x000fea0003800000 */
.L_x_1631:
        /* <DEDUP_REMOVED lines=9> */
.L_x_1639:
[----:B------:R-:W-:-:S04]  /*8770*/  I2FP.F32.U32 R0, R2 ;  /* 0x0000000200007245 */ /* 0x000fc80000201000 */
[----:B------:R-:W-:-:S05]  /*8780*/  F2FP.F16.F32.PACK_AB R0, RZ, R0 ;  /* 0x00000000ff00723e */ /* 0x000fca00000000ff */
[----:B------:R0:W-:Y:S01]  /*8790*/  STG.E.U16 desc[UR36][R16.64], R0 ;  /* 0x0000000010007986 */ /* 0x0001e2000c101524 */
[----:B------:R-:W-:Y:S05]  /*87a0*/  BRA `(.L_x_1635) ;  /* 0x0000000800e07947 */ /* 0x000fea0003800000 */
.L_x_1638:
        /* <DEDUP_REMOVED lines=10> */
.L_x_1641:
[----:B------:R-:W-:-:S04]  /*8850*/  I2FP.F32.U32 R2, R2 ;  /* 0x0000000200027245 */ /* 0x000fc80000201000 */
[----:B------:R-:W-:-:S04]  /*8860*/  F2FP.F16.F32.PACK_AB R3, RZ, R2 ;  /* 0x00000002ff03723e */ /* 0x000fc800000000ff */
[----:B------:R-:W-:-:S05]  /*8870*/  PRMT R3, R3, 0x5410, RZ ;  /* 0x0000541003037816 */ /* 0x000fca00000000ff */
[----:B------:R0:W-:Y:S01]  /*8880*/  STG.E desc[UR36][R16.64], R3 ;  /* 0x0000000310007986 */ /* 0x0001e2000c101924 */
[----:B------:R-:W-:Y:S05]  /*8890*/  BRA `(.L_x_1635) ;  /* 0x0000000800a47947 */ /* 0x000fea0003800000 */
.L_x_1640:
[----:B------:R-:W0:Y:S02]  /*88a0*/  I2F.F64.U32 R2, R2 ;  /* 0x0000000200027312 */ /* 0x000e240000201800 */
[----:B0-----:R0:W-:Y:S01]  /*88b0*/  STG.E.64 desc[UR36][R16.64], R2 ;  /* 0x0000000210007986 */ /* 0x0011e2000c101b24 */
[----:B------:R-:W-:Y:S05]  /*88c0*/  BRA `(.L_x_1635) ;  /* 0x0000000800987947 */ /* 0x000fea0003800000 */
.L_x_1630:
        /* <DEDUP_REMOVED lines=10> */
.L_x_1644:
[----:B------:R-:W0:Y:S01]  /*8970*/  I2F.F64.U32 R4, R2 ;  /* 0x0000000200047312 */ /* 0x000e220000201800 */
[----:B------:R-:W-:-:S05]  /*8980*/  CS2R R6, SRZ ;  /* 0x0000000000067805 */ /* 0x000fca000001ff00 */
[----:B0-----:R0:W-:Y:S01]  /*8990*/  STG.E.128 desc[UR36][R16.64], R4 ;  /* 0x0000000410007986 */ /* 0x0011e2000c101d24 */
[----:B------:R-:W-:Y:S05]  /*89a0*/  BRA `(.L_x_1635) ;  /* 0x0000000800607947 */ /* 0x000fea0003800000 */
.L_x_1643:
        /* <DEDUP_REMOVED lines=21> */
.L_x_1648:
[----:B------:R-:W-:Y:S05]  /*8b00*/  BSYNC B0 ;  /* 0x0000000000007941 */ /* 0x000fea0003800000 */
.L_x_1647:
[----:B------:R-:W-:-:S05]  /*8b10*/  LOP3.LUT R3, R0, R3, RZ, 0xfc, !PT ;  /* 0x0000000300037212 */ /* 0x000fca00078efcff */
[----:B------:R0:W-:Y:S01]  /*8b20*/  STG.E.U8 desc[UR36][R16.64], R3 ;  /* 0x0000000310007986 */ /* 0x0001e2000c101124 */
[----:B------:R-:W-:Y:S05]  /*8b30*/  BRA `(.L_x_1635) ;  /* 0x0000000400fc7947 */ /* 0x000fea0003800000 */
.L_x_1646:
        /* <DEDUP_REMOVED lines=13> */
.L_x_1650:
[----:B------:R-:W-:Y:S01]  /*8c10*/  IMAD.MOV.U32 R0, RZ, RZ, 0x7f ;  /* 0x0000007fff007424 */ /* 0x000fe200078e00ff */
[----:B------:R-:W-:-:S04]  /*8c20*/  ISETP.GT.U32.AND P0, PT, R2, 0x7f800000, PT ;  /* 0x7f8000000200780c */ /* 0x000fc80003f04070 */
[----:B------:R-:W-:-:S09]  /*8c30*/  SEL R0, R0, 0x7c, P0 ;  /* 0x0000007c00007807 */ /* 0x000fd20000000000 */
.L_x_1651:
[----:B------:R-:W-:Y:S05]  /*8c40*/  BSYNC B0 ;  /* 0x0000000000007941 */ /* 0x000fea0003800000 */
.L_x_1649:
[----:B------:R-:W-:-:S04]  /*8c50*/  LOP3.LUT R2, R3, 0x80000000, RZ, 0xc0, !PT ;  /* 0x8000000003027812 */ /* 0x000fc800078ec0ff */
[----:B------:R-:W-:-:S04]  /*8c60*/  SHF.R.U32.HI R3, RZ, 0x18, R2 ;  /* 0x00000018ff037819 */ /* 0x000fc80000011602 */
[----:B------:R-:W-:-:S05]  /*8c70*/  LOP3.LUT R3, R0, R3, RZ, 0xfc, !PT ;  /* 0x0000000300037212 */ /* 0x000fca00078efcff */
[----:B------:R0:W-:Y:S01]  /*8c80*/  STG.E.U8 desc[UR36][R16.64], R3 ;  /* 0x0000000310007986 */ /* 0x0001e2000c101124 */
[----:B------:R-:W-:Y:S05]  /*8c90*/  BRA `(.L_x_1635) ;  /* 0x0000000400a47947 */ /* 0x000fea0003800000 */
.L_x_1645:
[----:B------:R-:W-:-:S04]  /*8ca0*/  I2FP.F32.U32 R0, R2 ;  /* 0x0000000200007245 */ /* 0x000fc80000201000 */
[----:B------:R-:W-:-:S05]  /*8cb0*/  F2FP.BF16.F32.PACK_AB R0, RZ, R0 ;  /* 0x00000000ff00723e */ /* 0x000fca00000010ff */
[----:B------:R0:W-:Y:S01]  /*8cc0*/  STG.E.U16 desc[UR36][R16.64], R0 ;  /* 0x0000000010007986 */ /* 0x0001e2000c101524 */
[----:B------:R-:W-:Y:S05]  /*8cd0*/  BRA `(.L_x_1635) ;  /* 0x0000000400947947 */ /* 0x000fea0003800000 */
.L_x_1642:
        /* <DEDUP_REMOVED lines=10> */
.L_x_1654:
        /* <DEDUP_REMOVED lines=17> */
.L_x_1657:
[----:B------:R-:W-:-:S04]  /*8e90*/  LOP3.LUT R2, R3, 0x80000000, RZ, 0xc0, !PT ;  /* 0x8000000003027812 */ /* 0x000fc800078ec0ff */
[----:B------:R-:W-:-:S04]  /*8ea0*/  SHF.R.U32.HI R3, RZ, 0x18, R2 ;  /* 0x00000018ff037819 */ /* 0x000fc80000011602 */
[----:B------:R-:W-:-:S04]  /*8eb0*/  LOP3.LUT R0, R0, R3, RZ, 0xfc, !PT ;  /* 0x0000000300007212 */ /* 0x000fc800078efcff */
[----:B------:R-:W-:-:S07]  /*8ec0*/  PRMT R8, R0, 0x7610, R8 ;  /* 0x0000761000087816 */ /* 0x000fce0000000008 */
.L_x_1656:
[----:B------:R-:W-:Y:S05]  /*8ed0*/  BSYNC B0 ;  /* 0x0000000000007941 */ /* 0x000fea0003800000 */
.L_x_1655:
[----:B------:R0:W-:Y:S01]  /*8ee0*/  STG.E.U8 desc[UR36][R16.64], R8 ;  /* 0x0000000810007986 */ /* 0x0001e2000c101124 */
[----:B------:R-:W-:Y:S05]  /*8ef0*/  BRA `(.L_x_1635) ;  /* 0x00000004000c7947 */ /* 0x000fea0003800000 */
.L_x_1653:
        /* <DEDUP_REMOVED lines=17> */
.L_x_1660:
[----:B------:R-:W-:-:S04]  /*9010*/  LOP3.LUT R2, R3, 0x80000000, RZ, 0xc0, !PT ;  /* 0x8000000003027812 */ /* 0x000fc800078ec0ff */
[----:B------:R-:W-:-:S04]  /*9020*/  SHF.R.U32.HI R3, RZ, 0x18, R2 ;  /* 0x00000018ff037819 */ /* 0x000fc80000011602 */
[----:B------:R-:W-:-:S04]  /*9030*/  LOP3.LUT R0, R0, R3, RZ, 0xfc, !PT ;  /* 0x0000000300007212 */ /* 0x000fc800078efcff */
[----:B------:R-:W-:-:S07]  /*9040*/  PRMT R8, R0, 0x7610, R8 ;  /* 0x0000761000087816 */ /* 0x000fce0000000008 */
.L_x_1659:
[----:B------:R-:W-:Y:S05]  /*9050*/  BSYNC B0 ;  /* 0x0000000000007941 */ /* 0x000fea0003800000 */
.L_x_1658:
[----:B------:R0:W-:Y:S01]  /*9060*/  STG.E.U8 desc[UR36][R16.64], R8 ;  /* 0x0000000810007986 */ /* 0x0001e2000c101124 */
[----:B------:R-:W-:Y:S05]  /*9070*/  BRA `(.L_x_1635) ;  /* 0x0000000000ac7947 */ /* 0x000fea0003800000 */
.L_x_1652:
        /* <DEDUP_REMOVED lines=22> */
.L_x_1634:
        /* <DEDUP_REMOVED lines=16> */
.L_x_1663:
[----:B------:R-:W-:Y:S05]  /*92e0*/  BRA `(.L_x_1635) ;  /* 0x0000000000107947 */ /* 0x000fea0003800000 */
.L_x_1662:
[----:B------:R-:W-:-:S05]  /*92f0*/  IMAD.MOV.U32 R3, RZ, RZ, RZ ;  /* 0x000000ffff037224 */ /* 0x000fca00078e00ff */
[----:B------:R0:W-:Y:S01]  /*9300*/  STG.E.64 desc[UR36][R16.64], R2 ;  /* 0x0000000210007986 */ /* 0x0001e2000c101b24 */
[----:B------:R-:W-:Y:S05]  /*9310*/  BRA `(.L_x_1635) ;  /* 0x0000000000047947 */ /* 0x000fea0003800000 */
.L_x_1661:
[----:B------:R0:W-:Y:S02]  /*9320*/  STG.E desc[UR36][R16.64], R2 ;  /* 0x0000000210007986 */ /* 0x0001e4000c101924 */
.L_x_1635:
[----:B------:R-:W-:-:S07]  /*9330*/  VIADD R19, R19, 0x80 ;  /* 0x0000008013137836 */ /* 0x000fce0000000000 */
.L_x_1595:
[----:B------:R-:W-:Y:S05]  /*9340*/  BSYNC B6 ;  /* 0x0000000000067941 */ /* 0x000fea0003800000 */
.L_x_1594:
        /* <DEDUP_REMOVED lines=306> */
.L_x_1664:
        /* <DEDUP_REMOVED lines=21> */
.L_x_1668:
[----:B------:R-:W2:Y:S02]  /*a7c0*/  LDG.E.U8 R2, desc[UR36][R2.64] ;  /* 0x0000002402027981 */ /* 0x000ea4000c1e1100 */
[----:B--2---:R-:W-:Y:S01]  /*a7d0*/  ISETP.NE.AND P0, PT, R2, RZ, PT ;  /* 0x000000ff0200720c */ /* 0x004fe20003f05270 */
[----:B------:R-:W-:-:S12]  /*a7e0*/  BRA `(.L_x_1670) ;  /* 0x0000000c00747947 */ /* 0x000fd80003800000 */
.L_x_1667:
        /* <DEDUP_REMOVED lines=10> */
.L_x_1672:
[----:B------:R-:W2:Y:S02]  /*a890*/  LDG.E R2, desc[UR36][R2.64] ;  /* 0x0000002402027981 */ /* 0x000ea4000c1e1900 */
[----:B--2---:R-:W-:Y:S01]  /*a8a0*/  ISETP.NE.AND P0, PT, R2, RZ, PT ;  /* 0x000000ff0200720c */ /* 0x004fe20003f05270 */
[----:B------:R-:W-:-:S12]  /*a8b0*/  BRA `(.L_x_1670) ;  /* 0x0000000c00407947 */ /* 0x000fd80003800000 */
.L_x_1671:
[----:B------:R-:W2:Y:S02]  /*a8c0*/  LDG.E.U16 R2, desc[UR36][R2.64] ;  /* 0x0000002402027981 */ /* 0x000ea4000c1e1500 */
[----:B--2---:R-:W-:Y:S01]  /*a8d0*/  ISETP.NE.AND P0, PT, R2, RZ, PT ;  /* 0x000000ff0200720c */ /* 0x004fe20003f05270 */
[----:B------:R-:W-:-:S12]  /*a8e0*/  BRA `(.L_x_1670) ;  /* 0x0000000c00347947 */ /* 0x000fd80003800000 */
.L_x_1666:
        /* <DEDUP_REMOVED lines=9> */
.L_x_1674:
[----:B------:R-:W2:Y:S02]  /*a980*/  LDG.E.U16 R0, desc[UR36][R2.64] ;  /* 0x0000002402007981 */ /* 0x000ea4000c1e1500 */
[----:B--2---:R-:W-:-:S05]  /*a990*/  HADD2.F32 R0, -RZ, R0.H0_H0 ;  /* 0x20000000ff007230 */ /* 0x004fca0000004100 */
[----:B------:R-:W-:Y:S01]  /*a9a0*/  FSETP.NEU.FTZ.AND P0, PT, R0, RZ, PT ;  /* 0x000000ff0000720b */ /* 0x000fe20003f1d000 */
[----:B------:R-:W-:-:S12]  /*a9b0*/  BRA `(.L_x_1670) ;  /* 0x0000000c00007947 */ /* 0x000fd80003800000 */
.L_x_1673:
        /* <DEDUP_REMOVED lines=11> */
.L_x_1676:
        /* <DEDUP_REMOVED lines=10> */
.L_x_1675:
[----:B------:R-:W2:Y:S02]  /*ab10*/  LDG.E.64 R2, desc[UR36][R2.64] ;  /* 0x0000002402027981 */ /* 0x000ea4000c1e1b00 */
[----:B--2---:R-:W-:Y:S01]  /*ab20*/  DSETP.NEU.AND P0, PT, R2, RZ, PT ;  /* 0x000000ff0200722a */ /* 0x004fe20003f0d000 */
[----:B------:R-:W-:-:S13]  /*ab30*/  BRA `(.L_x_1670) ;  /* 0x0000000800a07947 */ /* 0x000fda0003800000 */
.L_x_1665:
        /* <DEDUP_REMOVED lines=11> */
.L_x_1679:
[----:B------:R-:W2:Y:S02]  /*abf0*/  LDG.E.128 R4, desc[UR36][R2.64] ;  /* 0x0000002402047981 */ /* 0x000ea4000c1e1d00 */
[----:B--2---:R-:W-:-:S06]  /*ac00*/  DSETP.NEU.AND P0, PT, R6, RZ, PT ;  /* 0x000000ff0600722a */ /* 0x004fcc0003f0d000 */
[----:B------:R-:W-:Y:S01]  /*ac10*/  DSETP.NEU.OR P0, PT, R4, RZ, P0 ;  /* 0x000000ff0400722a */ /* 0x000fe2000070d400 */
[----:B------:R-:W-:-:S13]  /*ac20*/  BRA `(.L_x_1670) ;  /* 0x0000000800647947 */ /* 0x000fda0003800000 */
.L_x_1678:
        /* <DEDUP_REMOVED lines=27> */
.L_x_1681:
        /* <DEDUP_REMOVED lines=14> */
.L_x_1680:
[----:B------:R-:W2:Y:S02]  /*aec0*/  LDG.E.U16 R0, desc[UR36][R2.64] ;  /* 0x0000002402007981 */ /* 0x000ea4000c1e1500 */
[----:B--2---:R-:W-:-:S05]  /*aed0*/  IMAD.U32 R0, R0, 0x10000, RZ ;  /* 0x0001000000007824 */ /* 0x004fca00078e00ff */
[----:B------:R-:W-:Y:S01]  /*aee0*/  FSETP.NEU.FTZ.AND P0, PT, R0, RZ, PT ;  /* 0x000000ff0000720b */ /* 0x000fe20003f1d000 */
[----:B------:R-:W-:-:S12]  /*aef0*/  BRA `(.L_x_1670) ;  /* 0x0000000400b07947 */ /* 0x000fd80003800000 */
.L_x_1677:
        /* <DEDUP_REMOVED lines=11> */
.L_x_1684:
        /* <DEDUP_REMOVED lines=21> */
.L_x_1688:
[----:B------:R-:W-:Y:S05]  /*b100*/  BSYNC B1 ;  /* 0x0000000000017941 */ /* 0x000fea0003800000 */
.L_x_1687:
[----:B------:R-:W-:Y:S01]  /*b110*/  LEA R3, R0, 0x3b800000, 0x17 ;  /* 0x3b80000000037811 */ /* 0x000fe200078eb8ff */
[----:B------:R-:W-:-:S05]  /*b120*/  IMAD.SHL.U32 R0, R2, 0x100000, RZ ;  /* 0x0010000002007824 */ /* 0x000fca00078e00ff */
[----:B------:R-:W-:-:S07]  /*b130*/  LOP3.LUT R0, R3, R0, R4, 0xfe, !PT ;  /* 0x0000000003007212 */ /* 0x000fce00078efe04 */
.L_x_1686:
[----:B------:R-:W-:Y:S05]  /*b140*/  BSYNC B0 ;  /* 0x0000000000007941 */ /* 0x000fea0003800000 */
.L_x_1685:
[----:B------:R-:W-:Y:S01]  /*b150*/  FSETP.NEU.FTZ.AND P0, PT, R0, RZ, PT ;  /* 0x000000ff0000720b */ /* 0x000fe20003f1d000 */
[----:B------:R-:W-:-:S12]  /*b160*/  BRA `(.L_x_1670) ;  /* 0x0000000400147947 */ /* 0x000fd80003800000 */
.L_x_1683:
        /* <DEDUP_REMOVED lines=21> */
.L_x_1692:
[----:B------:R-:W-:Y:S05]  /*b2c0*/  BSYNC B1 ;  /* 0x0000000000017941 */ /* 0x000fea0003800000 */
.L_x_1691:
[----:B------:R-:W-:Y:S01]  /*b2d0*/  LEA R3, R0, 0x37800000, 0x17 ;  /* 0x3780000000037811 */ /* 0x000fe200078eb8ff */
[----:B------:R-:W-:-:S05]  /*b2e0*/  IMAD.SHL.U32 R0, R2, 0x200000, RZ ;  /* 0x0020000002007824 */ /* 0x000fca00078e00ff */
[----:B------:R-:W-:-:S07]  /*b2f0*/  LOP3.LUT R0, R3, R0, R4, 0xfe, !PT ;  /* 0x0000000003007212 */ /* 0x000fce00078efe04 */
.L_x_1690:
[----:B------:R-:W-:Y:S05]  /*b300*/  BSYNC B0 ;  /* 0x0000000000007941 */ /* 0x000fea0003800000 */
.L_x_1689:
[----:B------:R-:W-:Y:S01]  /*b310*/  FSETP.NEU.FTZ.AND P0, PT, R0, RZ, PT ;  /* 0x000000ff0000720b */ /* 0x000fe20003f1d000 */
[----:B------:R-:W-:-:S12]  /*b320*/  BRA `(.L_x_1670) ;  /* 0x0000000000a47947 */ /* 0x000fd80003800000 */
.L_x_1682:
        /* <DEDUP_REMOVED lines=14> */
.L_x_1696:
[----:B------:R-:W-:Y:S05]  /*b410*/  BSYNC B0 ;  /* 0x0000000000007941 */ /* 0x000fea0003800000 */
.L_x_1695:
[----:B------:R-:W-:Y:S01]  /*b420*/  FSETP.NEU.FTZ.AND P0, PT, R0, RZ, PT ;  /* 0x000000ff0000720b */ /* 0x000fe20003f1d000 */
[----:B------:R-:W-:-:S12]  /*b430*/  BRA `(.L_x_1670) ;  /* 0x0000000000607947 */ /* 0x000fd80003800000 */
.L_x_1669:
        /* <DEDUP_REMOVED lines=16> */
.L_x_1697:
[----:B------:R-:W-:Y:S01]  /*b540*/  PLOP3.LUT P0, PT, PT, PT, PT, 0x8, 0x0 ;  /* 0x000000000000781c */ /* 0x000fe20003f0e170 */
[----:B------:R-:W-:-:S12]  /*b550*/  BRA `(.L_x_1670) ;  /* 0x0000000000187947 */ /* 0x000fd80003800000 */
.L_x_1694:
[----:B------:R-:W2:Y:S02]  /*b560*/  LDG.E.64 R2, desc[UR36][R2.64] ;  /* 0x0000002402027981 */ /* 0x000ea4000c1e1b00 */
[----:B--2---:R-:W-:-:S04]  /*b570*/  ISETP.NE.U32.AND P0, PT, R2, RZ, PT ;  /* 0x000000ff0200720c */ /* 0x004fc80003f05070 */
[----:B------:R-:W-:Y:S01]  /*b580*/  ISETP.NE.AND.EX P0, PT, R3, RZ, PT, P0 ;  /* 0x000000ff0300720c */ /* 0x000fe20003f05300 */
[----:B------:R-:W-:-:S12]  /*b590*/  BRA `(.L_x_1670) ;  /* 0x0000000000087947 */ /* 0x000fd80003800000 */
.L_x_1693:
[----:B------:R-:W2:Y:S02]  /*b5a0*/  LDG.E R2, desc[UR36][R2.64] ;  /* 0x0000002402027981 */ /* 0x000ea4000c1e1900 */
[----:B--2---:R-:W-:-:S13]  /*b5b0*/  ISETP.NE.AND P0, PT, R2, RZ, PT ;  /* 0x000000ff0200720c */ /* 0x004fda0003f05270 */
.L_x_1670:
        /* <DEDUP_REMOVED lines=17> */
.L_x_1701:
[----:B------:R-:W-:Y:S01]  /*b6d0*/  STG.E.U8 desc[UR36][R16.64], R2 ;  /* 0x0000000210007986 */ /* 0x000fe2000c101124 */
[----:B------:R-:W-:Y:S05]  /*b6e0*/  EXIT ;  /* 0x000000000000794d */ /* 0x000fea0003800000 */
.L_x_1700:
        /* <DEDUP_REMOVED lines=9> */
.L_x_1704:
[----:B------:R-:W-:Y:S01]  /*b780*/  STG.E desc[UR36][R16.64], R2 ;  /* 0x0000000210007986 */ /* 0x000fe2000c101924 */
[----:B------:R-:W-:Y:S05]  /*b790*/  EXIT ;  /* 0x000000000000794d */ /* 0x000fea0003800000 */
.L_x_1703:
[----:B------:R-:W-:Y:S01]  /*b7a0*/  STG.E.U16 desc[UR36][R16.64], R2 ;  /* 0x0000000210007986 */ /* 0x000fe2000c101524 */
[----:B------:R-:W-:Y:S05]  /*b7b0*/  EXIT ;  /* 0x000000000000794d */ /* 0x000fea0003800000 */
.L_x_1699:
        /* <DEDUP_REMOVED lines=9> */
.L_x_1706:
[----:B------:R-:W-:-:S04]  /*b850*/  I2FP.F32.U32 R0, R2 ;  /* 0x0000000200007245 */ /* 0x000fc80000201000 */
[----:B------:R-:W-:-:S05]  /*b860*/  F2FP.F16.F32.PACK_AB R0, RZ, R0 ;  /* 0x00000000ff00723e */ /* 0x000fca00000000ff */
[----:B------:R-:W-:Y:S01]  /*b870*/  STG.E.U16 desc[UR36][R16.64], R0 ;  /* 0x0000000010007986 */ /* 0x000fe2000c101524 */
[----:B------:R-:W-:Y:S05]  /*b880*/  EXIT ;  /* 0x000000000000794d */ /* 0x000fea0003800000 */
.L_x_1705:
        /* <DEDUP_REMOVED lines=10> */
.L_x_1708:
[----:B------:R-:W-:-:S04]  /*b930*/  I2FP.F32.U32 R2, R2 ;  /* 0x0000000200027245 */ /* 0x000fc80000201000 */
[----:B------:R-:W-:-:S04]  /*b940*/  F2FP.F16.F32.PACK_AB R3, RZ, R2 ;  /* 0x00000002ff03723e */ /* 0x000fc800000000ff */
[----:B------:R-:W-:-:S05]  /*b950*/  PRMT R3, R3, 0x5410, RZ ;  /* 0x0000541003037816 */ /* 0x000fca00000000ff */
[----:B------:R-:W-:Y:S01]  /*b960*/  STG.E desc[UR36][R16.64], R3 ;  /* 0x0000000310007986 */ /* 0x000fe2000c101924 */
[----:B------:R-:W-:Y:S05]  /*b970*/  EXIT ;  /* 0x000000000000794d */ /* 0x000fea0003800000 */
.L_x_1707:
[----:B------:R-:W0:Y:S02]  /*b980*/  I2F.F64.U32 R2, R2 ;  /* 0x0000000200027312 */ /* 0x000e240000201800 */
[----:B0-----:R-:W-:Y:S01]  /*b990*/  STG.E.64 desc[UR36][R16.64], R2 ;  /* 0x0000000210007986 */ /* 0x001fe2000c101b24 */
[----:B------:R-:W-:Y:S05]  /*b9a0*/  EXIT ;  /* 0x000000000000794d */ /* 0x000fea0003800000 */
.L_x_1698:
        /* <DEDUP_REMOVED lines=10> */
.L_x_1711:
[----:B------:R-:W0:Y:S01]  /*ba50*/  I2F.F64.U32 R4, R2 ;  /* 0x0000000200047312 */ /* 0x000e220000201800 */
[----:B------:R-:W-:-:S05]  /*ba60*/  CS2R R6, SRZ ;  /* 0x0000000000067805 */ /* 0x000fca000001ff00 */
[----:B0-----:R-:W-:Y:S01]  /*ba70*/  STG.E.128 desc[UR36][R16.64], R4 ;  /* 0x0000000410007986 */ /* 0x001fe2000c101d24 */
[----:B------:R-:W-:Y:S05]  /*ba80*/  EXIT ;  /* 0x000000000000794d */ /* 0x000fea0003800000 */
.L_x_1710:
        /* <DEDUP_REMOVED lines=21> */
.L_x_1715:
[----:B------:R-:W-:Y:S05]  /*bbe0*/  BSYNC B0 ;  /* 0x0000000000007941 */ /* 0x000fea0003800000 */
.L_x_1714:
[----:B------:R-:W-:-:S05]  /*bbf0*/  LOP3.LUT R3, R0, R3, RZ, 0xfc, !PT ;  /* 0x0000000300037212 */ /* 0x000fca00078efcff */
[----:B------:R-:W-:Y:S01]  /*bc00*/  STG.E.U8 desc[UR36][R16.64], R3 ;  /* 0x0000000310007986 */ /* 0x000fe2000c101124 */
[----:B------:R-:W-:Y:S05]  /*bc10*/  EXIT ;  /* 0x000000000000794d */ /* 0x000fea0003800000 */
.L_x_1713:
        /* <DEDUP_REMOVED lines=13> */
.L_x_1717:
[----:B------:R-:W-:Y:S01]  /*bcf0*/  IMAD.MOV.U32 R0, RZ, RZ, 0x7f ;  /* 0x0000007fff007424 */ /* 0x000fe200078e00ff */
[----:B------:R-:W-:-:S04]  /*bd00*/  ISETP.GT.U32.AND P0, PT, R2, 0x7f800000, PT ;  /* 0x7f8000000200780c */ /* 0x000fc80003f04070 */
[----:B------:R-:W-:-:S09]  /*bd10*/  SEL R0, R0, 0x7c, P0 ;  /* 0x0000007c00007807 */ /* 0x000fd20000000000 */
.L_x_1718:
[----:B------:R-:W-:Y:S05]  /*bd20*/  BSYNC B0 ;  /* 0x0000000000007941 */ /* 0x000fea0003800000 */
.L_x_1716:
[----:B------:R-:W-:-:S04]  /*bd30*/  LOP3.LUT R2, R3, 0x80000000, RZ, 0xc0, !PT ;  /* 0x8000000003027812 */ /* 0x000fc800078ec0ff */
[----:B------:R-:W-:-:S04]  /*bd40*/  SHF.R.U32.HI R3, RZ, 0x18, R2 ;  /* 0x00000018ff037819 */ /* 0x000fc80000011602 */
[----:B------:R-:W-:-:S05]  /*bd50*/  LOP3.LUT R3, R0, R3, RZ, 0xfc, !PT ;  /* 0x0000000300037212 */ /* 0x000fca00078efcff */
[----:B------:R-:W-:Y:S01]  /*bd60*/  STG.E.U8 desc[UR36][R16.64], R3 ;  /* 0x0000000310007986 */ /* 0x000fe2000c101124 */
[----:B------:R-:W-:Y:S05]  /*bd70*/  EXIT ;  /* 0x000000000000794d */ /* 0x000fea0003800000 */
.L_x_1712:
[----:B------:R-:W-:-:S04]  /*bd80*/  I2FP.F32.U32 R0, R2 ;  /* 0x0000000200007245 */ /* 0x000fc80000201000 */
[----:B------:R-:W-:-:S05]  /*bd90*/  F2FP.BF16.F32.PACK_AB R0, RZ, R0 ;  /* 0x00000000ff00723e */ /* 0x000fca00000010ff */
[----:B------:R-:W-:Y:S01]  /*bda0*/  STG.E.U16 desc[UR36][R16.64], R0 ;  /* 0x0000000010007986 */ /* 0x000fe2000c101524 */
[----:B------:R-:W-:Y:S05]  /*bdb0*/  EXIT ;  /* 0x000000000000794d */ /* 0x000fea0003800000 */
.L_x_1709:
        /* <DEDUP_REMOVED lines=10> */
.L_x_1721:
        /* <DEDUP_REMOVED lines=17> */
.L_x_1724:
[----:B------:R-:W-:-:S04]  /*bf70*/  LOP3.LUT R2, R3, 0x80000000, RZ, 0xc0, !PT ;  /* 0x8000000003027812 */ /* 0x000fc800078ec0ff */
[----:B------:R-:W-:-:S04]  /*bf80*/  SHF.R.U32.HI R3, RZ, 0x18, R2 ;  /* 0x00000018ff037819 */ /* 0x000fc80000011602 */
[----:B------:R-:W-:-:S04]  /*bf90*/  LOP3.LUT R0, R0, R3, RZ, 0xfc, !PT ;  /* 0x0000000300007212 */ /* 0x000fc800078efcff */
[----:B------:R-:W-:-:S07]  /*bfa0*/  PRMT R8, R0, 0x7610, R8 ;  /* 0x0000761000087816 */ /* 0x000fce0000000008 */
.L_x_1723:
[----:B------:R-:W-:Y:S05]  /*bfb0*/  BSYNC B0 ;  /* 0x0000000000007941 */ /* 0x000fea0003800000 */
.L_x_1722:
[----:B------:R-:W-:Y:S01]  /*bfc0*/  STG.E.U8 desc[UR36][R16.64], R8 ;  /* 0x0000000810007986 */ /* 0x000fe2000c101124 */
[----:B------:R-:W-:Y:S05]  /*bfd0*/  EXIT ;  /* 0x000000000000794d */ /* 0x000fea0003800000 */
.L_x_1720:
        /* <DEDUP_REMOVED lines=17> */
.L_x_1727:
[----:B------:R-:W-:-:S04]  /*c0f0*/  LOP3.LUT R2, R3, 0x80000000, RZ, 0xc0, !PT ;  /* 0x8000000003027812 */ /* 0x000fc800078ec0ff */
[----:B------:R-:W-:-:S04]  /*c100*/  SHF.R.U32.HI R3, RZ, 0x18, R2 ;  /* 0x00000018ff037819 */ /* 0x000fc80000011602 */
[----:B------:R-:W-:-:S04]  /*c110*/  LOP3.LUT R0, R0, R3, RZ, 0xfc, !PT ;  /* 0x0000000300007212 */ /* 0x000fc800078efcff */
[----:B------:R-:W-:-:S07]  /*c120*/  PRMT R8, R0, 0x7610, R8 ;  /* 0x0000761000087816 */ /* 0x000fce0000000008 */
.L_x_1726:
[----:B------:R-:W-:Y:S05]  /*c130*/  BSYNC B0 ;  /* 0x0000000000007941 */ /* 0x000fea0003800000 */
.L_x_1725:
[----:B------:R-:W-:Y:S01]  /*c140*/  STG.E.U8 desc[UR36][R16.64], R8 ;  /* 0x0000000810007986 */ /* 0x000fe2000c101124 */
[----:B------:R-:W-:Y:S05]  /*c150*/  EXIT ;  /* 0x000000000000794d */ /* 0x000fea0003800000 */
.L_x_1719:
        /* <DEDUP_REMOVED lines=22> */
.L_x_1702:
        /* <DEDUP_REMOVED lines=16> */
.L_x_1730:
[----:B------:R-:W-:Y:S05]  /*c3c0*/  EXIT ;  /* 0x000000000000794d */ /* 0x000fea0003800000 */
.L_x_1729:
[----:B------:R-:W-:-:S05]  /*c3d0*/  IMAD.MOV.U32 R3, RZ, RZ, RZ ;  /* 0x000000ffff037224 */ /* 0x000fca00078e00ff */
[----:B------:R-:W-:Y:S01]  /*c3e0*/  STG.E.64 desc[UR36][R16.64], R2 ;  /* 0x0000000210007986 */ /* 0x000fe2000c101b24 */
[----:B------:R-:W-:Y:S05]  /*c3f0*/  EXIT ;  /* 0x000000000000794d */ /* 0x000fea0003800000 */
.L_x_1728:
[----:B------:R-:W-:Y:S01]  /*c400*/  STG.E desc[UR36][R16.64], R2 ;  /* 0x0000000210007986 */ /* 0x000fe2000c101924 */
[----:B------:R-:W-:Y:S05]  /*c410*/  EXIT ;  /* 0x000000000000794d */ /* 0x000fea0003800000 */
.L_x_1731:
        /* <DEDUP_REMOVED lines=14> */
.L_x_43763:


//--------------------- .text._ZN2at6native27unrolled_elementwise_kernelINS0_13AUnaryFunctorIbbbZZZNS0_23logical_xor_kernel_cudaERNS_14TensorIteratorEENKUlvE0_clEvENKUlvE7_clEvEUlbbE_EESt5arrayIPcLm2EELi4E23TrivialOffsetCalculatorILi1EjESD_NS0_6memory12LoadWithCastILi1EEENSE_13StoreWithCastILi1EEEEEviT_T0_T2_T3_T4_T5_ --------------------------
	.section	.text._ZN2at6native27unrolled_elementwise_kernelINS0_13AUnaryFunctorIbbbZZZNS0_23logical_xor_kernel_cudaERNS_14TensorIteratorEENKUlvE0_clEvENKUlvE7_clEvEUlbbE_EESt5arrayIPcLm2EELi4E23TrivialOffsetCalculatorILi1EjESD_NS0_6memory12LoadWithCastILi1EEENSE_13StoreWithCastILi1EEEEEviT_T0_T2_T3_T4_T5_,"ax",@progbits
	.align	128
        .global         _ZN2at6native27unrolled_elementwise_kernelINS0_13AUnaryFunctorIbbbZZZNS0_23logical_xor_kernel_cudaERNS_14TensorIteratorEENKUlvE0_clEvENKUlvE7_clEvEUlbbE_EESt5arrayIPcLm2EELi4E23TrivialOffsetCalculatorILi1EjESD_NS0_6memory12LoadWithCastILi1EEENSE_13StoreWithCastILi1EEEEEviT_T0_T2_T3_T4_T5_
        .type           _ZN2at6native27unrolled_elementwise_kernelINS0_13AUnaryFunctorIbbbZZZNS0_23logical_xor_kernel_cudaERNS_14TensorIteratorEENKUlvE0_clEvENKUlvE7_clEvEUlbbE_EESt5arrayIPcLm2EELi4E23TrivialOffsetCalculatorILi1EjESD_NS0_6memory12LoadWithCastILi1EEENSE_13StoreWithCastILi1EEEEEviT_T0_T2_T3_T4_T5_,@function
        .size           _ZN2at6native27unrolled_elementwise_kernelINS0_13AUnaryFunctorIbbbZZZNS0_23logical_xor_kernel_cudaERNS_14TensorIteratorEENKUlvE0_clEvENKUlvE7_clEvEUlbbE_EESt5arrayIPcLm2EELi4E23TrivialOffsetCalculatorILi1EjESD_NS0_6memory12LoadWithCastILi1EEENSE_13StoreWithCastILi1EEEEEviT_T0_T2_T3_T4_T5_,(.L_x_43764 - _ZN2at6native27unrolled_elementwise_kernelINS0_13AUnaryFunctorIbbbZZZNS0_23logical_xor_kernel_cudaERNS_14TensorIteratorEENKUlvE0_clEvENKUlvE7_clEvEUlbbE_EESt5arrayIPcLm2EELi4E23TrivialOffsetCalculatorILi1EjESD_NS0_6memory12LoadWithCastILi1EEENSE_13StoreWithCastILi1EEEEEviT_T0_T2_T3_T4_T5_)
        .other          _ZN2at6native27unrolled_elementwise_kernelINS0_13AUnaryFunctorIbbbZZZNS0_23logical_xor_kernel_cudaERNS_14TensorIteratorEENKUlvE0_clEvENKUlvE7_clEvEUlbbE_EESt5arrayIPcLm2EELi4E23TrivialOffsetCalculatorILi1EjESD_NS0_6memory12LoadWithCastILi1EEENSE_13StoreWithCastILi1EEEEEviT_T0_T2_T3_T4_T5_,@"STO_CUDA_ENTRY STV_DEFAULT"
_ZN2at6native27unrolled_elementwise_kernelINS0_13AUnaryFunctorIbbbZZZNS0_23logical_xor_kernel_cudaERNS_14TensorIteratorEENKUlvE0_clEvENKUlvE7_clEvEUlbbE_EESt5arrayIPcLm2EELi4E23TrivialOffsetCalculatorILi1EjESD_NS0_6memory12LoadWithCastILi1EEENSE_13StoreWithCastILi1EEEEEviT_T0_T2_T3_T4_T5_:
.text._ZN2at6native27unrolled_elementwise_kernelINS0_13AUnaryFunctorIbbbZZZNS0_23logical_xor_kernel_cudaERNS_14TensorIteratorEENKUlvE0_clEvENKUlvE7_clEvEUlbbE_EESt5arrayIPcLm2EELi4E23TrivialOffsetCalculatorILi1EjESD_NS0_6memory12LoadWithCastILi1EEENSE_13StoreWithCastILi1EEEEEviT_T0_T2_T3_T4_T5_:
        /* <DEDUP_REMOVED lines=32> */
.L_x_1737:
[----:B------:R-:W2:Y:S02]  /*0200*/  LDG.E.U8 R4, desc[UR36][R4.64] ;  /* 0x0000002404047981 */ /* 0x000ea4000c1e1100 */
[----:B--2---:R-:W-:Y:S01]  /*0210*/  ISETP.NE.AND P0, PT, R4, RZ, PT ;  /* 0x000000ff0400720c */ /* 0x004fe20003f05270 */
[----:B------:R-:W-:-:S12]  /*0220*/  BRA `(.L_x_1739) ;  /* 0x0000000c00787947 */ /* 0x000fd80003800000 */
.L_x_1736:
        /* <DEDUP_REMOVED lines=10> */
.L_x_1741:
[----:B------:R-:W2:Y:S02]  /*02d0*/  LDG.E R4, desc[UR36][R4.64] ;  /* 0x0000002404047981 */ /* 0x000ea4000c1e1900 */
[----:B--2---:R-:W-:Y:S01]  /*02e0*/  ISETP.NE.AND P0, PT, R4, RZ, PT ;  /* 0x000000ff0400720c */ /* 0x004fe20003f05270 */
[----:B------:R-:W-:-:S12]  /*02f0*/  BRA `(.L_x_1739) ;  /* 0x0000000c00447947 */ /* 0x000fd80003800000 */
.L_x_1740:
[----:B------:R-:W2:Y:S02]  /*0300*/  LDG.E.U16 R4, desc[UR36][R4.64] ;  /* 0x0000002404047981 */ /* 0x000ea4000c1e1500 */
[----:B--2---:R-:W-:Y:S01]  /*0310*/  ISETP.NE.AND P0, PT, R4, RZ, PT ;  /* 0x000000ff0400720c */ /* 0x004fe20003f05270 */
[----:B------:R-:W-:-:S12]  /*0320*/  BRA `(.L_x_1739) ;  /* 0x0000000c00387947 */ /* 0x000fd80003800000 */
.L_x_1735:
        /* <DEDUP_REMOVED lines=9> */
.L_x_1743:
[----:B------:R-:W2:Y:S02]  /*03c0*/  LDG.E.U16 R0, desc[UR36][R4.64] ;  /* 0x0000002404007981 */ /* 0x000ea4000c1e1500 */
[----:B--2---:R-:W-:-:S05]  /*03d0*/  HADD2.F32 R0, -RZ, R0.H0_H0 ;  /* 0x20000000ff007230 */ /* 0x004fca0000004100 */
[----:B------:R-:W-:Y:S01]  /*03e0*/  FSETP.NEU.FTZ.AND P0, PT, R0, RZ, PT ;  /* 0x000000ff0000720b */ /* 0x000fe20003f1d000 */
[----:B------:R-:W-:-:S12]  /*03f0*/  BRA `(.L_x_1739) ;  /* 0x0000000c00047947 */ /* 0x000fd80003800000 */
.L_x_1742:
        /* <DEDUP_REMOVED lines=11> */
.L_x_1745:
        /* <DEDUP_REMOVED lines=10> */
.L_x_1744:
[----:B------:R-:W2:Y:S02]  /*0550*/  LDG.E.64 R4, desc[UR36][R4.64] ;  /* 0x0000002404047981 */ /* 0x000ea4000c1e1b00 */
[----:B--2---:R-:W-:Y:S01]  /*0560*/  DSETP.NEU.AND P0, PT, R4, RZ, PT ;  /* 0x000000ff0400722a */ /* 0x004fe20003f0d000 */
[----:B------:R-:W-:-:S13]  /*0570*/  BRA `(.L_x_1739) ;  /* 0x0000000800a47947 */ /* 0x000fda0003800000 */
.L_x_1734:
        /* <DEDUP_REMOVED lines=11> */
.L_x_1748:
[----:B------:R-:W2:Y:S02]  /*0630*/  LDG.E.128 R4, desc[UR36][R4.64] ;  /* 0x0000002404047981 */ /* 0x000ea4000c1e1d00 */
[----:B--2---:R-:W-:-:S06]  /*0640*/  DSETP.NEU.AND P0, PT, R6, RZ, PT ;  /* 0x000000ff0600722a */ /* 0x004fcc0003f0d000 */
[----:B------:R-:W-:Y:S01]  /*0650*/  DSETP.NEU.OR P0, PT, R4, RZ, P0 ;  /* 0x000000ff0400722a */ /* 0x000fe2000070d400 */
[----:B------:R-:W-:-:S13]  /*0660*/  BRA `(.L_x_1739) ;  /* 0x0000000800687947 */ /* 0x000fda0003800000 */
.L_x_1747:
        /* <DEDUP_REMOVED lines=27> */
.L_x_1750:
        /* <DEDUP_REMOVED lines=13> */
[----:B------:R-:W-:Y:S01]  /*08f0*/  FSETP.NEU.FTZ.AND P0, PT, R0, RZ, PT ;  /* 0x000000ff0000720b */ /* 0x000fe20003f1d000 */
[----:B------:R-:W-:-:S12]  /*0900*/  BRA `(.L_x_1739) ;  /* 0x0000000400c07947 */ /* 0x000fd80003800000 */
.L_x_1749:
[----:B------:R-:W2:Y:S02]  /*0910*/  LDG.E.U16 R0, desc[UR36][R4.64] ;  /* 0x0000002404007981 */ /* 0x000ea4000c1e1500 */
[----:B--2---:R-:W-:-:S05]  /*0920*/  IMAD.U32 R0, R0, 0x10000, RZ ;  /* 0x0001000000007824 */ /* 0x004fca00078e00ff */
[----:B------:R-:W-:Y:S01]  /*0930*/  FSETP.NEU.FTZ.AND P0, PT, R0, RZ, PT ;  /* 0x000000ff0000720b */ /* 0x000fe20003f1d000 */
[----:B------:R-:W-:-:S12]  /*0940*/  BRA `(.L_x_1739) ;  /* 0x0000000400b07947 */ /* 0x000fd80003800000 */
.L_x_1746:
        /* <DEDUP_REMOVED lines=11> */
.L_x_1753:
        /* <DEDUP_REMOVED lines=21> */
.L_x_1757:
[----:B------:R-:W-:Y:S05]  /*0b50*/  BSYNC B1 ;  /* 0x0000000000017941 */ /* 0x000fea0003800000 */
.L_x_1756:
[----:B------:R-:W-:Y:S01]  /*0b60*/  LEA R5, R0, 0x3b800000, 0x17 ;  /* 0x3b80000000057811 */ /* 0x000fe200078eb8ff */
[----:B------:R-:W-:-:S05]  /*0b70*/  IMAD.SHL.U32 R0, R3, 0x100000, RZ ;  /* 0x0010000003007824 */ /* 0x000fca00078e00ff */
[----:B------:R-:W-:-:S07]  /*0b80*/  LOP3.LUT R0, R5, R0, R6, 0xfe, !PT ;  /* 0x0000000005007212 */ /* 0x000fce00078efe06 */
.L_x_1755:
[----:B------:R-:W-:Y:S05]  /*0b90*/  BSYNC B0 ;  /* 0x0000000000007941 */ /* 0x000fea0003800000 */
.L_x_1754:
[----:B------:R-:W-:Y:S01]  /*0ba0*/  FSETP.NEU.FTZ.AND P0, PT, R0, RZ, PT ;  /* 0x000000ff0000720b */ /* 0x000fe20003f1d000 */
[----:B------:R-:W-:-:S12]  /*0bb0*/  BRA `(.L_x_1739) ;  /* 0x0000000400147947 */ /* 0x000fd80003800000 */
.L_x_1752:
        /* <DEDUP_REMOVED lines=21> */
.L_x_1761:
[----:B------:R-:W-:Y:S05]  /*0d10*/  BSYNC B1 ;  /* 0x0000000000017941 */ /* 0x000fea0003800000 */
.L_x_1760:
[----:B------:R-:W-:Y:S01]  /*0d20*/  LEA R5, R0, 0x37800000, 0x17 ;  /* 0x3780000000057811 */ /* 0x000fe200078eb8ff */
[----:B------:R-:W-:-:S05]  /*0d30*/  IMAD.SHL.U32 R0, R3, 0x200000, RZ ;  /* 0x0020000003007824 */ /* 0x000fca00078e00ff */
[----:B------:R-:W-:-:S07]  /*0d40*/  LOP3.LUT R0, R5, R0, R6, 0xfe, !PT ;  /* 0x0000000005007212 */ /* 0x000fce00078efe06 */
.L_x_1759:
[----:B------:R-:W-:Y:S05]  /*0d50*/  BSYNC B0 ;  /* 0x0000000000007941 */ /* 0x000fea0003800000 */
.L_x_1758:
[----:B------:R-:W-:Y:S01]  /*0d60*/  FSETP.NEU.FTZ.AND P0, PT, R0, RZ, PT ;  /* 0x000000ff0000720b */ /* 0x000fe20003f1d000 */
[----:B------:R-:W-:-:S12]  /*0d70*/  BRA `(.L_x_1739) ;  /* 0x0000000000a47947 */ /* 0x000fd80003800000 */
.L_x_1751:
        /* <DEDUP_REMOVED lines=14> */
.L_x_1765:
[----:B------:R-:W-:Y:S05]  /*0e60*/  BSYNC B0 ;  /* 0x0000000000007941 */ /* 0x000fea0003800000 */
.L_x_1764:
[----:B------:R-:W-:Y:S01]  /*0e70*/  FSETP.NEU.FTZ.AND P0, PT, R0, RZ, PT ;  /* 0x000000ff0000720b */ /* 0x000fe20003f1d000 */
[----:B------:R-:W-:-:S12]  /*0e80*/  BRA `(.L_x_1739) ;  /* 0x0000000000607947 */ /* 0x000fd80003800000 */
.L_x_1738:
        /* <DEDUP_REMOVED lines=16> */
.L_x_1766:
[----:B------:R-:W-:Y:S01]  /*0f90*/  PLOP3.LUT P0, PT, PT, PT, PT, 0x8, 0x0 ;  /* 0x000000000000781c */ /* 0x000fe20003f0e170 */
[----:B------:R-:W-:-:S12]  /*0fa0*/  BRA `(.L_x_1739) ;  /* 0x0000000000187947 */ /* 0x000fd80003800000 */
.L_x_1763:
[----:B------:R-:W2:Y:S02]  /*0fb0*/  LDG.E.64 R4, desc[UR36][R4.64] ;  /* 0x0000002404047981 */ /* 0x000ea4000c1e1b00 */
[----:B--2---:R-:W-:-:S04]  /*0fc0*/  ISETP.NE.U32.AND P0, PT, R4, RZ, PT ;  /* 0x000000ff0400720c */ /* 0x004fc80003f05070 */
[----:B------:R-:W-:Y:S01]  /*0fd0*/  ISETP.NE.AND.EX P0, PT, R5, RZ, PT, P0 ;  /* 0x000000ff0500720c */ /* 0x000fe20003f05300 */
[----:B------:R-:W-:-:S12]  /*0fe0*/  BRA `(.L_x_1739) ;  /* 0x0000000000087947 */ /* 0x000fd80003800000 */
.L_x_1762:
[----:B------:R-:W2:Y:S02]  /*0ff0*/  LDG.E R4, desc[UR36][R4.64] ;  /* 0x0000002404047981 */ /* 0x000ea4000c1e1900 */
[----:B--2---:R-:W-:-:S13]  /*1000*/  ISETP.NE.AND P0, PT, R4, RZ, PT ;  /* 0x000000ff0400720c */ /* 0x004fda0003f05270 */
.L_x_1739:
[----:B------:R-:W0:Y:S01]  /*1010*/  S2R R25, SR_TID.X ;  /* 0x0000000000197919 */ /* 0x000e220000002100 */
[----:B------:R-:W-:Y:S01]  /*1020*/  SEL R18, RZ, 0x1, !P0 ;  /* 0x00000001ff127807 */ /* 0x000fe20004000000 */
[----:B0-----:R-:W-:-:S07]  /*1030*/  VIADD R25, R25, 0x80 ;  /* 0x0000008019197836 */ /* 0x001fce0000000000 */
.L_x_1733:
[----:B------:R-:W-:Y:S05]  /*1040*/  BSYNC B6 ;  /* 0x0000000000067941 */ /* 0x000fea0003800000 */
.L_x_1732:
[----:B------:R-:W-:Y:S01]  /*1050*/  ISETP.GE.AND P0, PT, R25, R24, PT ;  /* 0x000000181900720c */ /* 0x000fe20003f06270 */
[----:B------:R-:W-:-:S12]  /*1060*/  BSSY B6, `(.L_x_1767) ;  /* 0x00000f9000067945 */ /* 0x000fd80003800000 */
[----:B------:R-:W-:Y:S05]  /*1070*/  @P0 BRA `(.L_x_1768) ;  /* 0x0000000c00dc0947 */ /* 0x000fea0003800000 */
[----:B------:R-:W0:Y:S01]  /*1080*/  LDC.64 R4, c[0x0][0x220] ;  /* 0x00008800ff047b82 */ /* 0x000e220000000a00 */
        /* <DEDUP_REMOVED lines=20> */
.L_x_1772:
[----:B------:R-:W2:Y:S02]  /*11d0*/  LDG.E.U8 R4, desc[UR36][R4.64] ;  /* 0x0000002404047981 */ /* 0x000ea4000c1e1100 */
[----:B--2---:R-:W-:Y:S01]  /*11e0*/  ISETP.NE.AND P0, PT, R4, RZ, PT ;  /* 0x000000ff0400720c */ /* 0x004fe20003f05270 */
[----:B------:R-:W-:-:S12]  /*11f0*/  BRA `(.L_x_1774) ;  /* 0x0000000c00747947 */ /* 0x000fd80003800000 */
.L_x_1771:
        /* <DEDUP_REMOVED lines=10> */
.L_x_1776:
[----:B------:R-:W2:Y:S02]  /*12a0*/  LDG.E R4, desc[UR36][R4.64] ;  /* 0x0000002404047981 */ /* 0x000ea4000c1e1900 */
[----:B--2---:R-:W-:Y:S01]  /*12b0*/  ISETP.NE.AND P0, PT, R4, RZ, PT ;  /* 0x000000ff0400720c */ /* 0x004fe20003f05270 */
[----:B------:R-:W-:-:S12]  /*12c0*/  BRA `(.L_x_1774) ;  /* 0x0000000c00407947 */ /* 0x000fd80003800000 */
.L_x_1775:
[----:B------:R-:W2:Y:S02]  /*12d0*/  LDG.E.U16 R4, desc[UR36][R4.64] ;  /* 0x0000002404047981 */ /* 0x000ea4000c1e1500 */
[----:B--2---:R-:W-:Y:S01]  /*12e0*/  ISETP.NE.AND P0, PT, R4, RZ, PT ;  /* 0x000000ff0400720c */ /* 0x004fe20003f05270 */
[----:B------:R-:W-:-:S12]  /*12f0*/  BRA `(.L_x_1774) ;  /* 0x0000000c00347947 */ /* 0x000fd80003800000 */
.L_x_1770:
        /* <DEDUP_REMOVED lines=9> */
.L_x_1778:
[----:B------:R-:W2:Y:S02]  /*1390*/  LDG.E.U16 R0, desc[UR36][R4.64] ;  /* 0x0000002404007981 */ /* 0x000ea4000c1e1500 */
[----:B--2---:R-:W-:-:S05]  /*13a0*/  HADD2.F32 R0, -RZ, R0.H0_H0 ;  /* 0x20000000ff007230 */ /* 0x004fca0000004100 */
[----:B------:R-:W-:Y:S01]  /*13b0*/  FSETP.NEU.FTZ.AND P0, PT, R0, RZ, PT ;  /* 0x000000ff0000720b */ /* 0x000fe20003f1d000 */
[----:B------:R-:W-:-:S12]  /*13c0*/  BRA `(.L_x_1774) ;  /* 0x0000000c00007947 */ /* 0x000fd80003800000 */
.L_x_1777:
        /* <DEDUP_REMOVED lines=11> */
.L_x_1780:
        /* <DEDUP_REMOVED lines=10> */
.L_x_1779:
[----:B------:R-:W2:Y:S02]  /*1520*/  LDG.E.64 R4, desc[UR36][R4.64] ;  /* 0x0000002404047981 */ /* 0x000ea4000c1e1b00 */
[----:B--2---:R-:W-:Y:S01]  /*1530*/  DSETP.NEU.AND P0, PT, R4, RZ, PT ;  /* 0x000000ff0400722a */ /* 0x004fe20003f0d000 */
[----:B------:R-:W-:-:S13]  /*1540*/  BRA `(.L_x_1774) ;  /* 0x0000000800a07947 */ /* 0x000fda0003800000 */
.L_x_1769:
        /* <DEDUP_REMOVED lines=11> */
.L_x_1783:
[----:B------:R-:W2:Y:S02]  /*1600*/  LDG.E.128 R4, desc[UR36][R4.64] ;  /* 0x0000002404047981 */ /* 0x000ea4000c1e1d00 */
[----:B--2---:R-:W-:-:S06]  /*1610*/  DSETP.NEU.AND P0, PT, R6, RZ, PT ;  /* 0x000000ff0600722a */ /* 0x004fcc0003f0d000 */
[----:B------:R-:W-:Y:S01]  /*1620*/  DSETP.NEU.OR P0, PT, R4, RZ, P0 ;  /* 0x000000ff0400722a */ /* 0x000fe2000070d400 */
[----:B------:R-:W-:-:S13]  /*1630*/  BRA `(.L_x_1774) ;  /* 0x0000000800647947 */ /* 0x000fda0003800000 */
.L_x_1782:
        /* <DEDUP_REMOVED lines=27> */
.L_x_1785:
        /* <DEDUP_REMOVED lines=14> */
.L_x_1784:
[----:B------:R-:W2:Y:S02]  /*18d0*/  LDG.E.U16 R0, desc[UR36][R4.64] ;  /* 0x0000002404007981 */ /* 0x000ea4000c1e1500 */
[----:B--2---:R-:W-:-:S05]  /*18e0*/  IMAD.U32 R0, R0, 0x10000, RZ ;  /* 0x0001000000007824 */ /* 0x004fca00078e00ff */
[----:B------:R-:W-:Y:S01]  /*18f0*/  FSETP.NEU.FTZ.AND P0, PT, R0, RZ, PT ;  /* 0x000000ff0000720b */ /* 0x000fe20003f1d000 */
[----:B------:R-:W-:-:S12]  /*1900*/  BRA `(.L_x_1774) ;  /* 0x0000000400b07947 */ /* 0x000fd80003800000 */
.L_x_1781:
        /* <DEDUP_REMOVED lines=11> */
.L_x_1788:
        /* <DEDUP_REMOVED lines=21> */
.L_x_1792:
[----:B------:R-:W-:Y:S05]  /*1b10*/  BSYNC B1 ;  /* 0x0000000000017941 */ /* 0x000fea0003800000 */
.L_x_1791:
[----:B------:R-:W-:Y:S01]  /*1b20*/  LEA R5, R0, 0x3b800000, 0x17 ;  /* 0x3b80000000057811 */ /* 0x000fe200078eb8ff */
[----:B------:R-:W-:-:S05]  /*1b30*/  IMAD.SHL.U32 R0, R3, 0x100000, RZ ;  /* 0x0010000003007824 */ /* 0x000fca00078e00ff */
[----:B------:R-:W-:-:S07]  /*1b40*/  LOP3.LUT R0, R5, R0, R6, 0xfe, !PT ;  /* 0x0000000005007212 */ /* 0x000fce00078efe06 */
.L_x_1790:
[----:B------:R-:W-:Y:S05]  /*1b50*/  BSYNC B0 ;  /* 0x0000000000007941 */ /* 0x000fea0003800000 */
.L_x_1789:
[----:B------:R-:W-:Y:S01]  /*1b60*/  FSETP.NEU.FTZ.AND P0, PT, R0, RZ, PT ;  /* 0x000000ff0000720b */ /* 0x000fe20003f1d000 */
[----:B------:R-:W-:-:S12]  /*1b70*/  BRA `(.L_x_1774) ;  /* 0x0000000400147947 */ /* 0x000fd80003800000 */
.L_x_1787:
        /* <DEDUP_REMOVED lines=21> */
.L_x_1796:
[----:B------:R-:W-:Y:S05]  /*1cd0*/  BSYNC B1 ;  /* 0x0000000000017941 */ /* 0x000fea0003800000 */
.L_x_1795:
[----:B------:R-:W-:Y:S01]  /*1ce0*/  LEA R5, R0, 0x37800000, 0x17 ;  /* 0x3780000000057811 */ /* 0x000fe200078eb8ff */
[----:B------:R-:W-:-:S05]  /*1cf0*/  IMAD.SHL.U32 R0, R3, 0x200000, RZ ;  /* 0x0020000003007824 */ /* 0x000fca00078e00ff */
[----:B------:R-:W-:-:S07]  /*1d00*/  LOP3.LUT R0, R5, R0, R6, 0xfe, !PT ;  /* 0x0000000005007212 */ /* 0x000fce00078efe06 */
.L_x_1794:
[----:B------:R-:W-:Y:S05]  /*1d10*/  BSYNC B0 ;  /* 0x0000000000007941 */ /* 0x000fea0003800000 */
.L_x_1793:
[----:B------:R-:W-:Y:S01]  /*1d20*/  FSETP.NEU.FTZ.AND P0, PT, R0, RZ, PT ;  /* 0x000000ff0000720b */ /* 0x000fe20003f1d000 */
[----:B------:R-:W-:-:S12]  /*1d30*/  BRA `(.L_x_1774) ;  /* 0x0000000000a47947 */ /* 0x000fd80003800000 */
.L_x_1786:
        /* <DEDUP_REMOVED lines=14> */
.L_x_1800:
[----:B------:R-:W-:Y:S05]  /*1e20*/  BSYNC B0 ;  /* 0x0000000000007941 */ /* 0x000fea0003800000 */
.L_x_1799:
[----:B------:R-:W-:Y:S01]  /*1e30*/  FSETP.NEU.FTZ.AND P0, PT, R0, RZ, PT ;  /* 0x000000ff0000720b */ /* 0x000fe20003f1d000 */
[----:B------:R-:W-:-:S12]  /*1e40*/  BRA `(.L_x_1774) ;  /* 0x0000000000607947 */ /* 0x000fd80003800000 */
.L_x_1773:
        /* <DEDUP_REMOVED lines=16> */
.L_x_1801:
[----:B------:R-:W-:Y:S01]  /*1f50*/  PLOP3.LUT P0, PT, PT, PT, PT, 0x8, 0x0 ;  /* 0x000000000000781c */ /* 0x000fe20003f0e170 */
[----:B------:R-:W-:-:S12]  /*1f60*/  BRA `(.L_x_1774) ;  /* 0x0000000000187947 */ /* 0x000fd80003800000 */
.L_x_1798:
[----:B------:R-:W2:Y:S02]  /*1f70*/  LDG.E.64 R4, desc[UR36][R4.64] ;  /* 0x0000002404047981 */ /* 0x000ea4000c1e1b00 */
[----:B--2---:R-:W-:-:S04]  /*1f80*/  ISETP.NE.U32.AND P0, PT, R4, RZ, PT ;  /* 0x000000ff0400720c */ /* 0x004fc80003f05070 */
[----:B------:R-:W-:Y:S01]  /*1f90*/  ISETP.NE.AND.EX P0, PT, R5, RZ, PT, P0 ;  /* 0x000000ff0500720c */ /* 0x000fe20003f05300 */
[----:B------:R-:W-:-:S12]  /*1fa0*/  BRA `(.L_x_1774) ;  /* 0x0000000000087947 */ /* 0x000fd80003800000 */
.L_x_1797:
[----:B------:R-:W2:Y:S02]  /*1fb0*/  LDG.E R4, desc[UR36][R4.64] ;  /* 0x0000002404047981 */ /* 0x000ea4000c1e1900 */
[----:B--2---:R-:W-:-:S13]  /*1fc0*/  ISETP.NE.AND P0, PT, R4, RZ, PT ;  /* 0x000000ff0400720c */ /* 0x004fda0003f05270 */
.L_x_1774:
[----:B------:R-:W-:Y:S01]  /*1fd0*/  SEL R16, RZ, 0x1, !P0 ;  /* 0x00000001ff107807 */ /* 0x000fe20004000000 */
[----:B------:R-:W-:-:S07]  /*1fe0*/  VIADD R25, R25, 0x80 ;  /* 0x0000008019197836 */ /* 0x000fce0000000000 */
.L_x_1768:
[----:B------:R-:W-:Y:S05]  /*1ff0*/  BSYNC B6 ;  /* 0x0000000000067941 */ /* 0x000fea0003800000 */
.L_x_1767:
[----:B------:R-:W-:Y:S01]  /*2000*/  ISETP.GE.AND P0, PT, R25, R24, PT ;  /* 0x000000181900720c */ /* 0x000fe20003f06270 */
[----:B------:R-:W-:Y:S01]  /*2010*/  BSSY B6, `(.L_x_1802) ;  /* 0x00000fb000067945 */ /* 0x000fe20003800000 */
[----:B------:R-:W-:Y:S02]  /*2020*/  PRMT R22, RZ, 0x7610, R22 ;  /* 0x00007610ff167816 */ /* 0x000fe40000000016 */
[----:B------:R-:W-:-:S09]  /*2030*/  PRMT R17, RZ, 0x7610, R17 ;  /* 0x00007610ff117816 */ /* 0x000fd20000000011 */
        /* <DEDUP_REMOVED lines=22> */
.L_x_1807:
[----:B------:R-:W2:Y:S02]  /*21a0*/  LDG.E.U8 R4, desc[UR36][R4.64] ;  /* 0x0000002404047981 */ /* 0x000ea4000c1e1100 */
[----:B--2---:R-:W-:Y:S01]  /*21b0*/  ISETP.NE.AND P0, PT, R4, RZ, PT ;  /* 0x000000ff0400720c */ /* 0x004fe20003f05270 */
[----:B------:R-:W-:-:S12]  /*21c0*/  BRA `(.L_x_1809) ;  /* 0x0000000c00747947 */ /* 0x000fd80003800000 */
.L_x_1806:
        /* <DEDUP_REMOVED lines=10> */
.L_x_1811:
[----:B------:R-:W2:Y:S02]  /*2270*/  LDG.E R4, desc[UR36][R4.64] ;  /* 0x0000002404047981 */ /* 0x000ea4000c1e1900 */
[----:B--2---:R-:W-:Y:S01]  /*2280*/  ISETP.NE.AND P0, PT, R4, RZ, PT ;  /* 0x000000ff0400720c */ /* 0x004fe20003f05270 */
[----:B------:R-:W-:-:S12]  /*2290*/  BRA `(.L_x_1809) ;  /* 0x0000000c00407947 */ /* 0x000fd80003800000 */
.L_x_1810:
[----:B------:R-:W2:Y:S02]  /*22a0*/  LDG.E.U16 R4, desc[UR36][R4.64] ;  /* 0x0000002404047981 */ /* 0x000ea4000c1e1500 */
[----:B--2---:R-:W-:Y:S01]  /*22b0*/  ISETP.NE.AND P0, PT, R4, RZ, PT ;  /* 0x000000ff0400720c */ /* 0x004fe20003f05270 */
[----:B------:R-:W-:-:S12]  /*22c0*/  BRA `(.L_x_1809) ;  /* 0x0000000c00347947 */ /* 0x000fd80003800000 */
.L_x_1805:
        /* <DEDUP_REMOVED lines=9> */
.L_x_1813:
[----:B------:R-:W2:Y:S02]  /*2360*/  LDG.E.U16 R0, desc[UR36][R4.64] ;  /* 0x0000002404007981 */ /* 0x000ea4000c1e1500 */
[----:B--2---:R-:W-:-:S05]  /*2370*/  HADD2.F32 R0, -RZ, R0.H0_H0 ;  /* 0x20000000ff007230 */ /* 0x004fca0000004100 */
[----:B------:R-:W-:Y:S01]  /*2380*/  FSETP.NEU.FTZ.AND P0, PT, R0, RZ, PT ;  /* 0x000000ff0000720b */ /* 0x000fe20003f1d000 */
[----:B------:R-:W-:-:S12]  /*2390*/  BRA `(.L_x_1809) ;  /* 0x0000000c00007947 */ /* 0x000fd80003800000 */
.L_x_1812:
        /* <DEDUP_REMOVED lines=11> */
.L_x_1815:
        /* <DEDUP_REMOVED lines=10> */
.L_x_1814:
[----:B------:R-:W2:Y:S02]  /*24f0*/  LDG.E.64 R4, desc[UR36][R4.64] ;  /* 0x0000002404047981 */ /* 0x000ea4000c1e1b00 */
[----:B--2---:R-:W-:Y:S01]  /*2500*/  DSETP.NEU.AND P0, PT, R4, RZ, PT ;  /* 0x000000ff0400722a */ /* 0x004fe20003f0d000 */
[----:B------:R-:W-:-:S13]  /*2510*/  BRA `(.L_x_1809) ;  /* 0x0000000800a07947 */ /* 0x000fda0003800000 */
.L_x_1804:
        /* <DEDUP_REMOVED lines=11> */
.L_x_1818:
[----:B------:R-:W2:Y:S02]  /*25d0*/  LDG.E.128 R4, desc[UR36][R4.64] ;  /* 0x0000002404047981 */ /* 0x000ea4000c1e1d00 */
[----:B--2---:R-:W-:-:S06]  /*25e0*/  DSETP.NEU.AND P0, PT, R6, RZ, PT ;  /* 0x000000ff0600722a */ /* 0x004fcc0003f0d000 */
[----:B------:R-:W-:Y:S01]  /*25f0*/  DSETP.NEU.OR P0, PT, R4, RZ, P0 ;  /* 0x000000ff0400722a */ /* 0x000fe2000070d400 */
[----:B------:R-:W-:-:S13]  /*2600*/  BRA `(.L_x_1809) ;  /* 0x0000000800647947 */ /* 0x000fda0003800000 */
.L_x_1817:
        /* <DEDUP_REMOVED lines=27> */
.L_x_1820:
        /* <DEDUP_REMOVED lines=14> */
.L_x_1819:
[----:B------:R-:W2:Y:S02]  /*28a0*/  LDG.E.U16 R0, desc[UR36][R4.64] ;  /* 0x0000002404007981 */ /* 0x000ea4000c1e1500 */
[----:B--2---:R-:W-:-:S05]  /*28b0*/  IMAD.U32 R0, R0, 0x10000, RZ ;  /* 0x0001000000007824 */ /* 0x004fca00078e00ff */
[----:B------:R-:W-:Y:S01]  /*28c0*/  FSETP.NEU.FTZ.AND P0, PT, R0, RZ, PT ;  /* 0x000000ff0000720b */ /* 0x000fe20003f1d000 */
[----:B------:R-:W-:-:S12]  /*28d0*/  BRA `(.L_x_1809) ;  /* 0x0000000400b07947 */ /* 0x000fd80003800000 */
.L_x_1816:
        /* <DEDUP_REMOVED lines=11> */
.L_x_1823:
        /* <DEDUP_REMOVED lines=21> */
.L_x_1827:
[----:B------:R-:W-:Y:S05]  /*2ae0*/  BSYNC B1 ;  /* 0x0000000000017941 */ /* 0x000fea0003800000 */
.L_x_1826:
[----:B------:R-:W-:Y:S01]  /*2af0*/  LEA R5, R0, 0x3b800000, 0x17 ;  /* 0x3b80000000057811 */ /* 0x000fe200078eb8ff */
[----:B------:R-:W-:-:S05]  /*2b00*/  IMAD.SHL.U32 R0, R3, 0x100000, RZ ;  /* 0x0010000003007824 */ /* 0x000fca00078e00ff */
[----:B------:R-:W-:-:S07]  /*2b10*/  LOP3.LUT R0, R5, R0, R6, 0xfe, !PT ;  /* 0x0000000005007212 */ /* 0x000fce00078efe06 */
.L_x_1825:
[----:B------:R-:W-:Y:S05]  /*2b20*/  BSYNC B0 ;  /* 0x0000000000007941 */ /* 0x000fea0003800000 */
.L_x_1824:
[----:B------:R-:W-:Y:S01]  /*2b30*/  FSETP.NEU.FTZ.AND P0, PT, R0, RZ, PT ;  /* 0x000000ff0000720b */ /* 0x000fe20003f1d000 */
[----:B------:R-:W-:-:S12]  /*2b40*/  BRA `(.L_x_1809) ;  /* 0x0000000400147947 */ /* 0x000fd80003800000 */
.L_x_1822:
        /* <DEDUP_REMOVED lines=21> */
.L_x_1831:
[----:B------:R-:W-:Y:S05]  /*2ca0*/  BSYNC B1 ;  /* 0x0000000000017941 */ /* 0x000fea0003800000 */
.L_x_1830:
[----:B------:R-:W-:Y:S01]  /*2cb0*/  LEA R5, R0, 0x37800000, 0x17 ;  /* 0x3780000000057811 */ /* 0x000fe200078eb8ff */
[----:B------:R-:W-:-:S05]  /*2cc0*/  IMAD.SHL.U32 R0, R3, 0x200000, RZ ;  /* 0x0020000003007824 */ /* 0x000fca00078e00ff */
[----:B------:R-:W-:-:S07]  /*2cd0*/  LOP3.LUT R0, R5, R0, R6, 0xfe, !PT ;  /* 0x0000000005007212 */ /* 0x000fce00078efe06 */
.L_x_1829:
[----:B------:R-:W-:Y:S05]  /*2ce0*/  BSYNC B0 ;  /* 0x0000000000007941 */ /* 0x000fea0003800000 */
.L_x_1828:
[----:B------:R-:W-:Y:S01]  /*2cf0*/  FSETP.NEU.FTZ.AND P0, PT, R0, RZ, PT ;  /* 0x000000ff0000720b */ /* 0x000fe20003f1d000 */
[----:B------:R-:W-:-:S12]  /*2d00*/  BRA `(.L_x_1809) ;  /* 0x0000000000a47947 */ /* 0x000fd80003800000 */
.L_x_1821:
        /* <DEDUP_REMOVED lines=14> */
.L_x_1835:
[----:B------:R-:W-:Y:S05]  /*2df0*/  BSYNC B0 ;  /* 0x0000000000007941 */ /* 0x000fea0003800000 */
.L_x_1834:
[----:B------:R-:W-:Y:S01]  /*2e00*/  FSETP.NEU.FTZ.AND P0, PT, R0, RZ, PT ;  /* 0x000000ff0000720b */ /* 0x000fe20003f1d000 */
[----:B------:R-:W-:-:S12]  /*2e10*/  BRA `(.L_x_1809) ;  /* 0x0000000000607947 */ /* 0x000fd80003800000 */
.L_x_1808:
        /* <DEDUP_REMOVED lines=16> */
.L_x_1836:
[----:B------:R-:W-:Y:S01]  /*2f20*/  PLOP3.LUT P0, PT, PT, PT, PT, 0x8, 0x0 ;  /* 0x000000000000781c */ /* 0x000fe20003f0e170 */
[----:B------:R-:W-:-:S12]  /*2f30*/  BRA `(.L_x_1809) ;  /* 0x0000000000187947 */ /* 0x000fd80003800000 */
.L_x_1833:
[----:B------:R-:W2:Y:S02]  /*2f40*/  LDG.E.64 R4, desc[UR36][R4.64] ;  /* 0x0000002404047981 */ /* 0x000ea4000c1e1b00 */
[----:B--2---:R-:W-:-:S04]  /*2f50*/  ISETP.NE.U32.AND P0, PT, R4, RZ, PT ;  /* 0x000000ff0400720c */ /* 0x004fc80003f05070 */
[----:B------:R-:W-:Y:S01]  /*2f60*/  ISETP.NE.AND.EX P0, PT, R5, RZ, PT, P0 ;  /* 0x000000ff0500720c */ /* 0x000fe20003f05300 */
[----:B------:R-:W-:-:S12]  /*2f70*/  BRA `(.L_x_1809) ;  /* 0x0000000000087947 */ /* 0x000fd80003800000 */
.L_x_1832:
[----:B------:R-:W2:Y:S02]  /*2f80*/  LDG.E R4, desc[UR36][R4.64] ;  /* 0x0000002404047981 */ /* 0x000ea4000c1e1900 */
[----:B--2---:R-:W-:-:S13]  /*2f90*/  ISETP.NE.AND P0, PT, R4, RZ, PT ;  /* 0x000000ff0400720c */ /* 0x004fda0003f05270 */
.L_x_1809:
[----:B------:R-:W-:Y:S01]  /*2fa0*/  SEL R17, RZ, 0x1, !P0 ;  /* 0x00000001ff117807 */ /* 0x000fe20004000000 */
[----:B------:R-:W-:-:S07]  /*2fb0*/  VIADD R25, R25, 0x80 ;  /* 0x0000008019197836 */ /* 0x000fce0000000000 */
.L_x_1803:
[----:B------:R-:W-:Y:S05]  /*2fc0*/  BSYNC B6 ;  /* 0x0000000000067941 */ /* 0x000fea0003800000 */
.L_x_1802:
[----:B------:R-:W0:Y:S01]  /*2fd0*/  LDC.U8 R19, c[0x0][0x215] ;  /* 0x00008540ff137b82 */ /* 0x000e220000000000 */
[----:B------:R-:W-:Y:S01]  /*2fe0*/  ISETP.GE.AND P0, PT, R25, R24, PT ;  /* 0x000000181900720c */ /* 0x000fe20003f06270 */
[----:B------:R-:W-:-:S12]  /*2ff0*/  BSSY B6, `(.L_x_1837) ;  /* 0x00000f7000067945 */ /* 0x000fd80003800000 */
[----:B------:R-:W-:Y:S05]  /*3000*/  @P0 BRA `(.L_x_1838) ;  /* 0x0000000c00d40947 */ /* 0x000fea0003800000 */
[----:B------:R-:W1:Y:S01]  /*3010*/  LDC.64 R4, c[0x0][0x220] ;  /* 0x00008800ff047b82 */ /* 0x000e620000000a00 */
[----:B------:R-:W-:Y:S01]  /*3020*/  PRMT R0, R23, 0x9910, RZ ;  /* 0x0000991017007816 */ /* 0x000fe200000000ff */
        /* <DEDUP_REMOVED lines=18> */
.L_x_1842:
[----:B------:R-:W2:Y:S02]  /*3150*/  LDG.E.U8 R4, desc[UR36][R4.64] ;  /* 0x0000002404047981 */ /* 0x000ea4000c1e1100 */
[----:B--2---:R-:W-:Y:S01]  /*3160*/  ISETP.NE.AND P0, PT, R4, RZ, PT ;  /* 0x000000ff0400720c */ /* 0x004fe20003f05270 */
[----:B------:R-:W-:-:S12]  /*3170*/  BRA `(.L_x_1844) ;  /* 0x0000000c00747947 */ /* 0x000fd80003800000 */
.L_x_1841:
        /* <DEDUP_REMOVED lines=10> */
.L_x_1846:
[----:B------:R-:W2:Y:S02]  /*3220*/  LDG.E R4, desc[UR36][R4.64] ;  /* 0x0000002404047981 */ /* 0x000ea4000c1e1900 */
[----:B--2---:R-:W-:Y:S01]  /*3230*/  ISETP.NE.AND P0, PT, R4, RZ, PT ;  /* 0x000000ff0400720c */ /* 0x004fe20003f05270 */
[----:B------:R-:W-:-:S12]  /*3240*/  BRA `(.L_x_1844) ;  /* 0x0000000c00407947 */ /* 0x000fd80003800000 */
.L_x_1845:
[----:B------:R-:W2:Y:S02]  /*3250*/  LDG.E.U16 R4, desc[UR36][R4.64] ;  /* 0x0000002404047981 */ /* 0x000ea4000c1e1500 */
[----:B--2---:R-:W-:Y:S01]  /*3260*/  ISETP.NE.AND P0, PT, R4, RZ, PT ;  /* 0x000000ff0400720c */ /* 0x004fe20003f05270 */
[----:B------:R-:W-:-:S12]  /*3270*/  BRA `(.L_x_1844) ;  /* 0x0000000c00347947 */ /* 0x000fd80003800000 */
.L_x_1840:
        /* <DEDUP_REMOVED lines=9> */
.L_x_1848:
[----:B------:R-:W2:Y:S02]  /*3310*/  LDG.E.U16 R0, desc[UR36][R4.64] ;  /* 0x0000002404007981 */ /* 0x000ea4000c1e1500 */
[----:B--2---:R-:W-:-:S05]  /*3320*/  HADD2.F32 R0, -RZ, R0.H0_H0 ;  /* 0x20000000ff007230 */ /* 0x004fca0000004100 */
[----:B------:R-:W-:Y:S01]  /*3330*/  FSETP.NEU.FTZ.AND P0, PT, R0, RZ, PT ;  /* 0x000000ff0000720b */ /* 0x000fe20003f1d000 */
[----:B------:R-:W-:-:S12]  /*3340*/  BRA `(.L_x_1844) ;  /* 0x0000000c00007947 */ /* 0x000fd80003800000 */
.L_x_1847:
        /* <DEDUP_REMOVED lines=11> */
.L_x_1850:
        /* <DEDUP_REMOVED lines=10> */
.L_x_1849:
[----:B------:R-:W2:Y:S02]  /*34a0*/  LDG.E.64 R4, desc[UR36][R4.64] ;  /* 0x0000002404047981 */ /* 0x000ea4000c1e1b00 */
[----:B--2---:R-:W-:Y:S01]  /*34b0*/  DSETP.NEU.AND P0, PT, R4, RZ, PT ;  /* 0x000000ff0400722a */ /* 0x004fe20003f0d000 */
[----:B------:R-:W-:-:S13]  /*34c0*/  BRA `(.L_x_1844) ;  /* 0x0000000800a07947 */ /* 0x000fda0003800000 */
.L_x_1839:
        /* <DEDUP_REMOVED lines=11> */
.L_x_1853:
[----:B------:R-:W2:Y:S02]  /*3580*/  LDG.E.128 R4, desc[UR36][R4.64] ;  /* 0x0000002404047981 */ /* 0x000ea4000c1e1d00 */
[----:B--2---:R-:W-:-:S06]  /*3590*/  DSETP.NEU.AND P0, PT, R6, RZ, PT ;  /* 0x000000ff0600722a */ /* 0x004fcc0003f0d000 */
[----:B------:R-:W-:Y:S01]  /*35a0*/  DSETP.NEU.OR P0, PT, R4, RZ, P0 ;  /* 0x000000ff0400722a */ /* 0x000fe2000070d400 */
[----:B------:R-:W-:-:S13]  /*35b0*/  BRA `(.L_x_1844) ;  /* 0x0000000800647947 */ /* 0x000fda0003800000 */
.L_x_1852:
        /* <DEDUP_REMOVED lines=10> */
[----:B------:R-:W1:Y:S01]  /*3660*/  FLO.U32 R6, R3 ;  /* 0x0000000300067300 */ /* 0x000e6200000e0000 */
[C---:B------:R-:W-:Y:S02]  /*3670*/  VIADD R7, R3.reuse, 0x1000000 ;  /* 0x0100000003077836 */ /* 0x040fe40000000000 */
[----:B------:R-:W-:-:S03]  /*3680*/  VIADD R4, R3, 0xffffffff ;  /* 0xffffffff03047836 */ /* 0x000fc60000000000 */
[----:B------:R-:W-:Y:S02]  /*3690*/  SHF.R.S32.HI R7, RZ, 0x8, R7 ;  /* 0x00000008ff077819 */ /* 0x000fe40000011407 */
[----:B------:R-:W-:Y:S02]  /*36a0*/  SHF.R.S32.HI R4, RZ, 0x1f, R4 ;  /* 0x0000001fff047819 */ /* 0x000fe40000011404 */
[----:B-1----:R-:W-:-:S04]  /*36b0*/  IADD3 R6, -R6, 0x1f, RZ ;  /* 0x0000001f06067810 */ /* 0x002fc80007ffe1ff */
        /* <DEDUP_REMOVED lines=11> */
.L_x_1855:
        /* <DEDUP_REMOVED lines=14> */
.L_x_1854:
[----:B------:R-:W2:Y:S02]  /*3850*/  LDG.E.U16 R0, desc[UR36][R4.64] ;  /* 0x0000002404007981 */ /* 0x000ea4000c1e1500 */
[----:B--2---:R-:W-:-:S05]  /*3860*/  IMAD.U32 R0, R0, 0x10000, RZ ;  /* 0x0001000000007824 */ /* 0x004fca00078e00ff */
[----:B------:R-:W-:Y:S01]  /*3870*/  FSETP.NEU.FTZ.AND P0, PT, R0, RZ, PT ;  /* 0x000000ff0000720b */ /* 0x000fe20003f1d000 */
[----:B------:R-:W-:-:S12]  /*3880*/  BRA `(.L_x_1844) ;  /* 0x0000000400b07947 */ /* 0x000fd80003800000 */
.L_x_1851:
        /* <DEDUP_REMOVED lines=11> */
.L_x_1858:
        /* <DEDUP_REMOVED lines=15> */
[----:B------:R-:W1:Y:S02]  /*3a30*/  FLO.U32 R4, R3 ;  /* 0x0000000300047300 */ /* 0x000e6400000e0000 */
[----:B-1----:R-:W-:-:S04]  /*3a40*/  IADD3 R5, -R4, 0x1f, RZ ;  /* 0x0000001f04057810 */ /* 0x002fc80007ffe1ff */
[----:B------:R-:W-:Y:S01]  /*3a50*/  IADD3 R0, R0, 0x1d, -R5 ;  /* 0x0000001d00007810 */ /* 0x000fe20007ffe805 */
[----:B------:R-:W-:-:S05]  /*3a60*/  VIADD R4, R5, 0xffffffe4 ;  /* 0xffffffe405047836 */ /* 0x000fca0000000000 */
[----:B------:R-:W-:-:S04]  /*3a70*/  SHF.L.U32 R4, R3, R4, RZ ;  /* 0x0000000403047219 */ /* 0x000fc800000006ff */
[----:B------:R-:W-:-:S07]  /*3a80*/  LOP3.LUT R3, R4, 0x7, RZ, 0xc0, !PT ;  /* 0x0000000704037812 */ /* 0x000fce00078ec0ff */
.L_x_1862:
[----:B------:R-:W-:Y:S05]  /*3a90*/  BSYNC B1 ;  /* 0x0000000000017941 */ /* 0x000fea0003800000 */
.L_x_1861:
[----:B------:R-:W-:Y:S01]  /*3aa0*/  LEA R5, R0, 0x3b800000, 0x17 ;  /* 0x3b80000000057811 */ /* 0x000fe200078eb8ff */
[----:B------:R-:W-:-:S05]  /*3ab0*/  IMAD.SHL.U32 R0, R3, 0x100000, RZ ;  /* 0x0010000003007824 */ /* 0x000fca00078e00ff */
[----:B------:R-:W-:-:S07]  /*3ac0*/  LOP3.LUT R0, R5, R0, R6, 0xfe, !PT ;  /* 0x0000000005007212 */ /* 0x000fce00078efe06 */
.L_x_1860:
[----:B------:R-:W-:Y:S05]  /*3ad0*/  BSYNC B0 ;  /* 0x0000000000007941 */ /* 0x000fea0003800000 */
.L_x_1859:
[----:B------:R-:W-:Y:S01]  /*3ae0*/  FSETP.NEU.FTZ.AND P0, PT, R0, RZ, PT ;  /* 0x000000ff0000720b */ /* 0x000fe20003f1d000 */
[----:B------:R-:W-:-:S12]  /*3af0*/  BRA `(.L_x_1844) ;  /* 0x0000000400147947 */ /* 0x000fd80003800000 */
.L_x_1857:
        /* <DEDUP_REMOVED lines=21> */
.L_x_1866:
[----:B------:R-:W-:Y:S05]  /*3c50*/  BSYNC B1 ;  /* 0x0000000000017941 */ /* 0x000fea0003800000 */
.L_x_1865:
[----:B------:R-:W-:Y:S01]  /*3c60*/  LEA R5, R0, 0x37800000, 0x17 ;  /* 0x3780000000057811 */ /* 0x000fe200078eb8ff */
[----:B------:R-:W-:-:S05]  /*3c70*/  IMAD.SHL.U32 R0, R3, 0x200000, RZ ;  /* 0x0020000003007824 */ /* 0x000fca00078e00ff */
[----:B------:R-:W-:-:S07]  /*3c80*/  LOP3.LUT R0, R5, R0, R6, 0xfe, !PT ;  /* 0x0000000005007212 */ /* 0x000fce00078efe06 */
.L_x_1864:
[----:B------:R-:W-:Y:S05]  /*3c90*/  BSYNC B0 ;  /* 0x0000000000007941 */ /* 0x000fea0003800000 */
.L_x_1863:
[----:B------:R-:W-:Y:S01]  /*3ca0*/  FSETP.NEU.FTZ.AND P0, PT, R0, RZ, PT ;  /* 0x000000ff0000720b */ /* 0x000fe20003f1d000 */
[----:B------:R-:W-:-:S12]  /*3cb0*/  BRA `(.L_x_1844) ;  /* 0x0000000000a47947 */ /* 0x000fd80003800000 */
.L_x_1856:
        /* <DEDUP_REMOVED lines=14> */
.L_x_1870:
[----:B------:R-:W-:Y:S05]  /*3da0*/  BSYNC B0 ;  /* 0x0000000000007941 */ /* 0x000fea0003800000 */
.L_x_1869:
[----:B------:R-:W-:Y:S01]  /*3db0*/  FSETP.NEU.FTZ.AND P0, PT, R0, RZ, PT ;  /* 0x000000ff0000720b */ /* 0x000fe20003f1d000 */
[----:B------:R-:W-:-:S12]  /*3dc0*/  BRA `(.L_x_1844) ;  /* 0x0000000000607947 */ /* 0x000fd80003800000 */
.L_x_1843:
[----:B------:R-:W-:Y:S01]  /*3dd0*/  MOV R14, 0x0 ;  /* 0x00000000000e7802 */ /* 0x000fe20000000f00 */
[----:B------:R-:W-:Y:S01]  /*3de0*/  ULDC.64 UR4, c[0x4][0x140] ;  /* 0x0100500000047ab9 */ /* 0x000fe20000000a00 */
[----:B------:R-:W-:Y:S01]  /*3df0*/  ULDC.64 UR6, c[0x4][0x50] ;  /* 0x0100140000067ab9 */ /* 0x000fe20000000a00 */
[----:B------:R-:W-:Y:S02]  /*3e00*/  IMAD.U32 R4, RZ, RZ, UR4 ;  /* 0x00000004ff047e24 */ /* 0x000fe4000f8e00ff */
[----:B------:R-:W-:Y:S01]  /*3e10*/  IMAD.U32 R5, RZ, RZ, UR5 ;  /* 0x00000005ff057e24 */ /* 0x000fe2000f8e00ff */
[----:B------:R-:W1:Y:S01]  /*3e20*/  LDC.64 R14, c[0x4][R14] ;  /* 0x010000000e0e7b82 */ /* 0x000e620000000a00 */
        /* <DEDUP_REMOVED lines=9> */
[----:B01----:R-:W-:Y:S05]  /*3ec0*/  CALL.ABS.NOINC R14 ;  /* 0x000000000e007343 */ /* 0x003fea0003c00000 */
.L_x_1871:
[----:B------:R-:W-:Y:S01]  /*3ed0*/  PLOP3.LUT P0, PT, PT, PT, PT, 0x8, 0x0 ;  /* 0x000000000000781c */ /* 0x000fe20003f0e170 */
[----:B------:R-:W-:-:S12]  /*3ee0*/  BRA `(.L_x_1844) ;  /* 0x0000000000187947 */ /* 0x000fd80003800000 */
.L_x_1868:
[----:B------:R-:W2:Y:S02]  /*3ef0*/  LDG.E.64 R4, desc[UR36][R4.64] ;  /* 0x0000002404047981 */ /* 0x000ea4000c1e1b00 */
[----:B--2---:R-:W-:-:S04]  /*3f00*/  ISETP.NE.U32.AND P0, PT, R4, RZ, PT ;  /* 0x000000ff0400720c */ /* 0x004fc80003f05070 */
[----:B------:R-:W-:Y:S01]  /*3f10*/  ISETP.NE.AND.EX P0, PT, R5, RZ, PT, P0 ;  /* 0x000000ff0500720c */ /* 0x000fe20003f05300 */
[----:B------:R-:W-:-:S12]  /*3f20*/  BRA `(.L_x_1844) ;  /* 0x0000000000087947 */ /* 0x000fd80003800000 */
.L_x_1867:
[----:B------:R-:W2:Y:S02]  /*3f30*/  LDG.E R4, desc[UR36][R4.64] ;  /* 0x0000002404047981 */ /* 0x000ea4000c1e1900 */
[----:B--2---:R-:W-:-:S13]  /*3f40*/  ISETP.NE.AND P0, PT, R4, RZ, PT ;  /* 0x000000ff0400720c */ /* 0x004fda0003f05270 */
.L_x_1844:
[----:B------:R-:W-:-:S07]  /*3f50*/  SEL R22, RZ, 0x1, !P0 ;  /* 0x00000001ff167807 */ /* 0x000fce0004000000 */
.L_x_1838:
[----:B------:R-:W-:Y:S05]  /*3f60*/  BSYNC B6 ;  /* 0x0000000000067941 */ /* 0x000fea0003800000 */
.L_x_1837:
[----:B------:R-:W1:Y:S01]  /*3f70*/  S2R R7, SR_TID.X ;  /* 0x0000000000077919 */ /* 0x000e620000002100 */
[----:B------:R-:W-:Y:S01]  /*3f80*/  PRMT R3, R16, 0x9910, RZ ;  /* 0x0000991010037816 */ /* 0x000fe200000000ff */
[----:B------:R-:W-:Y:S01]  /*3f90*/  BSSY B6, `(.L_x_1872) ;  /* 0x00000fd000067945 */ /* 0x000fe20003800000 */
[----:B------:R-:W2:Y:S01]  /*3fa0*/  LDC.U8 R16, c[0x0][0x234] ;  /* 0x00008d00ff107b82 */ /* 0x000ea20000000000 */
[----:B0-----:R-:W-:Y:S02]  /*3fb0*/  ISETP.NE.AND P0, PT, R19, RZ, PT ;  /* 0x000000ff1300720c */ /* 0x001fe40003f05270 */
[----:B------:R-:W-:Y:S02]  /*3fc0*/  PRMT R0, R18, 0x9910, RZ ;  /* 0x0000991012007816 */ /* 0x000fe400000000ff */
[----:B------:R-:W-:Y:S02]  /*3fd0*/  PRMT R4, R17, 0x9910, RZ ;  /* 0x0000991011047816 */ /* 0x000fe400000000ff */
[----:B------:R-:W-:-:S02]  /*3fe0*/  PRMT R5, R22, 0x9910, RZ ;  /* 0x0000991016057816 */ /* 0x000fc400000000ff */
[----:B------:R-:W-:Y:S02]  /*3ff0*/  ISETP.NE.XOR P3, PT, R0, RZ, P0 ;  /* 0x000000ff0000720c */ /* 0x000fe40000765a70 */
[----:B------:R-:W-:Y:S02]  /*4000*/  ISETP.NE.XOR P2, PT, R3, RZ, P0 ;  /* 0x000000ff0300720c */ /* 0x000fe40000745a70 */
[----:B------:R-:W-:Y:S02]  /*4010*/  ISETP.NE.XOR P1, PT, R4, RZ, P0 ;  /* 0x000000ff0400720c */ /* 0x000fe40000725a70 */
[----:B------:R-:W-:Y:S02]  /*4020*/  ISETP.NE.XOR P0, PT, R5, RZ, P0 ;  /* 0x000000ff0500720c */ /* 0x000fe40000705a70 */
[----:B------:R-:W-:Y:S02]  /*4030*/  SEL R3, RZ, 0x1, !P3 ;  /* 0x00000001ff037807 */ /* 0x000fe40005800000 */
[----:B------:R-:W-:-:S02]  /*4040*/  SEL R26, RZ, 0x1, !P2 ;  /* 0x00000001ff1a7807 */ /* 0x000fc40005000000 */
[----:B------:R-:W-:Y:S02]  /*4050*/  SEL R18, RZ, 0x1, !P1 ;  /* 0x00000001ff127807 */ /* 0x000fe40004800000 */
[----:B------:R-:W-:Y:S02]  /*4060*/  SEL R22, RZ, 0x1, !P0 ;  /* 0x00000001ff167807 */ /* 0x000fe40004000000 */
[----:B-1----:R-:W-:Y:S01]  /*4070*/  ISETP.GE.AND P4, PT, R7, R24, PT ;  /* 0x000000180700720c */ /* 0x002fe20003f86270 */
[----:B------:R-:W-:-:S12]  /*4080*/  IMAD.MOV.U32 R17, RZ, RZ, R7 ;  /* 0x000000ffff117224 */ /* 0x000fd800078e0007 */
[----:B------:R-:W-:Y:S05]  /*4090*/  @P4 BRA `(.L_x_1873) ;  /* 0x0000000c00b04947 */ /* 0x000fea0003800000 */
[----:B------:R-:W0:Y:S01]  /*40a0*/  LDC.64 R8, c[0x0][0x218] ;  /* 0x00008600ff087b82 */ /* 0x000e220000000a00 */
[----:B------:R-:W-:Y:S01]  /*40b0*/  IMAD R0, R2, 0x200, R7 ;  /* 0x0000020002007824 */ /* 0x000fe200078e0207 */
[----:B--2---:R-:W-:Y:S01]  /*40c0*/  PRMT R4, R16, 0x9910, RZ ;  /* 0x0000991010047816 */ /* 0x004fe200000000ff */
[----:B------:R-:W-:Y:S01]  /*40d0*/  ULDC UR4, c[0x0][0x238] ;  /* 0x00008e0000047ab9 */ /* 0x000fe20000000800 */
[----:B------:R-:W-:Y:S02]  /*40e0*/  VIADD R17, R7, 0x80 ;  /* 0x0000008007117836 */ /* 0x000fe40000000000 */
        /* <DEDUP_REMOVED lines=16> */
.L_x_1877:
[----:B------:R0:W-:Y:S01]  /*41f0*/  STG.E.U8 desc[UR36][R8.64], R3 ;  /* 0x0000000308007986 */ /* 0x0001e2000c101124 */
[----:B------:R-:W-:Y:S05]  /*4200*/  BRA `(.L_x_1873) ;  /* 0x0000000c00547947 */ /* 0x000fea0003800000 */
.L_x_1876:
[----:B------:R-:W-:-:S13]  /*4210*/  ISETP.NE.AND P0, PT, R0, 0x2, PT ;  /* 0x000000020000780c */ /* 0x000fda0003f05270 */
[----:B------:R-:W-:Y:S05]  /*4220*/  @!P0 BRA `(.L_x_1879) ;  /* 0x0000000000288947 */ /* 0x000fea0003800000 */
[----:B------:R-:W-:-:S13]  /*4230*/  ISETP.NE.AND P0, PT, R0, 0x3, PT ;  /* 0x000000030000780c */ /* 0x000fda0003f05270 */
[----:B------:R-:W-:Y:S05]  /*4240*/  @!P0 BRA `(.L_x_1880) ;  /* 0x0000000000188947 */ /* 0x000fea0003800000 */
[----:B------:R-:W-:-:S13]  /*4250*/  ISETP.NE.AND P0, PT, R0, 0x4, PT ;  /* 0x000000040000780c */ /* 0x000fda0003f05270 */
[----:B------:R-:W-:Y:S05]  /*4260*/  @P0 BRA `(.L_x_1878) ;  /* 0x0000000800e40947 */ /* 0x000fea0003800000 */
[----:B------:R-:W-:Y:S02]  /*4270*/  IMAD.MOV.U32 R4, RZ, RZ, R3 ;  /* 0x000000ffff047224 */ /* 0x000fe400078e0003 */
[----:B------:R-:W-:-:S05]  /*4280*/  IMAD.MOV.U32 R5, RZ, RZ, RZ ;  /* 0x000000ffff057224 */ /* 0x000fca00078e00ff */
[----:B------:R0:W-:Y:S01]  /*4290*/  STG.E.64 desc[UR36][R8.64], R4 ;  /* 0x0000000408007986 */ /* 0x0001e2000c101b24 */
[----:B------:R-:W-:Y:S05]  /*42a0*/  BRA `(.L_x_1873) ;  /* 0x0000000c002c7947 */ /* 0x000fea0003800000 */
.L_x_1880:
[----:B------:R0:W-:Y:S01]  /*42b0*/  STG.E desc[UR36][R8.64], R3 ;  /* 0x0000000308007986 */ /* 0x0001e2000c101924 */
[----:B------:R-:W-:Y:S05]  /*42c0*/  BRA `(.L_x_1873) ;  /* 0x0000000c00247947 */ /* 0x000fea0003800000 */
.L_x_1879:
[----:B------:R0:W-:Y:S01]  /*42d0*/  STG.E.U16 desc[UR36][R8.64], R3 ;  /* 0x0000000308007986 */ /* 0x0001e2000c101524 */
[----:B------:R-:W-:Y:S05]  /*42e0*/  BRA `(.L_x_1873) ;  /* 0x0000000c001c7947 */ /* 0x000fea0003800000 */
.L_x_1875:
        /* <DEDUP_REMOVED lines=9> */
.L_x_1882:
[----:B------:R-:W0:Y:S02]  /*4380*/  I2F.S16 R0, R3 ;  /* 0x0000000300007306 */ /* 0x000e240000101400 */
[----:B0-----:R-:W-:-:S05]  /*4390*/  F2FP.F16.F32.PACK_AB R0, RZ, R0 ;  /* 0x00000000ff00723e */ /* 0x001fca00000000ff */
[----:B------:R0:W-:Y:S01]  /*43a0*/  STG.E.U16 desc[UR36][R8.64], R0 ;  /* 0x0000000008007986 */ /* 0x0001e2000c101524 */
[----:B------:R-:W-:Y:S05]  /*43b0*/  BRA `(.L_x_1873) ;  /* 0x0000000800e87947 */ /* 0x000fea0003800000 */
.L_x_1881:
        /* <DEDUP_REMOVED lines=10> */
.L_x_1884:
[----:B------:R-:W0:Y:S02]  /*4460*/  I2F.S16 R3, R3 ;  /* 0x0000000300037306 */ /* 0x000e240000101400 */
[----:B0-----:R-:W-:-:S04]  /*4470*/  F2FP.F16.F32.PACK_AB R3, RZ, R3 ;  /* 0x00000003ff03723e */ /* 0x001fc800000000ff */
[----:B------:R-:W-:-:S05]  /*4480*/  PRMT R3, R3, 0x5410, RZ ;  /* 0x0000541003037816 */ /* 0x000fca00000000ff */
[----:B------:R0:W-:Y:S01]  /*4490*/  STG.E desc[UR36][R8.64], R3 ;  /* 0x0000000308007986 */ /* 0x0001e2000c101924 */
[----:B------:R-:W-:Y:S05]  /*44a0*/  BRA `(.L_x_1873) ;  /* 0x0000000800ac7947 */ /* 0x000fea0003800000 */
.L_x_1883:
[----:B------:R-:W0:Y:S02]  /*44b0*/  I2F.F64.S16 R4, R3 ;  /* 0x0000000300047312 */ /* 0x000e240000101c00 */
[----:B0-----:R0:W-:Y:S01]  /*44c0*/  STG.E.64 desc[UR36][R8.64], R4 ;  /* 0x0000000408007986 */ /* 0x0011e2000c101b24 */
[----:B------:R-:W-:Y:S05]  /*44d0*/  BRA `(.L_x_1873) ;  /* 0x0000000800a07947 */ /* 0x000fea0003800000 */
.L_x_1874:
        /* <DEDUP_REMOVED lines=10> */
.L_x_1887:
[----:B------:R-:W0:Y:S01]  /*4580*/  I2F.F64.S16 R4, R3 ;  /* 0x0000000300047312 */ /* 0x000e220000101c00 */
[----:B------:R-:W-:-:S05]  /*4590*/  CS2R R6, SRZ ;  /* 0x0000000000067805 */ /* 0x000fca000001ff00 */
[----:B0-----:R0:W-:Y:S01]  /*45a0*/  STG.E.128 desc[UR36][R8.64], R4 ;  /* 0x0000000408007986 */ /* 0x0011e2000c101d24 */
[----:B------:R-:W-:Y:S05]  /*45b0*/  BRA `(.L_x_1873) ;  /* 0x0000000800687947 */ /* 0x000fea0003800000 */
.L_x_1886:
        /* <DEDUP_REMOVED lines=15> */
[----:B------:R-:W-:-:S04]  /*46b0*/  @P0 SHF.R.U32.HI R0, RZ, 0x14, R3 ;  /* 0x00000014ff000819 */ /* 0x000fc80000011603 */
[----:B------:R-:W-:-:S04]  /*46c0*/  @P0 LOP3.LUT R0, R0, 0x1, RZ, 0xc0, !PT ;  /* 0x0000000100000812 */ /* 0x000fc800078ec0ff */
[----:B------:R-:W-:Y:S01]  /*46d0*/  @P0 IADD3 R0, R3, 0x407ffff, R0 ;  /* 0x0407ffff03000810 */ /* 0x000fe20007ffe000 */
[----:B------:R-:W-:-:S03]  /*46e0*/  @!P0 FADD.FTZ R3, R4, 16384 ;  /* 0x4680000004038421 */ /* 0x000fc60000010000 */
[----:B------:R-:W-:Y:S01]  /*46f0*/  @P0 SHF.R.U32.HI R0, RZ, 0x14, R0 ;  /* 0x00000014ff000819 */ /* 0x000fe20000011600 */
[----:B------:R-:W-:-:S07]  /*4700*/  @!P0 VIADD R0, R3, 0xb9800000 ;  /* 0xb980000003008836 */ /* 0x000fce0000000000 */
.L_x_1891:
[----:B------:R-:W-:Y:S05]  /*4710*/  BSYNC B0 ;  /* 0x0000000000007941 */ /* 0x000fea0003800000 */
.L_x_1890:
[----:B------:R-:W-:-:S05]  /*4720*/  LOP3.LUT R5, R0, R5, RZ, 0xfc, !PT ;  /* 0x0000000500057212 */ /* 0x000fca00078efcff */
[----:B------:R0:W-:Y:S01]  /*4730*/  STG.E.U8 desc[UR36][R8.64], R5 ;  /* 0x0000000508007986 */ /* 0x0001e2000c101124 */
[----:B------:R-:W-:Y:S05]  /*4740*/  BRA `(.L_x_1873) ;  /* 0x0000000800047947 */ /* 0x000fea0003800000 */
.L_x_1889:
        /* <DEDUP_REMOVED lines=13> */
.L_x_1893:
[----:B------:R-:W-:Y:S01]  /*4820*/  IMAD.MOV.U32 R0, RZ, RZ, 0x7f ;  /* 0x0000007fff007424 */ /* 0x000fe200078e00ff */
[----:B------:R-:W-:-:S04]  /*4830*/  ISETP.GT.U32.AND P0, PT, R4, 0x7f800000, PT ;  /* 0x7f8000000400780c */ /* 0x000fc80003f04070 */
[----:B------:R-:W-:-:S09]  /*4840*/  SEL R0, R0, 0x7c, P0 ;  /* 0x0000007c00007807 */ /* 0x000fd20000000000 */
.L_x_1894:
[----:B------:R-:W-:Y:S05]  /*4850*/  BSYNC B0 ;  /* 0x0000000000007941 */ /* 0x000fea0003800000 */
.L_x_1892:
[----:B------:R-:W-:-:S04]  /*4860*/  LOP3.LUT R3, R5, 0x80000000, RZ, 0xc0, !PT ;  /* 0x8000000005037812 */ /* 0x000fc800078ec0ff */
[----:B------:R-:W-:-:S04]  /*4870*/  SHF.R.U32.HI R3, RZ, 0x18, R3 ;  /* 0x00000018ff037819 */ /* 0x000fc80000011603 */
[----:B------:R-:W-:-:S05]  /*4880*/  LOP3.LUT R3, R0, R3, RZ, 0xfc, !PT ;  /* 0x0000000300037212 */ /* 0x000fca00078efcff */
[----:B------:R0:W-:Y:S01]  /*4890*/  STG.E.U8 desc[UR36][R8.64], R3 ;  /* 0x0000000308007986 */ /* 0x0001e2000c101124 */
[----:B------:R-:W-:Y:S05]  /*48a0*/  BRA `(.L_x_1873) ;  /* 0x0000000400ac7947 */ /* 0x000fea0003800000 */
.L_x_1888:
[----:B------:R-:W0:Y:S02]  /*48b0*/  I2F.S16 R0, R3 ;  /* 0x0000000300007306 */ /* 0x000e240000101400 */
[----:B0-----:R-:W-:-:S05]  /*48c0*/  F2FP.BF16.F32.PACK_AB R0, RZ, R0 ;  /* 0x00000000ff00723e */ /* 0x001fca00000010ff */
[----:B------:R0:W-:Y:S01]  /*48d0*/  STG.E.U16 desc[UR36][R8.64], R0 ;  /* 0x0000000008007986 */ /* 0x0001e2000c101524 */
[----:B------:R-:W-:Y:S05]  /*48e0*/  BRA `(.L_x_1873) ;  /* 0x00000004009c7947 */ /* 0x000fea0003800000 */
.L_x_1885:
        /* <DEDUP_REMOVED lines=10> */
.L_x_1897:
        /* <DEDUP_REMOVED lines=17> */
.L_x_1900:
[----:B------:R-:W-:-:S04]  /*4aa0*/  LOP3.LUT R3, R3, 0x80000000, RZ, 0xc0, !PT ;  /* 0x8000000003037812 */ /* 0x000fc800078ec0ff */
[----:B------:R-:W-:-:S04]  /*4ab0*/  SHF.R.U32.HI R3, RZ, 0x18, R3 ;  /* 0x00000018ff037819 */ /* 0x000fc80000011603 */
[----:B------:R-:W-:-:S04]  /*4ac0*/  LOP3.LUT R0, R0, R3, RZ, 0xfc, !PT ;  /* 0x0000000300007212 */ /* 0x000fc800078efcff */
[----:B------:R-:W-:-:S07]  /*4ad0*/  PRMT R4, R0, 0x7610, R4 ;  /* 0x0000761000047816 */ /* 0x000fce0000000004 */
.L_x_1899:
[----:B------:R-:W-:Y:S05]  /*4ae0*/  BSYNC B0 ;  /* 0x0000000000007941 */ /* 0x000fea0003800000 */
.L_x_1898:
[----:B------:R4:W-:Y:S01]  /*4af0*/  STG.E.U8 desc[UR36][R8.64], R4 ;  /* 0x0000000408007986 */ /* 0x0009e2000c101124 */
[----:B------:R-:W-:Y:S05]  /*4b00*/  BRA `(.L_x_1873) ;  /* 0x0000000400147947 */ /* 0x000fea0003800000 */
.L_x_1896:
        /* <DEDUP_REMOVED lines=17> */
.L_x_1903:
[----:B------:R-:W-:-:S04]  /*4c20*/  LOP3.LUT R3, R3, 0x80000000, RZ, 0xc0, !PT ;  /* 0x8000000003037812 */ /* 0x000fc800078ec0ff */
[----:B------:R-:W-:-:S04]  /*4c30*/  SHF.R.U32.HI R3, RZ, 0x18, R3 ;  /* 0x00000018ff037819 */ /* 0x000fc80000011603 */
[----:B------:R-:W-:-:S04]  /*4c40*/  LOP3.LUT R0, R0, R3, RZ, 0xfc, !PT ;  /* 0x0000000300007212 */ /* 0x000fc800078efcff */
[----:B------:R-:W-:-:S07]  /*4c50*/  PRMT R4, R0, 0x7610, R4 ;  /* 0x0000761000047816 */ /* 0x000fce0000000004 */
.L_x_1902:
[----:B------:R-:W-:Y:S05]  /*4c60*/  BSYNC B0 ;  /* 0x0000000000007941 */ /* 0x000fea0003800000 */
.L_x_1901:
[----:B------:R0:W-:Y:S01]  /*4c70*/  STG.E.U8 desc[UR36][R8.64], R4 ;  /* 0x0000000408007986 */ /* 0x0001e2000c101124 */
[----:B------:R-:W-:Y:S05]  /*4c80*/  BRA `(.L_x_1873) ;  /* 0x0000000000b47947 */ /* 0x000fea0003800000 */
.L_x_1895:
        /* <DEDUP_REMOVED lines=12> */
[----:B------:R-:W-:Y:S01]  /*4d50*/  @P2 VIADD R5, R4, 0x1 ;  /* 0x0000000104052836 */ /* 0x000fe20000000000 */
[----:B------:R-:W-:-:S04]  /*4d60*/  @P2 LOP3.LUT R0, R0, 0x1, RZ, 0xc0, !PT ;  /* 0x0000000100002812 */ /* 0x000fc800078ec0ff */
[----:B------:R-:W-:Y:S01]  /*4d70*/  @P2 ISETP.EQ.U32.AND P1, PT, R0, 0x1, P0 ;  /* 0x000000010000280c */ /* 0x000fe20000722070 */
[----:B------:R-:W-:Y:S01]  /*4d80*/  IMAD.MOV.U32 R0, RZ, RZ, 0xff ;  /* 0x000000ffff007424 */ /* 0x000fe200078e00ff */
[----:B------:R-:W-:Y:S02]  /*4d90*/  PLOP3.LUT P0, PT, PT, PT, PT, 0x80, 0x0 ;  /* 0x000000000000781c */ /* 0x000fe40003f0f070 */
[----:B------:R-:W-:Y:S02]  /*4da0*/  @P2 PLOP3.LUT P0, PT, P1, PT, PT, 0x80, 0x0 ;  /* 0x000000000000281c */ /* 0x000fe40000f0f070 */
[----:B------:R-:W-:-:S11]  /*4db0*/  PRMT R3, R0, 0x7610, R3 ;  /* 0x0000761000037816 */ /* 0x000fd60000000003 */
[----:B------:R-:W-:-:S04]  /*4dc0*/  @!P0 IMAD.MOV R5, RZ, RZ, R4 ;  /* 0x000000ffff058224 */ /* 0x000fc800078e0204 */
[----:B------:R-:W-:-:S05]  /*4dd0*/  @P2 IMAD.MOV.U32 R3, RZ, RZ, R5 ;  /* 0x000000ffff032224 */ /* 0x000fca00078e0005 */
[----:B------:R3:W-:Y:S01]  /*4de0*/  STG.E.U8 desc[UR36][R8.64], R3 ;  /* 0x0000000308007986 */ /* 0x0007e2000c101124 */
[----:B------:R-:W-:Y:S05]  /*4df0*/  BRA `(.L_x_1873) ;  /* 0x0000000000587947 */ /* 0x000fea0003800000 */
.L_x_1878:
        /* <DEDUP_REMOVED lines=16> */
.L_x_1906:
[----:B------:R-:W-:Y:S05]  /*4f00*/  BRA `(.L_x_1873) ;  /* 0x0000000000147947 */ /* 0x000fea0003800000 */
.L_x_1905:
[----:B------:R-:W-:Y:S02]  /*4f10*/  IMAD.MOV.U32 R4, RZ, RZ, R3 ;  /* 0x000000ffff047224 */ /* 0x000fe400078e0003 */
[----:B------:R-:W-:-:S05]  /*4f20*/  IMAD.MOV.U32 R5, RZ, RZ, RZ ;  /* 0x000000ffff057224 */ /* 0x000fca00078e00ff */
[----:B------:R1:W-:Y:S01]  /*4f30*/  STG.E.64 desc[UR36][R8.64], R4 ;  /* 0x0000000408007986 */ /* 0x0003e2000c101b24 */
[----:B------:R-:W-:Y:S05]  /*4f40*/  BRA `(.L_x_1873) ;  /* 0x0000000000047947 */ /* 0x000fea0003800000 */
.L_x_1904:
[----:B------:R0:W-:Y:S02]  /*4f50*/  STG.E desc[UR36][R8.64], R3 ;  /* 0x0000000308007986 */ /* 0x0001e4000c101924 */
.L_x_1873:
[----:B------:R-:W-:Y:S05]  /*4f60*/  BSYNC B6 ;  /* 0x0000000000067941 */ /* 0x000fea0003800000 */
.L_x_1872:
[----:B------:R-:W-:Y:S01]  /*4f70*/  ISETP.GE.AND P0, PT, R17, R24, PT ;  /* 0x000000181100720c */ /* 0x000fe20003f06270 */
[----:B------:R-:W-:-:S12]  /*4f80*/  BSSY B6, `(.L_x_1907) ;  /* 0x00001d6000067945 */ /* 0x000fd80003800000 */
[----:B------:R-:W-:Y:S05]  /*4f90*/  @P0 BRA `(.L_x_1908) ;  /* 0x0000001c00500947 */ /* 0x000fea0003800000 */
[----:B01-34-:R-:W0:Y:S01]  /*4fa0*/  LDC.64 R8, c[0x0][0x218] ;  /* 0x00008600ff087b82 */ /* 0x01be220000000a00 */
[----:B------:R-:W-:Y:S01]  /*4fb0*/  IMAD R0, R2, 0x200, R17 ;  /* 0x0000020002007824 */ /* 0x000fe200078e0211 */
[----:B--2---:R-:W-:Y:S01]  /*4fc0*/  PRMT R4, R16, 0x9910, RZ ;  /* 0x0000991010047816 */ /* 0x004fe200000000ff */
        /* <DEDUP_REMOVED lines=17> */
.L_x_1912:
[----:B------:R0:W-:Y:S01]  /*50e0*/  STG.E.U8 desc[UR36][R8.64], R26 ;  /* 0x0000001a08007986 */ /* 0x0001e2000c101124 */
[----:B------:R-:W-:Y:S05]  /*50f0*/  BRA `(.L_x_1914) ;  /* 0x0000000c00487947 */ /* 0x000fea0003800000 */
.L_x_1911:
        /* <DEDUP_REMOVED lines=9> */
.L_x_1916:
[----:B------:R0:W-:Y:S01]  /*5190*/  STG.E desc[UR36][R8.64], R26 ;  /* 0x0000001a08007986 */ /* 0x0001e2000c101924 */
[----:B------:R-:W-:Y:S05]  /*51a0*/  BRA `(.L_x_1914) ;  /* 0x0000000c001c7947 */ /* 0x000fea0003800000 */
.L_x_1915:
[----:B------:R0:W-:Y:S01]  /*51b0*/  STG.E.U16 desc[UR36][R8.64], R26 ;  /* 0x0000001a08007986 */ /* 0x0001e2000c101524 */
[----:B------:R-:W-:Y:S05]  /*51c0*/  BRA `(.L_x_1914) ;  /* 0x0000000c00147947 */ /* 0x000fea0003800000 */
.L_x_1910:
        /* <DEDUP_REMOVED lines=9> */
.L_x_1918:
[----:B------:R-:W0:Y:S02]  /*5260*/  I2F.S16 R0, R26 ;  /* 0x0000001a00007306 */ /* 0x000e240000101400 */
[----:B0-----:R-:W-:-:S05]  /*5270*/  F2FP.F16.F32.PACK_AB R0, RZ, R0 ;  /* 0x00000000ff00723e */ /* 0x001fca00000000ff */
[----:B------:R0:W-:Y:S01]  /*5280*/  STG.E.U16 desc[UR36][R8.64], R0 ;  /* 0x0000000008007986 */ /* 0x0001e2000c101524 */
[----:B------:R-:W-:Y:S05]  /*5290*/  BRA `(.L_x_1914) ;  /* 0x0000000800e07947 */ /* 0x000fea0003800000 */
.L_x_1917:
        /* <DEDUP_REMOVED lines=10> */
.L_x_1920:
[----:B------:R-:W0:Y:S02]  /*5340*/  I2F.S16 R26, R26 ;  /* 0x0000001a001a7306 */ /* 0x000e240000101400 */
[----:B0-----:R-:W-:-:S04]  /*5350*/  F2FP.F16.F32.PACK_AB R3, RZ, R26 ;  /* 0x0000001aff03723e */ /* 0x001fc800000000ff */
[----:B------:R-:W-:-:S05]  /*5360*/  PRMT R3, R3, 0x5410, RZ ;  /* 0x0000541003037816 */ /* 0x000fca00000000ff */
[----:B------:R0:W-:Y:S01]  /*5370*/  STG.E desc[UR36][R8.64], R3 ;  /* 0x0000000308007986 */ /* 0x0001e2000c101924 */
[----:B------:R-:W-:Y:S05]  /*5380*/  BRA `(.L_x_1914) ;  /* 0x0000000800a47947 */ /* 0x000fea0003800000 */
.L_x_1919:
[----:B------:R-:W0:Y:S02]  /*5390*/  I2F.F64.S16 R26, R26 ;  /* 0x0000001a001a7312 */ /* 0x000e240000101c00 */
[----:B0-----:R0:W-:Y:S01]  /*53a0*/  STG.E.64 desc[UR36][R8.64], R26 ;  /* 0x0000001a08007986 */ /* 0x0011e2000c101b24 */
[----:B------:R-:W-:Y:S05]  /*53b0*/  BRA `(.L_x_1914) ;  /* 0x0000000800987947 */ /* 0x000fea0003800000 */
.L_x_1909:
        /* <DEDUP_REMOVED lines=10> */
.L_x_1923:
[----:B------:R-:W0:Y:S01]  /*5460*/  I2F.F64.S16 R4, R26 ;  /* 0x0000001a00047312 */ /* 0x000e220000101c00 */
[----:B------:R-:W-:-:S05]  /*5470*/  CS2R R6, SRZ ;  /* 0x0000000000067805 */ /* 0x000fca000001ff00 */
[----:B0-----:R0:W-:Y:S01]  /*5480*/  STG.E.128 desc[UR36][R8.64], R4 ;  /* 0x0000000408007986 */ /* 0x0011e2000c101d24 */
[----:B------:R-:W-:Y:S05]  /*5490*/  BRA `(.L_x_1914) ;  /* 0x0000000800607947 */ /* 0x000fea0003800000 */
.L_x_1922:
        /* <DEDUP_REMOVED lines=21> */
.L_x_1927:
[----:B------:R-:W-:Y:S05]  /*55f0*/  BSYNC B0 ;  /* 0x0000000000007941 */ /* 0x000fea0003800000 */
.L_x_1926:
[----:B------:R-:W-:-:S05]  /*5600*/  LOP3.LUT R5, R0, R5, RZ, 0xfc, !PT ;  /* 0x0000000500057212 */ /* 0x000fca00078efcff */
[----:B------:R0:W-:Y:S01]  /*5610*/  STG.E.U8 desc[UR36][R8.64], R5 ;  /* 0x0000000508007986 */ /* 0x0001e2000c101124 */
[----:B------:R-:W-:Y:S05]  /*5620*/  BRA `(.L_x_1914) ;  /* 0x0000000400fc7947 */ /* 0x000fea0003800000 */
.L_x_1925:
        /* <DEDUP_REMOVED lines=13> */
.L_x_1929:
[----:B------:R-:W-:Y:S01]  /*5700*/  IMAD.MOV.U32 R0, RZ, RZ, 0x7f ;  /* 0x0000007fff007424 */ /* 0x000fe200078e00ff */
[----:B------:R-:W-:-:S04]  /*5710*/  ISETP.GT.U32.AND P0, PT, R3, 0x7f800000, PT ;  /* 0x7f8000000300780c */ /* 0x000fc80003f04070 */
[----:B------:R-:W-:-:S09]  /*5720*/  SEL R0, R0, 0x7c, P0 ;  /* 0x0000007c00007807 */ /* 0x000fd20000000000 */
.L_x_1930:
[----:B------:R-:W-:Y:S05]  /*5730*/  BSYNC B0 ;  /* 0x0000000000007941 */ /* 0x000fea0003800000 */
.L_x_1928:
[----:B------:R-:W-:-:S04]  /*5740*/  LOP3.LUT R3, R5, 0x80000000, RZ, 0xc0, !PT ;  /* 0x8000000005037812 */ /* 0x000fc800078ec0ff */
[----:B------:R-:W-:-:S04]  /*5750*/  SHF.R.U32.HI R3, RZ, 0x18, R3 ;  /* 0x00000018ff037819 */ /* 0x000fc80000011603 */
[----:B------:R-:W-:-:S05]  /*5760*/  LOP3.LUT R3, R0, R3, RZ, 0xfc, !PT ;  /* 0x0000000300037212 */ /* 0x000fca00078efcff */
[----:B------:R0:W-:Y:S01]  /*5770*/  STG.E.U8 desc[UR36][R8.64], R3 ;  /* 0x0000000308007986 */ /* 0x0001e2000c101124 */
[----:B------:R-:W-:Y:S05]  /*5780*/  BRA `(.L_x_1914) ;  /* 0x0000000400a47947 */ /* 0x000fea0003800000 */
.L_x_1924:
[----:B------:R-:W0:Y:S02]  /*5790*/  I2F.S16 R0, R26 ;  /* 0x0000001a00007306 */ /* 0x000e240000101400 */
[----:B0-----:R-:W-:-:S05]  /*57a0*/  F2FP.BF16.F32.PACK_AB R0, RZ, R0 ;  /* 0x00000000ff00723e */ /* 0x001fca00000010ff */
[----:B------:R0:W-:Y:S01]  /*57b0*/  STG.E.U16 desc[UR36][R8.64], R0 ;  /* 0x0000000008007986 */ /* 0x0001e2000c101524 */
[----:B------:R-:W-:Y:S05]  /*57c0*/  BRA `(.L_x_1914) ;  /* 0x0000000400947947 */ /* 0x000fea0003800000 */
.L_x_1921:
        /* <DEDUP_REMOVED lines=10> */
.L_x_1933:
        /* <DEDUP_REMOVED lines=17> */
.L_x_1936:
[----:B------:R-:W-:-:S04]  /*5980*/  LOP3.LUT R3, R5, 0x80000000, RZ, 0xc0, !PT ;  /* 0x8000000005037812 */ /* 0x000fc800078ec0ff */
[----:B------:R-:W-:-:S04]  /*5990*/  SHF.R.U32.HI R3, RZ, 0x18, R3 ;  /* 0x00000018ff037819 */ /* 0x000fc80000011603 */
[----:B------:R-:W-:-:S04]  /*59a0*/  LOP3.LUT R0, R0, R3, RZ, 0xfc, !PT ;  /* 0x0000000300007212 */ /* 0x000fc800078efcff */
[----:B------:R-:W-:-:S07]  /*59b0*/  PRMT R4, R0, 0x7610, R4 ;  /* 0x0000761000047816 */ /* 0x000fce0000000004 */
.L_x_1935:
[----:B------:R-:W-:Y:S05]  /*59c0*/  BSYNC B0 ;  /* 0x0000000000007941 */ /* 0x000fea0003800000 */
.L_x_1934:
[----:B------:R3:W-:Y:S01]  /*59d0*/  STG.E.U8 desc[UR36][R8.64], R4 ;  /* 0x0000000408007986 */ /* 0x0007e2000c101124 */
[----:B------:R-:W-:Y:S05]  /*59e0*/  BRA `(.L_x_1914) ;  /* 0x00000004000c7947 */ /* 0x000fea0003800000 */
.L_x_1932:
        /* <DEDUP_REMOVED lines=17> */
.L_x_1939:
[----:B------:R-:W-:-:S04]  /*5b00*/  LOP3.LUT R3, R5, 0x80000000, RZ, 0xc0, !PT ;  /* 0x8000000005037812 */ /* 0x000fc800078ec0ff */
[----:B------:R-:W-:-:S04]  /*5b10*/  SHF.R.U32.HI R3, RZ, 0x18, R3 ;  /* 0x00000018ff037819 */ /* 0x000fc80000011603 */
[----:B------:R-:W-:-:S04]  /*5b20*/  LOP3.LUT R0, R0, R3, RZ, 0xfc, !PT ;  /* 0x0000000300007212 */ /* 0x000fc800078efcff */
[----:B------:R-:W-:-:S07]  /*5b30*/  PRMT R4, R0, 0x7610, R4 ;  /* 0x0000761000047816 */ /* 0x000fce0000000004 */
.L_x_1938:
[----:B------:R-:W-:Y:S05]  /*5b40*/  BSYNC B0 ;  /* 0x0000000000007941 */ /* 0x000fea0003800000 */
.L_x_1937:
[----:B------:R0:W-:Y:S01]  /*5b50*/  STG.E.U8 desc[UR36][R8.64], R4 ;  /* 0x0000000408007986 */ /* 0x0001e2000c101124 */
[----:B------:R-:W-:Y:S05]  /*5b60*/  BRA `(.L_x_1914) ;  /* 0x0000000000ac7947 */ /* 0x000fea0003800000 */
.L_x_1931:
        /* <DEDUP_REMOVED lines=22> */
.L_x_1913:
        /* <DEDUP_REMOVED lines=16> */
.L_x_1942:
[----:B------:R-:W-:Y:S05]  /*5dd0*/  BRA `(.L_x_1914) ;  /* 0x0000000000107947 */ /* 0x000fea0003800000 */
.L_x_1941:
[----:B------:R-:W-:-:S05]  /*5de0*/  IMAD.MOV.U32 R27, RZ, RZ, RZ ;  /* 0x000000ffff1b7224 */ /* 0x000fca00078e00ff */
[----:B------:R1:W-:Y:S01]  /*5df0*/  STG.E.64 desc[UR36][R8.64], R26 ;  /* 0x0000001a08007986 */ /* 0x0003e2000c101b24 */
[----:B------:R-:W-:Y:S05]  /*5e00*/  BRA `(.L_x_1914) ;  /* 0x0000000000047947 */ /* 0x000fea0003800000 */
.L_x_1940:
[----:B------:R0:W-:Y:S02]  /*5e10*/  STG.E desc[UR36][R8.64], R26 ;  /* 0x0000001a08007986 */ /* 0x0001e4000c101924 */
.L_x_1914:
        /* <DEDUP_REMOVED lines=23> */
.L_x_1946:
[----:B------:R0:W-:Y:S01]  /*5f90*/  STG.E.U8 desc[UR36][R8.64], R18 ;  /* 0x0000001208007986 */ /* 0x0001e2000c101124 */
[----:B------:R-:W-:Y:S05]  /*5fa0*/  BRA `(.L_x_1948) ;  /* 0x0000000c00487947 */ /* 0x000fea0003800000 */
.L_x_1945:
        /* <DEDUP_REMOVED lines=9> */
.L_x_1950:
[----:B------:R0:W-:Y:S01]  /*6040*/  STG.E desc[UR36][R8.64], R18 ;  /* 0x0000001208007986 */ /* 0x0001e2000c101924 */
[----:B------:R-:W-:Y:S05]  /*6050*/  BRA `(.L_x_1948) ;  /* 0x0000000c001c7947 */ /* 0x000fea0003800000 */
.L_x_1949:
[----:B------:R0:W-:Y:S01]  /*6060*/  STG.E.U16 desc[UR36][R8.64], R18 ;  /* 0x0000001208007986 */ /* 0x0001e2000c101524 */
[----:B------:R-:W-:Y:S05]  /*6070*/  BRA `(.L_x_1948) ;  /* 0x0000000c00147947 */ /* 0x000fea0003800000 */
.L_x_1944:
        /* <DEDUP_REMOVED lines=9> */
.L_x_1952:
[----:B------:R-:W0:Y:S02]  /*6110*/  I2F.S16 R0, R18 ;  /* 0x0000001200007306 */ /* 0x000e240000101400 */
[----:B0-----:R-:W-:-:S05]  /*6120*/  F2FP.F16.F32.PACK_AB R0, RZ, R0 ;  /* 0x00000000ff00723e */ /* 0x001fca00000000ff */
[----:B------:R0:W-:Y:S01]  /*6130*/  STG.E.U16 desc[UR36][R8.64], R0 ;  /* 0x0000000008007986 */ /* 0x0001e2000c101524 */
[----:B------:R-:W-:Y:S05]  /*6140*/  BRA `(.L_x_1948) ;  /* 0x0000000800e07947 */ /* 0x000fea0003800000 */
.L_x_1951:
        /* <DEDUP_REMOVED lines=10> */
.L_x_1954:
[----:B------:R-:W0:Y:S02]  /*61f0*/  I2F.S16 R18, R18 ;  /* 0x0000001200127306 */ /* 0x000e240000101400 */
[----:B0-----:R-:W-:-:S04]  /*6200*/  F2FP.F16.F32.PACK_AB R3, RZ, R18 ;  /* 0x00000012ff03723e */ /* 0x001fc800000000ff */
[----:B------:R-:W-:-:S05]  /*6210*/  PRMT R3, R3, 0x5410, RZ ;  /* 0x0000541003037816 */ /* 0x000fca00000000ff */
[----:B------:R0:W-:Y:S01]  /*6220*/  STG.E desc[UR36][R8.64], R3 ;  /* 0x0000000308007986 */ /* 0x0001e2000c101924 */
[----:B------:R-:W-:Y:S05]  /*6230*/  BRA `(.L_x_1948) ;  /* 0x0000000800a47947 */ /* 0x000fea0003800000 */
.L_x_1953:
[----:B------:R-:W0:Y:S02]  /*6240*/  I2F.F64.S16 R18, R18 ;  /* 0x0000001200127312 */ /* 0x000e240000101c00 */
[----:B0-----:R0:W-:Y:S01]  /*6250*/  STG.E.64 desc[UR36][R8.64], R18 ;  /* 0x0000001208007986 */ /* 0x0011e2000c101b24 */
[----:B------:R-:W-:Y:S05]  /*6260*/  BRA `(.L_x_1948) ;  /* 0x0000000800987947 */ /* 0x000fea0003800000 */
.L_x_1943:
        /* <DEDUP_REMOVED lines=10> */
.L_x_1957:
[----:B------:R-:W0:Y:S01]  /*6310*/  I2F.F64.S16 R4, R18 ;  /* 0x0000001200047312 */ /* 0x000e220000101c00 */
[----:B------:R-:W-:-:S05]  /*6320*/  CS2R R6, SRZ ;  /* 0x0000000000067805 */ /* 0x000fca000001ff00 */
[----:B0-----:R0:W-:Y:S01]  /*6330*/  STG.E.128 desc[UR36][R8.64], R4 ;  /* 0x0000000408007986 */ /* 0x0011e2000c101d24 */
[----:B------:R-:W-:Y:S05]  /*6340*/  BRA `(.L_x_1948) ;  /* 0x0000000800607947 */ /* 0x000fea0003800000 */
.L_x_1956:
        /* <DEDUP_REMOVED lines=21> */
.L_x_1961:
[----:B------:R-:W-:Y:S05]  /*64a0*/  BSYNC B0 ;  /* 0x0000000000007941 */ /* 0x000fea0003800000 */
.L_x_1960:
[----:B------:R-:W-:-:S05]  /*64b0*/  LOP3.LUT R5, R0, R5, RZ, 0xfc, !PT ;  /* 0x0000000500057212 */ /* 0x000fca00078efcff */
[----:B------:R0:W-:Y:S01]  /*64c0*/  STG.E.U8 desc[UR36][R8.64], R5 ;  /* 0x0000000508007986 */ /* 0x0001e2000c101124 */
[----:B------:R-:W-:Y:S05]  /*64d0*/  BRA `(.L_x_1948) ;  /* 0x0000000400fc7947 */ /* 0x000fea0003800000 */
.L_x_1959:
        /* <DEDUP_REMOVED lines=13> */
.L_x_1963:
[----:B------:R-:W-:Y:S01]  /*65b0*/  IMAD.MOV.U32 R0, RZ, RZ, 0x7f ;  /* 0x0000007fff007424 */ /* 0x000fe200078e00ff */
[----:B------:R-:W-:-:S04]  /*65c0*/  ISETP.GT.U32.AND P0, PT, R3, 0x7f800000, PT ;  /* 0x7f8000000300780c */ /* 0x000fc80003f04070 */
[----:B------:R-:W-:-:S09]  /*65d0*/  SEL R0, R0, 0x7c, P0 ;  /* 0x0000007c00007807 */ /* 0x000fd20000000000 */
.L_x_1964:
[----:B------:R-:W-:Y:S05]  /*65e0*/  BSYNC B0 ;  /* 0x0000000000007941 */ /* 0x000fea0003800000 */
.L_x_1962:
[----:B------:R-:W-:-:S04]  /*65f0*/  LOP3.LUT R3, R5, 0x80000000, RZ, 0xc0, !PT ;  /* 0x8000000005037812 */ /* 0x000fc800078ec0ff */
[----:B------:R-:W-:-:S04]  /*6600*/  SHF.R.U32.HI R3, RZ, 0x18, R3 ;  /* 0x00000018ff037819 */ /* 0x000fc80000011603 */
[----:B------:R-:W-:-:S05]  /*6610*/  LOP3.LUT R3, R0, R3, RZ, 0xfc, !PT ;  /* 0x0000000300037212 */ /* 0x000fca00078efcff */
[----:B------:R0:W-:Y:S01]  /*6620*/  STG.E.U8 desc[UR36][R8.64], R3 ;  /* 0x0000000308007986 */ /* 0x0001e2000c101124 */
[----:B------:R-:W-:Y:S05]  /*6630*/  BRA `(.L_x_1948) ;  /* 0x0000000400a47947 */ /* 0x000fea0003800000 */
.L_x_1958:
[----:B------:R-:W0:Y:S02]  /*6640*/  I2F.S16 R0, R18 ;  /* 0x0000001200007306 */ /* 0x000e240000101400 */
[----:B0-----:R-:W-:-:S05]  /*6650*/  F2FP.BF16.F32.PACK_AB R0, RZ, R0 ;  /* 0x00000000ff00723e */ /* 0x001fca00000010ff */
[----:B------:R0:W-:Y:S01]  /*6660*/  STG.E.U16 desc[UR36][R8.64], R0 ;  /* 0x0000000008007986 */ /* 0x0001e2000c101524 */
[----:B------:R-:W-:Y:S05]  /*6670*/  BRA `(.L_x_1948) ;  /* 0x0000000400947947 */ /* 0x000fea0003800000 */
.L_x_1955:
        /* <DEDUP_REMOVED lines=10> */
.L_x_1967:
        /* <DEDUP_REMOVED lines=17> */
.L_x_1970:
[----:B------:R-:W-:-:S04]  /*6830*/  LOP3.LUT R3, R5, 0x80000000, RZ, 0xc0, !PT ;  /* 0x8000000005037812 */ /* 0x000fc800078ec0ff */
[----:B------:R-:W-:-:S04]  /*6840*/  SHF.R.U32.HI R3, RZ, 0x18, R3 ;  /* 0x00000018ff037819 */ /* 0x000fc80000011603 */
[----:B------:R-:W-:-:S04]  /*6850*/  LOP3.LUT R0, R0, R3, RZ, 0xfc, !PT ;  /* 0x0000000300007212 */ /* 0x000fc800078efcff */
[----:B------:R-:W-:-:S07]  /*6860*/  PRMT R4, R0, 0x7610, R4 ;  /* 0x0000761000047816 */ /* 0x000fce0000000004 */
.L_x_1969:
[----:B------:R-:W-:Y:S05]  /*6870*/  BSYNC B0 ;  /* 0x0000000000007941 */ /* 0x000fea0003800000 */
.L_x_1968:
[----:B------:R3:W-:Y:S01]  /*6880*/  STG.E.U8 desc[UR36][R8.64], R4 ;  /* 0x0000000408007986 */ /* 0x0007e2000c101124 */
[----:B------:R-:W-:Y:S05]  /*6890*/  BRA `(.L_x_1948) ;  /* 0x00000004000c7947 */ /* 0x000fea0003800000 */
.L_x_1966:
        /* <DEDUP_REMOVED lines=17> */
.L_x_1973:
[----:B------:R-:W-:-:S04]  /*69b0*/  LOP3.LUT R3, R5, 0x80000000, RZ, 0xc0, !PT ;  /* 0x8000000005037812 */ /* 0x000fc800078ec0ff */
[----:B------:R-:W-:-:S04]  /*69c0*/  SHF.R.U32.HI R3, RZ, 0x18, R3 ;  /* 0x00000018ff037819 */ /* 0x000fc80000011603 */
[----:B------:R-:W-:-:S04]  /*69d0*/  LOP3.LUT R0, R0, R3, RZ, 0xfc, !PT ;  /* 0x0000000300007212 */ /* 0x000fc800078efcff */
[----:B------:R-:W-:-:S07]  /*69e0*/  PRMT R4, R0, 0x7610, R4 ;  /* 0x0000761000047816 */ /* 0x000fce0000000004 */
.L_x_1972:
[----:B------:R-:W-:Y:S05]  /*69f0*/  BSYNC B0 ;  /* 0x0000000000007941 */ /* 0x000fea0003800000 */
.L_x_1971:
[----:B------:R0:W-:Y:S01]  /*6a00*/  STG.E.U8 desc[UR36][R8.64], R4 ;  /* 0x0000000408007986 */ /* 0x0001e2000c101124 */
[----:B------:R-:W-:Y:S05]  /*6a10*/  BRA `(.L_x_1948) ;  /* 0x0000000000ac7947 */ /* 0x000fea0003800000 */
.L_x_1965:
        /* <DEDUP_REMOVED lines=22> */
.L_x_1947:
        /* <DEDUP_REMOVED lines=16> */
.L_x_1976:
[----:B------:R-:W-:Y:S05]  /*6c80*/  BRA `(.L_x_1948) ;  /* 0x0000000000107947 */ /* 0x000fea0003800000 */
.L_x_1975:
[----:B------:R-:W-:-:S05]  /*6c90*/  IMAD.MOV.U32 R19, RZ, RZ, RZ ;  /* 0x000000ffff137224 */ /* 0x000fca00078e00ff */
[----:B------:R2:W-:Y:S01]  /*6ca0*/  STG.E.64 desc[UR36][R8.64], R18 ;  /* 0x0000001208007986 */ /* 0x0005e2000c101b24 */
[----:B------:R-:W-:Y:S05]  /*6cb0*/  BRA `(.L_x_1948) ;  /* 0x0000000000047947 */ /* 0x000fea0003800000 */
.L_x_1974:
[----:B------:R0:W-:Y:S02]  /*6cc0*/  STG.E desc[UR36][R8.64], R18 ;  /* 0x0000001208007986 */ /* 0x0001e4000c101924 */
.L_x_1948:
[----:B------:R-:W-:-:S07]  /*6cd0*/  VIADD R17, R17, 0x80 ;  /* 0x0000008011117836 */ /* 0x000fce0000000000 */
.L_x_1908:
[----:B------:R-:W-:Y:S05]  /*6ce0*/  BSYNC B6 ;  /* 0x0000000000067941 */ /* 0x000fea0003800000 */
.L_x_1907:
[----:B------:R-:W-:-:S13]  /*6cf0*/  ISETP.GE.AND P0, PT, R17, R24, PT ;  /* 0x000000181100720c */ /* 0x000fda0003f06270 */
[----:B------:R-:W-:Y:S05]  /*6d00*/  @P0 EXIT ;  /* 0x000000000000094d */ /* 0x000fea0003800000 */
[----:B01-34-:R-:W0:Y:S01]  /*6d10*/  LDC.64 R4, c[0x0][0x218] ;  /* 0x00008600ff047b82 */ /* 0x01be220000000a00 */
[----:B--2---:R-:W-:Y:S01]  /*6d20*/  PRMT R0, R16, 0x9910, RZ ;  /* 0x0000991010007816 */ /* 0x004fe200000000ff */
        /* <DEDUP_REMOVED lines=17> */
.L_x_1980:
[----:B------:R-:W-:Y:S01]  /*6e40*/  STG.E.U8 desc[UR36][R2.64], R22 ;  /* 0x0000001602007986 */ /* 0x000fe2000c101124 */
[----:B------:R-:W-:Y:S05]  /*6e50*/  EXIT ;  /* 0x000000000000794d */ /* 0x000fea0003800000 */
.L_x_1979:
        /* <DEDUP_REMOVED lines=9> */
.L_x_1983:
[----:B------:R-:W-:Y:S01]  /*6ef0*/  STG.E desc[UR36][R2.64], R22 ;  /* 0x0000001602007986 */ /* 0x000fe2000c101924 */
[----:B------:R-:W-:Y:S05]  /*6f00*/  EXIT ;  /* 0x000000000000794d */ /* 0x000fea0003800000 */
.L_x_1982:
[----:B------:R-:W-:Y:S01]  /*6f10*/  STG.E.U16 desc[UR36][R2.64], R22 ;  /* 0x0000001602007986 */ /* 0x000fe2000c101524 */
[----:B------:R-:W-:Y:S05]  /*6f20*/  EXIT ;  /* 0x000000000000794d */ /* 0x000fea0003800000 */
.L_x_1978:
        /* <DEDUP_REMOVED lines=9> */
.L_x_1985:
[----:B------:R-:W0:Y:S02]  /*6fc0*/  I2F.S16 R0, R22 ;  /* 0x0000001600007306 */ /* 0x000e240000101400 */
[----:B0-----:R-:W-:-:S05]  /*6fd0*/  F2FP.F16.F32.PACK_AB R0, RZ, R0 ;  /* 0x00000000ff00723e */ /* 0x001fca00000000ff */
[----:B------:R-:W-:Y:S01]  /*6fe0*/  STG.E.U16 desc[UR36][R2.64], R0 ;  /* 0x0000000002007986 */ /* 0x000fe2000c101524 */
[----:B------:R-:W-:Y:S05]  /*6ff0*/  EXIT ;  /* 0x000000000000794d */ /* 0x000fea0003800000 */
.L_x_1984:
        /* <DEDUP_REMOVED lines=10> */
.L_x_1987:
[----:B------:R-:W0:Y:S02]  /*70a0*/  I2F.S16 R22, R22 ;  /* 0x0000001600167306 */ /* 0x000e240000101400 */
[----:B0-----:R-:W-:-:S04]  /*70b0*/  F2FP.F16.F32.PACK_AB R5, RZ, R22 ;  /* 0x00000016ff05723e */ /* 0x001fc800000000ff */
[----:B------:R-:W-:-:S05]  /*70c0*/  PRMT R5, R5, 0x5410, RZ ;  /* 0x0000541005057816 */ /* 0x000fca00000000ff */
[----:B------:R-:W-:Y:S01]  /*70d0*/  STG.E desc[UR36][R2.64], R5 ;  /* 0x0000000502007986 */ /* 0x000fe2000c101924 */
[----:B------:R-:W-:Y:S05]  /*70e0*/  EXIT ;  /* 0x000000000000794d */ /* 0x000fea0003800000 */
.L_x_1986:
[----:B------:R-:W0:Y:S02]  /*70f0*/  I2F.F64.S16 R22, R22 ;  /* 0x0000001600167312 */ /* 0x000e240000101c00 */
[----:B0-----:R-:W-:Y:S01]  /*7100*/  STG.E.64 desc[UR36][R2.64], R22 ;  /* 0x0000001602007986 */ /* 0x001fe2000c101b24 */
[----:B------:R-:W-:Y:S05]  /*7110*/  EXIT ;  /* 0x000000000000794d */ /* 0x000fea0003800000 */
.L_x_1977:
        /* <DEDUP_REMOVED lines=10> */
.L_x_1990:
[----:B------:R-:W0:Y:S01]  /*71c0*/  I2F.F64.S16 R4, R22 ;  /* 0x0000001600047312 */ /* 0x000e220000101c00 */
[----:B------:R-:W-:-:S05]  /*71d0*/  CS2R R6, SRZ ;  /* 0x0000000000067805 */ /* 0x000fca000001ff00 */
[----:B0-----:R-:W-:Y:S01]  /*71e0*/  STG.E.128 desc[UR36][R2.64], R4 ;  /* 0x0000000402007986 */ /* 0x001fe2000c101d24 */
[----:B------:R-:W-:Y:S05]  /*71f0*/  EXIT ;  /* 0x000000000000794d */ /* 0x000fea0003800000 */
.L_x_1989:
        /* <DEDUP_REMOVED lines=21> */
.L_x_1994:
[----:B------:R-:W-:Y:S05]  /*7350*/  BSYNC B0 ;  /* 0x0000000000007941 */ /* 0x000fea0003800000 */
.L_x_1993:
[----:B------:R-:W-:-:S05]  /*7360*/  LOP3.LUT R5, R0, R5, RZ, 0xfc, !PT ;  /* 0x0000000500057212 */ /* 0x000fca00078efcff */
[----:B------:R-:W-:Y:S01]  /*7370*/  STG.E.U8 desc[UR36][R2.64], R5 ;  /* 0x0000000502007986 */ /* 0x000fe2000c101124 */
[----:B------:R-:W-:Y:S05]  /*7380*/  EXIT ;  /* 0x000000000000794d */ /* 0x000fea0003800000 */
.L_x_1992:
        /* <DEDUP_REMOVED lines=13> */
.L_x_1996:
[----:B------:R-:W-:Y:S01]  /*7460*/  IMAD.MOV.U32 R0, RZ, RZ, 0x7f ;  /* 0x0000007fff007424 */ /* 0x000fe200078e00ff */
[----:B------:R-:W-:-:S04]  /*7470*/  ISETP.GT.U32.AND P0, PT, R4, 0x7f800000, PT ;  /* 0x7f8000000400780c */ /* 0x000fc80003f04070 */
[----:B------:R-:W-:-:S09]  /*7480*/  SEL R0, R0, 0x7c, P0 ;  /* 0x0000007c00007807 */ /* 0x000fd20000000000 */
.L_x_1997:
[----:B------:R-:W-:Y:S05]  /*7490*/  BSYNC B0 ;  /* 0x0000000000007941 */ /* 0x000fea0003800000 */
.L_x_1995:
[----:B------:R-:W-:-:S04]  /*74a0*/  LOP3.LUT R4, R5, 0x80000000, RZ, 0xc0, !PT ;  /* 0x8000000005047812 */ /* 0x000fc800078ec0ff */
[----:B------:R-:W-:-:S04]  /*74b0*/  SHF.R.U32.HI R5, RZ, 0x18, R4 ;  /* 0x00000018ff057819 */ /* 0x000fc80000011604 */
[----:B------:R-:W-:-:S05]  /*74c0*/  LOP3.LUT R5, R0, R5, RZ, 0xfc, !PT ;  /* 0x0000000500057212 */ /* 0x000fca00078efcff */
[----:B------:R-:W-:Y:S01]  /*74d0*/  STG.E.U8 desc[UR36][R2.64], R5 ;  /* 0x0000000502007986 */ /* 0x000fe2000c101124 */
[----:B------:R-:W-:Y:S05]  /*74e0*/  EXIT ;  /* 0x000000000000794d */ /* 0x000fea0003800000 */
.L_x_1991:
[----:B------:R-:W0:Y:S02]  /*74f0*/  I2F.S16 R0, R22 ;  /* 0x0000001600007306 */ /* 0x000e240000101400 */
[----:B0-----:R-:W-:-:S05]  /*7500*/  F2FP.BF16.F32.PACK_AB R0, RZ, R0 ;  /* 0x00000000ff00723e */ /* 0x001fca00000010ff */
[----:B------:R-:W-:Y:S01]  /*7510*/  STG.E.U16 desc[UR36][R2.64], R0 ;  /* 0x0000000002007986 */ /* 0x000fe2000c101524 */
[----:B------:R-:W-:Y:S05]  /*7520*/  EXIT ;  /* 0x000000000000794d */ /* 0x000fea0003800000 */
.L_x_1988:
        /* <DEDUP_REMOVED lines=10> */
.L_x_2000:
        /* <DEDUP_REMOVED lines=17> */
.L_x_2003:
[----:B------:R-:W-:-:S04]  /*76e0*/  LOP3.LUT R0, R7, 0x80000000, RZ, 0xc0, !PT ;  /* 0x8000000007007812 */ /* 0x000fc800078ec0ff */
[----:B------:R-:W-:-:S04]  /*76f0*/  SHF.R.U32.HI R5, RZ, 0x18, R0 ;  /* 0x00000018ff057819 */ /* 0x000fc80000011600 */
[----:B------:R-:W-:-:S04]  /*7700*/  LOP3.LUT R4, R4, R5, RZ, 0xfc, !PT ;  /* 0x0000000504047212 */ /* 0x000fc800078efcff */
[----:B------:R-:W-:-:S07]  /*7710*/  PRMT R0, R4, 0x7610, R0 ;  /* 0x0000761004007816 */ /* 0x000fce0000000000 */
.L_x_2002:
[----:B------:R-:W-:Y:S05]  /*7720*/  BSYNC B0 ;  /* 0x0000000000007941 */ /* 0x000fea0003800000 */
.L_x_2001:
[----:B------:R-:W-:Y:S01]  /*7730*/  STG.E.U8 desc[UR36][R2.64], R0 ;  /* 0x0000000002007986 */ /* 0x000fe2000c101124 */
[----:B------:R-:W-:Y:S05]  /*7740*/  EXIT ;  /* 0x000000000000794d */ /* 0x000fea0003800000 */
.L_x_1999:
        /* <DEDUP_REMOVED lines=17> */
.L_x_2006:
[----:B------:R-:W-:-:S04]  /*7860*/  LOP3.LUT R0, R7, 0x80000000, RZ, 0xc0, !PT ;  /* 0x8000000007007812 */ /* 0x000fc800078ec0ff */
[----:B------:R-:W-:-:S04]  /*7870*/  SHF.R.U32.HI R5, RZ, 0x18, R0 ;  /* 0x00000018ff057819 */ /* 0x000fc80000011600 */
[----:B------:R-:W-:-:S04]  /*7880*/  LOP3.LUT R4, R4, R5, RZ, 0xfc, !PT ;  /* 0x0000000504047212 */ /* 0x000fc800078efcff */
[----:B------:R-:W-:-:S07]  /*7890*/  PRMT R0, R4, 0x7610, R0 ;  /* 0x0000761004007816 */ /* 0x000fce0000000000 */
.L_x_2005:
[----:B------:R-:W-:Y:S05]  /*78a0*/  BSYNC B0 ;  /* 0x0000000000007941 */ /* 0x000fea0003800000 */
.L_x_2004:
[----:B------:R-:W-:Y:S01]  /*78b0*/  STG.E.U8 desc[UR36][R2.64], R0 ;  /* 0x0000000002007986 */ /* 0x000fe2000c101124 */
[----:B------:R-:W-:Y:S05]  /*78c0*/  EXIT ;  /* 0x000000000000794d */ /* 0x000fea0003800000 */
.L_x_1998:
        /* <DEDUP_REMOVED lines=22> */
.L_x_1981:
        /* <DEDUP_REMOVED lines=16> */
.L_x_2009:
[----:B------:R-:W-:Y:S05]  /*7b30*/  EXIT ;  /* 0x000000000000794d */ /* 0x000fea0003800000 */
.L_x_2008:
[----:B------:R-:W-:-:S05]  /*7b40*/  IMAD.MOV.U32 R23, RZ, RZ, RZ ;  /* 0x000000ffff177224 */ /* 0x000fca00078e00ff */
[----:B------:R-:W-:Y:S01]  /*7b50*/  STG.E.64 desc[UR36][R2.64], R22 ;  /* 0x0000001602007986 */ /* 0x000fe2000c101b24 */
[----:B------:R-:W-:Y:S05]  /*7b60*/  EXIT ;  /* 0x000000000000794d */ /* 0x000fea0003800000 */
.L_x_2007:
[----:B------:R-:W-:Y:S01]  /*7b70*/  STG.E desc[UR36][R2.64], R22 ;  /* 0x0000001602007986 */ /* 0x000fe2000c101924 */
[----:B------:R-:W-:Y:S05]  /*7b80*/  EXIT ;  /* 0x000000000000794d */ /* 0x000fea0003800000 */
.L_x_2010:
        /* <DEDUP_REMOVED lines=15> */
.L_x_43764:


//--------------------- .text._ZN2at6native18elementwise_kernelILi128ELi4EZNS0_22gpu_kernel_impl_nocastINS0_13AUnaryFunctorIbbbZZZNS0_23logical_xor_kernel_cudaERNS_14TensorIteratorEENKUlvE0_clEvENKUlvE7_clEvEUlbbE_EEEEvRNS_18TensorIteratorBaseERKT_EUliE_EEviT1_ --------------------------
	.section	.text._ZN2at6native18elementwise_kernelILi128ELi4EZNS0_22gpu_kernel_impl_nocastINS0_13AUnaryFunctorIbbbZZZNS0_23logical_xor_kernel_cudaERNS_14TensorIteratorEENKUlvE0_clEvENKUlvE7_clEvEUlbbE_EEEEvRNS_18TensorIteratorBaseERKT_EUliE_EEviT1_,"ax",@progbits
	.align	128
        .global         _ZN2at6native18elementwise_kernelILi128ELi4EZNS0_22gpu_kernel_impl_nocastINS0_13AUnaryFunctorIbbbZZZNS0_23logical_xor_kernel_cudaERNS_14TensorIteratorEENKUlvE0_clEvENKUlvE7_clEvEUlbbE_EEEEvRNS_18TensorIteratorBaseERKT_EUliE_EEviT1_
        .type           _ZN2at6native18elementwise_kernelILi128ELi4EZNS0_22gpu_kernel_impl_nocastINS0_13AUnaryFunctorIbbbZZZNS0_23logical_xor_kernel_cudaERNS_14TensorIteratorEENKUlvE0_clEvENKUlvE7_clEvEUlbbE_EEEEvRNS_18TensorIteratorBaseERKT_EUliE_EEviT1_,@function
        .size           _ZN2at6native18elementwise_kernelILi128ELi4EZNS0_22gpu_kernel_impl_nocastINS0_13AUnaryFunctorIbbbZZZNS0_23logical_xor_kernel_cudaERNS_14TensorIteratorEENKUlvE0_clEvENKUlvE7_clEvEUlbbE_EEEEvRNS_18TensorIteratorBaseERKT_EUliE_EEviT1_,(.L_x_43765 - _ZN2at6native18elementwise_kernelILi128ELi4EZNS0_22gpu_kernel_impl_nocastINS0_13AUnaryFunctorIbbbZZZNS0_23logical_xor_kernel_cudaERNS_14TensorIteratorEENKUlvE0_clEvENKUlvE7_clEvEUlbbE_EEEEvRNS_18TensorIteratorBaseERKT_EUliE_EEviT1_)
        .other          _ZN2at6native18elementwise_kernelILi128ELi4EZNS0_22gpu_kernel_impl_nocastINS0_13AUnaryFunctorIbbbZZZNS0_23logical_xor_kernel_cudaERNS_14TensorIteratorEENKUlvE0_clEvENKUlvE7_clEvEUlbbE_EEEEvRNS_18TensorIteratorBaseERKT_EUliE_EEviT1_,@"STO_CUDA_ENTRY STV_DEFAULT"
_ZN2at6native18elementwise_kernelILi128ELi4EZNS0_22gpu_kernel_impl_nocastINS0_13AUnaryFunctorIbbbZZZNS0_23logical_xor_kernel_cudaERNS_14TensorIteratorEENKUlvE0_clEvENKUlvE7_clEvEUlbbE_EEEEvRNS_18TensorIteratorBaseERKT_EUliE_EEviT1_:
.text._ZN2at6native18elementwise_kernelILi128ELi4EZNS0_22gpu_kernel_impl_nocastINS0_13AUnaryFunctorIbbbZZZNS0_23logical_xor_kernel_cudaERNS_14TensorIteratorEENKUlvE0_clEvENKUlvE7_clEvEUlbbE_EEEEvRNS_18TensorIteratorBaseERKT_EUliE_EEviT1_:
[----:B------:R-:W-:Y:S01]  /*0000*/  LDC R1, c[0x0][0x28] ;  /* 0x00000a00ff017b82 */ /* 0x000fe20000000800 */
[----:B------:R-:W0:Y:S01]  /*0010*/  S2R R0, SR_CTAID.X ;  /* 0x0000000000007919 */ /* 0x000e220000002500 */
[----:B------:R-:W-:Y:S01]  /*0020*/  ULDC UR6, c[0x0][0x210] ;  /* 0x0000840000067ab9 */ /* 0x000fe20000000800 */
[----:B------:R-:W-:Y:S01]  /*0030*/  ULDC.64 UR4, c[0x0][0x208] ;  /* 0x0000820000047ab9 */ /* 0x000fe20000000a00 */
[----:B------:R-:W-:Y:S01]  /*0040*/  ULDC.U8 UR7, c[0x0][0x421] ;  /* 0x0001084000077ab9 */ /* 0x000fe20000000000 */
        /* <DEDUP_REMOVED lines=307> */
.L_x_2013:
[----:B------:R-:W-:Y:S02]  /*1380*/  ULDC.64 UR8, c[0x0][0x418] ;  /* 0x0001060000087ab9 */ /* 0x000fe40000000a00 */
[----:B------:R-:W-:-:S04]  /*1390*/  IADD3 R4, P0, R2, UR8, RZ ;  /* 0x0000000802047c10 */ /* 0x000fc8000ff1e0ff */
[----:B------:R-:W-:Y:S01]  /*13a0*/  IADD3.X R5, RZ, UR9, RZ, P0, !PT ;  /* 0x00000009ff057c10 */ /* 0x000fe200087fe4ff */
[----:B------:R-:W-:-:S04]  /*13b0*/  ULDC.64 UR8, c[0x0][0x410] ;  /* 0x0001040000087ab9 */ /* 0x000fc80000000a00 */
[----:B------:R-:W2:Y:S01]  /*13c0*/  LDG.E.U8 R4, desc[UR4][R4.64] ;  /* 0x0000000404047981 */ /* 0x000ea2000c1e1100 */
[----:B------:R-:W-:Y:S02]  /*13d0*/  ISETP.NE.AND P0, PT, RZ, UR7, PT ;  /* 0x00000007ff007c0c */ /* 0x000fe4000bf05270 */
[----:B------:R-:W-:Y:S02]  /*13e0*/  IADD3 R2, P1, R3, UR8, RZ ;  /* 0x0000000803027c10 */ /* 0x000fe4000ff3e0ff */
[----:B------:R-:W-:-:S03]  /*13f0*/  IADD3 R0, R0, 0x80, RZ ;  /* 0x0000008000007810 */ /* 0x000fc60007ffe0ff */
[----:B------:R-:W-:Y:S01]  /*1400*/  IMAD.X R3, RZ, RZ, UR9, P1 ;  /* 0x00000009ff037e24 */ /* 0x000fe200088e06ff */
[----:B--2---:R-:W-:-:S04]  /*1410*/  ISETP.NE.XOR P0, PT, R4, RZ, P0 ;  /* 0x000000ff0400720c */ /* 0x004fc80000705a70 */
[----:B------:R-:W-:-:S05]  /*1420*/  SEL R7, RZ, 0x1, !P0 ;  /* 0x00000001ff077807 */ /* 0x000fca0004000000 */
[----:B------:R0:W-:Y:S04]  /*1430*/  STG.E.U8 desc[UR4][R2.64], R7 ;  /* 0x0000000702007986 */ /* 0x0001e8000c101104 */
.L_x_2012:
[----:B------:R-:W-:Y:S05]  /*1440*/  BSYNC B0 ;  /* 0x0000000000007941 */ /* 0x000fea0003800000 */
.L_x_2011:
        /* <DEDUP_REMOVED lines=305> */
.L_x_2016:
        /* <DEDUP_REMOVED lines=316> */
.L_x_2017:
[----:B------:R-:W-:Y:S02]  /*3b20*/  ULDC.64 UR8, c[0x0][0x418] ;  /* 0x0001060000087ab9 */ /* 0x000fe40000000a00 */
[----:B------:R-:W-:-:S04]  /*3b30*/  IADD3 R4, P0, R2, UR8, RZ ;  /* 0x0000000802047c10 */ /* 0x000fc8000ff1e0ff */
[----:B------:R-:W-:Y:S01]  /*3b40*/  IADD3.X R5, RZ, UR9, RZ, P0, !PT ;  /* 0x00000009ff057c10 */ /* 0x000fe200087fe4ff */
[----:B------:R-:W-:-:S04]  /*3b50*/  ULDC.64 UR8, c[0x0][0x410] ;  /* 0x0001040000087ab9 */ /* 0x000fc80000000a00 */
[----:B------:R-:W2:Y:S01]  /*3b60*/  LDG.E.U8 R4, desc[UR4][R4.64] ;  /* 0x0000000404047981 */ /* 0x000ea2000c1e1100 */
[----:B------:R-:W-:Y:S02]  /*3b70*/  ISETP.NE.AND P0, PT, RZ, UR7, PT ;  /* 0x00000007ff007c0c */ /* 0x000fe4000bf05270 */
[----:B------:R-:W-:Y:S02]  /*3b80*/  IADD3 R2, P1, R3, UR8, RZ ;  /* 0x0000000803027c10 */ /* 0x000fe4000ff3e0ff */
[----:B------:R-:W-:Y:S02]  /*3b90*/  IADD3 R0, R0, 0x80, RZ ;  /* 0x0000008000007810 */ /* 0x000fe40007ffe0ff */
[----:B------:R-:W-:Y:S02]  /*3ba0*/  IADD3.X R3, RZ, UR9, RZ, P1, !PT ;  /* 0x00000009ff037c10 */ /* 0x000fe40008ffe4ff */
[----:B--2---:R-:W-:-:S04]  /*3bb0*/  ISETP.NE.XOR P0, PT, R4, RZ, P0 ;  /* 0x000000ff0400720c */ /* 0x004fc80000705a70 */
[----:B------:R-:W-:-:S05]  /*3bc0*/  SEL R7, RZ, 0x1, !P0 ;  /* 0x00000001ff077807 */ /* 0x000fca0004000000 */
[----:B------:R2:W-:Y:S04]  /*3bd0*/  STG.E.U8 desc[UR4][R2.64], R7 ;  /* 0x0000000702007986 */ /* 0x0005e8000c101104 */
.L_x_2015:
[----:B------:R-:W-:Y:S05]  /*3be0*/  BSYNC B0 ;  /* 0x0000000000007941 */ /* 0x000fea0003800000 */
.L_x_2014:
[----:B------:R-:W-:-:S13]  /*3bf0*/  ISETP.GE.AND P0, PT, R0, UR6, PT ;  /* 0x0000000600007c0c */ /* 0x000fda000bf06270 */
[----:B------:R-:W-:Y:S05]  /*3c00*/  @P0 EXIT ;  /* 0x000000000000094d */ /* 0x000fea0003800000 */
[----:B------:R-:W3:Y:S01]  /*3c10*/  LDC R8, c[0x0][0x218] ;  /* 0x00008600ff087b82 */ /* 0x000ee20000000800 */
[----:B012---:R-:W-:Y:S02]  /*3c20*/  CS2R R2, SRZ ;  /* 0x0000000000027805 */ /* 0x007fe4000001ff00 */
[----:B---3--:R-:W-:-:S13]  /*3c30*/  ISETP.NE.AND P0, PT, R8, RZ, PT ;  /* 0x000000ff0800720c */ /* 0x008fda0003f05270 */
        /* <DEDUP_REMOVED lines=299> */
.L_x_2018:
[----:B------:R-:W-:Y:S02]  /*4ef0*/  ULDC.64 UR8, c[0x0][0x418] ;  /* 0x0001060000087ab9 */ /* 0x000fe40000000a00 */
[----:B------:R-:W-:-:S04]  /*4f00*/  IADD3 R4, P0, R2, UR8, RZ ;  /* 0x0000000802047c10 */ /* 0x000fc8000ff1e0ff */
[----:B------:R-:W-:Y:S01]  /*4f10*/  IADD3.X R5, RZ, UR9, RZ, P0, !PT ;  /* 0x00000009ff057c10 */ /* 0x000fe200087fe4ff */
[----:B------:R-:W-:-:S04]  /*4f20*/  ULDC.64 UR8, c[0x0][0x410] ;  /* 0x0001040000087ab9 */ /* 0x000fc80000000a00 */
[----:B------:R-:W2:Y:S01]  /*4f30*/  LDG.E.U8 R4, desc[UR4][R4.64] ;  /* 0x0000000404047981 */ /* 0x000ea2000c1e1100 */
[----:B------:R-:W-:Y:S02]  /*4f40*/  ISETP.NE.AND P0, PT, RZ, UR7, PT ;  /* 0x00000007ff007c0c */ /* 0x000fe4000bf05270 */
[----:B------:R-:W-:-:S04]  /*4f50*/  IADD3 R2, P1, R3, UR8, RZ ;  /* 0x0000000803027c10 */ /* 0x000fc8000ff3e0ff */
[----:B------:R-:W-:Y:S02]  /*4f60*/  IADD3.X R3, RZ, UR9, RZ, P1, !PT ;  /* 0x00000009ff037c10 */ /* 0x000fe40008ffe4ff */
[----:B--2---:R-:W-:-:S04]  /*4f70*/  ISETP.NE.XOR P0, PT, R4, RZ, P0 ;  /* 0x000000ff0400720c */ /* 0x004fc80000705a70 */
[----:B------:R-:W-:-:S05]  /*4f80*/  SEL R7, RZ, 0x1, !P0 ;  /* 0x00000001ff077807 */ /* 0x000fca0004000000 */
[----:B------:R-:W-:Y:S01]  /*4f90*/  STG.E.U8 desc[UR4][R2.64], R7 ;  /* 0x0000000702007986 */ /* 0x000fe2000c101104 */
[----:B------:R-:W-:Y:S05]  /*4fa0*/  EXIT ;  /* 0x000000000000794d */ /* 0x000fea0003800000 */
.L_x_2019:
        /* <DEDUP_REMOVED lines=13> */
.L_x_43765:


//--------------------- .text._ZN2at6native27unrolled_elementwise_kernelINS0_13AUnaryFunctorIbbbZZZNS0_23logical_xor_kernel_cudaERNS_14TensorIteratorEENKUlvE0_clEvENKUlvE7_clEvEUlbbE_EESt5arrayIPcLm2EELi4E23TrivialOffsetCalculatorILi1EjESD_NS0_6memory15LoadWithoutCastENSE_16StoreWithoutCastEEEviT_T0_T2_T3_T4_T5_ --------------------------
	.section	.text._ZN2at6native27unrolled_elementwise_kernelINS0_13AUnaryFunctorIbbbZZZNS0_23logical_xor_kernel_cudaERNS_14TensorIteratorEENKUlvE0_clEvENKUlvE7_clEvEUlbbE_EESt5arrayIPcLm2EELi4E23TrivialOffsetCalculatorILi1EjESD_NS0_6memory15LoadWithoutCastENSE_16StoreWithoutCastEEEviT_T0_T2_T3_T4_T5_,"ax",@progbits
	.align	128
        .global         _ZN2at6native27unrolled_elementwise_kernelINS0_13AUnaryFunctorIbbbZZZNS0_23logical_xor_kernel_cudaERNS_14TensorIteratorEENKUlvE0_clEvENKUlvE7_clEvEUlbbE_EESt5arrayIPcLm2EELi4E23TrivialOffsetCalculatorILi1EjESD_NS0_6memory15LoadWithoutCastENSE_16StoreWithoutCastEEEviT_T0_T2_T3_T4_T5_
        .type           _ZN2at6native27unrolled_elementwise_kernelINS0_13AUnaryFunctorIbbbZZZNS0_23logical_xor_kernel_cudaERNS_14TensorIteratorEENKUlvE0_clEvENKUlvE7_clEvEUlbbE_EESt5arrayIPcLm2EELi4E23TrivialOffsetCalculatorILi1EjESD_NS0_6memory15LoadWithoutCastENSE_16StoreWithoutCastEEEviT_T0_T2_T3_T4_T5_,@function
        .size           _ZN2at6native27unrolled_elementwise_kernelINS0_13AUnaryFunctorIbbbZZZNS0_23logical_xor_kernel_cudaERNS_14TensorIteratorEENKUlvE0_clEvENKUlvE7_clEvEUlbbE_EESt5arrayIPcLm2EELi4E23TrivialOffsetCalculatorILi1EjESD_NS0_6memory15LoadWithoutCastENSE_16StoreWithoutCastEEEviT_T0_T2_T3_T4_T5_,(.L_x_43766 - _ZN2at6native27unrolled_elementwise_kernelINS0_13AUnaryFunctorIbbbZZZNS0_23logical_xor_kernel_cudaERNS_14TensorIteratorEENKUlvE0_clEvENKUlvE7_clEvEUlbbE_EESt5arrayIPcLm2EELi4E23TrivialOffsetCalculatorILi1EjESD_NS0_6memory15LoadWithoutCastENSE_16StoreWithoutCastEEEviT_T0_T2_T3_T4_T5_)
        .other          _ZN2at6native27unrolled_elementwise_kernelINS0_13AUnaryFunctorIbbbZZZNS0_23logical_xor_kernel_cudaERNS_14TensorIteratorEENKUlvE0_clEvENKUlvE7_clEvEUlbbE_EESt5arrayIPcLm2EELi4E23TrivialOffsetCalculatorILi1EjESD_NS0_6memory15LoadWithoutCastENSE_16StoreWithoutCastEEEviT_T0_T2_T3_T4_T5_,@"STO_CUDA_ENTRY STV_DEFAULT"
_ZN2at6native27unrolled_elementwise_kernelINS0_13AUnaryFunctorIbbbZZZNS0_23logical_xor_kernel_cudaERNS_14TensorIteratorEENKUlvE0_clEvENKUlvE7_clEvEUlbbE_EESt5arrayIPcLm2EELi4E23TrivialOffsetCalculatorILi1EjESD_NS0_6memory15LoadWithoutCastENSE_16StoreWithoutCastEEEviT_T0_T2_T3_T4_T5_:
.text._ZN2at6native27unrolled_elementwise_kernelINS0_13AUnaryFunctorIbbbZZZNS0_23logical_xor_kernel_cudaERNS_14TensorIteratorEENKUlvE0_clEvENKUlvE7_clEvEUlbbE_EESt5arrayIPcLm2EELi4E23TrivialOffsetCalculatorILi1EjESD_NS0_6memory15LoadWithoutCastENSE_16StoreWithoutCastEEEviT_T0_T2_T3_T4_T5_:
[----:B------:R-:W-:Y:S01]  /*0000*/  LDC R1, c[0x0][0x28] ;  /* 0x00000a00ff017b82 */ /* 0x000fe20000000800 */
[----:B------:R-:W0:Y:S07]  /*0010*/  S2R R0, SR_CTAID.X ;  /* 0x0000000000007919 */ /* 0x000e2e0000002500 */
[----:B------:R-:W0:Y:S01]  /*0020*/  LDC R5, c[0x0][0x210] ;  /* 0x00008400ff057b82 */ /* 0x000e220000000800 */
[----:B------:R-:W-:Y:S01]  /*0030*/  ULDC.64 UR4, c[0x0][0x208] ;  /* 0x0000820000047ab9 */ /* 0x000fe20000000a00 */
[----:B------:R-:W1:Y:S01]  /*0040*/  S2R R3, SR_TID.X ;  /* 0x0000000000037919 */ /* 0x000e620000002100 */
[----:B0-----:R-:W-:-:S02]  /*0050*/  IMAD R2, R0, -0x200, R5 ;  /* 0xfffffe0000027824 */ /* 0x001fc400078e0205 */
[----:B-1----:R-:W-:-:S03]  /*0060*/  VIADD R16, R3, 0x80 ;  /* 0x0000008003107836 */ /* 0x002fc60000000000 */
[----:B------:R-:W-:Y:S01]  /*0070*/  ISETP.GE.AND P2, PT, R3, R2, PT ;  /* 0x000000020300720c */ /* 0x000fe20003f46270 */
[----:B------:R-:W-:-:S12]  /*0080*/  IMAD.MOV.U32 R17, RZ, RZ, R3 ;  /* 0x000000ffff117224 */ /* 0x000fd800078e0003 */
[----:B------:R-:W-:Y:S01]  /*0090*/  @!P2 IMAD.MOV.U32 R17, RZ, RZ, R16 ;  /* 0x000000ffff11a224 */ /* 0x000fe200078e0010 */
[----:B------:R-:W0:Y:S01]  /*00a0*/  @!P2 LDC.64 R10, c[0x0][0x220] ;  /* 0x00008800ff0aab82 */ /* 0x000e220000000a00 */
[----:B------:R-:W-:-:S03]  /*00b0*/  @!P2 IMAD R5, R0, 0x200, R3 ;  /* 0x000002000005a824 */ /* 0x000fc600078e0203 */
[----:B------:R-:W-:-:S13]  /*00c0*/  ISETP.GE.AND P3, PT, R17, R2, PT ;  /* 0x000000021100720c */ /* 0x000fda0003f66270 */
[----:B------:R-:W-:Y:S01]  /*00d0*/  @!P3 IMAD R13, R0, 0x200, R17 ;  /* 0x00000200000db824 */ /* 0x000fe200078e0211 */
[----:B------:R-:W1:Y:S01]  /*00e0*/  @!P3 LDC.64 R6, c[0x0][0x220] ;  /* 0x00008800ff06bb82 */ /* 0x000e620000000a00 */
[----:B------:R-:W-:-:S05]  /*00f0*/  @!P3 VIADD R17, R17, 0x80 ;  /* 0x000000801111b836 */ /* 0x000fca0000000000 */
[----:B------:R-:W-:Y:S02]  /*0100*/  ISETP.GE.AND P4, PT, R17, R2, PT ;  /* 0x000000021100720c */ /* 0x000fe40003f86270 */
[----:B0-----:R-:W-:-:S05]  /*0110*/  @!P2 IADD3 R10, P1, R5, R10, RZ ;  /* 0x0000000a050aa210 */ /* 0x001fca0007f3e0ff */
[----:B------:R-:W-:-:S05]  /*0120*/  @!P2 IMAD.X R11, RZ, RZ, R11, P1 ;  /* 0x000000ffff0ba224 */ /* 0x000fca00008e060b */
[----:B------:R0:W2:Y:S01]  /*0130*/  @!P2 LDG.E.U8 R10, desc[UR4][R10.64] ;  /* 0x000000040a0aa981 */ /* 0x0000a2000c1e1100 */
[----:B------:R-:W3:Y:S01]  /*0140*/  @!P4 LDC.64 R8, c[0x0][0x220] ;  /* 0x00008800ff08cb82 */ /* 0x000ee20000000a00 */
[----:B------:R-:W-:Y:S02]  /*0150*/  @!P4 IMAD R15, R0, 0x200, R17 ;  /* 0x00000200000fc824 */ /* 0x000fe400078e0211 */
[----:B------:R-:W-:Y:S01]  /*0160*/  @!P4 VIADD R17, R17, 0x80 ;  /* 0x000000801111c836 */ /* 0x000fe20000000000 */
[----:B-1----:R-:W-:-:S04]  /*0170*/  @!P3 IADD3 R12, P5, R13, R6, RZ ;  /* 0x000000060d0cb210 */ /* 0x002fc80007fbe0ff */
[----:B------:R-:W-:Y:S01]  /*0180*/  ISETP.GE.AND P0, PT, R17, R2, PT ;  /* 0x000000021100720c */ /* 0x000fe20003f06270 */
[----:B------:R-:W-:-:S05]  /*0190*/  @!P3 IMAD.X R13, RZ, RZ, R7, P5 ;  /* 0x000000ffff0db224 */ /* 0x000fca00028e0607 */
[----:B------:R-:W4:Y:S07]  /*01a0*/  @!P3 LDG.E.U8 R12, desc[UR4][R12.64] ;  /* 0x000000040c0cb981 */ /* 0x000f2e000c1e1100 */
[----:B------:R-:W1:Y:S01]  /*01b0*/  @!P0 LDC.64 R4, c[0x0][0x220] ;  /* 0x00008800ff048b82 */ /* 0x000e620000000a00 */
[----:B---3--:R-:W-:-:S05]  /*01c0*/  @!P4 IADD3 R14, P6, R15, R8, RZ ;  /* 0x000000080f0ec210 */ /* 0x008fca0007fde0ff */
[----:B------:R-:W-:-:S05]  /*01d0*/  @!P4 IMAD.X R15, RZ, RZ, R9, P6 ;  /* 0x000000ffff0fc224 */ /* 0x000fca00030e0609 */
[----:B------:R-:W3:Y:S01]  /*01e0*/  @!P4 LDG.E.U8 R14, desc[UR4][R14.64] ;  /* 0x000000040e0ec981 */ /* 0x000ee2000c1e1100 */
[----:B------:R-:W-:-:S05]  /*01f0*/  @!P0 IMAD R9, R0, 0x200, R17 ;  /* 0x0000020000098824 */ /* 0x000fca00078e0211 */
[----:B-1----:R-:W-:-:S05]  /*0200*/  @!P0 IADD3 R8, P1, R9, R4, RZ ;  /* 0x0000000409088210 */ /* 0x002fca0007f3e0ff */
[----:B------:R-:W-:Y:S02]  /*0210*/  @!P0 IMAD.X R9, RZ, RZ, R5, P1 ;  /* 0x000000ffff098224 */ /* 0x000fe400008e0605 */
[----:B------:R-:W1:Y:S04]  /*0220*/  @!P2 LDC.64 R4, c[0x0][0x218] ;  /* 0x00008600ff04ab82 */ /* 0x000e680000000a00 */
[----:B------:R5:W3:Y:S01]  /*0230*/  @!P0 LDG.E.U8 R9, desc[UR4][R8.64] ;  /* 0x0000000408098981 */ /* 0x000ae2000c1e1100 */
[--C-:B------:R-:W-:Y:S01]  /*0240*/  IMAD.MOV.U32 R7, RZ, RZ, R3.reuse ;  /* 0x000000ffff077224 */ /* 0x100fe200078e0003 */
[----:B------:R-:W-:Y:S01]  /*0250*/  ULDC.U8 UR6, c[0x0][0x215] ;  /* 0x0000854000067ab9 */ /* 0x000fe20000000000 */
[----:B0-----:R-:W-:Y:S01]  /*0260*/  @!P2 IMAD R11, R0, 0x200, R3 ;  /* 0x00000200000ba824 */ /* 0x001fe200078e0203 */
[----:B------:R-:W-:-:S02]  /*0270*/  PRMT R6, RZ, 0x7610, R6 ;  /* 0x00007610ff067816 */ /* 0x000fc40000000006 */
[----:B-----5:R-:W-:Y:S01]  /*0280*/  PRMT R8, RZ, 0x7610, R8 ;  /* 0x00007610ff087816 */ /* 0x020fe20000000008 */
[----:B------:R-:W-:Y:S01]  /*0290*/  @!P2 IMAD.MOV.U32 R7, RZ, RZ, R16 ;  /* 0x000000ffff07a224 */ /* 0x000fe200078e0010 */
[----:B------:R-:W-:Y:S01]  /*02a0*/  BSSY B0, `(.L_x_2020) ;  /* 0x0000026000007945 */ /* 0x000fe20003800000 */
[----:B--2---:R-:W-:Y:S02]  /*02b0*/  @!P2 ISETP.NE.AND P1, PT, R10, RZ, PT ;  /* 0x000000ff0a00a20c */ /* 0x004fe40003f25270 */
[----:B------:R-:W-:Y:S02]  /*02c0*/  PRMT R10, RZ, 0x7610, R10 ;  /* 0x00007610ff0a7816 */ /* 0x000fe4000000000a */
[----:B------:R-:W-:-:S04]  /*02d0*/  @!P2 SEL R10, RZ, 0x1, !P1 ;  /* 0x00000001ff0aa807 */ /* 0x000fc80004800000 */
[----:B------:R-:W-:Y:S02]  /*02e0*/  PRMT R10, R10, 0x9910, RZ ;  /* 0x000099100a0a7816 */ /* 0x000fe400000000ff */
[----:B------:R-:W-:-:S03]  /*02f0*/  ISETP.NE.AND P1, PT, RZ, UR6, PT ;  /* 0x00000006ff007c0c */ /* 0x000fc6000bf25270 */
[----:B------:R-:W-:Y:S01]  /*0300*/  IMAD.MOV.U32 R3, RZ, RZ, R10 ;  /* 0x000000ffff037224 */ /* 0x000fe200078e000a */
[----:B----4-:R-:W-:-:S04]  /*0310*/  @!P3 ISETP.NE.AND P5, PT, R12, RZ, PT ;  /* 0x000000ff0c00b20c */ /* 0x010fc80003fa5270 */
[----:B------:R-:W-:Y:S02]  /*0320*/  @!P3 SEL R6, RZ, 0x1, !P5 ;  /* 0x00000001ff06b807 */ /* 0x000fe40006800000 */
[----:B-1----:R-:W-:Y:S02]  /*0330*/  @!P2 IADD3 R4, P3, R11, R4, RZ ;  /* 0x000000040b04a210 */ /* 0x002fe40007f7e0ff */
[----:B---3--:R-:W-:-:S04]  /*0340*/  @!P4 ISETP.NE.AND P6, PT, R14, RZ, PT ;  /* 0x000000ff0e00c20c */ /* 0x008fc80003fc5270 */
[----:B------:R-:W-:Y:S02]  /*0350*/  @!P4 SEL R8, RZ, 0x1, !P6 ;  /* 0x00000001ff08c807 */ /* 0x000fe40007000000 */
[----:B------:R-:W-:Y:S01]  /*0360*/  ISETP.NE.XOR P4, PT, R3, RZ, P1 ;  /* 0x000000ff0300720c */ /* 0x000fe20000f85a70 */
[----:B------:R-:W-:-:S03]  /*0370*/  @!P2 IMAD.X R5, RZ, RZ, R5, P3 ;  /* 0x000000ffff05a224 */ /* 0x000fc600018e0605 */
[----:B------:R-:W-:-:S05]  /*0380*/  @!P2 SEL R3, RZ, 0x1, !P4 ;  /* 0x00000001ff03a807 */ /* 0x000fca0006000000 */
[----:B------:R0:W-:Y:S01]  /*0390*/  @!P2 STG.E.U8 desc[UR4][R4.64], R3 ;  /* 0x000000030400a986 */ /* 0x0001e2000c101104 */
[----:B------:R-:W-:Y:S02]  /*03a0*/  ISETP.GE.AND P3, PT, R7, R2, PT ;  /* 0x000000020700720c */ /* 0x000fe40003f66270 */
[----:B------:R-:W-:Y:S02]  /*03b0*/  PRMT R6, R6, 0x9910, RZ ;  /* 0x0000991006067816 */ /* 0x000fe400000000ff */
[----:B------:R-:W-:Y:S02]  /*03c0*/  PRMT R8, R8, 0x9910, RZ ;  /* 0x0000991008087816 */ /* 0x000fe400000000ff */
[----:B------:R-:W-:Y:S02]  /*03d0*/  ISETP.NE.AND P0, PT, R9, RZ, !P0 ;  /* 0x000000ff0900720c */ /* 0x000fe40004705270 */
[----:B------:R-:W-:Y:S02]  /*03e0*/  ISETP.NE.XOR P4, PT, R6, RZ, P1 ;  /* 0x000000ff0600720c */ /* 0x000fe40000f85a70 */
[----:B------:R-:W-:-:S02]  /*03f0*/  ISETP.NE.XOR P1, PT, R8, RZ, P1 ;  /* 0x000000ff0800720c */ /* 0x000fc40000f25a70 */
[----:B------:R-:W-:Y:S02]  /*0400*/  ISETP.NE.XOR P0, PT, RZ, UR6, P0 ;  /* 0x00000006ff007c0c */ /* 0x000fe40008705a70 */
[----:B------:R-:W-:Y:S02]  /*0410*/  SEL R11, RZ, 0x1, !P4 ;  /* 0x00000001ff0b7807 */ /* 0x000fe40006000000 */
[----:B------:R-:W-:Y:S01]  /*0420*/  SEL R13, RZ, 0x1, !P1 ;  /* 0x00000001ff0d7807 */ /* 0x000fe20004800000 */
[----:B0-----:R-:W-:Y:S08]  /*0430*/  @P3 BRA `(.L_x_2021) ;  /* 0x0000000000303947 */ /* 0x001ff00003800000 */
[----:B------:R-:W-:Y:S01]  /*0440*/  IMAD R4, R0, 0x200, R7 ;  /* 0x0000020000047824 */ /* 0x000fe200078e0207 */
[----:B------:R-:W-:Y:S01]  /*0450*/  ULDC.64 UR6, c[0x0][0x218] ;  /* 0x0000860000067ab9 */ /* 0x000fe20000000a00 */
[----:B------:R-:W-:-:S03]  /*0460*/  VIADD R7, R7, 0x80 ;  /* 0x0000008007077836 */ /* 0x000fc60000000000 */
[----:B------:R-:W-:Y:S02]  /*0470*/  IADD3 R4, P1, R4, UR6, RZ ;  /* 0x0000000604047c10 */ /* 0x000fe4000ff3e0ff */
[----:B------:R-:W-:-:S03]  /*0480*/  ISETP.GE.AND P2, PT, R7, R2, PT ;  /* 0x000000020700720c */ /* 0x000fc60003f46270 */
[----:B------:R-:W-:-:S05]  /*0490*/  IMAD.X R5, RZ, RZ, UR7, P1 ;  /* 0x00000007ff057e24 */ /* 0x000fca00088e06ff */
[----:B------:R0:W-:Y:S05]  /*04a0*/  STG.E.U8 desc[UR4][R4.64], R11 ;  /* 0x0000000b04007986 */ /* 0x0001ea000c101104 */
[----:B------:R-:W-:Y:S02]  /*04b0*/  @!P2 IMAD R8, R0, 0x200, R7 ;  /* 0x000002000008a824 */ /* 0x000fe400078e0207 */
[----:B------:R-:W-:-:S03]  /*04c0*/  @!P2 VIADD R7, R7, 0x80 ;  /* 0x000000800707a836 */ /* 0x000fc60000000000 */
[----:B------:R-:W-:-:S05]  /*04d0*/  @!P2 IADD3 R8, P3, R8, UR6, RZ ;  /* 0x000000060808ac10 */ /* 0x000fca000ff7e0ff */
[----:B------:R-:W-:-:S05]  /*04e0*/  @!P2 IMAD.X R9, RZ, RZ, UR7, P3 ;  /* 0x00000007ff09ae24 */ /* 0x000fca00098e06ff */
[----:B------:R0:W-:Y:S03]  /*04f0*/  @!P2 STG.E.U8 desc[UR4][R8.64], R13 ;  /* 0x0000000d0800a986 */ /* 0x0001e6000c101104 */
.L_x_2021:
[----:B------:R-:W-:Y:S05]  /*0500*/  BSYNC B0 ;  /* 0x0000000000007941 */ /* 0x000fea0003800000 */
.L_x_2020:
[----:B------:R-:W-:-:S13]  /*0510*/  ISETP.GE.AND P1, PT, R7, R2, PT ;  /* 0x000000020700720c */ /* 0x000fda0003f26270 */
[----:B------:R-:W-:Y:S05]  /*0520*/  @P1 EXIT ;  /* 0x000000000000194d */ /* 0x000fea0003800000 */
[----:B------:R-:W-:Y:S01]  /*0530*/  IMAD R0, R0, 0x200, R7 ;  /* 0x0000020000007824 */ /* 0x000fe200078e0207 */
[----:B------:R-:W-:Y:S01]  /*0540*/  ULDC.64 UR6, c[0x0][0x218] ;  /* 0x0000860000067ab9 */ /* 0x000fe20000000a00 */
[----:B0-----:R-:W-:-:S03]  /*0550*/  SEL R5, RZ, 0x1, !P0 ;  /* 0x00000001ff057807 */ /* 0x001fc60004000000 */
[----:B------:R-:W-:-:S05]  /*0560*/  IADD3 R2, P1, R0, UR6, RZ ;  /* 0x0000000600027c10 */ /* 0x000fca000ff3e0ff */
[----:B------:R-:W-:-:S05]  /*0570*/  IMAD.X R3, RZ, RZ, UR7, P1 ;  /* 0x00000007ff037e24 */ /* 0x000fca00088e06ff */
[----:B------:R-:W-:Y:S01]  /*0580*/  STG.E.U8 desc[UR4][R2.64], R5 ;  /* 0x0000000502007986 */ /* 0x000fe2000c101104 */
[----:B------:R-:W-:Y:S05]  /*0590*/  EXIT ;  /* 0x000000000000794d */ /* 0x000fea0003800000 */
.L_x_2022:
        /* <DEDUP_REMOVED lines=14> */
.L_x_43766:


//--------------------- .text._ZN2at6native29vectorized_elementwise_kernelILi2ENS0_13AUnaryFunctorIbbbZZZNS0_23logical_xor_kernel_cudaERNS_14TensorIteratorEENKUlvE0_clEvENKUlvE7_clEvEUlbbE_EESt5arrayIPcLm2EEEEviT0_T1_ --------------------------
	.section	.text._ZN2at6native29vectorized_elementwise_kernelILi2ENS0_13AUnaryFunctorIbbbZZZNS0_23logical_xor_kernel_cudaERNS_14TensorIteratorEENKUlvE0_clEvENKUlvE7_clEvEUlbbE_EESt5arrayIPcLm2EEEEviT0_T1_,"ax",@progbits
	.align	128
        .global         _ZN2at6native29vectorized_elementwise_kernelILi2ENS0_13AUnaryFunctorIbbbZZZNS0_23logical_xor_kernel_cudaERNS_14TensorIteratorEENKUlvE0_clEvENKUlvE7_clEvEUlbbE_EESt5arrayIPcLm2EEEEviT0_T1_
        .type           _ZN2at6native29vectorized_elementwise_kernelILi2ENS0_13AUnaryFunctorIbbbZZZNS0_23logical_xor_kernel_cudaERNS_14TensorIteratorEENKUlvE0_clEvENKUlvE7_clEvEUlbbE_EESt5arrayIPcLm2EEEEviT0_T1_,@function
        .size           _ZN2at6native29vectorized_elementwise_kernelILi2ENS0_13AUnaryFunctorIbbbZZZNS0_23logical_xor_kernel_cudaERNS_14TensorIteratorEENKUlvE0_clEvENKUlvE7_clEvEUlbbE_EESt5arrayIPcLm2EEEEviT0_T1_,(.L_x_43767 - _ZN2at6native29vectorized_elementwise_kernelILi2ENS0_13AUnaryFunctorIbbbZZZNS0_23logical_xor_kernel_cudaERNS_14TensorIteratorEENKUlvE0_clEvENKUlvE7_clEvEUlbbE_EESt5arrayIPcLm2EEEEviT0_T1_)
        .other          _ZN2at6native29vectorized_elementwise_kernelILi2ENS0_13AUnaryFunctorIbbbZZZNS0_23logical_xor_kernel_cudaERNS_14TensorIteratorEENKUlvE0_clEvENKUlvE7_clEvEUlbbE_EESt5arrayIPcLm2EEEEviT0_T1_,@"STO_CUDA_ENTRY STV_DEFAULT"
_ZN2at6native29vectorized_elementwise_kernelILi2ENS0_13AUnaryFunctorIbbbZZZNS0_23logical_xor_kernel_cudaERNS_14TensorIteratorEENKUlvE0_clEvENKUlvE7_clEvEUlbbE_EESt5arrayIPcLm2EEEEviT0_T1_:
.text._ZN2at6native29vectorized_elementwise_kernelILi2ENS0_13AUnaryFunctorIbbbZZZNS0_23logical_xor_kernel_cudaERNS_14TensorIteratorEENKUlvE0_clEvENKUlvE7_clEvEUlbbE_EESt5arrayIPcLm2EEEEviT0_T1_:
[----:B------:R-:W-:Y:S08]  /*0000*/  LDC R1, c[0x0][0x28] ;  /* 0x00000a00ff017b82 */ /* 0x000ff00000000800 */
[----:B------:R-:W0:Y:S01]  /*0010*/  S2UR UR4, SR_CTAID.X ;  /* 0x00000000000479c3 */ /* 0x000e220000002500 */
[----:B------:R-:W-:Y:S01]  /*0020*/  ULDC.64 UR8, c[0x0][0x208] ;  /* 0x0000820000087ab9 */ /* 0x000fe20000000a00 */
[----:B------:R-:W-:-:S06]  /*0030*/  ULDC.U8 UR10, c[0x0][0x215] ;  /* 0x00008540000a7ab9 */ /* 0x000fcc0000000000 */
[----:B------:R-:W1:Y:S01]  /*0040*/  LDC R0, c[0x0][0x210] ;  /* 0x00008400ff007b82 */ /* 0x000e620000000800 */
[----:B0-----:R-:W-:-:S06]  /*0050*/  USHF.L.U32 UR4, UR4, 0xa, URZ ;  /* 0x0000000a04047899 */ /* 0x001fcc000800063f */
[----:B-1----:R-:W-:-:S05]  /*0060*/  VIADD R0, R0, -UR4 ;  /* 0x8000000400007c36 */ /* 0x002fca0008000000 */
[----:B------:R-:W-:-:S13]  /*0070*/  ISETP.GE.U32.AND P0, PT, R0, 0x400, PT ;  /* 0x000004000000780c */ /* 0x000fda0003f06070 */
[----:B------:R-:W-:Y:S05]  /*0080*/  @!P0 BRA `(.L_x_2023) ;  /* 0x0000000000cc8947 */ /* 0x000fea0003800000 */
[----:B------:R-:W0:Y:S01]  /*0090*/  S2R R11, SR_TID.X ;  /* 0x00000000000b7919 */ /* 0x000e220000002100 */
[----:B------:R-:W-:Y:S02]  /*00a0*/  ULDC.64 UR6, c[0x0][0x220] ;  /* 0x0000880000067ab9 */ /* 0x000fe40000000a00 */
[----:B------:R-:W-:-:S04]  /*00b0*/  UIADD3 UR5, UP0, UR4, UR6, URZ ;  /* 0x0000000604057290 */ /* 0x000fc8000ff1e03f */
[----:B------:R-:W-:Y:S02]  /*00c0*/  ULEA.HI.X.SX32 UR6, UR4, UR7, 0x1, UP0 ;  /* 0x0000000704067291 */ /* 0x000fe400080f0e3f */
[----:B------:R-:W-:-:S04]  /*00d0*/  IMAD.U32 R4, RZ, RZ, UR5 ;  /* 0x00000005ff047e24 */ /* 0x000fc8000f8e00ff */
[----:B------:R-:W-:Y:S01]  /*00e0*/  IMAD.U32 R5, RZ, RZ, UR6 ;  /* 0x00000006ff057e24 */ /* 0x000fe2000f8e00ff */
[----:B------:R-:W-:Y:S01]  /*00f0*/  ISETP.NE.AND P0, PT, RZ, UR10, PT ;  /* 0x0000000aff007c0c */ /* 0x000fe2000bf05270 */
[----:B------:R-:W-:Y:S01]  /*0100*/  ULDC.64 UR6, c[0x0][0x218] ;  /* 0x0000860000067ab9 */ /* 0x000fe20000000a00 */
[----:B0-----:R-:W-:-:S05]  /*0110*/  IMAD.WIDE.U32 R4, R11, 0x2, R4 ;  /* 0x000000020b047825 */ /* 0x001fca00078e0004 */
[----:B------:R-:W2:Y:S04]  /*0120*/  LDG.E.U16 R6, desc[UR8][R4.64] ;  /* 0x0000000804067981 */ /* 0x000ea8000c1e1500 */
[----:B------:R-:W3:Y:S04]  /*0130*/  LDG.E.U16 R7, desc[UR8][R4.64+0x100] ;  /* 0x0001000804077981 */ /* 0x000ee8000c1e1500 */
[----:B------:R-:W4:Y:S04]  /*0140*/  LDG.E.U16 R8, desc[UR8][R4.64+0x200] ;  /* 0x0002000804087981 */ /* 0x000f28000c1e1500 */
[----:B------:R4:W5:Y:S01]  /*0150*/  LDG.E.U16 R9, desc[UR8][R4.64+0x300] ;  /* 0x0003000804097981 */ /* 0x000962000c1e1500 */
[----:B------:R-:W-:-:S04]  /*0160*/  UIADD3 UR5, UP0, UR4, UR6, URZ ;  /* 0x0000000604057290 */ /* 0x000fc8000ff1e03f */
[----:B------:R-:W-:Y:S02]  /*0170*/  UIADD3.X UR6, URZ, UR7, URZ, UP0, !UPT ;  /* 0x000000073f067290 */ /* 0x000fe400087fe43f */
[----:B------:R-:W-:-:S04]  /*0180*/  IMAD.U32 R2, RZ, RZ, UR5 ;  /* 0x00000005ff027e24 */ /* 0x000fc8000f8e00ff */
[----:B------:R-:W-:Y:S02]  /*0190*/  IMAD.U32 R3, RZ, RZ, UR6 ;  /* 0x00000006ff037e24 */ /* 0x000fe4000f8e00ff */
[----:B------:R-:W-:Y:S01]  /*01a0*/  IMAD.WIDE R2, R11, 0x2, R2 ;  /* 0x000000020b027825 */ /* 0x000fe200078e0202 */
[C---:B--2---:R-:W-:Y:S02]  /*01b0*/  PRMT R0, R6.reuse, 0x7770, RZ ;  /* 0x0000777006007816 */ /* 0x044fe400000000ff */
[----:B------:R-:W-:Y:S02]  /*01c0*/  PRMT R6, R6, 0x7771, RZ ;  /* 0x0000777106067816 */ /* 0x000fe400000000ff */
[----:B------:R-:W-:Y:S02]  /*01d0*/  ISETP.NE.XOR P1, PT, R0, RZ, P0 ;  /* 0x000000ff0000720c */ /* 0x000fe40000725a70 */
[----:B---3--:R-:W-:Y:S02]  /*01e0*/  PRMT R0, R7, 0x7771, RZ ;  /* 0x0000777107007816 */ /* 0x008fe400000000ff */
[----:B----4-:R-:W-:-:S02]  /*01f0*/  PRMT R5, R8, 0x7770, RZ ;  /* 0x0000777008057816 */ /* 0x010fc400000000ff */
[----:B------:R-:W-:Y:S02]  /*0200*/  PRMT R4, R7, 0x7770, RZ ;  /* 0x0000777007047816 */ /* 0x000fe400000000ff */
[----:B------:R-:W-:Y:S02]  /*0210*/  ISETP.NE.XOR P4, PT, R0, RZ, P0 ;  /* 0x000000ff0000720c */ /* 0x000fe40000785a70 */
[----:B------:R-:W-:Y:S02]  /*0220*/  PRMT R0, R8, 0x7771, RZ ;  /* 0x0000777108007816 */ /* 0x000fe400000000ff */
[----:B------:R-:W-:Y:S02]  /*0230*/  ISETP.NE.XOR P3, PT, R5, RZ, P0 ;  /* 0x000000ff0500720c */ /* 0x000fe40000765a70 */
[----:B------:R-:W-:Y:S02]  /*0240*/  ISETP.NE.XOR P5, PT, R4, RZ, P0 ;  /* 0x000000ff0400720c */ /* 0x000fe400007a5a70 */
[----:B-----5:R-:W-:-:S02]  /*0250*/  PRMT R5, R9, 0x7770, RZ ;  /* 0x0000777009057816 */ /* 0x020fc400000000ff */
[----:B------:R-:W-:Y:S02]  /*0260*/  PRMT R4, R9, 0x7771, RZ ;  /* 0x0000777109047816 */ /* 0x000fe400000000ff */
[----:B------:R-:W-:Y:S02]  /*0270*/  ISETP.NE.XOR P2, PT, R0, RZ, P0 ;  /* 0x000000ff0000720c */ /* 0x000fe40000745a70 */
[----:B------:R-:W-:Y:S02]  /*0280*/  SEL R0, RZ, 0x1, !P1 ;  /* 0x00000001ff007807 */ /* 0x000fe40004800000 */
[----:B------:R-:W-:Y:S02]  /*0290*/  ISETP.NE.XOR P6, PT, R6, RZ, P0 ;  /* 0x000000ff0600720c */ /* 0x000fe400007c5a70 */
[----:B------:R-:W-:Y:S02]  /*02a0*/  ISETP.NE.XOR P1, PT, R5, RZ, P0 ;  /* 0x000000ff0500720c */ /* 0x000fe40000725a70 */
[----:B------:R-:W-:-:S02]  /*02b0*/  ISETP.NE.XOR P0, PT, R4, RZ, P0 ;  /* 0x000000ff0400720c */ /* 0x000fc40000705a70 */
[----:B------:R-:W-:Y:S02]  /*02c0*/  SEL R5, RZ, 0x1, !P6 ;  /* 0x00000001ff057807 */ /* 0x000fe40007000000 */
[----:B------:R-:W-:Y:S02]  /*02d0*/  SEL R4, RZ, 0x1, !P5 ;  /* 0x00000001ff047807 */ /* 0x000fe40006800000 */
[----:B------:R-:W-:Y:S02]  /*02e0*/  SEL R7, RZ, 0x1, !P4 ;  /* 0x00000001ff077807 */ /* 0x000fe40006000000 */
[----:B------:R-:W-:Y:S02]  /*02f0*/  SEL R6, RZ, 0x1, !P3 ;  /* 0x00000001ff067807 */ /* 0x000fe40005800000 */
[----:B------:R-:W-:Y:S02]  /*0300*/  SEL R9, RZ, 0x1, !P2 ;  /* 0x00000001ff097807 */ /* 0x000fe40005000000 */
[----:B------:R-:W-:-:S02]  /*0310*/  SEL R8, RZ, 0x1, !P1 ;  /* 0x00000001ff087807 */ /* 0x000fc40004800000 */
        /* <DEDUP_REMOVED lines=10> */
.L_x_2023:
[----:B------:R-:W0:Y:S02]  /*03c0*/  S2R R9, SR_TID.X ;  /* 0x0000000000097919 */ /* 0x000e240000002100 */
[C---:B0-----:R-:W-:Y:S01]  /*03d0*/  ISETP.GE.AND P4, PT, R9.reuse, R0, PT ;  /* 0x000000000900720c */ /* 0x041fe20003f86270 */
[----:B------:R-:W-:Y:S02]  /*03e0*/  VIADD R16, R9, 0x80 ;  /* 0x0000008009107836 */ /* 0x000fe40000000000 */
[----:B------:R-:W-:-:S10]  /*03f0*/  IMAD.MOV.U32 R13, RZ, RZ, R9 ;  /* 0x000000ffff0d7224 */ /* 0x000fd400078e0009 */
[----:B------:R-:W-:-:S05]  /*0400*/  @!P4 IMAD.MOV.U32 R13, RZ, RZ, R16 ;  /* 0x000000ffff0dc224 */ /* 0x000fca00078e0010 */
[----:B------:R-:W-:-:S13]  /*0410*/  ISETP.GE.AND P2, PT, R13, R0, PT ;  /* 0x000000000d00720c */ /* 0x000fda0003f46270 */
[C---:B------:R-:W-:Y:S01]  /*0420*/  @!P2 VIADD R3, R13.reuse, UR4 ;  /* 0x000000040d03ac36 */ /* 0x040fe20008000000 */
[----:B------:R-:W0:Y:S01]  /*0430*/  @!P2 LDC.64 R4, c[0x0][0x220] ;  /* 0x00008800ff04ab82 */ /* 0x000e220000000a00 */
[----:B------:R-:W-:-:S05]  /*0440*/  @!P2 VIADD R13, R13, 0x80 ;  /* 0x000000800d0da836 */ /* 0x000fca0000000000 */
[----:B------:R-:W-:-:S13]  /*0450*/  ISETP.GE.AND P1, PT, R13, R0, PT ;  /* 0x000000000d00720c */ /* 0x000fda0003f26270 */
[----:B------:R-:W1:Y:S01]  /*0460*/  @!P1 LDC.64 R6, c[0x0][0x220] ;  /* 0x00008800ff069b82 */ /* 0x000e620000000a00 */
[----:B0-----:R-:W-:-:S05]  /*0470*/  @!P2 IADD3 R2, P0, R3, R4, RZ ;  /* 0x000000040302a210 */ /* 0x001fca0007f1e0ff */
[----:B------:R-:W-:-:S05]  /*0480*/  @!P2 IMAD.X R3, RZ, RZ, R5, P0 ;  /* 0x000000ffff03a224 */ /* 0x000fca00000e0605 */
[----:B------:R-:W2:Y:S01]  /*0490*/  @!P2 LDG.E.U8 R2, desc[UR8][R2.64] ;  /* 0x000000080202a981 */ /* 0x000ea2000c1e1100 */
[----:B------:R-:W-:-:S05]  /*04a0*/  @!P1 VIADD R5, R13, UR4 ;  /* 0x000000040d059c36 */ /* 0x000fca0008000000 */
[----:B-1----:R-:W-:-:S05]  /*04b0*/  @!P1 IADD3 R4, P0, R5, R6, RZ ;  /* 0x0000000605049210 */ /* 0x002fca0007f1e0ff */
[----:B------:R-:W-:Y:S02]  /*04c0*/  @!P1 IMAD.X R5, RZ, RZ, R7, P0 ;  /* 0x000000ffff059224 */ /* 0x000fe400000e0607 */
[----:B------:R-:W-:Y:S01]  /*04d0*/  @!P1 VIADD R13, R13, 0x80 ;  /* 0x000000800d0d9836 */ /* 0x000fe20000000000 */
[----:B------:R-:W0:Y:S02]  /*04e0*/  @!P4 LDC.64 R6, c[0x0][0x220] ;  /* 0x00008800ff06cb82 */ /* 0x000e240000000a00 */
[----:B------:R-:W3:Y:S01]  /*04f0*/  @!P1 LDG.E.U8 R4, desc[UR8][R4.64] ;  /* 0x0000000804049981 */ /* 0x000ee2000c1e1100 */
[----:B------:R-:W-:Y:S01]  /*0500*/  @!P4 VIADD R21, R9, UR4 ;  /* 0x000000040915cc36 */ /* 0x000fe20008000000 */
[----:B------:R-:W-:Y:S02]  /*0510*/  ISETP.GE.AND P0, PT, R13, R0, PT ;  /* 0x000000000d00720c */ /* 0x000fe40003f06270 */
[----:B------:R-:W-:-:S11]  /*0520*/  PRMT R8, RZ, 0x7610, R8 ;  /* 0x00007610ff087816 */ /* 0x000fd60000000008 */
[C---:B------:R-:W-:Y:S01]  /*0530*/  @!P0 VIADD R15, R13.reuse, UR4 ;  /* 0x000000040d0f8c36 */ /* 0x040fe20008000000 */
[----:B------:R-:W1:Y:S01]  /*0540*/  @!P0 LDC.64 R10, c[0x0][0x220] ;  /* 0x00008800ff0a8b82 */ /* 0x000e620000000a00 */
[----:B------:R-:W-:-:S05]  /*0550*/  @!P0 VIADD R13, R13, 0x80 ;  /* 0x000000800d0d8836 */ /* 0x000fca0000000000 */
[----:B------:R-:W-:-:S13]  /*0560*/  ISETP.GE.AND P3, PT, R13, R0, PT ;  /* 0x000000000d00720c */ /* 0x000fda0003f66270 */
[C---:B------:R-:W-:Y:S02]  /*0570*/  @!P3 VIADD R19, R13.reuse, UR4 ;  /* 0x000000040d13bc36 */ /* 0x040fe40008000000 */
[----:B------:R-:W-:Y:S01]  /*0580*/  @!P3 VIADD R13, R13, 0x80 ;  /* 0x000000800d0db836 */ /* 0x000fe20000000000 */
[----:B-1----:R-:W-:-:S04]  /*0590*/  @!P0 IADD3 R14, P6, R15, R10, RZ ;  /* 0x0000000a0f0e8210 */ /* 0x002fc80007fde0ff */
[----:B------:R-:W-:Y:S01]  /*05a0*/  ISETP.GE.AND P5, PT, R13, R0, PT ;  /* 0x000000000d00720c */ /* 0x000fe20003fa6270 */
[----:B------:R-:W-:Y:S01]  /*05b0*/  @!P0 IMAD.X R15, RZ, RZ, R11, P6 ;  /* 0x000000ffff0f8224 */ /* 0x000fe200030e060b */
[----:B0-----:R-:W-:Y:S02]  /*05c0*/  @!P4 IADD3 R20, P6, R21, R6, RZ ;  /* 0x000000061514c210 */ /* 0x001fe40007fde0ff */
[----:B------:R-:W-:Y:S02]  /*05d0*/  PRMT R10, RZ, 0x7610, R10 ;  /* 0x00007610ff0a7816 */ /* 0x000fe4000000000a */
[----:B------:R-:W4:Y:S01]  /*05e0*/  @!P0 LDG.E.U8 R12, desc[UR8][R14.64] ;  /* 0x000000080e0c8981 */ /* 0x000f22000c1e1100 */
[----:B------:R-:W-:Y:S02]  /*05f0*/  @!P4 IMAD.X R21, RZ, RZ, R7, P6 ;  /* 0x000000ffff15c224 */ /* 0x000fe400030e0607 */
[----:B------:R-:W0:Y:S04]  /*0600*/  @!P3 LDC.64 R6, c[0x0][0x220] ;  /* 0x00008800ff06bb82 */ /* 0x000e280000000a00 */
[C---:B------:R-:W-:Y:S01]  /*0610*/  @!P5 VIADD R17, R13.reuse, UR4 ;  /* 0x000000040d11dc36 */ /* 0x040fe20008000000 */
[----:B------:R1:W5:Y:S01]  /*0620*/  @!P4 LDG.E.U8 R11, desc[UR8][R20.64] ;  /* 0x00000008140bc981 */ /* 0x000362000c1e1100 */
[----:B------:R-:W-:Y:S01]  /*0630*/  @!P5 VIADD R13, R13, 0x80 ;  /* 0x000000800d0dd836 */ /* 0x000fe20000000000 */
[----:B--2---:R-:W-:-:S02]  /*0640*/  @!P2 ISETP.NE.AND P6, PT, R2, RZ, PT ;  /* 0x000000ff0200a20c */ /* 0x004fc40003fc5270 */
[----:B------:R-:W2:Y:S02]  /*0650*/  @!P5 LDC.64 R2, c[0x0][0x220] ;  /* 0x00008800ff02db82 */ /* 0x000ea40000000a00 */
[----:B------:R-:W-:Y:S02]  /*0660*/  @!P2 SEL R8, RZ, 0x1, !P6 ;  /* 0x00000001ff08a807 */ /* 0x000fe40007000000 */
[----:B------:R-:W-:-:S13]  /*0670*/  ISETP.GE.AND P2, PT, R13, R0, PT ;  /* 0x000000000d00720c */ /* 0x000fda0003f46270 */
[C---:B------:R-:W-:Y:S01]  /*0680*/  @!P2 VIADD R23, R13.reuse, UR4 ;  /* 0x000000040d17ac36 */ /* 0x040fe20008000000 */
[----:B---3--:R-:W-:Y:S01]  /*0690*/  @!P1 ISETP.NE.AND P6, PT, R4, RZ, PT ;  /* 0x000000ff0400920c */ /* 0x008fe20003fc5270 */
[----:B------:R-:W-:Y:S01]  /*06a0*/  @!P2 VIADD R13, R13, 0x80 ;  /* 0x000000800d0da836 */ /* 0x000fe20000000000 */
[----:B------:R-:W1:Y:S02]  /*06b0*/  @!P2 LDC.64 R4, c[0x0][0x220] ;  /* 0x00008800ff04ab82 */ /* 0x000e640000000a00 */
[----:B------:R-:W-:Y:S02]  /*06c0*/  @!P1 SEL R10, RZ, 0x1, !P6 ;  /* 0x00000001ff0a9807 */ /* 0x000fe40007000000 */
[----:B------:R-:W-:Y:S02]  /*06d0*/  ISETP.GE.AND P1, PT, R13, R0, PT ;  /* 0x000000000d00720c */ /* 0x000fe40003f26270 */
[----:B0-----:R-:W-:-:S05]  /*06e0*/  @!P3 IADD3 R18, P6, R19, R6, RZ ;  /* 0x000000061312b210 */ /* 0x001fca0007fde0ff */
[----:B------:R-:W-:Y:S01]  /*06f0*/  @!P3 IMAD.X R19, RZ, RZ, R7, P6 ;  /* 0x000000ffff13b224 */ /* 0x000fe200030e0607 */
[----:B--2---:R-:W-:-:S04]  /*0700*/  @!P5 IADD3 R2, P6, R17, R2, RZ ;  /* 0x000000021102d210 */ /* 0x004fc80007fde0ff */
[----:B------:R-:W2:Y:S01]  /*0710*/  @!P3 LDG.E.U8 R14, desc[UR8][R18.64] ;  /* 0x00000008120eb981 */ /* 0x000ea2000c1e1100 */
[----:B------:R-:W0:Y:S01]  /*0720*/  @!P1 LDC.64 R6, c[0x0][0x220] ;  /* 0x00008800ff069b82 */ /* 0x000e220000000a00 */
[----:B------:R-:W-:-:S05]  /*0730*/  @!P5 IMAD.X R3, RZ, RZ, R3, P6 ;  /* 0x000000ffff03d224 */ /* 0x000fca00030e0603 */
[----:B------:R3:W2:Y:S01]  /*0740*/  @!P5 LDG.E.U8 R2, desc[UR8][R2.64] ;  /* 0x000000080202d981 */ /* 0x0006a2000c1e1100 */
[----:B-1----:R-:W-:-:S05]  /*0750*/  @!P2 IADD3 R20, P6, R23, R4, RZ ;  /* 0x000000041714a210 */ /* 0x002fca0007fde0ff */
[----:B------:R-:W-:Y:S02]  /*0760*/  @!P2 IMAD.X R21, RZ, RZ, R5, P6 ;  /* 0x000000ffff15a224 */ /* 0x000fe400030e0605 */
[----:B------:R-:W-:-:S03]  /*0770*/  @!P1 VIADD R5, R13, UR4 ;  /* 0x000000040d059c36 */ /* 0x000fc60008000000 */
[----:B------:R-:W2:Y:S02]  /*0780*/  @!P2 LDG.E.U8 R15, desc[UR8][R20.64] ;  /* 0x00000008140fa981 */ /* 0x000ea4000c1e1100 */
[----:B0-----:R-:W-:Y:S02]  /*0790*/  @!P1 IADD3 R6, P6, R5, R6, RZ ;  /* 0x0000000605069210 */ /* 0x001fe40007fde0ff */
[----:B------:R-:W0:Y:S03]  /*07a0*/  @!P4 LDC.64 R4, c[0x0][0x218] ;  /* 0x00008600ff04cb82 */ /* 0x000e260000000a00 */
[----:B------:R-:W-:-:S05]  /*07b0*/  @!P1 IMAD.X R7, RZ, RZ, R7, P6 ;  /* 0x000000ffff079224 */ /* 0x000fca00030e0607 */
[----:B------:R1:W2:Y:S01]  /*07c0*/  @!P1 LDG.E.U8 R6, desc[UR8][R6.64] ;  /* 0x0000000806069981 */ /* 0x0002a2000c1e1100 */
[----:B-----5:R-:W-:Y:S02]  /*07d0*/  @!P4 ISETP.NE.AND P6, PT, R11, RZ, PT ;  /* 0x000000ff0b00c20c */ /* 0x020fe40003fc5270 */
[----:B------:R-:W-:Y:S02]  /*07e0*/  PRMT R11, RZ, 0x7610, R11 ;  /* 0x00007610ff0b7816 */ /* 0x000fe4000000000b */
[----:B------:R-:W-:Y:S02]  /*07f0*/  @!P4 SEL R11, RZ, 0x1, !P6 ;  /* 0x00000001ff0bc807 */ /* 0x000fe40007000000 */
[----:B----4-:R-:W-:Y:S02]  /*0800*/  @!P0 ISETP.NE.AND P6, PT, R12, RZ, PT ;  /* 0x000000ff0c00820c */ /* 0x010fe40003fc5270 */
[----:B---3--:R-:W-:Y:S02]  /*0810*/  PRMT R3, RZ, 0x7610, R3 ;  /* 0x00007610ff037816 */ /* 0x008fe40000000003 */
[----:B------:R-:W-:-:S02]  /*0820*/  @!P0 SEL R3, RZ, 0x1, !P6 ;  /* 0x00000001ff038807 */ /* 0x000fc40007000000 */
[----:B------:R-:W-:Y:S02]  /*0830*/  PRMT R11, R11, 0x9910, RZ ;  /* 0x000099100b0b7816 */ /* 0x000fe400000000ff */
[----:B------:R-:W-:Y:S01]  /*0840*/  ISETP.NE.AND P0, PT, RZ, UR10, PT ;  /* 0x0000000aff007c0c */ /* 0x000fe2000bf05270 */
[----:B-1----:R-:W-:-:S03]  /*0850*/  @!P4 VIADD R7, R9, UR4 ;  /* 0x000000040907cc36 */ /* 0x002fc60008000000 */
[----:B------:R-:W-:-:S04]  /*0860*/  ISETP.NE.XOR P6, PT, R11, RZ, P0 ;  /* 0x000000ff0b00720c */ /* 0x000fc800007c5a70 */
[----:B------:R-:W-:Y:S02]  /*0870*/  @!P4 SEL R11, RZ, 0x1, !P6 ;  /* 0x00000001ff0bc807 */ /* 0x000fe40007000000 */
[----:B0-----:R-:W-:-:S05]  /*0880*/  @!P4 IADD3 R4, P6, R7, R4, RZ ;  /* 0x000000040704c210 */ /* 0x001fca0007fde0ff */
[----:B------:R-:W-:Y:S01]  /*0890*/  @!P4 IMAD.X R5, RZ, RZ, R5, P6 ;  /* 0x000000ffff05c224 */ /* 0x000fe200030e0605 */
[----:B------:R-:W-:Y:S02]  /*08a0*/  PRMT R7, RZ, 0x7610, R7 ;  /* 0x00007610ff077816 */ /* 0x000fe40000000007 */
[----:B------:R-:W-:Y:S02]  /*08b0*/  PRMT R8, R8, 0x9910, RZ ;  /* 0x0000991008087816 */ /* 0x000fe400000000ff */
[----:B------:R-:W-:Y:S01]  /*08c0*/  PRMT R10, R10, 0x9910, RZ ;  /* 0x000099100a0a7816 */ /* 0x000fe200000000ff */
[----:B------:R0:W-:Y:S01]  /*08d0*/  @!P4 STG.E.U8 desc[UR8][R4.64], R11 ;  /* 0x0000000b0400c986 */ /* 0x0001e2000c101108 */
[----:B------:R-:W-:Y:S01]  /*08e0*/  @!P4 IMAD.MOV.U32 R9, RZ, RZ, R16 ;  /* 0x000000ffff09c224 */ /* 0x000fe200078e0010 */
[----:B------:R-:W-:Y:S02]  /*08f0*/  ISETP.NE.XOR P4, PT, R8, RZ, P0 ;  /* 0x000000ff0800720c */ /* 0x000fe40000785a70 */
[----:B------:R-:W-:-:S02]  /*0900*/  PRMT R8, RZ, 0x7610, R8 ;  /* 0x00007610ff087816 */ /* 0x000fc40000000008 */
[----:B------:R-:W-:Y:S01]  /*0910*/  PRMT R3, R3, 0x9910, RZ ;  /* 0x0000991003037816 */ /* 0x000fe200000000ff */
[----:B------:R-:W-:Y:S04]  /*0920*/  BSSY B0, `(.L_x_2024) ;  /* 0x000004d000007945 */ /* 0x000fe80003800000 */
[----:B------:R-:W-:Y:S01]  /*0930*/  BSSY B1, `(.L_x_2025) ;  /* 0x0000044000017945 */ /* 0x000fe20003800000 */
[----:B0-----:R-:W-:Y:S02]  /*0940*/  SEL R5, RZ, 0x1, !P4 ;  /* 0x00000001ff057807 */ /* 0x001fe40006000000 */
[----:B--2---:R-:W-:-:S04]  /*0950*/  @!P3 ISETP.NE.AND P6, PT, R14, RZ, PT ;  /* 0x000000ff0e00b20c */ /* 0x004fc80003fc5270 */
[----:B------:R-:W-:Y:S02]  /*0960*/  @!P3 SEL R7, RZ, 0x1, !P6 ;  /* 0x00000001ff07b807 */ /* 0x000fe40007000000 */
[----:B------:R-:W-:Y:S02]  /*0970*/  @!P5 ISETP.NE.AND P3, PT, R2, RZ, PT ;  /* 0x000000ff0200d20c */ /* 0x000fe40003f65270 */
[----:B------:R-:W-:Y:S02]  /*0980*/  PRMT R2, RZ, 0x7610, R2 ;  /* 0x00007610ff027816 */ /* 0x000fe40000000002 */
[----:B------:R-:W-:Y:S02]  /*0990*/  @!P5 SEL R2, RZ, 0x1, !P3 ;  /* 0x00000001ff02d807 */ /* 0x000fe40005800000 */
[----:B------:R-:W-:Y:S02]  /*09a0*/  PRMT R7, R7, 0x9910, RZ ;  /* 0x0000991007077816 */ /* 0x000fe400000000ff */
[----:B------:R-:W-:-:S02]  /*09b0*/  ISETP.NE.XOR P3, PT, R10, RZ, P0 ;  /* 0x000000ff0a00720c */ /* 0x000fc40000765a70 */
[----:B------:R-:W-:Y:S02]  /*09c0*/  @!P2 ISETP.NE.AND P6, PT, R15, RZ, PT ;  /* 0x000000ff0f00a20c */ /* 0x000fe40003fc5270 */
[----:B------:R-:W-:Y:S01]  /*09d0*/  PRMT R4, R2, 0x9910, RZ ;  /* 0x0000991002047816 */ /* 0x000fe200000000ff */
[----:B------:R-:W-:Y:S01]  /*09e0*/  IMAD.MOV.U32 R2, RZ, RZ, R7 ;  /* 0x000000ffff027224 */ /* 0x000fe200078e0007 */
[----:B------:R-:W-:Y:S02]  /*09f0*/  @!P2 SEL R8, RZ, 0x1, !P6 ;  /* 0x00000001ff08a807 */ /* 0x000fe40007000000 */
[----:B------:R-:W-:Y:S02]  /*0a00*/  SEL R7, RZ, 0x1, !P3 ;  /* 0x00000001ff077807 */ /* 0x000fe40005800000 */
[----:B------:R-:W-:Y:S02]  /*0a10*/  ISETP.GE.AND P3, PT, R9, R0, PT ;  /* 0x000000000900720c */ /* 0x000fe40003f66270 */
[----:B------:R-:W-:-:S02]  /*0a20*/  PRMT R8, R8, 0x9910, RZ ;  /* 0x0000991008087816 */ /* 0x000fc400000000ff */
[----:B------:R-:W-:Y:S01]  /*0a30*/  ISETP.NE.XOR P2, PT, R3, RZ, P0 ;  /* 0x000000ff0300720c */ /* 0x000fe20000745a70 */
[----:B------:R-:W-:Y:S01]  /*0a40*/  IMAD.MOV.U32 R3, RZ, RZ, R4 ;  /* 0x000000ffff037224 */ /* 0x000fe200078e0004 */
[----:B------:R-:W-:Y:S01]  /*0a50*/  ISETP.NE.XOR P5, PT, R2, RZ, P0 ;  /* 0x000000ff0200720c */ /* 0x000fe200007a5a70 */
[----:B------:R-:W-:Y:S01]  /*0a60*/  IMAD.MOV.U32 R2, RZ, RZ, R8 ;  /* 0x000000ffff027224 */ /* 0x000fe200078e0008 */
[----:B------:R-:W-:Y:S02]  /*0a70*/  ISETP.NE.AND P1, PT, R6, RZ, !P1 ;  /* 0x000000ff0600720c */ /* 0x000fe40004f25270 */
[----:B------:R-:W-:Y:S02]  /*0a80*/  ISETP.NE.XOR P4, PT, R3, RZ, P0 ;  /* 0x000000ff0300720c */ /* 0x000fe40000785a70 */
[----:B------:R-:W-:Y:S02]  /*0a90*/  ISETP.NE.XOR P0, PT, R2, RZ, P0 ;  /* 0x000000ff0200720c */ /* 0x000fe40000705a70 */
[----:B------:R-:W-:-:S02]  /*0aa0*/  ISETP.NE.XOR P1, PT, RZ, UR10, P1 ;  /* 0x0000000aff007c0c */ /* 0x000fc40008f25a70 */
[----:B------:R-:W-:Y:S02]  /*0ab0*/  SEL R11, RZ, 0x1, !P2 ;  /* 0x00000001ff0b7807 */ /* 0x000fe40005000000 */
[----:B------:R-:W-:Y:S02]  /*0ac0*/  SEL R13, RZ, 0x1, !P5 ;  /* 0x00000001ff0d7807 */ /* 0x000fe40006800000 */
[----:B------:R-:W-:Y:S02]  /*0ad0*/  SEL R15, RZ, 0x1, !P4 ;  /* 0x00000001ff0f7807 */ /* 0x000fe40006000000 */
[----:B------:R-:W-:Y:S01]  /*0ae0*/  SEL R17, RZ, 0x1, !P0 ;  /* 0x00000001ff117807 */ /* 0x000fe20004000000 */
[----:B------:R-:W-:Y:S06]  /*0af0*/  @P3 BRA `(.L_x_2026) ;  /* 0x0000000000383947 */ /* 0x000fec0003800000 */
[C---:B------:R-:W-:Y:S01]  /*0b00*/  VIADD R2, R9.reuse, UR4 ;  /* 0x0000000409027c36 */ /* 0x040fe20008000000 */
[----:B------:R-:W-:Y:S01]  /*0b10*/  ULDC.64 UR6, c[0x0][0x218] ;  /* 0x0000860000067ab9 */ /* 0x000fe20000000a00 */
[----:B------:R-:W-:-:S03]  /*0b20*/  VIADD R9, R9, 0x80 ;  /* 0x0000008009097836 */ /* 0x000fc60000000000 */
[----:B------:R-:W-:-:S05]  /*0b30*/  IADD3 R2, P0, R2, UR6, RZ ;  /* 0x0000000602027c10 */ /* 0x000fca000ff1e0ff */
[----:B------:R-:W-:Y:S01]  /*0b40*/  IMAD.X R3, RZ, RZ, UR7, P0 ;  /* 0x00000007ff037e24 */ /* 0x000fe200080e06ff */
[----:B------:R-:W-:-:S04]  /*0b50*/  ISETP.GE.AND P0, PT, R9, R0, PT ;  /* 0x000000000900720c */ /* 0x000fc80003f06270 */
[----:B------:R0:W-:Y:S09]  /*0b60*/  STG.E.U8 desc[UR8][R2.64], R5 ;  /* 0x0000000502007986 */ /* 0x0001f2000c101108 */
[----:B------:R-:W-:Y:S05]  /*0b70*/  @P0 BRA `(.L_x_2027) ;  /* 0x0000000000380947 */ /* 0x000fea0003800000 */
[C---:B0-----:R-:W-:Y:S01]  /*0b80*/  VIADD R2, R9.reuse, UR4 ;  /* 0x0000000409027c36 */ /* 0x041fe20008000000 */
[----:B------:R-:W-:Y:S01]  /*0b90*/  ULDC.64 UR6, c[0x0][0x218] ;  /* 0x0000860000067ab9 */ /* 0x000fe20000000a00 */
[----:B------:R-:W-:-:S03]  /*0ba0*/  VIADD R9, R9, 0x80 ;  /* 0x0000008009097836 */ /* 0x000fc60000000000 */
[----:B------:R-:W-:-:S05]  /*0bb0*/  IADD3 R2, P0, R2, UR6, RZ ;  /* 0x0000000602027c10 */ /* 0x000fca000ff1e0ff */
[----:B------:R-:W-:-:S05]  /*0bc0*/  IMAD.X R3, RZ, RZ, UR7, P0 ;  /* 0x00000007ff037e24 */ /* 0x000fca00080e06ff */
[----:B------:R0:W-:Y:S03]  /*0bd0*/  STG.E.U8 desc[UR8][R2.64], R7 ;  /* 0x0000000702007986 */ /* 0x0001e6000c101108 */
.L_x_2026:
[----:B------:R-:W-:-:S13]  /*0be0*/  ISETP.GE.AND P0, PT, R9, R0, PT ;  /* 0x000000000900720c */ /* 0x000fda0003f06270 */
[----:B------:R-:W-:Y:S05]  /*0bf0*/  @P0 BRA `(.L_x_2028) ;  /* 0x0000000000380947 */ /* 0x000fea0003800000 */
[C---:B0-----:R-:W-:Y:S01]  /*0c00*/  VIADD R2, R9.reuse, UR4 ;  /* 0x0000000409027c36 */ /* 0x041fe20008000000 */
[----:B------:R-:W-:Y:S01]  /*0c10*/  ULDC.64 UR6, c[0x0][0x218] ;  /* 0x0000860000067ab9 */ /* 0x000fe20000000a00 */
[----:B------:R-:W-:-:S03]  /*0c20*/  VIADD R9, R9, 0x80 ;  /* 0x0000008009097836 */ /* 0x000fc60000000000 */
[----:B------:R-:W-:-:S05]  /*0c30*/  IADD3 R2, P0, R2, UR6, RZ ;  /* 0x0000000602027c10 */ /* 0x000fca000ff1e0ff */
[----:B------:R-:W-:-:S05]  /*0c40*/  IMAD.X R3, RZ, RZ, UR7, P0 ;  /* 0x00000007ff037e24 */ /* 0x000fca00080e06ff */
[----:B------:R1:W-:Y:S03]  /*0c50*/  STG.E.U8 desc[UR8][R2.64], R11 ;  /* 0x0000000b02007986 */ /* 0x0003e6000c101108 */
.L_x_2027:
[----:B------:R-:W-:-:S13]  /*0c60*/  ISETP.GE.AND P0, PT, R9, R0, PT ;  /* 0x000000000900720c */ /* 0x000fda0003f06270 */
[----:B------:R-:W-:Y:S05]  /*0c70*/  @P0 BRA `(.L_x_2029) ;  /* 0x00000000003c0947 */ /* 0x000fea0003800000 */
[C---:B01----:R-:W-:Y:S01]  /*0c80*/  VIADD R2, R9.reuse, UR4 ;  /* 0x0000000409027c36 */ /* 0x043fe20008000000 */
[----:B------:R-:W-:Y:S01]  /*0c90*/  ULDC.64 UR6, c[0x0][0x218] ;  /* 0x0000860000067ab9 */ /* 0x000fe20000000a00 */
[----:B------:R-:W-:-:S03]  /*0ca0*/  VIADD R9, R9, 0x80 ;  /* 0x0000008009097836 */ /* 0x000fc60000000000 */
[----:B------:R-:W-:-:S05]  /*0cb0*/  IADD3 R2, P0, R2, UR6, RZ ;  /* 0x0000000602027c10 */ /* 0x000fca000ff1e0ff */
[----:B------:R-:W-:-:S05]  /*0cc0*/  IMAD.X R3, RZ, RZ, UR7, P0 ;  /* 0x00000007ff037e24 */ /* 0x000fca00080e06ff */
[----:B------:R1:W-:Y:S03]  /*0cd0*/  STG.E.U8 desc[UR8][R2.64], R13 ;  /* 0x0000000d02007986 */ /* 0x0003e6000c101108 */
.L_x_2028:
[----:B------:R-:W-:-:S13]  /*0ce0*/  ISETP.GE.AND P0, PT, R9, R0, PT ;  /* 0x000000000900720c */ /* 0x000fda0003f06270 */
[----:B------:R-:W-:Y:S05]  /*0cf0*/  @P0 BREAK B1 ;  /* 0x0000000000010942 */ /* 0x000fea0003800000 */
[----:B------:R-:W-:Y:S05]  /*0d00*/  @P0 BRA `(.L_x_2030) ;  /* 0x0000000000380947 */ /* 0x000fea0003800000 */
[C---:B01----:R-:W-:Y:S01]  /*0d10*/  VIADD R2, R9.reuse, UR4 ;  /* 0x0000000409027c36 */ /* 0x043fe20008000000 */
[----:B------:R-:W-:Y:S01]  /*0d20*/  ULDC.64 UR6, c[0x0][0x218] ;  /* 0x0000860000067ab9 */ /* 0x000fe20000000a00 */
[----:B------:R-:W-:-:S03]  /*0d30*/  VIADD R9, R9, 0x80 ;  /* 0x0000008009097836 */ /* 0x000fc60000000000 */
[----:B------:R-:W-:-:S05]  /*0d40*/  IADD3 R2, P0, R2, UR6, RZ ;  /* 0x0000000602027c10 */ /* 0x000fca000ff1e0ff */
[----:B------:R-:W-:-:S05]  /*0d50*/  IMAD.X R3, RZ, RZ, UR7, P0 ;  /* 0x00000007ff037e24 */ /* 0x000fca00080e06ff */
[----:B------:R2:W-:Y:S03]  /*0d60*/  STG.E.U8 desc[UR8][R2.64], R15 ;  /* 0x0000000f02007986 */ /* 0x0005e6000c101108 */
.L_x_2029:
[----:B------:R-:W-:Y:S05]  /*0d70*/  BSYNC B1 ;  /* 0x0000000000017941 */ /* 0x000fea0003800000 */
.L_x_2025:
[----:B------:R-:W-:-:S13]  /*0d80*/  ISETP.GE.AND P0, PT, R9, R0, PT ;  /* 0x000000000900720c */ /* 0x000fda0003f06270 */
[----:B0-----:R-:W0:Y:S01]  /*0d90*/  @!P0 LDC.64 R4, c[0x0][0x218] ;  /* 0x00008600ff048b82 */ /* 0x001e220000000a00 */
[C---:B-12---:R-:W-:Y:S02]  /*0da0*/  @!P0 VIADD R3, R9.reuse, UR4 ;  /* 0x0000000409038c36 */ /* 0x046fe40008000000 */
[----:B------:R-:W-:-:S03]  /*0db0*/  @!P0 VIADD R9, R9, 0x80 ;  /* 0x0000008009098836 */ /* 0x000fc60000000000 */
[----:B0-----:R-:W-:-:S05]  /*0dc0*/  @!P0 IADD3 R2, P2, R3, R4, RZ ;  /* 0x0000000403028210 */ /* 0x001fca0007f5e0ff */
[----:B------:R-:W-:-:S05]  /*0dd0*/  @!P0 IMAD.X R3, RZ, RZ, R5, P2 ;  /* 0x000000ffff038224 */ /* 0x000fca00010e0605 */
[----:B------:R2:W-:Y:S03]  /*0de0*/  @!P0 STG.E.U8 desc[UR8][R2.64], R17 ;  /* 0x0000001102008986 */ /* 0x0005e6000c101108 */
.L_x_2030:
[----:B------:R-:W-:Y:S05]  /*0df0*/  BSYNC B0 ;  /* 0x0000000000007941 */ /* 0x000fea0003800000 */
.L_x_2024:
[----:B------:R-:W-:Y:S05]  /*0e00*/  WARPSYNC.ALL ;  /* 0x0000000000007948 */ /* 0x000fea0003800000 */
[----:B------:R-:W-:-:S13]  /*0e10*/  ISETP.GE.AND P0, PT, R9, R0, PT ;  /* 0x000000000900720c */ /* 0x000fda0003f06270 */
[----:B------:R-:W-:Y:S05]  /*0e20*/  @P0 EXIT ;  /* 0x000000000000094d */ /* 0x000fea0003800000 */
[----:B012---:R-:W-:Y:S01]  /*0e30*/  VIADD R2, R9, UR4 ;  /* 0x0000000409027c36 */ /* 0x007fe20008000000 */
[----:B------:R-:W-:Y:S01]  /*0e40*/  ULDC.64 UR6, c[0x0][0x218] ;  /* 0x0000860000067ab9 */ /* 0x000fe20000000a00 */
[----:B------:R-:W-:-:S03]  /*0e50*/  SEL R5, RZ, 0x1, !P1 ;  /* 0x00000001ff057807 */ /* 0x000fc60004800000 */
[----:B------:R-:W-:-:S05]  /*0e60*/  IADD3 R2, P0, R2, UR6, RZ ;  /* 0x0000000602027c10 */ /* 0x000fca000ff1e0ff */
[----:B------:R-:W-:-:S05]  /*0e70*/  IMAD.X R3, RZ, RZ, UR7, P0 ;  /* 0x00000007ff037e24 */ /* 0x000fca00080e06ff */
[----:B------:R-:W-:Y:S01]  /*0e80*/  STG.E.U8 desc[UR8][R2.64], R5 ;  /* 0x0000000502007986 */ /* 0x000fe2000c101108 */
[----:B------:R-:W-:Y:S05]  /*0e90*/  EXIT ;  /* 0x000000000000794d */ /* 0x000fea0003800000 */
.L_x_2031:
        /* <DEDUP_REMOVED lines=14> */
.L_x_43767:


//--------------------- .text._ZN2at6native29vectorized_elementwise_kernelILi4ENS0_13AUnaryFunctorIbbbZZZNS0_23logical_xor_kernel_cudaERNS_14TensorIteratorEENKUlvE0_clEvENKUlvE7_clEvEUlbbE_EESt5arrayIPcLm2EEEEviT0_T1_ --------------------------
	.section	.text._ZN2at6native29vectorized_elementwise_kernelILi4ENS0_13AUnaryFunctorIbbbZZZNS0_23logical_xor_kernel_cudaERNS_14TensorIteratorEENKUlvE0_clEvENKUlvE7_clEvEUlbbE_EESt5arrayIPcLm2EEEEviT0_T1_,"ax",@progbits
	.align	128
        .global         _ZN2at6native29vectorized_elementwise_kernelILi4ENS0_13AUnaryFunctorIbbbZZZNS0_23logical_xor_kernel_cudaERNS_14TensorIteratorEENKUlvE0_clEvENKUlvE7_clEvEUlbbE_EESt5arrayIPcLm2EEEEviT0_T1_
        .type           _ZN2at6native29vectorized_elementwise_kernelILi4ENS0_13AUnaryFunctorIbbbZZZNS0_23logical_xor_kernel_cudaERNS_14TensorIteratorEENKUlvE0_clEvENKUlvE7_clEvEUlbbE_EESt5arrayIPcLm2EEEEviT0_T1_,@function
        .size           _ZN2at6native29vectorized_elementwise_kernelILi4ENS0_13AUnaryFunctorIbbbZZZNS0_23logical_xor_kernel_cudaERNS_14TensorIteratorEENKUlvE0_clEvENKUlvE7_clEvEUlbbE_EESt5arrayIPcLm2EEEEviT0_T1_,(.L_x_43768 - _ZN2at6native29vectorized_elementwise_kernelILi4ENS0_13AUnaryFunctorIbbbZZZNS0_23logical_xor_kernel_cudaERNS_14TensorIteratorEENKUlvE0_clEvENKUlvE7_clEvEUlbbE_EESt5arrayIPcLm2EEEEviT0_T1_)
        .other          _ZN2at6native29vectorized_elementwise_kernelILi4ENS0_13AUnaryFunctorIbbbZZZNS0_23logical_xor_kernel_cudaERNS_14TensorIteratorEENKUlvE0_clEvENKUlvE7_clEvEUlbbE_EESt5arrayIPcLm2EEEEviT0_T1_,@"STO_CUDA_ENTRY STV_DEFAULT"
_ZN2at6native29vectorized_elementwise_kernelILi4ENS0_13AUnaryFunctorIbbbZZZNS0_23logical_xor_kernel_cudaERNS_14TensorIteratorEENKUlvE0_clEvENKUlvE7_clEvEUlbbE_EESt5arrayIPcLm2EEEEviT0_T1_:
.text._ZN2at6native29vectorized_elementwise_kernelILi4ENS0_13AUnaryFunctorIbbbZZZNS0_23logical_xor_kernel_cudaERNS_14TensorIteratorEENKUlvE0_clEvENKUlvE7_clEvEUlbbE_EESt5arrayIPcLm2EEEEviT0_T1_:
        /* <DEDUP_REMOVED lines=18> */
[----:B------:R-:W2:Y:S04]  /*0120*/  LDG.E R6, desc[UR8][R2.64] ;  /* 0x0000000802067981 */ /* 0x000ea8000c1e1900 */
[----:B------:R-:W3:Y:S01]  /*0130*/  LDG.E R7, desc[UR8][R2.64+0x200] ;  /* 0x0002000802077981 */ /* 0x000ee2000c1e1900 */
[----:B------:R-:W-:-:S04]  /*0140*/  UIADD3 UR5, UP0, UR4, UR6, URZ ;  /* 0x0000000604057290 */ /* 0x000fc8000ff1e03f */
[----:B------:R-:W-:Y:S01]  /*0150*/  UIADD3.X UR6, URZ, UR7, URZ, UP0, !UPT ;  /* 0x000000073f067290 */ /* 0x000fe200087fe43f */
[C---:B--2---:R-:W-:Y:S02]  /*0160*/  PRMT R0, R6.reuse, 0x7770, RZ ;  /* 0x0000777006007816 */ /* 0x044fe400000000ff */
[C---:B------:R-:W-:Y:S02]  /*0170*/  PRMT R4, R6.reuse, 0x7771, RZ ;  /* 0x0000777106047816 */ /* 0x040fe400000000ff */
[----:B------:R-:W-:Y:S02]  /*0180*/  PRMT R5, R6, 0x7772, RZ ;  /* 0x0000777206057816 */ /* 0x000fe400000000ff */
[----:B------:R-:W-:Y:S02]  /*0190*/  ISETP.NE.XOR P2, PT, R0, RZ, P0 ;  /* 0x000000ff0000720c */ /* 0x000fe40000745a70 */
[----:B------:R-:W-:Y:S02]  /*01a0*/  ISETP.NE.XOR P3, PT, R4, RZ, P0 ;  /* 0x000000ff0400720c */ /* 0x000fe40000765a70 */
[----:B------:R-:W-:-:S02]  /*01b0*/  PRMT R0, R6, 0x7773, RZ ;  /* 0x0000777306007816 */ /* 0x000fc400000000ff */
[----:B------:R-:W-:Y:S02]  /*01c0*/  ISETP.NE.XOR P1, PT, R5, RZ, P0 ;  /* 0x000000ff0500720c */ /* 0x000fe40000725a70 */
[----:B------:R-:W-:Y:S02]  /*01d0*/  SEL R4, RZ, 0x1, !P2 ;  /* 0x00000001ff047807 */ /* 0x000fe40005000000 */
[----:B------:R-:W-:Y:S02]  /*01e0*/  SEL R5, RZ, 0x1, !P3 ;  /* 0x00000001ff057807 */ /* 0x000fe40005800000 */
[C---:B---3--:R-:W-:Y:S02]  /*01f0*/  PRMT R2, R7.reuse, 0x7770, RZ ;  /* 0x0000777007027816 */ /* 0x048fe400000000ff */
[----:B------:R-:W-:Y:S02]  /*0200*/  ISETP.NE.XOR P2, PT, R0, RZ, P0 ;  /* 0x000000ff0000720c */ /* 0x000fe40000745a70 */
[----:B------:R-:W-:-:S02]  /*0210*/  PRMT R0, R7, 0x7771, RZ ;  /* 0x0000777107007816 */ /* 0x000fc400000000ff */
[----:B------:R-:W-:Y:S02]  /*0220*/  PRMT R5, R5, 0x7604, R4 ;  /* 0x0000760405057816 */ /* 0x000fe40000000004 */
[----:B------:R-:W-:Y:S02]  /*0230*/  ISETP.NE.XOR P3, PT, R2, RZ, P0 ;  /* 0x000000ff0200720c */ /* 0x000fe40000765a70 */
[----:B------:R-:W-:Y:S02]  /*0240*/  ISETP.NE.XOR P4, PT, R0, RZ, P0 ;  /* 0x000000ff0000720c */ /* 0x000fe40000785a70 */
[C---:B------:R-:W-:Y:S02]  /*0250*/  PRMT R4, R7.reuse, 0x7772, RZ ;  /* 0x0000777207047816 */ /* 0x040fe400000000ff */
[----:B------:R-:W-:Y:S02]  /*0260*/  PRMT R0, R7, 0x7773, RZ ;  /* 0x0000777307007816 */ /* 0x000fe400000000ff */
[----:B------:R-:W-:-:S02]  /*0270*/  SEL R2, RZ, 0x1, !P3 ;  /* 0x00000001ff027807 */ /* 0x000fc40005800000 */
[----:B------:R-:W-:Y:S02]  /*0280*/  SEL R3, RZ, 0x1, !P4 ;  /* 0x00000001ff037807 */ /* 0x000fe40006000000 */
[----:B------:R-:W-:Y:S02]  /*0290*/  ISETP.NE.XOR P3, PT, R4, RZ, P0 ;  /* 0x000000ff0400720c */ /* 0x000fe40000765a70 */
[----:B------:R-:W-:Y:S02]  /*02a0*/  ISETP.NE.XOR P0, PT, R0, RZ, P0 ;  /* 0x000000ff0000720c */ /* 0x000fe40000705a70 */
[----:B------:R-:W-:Y:S01]  /*02b0*/  PRMT R7, R3, 0x7604, R2 ;  /* 0x0000760403077816 */ /* 0x000fe20000000002 */
[----:B------:R-:W-:Y:S01]  /*02c0*/  IMAD.U32 R2, RZ, RZ, UR5 ;  /* 0x00000005ff027e24 */ /* 0x000fe2000f8e00ff */
[----:B------:R-:W-:Y:S01]  /*02d0*/  SEL R0, RZ, 0x1, !P1 ;  /* 0x00000001ff007807 */ /* 0x000fe20004800000 */
[----:B------:R-:W-:Y:S01]  /*02e0*/  IMAD.U32 R3, RZ, RZ, UR6 ;  /* 0x00000006ff037e24 */ /* 0x000fe2000f8e00ff */
[----:B------:R-:W-:-:S02]  /*02f0*/  SEL R4, RZ, 0x1, !P3 ;  /* 0x00000001ff047807 */ /* 0x000fc40005800000 */
[----:B------:R-:W-:Y:S01]  /*0300*/  PRMT R5, R0, 0x7054, R5 ;  /* 0x0000705400057816 */ /* 0x000fe20000000005 */
[----:B------:R-:W-:Y:S01]  /*0310*/  IMAD.WIDE R2, R9, 0x4, R2 ;  /* 0x0000000409027825 */ /* 0x000fe200078e0202 */
[----:B------:R-:W-:Y:S02]  /*0320*/  PRMT R7, R4, 0x7054, R7 ;  /* 0x0000705404077816 */ /* 0x000fe40000000007 */
[----:B------:R-:W-:Y:S02]  /*0330*/  SEL R0, RZ, 0x1, !P2 ;  /* 0x00000001ff007807 */ /* 0x000fe40005000000 */
[----:B------:R-:W-:Y:S02]  /*0340*/  SEL R4, RZ, 0x1, !P0 ;  /* 0x00000001ff047807 */ /* 0x000fe40004000000 */
[----:B------:R-:W-:Y:S02]  /*0350*/  PRMT R5, R0, 0x654, R5 ;  /* 0x0000065400057816 */ /* 0x000fe40000000005 */
[----:B------:R-:W-:-:S03]  /*0360*/  PRMT R7, R4, 0x654, R7 ;  /* 0x0000065404077816 */ /* 0x000fc60000000007 */
[----:B------:R-:W-:Y:S04]  /*0370*/  STG.E desc[UR8][R2.64], R5 ;  /* 0x0000000502007986 */ /* 0x000fe8000c101908 */
[----:B------:R-:W-:Y:S01]  /*0380*/  STG.E desc[UR8][R2.64+0x200], R7 ;  /* 0x0002000702007986 */ /* 0x000fe2000c101908 */
[----:B------:R-:W-:Y:S05]  /*0390*/  EXIT ;  /* 0x000000000000794d */ /* 0x000fea0003800000 */
.L_x_2032:
        /* <DEDUP_REMOVED lines=130> */
.L_x_2035:
        /* <DEDUP_REMOVED lines=8> */
.L_x_2036:
        /* <DEDUP_REMOVED lines=8> */
.L_x_2037:
        /* <DEDUP_REMOVED lines=9> */
.L_x_2038:
[----:B------:R-:W-:Y:S05]  /*0d50*/  BSYNC B1 ;  /* 0x0000000000017941 */ /* 0x000fea0003800000 */
.L_x_2034:
[----:B------:R-:W-:-:S13]  /*0d60*/  ISETP.GE.AND P0, PT, R9, R0, PT ;  /* 0x000000000900720c */ /* 0x000fda0003f06270 */
[----:B0-----:R-:W0:Y:S01]  /*0d70*/  @!P0 LDC.64 R4, c[0x0][0x218] ;  /* 0x00008600ff048b82 */ /* 0x001e220000000a00 */
[C---:B-12---:R-:W-:Y:S02]  /*0d80*/  @!P0 VIADD R3, R9.reuse, UR4 ;  /* 0x0000000409038c36 */ /* 0x046fe40008000000 */
[----:B------:R-:W-:-:S03]  /*0d90*/  @!P0 VIADD R9, R9, 0x80 ;  /* 0x0000008009098836 */ /* 0x000fc60000000000 */
[----:B0-----:R-:W-:-:S05]  /*0da0*/  @!P0 IADD3 R2, P2, R3, R4, RZ ;  /* 0x0000000403028210 */ /* 0x001fca0007f5e0ff */
[----:B------:R-:W-:-:S05]  /*0db0*/  @!P0 IMAD.X R3, RZ, RZ, R5, P2 ;  /* 0x000000ffff038224 */ /* 0x000fca00010e0605 */
[----:B------:R2:W-:Y:S03]  /*0dc0*/  @!P0 STG.E.U8 desc[UR8][R2.64], R17 ;  /* 0x0000001102008986 */ /* 0x0005e6000c101108 */
.L_x_2039:
[----:B------:R-:W-:Y:S05]  /*0dd0*/  BSYNC B0 ;  /* 0x0000000000007941 */ /* 0x000fea0003800000 */
.L_x_2033:
        /* <DEDUP_REMOVED lines=10> */
.L_x_2040:
        /* <DEDUP_REMOVED lines=16> */
.L_x_43768:


//--------------------- .text._ZN2at6native29vectorized_elementwise_kernelILi8ENS0_13AUnaryFunctorIbbbZZZNS0_23logical_xor_kernel_cudaERNS_14TensorIteratorEENKUlvE0_clEvENKUlvE7_clEvEUlbbE_EESt5arrayIPcLm2EEEEviT0_T1_ --------------------------
	.section	.text._ZN2at6native29vectorized_elementwise_kernelILi8ENS0_13AUnaryFunctorIbbbZZZNS0_23logical_xor_kernel_cudaERNS_14TensorIteratorEENKUlvE0_clEvENKUlvE7_clEvEUlbbE_EESt5arrayIPcLm2EEEEviT0_T1_,"ax",@progbits
	.align	128
        .global         _ZN2at6native29vectorized_elementwise_kernelILi8ENS0_13AUnaryFunctorIbbbZZZNS0_23logical_xor_kernel_cudaERNS_14TensorIteratorEENKUlvE0_clEvENKUlvE7_clEvEUlbbE_EESt5arrayIPcLm2EEEEviT0_T1_
        .type           _ZN2at6native29vectorized_elementwise_kernelILi8ENS0_13AUnaryFunctorIbbbZZZNS0_23logical_xor_kernel_cudaERNS_14TensorIteratorEENKUlvE0_clEvENKUlvE7_clEvEUlbbE_EESt5arrayIPcLm2EEEEviT0_T1_,@function
        .size           _ZN2at6native29vectorized_elementwise_kernelILi8ENS0_13AUnaryFunctorIbbbZZZNS0_23logical_xor_kernel_cudaERNS_14TensorIteratorEENKUlvE0_clEvENKUlvE7_clEvEUlbbE_EESt5arrayIPcLm2EEEEviT0_T1_,(.L_x_43769 - _ZN2at6native29vectorized_elementwise_kernelILi8ENS0_13AUnaryFunctorIbbbZZZNS0_23logical_xor_kernel_cudaERNS_14TensorIteratorEENKUlvE0_clEvENKUlvE7_clEvEUlbbE_EESt5arrayIPcLm2EEEEviT0_T1_)
        .other          _ZN2at6native29vectorized_elementwise_kernelILi8ENS0_13AUnaryFunctorIbbbZZZNS0_23logical_xor_kernel_cudaERNS_14TensorIteratorEENKUlvE0_clEvENKUlvE7_clEvEUlbbE_EESt5arrayIPcLm2EEEEviT0_T1_,@"STO_CUDA_ENTRY STV_DEFAULT"
_ZN2at6native29vectorized_elementwise_kernelILi8ENS0_13AUnaryFunctorIbbbZZZNS0_23logical_xor_kernel_cudaERNS_14TensorIteratorEENKUlvE0_clEvENKUlvE7_clEvEUlbbE_EESt5arrayIPcLm2EEEEviT0_T1_:
.text._ZN2at6native29vectorized_elementwise_kernelILi8ENS0_13AUnaryFunctorIbbbZZZNS0_23logical_xor_kernel_cudaERNS_14TensorIteratorEENKUlvE0_clEvENKUlvE7_clEvEUlbbE_EESt5arrayIPcLm2EEEEviT0_T1_:
        /* <DEDUP_REMOVED lines=17> */
[----:B0-----:R-:W-:-:S06]  /*0110*/  IMAD.WIDE.U32 R2, R0, 0x8, R2 ;  /* 0x0000000800027825 */ /* 0x001fcc00078e0002 */
[----:B------:R-:W2:Y:S01]  /*0120*/  LDG.E.64 R2, desc[UR8][R2.64] ;  /* 0x0000000802027981 */ /* 0x000ea2000c1e1b00 */
[----:B------:R-:W-:-:S04]  /*0130*/  UIADD3 UR5, UP0, UR4, UR6, URZ ;  /* 0x0000000604057290 */ /* 0x000fc8000ff1e03f */
[----:B------:R-:W-:Y:S01]  /*0140*/  UIADD3.X UR6, URZ, UR7, URZ, UP0, !UPT ;  /* 0x000000073f067290 */ /* 0x000fe200087fe43f */
[----:B--2---:R-:W-:Y:S02]  /*0150*/  PRMT R5, R3, 0x7632, R5 ;  /* 0x0000763203057816 */ /* 0x004fe40000000005 */
[C---:B------:R-:W-:Y:S02]  /*0160*/  PRMT R4, R2.reuse, 0x7632, R4 ;  /* 0x0000763202047816 */ /* 0x040fe40000000004 */
[----:B------:R-:W-:Y:S02]  /*0170*/  LOP3.LUT P1, RZ, R5, 0xff, RZ, 0xc0, !PT ;  /* 0x000000ff05ff7812 */ /* 0x000fe4000782c0ff */
[----:B------:R-:W-:Y:S02]  /*0180*/  LOP3.LUT R5, R3, 0xffff, RZ, 0xc0, !PT ;  /* 0x0000ffff03057812 */ /* 0x000fe400078ec0ff */
[C---:B------:R-:W-:Y:S02]  /*0190*/  LOP3.LUT R6, R2.reuse, 0xffff, RZ, 0xc0, !PT ;  /* 0x0000ffff02067812 */ /* 0x040fe400078ec0ff */
[----:B------:R-:W-:-:S02]  /*01a0*/  LOP3.LUT P4, RZ, R2, 0xff, RZ, 0xc0, !PT ;  /* 0x000000ff02ff7812 */ /* 0x000fc4000788c0ff */
[----:B------:R-:W-:Y:S02]  /*01b0*/  PRMT R7, R2, 0x7732, RZ ;  /* 0x0000773202077816 */ /* 0x000fe400000000ff */
[----:B------:R-:W-:Y:S02]  /*01c0*/  SHF.R.U32.HI R2, RZ, 0x8, R5 ;  /* 0x00000008ff027819 */ /* 0x000fe40000011605 */
[C---:B------:R-:W-:Y:S02]  /*01d0*/  LOP3.LUT P3, RZ, R3.reuse, 0xff, RZ, 0xc0, !PT ;  /* 0x000000ff03ff7812 */ /* 0x040fe4000786c0ff */
[----:B------:R-:W-:Y:S01]  /*01e0*/  PRMT R5, R2, 0x9910, RZ ;  /* 0x0000991002057816 */ /* 0x000fe200000000ff */
[----:B------:R-:W-:Y:S01]  /*01f0*/  IMAD.MOV.U32 R2, RZ, RZ, R7 ;  /* 0x000000ffff027224 */ /* 0x000fe200078e0007 */
[----:B------:R-:W-:Y:S02]  /*0200*/  PRMT R3, R3, 0x7732, RZ ;  /* 0x0000773203037816 */ /* 0x000fe400000000ff */
[----:B------:R-:W-:-:S02]  /*0210*/  LOP3.LUT P2, RZ, R4, 0xff, RZ, 0xc0, !PT ;  /* 0x000000ff04ff7812 */ /* 0x000fc4000784c0ff */
[----:B------:R-:W-:Y:S02]  /*0220*/  SHF.R.U32.HI R4, RZ, 0x8, R6 ;  /* 0x00000008ff047819 */ /* 0x000fe40000011606 */
[----:B------:R-:W-:Y:S02]  /*0230*/  SHF.R.U32.HI R2, RZ, 0x8, R2 ;  /* 0x00000008ff027819 */ /* 0x000fe40000011602 */
[----:B------:R-:W-:Y:S02]  /*0240*/  SHF.R.U32.HI R3, RZ, 0x8, R3 ;  /* 0x00000008ff037819 */ /* 0x000fe40000011603 */
[----:B------:R-:W-:Y:S02]  /*0250*/  ISETP.NE.XOR P4, PT, RZ, UR10, P4 ;  /* 0x0000000aff007c0c */ /* 0x000fe4000a785a70 */
[----:B------:R-:W-:Y:S02]  /*0260*/  PRMT R4, R4, 0x9910, RZ ;  /* 0x0000991004047816 */ /* 0x000fe400000000ff */
[----:B------:R-:W-:-:S02]  /*0270*/  PRMT R2, R2, 0x9910, RZ ;  /* 0x0000991002027816 */ /* 0x000fc400000000ff */
[----:B------:R-:W-:Y:S02]  /*0280*/  PRMT R3, R3, 0x9910, RZ ;  /* 0x0000991003037816 */ /* 0x000fe400000000ff */
[----:B------:R-:W-:Y:S02]  /*0290*/  SEL R10, RZ, 0x1, !P4 ;  /* 0x00000001ff0a7807 */ /* 0x000fe40006000000 */
[----:B------:R-:W-:Y:S02]  /*02a0*/  ISETP.NE.XOR P6, PT, R4, RZ, P0 ;  /* 0x000000ff0400720c */ /* 0x000fe400007c5a70 */
[----:B------:R-:W-:Y:S02]  /*02b0*/  ISETP.NE.XOR P5, PT, R5, RZ, P0 ;  /* 0x000000ff0500720c */ /* 0x000fe400007a5a70 */
[----:B------:R-:W-:Y:S01]  /*02c0*/  ISETP.NE.XOR P4, PT, R2, RZ, P0 ;  /* 0x000000ff0200720c */ /* 0x000fe20000785a70 */
[----:B------:R-:W-:Y:S01]  /*02d0*/  IMAD.U32 R2, RZ, RZ, UR5 ;  /* 0x00000005ff027e24 */ /* 0x000fe2000f8e00ff */
[----:B------:R-:W-:Y:S01]  /*02e0*/  ISETP.NE.XOR P0, PT, R3, RZ, P0 ;  /* 0x000000ff0300720c */ /* 0x000fe20000705a70 */
[----:B------:R-:W-:Y:S01]  /*02f0*/  IMAD.U32 R3, RZ, RZ, UR6 ;  /* 0x00000006ff037e24 */ /* 0x000fe2000f8e00ff */
[----:B------:R-:W-:-:S02]  /*0300*/  SEL R11, RZ, 0xffffffff, !P6 ;  /* 0xffffffffff0b7807 */ /* 0x000fc40007000000 */
[----:B------:R-:W-:Y:S01]  /*0310*/  SEL R9, RZ, 0xffffffff, !P4 ;  /* 0xffffffffff097807 */ /* 0x000fe20006000000 */
[----:B------:R-:W-:Y:S01]  /*0320*/  IMAD.WIDE R2, R0, 0x8, R2 ;  /* 0x0000000800027825 */ /* 0x000fe200078e0202 */
[----:B------:R-:W-:Y:S02]  /*0330*/  SEL R7, RZ, 0xffffffff, !P5 ;  /* 0xffffffffff077807 */ /* 0x000fe40006800000 */
[----:B------:R-:W-:Y:S01]  /*0340*/  SEL R5, RZ, 0xffffffff, !P0 ;  /* 0xffffffffff057807 */ /* 0x000fe20004000000 */
[----:B------:R-:W-:Y:S01]  /*0350*/  IMAD.SHL.U32 R15, R11, 0x100, RZ ;  /* 0x000001000b0f7824 */ /* 0x000fe200078e00ff */
[----:B------:R-:W-:Y:S01]  /*0360*/  ISETP.NE.XOR P3, PT, RZ, UR10, P3 ;  /* 0x0000000aff007c0c */ /* 0x000fe20009f65a70 */
[----:B------:R-:W-:Y:S01]  /*0370*/  IMAD.SHL.U32 R13, R9, 0x100, RZ ;  /* 0x00000100090d7824 */ /* 0x000fe200078e00ff */
[----:B------:R-:W-:Y:S01]  /*0380*/  ISETP.NE.XOR P2, PT, RZ, UR10, P2 ;  /* 0x0000000aff007c0c */ /* 0x000fe20009745a70 */
[----:B------:R-:W-:Y:S01]  /*0390*/  IMAD.SHL.U32 R11, R7, 0x100, RZ ;  /* 0x00000100070b7824 */ /* 0x000fe200078e00ff */
[----:B------:R-:W-:Y:S01]  /*03a0*/  ISETP.NE.XOR P1, PT, RZ, UR10, P1 ;  /* 0x0000000aff007c0c */ /* 0x000fe20008f25a70 */
[----:B------:R-:W-:Y:S01]  /*03b0*/  IMAD.SHL.U32 R9, R5, 0x100, RZ ;  /* 0x0000010005097824 */ /* 0x000fe200078e00ff */
[----:B------:R-:W-:-:S02]  /*03c0*/  SEL R6, RZ, 0x1, !P3 ;  /* 0x00000001ff067807 */ /* 0x000fc40005800000 */
[----:B------:R-:W-:Y:S02]  /*03d0*/  SEL R8, RZ, 0x1, !P2 ;  /* 0x00000001ff087807 */ /* 0x000fe40005000000 */
[----:B------:R-:W-:Y:S02]  /*03e0*/  SEL R4, RZ, 0x1, !P1 ;  /* 0x00000001ff047807 */ /* 0x000fe40004800000 */
[----:B------:R-:W-:Y:S02]  /*03f0*/  LOP3.LUT R7, R15, 0x100, R10, 0xe2, !PT ;  /* 0x000001000f077812 */ /* 0x000fe400078ee20a */
[----:B------:R-:W-:Y:S02]  /*0400*/  LOP3.LUT R5, R11, 0x100, R6, 0xe2, !PT ;  /* 0x000001000b057812 */ /* 0x000fe400078ee206 */
[----:B------:R-:W-:Y:S02]  /*0410*/  LOP3.LUT R8, R13, 0x100, R8, 0xe2, !PT ;  /* 0x000001000d087812 */ /* 0x000fe400078ee208 */
[----:B------:R-:W-:-:S02]  /*0420*/  LOP3.LUT R4, R9, 0x100, R4, 0xe2, !PT ;  /* 0x0000010009047812 */ /* 0x000fc400078ee204 */
[----:B------:R-:W-:Y:S02]  /*0430*/  PRMT R8, R7, 0x5410, R8 ;  /* 0x0000541007087816 */ /* 0x000fe40000000008 */
[----:B------:R-:W-:-:S05]  /*0440*/  PRMT R9, R5, 0x5410, R4 ;  /* 0x0000541005097816 */ /* 0x000fca0000000004 */
[----:B------:R-:W-:Y:S01]  /*0450*/  STG.E.64 desc[UR8][R2.64], R8 ;  /* 0x0000000802007986 */ /* 0x000fe2000c101b08 */
[----:B------:R-:W-:Y:S05]  /*0460*/  EXIT ;  /* 0x000000000000794d */ /* 0x000fea0003800000 */
.L_x_2041:
        /* <DEDUP_REMOVED lines=130> */
.L_x_2044:
        /* <DEDUP_REMOVED lines=8> */
.L_x_2045:
        /* <DEDUP_REMOVED lines=8> */
.L_x_2046:
        /* <DEDUP_REMOVED lines=9> */
.L_x_2047:
[----:B------:R-:W-:Y:S05]  /*0e20*/  BSYNC B1 ;  /* 0x0000000000017941 */ /* 0x000fea0003800000 */
.L_x_2043:
[----:B------:R-:W-:-:S13]  /*0e30*/  ISETP.GE.AND P0, PT, R9, R0, PT ;  /* 0x000000000900720c */ /* 0x000fda0003f06270 */
[----:B0-----:R-:W0:Y:S01]  /*0e40*/  @!P0 LDC.64 R4, c[0x0][0x218] ;  /* 0x00008600ff048b82 */ /* 0x001e220000000a00 */
[C---:B-12---:R-:W-:Y:S02]  /*0e50*/  @!P0 VIADD R3, R9.reuse, UR4 ;  /* 0x0000000409038c36 */ /* 0x046fe40008000000 */
[----:B------:R-:W-:-:S03]  /*0e60*/  @!P0 VIADD R9, R9, 0x80 ;  /* 0x0000008009098836 */ /* 0x000fc60000000000 */
[----:B0-----:R-:W-:-:S05]  /*0e70*/  @!P0 IADD3 R2, P2, R3, R4, RZ ;  /* 0x0000000403028210 */ /* 0x001fca0007f5e0ff */
[----:B------:R-:W-:-:S05]  /*0e80*/  @!P0 IMAD.X R3, RZ, RZ, R5, P2 ;  /* 0x000000ffff038224 */ /* 0x000fca00010e0605 */
[----:B------:R2:W-:Y:S03]  /*0e90*/  @!P0 STG.E.U8 desc[UR8][R2.64], R17 ;  /* 0x0000001102008986 */ /* 0x0005e6000c101108 */
.L_x_2048:
[----:B------:R-:W-:Y:S05]  /*0ea0*/  BSYNC B0 ;  /* 0x0000000000007941 */ /* 0x000fea0003800000 */
.L_x_2042:
        /* <DEDUP_REMOVED lines=10> */
.L_x_2049:
        /* <DEDUP_REMOVED lines=11> */
.L_x_43769:


//--------------------- .text._ZN2at6native18elementwise_kernelILi128ELi4EZNS0_15gpu_kernel_implINS0_13BinaryFunctorIbbbZZZNS0_23logical_xor_kernel_cudaERNS_14TensorIteratorEENKUlvE0_clEvENKUlvE7_clEvEUlbbE_EEEEvRNS_18TensorIteratorBaseERKT_EUliE_EEviT1_ --------------------------
	.section	.text._ZN2at6native18elementwise_kernelILi128ELi4EZNS0_15gpu_kernel_implINS0_13BinaryFunctorIbbbZZZNS0_23logical_xor_kernel_cudaERNS_14TensorIteratorEENKUlvE0_clEvENKUlvE7_clEvEUlbbE_EEEEvRNS_18TensorIteratorBaseERKT_EUliE_EEviT1_,"ax",@progbits
	.align	128
        .global         _ZN2at6native18elementwise_kernelILi128ELi4EZNS0_15gpu_kernel_implINS0_13BinaryFunctorIbbbZZZNS0_23logical_xor_kernel_cudaERNS_14TensorIteratorEENKUlvE0_clEvENKUlvE7_clEvEUlbbE_EEEEvRNS_18TensorIteratorBaseERKT_EUliE_EEviT1_
        .type           _ZN2at6native18elementwise_kernelILi128ELi4EZNS0_15gpu_kernel_implINS0_13BinaryFunctorIbbbZZZNS0_23logical_xor_kernel_cudaERNS_14TensorIteratorEENKUlvE0_clEvENKUlvE7_clEvEUlbbE_EEEEvRNS_18TensorIteratorBaseERKT_EUliE_EEviT1_,@function
        .size           _ZN2at6native18elementwise_kernelILi128ELi4EZNS0_15gpu_kernel_implINS0_13BinaryFunctorIbbbZZZNS0_23logical_xor_kernel_cudaERNS_14TensorIteratorEENKUlvE0_clEvENKUlvE7_clEvEUlbbE_EEEEvRNS_18TensorIteratorBaseERKT_EUliE_EEviT1_,(.L_x_43770 - _ZN2at6native18elementwise_kernelILi128ELi4EZNS0_15gpu_kernel_implINS0_13BinaryFunctorIbbbZZZNS0_23logical_xor_kernel_cudaERNS_14TensorIteratorEENKUlvE0_clEvENKUlvE7_clEvEUlbbE_EEEEvRNS_18TensorIteratorBaseERKT_EUliE_EEviT1_)
        .other          _ZN2at6native18elementwise_kernelILi128ELi4EZNS0_15gpu_kernel_implINS0_13BinaryFunctorIbbbZZZNS0_23logical_xor_kernel_cudaERNS_14TensorIteratorEENKUlvE0_clEvENKUlvE7_clEvEUlbbE_EEEEvRNS_18TensorIteratorBaseERKT_EUliE_EEviT1_,@"STO_CUDA_ENTRY STV_DEFAULT"
_ZN2at6native18elementwise_kernelILi128ELi4EZNS0_15gpu_kernel_implINS0_13BinaryFunctorIbbbZZZNS0_23logical_xor_kernel_cudaERNS_14TensorIteratorEENKUlvE0_clEvENKUlvE7_clEvEUlbbE_EEEEvRNS_18TensorIteratorBaseERKT_EUliE_EEviT1_:
.text._ZN2at6native18elementwise_kernelILi128ELi4EZNS0_15gpu_kernel_implINS0_13BinaryFunctorIbbbZZZNS0_23logical_xor_kernel_cudaERNS_14TensorIteratorEENKUlvE0_clEvENKUlvE7_clEvEUlbbE_EEEEvRNS_18TensorIteratorBaseERKT_EUliE_EEviT1_:
        /* <DEDUP_REMOVED lines=365> */
.L_x_2052:
        /* <DEDUP_REMOVED lines=19> */
[----:B--2---:R-:W-:-:S04]  /*1800*/  ISETP.NE.AND P0, PT, R2, RZ, PT ;  /* 0x000000ff0200720c */ /* 0x004fc80003f05270 */
[----:B------:R-:W-:Y:S01]  /*1810*/  P2R R19, PR, RZ, 0x1 ;  /* 0x00000001ff137803 */ /* 0x000fe20000000000 */
[----:B------:R-:W-:Y:S08]  /*1820*/  BRA `(.L_x_2058) ;  /* 0x0000000c00d47947 */ /* 0x000ff00003800000 */
.L_x_2056:
[----:B------:R-:W2:Y:S02]  /*1830*/  LDG.E.U8 R2, desc[UR36][R2.64] ;  /* 0x0000002402027981 */ /* 0x000ea4000c1e1100 */
[----:B--2---:R-:W-:-:S04]  /*1840*/  ISETP.NE.AND P0, PT, R2, RZ, PT ;  /* 0x000000ff0200720c */ /* 0x004fc80003f05270 */
[----:B------:R-:W-:Y:S01]  /*1850*/  P2R R19, PR, RZ, 0x1 ;  /* 0x00000001ff137803 */ /* 0x000fe20000000000 */
[----:B------:R-:W-:Y:S08]  /*1860*/  BRA `(.L_x_2058) ;  /* 0x0000000c00c47947 */ /* 0x000ff00003800000 */
.L_x_2055:
        /* <DEDUP_REMOVED lines=8> */
[----:B------:R-:W-:-:S04]  /*18f0*/  ISETP.NE.AND.EX P0, PT, R3, RZ, PT, P0 ;  /* 0x000000ff0300720c */ /* 0x000fc80003f05300 */
[----:B------:R-:W-:Y:S01]  /*1900*/  P2R R19, PR, RZ, 0x1 ;  /* 0x00000001ff137803 */ /* 0x000fe20000000000 */
[----:B------:R-:W-:Y:S08]  /*1910*/  BRA `(.L_x_2058) ;  /* 0x0000000c00987947 */ /* 0x000ff00003800000 */
.L_x_2060:
[----:B------:R-:W2:Y:S02]  /*1920*/  LDG.E R2, desc[UR36][R2.64] ;  /* 0x0000002402027981 */ /* 0x000ea4000c1e1900 */
[----:B--2---:R-:W-:-:S04]  /*1930*/  ISETP.NE.AND P0, PT, R2, RZ, PT ;  /* 0x000000ff0200720c */ /* 0x004fc80003f05270 */
[----:B------:R-:W-:Y:S01]  /*1940*/  P2R R19, PR, RZ, 0x1 ;  /* 0x00000001ff137803 */ /* 0x000fe20000000000 */
[----:B------:R-:W-:Y:S08]  /*1950*/  BRA `(.L_x_2058) ;  /* 0x0000000c00887947 */ /* 0x000ff00003800000 */
.L_x_2059:
[----:B------:R-:W2:Y:S02]  /*1960*/  LDG.E.U16 R2, desc[UR36][R2.64] ;  /* 0x0000002402027981 */ /* 0x000ea4000c1e1500 */
[----:B--2---:R-:W-:-:S04]  /*1970*/  ISETP.NE.AND P0, PT, R2, RZ, PT ;  /* 0x000000ff0200720c */ /* 0x004fc80003f05270 */
[----:B------:R-:W-:Y:S01]  /*1980*/  P2R R19, PR, RZ, 0x1 ;  /* 0x00000001ff137803 */ /* 0x000fe20000000000 */
[----:B------:R-:W-:Y:S08]  /*1990*/  BRA `(.L_x_2058) ;  /* 0x0000000c00787947 */ /* 0x000ff00003800000 */
.L_x_2054:
[----:B------:R-:W-:-:S13]  /*19a0*/  ISETP.GT.AND P0, PT, R4, 0x6, PT ;  /* 0x000000060400780c */ /* 0x000fda0003f04270 */
[----:B------:R-:W-:Y:S05]  /*19b0*/  @P0 BRA `(.L_x_2061) ;  /* 0x0000000000340947 */ /* 0x000fea0003800000 */
[----:B------:R-:W-:-:S13]  /*19c0*/  ISETP.NE.AND P0, PT, R4, 0x5, PT ;  /* 0x000000050400780c */ /* 0x000fda0003f05270 */
[----:B------:R-:W-:Y:S05]  /*19d0*/  @!P0 BRA `(.L_x_2062) ;  /* 0x0000000000188947 */ /* 0x000fea0003800000 */
[----:B------:R-:W-:-:S13]  /*19e0*/  ISETP.NE.AND P0, PT, R4, 0x6, PT ;  /* 0x000000060400780c */ /* 0x000fda0003f05270 */
[----:B------:R-:W-:Y:S05]  /*19f0*/  @P0 BRA `(.L_x_2057) ;  /* 0x0000000800f40947 */ /* 0x000fea0003800000 */
[----:B------:R-:W2:Y:S02]  /*1a00*/  LDG.E R2, desc[UR36][R2.64] ;  /* 0x0000002402027981 */ /* 0x000ea4000c1e1900 */
[----:B--2---:R-:W-:-:S04]  /*1a10*/  FSETP.NEU.FTZ.AND P0, PT, R2, RZ, PT ;  /* 0x000000ff0200720b */ /* 0x004fc80003f1d000 */
[----:B------:R-:W-:Y:S01]  /*1a20*/  P2R R19, PR, RZ, 0x1 ;  /* 0x00000001ff137803 */ /* 0x000fe20000000000 */
[----:B------:R-:W-:Y:S08]  /*1a30*/  BRA `(.L_x_2058) ;  /* 0x0000000c00507947 */ /* 0x000ff00003800000 */
.L_x_2062:
[----:B------:R-:W2:Y:S02]  /*1a40*/  LDG.E.U16 R0, desc[UR36][R2.64] ;  /* 0x0000002402007981 */ /* 0x000ea4000c1e1500 */
[----:B--2---:R-:W-:-:S05]  /*1a50*/  HADD2.F32 R0, -RZ, R0.H0_H0 ;  /* 0x20000000ff007230 */ /* 0x004fca0000004100 */
[----:B------:R-:W-:-:S04]  /*1a60*/  FSETP.NEU.FTZ.AND P0, PT, R0, RZ, PT ;  /* 0x000000ff0000720b */ /* 0x000fc80003f1d000 */
[----:B------:R-:W-:Y:S01]  /*1a70*/  P2R R19, PR, RZ, 0x1 ;  /* 0x00000001ff137803 */ /* 0x000fe20000000000 */
[----:B------:R-:W-:Y:S08]  /*1a80*/  BRA `(.L_x_2058) ;  /* 0x0000000c003c7947 */ /* 0x000ff00003800000 */
.L_x_2061:
        /* <DEDUP_REMOVED lines=9> */
[----:B------:R-:W-:-:S04]  /*1b20*/  PLOP3.LUT P0, PT, P0, P1, PT, 0xa8, 0x0 ;  /* 0x000000000000781c */ /* 0x000fc80000703570 */
[----:B------:R-:W-:Y:S01]  /*1b30*/  P2R R19, PR, RZ, 0x1 ;  /* 0x00000001ff137803 */ /* 0x000fe20000000000 */
[----:B------:R-:W-:Y:S08]  /*1b40*/  BRA `(.L_x_2058) ;  /* 0x0000000c000c7947 */ /* 0x000ff00003800000 */
.L_x_2064:
        /* <DEDUP_REMOVED lines=8> */
[----:B------:R-:W-:-:S04]  /*1bd0*/  ISETP.NE.AND P0, PT, R0, RZ, PT ;  /* 0x000000ff0000720c */ /* 0x000fc80003f05270 */
[----:B------:R-:W-:Y:S01]  /*1be0*/  P2R R19, PR, RZ, 0x1 ;  /* 0x00000001ff137803 */ /* 0x000fe20000000000 */
[----:B------:R-:W-:Y:S08]  /*1bf0*/  BRA `(.L_x_2058) ;  /* 0x0000000800e07947 */ /* 0x000ff00003800000 */
.L_x_2063:
[----:B------:R-:W2:Y:S02]  /*1c00*/  LDG.E.64 R2, desc[UR36][R2.64] ;  /* 0x0000002402027981 */ /* 0x000ea4000c1e1b00 */
[----:B--2---:R-:W-:-:S06]  /*1c10*/  DSETP.NEU.AND P0, PT, R2, RZ, PT ;  /* 0x000000ff0200722a */ /* 0x004fcc0003f0d000 */
[----:B------:R-:W-:Y:S01]  /*1c20*/  P2R R19, PR, RZ, 0x1 ;  /* 0x00000001ff137803 */ /* 0x000fe20000000000 */
[----:B------:R-:W-:Y:S07]  /*1c30*/  BRA `(.L_x_2058) ;  /* 0x0000000800d07947 */ /* 0x000fee0003800000 */
.L_x_2053:
        /* <DEDUP_REMOVED lines=10> */
[----:B------:R-:W-:Y:S01]  /*1ce0*/  P2R R19, PR, RZ, 0x1 ;  /* 0x00000001ff137803 */ /* 0x000fe20000000000 */
[----:B------:R-:W-:Y:S08]  /*1cf0*/  BRA `(.L_x_2058) ;  /* 0x0000000800a07947 */ /* 0x000ff00003800000 */
.L_x_2067:
[----:B------:R-:W2:Y:S02]  /*1d00*/  LDG.E.128 R4, desc[UR36][R2.64] ;  /* 0x0000002402047981 */ /* 0x000ea4000c1e1d00 */
[----:B--2---:R-:W-:-:S06]  /*1d10*/  DSETP.NEU.AND P0, PT, R6, RZ, PT ;  /* 0x000000ff0600722a */ /* 0x004fcc0003f0d000 */
[----:B------:R-:W-:-:S06]  /*1d20*/  DSETP.NEU.OR P0, PT, R4, RZ, P0 ;  /* 0x000000ff0400722a */ /* 0x000fcc000070d400 */
[----:B------:R-:W-:Y:S01]  /*1d30*/  P2R R19, PR, RZ, 0x1 ;  /* 0x00000001ff137803 */ /* 0x000fe20000000000 */
[----:B------:R-:W-:Y:S07]  /*1d40*/  BRA `(.L_x_2058) ;  /* 0x00000008008c7947 */ /* 0x000fee0003800000 */
.L_x_2066:
        /* <DEDUP_REMOVED lines=25> */
[----:B------:R-:W-:-:S04]  /*1ee0*/  FSETP.NEU.FTZ.AND P0, PT, R5, RZ, PT ;  /* 0x000000ff0500720b */ /* 0x000fc80003f1d000 */
[----:B------:R-:W-:Y:S01]  /*1ef0*/  P2R R19, PR, RZ, 0x1 ;  /* 0x00000001ff137803 */ /* 0x000fe20000000000 */
[----:B------:R-:W-:Y:S08]  /*1f00*/  BRA `(.L_x_2058) ;  /* 0x00000008001c7947 */ /* 0x000ff00003800000 */
.L_x_2069:
        /* <DEDUP_REMOVED lines=12> */
[----:B------:R-:W-:-:S04]  /*1fd0*/  FSETP.NEU.FTZ.AND P0, PT, R4, RZ, PT ;  /* 0x000000ff0400720b */ /* 0x000fc80003f1d000 */
[----:B------:R-:W-:Y:S01]  /*1fe0*/  P2R R19, PR, RZ, 0x1 ;  /* 0x00000001ff137803 */ /* 0x000fe20000000000 */
[----:B------:R-:W-:Y:S08]  /*1ff0*/  BRA `(.L_x_2058) ;  /* 0x0000000400e07947 */ /* 0x000ff00003800000 */
.L_x_2068:
[----:B------:R-:W2:Y:S02]  /*2000*/  LDG.E.U16 R0, desc[UR36][R2.64] ;  /* 0x0000002402007981 */ /* 0x000ea4000c1e1500 */
[----:B--2---:R-:W-:-:S05]  /*2010*/  IMAD.U32 R0, R0, 0x10000, RZ ;  /* 0x0001000000007824 */ /* 0x004fca00078e00ff */
[----:B------:R-:W-:-:S04]  /*2020*/  FSETP.NEU.FTZ.AND P0, PT, R0, RZ, PT ;  /* 0x000000ff0000720b */ /* 0x000fc80003f1d000 */
[----:B------:R-:W-:Y:S01]  /*2030*/  P2R R19, PR, RZ, 0x1 ;  /* 0x00000001ff137803 */ /* 0x000fe20000000000 */
[----:B------:R-:W-:Y:S08]  /*2040*/  BRA `(.L_x_2058) ;  /* 0x0000000400cc7947 */ /* 0x000ff00003800000 */
.L_x_2065:
        /* <DEDUP_REMOVED lines=9> */
[----:B--2---:R-:W-:-:S04]  /*20e0*/  ISETP.NE.AND P0, PT, R2, RZ, PT ;  /* 0x000000ff0200720c */ /* 0x004fc80003f05270 */
[----:B------:R-:W-:Y:S01]  /*20f0*/  P2R R19, PR, RZ, 0x1 ;  /* 0x00000001ff137803 */ /* 0x000fe20000000000 */
[----:B------:R-:W-:Y:S08]  /*2100*/  BRA `(.L_x_2058) ;  /* 0x00000004009c7947 */ /* 0x000ff00003800000 */
.L_x_2072:
        /* <DEDUP_REMOVED lines=21> */
.L_x_2076:
[----:B------:R-:W-:Y:S05]  /*2260*/  BSYNC B1 ;  /* 0x0000000000017941 */ /* 0x000fea0003800000 */
.L_x_2075:
[----:B------:R-:W-:Y:S01]  /*2270*/  LEA R3, R0, 0x3b800000, 0x17 ;  /* 0x3b80000000037811 */ /* 0x000fe200078eb8ff */
[----:B------:R-:W-:-:S05]  /*2280*/  IMAD.SHL.U32 R0, R2, 0x100000, RZ ;  /* 0x0010000002007824 */ /* 0x000fca00078e00ff */
[----:B------:R-:W-:-:S07]  /*2290*/  LOP3.LUT R0, R3, R0, R4, 0xfe, !PT ;  /* 0x0000000003007212 */ /* 0x000fce00078efe04 */
.L_x_2074:
[----:B------:R-:W-:Y:S05]  /*22a0*/  BSYNC B0 ;  /* 0x0000000000007941 */ /* 0x000fea0003800000 */
.L_x_2073:
[----:B------:R-:W-:-:S04]  /*22b0*/  FSETP.NEU.FTZ.AND P0, PT, R0, RZ, PT ;  /* 0x000000ff0000720b */ /* 0x000fc80003f1d000 */
[----:B------:R-:W-:Y:S01]  /*22c0*/  P2R R19, PR, RZ, 0x1 ;  /* 0x00000001ff137803 */ /* 0x000fe20000000000 */
[----:B------:R-:W-:Y:S08]  /*22d0*/  BRA `(.L_x_2058) ;  /* 0x0000000400287947 */ /* 0x000ff00003800000 */
.L_x_2071:
        /* <DEDUP_REMOVED lines=21> */
.L_x_2080:
[----:B------:R-:W-:Y:S05]  /*2430*/  BSYNC B1 ;  /* 0x0000000000017941 */ /* 0x000fea0003800000 */
.L_x_2079:
[----:B------:R-:W-:Y:S01]  /*2440*/  LEA R3, R0, 0x37800000, 0x17 ;  /* 0x3780000000037811 */ /* 0x000fe200078eb8ff */
[----:B------:R-:W-:-:S05]  /*2450*/  IMAD.SHL.U32 R0, R2, 0x200000, RZ ;  /* 0x0020000002007824 */ /* 0x000fca00078e00ff */
[----:B------:R-:W-:-:S07]  /*2460*/  LOP3.LUT R0, R3, R0, R4, 0xfe, !PT ;  /* 0x0000000003007212 */ /* 0x000fce00078efe04 */
.L_x_2078:
[----:B------:R-:W-:Y:S05]  /*2470*/  BSYNC B0 ;  /* 0x0000000000007941 */ /* 0x000fea0003800000 */
.L_x_2077:
[----:B------:R-:W-:-:S04]  /*2480*/  FSETP.NEU.FTZ.AND P0, PT, R0, RZ, PT ;  /* 0x000000ff0000720b */ /* 0x000fc80003f1d000 */
[----:B------:R-:W-:Y:S01]  /*2490*/  P2R R19, PR, RZ, 0x1 ;  /* 0x00000001ff137803 */ /* 0x000fe20000000000 */
[----:B------:R-:W-:Y:S08]  /*24a0*/  BRA `(.L_x_2058) ;  /* 0x0000000000b47947 */ /* 0x000ff00003800000 */
.L_x_2070:
        /* <DEDUP_REMOVED lines=14> */
.L_x_2084:
[----:B------:R-:W-:Y:S05]  /*2590*/  BSYNC B0 ;  /* 0x0000000000007941 */ /* 0x000fea0003800000 */
.L_x_2083:
[----:B------:R-:W-:-:S04]  /*25a0*/  FSETP.NEU.FTZ.AND P0, PT, R0, RZ, PT ;  /* 0x000000ff0000720b */ /* 0x000fc80003f1d000 */
[----:B------:R-:W-:Y:S01]  /*25b0*/  P2R R19, PR, RZ, 0x1 ;  /* 0x00000001ff137803 */ /* 0x000fe20000000000 */
[----:B------:R-:W-:Y:S08]  /*25c0*/  BRA `(.L_x_2058) ;  /* 0x00000000006c7947 */ /* 0x000ff00003800000 */
.L_x_2057:
        /* <DEDUP_REMOVED lines=16> */
.L_x_2085:
[----:B------:R-:W-:-:S04]  /*26d0*/  PLOP3.LUT P0, PT, PT, PT, PT, 0x8, 0x0 ;  /* 0x000000000000781c */ /* 0x000fc80003f0e170 */
[----:B------:R-:W-:Y:S01]  /*26e0*/  P2R R19, PR, RZ, 0x1 ;  /* 0x00000001ff137803 */ /* 0x000fe20000000000 */
[----:B------:R-:W-:Y:S08]  /*26f0*/  BRA `(.L_x_2058) ;  /* 0x0000000000207947 */ /* 0x000ff00003800000 */
.L_x_2082:
[----:B------:R-:W2:Y:S02]  /*2700*/  LDG.E.64 R2, desc[UR36][R2.64] ;  /* 0x0000002402027981 */ /* 0x000ea4000c1e1b00 */
[----:B--2---:R-:W-:-:S04]  /*2710*/  ISETP.NE.U32.AND P0, PT, R2, RZ, PT ;  /* 0x000000ff0200720c */ /* 0x004fc80003f05070 */
[----:B------:R-:W-:-:S04]  /*2720*/  ISETP.NE.AND.EX P0, PT, R3, RZ, PT, P0 ;  /* 0x000000ff0300720c */ /* 0x000fc80003f05300 */
[----:B------:R-:W-:Y:S01]  /*2730*/  P2R R19, PR, RZ, 0x1 ;  /* 0x00000001ff137803 */ /* 0x000fe20000000000 */
[----:B------:R-:W-:Y:S08]  /*2740*/  BRA `(.L_x_2058) ;  /* 0x00000000000c7947 */ /* 0x000ff00003800000 */
.L_x_2081:
[----:B------:R-:W2:Y:S02]  /*2750*/  LDG.E R2, desc[UR36][R2.64] ;  /* 0x0000002402027981 */ /* 0x000ea4000c1e1900 */
[----:B--2---:R-:W-:-:S04]  /*2760*/  ISETP.NE.AND P0, PT, R2, RZ, PT ;  /* 0x000000ff0200720c */ /* 0x004fc80003f05270 */
[----:B------:R-:W-:-:S09]  /*2770*/  P2R R19, PR, RZ, 0x1 ;  /* 0x00000001ff137803 */ /* 0x000fd20000000000 */
.L_x_2058:
[----:B------:R-:W0:Y:S01]  /*2780*/  LDC.U8 R4, c[0x0][0x493] ;  /* 0x000124c0ff047b82 */ /* 0x000e220000000000 */
[----:B------:R-:W-:Y:S02]  /*2790*/  ULDC.64 UR4, c[0x0][0x488] ;  /* 0x0001220000047ab9 */ /* 0x000fe40000000a00 */
[----:B------:R-:W-:-:S05]  /*27a0*/  IADD3 R2, P1, R22, UR4, RZ ;  /* 0x0000000416027c10 */ /* 0x000fca000ff3e0ff */
        /* <DEDUP_REMOVED lines=15> */
.L_x_2089:
[----:B------:R-:W2:Y:S02]  /*28a0*/  LDG.E.U8 R2, desc[UR36][R2.64] ;  /* 0x0000002402027981 */ /* 0x000ea4000c1e1100 */
[----:B--2---:R-:W-:Y:S01]  /*28b0*/  ISETP.NE.AND P0, PT, R2, RZ, PT ;  /* 0x000000ff0200720c */ /* 0x004fe20003f05270 */
[----:B------:R-:W-:-:S12]  /*28c0*/  BRA `(.L_x_2091) ;  /* 0x0000000c00747947 */ /* 0x000fd80003800000 */
.L_x_2088:
        /* <DEDUP_REMOVED lines=10> */
.L_x_2093:
[----:B------:R-:W2:Y:S02]  /*2970*/  LDG.E R2, desc[UR36][R2.64] ;  /* 0x0000002402027981 */ /* 0x000ea4000c1e1900 */
[----:B--2---:R-:W-:Y:S01]  /*2980*/  ISETP.NE.AND P0, PT, R2, RZ, PT ;  /* 0x000000ff0200720c */ /* 0x004fe20003f05270 */
[----:B------:R-:W-:-:S12]  /*2990*/  BRA `(.L_x_2091) ;  /* 0x0000000c00407947 */ /* 0x000fd80003800000 */
.L_x_2092:
[----:B------:R-:W2:Y:S02]  /*29a0*/  LDG.E.U16 R2, desc[UR36][R2.64] ;  /* 0x0000002402027981 */ /* 0x000ea4000c1e1500 */
[----:B--2---:R-:W-:Y:S01]  /*29b0*/  ISETP.NE.AND P0, PT, R2, RZ, PT ;  /* 0x000000ff0200720c */ /* 0x004fe20003f05270 */
[----:B------:R-:W-:-:S12]  /*29c0*/  BRA `(.L_x_2091) ;  /* 0x0000000c00347947 */ /* 0x000fd80003800000 */
.L_x_2087:
        /* <DEDUP_REMOVED lines=9> */
.L_x_2095:
[----:B------:R-:W2:Y:S02]  /*2a60*/  LDG.E.U16 R0, desc[UR36][R2.64] ;  /* 0x0000002402007981 */ /* 0x000ea4000c1e1500 */
[----:B--2---:R-:W-:-:S05]  /*2a70*/  HADD2.F32 R0, -RZ, R0.H0_H0 ;  /* 0x20000000ff007230 */ /* 0x004fca0000004100 */
[----:B------:R-:W-:Y:S01]  /*2a80*/  FSETP.NEU.FTZ.AND P0, PT, R0, RZ, PT ;  /* 0x000000ff0000720b */ /* 0x000fe20003f1d000 */
[----:B------:R-:W-:-:S12]  /*2a90*/  BRA `(.L_x_2091) ;  /* 0x0000000c00007947 */ /* 0x000fd80003800000 */
.L_x_2094:
        /* <DEDUP_REMOVED lines=11> */
.L_x_2097:
        /* <DEDUP_REMOVED lines=10> */
.L_x_2096:
[----:B------:R-:W2:Y:S02]  /*2bf0*/  LDG.E.64 R2, desc[UR36][R2.64] ;  /* 0x0000002402027981 */ /* 0x000ea4000c1e1b00 */
[----:B--2---:R-:W-:Y:S01]  /*2c00*/  DSETP.NEU.AND P0, PT, R2, RZ, PT ;  /* 0x000000ff0200722a */ /* 0x004fe20003f0d000 */
[----:B------:R-:W-:-:S13]  /*2c10*/  BRA `(.L_x_2091) ;  /* 0x0000000800a07947 */ /* 0x000fda0003800000 */
.L_x_2086:
        /* <DEDUP_REMOVED lines=11> */
.L_x_2100:
[----:B------:R-:W2:Y:S02]  /*2cd0*/  LDG.E.128 R4, desc[UR36][R2.64] ;  /* 0x0000002402047981 */ /* 0x000ea4000c1e1d00 */
[----:B--2---:R-:W-:-:S06]  /*2ce0*/  DSETP.NEU.AND P0, PT, R6, RZ, PT ;  /* 0x000000ff0600722a */ /* 0x004fcc0003f0d000 */
[----:B------:R-:W-:Y:S01]  /*2cf0*/  DSETP.NEU.OR P0, PT, R4, RZ, P0 ;  /* 0x000000ff0400722a */ /* 0x000fe2000070d400 */
[----:B------:R-:W-:-:S13]  /*2d00*/  BRA `(.L_x_2091) ;  /* 0x0000000800647947 */ /* 0x000fda0003800000 */
.L_x_2099:
        /* <DEDUP_REMOVED lines=27> */
.L_x_2102:
        /* <DEDUP_REMOVED lines=14> */
.L_x_2101:
[----:B------:R-:W2:Y:S02]  /*2fa0*/  LDG.E.U16 R0, desc[UR36][R2.64] ;  /* 0x0000002402007981 */ /* 0x000ea4000c1e1500 */
[----:B--2---:R-:W-:-:S05]  /*2fb0*/  IMAD.U32 R0, R0, 0x10000, RZ ;  /* 0x0001000000007824 */ /* 0x004fca00078e00ff */
[----:B------:R-:W-:Y:S01]  /*2fc0*/  FSETP.NEU.FTZ.AND P0, PT, R0, RZ, PT ;  /* 0x000000ff0000720b */ /* 0x000fe20003f1d000 */
[----:B------:R-:W-:-:S12]  /*2fd0*/  BRA `(.L_x_2091) ;  /* 0x0000000400b07947 */ /* 0x000fd80003800000 */
.L_x_2098:
        /* <DEDUP_REMOVED lines=11> */
.L_x_2105:
        /* <DEDUP_REMOVED lines=21> */
.L_x_2109:
[----:B------:R-:W-:Y:S05]  /*31e0*/  BSYNC B1 ;  /* 0x0000000000017941 */ /* 0x000fea0003800000 */
.L_x_2108:
[----:B------:R-:W-:Y:S01]  /*31f0*/  LEA R3, R0, 0x3b800000, 0x17 ;  /* 0x3b80000000037811 */ /* 0x000fe200078eb8ff */
[----:B------:R-:W-:-:S05]  /*3200*/  IMAD.SHL.U32 R0, R2, 0x100000, RZ ;  /* 0x0010000002007824 */ /* 0x000fca00078e00ff */
[----:B------:R-:W-:-:S07]  /*3210*/  LOP3.LUT R0, R3, R0, R4, 0xfe, !PT ;  /* 0x0000000003007212 */ /* 0x000fce00078efe04 */
.L_x_2107:
[----:B------:R-:W-:Y:S05]  /*3220*/  BSYNC B0 ;  /* 0x0000000000007941 */ /* 0x000fea0003800000 */
.L_x_2106:
[----:B------:R-:W-:Y:S01]  /*3230*/  FSETP.NEU.FTZ.AND P0, PT, R0, RZ, PT ;  /* 0x000000ff0000720b */ /* 0x000fe20003f1d000 */
[----:B------:R-:W-:-:S12]  /*3240*/  BRA `(.L_x_2091) ;  /* 0x0000000400147947 */ /* 0x000fd80003800000 */
.L_x_2104:
        /* <DEDUP_REMOVED lines=21> */
.L_x_2113:
[----:B------:R-:W-:Y:S05]  /*33a0*/  BSYNC B1 ;  /* 0x0000000000017941 */ /* 0x000fea0003800000 */
.L_x_2112:
[----:B------:R-:W-:Y:S01]  /*33b0*/  LEA R3, R0, 0x37800000, 0x17 ;  /* 0x3780000000037811 */ /* 0x000fe200078eb8ff */
[----:B------:R-:W-:-:S05]  /*33c0*/  IMAD.SHL.U32 R0, R2, 0x200000, RZ ;  /* 0x0020000002007824 */ /* 0x000fca00078e00ff */
[----:B------:R-:W-:-:S07]  /*33d0*/  LOP3.LUT R0, R3, R0, R4, 0xfe, !PT ;  /* 0x0000000003007212 */ /* 0x000fce00078efe04 */
.L_x_2111:
[----:B------:R-:W-:Y:S05]  /*33e0*/  BSYNC B0 ;  /* 0x0000000000007941 */ /* 0x000fea0003800000 */
.L_x_2110:
[----:B------:R-:W-:Y:S01]  /*33f0*/  FSETP.NEU.FTZ.AND P0, PT, R0, RZ, PT ;  /* 0x000000ff0000720b */ /* 0x000fe20003f1d000 */
[----:B------:R-:W-:-:S12]  /*3400*/  BRA `(.L_x_2091) ;  /* 0x0000000000a47947 */ /* 0x000fd80003800000 */
.L_x_2103:
        /* <DEDUP_REMOVED lines=14> */
.L_x_2117:
[----:B------:R-:W-:Y:S05]  /*34f0*/  BSYNC B0 ;  /* 0x0000000000007941 */ /* 0x000fea0003800000 */
.L_x_2116:
[----:B------:R-:W-:Y:S01]  /*3500*/  FSETP.NEU.FTZ.AND P0, PT, R0, RZ, PT ;  /* 0x000000ff0000720b */ /* 0x000fe20003f1d000 */
[----:B------:R-:W-:-:S12]  /*3510*/  BRA `(.L_x_2091) ;  /* 0x0000000000607947 */ /* 0x000fd80003800000 */
.L_x_2090:
        /* <DEDUP_REMOVED lines=16> */
.L_x_2118:
[----:B------:R-:W-:Y:S01]  /*3620*/  PLOP3.LUT P0, PT, PT, PT, PT, 0x8, 0x0 ;  /* 0x000000000000781c */ /* 0x000fe20003f0e170 */
[----:B------:R-:W-:-:S12]  /*3630*/  BRA `(.L_x_2091) ;  /* 0x0000000000187947 */ /* 0x000fd80003800000 */
.L_x_2115:
[----:B------:R-:W2:Y:S02]  /*3640*/  LDG.E.64 R2, desc[UR36][R2.64] ;  /* 0x0000002402027981 */ /* 0x000ea4000c1e1b00 */
[----:B--2---:R-:W-:-:S04]  /*3650*/  ISETP.NE.U32.AND P0, PT, R2, RZ, PT ;  /* 0x000000ff0200720c */ /* 0x004fc80003f05070 */
[----:B------:R-:W-:Y:S01]  /*3660*/  ISETP.NE.AND.EX P0, PT, R3, RZ, PT, P0 ;  /* 0x000000ff0300720c */ /* 0x000fe20003f05300 */
[----:B------:R-:W-:-:S12]  /*3670*/  BRA `(.L_x_2091) ;  /* 0x0000000000087947 */ /* 0x000fd80003800000 */
.L_x_2114:
[----:B------:R-:W2:Y:S02]  /*3680*/  LDG.E R2, desc[UR36][R2.64] ;  /* 0x0000002402027981 */ /* 0x000ea4000c1e1900 */
[----:B--2---:R-:W-:-:S13]  /*3690*/  ISETP.NE.AND P0, PT, R2, RZ, PT ;  /* 0x000000ff0200720c */ /* 0x004fda0003f05270 */
.L_x_2091:
[----:B------:R-:W0:Y:S01]  /*36a0*/  LDC.U8 R3, c[0x0][0x491] ;  /* 0x00012440ff037b82 */ /* 0x000e220000000000 */
[----:B------:R-:W-:-:S04]  /*36b0*/  ISETP.NE.AND P1, PT, R19, RZ, PT ;  /* 0x000000ff1300720c */ /* 0x000fc80003f25270 */
[----:B------:R-:W-:-:S04]  /*36c0*/  PLOP3.LUT P0, PT, P1, P0, PT, 0x28, 0x0 ;  /* 0x000000000000781c */ /* 0x000fc80000f00570 */
        /* <DEDUP_REMOVED lines=14> */
.L_x_2122:
[----:B------:R1:W-:Y:S01]  /*37b0*/  STG.E.U8 desc[UR36][R16.64], R2 ;  /* 0x0000000210007986 */ /* 0x0003e2000c101124 */
[----:B------:R-:W-:Y:S05]  /*37c0*/  BRA `(.L_x_2124) ;  /* 0x0000000c00487947 */ /* 0x000fea0003800000 */
.L_x_2121:
        /* <DEDUP_REMOVED lines=9> */
.L_x_2126:
[----:B------:R3:W-:Y:S01]  /*3860*/  STG.E desc[UR36][R16.64], R2 ;  /* 0x0000000210007986 */ /* 0x0007e2000c101924 */
[----:B------:R-:W-:Y:S05]  /*3870*/  BRA `(.L_x_2124) ;  /* 0x0000000c001c7947 */ /* 0x000fea0003800000 */
.L_x_2125:
[----:B------:R2:W-:Y:S01]  /*3880*/  STG.E.U16 desc[UR36][R16.64], R2 ;  /* 0x0000000210007986 */ /* 0x0005e2000c101524 */
[----:B------:R-:W-:Y:S05]  /*3890*/  BRA `(.L_x_2124) ;  /* 0x0000000c00147947 */ /* 0x000fea0003800000 */
.L_x_2120:
        /* <DEDUP_REMOVED lines=9> */
.L_x_2128:
[----:B------:R-:W-:-:S04]  /*3930*/  I2FP.F32.U32 R0, R2 ;  /* 0x0000000200007245 */ /* 0x000fc80000201000 */
[----:B------:R-:W-:-:S05]  /*3940*/  F2FP.F16.F32.PACK_AB R0, RZ, R0 ;  /* 0x00000000ff00723e */ /* 0x000fca00000000ff */
[----:B------:R0:W-:Y:S01]  /*3950*/  STG.E.U16 desc[UR36][R16.64], R0 ;  /* 0x0000000010007986 */ /* 0x0001e2000c101524 */
[----:B------:R-:W-:Y:S05]  /*3960*/  BRA `(.L_x_2124) ;  /* 0x0000000800e07947 */ /* 0x000fea0003800000 */
.L_x_2127:
        /* <DEDUP_REMOVED lines=10> */
.L_x_2130:
[----:B------:R-:W-:-:S04]  /*3a10*/  I2FP.F32.U32 R2, R2 ;  /* 0x0000000200027245 */ /* 0x000fc80000201000 */
[----:B------:R-:W-:-:S04]  /*3a20*/  F2FP.F16.F32.PACK_AB R3, RZ, R2 ;  /* 0x00000002ff03723e */ /* 0x000fc800000000ff */
[----:B------:R-:W-:-:S05]  /*3a30*/  PRMT R3, R3, 0x5410, RZ ;  /* 0x0000541003037816 */ /* 0x000fca00000000ff */
[----:B------:R0:W-:Y:S01]  /*3a40*/  STG.E desc[UR36][R16.64], R3 ;  /* 0x0000000310007986 */ /* 0x0001e2000c101924 */
[----:B------:R-:W-:Y:S05]  /*3a50*/  BRA `(.L_x_2124) ;  /* 0x0000000800a47947 */ /* 0x000fea0003800000 */
.L_x_2129:
[----:B------:R-:W0:Y:S02]  /*3a60*/  I2F.F64.U32 R2, R2 ;  /* 0x0000000200027312 */ /* 0x000e240000201800 */
[----:B0-----:R0:W-:Y:S01]  /*3a70*/  STG.E.64 desc[UR36][R16.64], R2 ;  /* 0x0000000210007986 */ /* 0x0011e2000c101b24 */
[----:B------:R-:W-:Y:S05]  /*3a80*/  BRA `(.L_x_2124) ;  /* 0x0000000800987947 */ /* 0x000fea0003800000 */
.L_x_2119:
        /* <DEDUP_REMOVED lines=10> */
.L_x_2133:
[----:B------:R-:W0:Y:S01]  /*3b30*/  I2F.F64.U32 R4, R2 ;  /* 0x0000000200047312 */ /* 0x000e220000201800 */
[----:B------:R-:W-:-:S05]  /*3b40*/  CS2R R6, SRZ ;  /* 0x0000000000067805 */ /* 0x000fca000001ff00 */
[----:B0-----:R0:W-:Y:S01]  /*3b50*/  STG.E.128 desc[UR36][R16.64], R4 ;  /* 0x0000000410007986 */ /* 0x0011e2000c101d24 */
[----:B------:R-:W-:Y:S05]  /*3b60*/  BRA `(.L_x_2124) ;  /* 0x0000000800607947 */ /* 0x000fea0003800000 */
.L_x_2132:
        /* <DEDUP_REMOVED lines=21> */
.L_x_2137:
[----:B------:R-:W-:Y:S05]  /*3cc0*/  BSYNC B0 ;  /* 0x0000000000007941 */ /* 0x000fea0003800000 */
.L_x_2136:
[----:B------:R-:W-:-:S05]  /*3cd0*/  LOP3.LUT R3, R0, R3, RZ, 0xfc, !PT ;  /* 0x0000000300037212 */ /* 0x000fca00078efcff */
[----:B------:R0:W-:Y:S01]  /*3ce0*/  STG.E.U8 desc[UR36][R16.64], R3 ;  /* 0x0000000310007986 */ /* 0x0001e2000c101124 */
[----:B------:R-:W-:Y:S05]  /*3cf0*/  BRA `(.L_x_2124) ;  /* 0x0000000400fc7947 */ /* 0x000fea0003800000 */
.L_x_2135:
        /* <DEDUP_REMOVED lines=13> */
.L_x_2139:
[----:B------:R-:W-:Y:S01]  /*3dd0*/  IMAD.MOV.U32 R0, RZ, RZ, 0x7f ;  /* 0x0000007fff007424 */ /* 0x000fe200078e00ff */
[----:B------:R-:W-:-:S04]  /*3de0*/  ISETP.GT.U32.AND P0, PT, R2, 0x7f800000, PT ;  /* 0x7f8000000200780c */ /* 0x000fc80003f04070 */
[----:B------:R-:W-:-:S09]  /*3df0*/  SEL R0, R0, 0x7c, P0 ;  /* 0x0000007c00007807 */ /* 0x000fd20000000000 */
.L_x_2140:
[----:B------:R-:W-:Y:S05]  /*3e00*/  BSYNC B0 ;  /* 0x0000000000007941 */ /* 0x000fea0003800000 */
.L_x_2138:
[----:B------:R-:W-:-:S04]  /*3e10*/  LOP3.LUT R2, R3, 0x80000000, RZ, 0xc0, !PT ;  /* 0x8000000003027812 */ /* 0x000fc800078ec0ff */
[----:B------:R-:W-:-:S04]  /*3e20*/  SHF.R.U32.HI R3, RZ, 0x18, R2 ;  /* 0x00000018ff037819 */ /* 0x000fc80000011602 */
[----:B------:R-:W-:-:S05]  /*3e30*/  LOP3.LUT R3, R0, R3, RZ, 0xfc, !PT ;  /* 0x0000000300037212 */ /* 0x000fca00078efcff */
[----:B------:R0:W-:Y:S01]  /*3e40*/  STG.E.U8 desc[UR36][R16.64], R3 ;  /* 0x0000000310007986 */ /* 0x0001e2000c101124 */
[----:B------:R-:W-:Y:S05]  /*3e50*/  BRA `(.L_x_2124) ;  /* 0x0000000400a47947 */ /* 0x000fea0003800000 */
.L_x_2134:
[----:B------:R-:W-:-:S04]  /*3e60*/  I2FP.F32.U32 R0, R2 ;  /* 0x0000000200007245 */ /* 0x000fc80000201000 */
[----:B------:R-:W-:-:S05]  /*3e70*/  F2FP.BF16.F32.PACK_AB R0, RZ, R0 ;  /* 0x00000000ff00723e */ /* 0x000fca00000010ff */
[----:B------:R0:W-:Y:S01]  /*3e80*/  STG.E.U16 desc[UR36][R16.64], R0 ;  /* 0x0000000010007986 */ /* 0x0001e2000c101524 */
[----:B------:R-:W-:Y:S05]  /*3e90*/  BRA `(.L_x_2124) ;  /* 0x0000000400947947 */ /* 0x000fea0003800000 */
.L_x_2131:
        /* <DEDUP_REMOVED lines=10> */
.L_x_2143:
        /* <DEDUP_REMOVED lines=17> */
.L_x_2146:
[----:B------:R-:W-:-:S04]  /*4050*/  LOP3.LUT R2, R3, 0x80000000, RZ, 0xc0, !PT ;  /* 0x8000000003027812 */ /* 0x000fc800078ec0ff */
[----:B------:R-:W-:-:S04]  /*4060*/  SHF.R.U32.HI R3, RZ, 0x18, R2 ;  /* 0x00000018ff037819 */ /* 0x000fc80000011602 */
[----:B------:R-:W-:-:S04]  /*4070*/  LOP3.LUT R0, R0, R3, RZ, 0xfc, !PT ;  /* 0x0000000300007212 */ /* 0x000fc800078efcff */
[----:B------:R-:W-:-:S07]  /*4080*/  PRMT R8, R0, 0x7610, R8 ;  /* 0x0000761000087816 */ /* 0x000fce0000000008 */
.L_x_2145:
[----:B------:R-:W-:Y:S05]  /*4090*/  BSYNC B0 ;  /* 0x0000000000007941 */ /* 0x000fea0003800000 */
.L_x_2144:
[----:B------:R0:W-:Y:S01]  /*40a0*/  STG.E.U8 desc[UR36][R16.64], R8 ;  /* 0x0000000810007986 */ /* 0x0001e2000c101124 */
[----:B------:R-:W-:Y:S05]  /*40b0*/  BRA `(.L_x_2124) ;  /* 0x00000004000c7947 */ /* 0x000fea0003800000 */
.L_x_2142:
        /* <DEDUP_REMOVED lines=17> */
.L_x_2149:
[----:B------:R-:W-:-:S04]  /*41d0*/  LOP3.LUT R2, R3, 0x80000000, RZ, 0xc0, !PT ;  /* 0x8000000003027812 */ /* 0x000fc800078ec0ff */
[----:B------:R-:W-:-:S04]  /*41e0*/  SHF.R.U32.HI R3, RZ, 0x18, R2 ;  /* 0x00000018ff037819 */ /* 0x000fc80000011602 */
[----:B------:R-:W-:-:S04]  /*41f0*/  LOP3.LUT R0, R0, R3, RZ, 0xfc, !PT ;  /* 0x0000000300007212 */ /* 0x000fc800078efcff */
[----:B------:R-:W-:-:S07]  /*4200*/  PRMT R8, R0, 0x7610, R8 ;  /* 0x0000761000087816 */ /* 0x000fce0000000008 */
.L_x_2148:
[----:B------:R-:W-:Y:S05]  /*4210*/  BSYNC B0 ;  /* 0x0000000000007941 */ /* 0x000fea0003800000 */
.L_x_2147:
[----:B------:R0:W-:Y:S01]  /*4220*/  STG.E.U8 desc[UR36][R16.64], R8 ;  /* 0x0000000810007986 */ /* 0x0001e2000c101124 */
[----:B------:R-:W-:Y:S05]  /*4230*/  BRA `(.L_x_2124) ;  /* 0x0000000000ac7947 */ /* 0x000fea0003800000 */
.L_x_2141:
        /* <DEDUP_REMOVED lines=22> */
.L_x_2123:
        /* <DEDUP_REMOVED lines=16> */
.L_x_2152:
[----:B------:R-:W-:Y:S05]  /*44a0*/  BRA `(.L_x_2124) ;  /* 0x0000000000107947 */ /* 0x000fea0003800000 */
.L_x_2151:
[----:B------:R-:W-:-:S05]  /*44b0*/  IMAD.MOV.U32 R3, RZ, RZ, RZ ;  /* 0x000000ffff037224 */ /* 0x000fca00078e00ff */
[----:B------:R0:W-:Y:S01]  /*44c0*/  STG.E.64 desc[UR36][R16.64], R2 ;  /* 0x0000000210007986 */ /* 0x0001e2000c101b24 */
[----:B------:R-:W-:Y:S05]  /*44d0*/  BRA `(.L_x_2124) ;  /* 0x0000000000047947 */ /* 0x000fea0003800000 */
.L_x_2150:
[----:B------:R0:W-:Y:S02]  /*44e0*/  STG.E desc[UR36][R16.64], R2 ;  /* 0x0000000210007986 */ /* 0x0001e4000c101924 */
.L_x_2124:
[----:B------:R-:W-:-:S04]  /*44f0*/  IMAD R18, R18, 0x200, R23 ;  /* 0x0000020012127824 */ /* 0x000fc800078e0217 */
[----:B------:R-:W-:-:S07]  /*4500*/  VIADD R19, R18, 0x80 ;  /* 0x0000008012137836 */ /* 0x000fce0000000000 */
.L_x_2051:
[----:B------:R-:W-:Y:S05]  /*4510*/  BSYNC B6 ;  /* 0x0000000000067941 */ /* 0x000fea0003800000 */
.L_x_2050:
        /* <DEDUP_REMOVED lines=358> */
.L_x_2155:
        /* <DEDUP_REMOVED lines=22> */
.L_x_2159:
[----:B------:R-:W2:Y:S02]  /*5ce0*/  LDG.E.U8 R2, desc[UR36][R2.64] ;  /* 0x0000002402027981 */ /* 0x000ea4000c1e1100 */
[----:B--2---:R-:W-:-:S04]  /*5cf0*/  ISETP.NE.AND P0, PT, R2, RZ, PT ;  /* 0x000000ff0200720c */ /* 0x004fc80003f05270 */
[----:B------:R-:W-:Y:S01]  /*5d00*/  P2R R22, PR, RZ, 0x1 ;  /* 0x00000001ff167803 */ /* 0x000fe20000000000 */
[----:B------:R-:W-:Y:S08]  /*5d10*/  BRA `(.L_x_2161) ;  /* 0x0000000c00c47947 */ /* 0x000ff00003800000 */
.L_x_2158:
        /* <DEDUP_REMOVED lines=11> */
.L_x_2163:
[----:B------:R-:W2:Y:S02]  /*5dd0*/  LDG.E R2, desc[UR36][R2.64] ;  /* 0x0000002402027981 */ /* 0x000ea4000c1e1900 */
[----:B--2---:R-:W-:-:S04]  /*5de0*/  ISETP.NE.AND P0, PT, R2, RZ, PT ;  /* 0x000000ff0200720c */ /* 0x004fc80003f05270 */
[----:B------:R-:W-:Y:S01]  /*5df0*/  P2R R22, PR, RZ, 0x1 ;  /* 0x00000001ff167803 */ /* 0x000fe20000000000 */
[----:B------:R-:W-:Y:S08]  /*5e00*/  BRA `(.L_x_2161) ;  /* 0x0000000c00887947 */ /* 0x000ff00003800000 */
.L_x_2162:
[----:B------:R-:W2:Y:S02]  /*5e10*/  LDG.E.U16 R2, desc[UR36][R2.64] ;  /* 0x0000002402027981 */ /* 0x000ea4000c1e1500 */
[----:B--2---:R-:W-:-:S04]  /*5e20*/  ISETP.NE.AND P0, PT, R2, RZ, PT ;  /* 0x000000ff0200720c */ /* 0x004fc80003f05270 */
[----:B------:R-:W-:Y:S01]  /*5e30*/  P2R R22, PR, RZ, 0x1 ;  /* 0x00000001ff167803 */ /* 0x000fe20000000000 */
[----:B------:R-:W-:Y:S08]  /*5e40*/  BRA `(.L_x_2161) ;  /* 0x0000000c00787947 */ /* 0x000ff00003800000 */
.L_x_2157:
        /* <DEDUP_REMOVED lines=10> */
.L_x_2165:
[----:B------:R-:W2:Y:S02]  /*5ef0*/  LDG.E.U16 R0, desc[UR36][R2.64] ;  /* 0x0000002402007981 */ /* 0x000ea4000c1e1500 */
[----:B--2---:R-:W-:-:S05]  /*5f00*/  HADD2.F32 R0, -RZ, R0.H0_H0 ;  /* 0x20000000ff007230 */ /* 0x004fca0000004100 */
[----:B------:R-:W-:-:S04]  /*5f10*/  FSETP.NEU.FTZ.AND P0, PT, R0, RZ, PT ;  /* 0x000000ff0000720b */ /* 0x000fc80003f1d000 */
[----:B------:R-:W-:Y:S01]  /*5f20*/  P2R R22, PR, RZ, 0x1 ;  /* 0x00000001ff167803 */ /* 0x000fe20000000000 */
[----:B------:R-:W-:Y:S08]  /*5f30*/  BRA `(.L_x_2161) ;  /* 0x0000000c003c7947 */ /* 0x000ff00003800000 */
.L_x_2164:
        /* <DEDUP_REMOVED lines=12> */
.L_x_2167:
        /* <DEDUP_REMOVED lines=11> */
.L_x_2166:
[----:B------:R-:W2:Y:S02]  /*60b0*/  LDG.E.64 R2, desc[UR36][R2.64] ;  /* 0x0000002402027981 */ /* 0x000ea4000c1e1b00 */
[----:B--2---:R-:W-:-:S06]  /*60c0*/  DSETP.NEU.AND P0, PT, R2, RZ, PT ;  /* 0x000000ff0200722a */ /* 0x004fcc0003f0d000 */
[----:B------:R-:W-:Y:S01]  /*60d0*/  P2R R22, PR, RZ, 0x1 ;  /* 0x00000001ff167803 */ /* 0x000fe20000000000 */
[----:B------:R-:W-:Y:S07]  /*60e0*/  BRA `(.L_x_2161) ;  /* 0x0000000800d07947 */ /* 0x000fee0003800000 */
.L_x_2156:
        /* <DEDUP_REMOVED lines=12> */
.L_x_2170:
[----:B------:R-:W2:Y:S02]  /*61b0*/  LDG.E.128 R4, desc[UR36][R2.64] ;  /* 0x0000002402047981 */ /* 0x000ea4000c1e1d00 */
[----:B--2---:R-:W-:-:S06]  /*61c0*/  DSETP.NEU.AND P0, PT, R6, RZ, PT ;  /* 0x000000ff0600722a */ /* 0x004fcc0003f0d000 */
[----:B------:R-:W-:-:S06]  /*61d0*/  DSETP.NEU.OR P0, PT, R4, RZ, P0 ;  /* 0x000000ff0400722a */ /* 0x000fcc000070d400 */
[----:B------:R-:W-:Y:S01]  /*61e0*/  P2R R22, PR, RZ, 0x1 ;  /* 0x00000001ff167803 */ /* 0x000fe20000000000 */
[----:B------:R-:W-:Y:S07]  /*61f0*/  BRA `(.L_x_2161) ;  /* 0x00000008008c7947 */ /* 0x000fee0003800000 */
.L_x_2169:
        /* <DEDUP_REMOVED lines=28> */
.L_x_2172:
        /* <DEDUP_REMOVED lines=15> */
.L_x_2171:
[----:B------:R-:W2:Y:S02]  /*64b0*/  LDG.E.U16 R0, desc[UR36][R2.64] ;  /* 0x0000002402007981 */ /* 0x000ea4000c1e1500 */
[----:B--2---:R-:W-:-:S05]  /*64c0*/  IMAD.U32 R0, R0, 0x10000, RZ ;  /* 0x0001000000007824 */ /* 0x004fca00078e00ff */
[----:B------:R-:W-:-:S04]  /*64d0*/  FSETP.NEU.FTZ.AND P0, PT, R0, RZ, PT ;  /* 0x000000ff0000720b */ /* 0x000fc80003f1d000 */
[----:B------:R-:W-:Y:S01]  /*64e0*/  P2R R22, PR, RZ, 0x1 ;  /* 0x00000001ff167803 */ /* 0x000fe20000000000 */
[----:B------:R-:W-:Y:S08]  /*64f0*/  BRA `(.L_x_2161) ;  /* 0x0000000400cc7947 */ /* 0x000ff00003800000 */
.L_x_2168:
        /* <DEDUP_REMOVED lines=12> */
.L_x_2175:
        /* <DEDUP_REMOVED lines=21> */
.L_x_2179:
[----:B------:R-:W-:Y:S05]  /*6710*/  BSYNC B1 ;  /* 0x0000000000017941 */ /* 0x000fea0003800000 */
.L_x_2178:
[----:B------:R-:W-:Y:S01]  /*6720*/  LEA R3, R0, 0x3b800000, 0x17 ;  /* 0x3b80000000037811 */ /* 0x000fe200078eb8ff */
[----:B------:R-:W-:-:S05]  /*6730*/  IMAD.SHL.U32 R0, R2, 0x100000, RZ ;  /* 0x0010000002007824 */ /* 0x000fca00078e00ff */
[----:B------:R-:W-:-:S07]  /*6740*/  LOP3.LUT R0, R3, R0, R4, 0xfe, !PT ;  /* 0x0000000003007212 */ /* 0x000fce00078efe04 */
.L_x_2177:
[----:B------:R-:W-:Y:S05]  /*6750*/  BSYNC B0 ;  /* 0x0000000000007941 */ /* 0x000fea0003800000 */
.L_x_2176:
[----:B------:R-:W-:-:S04]  /*6760*/  FSETP.NEU.FTZ.AND P0, PT, R0, RZ, PT ;  /* 0x000000ff0000720b */ /* 0x000fc80003f1d000 */
[----:B------:R-:W-:Y:S01]  /*6770*/  P2R R22, PR, RZ, 0x1 ;  /* 0x00000001ff167803 */ /* 0x000fe20000000000 */
[----:B------:R-:W-:Y:S08]  /*6780*/  BRA `(.L_x_2161) ;  /* 0x0000000400287947 */ /* 0x000ff00003800000 */
.L_x_2174:
        /* <DEDUP_REMOVED lines=21> */
.L_x_2183:
[----:B------:R-:W-:Y:S05]  /*68e0*/  BSYNC B1 ;  /* 0x0000000000017941 */ /* 0x000fea0003800000 */
.L_x_2182:
[----:B------:R-:W-:Y:S01]  /*68f0*/  LEA R3, R0, 0x37800000, 0x17 ;  /* 0x3780000000037811 */ /* 0x000fe200078eb8ff */
[----:B------:R-:W-:-:S05]  /*6900*/  IMAD.SHL.U32 R0, R2, 0x200000, RZ ;  /* 0x0020000002007824 */ /* 0x000fca00078e00ff */
[----:B------:R-:W-:-:S07]  /*6910*/  LOP3.LUT R0, R3, R0, R4, 0xfe, !PT ;  /* 0x0000000003007212 */ /* 0x000fce00078efe04 */
.L_x_2181:
[----:B------:R-:W-:Y:S05]  /*6920*/  BSYNC B0 ;  /* 0x0000000000007941 */ /* 0x000fea0003800000 */
.L_x_2180:
[----:B------:R-:W-:-:S04]  /*6930*/  FSETP.NEU.FTZ.AND P0, PT, R0, RZ, PT ;  /* 0x000000ff0000720b */ /* 0x000fc80003f1d000 */
[----:B------:R-:W-:Y:S01]  /*6940*/  P2R R22, PR, RZ, 0x1 ;  /* 0x00000001ff167803 */ /* 0x000fe20000000000 */
[----:B------:R-:W-:Y:S08]  /*6950*/  BRA `(.L_x_2161) ;  /* 0x0000000000b47947 */ /* 0x000ff00003800000 */
.L_x_2173:
        /* <DEDUP_REMOVED lines=14> */
.L_x_2187:
[----:B------:R-:W-:Y:S05]  /*6a40*/  BSYNC B0 ;  /* 0x0000000000007941 */ /* 0x000fea0003800000 */
.L_x_2186:
[----:B------:R-:W-:-:S04]  /*6a50*/  FSETP.NEU.FTZ.AND P0, PT, R0, RZ, PT ;  /* 0x000000ff0000720b */ /* 0x000fc80003f1d000 */
[----:B------:R-:W-:Y:S01]  /*6a60*/  P2R R22, PR, RZ, 0x1 ;  /* 0x00000001ff167803 */ /* 0x000fe20000000000 */
[----:B------:R-:W-:Y:S08]  /*6a70*/  BRA `(.L_x_2161) ;  /* 0x00000000006c7947 */ /* 0x000ff00003800000 */
.L_x_2160:
        /* <DEDUP_REMOVED lines=16> */
.L_x_2188:
[----:B------:R-:W-:-:S04]  /*6b80*/  PLOP3.LUT P0, PT, PT, PT, PT, 0x8, 0x0 ;  /* 0x000000000000781c */ /* 0x000fc80003f0e170 */
[----:B------:R-:W-:Y:S01]  /*6b90*/  P2R R22, PR, RZ, 0x1 ;  /* 0x00000001ff167803 */ /* 0x000fe20000000000 */
[----:B------:R-:W-:Y:S08]  /*6ba0*/  BRA `(.L_x_2161) ;  /* 0x0000000000207947 */ /* 0x000ff00003800000 */
.L_x_2185:
[----:B------:R-:W2:Y:S02]  /*6bb0*/  LDG.E.64 R2, desc[UR36][R2.64] ;  /* 0x0000002402027981 */ /* 0x000ea4000c1e1b00 */
[----:B--2---:R-:W-:-:S04]  /*6bc0*/  ISETP.NE.U32.AND P0, PT, R2, RZ, PT ;  /* 0x000000ff0200720c */ /* 0x004fc80003f05070 */
[----:B------:R-:W-:-:S04]  /*6bd0*/  ISETP.NE.AND.EX P0, PT, R3, RZ, PT, P0 ;  /* 0x000000ff0300720c */ /* 0x000fc80003f05300 */
[----:B------:R-:W-:Y:S01]  /*6be0*/  P2R R22, PR, RZ, 0x1 ;  /* 0x00000001ff167803 */ /* 0x000fe20000000000 */
[----:B------:R-:W-:Y:S08]  /*6bf0*/  BRA `(.L_x_2161) ;  /* 0x00000000000c7947 */ /* 0x000ff00003800000 */
.L_x_2184:
[----:B------:R-:W2:Y:S02]  /*6c00*/  LDG.E R2, desc[UR36][R2.64] ;  /* 0x0000002402027981 */ /* 0x000ea4000c1e1900 */
[----:B--2---:R-:W-:-:S04]  /*6c10*/  ISETP.NE.AND P0, PT, R2, RZ, PT ;  /* 0x000000ff0200720c */ /* 0x004fc80003f05270 */
[----:B------:R-:W-:-:S09]  /*6c20*/  P2R R22, PR, RZ, 0x1 ;  /* 0x00000001ff167803 */ /* 0x000fd20000000000 */
.L_x_2161:
        /* <DEDUP_REMOVED lines=18> */
.L_x_2192:
[----:B------:R-:W2:Y:S02]  /*6d50*/  LDG.E.U8 R2, desc[UR36][R2.64] ;  /* 0x0000002402027981 */ /* 0x000ea4000c1e1100 */
[----:B--2---:R-:W-:Y:S01]  /*6d60*/  ISETP.NE.AND P0, PT, R2, RZ, PT ;  /* 0x000000ff0200720c */ /* 0x004fe20003f05270 */
[----:B------:R-:W-:-:S12]  /*6d70*/  BRA `(.L_x_2194) ;  /* 0x0000000c00747947 */ /* 0x000fd80003800000 */
.L_x_2191:
        /* <DEDUP_REMOVED lines=10> */
.L_x_2196:
[----:B------:R-:W2:Y:S02]  /*6e20*/  LDG.E R2, desc[UR36][R2.64] ;  /* 0x0000002402027981 */ /* 0x000ea4000c1e1900 */
[----:B--2---:R-:W-:Y:S01]  /*6e30*/  ISETP.NE.AND P0, PT, R2, RZ, PT ;  /* 0x000000ff0200720c */ /* 0x004fe20003f05270 */
[----:B------:R-:W-:-:S12]  /*6e40*/  BRA `(.L_x_2194) ;  /* 0x0000000c00407947 */ /* 0x000fd80003800000 */
.L_x_2195:
[----:B------:R-:W2:Y:S02]  /*6e50*/  LDG.E.U16 R2, desc[UR36][R2.64] ;  /* 0x0000002402027981 */ /* 0x000ea4000c1e1500 */
[----:B--2---:R-:W-:Y:S01]  /*6e60*/  ISETP.NE.AND P0, PT, R2, RZ, PT ;  /* 0x000000ff0200720c */ /* 0x004fe20003f05270 */
[----:B------:R-:W-:-:S12]  /*6e70*/  BRA `(.L_x_2194) ;  /* 0x0000000c00347947 */ /* 0x000fd80003800000 */
.L_x_2190:
        /* <DEDUP_REMOVED lines=9> */
.L_x_2198:
[----:B------:R-:W2:Y:S02]  /*6f10*/  LDG.E.U16 R0, desc[UR36][R2.64] ;  /* 0x0000002402007981 */ /* 0x000ea4000c1e1500 */
[----:B--2---:R-:W-:-:S05]  /*6f20*/  HADD2.F32 R0, -RZ, R0.H0_H0 ;  /* 0x20000000ff007230 */ /* 0x004fca0000004100 */
[----:B------:R-:W-:Y:S01]  /*6f30*/  FSETP.NEU.FTZ.AND P0, PT, R0, RZ, PT ;  /* 0x000000ff0000720b */ /* 0x000fe20003f1d000 */
[----:B------:R-:W-:-:S12]  /*6f40*/  BRA `(.L_x_2194) ;  /* 0x0000000c00007947 */ /* 0x000fd80003800000 */
.L_x_2197:
        /* <DEDUP_REMOVED lines=11> */
.L_x_2200:
        /* <DEDUP_REMOVED lines=10> */
.L_x_2199:
[----:B------:R-:W2:Y:S02]  /*70a0*/  LDG.E.64 R2, desc[UR36][R2.64] ;  /* 0x0000002402027981 */ /* 0x000ea4000c1e1b00 */
[----:B--2---:R-:W-:Y:S01]  /*70b0*/  DSETP.NEU.AND P0, PT, R2, RZ, PT ;  /* 0x000000ff0200722a */ /* 0x004fe20003f0d000 */
[----:B------:R-:W-:-:S13]  /*70c0*/  BRA `(.L_x_2194) ;  /* 0x0000000800a07947 */ /* 0x000fda0003800000 */
.L_x_2189:
        /* <DEDUP_REMOVED lines=11> */
.L_x_2203:
[----:B------:R-:W2:Y:S02]  /*7180*/  LDG.E.128 R4, desc[UR36][R2.64] ;  /* 0x0000002402047981 */ /* 0x000ea4000c1e1d00 */
[----:B--2---:R-:W-:-:S06]  /*7190*/  DSETP.NEU.AND P0, PT, R6, RZ, PT ;  /* 0x000000ff0600722a */ /* 0x004fcc0003f0d000 */
[----:B------:R-:W-:Y:S01]  /*71a0*/  DSETP.NEU.OR P0, PT, R4, RZ, P0 ;  /* 0x000000ff0400722a */ /* 0x000fe2000070d400 */
[----:B------:R-:W-:-:S13]  /*71b0*/  BRA `(.L_x_2194) ;  /* 0x0000000800647947 */ /* 0x000fda0003800000 */
.L_x_2202:
        /* <DEDUP_REMOVED lines=27> */
.L_x_2205:
        /* <DEDUP_REMOVED lines=14> */
.L_x_2204:
[----:B------:R-:W2:Y:S02]  /*7450*/  LDG.E.U16 R0, desc[UR36][R2.64] ;  /* 0x0000002402007981 */ /* 0x000ea4000c1e1500 */
[----:B--2---:R-:W-:-:S05]  /*7460*/  IMAD.U32 R0, R0, 0x10000, RZ ;  /* 0x0001000000007824 */ /* 0x004fca00078e00ff */
[----:B------:R-:W-:Y:S01]  /*7470*/  FSETP.NEU.FTZ.AND P0, PT, R0, RZ, PT ;  /* 0x000000ff0000720b */ /* 0x000fe20003f1d000 */
[----:B------:R-:W-:-:S12]  /*7480*/  BRA `(.L_x_2194) ;  /* 0x0000000400b07947 */ /* 0x000fd80003800000 */
.L_x_2201:
        /* <DEDUP_REMOVED lines=11> */
.L_x_2208:
        /* <DEDUP_REMOVED lines=21> */
.L_x_2212:
[----:B------:R-:W-:Y:S05]  /*7690*/  BSYNC B1 ;  /* 0x0000000000017941 */ /* 0x000fea0003800000 */
.L_x_2211:
[----:B------:R-:W-:Y:S01]  /*76a0*/  LEA R3, R0, 0x3b800000, 0x17 ;  /* 0x3b80000000037811 */ /* 0x000fe200078eb8ff */
[----:B------:R-:W-:-:S05]  /*76b0*/  IMAD.SHL.U32 R0, R2, 0x100000, RZ ;  /* 0x0010000002007824 */ /* 0x000fca00078e00ff */
[----:B------:R-:W-:-:S07]  /*76c0*/  LOP3.LUT R0, R3, R0, R4, 0xfe, !PT ;  /* 0x0000000003007212 */ /* 0x000fce00078efe04 */
.L_x_2210:
[----:B------:R-:W-:Y:S05]  /*76d0*/  BSYNC B0 ;  /* 0x0000000000007941 */ /* 0x000fea0003800000 */
.L_x_2209:
[----:B------:R-:W-:Y:S01]  /*76e0*/  FSETP.NEU.FTZ.AND P0, PT, R0, RZ, PT ;  /* 0x000000ff0000720b */ /* 0x000fe20003f1d000 */
[----:B------:R-:W-:-:S12]  /*76f0*/  BRA `(.L_x_2194) ;  /* 0x0000000400147947 */ /* 0x000fd80003800000 */
.L_x_2207:
        /* <DEDUP_REMOVED lines=21> */
.L_x_2216:
[----:B------:R-:W-:Y:S05]  /*7850*/  BSYNC B1 ;  /* 0x0000000000017941 */ /* 0x000fea0003800000 */
.L_x_2215:
[----:B------:R-:W-:Y:S01]  /*7860*/  LEA R3, R0, 0x37800000, 0x17 ;  /* 0x3780000000037811 */ /* 0x000fe200078eb8ff */
[----:B------:R-:W-:-:S05]  /*7870*/  IMAD.SHL.U32 R0, R2, 0x200000, RZ ;  /* 0x0020000002007824 */ /* 0x000fca00078e00ff */
[----:B------:R-:W-:-:S07]  /*7880*/  LOP3.LUT R0, R3, R0, R4, 0xfe, !PT ;  /* 0x0000000003007212 */ /* 0x000fce00078efe04 */
.L_x_2214:
[----:B------:R-:W-:Y:S05]  /*7890*/  BSYNC B0 ;  /* 0x0000000000007941 */ /* 0x000fea0003800000 */
.L_x_2213:
[----:B------:R-:W-:Y:S01]  /*78a0*/  FSETP.NEU.FTZ.AND P0, PT, R0, RZ, PT ;  /* 0x000000ff0000720b */ /* 0x000fe20003f1d000 */
[----:B------:R-:W-:-:S12]  /*78b0*/  BRA `(.L_x_2194) ;  /* 0x0000000000a47947 */ /* 0x000fd80003800000 */
.L_x_2206:
        /* <DEDUP_REMOVED lines=14> */
.L_x_2220:
[----:B------:R-:W-:Y:S05]  /*79a0*/  BSYNC B0 ;  /* 0x0000000000007941 */ /* 0x000fea0003800000 */
.L_x_2219:
[----:B------:R-:W-:Y:S01]  /*79b0*/  FSETP.NEU.FTZ.AND P0, PT, R0, RZ, PT ;  /* 0x000000ff0000720b */ /* 0x000fe20003f1d000 */
[----:B------:R-:W-:-:S12]  /*79c0*/  BRA `(.L_x_2194) ;  /* 0x0000000000607947 */ /* 0x000fd80003800000 */
.L_x_2193:
        /* <DEDUP_REMOVED lines=16> */
.L_x_2221:
[----:B------:R-:W-:Y:S01]  /*7ad0*/  PLOP3.LUT P0, PT, PT, PT, PT, 0x8, 0x0 ;  /* 0x000000000000781c */ /* 0x000fe20003f0e170 */
[----:B------:R-:W-:-:S12]  /*7ae0*/  BRA `(.L_x_2194) ;  /* 0x0000000000187947 */ /* 0x000fd80003800000 */
.L_x_2218:
[----:B------:R-:W2:Y:S02]  /*7af0*/  LDG.E.64 R2, desc[UR36][R2.64] ;  /* 0x0000002402027981 */ /* 0x000ea4000c1e1b00 */
[----:B--2---:R-:W-:-:S04]  /*7b00*/  ISETP.NE.U32.AND P0, PT, R2, RZ, PT ;  /* 0x000000ff0200720c */ /* 0x004fc80003f05070 */
[----:B------:R-:W-:Y:S01]  /*7b10*/  ISETP.NE.AND.EX P0, PT, R3, RZ, PT, P0 ;  /* 0x000000ff0300720c */ /* 0x000fe20003f05300 */
[----:B------:R-:W-:-:S12]  /*7b20*/  BRA `(.L_x_2194) ;  /* 0x0000000000087947 */ /* 0x000fd80003800000 */
.L_x_2217:
[----:B------:R-:W2:Y:S02]  /*7b30*/  LDG.E R2, desc[UR36][R2.64] ;  /* 0x0000002402027981 */ /* 0x000ea4000c1e1900 */
[----:B--2---:R-:W-:-:S13]  /*7b40*/  ISETP.NE.AND P0, PT, R2, RZ, PT ;  /* 0x000000ff0200720c */ /* 0x004fda0003f05270 */
.L_x_2194:
        /* <DEDUP_REMOVED lines=17> */
.L_x_2225:
[----:B------:R0:W-:Y:S01]  /*7c60*/  STG.E.U8 desc[UR36][R16.64], R2 ;  /* 0x0000000210007986 */ /* 0x0001e2000c101124 */
[----:B------:R-:W-:Y:S05]  /*7c70*/  BRA `(.L_x_2227) ;  /* 0x0000000c00487947 */ /* 0x000fea0003800000 */
.L_x_2224:
        /* <DEDUP_REMOVED lines=9> */
.L_x_2229:
[----:B------:R3:W-:Y:S01]  /*7d10*/  STG.E desc[UR36][R16.64], R2 ;  /* 0x0000000210007986 */ /* 0x0007e2000c101924 */
[----:B------:R-:W-:Y:S05]  /*7d20*/  BRA `(.L_x_2227) ;  /* 0x0000000c001c7947 */ /* 0x000fea0003800000 */
.L_x_2228:
[----:B------:R2:W-:Y:S01]  /*7d30*/  STG.E.U16 desc[UR36][R16.64], R2 ;  /* 0x0000000210007986 */ /* 0x0005e2000c101524 */
[----:B------:R-:W-:Y:S05]  /*7d40*/  BRA `(.L_x_2227) ;  /* 0x0000000c00147947 */ /* 0x000fea0003800000 */
.L_x_2223:
        /* <DEDUP_REMOVED lines=9> */
.L_x_2231:
[----:B------:R-:W-:-:S04]  /*7de0*/  I2FP.F32.U32 R0, R2 ;  /* 0x0000000200007245 */ /* 0x000fc80000201000 */
[----:B------:R-:W-:-:S05]  /*7df0*/  F2FP.F16.F32.PACK_AB R0, RZ, R0 ;  /* 0x00000000ff00723e */ /* 0x000fca00000000ff */
[----:B------:R0:W-:Y:S01]  /*7e00*/  STG.E.U16 desc[UR36][R16.64], R0 ;  /* 0x0000000010007986 */ /* 0x0001e2000c101524 */
[----:B------:R-:W-:Y:S05]  /*7e10*/  BRA `(.L_x_2227) ;  /* 0x0000000800e07947 */ /* 0x000fea0003800000 */
.L_x_2230:
        /* <DEDUP_REMOVED lines=10> */
.L_x_2233:
[----:B------:R-:W-:-:S04]  /*7ec0*/  I2FP.F32.U32 R2, R2 ;  /* 0x0000000200027245 */ /* 0x000fc80000201000 */
[----:B------:R-:W-:-:S04]  /*7ed0*/  F2FP.F16.F32.PACK_AB R3, RZ, R2 ;  /* 0x00000002ff03723e */ /* 0x000fc800000000ff */
[----:B------:R-:W-:-:S05]  /*7ee0*/  PRMT R3, R3, 0x5410, RZ ;  /* 0x0000541003037816 */ /* 0x000fca00000000ff */
[----:B------:R0:W-:Y:S01]  /*7ef0*/  STG.E desc[UR36][R16.64], R3 ;  /* 0x0000000310007986 */ /* 0x0001e2000c101924 */
[----:B------:R-:W-:Y:S05]  /*7f00*/  BRA `(.L_x_2227) ;  /* 0x0000000800a47947 */ /* 0x000fea0003800000 */
.L_x_2232:
[----:B------:R-:W0:Y:S02]  /*7f10*/  I2F.F64.U32 R2, R2 ;  /* 0x0000000200027312 */ /* 0x000e240000201800 */
[----:B0-----:R0:W-:Y:S01]  /*7f20*/  STG.E.64 desc[UR36][R16.64], R2 ;  /* 0x0000000210007986 */ /* 0x0011e2000c101b24 */
[----:B------:R-:W-:Y:S05]  /*7f30*/  BRA `(.L_x_2227) ;  /* 0x0000000800987947 */ /* 0x000fea0003800000 */
.L_x_2222:
        /* <DEDUP_REMOVED lines=10> */
.L_x_2236:
[----:B------:R-:W0:Y:S01]  /*7fe0*/  I2F.F64.U32 R4, R2 ;  /* 0x0000000200047312 */ /* 0x000e220000201800 */
[----:B------:R-:W-:-:S05]  /*7ff0*/  CS2R R6, SRZ ;  /* 0x0000000000067805 */ /* 0x000fca000001ff00 */
[----:B0-----:R0:W-:Y:S01]  /*8000*/  STG.E.128 desc[UR36][R16.64], R4 ;  /* 0x0000000410007986 */ /* 0x0011e2000c101d24 */
[----:B------:R-:W-:Y:S05]  /*8010*/  BRA `(.L_x_2227) ;  /* 0x0000000800607947 */ /* 0x000fea0003800000 */
.L_x_2235:
        /* <DEDUP_REMOVED lines=21> */
.L_x_2240:
[----:B------:R-:W-:Y:S05]  /*8170*/  BSYNC B0 ;  /* 0x0000000000007941 */ /* 0x000fea0003800000 */
.L_x_2239:
[----:B------:R-:W-:-:S05]  /*8180*/  LOP3.LUT R3, R0, R3, RZ, 0xfc, !PT ;  /* 0x0000000300037212 */ /* 0x000fca00078efcff */
[----:B------:R0:W-:Y:S01]  /*8190*/  STG.E.U8 desc[UR36][R16.64], R3 ;  /* 0x0000000310007986 */ /* 0x0001e2000c101124 */
[----:B------:R-:W-:Y:S05]  /*81a0*/  BRA `(.L_x_2227) ;  /* 0x0000000400fc7947 */ /* 0x000fea0003800000 */
.L_x_2238:
        /* <DEDUP_REMOVED lines=13> */
.L_x_2242:
[----:B------:R-:W-:Y:S01]  /*8280*/  IMAD.MOV.U32 R0, RZ, RZ, 0x7f ;  /* 0x0000007fff007424 */ /* 0x000fe200078e00ff */
[----:B------:R-:W-:-:S04]  /*8290*/  ISETP.GT.U32.AND P0, PT, R2, 0x7f800000, PT ;  /* 0x7f8000000200780c */ /* 0x000fc80003f04070 */
[----:B------:R-:W-:-:S09]  /*82a0*/  SEL R0, R0, 0x7c, P0 ;  /* 0x0000007c00007807 */ /* 0x000fd20000000000 */
.L_x_2243:
[----:B------:R-:W-:Y:S05]  /*82b0*/  BSYNC B0 ;  /* 0x0000000000007941 */ /* 0x000fea0003800000 */
.L_x_2241:
[----:B------:R-:W-:-:S04]  /*82c0*/  LOP3.LUT R2, R3, 0x80000000, RZ, 0xc0, !PT ;  /* 0x8000000003027812 */ /* 0x000fc800078ec0ff */
[----:B------:R-:W-:-:S04]  /*82d0*/  SHF.R.U32.HI R3, RZ, 0x18, R2 ;  /* 0x00000018ff037819 */ /* 0x000fc80000011602 */
[----:B------:R-:W-:-:S05]  /*82e0*/  LOP3.LUT R3, R0, R3, RZ, 0xfc, !PT ;  /* 0x0000000300037212 */ /* 0x000fca00078efcff */
[----:B------:R0:W-:Y:S01]  /*82f0*/  STG.E.U8 desc[UR36][R16.64], R3 ;  /* 0x0000000310007986 */ /* 0x0001e2000c101124 */
[----:B------:R-:W-:Y:S05]  /*8300*/  BRA `(.L_x_2227) ;  /* 0x0000000400a47947 */ /* 0x000fea0003800000 */
.L_x_2237:
[----:B------:R-:W-:-:S04]  /*8310*/  I2FP.F32.U32 R0, R2 ;  /* 0x0000000200007245 */ /* 0x000fc80000201000 */
[----:B------:R-:W-:-:S05]  /*8320*/  F2FP.BF16.F32.PACK_AB R0, RZ, R0 ;  /* 0x00000000ff00723e */ /* 0x000fca00000010ff */
[----:B------:R0:W-:Y:S01]  /*8330*/  STG.E.U16 desc[UR36][R16.64], R0 ;  /* 0x0000000010007986 */ /* 0x0001e2000c101524 */
[----:B------:R-:W-:Y:S05]  /*8340*/  BRA `(.L_x_2227) ;  /* 0x0000000400947947 */ /* 0x000fea0003800000 */
.L_x_2234:
        /* <DEDUP_REMOVED lines=10> */
.L_x_2246:
        /* <DEDUP_REMOVED lines=17> */
.L_x_2249:
[----:B------:R-:W-:-:S04]  /*8500*/  LOP3.LUT R2, R3, 0x80000000, RZ, 0xc0, !PT ;  /* 0x8000000003027812 */ /* 0x000fc800078ec0ff */
[----:B------:R-:W-:-:S04]  /*8510*/  SHF.R.U32.HI R3, RZ, 0x18, R2 ;  /* 0x00000018ff037819 */ /* 0x000fc80000011602 */
[----:B------:R-:W-:-:S04]  /*8520*/  LOP3.LUT R0, R0, R3, RZ, 0xfc, !PT ;  /* 0x0000000300007212 */ /* 0x000fc800078efcff */
[----:B------:R-:W-:-:S07]  /*8530*/  PRMT R8, R0, 0x7610, R8 ;  /* 0x0000761000087816 */ /* 0x000fce0000000008 */
.L_x_2248:
[----:B------:R-:W-:Y:S05]  /*8540*/  BSYNC B0 ;  /* 0x0000000000007941 */ /* 0x000fea0003800000 */
.L_x_2247:
[----:B------:R0:W-:Y:S01]  /*8550*/  STG.E.U8 desc[UR36][R16.64], R8 ;  /* 0x0000000810007986 */ /* 0x0001e2000c101124 */
[----:B------:R-:W-:Y:S05]  /*8560*/  BRA `(.L_x_2227) ;  /* 0x00000004000c7947 */ /* 0x000fea0003800000 */
.L_x_2245:
        /* <DEDUP_REMOVED lines=17> */
.L_x_2252:
[----:B------:R-:W-:-:S04]  /*8680*/  LOP3.LUT R2, R3, 0x80000000, RZ, 0xc0, !PT ;  /* 0x8000000003027812 */ /* 0x000fc800078ec0ff */
[----:B------:R-:W-:-:S04]  /*8690*/  SHF.R.U32.HI R3, RZ, 0x18, R2 ;  /* 0x00000018ff037819 */ /* 0x000fc80000011602 */
[----:B------:R-:W-:-:S04]  /*86a0*/  LOP3.LUT R0, R0, R3, RZ, 0xfc, !PT ;  /* 0x0000000300007212 */ /* 0x000fc800078efcff */
[----:B------:R-:W-:-:S07]  /*86b0*/  PRMT R8, R0, 0x7610, R8 ;  /* 0x0000761000087816 */ /* 0x000fce0000000008 */
.L_x_2251:
[----:B------:R-:W-:Y:S05]  /*86c0*/  BSYNC B0 ;  /* 0x0000000000007941 */ /* 0x000fea0003800000 */
.L_x_2250:
[----:B------:R0:W-:Y:S01]  /*86d0*/  STG.E.U8 desc[UR36][R16.64], R8 ;  /* 0x0000000810007986 */ /* 0x0001e2000c101124 */
[----:B------:R-:W-:Y:S05]  /*86e0*/  BRA `(.L_x_2227) ;  /* 0x0000000000ac7947 */ /* 0x000fea0003800000 */
.L_x_2244:
        /* <DEDUP_REMOVED lines=22> */
.L_x_2226:
        /* <DEDUP_REMOVED lines=16> */
.L_x_2255:
[----:B------:R-:W-:Y:S05]  /*8950*/  BRA `(.L_x_2227) ;  /* 0x0000000000107947 */ /* 0x000fea0003800000 */
.L_x_2254:
[----:B------:R-:W-:-:S05]  /*8960*/  IMAD.MOV.U32 R3, RZ, RZ, RZ ;  /* 0x000000ffff037224 */ /* 0x000fca00078e00ff */
[----:B------:R0:W-:Y:S01]  /*8970*/  STG.E.64 desc[UR36][R16.64], R2 ;  /* 0x0000000210007986 */ /* 0x0001e2000c101b24 */
[----:B------:R-:W-:Y:S05]  /*8980*/  BRA `(.L_x_2227) ;  /* 0x0000000000047947 */ /* 0x000fea0003800000 */
.L_x_2253:
[----:B------:R0:W-:Y:S02]  /*8990*/  STG.E desc[UR36][R16.64], R2 ;  /* 0x0000000210007986 */ /* 0x0001e4000c101924 */
.L_x_2227:
[----:B------:R-:W-:-:S07]  /*89a0*/  VIADD R19, R19, 0x80 ;  /* 0x0000008013137836 */ /* 0x000fce0000000000 */
.L_x_2154:
[----:B------:R-:W-:Y:S05]  /*89b0*/  BSYNC B6 ;  /* 0x0000000000067941 */ /* 0x000fea0003800000 */
.L_x_2153:
        /* <DEDUP_REMOVED lines=358> */
.L_x_2258:
        /* <DEDUP_REMOVED lines=22> */
.L_x_2262:
[----:B------:R-:W2:Y:S02]  /*a180*/  LDG.E.U8 R2, desc[UR36][R2.64] ;  /* 0x0000002402027981 */ /* 0x000ea4000c1e1100 */
[----:B--2---:R-:W-:-:S04]  /*a190*/  ISETP.NE.AND P0, PT, R2, RZ, PT ;  /* 0x000000ff0200720c */ /* 0x004fc80003f05270 */
[----:B------:R-:W-:Y:S01]  /*a1a0*/  P2R R22, PR, RZ, 0x1 ;  /* 0x00000001ff167803 */ /* 0x000fe20000000000 */
[----:B------:R-:W-:Y:S08]  /*a1b0*/  BRA `(.L_x_2264) ;  /* 0x0000000c00c47947 */ /* 0x000ff00003800000 */
.L_x_2261:
        /* <DEDUP_REMOVED lines=11> */
.L_x_2266:
[----:B------:R-:W2:Y:S02]  /*a270*/  LDG.E R2, desc[UR36][R2.64] ;  /* 0x0000002402027981 */ /* 0x000ea4000c1e1900 */
[----:B--2---:R-:W-:-:S04]  /*a280*/  ISETP.NE.AND P0, PT, R2, RZ, PT ;  /* 0x000000ff0200720c */ /* 0x004fc80003f05270 */
[----:B------:R-:W-:Y:S01]  /*a290*/  P2R R22, PR, RZ, 0x1 ;  /* 0x00000001ff167803 */ /* 0x000fe20000000000 */
[----:B------:R-:W-:Y:S08]  /*a2a0*/  BRA `(.L_x_2264) ;  /* 0x0000000c00887947 */ /* 0x000ff00003800000 */
.L_x_2265:
[----:B------:R-:W2:Y:S02]  /*a2b0*/  LDG.E.U16 R2, desc[UR36][R2.64] ;  /* 0x0000002402027981 */ /* 0x000ea4000c1e1500 */
[----:B--2---:R-:W-:-:S04]  /*a2c0*/  ISETP.NE.AND P0, PT, R2, RZ, PT ;  /* 0x000000ff0200720c */ /* 0x004fc80003f05270 */
[----:B------:R-:W-:Y:S01]  /*a2d0*/  P2R R22, PR, RZ, 0x1 ;  /* 0x00000001ff167803 */ /* 0x000fe20000000000 */
[----:B------:R-:W-:Y:S08]  /*a2e0*/  BRA `(.L_x_2264) ;  /* 0x0000000c00787947 */ /* 0x000ff00003800000 */
.L_x_2260:
        /* <DEDUP_REMOVED lines=10> */
.L_x_2268:
[----:B------:R-:W2:Y:S02]  /*a390*/  LDG.E.U16 R0, desc[UR36][R2.64] ;  /* 0x0000002402007981 */ /* 0x000ea4000c1e1500 */
[----:B--2---:R-:W-:-:S05]  /*a3a0*/  HADD2.F32 R0, -RZ, R0.H0_H0 ;  /* 0x20000000ff007230 */ /* 0x004fca0000004100 */
[----:B------:R-:W-:-:S04]  /*a3b0*/  FSETP.NEU.FTZ.AND P0, PT, R0, RZ, PT ;  /* 0x000000ff0000720b */ /* 0x000fc80003f1d000 */
[----:B------:R-:W-:Y:S01]  /*a3c0*/  P2R R22, PR, RZ, 0x1 ;  /* 0x00000001ff167803 */ /* 0x000fe20000000000 */
[----:B------:R-:W-:Y:S08]  /*a3d0*/  BRA `(.L_x_2264) ;  /* 0x0000000c003c7947 */ /* 0x000ff00003800000 */
.L_x_2267:
        /* <DEDUP_REMOVED lines=12> */
.L_x_2270:
        /* <DEDUP_REMOVED lines=11> */
.L_x_2269:
[----:B------:R-:W2:Y:S02]  /*a550*/  LDG.E.64 R2, desc[UR36][R2.64] ;  /* 0x0000002402027981 */ /* 0x000ea4000c1e1b00 */
[----:B--2---:R-:W-:-:S06]  /*a560*/  DSETP.NEU.AND P0, PT, R2, RZ, PT ;  /* 0x000000ff0200722a */ /* 0x004fcc0003f0d000 */
[----:B------:R-:W-:Y:S01]  /*a570*/  P2R R22, PR, RZ, 0x1 ;  /* 0x00000001ff167803 */ /* 0x000fe20000000000 */
[----:B------:R-:W-:Y:S07]  /*a580*/  BRA `(.L_x_2264) ;  /* 0x0000000800d07947 */ /* 0x000fee0003800000 */
.L_x_2259:
        /* <DEDUP_REMOVED lines=12> */
.L_x_2273:
[----:B------:R-:W2:Y:S02]  /*a650*/  LDG.E.128 R4, desc[UR36][R2.64] ;  /* 0x0000002402047981 */ /* 0x000ea4000c1e1d00 */
[----:B--2---:R-:W-:-:S06]  /*a660*/  DSETP.NEU.AND P0, PT, R6, RZ, PT ;  /* 0x000000ff0600722a */ /* 0x004fcc0003f0d000 */
[----:B------:R-:W-:-:S06]  /*a670*/  DSETP.NEU.OR P0, PT, R4, RZ, P0 ;  /* 0x000000ff0400722a */ /* 0x000fcc000070d400 */
[----:B------:R-:W-:Y:S01]  /*a680*/  P2R R22, PR, RZ, 0x1 ;  /* 0x00000001ff167803 */ /* 0x000fe20000000000 */
[----:B------:R-:W-:Y:S07]  /*a690*/  BRA `(.L_x_2264) ;  /* 0x00000008008c7947 */ /* 0x000fee0003800000 */
.L_x_2272:
        /* <DEDUP_REMOVED lines=28> */
.L_x_2275:
        /* <DEDUP_REMOVED lines=15> */
.L_x_2274:
[----:B------:R-:W2:Y:S02]  /*a950*/  LDG.E.U16 R0, desc[UR36][R2.64] ;  /* 0x0000002402007981 */ /* 0x000ea4000c1e1500 */
[----:B--2---:R-:W-:-:S05]  /*a960*/  IMAD.U32 R0, R0, 0x10000, RZ ;  /* 0x0001000000007824 */ /* 0x004fca00078e00ff */
[----:B------:R-:W-:-:S04]  /*a970*/  FSETP.NEU.FTZ.AND P0, PT, R0, RZ, PT ;  /* 0x000000ff0000720b */ /* 0x000fc80003f1d000 */
[----:B------:R-:W-:Y:S01]  /*a980*/  P2R R22, PR, RZ, 0x1 ;  /* 0x00000001ff167803 */ /* 0x000fe20000000000 */
[----:B------:R-:W-:Y:S08]  /*a990*/  BRA `(.L_x_2264) ;  /* 0x0000000400cc7947 */ /* 0x000ff00003800000 */
.L_x_2271:
        /* <DEDUP_REMOVED lines=12> */
.L_x_2278:
        /* <DEDUP_REMOVED lines=21> */
.L_x_2282:
[----:B------:R-:W-:Y:S05]  /*abb0*/  BSYNC B1 ;  /* 0x0000000000017941 */ /* 0x000fea0003800000 */
.L_x_2281:
[----:B------:R-:W-:Y:S01]  /*abc0*/  LEA R3, R0, 0x3b800000, 0x17 ;  /* 0x3b80000000037811 */ /* 0x000fe200078eb8ff */
[----:B------:R-:W-:-:S05]  /*abd0*/  IMAD.SHL.U32 R0, R2, 0x100000, RZ ;  /* 0x0010000002007824 */ /* 0x000fca00078e00ff */
[----:B------:R-:W-:-:S07]  /*abe0*/  LOP3.LUT R0, R3, R0, R4, 0xfe, !PT ;  /* 0x0000000003007212 */ /* 0x000fce00078efe04 */
.L_x_2280:
[----:B------:R-:W-:Y:S05]  /*abf0*/  BSYNC B0 ;  /* 0x0000000000007941 */ /* 0x000fea0003800000 */
.L_x_2279:
[----:B------:R-:W-:-:S04]  /*ac00*/  FSETP.NEU.FTZ.AND P0, PT, R0, RZ, PT ;  /* 0x000000ff0000720b */ /* 0x000fc80003f1d000 */
[----:B------:R-:W-:Y:S01]  /*ac10*/  P2R R22, PR, RZ, 0x1 ;  /* 0x00000001ff167803 */ /* 0x000fe20000000000 */
[----:B------:R-:W-:Y:S08]  /*ac20*/  BRA `(.L_x_2264) ;  /* 0x0000000400287947 */ /* 0x000ff00003800000 */
.L_x_2277:
        /* <DEDUP_REMOVED lines=21> */
.L_x_2286:
[----:B------:R-:W-:Y:S05]  /*ad80*/  BSYNC B1 ;  /* 0x0000000000017941 */ /* 0x000fea0003800000 */
.L_x_2285:
[----:B------:R-:W-:Y:S01]  /*ad90*/  LEA R3, R0, 0x37800000, 0x17 ;  /* 0x3780000000037811 */ /* 0x000fe200078eb8ff */
[----:B------:R-:W-:-:S05]  /*ada0*/  IMAD.SHL.U32 R0, R2, 0x200000, RZ ;  /* 0x0020000002007824 */ /* 0x000fca00078e00ff */
[----:B------:R-:W-:-:S07]  /*adb0*/  LOP3.LUT R0, R3, R0, R4, 0xfe, !PT ;  /* 0x0000000003007212 */ /* 0x000fce00078efe04 */
.L_x_2284:
[----:B------:R-:W-:Y:S05]  /*adc0*/  BSYNC B0 ;  /* 0x0000000000007941 */ /* 0x000fea0003800000 */
.L_x_2283:
[----:B------:R-:W-:-:S04]  /*add0*/  FSETP.NEU.FTZ.AND P0, PT, R0, RZ, PT ;  /* 0x000000ff0000720b */ /* 0x000fc80003f1d000 */
[----:B------:R-:W-:Y:S01]  /*ade0*/  P2R R22, PR, RZ, 0x1 ;  /* 0x00000001ff167803 */ /* 0x000fe20000000000 */
[----:B------:R-:W-:Y:S08]  /*adf0*/  BRA `(.L_x_2264) ;  /* 0x0000000000b47947 */ /* 0x000ff00003800000 */
.L_x_2276:
        /* <DEDUP_REMOVED lines=14> */
.L_x_2290:
[----:B------:R-:W-:Y:S05]  /*aee0*/  BSYNC B0 ;  /* 0x0000000000007941 */ /* 0x000fea0003800000 */
.L_x_2289:
[----:B------:R-:W-:-:S04]  /*aef0*/  FSETP.NEU.FTZ.AND P0, PT, R0, RZ, PT ;  /* 0x000000ff0000720b */ /* 0x000fc80003f1d000 */
[----:B------:R-:W-:Y:S01]  /*af00*/  P2R R22, PR, RZ, 0x1 ;  /* 0x00000001ff167803 */ /* 0x000fe20000000000 */
[----:B------:R-:W-:Y:S08]  /*af10*/  BRA `(.L_x_2264) ;  /* 0x00000000006c7947 */ /* 0x000ff00003800000 */
.L_x_2263:
        /* <DEDUP_REMOVED lines=16> */
.L_x_2291:
[----:B------:R-:W-:-:S04]  /*b020*/  PLOP3.LUT P0, PT, PT, PT, PT, 0x8, 0x0 ;  /* 0x000000000000781c */ /* 0x000fc80003f0e170 */
[----:B------:R-:W-:Y:S01]  /*b030*/  P2R R22, PR, RZ, 0x1 ;  /* 0x00000001ff167803 */ /* 0x000fe20000000000 */
[----:B------:R-:W-:Y:S08]  /*b040*/  BRA `(.L_x_2264) ;  /* 0x0000000000207947 */ /* 0x000ff00003800000 */
.L_x_2288:
[----:B------:R-:W2:Y:S02]  /*b050*/  LDG.E.64 R2, desc[UR36][R2.64] ;  /* 0x0000002402027981 */ /* 0x000ea4000c1e1b00 */
[----:B--2---:R-:W-:-:S04]  /*b060*/  ISETP.NE.U32.AND P0, PT, R2, RZ, PT ;  /* 0x000000ff0200720c */ /* 0x004fc80003f05070 */
[----:B------:R-:W-:-:S04]  /*b070*/  ISETP.NE.AND.EX P0, PT, R3, RZ, PT, P0 ;  /* 0x000000ff0300720c */ /* 0x000fc80003f05300 */
[----:B------:R-:W-:Y:S01]  /*b080*/  P2R R22, PR, RZ, 0x1 ;  /* 0x00000001ff167803 */ /* 0x000fe20000000000 */
[----:B------:R-:W-:Y:S08]  /*b090*/  BRA `(.L_x_2264) ;  /* 0x00000000000c7947 */ /* 0x000ff00003800000 */
.L_x_2287:
[----:B------:R-:W2:Y:S02]  /*b0a0*/  LDG.E R2, desc[UR36][R2.64] ;  /* 0x0000002402027981 */ /* 0x000ea4000c1e1900 */
[----:B--2---:R-:W-:-:S04]  /*b0b0*/  ISETP.NE.AND P0, PT, R2, RZ, PT ;  /* 0x000000ff0200720c */ /* 0x004fc80003f05270 */
[----:B------:R-:W-:-:S09]  /*b0c0*/  P2R R22, PR, RZ, 0x1 ;  /* 0x00000001ff167803 */ /* 0x000fd20000000000 */
.L_x_2264:
        /* <DEDUP_REMOVED lines=18> */
.L_x_2295:
[----:B------:R-:W2:Y:S02]  /*b1f0*/  LDG.E.U8 R2, desc[UR36][R2.64] ;  /* 0x0000002402027981 */ /* 0x000ea4000c1e1100 */
[----:B--2---:R-:W-:Y:S01]  /*b200*/  ISETP.NE.AND P0, PT, R2, RZ, PT ;  /* 0x000000ff0200720c */ /* 0x004fe20003f05270 */
[----:B------:R-:W-:-:S12]  /*b210*/  BRA `(.L_x_2297) ;  /* 0x0000000c00747947 */ /* 0x000fd80003800000 */
.L_x_2294:
        /* <DEDUP_REMOVED lines=10> */
.L_x_2299:
[----:B------:R-:W2:Y:S02]  /*b2c0*/  LDG.E R2, desc[UR36][R2.64] ;  /* 0x0000002402027981 */ /* 0x000ea4000c1e1900 */
[----:B--2---:R-:W-:Y:S01]  /*b2d0*/  ISETP.NE.AND P0, PT, R2, RZ, PT ;  /* 0x000000ff0200720c */ /* 0x004fe20003f05270 */
[----:B------:R-:W-:-:S12]  /*b2e0*/  BRA `(.L_x_2297) ;  /* 0x0000000c00407947 */ /* 0x000fd80003800000 */
.L_x_2298:
[----:B------:R-:W2:Y:S02]  /*b2f0*/  LDG.E.U16 R2, desc[UR36][R2.64] ;  /* 0x0000002402027981 */ /* 0x000ea4000c1e1500 */
[----:B--2---:R-:W-:Y:S01]  /*b300*/  ISETP.NE.AND P0, PT, R2, RZ, PT ;  /* 0x000000ff0200720c */ /* 0x004fe20003f05270 */
[----:B------:R-:W-:-:S12]  /*b310*/  BRA `(.L_x_2297) ;  /* 0x0000000c00347947 */ /* 0x000fd80003800000 */
.L_x_2293:
        /* <DEDUP_REMOVED lines=9> */
.L_x_2301:
[----:B------:R-:W2:Y:S02]  /*b3b0*/  LDG.E.U16 R0, desc[UR36][R2.64] ;  /* 0x0000002402007981 */ /* 0x000ea4000c1e1500 */
[----:B--2---:R-:W-:-:S05]  /*b3c0*/  HADD2.F32 R0, -RZ, R0.H0_H0 ;  /* 0x20000000ff007230 */ /* 0x004fca0000004100 */
[----:B------:R-:W-:Y:S01]  /*b3d0*/  FSETP.NEU.FTZ.AND P0, PT, R0, RZ, PT ;  /* 0x000000ff0000720b */ /* 0x000fe20003f1d000 */
[----:B------:R-:W-:-:S12]  /*b3e0*/  BRA `(.L_x_2297) ;  /* 0x0000000c00007947 */ /* 0x000fd80003800000 */
.L_x_2300:
        /* <DEDUP_REMOVED lines=11> */
.L_x_2303:
        /* <DEDUP_REMOVED lines=10> */
.L_x_2302:
[----:B------:R-:W2:Y:S02]  /*b540*/  LDG.E.64 R2, desc[UR36][R2.64] ;  /* 0x0000002402027981 */ /* 0x000ea4000c1e1b00 */
[----:B--2---:R-:W-:Y:S01]  /*b550*/  DSETP.NEU.AND P0, PT, R2, RZ, PT ;  /* 0x000000ff0200722a */ /* 0x004fe20003f0d000 */
[----:B------:R-:W-:-:S13]  /*b560*/  BRA `(.L_x_2297) ;  /* 0x0000000800a07947 */ /* 0x000fda0003800000 */
.L_x_2292:
        /* <DEDUP_REMOVED lines=11> */
.L_x_2306:
[----:B------:R-:W2:Y:S02]  /*b620*/  LDG.E.128 R4, desc[UR36][R2.64] ;  /* 0x0000002402047981 */ /* 0x000ea4000c1e1d00 */
[----:B--2---:R-:W-:-:S06]  /*b630*/  DSETP.NEU.AND P0, PT, R6, RZ, PT ;  /* 0x000000ff0600722a */ /* 0x004fcc0003f0d000 */
[----:B------:R-:W-:Y:S01]  /*b640*/  DSETP.NEU.OR P0, PT, R4, RZ, P0 ;  /* 0x000000ff0400722a */ /* 0x000fe2000070d400 */
[----:B------:R-:W-:-:S13]  /*b650*/  BRA `(.L_x_2297) ;  /* 0x0000000800647947 */ /* 0x000fda0003800000 */
.L_x_2305:
        /* <DEDUP_REMOVED lines=27> */
.L_x_2308:
        /* <DEDUP_REMOVED lines=14> */
.L_x_2307:
[----:B------:R-:W2:Y:S02]  /*b8f0*/  LDG.E.U16 R0, desc[UR36][R2.64] ;  /* 0x0000002402007981 */ /* 0x000ea4000c1e1500 */
[----:B--2---:R-:W-:-:S05]  /*b900*/  IMAD.U32 R0, R0, 0x10000, RZ ;  /* 0x0001000000007824 */ /* 0x004fca00078e00ff */
[----:B------:R-:W-:Y:S01]  /*b910*/  FSETP.NEU.FTZ.AND P0, PT, R0, RZ, PT ;  /* 0x000000ff0000720b */ /* 0x000fe20003f1d000 */
[----:B------:R-:W-:-:S12]  /*b920*/  BRA `(.L_x_2297) ;  /* 0x0000000400b07947 */ /* 0x000fd80003800000 */
.L_x_2304:
        /* <DEDUP_REMOVED lines=11> */
.L_x_2311:
        /* <DEDUP_REMOVED lines=21> */
.L_x_2315:
[----:B------:R-:W-:Y:S05]  /*bb30*/  BSYNC B1 ;  /* 0x0000000000017941 */ /* 0x000fea0003800000 */
.L_x_2314:
[----:B------:R-:W-:Y:S01]  /*bb40*/  LEA R3, R0, 0x3b800000, 0x17 ;  /* 0x3b80000000037811 */ /* 0x000fe200078eb8ff */
[----:B------:R-:W-:-:S05]  /*bb50*/  IMAD.SHL.U32 R0, R2, 0x100000, RZ ;  /* 0x0010000002007824 */ /* 0x000fca00078e00ff */
[----:B------:R-:W-:-:S07]  /*bb60*/  LOP3.LUT R0, R3, R0, R4, 0xfe, !PT ;  /* 0x0000000003007212 */ /* 0x000fce00078efe04 */
.L_x_2313:
[----:B------:R-:W-:Y:S05]  /*bb70*/  BSYNC B0 ;  /* 0x0000000000007941 */ /* 0x000fea0003800000 */
.L_x_2312:
[----:B------:R-:W-:Y:S01]  /*bb80*/  FSETP.NEU.FTZ.AND P0, PT, R0, RZ, PT ;  /* 0x000000ff0000720b */ /* 0x000fe20003f1d000 */
[----:B------:R-:W-:-:S12]  /*bb90*/  BRA `(.L_x_2297) ;  /* 0x0000000400147947 */ /* 0x000fd80003800000 */
.L_x_2310:
        /* <DEDUP_REMOVED lines=21> */
.L_x_2319:
[----:B------:R-:W-:Y:S05]  /*bcf0*/  BSYNC B1 ;  /* 0x0000000000017941 */ /* 0x000fea0003800000 */
.L_x_2318:
[----:B------:R-:W-:Y:S01]  /*bd00*/  LEA R3, R0, 0x37800000, 0x17 ;  /* 0x3780000000037811 */ /* 0x000fe200078eb8ff */
[----:B------:R-:W-:-:S05]  /*bd10*/  IMAD.SHL.U32 R0, R2, 0x200000, RZ ;  /* 0x0020000002007824 */ /* 0x000fca00078e00ff */
[----:B------:R-:W-:-:S07]  /*bd20*/  LOP3.LUT R0, R3, R0, R4, 0xfe, !PT ;  /* 0x0000000003007212 */ /* 0x000fce00078efe04 */
.L_x_2317:
[----:B------:R-:W-:Y:S05]  /*bd30*/  BSYNC B0 ;  /* 0x0000000000007941 */ /* 0x000fea0003800000 */
.L_x_2316:
[----:B------:R-:W-:Y:S01]  /*bd40*/  FSETP.NEU.FTZ.AND P0, PT, R0, RZ, PT ;  /* 0x000000ff0000720b */ /* 0x000fe20003f1d000 */
[----:B------:R-:W-:-:S12]  /*bd50*/  BRA `(.L_x_2297) ;  /* 0x0000000000a47947 */ /* 0x000fd80003800000 */
.L_x_2309:
        /* <DEDUP_REMOVED lines=14> */
.L_x_2323:
[----:B------:R-:W-:Y:S05]  /*be40*/  BSYNC B0 ;  /* 0x0000000000007941 */ /* 0x000fea0003800000 */
.L_x_2322:
[----:B------:R-:W-:Y:S01]  /*be50*/  FSETP.NEU.FTZ.AND P0, PT, R0, RZ, PT ;  /* 0x000000ff0000720b */ /* 0x000fe20003f1d000 */
[----:B------:R-:W-:-:S12]  /*be60*/  BRA `(.L_x_2297) ;  /* 0x0000000000607947 */ /* 0x000fd80003800000 */
.L_x_2296:
        /* <DEDUP_REMOVED lines=16> */
.L_x_2324:
[----:B------:R-:W-:Y:S01]  /*bf70*/  PLOP3.LUT P0, PT, PT, PT, PT, 0x8, 0x0 ;  /* 0x000000000000781c */ /* 0x000fe20003f0e170 */
[----:B------:R-:W-:-:S12]  /*bf80*/  BRA `(.L_x_2297) ;  /* 0x0000000000187947 */ /* 0x000fd80003800000 */
.L_x_2321:
[----:B------:R-:W2:Y:S02]  /*bf90*/  LDG.E.64 R2, desc[UR36][R2.64] ;  /* 0x0000002402027981 */ /* 0x000ea4000c1e1b00 */
[----:B--2---:R-:W-:-:S04]  /*bfa0*/  ISETP.NE.U32.AND P0, PT, R2, RZ, PT ;  /* 0x000000ff0200720c */ /* 0x004fc80003f05070 */
[----:B------:R-:W-:Y:S01]  /*bfb0*/  ISETP.NE.AND.EX P0, PT, R3, RZ, PT, P0 ;  /* 0x000000ff0300720c */ /* 0x000fe20003f05300 */
[----:B------:R-:W-:-:S12]  /*bfc0*/  BRA `(.L_x_2297) ;  /* 0x0000000000087947 */ /* 0x000fd80003800000 */
.L_x_2320:
[----:B------:R-:W2:Y:S02]  /*bfd0*/  LDG.E R2, desc[UR36][R2.64] ;  /* 0x0000002402027981 */ /* 0x000ea4000c1e1900 */
[----:B--2---:R-:W-:-:S13]  /*bfe0*/  ISETP.NE.AND P0, PT, R2, RZ, PT ;  /* 0x000000ff0200720c */ /* 0x004fda0003f05270 */
.L_x_2297:
        /* <DEDUP_REMOVED lines=17> */
.L_x_2328:
[----:B------:R0:W-:Y:S01]  /*c100*/  STG.E.U8 desc[UR36][R16.64], R2 ;  /* 0x0000000210007986 */ /* 0x0001e2000c101124 */
[----:B------:R-:W-:Y:S05]  /*c110*/  BRA `(.L_x_2330) ;  /* 0x0000000c00487947 */ /* 0x000fea0003800000 */
.L_x_2327:
        /* <DEDUP_REMOVED lines=9> */
.L_x_2332:
[----:B------:R0:W-:Y:S01]  /*c1b0*/  STG.E desc[UR36][R16.64], R2 ;  /* 0x0000000210007986 */ /* 0x0001e2000c101924 */
[----:B------:R-:W-:Y:S05]  /*c1c0*/  BRA `(.L_x_2330) ;  /* 0x0000000c001c7947 */ /* 0x000fea0003800000 */
.L_x_2331:
[----:B------:R0:W-:Y:S01]  /*c1d0*/  STG.E.U16 desc[UR36][R16.64], R2 ;  /* 0x0000000210007986 */ /* 0x0001e2000c101524 */
[----:B------:R-:W-:Y:S05]  /*c1e0*/  BRA `(.L_x_2330) ;  /* 0x0000000c00147947 */ /* 0x000fea0003800000 */
.L_x_2326:
        /* <DEDUP_REMOVED lines=9> */
.L_x_2334:
[----:B------:R-:W-:-:S04]  /*c280*/  I2FP.F32.U32 R0, R2 ;  /* 0x0000000200007245 */ /* 0x000fc80000201000 */
[----:B------:R-:W-:-:S05]  /*c290*/  F2FP.F16.F32.PACK_AB R0, RZ, R0 ;  /* 0x00000000ff00723e */ /* 0x000fca00000000ff */
[----:B------:R0:W-:Y:S01]  /*c2a0*/  STG.E.U16 desc[UR36][R16.64], R0 ;  /* 0x0000000010007986 */ /* 0x0001e2000c101524 */
[----:B------:R-:W-:Y:S05]  /*c2b0*/  BRA `(.L_x_2330) ;  /* 0x0000000800e07947 */ /* 0x000fea0003800000 */
.L_x_2333:
        /* <DEDUP_REMOVED lines=10> */
.L_x_2336:
[----:B------:R-:W-:-:S04]  /*c360*/  I2FP.F32.U32 R2, R2 ;  /* 0x0000000200027245 */ /* 0x000fc80000201000 */
[----:B------:R-:W-:-:S04]  /*c370*/  F2FP.F16.F32.PACK_AB R3, RZ, R2 ;  /* 0x00000002ff03723e */ /* 0x000fc800000000ff */
[----:B------:R-:W-:-:S05]  /*c380*/  PRMT R3, R3, 0x5410, RZ ;  /* 0x0000541003037816 */ /* 0x000fca00000000ff */
[----:B------:R0:W-:Y:S01]  /*c390*/  STG.E desc[UR36][R16.64], R3 ;  /* 0x0000000310007986 */ /* 0x0001e2000c101924 */
[----:B------:R-:W-:Y:S05]  /*c3a0*/  BRA `(.L_x_2330) ;  /* 0x0000000800a47947 */ /* 0x000fea0003800000 */
.L_x_2335:
[----:B------:R-:W0:Y:S02]  /*c3b0*/  I2F.F64.U32 R2, R2 ;  /* 0x0000000200027312 */ /* 0x000e240000201800 */
[----:B0-----:R0:W-:Y:S01]  /*c3c0*/  STG.E.64 desc[UR36][R16.64], R2 ;  /* 0x0000000210007986 */ /* 0x0011e2000c101b24 */
[----:B------:R-:W-:Y:S05]  /*c3d0*/  BRA `(.L_x_2330) ;  /* 0x0000000800987947 */ /* 0x000fea0003800000 */
.L_x_2325:
        /* <DEDUP_REMOVED lines=10> */
.L_x_2339:
[----:B------:R-:W0:Y:S01]  /*c480*/  I2F.F64.U32 R4, R2 ;  /* 0x0000000200047312 */ /* 0x000e220000201800 */
[----:B------:R-:W-:-:S05]  /*c490*/  CS2R R6, SRZ ;  /* 0x0000000000067805 */ /* 0x000fca000001ff00 */
[----:B0-----:R0:W-:Y:S01]  /*c4a0*/  STG.E.128 desc[UR36][R16.64], R4 ;  /* 0x0000000410007986 */ /* 0x0011e2000c101d24 */
[----:B------:R-:W-:Y:S05]  /*c4b0*/  BRA `(.L_x_2330) ;  /* 0x0000000800607947 */ /* 0x000fea0003800000 */
.L_x_2338:
        /* <DEDUP_REMOVED lines=21> */
.L_x_2343:
[----:B------:R-:W-:Y:S05]  /*c610*/  BSYNC B0 ;  /* 0x0000000000007941 */ /* 0x000fea0003800000 */
.L_x_2342:
[----:B------:R-:W-:-:S05]  /*c620*/  LOP3.LUT R3, R0, R3, RZ, 0xfc, !PT ;  /* 0x0000000300037212 */ /* 0x000fca00078efcff */
[----:B------:R0:W-:Y:S01]  /*c630*/  STG.E.U8 desc[UR36][R16.64], R3 ;  /* 0x0000000310007986 */ /* 0x0001e2000c101124 */
[----:B------:R-:W-:Y:S05]  /*c640*/  BRA `(.L_x_2330) ;  /* 0x0000000400fc7947 */ /* 0x000fea0003800000 */
.L_x_2341:
        /* <DEDUP_REMOVED lines=13> */
.L_x_2345:
[----:B------:R-:W-:Y:S01]  /*c720*/  IMAD.MOV.U32 R0, RZ, RZ, 0x7f ;  /* 0x0000007fff007424 */ /* 0x000fe200078e00ff */
[----:B------:R-:W-:-:S04]  /*c730*/  ISETP.GT.U32.AND P0, PT, R2, 0x7f800000, PT ;  /* 0x7f8000000200780c */ /* 0x000fc80003f04070 */
[----:B------:R-:W-:-:S09]  /*c740*/  SEL R0, R0, 0x7c, P0 ;  /* 0x0000007c00007807 */ /* 0x000fd20000000000 */
.L_x_2346:
[----:B------:R-:W-:Y:S05]  /*c750*/  BSYNC B0 ;  /* 0x0000000000007941 */ /* 0x000fea0003800000 */
.L_x_2344:
[----:B------:R-:W-:-:S04]  /*c760*/  LOP3.LUT R2, R3, 0x80000000, RZ, 0xc0, !PT ;  /* 0x8000000003027812 */ /* 0x000fc800078ec0ff */
[----:B------:R-:W-:-:S04]  /*c770*/  SHF.R.U32.HI R3, RZ, 0x18, R2 ;  /* 0x00000018ff037819 */ /* 0x000fc80000011602 */
[----:B------:R-:W-:-:S05]  /*c780*/  LOP3.LUT R3, R0, R3, RZ, 0xfc, !PT ;  /* 0x0000000300037212 */ /* 0x000fca00078efcff */
[----:B------:R0:W-:Y:S01]  /*c790*/  STG.E.U8 desc[UR36][R16.64], R3 ;  /* 0x0000000310007986 */ /* 0x0001e2000c101124 */
[----:B------:R-:W-:Y:S05]  /*c7a0*/  BRA `(.L_x_2330) ;  /* 0x0000000400a47947 */ /* 0x000fea0003800000 */
.L_x_2340:
[----:B------:R-:W-:-:S04]  /*c7b0*/  I2FP.F32.U32 R0, R2 ;  /* 0x0000000200007245 */ /* 0x000fc80000201000 */
[----:B------:R-:W-:-:S05]  /*c7c0*/  F2FP.BF16.F32.PACK_AB R0, RZ, R0 ;  /* 0x00000000ff00723e */ /* 0x000fca00000010ff */
[----:B------:R0:W-:Y:S01]  /*c7d0*/  STG.E.U16 desc[UR36][R16.64], R0 ;  /* 0x0000000010007986 */ /* 0x0001e2000c101524 */
[----:B------:R-:W-:Y:S05]  /*c7e0*/  BRA `(.L_x_2330) ;  /* 0x0000000400947947 */ /* 0x000fea0003800000 */
.L_x_2337:
        /* <DEDUP_REMOVED lines=10> */
.L_x_2349:
        /* <DEDUP_REMOVED lines=17> */
.L_x_2352:
[----:B------:R-:W-:-:S04]  /*c9a0*/  LOP3.LUT R2, R3, 0x80000000, RZ, 0xc0, !PT ;  /* 0x8000000003027812 */ /* 0x000fc800078ec0ff */
[----:B------:R-:W-:-:S04]  /*c9b0*/  SHF.R.U32.HI R3, RZ, 0x18, R2 ;  /* 0x00000018ff037819 */ /* 0x000fc80000011602 */
[----:B------:R-:W-:-:S04]  /*c9c0*/  LOP3.LUT R0, R0, R3, RZ, 0xfc, !PT ;  /* 0x0000000300007212 */ /* 0x000fc800078efcff */
[----:B------:R-:W-:-:S07]  /*c9d0*/  PRMT R8, R0, 0x7610, R8 ;  /* 0x0000761000087816 */ /* 0x000fce0000000008 */
.L_x_2351:
[----:B------:R-:W-:Y:S05]  /*c9e0*/  BSYNC B0 ;  /* 0x0000000000007941 */ /* 0x000fea0003800000 */
.L_x_2350:
[----:B------:R3:W-:Y:S01]  /*c9f0*/  STG.E.U8 desc[UR36][R16.64], R8 ;  /* 0x0000000810007986 */ /* 0x0007e2000c101124 */
[----:B------:R-:W-:Y:S05]  /*ca00*/  BRA `(.L_x_2330) ;  /* 0x00000004000c7947 */ /* 0x000fea0003800000 */
.L_x_2348:
        /* <DEDUP_REMOVED lines=17> */
.L_x_2355:
[----:B------:R-:W-:-:S04]  /*cb20*/  LOP3.LUT R2, R3, 0x80000000, RZ, 0xc0, !PT ;  /* 0x8000000003027812 */ /* 0x000fc800078ec0ff */
[----:B------:R-:W-:-:S04]  /*cb30*/  SHF.R.U32.HI R3, RZ, 0x18, R2 ;  /* 0x00000018ff037819 */ /* 0x000fc80000011602 */
[----:B------:R-:W-:-:S04]  /*cb40*/  LOP3.LUT R0, R0, R3, RZ, 0xfc, !PT ;  /* 0x0000000300007212 */ /* 0x000fc800078efcff */
[----:B------:R-:W-:-:S07]  /*cb50*/  PRMT R8, R0, 0x7610, R8 ;  /* 0x0000761000087816 */ /* 0x000fce0000000008 */
.L_x_2354:
[----:B------:R-:W-:Y:S05]  /*cb60*/  BSYNC B0 ;  /* 0x0000000000007941 */ /* 0x000fea0003800000 */
.L_x_2353:
[----:B------:R0:W-:Y:S01]  /*cb70*/  STG.E.U8 desc[UR36][R16.64], R8 ;  /* 0x0000000810007986 */ /* 0x0001e2000c101124 */
[----:B------:R-:W-:Y:S05]  /*cb80*/  BRA `(.L_x_2330) ;  /* 0x0000000000ac7947 */ /* 0x000fea0003800000 */
.L_x_2347:
        /* <DEDUP_REMOVED lines=22> */
.L_x_2329:
        /* <DEDUP_REMOVED lines=16> */
.L_x_2358:
[----:B------:R-:W-:Y:S05]  /*cdf0*/  BRA `(.L_x_2330) ;  /* 0x0000000000107947 */ /* 0x000fea0003800000 */
.L_x_2357:
[----:B------:R-:W-:-:S05]  /*ce00*/  IMAD.MOV.U32 R3, RZ, RZ, RZ ;  /* 0x000000ffff037224 */ /* 0x000fca00078e00ff */
[----:B------:R1:W-:Y:S01]  /*ce10*/  STG.E.64 desc[UR36][R16.64], R2 ;  /* 0x0000000210007986 */ /* 0x0003e2000c101b24 */
[----:B------:R-:W-:Y:S05]  /*ce20*/  BRA `(.L_x_2330) ;  /* 0x0000000000047947 */ /* 0x000fea0003800000 */
.L_x_2356:
[----:B------:R0:W-:Y:S02]  /*ce30*/  STG.E desc[UR36][R16.64], R2 ;  /* 0x0000000210007986 */ /* 0x0001e4000c101924 */
.L_x_2330:
[----:B------:R-:W-:-:S07]  /*ce40*/  VIADD R19, R19, 0x80 ;  /* 0x0000008013137836 */ /* 0x000fce0000000000 */
.L_x_2257:
[----:B------:R-:W-:Y:S05]  /*ce50*/  BSYNC B6 ;  /* 0x0000000000067941 */ /* 0x000fea0003800000 */
.L_x_2256:
        /* <DEDUP_REMOVED lines=357> */
.L_x_2359:
        /* <DEDUP_REMOVED lines=22> */
.L_x_2363:
[----:B------:R-:W2:Y:S02]  /*e610*/  LDG.E.U8 R2, desc[UR36][R2.64] ;  /* 0x0000002402027981 */ /* 0x000ea4000c1e1100 */
[----:B--2---:R-:W-:-:S04]  /*e620*/  ISETP.NE.AND P0, PT, R2, RZ, PT ;  /* 0x000000ff0200720c */ /* 0x004fc80003f05270 */
[----:B------:R-:W-:Y:S01]  /*e630*/  P2R R19, PR, RZ, 0x1 ;  /* 0x00000001ff137803 */ /* 0x000fe20000000000 */
[----:B------:R-:W-:Y:S08]  /*e640*/  BRA `(.L_x_2365) ;  /* 0x0000000c00c47947 */ /* 0x000ff00003800000 */
.L_x_2362:
        /* <DEDUP_REMOVED lines=11> */
.L_x_2367:
[----:B------:R-:W2:Y:S02]  /*e700*/  LDG.E R2, desc[UR36][R2.64] ;  /* 0x0000002402027981 */ /* 0x000ea4000c1e1900 */
[----:B--2---:R-:W-:-:S04]  /*e710*/  ISETP.NE.AND P0, PT, R2, RZ, PT ;  /* 0x000000ff0200720c */ /* 0x004fc80003f05270 */
[----:B------:R-:W-:Y:S01]  /*e720*/  P2R R19, PR, RZ, 0x1 ;  /* 0x00000001ff137803 */ /* 0x000fe20000000000 */
[----:B------:R-:W-:Y:S08]  /*e730*/  BRA `(.L_x_2365) ;  /* 0x0000000c00887947 */ /* 0x000ff00003800000 */
.L_x_2366:
[----:B------:R-:W2:Y:S02]  /*e740*/  LDG.E.U16 R2, desc[UR36][R2.64] ;  /* 0x0000002402027981 */ /* 0x000ea4000c1e1500 */
[----:B--2---:R-:W-:-:S04]  /*e750*/  ISETP.NE.AND P0, PT, R2, RZ, PT ;  /* 0x000000ff0200720c */ /* 0x004fc80003f05270 */
[----:B------:R-:W-:Y:S01]  /*e760*/  P2R R19, PR, RZ, 0x1 ;  /* 0x00000001ff137803 */ /* 0x000fe20000000000 */
[----:B------:R-:W-:Y:S08]  /*e770*/  BRA `(.L_x_2365) ;  /* 0x0000000c00787947 */ /* 0x000ff00003800000 */
.L_x_2361:
        /* <DEDUP_REMOVED lines=10> */
.L_x_2369:
[----:B------:R-:W2:Y:S02]  /*e820*/  LDG.E.U16 R0, desc[UR36][R2.64] ;  /* 0x0000002402007981 */ /* 0x000ea4000c1e1500 */
[----:B--2---:R-:W-:-:S05]  /*e830*/  HADD2.F32 R0, -RZ, R0.H0_H0 ;  /* 0x20000000ff007230 */ /* 0x004fca0000004100 */
[----:B------:R-:W-:-:S04]  /*e840*/  FSETP.NEU.FTZ.AND P0, PT, R0, RZ, PT ;  /* 0x000000ff0000720b */ /* 0x000fc80003f1d000 */
[----:B------:R-:W-:Y:S01]  /*e850*/  P2R R19, PR, RZ, 0x1 ;  /* 0x00000001ff137803 */ /* 0x000fe20000000000 */
[----:B------:R-:W-:Y:S08]  /*e860*/  BRA `(.L_x_2365) ;  /* 0x0000000c003c7947 */ /* 0x000ff00003800000 */
.L_x_2368:
        /* <DEDUP_REMOVED lines=12> */
.L_x_2371:
        /* <DEDUP_REMOVED lines=11> */
.L_x_2370:
[----:B------:R-:W2:Y:S02]  /*e9e0*/  LDG.E.64 R2, desc[UR36][R2.64] ;  /* 0x0000002402027981 */ /* 0x000ea4000c1e1b00 */
[----:B--2---:R-:W-:-:S06]  /*e9f0*/  DSETP.NEU.AND P0, PT, R2, RZ, PT ;  /* 0x000000ff0200722a */ /* 0x004fcc0003f0d000 */
[----:B------:R-:W-:Y:S01]  /*ea00*/  P2R R19, PR, RZ, 0x1 ;  /* 0x00000001ff137803 */ /* 0x000fe20000000000 */
[----:B------:R-:W-:Y:S07]  /*ea10*/  BRA `(.L_x_2365) ;  /* 0x0000000800d07947 */ /* 0x000fee0003800000 */
.L_x_2360:
        /* <DEDUP_REMOVED lines=12> */
.L_x_2374:
[----:B------:R-:W2:Y:S02]  /*eae0*/  LDG.E.128 R4, desc[UR36][R2.64] ;  /* 0x0000002402047981 */ /* 0x000ea4000c1e1d00 */
[----:B--2---:R-:W-:-:S06]  /*eaf0*/  DSETP.NEU.AND P0, PT, R6, RZ, PT ;  /* 0x000000ff0600722a */ /* 0x004fcc0003f0d000 */
[----:B------:R-:W-:-:S06]  /*eb00*/  DSETP.NEU.OR P0, PT, R4, RZ, P0 ;  /* 0x000000ff0400722a */ /* 0x000fcc000070d400 */
[----:B------:R-:W-:Y:S01]  /*eb10*/  P2R R19, PR, RZ, 0x1 ;  /* 0x00000001ff137803 */ /* 0x000fe20000000000 */
[----:B------:R-:W-:Y:S07]  /*eb20*/  BRA `(.L_x_2365) ;  /* 0x00000008008c7947 */ /* 0x000fee0003800000 */
.L_x_2373:
        /* <DEDUP_REMOVED lines=28> */
.L_x_2376:
        /* <DEDUP_REMOVED lines=15> */
.L_x_2375:
[----:B------:R-:W2:Y:S02]  /*ede0*/  LDG.E.U16 R0, desc[UR36][R2.64] ;  /* 0x0000002402007981 */ /* 0x000ea4000c1e1500 */
[----:B--2---:R-:W-:-:S05]  /*edf0*/  IMAD.U32 R0, R0, 0x10000, RZ ;  /* 0x0001000000007824 */ /* 0x004fca00078e00ff */
[----:B------:R-:W-:-:S04]  /*ee00*/  FSETP.NEU.FTZ.AND P0, PT, R0, RZ, PT ;  /* 0x000000ff0000720b */ /* 0x000fc80003f1d000 */
[----:B------:R-:W-:Y:S01]  /*ee10*/  P2R R19, PR, RZ, 0x1 ;  /* 0x00000001ff137803 */ /* 0x000fe20000000000 */
[----:B------:R-:W-:Y:S08]  /*ee20*/  BRA `(.L_x_2365) ;  /* 0x0000000400cc7947 */ /* 0x000ff00003800000 */
.L_x_2372:
        /* <DEDUP_REMOVED lines=12> */
.L_x_2379:
        /* <DEDUP_REMOVED lines=21> */
.L_x_2383:
[----:B------:R-:W-:Y:S05]  /*f040*/  BSYNC B1 ;  /* 0x0000000000017941 */ /* 0x000fea0003800000 */
.L_x_2382:
[----:B------:R-:W-:Y:S01]  /*f050*/  LEA R3, R0, 0x3b800000, 0x17 ;  /* 0x3b80000000037811 */ /* 0x000fe200078eb8ff */
[----:B------:R-:W-:-:S05]  /*f060*/  IMAD.SHL.U32 R0, R2, 0x100000, RZ ;  /* 0x0010000002007824 */ /* 0x000fca00078e00ff */
[----:B------:R-:W-:-:S07]  /*f070*/  LOP3.LUT R0, R3, R0, R4, 0xfe, !PT ;  /* 0x0000000003007212 */ /* 0x000fce00078efe04 */
.L_x_2381:
[----:B------:R-:W-:Y:S05]  /*f080*/  BSYNC B0 ;  /* 0x0000000000007941 */ /* 0x000fea0003800000 */
.L_x_2380:
[----:B------:R-:W-:-:S04]  /*f090*/  FSETP.NEU.FTZ.AND P0, PT, R0, RZ, PT ;  /* 0x000000ff0000720b */ /* 0x000fc80003f1d000 */
[----:B------:R-:W-:Y:S01]  /*f0a0*/  P2R R19, PR, RZ, 0x1 ;  /* 0x00000001ff137803 */ /* 0x000fe20000000000 */
[----:B------:R-:W-:Y:S08]  /*f0b0*/  BRA `(.L_x_2365) ;  /* 0x0000000400287947 */ /* 0x000ff00003800000 */
.L_x_2378:
        /* <DEDUP_REMOVED lines=21> */
.L_x_2387:
[----:B------:R-:W-:Y:S05]  /*f210*/  BSYNC B1 ;  /* 0x0000000000017941 */ /* 0x000fea0003800000 */
.L_x_2386:
[----:B------:R-:W-:Y:S01]  /*f220*/  LEA R3, R0, 0x37800000, 0x17 ;  /* 0x3780000000037811 */ /* 0x000fe200078eb8ff */
[----:B------:R-:W-:-:S05]  /*f230*/  IMAD.SHL.U32 R0, R2, 0x200000, RZ ;  /* 0x0020000002007824 */ /* 0x000fca00078e00ff */
[----:B------:R-:W-:-:S07]  /*f240*/  LOP3.LUT R0, R3, R0, R4, 0xfe, !PT ;  /* 0x0000000003007212 */ /* 0x000fce00078efe04 */
.L_x_2385:
[----:B------:R-:W-:Y:S05]  /*f250*/  BSYNC B0 ;  /* 0x0000000000007941 */ /* 0x000fea0003800000 */
.L_x_2384:
[----:B------:R-:W-:-:S04]  /*f260*/  FSETP.NEU.FTZ.AND P0, PT, R0, RZ, PT ;  /* 0x000000ff0000720b */ /* 0x000fc80003f1d000 */
[----:B------:R-:W-:Y:S01]  /*f270*/  P2R R19, PR, RZ, 0x1 ;  /* 0x00000001ff137803 */ /* 0x000fe20000000000 */
[----:B------:R-:W-:Y:S08]  /*f280*/  BRA `(.L_x_2365) ;  /* 0x0000000000b47947 */ /* 0x000ff00003800000 */
.L_x_2377:
        /* <DEDUP_REMOVED lines=14> */
.L_x_2391:
[----:B------:R-:W-:Y:S05]  /*f370*/  BSYNC B0 ;  /* 0x0000000000007941 */ /* 0x000fea0003800000 */
.L_x_2390:
[----:B------:R-:W-:-:S04]  /*f380*/  FSETP.NEU.FTZ.AND P0, PT, R0, RZ, PT ;  /* 0x000000ff0000720b */ /* 0x000fc80003f1d000 */
[----:B------:R-:W-:Y:S01]  /*f390*/  P2R R19, PR, RZ, 0x1 ;  /* 0x00000001ff137803 */ /* 0x000fe20000000000 */
[----:B------:R-:W-:Y:S08]  /*f3a0*/  BRA `(.L_x_2365) ;  /* 0x00000000006c7947 */ /* 0x000ff00003800000 */
.L_x_2364:
        /* <DEDUP_REMOVED lines=16> */
.L_x_2392:
[----:B------:R-:W-:-:S04]  /*f4b0*/  PLOP3.LUT P0, PT, PT, PT, PT, 0x8, 0x0 ;  /* 0x000000000000781c */ /* 0x000fc80003f0e170 */
[----:B------:R-:W-:Y:S01]  /*f4c0*/  P2R R19, PR, RZ, 0x1 ;  /* 0x00000001ff137803 */ /* 0x000fe20000000000 */
[----:B------:R-:W-:Y:S08]  /*f4d0*/  BRA `(.L_x_2365) ;  /* 0x0000000000207947 */ /* 0x000ff00003800000 */
.L_x_2389:
[----:B------:R-:W2:Y:S02]  /*f4e0*/  LDG.E.64 R2, desc[UR36][R2.64] ;  /* 0x0000002402027981 */ /* 0x000ea4000c1e1b00 */
[----:B--2---:R-:W-:-:S04]  /*f4f0*/  ISETP.NE.U32.AND P0, PT, R2, RZ, PT ;  /* 0x000000ff0200720c */ /* 0x004fc80003f05070 */
[----:B------:R-:W-:-:S04]  /*f500*/  ISETP.NE.AND.EX P0, PT, R3, RZ, PT, P0 ;  /* 0x000000ff0300720c */ /* 0x000fc80003f05300 */
[----:B------:R-:W-:Y:S01]  /*f510*/  P2R R19, PR, RZ, 0x1 ;  /* 0x00000001ff137803 */ /* 0x000fe20000000000 */
[----:B------:R-:W-:Y:S08]  /*f520*/  BRA `(.L_x_2365) ;  /* 0x00000000000c7947 */ /* 0x000ff00003800000 */
.L_x_2388:
[----:B------:R-:W2:Y:S02]  /*f530*/  LDG.E R2, desc[UR36][R2.64] ;  /* 0x0000002402027981 */ /* 0x000ea4000c1e1900 */
[----:B--2---:R-:W-:-:S04]  /*f540*/  ISETP.NE.AND P0, PT, R2, RZ, PT ;  /* 0x000000ff0200720c */ /* 0x004fc80003f05270 */
[----:B------:R-:W-:-:S09]  /*f550*/  P2R R19, PR, RZ, 0x1 ;  /* 0x00000001ff137803 */ /* 0x000fd20000000000 */
.L_x_2365:
        /* <DEDUP_REMOVED lines=18> */
.L_x_2396:
[----:B------:R-:W2:Y:S02]  /*f680*/  LDG.E.U8 R2, desc[UR36][R2.64] ;  /* 0x0000002402027981 */ /* 0x000ea4000c1e1100 */
[----:B--2---:R-:W-:Y:S01]  /*f690*/  ISETP.NE.AND P0, PT, R2, RZ, PT ;  /* 0x000000ff0200720c */ /* 0x004fe20003f05270 */
[----:B------:R-:W-:-:S12]  /*f6a0*/  BRA `(.L_x_2398) ;  /* 0x0000000c00747947 */ /* 0x000fd80003800000 */
.L_x_2395:
        /* <DEDUP_REMOVED lines=10> */
.L_x_2400:
[----:B------:R-:W2:Y:S02]  /*f750*/  LDG.E R2, desc[UR36][R2.64] ;  /* 0x0000002402027981 */ /* 0x000ea4000c1e1900 */
[----:B--2---:R-:W-:Y:S01]  /*f760*/  ISETP.NE.AND P0, PT, R2, RZ, PT ;  /* 0x000000ff0200720c */ /* 0x004fe20003f05270 */
[----:B------:R-:W-:-:S12]  /*f770*/  BRA `(.L_x_2398) ;  /* 0x0000000c00407947 */ /* 0x000fd80003800000 */
.L_x_2399:
[----:B------:R-:W2:Y:S02]  /*f780*/  LDG.E.U16 R2, desc[UR36][R2.64] ;  /* 0x0000002402027981 */ /* 0x000ea4000c1e1500 */
[----:B--2---:R-:W-:Y:S01]  /*f790*/  ISETP.NE.AND P0, PT, R2, RZ, PT ;  /* 0x000000ff0200720c */ /* 0x004fe20003f05270 */
[----:B------:R-:W-:-:S12]  /*f7a0*/  BRA `(.L_x_2398) ;  /* 0x0000000c00347947 */ /* 0x000fd80003800000 */
.L_x_2394:
        /* <DEDUP_REMOVED lines=9> */
.L_x_2402:
[----:B------:R-:W2:Y:S02]  /*f840*/  LDG.E.U16 R0, desc[UR36][R2.64] ;  /* 0x0000002402007981 */ /* 0x000ea4000c1e1500 */
[----:B--2---:R-:W-:-:S05]  /*f850*/  HADD2.F32 R0, -RZ, R0.H0_H0 ;  /* 0x20000000ff007230 */ /* 0x004fca0000004100 */
[----:B------:R-:W-:Y:S01]  /*f860*/  FSETP.NEU.FTZ.AND P0, PT, R0, RZ, PT ;  /* 0x000000ff0000720b */ /* 0x000fe20003f1d000 */
[----:B------:R-:W-:-:S12]  /*f870*/  BRA `(.L_x_2398) ;  /* 0x0000000c00007947 */ /* 0x000fd80003800000 */
.L_x_2401:
        /* <DEDUP_REMOVED lines=11> */
.L_x_2404:
        /* <DEDUP_REMOVED lines=10> */
.L_x_2403:
[----:B------:R-:W2:Y:S02]  /*f9d0*/  LDG.E.64 R2, desc[UR36][R2.64] ;  /* 0x0000002402027981 */ /* 0x000ea4000c1e1b00 */
[----:B--2---:R-:W-:Y:S01]  /*f9e0*/  DSETP.NEU.AND P0, PT, R2, RZ, PT ;  /* 0x000000ff0200722a */ /* 0x004fe20003f0d000 */
[----:B------:R-:W-:-:S13]  /*f9f0*/  BRA `(.L_x_2398) ;  /* 0x0000000800a07947 */ /* 0x000fda0003800000 */
.L_x_2393:
        /* <DEDUP_REMOVED lines=11> */
.L_x_2407:
[----:B------:R-:W2:Y:S02]  /*fab0*/  LDG.E.128 R4, desc[UR36][R2.64] ;  /* 0x0000002402047981 */ /* 0x000ea4000c1e1d00 */
[----:B--2---:R-:W-:-:S06]  /*fac0*/  DSETP.NEU.AND P0, PT, R6, RZ, PT ;  /* 0x000000ff0600722a */ /* 0x004fcc0003f0d000 */
[----:B------:R-:W-:Y:S01]  /*fad0*/  DSETP.NEU.OR P0, PT, R4, RZ, P0 ;  /* 0x000000ff0400722a */ /* 0x000fe2000070d400 */
[----:B------:R-:W-:-:S13]  /*fae0*/  BRA `(.L_x_2398) ;  /* 0x0000000800647947 */ /* 0x000fda0003800000 */
.L_x_2406:
        /* <DEDUP_REMOVED lines=27> */
.L_x_2409:
        /* <DEDUP_REMOVED lines=14> */
.L_x_2408:
[----:B------:R-:W2:Y:S02]  /*fd80*/  LDG.E.U16 R0, desc[UR36][R2.64] ;  /* 0x0000002402007981 */ /* 0x000ea4000c1e1500 */
[----:B--2---:R-:W-:-:S05]  /*fd90*/  IMAD.U32 R0, R0, 0x10000, RZ ;  /* 0x0001000000007824 */ /* 0x004fca00078e00ff */
[----:B------:R-:W-:Y:S01]  /*fda0*/  FSETP.NEU.FTZ.AND P0, PT, R0, RZ, PT ;  /* 0x000000ff0000720b */ /* 0x000fe20003f1d000 */
[----:B------:R-:W-:-:S12]  /*fdb0*/  BRA `(.L_x_2398) ;  /* 0x0000000400b07947 */ /* 0x000fd80003800000 */
.L_x_2405:
        /* <DEDUP_REMOVED lines=11> */
.L_x_2412:
        /* <DEDUP_REMOVED lines=21> */
.L_x_2416:
[----:B------:R-:W-:Y:S05]  /*ffc0*/  BSYNC B1 ;  /* 0x0000000000017941 */ /* 0x000fea0003800000 */
.L_x_2415:
[----:B------:R-:W-:Y:S01]  /*ffd0*/  LEA R3, R0, 0x3b800000, 0x17 ;  /* 0x3b80000000037811 */ /* 0x000fe200078eb8ff */
[----:B------:R-:W-:-:S05]  /*ffe0*/  IMAD.SHL.U32 R0, R2, 0x100000, RZ ;  /* 0x0010000002007824 */ /* 0x000fca00078e00ff */
[----:B------:R-:W-:-:S07]  /*fff0*/  LOP3.LUT R0, R3, R0, R4, 0xfe, !PT ;  /* 0x0000000003007212 */ /* 0x000fce00078efe04 */
.L_x_2414:
[----:B------:R-:W-:Y:S05]  /*10000*/  BSYNC B0 ;  /* 0x0000000000007941 */ /* 0x000fea0003800000 */
.L_x_2413:
[----:B------:R-:W-:Y:S01]  /*10010*/  FSETP.NEU.FTZ.AND P0, PT, R0, RZ, PT ;  /* 0x000000ff0000720b */ /* 0x000fe20003f1d000 */
[----:B------:R-:W-:-:S12]  /*10020*/  BRA `(.L_x_2398) ;  /* 0x0000000400147947 */ /* 0x000fd80003800000 */
.L_x_2411:
        /* <DEDUP_REMOVED lines=21> */
.L_x_2420:
[----:B------:R-:W-:Y:S05]  /*10180*/  BSYNC B1 ;  /* 0x0000000000017941 */ /* 0x000fea0003800000 */
.L_x_2419:
[----:B------:R-:W-:Y:S01]  /*10190*/  LEA R3, R0, 0x37800000, 0x17 ;  /* 0x3780000000037811 */ /* 0x000fe200078eb8ff */
[----:B------:R-:W-:-:S05]  /*101a0*/  IMAD.SHL.U32 R0, R2, 0x200000, RZ ;  /* 0x0020000002007824 */ /* 0x000fca00078e00ff */
[----:B------:R-:W-:-:S07]  /*101b0*/  LOP3.LUT R0, R3, R0, R4, 0xfe, !PT ;  /* 0x0000000003007212 */ /* 0x000fce00078efe04 */
.L_x_2418:
[----:B------:R-:W-:Y:S05]  /*101c0*/  BSYNC B0 ;  /* 0x0000000000007941 */ /* 0x000fea0003800000 */
.L_x_2417:
[----:B------:R-:W-:Y:S01]  /*101d0*/  FSETP.NEU.FTZ.AND P0, PT, R0, RZ, PT ;  /* 0x000000ff0000720b */ /* 0x000fe20003f1d000 */
[----:B------:R-:W-:-:S12]  /*101e0*/  BRA `(.L_x_2398) ;  /* 0x0000000000a47947 */ /* 0x000fd80003800000 */
.L_x_2410:
        /* <DEDUP_REMOVED lines=14> */
.L_x_2424:
[----:B------:R-:W-:Y:S05]  /*102d0*/  BSYNC B0 ;  /* 0x0000000000007941 */ /* 0x000fea0003800000 */
.L_x_2423:
[----:B------:R-:W-:Y:S01]  /*102e0*/  FSETP.NEU.FTZ.AND P0, PT, R0, RZ, PT ;  /* 0x000000ff0000720b */ /* 0x000fe20003f1d000 */
[----:B------:R-:W-:-:S12]  /*102f0*/  BRA `(.L_x_2398) ;  /* 0x0000000000607947 */ /* 0x000fd80003800000 */
.L_x_2397:
        /* <DEDUP_REMOVED lines=16> */
.L_x_2425:
[----:B------:R-:W-:Y:S01]  /*10400*/  PLOP3.LUT P0, PT, PT, PT, PT, 0x8, 0x0 ;  /* 0x000000000000781c */ /* 0x000fe20003f0e170 */
[----:B------:R-:W-:-:S12]  /*10410*/  BRA `(.L_x_2398) ;  /* 0x0000000000187947 */ /* 0x000fd80003800000 */
.L_x_2422:
[----:B------:R-:W2:Y:S02]  /*10420*/  LDG.E.64 R2, desc[UR36][R2.64] ;  /* 0x0000002402027981 */ /* 0x000ea4000c1e1b00 */
[----:B--2---:R-:W-:-:S04]  /*10430*/  ISETP.NE.U32.AND P0, PT, R2, RZ, PT ;  /* 0x000000ff0200720c */ /* 0x004fc80003f05070 */
[----:B------:R-:W-:Y:S01]  /*10440*/  ISETP.NE.AND.EX P0, PT, R3, RZ, PT, P0 ;  /* 0x000000ff0300720c */ /* 0x000fe20003f05300 */
[----:B------:R-:W-:-:S12]  /*10450*/  BRA `(.L_x_2398) ;  /* 0x0000000000087947 */ /* 0x000fd80003800000 */
.L_x_2421:
[----:B------:R-:W2:Y:S02]  /*10460*/  LDG.E R2, desc[UR36][R2.64] ;  /* 0x0000002402027981 */ /* 0x000ea4000c1e1900 */
[----:B--2---:R-:W-:-:S13]  /*10470*/  ISETP.NE.AND P0, PT, R2, RZ, PT ;  /* 0x000000ff0200720c */ /* 0x004fda0003f05270 */
.L_x_2398:
        /* <DEDUP_REMOVED lines=17> */
.L_x_2429:
[----:B------:R-:W-:Y:S01]  /*10590*/  STG.E.U8 desc[UR36][R16.64], R2 ;  /* 0x0000000210007986 */ /* 0x000fe2000c101124 */
[----:B------:R-:W-:Y:S05]  /*105a0*/  EXIT ;  /* 0x000000000000794d */ /* 0x000fea0003800000 */
.L_x_2428:
        /* <DEDUP_REMOVED lines=9> */
.L_x_2432:
[----:B------:R-:W-:Y:S01]  /*10640*/  STG.E desc[UR36][R16.64], R2 ;  /* 0x0000000210007986 */ /* 0x000fe2000c101924 */
[----:B------:R-:W-:Y:S05]  /*10650*/  EXIT ;  /* 0x000000000000794d */ /* 0x000fea0003800000 */
.L_x_2431:
[----:B------:R-:W-:Y:S01]  /*10660*/  STG.E.U16 desc[UR36][R16.64], R2 ;  /* 0x0000000210007986 */ /* 0x000fe2000c101524 */
[----:B------:R-:W-:Y:S05]  /*10670*/  EXIT ;  /* 0x000000000000794d */ /* 0x000fea0003800000 */
.L_x_2427:
        /* <DEDUP_REMOVED lines=9> */
.L_x_2434:
[----:B------:R-:W-:-:S04]  /*10710*/  I2FP.F32.U32 R0, R2 ;  /* 0x0000000200007245 */ /* 0x000fc80000201000 */
[----:B------:R-:W-:-:S05]  /*10720*/  F2FP.F16.F32.PACK_AB R0, RZ, R0 ;  /* 0x00000000ff00723e */ /* 0x000fca00000000ff */
[----:B------:R-:W-:Y:S01]  /*10730*/  STG.E.U16 desc[UR36][R16.64], R0 ;  /* 0x0000000010007986 */ /* 0x000fe2000c101524 */
[----:B------:R-:W-:Y:S05]  /*10740*/  EXIT ;  /* 0x000000000000794d */ /* 0x000fea0003800000 */
.L_x_2433:
        /* <DEDUP_REMOVED lines=10> */
.L_x_2436:
[----:B------:R-:W-:-:S04]  /*107f0*/  I2FP.F32.U32 R2, R2 ;  /* 0x0000000200027245 */ /* 0x000fc80000201000 */
[----:B------:R-:W-:-:S04]  /*10800*/  F2FP.F16.F32.PACK_AB R3, RZ, R2 ;  /* 0x00000002ff03723e */ /* 0x000fc800000000ff */
[----:B------:R-:W-:-:S05]  /*10810*/  PRMT R3, R3, 0x5410, RZ ;  /* 0x0000541003037816 */ /* 0x000fca00000000ff */
[----:B------:R-:W-:Y:S01]  /*10820*/  STG.E desc[UR36][R16.64], R3 ;  /* 0x0000000310007986 */ /* 0x000fe2000c101924 */
[----:B------:R-:W-:Y:S05]  /*10830*/  EXIT ;  /* 0x000000000000794d */ /* 0x000fea0003800000 */
.L_x_2435:
[----:B------:R-:W0:Y:S02]  /*10840*/  I2F.F64.U32 R2, R2 ;  /* 0x0000000200027312 */ /* 0x000e240000201800 */
[----:B0-----:R-:W-:Y:S01]  /*10850*/  STG.E.64 desc[UR36][R16.64], R2 ;  /* 0x0000000210007986 */ /* 0x001fe2000c101b24 */
[----:B------:R-:W-:Y:S05]  /*10860*/  EXIT ;  /* 0x000000000000794d */ /* 0x000fea0003800000 */
.L_x_2426:
        /* <DEDUP_REMOVED lines=10> */
.L_x_2439:
[----:B------:R-:W0:Y:S01]  /*10910*/  I2F.F64.U32 R4, R2 ;  /* 0x0000000200047312 */ /* 0x000e220000201800 */
[----:B------:R-:W-:-:S05]  /*10920*/  CS2R R6, SRZ ;  /* 0x0000000000067805 */ /* 0x000fca000001ff00 */
[----:B0-----:R-:W-:Y:S01]  /*10930*/  STG.E.128 desc[UR36][R16.64], R4 ;  /* 0x0000000410007986 */ /* 0x001fe2000c101d24 */
[----:B------:R-:W-:Y:S05]  /*10940*/  EXIT ;  /* 0x000000000000794d */ /* 0x000fea0003800000 */
.L_x_2438:
        /* <DEDUP_REMOVED lines=21> */
.L_x_2443:
[----:B------:R-:W-:Y:S05]  /*10aa0*/  BSYNC B0 ;  /* 0x0000000000007941 */ /* 0x000fea0003800000 */
.L_x_2442:
[----:B------:R-:W-:-:S05]  /*10ab0*/  LOP3.LUT R3, R0, R3, RZ, 0xfc, !PT ;  /* 0x0000000300037212 */ /* 0x000fca00078efcff */
[----:B------:R-:W-:Y:S01]  /*10ac0*/  STG.E.U8 desc[UR36][R16.64], R3 ;  /* 0x0000000310007986 */ /* 0x000fe2000c101124 */
[----:B------:R-:W-:Y:S05]  /*10ad0*/  EXIT ;  /* 0x000000000000794d */ /* 0x000fea0003800000 */
.L_x_2441:
        /* <DEDUP_REMOVED lines=13> */
.L_x_2445:
[----:B------:R-:W-:Y:S01]  /*10bb0*/  IMAD.MOV.U32 R0, RZ, RZ, 0x7f ;  /* 0x0000007fff007424 */ /* 0x000fe200078e00ff */
[----:B------:R-:W-:-:S04]  /*10bc0*/  ISETP.GT.U32.AND P0, PT, R2, 0x7f800000, PT ;  /* 0x7f8000000200780c */ /* 0x000fc80003f04070 */
[----:B------:R-:W-:-:S09]  /*10bd0*/  SEL R0, R0, 0x7c, P0 ;  /* 0x0000007c00007807 */ /* 0x000fd20000000000 */
.L_x_2446:
[----:B------:R-:W-:Y:S05]  /*10be0*/  BSYNC B0 ;  /* 0x0000000000007941 */ /* 0x000fea0003800000 */
.L_x_2444:
[----:B------:R-:W-:-:S04]  /*10bf0*/  LOP3.LUT R2, R3, 0x80000000, RZ, 0xc0, !PT ;  /* 0x8000000003027812 */ /* 0x000fc800078ec0ff */
[----:B------:R-:W-:-:S04]  /*10c00*/  SHF.R.U32.HI R3, RZ, 0x18, R2 ;  /* 0x00000018ff037819 */ /* 0x000fc80000011602 */
[----:B------:R-:W-:-:S05]  /*10c10*/  LOP3.LUT R3, R0, R3, RZ, 0xfc, !PT ;  /* 0x0000000300037212 */ /* 0x000fca00078efcff */
[----:B------:R-:W-:Y:S01]  /*10c20*/  STG.E.U8 desc[UR36][R16.64], R3 ;  /* 0x0000000310007986 */ /* 0x000fe2000c101124 */
[----:B------:R-:W-:Y:S05]  /*10c30*/  EXIT ;  /* 0x000000000000794d */ /* 0x000fea0003800000 */
.L_x_2440:
[----:B------:R-:W-:-:S04]  /*10c40*/  I2FP.F32.U32 R0, R2 ;  /* 0x0000000200007245 */ /* 0x000fc80000201000 */
[----:B------:R-:W-:-:S05]  /*10c50*/  F2FP.BF16.F32.PACK_AB R0, RZ, R0 ;  /* 0x00000000ff00723e */ /* 0x000fca00000010ff */
[----:B------:R-:W-:Y:S01]  /*10c60*/  STG.E.U16 desc[UR36][R16.64], R0 ;  /* 0x0000000010007986 */ /* 0x000fe2000c101524 */
[----:B------:R-:W-:Y:S05]  /*10c70*/  EXIT ;  /* 0x000000000000794d */ /* 0x000fea0003800000 */
.L_x_2437:
        /* <DEDUP_REMOVED lines=10> */
.L_x_2449:
        /* <DEDUP_REMOVED lines=17> */
.L_x_2452:
[----:B------:R-:W-:-:S04]  /*10e30*/  LOP3.LUT R2, R3, 0x80000000, RZ, 0xc0, !PT ;  /* 0x8000000003027812 */ /* 0x000fc800078ec0ff */
[----:B------:R-:W-:-:S04]  /*10e40*/  SHF.R.U32.HI R3, RZ, 0x18, R2 ;  /* 0x00000018ff037819 */ /* 0x000fc80000011602 */
[----:B------:R-:W-:-:S04]  /*10e50*/  LOP3.LUT R0, R0, R3, RZ, 0xfc, !PT ;  /* 0x0000000300007212 */ /* 0x000fc800078efcff */
[----:B------:R-:W-:-:S07]  /*10e60*/  PRMT R8, R0, 0x7610, R8 ;  /* 0x0000761000087816 */ /* 0x000fce0000000008 */
.L_x_2451:
[----:B------:R-:W-:Y:S05]  /*10e70*/  BSYNC B0 ;  /* 0x0000000000007941 */ /* 0x000fea0003800000 */
.L_x_2450:
[----:B------:R-:W-:Y:S01]  /*10e80*/  STG.E.U8 desc[UR36][R16.64], R8 ;  /* 0x0000000810007986 */ /* 0x000fe2000c101124 */
[----:B------:R-:W-:Y:S05]  /*10e90*/  EXIT ;  /* 0x000000000000794d */ /* 0x000fea0003800000 */
.L_x_2448:
        /* <DEDUP_REMOVED lines=17> */
.L_x_2455:
[----:B------:R-:W-:-:S04]  /*10fb0*/  LOP3.LUT R2, R3, 0x80000000, RZ, 0xc0, !PT ;  /* 0x8000000003027812 */ /* 0x000fc800078ec0ff */
[----:B------:R-:W-:-:S04]  /*10fc0*/  SHF.R.U32.HI R3, RZ, 0x18, R2 ;  /* 0x00000018ff037819 */ /* 0x000fc80000011602 */
[----:B------:R-:W-:-:S04]  /*10fd0*/  LOP3.LUT R0, R0, R3, RZ, 0xfc, !PT ;  /* 0x0000000300007212 */ /* 0x000fc800078efcff */
[----:B------:R-:W-:-:S07]  /*10fe0*/  PRMT R8, R0, 0x7610, R8 ;  /* 0x0000761000087816 */ /* 0x000fce0000000008 */
.L_x_2454:
[----:B------:R-:W-:Y:S05]  /*10ff0*/  BSYNC B0 ;  /* 0x0000000000007941 */ /* 0x000fea0003800000 */
.L_x_2453:
[----:B------:R-:W-:Y:S01]  /*11000*/  STG.E.U8 desc[UR36][R16.64], R8 ;  /* 0x0000000810007986 */ /* 0x000fe2000c101124 */
[----:B------:R-:W-:Y:S05]  /*11010*/  EXIT ;  /* 0x000000000000794d */ /* 0x000fea0003800000 */
.L_x_2447:
        /* <DEDUP_REMOVED lines=22> */
.L_x_2430:
        /* <DEDUP_REMOVED lines=16> */
.L_x_2458:
[----:B------:R-:W-:Y:S05]  /*11280*/  EXIT ;  /* 0x000000000000794d */ /* 0x000fea0003800000 */
.L_x_2457:
[----:B------:R-:W-:-:S05]  /*11290*/  IMAD.MOV.U32 R3, RZ, RZ, RZ ;  /* 0x000000ffff037224 */ /* 0x000fca00078e00ff */
[----:B------:R-:W-:Y:S01]  /*112a0*/  STG.E.64 desc[UR36][R16.64], R2 ;  /* 0x0000000210007986 */ /* 0x000fe2000c101b24 */
[----:B------:R-:W-:Y:S05]  /*112b0*/  EXIT ;  /* 0x000000000000794d */ /* 0x000fea0003800000 */
.L_x_2456:
[----:B------:R-:W-:Y:S01]  /*112c0*/  STG.E desc[UR36][R16.64], R2 ;  /* 0x0000000210007986 */ /* 0x000fe2000c101924 */
[----:B------:R-:W-:Y:S05]  /*112d0*/  EXIT ;  /* 0x000000000000794d */ /* 0x000fea0003800000 */
.L_x_2459:
        /* <DEDUP_REMOVED lines=10> */
.L_x_43770:


//--------------------- .text._ZN2at6native27unrolled_elementwise_kernelINS0_13BinaryFunctorIbbbZZZNS0_23logical_xor_kernel_cudaERNS_14TensorIteratorEENKUlvE0_clEvENKUlvE7_clEvEUlbbE_EESt5arrayIPcLm3EELi4E23TrivialOffsetCalculatorILi2EjESC_ILi1EjENS0_6memory12LoadWithCastILi2EEENSF_13StoreWithCastILi1EEEEEviT_T0_T2_T3_T4_T5_ --------------------------
	.section	.text._ZN2at6native27unrolled_elementwise_kernelINS0_13BinaryFunctorIbbbZZZNS0_23logical_xor_kernel_cudaERNS_14TensorIteratorEENKUlvE0_clEvENKUlvE7_clEvEUlbbE_EESt5arrayIPcLm3EELi4E23TrivialOffsetCalculatorILi2EjESC_ILi1EjENS0_6memory12LoadWithCastILi2EEENSF_13StoreWithCastILi1EEEEEviT_T0_T2_T3_T4_T5_,"ax",@progbits
	.align	128
        .global         _ZN2at6native27unrolled_elementwise_kernelINS0_13BinaryFunctorIbbbZZZNS0_23logical_xor_kernel_cudaERNS_14TensorIteratorEENKUlvE0_clEvENKUlvE7_clEvEUlbbE_EESt5arrayIPcLm3EELi4E23TrivialOffsetCalculatorILi2EjESC_ILi1EjENS0_6memory12LoadWithCastILi2EEENSF_13StoreWithCastILi1EEEEEviT_T0_T2_T3_T4_T5_
        .type           _ZN2at6native27unrolled_elementwise_kernelINS0_13BinaryFunctorIbbbZZZNS0_23logical_xor_kernel_cudaERNS_14TensorIteratorEENKUlvE0_clEvENKUlvE7_clEvEUlbbE_EESt5arrayIPcLm3EELi4E23TrivialOffsetCalculatorILi2EjESC_ILi1EjENS0_6memory12LoadWithCastILi2EEENSF_13StoreWithCastILi1EEEEEviT_T0_T2_T3_T4_T5_,@function
        .size           _ZN2at6native27unrolled_elementwise_kernelINS0_13BinaryFunctorIbbbZZZNS0_23logical_xor_kernel_cudaERNS_14TensorIteratorEENKUlvE0_clEvENKUlvE7_clEvEUlbbE_EESt5arrayIPcLm3EELi4E23TrivialOffsetCalculatorILi2EjESC_ILi1EjENS0_6memory12LoadWithCastILi2EEENSF_13StoreWithCastILi1EEEEEviT_T0_T2_T3_T4_T5_,(.L_x_43771 - _ZN2at6native27unrolled_elementwise_kernelINS0_13BinaryFunctorIbbbZZZNS0_23logical_xor_kernel_cudaERNS_14TensorIteratorEENKUlvE0_clEvENKUlvE7_clEvEUlbbE_EESt5arrayIPcLm3EELi4E23TrivialOffsetCalculatorILi2EjESC_ILi1EjENS0_6memory12LoadWithCastILi2EEENSF_13StoreWithCastILi1EEEEEviT_T0_T2_T3_T4_T5_)
        .other          _ZN2at6native27unrolled_elementwise_kernelINS0_13BinaryFunctorIbbbZZZNS0_23logical_xor_kernel_cudaERNS_14TensorIteratorEENKUlvE0_clEvENKUlvE7_clEvEUlbbE_EESt5arrayIPcLm3EELi4E23TrivialOffsetCalculatorILi2EjESC_ILi1EjENS0_6memory12LoadWithCastILi2EEENSF_13StoreWithCastILi1EEEEEviT_T0_T2_T3_T4_T5_,@"STO_CUDA_ENTRY STV_DEFAULT"
_ZN2at6native27unrolled_elementwise_kernelINS0_13BinaryFunctorIbbbZZZNS0_23logical_xor_kernel_cudaERNS_14TensorIteratorEENKUlvE0_clEvENKUlvE7_clEvEUlbbE_EESt5arrayIPcLm3EELi4E23TrivialOffsetCalculatorILi2EjESC_ILi1EjENS0_6memory12LoadWithCastILi2EEENSF_13StoreWithCastILi1EEEEEviT_T0_T2_T3_T4_T5_:
.text._ZN2at6native27unrolled_elementwise_kernelINS0_13BinaryFunctorIbbbZZZNS0_23logical_xor_kernel_cudaERNS_14TensorIteratorEENKUlvE0_clEvENKUlvE7_clEvEUlbbE_EESt5arrayIPcLm3EELi4E23TrivialOffsetCalculatorILi2EjESC_ILi1EjENS0_6memory12LoadWithCastILi2EEENSF_13StoreWithCastILi1EEEEEviT_T0_T2_T3_T4_T5_:
        /* <DEDUP_REMOVED lines=35> */
.L_x_2465:
[----:B------:R-:W2:Y:S02]  /*0230*/  LDG.E.U8 R4, desc[UR36][R4.64] ;  /* 0x0000002404047981 */ /* 0x000ea4000c1e1100 */
[----:B--2---:R-:W-:-:S04]  /*0240*/  ISETP.NE.AND P0, PT, R4, RZ, PT ;  /* 0x000000ff0400720c */ /* 0x004fc80003f05270 */
[----:B------:R-:W-:Y:S01]  /*0250*/  P2R R18, PR, RZ, 0x1 ;  /* 0x00000001ff127803 */ /* 0x000fe20000000000 */
[----:B------:R-:W-:Y:S08]  /*0260*/  BRA `(.L_x_2467) ;  /* 0x0000000c00c47947 */ /* 0x000ff00003800000 */
.L_x_2464:
        /* <DEDUP_REMOVED lines=11> */
.L_x_2469:
[----:B------:R-:W2:Y:S02]  /*0320*/  LDG.E R4, desc[UR36][R4.64] ;  /* 0x0000002404047981 */ /* 0x000ea4000c1e1900 */
[----:B--2---:R-:W-:-:S04]  /*0330*/  ISETP.NE.AND P0, PT, R4, RZ, PT ;  /* 0x000000ff0400720c */ /* 0x004fc80003f05270 */
[----:B------:R-:W-:Y:S01]  /*0340*/  P2R R18, PR, RZ, 0x1 ;  /* 0x00000001ff127803 */ /* 0x000fe20000000000 */
[----:B------:R-:W-:Y:S08]  /*0350*/  BRA `(.L_x_2467) ;  /* 0x0000000c00887947 */ /* 0x000ff00003800000 */
.L_x_2468:
[----:B------:R-:W2:Y:S02]  /*0360*/  LDG.E.U16 R4, desc[UR36][R4.64] ;  /* 0x0000002404047981 */ /* 0x000ea4000c1e1500 */
[----:B--2---:R-:W-:-:S04]  /*0370*/  ISETP.NE.AND P0, PT, R4, RZ, PT ;  /* 0x000000ff0400720c */ /* 0x004fc80003f05270 */
[----:B------:R-:W-:Y:S01]  /*0380*/  P2R R18, PR, RZ, 0x1 ;  /* 0x00000001ff127803 */ /* 0x000fe20000000000 */
[----:B------:R-:W-:Y:S08]  /*0390*/  BRA `(.L_x_2467) ;  /* 0x0000000c00787947 */ /* 0x000ff00003800000 */
.L_x_2463:
        /* <DEDUP_REMOVED lines=10> */
.L_x_2471:
[----:B------:R-:W2:Y:S02]  /*0440*/  LDG.E.U16 R0, desc[UR36][R4.64] ;  /* 0x0000002404007981 */ /* 0x000ea4000c1e1500 */
[----:B--2---:R-:W-:-:S05]  /*0450*/  HADD2.F32 R0, -RZ, R0.H0_H0 ;  /* 0x20000000ff007230 */ /* 0x004fca0000004100 */
[----:B------:R-:W-:-:S04]  /*0460*/  FSETP.NEU.FTZ.AND P0, PT, R0, RZ, PT ;  /* 0x000000ff0000720b */ /* 0x000fc80003f1d000 */
[----:B------:R-:W-:Y:S01]  /*0470*/  P2R R18, PR, RZ, 0x1 ;  /* 0x00000001ff127803 */ /* 0x000fe20000000000 */
[----:B------:R-:W-:Y:S08]  /*0480*/  BRA `(.L_x_2467) ;  /* 0x0000000c003c7947 */ /* 0x000ff00003800000 */
.L_x_2470:
        /* <DEDUP_REMOVED lines=12> */
.L_x_2473:
        /* <DEDUP_REMOVED lines=11> */
.L_x_2472:
[----:B------:R-:W2:Y:S02]  /*0600*/  LDG.E.64 R4, desc[UR36][R4.64] ;  /* 0x0000002404047981 */ /* 0x000ea4000c1e1b00 */
[----:B--2---:R-:W-:-:S06]  /*0610*/  DSETP.NEU.AND P0, PT, R4, RZ, PT ;  /* 0x000000ff0400722a */ /* 0x004fcc0003f0d000 */
[----:B------:R-:W-:Y:S01]  /*0620*/  P2R R18, PR, RZ, 0x1 ;  /* 0x00000001ff127803 */ /* 0x000fe20000000000 */
[----:B------:R-:W-:Y:S07]  /*0630*/  BRA `(.L_x_2467) ;  /* 0x0000000800d07947 */ /* 0x000fee0003800000 */
.L_x_2462:
        /* <DEDUP_REMOVED lines=12> */
.L_x_2476:
[----:B------:R-:W2:Y:S02]  /*0700*/  LDG.E.128 R4, desc[UR36][R4.64] ;  /* 0x0000002404047981 */ /* 0x000ea4000c1e1d00 */
[----:B--2---:R-:W-:-:S06]  /*0710*/  DSETP.NEU.AND P0, PT, R6, RZ, PT ;  /* 0x000000ff0600722a */ /* 0x004fcc0003f0d000 */
[----:B------:R-:W-:-:S06]  /*0720*/  DSETP.NEU.OR P0, PT, R4, RZ, P0 ;  /* 0x000000ff0400722a */ /* 0x000fcc000070d400 */
[----:B------:R-:W-:Y:S01]  /*0730*/  P2R R18, PR, RZ, 0x1 ;  /* 0x00000001ff127803 */ /* 0x000fe20000000000 */
[----:B------:R-:W-:Y:S07]  /*0740*/  BRA `(.L_x_2467) ;  /* 0x00000008008c7947 */ /* 0x000fee0003800000 */
.L_x_2475:
        /* <DEDUP_REMOVED lines=28> */
.L_x_2478:
        /* <DEDUP_REMOVED lines=12> */
[----:B------:R-:W-:-:S04]  /*09d0*/  FSETP.NEU.FTZ.AND P0, PT, R0, RZ, PT ;  /* 0x000000ff0000720b */ /* 0x000fc80003f1d000 */
[----:B------:R-:W-:Y:S01]  /*09e0*/  P2R R18, PR, RZ, 0x1 ;  /* 0x00000001ff127803 */ /* 0x000fe20000000000 */
[----:B------:R-:W-:Y:S08]  /*09f0*/  BRA `(.L_x_2467) ;  /* 0x0000000400e07947 */ /* 0x000ff00003800000 */
.L_x_2477:
[----:B------:R-:W2:Y:S02]  /*0a00*/  LDG.E.U16 R0, desc[UR36][R4.64] ;  /* 0x0000002404007981 */ /* 0x000ea4000c1e1500 */
[----:B--2---:R-:W-:-:S05]  /*0a10*/  IMAD.U32 R0, R0, 0x10000, RZ ;  /* 0x0001000000007824 */ /* 0x004fca00078e00ff */
[----:B------:R-:W-:-:S04]  /*0a20*/  FSETP.NEU.FTZ.AND P0, PT, R0, RZ, PT ;  /* 0x000000ff0000720b */ /* 0x000fc80003f1d000 */
[----:B------:R-:W-:Y:S01]  /*0a30*/  P2R R18, PR, RZ, 0x1 ;  /* 0x00000001ff127803 */ /* 0x000fe20000000000 */
[----:B------:R-:W-:Y:S08]  /*0a40*/  BRA `(.L_x_2467) ;  /* 0x0000000400cc7947 */ /* 0x000ff00003800000 */
.L_x_2474:
        /* <DEDUP_REMOVED lines=12> */
.L_x_2481:
        /* <DEDUP_REMOVED lines=21> */
.L_x_2485:
[----:B------:R-:W-:Y:S05]  /*0c60*/  BSYNC B1 ;  /* 0x0000000000017941 */ /* 0x000fea0003800000 */
.L_x_2484:
[----:B------:R-:W-:Y:S01]  /*0c70*/  LEA R5, R0, 0x3b800000, 0x17 ;  /* 0x3b80000000057811 */ /* 0x000fe200078eb8ff */
[----:B------:R-:W-:-:S05]  /*0c80*/  IMAD.SHL.U32 R0, R3, 0x100000, RZ ;  /* 0x0010000003007824 */ /* 0x000fca00078e00ff */
[----:B------:R-:W-:-:S07]  /*0c90*/  LOP3.LUT R0, R5, R0, R6, 0xfe, !PT ;  /* 0x0000000005007212 */ /* 0x000fce00078efe06 */
.L_x_2483:
[----:B------:R-:W-:Y:S05]  /*0ca0*/  BSYNC B0 ;  /* 0x0000000000007941 */ /* 0x000fea0003800000 */
.L_x_2482:
[----:B------:R-:W-:-:S04]  /*0cb0*/  FSETP.NEU.FTZ.AND P0, PT, R0, RZ, PT ;  /* 0x000000ff0000720b */ /* 0x000fc80003f1d000 */
[----:B------:R-:W-:Y:S01]  /*0cc0*/  P2R R18, PR, RZ, 0x1 ;  /* 0x00000001ff127803 */ /* 0x000fe20000000000 */
[----:B------:R-:W-:Y:S08]  /*0cd0*/  BRA `(.L_x_2467) ;  /* 0x0000000400287947 */ /* 0x000ff00003800000 */
.L_x_2480:
        /* <DEDUP_REMOVED lines=21> */
.L_x_2489:
[----:B------:R-:W-:Y:S05]  /*0e30*/  BSYNC B1 ;  /* 0x0000000000017941 */ /* 0x000fea0003800000 */
.L_x_2488:
[----:B------:R-:W-:Y:S01]  /*0e40*/  LEA R5, R0, 0x37800000, 0x17 ;  /* 0x3780000000057811 */ /* 0x000fe200078eb8ff */
[----:B------:R-:W-:-:S05]  /*0e50*/  IMAD.SHL.U32 R0, R3, 0x200000, RZ ;  /* 0x0020000003007824 */ /* 0x000fca00078e00ff */
[----:B------:R-:W-:-:S07]  /*0e60*/  LOP3.LUT R0, R5, R0, R6, 0xfe, !PT ;  /* 0x0000000005007212 */ /* 0x000fce00078efe06 */
.L_x_2487:
[----:B------:R-:W-:Y:S05]  /*0e70*/  BSYNC B0 ;  /* 0x0000000000007941 */ /* 0x000fea0003800000 */
.L_x_2486:
[----:B------:R-:W-:-:S04]  /*0e80*/  FSETP.NEU.FTZ.AND P0, PT, R0, RZ, PT ;  /* 0x000000ff0000720b */ /* 0x000fc80003f1d000 */
[----:B------:R-:W-:Y:S01]  /*0e90*/  P2R R18, PR, RZ, 0x1 ;  /* 0x00000001ff127803 */ /* 0x000fe20000000000 */
[----:B------:R-:W-:Y:S08]  /*0ea0*/  BRA `(.L_x_2467) ;  /* 0x0000000000b47947 */ /* 0x000ff00003800000 */
.L_x_2479:
        /* <DEDUP_REMOVED lines=14> */
.L_x_2493:
[----:B------:R-:W-:Y:S05]  /*0f90*/  BSYNC B0 ;  /* 0x0000000000007941 */ /* 0x000fea0003800000 */
.L_x_2492:
[----:B------:R-:W-:-:S04]  /*0fa0*/  FSETP.NEU.FTZ.AND P0, PT, R0, RZ, PT ;  /* 0x000000ff0000720b */ /* 0x000fc80003f1d000 */
[----:B------:R-:W-:Y:S01]  /*0fb0*/  P2R R18, PR, RZ, 0x1 ;  /* 0x00000001ff127803 */ /* 0x000fe20000000000 */
[----:B------:R-:W-:Y:S08]  /*0fc0*/  BRA `(.L_x_2467) ;  /* 0x00000000006c7947 */ /* 0x000ff00003800000 */
.L_x_2466:
        /* <DEDUP_REMOVED lines=16> */
.L_x_2494:
[----:B------:R-:W-:-:S04]  /*10d0*/  PLOP3.LUT P0, PT, PT, PT, PT, 0x8, 0x0 ;  /* 0x000000000000781c */ /* 0x000fc80003f0e170 */
[----:B------:R-:W-:Y:S01]  /*10e0*/  P2R R18, PR, RZ, 0x1 ;  /* 0x00000001ff127803 */ /* 0x000fe20000000000 */
[----:B------:R-:W-:Y:S08]  /*10f0*/  BRA `(.L_x_2467) ;  /* 0x0000000000207947 */ /* 0x000ff00003800000 */
.L_x_2491:
[----:B------:R-:W2:Y:S02]  /*1100*/  LDG.E.64 R4, desc[UR36][R4.64] ;  /* 0x0000002404047981 */ /* 0x000ea4000c1e1b00 */
[----:B--2---:R-:W-:-:S04]  /*1110*/  ISETP.NE.U32.AND P0, PT, R4, RZ, PT ;  /* 0x000000ff0400720c */ /* 0x004fc80003f05070 */
[----:B------:R-:W-:-:S04]  /*1120*/  ISETP.NE.AND.EX P0, PT, R5, RZ, PT, P0 ;  /* 0x000000ff0500720c */ /* 0x000fc80003f05300 */
[----:B------:R-:W-:Y:S01]  /*1130*/  P2R R18, PR, RZ, 0x1 ;  /* 0x00000001ff127803 */ /* 0x000fe20000000000 */
[----:B------:R-:W-:Y:S08]  /*1140*/  BRA `(.L_x_2467) ;  /* 0x00000000000c7947 */ /* 0x000ff00003800000 */
.L_x_2490:
[----:B------:R-:W2:Y:S02]  /*1150*/  LDG.E R4, desc[UR36][R4.64] ;  /* 0x0000002404047981 */ /* 0x000ea4000c1e1900 */
[----:B--2---:R-:W-:-:S04]  /*1160*/  ISETP.NE.AND P0, PT, R4, RZ, PT ;  /* 0x000000ff0400720c */ /* 0x004fc80003f05270 */
[----:B------:R-:W-:-:S09]  /*1170*/  P2R R18, PR, RZ, 0x1 ;  /* 0x00000001ff127803 */ /* 0x000fd20000000000 */
.L_x_2467:
[----:B------:R-:W0:Y:S01]  /*1180*/  LDC.64 R4, c[0x0][0x228] ;  /* 0x00008a00ff047b82 */ /* 0x000e220000000a00 */
        /* <DEDUP_REMOVED lines=18> */
.L_x_2498:
[----:B------:R-:W2:Y:S02]  /*12b0*/  LDG.E.U8 R4, desc[UR36][R4.64] ;  /* 0x0000002404047981 */ /* 0x000ea4000c1e1100 */
[----:B--2---:R-:W-:Y:S01]  /*12c0*/  ISETP.NE.AND P0, PT, R4, RZ, PT ;  /* 0x000000ff0400720c */ /* 0x004fe20003f05270 */
[----:B------:R-:W-:-:S12]  /*12d0*/  BRA `(.L_x_2500) ;  /* 0x0000000c00747947 */ /* 0x000fd80003800000 */
.L_x_2497:
        /* <DEDUP_REMOVED lines=10> */
.L_x_2502:
[----:B------:R-:W2:Y:S02]  /*1380*/  LDG.E R4, desc[UR36][R4.64] ;  /* 0x0000002404047981 */ /* 0x000ea4000c1e1900 */
[----:B--2---:R-:W-:Y:S01]  /*1390*/  ISETP.NE.AND P0, PT, R4, RZ, PT ;  /* 0x000000ff0400720c */ /* 0x004fe20003f05270 */
[----:B------:R-:W-:-:S12]  /*13a0*/  BRA `(.L_x_2500) ;  /* 0x0000000c00407947 */ /* 0x000fd80003800000 */
.L_x_2501:
[----:B------:R-:W2:Y:S02]  /*13b0*/  LDG.E.U16 R4, desc[UR36][R4.64] ;  /* 0x0000002404047981 */ /* 0x000ea4000c1e1500 */
[----:B--2---:R-:W-:Y:S01]  /*13c0*/  ISETP.NE.AND P0, PT, R4, RZ, PT ;  /* 0x000000ff0400720c */ /* 0x004fe20003f05270 */
[----:B------:R-:W-:-:S12]  /*13d0*/  BRA `(.L_x_2500) ;  /* 0x0000000c00347947 */ /* 0x000fd80003800000 */
.L_x_2496:
        /* <DEDUP_REMOVED lines=9> */
.L_x_2504:
[----:B------:R-:W2:Y:S02]  /*1470*/  LDG.E.U16 R0, desc[UR36][R4.64] ;  /* 0x0000002404007981 */ /* 0x000ea4000c1e1500 */
[----:B--2---:R-:W-:-:S05]  /*1480*/  HADD2.F32 R0, -RZ, R0.H0_H0 ;  /* 0x20000000ff007230 */ /* 0x004fca0000004100 */
[----:B------:R-:W-:Y:S01]  /*1490*/  FSETP.NEU.FTZ.AND P0, PT, R0, RZ, PT ;  /* 0x000000ff0000720b */ /* 0x000fe20003f1d000 */
[----:B------:R-:W-:-:S12]  /*14a0*/  BRA `(.L_x_2500) ;  /* 0x0000000c00007947 */ /* 0x000fd80003800000 */
.L_x_2503:
        /* <DEDUP_REMOVED lines=11> */
.L_x_2506:
        /* <DEDUP_REMOVED lines=10> */
.L_x_2505:
[----:B------:R-:W2:Y:S02]  /*1600*/  LDG.E.64 R4, desc[UR36][R4.64] ;  /* 0x0000002404047981 */ /* 0x000ea4000c1e1b00 */
[----:B--2---:R-:W-:Y:S01]  /*1610*/  DSETP.NEU.AND P0, PT, R4, RZ, PT ;  /* 0x000000ff0400722a */ /* 0x004fe20003f0d000 */
[----:B------:R-:W-:-:S13]  /*1620*/  BRA `(.L_x_2500) ;  /* 0x0000000800a07947 */ /* 0x000fda0003800000 */
.L_x_2495:
        /* <DEDUP_REMOVED lines=11> */
.L_x_2509:
[----:B------:R-:W2:Y:S02]  /*16e0*/  LDG.E.128 R4, desc[UR36][R4.64] ;  /* 0x0000002404047981 */ /* 0x000ea4000c1e1d00 */
[----:B--2---:R-:W-:-:S06]  /*16f0*/  DSETP.NEU.AND P0, PT, R6, RZ, PT ;  /* 0x000000ff0600722a */ /* 0x004fcc0003f0d000 */
[----:B------:R-:W-:Y:S01]  /*1700*/  DSETP.NEU.OR P0, PT, R4, RZ, P0 ;  /* 0x000000ff0400722a */ /* 0x000fe2000070d400 */
[----:B------:R-:W-:-:S13]  /*1710*/  BRA `(.L_x_2500) ;  /* 0x0000000800647947 */ /* 0x000fda0003800000 */
.L_x_2508:
        /* <DEDUP_REMOVED lines=27> */
.L_x_2511:
        /* <DEDUP_REMOVED lines=14> */
.L_x_2510:
[----:B------:R-:W2:Y:S02]  /*19b0*/  LDG.E.U16 R0, desc[UR36][R4.64] ;  /* 0x0000002404007981 */ /* 0x000ea4000c1e1500 */
[----:B--2---:R-:W-:-:S05]  /*19c0*/  IMAD.U32 R0, R0, 0x10000, RZ ;  /* 0x0001000000007824 */ /* 0x004fca00078e00ff */
[----:B------:R-:W-:Y:S01]  /*19d0*/  FSETP.NEU.FTZ.AND P0, PT, R0, RZ, PT ;  /* 0x000000ff0000720b */ /* 0x000fe20003f1d000 */
[----:B------:R-:W-:-:S12]  /*19e0*/  BRA `(.L_x_2500) ;  /* 0x0000000400b07947 */ /* 0x000fd80003800000 */
.L_x_2507:
        /* <DEDUP_REMOVED lines=11> */
.L_x_2514:
        /* <DEDUP_REMOVED lines=21> */
.L_x_2518:
[----:B------:R-:W-:Y:S05]  /*1bf0*/  BSYNC B1 ;  /* 0x0000000000017941 */ /* 0x000fea0003800000 */
.L_x_2517:
[----:B------:R-:W-:Y:S01]  /*1c00*/  LEA R5, R0, 0x3b800000, 0x17 ;  /* 0x3b80000000057811 */ /* 0x000fe200078eb8ff */
[----:B------:R-:W-:-:S05]  /*1c10*/  IMAD.SHL.U32 R0, R3, 0x100000, RZ ;  /* 0x0010000003007824 */ /* 0x000fca00078e00ff */
[----:B------:R-:W-:-:S07]  /*1c20*/  LOP3.LUT R0, R5, R0, R6, 0xfe, !PT ;  /* 0x0000000005007212 */ /* 0x000fce00078efe06 */
.L_x_2516:
[----:B------:R-:W-:Y:S05]  /*1c30*/  BSYNC B0 ;  /* 0x0000000000007941 */ /* 0x000fea0003800000 */
.L_x_2515:
[----:B------:R-:W-:Y:S01]  /*1c40*/  FSETP.NEU.FTZ.AND P0, PT, R0, RZ, PT ;  /* 0x000000ff0000720b */ /* 0x000fe20003f1d000 */
[----:B------:R-:W-:-:S12]  /*1c50*/  BRA `(.L_x_2500) ;  /* 0x0000000400147947 */ /* 0x000fd80003800000 */
.L_x_2513:
        /* <DEDUP_REMOVED lines=21> */
.L_x_2522:
[----:B------:R-:W-:Y:S05]  /*1db0*/  BSYNC B1 ;  /* 0x0000000000017941 */ /* 0x000fea0003800000 */
.L_x_2521:
[----:B------:R-:W-:Y:S01]  /*1dc0*/  LEA R5, R0, 0x37800000, 0x17 ;  /* 0x3780000000057811 */ /* 0x000fe200078eb8ff */
[----:B------:R-:W-:-:S05]  /*1dd0*/  IMAD.SHL.U32 R0, R3, 0x200000, RZ ;  /* 0x0020000003007824 */ /* 0x000fca00078e00ff */
[----:B------:R-:W-:-:S07]  /*1de0*/  LOP3.LUT R0, R5, R0, R6, 0xfe, !PT ;  /* 0x0000000005007212 */ /* 0x000fce00078efe06 */
.L_x_2520:
[----:B------:R-:W-:Y:S05]  /*1df0*/  BSYNC B0 ;  /* 0x0000000000007941 */ /* 0x000fea0003800000 */
.L_x_2519:
[----:B------:R-:W-:Y:S01]  /*1e00*/  FSETP.NEU.FTZ.AND P0, PT, R0, RZ, PT ;  /* 0x000000ff0000720b */ /* 0x000fe20003f1d000 */
[----:B------:R-:W-:-:S12]  /*1e10*/  BRA `(.L_x_2500) ;  /* 0x0000000000a47947 */ /* 0x000fd80003800000 */
.L_x_2512:
        /* <DEDUP_REMOVED lines=14> */
.L_x_2526:
[----:B------:R-:W-:Y:S05]  /*1f00*/  BSYNC B0 ;  /* 0x0000000000007941 */ /* 0x000fea0003800000 */
.L_x_2525:
[----:B------:R-:W-:Y:S01]  /*1f10*/  FSETP.NEU.FTZ.AND P0, PT, R0, RZ, PT ;  /* 0x000000ff0000720b */ /* 0x000fe20003f1d000 */
[----:B------:R-:W-:-:S12]  /*1f20*/  BRA `(.L_x_2500) ;  /* 0x0000000000607947 */ /* 0x000fd80003800000 */
.L_x_2499:
        /* <DEDUP_REMOVED lines=16> */
.L_x_2527:
[----:B------:R-:W-:Y:S01]  /*2030*/  PLOP3.LUT P0, PT, PT, PT, PT, 0x8, 0x0 ;  /* 0x000000000000781c */ /* 0x000fe20003f0e170 */
[----:B------:R-:W-:-:S12]  /*2040*/  BRA `(.L_x_2500) ;  /* 0x0000000000187947 */ /* 0x000fd80003800000 */
.L_x_2524:
[----:B------:R-:W2:Y:S02]  /*2050*/  LDG.E.64 R4, desc[UR36][R4.64] ;  /* 0x0000002404047981 */ /* 0x000ea4000c1e1b00 */
[----:B--2---:R-:W-:-:S04]  /*2060*/  ISETP.NE.U32.AND P0, PT, R4, RZ, PT ;  /* 0x000000ff0400720c */ /* 0x004fc80003f05070 */
[----:B------:R-:W-:Y:S01]  /*2070*/  ISETP.NE.AND.EX P0, PT, R5, RZ, PT, P0 ;  /* 0x000000ff0500720c */ /* 0x000fe20003f05300 */
[----:B------:R-:W-:-:S12]  /*2080*/  BRA `(.L_x_2500) ;  /* 0x0000000000087947 */ /* 0x000fd80003800000 */
.L_x_2523:
[----:B------:R-:W2:Y:S02]  /*2090*/  LDG.E R4, desc[UR36][R4.64] ;  /* 0x0000002404047981 */ /* 0x000ea4000c1e1900 */
[----:B--2---:R-:W-:-:S13]  /*20a0*/  ISETP.NE.AND P0, PT, R4, RZ, PT ;  /* 0x000000ff0400720c */ /* 0x004fda0003f05270 */
.L_x_2500:
[----:B------:R-:W-:Y:S01]  /*20b0*/  ISETP.NE.AND P1, PT, R18, RZ, PT ;  /* 0x000000ff1200720c */ /* 0x000fe20003f25270 */
[----:B------:R-:W-:Y:S01]  /*20c0*/  VIADD R25, R25, 0x80 ;  /* 0x0000008019197836 */ /* 0x000fe20000000000 */
[----:B------:R-:W-:Y:S02]  /*20d0*/  SEL R18, RZ, 0x1, !P0 ;  /* 0x00000001ff127807 */ /* 0x000fe40004000000 */
[----:B------:R-:W-:-:S09]  /*20e0*/  SEL R17, RZ, 0x1, !P1 ;  /* 0x00000001ff117807 */ /* 0x000fd20004800000 */
.L_x_2461:
[----:B------:R-:W-:Y:S05]  /*20f0*/  BSYNC B6 ;  /* 0x0000000000067941 */ /* 0x000fea0003800000 */
.L_x_2460:
[----:B------:R-:W-:Y:S01]  /*2100*/  ISETP.GE.AND P0, PT, R25, R22, PT ;  /* 0x000000161900720c */ /* 0x000fe20003f06270 */
[----:B------:R-:W-:Y:S01]  /*2110*/  BSSY B6, `(.L_x_2528) ;  /* 0x0000205000067945 */ /* 0x000fe20003800000 */
[----:B------:R-:W-:-:S11]  /*2120*/  PRMT R19, RZ, 0x7610, R19 ;  /* 0x00007610ff137816 */ /* 0x000fd60000000013 */
[----:B------:R-:W-:Y:S05]  /*2130*/  @P0 BRA `(.L_x_2529) ;  /* 0x0000002000080947 */ /* 0x000fea0003800000 */
        /* <DEDUP_REMOVED lines=21> */
.L_x_2533:
[----:B------:R-:W2:Y:S02]  /*2290*/  LDG.E.U8 R4, desc[UR36][R4.64] ;  /* 0x0000002404047981 */ /* 0x000ea4000c1e1100 */
[----:B--2---:R-:W-:-:S04]  /*22a0*/  ISETP.NE.AND P0, PT, R4, RZ, PT ;  /* 0x000000ff0400720c */ /* 0x004fc80003f05270 */
[----:B------:R-:W-:Y:S01]  /*22b0*/  P2R R19, PR, RZ, 0x1 ;  /* 0x00000001ff137803 */ /* 0x000fe20000000000 */
[----:B------:R-:W-:Y:S08]  /*22c0*/  BRA `(.L_x_2535) ;  /* 0x0000000c00c87947 */ /* 0x000ff00003800000 */
.L_x_2532:
        /* <DEDUP_REMOVED lines=11> */
.L_x_2537:
[----:B------:R-:W2:Y:S02]  /*2380*/  LDG.E R4, desc[UR36][R4.64] ;  /* 0x0000002404047981 */ /* 0x000ea4000c1e1900 */
[----:B--2---:R-:W-:-:S04]  /*2390*/  ISETP.NE.AND P0, PT, R4, RZ, PT ;  /* 0x000000ff0400720c */ /* 0x004fc80003f05270 */
[----:B------:R-:W-:Y:S01]  /*23a0*/  P2R R19, PR, RZ, 0x1 ;  /* 0x00000001ff137803 */ /* 0x000fe20000000000 */
[----:B------:R-:W-:Y:S08]  /*23b0*/  BRA `(.L_x_2535) ;  /* 0x0000000c008c7947 */ /* 0x000ff00003800000 */
.L_x_2536:
[----:B------:R-:W2:Y:S02]  /*23c0*/  LDG.E.U16 R4, desc[UR36][R4.64] ;  /* 0x0000002404047981 */ /* 0x000ea4000c1e1500 */
[----:B--2---:R-:W-:-:S04]  /*23d0*/  ISETP.NE.AND P0, PT, R4, RZ, PT ;  /* 0x000000ff0400720c */ /* 0x004fc80003f05270 */
[----:B------:R-:W-:Y:S01]  /*23e0*/  P2R R19, PR, RZ, 0x1 ;  /* 0x00000001ff137803 */ /* 0x000fe20000000000 */
[----:B------:R-:W-:Y:S08]  /*23f0*/  BRA `(.L_x_2535) ;  /* 0x0000000c007c7947 */ /* 0x000ff00003800000 */
.L_x_2531:
        /* <DEDUP_REMOVED lines=10> */
.L_x_2539:
[----:B------:R-:W2:Y:S02]  /*24a0*/  LDG.E.U16 R0, desc[UR36][R4.64] ;  /* 0x0000002404007981 */ /* 0x000ea4000c1e1500 */
[----:B--2---:R-:W-:-:S05]  /*24b0*/  HADD2.F32 R0, -RZ, R0.H0_H0 ;  /* 0x20000000ff007230 */ /* 0x004fca0000004100 */
[----:B------:R-:W-:-:S04]  /*24c0*/  FSETP.NEU.FTZ.AND P0, PT, R0, RZ, PT ;  /* 0x000000ff0000720b */ /* 0x000fc80003f1d000 */
[----:B------:R-:W-:Y:S01]  /*24d0*/  P2R R19, PR, RZ, 0x1 ;  /* 0x00000001ff137803 */ /* 0x000fe20000000000 */
[----:B------:R-:W-:Y:S08]  /*24e0*/  BRA `(.L_x_2535) ;  /* 0x0000000c00407947 */ /* 0x000ff00003800000 */
.L_x_2538:
        /* <DEDUP_REMOVED lines=12> */
.L_x_2541:
        /* <DEDUP_REMOVED lines=11> */
.L_x_2540:
[----:B------:R-:W2:Y:S02]  /*2660*/  LDG.E.64 R4, desc[UR36][R4.64] ;  /* 0x0000002404047981 */ /* 0x000ea4000c1e1b00 */
[----:B--2---:R-:W-:-:S06]  /*2670*/  DSETP.NEU.AND P0, PT, R4, RZ, PT ;  /* 0x000000ff0400722a */ /* 0x004fcc0003f0d000 */
[----:B------:R-:W-:Y:S01]  /*2680*/  P2R R19, PR, RZ, 0x1 ;  /* 0x00000001ff137803 */ /* 0x000fe20000000000 */
[----:B------:R-:W-:Y:S07]  /*2690*/  BRA `(.L_x_2535) ;  /* 0x0000000800d47947 */ /* 0x000fee0003800000 */
.L_x_2530:
        /* <DEDUP_REMOVED lines=12> */
.L_x_2544:
[----:B------:R-:W2:Y:S02]  /*2760*/  LDG.E.128 R4, desc[UR36][R4.64] ;  /* 0x0000002404047981 */ /* 0x000ea4000c1e1d00 */
[----:B--2---:R-:W-:-:S06]  /*2770*/  DSETP.NEU.AND P0, PT, R6, RZ, PT ;  /* 0x000000ff0600722a */ /* 0x004fcc0003f0d000 */
[----:B------:R-:W-:-:S06]  /*2780*/  DSETP.NEU.OR P0, PT, R4, RZ, P0 ;  /* 0x000000ff0400722a */ /* 0x000fcc000070d400 */
[----:B------:R-:W-:Y:S01]  /*2790*/  P2R R19, PR, RZ, 0x1 ;  /* 0x00000001ff137803 */ /* 0x000fe20000000000 */
[----:B------:R-:W-:Y:S07]  /*27a0*/  BRA `(.L_x_2535) ;  /* 0x0000000800907947 */ /* 0x000fee0003800000 */
.L_x_2543:
        /* <DEDUP_REMOVED lines=28> */
.L_x_2546:
        /* <DEDUP_REMOVED lines=16> */
.L_x_2545:
[----:B------:R-:W2:Y:S02]  /*2a70*/  LDG.E.U16 R0, desc[UR36][R4.64] ;  /* 0x0000002404007981 */ /* 0x000ea4000c1e1500 */
[----:B--2---:R-:W-:-:S05]  /*2a80*/  IMAD.U32 R0, R0, 0x10000, RZ ;  /* 0x0001000000007824 */ /* 0x004fca00078e00ff */
[----:B------:R-:W-:-:S04]  /*2a90*/  FSETP.NEU.FTZ.AND P0, PT, R0, RZ, PT ;  /* 0x000000ff0000720b */ /* 0x000fc80003f1d000 */
[----:B------:R-:W-:Y:S01]  /*2aa0*/  P2R R19, PR, RZ, 0x1 ;  /* 0x00000001ff137803 */ /* 0x000fe20000000000 */
[----:B------:R-:W-:Y:S08]  /*2ab0*/  BRA `(.L_x_2535) ;  /* 0x0000000400cc7947 */ /* 0x000ff00003800000 */
.L_x_2542:
        /* <DEDUP_REMOVED lines=12> */
.L_x_2549:
        /* <DEDUP_REMOVED lines=21> */
.L_x_2553:
[----:B------:R-:W-:Y:S05]  /*2cd0*/  BSYNC B1 ;  /* 0x0000000000017941 */ /* 0x000fea0003800000 */
.L_x_2552:
[----:B------:R-:W-:Y:S01]  /*2ce0*/  LEA R5, R0, 0x3b800000, 0x17 ;  /* 0x3b80000000057811 */ /* 0x000fe200078eb8ff */
[----:B------:R-:W-:-:S05]  /*2cf0*/  IMAD.SHL.U32 R0, R3, 0x100000, RZ ;  /* 0x0010000003007824 */ /* 0x000fca00078e00ff */
[----:B------:R-:W-:-:S07]  /*2d00*/  LOP3.LUT R0, R5, R0, R6, 0xfe, !PT ;  /* 0x0000000005007212 */ /* 0x000fce00078efe06 */
.L_x_2551:
[----:B------:R-:W-:Y:S05]  /*2d10*/  BSYNC B0 ;  /* 0x0000000000007941 */ /* 0x000fea0003800000 */
.L_x_2550:
[----:B------:R-:W-:-:S04]  /*2d20*/  FSETP.NEU.FTZ.AND P0, PT, R0, RZ, PT ;  /* 0x000000ff0000720b */ /* 0x000fc80003f1d000 */
[----:B------:R-:W-:Y:S01]  /*2d30*/  P2R R19, PR, RZ, 0x1 ;  /* 0x00000001ff137803 */ /* 0x000fe20000000000 */
[----:B------:R-:W-:Y:S08]  /*2d40*/  BRA `(.L_x_2535) ;  /* 0x0000000400287947 */ /* 0x000ff00003800000 */
.L_x_2548:
        /* <DEDUP_REMOVED lines=21> */
.L_x_2557:
[----:B------:R-:W-:Y:S05]  /*2ea0*/  BSYNC B1 ;  /* 0x0000000000017941 */ /* 0x000fea0003800000 */
.L_x_2556:
[----:B------:R-:W-:Y:S01]  /*2eb0*/  LEA R5, R0, 0x37800000, 0x17 ;  /* 0x3780000000057811 */ /* 0x000fe200078eb8ff */
[----:B------:R-:W-:-:S05]  /*2ec0*/  IMAD.SHL.U32 R0, R3, 0x200000, RZ ;  /* 0x0020000003007824 */ /* 0x000fca00078e00ff */
[----:B------:R-:W-:-:S07]  /*2ed0*/  LOP3.LUT R0, R5, R0, R6, 0xfe, !PT ;  /* 0x0000000005007212 */ /* 0x000fce00078efe06 */
.L_x_2555:
[----:B------:R-:W-:Y:S05]  /*2ee0*/  BSYNC B0 ;  /* 0x0000000000007941 */ /* 0x000fea0003800000 */
.L_x_2554:
[----:B------:R-:W-:-:S04]  /*2ef0*/  FSETP.NEU.FTZ.AND P0, PT, R0, RZ, PT ;  /* 0x000000ff0000720b */ /* 0x000fc80003f1d000 */
[----:B------:R-:W-:Y:S01]  /*2f00*/  P2R R19, PR, RZ, 0x1 ;  /* 0x00000001ff137803 */ /* 0x000fe20000000000 */
[----:B------:R-:W-:Y:S08]  /*2f10*/  BRA `(.L_x_2535) ;  /* 0x0000000000b47947 */ /* 0x000ff00003800000 */
.L_x_2547:
        /* <DEDUP_REMOVED lines=14> */
.L_x_2561:
[----:B------:R-:W-:Y:S05]  /*3000*/  BSYNC B0 ;  /* 0x0000000000007941 */ /* 0x000fea0003800000 */
.L_x_2560:
[----:B------:R-:W-:-:S04]  /*3010*/  FSETP.NEU.FTZ.AND P0, PT, R0, RZ, PT ;  /* 0x000000ff0000720b */ /* 0x000fc80003f1d000 */
[----:B------:R-:W-:Y:S01]  /*3020*/  P2R R19, PR, RZ, 0x1 ;  /* 0x00000001ff137803 */ /* 0x000fe20000000000 */
[----:B------:R-:W-:Y:S08]  /*3030*/  BRA `(.L_x_2535) ;  /* 0x00000000006c7947 */ /* 0x000ff00003800000 */
.L_x_2534:
        /* <DEDUP_REMOVED lines=16> */
.L_x_2562:
[----:B------:R-:W-:-:S04]  /*3140*/  PLOP3.LUT P0, PT, PT, PT, PT, 0x8, 0x0 ;  /* 0x000000000000781c */ /* 0x000fc80003f0e170 */
[----:B------:R-:W-:Y:S01]  /*3150*/  P2R R19, PR, RZ, 0x1 ;  /* 0x00000001ff137803 */ /* 0x000fe20000000000 */
[----:B------:R-:W-:Y:S08]  /*3160*/  BRA `(.L_x_2535) ;  /* 0x0000000000207947 */ /* 0x000ff00003800000 */
.L_x_2559:
[----:B------:R-:W2:Y:S02]  /*3170*/  LDG.E.64 R4, desc[UR36][R4.64] ;  /* 0x0000002404047981 */ /* 0x000ea4000c1e1b00 */
[----:B--2---:R-:W-:-:S04]  /*3180*/  ISETP.NE.U32.AND P0, PT, R4, RZ, PT ;  /* 0x000000ff0400720c */ /* 0x004fc80003f05070 */
[----:B------:R-:W-:-:S04]  /*3190*/  ISETP.NE.AND.EX P0, PT, R5, RZ, PT, P0 ;  /* 0x000000ff0500720c */ /* 0x000fc80003f05300 */
[----:B------:R-:W-:Y:S01]  /*31a0*/  P2R R19, PR, RZ, 0x1 ;  /* 0x00000001ff137803 */ /* 0x000fe20000000000 */
[----:B------:R-:W-:Y:S08]  /*31b0*/  BRA `(.L_x_2535) ;  /* 0x00000000000c7947 */ /* 0x000ff00003800000 */
.L_x_2558:
[----:B------:R-:W2:Y:S02]  /*31c0*/  LDG.E R4, desc[UR36][R4.64] ;  /* 0x0000002404047981 */ /* 0x000ea4000c1e1900 */
[----:B--2---:R-:W-:-:S04]  /*31d0*/  ISETP.NE.AND P0, PT, R4, RZ, PT ;  /* 0x000000ff0400720c */ /* 0x004fc80003f05270 */
[----:B------:R-:W-:-:S09]  /*31e0*/  P2R R19, PR, RZ, 0x1 ;  /* 0x00000001ff137803 */ /* 0x000fd20000000000 */
.L_x_2535:
        /* <DEDUP_REMOVED lines=19> */
.L_x_2566:
[----:B------:R-:W2:Y:S02]  /*3320*/  LDG.E.U8 R4, desc[UR36][R4.64] ;  /* 0x0000002404047981 */ /* 0x000ea4000c1e1100 */
[----:B--2---:R-:W-:Y:S01]  /*3330*/  ISETP.NE.AND P0, PT, R4, RZ, PT ;  /* 0x000000ff0400720c */ /* 0x004fe20003f05270 */
[----:B------:R-:W-:-:S12]  /*3340*/  BRA `(.L_x_2568) ;  /* 0x0000000c00747947 */ /* 0x000fd80003800000 */
.L_x_2565:
        /* <DEDUP_REMOVED lines=10> */
.L_x_2570:
[----:B------:R-:W2:Y:S02]  /*33f0*/  LDG.E R4, desc[UR36][R4.64] ;  /* 0x0000002404047981 */ /* 0x000ea4000c1e1900 */
[----:B--2---:R-:W-:Y:S01]  /*3400*/  ISETP.NE.AND P0, PT, R4, RZ, PT ;  /* 0x000000ff0400720c */ /* 0x004fe20003f05270 */
[----:B------:R-:W-:-:S12]  /*3410*/  BRA `(.L_x_2568) ;  /* 0x0000000c00407947 */ /* 0x000fd80003800000 */
.L_x_2569:
[----:B------:R-:W2:Y:S02]  /*3420*/  LDG.E.U16 R4, desc[UR36][R4.64] ;  /* 0x0000002404047981 */ /* 0x000ea4000c1e1500 */
[----:B--2---:R-:W-:Y:S01]  /*3430*/  ISETP.NE.AND P0, PT, R4, RZ, PT ;  /* 0x000000ff0400720c */ /* 0x004fe20003f05270 */
[----:B------:R-:W-:-:S12]  /*3440*/  BRA `(.L_x_2568) ;  /* 0x0000000c00347947 */ /* 0x000fd80003800000 */
.L_x_2564:
        /* <DEDUP_REMOVED lines=9> */
.L_x_2572:
[----:B------:R-:W2:Y:S02]  /*34e0*/  LDG.E.U16 R0, desc[UR36][R4.64] ;  /* 0x0000002404007981 */ /* 0x000ea4000c1e1500 */
[----:B--2---:R-:W-:-:S05]  /*34f0*/  HADD2.F32 R0, -RZ, R0.H0_H0 ;  /* 0x20000000ff007230 */ /* 0x004fca0000004100 */
[----:B------:R-:W-:Y:S01]  /*3500*/  FSETP.NEU.FTZ.AND P0, PT, R0, RZ, PT ;  /* 0x000000ff0000720b */ /* 0x000fe20003f1d000 */
[----:B------:R-:W-:-:S12]  /*3510*/  BRA `(.L_x_2568) ;  /* 0x0000000c00007947 */ /* 0x000fd80003800000 */
.L_x_2571:
        /* <DEDUP_REMOVED lines=11> */
.L_x_2574:
        /* <DEDUP_REMOVED lines=10> */
.L_x_2573:
[----:B------:R-:W2:Y:S02]  /*3670*/  LDG.E.64 R4, desc[UR36][R4.64] ;  /* 0x0000002404047981 */ /* 0x000ea4000c1e1b00 */
[----:B--2---:R-:W-:Y:S01]  /*3680*/  DSETP.NEU.AND P0, PT, R4, RZ, PT ;  /* 0x000000ff0400722a */ /* 0x004fe20003f0d000 */
[----:B------:R-:W-:-:S13]  /*3690*/  BRA `(.L_x_2568) ;  /* 0x0000000800a07947 */ /* 0x000fda0003800000 */
.L_x_2563:
        /* <DEDUP_REMOVED lines=11> */
.L_x_2577:
[----:B------:R-:W2:Y:S02]  /*3750*/  LDG.E.128 R4, desc[UR36][R4.64] ;  /* 0x0000002404047981 */ /* 0x000ea4000c1e1d00 */
[----:B--2---:R-:W-:-:S06]  /*3760*/  DSETP.NEU.AND P0, PT, R6, RZ, PT ;  /* 0x000000ff0600722a */ /* 0x004fcc0003f0d000 */
[----:B------:R-:W-:Y:S01]  /*3770*/  DSETP.NEU.OR P0, PT, R4, RZ, P0 ;  /* 0x000000ff0400722a */ /* 0x000fe2000070d400 */
[----:B------:R-:W-:-:S13]  /*3780*/  BRA `(.L_x_2568) ;  /* 0x0000000800647947 */ /* 0x000fda0003800000 */
.L_x_2576:
        /* <DEDUP_REMOVED lines=27> */
.L_x_2579:
        /* <DEDUP_REMOVED lines=14> */
.L_x_2578:
[----:B------:R-:W2:Y:S02]  /*3a20*/  LDG.E.U16 R0, desc[UR36][R4.64] ;  /* 0x0000002404007981 */ /* 0x000ea4000c1e1500 */
[----:B--2---:R-:W-:-:S05]  /*3a30*/  IMAD.U32 R0, R0, 0x10000, RZ ;  /* 0x0001000000007824 */ /* 0x004fca00078e00ff */
[----:B------:R-:W-:Y:S01]  /*3a40*/  FSETP.NEU.FTZ.AND P0, PT, R0, RZ, PT ;  /* 0x000000ff0000720b */ /* 0x000fe20003f1d000 */
[----:B------:R-:W-:-:S12]  /*3a50*/  BRA `(.L_x_2568) ;  /* 0x0000000400b07947 */ /* 0x000fd80003800000 */
.L_x_2575:
        /* <DEDUP_REMOVED lines=11> */
.L_x_2582:
        /* <DEDUP_REMOVED lines=21> */
.L_x_2586:
[----:B------:R-:W-:Y:S05]  /*3c60*/  BSYNC B1 ;  /* 0x0000000000017941 */ /* 0x000fea0003800000 */
.L_x_2585:
[----:B------:R-:W-:Y:S01]  /*3c70*/  LEA R5, R0, 0x3b800000, 0x17 ;  /* 0x3b80000000057811 */ /* 0x000fe200078eb8ff */
[----:B------:R-:W-:-:S05]  /*3c80*/  IMAD.SHL.U32 R0, R3, 0x100000, RZ ;  /* 0x0010000003007824 */ /* 0x000fca00078e00ff */
[----:B------:R-:W-:-:S07]  /*3c90*/  LOP3.LUT R0, R5, R0, R6, 0xfe, !PT ;  /* 0x0000000005007212 */ /* 0x000fce00078efe06 */
.L_x_2584:
[----:B------:R-:W-:Y:S05]  /*3ca0*/  BSYNC B0 ;  /* 0x0000000000007941 */ /* 0x000fea0003800000 */
.L_x_2583:
[----:B------:R-:W-:Y:S01]  /*3cb0*/  FSETP.NEU.FTZ.AND P0, PT, R0, RZ, PT ;  /* 0x000000ff0000720b */ /* 0x000fe20003f1d000 */
[----:B------:R-:W-:-:S12]  /*3cc0*/  BRA `(.L_x_2568) ;  /* 0x0000000400147947 */ /* 0x000fd80003800000 */
.L_x_2581:
        /* <DEDUP_REMOVED lines=21> */
.L_x_2590:
[----:B------:R-:W-:Y:S05]  /*3e20*/  BSYNC B1 ;  /* 0x0000000000017941 */ /* 0x000fea0003800000 */
.L_x_2589:
[----:B------:R-:W-:Y:S01]  /*3e30*/  LEA R5, R0, 0x37800000, 0x17 ;  /* 0x3780000000057811 */ /* 0x000fe200078eb8ff */
[----:B------:R-:W-:-:S05]  /*3e40*/  IMAD.SHL.U32 R0, R3, 0x200000, RZ ;  /* 0x0020000003007824 */ /* 0x000fca00078e00ff */
[----:B------:R-:W-:-:S07]  /*3e50*/  LOP3.LUT R0, R5, R0, R6, 0xfe, !PT ;  /* 0x0000000005007212 */ /* 0x000fce00078efe06 */
.L_x_2588:
[----:B------:R-:W-:Y:S05]  /*3e60*/  BSYNC B0 ;  /* 0x0000000000007941 */ /* 0x000fea0003800000 */
.L_x_2587:
[----:B------:R-:W-:Y:S01]  /*3e70*/  FSETP.NEU.FTZ.AND P0, PT, R0, RZ, PT ;  /* 0x000000ff0000720b */ /* 0x000fe20003f1d000 */
[----:B------:R-:W-:-:S12]  /*3e80*/  BRA `(.L_x_2568) ;  /* 0x0000000000a47947 */ /* 0x000fd80003800000 */
.L_x_2580:
        /* <DEDUP_REMOVED lines=14> */
.L_x_2594:
[----:B------:R-:W-:Y:S05]  /*3f70*/  BSYNC B0 ;  /* 0x0000000000007941 */ /* 0x000fea0003800000 */
.L_x_2593:
[----:B------:R-:W-:Y:S01]  /*3f80*/  FSETP.NEU.FTZ.AND P0, PT, R0, RZ, PT ;  /* 0x000000ff0000720b */ /* 0x000fe20003f1d000 */
[----:B------:R-:W-:-:S12]  /*3f90*/  BRA `(.L_x_2568) ;  /* 0x0000000000607947 */ /* 0x000fd80003800000 */
.L_x_2567:
        /* <DEDUP_REMOVED lines=16> */
.L_x_2595:
[----:B------:R-:W-:Y:S01]  /*40a0*/  PLOP3.LUT P0, PT, PT, PT, PT, 0x8, 0x0 ;  /* 0x000000000000781c */ /* 0x000fe20003f0e170 */
[----:B------:R-:W-:-:S12]  /*40b0*/  BRA `(.L_x_2568) ;  /* 0x0000000000187947 */ /* 0x000fd80003800000 */
.L_x_2592:
[----:B------:R-:W2:Y:S02]  /*40c0*/  LDG.E.64 R4, desc[UR36][R4.64] ;  /* 0x0000002404047981 */ /* 0x000ea4000c1e1b00 */
[----:B--2---:R-:W-:-:S04]  /*40d0*/  ISETP.NE.U32.AND P0, PT, R4, RZ, PT ;  /* 0x000000ff0400720c */ /* 0x004fc80003f05070 */
[----:B------:R-:W-:Y:S01]  /*40e0*/  ISETP.NE.AND.EX P0, PT, R5, RZ, PT, P0 ;  /* 0x000000ff0500720c */ /* 0x000fe20003f05300 */
[----:B------:R-:W-:-:S12]  /*40f0*/  BRA `(.L_x_2568) ;  /* 0x0000000000087947 */ /* 0x000fd80003800000 */
.L_x_2591:
[----:B------:R-:W2:Y:S02]  /*4100*/  LDG.E R4, desc[UR36][R4.64] ;  /* 0x0000002404047981 */ /* 0x000ea4000c1e1900 */
[----:B--2---:R-:W-:-:S13]  /*4110*/  ISETP.NE.AND P0, PT, R4, RZ, PT ;  /* 0x000000ff0400720c */ /* 0x004fda0003f05270 */
.L_x_2568:
[----:B------:R-:W-:Y:S01]  /*4120*/  ISETP.NE.AND P1, PT, R19, RZ, PT ;  /* 0x000000ff1300720c */ /* 0x000fe20003f25270 */
[----:B------:R-:W-:Y:S01]  /*4130*/  VIADD R25, R25, 0x80 ;  /* 0x0000008019197836 */ /* 0x000fe20000000000 */
[----:B------:R-:W-:Y:S02]  /*4140*/  SEL R19, RZ, 0x1, !P0 ;  /* 0x00000001ff137807 */ /* 0x000fe40004000000 */
[----:B------:R-:W-:-:S09]  /*4150*/  SEL R16, RZ, 0x1, !P1 ;  /* 0x00000001ff107807 */ /* 0x000fd20004800000 */
.L_x_2529:
[----:B------:R-:W-:Y:S05]  /*4160*/  BSYNC B6 ;  /* 0x0000000000067941 */ /* 0x000fea0003800000 */
.L_x_2528:
[----:B------:R-:W-:Y:S01]  /*4170*/  ISETP.GE.AND P0, PT, R25, R22, PT ;  /* 0x000000161900720c */ /* 0x000fe20003f06270 */
[----:B------:R-:W-:Y:S01]  /*4180*/  BSSY B6, `(.L_x_2596) ;  /* 0x0000207000067945 */ /* 0x000fe20003800000 */
[----:B------:R-:W-:Y:S02]  /*4190*/  PRMT R27, RZ, 0x7610, R27 ;  /* 0x00007610ff1b7816 */ /* 0x000fe4000000001b */
[----:B------:R-:W-:Y:S02]  /*41a0*/  PRMT R26, RZ, 0x7610, R26 ;  /* 0x00007610ff1a7816 */ /* 0x000fe4000000001a */
[----:B------:R-:W-:-:S07]  /*41b0*/  PRMT R24, RZ, 0x7610, R24 ;  /* 0x00007610ff187816 */ /* 0x000fce0000000018 */
        /* <DEDUP_REMOVED lines=22> */
.L_x_2601:
[----:B------:R-:W2:Y:S02]  /*4320*/  LDG.E.U8 R4, desc[UR36][R4.64] ;  /* 0x0000002404047981 */ /* 0x000ea4000c1e1100 */
[----:B--2---:R-:W-:-:S04]  /*4330*/  ISETP.NE.AND P0, PT, R4, RZ, PT ;  /* 0x000000ff0400720c */ /* 0x004fc80003f05270 */
[----:B------:R-:W-:Y:S01]  /*4340*/  P2R R26, PR, RZ, 0x1 ;  /* 0x00000001ff1a7803 */ /* 0x000fe20000000000 */
[----:B------:R-:W-:Y:S08]  /*4350*/  BRA `(.L_x_2603) ;  /* 0x0000000c00c47947 */ /* 0x000ff00003800000 */
.L_x_2600:
        /* <DEDUP_REMOVED lines=11> */
.L_x_2605:
[----:B------:R-:W2:Y:S02]  /*4410*/  LDG.E R4, desc[UR36][R4.64] ;  /* 0x0000002404047981 */ /* 0x000ea4000c1e1900 */
[----:B--2---:R-:W-:-:S04]  /*4420*/  ISETP.NE.AND P0, PT, R4, RZ, PT ;  /* 0x000000ff0400720c */ /* 0x004fc80003f05270 */
[----:B------:R-:W-:Y:S01]  /*4430*/  P2R R26, PR, RZ, 0x1 ;  /* 0x00000001ff1a7803 */ /* 0x000fe20000000000 */
[----:B------:R-:W-:Y:S08]  /*4440*/  BRA `(.L_x_2603) ;  /* 0x0000000c00887947 */ /* 0x000ff00003800000 */
.L_x_2604:
[----:B------:R-:W2:Y:S02]  /*4450*/  LDG.E.U16 R4, desc[UR36][R4.64] ;  /* 0x0000002404047981 */ /* 0x000ea4000c1e1500 */
[----:B--2---:R-:W-:-:S04]  /*4460*/  ISETP.NE.AND P0, PT, R4, RZ, PT ;  /* 0x000000ff0400720c */ /* 0x004fc80003f05270 */
[----:B------:R-:W-:Y:S01]  /*4470*/  P2R R26, PR, RZ, 0x1 ;  /* 0x00000001ff1a7803 */ /* 0x000fe20000000000 */
[----:B------:R-:W-:Y:S08]  /*4480*/  BRA `(.L_x_2603) ;  /* 0x0000000c00787947 */ /* 0x000ff00003800000 */
.L_x_2599:
        /* <DEDUP_REMOVED lines=10> */
.L_x_2607:
[----:B------:R-:W2:Y:S02]  /*4530*/  LDG.E.U16 R0, desc[UR36][R4.64] ;  /* 0x0000002404007981 */ /* 0x000ea4000c1e1500 */
[----:B--2---:R-:W-:-:S05]  /*4540*/  HADD2.F32 R0, -RZ, R0.H0_H0 ;  /* 0x20000000ff007230 */ /* 0x004fca0000004100 */
[----:B------:R-:W-:-:S04]  /*4550*/  FSETP.NEU.FTZ.AND P0, PT, R0, RZ, PT ;  /* 0x000000ff0000720b */ /* 0x000fc80003f1d000 */
[----:B------:R-:W-:Y:S01]  /*4560*/  P2R R26, PR, RZ, 0x1 ;  /* 0x00000001ff1a7803 */ /* 0x000fe20000000000 */
[----:B------:R-:W-:Y:S08]  /*4570*/  BRA `(.L_x_2603) ;  /* 0x0000000c003c7947 */ /* 0x000ff00003800000 */
.L_x_2606:
        /* <DEDUP_REMOVED lines=12> */
.L_x_2609:
        /* <DEDUP_REMOVED lines=11> */
.L_x_2608:
[----:B------:R-:W2:Y:S02]  /*46f0*/  LDG.E.64 R4, desc[UR36][R4.64] ;  /* 0x0000002404047981 */ /* 0x000ea4000c1e1b00 */
[----:B--2---:R-:W-:-:S06]  /*4700*/  DSETP.NEU.AND P0, PT, R4, RZ, PT ;  /* 0x000000ff0400722a */ /* 0x004fcc0003f0d000 */
[----:B------:R-:W-:Y:S01]  /*4710*/  P2R R26, PR, RZ, 0x1 ;  /* 0x00000001ff1a7803 */ /* 0x000fe20000000000 */
[----:B------:R-:W-:Y:S07]  /*4720*/  BRA `(.L_x_2603) ;  /* 0x0000000800d07947 */ /* 0x000fee0003800000 */
.L_x_2598:
        /* <DEDUP_REMOVED lines=12> */
.L_x_2612:
[----:B------:R-:W2:Y:S02]  /*47f0*/  LDG.E.128 R4, desc[UR36][R4.64] ;  /* 0x0000002404047981 */ /* 0x000ea4000c1e1d00 */
[----:B--2---:R-:W-:-:S06]  /*4800*/  DSETP.NEU.AND P0, PT, R6, RZ, PT ;  /* 0x000000ff0600722a */ /* 0x004fcc0003f0d000 */
[----:B------:R-:W-:-:S06]  /*4810*/  DSETP.NEU.OR P0, PT, R4, RZ, P0 ;  /* 0x000000ff0400722a */ /* 0x000fcc000070d400 */
[----:B------:R-:W-:Y:S01]  /*4820*/  P2R R26, PR, RZ, 0x1 ;  /* 0x00000001ff1a7803 */ /* 0x000fe20000000000 */
[----:B------:R-:W-:Y:S07]  /*4830*/  BRA `(.L_x_2603) ;  /* 0x00000008008c7947 */ /* 0x000fee0003800000 */
.L_x_2611:
        /* <DEDUP_REMOVED lines=28> */
.L_x_2614:
        /* <DEDUP_REMOVED lines=15> */
.L_x_2613:
[----:B------:R-:W2:Y:S02]  /*4af0*/  LDG.E.U16 R0, desc[UR36][R4.64] ;  /* 0x0000002404007981 */ /* 0x000ea4000c1e1500 */
[----:B--2---:R-:W-:-:S05]  /*4b00*/  IMAD.U32 R0, R0, 0x10000, RZ ;  /* 0x0001000000007824 */ /* 0x004fca00078e00ff */
[----:B------:R-:W-:-:S04]  /*4b10*/  FSETP.NEU.FTZ.AND P0, PT, R0, RZ, PT ;  /* 0x000000ff0000720b */ /* 0x000fc80003f1d000 */
[----:B------:R-:W-:Y:S01]  /*4b20*/  P2R R26, PR, RZ, 0x1 ;  /* 0x00000001ff1a7803 */ /* 0x000fe20000000000 */
[----:B------:R-:W-:Y:S08]  /*4b30*/  BRA `(.L_x_2603) ;  /* 0x0000000400cc7947 */ /* 0x000ff00003800000 */
.L_x_2610:
        /* <DEDUP_REMOVED lines=12> */
.L_x_2617:
        /* <DEDUP_REMOVED lines=21> */
.L_x_2621:
[----:B------:R-:W-:Y:S05]  /*4d50*/  BSYNC B1 ;  /* 0x0000000000017941 */ /* 0x000fea0003800000 */
.L_x_2620:
[----:B------:R-:W-:Y:S01]  /*4d60*/  LEA R5, R0, 0x3b800000, 0x17 ;  /* 0x3b80000000057811 */ /* 0x000fe200078eb8ff */
[----:B------:R-:W-:-:S05]  /*4d70*/  IMAD.SHL.U32 R0, R3, 0x100000, RZ ;  /* 0x0010000003007824 */ /* 0x000fca00078e00ff */
[----:B------:R-:W-:-:S07]  /*4d80*/  LOP3.LUT R0, R5, R0, R6, 0xfe, !PT ;  /* 0x0000000005007212 */ /* 0x000fce00078efe06 */
.L_x_2619:
[----:B------:R-:W-:Y:S05]  /*4d90*/  BSYNC B0 ;  /* 0x0000000000007941 */ /* 0x000fea0003800000 */
.L_x_2618:
[----:B------:R-:W-:-:S04]  /*4da0*/  FSETP.NEU.FTZ.AND P0, PT, R0, RZ, PT ;  /* 0x000000ff0000720b */ /* 0x000fc80003f1d000 */
[----:B------:R-:W-:Y:S01]  /*4db0*/  P2R R26, PR, RZ, 0x1 ;  /* 0x00000001ff1a7803 */ /* 0x000fe20000000000 */
[----:B------:R-:W-:Y:S08]  /*4dc0*/  BRA `(.L_x_2603) ;  /* 0x0000000400287947 */ /* 0x000ff00003800000 */
.L_x_2616:
        /* <DEDUP_REMOVED lines=21> */
.L_x_2625:
[----:B------:R-:W-:Y:S05]  /*4f20*/  BSYNC B1 ;  /* 0x0000000000017941 */ /* 0x000fea0003800000 */
.L_x_2624:
[----:B------:R-:W-:Y:S01]  /*4f30*/  LEA R5, R0, 0x37800000, 0x17 ;  /* 0x3780000000057811 */ /* 0x000fe200078eb8ff */
[----:B------:R-:W-:-:S05]  /*4f40*/  IMAD.SHL.U32 R0, R3, 0x200000, RZ ;  /* 0x0020000003007824 */ /* 0x000fca00078e00ff */
[----:B------:R-:W-:-:S07]  /*4f50*/  LOP3.LUT R0, R5, R0, R6, 0xfe, !PT ;  /* 0x0000000005007212 */ /* 0x000fce00078efe06 */
.L_x_2623:
[----:B------:R-:W-:Y:S05]  /*4f60*/  BSYNC B0 ;  /* 0x0000000000007941 */ /* 0x000fea0003800000 */
.L_x_2622:
[----:B------:R-:W-:-:S04]  /*4f70*/  FSETP.NEU.FTZ.AND P0, PT, R0, RZ, PT ;  /* 0x000000ff0000720b */ /* 0x000fc80003f1d000 */
[----:B------:R-:W-:Y:S01]  /*4f80*/  P2R R26, PR, RZ, 0x1 ;  /* 0x00000001ff1a7803 */ /* 0x000fe20000000000 */
[----:B------:R-:W-:Y:S08]  /*4f90*/  BRA `(.L_x_2603) ;  /* 0x0000000000b47947 */ /* 0x000ff00003800000 */
.L_x_2615:
        /* <DEDUP_REMOVED lines=14> */
.L_x_2629:
[----:B------:R-:W-:Y:S05]  /*5080*/  BSYNC B0 ;  /* 0x0000000000007941 */ /* 0x000fea0003800000 */
.L_x_2628:
[----:B------:R-:W-:-:S04]  /*5090*/  FSETP.NEU.FTZ.AND P0, PT, R0, RZ, PT ;  /* 0x000000ff0000720b */ /* 0x000fc80003f1d000 */
[----:B------:R-:W-:Y:S01]  /*50a0*/  P2R R26, PR, RZ, 0x1 ;  /* 0x00000001ff1a7803 */ /* 0x000fe20000000000 */
[----:B------:R-:W-:Y:S08]  /*50b0*/  BRA `(.L_x_2603) ;  /* 0x00000000006c7947 */ /* 0x000ff00003800000 */
.L_x_2602:
        /* <DEDUP_REMOVED lines=16> */
.L_x_2630:
[----:B------:R-:W-:-:S04]  /*51c0*/  PLOP3.LUT P0, PT, PT, PT, PT, 0x8, 0x0 ;  /* 0x000000000000781c */ /* 0x000fc80003f0e170 */
[----:B------:R-:W-:Y:S01]  /*51d0*/  P2R R26, PR, RZ, 0x1 ;  /* 0x00000001ff1a7803 */ /* 0x000fe20000000000 */
[----:B------:R-:W-:Y:S08]  /*51e0*/  BRA `(.L_x_2603) ;  /* 0x0000000000207947 */ /* 0x000ff00003800000 */
.L_x_2627:
[----:B------:R-:W2:Y:S02]  /*51f0*/  LDG.E.64 R4, desc[UR36][R4.64] ;  /* 0x0000002404047981 */ /* 0x000ea4000c1e1b00 */
[----:B--2---:R-:W-:-:S04]  /*5200*/  ISETP.NE.U32.AND P0, PT, R4, RZ, PT ;  /* 0x000000ff0400720c */ /* 0x004fc80003f05070 */
[----:B------:R-:W-:-:S04]  /*5210*/  ISETP.NE.AND.EX P0, PT, R5, RZ, PT, P0 ;  /* 0x000000ff0500720c */ /* 0x000fc80003f05300 */
[----:B------:R-:W-:Y:S01]  /*5220*/  P2R R26, PR, RZ, 0x1 ;  /* 0x00000001ff1a7803 */ /* 0x000fe20000000000 */
[----:B------:R-:W-:Y:S08]  /*5230*/  BRA `(.L_x_2603) ;  /* 0x00000000000c7947 */ /* 0x000ff00003800000 */
.L_x_2626:
[----:B------:R-:W2:Y:S02]  /*5240*/  LDG.E R4, desc[UR36][R4.64] ;  /* 0x0000002404047981 */ /* 0x000ea4000c1e1900 */
[----:B--2---:R-:W-:-:S04]  /*5250*/  ISETP.NE.AND P0, PT, R4, RZ, PT ;  /* 0x000000ff0400720c */ /* 0x004fc80003f05270 */
[----:B------:R-:W-:-:S09]  /*5260*/  P2R R26, PR, RZ, 0x1 ;  /* 0x00000001ff1a7803 */ /* 0x000fd20000000000 */
.L_x_2603:
[----:B------:R-:W0:Y:S01]  /*5270*/  LDC.U8 R6, c[0x0][0x235] ;  /* 0x00008d40ff067b82 */ /* 0x000e220000000000 */
[----:B------:R-:W-:Y:S02]  /*5280*/  ULDC UR4, c[0x0][0x23c] ;  /* 0x00008f0000047ab9 */ /* 0x000fe40000000800 */
[----:B------:R-:W-:-:S05]  /*5290*/  IMAD R3, R24, UR4, RZ ;  /* 0x0000000418037c24 */ /* 0x000fca000f8e02ff */
[----:B------:R-:W1:Y:S01]  /*52a0*/  LDC.64 R4, c[0x0][0x228] ;  /* 0x00008a00ff047b82 */ /* 0x000e620000000a00 */
[----:B0-----:R-:W-:-:S04]  /*52b0*/  PRMT R0, R6, 0x9910, RZ ;  /* 0x0000991006007816 */ /* 0x001fc800000000ff */
[----:B------:R-:W-:Y:S02]  /*52c0*/  ISETP.GT.AND P1, PT, R0, 0x9, PT ;  /* 0x000000090000780c */ /* 0x000fe40003f24270 */
[----:B-1----:R-:W-:-:S05]  /*52d0*/  IADD3 R4, P0, R3, R4, RZ ;  /* 0x0000000403047210 */ /* 0x002fca0007f1e0ff */
        /* <DEDUP_REMOVED lines=13> */
.L_x_2634:
[----:B------:R-:W2:Y:S02]  /*53b0*/  LDG.E.U8 R4, desc[UR36][R4.64] ;  /* 0x0000002404047981 */ /* 0x000ea4000c1e1100 */
[----:B--2---:R-:W-:Y:S01]  /*53c0*/  ISETP.NE.AND P0, PT, R4, RZ, PT ;  /* 0x000000ff0400720c */ /* 0x004fe20003f05270 */
[----:B------:R-:W-:-:S12]  /*53d0*/  BRA `(.L_x_2636) ;  /* 0x0000000c00747947 */ /* 0x000fd80003800000 */
.L_x_2633:
        /* <DEDUP_REMOVED lines=10> */
.L_x_2638:
[----:B------:R-:W2:Y:S02]  /*5480*/  LDG.E R4, desc[UR36][R4.64] ;  /* 0x0000002404047981 */ /* 0x000ea4000c1e1900 */
[----:B--2---:R-:W-:Y:S01]  /*5490*/  ISETP.NE.AND P0, PT, R4, RZ, PT ;  /* 0x000000ff0400720c */ /* 0x004fe20003f05270 */
[----:B------:R-:W-:-:S12]  /*54a0*/  BRA `(.L_x_2636) ;  /* 0x0000000c00407947 */ /* 0x000fd80003800000 */
.L_x_2637:
[----:B------:R-:W2:Y:S02]  /*54b0*/  LDG.E.U16 R4, desc[UR36][R4.64] ;  /* 0x0000002404047981 */ /* 0x000ea4000c1e1500 */
[----:B--2---:R-:W-:Y:S01]  /*54c0*/  ISETP.NE.AND P0, PT, R4, RZ, PT ;  /* 0x000000ff0400720c */ /* 0x004fe20003f05270 */
[----:B------:R-:W-:-:S12]  /*54d0*/  BRA `(.L_x_2636) ;  /* 0x0000000c00347947 */ /* 0x000fd80003800000 */
.L_x_2632:
        /* <DEDUP_REMOVED lines=9> */
.L_x_2640:
[----:B------:R-:W2:Y:S02]  /*5570*/  LDG.E.U16 R0, desc[UR36][R4.64] ;  /* 0x0000002404007981 */ /* 0x000ea4000c1e1500 */
[----:B--2---:R-:W-:-:S05]  /*5580*/  HADD2.F32 R0, -RZ, R0.H0_H0 ;  /* 0x20000000ff007230 */ /* 0x004fca0000004100 */
[----:B------:R-:W-:Y:S01]  /*5590*/  FSETP.NEU.FTZ.AND P0, PT, R0, RZ, PT ;  /* 0x000000ff0000720b */ /* 0x000fe20003f1d000 */
[----:B------:R-:W-:-:S12]  /*55a0*/  BRA `(.L_x_2636) ;  /* 0x0000000c00007947 */ /* 0x000fd80003800000 */
.L_x_2639:
        /* <DEDUP_REMOVED lines=11> */
.L_x_2642:
        /* <DEDUP_REMOVED lines=10> */
.L_x_2641:
[----:B------:R-:W2:Y:S02]  /*5700*/  LDG.E.64 R4, desc[UR36][R4.64] ;  /* 0x0000002404047981 */ /* 0x000ea4000c1e1b00 */
[----:B--2---:R-:W-:Y:S01]  /*5710*/  DSETP.NEU.AND P0, PT, R4, RZ, PT ;  /* 0x000000ff0400722a */ /* 0x004fe20003f0d000 */
[----:B------:R-:W-:-:S13]  /*5720*/  BRA `(.L_x_2636) ;  /* 0x0000000800a07947 */ /* 0x000fda0003800000 */
.L_x_2631:
        /* <DEDUP_REMOVED lines=11> */
.L_x_2645:
[----:B------:R-:W2:Y:S02]  /*57e0*/  LDG.E.128 R4, desc[UR36][R4.64] ;  /* 0x0000002404047981 */ /* 0x000ea4000c1e1d00 */
[----:B--2---:R-:W-:-:S06]  /*57f0*/  DSETP.NEU.AND P0, PT, R6, RZ, PT ;  /* 0x000000ff0600722a */ /* 0x004fcc0003f0d000 */
[----:B------:R-:W-:Y:S01]  /*5800*/  DSETP.NEU.OR P0, PT, R4, RZ, P0 ;  /* 0x000000ff0400722a */ /* 0x000fe2000070d400 */
[----:B------:R-:W-:-:S13]  /*5810*/  BRA `(.L_x_2636) ;  /* 0x0000000800647947 */ /* 0x000fda0003800000 */
.L_x_2644:
        /* <DEDUP_REMOVED lines=27> */
.L_x_2647:
        /* <DEDUP_REMOVED lines=14> */
.L_x_2646:
[----:B------:R-:W2:Y:S02]  /*5ab0*/  LDG.E.U16 R0, desc[UR36][R4.64] ;  /* 0x0000002404007981 */ /* 0x000ea4000c1e1500 */
[----:B--2---:R-:W-:-:S05]  /*5ac0*/  IMAD.U32 R0, R0, 0x10000, RZ ;  /* 0x0001000000007824 */ /* 0x004fca00078e00ff */
[----:B------:R-:W-:Y:S01]  /*5ad0*/  FSETP.NEU.FTZ.AND P0, PT, R0, RZ, PT ;  /* 0x000000ff0000720b */ /* 0x000fe20003f1d000 */
[----:B------:R-:W-:-:S12]  /*5ae0*/  BRA `(.L_x_2636) ;  /* 0x0000000400b07947 */ /* 0x000fd80003800000 */
.L_x_2643:
        /* <DEDUP_REMOVED lines=11> */
.L_x_2650:
        /* <DEDUP_REMOVED lines=21> */
.L_x_2654:
[----:B------:R-:W-:Y:S05]  /*5cf0*/  BSYNC B1 ;  /* 0x0000000000017941 */ /* 0x000fea0003800000 */
.L_x_2653:
[----:B------:R-:W-:Y:S01]  /*5d00*/  LEA R5, R0, 0x3b800000, 0x17 ;  /* 0x3b80000000057811 */ /* 0x000fe200078eb8ff */
[----:B------:R-:W-:-:S05]  /*5d10*/  IMAD.SHL.U32 R0, R3, 0x100000, RZ ;  /* 0x0010000003007824 */ /* 0x000fca00078e00ff */
[----:B------:R-:W-:-:S07]  /*5d20*/  LOP3.LUT R0, R5, R0, R6, 0xfe, !PT ;  /* 0x0000000005007212 */ /* 0x000fce00078efe06 */
.L_x_2652:
[----:B------:R-:W-:Y:S05]  /*5d30*/  BSYNC B0 ;  /* 0x0000000000007941 */ /* 0x000fea0003800000 */
.L_x_2651:
[----:B------:R-:W-:Y:S01]  /*5d40*/  FSETP.NEU.FTZ.AND P0, PT, R0, RZ, PT ;  /* 0x000000ff0000720b */ /* 0x000fe20003f1d000 */
[----:B------:R-:W-:-:S12]  /*5d50*/  BRA `(.L_x_2636) ;  /* 0x0000000400147947 */ /* 0x000fd80003800000 */
.L_x_2649:
        /* <DEDUP_REMOVED lines=21> */
.L_x_2658:
[----:B------:R-:W-:Y:S05]  /*5eb0*/  BSYNC B1 ;  /* 0x0000000000017941 */ /* 0x000fea0003800000 */
.L_x_2657:
[----:B------:R-:W-:Y:S01]  /*5ec0*/  LEA R5, R0, 0x37800000, 0x17 ;  /* 0x3780000000057811 */ /* 0x000fe200078eb8ff */
[----:B------:R-:W-:-:S05]  /*5ed0*/  IMAD.SHL.U32 R0, R3, 0x200000, RZ ;  /* 0x0020000003007824 */ /* 0x000fca00078e00ff */
[----:B------:R-:W-:-:S07]  /*5ee0*/  LOP3.LUT R0, R5, R0, R6, 0xfe, !PT ;  /* 0x0000000005007212 */ /* 0x000fce00078efe06 */
.L_x_2656:
[----:B------:R-:W-:Y:S05]  /*5ef0*/  BSYNC B0 ;  /* 0x0000000000007941 */ /* 0x000fea0003800000 */
.L_x_2655:
[----:B------:R-:W-:Y:S01]  /*5f00*/  FSETP.NEU.FTZ.AND P0, PT, R0, RZ, PT ;  /* 0x000000ff0000720b */ /* 0x000fe20003f1d000 */
[----:B------:R-:W-:-:S12]  /*5f10*/  BRA `(.L_x_2636) ;  /* 0x0000000000a47947 */ /* 0x000fd80003800000 */
.L_x_2648:
        /* <DEDUP_REMOVED lines=14> */
.L_x_2662:
[----:B------:R-:W-:Y:S05]  /*6000*/  BSYNC B0 ;  /* 0x0000000000007941 */ /* 0x000fea0003800000 */
.L_x_2661:
[----:B------:R-:W-:Y:S01]  /*6010*/  FSETP.NEU.FTZ.AND P0, PT, R0, RZ, PT ;  /* 0x000000ff0000720b */ /* 0x000fe20003f1d000 */
[----:B------:R-:W-:-:S12]  /*6020*/  BRA `(.L_x_2636) ;  /* 0x0000000000607947 */ /* 0x000fd80003800000 */
.L_x_2635:
        /* <DEDUP_REMOVED lines=16> */
.L_x_2663:
[----:B------:R-:W-:Y:S01]  /*6130*/  PLOP3.LUT P0, PT, PT, PT, PT, 0x8, 0x0 ;  /* 0x000000000000781c */ /* 0x000fe20003f0e170 */
[----:B------:R-:W-:-:S12]  /*6140*/  BRA `(.L_x_2636) ;  /* 0x0000000000187947 */ /* 0x000fd80003800000 */
.L_x_2660:
[----:B------:R-:W2:Y:S02]  /*6150*/  LDG.E.64 R4, desc[UR36][R4.64] ;  /* 0x0000002404047981 */ /* 0x000ea4000c1e1b00 */
[----:B--2---:R-:W-:-:S04]  /*6160*/  ISETP.NE.U32.AND P0, PT, R4, RZ, PT ;  /* 0x000000ff0400720c */ /* 0x004fc80003f05070 */
[----:B------:R-:W-:Y:S01]  /*6170*/  ISETP.NE.AND.EX P0, PT, R5, RZ, PT, P0 ;  /* 0x000000ff0500720c */ /* 0x000fe20003f05300 */
[----:B------:R-:W-:-:S12]  /*6180*/  BRA `(.L_x_2636) ;  /* 0x0000000000087947 */ /* 0x000fd80003800000 */
.L_x_2659:
[----:B------:R-:W2:Y:S02]  /*6190*/  LDG.E R4, desc[UR36][R4.64] ;  /* 0x0000002404047981 */ /* 0x000ea4000c1e1900 */
[----:B--2---:R-:W-:-:S13]  /*61a0*/  ISETP.NE.AND P0, PT, R4, RZ, PT ;  /* 0x000000ff0400720c */ /* 0x004fda0003f05270 */
.L_x_2636:
[----:B------:R-:W-:Y:S01]  /*61b0*/  ISETP.NE.AND P1, PT, R26, RZ, PT ;  /* 0x000000ff1a00720c */ /* 0x000fe20003f25270 */
[----:B------:R-:W-:Y:S01]  /*61c0*/  VIADD R25, R25, 0x80 ;  /* 0x0000008019197836 */ /* 0x000fe20000000000 */
[----:B------:R-:W-:Y:S02]  /*61d0*/  SEL R24, RZ, 0x1, !P0 ;  /* 0x00000001ff187807 */ /* 0x000fe40004000000 */
[----:B------:R-:W-:-:S09]  /*61e0*/  SEL R26, RZ, 0x1, !P1 ;  /* 0x00000001ff1a7807 */ /* 0x000fd20004800000 */
.L_x_2597:
[----:B------:R-:W-:Y:S05]  /*61f0*/  BSYNC B6 ;  /* 0x0000000000067941 */ /* 0x000fea0003800000 */
.L_x_2596:
        /* <DEDUP_REMOVED lines=25> */
.L_x_2669:
[----:B------:R-:W2:Y:S02]  /*6390*/  LDG.E.U8 R4, desc[UR36][R4.64] ;  /* 0x0000002404047981 */ /* 0x000ea4000c1e1100 */
[----:B--2---:R-:W-:-:S04]  /*63a0*/  ISETP.NE.AND P0, PT, R4, RZ, PT ;  /* 0x000000ff0400720c */ /* 0x004fc80003f05270 */
[----:B------:R-:W-:Y:S01]  /*63b0*/  P2R R23, PR, RZ, 0x1 ;  /* 0x00000001ff177803 */ /* 0x000fe20000000000 */
[----:B------:R-:W-:Y:S08]  /*63c0*/  BRA `(.L_x_2671) ;  /* 0x0000000c00c47947 */ /* 0x000ff00003800000 */
.L_x_2668:
        /* <DEDUP_REMOVED lines=11> */
.L_x_2673:
[----:B------:R-:W2:Y:S02]  /*6480*/  LDG.E R4, desc[UR36][R4.64] ;  /* 0x0000002404047981 */ /* 0x000ea4000c1e1900 */
[----:B--2---:R-:W-:-:S04]  /*6490*/  ISETP.NE.AND P0, PT, R4, RZ, PT ;  /* 0x000000ff0400720c */ /* 0x004fc80003f05270 */
[----:B------:R-:W-:Y:S01]  /*64a0*/  P2R R23, PR, RZ, 0x1 ;  /* 0x00000001ff177803 */ /* 0x000fe20000000000 */
[----:B------:R-:W-:Y:S08]  /*64b0*/  BRA `(.L_x_2671) ;  /* 0x0000000c00887947 */ /* 0x000ff00003800000 */
.L_x_2672:
[----:B------:R-:W2:Y:S02]  /*64c0*/  LDG.E.U16 R4, desc[UR36][R4.64] ;  /* 0x0000002404047981 */ /* 0x000ea4000c1e1500 */
[----:B--2---:R-:W-:-:S04]  /*64d0*/  ISETP.NE.AND P0, PT, R4, RZ, PT ;  /* 0x000000ff0400720c */ /* 0x004fc80003f05270 */
[----:B------:R-:W-:Y:S01]  /*64e0*/  P2R R23, PR, RZ, 0x1 ;  /* 0x00000001ff177803 */ /* 0x000fe20000000000 */
[----:B------:R-:W-:Y:S08]  /*64f0*/  BRA `(.L_x_2671) ;  /* 0x0000000c00787947 */ /* 0x000ff00003800000 */
.L_x_2667:
        /* <DEDUP_REMOVED lines=10> */
.L_x_2675:
[----:B------:R-:W2:Y:S02]  /*65a0*/  LDG.E.U16 R0, desc[UR36][R4.64] ;  /* 0x0000002404007981 */ /* 0x000ea4000c1e1500 */
[----:B--2---:R-:W-:-:S05]  /*65b0*/  HADD2.F32 R0, -RZ, R0.H0_H0 ;  /* 0x20000000ff007230 */ /* 0x004fca0000004100 */
[----:B------:R-:W-:-:S04]  /*65c0*/  FSETP.NEU.FTZ.AND P0, PT, R0, RZ, PT ;  /* 0x000000ff0000720b */ /* 0x000fc80003f1d000 */
[----:B------:R-:W-:Y:S01]  /*65d0*/  P2R R23, PR, RZ, 0x1 ;  /* 0x00000001ff177803 */ /* 0x000fe20000000000 */
[----:B------:R-:W-:Y:S08]  /*65e0*/  BRA `(.L_x_2671) ;  /* 0x0000000c003c7947 */ /* 0x000ff00003800000 */
.L_x_2674:
        /* <DEDUP_REMOVED lines=12> */
.L_x_2677:
        /* <DEDUP_REMOVED lines=11> */
.L_x_2676:
[----:B------:R-:W2:Y:S02]  /*6760*/  LDG.E.64 R4, desc[UR36][R4.64] ;  /* 0x0000002404047981 */ /* 0x000ea4000c1e1b00 */
[----:B--2---:R-:W-:-:S06]  /*6770*/  DSETP.NEU.AND P0, PT, R4, RZ, PT ;  /* 0x000000ff0400722a */ /* 0x004fcc0003f0d000 */
[----:B------:R-:W-:Y:S01]  /*6780*/  P2R R23, PR, RZ, 0x1 ;  /* 0x00000001ff177803 */ /* 0x000fe20000000000 */
[----:B------:R-:W-:Y:S07]  /*6790*/  BRA `(.L_x_2671) ;  /* 0x0000000800d07947 */ /* 0x000fee0003800000 */
.L_x_2666:
        /* <DEDUP_REMOVED lines=12> */
.L_x_2680:
[----:B------:R-:W2:Y:S02]  /*6860*/  LDG.E.128 R4, desc[UR36][R4.64] ;  /* 0x0000002404047981 */ /* 0x000ea4000c1e1d00 */
[----:B--2---:R-:W-:-:S06]  /*6870*/  DSETP.NEU.AND P0, PT, R6, RZ, PT ;  /* 0x000000ff0600722a */ /* 0x004fcc0003f0d000 */
[----:B------:R-:W-:-:S06]  /*6880*/  DSETP.NEU.OR P0, PT, R4, RZ, P0 ;  /* 0x000000ff0400722a */ /* 0x000fcc000070d400 */
[----:B------:R-:W-:Y:S01]  /*6890*/  P2R R23, PR, RZ, 0x1 ;  /* 0x00000001ff177803 */ /* 0x000fe20000000000 */
[----:B------:R-:W-:Y:S07]  /*68a0*/  BRA `(.L_x_2671) ;  /* 0x00000008008c7947 */ /* 0x000fee0003800000 */
.L_x_2679:
        /* <DEDUP_REMOVED lines=28> */
.L_x_2682:
        /* <DEDUP_REMOVED lines=15> */
.L_x_2681:
[----:B------:R-:W2:Y:S02]  /*6b60*/  LDG.E.U16 R0, desc[UR36][R4.64] ;  /* 0x0000002404007981 */ /* 0x000ea4000c1e1500 */
[----:B--2---:R-:W-:-:S05]  /*6b70*/  IMAD.U32 R0, R0, 0x10000, RZ ;  /* 0x0001000000007824 */ /* 0x004fca00078e00ff */
[----:B------:R-:W-:-:S04]  /*6b80*/  FSETP.NEU.FTZ.AND P0, PT, R0, RZ, PT ;  /* 0x000000ff0000720b */ /* 0x000fc80003f1d000 */
[----:B------:R-:W-:Y:S01]  /*6b90*/  P2R R23, PR, RZ, 0x1 ;  /* 0x00000001ff177803 */ /* 0x000fe20000000000 */
[----:B------:R-:W-:Y:S08]  /*6ba0*/  BRA `(.L_x_2671) ;  /* 0x0000000400cc7947 */ /* 0x000ff00003800000 */
.L_x_2678:
        /* <DEDUP_REMOVED lines=12> */
.L_x_2685:
        /* <DEDUP_REMOVED lines=21> */
.L_x_2689:
[----:B------:R-:W-:Y:S05]  /*6dc0*/  BSYNC B1 ;  /* 0x0000000000017941 */ /* 0x000fea0003800000 */
.L_x_2688:
[----:B------:R-:W-:Y:S01]  /*6dd0*/  LEA R5, R0, 0x3b800000, 0x17 ;  /* 0x3b80000000057811 */ /* 0x000fe200078eb8ff */
[----:B------:R-:W-:-:S05]  /*6de0*/  IMAD.SHL.U32 R0, R3, 0x100000, RZ ;  /* 0x0010000003007824 */ /* 0x000fca00078e00ff */
[----:B------:R-:W-:-:S07]  /*6df0*/  LOP3.LUT R0, R5, R0, R6, 0xfe, !PT ;  /* 0x0000000005007212 */ /* 0x000fce00078efe06 */
.L_x_2687:
[----:B------:R-:W-:Y:S05]  /*6e00*/  BSYNC B0 ;  /* 0x0000000000007941 */ /* 0x000fea0003800000 */
.L_x_2686:
[----:B------:R-:W-:-:S04]  /*6e10*/  FSETP.NEU.FTZ.AND P0, PT, R0, RZ, PT ;  /* 0x000000ff0000720b */ /* 0x000fc80003f1d000 */
[----:B------:R-:W-:Y:S01]  /*6e20*/  P2R R23, PR, RZ, 0x1 ;  /* 0x00000001ff177803 */ /* 0x000fe20000000000 */
[----:B------:R-:W-:Y:S08]  /*6e30*/  BRA `(.L_x_2671) ;  /* 0x0000000400287947 */ /* 0x000ff00003800000 */
.L_x_2684:
        /* <DEDUP_REMOVED lines=21> */
.L_x_2693:
[----:B------:R-:W-:Y:S05]  /*6f90*/  BSYNC B1 ;  /* 0x0000000000017941 */ /* 0x000fea0003800000 */
.L_x_2692:
[----:B------:R-:W-:Y:S01]  /*6fa0*/  LEA R5, R0, 0x37800000, 0x17 ;  /* 0x3780000000057811 */ /* 0x000fe200078eb8ff */
[----:B------:R-:W-:-:S05]  /*6fb0*/  IMAD.SHL.U32 R0, R3, 0x200000, RZ ;  /* 0x0020000003007824 */ /* 0x000fca00078e00ff */
[----:B------:R-:W-:-:S07]  /*6fc0*/  LOP3.LUT R0, R5, R0, R6, 0xfe, !PT ;  /* 0x0000000005007212 */ /* 0x000fce00078efe06 */
.L_x_2691:
[----:B------:R-:W-:Y:S05]  /*6fd0*/  BSYNC B0 ;  /* 0x0000000000007941 */ /* 0x000fea0003800000 */
.L_x_2690:
[----:B------:R-:W-:-:S04]  /*6fe0*/  FSETP.NEU.FTZ.AND P0, PT, R0, RZ, PT ;  /* 0x000000ff0000720b */ /* 0x000fc80003f1d000 */
[----:B------:R-:W-:Y:S01]  /*6ff0*/  P2R R23, PR, RZ, 0x1 ;  /* 0x00000001ff177803 */ /* 0x000fe20000000000 */
[----:B------:R-:W-:Y:S08]  /*7000*/  BRA `(.L_x_2671) ;  /* 0x0000000000b47947 */ /* 0x000ff00003800000 */
.L_x_2683:
        /* <DEDUP_REMOVED lines=14> */
.L_x_2697:
[----:B------:R-:W-:Y:S05]  /*70f0*/  BSYNC B0 ;  /* 0x0000000000007941 */ /* 0x000fea0003800000 */
.L_x_2696:
[----:B------:R-:W-:-:S04]  /*7100*/  FSETP.NEU.FTZ.AND P0, PT, R0, RZ, PT ;  /* 0x000000ff0000720b */ /* 0x000fc80003f1d000 */
[----:B------:R-:W-:Y:S01]  /*7110*/  P2R R23, PR, RZ, 0x1 ;  /* 0x00000001ff177803 */ /* 0x000fe20000000000 */
[----:B------:R-:W-:Y:S08]  /*7120*/  BRA `(.L_x_2671) ;  /* 0x00000000006c7947 */ /* 0x000ff00003800000 */
.L_x_2670:
        /* <DEDUP_REMOVED lines=16> */
.L_x_2698:
[----:B------:R-:W-:-:S04]  /*7230*/  PLOP3.LUT P0, PT, PT, PT, PT, 0x8, 0x0 ;  /* 0x000000000000781c */ /* 0x000fc80003f0e170 */
[----:B------:R-:W-:Y:S01]  /*7240*/  P2R R23, PR, RZ, 0x1 ;  /* 0x00000001ff177803 */ /* 0x000fe20000000000 */
[----:B------:R-:W-:Y:S08]  /*7250*/  BRA `(.L_x_2671) ;  /* 0x0000000000207947 */ /* 0x000ff00003800000 */
.L_x_2695:
[----:B------:R-:W2:Y:S02]  /*7260*/  LDG.E.64 R4, desc[UR36][R4.64] ;  /* 0x0000002404047981 */ /* 0x000ea4000c1e1b00 */
[----:B--2---:R-:W-:-:S04]  /*7270*/  ISETP.NE.U32.AND P0, PT, R4, RZ, PT ;  /* 0x000000ff0400720c */ /* 0x004fc80003f05070 */
[----:B------:R-:W-:-:S04]  /*7280*/  ISETP.NE.AND.EX P0, PT, R5, RZ, PT, P0 ;  /* 0x000000ff0500720c */ /* 0x000fc80003f05300 */
[----:B------:R-:W-:Y:S01]  /*7290*/  P2R R23, PR, RZ, 0x1 ;  /* 0x00000001ff177803 */ /* 0x000fe20000000000 */
[----:B------:R-:W-:Y:S08]  /*72a0*/  BRA `(.L_x_2671) ;  /* 0x00000000000c7947 */ /* 0x000ff00003800000 */
.L_x_2694:
[----:B------:R-:W2:Y:S02]  /*72b0*/  LDG.E R4, desc[UR36][R4.64] ;  /* 0x0000002404047981 */ /* 0x000ea4000c1e1900 */
[----:B--2---:R-:W-:-:S04]  /*72c0*/  ISETP.NE.AND P0, PT, R4, RZ, PT ;  /* 0x000000ff0400720c */ /* 0x004fc80003f05270 */
[----:B------:R-:W-:-:S09]  /*72d0*/  P2R R23, PR, RZ, 0x1 ;  /* 0x00000001ff177803 */ /* 0x000fd20000000000 */
.L_x_2671:
        /* <DEDUP_REMOVED lines=20> */
.L_x_2702:
[----:B------:R-:W2:Y:S02]  /*7420*/  LDG.E.U8 R4, desc[UR36][R4.64] ;  /* 0x0000002404047981 */ /* 0x000ea4000c1e1100 */
[----:B--2---:R-:W-:Y:S01]  /*7430*/  ISETP.NE.AND P0, PT, R4, RZ, PT ;  /* 0x000000ff0400720c */ /* 0x004fe20003f05270 */
[----:B------:R-:W-:-:S12]  /*7440*/  BRA `(.L_x_2704) ;  /* 0x0000000c00747947 */ /* 0x000fd80003800000 */
.L_x_2701:
        /* <DEDUP_REMOVED lines=10> */
.L_x_2706:
[----:B------:R-:W2:Y:S02]  /*74f0*/  LDG.E R4, desc[UR36][R4.64] ;  /* 0x0000002404047981 */ /* 0x000ea4000c1e1900 */
[----:B--2---:R-:W-:Y:S01]  /*7500*/  ISETP.NE.AND P0, PT, R4, RZ, PT ;  /* 0x000000ff0400720c */ /* 0x004fe20003f05270 */
[----:B------:R-:W-:-:S12]  /*7510*/  BRA `(.L_x_2704) ;  /* 0x0000000c00407947 */ /* 0x000fd80003800000 */
.L_x_2705:
[----:B------:R-:W2:Y:S02]  /*7520*/  LDG.E.U16 R4, desc[UR36][R4.64] ;  /* 0x0000002404047981 */ /* 0x000ea4000c1e1500 */
[----:B--2---:R-:W-:Y:S01]  /*7530*/  ISETP.NE.AND P0, PT, R4, RZ, PT ;  /* 0x000000ff0400720c */ /* 0x004fe20003f05270 */
[----:B------:R-:W-:-:S12]  /*7540*/  BRA `(.L_x_2704) ;  /* 0x0000000c00347947 */ /* 0x000fd80003800000 */
.L_x_2700:
        /* <DEDUP_REMOVED lines=9> */
.L_x_2708:
[----:B------:R-:W2:Y:S02]  /*75e0*/  LDG.E.U16 R0, desc[UR36][R4.64] ;  /* 0x0000002404007981 */ /* 0x000ea4000c1e1500 */
[----:B--2---:R-:W-:-:S05]  /*75f0*/  HADD2.F32 R0, -RZ, R0.H0_H0 ;  /* 0x20000000ff007230 */ /* 0x004fca0000004100 */
[----:B------:R-:W-:Y:S01]  /*7600*/  FSETP.NEU.FTZ.AND P0, PT, R0, RZ, PT ;  /* 0x000000ff0000720b */ /* 0x000fe20003f1d000 */
[----:B------:R-:W-:-:S12]  /*7610*/  BRA `(.L_x_2704) ;  /* 0x0000000c00007947 */ /* 0x000fd80003800000 */
.L_x_2707:
        /* <DEDUP_REMOVED lines=11> */
.L_x_2710:
        /* <DEDUP_REMOVED lines=10> */
.L_x_2709:
[----:B------:R-:W2:Y:S02]  /*7770*/  LDG.E.64 R4, desc[UR36][R4.64] ;  /* 0x0000002404047981 */ /* 0x000ea4000c1e1b00 */
[----:B--2---:R-:W-:Y:S01]  /*7780*/  DSETP.NEU.AND P0, PT, R4, RZ, PT ;  /* 0x000000ff0400722a */ /* 0x004fe20003f0d000 */
[----:B------:R-:W-:-:S13]  /*7790*/  BRA `(.L_x_2704) ;  /* 0x0000000800a07947 */ /* 0x000fda0003800000 */
.L_x_2699:
        /* <DEDUP_REMOVED lines=11> */
.L_x_2713:
[----:B------:R-:W2:Y:S02]  /*7850*/  LDG.E.128 R4, desc[UR36][R4.64] ;  /* 0x0000002404047981 */ /* 0x000ea4000c1e1d00 */
[----:B--2---:R-:W-:-:S06]  /*7860*/  DSETP.NEU.AND P0, PT, R6, RZ, PT ;  /* 0x000000ff0600722a */ /* 0x004fcc0003f0d000 */
[----:B------:R-:W-:Y:S01]  /*7870*/  DSETP.NEU.OR P0, PT, R4, RZ, P0 ;  /* 0x000000ff0400722a */ /* 0x000fe2000070d400 */
[----:B------:R-:W-:-:S13]  /*7880*/  BRA `(.L_x_2704) ;  /* 0x0000000800647947 */ /* 0x000fda0003800000 */
.L_x_2712:
        /* <DEDUP_REMOVED lines=27> */
.L_x_2715:
        /* <DEDUP_REMOVED lines=14> */
.L_x_2714:
[----:B------:R-:W2:Y:S02]  /*7b20*/  LDG.E.U16 R0, desc[UR36][R4.64] ;  /* 0x0000002404007981 */ /* 0x000ea4000c1e1500 */
[----:B--2---:R-:W-:-:S05]  /*7b30*/  IMAD.U32 R0, R0, 0x10000, RZ ;  /* 0x0001000000007824 */ /* 0x004fca00078e00ff */
[----:B------:R-:W-:Y:S01]  /*7b40*/  FSETP.NEU.FTZ.AND P0, PT, R0, RZ, PT ;  /* 0x000000ff0000720b */ /* 0x000fe20003f1d000 */
[----:B------:R-:W-:-:S12]  /*7b50*/  BRA `(.L_x_2704) ;  /* 0x0000000400b07947 */ /* 0x000fd80003800000 */
.L_x_2711:
        /* <DEDUP_REMOVED lines=11> */
.L_x_2718:
        /* <DEDUP_REMOVED lines=21> */
.L_x_2722:
[----:B------:R-:W-:Y:S05]  /*7d60*/  BSYNC B1 ;  /* 0x0000000000017941 */ /* 0x000fea0003800000 */
.L_x_2721:
[----:B------:R-:W-:Y:S01]  /*7d70*/  LEA R5, R0, 0x3b800000, 0x17 ;  /* 0x3b80000000057811 */ /* 0x000fe200078eb8ff */
[----:B------:R-:W-:-:S05]  /*7d80*/  IMAD.SHL.U32 R0, R3, 0x100000, RZ ;  /* 0x0010000003007824 */ /* 0x000fca00078e00ff */
[----:B------:R-:W-:-:S07]  /*7d90*/  LOP3.LUT R0, R5, R0, R6, 0xfe, !PT ;  /* 0x0000000005007212 */ /* 0x000fce00078efe06 */
.L_x_2720:
[----:B------:R-:W-:Y:S05]  /*7da0*/  BSYNC B0 ;  /* 0x0000000000007941 */ /* 0x000fea0003800000 */
.L_x_2719:
[----:B------:R-:W-:Y:S01]  /*7db0*/  FSETP.NEU.FTZ.AND P0, PT, R0, RZ, PT ;  /* 0x000000ff0000720b */ /* 0x000fe20003f1d000 */
[----:B------:R-:W-:-:S12]  /*7dc0*/  BRA `(.L_x_2704) ;  /* 0x0000000400147947 */ /* 0x000fd80003800000 */
.L_x_2717:
        /* <DEDUP_REMOVED lines=21> */
.L_x_2726:
[----:B------:R-:W-:Y:S05]  /*7f20*/  BSYNC B1 ;  /* 0x0000000000017941 */ /* 0x000fea0003800000 */
.L_x_2725:
[----:B------:R-:W-:Y:S01]  /*7f30*/  LEA R5, R0, 0x37800000, 0x17 ;  /* 0x3780000000057811 */ /* 0x000fe200078eb8ff */
[----:B------:R-:W-:-:S05]  /*7f40*/  IMAD.SHL.U32 R0, R3, 0x200000, RZ ;  /* 0x0020000003007824 */ /* 0x000fca00078e00ff */
[----:B------:R-:W-:-:S07]  /*7f50*/  LOP3.LUT R0, R5, R0, R6, 0xfe, !PT ;  /* 0x0000000005007212 */ /* 0x000fce00078efe06 */
.L_x_2724:
[----:B------:R-:W-:Y:S05]  /*7f60*/  BSYNC B0 ;  /* 0x0000000000007941 */ /* 0x000fea0003800000 */
.L_x_2723:
[----:B------:R-:W-:Y:S01]  /*7f70*/  FSETP.NEU.FTZ.AND P0, PT, R0, RZ, PT ;  /* 0x000000ff0000720b */ /* 0x000fe20003f1d000 */
[----:B------:R-:W-:-:S12]  /*7f80*/  BRA `(.L_x_2704) ;  /* 0x0000000000a47947 */ /* 0x000fd80003800000 */
.L_x_2716:
        /* <DEDUP_REMOVED lines=14> */
.L_x_2730:
[----:B------:R-:W-:Y:S05]  /*8070*/  BSYNC B0 ;  /* 0x0000000000007941 */ /* 0x000fea0003800000 */
.L_x_2729:
[----:B------:R-:W-:Y:S01]  /*8080*/  FSETP.NEU.FTZ.AND P0, PT, R0, RZ, PT ;  /* 0x000000ff0000720b */ /* 0x000fe20003f1d000 */
[----:B------:R-:W-:-:S12]  /*8090*/  BRA `(.L_x_2704) ;  /* 0x0000000000607947 */ /* 0x000fd80003800000 */
.L_x_2703:
        /* <DEDUP_REMOVED lines=16> */
.L_x_2731:
[----:B------:R-:W-:Y:S01]  /*81a0*/  PLOP3.LUT P0, PT, PT, PT, PT, 0x8, 0x0 ;  /* 0x000000000000781c */ /* 0x000fe20003f0e170 */
[----:B------:R-:W-:-:S12]  /*81b0*/  BRA `(.L_x_2704) ;  /* 0x0000000000187947 */ /* 0x000fd80003800000 */
.L_x_2728:
[----:B------:R-:W2:Y:S02]  /*81c0*/  LDG.E.64 R4, desc[UR36][R4.64] ;  /* 0x0000002404047981 */ /* 0x000ea4000c1e1b00 */
[----:B--2---:R-:W-:-:S04]  /*81d0*/  ISETP.NE.U32.AND P0, PT, R4, RZ, PT ;  /* 0x000000ff0400720c */ /* 0x004fc80003f05070 */
[----:B------:R-:W-:Y:S01]  /*81e0*/  ISETP.NE.AND.EX P0, PT, R5, RZ, PT, P0 ;  /* 0x000000ff0500720c */ /* 0x000fe20003f05300 */
[----:B------:R-:W-:-:S12]  /*81f0*/  BRA `(.L_x_2704) ;  /* 0x0000000000087947 */ /* 0x000fd80003800000 */
.L_x_2727:
[----:B------:R-:W2:Y:S02]  /*8200*/  LDG.E R4, desc[UR36][R4.64] ;  /* 0x0000002404047981 */ /* 0x000ea4000c1e1900 */
[----:B--2---:R-:W-:-:S13]  /*8210*/  ISETP.NE.AND P0, PT, R4, RZ, PT ;  /* 0x000000ff0400720c */ /* 0x004fda0003f05270 */
.L_x_2704:
[----:B------:R-:W-:Y:S02]  /*8220*/  ISETP.NE.AND P1, PT, R23, RZ, PT ;  /* 0x000000ff1700720c */ /* 0x000fe40003f25270 */
[----:B------:R-:W-:Y:S02]  /*8230*/  SEL R0, RZ, 0x1, !P0 ;  /* 0x00000001ff007807 */ /* 0x000fe40004000000 */
[----:B------:R-:W-:-:S09]  /*8240*/  SEL R27, RZ, 0x1, !P1 ;  /* 0x00000001ff1b7807 */ /* 0x000fd20004800000 */
.L_x_2665:
[----:B------:R-:W-:Y:S05]  /*8250*/  BSYNC B6 ;  /* 0x0000000000067941 */ /* 0x000fea0003800000 */
.L_x_2664:
[----:B------:R-:W0:Y:S01]  /*8260*/  S2R R3, SR_TID.X ;  /* 0x0000000000037919 */ /* 0x000e220000002100 */
[----:B------:R-:W-:Y:S01]  /*8270*/  PRMT R4, R19, 0x9910, RZ ;  /* 0x0000991013047816 */ /* 0x000fe200000000ff */
[----:B------:R-:W-:Y:S01]  /*8280*/  BSSY B6, `(.L_x_2732) ;  /* 0x0000104000067945 */ /* 0x000fe20003800000 */
[----:B------:R-:W-:Y:S02]  /*8290*/  PRMT R18, R18, 0x9910, RZ ;  /* 0x0000991012127816 */ /* 0x000fe400000000ff */
[----:B------:R-:W-:Y:S02]  /*82a0*/  ISETP.NE.AND P3, PT, R4, RZ, PT ;  /* 0x000000ff0400720c */ /* 0x000fe40003f65270 */
[----:B------:R-:W-:Y:S02]  /*82b0*/  PRMT R4, R16, 0x9910, RZ ;  /* 0x0000991010047816 */ /* 0x000fe400000000ff */
[----:B------:R-:W1:Y:S01]  /*82c0*/  LDC.U8 R16, c[0x0][0x240] ;  /* 0x00009000ff107b82 */ /* 0x000e620000000000 */
[----:B------:R-:W-:Y:S01]  /*82d0*/  PRMT R6, R0, 0x9910, RZ ;  /* 0x0000991000067816 */ /* 0x000fe200000000ff */
[----:B------:R-:W-:Y:S01]  /*82e0*/  IMAD.MOV.U32 R0, RZ, RZ, R18 ;  /* 0x000000ffff007224 */ /* 0x000fe200078e0012 */
[----:B------:R-:W-:-:S02]  /*82f0*/  PRMT R5, R24, 0x9910, RZ ;  /* 0x0000991018057816 */ /* 0x000fc400000000ff */
[----:B------:R-:W-:Y:S02]  /*8300*/  ISETP.NE.AND P0, PT, R6, RZ, PT ;  /* 0x000000ff0600720c */ /* 0x000fe40003f05270 */
[----:B------:R-:W-:Y:S02]  /*8310*/  ISETP.NE.AND P2, PT, R0, RZ, PT ;  /* 0x000000ff0000720c */ /* 0x000fe40003f45270 */
[----:B------:R-:W-:Y:S02]  /*8320*/  ISETP.NE.AND P1, PT, R5, RZ, PT ;  /* 0x000000ff0500720c */ /* 0x000fe40003f25270 */
[----:B------:R-:W-:Y:S02]  /*8330*/  PRMT R0, R17, 0x9910, RZ ;  /* 0x0000991011007816 */ /* 0x000fe400000000ff */
[----:B------:R-:W-:Y:S02]  /*8340*/  PRMT R5, R26, 0x9910, RZ ;  /* 0x000099101a057816 */ /* 0x000fe400000000ff */
[----:B------:R-:W-:-:S02]  /*8350*/  PRMT R6, R27, 0x9910, RZ ;  /* 0x000099101b067816 */ /* 0x000fc400000000ff */
[----:B------:R-:W-:Y:S02]  /*8360*/  ISETP.NE.XOR P2, PT, R0, RZ, P2 ;  /* 0x000000ff0000720c */ /* 0x000fe40001745a70 */
[----:B------:R-:W-:Y:S02]  /*8370*/  ISETP.NE.XOR P3, PT, R4, RZ, P3 ;  /* 0x000000ff0400720c */ /* 0x000fe40001f65a70 */
[----:B------:R-:W-:Y:S02]  /*8380*/  ISETP.NE.XOR P1, PT, R5, RZ, P1 ;  /* 0x000000ff0500720c */ /* 0x000fe40000f25a70 */
[----:B0-----:R-:W-:Y:S01]  /*8390*/  ISETP.GE.AND P4, PT, R3, R22, PT ;  /* 0x000000160300720c */ /* 0x001fe20003f86270 */
[----:B------:R-:W-:Y:S01]  /*83a0*/  IMAD.MOV.U32 R17, RZ, RZ, R3 ;  /* 0x000000ffff117224 */ /* 0x000fe200078e0003 */
[----:B------:R-:W-:Y:S02]  /*83b0*/  ISETP.NE.XOR P0, PT, R6, RZ, P0 ;  /* 0x000000ff0600720c */ /* 0x000fe40000705a70 */
[----:B------:R-:W-:-:S02]  /*83c0*/  SEL R11, RZ, 0x1, !P2 ;  /* 0x00000001ff0b7807 */ /* 0x000fc40005000000 */
[----:B------:R-:W-:Y:S02]  /*83d0*/  SEL R26, RZ, 0x1, !P3 ;  /* 0x00000001ff1a7807 */ /* 0x000fe40005800000 */
[----:B------:R-:W-:Y:S02]  /*83e0*/  SEL R18, RZ, 0x1, !P1 ;  /* 0x00000001ff127807 */ /* 0x000fe40004800000 */
[----:B------:R-:W-:-:S03]  /*83f0*/  SEL R24, RZ, 0x1, !P0 ;  /* 0x00000001ff187807 */ /* 0x000fc60004000000 */
[----:B------:R-:W-:Y:S05]  /*8400*/  @P4 BRA `(.L_x_2733) ;  /* 0x0000000c00ac4947 */ /* 0x000fea0003800000 */
[----:B------:R-:W0:Y:S01]  /*8410*/  LDC.64 R8, c[0x0][0x218] ;  /* 0x00008600ff087b82 */ /* 0x000e220000000a00 */
[----:B------:R-:W-:Y:S01]  /*8420*/  IMAD R0, R2, 0x200, R3 ;  /* 0x0000020002007824 */ /* 0x000fe200078e0203 */
[----:B-1----:R-:W-:Y:S01]  /*8430*/  PRMT R4, R16, 0x9910, RZ ;  /* 0x0000991010047816 */ /* 0x002fe200000000ff */
        /* <DEDUP_REMOVED lines=18> */
.L_x_2737:
[----:B------:R0:W-:Y:S01]  /*8560*/  STG.E.U8 desc[UR36][R8.64], R11 ;  /* 0x0000000b08007986 */ /* 0x0001e2000c101124 */
[----:B------:R-:W-:Y:S05]  /*8570*/  BRA `(.L_x_2733) ;  /* 0x0000000c00507947 */ /* 0x000fea0003800000 */
.L_x_2736:
        /* <DEDUP_REMOVED lines=10> */
.L_x_2740:
[----:B------:R0:W-:Y:S01]  /*8620*/  STG.E desc[UR36][R8.64], R11 ;  /* 0x0000000b08007986 */ /* 0x0001e2000c101924 */
[----:B------:R-:W-:Y:S05]  /*8630*/  BRA `(.L_x_2733) ;  /* 0x0000000c00207947 */ /* 0x000fea0003800000 */
.L_x_2739:
[----:B------:R0:W-:Y:S01]  /*8640*/  STG.E.U16 desc[UR36][R8.64], R11 ;  /* 0x0000000b08007986 */ /* 0x0001e2000c101524 */
[----:B------:R-:W-:Y:S05]  /*8650*/  BRA `(.L_x_2733) ;  /* 0x0000000c00187947 */ /* 0x000fea0003800000 */
.L_x_2735:
        /* <DEDUP_REMOVED lines=9> */
.L_x_2742:
[----:B------:R-:W0:Y:S02]  /*86f0*/  I2F.S16 R0, R11 ;  /* 0x0000000b00007306 */ /* 0x000e240000101400 */
[----:B0-----:R-:W-:-:S05]  /*8700*/  F2FP.F16.F32.PACK_AB R0, RZ, R0 ;  /* 0x00000000ff00723e */ /* 0x001fca00000000ff */
[----:B------:R0:W-:Y:S01]  /*8710*/  STG.E.U16 desc[UR36][R8.64], R0 ;  /* 0x0000000008007986 */ /* 0x0001e2000c101524 */
[----:B------:R-:W-:Y:S05]  /*8720*/  BRA `(.L_x_2733) ;  /* 0x0000000800e47947 */ /* 0x000fea0003800000 */
.L_x_2741:
        /* <DEDUP_REMOVED lines=10> */
.L_x_2744:
[----:B------:R-:W0:Y:S02]  /*87d0*/  I2F.S16 R11, R11 ;  /* 0x0000000b000b7306 */ /* 0x000e240000101400 */
[----:B0-----:R-:W-:-:S04]  /*87e0*/  F2FP.F16.F32.PACK_AB R3, RZ, R11 ;  /* 0x0000000bff03723e */ /* 0x001fc800000000ff */
[----:B------:R-:W-:-:S05]  /*87f0*/  PRMT R3, R3, 0x5410, RZ ;  /* 0x0000541003037816 */ /* 0x000fca00000000ff */
[----:B------:R0:W-:Y:S01]  /*8800*/  STG.E desc[UR36][R8.64], R3 ;  /* 0x0000000308007986 */ /* 0x0001e2000c101924 */
[----:B------:R-:W-:Y:S05]  /*8810*/  BRA `(.L_x_2733) ;  /* 0x0000000800a87947 */ /* 0x000fea0003800000 */
.L_x_2743:
[----:B------:R-:W0:Y:S02]  /*8820*/  I2F.F64.S16 R4, R11 ;  /* 0x0000000b00047312 */ /* 0x000e240000101c00 */
[----:B0-----:R0:W-:Y:S01]  /*8830*/  STG.E.64 desc[UR36][R8.64], R4 ;  /* 0x0000000408007986 */ /* 0x0011e2000c101b24 */
[----:B------:R-:W-:Y:S05]  /*8840*/  BRA `(.L_x_2733) ;  /* 0x00000008009c7947 */ /* 0x000fea0003800000 */
.L_x_2734:
        /* <DEDUP_REMOVED lines=10> */
.L_x_2747:
[----:B------:R-:W0:Y:S01]  /*88f0*/  I2F.F64.S16 R4, R11 ;  /* 0x0000000b00047312 */ /* 0x000e220000101c00 */
[----:B------:R-:W-:-:S05]  /*8900*/  CS2R R6, SRZ ;  /* 0x0000000000067805 */ /* 0x000fca000001ff00 */
[----:B0-----:R0:W-:Y:S01]  /*8910*/  STG.E.128 desc[UR36][R8.64], R4 ;  /* 0x0000000408007986 */ /* 0x0011e2000c101d24 */
[----:B------:R-:W-:Y:S05]  /*8920*/  BRA `(.L_x_2733) ;  /* 0x0000000800647947 */ /* 0x000fea0003800000 */
.L_x_2746:
        /* <DEDUP_REMOVED lines=21> */
.L_x_2751:
[----:B------:R-:W-:Y:S05]  /*8a80*/  BSYNC B0 ;  /* 0x0000000000007941 */ /* 0x000fea0003800000 */
.L_x_2750:
[----:B------:R-:W-:-:S05]  /*8a90*/  LOP3.LUT R5, R0, R5, RZ, 0xfc, !PT ;  /* 0x0000000500057212 */ /* 0x000fca00078efcff */
[----:B------:R0:W-:Y:S01]  /*8aa0*/  STG.E.U8 desc[UR36][R8.64], R5 ;  /* 0x0000000508007986 */ /* 0x0001e2000c101124 */
[----:B------:R-:W-:Y:S05]  /*8ab0*/  BRA `(.L_x_2733) ;  /* 0x0000000800007947 */ /* 0x000fea0003800000 */
.L_x_2749:
        /* <DEDUP_REMOVED lines=13> */
.L_x_2753:
[----:B------:R-:W-:Y:S01]  /*8b90*/  IMAD.MOV.U32 R0, RZ, RZ, 0x7f ;  /* 0x0000007fff007424 */ /* 0x000fe200078e00ff */
[----:B------:R-:W-:-:S04]  /*8ba0*/  ISETP.GT.U32.AND P0, PT, R3, 0x7f800000, PT ;  /* 0x7f8000000300780c */ /* 0x000fc80003f04070 */
[----:B------:R-:W-:-:S09]  /*8bb0*/  SEL R0, R0, 0x7c, P0 ;  /* 0x0000007c00007807 */ /* 0x000fd20000000000 */
.L_x_2754:
[----:B------:R-:W-:Y:S05]  /*8bc0*/  BSYNC B0 ;  /* 0x0000000000007941 */ /* 0x000fea0003800000 */
.L_x_2752:
[----:B------:R-:W-:-:S04]  /*8bd0*/  LOP3.LUT R3, R11, 0x80000000, RZ, 0xc0, !PT ;  /* 0x800000000b037812 */ /* 0x000fc800078ec0ff */
[----:B------:R-:W-:-:S04]  /*8be0*/  SHF.R.U32.HI R3, RZ, 0x18, R3 ;  /* 0x00000018ff037819 */ /* 0x000fc80000011603 */
[----:B------:R-:W-:-:S05]  /*8bf0*/  LOP3.LUT R3, R0, R3, RZ, 0xfc, !PT ;  /* 0x0000000300037212 */ /* 0x000fca00078efcff */
[----:B------:R0:W-:Y:S01]  /*8c00*/  STG.E.U8 desc[UR36][R8.64], R3 ;  /* 0x0000000308007986 */ /* 0x0001e2000c101124 */
[----:B------:R-:W-:Y:S05]  /*8c10*/  BRA `(.L_x_2733) ;  /* 0x0000000400a87947 */ /* 0x000fea0003800000 */
.L_x_2748:
[----:B------:R-:W0:Y:S02]  /*8c20*/  I2F.S16 R0, R11 ;  /* 0x0000000b00007306 */ /* 0x000e240000101400 */
[----:B0-----:R-:W-:-:S05]  /*8c30*/  F2FP.BF16.F32.PACK_AB R0, RZ, R0 ;  /* 0x00000000ff00723e */ /* 0x001fca00000010ff */
[----:B------:R0:W-:Y:S01]  /*8c40*/  STG.E.U16 desc[UR36][R8.64], R0 ;  /* 0x0000000008007986 */ /* 0x0001e2000c101524 */
[----:B------:R-:W-:Y:S05]  /*8c50*/  BRA `(.L_x_2733) ;  /* 0x0000000400987947 */ /* 0x000fea0003800000 */
.L_x_2745:
        /* <DEDUP_REMOVED lines=10> */
.L_x_2757:
        /* <DEDUP_REMOVED lines=17> */
.L_x_2760:
[----:B------:R-:W-:-:S04]  /*8e10*/  LOP3.LUT R3, R11, 0x80000000, RZ, 0xc0, !PT ;  /* 0x800000000b037812 */ /* 0x000fc800078ec0ff */
[----:B------:R-:W-:-:S04]  /*8e20*/  SHF.R.U32.HI R3, RZ, 0x18, R3 ;  /* 0x00000018ff037819 */ /* 0x000fc80000011603 */
[----:B------:R-:W-:-:S04]  /*8e30*/  LOP3.LUT R0, R0, R3, RZ, 0xfc, !PT ;  /* 0x0000000300007212 */ /* 0x000fc800078efcff */
[----:B------:R-:W-:-:S07]  /*8e40*/  PRMT R4, R0, 0x7610, R4 ;  /* 0x0000761000047816 */ /* 0x000fce0000000004 */
.L_x_2759:
[----:B------:R-:W-:Y:S05]  /*8e50*/  BSYNC B0 ;  /* 0x0000000000007941 */ /* 0x000fea0003800000 */
.L_x_2758:
[----:B------:R4:W-:Y:S01]  /*8e60*/  STG.E.U8 desc[UR36][R8.64], R4 ;  /* 0x0000000408007986 */ /* 0x0009e2000c101124 */
[----:B------:R-:W-:Y:S05]  /*8e70*/  BRA `(.L_x_2733) ;  /* 0x0000000400107947 */ /* 0x000fea0003800000 */
.L_x_2756:
        /* <DEDUP_REMOVED lines=17> */
.L_x_2763:
[----:B------:R-:W-:-:S04]  /*8f90*/  LOP3.LUT R3, R11, 0x80000000, RZ, 0xc0, !PT ;  /* 0x800000000b037812 */ /* 0x000fc800078ec0ff */
[----:B------:R-:W-:-:S04]  /*8fa0*/  SHF.R.U32.HI R3, RZ, 0x18, R3 ;  /* 0x00000018ff037819 */ /* 0x000fc80000011603 */
[----:B------:R-:W-:-:S04]  /*8fb0*/  LOP3.LUT R0, R0, R3, RZ, 0xfc, !PT ;  /* 0x0000000300007212 */ /* 0x000fc800078efcff */
[----:B------:R-:W-:-:S07]  /*8fc0*/  PRMT R4, R0, 0x7610, R4 ;  /* 0x0000761000047816 */ /* 0x000fce0000000004 */
.L_x_2762:
[----:B------:R-:W-:Y:S05]  /*8fd0*/  BSYNC B0 ;  /* 0x0000000000007941 */ /* 0x000fea0003800000 */
.L_x_2761:
[----:B------:R0:W-:Y:S01]  /*8fe0*/  STG.E.U8 desc[UR36][R8.64], R4 ;  /* 0x0000000408007986 */ /* 0x0001e2000c101124 */
[----:B------:R-:W-:Y:S05]  /*8ff0*/  BRA `(.L_x_2733) ;  /* 0x0000000000b07947 */ /* 0x000fea0003800000 */
.L_x_2755:
        /* <DEDUP_REMOVED lines=22> */
.L_x_2738:
        /* <DEDUP_REMOVED lines=16> */
.L_x_2766:
[----:B------:R-:W-:Y:S05]  /*9260*/  BRA `(.L_x_2733) ;  /* 0x0000000000147947 */ /* 0x000fea0003800000 */
.L_x_2765:
[----:B------:R-:W-:Y:S02]  /*9270*/  IMAD.MOV.U32 R4, RZ, RZ, R11 ;  /* 0x000000ffff047224 */ /* 0x000fe400078e000b */
[----:B------:R-:W-:-:S05]  /*9280*/  IMAD.MOV.U32 R5, RZ, RZ, RZ ;  /* 0x000000ffff057224 */ /* 0x000fca00078e00ff */
[----:B------:R2:W-:Y:S01]  /*9290*/  STG.E.64 desc[UR36][R8.64], R4 ;  /* 0x0000000408007986 */ /* 0x0005e2000c101b24 */
[----:B------:R-:W-:Y:S05]  /*92a0*/  BRA `(.L_x_2733) ;  /* 0x0000000000047947 */ /* 0x000fea0003800000 */
.L_x_2764:
[----:B------:R0:W-:Y:S02]  /*92b0*/  STG.E desc[UR36][R8.64], R11 ;  /* 0x0000000b08007986 */ /* 0x0001e4000c101924 */
.L_x_2733:
[----:B------:R-:W-:Y:S05]  /*92c0*/  BSYNC B6 ;  /* 0x0000000000067941 */ /* 0x000fea0003800000 */
.L_x_2732:
[----:B------:R-:W-:Y:S01]  /*92d0*/  ISETP.GE.AND P0, PT, R17, R22, PT ;  /* 0x000000161100720c */ /* 0x000fe20003f06270 */
[----:B------:R-:W-:-:S12]  /*92e0*/  BSSY B6, `(.L_x_2767) ;  /* 0x00001d6000067945 */ /* 0x000fd80003800000 */
[----:B------:R-:W-:Y:S05]  /*92f0*/  @P0 BRA `(.L_x_2768) ;  /* 0x0000001c00500947 */ /* 0x000fea0003800000 */
[----:B0-234-:R-:W0:Y:S01]  /*9300*/  LDC.64 R8, c[0x0][0x218] ;  /* 0x00008600ff087b82 */ /* 0x01de220000000a00 */
[----:B------:R-:W-:Y:S01]  /*9310*/  IMAD R0, R2, 0x200, R17 ;  /* 0x0000020002007824 */ /* 0x000fe200078e0211 */
[----:B-1----:R-:W-:Y:S01]  /*9320*/  PRMT R4, R16, 0x9910, RZ ;  /* 0x0000991010047816 */ /* 0x002fe200000000ff */
        /* <DEDUP_REMOVED lines=17> */
.L_x_2772:
[----:B------:R0:W-:Y:S01]  /*9440*/  STG.E.U8 desc[UR36][R8.64], R26 ;  /* 0x0000001a08007986 */ /* 0x0001e2000c101124 */
[----:B------:R-:W-:Y:S05]  /*9450*/  BRA `(.L_x_2774) ;  /* 0x0000000c00487947 */ /* 0x000fea0003800000 */
.L_x_2771:
        /* <DEDUP_REMOVED lines=9> */
.L_x_2776:
[----:B------:R0:W-:Y:S01]  /*94f0*/  STG.E desc[UR36][R8.64], R26 ;  /* 0x0000001a08007986 */ /* 0x0001e2000c101924 */
[----:B------:R-:W-:Y:S05]  /*9500*/  BRA `(.L_x_2774) ;  /* 0x0000000c001c7947 */ /* 0x000fea0003800000 */
.L_x_2775:
[----:B------:R0:W-:Y:S01]  /*9510*/  STG.E.U16 desc[UR36][R8.64], R26 ;  /* 0x0000001a08007986 */ /* 0x0001e2000c101524 */
[----:B------:R-:W-:Y:S05]  /*9520*/  BRA `(.L_x_2774) ;  /* 0x0000000c00147947 */ /* 0x000fea0003800000 */
.L_x_2770:
        /* <DEDUP_REMOVED lines=9> */
.L_x_2778:
[----:B------:R-:W0:Y:S02]  /*95c0*/  I2F.S16 R0, R26 ;  /* 0x0000001a00007306 */ /* 0x000e240000101400 */
[----:B0-----:R-:W-:-:S05]  /*95d0*/  F2FP.F16.F32.PACK_AB R0, RZ, R0 ;  /* 0x00000000ff00723e */ /* 0x001fca00000000ff */
[----:B------:R0:W-:Y:S01]  /*95e0*/  STG.E.U16 desc[UR36][R8.64], R0 ;  /* 0x0000000008007986 */ /* 0x0001e2000c101524 */
[----:B------:R-:W-:Y:S05]  /*95f0*/  BRA `(.L_x_2774) ;  /* 0x0000000800e07947 */ /* 0x000fea0003800000 */
.L_x_2777:
        /* <DEDUP_REMOVED lines=10> */
.L_x_2780:
[----:B------:R-:W0:Y:S02]  /*96a0*/  I2F.S16 R26, R26 ;  /* 0x0000001a001a7306 */ /* 0x000e240000101400 */
[----:B0-----:R-:W-:-:S04]  /*96b0*/  F2FP.F16.F32.PACK_AB R3, RZ, R26 ;  /* 0x0000001aff03723e */ /* 0x001fc800000000ff */
[----:B------:R-:W-:-:S05]  /*96c0*/  PRMT R3, R3, 0x5410, RZ ;  /* 0x0000541003037816 */ /* 0x000fca00000000ff */
[----:B------:R0:W-:Y:S01]  /*96d0*/  STG.E desc[UR36][R8.64], R3 ;  /* 0x0000000308007986 */ /* 0x0001e2000c101924 */
[----:B------:R-:W-:Y:S05]  /*96e0*/  BRA `(.L_x_2774) ;  /* 0x0000000800a47947 */ /* 0x000fea0003800000 */
.L_x_2779:
[----:B------:R-:W0:Y:S02]  /*96f0*/  I2F.F64.S16 R26, R26 ;  /* 0x0000001a001a7312 */ /* 0x000e240000101c00 */
[----:B0-----:R0:W-:Y:S01]  /*9700*/  STG.E.64 desc[UR36][R8.64], R26 ;  /* 0x0000001a08007986 */ /* 0x0011e2000c101b24 */
[----:B------:R-:W-:Y:S05]  /*9710*/  BRA `(.L_x_2774) ;  /* 0x0000000800987947 */ /* 0x000fea0003800000 */
.L_x_2769:
        /* <DEDUP_REMOVED lines=10> */
.L_x_2783:
[----:B------:R-:W0:Y:S01]  /*97c0*/  I2F.F64.S16 R4, R26 ;  /* 0x0000001a00047312 */ /* 0x000e220000101c00 */
[----:B------:R-:W-:-:S05]  /*97d0*/  CS2R R6, SRZ ;  /* 0x0000000000067805 */ /* 0x000fca000001ff00 */
[----:B0-----:R0:W-:Y:S01]  /*97e0*/  STG.E.128 desc[UR36][R8.64], R4 ;  /* 0x0000000408007986 */ /* 0x0011e2000c101d24 */
[----:B------:R-:W-:Y:S05]  /*97f0*/  BRA `(.L_x_2774) ;  /* 0x0000000800607947 */ /* 0x000fea0003800000 */
.L_x_2782:
        /* <DEDUP_REMOVED lines=21> */
.L_x_2787:
[----:B------:R-:W-:Y:S05]  /*9950*/  BSYNC B0 ;  /* 0x0000000000007941 */ /* 0x000fea0003800000 */
.L_x_2786:
[----:B------:R-:W-:-:S05]  /*9960*/  LOP3.LUT R5, R0, R5, RZ, 0xfc, !PT ;  /* 0x0000000500057212 */ /* 0x000fca00078efcff */
[----:B------:R0:W-:Y:S01]  /*9970*/  STG.E.U8 desc[UR36][R8.64], R5 ;  /* 0x0000000508007986 */ /* 0x0001e2000c101124 */
[----:B------:R-:W-:Y:S05]  /*9980*/  BRA `(.L_x_2774) ;  /* 0x0000000400fc7947 */ /* 0x000fea0003800000 */
.L_x_2785:
        /* <DEDUP_REMOVED lines=13> */
.L_x_2789:
[----:B------:R-:W-:Y:S01]  /*9a60*/  IMAD.MOV.U32 R0, RZ, RZ, 0x7f ;  /* 0x0000007fff007424 */ /* 0x000fe200078e00ff */
[----:B------:R-:W-:-:S04]  /*9a70*/  ISETP.GT.U32.AND P0, PT, R3, 0x7f800000, PT ;  /* 0x7f8000000300780c */ /* 0x000fc80003f04070 */
[----:B------:R-:W-:-:S09]  /*9a80*/  SEL R0, R0, 0x7c, P0 ;  /* 0x0000007c00007807 */ /* 0x000fd20000000000 */
.L_x_2790:
[----:B------:R-:W-:Y:S05]  /*9a90*/  BSYNC B0 ;  /* 0x0000000000007941 */ /* 0x000fea0003800000 */
.L_x_2788:
[----:B------:R-:W-:-:S04]  /*9aa0*/  LOP3.LUT R3, R5, 0x80000000, RZ, 0xc0, !PT ;  /* 0x8000000005037812 */ /* 0x000fc800078ec0ff */
[----:B------:R-:W-:-:S04]  /*9ab0*/  SHF.R.U32.HI R3, RZ, 0x18, R3 ;  /* 0x00000018ff037819 */ /* 0x000fc80000011603 */
[----:B------:R-:W-:-:S05]  /*9ac0*/  LOP3.LUT R3, R0, R3, RZ, 0xfc, !PT ;  /* 0x0000000300037212 */ /* 0x000fca00078efcff */
[----:B------:R0:W-:Y:S01]  /*9ad0*/  STG.E.U8 desc[UR36][R8.64], R3 ;  /* 0x0000000308007986 */ /* 0x0001e2000c101124 */
[----:B------:R-:W-:Y:S05]  /*9ae0*/  BRA `(.L_x_2774) ;  /* 0x0000000400a47947 */ /* 0x000fea0003800000 */
.L_x_2784:
[----:B------:R-:W0:Y:S02]  /*9af0*/  I2F.S16 R0, R26 ;  /* 0x0000001a00007306 */ /* 0x000e240000101400 */
[----:B0-----:R-:W-:-:S05]  /*9b00*/  F2FP.BF16.F32.PACK_AB R0, RZ, R0 ;  /* 0x00000000ff00723e */ /* 0x001fca00000010ff */
[----:B------:R0:W-:Y:S01]  /*9b10*/  STG.E.U16 desc[UR36][R8.64], R0 ;  /* 0x0000000008007986 */ /* 0x0001e2000c101524 */
[----:B------:R-:W-:Y:S05]  /*9b20*/  BRA `(.L_x_2774) ;  /* 0x0000000400947947 */ /* 0x000fea0003800000 */
.L_x_2781:
        /* <DEDUP_REMOVED lines=10> */
.L_x_2793:
        /* <DEDUP_REMOVED lines=17> */
.L_x_2796:
[----:B------:R-:W-:-:S04]  /*9ce0*/  LOP3.LUT R3, R5, 0x80000000, RZ, 0xc0, !PT ;  /* 0x8000000005037812 */ /* 0x000fc800078ec0ff */
[----:B------:R-:W-:-:S04]  /*9cf0*/  SHF.R.U32.HI R3, RZ, 0x18, R3 ;  /* 0x00000018ff037819 */ /* 0x000fc80000011603 */
[----:B------:R-:W-:-:S04]  /*9d00*/  LOP3.LUT R0, R0, R3, RZ, 0xfc, !PT ;  /* 0x0000000300007212 */ /* 0x000fc800078efcff */
[----:B------:R-:W-:-:S07]  /*9d10*/  PRMT R4, R0, 0x7610, R4 ;  /* 0x0000761000047816 */ /* 0x000fce0000000004 */
.L_x_2795:
[----:B------:R-:W-:Y:S05]  /*9d20*/  BSYNC B0 ;  /* 0x0000000000007941 */ /* 0x000fea0003800000 */
.L_x_2794:
[----:B------:R3:W-:Y:S01]  /*9d30*/  STG.E.U8 desc[UR36][R8.64], R4 ;  /* 0x0000000408007986 */ /* 0x0007e2000c101124 */
[----:B------:R-:W-:Y:S05]  /*9d40*/  BRA `(.L_x_2774) ;  /* 0x00000004000c7947 */ /* 0x000fea0003800000 */
.L_x_2792:
        /* <DEDUP_REMOVED lines=17> */
.L_x_2799:
[----:B------:R-:W-:-:S04]  /*9e60*/  LOP3.LUT R3, R5, 0x80000000, RZ, 0xc0, !PT ;  /* 0x8000000005037812 */ /* 0x000fc800078ec0ff */
[----:B------:R-:W-:-:S04]  /*9e70*/  SHF.R.U32.HI R3, RZ, 0x18, R3 ;  /* 0x00000018ff037819 */ /* 0x000fc80000011603 */
[----:B------:R-:W-:-:S04]  /*9e80*/  LOP3.LUT R0, R0, R3, RZ, 0xfc, !PT ;  /* 0x0000000300007212 */ /* 0x000fc800078efcff */
[----:B------:R-:W-:-:S07]  /*9e90*/  PRMT R4, R0, 0x7610, R4 ;  /* 0x0000761000047816 */ /* 0x000fce0000000004 */
.L_x_2798:
[----:B------:R-:W-:Y:S05]  /*9ea0*/  BSYNC B0 ;  /* 0x0000000000007941 */ /* 0x000fea0003800000 */
.L_x_2797:
[----:B------:R0:W-:Y:S01]  /*9eb0*/  STG.E.U8 desc[UR36][R8.64], R4 ;  /* 0x0000000408007986 */ /* 0x0001e2000c101124 */
[----:B------:R-:W-:Y:S05]  /*9ec0*/  BRA `(.L_x_2774) ;  /* 0x0000000000ac7947 */ /* 0x000fea0003800000 */
.L_x_2791:
        /* <DEDUP_REMOVED lines=22> */
.L_x_2773:
        /* <DEDUP_REMOVED lines=16> */
.L_x_2802:
[----:B------:R-:W-:Y:S05]  /*a130*/  BRA `(.L_x_2774) ;  /* 0x0000000000107947 */ /* 0x000fea0003800000 */
.L_x_2801:
[----:B------:R-:W-:-:S05]  /*a140*/  IMAD.MOV.U32 R27, RZ, RZ, RZ ;  /* 0x000000ffff1b7224 */ /* 0x000fca00078e00ff */
[----:B------:R1:W-:Y:S01]  /*a150*/  STG.E.64 desc[UR36][R8.64], R26 ;  /* 0x0000001a08007986 */ /* 0x0003e2000c101b24 */
[----:B------:R-:W-:Y:S05]  /*a160*/  BRA `(.L_x_2774) ;  /* 0x0000000000047947 */ /* 0x000fea0003800000 */
.L_x_2800:
[----:B------:R0:W-:Y:S02]  /*a170*/  STG.E desc[UR36][R8.64], R26 ;  /* 0x0000001a08007986 */ /* 0x0001e4000c101924 */
.L_x_2774:
        /* <DEDUP_REMOVED lines=23> */
.L_x_2806:
[----:B------:R0:W-:Y:S01]  /*a2f0*/  STG.E.U8 desc[UR36][R8.64], R18 ;  /* 0x0000001208007986 */ /* 0x0001e2000c101124 */
[----:B------:R-:W-:Y:S05]  /*a300*/  BRA `(.L_x_2808) ;  /* 0x0000000c00487947 */ /* 0x000fea0003800000 */
.L_x_2805:
        /* <DEDUP_REMOVED lines=9> */
.L_x_2810:
[----:B------:R0:W-:Y:S01]  /*a3a0*/  STG.E desc[UR36][R8.64], R18 ;  /* 0x0000001208007986 */ /* 0x0001e2000c101924 */
[----:B------:R-:W-:Y:S05]  /*a3b0*/  BRA `(.L_x_2808) ;  /* 0x0000000c001c7947 */ /* 0x000fea0003800000 */
.L_x_2809:
[----:B------:R0:W-:Y:S01]  /*a3c0*/  STG.E.U16 desc[UR36][R8.64], R18 ;  /* 0x0000001208007986 */ /* 0x0001e2000c101524 */
[----:B------:R-:W-:Y:S05]  /*a3d0*/  BRA `(.L_x_2808) ;  /* 0x0000000c00147947 */ /* 0x000fea0003800000 */
.L_x_2804:
        /* <DEDUP_REMOVED lines=9> */
.L_x_2812:
[----:B------:R-:W0:Y:S02]  /*a470*/  I2F.S16 R0, R18 ;  /* 0x0000001200007306 */ /* 0x000e240000101400 */
[----:B0-----:R-:W-:-:S05]  /*a480*/  F2FP.F16.F32.PACK_AB R0, RZ, R0 ;  /* 0x00000000ff00723e */ /* 0x001fca00000000ff */
[----:B------:R0:W-:Y:S01]  /*a490*/  STG.E.U16 desc[UR36][R8.64], R0 ;  /* 0x0000000008007986 */ /* 0x0001e2000c101524 */
[----:B------:R-:W-:Y:S05]  /*a4a0*/  BRA `(.L_x_2808) ;  /* 0x0000000800e07947 */ /* 0x000fea0003800000 */
.L_x_2811:
        /* <DEDUP_REMOVED lines=10> */
.L_x_2814:
[----:B------:R-:W0:Y:S02]  /*a550*/  I2F.S16 R18, R18 ;  /* 0x0000001200127306 */ /* 0x000e240000101400 */
[----:B0-----:R-:W-:-:S04]  /*a560*/  F2FP.F16.F32.PACK_AB R3, RZ, R18 ;  /* 0x00000012ff03723e */ /* 0x001fc800000000ff */
[----:B------:R-:W-:-:S05]  /*a570*/  PRMT R3, R3, 0x5410, RZ ;  /* 0x0000541003037816 */ /* 0x000fca00000000ff */
[----:B------:R3:W-:Y:S01]  /*a580*/  STG.E desc[UR36][R8.64], R3 ;  /* 0x0000000308007986 */ /* 0x0007e2000c101924 */
[----:B------:R-:W-:Y:S05]  /*a590*/  BRA `(.L_x_2808) ;  /* 0x0000000800a47947 */ /* 0x000fea0003800000 */
.L_x_2813:
[----:B------:R-:W0:Y:S02]  /*a5a0*/  I2F.F64.S16 R18, R18 ;  /* 0x0000001200127312 */ /* 0x000e240000101c00 */
[----:B0-----:R4:W-:Y:S01]  /*a5b0*/  STG.E.64 desc[UR36][R8.64], R18 ;  /* 0x0000001208007986 */ /* 0x0019e2000c101b24 */
[----:B------:R-:W-:Y:S05]  /*a5c0*/  BRA `(.L_x_2808) ;  /* 0x0000000800987947 */ /* 0x000fea0003800000 */
.L_x_2803:
        /* <DEDUP_REMOVED lines=10> */
.L_x_2817:
[----:B------:R-:W0:Y:S01]  /*a670*/  I2F.F64.S16 R4, R18 ;  /* 0x0000001200047312 */ /* 0x000e220000101c00 */
[----:B------:R-:W-:-:S05]  /*a680*/  CS2R R6, SRZ ;  /* 0x0000000000067805 */ /* 0x000fca000001ff00 */
[----:B0-----:R0:W-:Y:S01]  /*a690*/  STG.E.128 desc[UR36][R8.64], R4 ;  /* 0x0000000408007986 */ /* 0x0011e2000c101d24 */
[----:B------:R-:W-:Y:S05]  /*a6a0*/  BRA `(.L_x_2808) ;  /* 0x0000000800607947 */ /* 0x000fea0003800000 */
.L_x_2816:
        /* <DEDUP_REMOVED lines=21> */
.L_x_2821:
[----:B------:R-:W-:Y:S05]  /*a800*/  BSYNC B0 ;  /* 0x0000000000007941 */ /* 0x000fea0003800000 */
.L_x_2820:
[----:B------:R-:W-:-:S05]  /*a810*/  LOP3.LUT R5, R0, R5, RZ, 0xfc, !PT ;  /* 0x0000000500057212 */ /* 0x000fca00078efcff */
[----:B------:R0:W-:Y:S01]  /*a820*/  STG.E.U8 desc[UR36][R8.64], R5 ;  /* 0x0000000508007986 */ /* 0x0001e2000c101124 */
[----:B------:R-:W-:Y:S05]  /*a830*/  BRA `(.L_x_2808) ;  /* 0x0000000400fc7947 */ /* 0x000fea0003800000 */
.L_x_2819:
        /* <DEDUP_REMOVED lines=13> */
.L_x_2823:
[----:B------:R-:W-:Y:S01]  /*a910*/  IMAD.MOV.U32 R0, RZ, RZ, 0x7f ;  /* 0x0000007fff007424 */ /* 0x000fe200078e00ff */
[----:B------:R-:W-:-:S04]  /*a920*/  ISETP.GT.U32.AND P0, PT, R3, 0x7f800000, PT ;  /* 0x7f8000000300780c */ /* 0x000fc80003f04070 */
[----:B------:R-:W-:-:S09]  /*a930*/  SEL R0, R0, 0x7c, P0 ;  /* 0x0000007c00007807 */ /* 0x000fd20000000000 */
.L_x_2824:
[----:B------:R-:W-:Y:S05]  /*a940*/  BSYNC B0 ;  /* 0x0000000000007941 */ /* 0x000fea0003800000 */
.L_x_2822:
[----:B------:R-:W-:-:S04]  /*a950*/  LOP3.LUT R3, R5, 0x80000000, RZ, 0xc0, !PT ;  /* 0x8000000005037812 */ /* 0x000fc800078ec0ff */
[----:B------:R-:W-:-:S04]  /*a960*/  SHF.R.U32.HI R3, RZ, 0x18, R3 ;  /* 0x00000018ff037819 */ /* 0x000fc80000011603 */
[----:B------:R-:W-:-:S05]  /*a970*/  LOP3.LUT R3, R0, R3, RZ, 0xfc, !PT ;  /* 0x0000000300037212 */ /* 0x000fca00078efcff */
[----:B------:R0:W-:Y:S01]  /*a980*/  STG.E.U8 desc[UR36][R8.64], R3 ;  /* 0x0000000308007986 */ /* 0x0001e2000c101124 */
[----:B------:R-:W-:Y:S05]  /*a990*/  BRA `(.L_x_2808) ;  /* 0x0000000400a47947 */ /* 0x000fea0003800000 */
.L_x_2818:
[----:B------:R-:W0:Y:S02]  /*a9a0*/  I2F.S16 R0, R18 ;  /* 0x0000001200007306 */ /* 0x000e240000101400 */
[----:B0-----:R-:W-:-:S05]  /*a9b0*/  F2FP.BF16.F32.PACK_AB R0, RZ, R0 ;  /* 0x00000000ff00723e */ /* 0x001fca00000010ff */
[----:B------:R0:W-:Y:S01]  /*a9c0*/  STG.E.U16 desc[UR36][R8.64], R0 ;  /* 0x0000000008007986 */ /* 0x0001e2000c101524 */
[----:B------:R-:W-:Y:S05]  /*a9d0*/  BRA `(.L_x_2808) ;  /* 0x0000000400947947 */ /* 0x000fea0003800000 */
.L_x_2815:
        /* <DEDUP_REMOVED lines=10> */
.L_x_2827:
        /* <DEDUP_REMOVED lines=17> */
.L_x_2830:
[----:B------:R-:W-:-:S04]  /*ab90*/  LOP3.LUT R3, R5, 0x80000000, RZ, 0xc0, !PT ;  /* 0x8000000005037812 */ /* 0x000fc800078ec0ff */
[----:B------:R-:W-:-:S04]  /*aba0*/  SHF.R.U32.HI R3, RZ, 0x18, R3 ;  /* 0x00000018ff037819 */ /* 0x000fc80000011603 */
[----:B------:R-:W-:-:S04]  /*abb0*/  LOP3.LUT R0, R0, R3, RZ, 0xfc, !PT ;  /* 0x0000000300007212 */ /* 0x000fc800078efcff */
[----:B------:R-:W-:-:S07]  /*abc0*/  PRMT R4, R0, 0x7610, R4 ;  /* 0x0000761000047816 */ /* 0x000fce0000000004 */
.L_x_2829:
[----:B------:R-:W-:Y:S05]  /*abd0*/  BSYNC B0 ;  /* 0x0000000000007941 */ /* 0x000fea0003800000 */
.L_x_2828:
[----:B------:R0:W-:Y:S01]  /*abe0*/  STG.E.U8 desc[UR36][R8.64], R4 ;  /* 0x0000000408007986 */ /* 0x0001e2000c101124 */
[----:B------:R-:W-:Y:S05]  /*abf0*/  BRA `(.L_x_2808) ;  /* 0x00000004000c7947 */ /* 0x000fea0003800000 */
.L_x_2826:
        /* <DEDUP_REMOVED lines=17> */
.L_x_2833:
[----:B------:R-:W-:-:S04]  /*ad10*/  LOP3.LUT R3, R5, 0x80000000, RZ, 0xc0, !PT ;  /* 0x8000000005037812 */ /* 0x000fc800078ec0ff */
[----:B------:R-:W-:-:S04]  /*ad20*/  SHF.R.U32.HI R3, RZ, 0x18, R3 ;  /* 0x00000018ff037819 */ /* 0x000fc80000011603 */
[----:B------:R-:W-:-:S04]  /*ad30*/  LOP3.LUT R0, R0, R3, RZ, 0xfc, !PT ;  /* 0x0000000300007212 */ /* 0x000fc800078efcff */
[----:B------:R-:W-:-:S07]  /*ad40*/  PRMT R4, R0, 0x7610, R4 ;  /* 0x0000761000047816 */ /* 0x000fce0000000004 */
.L_x_2832:
[----:B------:R-:W-:Y:S05]  /*ad50*/  BSYNC B0 ;  /* 0x0000000000007941 */ /* 0x000fea0003800000 */
.L_x_2831:
[----:B------:R0:W-:Y:S01]  /*ad60*/  STG.E.U8 desc[UR36][R8.64], R4 ;  /* 0x0000000408007986 */ /* 0x0001e2000c101124 */
[----:B------:R-:W-:Y:S05]  /*ad70*/  BRA `(.L_x_2808) ;  /* 0x0000000000ac7947 */ /* 0x000fea0003800000 */
.L_x_2825:
        /* <DEDUP_REMOVED lines=22> */
.L_x_2807:
        /* <DEDUP_REMOVED lines=16> */
.L_x_2836:
[----:B------:R-:W-:Y:S05]  /*afe0*/  BRA `(.L_x_2808) ;  /* 0x0000000000107947 */ /* 0x000fea0003800000 */
.L_x_2835:
[----:B------:R-:W-:-:S05]  /*aff0*/  IMAD.MOV.U32 R19, RZ, RZ, RZ ;  /* 0x000000ffff137224 */ /* 0x000fca00078e00ff */
[----:B------:R0:W-:Y:S01]  /*b000*/  STG.E.64 desc[UR36][R8.64], R18 ;  /* 0x0000001208007986 */ /* 0x0001e2000c101b24 */
[----:B------:R-:W-:Y:S05]  /*b010*/  BRA `(.L_x_2808) ;  /* 0x0000000000047947 */ /* 0x000fea0003800000 */
.L_x_2834:
[----:B------:R0:W-:Y:S02]  /*b020*/  STG.E desc[UR36][R8.64], R18 ;  /* 0x0000001208007986 */ /* 0x0001e4000c101924 */
.L_x_2808:
[----:B------:R-:W-:-:S07]  /*b030*/  VIADD R17, R17, 0x80 ;  /* 0x0000008011117836 */ /* 0x000fce0000000000 */
.L_x_2768:
[----:B------:R-:W-:Y:S05]  /*b040*/  BSYNC B6 ;  /* 0x0000000000067941 */ /* 0x000fea0003800000 */
.L_x_2767:
[----:B------:R-:W-:-:S13]  /*b050*/  ISETP.GE.AND P0, PT, R17, R22, PT ;  /* 0x000000161100720c */ /* 0x000fda0003f06270 */
[----:B------:R-:W-:Y:S05]  /*b060*/  @P0 EXIT ;  /* 0x000000000000094d */ /* 0x000fea0003800000 */
[----:B0-234-:R-:W0:Y:S01]  /*b070*/  LDC.64 R4, c[0x0][0x218] ;  /* 0x00008600ff047b82 */ /* 0x01de220000000a00 */
[----:B-1----:R-:W-:Y:S01]  /*b080*/  PRMT R0, R16, 0x9910, RZ ;  /* 0x0000991010007816 */ /* 0x002fe200000000ff */
        /* <DEDUP_REMOVED lines=17> */
.L_x_2840:
[----:B------:R-:W-:Y:S01]  /*b1a0*/  STG.E.U8 desc[UR36][R2.64], R24 ;  /* 0x0000001802007986 */ /* 0x000fe2000c101124 */
[----:B------:R-:W-:Y:S05]  /*b1b0*/  EXIT ;  /* 0x000000000000794d */ /* 0x000fea0003800000 */
.L_x_2839:
        /* <DEDUP_REMOVED lines=9> */
.L_x_2843:
[----:B------:R-:W-:Y:S01]  /*b250*/  STG.E desc[UR36][R2.64], R24 ;  /* 0x0000001802007986 */ /* 0x000fe2000c101924 */
[----:B------:R-:W-:Y:S05]  /*b260*/  EXIT ;  /* 0x000000000000794d */ /* 0x000fea0003800000 */
.L_x_2842:
[----:B------:R-:W-:Y:S01]  /*b270*/  STG.E.U16 desc[UR36][R2.64], R24 ;  /* 0x0000001802007986 */ /* 0x000fe2000c101524 */
[----:B------:R-:W-:Y:S05]  /*b280*/  EXIT ;  /* 0x000000000000794d */ /* 0x000fea0003800000 */
.L_x_2838:
        /* <DEDUP_REMOVED lines=9> */
.L_x_2845:
[----:B------:R-:W0:Y:S02]  /*b320*/  I2F.S16 R0, R24 ;  /* 0x0000001800007306 */ /* 0x000e240000101400 */
[----:B0-----:R-:W-:-:S05]  /*b330*/  F2FP.F16.F32.PACK_AB R0, RZ, R0 ;  /* 0x00000000ff00723e */ /* 0x001fca00000000ff */
[----:B------:R-:W-:Y:S01]  /*b340*/  STG.E.U16 desc[UR36][R2.64], R0 ;  /* 0x0000000002007986 */ /* 0x000fe2000c101524 */
[----:B------:R-:W-:Y:S05]  /*b350*/  EXIT ;  /* 0x000000000000794d */ /* 0x000fea0003800000 */
.L_x_2844:
        /* <DEDUP_REMOVED lines=10> */
.L_x_2847:
[----:B------:R-:W0:Y:S02]  /*b400*/  I2F.S16 R24, R24 ;  /* 0x0000001800187306 */ /* 0x000e240000101400 */
[----:B0-----:R-:W-:-:S04]  /*b410*/  F2FP.F16.F32.PACK_AB R5, RZ, R24 ;  /* 0x00000018ff05723e */ /* 0x001fc800000000ff */
[----:B------:R-:W-:-:S05]  /*b420*/  PRMT R5, R5, 0x5410, RZ ;  /* 0x0000541005057816 */ /* 0x000fca00000000ff */
[----:B------:R-:W-:Y:S01]  /*b430*/  STG.E desc[UR36][R2.64], R5 ;  /* 0x0000000502007986 */ /* 0x000fe2000c101924 */
[----:B------:R-:W-:Y:S05]  /*b440*/  EXIT ;  /* 0x000000000000794d */ /* 0x000fea0003800000 */
.L_x_2846:
[----:B------:R-:W0:Y:S02]  /*b450*/  I2F.F64.S16 R24, R24 ;  /* 0x0000001800187312 */ /* 0x000e240000101c00 */
[----:B0-----:R-:W-:Y:S01]  /*b460*/  STG.E.64 desc[UR36][R2.64], R24 ;  /* 0x0000001802007986 */ /* 0x001fe2000c101b24 */
[----:B------:R-:W-:Y:S05]  /*b470*/  EXIT ;  /* 0x000000000000794d */ /* 0x000fea0003800000 */
.L_x_2837:
        /* <DEDUP_REMOVED lines=10> */
.L_x_2850:
[----:B------:R-:W0:Y:S01]  /*b520*/  I2F.F64.S16 R24, R24 ;  /* 0x0000001800187312 */ /* 0x000e220000101c00 */
[----:B------:R-:W-:-:S05]  /*b530*/  CS2R R26, SRZ ;  /* 0x00000000001a7805 */ /* 0x000fca000001ff00 */
[----:B0-----:R-:W-:Y:S01]  /*b540*/  STG.E.128 desc[UR36][R2.64], R24 ;  /* 0x0000001802007986 */ /* 0x001fe2000c101d24 */
[----:B------:R-:W-:Y:S05]  /*b550*/  EXIT ;  /* 0x000000000000794d */ /* 0x000fea0003800000 */
.L_x_2849:
        /* <DEDUP_REMOVED lines=21> */
.L_x_2854:
[----:B------:R-:W-:Y:S05]  /*b6b0*/  BSYNC B0 ;  /* 0x0000000000007941 */ /* 0x000fea0003800000 */
.L_x_2853:
[----:B------:R-:W-:-:S05]  /*b6c0*/  LOP3.LUT R5, R0, R5, RZ, 0xfc, !PT ;  /* 0x0000000500057212 */ /* 0x000fca00078efcff */
[----:B------:R-:W-:Y:S01]  /*b6d0*/  STG.E.U8 desc[UR36][R2.64], R5 ;  /* 0x0000000502007986 */ /* 0x000fe2000c101124 */
[----:B------:R-:W-:Y:S05]  /*b6e0*/  EXIT ;  /* 0x000000000000794d */ /* 0x000fea0003800000 */
.L_x_2852:
        /* <DEDUP_REMOVED lines=13> */
.L_x_2856:
[----:B------:R-:W-:Y:S01]  /*b7c0*/  IMAD.MOV.U32 R0, RZ, RZ, 0x7f ;  /* 0x0000007fff007424 */ /* 0x000fe200078e00ff */
[----:B------:R-:W-:-:S04]  /*b7d0*/  ISETP.GT.U32.AND P0, PT, R4, 0x7f800000, PT ;  /* 0x7f8000000400780c */ /* 0x000fc80003f04070 */
[----:B------:R-:W-:-:S09]  /*b7e0*/  SEL R0, R0, 0x7c, P0 ;  /* 0x0000007c00007807 */ /* 0x000fd20000000000 */
.L_x_2857:
[----:B------:R-:W-:Y:S05]  /*b7f0*/  BSYNC B0 ;  /* 0x0000000000007941 */ /* 0x000fea0003800000 */
.L_x_2855:
[----:B------:R-:W-:-:S04]  /*b800*/  LOP3.LUT R4, R5, 0x80000000, RZ, 0xc0, !PT ;  /* 0x8000000005047812 */ /* 0x000fc800078ec0ff */
[----:B------:R-:W-:-:S04]  /*b810*/  SHF.R.U32.HI R5, RZ, 0x18, R4 ;  /* 0x00000018ff057819 */ /* 0x000fc80000011604 */
[----:B------:R-:W-:-:S05]  /*b820*/  LOP3.LUT R5, R0, R5, RZ, 0xfc, !PT ;  /* 0x0000000500057212 */ /* 0x000fca00078efcff */
[----:B------:R-:W-:Y:S01]  /*b830*/  STG.E.U8 desc[UR36][R2.64], R5 ;  /* 0x0000000502007986 */ /* 0x000fe2000c101124 */
[----:B------:R-:W-:Y:S05]  /*b840*/  EXIT ;  /* 0x000000000000794d */ /* 0x000fea0003800000 */
.L_x_2851:
[----:B------:R-:W0:Y:S02]  /*b850*/  I2F.S16 R0, R24 ;  /* 0x0000001800007306 */ /* 0x000e240000101400 */
[----:B0-----:R-:W-:-:S05]  /*b860*/  F2FP.BF16.F32.PACK_AB R0, RZ, R0 ;  /* 0x00000000ff00723e */ /* 0x001fca00000010ff */
[----:B------:R-:W-:Y:S01]  /*b870*/  STG.E.U16 desc[UR36][R2.64], R0 ;  /* 0x0000000002007986 */ /* 0x000fe2000c101524 */
[----:B------:R-:W-:Y:S05]  /*b880*/  EXIT ;  /* 0x000000000000794d */ /* 0x000fea0003800000 */
.L_x_2848:
        /* <DEDUP_REMOVED lines=10> */
.L_x_2860:
        /* <DEDUP_REMOVED lines=17> */
.L_x_2863:
[----:B------:R-:W-:-:S04]  /*ba40*/  LOP3.LUT R0, R7, 0x80000000, RZ, 0xc0, !PT ;  /* 0x8000000007007812 */ /* 0x000fc800078ec0ff */
[----:B------:R-:W-:-:S04]  /*ba50*/  SHF.R.U32.HI R5, RZ, 0x18, R0 ;  /* 0x00000018ff057819 */ /* 0x000fc80000011600 */
[----:B------:R-:W-:-:S04]  /*ba60*/  LOP3.LUT R4, R4, R5, RZ, 0xfc, !PT ;  /* 0x0000000504047212 */ /* 0x000fc800078efcff */
[----:B------:R-:W-:-:S07]  /*ba70*/  PRMT R0, R4, 0x7610, R0 ;  /* 0x0000761004007816 */ /* 0x000fce0000000000 */
.L_x_2862:
[----:B------:R-:W-:Y:S05]  /*ba80*/  BSYNC B0 ;  /* 0x0000000000007941 */ /* 0x000fea0003800000 */
.L_x_2861:
[----:B------:R-:W-:Y:S01]  /*ba90*/  STG.E.U8 desc[UR36][R2.64], R0 ;  /* 0x0000000002007986 */ /* 0x000fe2000c101124 */
[----:B------:R-:W-:Y:S05]  /*baa0*/  EXIT ;  /* 0x000000000000794d */ /* 0x000fea0003800000 */
.L_x_2859:
        /* <DEDUP_REMOVED lines=17> */
.L_x_2866:
[----:B------:R-:W-:-:S04]  /*bbc0*/  LOP3.LUT R0, R7, 0x80000000, RZ, 0xc0, !PT ;  /* 0x8000000007007812 */ /* 0x000fc800078ec0ff */
[----:B------:R-:W-:-:S04]  /*bbd0*/  SHF.R.U32.HI R5, RZ, 0x18, R0 ;  /* 0x00000018ff057819 */ /* 0x000fc80000011600 */
[----:B------:R-:W-:-:S04]  /*bbe0*/  LOP3.LUT R4, R4, R5, RZ, 0xfc, !PT ;  /* 0x0000000504047212 */ /* 0x000fc800078efcff */
[----:B------:R-:W-:-:S07]  /*bbf0*/  PRMT R0, R4, 0x7610, R0 ;  /* 0x0000761004007816 */ /* 0x000fce0000000000 */
.L_x_2865:
[----:B------:R-:W-:Y:S05]  /*bc00*/  BSYNC B0 ;  /* 0x0000000000007941 */ /* 0x000fea0003800000 */
.L_x_2864:
[----:B------:R-:W-:Y:S01]  /*bc10*/  STG.E.U8 desc[UR36][R2.64], R0 ;  /* 0x0000000002007986 */ /* 0x000fe2000c101124 */
[----:B------:R-:W-:Y:S05]  /*bc20*/  EXIT ;  /* 0x000000000000794d */ /* 0x000fea0003800000 */
.L_x_2858:
        /* <DEDUP_REMOVED lines=22> */
.L_x_2841:
        /* <DEDUP_REMOVED lines=16> */
.L_x_2869:
[----:B------:R-:W-:Y:S05]  /*be90*/  EXIT ;  /* 0x000000000000794d */ /* 0x000fea0003800000 */
.L_x_2868:
[----:B------:R-:W-:-:S05]  /*bea0*/  IMAD.MOV.U32 R25, RZ, RZ, RZ ;  /* 0x000000ffff197224 */ /* 0x000fca00078e00ff */
[----:B------:R-:W-:Y:S01]  /*beb0*/  STG.E.64 desc[UR36][R2.64], R24 ;  /* 0x0000001802007986 */ /* 0x000fe2000c101b24 */
[----:B------:R-:W-:Y:S05]  /*bec0*/  EXIT ;  /* 0x000000000000794d */ /* 0x000fea0003800000 */
.L_x_2867:
[----:B------:R-:W-:Y:S01]  /*bed0*/  STG.E desc[UR36][R2.64], R24 ;  /* 0x0000001802007986 */ /* 0x000fe2000c101924 */
[----:B------:R-:W-:Y:S05]  /*bee0*/  EXIT ;  /* 0x000000000000794d */ /* 0x000fea0003800000 */
.L_x_2870:
        /* <DEDUP_REMOVED lines=9> */
.L_x_43771:


//--------------------- .text._ZN2at6native18elementwise_kernelILi128ELi4EZNS0_22gpu_kernel_impl_nocastINS0_13BinaryFunctorIbbbZZZNS0_23logical_xor_kernel_cudaERNS_14TensorIteratorEENKUlvE0_clEvENKUlvE7_clEvEUlbbE_EEEEvRNS_18TensorIteratorBaseERKT_EUliE_EEviT1_ --------------------------
	.section	.text._ZN2at6native18elementwise_kernelILi128ELi4EZNS0_22gpu_kernel_impl_nocastINS0_13BinaryFunctorIbbbZZZNS0_23logical_xor_kernel_cudaERNS_14TensorIteratorEENKUlvE0_clEvENKUlvE7_clEvEUlbbE_EEEEvRNS_18TensorIteratorBaseERKT_EUliE_EEviT1_,"ax",@progbits
	.align	128
        .global         _ZN2at6native18elementwise_kernelILi128ELi4EZNS0_22gpu_kernel_impl_nocastINS0_13BinaryFunctorIbbbZZZNS0_23logical_xor_kernel_cudaERNS_14TensorIteratorEENKUlvE0_clEvENKUlvE7_clEvEUlbbE_EEEEvRNS_18TensorIteratorBaseERKT_EUliE_EEviT1_
        .type           _ZN2at6native18elementwise_kernelILi128ELi4EZNS0_22gpu_kernel_impl_nocastINS0_13BinaryFunctorIbbbZZZNS0_23logical_xor_kernel_cudaERNS_14TensorIteratorEENKUlvE0_clEvENKUlvE7_clEvEUlbbE_EEEEvRNS_18TensorIteratorBaseERKT_EUliE_EEviT1_,@function
        .size           _ZN2at6native18elementwise_kernelILi128ELi4EZNS0_22gpu_kernel_impl_nocastINS0_13BinaryFunctorIbbbZZZNS0_23logical_xor_kernel_cudaERNS_14TensorIteratorEENKUlvE0_clEvENKUlvE7_clEvEUlbbE_EEEEvRNS_18TensorIteratorBaseERKT_EUliE_EEviT1_,(.L_x_43772 - _ZN2at6native18elementwise_kernelILi128ELi4EZNS0_22gpu_kernel_impl_nocastINS0_13BinaryFunctorIbbbZZZNS0_23logical_xor_kernel_cudaERNS_14TensorIteratorEENKUlvE0_clEvENKUlvE7_clEvEUlbbE_EEEEvRNS_18TensorIteratorBaseERKT_EUliE_EEviT1_)
        .other          _ZN2at6native18elementwise_kernelILi128ELi4EZNS0_22gpu_kernel_impl_nocastINS0_13BinaryFunctorIbbbZZZNS0_23logical_xor_kernel_cudaERNS_14TensorIteratorEENKUlvE0_clEvENKUlvE7_clEvEUlbbE_EEEEvRNS_18TensorIteratorBaseERKT_EUliE_EEviT1_,@"STO_CUDA_ENTRY STV_DEFAULT"
_ZN2at6native18elementwise_kernelILi128ELi4EZNS0_22gpu_kernel_impl_nocastINS0_13BinaryFunctorIbbbZZZNS0_23logical_xor_kernel_cudaERNS_14TensorIteratorEENKUlvE0_clEvENKUlvE7_clEvEUlbbE_EEEEvRNS_18TensorIteratorBaseERKT_EUliE_EEviT1_:
.text._ZN2at6native18elementwise_kernelILi128ELi4EZNS0_22gpu_kernel_impl_nocastINS0_13BinaryFunctorIbbbZZZNS0_23logical_xor_kernel_cudaERNS_14TensorIteratorEENKUlvE0_clEvENKUlvE7_clEvEUlbbE_EEEEvRNS_18TensorIteratorBaseERKT_EUliE_EEviT1_:
        /* <DEDUP_REMOVED lines=363> */
.L_x_2873:
[----:B------:R-:W-:Y:S01]  /*16b0*/  ULDC.64 UR10, c[0x0][0x488] ;  /* 0x00012200000a7ab9 */ /* 0x000fe20000000a00 */
[----:B------:R-:W-:Y:S01]  /*16c0*/  ULDC.64 UR8, c[0x0][0x480] ;  /* 0x0001200000087ab9 */ /* 0x000fe20000000a00 */
[----:B------:R-:W-:Y:S02]  /*16d0*/  IADD3 R8, P1, R2, UR10, RZ ;  /* 0x0000000a02087c10 */ /* 0x000fe4000ff3e0ff */
[----:B------:R-:W-:Y:S02]  /*16e0*/  IADD3 R6, P0, R0, UR8, RZ ;  /* 0x0000000800067c10 */ /* 0x000fe4000ff1e0ff */
[----:B------:R-:W-:Y:S02]  /*16f0*/  IADD3.X R9, RZ, UR11, RZ, P1, !PT ;  /* 0x0000000bff097c10 */ /* 0x000fe40008ffe4ff */
[----:B------:R-:W-:Y:S01]  /*1700*/  IADD3.X R7, RZ, UR9, RZ, P0, !PT ;  /* 0x00000009ff077c10 */ /* 0x000fe200087fe4ff */
[----:B------:R-:W-:Y:S02]  /*1710*/  ULDC.64 UR8, c[0x0][0x478] ;  /* 0x00011e0000087ab9 */ /* 0x000fe40000000a00 */
[----:B------:R-:W2:Y:S04]  /*1720*/  LDG.E.U8 R8, desc[UR4][R8.64] ;  /* 0x0000000408087981 */ /* 0x000ea8000c1e1100 */
[----:B------:R-:W3:Y:S01]  /*1730*/  LDG.E.U8 R6, desc[UR4][R6.64] ;  /* 0x0000000406067981 */ /* 0x000ee2000c1e1100 */
[----:B------:R-:W-:-:S02]  /*1740*/  IADD3 R4, P1, R5, UR8, RZ ;  /* 0x0000000805047c10 */ /* 0x000fc4000ff3e0ff */
[----:B------:R-:W-:Y:S02]  /*1750*/  IADD3 R3, R3, 0x80, RZ ;  /* 0x0000008003037810 */ /* 0x000fe40007ffe0ff */
[----:B------:R-:W-:Y:S02]  /*1760*/  IADD3.X R5, RZ, UR9, RZ, P1, !PT ;  /* 0x00000009ff057c10 */ /* 0x000fe40008ffe4ff */
[----:B--2---:R-:W-:-:S04]  /*1770*/  ISETP.NE.AND P0, PT, R8, RZ, PT ;  /* 0x000000ff0800720c */ /* 0x004fc80003f05270 */
[----:B---3--:R-:W-:-:S04]  /*1780*/  ISETP.NE.XOR P0, PT, R6, RZ, P0 ;  /* 0x000000ff0600720c */ /* 0x008fc80000705a70 */
[----:B------:R-:W-:-:S05]  /*1790*/  SEL R11, RZ, 0x1, !P0 ;  /* 0x00000001ff0b7807 */ /* 0x000fca0004000000 */
[----:B------:R0:W-:Y:S04]  /*17a0*/  STG.E.U8 desc[UR4][R4.64], R11 ;  /* 0x0000000b04007986 */ /* 0x0001e8000c101104 */
.L_x_2872:
[----:B------:R-:W-:Y:S05]  /*17b0*/  BSYNC B0 ;  /* 0x0000000000007941 */ /* 0x000fea0003800000 */
.L_x_2871:
        /* <DEDUP_REMOVED lines=356> */
.L_x_2876:
        /* <DEDUP_REMOVED lines=371> */
.L_x_2877:
        /* <DEDUP_REMOVED lines=16> */
.L_x_2875:
[----:B------:R-:W-:Y:S05]  /*4630*/  BSYNC B0 ;  /* 0x0000000000007941 */ /* 0x000fea0003800000 */
.L_x_2874:
        /* <DEDUP_REMOVED lines=355> */
.L_x_2878:
        /* <DEDUP_REMOVED lines=9> */
[----:B------:R-:W-:-:S04]  /*5d00*/  IADD3 R4, P1, R5, UR6, RZ ;  /* 0x0000000605047c10 */ /* 0x000fc8000ff3e0ff */
[----:B------:R-:W-:Y:S02]  /*5d10*/  IADD3.X R5, RZ, UR7, RZ, P1, !PT ;  /* 0x00000007ff057c10 */ /* 0x000fe40008ffe4ff */
[----:B--2---:R-:W-:-:S04]  /*5d20*/  ISETP.NE.AND P0, PT, R6, RZ, PT ;  /* 0x000000ff0600720c */ /* 0x004fc80003f05270 */
[----:B---3--:R-:W-:-:S04]  /*5d30*/  ISETP.NE.XOR P0, PT, R2, RZ, P0 ;  /* 0x000000ff0200720c */ /* 0x008fc80000705a70 */
[----:B------:R-:W-:-:S05]  /*5d40*/  SEL R9, RZ, 0x1, !P0 ;  /* 0x00000001ff097807 */ /* 0x000fca0004000000 */
[----:B------:R-:W-:Y:S01]  /*5d50*/  STG.E.U8 desc[UR4][R4.64], R9 ;  /* 0x0000000904007986 */ /* 0x000fe2000c101104 */
[----:B------:R-:W-:Y:S05]  /*5d60*/  EXIT ;  /* 0x000000000000794d */ /* 0x000fea0003800000 */
.L_x_2879:
        /* <DEDUP_REMOVED lines=9> */
.L_x_43772:


//--------------------- .text._ZN2at6native27unrolled_elementwise_kernelINS0_13BinaryFunctorIbbbZZZNS0_23logical_xor_kernel_cudaERNS_14TensorIteratorEENKUlvE0_clEvENKUlvE7_clEvEUlbbE_EESt5arrayIPcLm3EELi4E23TrivialOffsetCalculatorILi2EjESC_ILi1EjENS0_6memory15LoadWithoutCastENSF_16StoreWithoutCastEEEviT_T0_T2_T3_T4_T5_ --------------------------
	.section	.text._ZN2at6native27unrolled_elementwise_kernelINS0_13BinaryFunctorIbbbZZZNS0_23logical_xor_kernel_cudaERNS_14TensorIteratorEENKUlvE0_clEvENKUlvE7_clEvEUlbbE_EESt5arrayIPcLm3EELi4E23TrivialOffsetCalculatorILi2EjESC_ILi1EjENS0_6memory15LoadWithoutCastENSF_16StoreWithoutCastEEEviT_T0_T2_T3_T4_T5_,"ax",@progbits
	.align	128
        .global         _ZN2at6native27unrolled_elementwise_kernelINS0_13BinaryFunctorIbbbZZZNS0_23logical_xor_kernel_cudaERNS_14TensorIteratorEENKUlvE0_clEvENKUlvE7_clEvEUlbbE_EESt5arrayIPcLm3EELi4E23TrivialOffsetCalculatorILi2EjESC_ILi1EjENS0_6memory15LoadWithoutCastENSF_16StoreWithoutCastEEEviT_T0_T2_T3_T4_T5_
        .type           _ZN2at6native27unrolled_elementwise_kernelINS0_13BinaryFunctorIbbbZZZNS0_23logical_xor_kernel_cudaERNS_14TensorIteratorEENKUlvE0_clEvENKUlvE7_clEvEUlbbE_EESt5arrayIPcLm3EELi4E23TrivialOffsetCalculatorILi2EjESC_ILi1EjENS0_6memory15LoadWithoutCastENSF_16StoreWithoutCastEEEviT_T0_T2_T3_T4_T5_,@function
        .size           _ZN2at6native27unrolled_elementwise_kernelINS0_13BinaryFunctorIbbbZZZNS0_23logical_xor_kernel_cudaERNS_14TensorIteratorEENKUlvE0_clEvENKUlvE7_clEvEUlbbE_EESt5arrayIPcLm3EELi4E23TrivialOffsetCalculatorILi2EjESC_ILi1EjENS0_6memory15LoadWithoutCastENSF_16StoreWithoutCastEEEviT_T0_T2_T3_T4_T5_,(.L_x_43773 - _ZN2at6native27unrolled_elementwise_kernelINS0_13BinaryFunctorIbbbZZZNS0_23logical_xor_kernel_cudaERNS_14TensorIteratorEENKUlvE0_clEvENKUlvE7_clEvEUlbbE_EESt5arrayIPcLm3EELi4E23TrivialOffsetCalculatorILi2EjESC_ILi1EjENS0_6memory15LoadWithoutCastENSF_16StoreWithoutCastEEEviT_T0_T2_T3_T4_T5_)
        .other          _ZN2at6native27unrolled_elementwise_kernelINS0_13BinaryFunctorIbbbZZZNS0_23logical_xor_kernel_cudaERNS_14TensorIteratorEENKUlvE0_clEvENKUlvE7_clEvEUlbbE_EESt5arrayIPcLm3EELi4E23TrivialOffsetCalculatorILi2EjESC_ILi1EjENS0_6memory15LoadWithoutCastENSF_16StoreWithoutCastEEEviT_T0_T2_T3_T4_T5_,@"STO_CUDA_ENTRY STV_DEFAULT"
_ZN2at6native27unrolled_elementwise_kernelINS0_13BinaryFunctorIbbbZZZNS0_23logical_xor_kernel_cudaERNS_14TensorIteratorEENKUlvE0_clEvENKUlvE7_clEvEUlbbE_EESt5arrayIPcLm3EELi4E23TrivialOffsetCalculatorILi2EjESC_ILi1EjENS0_6memory15LoadWithoutCastENSF_16StoreWithoutCastEEEviT_T0_T2_T3_T4_T5_:
.text._ZN2at6native27unrolled_elementwise_kernelINS0_13BinaryFunctorIbbbZZZNS0_23logical_xor_kernel_cudaERNS_14TensorIteratorEENKUlvE0_clEvENKUlvE7_clEvEUlbbE_EESt5arrayIPcLm3EELi4E23TrivialOffsetCalculatorILi2EjESC_ILi1EjENS0_6memory15LoadWithoutCastENSF_16StoreWithoutCastEEEviT_T0_T2_T3_T4_T5_:
        /* <DEDUP_REMOVED lines=16> */
[----:B0-----:R-:W-:-:S04]  /*0100*/  @!P4 IADD3 R20, P0, R19, R20, RZ ;  /* 0x000000141314c210 */ /* 0x001fc80007f1e0ff */
[----:B------:R-:W-:Y:S02]  /*0110*/  ISETP.GE.AND P3, PT, R11, R2, PT ;  /* 0x000000020b00720c */ /* 0x000fe40003f66270 */
[----:B------:R-:W0:Y:S01]  /*0120*/  @!P2 LDC.64 R4, c[0x0][0x220] ;  /* 0x00008800ff04ab82 */ /* 0x000e220000000a00 */
[----:B------:R-:W-:Y:S01]  /*0130*/  @!P4 IMAD.X R21, RZ, RZ, R21, P0 ;  /* 0x000000ffff15c224 */ /* 0x000fe200000e0615 */
[----:B-1----:R-:W-:-:S04]  /*0140*/  @!P4 IADD3 R18, P0, R19, R14, RZ ;  /* 0x0000000e1312c210 */ /* 0x002fc80007f1e0ff */
[----:B------:R1:W3:Y:S05]  /*0150*/  @!P4 LDG.E.U8 R10, desc[UR4][R20.64] ;  /* 0x00000004140ac981 */ /* 0x0002ea000c1e1100 */
[----:B------:R-:W4:Y:S08]  /*0160*/  @!P3 LDC.64 R8, c[0x0][0x228] ;  /* 0x00008a00ff08bb82 */ /* 0x000f300000000a00 */
[----:B------:R-:W1:Y:S01]  /*0170*/  @!P3 LDC.64 R6, c[0x0][0x220] ;  /* 0x00008800ff06bb82 */ /* 0x000e620000000a00 */
[----:B------:R-:W-:-:S02]  /*0180*/  @!P4 IMAD.X R19, RZ, RZ, R15, P0 ;  /* 0x000000ffff13c224 */ /* 0x000fc400000e060f */
[----:B------:R-:W-:Y:S01]  /*0190*/  @!P3 IMAD R23, R0, 0x200, R11 ;  /* 0x000002000017b824 */ /* 0x000fe200078e020b */
[----:B--2---:R-:W-:Y:S02]  /*01a0*/  @!P2 IADD3 R14, P0, R17, R12, RZ ;  /* 0x0000000c110ea210 */ /* 0x004fe40007f1e0ff */
[----:B------:R-:W2:Y:S03]  /*01b0*/  @!P4 LDG.E.U8 R12, desc[UR4][R18.64] ;  /* 0x00000004120cc981 */ /* 0x000ea6000c1e1100 */
[----:B------:R-:W-:Y:S01]  /*01c0*/  @!P2 IMAD.X R15, RZ, RZ, R13, P0 ;  /* 0x000000ffff0fa224 */ /* 0x000fe200000e060d */
[----:B----4-:R-:W-:Y:S02]  /*01d0*/  @!P3 IADD3 R16, P1, R23, R8, RZ ;  /* 0x000000081710b210 */ /* 0x010fe40007f3e0ff */
[----:B0-----:R-:W-:Y:S02]  /*01e0*/  @!P2 IADD3 R8, P0, R17, R4, RZ ;  /* 0x000000041108a210 */ /* 0x001fe40007f1e0ff */
[----:B------:R0:W4:Y:S01]  /*01f0*/  @!P2 LDG.E.U8 R4, desc[UR4][R14.64] ;  /* 0x000000040e04a981 */ /* 0x000122000c1e1100 */
[----:B------:R-:W-:Y:S01]  /*0200*/  @!P3 IMAD.X R17, RZ, RZ, R9, P1 ;  /* 0x000000ffff11b224 */ /* 0x000fe200008e0609 */
[----:B-1----:R-:W-:-:S04]  /*0210*/  @!P3 IADD3 R22, P1, R23, R6, RZ ;  /* 0x000000061716b210 */ /* 0x002fc80007f3e0ff */
[----:B------:R-:W4:Y:S01]  /*0220*/  @!P3 LDG.E.U8 R13, desc[UR4][R16.64] ;  /* 0x00000004100db981 */ /* 0x000f22000c1e1100 */
[----:B------:R-:W-:Y:S02]  /*0230*/  @!P2 IMAD.X R9, RZ, RZ, R5, P0 ;  /* 0x000000ffff09a224 */ /* 0x000fe400000e0605 */
[----:B------:R-:W-:-:S03]  /*0240*/  @!P3 IMAD.X R23, RZ, RZ, R7, P1 ;  /* 0x000000ffff17b224 */ /* 0x000fc600008e0607 */
[----:B------:R1:W4:Y:S04]  /*0250*/  @!P2 LDG.E.U8 R8, desc[UR4][R8.64] ;  /* 0x000000040808a981 */ /* 0x000328000c1e1100 */
[----:B------:R-:W4:Y:S01]  /*0260*/  @!P3 LDG.E.U8 R18, desc[UR4][R22.64] ;  /* 0x000000041612b981 */ /* 0x000f22000c1e1100 */
[----:B------:R-:W-:-:S05]  /*0270*/  @!P3 VIADD R11, R11, 0x80 ;  /* 0x000000800b0bb836 */ /* 0x000fca0000000000 */
[----:B------:R-:W-:-:S13]  /*0280*/  ISETP.GE.AND P0, PT, R11, R2, PT ;  /* 0x000000020b00720c */ /* 0x000fda0003f06270 */
[----:B------:R-:W0:Y:S08]  /*0290*/  @!P0 LDC.64 R20, c[0x0][0x220] ;  /* 0x00008800ff148b82 */ /* 0x000e300000000a00 */
[----:B------:R-:W1:Y:S01]  /*02a0*/  @!P0 LDC.64 R6, c[0x0][0x228] ;  /* 0x00008a00ff068b82 */ /* 0x000e620000000a00 */
[----:B------:R-:W-:-:S05]  /*02b0*/  @!P0 IMAD R5, R0, 0x200, R11 ;  /* 0x0000020000058824 */ /* 0x000fca00078e020b */
[----:B0-----:R-:W-:-:S05]  /*02c0*/  @!P0 IADD3 R14, P1, R5, R20, RZ ;  /* 0x00000014050e8210 */ /* 0x001fca0007f3e0ff */
[----:B------:R-:W-:Y:S01]  /*02d0*/  @!P0 IMAD.X R15, RZ, RZ, R21, P1 ;  /* 0x000000ffff0f8224 */ /* 0x000fe200008e0615 */
[----:B-1----:R-:W-:Y:S02]  /*02e0*/  @!P0 IADD3 R6, P1, R5, R6, RZ ;  /* 0x0000000605068210 */ /* 0x002fe40007f3e0ff */
[----:B------:R-:W-:Y:S02]  /*02f0*/  PRMT R9, RZ, 0x7610, R9 ;  /* 0x00007610ff097816 */ /* 0x000fe40000000009 */
[----:B------:R-:W5:Y:S01]  /*0300*/  @!P0 LDG.E.U8 R5, desc[UR4][R14.64] ;  /* 0x000000040e058981 */ /* 0x000f62000c1e1100 */
[----:B------:R-:W-:-:S05]  /*0310*/  @!P0 IMAD.X R7, RZ, RZ, R7, P1 ;  /* 0x000000ffff078224 */ /* 0x000fca00008e0607 */
[----:B------:R0:W5:Y:S02]  /*0320*/  @!P0 LDG.E.U8 R11, desc[UR4][R6.64] ;  /* 0x00000004060b8981 */ /* 0x000164000c1e1100 */
[----:B0-----:R-:W0:Y:S01]  /*0330*/  @!P4 LDC.64 R6, c[0x0][0x218] ;  /* 0x00008600ff06cb82 */ /* 0x001e220000000a00 */
[----:B------:R-:W-:Y:S01]  /*0340*/  BSSY B0, `(.L_x_2880) ;  /* 0x0000039000007945 */ /* 0x000fe20003800000 */
[----:B---3--:R-:W-:-:S04]  /*0350*/  @!P4 ISETP.NE.AND P1, PT, R10, RZ, PT ;  /* 0x000000ff0a00c20c */ /* 0x008fc80003f25270 */
[----:B------:R-:W-:Y:S02]  /*0360*/  @!P4 SEL R9, RZ, 0x1, !P1 ;  /* 0x00000001ff09c807 */ /* 0x000fe40004800000 */
[----:B------:R-:W-:Y:S02]  /*0370*/  PRMT R10, RZ, 0x7610, R10 ;  /* 0x00007610ff0a7816 */ /* 0x000fe4000000000a */
[----:B------:R-:W-:Y:S02]  /*0380*/  PRMT R14, R9, 0x9910, RZ ;  /* 0x00009910090e7816 */ /* 0x000fe400000000ff */
[----:B--2---:R-:W-:-:S04]  /*0390*/  @!P4 ISETP.NE.AND P1, PT, R12, RZ, PT ;  /* 0x000000ff0c00c20c */ /* 0x004fc80003f25270 */
[----:B------:R-:W-:Y:S01]  /*03a0*/  @!P4 SEL R10, RZ, 0x1, !P1 ;  /* 0x00000001ff0ac807 */ /* 0x000fe20004800000 */
[----:B------:R-:W-:-:S03]  /*03b0*/  VIADD R12, R3, 0x80 ;  /* 0x00000080030c7836 */ /* 0x000fc60000000000 */
[----:B------:R-:W-:Y:S01]  /*03c0*/  PRMT R10, R10, 0x9910, RZ ;  /* 0x000099100a0a7816 */ /* 0x000fe200000000ff */
[--C-:B------:R-:W-:Y:S02]  /*03d0*/  IMAD.MOV.U32 R9, RZ, RZ, R3.reuse ;  /* 0x000000ffff097224 */ /* 0x100fe400078e0003 */
[----:B------:R-:W-:Y:S02]  /*03e0*/  @!P4 IMAD.MOV.U32 R9, RZ, RZ, R12 ;  /* 0x000000ffff09c224 */ /* 0x000fe400078e000c */
[--C-:B------:R-:W-:Y:S01]  /*03f0*/  IMAD.MOV.U32 R12, RZ, RZ, R10.reuse ;  /* 0x000000ffff0c7224 */ /* 0x100fe200078e000a */
[----:B----4-:R-:W-:Y:S02]  /*0400*/  @!P2 ISETP.NE.AND P6, PT, R4, RZ, PT ;  /* 0x000000ff0400a20c */ /* 0x010fe40003fc5270 */
[----:B------:R-:W-:Y:S02]  /*0410*/  PRMT R10, RZ, 0x7610, R10 ;  /* 0x00007610ff0a7816 */ /* 0x000fe4000000000a */
[----:B------:R-:W-:Y:S01]  /*0420*/  @!P3 ISETP.NE.AND P5, PT, R13, RZ, PT ;  /* 0x000000ff0d00b20c */ /* 0x000fe20003fa5270 */
[----:B------:R-:W-:Y:S01]  /*0430*/  @!P4 IMAD R3, R0, 0x200, R3 ;  /* 0x000002000003c824 */ /* 0x000fe200078e0203 */
[----:B------:R-:W-:-:S02]  /*0440*/  PRMT R4, RZ, 0x7610, R4 ;  /* 0x00007610ff047816 */ /* 0x000fc40000000004 */
[----:B------:R-:W-:Y:S02]  /*0450*/  @!P3 SEL R10, RZ, 0x1, !P5 ;  /* 0x00000001ff0ab807 */ /* 0x000fe40006800000 */
[----:B------:R-:W-:Y:S02]  /*0460*/  @!P2 SEL R4, RZ, 0x1, !P6 ;  /* 0x00000001ff04a807 */ /* 0x000fe40007000000 */
[----:B------:R-:W-:Y:S02]  /*0470*/  ISETP.NE.AND P1, PT, R14, RZ, PT ;  /* 0x000000ff0e00720c */ /* 0x000fe40003f25270 */
[----:B------:R-:W-:Y:S02]  /*0480*/  @!P3 ISETP.NE.AND P5, PT, R18, RZ, PT ;  /* 0x000000ff1200b20c */ /* 0x000fe40003fa5270 */
[----:B------:R-:W-:Y:S02]  /*0490*/  @!P2 ISETP.NE.AND P6, PT, R8, RZ, PT ;  /* 0x000000ff0800a20c */ /* 0x000fe40003fc5270 */
[----:B------:R-:W-:-:S02]  /*04a0*/  PRMT R8, RZ, 0x7610, R8 ;  /* 0x00007610ff087816 */ /* 0x000fc40000000008 */
[----:B------:R-:W-:Y:S02]  /*04b0*/  @!P3 SEL R8, RZ, 0x1, !P5 ;  /* 0x00000001ff08b807 */ /* 0x000fe40006800000 */
[----:B0-----:R-:W-:Y:S02]  /*04c0*/  @!P4 IADD3 R6, P5, R3, R6, RZ ;  /* 0x000000060306c210 */ /* 0x001fe40007fbe0ff */
[----:B------:R-:W-:-:S03]  /*04d0*/  ISETP.NE.XOR P1, PT, R12, RZ, P1 ;  /* 0x000000ff0c00720c */ /* 0x000fc60000f25a70 */
[----:B------:R-:W-:Y:S01]  /*04e0*/  @!P4 IMAD.X R7, RZ, RZ, R7, P5 ;  /* 0x000000ffff07c224 */ /* 0x000fe200028e0607 */
[----:B------:R-:W-:Y:S02]  /*04f0*/  @!P4 SEL R3, RZ, 0x1, !P1 ;  /* 0x00000001ff03c807 */ /* 0x000fe40004800000 */
[----:B------:R-:W-:-:S03]  /*0500*/  PRMT R12, R4, 0x9910, RZ ;  /* 0x00009910040c7816 */ /* 0x000fc600000000ff */
[----:B------:R0:W-:Y:S01]  /*0510*/  @!P4 STG.E.U8 desc[UR4][R6.64], R3 ;  /* 0x000000030600c986 */ /* 0x0001e2000c101104 */
[----:B------:R-:W-:Y:S01]  /*0520*/  PRMT R13, R10, 0x9910, RZ ;  /* 0x000099100a0d7816 */ /* 0x000fe200000000ff */
[----:B------:R-:W-:Y:S01]  /*0530*/  IMAD.MOV.U32 R10, RZ, RZ, R12 ;  /* 0x000000ffff0a7224 */ /* 0x000fe200078e000c */
[----:B------:R-:W-:Y:S02]  /*0540*/  ISETP.GE.AND P5, PT, R9, R2, PT ;  /* 0x000000020900720c */ /* 0x000fe40003fa6270 */
[----:B------:R-:W-:Y:S01]  /*0550*/  PRMT R4, RZ, 0x7610, R4 ;  /* 0x00007610ff047816 */ /* 0x000fe20000000004 */
[----:B------:R-:W-:Y:S01]  /*0560*/  IMAD.MOV.U32 R12, RZ, RZ, R13 ;  /* 0x000000ffff0c7224 */ /* 0x000fe200078e000d */
[----:B------:R-:W-:Y:S02]  /*0570*/  @!P2 SEL R4, RZ, 0x1, !P6 ;  /* 0x00000001ff04a807 */ /* 0x000fe40007000000 */
[----:B------:R-:W-:Y:S02]  /*0580*/  ISETP.NE.AND P2, PT, R10, RZ, PT ;  /* 0x000000ff0a00720c */ /* 0x000fe40003f45270 */
[----:B------:R-:W-:-:S02]  /*0590*/  ISETP.NE.AND P3, PT, R12, RZ, PT ;  /* 0x000000ff0c00720c */ /* 0x000fc40003f65270 */
[----:B------:R-:W-:Y:S02]  /*05a0*/  PRMT R4, R4, 0x9910, RZ ;  /* 0x0000991004047816 */ /* 0x000fe400000000ff */
[----:B------:R-:W-:Y:S02]  /*05b0*/  PRMT R8, R8, 0x9910, RZ ;  /* 0x0000991008087816 */ /* 0x000fe400000000ff */
[----:B------:R-:W-:Y:S02]  /*05c0*/  ISETP.NE.XOR P2, PT, R4, RZ, P2 ;  /* 0x000000ff0400720c */ /* 0x000fe40001745a70 */
[----:B------:R-:W-:Y:S02]  /*05d0*/  ISETP.NE.XOR P3, PT, R8, RZ, P3 ;  /* 0x000000ff0800720c */ /* 0x000fe40001f65a70 */
        /* <DEDUP_REMOVED lines=15> */
.L_x_2881:
[----:B------:R-:W-:Y:S05]  /*06d0*/  BSYNC B0 ;  /* 0x0000000000007941 */ /* 0x000fea0003800000 */
.L_x_2880:
[----:B------:R-:W-:Y:S02]  /*06e0*/  ISETP.GE.AND P2, PT, R9, R2, PT ;  /* 0x000000020900720c */ /* 0x000fe40003f46270 */
[----:B-----5:R-:W-:-:S11]  /*06f0*/  ISETP.NE.AND P1, PT, R5, RZ, !P0 ;  /* 0x000000ff0500720c */ /* 0x020fd60004725270 */
[----:B------:R-:W-:Y:S05]  /*0700*/  @P2 EXIT ;  /* 0x000000000000294d */ /* 0x000fea0003800000 */
[----:B------:R-:W-:Y:S01]  /*0710*/  IMAD R0, R0, 0x200, R9 ;  /* 0x0000020000007824 */ /* 0x000fe200078e0209 */
[----:B------:R-:W-:Y:S01]  /*0720*/  ISETP.NE.AND P0, PT, R11, RZ, !P0 ;  /* 0x000000ff0b00720c */ /* 0x000fe20004705270 */
[----:B------:R-:W-:-:S03]  /*0730*/  ULDC.64 UR6, c[0x0][0x218] ;  /* 0x0000860000067ab9 */ /* 0x000fc60000000a00 */
[----:B------:R-:W-:Y:S02]  /*0740*/  IADD3 R2, P2, R0, UR6, RZ ;  /* 0x0000000600027c10 */ /* 0x000fe4000ff5e0ff */
[----:B------:R-:W-:-:S03]  /*0750*/  PLOP3.LUT P0, PT, P1, P0, PT, 0x28, 0x0 ;  /* 0x000000000000781c */ /* 0x000fc60000f00570 */
[----:B------:R-:W-:Y:S01]  /*0760*/  IMAD.X R3, RZ, RZ, UR7, P2 ;  /* 0x00000007ff037e24 */ /* 0x000fe200090e06ff */
[----:B------:R-:W-:-:S05]  /*0770*/  SEL R5, RZ, 0x1, !P0 ;  /* 0x00000001ff057807 */ /* 0x000fca0004000000 */
[----:B------:R-:W-:Y:S01]  /*0780*/  STG.E.U8 desc[UR4][R2.64], R5 ;  /* 0x0000000502007986 */ /* 0x000fe2000c101104 */
[----:B------:R-:W-:Y:S05]  /*0790*/  EXIT ;  /* 0x000000000000794d */ /* 0x000fea0003800000 */
.L_x_2882:
        /* <DEDUP_REMOVED lines=14> */
.L_x_43773:


//--------------------- .text._ZN2at6native29vectorized_elementwise_kernelILi2ENS0_13BinaryFunctorIbbbZZZNS0_23logical_xor_kernel_cudaERNS_14TensorIteratorEENKUlvE0_clEvENKUlvE7_clEvEUlbbE_EESt5arrayIPcLm3EEEEviT0_T1_ --------------------------
	.section	.text._ZN2at6native29vectorized_elementwise_kernelILi2ENS0_13BinaryFunctorIbbbZZZNS0_23logical_xor_kernel_cudaERNS_14TensorIteratorEENKUlvE0_clEvENKUlvE7_clEvEUlbbE_EESt5arrayIPcLm3EEEEviT0_T1_,"ax",@progbits
	.align	128
        .global         _ZN2at6native29vectorized_elementwise_kernelILi2ENS0_13BinaryFunctorIbbbZZZNS0_23logical_xor_kernel_cudaERNS_14TensorIteratorEENKUlvE0_clEvENKUlvE7_clEvEUlbbE_EESt5arrayIPcLm3EEEEviT0_T1_
        .type           _ZN2at6native29vectorized_elementwise_kernelILi2ENS0_13BinaryFunctorIbbbZZZNS0_23logical_xor_kernel_cudaERNS_14TensorIteratorEENKUlvE0_clEvENKUlvE7_clEvEUlbbE_EESt5arrayIPcLm3EEEEviT0_T1_,@function
        .size           _ZN2at6native29vectorized_elementwise_kernelILi2ENS0_13BinaryFunctorIbbbZZZNS0_23logical_xor_kernel_cudaERNS_14TensorIteratorEENKUlvE0_clEvENKUlvE7_clEvEUlbbE_EESt5arrayIPcLm3EEEEviT0_T1_,(.L_x_43774 - _ZN2at6native29vectorized_elementwise_kernelILi2ENS0_13BinaryFunctorIbbbZZZNS0_23logical_xor_kernel_cudaERNS_14TensorIteratorEENKUlvE0_clEvENKUlvE7_clEvEUlbbE_EESt5arrayIPcLm3EEEEviT0_T1_)
        .other          _ZN2at6native29vectorized_elementwise_kernelILi2ENS0_13BinaryFunctorIbbbZZZNS0_23logical_xor_kernel_cudaERNS_14TensorIteratorEENKUlvE0_clEvENKUlvE7_clEvEUlbbE_EESt5arrayIPcLm3EEEEviT0_T1_,@"STO_CUDA_ENTRY STV_DEFAULT"
_ZN2at6native29vectorized_elementwise_kernelILi2ENS0_13BinaryFunctorIbbbZZZNS0_23logical_xor_kernel_cudaERNS_14TensorIteratorEENKUlvE0_clEvENKUlvE7_clEvEUlbbE_EESt5arrayIPcLm3EEEEviT0_T1_:
.text._ZN2at6native29vectorized_elementwise_kernelILi2ENS0_13BinaryFunctorIbbbZZZNS0_23logical_xor_kernel_cudaERNS_14TensorIteratorEENKUlvE0_clEvENKUlvE7_clEvEUlbbE_EESt5arrayIPcLm3EEEEviT0_T1_:
[----:B------:R-:W-:Y:S08]  /*0000*/  LDC R1, c[0x0][0x28] ;  /* 0x00000a00ff017b82 */ /* 0x000ff00000000800 */
[----:B------:R-:W0:Y:S01]  /*0010*/  S2UR UR4, SR_CTAID.X ;  /* 0x00000000000479c3 */ /* 0x000e220000002500 */
[----:B------:R-:W-:-:S07]  /*0020*/  ULDC.64 UR10, c[0x0][0x208] ;  /* 0x00008200000a7ab9 */ /* 0x000fce0000000a00 */
[----:B------:R-:W1:Y:S01]  /*0030*/  LDC R3, c[0x0][0x210] ;  /* 0x00008400ff037b82 */ /* 0x000e620000000800 */
[----:B0-----:R-:W-:-:S06]  /*0040*/  USHF.L.U32 UR4, UR4, 0xa, URZ ;  /* 0x0000000a04047899 */ /* 0x001fcc000800063f */
[----:B-1----:R-:W-:-:S05]  /*0050*/  VIADD R3, R3, -UR4 ;  /* 0x8000000403037c36 */ /* 0x002fca0008000000 */
[----:B------:R-:W-:-:S13]  /*0060*/  ISETP.GE.U32.AND P0, PT, R3, 0x400, PT ;  /* 0x000004000300780c */ /* 0x000fda0003f06070 */
[----:B------:R-:W-:Y:S05]  /*0070*/  @!P0 BRA `(.L_x_2883) ;  /* 0x0000000400348947 */ /* 0x000fea0003800000 */
[----:B------:R-:W0:Y:S01]  /*0080*/  S2R R17, SR_TID.X ;  /* 0x0000000000117919 */ /* 0x000e220000002100 */
[----:B------:R-:W-:Y:S01]  /*0090*/  ULDC.64 UR6, c[0x0][0x228] ;  /* 0x00008a0000067ab9 */ /* 0x000fe20000000a00 */
[----:B------:R-:W-:Y:S02]  /*00a0*/  USHF.R.S32.HI UR5, URZ, 0x1f, UR4 ;  /* 0x0000001f3f057899 */ /* 0x000fe40008011404 */
[----:B------:R-:W-:Y:S01]  /*00b0*/  UIADD3 UR6, UP0, UR4, UR6, URZ ;  /* 0x0000000604067290 */ /* 0x000fe2000ff1e03f */
[----:B------:R-:W-:-:S03]  /*00c0*/  ULDC.64 UR8, c[0x0][0x220] ;  /* 0x0000880000087ab9 */ /* 0x000fc60000000a00 */
[----:B------:R-:W-:Y:S02]  /*00d0*/  UIADD3.X UR7, UR5, UR7, URZ, UP0, !UPT ;  /* 0x0000000705077290 */ /* 0x000fe400087fe43f */
[----:B------:R-:W-:Y:S01]  /*00e0*/  UIADD3 UR8, UP0, UR4, UR8, URZ ;  /* 0x0000000804087290 */ /* 0x000fe2000ff1e03f */
[----:B------:R-:W-:-:S03]  /*00f0*/  IMAD.U32 R2, RZ, RZ, UR6 ;  /* 0x00000006ff027e24 */ /* 0x000fc6000f8e00ff */
[----:B------:R-:W-:Y:S01]  /*0100*/  UIADD3.X UR5, UR5, UR9, URZ, UP0, !UPT ;  /* 0x0000000905057290 */ /* 0x000fe200087fe43f */
[----:B------:R-:W-:Y:S01]  /*0110*/  IMAD.U32 R3, RZ, RZ, UR7 ;  /* 0x00000007ff037e24 */ /* 0x000fe2000f8e00ff */
[----:B------:R-:W-:Y:S01]  /*0120*/  ULDC.64 UR6, c[0x0][0x218] ;  /* 0x0000860000067ab9 */ /* 0x000fe20000000a00 */
[----:B------:R-:W-:-:S03]  /*0130*/  IMAD.U32 R4, RZ, RZ, UR8 ;  /* 0x00000008ff047e24 */ /* 0x000fc6000f8e00ff */
[----:B------:R-:W-:Y:S02]  /*0140*/  IMAD.U32 R5, RZ, RZ, UR5 ;  /* 0x00000005ff057e24 */ /* 0x000fe4000f8e00ff */
[----:B0-----:R-:W-:-:S04]  /*0150*/  IMAD.WIDE.U32 R2, R17, 0x2, R2 ;  /* 0x0000000211027825 */ /* 0x001fc800078e0002 */
[----:B------:R-:W-:Y:S01]  /*0160*/  IMAD.WIDE.U32 R4, R17, 0x2, R4 ;  /* 0x0000000211047825 */ /* 0x000fe200078e0004 */
[----:B------:R-:W2:Y:S04]  /*0170*/  LDG.E.U16 R8, desc[UR10][R2.64] ;  /* 0x0000000a02087981 */ /* 0x000ea8000c1e1500 */
[----:B------:R-:W3:Y:S04]  /*0180*/  LDG.E.U16 R13, desc[UR10][R2.64+0x100] ;  /* 0x0001000a020d7981 */ /* 0x000ee8000c1e1500 */
[----:B------:R-:W4:Y:S04]  /*0190*/  LDG.E.U16 R9, desc[UR10][R4.64] ;  /* 0x0000000a04097981 */ /* 0x000f28000c1e1500 */
[----:B------:R-:W5:Y:S04]  /*01a0*/  LDG.E.U16 R10, desc[UR10][R4.64+0x100] ;  /* 0x0001000a040a7981 */ /* 0x000f68000c1e1500 */
[----:B------:R-:W5:Y:S04]  /*01b0*/  LDG.E.U16 R14, desc[UR10][R2.64+0x200] ;  /* 0x0002000a020e7981 */ /* 0x000f68000c1e1500 */
[----:B------:R0:W5:Y:S04]  /*01c0*/  LDG.E.U16 R15, desc[UR10][R2.64+0x300] ;  /* 0x0003000a020f7981 */ /* 0x000168000c1e1500 */
[----:B------:R-:W5:Y:S04]  /*01d0*/  LDG.E.U16 R11, desc[UR10][R4.64+0x200] ;  /* 0x0002000a040b7981 */ /* 0x000f68000c1e1500 */
[----:B------:R3:W5:Y:S01]  /*01e0*/  LDG.E.U16 R12, desc[UR10][R4.64+0x300] ;  /* 0x0003000a040c7981 */ /* 0x000762000c1e1500 */
[----:B------:R-:W-:-:S04]  /*01f0*/  UIADD3 UR5, UP0, UR4, UR6, URZ ;  /* 0x0000000604057290 */ /* 0x000fc8000ff1e03f */
[----:B------:R-:W-:Y:S02]  /*0200*/  UIADD3.X UR6, URZ, UR7, URZ, UP0, !UPT ;  /* 0x000000073f067290 */ /* 0x000fe400087fe43f */
[----:B------:R-:W-:-:S04]  /*0210*/  IMAD.U32 R6, RZ, RZ, UR5 ;  /* 0x00000005ff067e24 */ /* 0x000fc8000f8e00ff */
[----:B------:R-:W-:Y:S02]  /*0220*/  IMAD.U32 R7, RZ, RZ, UR6 ;  /* 0x00000006ff077e24 */ /* 0x000fe4000f8e00ff */
[----:B0-----:R-:W-:Y:S01]  /*0230*/  IMAD.WIDE R2, R17, 0x2, R6 ;  /* 0x0000000211027825 */ /* 0x001fe200078e0206 */
[----:B--2---:R-:W-:Y:S02]  /*0240*/  PRMT R0, R8, 0x7770, RZ ;  /* 0x0000777008007816 */ /* 0x004fe400000000ff */
[----:B---3--:R-:W-:Y:S02]  /*0250*/  PRMT R5, R13, 0x7770, RZ ;  /* 0x000077700d057816 */ /* 0x008fe400000000ff */
[----:B------:R-:W-:Y:S02]  /*0260*/  ISETP.NE.AND P5, PT, R0, RZ, PT ;  /* 0x000000ff0000720c */ /* 0x000fe40003fa5270 */
[----:B----4-:R-:W-:Y:S02]  /*0270*/  PRMT R0, R9, 0x7770, RZ ;  /* 0x0000777009007816 */ /* 0x010fe400000000ff */
[----:B------:R-:W-:-:S02]  /*0280*/  PRMT R4, R13, 0x7771, RZ ;  /* 0x000077710d047816 */ /* 0x000fc400000000ff */
[----:B------:R-:W-:Y:S02]  /*0290*/  PRMT R8, R8, 0x7771, RZ ;  /* 0x0000777108087816 */ /* 0x000fe400000000ff */
[----:B------:R-:W-:Y:S02]  /*02a0*/  ISETP.NE.AND P1, PT, R5, RZ, PT ;  /* 0x000000ff0500720c */ /* 0x000fe40003f25270 */
[----:B-----5:R-:W-:Y:S02]  /*02b0*/  PRMT R5, R10, 0x7770, RZ ;  /* 0x000077700a057816 */ /* 0x020fe400000000ff */
[----:B------:R-:W-:Y:S02]  /*02c0*/  ISETP.NE.XOR P5, PT, R0, RZ, P5 ;  /* 0x000000ff0000720c */ /* 0x000fe40002fa5a70 */
[----:B------:R-:W-:Y:S02]  /*02d0*/  ISETP.NE.AND P2, PT, R4, RZ, PT ;  /* 0x000000ff0400720c */ /* 0x000fe40003f45270 */
[----:B------:R-:W-:-:S02]  /*02e0*/  ISETP.NE.AND P0, PT, R8, RZ, PT ;  /* 0x000000ff0800720c */ /* 0x000fc40003f05270 */
[----:B------:R-:W-:Y:S02]  /*02f0*/  PRMT R0, R9, 0x7771, RZ ;  /* 0x0000777109007816 */ /* 0x000fe400000000ff */
[----:B------:R-:W-:Y:S02]  /*0300*/  PRMT R4, R10, 0x7771, RZ ;  /* 0x000077710a047816 */ /* 0x000fe400000000ff */
[----:B------:R-:W-:Y:S02]  /*0310*/  ISETP.NE.XOR P1, PT, R5, RZ, P1 ;  /* 0x000000ff0500720c */ /* 0x000fe40000f25a70 */
[----:B------:R-:W-:Y:S02]  /*0320*/  PRMT R5, R14, 0x7770, RZ ;  /* 0x000077700e057816 */ /* 0x000fe400000000ff */
[----:B------:R-:W-:Y:S02]  /*0330*/  ISETP.NE.XOR P0, PT, R0, RZ, P0 ;  /* 0x000000ff0000720c */ /* 0x000fe40000705a70 */
[----:B------:R-:W-:-:S02]  /*0340*/  ISETP.NE.XOR P2, PT, R4, RZ, P2 ;  /* 0x000000ff0400720c */ /* 0x000fc40001745a70 */
[----:B------:R-:W-:Y:S02]  /*0350*/  PRMT R0, R14, 0x7771, RZ ;  /* 0x000077710e007816 */ /* 0x000fe400000000ff */
[C---:B------:R-:W-:Y:S02]  /*0360*/  PRMT R6, R15.reuse, 0x7770, RZ ;  /* 0x000077700f067816 */ /* 0x040fe400000000ff */
[----:B------:R-:W-:Y:S02]  /*0370*/  PRMT R4, R15, 0x7771, RZ ;  /* 0x000077710f047816 */ /* 0x000fe400000000ff */
[----:B------:R-:W-:Y:S02]  /*0380*/  ISETP.NE.AND P6, PT, R5, RZ, PT ;  /* 0x000000ff0500720c */ /* 0x000fe40003fc5270 */
[----:B------:R-:W-:Y:S02]  /*0390*/  SEL R5, RZ, 0x1, !P5 ;  /* 0x00000001ff057807 */ /* 0x000fe40006800000 */
[----:B------:R-:W-:-:S02]  /*03a0*/  ISETP.NE.AND P3, PT, R0, RZ, PT ;  /* 0x000000ff0000720c */ /* 0x000fc40003f65270 */
[----:B------:R-:W-:Y:S02]  /*03b0*/  ISETP.NE.AND P4, PT, R6, RZ, PT ;  /* 0x000000ff0600720c */ /* 0x000fe40003f85270 */
[----:B------:R-:W-:Y:S02]  /*03c0*/  ISETP.NE.AND P5, PT, R4, RZ, PT ;  /* 0x000000ff0400720c */ /* 0x000fe40003fa5270 */
[C---:B------:R-:W-:Y:S02]  /*03d0*/  PRMT R6, R11.reuse, 0x7770, RZ ;  /* 0x000077700b067816 */ /* 0x040fe400000000ff */
[----:B------:R-:W-:Y:S02]  /*03e0*/  PRMT R0, R11, 0x7771, RZ ;  /* 0x000077710b007816 */ /* 0x000fe400000000ff */
[C---:B------:R-:W-:Y:S02]  /*03f0*/  PRMT R7, R12.reuse, 0x7770, RZ ;  /* 0x000077700c077816 */ /* 0x040fe400000000ff */
        /* <DEDUP_REMOVED lines=9> */
[----:B------:R-:W-:Y:S02]  /*0490*/  SEL R9, RZ, 0x1, !P3 ;  /* 0x00000001ff097807 */ /* 0x000fe40005800000 */
[----:B------:R-:W-:Y:S02]  /*04a0*/  SEL R8, RZ, 0x1, !P4 ;  /* 0x00000001ff087807 */ /* 0x000fe40006000000 */
[----:B------:R-:W-:Y:S02]  /*04b0*/  SEL R11, RZ, 0x1, !P5 ;  /* 0x00000001ff0b7807 */ /* 0x000fe40006800000 */
[----:B------:R-:W-:-:S02]  /*04c0*/  PRMT R5, R0, 0x7604, R5 ;  /* 0x0000760400057816 */ /* 0x000fc40000000005 */
[----:B------:R-:W-:Y:S02]  /*04d0*/  PRMT R7, R7, 0x7604, R4 ;  /* 0x0000760407077816 */ /* 0x000fe40000000004 */
[----:B------:R-:W-:Y:S02]  /*04e0*/  PRMT R9, R9, 0x7604, R6 ;  /* 0x0000760409097816 */ /* 0x000fe40000000006 */
[----:B------:R-:W-:Y:S01]  /*04f0*/  PRMT R11, R11, 0x7604, R8 ;  /* 0x000076040b0b7816 */ /* 0x000fe20000000008 */
[----:B------:R-:W-:Y:S04]  /*0500*/  STG.E.U16 desc[UR10][R2.64], R5 ;  /* 0x0000000502007986 */ /* 0x000fe8000c10150a */
[----:B------:R-:W-:Y:S04]  /*0510*/  STG.E.U16 desc[UR10][R2.64+0x100], R7 ;  /* 0x0001000702007986 */ /* 0x000fe8000c10150a */
[----:B------:R-:W-:Y:S04]  /*0520*/  STG.E.U16 desc[UR10][R2.64+0x200], R9 ;  /* 0x0002000902007986 */ /* 0x000fe8000c10150a */
[----:B------:R-:W-:Y:S01]  /*0530*/  STG.E.U16 desc[UR10][R2.64+0x300], R11 ;  /* 0x0003000b02007986 */ /* 0x000fe2000c10150a */
[----:B------:R-:W-:Y:S05]  /*0540*/  EXIT ;  /* 0x000000000000794d */ /* 0x000fea0003800000 */
.L_x_2883:
[----:B------:R-:W0:Y:S02]  /*0550*/  S2R R6, SR_TID.X ;  /* 0x0000000000067919 */ /* 0x000e240000002100 */
[----:B0-----:R-:W-:Y:S01]  /*0560*/  ISETP.GE.AND P6, PT, R6, R3, PT ;  /* 0x000000030600720c */ /* 0x001fe20003fc6270 */
[----:B------:R-:W-:-:S12]  /*0570*/  IMAD.MOV.U32 R0, RZ, RZ, R6 ;  /* 0x000000ffff007224 */ /* 0x000fd800078e0006 */
[C---:B------:R-:W-:Y:S01]  /*0580*/  @!P6 VIADD R5, R0.reuse, UR4 ;  /* 0x000000040005ec36 */ /* 0x040fe20008000000 */
[----:B------:R-:W0:Y:S01]  /*0590*/  @!P6 LDC.64 R28, c[0x0][0x220] ;  /* 0x00008800ff1ceb82 */ /* 0x000e220000000a00 */
[----:B------:R-:W-:-:S05]  /*05a0*/  @!P6 VIADD R0, R0, 0x80 ;  /* 0x000000800000e836 */ /* 0x000fca0000000000 */
[C---:B------:R-:W-:Y:S02]  /*05b0*/  ISETP.GE.AND P4, PT, R0.reuse, R3, PT ;  /* 0x000000030000720c */ /* 0x040fe40003f86270 */
[----:B------:R-:W1:Y:S11]  /*05c0*/  @!P6 LDC.64 R22, c[0x0][0x228] ;  /* 0x00008a00ff16eb82 */ /* 0x000e760000000a00 */
[----:B------:R-:W2:Y:S01]  /*05d0*/  @!P4 LDC.64 R8, c[0x0][0x220] ;  /* 0x00008800ff08cb82 */ /* 0x000ea20000000a00 */
[----:B------:R-:W-:-:S02]  /*05e0*/  @!P4 VIADD R11, R0, UR4 ;  /* 0x00000004000bcc36 */ /* 0x000fc40008000000 */
[----:B------:R-:W-:-:S05]  /*05f0*/  @!P4 VIADD R0, R0, 0x80 ;  /* 0x000000800000c836 */ /* 0x000fca0000000000 */
[----:B------:R-:W-:Y:S01]  /*0600*/  ISETP.GE.AND P0, PT, R0, R3, PT ;  /* 0x000000030000720c */ /* 0x000fe20003f06270 */
[----:B------:R-:W3:-:S12]  /*0610*/  @!P4 LDC.64 R12, c[0x0][0x228] ;  /* 0x00008a00ff0ccb82 */ /* 0x000ed80000000a00 */
[----:B------:R-:W4:Y:S01]  /*0620*/  @!P0 LDC.64 R14, c[0x0][0x220] ;  /* 0x00008800ff0e8b82 */ /* 0x000f220000000a00 */
[----:B--2---:R-:W-:-:S05]  /*0630*/  @!P4 IADD3 R8, P1, R11, R8, RZ ;  /* 0x000000080b08c210 */ /* 0x004fca0007f3e0ff */
[----:B------:R-:W-:Y:S02]  /*0640*/  @!P4 IMAD.X R9, RZ, RZ, R9, P1 ;  /* 0x000000ffff09c224 */ /* 0x000fe400008e0609 */
[----:B------:R-:W2:Y:S03]  /*0650*/  @!P0 LDC.64 R16, c[0x0][0x228] ;  /* 0x00008a00ff108b82 */ /* 0x000ea60000000a00 */
[----:B------:R5:W5:Y:S01]  /*0660*/  @!P4 LDG.E.U8 R7, desc[UR10][R8.64] ;  /* 0x0000000a0807c981 */ /* 0x000b62000c1e1100 */
[----:B---3--:R-:W-:-:S05]  /*0670*/  @!P4 IADD3 R10, P1, R11, R12, RZ ;  /* 0x0000000c0b0ac210 */ /* 0x008fca0007f3e0ff */
[----:B------:R-:W-:Y:S02]  /*0680*/  @!P4 IMAD.X R11, RZ, RZ, R13, P1 ;  /* 0x000000ffff0bc224 */ /* 0x000fe400008e060d */
[----:B------:R-:W-:-:S03]  /*0690*/  @!P0 VIADD R13, R0, UR4 ;  /* 0x00000004000d8c36 */ /* 0x000fc60008000000 */
[----:B------:R-:W3:Y:S02]  /*06a0*/  @!P4 LDG.E.U8 R2, desc[UR10][R10.64] ;  /* 0x0000000a0a02c981 */ /* 0x000ee4000c1e1100 */
[----:B----4-:R-:W-:-:S05]  /*06b0*/  @!P0 IADD3 R14, P1, R13, R14, RZ ;  /* 0x0000000e0d0e8210 */ /* 0x010fca0007f3e0ff */
[----:B------:R-:W-:-:S05]  /*06c0*/  @!P0 IMAD.X R15, RZ, RZ, R15, P1 ;  /* 0x000000ffff0f8224 */ /* 0x000fca00008e060f */
[----:B------:R4:W3:Y:S01]  /*06d0*/  @!P0 LDG.E.U8 R4, desc[UR10][R14.64] ;  /* 0x0000000a0e048981 */ /* 0x0008e2000c1e1100 */
[----:B--2---:R-:W-:-:S05]  /*06e0*/  @!P0 IADD3 R12, P1, R13, R16, RZ ;  /* 0x000000100d0c8210 */ /* 0x004fca0007f3e0ff */
[----:B------:R-:W-:-:S05]  /*06f0*/  @!P0 IMAD.X R13, RZ, RZ, R17, P1 ;  /* 0x000000ffff0d8224 */ /* 0x000fca00008e0611 */
[----:B------:R2:W3:Y:S01]  /*0700*/  @!P0 LDG.E.U8 R12, desc[UR10][R12.64] ;  /* 0x0000000a0c0c8981 */ /* 0x0004e2000c1e1100 */
[----:B------:R-:W-:Y:S01]  /*0710*/  @!P0 VIADD R0, R0, 0x80 ;  /* 0x0000008000008836 */ /* 0x000fe20000000000 */
[C---:B0-----:R-:W-:Y:S02]  /*0720*/  @!P6 IADD3 R28, P5, R5.reuse, R28, RZ ;  /* 0x0000001c051ce210 */ /* 0x041fe40007fbe0ff */
[----:B-1----:R-:W-:Y:S02]  /*0730*/  @!P6 IADD3 R22, P3, R5, R22, RZ ;  /* 0x000000160516e210 */ /* 0x002fe40007f7e0ff */
[----:B------:R-:W-:Y:S01]  /*0740*/  ISETP.GE.AND P2, PT, R0, R3, PT ;  /* 0x000000030000720c */ /* 0x000fe20003f46270 */
[----:B------:R-:W-:Y:S01]  /*0750*/  @!P6 IMAD.X R29, RZ, RZ, R29, P5 ;  /* 0x000000ffff1de224 */ /* 0x000fe200028e061d */
[----:B-----5:R-:W-:Y:S01]  /*0760*/  PRMT R8, RZ, 0x7610, R8 ;  /* 0x00007610ff087816 */ /* 0x020fe20000000008 */
[----:B------:R-:W-:-:S03]  /*0770*/  @!P6 IMAD.X R23, RZ, RZ, R23, P3 ;  /* 0x000000ffff17e224 */ /* 0x000fc600018e0617 */
[----:B------:R-:W5:Y:S07]  /*0780*/  @!P6 LDG.E.U8 R20, desc[UR10][R28.64] ;  /* 0x0000000a1c14e981 */ /* 0x000f6e000c1e1100 */
[C---:B------:R-:W-:Y:S01]  /*0790*/  @!P2 VIADD R9, R0.reuse, UR4 ;  /* 0x000000040009ac36 */ /* 0x040fe20008000000 */
[----:B------:R-:W0:Y:S01]  /*07a0*/  @!P2 LDC.64 R18, c[0x0][0x220] ;  /* 0x00008800ff12ab82 */ /* 0x000e220000000a00 */
[----:B------:R-:W-:-:S05]  /*07b0*/  @!P2 VIADD R0, R0, 0x80 ;  /* 0x000000800000a836 */ /* 0x000fca0000000000 */
[C---:B------:R-:W-:Y:S02]  /*07c0*/  ISETP.GE.AND P1, PT, R0.reuse, R3, PT ;  /* 0x000000030000720c */ /* 0x040fe40003f26270 */
[----:B------:R-:W1:Y:S11]  /*07d0*/  @!P2 LDC.64 R16, c[0x0][0x228] ;  /* 0x00008a00ff10ab82 */ /* 0x000e760000000a00 */
[C---:B------:R-:W-:Y:S01]  /*07e0*/  @!P1 VIADD R25, R0.reuse, UR4 ;  /* 0x0000000400199c36 */ /* 0x040fe20008000000 */
[----:B----4-:R-:W4:Y:S01]  /*07f0*/  @!P1 LDC.64 R14, c[0x0][0x220] ;  /* 0x00008800ff0e9b82 */ /* 0x010f220000000a00 */
[----:B------:R-:W-:-:S05]  /*0800*/  @!P1 VIADD R0, R0, 0x80 ;  /* 0x0000008000009836 */ /* 0x000fca0000000000 */
[C---:B------:R-:W-:Y:S02]  /*0810*/  ISETP.GE.AND P3, PT, R0.reuse, R3, PT ;  /* 0x000000030000720c */ /* 0x040fe40003f66270 */
[----:B------:R-:W4:Y:S11]  /*0820*/  @!P1 LDC.64 R10, c[0x0][0x228] ;  /* 0x00008a00ff0a9b82 */ /* 0x000f360000000a00 */
[C---:B--2---:R-:W-:Y:S01]  /*0830*/  @!P3 VIADD R13, R0.reuse, UR4 ;  /* 0x00000004000dbc36 */ /* 0x044fe20008000000 */
[----:B------:R-:W2:Y:S01]  /*0840*/  @!P3 LDC.64 R26, c[0x0][0x228] ;  /* 0x00008a00ff1abb82 */ /* 0x000ea20000000a00 */
[----:B------:R-:W-:Y:S01]  /*0850*/  @!P3 VIADD R0, R0, 0x80 ;  /* 0x000000800000b836 */ /* 0x000fe20000000000 */
[----:B------:R-:W-:-:S04]  /*0860*/  @!P4 ISETP.NE.AND P5, PT, R7, RZ, PT ;  /* 0x000000ff0700c20c */ /* 0x000fc80003fa5270 */
[----:B------:R-:W-:Y:S02]  /*0870*/  @!P4 SEL R8, RZ, 0x1, !P5 ;  /* 0x00000001ff08c807 */ /* 0x000fe40006800000 */
[----:B0-----:R-:W-:-:S05]  /*0880*/  @!P2 IADD3 R18, P5, R9, R18, RZ ;  /* 0x000000120912a210 */ /* 0x001fca0007fbe0ff */
[----:B------:R-:W-:Y:S01]  /*0890*/  @!P2 IMAD.X R19, RZ, RZ, R19, P5 ;  /* 0x000000ffff13a224 */ /* 0x000fe200028e0613 */
[----:B-1----:R-:W-:Y:S02]  /*08a0*/  @!P2 IADD3 R16, P5, R9, R16, RZ ;  /* 0x000000100910a210 */ /* 0x002fe40007fbe0ff */
[----:B------:R-:W-:Y:S02]  /*08b0*/  PRMT R7, RZ, 0x7610, R7 ;  /* 0x00007610ff077816 */ /* 0x000fe40000000007 */
[----:B------:R4:W5:Y:S01]  /*08c0*/  @!P2 LDG.E.U8 R5, desc[UR10][R18.64] ;  /* 0x0000000a1205a981 */ /* 0x000962000c1e1100 */
[----:B------:R-:W-:Y:S01]  /*08d0*/  @!P2 IMAD.X R17, RZ, RZ, R17, P5 ;  /* 0x000000ffff11a224 */ /* 0x000fe200028e0611 */
[----:B---3--:R-:W-:Y:S02]  /*08e0*/  @!P4 ISETP.NE.AND P5, PT, R2, RZ, PT ;  /* 0x000000ff0200c20c */ /* 0x008fe40003fa5270 */
[----:B------:R-:W-:Y:S02]  /*08f0*/  PRMT R9, RZ, 0x7610, R9 ;  /* 0x00007610ff097816 */ /* 0x000fe40000000009 */
[----:B------:R-:W-:Y:S01]  /*0900*/  @!P4 SEL R9, RZ, 0x1, !P5 ;  /* 0x00000001ff09c807 */ /* 0x000fe20006800000 */
[----:B------:R0:W3:Y:S01]  /*0910*/  @!P2 LDG.E.U8 R2, desc[UR10][R16.64] ;  /* 0x0000000a1002a981 */ /* 0x0000e2000c1e1100 */
[----:B------:R-:W-:-:S02]  /*0920*/  ISETP.GE.AND P5, PT, R0, R3, PT ;  /* 0x000000030000720c */ /* 0x000fc40003fa6270 */
[----:B------:R-:W-:Y:S02]  /*0930*/  @!P0 ISETP.NE.AND P4, PT, R4, RZ, PT ;  /* 0x000000ff0400820c */ /* 0x000fe40003f85270 */
[----:B------:R1:W3:Y:S02]  /*0940*/  @!P6 LDG.E.U8 R4, desc[UR10][R22.64] ;  /* 0x0000000a1604e981 */ /* 0x0002e4000c1e1100 */
[----:B------:R-:W-:Y:S02]  /*0950*/  @!P0 SEL R7, RZ, 0x1, !P4 ;  /* 0x00000001ff078807 */ /* 0x000fe40006000000 */
[----:B----4-:R-:W-:-:S05]  /*0960*/  @!P1 IADD3 R18, P4, R25, R14, RZ ;  /* 0x0000000e19129210 */ /* 0x010fca0007f9e0ff */
[----:B------:R-:W-:Y:S01]  /*0970*/  @!P1 IMAD.X R19, RZ, RZ, R15, P4 ;  /* 0x000000ffff139224 */ /* 0x000fe200020e060f */
[----:B------:R-:W-:Y:S01]  /*0980*/  @!P1 IADD3 R24, P4, R25, R10, RZ ;  /* 0x0000000a19189210 */ /* 0x000fe20007f9e0ff */
[----:B0-----:R-:W0:Y:S01]  /*0990*/  @!P5 LDC.64 R16, c[0x0][0x228] ;  /* 0x00008a00ff10db82 */ /* 0x001e220000000a00 */
[----:B-1----:R-:W-:Y:S01]  /*09a0*/  @!P5 VIADD R23, R0, UR4 ;  /* 0x000000040017dc36 */ /* 0x002fe20008000000 */
[----:B------:R-:W-:Y:S01]  /*09b0*/  PRMT R22, RZ, 0x7610, R22 ;  /* 0x00007610ff167816 */ /* 0x000fe20000000016 */
[----:B------:R1:W4:Y:S01]  /*09c0*/  @!P1 LDG.E.U8 R21, desc[UR10][R18.64] ;  /* 0x0000000a12159981 */ /* 0x000322000c1e1100 */
[----:B------:R-:W-:Y:S01]  /*09d0*/  @!P1 IMAD.X R25, RZ, RZ, R11, P4 ;  /* 0x000000ffff199224 */ /* 0x000fe200020e060b */
[----:B--2---:R-:W-:-:S03]  /*09e0*/  @!P3 IADD3 R26, P4, R13, R26, RZ ;  /* 0x0000001a0d1ab210 */ /* 0x004fc60007f9e0ff */
[----:B------:R-:W2:Y:S01]  /*09f0*/  @!P3 LDC.64 R10, c[0x0][0x220] ;  /* 0x00008800ff0abb82 */ /* 0x000ea20000000a00 */
[----:B------:R-:W-:Y:S01]  /*0a00*/  @!P5 VIADD R0, R0, 0x80 ;  /* 0x000000800000d836 */ /* 0x000fe20000000000 */
[----:B------:R-:W4:Y:S01]  /*0a10*/  @!P1 LDG.E.U8 R24, desc[UR10][R24.64] ;  /* 0x0000000a18189981 */ /* 0x000f22000c1e1100 */
[----:B------:R-:W-:Y:S01]  /*0a20*/  @!P3 IMAD.X R27, RZ, RZ, R27, P4 ;  /* 0x000000ffff1bb224 */ /* 0x000fe200020e061b */
[----:B------:R-:W-:-:S04]  /*0a30*/  @!P0 ISETP.NE.AND P4, PT, R12, RZ, PT ;  /* 0x000000ff0c00820c */ /* 0x000fc80003f85270 */
[----:B------:R-:W-:Y:S01]  /*0a40*/  @!P0 SEL R22, RZ, 0x1, !P4 ;  /* 0x00000001ff168807 */ /* 0x000fe20006000000 */
[----:B------:R-:W2:Y:S01]  /*0a50*/  @!P5 LDC.64 R14, c[0x0][0x220] ;  /* 0x00008800ff0edb82 */ /* 0x000ea20000000a00 */
[----:B------:R-:W-:Y:S01]  /*0a60*/  ISETP.GE.AND P0, PT, R0, R3, PT ;  /* 0x000000030000720c */ /* 0x000fe20003f06270 */
[----:B------:R-:W4:Y:S01]  /*0a70*/  @!P3 LDG.E.U8 R26, desc[UR10][R26.64] ;  /* 0x0000000a1a1ab981 */ /* 0x000f22000c1e1100 */
[----:B0-----:R-:W-:-:S05]  /*0a80*/  @!P5 IADD3 R16, P4, R23, R16, RZ ;  /* 0x000000101710d210 */ /* 0x001fca0007f9e0ff */
[----:B------:R-:W-:-:S06]  /*0a90*/  @!P5 IMAD.X R17, RZ, RZ, R17, P4 ;  /* 0x000000ffff11d224 */ /* 0x000fcc00020e0611 */
[----:B-1----:R-:W0:Y:S01]  /*0aa0*/  @!P0 LDC.64 R18, c[0x0][0x228] ;  /* 0x00008a00ff128b82 */ /* 0x002e220000000a00 */
[----:B--2---:R-:W-:Y:S01]  /*0ab0*/  @!P3 IADD3 R10, P4, R13, R10, RZ ;  /* 0x0000000a0d0ab210 */ /* 0x004fe20007f9e0ff */
[----:B------:R1:W2:Y:S06]  /*0ac0*/  @!P5 LDG.E.U8 R16, desc[UR10][R16.64] ;  /* 0x0000000a1010d981 */ /* 0x0002ac000c1e1100 */
[----:B------:R-:W1:Y:S01]  /*0ad0*/  @!P0 LDC.64 R12, c[0x0][0x220] ;  /* 0x00008800ff0c8b82 */ /* 0x000e620000000a00 */
[----:B------:R-:W-:Y:S01]  /*0ae0*/  @!P3 IMAD.X R11, RZ, RZ, R11, P4 ;  /* 0x000000ffff0bb224 */ /* 0x000fe200020e060b */
[----:B------:R-:W-:Y:S01]  /*0af0*/  @!P5 IADD3 R14, P4, R23, R14, RZ ;  /* 0x0000000e170ed210 */ /* 0x000fe20007f9e0ff */
[----:B------:R-:W-:-:S03]  /*0b00*/  @!P0 VIADD R23, R0, UR4 ;  /* 0x0000000400178c36 */ /* 0x000fc60008000000 */
[----:B------:R0:W2:Y:S01]  /*0b10*/  @!P3 LDG.E.U8 R10, desc[UR10][R10.64] ;  /* 0x0000000a0a0ab981 */ /* 0x0000a2000c1e1100 */
[----:B------:R-:W-:-:S05]  /*0b20*/  @!P5 IMAD.X R15, RZ, RZ, R15, P4 ;  /* 0x000000ffff0fd224 */ /* 0x000fca00020e060f */
[----:B------:R-:W2:Y:S01]  /*0b30*/  @!P5 LDG.E.U8 R14, desc[UR10][R14.64] ;  /* 0x0000000a0e0ed981 */ /* 0x000ea2000c1e1100 */
[----:B-1----:R-:W-:-:S05]  /*0b40*/  @!P0 IADD3 R12, P4, R23, R12, RZ ;  /* 0x0000000c170c8210 */ /* 0x002fca0007f9e0ff */
[----:B------:R-:W-:Y:S01]  /*0b50*/  @!P0 IMAD.X R13, RZ, RZ, R13, P4 ;  /* 0x000000ffff0d8224 */ /* 0x000fe200020e060d */
[----:B0-----:R-:W-:-:S04]  /*0b60*/  @!P0 IADD3 R18, P4, R23, R18, RZ ;  /* 0x0000001217128210 */ /* 0x001fc80007f9e0ff */
[----:B------:R0:W2:Y:S01]  /*0b70*/  @!P0 LDG.E.U8 R12, desc[UR10][R12.64] ;  /* 0x0000000a0c0c8981 */ /* 0x0000a2000c1e1100 */
[----:B------:R-:W-:-:S05]  /*0b80*/  @!P0 IMAD.X R19, RZ, RZ, R19, P4 ;  /* 0x000000ffff138224 */ /* 0x000fca00020e0613 */
[----:B------:R-:W2:Y:S01]  /*0b90*/  @!P0 LDG.E.U8 R18, desc[UR10][R18.64] ;  /* 0x0000000a12128981 */ /* 0x000ea2000c1e1100 */
[----:B------:R-:W-:Y:S02]  /*0ba0*/  PRMT R17, RZ, 0x7610, R17 ;  /* 0x00007610ff117816 */ /* 0x000fe40000000011 */
[----:B------:R-:W-:Y:S02]  /*0bb0*/  PRMT R0, R9, 0x9910, RZ ;  /* 0x0000991009007816 */ /* 0x000fe400000000ff */
[----:B------:R-:W-:Y:S02]  /*0bc0*/  PRMT R9, RZ, 0x7610, R9 ;  /* 0x00007610ff097816 */ /* 0x000fe40000000009 */
[----:B------:R-:W-:Y:S02]  /*0bd0*/  PRMT R11, R8, 0x9910, RZ ;  /* 0x00009910080b7816 */ /* 0x000fe400000000ff */
[----:B------:R-:W-:Y:S01]  /*0be0*/  PRMT R22, R22, 0x9910, RZ ;  /* 0x0000991016167816 */ /* 0x000fe200000000ff */
[----:B------:R-:W-:Y:S04]  /*0bf0*/  BSSY B0, `(.L_x_2884) ;  /* 0x000007f000007945 */ /* 0x000fe80003800000 */
[----:B------:R-:W-:Y:S01]  /*0c00*/  BSSY B1, `(.L_x_2885) ;  /* 0x0000076000017945 */ /* 0x000fe20003800000 */
[----:B-----5:R-:W-:-:S04]  /*0c10*/  @!P2 ISETP.NE.AND P4, PT, R5, RZ, PT ;  /* 0x000000ff0500a20c */ /* 0x020fc80003f85270 */
[----:B------:R-:W-:Y:S02]  /*0c20*/  @!P2 SEL R17, RZ, 0x1, !P4 ;  /* 0x00000001ff11a807 */ /* 0x000fe40006000000 */
[----:B---3--:R-:W-:Y:S02]  /*0c30*/  @!P2 ISETP.NE.AND P4, PT, R2, RZ, PT ;  /* 0x000000ff0200a20c */ /* 0x008fe40003f85270 */
[----:B------:R-:W-:Y:S02]  /*0c40*/  PRMT R2, RZ, 0x7610, R2 ;  /* 0x00007610ff027816 */ /* 0x000fe40000000002 */
[----:B------:R-:W-:Y:S02]  /*0c50*/  @!P2 SEL R2, RZ, 0x1, !P4 ;  /* 0x00000001ff02a807 */ /* 0x000fe40006000000 */
[----:B------:R-:W-:Y:S02]  /*0c60*/  @!P6 ISETP.NE.AND P2, PT, R4, RZ, PT ;  /* 0x000000ff0400e20c */ /* 0x000fe40003f45270 */
[----:B------:R-:W1:Y:S02]  /*0c70*/  @!P6 LDC.64 R4, c[0x0][0x218] ;  /* 0x00008600ff04eb82 */ /* 0x000e640000000a00 */
[----:B------:R-:W-:-:S02]  /*0c80*/  @!P6 SEL R9, RZ, 0x1, !P2 ;  /* 0x00000001ff09e807 */ /* 0x000fc40005000000 */
[----:B------:R-:W-:Y:S02]  /*0c90*/  @!P6 ISETP.NE.AND P4, PT, R20, RZ, PT ;  /* 0x000000ff1400e20c */ /* 0x000fe40003f85270 */
[----:B------:R-:W-:Y:S01]  /*0ca0*/  PRMT R8, R9, 0x9910, RZ ;  /* 0x0000991009087816 */ /* 0x000fe200000000ff */
[----:B------:R-:W-:Y:S01]  /*0cb0*/  IMAD.MOV.U32 R9, RZ, RZ, R11 ;  /* 0x000000ffff097224 */ /* 0x000fe200078e000b */
[----:B------:R-:W-:Y:S02]  /*0cc0*/  ISETP.NE.AND P2, PT, R0, RZ, PT ;  /* 0x000000ff0000720c */ /* 0x000fe40003f45270 */
[----:B------:R-:W-:Y:S02]  /*0cd0*/  PRMT R0, RZ, 0x7610, R0 ;  /* 0x00007610ff007816 */ /* 0x000fe40000000000 */
[----:B------:R-:W-:Y:S02]  /*0ce0*/  @!P6 SEL R0, RZ, 0x1, !P4 ;  /* 0x00000001ff00e807 */ /* 0x000fe40006000000 */
[----:B------:R-:W-:-:S02]  /*0cf0*/  ISETP.NE.XOR P2, PT, R9, RZ, P2 ;  /* 0x000000ff0900720c */ /* 0x000fc40001745a70 */
[----:B------:R-:W-:Y:S01]  /*0d00*/  PRMT R11, R0, 0x9910, RZ ;  /* 0x00009910000b7816 */ /* 0x000fe200000000ff */
[----:B------:R-:W-:Y:S01]  /*0d10*/  @!P6 VIADD R9, R6, UR4 ;  /* 0x000000040609ec36 */ /* 0x000fe20008000000 */
[----:B------:R-:W-:Y:S02]  /*0d20*/  SEL R0, RZ, 0x1, !P2 ;  /* 0x00000001ff007807 */ /* 0x000fe40005000000 */
[----:B----4-:R-:W-:Y:S02]  /*0d30*/  @!P1 ISETP.NE.AND P2, PT, R21, RZ, PT ;  /* 0x000000ff1500920c */ /* 0x010fe40003f45270 */
[----:B------:R-:W-:Y:S02]  /*0d40*/  ISETP.NE.AND P4, PT, R8, RZ, PT ;  /* 0x000000ff0800720c */ /* 0x000fe40003f85270 */
[----:B------:R-:W-:Y:S02]  /*0d50*/  PRMT R8, RZ, 0x7610, R8 ;  /* 0x00007610ff087816 */ /* 0x000fe40000000008 */
[----:B------:R-:W-:-:S02]  /*0d60*/  @!P1 SEL R8, RZ, 0x1, !P2 ;  /* 0x00000001ff089807 */ /* 0x000fc40005000000 */
[----:B------:R-:W-:Y:S02]  /*0d70*/  ISETP.NE.XOR P4, PT, R11, RZ, P4 ;  /* 0x000000ff0b00720c */ /* 0x000fe40002785a70 */
[----:B-1----:R-:W-:Y:S02]  /*0d80*/  @!P6 IADD3 R4, P2, R9, R4, RZ ;  /* 0x000000040904e210 */ /* 0x002fe40007f5e0ff */
[----:B0-----:R-:W-:Y:S02]  /*0d90*/  @!P6 SEL R13, RZ, 0x1, !P4 ;  /* 0x00000001ff0de807 */ /* 0x001fe40006000000 */
[----:B------:R-:W-:Y:S01]  /*0da0*/  @!P1 ISETP.NE.AND P4, PT, R24, RZ, PT ;  /* 0x000000ff1800920c */ /* 0x000fe20003f85270 */
[----:B------:R-:W-:Y:S01]  /*0db0*/  @!P6 IMAD.X R5, RZ, RZ, R5, P2 ;  /* 0x000000ffff05e224 */ /* 0x000fe200010e0605 */
[----:B------:R-:W-:Y:S02]  /*0dc0*/  @!P3 ISETP.NE.AND P2, PT, R26, RZ, PT ;  /* 0x000000ff1a00b20c */ /* 0x000fe40003f45270 */
[----:B------:R-:W-:-:S02]  /*0dd0*/  PRMT R15, R2, 0x9910, RZ ;  /* 0x00009910020f7816 */ /* 0x000fc400000000ff */
[----:B------:R-:W-:Y:S02]  /*0de0*/  PRMT R9, RZ, 0x7610, R9 ;  /* 0x00007610ff097816 */ /* 0x000fe40000000009 */
[----:B------:R-:W-:Y:S02]  /*0df0*/  PRMT R11, RZ, 0x7610, R11 ;  /* 0x00007610ff0b7816 */ /* 0x000fe4000000000b */
[----:B------:R-:W-:Y:S01]  /*0e00*/  @!P1 SEL R9, RZ, 0x1, !P4 ;  /* 0x00000001ff099807 */ /* 0x000fe20006000000 */
[----:B------:R-:W-:Y:S01]  /*0e10*/  IMAD.MOV.U32 R2, RZ, RZ, R22 ;  /* 0x000000ffff027224 */ /* 0x000fe200078e0016 */
[----:B------:R-:W-:Y:S02]  /*0e20*/  @!P3 SEL R11, RZ, 0x1, !P2 ;  /* 0x00000001ff0bb807 */ /* 0x000fe40005000000 */
[----:B--2---:R-:W-:Y:S02]  /*0e30*/  @!P5 ISETP.NE.AND P4, PT, R16, RZ, PT ;  /* 0x000000ff1000d20c */ /* 0x004fe40003f85270 */
[----:B------:R-:W-:-:S02]  /*0e40*/  ISETP.NE.AND P2, PT, R15, RZ, PT ;  /* 0x000000ff0f00720c */ /* 0x000fc40003f45270 */
[----:B------:R-:W-:Y:S02]  /*0e50*/  PRMT R15, R7, 0x9910, RZ ;  /* 0x00009910070f7816 */ /* 0x000fe400000000ff */
[----:B------:R-:W-:Y:S02]  /*0e60*/  PRMT R7, RZ, 0x7610, R7 ;  /* 0x00007610ff077816 */ /* 0x000fe40000000007 */
[----:B------:R-:W-:Y:S02]  /*0e70*/  @!P5 SEL R7, RZ, 0x1, !P4 ;  /* 0x00000001ff07d807 */ /* 0x000fe40006000000 */
[----:B------:R-:W-:Y:S01]  /*0e80*/  PRMT R11, R11, 0x9910, RZ ;  /* 0x000099100b0b7816 */ /* 0x000fe200000000ff */
[----:B------:R0:W-:Y:S01]  /*0e90*/  @!P6 STG.E.U8 desc[UR10][R4.64], R13 ;  /* 0x0000000d0400e986 */ /* 0x0001e2000c10110a */
[----:B------:R-:W-:Y:S01]  /*0ea0*/  ISETP.NE.AND P1, PT, R2, RZ, PT ;  /* 0x000000ff0200720c */ /* 0x000fe20003f25270 */
[----:B------:R-:W-:Y:S01]  /*0eb0*/  VIADD R2, R6, 0x80 ;  /* 0x0000008006027836 */ /* 0x000fe20000000000 */
[----:B------:R-:W-:-:S02]  /*0ec0*/  @!P3 ISETP.NE.AND P4, PT, R10, RZ, PT ;  /* 0x000000ff0a00b20c */ /* 0x000fc40003f85270 */
[----:B------:R-:W-:Y:S01]  /*0ed0*/  ISETP.NE.XOR P1, PT, R15, RZ, P1 ;  /* 0x000000ff0f00720c */ /* 0x000fe20000f25a70 */
[--C-:B------:R-:W-:Y:S01]  /*0ee0*/  @!P6 IMAD.MOV.U32 R6, RZ, RZ, R2.reuse ;  /* 0x000000ffff06e224 */ /* 0x100fe200078e0002 */
[----:B------:R-:W-:Y:S02]  /*0ef0*/  PRMT R2, RZ, 0x7610, R2 ;  /* 0x00007610ff027816 */ /* 0x000fe40000000002 */
[----:B0-----:R-:W-:Y:S02]  /*0f00*/  PRMT R5, R9, 0x9910, RZ ;  /* 0x0000991009057816 */ /* 0x001fe400000000ff */
[----:B------:R-:W-:Y:S01]  /*0f10*/  PRMT R9, R7, 0x9910, RZ ;  /* 0x0000991007097816 */ /* 0x000fe200000000ff */
[----:B------:R-:W-:Y:S01]  /*0f20*/  IMAD.MOV.U32 R7, RZ, RZ, R11 ;  /* 0x000000ffff077224 */ /* 0x000fe200078e000b */
[----:B------:R-:W-:Y:S02]  /*0f30*/  @!P3 SEL R2, RZ, 0x1, !P4 ;  /* 0x00000001ff02b807 */ /* 0x000fe40006000000 */
[----:B------:R-:W-:-:S02]  /*0f40*/  @!P5 ISETP.NE.AND P6, PT, R14, RZ, PT ;  /* 0x000000ff0e00d20c */ /* 0x000fc40003fc5270 */
[----:B------:R-:W-:Y:S02]  /*0f50*/  ISETP.NE.AND P4, PT, R7, RZ, PT ;  /* 0x000000ff0700720c */ /* 0x000fe40003f85270 */
[----:B------:R-:W-:Y:S02]  /*0f60*/  SEL R7, RZ, 0x1, !P1 ;  /* 0x00000001ff077807 */ /* 0x000fe40004800000 */
[----:B------:R-:W-:Y:S02]  /*0f70*/  ISETP.NE.AND P1, PT, R12, RZ, !P0 ;  /* 0x000000ff0c00720c */ /* 0x000fe40004725270 */
[----:B------:R-:W-:Y:S02]  /*0f80*/  PRMT R4, RZ, 0x7610, R4 ;  /* 0x00007610ff047816 */ /* 0x000fe40000000004 */
[----:B------:R-:W-:Y:S02]  /*0f90*/  ISETP.NE.AND P0, PT, R18, RZ, !P0 ;  /* 0x000000ff1200720c */ /* 0x000fe40004705270 */
[----:B------:R-:W-:-:S02]  /*0fa0*/  @!P5 SEL R4, RZ, 0x1, !P6 ;  /* 0x00000001ff04d807 */ /* 0x000fc40007000000 */
[----:B------:R-:W-:Y:S02]  /*0fb0*/  ISETP.NE.AND P3, PT, R5, RZ, PT ;  /* 0x000000ff0500720c */ /* 0x000fe40003f65270 */
[----:B------:R-:W-:Y:S02]  /*0fc0*/  PLOP3.LUT P0, PT, P1, P0, PT, 0x28, 0x0 ;  /* 0x000000000000781c */ /* 0x000fe40000f00570 */
[----:B------:R-:W-:Y:S02]  /*0fd0*/  ISETP.NE.AND P5, PT, R9, RZ, PT ;  /* 0x000000ff0900720c */ /* 0x000fe40003fa5270 */
[----:B------:R-:W-:Y:S02]  /*0fe0*/  PRMT R5, R2, 0x9910, RZ ;  /* 0x0000991002057816 */ /* 0x000fe400000000ff */
[----:B------:R-:W-:Y:S02]  /*0ff0*/  ISETP.GE.AND P1, PT, R6, R3, PT ;  /* 0x000000030600720c */ /* 0x000fe40003f26270 */
[----:B------:R-:W-:-:S02]  /*1000*/  PRMT R8, R8, 0x9910, RZ ;  /* 0x0000991008087816 */ /* 0x000fc400000000ff */
[----:B------:R-:W-:Y:S01]  /*1010*/  PRMT R9, R4, 0x9910, RZ ;  /* 0x0000991004097816 */ /* 0x000fe200000000ff */
[----:B------:R-:W-:Y:S01]  /*1020*/  IMAD.MOV.U32 R4, RZ, RZ, R5 ;  /* 0x000000ffff047224 */ /* 0x000fe200078e0005 */
[----:B------:R-:W-:Y:S01]  /*1030*/  PRMT R16, R17, 0x9910, RZ ;  /* 0x0000991011107816 */ /* 0x000fe200000000ff */
[----:B------:R-:W-:Y:S02]  /*1040*/  IMAD.MOV.U32 R2, RZ, RZ, R8 ;  /* 0x000000ffff027224 */ /* 0x000fe400078e0008 */
[----:B------:R-:W-:Y:S01]  /*1050*/  IMAD.MOV.U32 R5, RZ, RZ, R9 ;  /* 0x000000ffff057224 */ /* 0x000fe200078e0009 */
[----:B------:R-:W-:Y:S02]  /*1060*/  ISETP.NE.XOR P2, PT, R16, RZ, P2 ;  /* 0x000000ff1000720c */ /* 0x000fe40001745a70 */
[----:B------:R-:W-:Y:S02]  /*1070*/  ISETP.NE.XOR P3, PT, R2, RZ, P3 ;  /* 0x000000ff0200720c */ /* 0x000fe40001f65a70 */
[----:B------:R-:W-:-:S02]  /*1080*/  ISETP.NE.XOR P4, PT, R4, RZ, P4 ;  /* 0x000000ff0400720c */ /* 0x000fc40002785a70 */
[----:B------:R-:W-:Y:S02]  /*1090*/  ISETP.NE.XOR P5, PT, R5, RZ, P5 ;  /* 0x000000ff0500720c */ /* 0x000fe40002fa5a70 */
        /* <DEDUP_REMOVED lines=19> */
.L_x_2886:
        /* <DEDUP_REMOVED lines=8> */
.L_x_2887:
        /* <DEDUP_REMOVED lines=8> */
.L_x_2888:
        /* <DEDUP_REMOVED lines=9> */
.L_x_2889:
[----:B------:R-:W-:Y:S05]  /*1360*/  BSYNC B1 ;  /* 0x0000000000017941 */ /* 0x000fea0003800000 */
.L_x_2885:
[----:B------:R-:W-:-:S13]  /*1370*/  ISETP.GE.AND P1, PT, R6, R3, PT ;  /* 0x000000030600720c */ /* 0x000fda0003f26270 */
[----:B-1----:R-:W1:Y:S01]  /*1380*/  @!P1 LDC.64 R8, c[0x0][0x218] ;  /* 0x00008600ff089b82 */ /* 0x002e620000000a00 */
[C---:B0-2---:R-:W-:Y:S02]  /*1390*/  @!P1 VIADD R5, R6.reuse, UR4 ;  /* 0x0000000406059c36 */ /* 0x045fe40008000000 */
[----:B------:R-:W-:-:S03]  /*13a0*/  @!P1 VIADD R6, R6, 0x80 ;  /* 0x0000008006069836 */ /* 0x000fc60000000000 */
[----:B-1----:R-:W-:-:S05]  /*13b0*/  @!P1 IADD3 R4, P2, R5, R8, RZ ;  /* 0x0000000805049210 */ /* 0x002fca0007f5e0ff */
[----:B------:R-:W-:-:S05]  /*13c0*/  @!P1 IMAD.X R5, RZ, RZ, R9, P2 ;  /* 0x000000ffff059224 */ /* 0x000fca00010e0609 */
[----:B------:R2:W-:Y:S03]  /*13d0*/  @!P1 STG.E.U8 desc[UR10][R4.64], R15 ;  /* 0x0000000f04009986 */ /* 0x0005e6000c10110a */
.L_x_2890:
[----:B------:R-:W-:Y:S05]  /*13e0*/  BSYNC B0 ;  /* 0x0000000000007941 */ /* 0x000fea0003800000 */
.L_x_2884:
[----:B------:R-:W-:Y:S05]  /*13f0*/  WARPSYNC.ALL ;  /* 0x0000000000007948 */ /* 0x000fea0003800000 */
[----:B------:R-:W-:-:S13]  /*1400*/  ISETP.GE.AND P1, PT, R6, R3, PT ;  /* 0x000000030600720c */ /* 0x000fda0003f26270 */
[----:B------:R-:W-:Y:S05]  /*1410*/  @P1 EXIT ;  /* 0x000000000000194d */ /* 0x000fea0003800000 */
[----:B------:R-:W-:Y:S01]  /*1420*/  VIADD R2, R6, UR4 ;  /* 0x0000000406027c36 */ /* 0x000fe20008000000 */
[----:B------:R-:W-:Y:S01]  /*1430*/  ULDC.64 UR6, c[0x0][0x218] ;  /* 0x0000860000067ab9 */ /* 0x000fe20000000a00 */
[----:B012---:R-:W-:-:S03]  /*1440*/  SEL R5, RZ, 0x1, !P0 ;  /* 0x00000001ff057807 */ /* 0x007fc60004000000 */
[----:B------:R-:W-:-:S05]  /*1450*/  IADD3 R2, P1, R2, UR6, RZ ;  /* 0x0000000602027c10 */ /* 0x000fca000ff3e0ff */
[----:B------:R-:W-:-:S05]  /*1460*/  IMAD.X R3, RZ, RZ, UR7, P1 ;  /* 0x00000007ff037e24 */ /* 0x000fca00088e06ff */
[----:B------:R-:W-:Y:S01]  /*1470*/  STG.E.U8 desc[UR10][R2.64], R5 ;  /* 0x0000000502007986 */ /* 0x000fe2000c10110a */
[----:B------:R-:W-:Y:S05]  /*1480*/  EXIT ;  /* 0x000000000000794d */ /* 0x000fea0003800000 */
.L_x_2891:
        /* <DEDUP_REMOVED lines=15> */
.L_x_43774:


//--------------------- .text._ZN2at6native29vectorized_elementwise_kernelILi4ENS0_13BinaryFunctorIbbbZZZNS0_23logical_xor_kernel_cudaERNS_14TensorIteratorEENKUlvE0_clEvENKUlvE7_clEvEUlbbE_EESt5arrayIPcLm3EEEEviT0_T1_ --------------------------
	.section	.text._ZN2at6native29vectorized_elementwise_kernelILi4ENS0_13BinaryFunctorIbbbZZZNS0_23logical_xor_kernel_cudaERNS_14TensorIteratorEENKUlvE0_clEvENKUlvE7_clEvEUlbbE_EESt5arrayIPcLm3EEEEviT0_T1_,"ax",@progbits
	.align	128
        .global         _ZN2at6native29vectorized_elementwise_kernelILi4ENS0_13BinaryFunctorIbbbZZZNS0_23logical_xor_kernel_cudaERNS_14TensorIteratorEENKUlvE0_clEvENKUlvE7_clEvEUlbbE_EESt5arrayIPcLm3EEEEviT0_T1_
        .type           _ZN2at6native29vectorized_elementwise_kernelILi4ENS0_13BinaryFunctorIbbbZZZNS0_23logical_xor_kernel_cudaERNS_14TensorIteratorEENKUlvE0_clEvENKUlvE7_clEvEUlbbE_EESt5arrayIPcLm3EEEEviT0_T1_,@function
        .size           _ZN2at6native29vectorized_elementwise_kernelILi4ENS0_13BinaryFunctorIbbbZZZNS0_23logical_xor_kernel_cudaERNS_14TensorIteratorEENKUlvE0_clEvENKUlvE7_clEvEUlbbE_EESt5arrayIPcLm3EEEEviT0_T1_,(.L_x_43775 - _ZN2at6native29vectorized_elementwise_kernelILi4ENS0_13BinaryFunctorIbbbZZZNS0_23logical_xor_kernel_cudaERNS_14TensorIteratorEENKUlvE0_clEvENKUlvE7_clEvEUlbbE_EESt5arrayIPcLm3EEEEviT0_T1_)
        .other          _ZN2at6native29vectorized_elementwise_kernelILi4ENS0_13BinaryFunctorIbbbZZZNS0_23logical_xor_kernel_cudaERNS_14TensorIteratorEENKUlvE0_clEvENKUlvE7_clEvEUlbbE_EESt5arrayIPcLm3EEEEviT0_T1_,@"STO_CUDA_ENTRY STV_DEFAULT"
_ZN2at6native29vectorized_elementwise_kernelILi4ENS0_13BinaryFunctorIbbbZZZNS0_23logical_xor_kernel_cudaERNS_14TensorIteratorEENKUlvE0_clEvENKUlvE7_clEvEUlbbE_EESt5arrayIPcLm3EEEEviT0_T1_:
.text._ZN2at6native29vectorized_elementwise_kernelILi4ENS0_13BinaryFunctorIbbbZZZNS0_23logical_xor_kernel_cudaERNS_14TensorIteratorEENKUlvE0_clEvENKUlvE7_clEvEUlbbE_EESt5arrayIPcLm3EEEEviT0_T1_:
        /* <DEDUP_REMOVED lines=23> */
[----:B------:R-:W2:Y:S04]  /*0170*/  LDG.E R11, desc[UR10][R4.64] ;  /* 0x0000000a040b7981 */ /* 0x000ea8000c1e1900 */
[----:B------:R-:W3:Y:S04]  /*0180*/  LDG.E R9, desc[UR10][R2.64] ;  /* 0x0000000a02097981 */ /* 0x000ee8000c1e1900 */
[----:B------:R0:W4:Y:S04]  /*0190*/  LDG.E R12, desc[UR10][R4.64+0x200] ;  /* 0x0002000a040c7981 */ /* 0x000128000c1e1900 */
[----:B------:R1:W5:Y:S01]  /*01a0*/  LDG.E R10, desc[UR10][R2.64+0x200] ;  /* 0x0002000a020a7981 */ /* 0x000362000c1e1900 */
[----:B------:R-:W-:-:S04]  /*01b0*/  UIADD3 UR5, UP0, UR4, UR6, URZ ;  /* 0x0000000604057290 */ /* 0x000fc8000ff1e03f */
[----:B------:R-:W-:Y:S01]  /*01c0*/  UIADD3.X UR6, URZ, UR7, URZ, UP0, !UPT ;  /* 0x000000073f067290 */ /* 0x000fe200087fe43f */
[C---:B--2---:R-:W-:Y:S02]  /*01d0*/  PRMT R6, R11.reuse, 0x7770, RZ ;  /* 0x000077700b067816 */ /* 0x044fe400000000ff */
[C---:B------:R-:W-:Y:S02]  /*01e0*/  PRMT R7, R11.reuse, 0x7771, RZ ;  /* 0x000077710b077816 */ /* 0x040fe400000000ff */
[----:B------:R-:W-:Y:S02]  /*01f0*/  PRMT R8, R11, 0x7772, RZ ;  /* 0x000077720b087816 */ /* 0x000fe400000000ff */
[----:B------:R-:W-:Y:S02]  /*0200*/  ISETP.NE.AND P0, PT, R6, RZ, PT ;  /* 0x000000ff0600720c */ /* 0x000fe40003f05270 */
[----:B------:R-:W-:Y:S02]  /*0210*/  ISETP.NE.AND P1, PT, R7, RZ, PT ;  /* 0x000000ff0700720c */ /* 0x000fe40003f25270 */
[----:B---3--:R-:W-:-:S02]  /*0220*/  PRMT R6, R9, 0x7770, RZ ;  /* 0x0000777009067816 */ /* 0x008fc400000000ff */
[C---:B------:R-:W-:Y:S02]  /*0230*/  PRMT R7, R9.reuse, 0x7771, RZ ;  /* 0x0000777109077816 */ /* 0x040fe400000000ff */
[----:B------:R-:W-:Y:S02]  /*0240*/  ISETP.NE.AND P2, PT, R8, RZ, PT ;  /* 0x000000ff0800720c */ /* 0x000fe40003f45270 */
[----:B0-----:R-:W-:Y:S02]  /*0250*/  PRMT R4, R9, 0x7772, RZ ;  /* 0x0000777209047816 */ /* 0x001fe400000000ff */
[----:B------:R-:W-:Y:S02]  /*0260*/  ISETP.NE.XOR P4, PT, R6, RZ, P0 ;  /* 0x000000ff0600720c */ /* 0x000fe40000785a70 */
[----:B------:R-:W-:Y:S02]  /*0270*/  ISETP.NE.XOR P1, PT, R7, RZ, P1 ;  /* 0x000000ff0700720c */ /* 0x000fe40000f25a70 */
[----:B------:R-:W-:-:S02]  /*0280*/  PRMT R8, R11, 0x7773, RZ ;  /* 0x000077730b087816 */ /* 0x000fc400000000ff */
[----:B------:R-:W-:Y:S02]  /*0290*/  ISETP.NE.XOR P0, PT, R4, RZ, P2 ;  /* 0x000000ff0400720c */ /* 0x000fe40001705a70 */
[----:B-1----:R-:W-:Y:S02]  /*02a0*/  SEL R3, RZ, 0x1, !P4 ;  /* 0x00000001ff037807 */ /* 0x002fe40006000000 */
[----:B------:R-:W-:Y:S02]  /*02b0*/  SEL R4, RZ, 0x1, !P1 ;  /* 0x00000001ff047807 */ /* 0x000fe40004800000 */
[----:B------:R-:W-:Y:S02]  /*02c0*/  ISETP.NE.AND P3, PT, R8, RZ, PT ;  /* 0x000000ff0800720c */ /* 0x000fe40003f65270 */
[----:B------:R-:W-:Y:S02]  /*02d0*/  PRMT R2, R9, 0x7773, RZ ;  /* 0x0000777309027816 */ /* 0x000fe400000000ff */
[----:B------:R-:W-:-:S02]  /*02e0*/  PRMT R7, R4, 0x7604, R3 ;  /* 0x0000760404077816 */ /* 0x000fc40000000003 */
[----:B------:R-:W-:Y:S02]  /*02f0*/  ISETP.NE.XOR P1, PT, R2, RZ, P3 ;  /* 0x000000ff0200720c */ /* 0x000fe40001f25a70 */
[C---:B----4-:R-:W-:Y:S02]  /*0300*/  PRMT R4, R12.reuse, 0x7772, RZ ;  /* 0x000077720c047816 */ /* 0x050fe400000000ff */
[C---:B------:R-:W-:Y:S02]  /*0310*/  PRMT R5, R12.reuse, 0x7770, RZ ;  /* 0x000077700c057816 */ /* 0x040fe400000000ff */
[----:B------:R-:W-:Y:S02]  /*0320*/  PRMT R2, R12, 0x7771, RZ ;  /* 0x000077710c027816 */ /* 0x000fe400000000ff */
[----:B------:R-:W-:Y:S02]  /*0330*/  ISETP.NE.AND P3, PT, R4, RZ, PT ;  /* 0x000000ff0400720c */ /* 0x000fe40003f65270 */
[----:B------:R-:W-:-:S02]  /*0340*/  ISETP.NE.AND P4, PT, R5, RZ, PT ;  /* 0x000000ff0500720c */ /* 0x000fc40003f85270 */
[----:B------:R-:W-:Y:S02]  /*0350*/  ISETP.NE.AND P5, PT, R2, RZ, PT ;  /* 0x000000ff0200720c */ /* 0x000fe40003fa5270 */
[C---:B-----5:R-:W-:Y:S02]  /*0360*/  PRMT R3, R10.reuse, 0x7770, RZ ;  /* 0x000077700a037816 */ /* 0x060fe400000000ff */
[----:B------:R-:W-:Y:S02]  /*0370*/  PRMT R4, R10, 0x7771, RZ ;  /* 0x000077710a047816 */ /* 0x000fe400000000ff */
[----:B------:R-:W-:Y:S02]  /*0380*/  ISETP.NE.XOR P4, PT, R3, RZ, P4 ;  /* 0x000000ff0300720c */ /* 0x000fe40002785a70 */
[----:B------:R-:W-:Y:S02]  /*0390*/  ISETP.NE.XOR P5, PT, R4, RZ, P5 ;  /* 0x000000ff0400720c */ /* 0x000fe40002fa5a70 */
[----:B------:R-:W-:-:S02]  /*03a0*/  PRMT R2, R12, 0x7773, RZ ;  /* 0x000077730c027816 */ /* 0x000fc400000000ff */
[----:B------:R-:W-:Y:S02]  /*03b0*/  PRMT R5, R10, 0x7772, RZ ;  /* 0x000077720a057816 */ /* 0x000fe400000000ff */
[----:B------:R-:W-:Y:S02]  /*03c0*/  SEL R3, RZ, 0x1, !P4 ;  /* 0x00000001ff037807 */ /* 0x000fe40006000000 */
[----:B------:R-:W-:Y:S02]  /*03d0*/  SEL R4, RZ, 0x1, !P5 ;  /* 0x00000001ff047807 */ /* 0x000fe40006800000 */
[----:B------:R-:W-:Y:S02]  /*03e0*/  ISETP.NE.AND P2, PT, R2, RZ, PT ;  /* 0x000000ff0200720c */ /* 0x000fe40003f45270 */
[----:B------:R-:W-:Y:S02]  /*03f0*/  ISETP.NE.XOR P3, PT, R5, RZ, P3 ;  /* 0x000000ff0500720c */ /* 0x000fe40001f65a70 */
[----:B------:R-:W-:-:S02]  /*0400*/  PRMT R2, R10, 0x7773, RZ ;  /* 0x000077730a027816 */ /* 0x000fc400000000ff */
[----:B------:R-:W-:Y:S01]  /*0410*/  PRMT R6, R4, 0x7604, R3 ;  /* 0x0000760404067816 */ /* 0x000fe20000000003 */
[----:B------:R-:W-:Y:S01]  /*0420*/  IMAD.U32 R3, RZ, RZ, UR6 ;  /* 0x00000006ff037e24 */ /* 0x000fe2000f8e00ff */
[----:B------:R-:W-:Y:S02]  /*0430*/  SEL R4, RZ, 0x1, !P0 ;  /* 0x00000001ff047807 */ /* 0x000fe40004000000 */
[----:B------:R-:W-:Y:S02]  /*0440*/  SEL R5, RZ, 0x1, !P3 ;  /* 0x00000001ff057807 */ /* 0x000fe40005800000 */
[----:B------:R-:W-:Y:S01]  /*0450*/  ISETP.NE.XOR P2, PT, R2, RZ, P2 ;  /* 0x000000ff0200720c */ /* 0x000fe20001745a70 */
[----:B------:R-:W-:Y:S01]  /*0460*/  IMAD.U32 R2, RZ, RZ, UR5 ;  /* 0x00000005ff027e24 */ /* 0x000fe2000f8e00ff */
[----:B------:R-:W-:Y:S02]  /*0470*/  PRMT R7, R4, 0x7054, R7 ;  /* 0x0000705404077816 */ /* 0x000fe40000000007 */
[----:B------:R-:W-:Y:S01]  /*0480*/  PRMT R6, R5, 0x7054, R6 ;  /* 0x0000705405067816 */ /* 0x000fe20000000006 */
[----:B------:R-:W-:Y:S01]  /*0490*/  IMAD.WIDE R2, R0, 0x4, R2 ;  /* 0x0000000400027825 */ /* 0x000fe200078e0202 */
[----:B------:R-:W-:-:S02]  /*04a0*/  SEL R4, RZ, 0x1, !P1 ;  /* 0x00000001ff047807 */ /* 0x000fc40004800000 */
[----:B------:R-:W-:Y:S02]  /*04b0*/  SEL R5, RZ, 0x1, !P2 ;  /* 0x00000001ff057807 */ /* 0x000fe40005000000 */
[----:B------:R-:W-:Y:S02]  /*04c0*/  PRMT R7, R4, 0x654, R7 ;  /* 0x0000065404077816 */ /* 0x000fe40000000007 */
[----:B------:R-:W-:-:S03]  /*04d0*/  PRMT R5, R5, 0x654, R6 ;  /* 0x0000065405057816 */ /* 0x000fc60000000006 */
[----:B------:R-:W-:Y:S04]  /*04e0*/  STG.E desc[UR10][R2.64], R7 ;  /* 0x0000000702007986 */ /* 0x000fe8000c10190a */
[----:B------:R-:W-:Y:S01]  /*04f0*/  STG.E desc[UR10][R2.64+0x200], R5 ;  /* 0x0002000502007986 */ /* 0x000fe2000c10190a */
[----:B------:R-:W-:Y:S05]  /*0500*/  EXIT ;  /* 0x000000000000794d */ /* 0x000fea0003800000 */
.L_x_2892:
        /* <DEDUP_REMOVED lines=200> */
.L_x_2895:
        /* <DEDUP_REMOVED lines=8> */
.L_x_2896:
        /* <DEDUP_REMOVED lines=8> */
.L_x_2897:
        /* <DEDUP_REMOVED lines=9> */
.L_x_2898:
[----:B------:R-:W-:Y:S05]  /*1320*/  BSYNC B1 ;  /* 0x0000000000017941 */ /* 0x000fea0003800000 */
.L_x_2894:
[----:B------:R-:W-:-:S13]  /*1330*/  ISETP.GE.AND P1, PT, R6, R3, PT ;  /* 0x000000030600720c */ /* 0x000fda0003f26270 */
[----:B-1----:R-:W1:Y:S01]  /*1340*/  @!P1 LDC.64 R8, c[0x0][0x218] ;  /* 0x00008600ff089b82 */ /* 0x002e620000000a00 */
[C---:B0-2---:R-:W-:Y:S02]  /*1350*/  @!P1 VIADD R5, R6.reuse, UR4 ;  /* 0x0000000406059c36 */ /* 0x045fe40008000000 */
[----:B------:R-:W-:-:S03]  /*1360*/  @!P1 VIADD R6, R6, 0x80 ;  /* 0x0000008006069836 */ /* 0x000fc60000000000 */
[----:B-1----:R-:W-:-:S05]  /*1370*/  @!P1 IADD3 R4, P2, R5, R8, RZ ;  /* 0x0000000805049210 */ /* 0x002fca0007f5e0ff */
[----:B------:R-:W-:-:S05]  /*1380*/  @!P1 IMAD.X R5, RZ, RZ, R9, P2 ;  /* 0x000000ffff059224 */ /* 0x000fca00010e0609 */
[----:B------:R2:W-:Y:S03]  /*1390*/  @!P1 STG.E.U8 desc[UR10][R4.64], R15 ;  /* 0x0000000f04009986 */ /* 0x0005e6000c10110a */
.L_x_2899:
[----:B------:R-:W-:Y:S05]  /*13a0*/  BSYNC B0 ;  /* 0x0000000000007941 */ /* 0x000fea0003800000 */
.L_x_2893:
        /* <DEDUP_REMOVED lines=10> */
.L_x_2900:
        /* <DEDUP_REMOVED lines=11> */
.L_x_43775:


//--------------------- .text._ZN2at6native29vectorized_elementwise_kernelILi8ENS0_13BinaryFunctorIbbbZZZNS0_23logical_xor_kernel_cudaERNS_14TensorIteratorEENKUlvE0_clEvENKUlvE7_clEvEUlbbE_EESt5arrayIPcLm3EEEEviT0_T1_ --------------------------
	.section	.text._ZN2at6native29vectorized_elementwise_kernelILi8ENS0_13BinaryFunctorIbbbZZZNS0_23logical_xor_kernel_cudaERNS_14TensorIteratorEENKUlvE0_clEvENKUlvE7_clEvEUlbbE_EESt5arrayIPcLm3EEEEviT0_T1_,"ax",@progbits
	.align	128
        .global         _ZN2at6native29vectorized_elementwise_kernelILi8ENS0_13BinaryFunctorIbbbZZZNS0_23logical_xor_kernel_cudaERNS_14TensorIteratorEENKUlvE0_clEvENKUlvE7_clEvEUlbbE_EESt5arrayIPcLm3EEEEviT0_T1_
        .type           _ZN2at6native29vectorized_elementwise_kernelILi8ENS0_13BinaryFunctorIbbbZZZNS0_23logical_xor_kernel_cudaERNS_14TensorIteratorEENKUlvE0_clEvENKUlvE7_clEvEUlbbE_EESt5arrayIPcLm3EEEEviT0_T1_,@function
        .size           _ZN2at6native29vectorized_elementwise_kernelILi8ENS0_13BinaryFunctorIbbbZZZNS0_23logical_xor_kernel_cudaERNS_14TensorIteratorEENKUlvE0_clEvENKUlvE7_clEvEUlbbE_EESt5arrayIPcLm3EEEEviT0_T1_,(.L_x_43776 - _ZN2at6native29vectorized_elementwise_kernelILi8ENS0_13BinaryFunctorIbbbZZZNS0_23logical_xor_kernel_cudaERNS_14TensorIteratorEENKUlvE0_clEvENKUlvE7_clEvEUlbbE_EESt5arrayIPcLm3EEEEviT0_T1_)
        .other          _ZN2at6native29vectorized_elementwise_kernelILi8ENS0_13BinaryFunctorIbbbZZZNS0_23logical_xor_kernel_cudaERNS_14TensorIteratorEENKUlvE0_clEvENKUlvE7_clEvEUlbbE_EESt5arrayIPcLm3EEEEviT0_T1_,@"STO_CUDA_ENTRY STV_DEFAULT"
_ZN2at6native29vectorized_elementwise_kernelILi8ENS0_13BinaryFunctorIbbbZZZNS0_23logical_xor_kernel_cudaERNS_14TensorIteratorEENKUlvE0_clEvENKUlvE7_clEvEUlbbE_EESt5arrayIPcLm3EEEEviT0_T1_:
.text._ZN2at6native29vectorized_elementwise_kernelILi8ENS0_13BinaryFunctorIbbbZZZNS0_23logical_xor_kernel_cudaERNS_14TensorIteratorEENKUlvE0_clEvENKUlvE7_clEvEUlbbE_EESt5arrayIPcLm3EEEEviT0_T1_:
        /* <DEDUP_REMOVED lines=10> */
[----:B------:R-:W-:Y:S01]  /*00a0*/  ULDC.64 UR8, c[0x0][0x220] ;  /* 0x0000880000087ab9 */ /* 0x000fe20000000a00 */
[----:B------:R-:W-:Y:S02]  /*00b0*/  USHF.R.S32.HI UR5, URZ, 0x1f, UR4 ;  /* 0x0000001f3f057899 */ /* 0x000fe40008011404 */
[----:B------:R-:W-:Y:S02]  /*00c0*/  UIADD3 UR6, UP1, UR4, UR6, URZ ;  /* 0x0000000604067290 */ /* 0x000fe4000ff3e03f */
[----:B------:R-:W-:Y:S02]  /*00d0*/  UIADD3 UR8, UP0, UR4, UR8, URZ ;  /* 0x0000000804087290 */ /* 0x000fe4000ff1e03f */
[----:B------:R-:W-:Y:S02]  /*00e0*/  UIADD3.X UR7, UR5, UR7, URZ, UP1, !UPT ;  /* 0x0000000705077290 */ /* 0x000fe40008ffe43f */
[----:B------:R-:W-:Y:S01]  /*00f0*/  UIADD3.X UR5, UR5, UR9, URZ, UP0, !UPT ;  /* 0x0000000905057290 */ /* 0x000fe200087fe43f */
[----:B------:R-:W-:-:S02]  /*0100*/  IMAD.U32 R4, RZ, RZ, UR6 ;  /* 0x00000006ff047e24 */ /* 0x000fc4000f8e00ff */
[----:B------:R-:W-:Y:S02]  /*0110*/  IMAD.U32 R2, RZ, RZ, UR8 ;  /* 0x00000008ff027e24 */ /* 0x000fe4000f8e00ff */
[----:B------:R-:W-:Y:S01]  /*0120*/  IMAD.U32 R5, RZ, RZ, UR7 ;  /* 0x00000007ff057e24 */ /* 0x000fe2000f8e00ff */
[----:B------:R-:W-:Y:S01]  /*0130*/  ULDC.64 UR6, c[0x0][0x218] ;  /* 0x0000860000067ab9 */ /* 0x000fe20000000a00 */
[----:B------:R-:W-:Y:S02]  /*0140*/  IMAD.U32 R3, RZ, RZ, UR5 ;  /* 0x00000005ff037e24 */ /* 0x000fe4000f8e00ff */
[----:B0-----:R-:W-:-:S04]  /*0150*/  IMAD.WIDE.U32 R2, R0, 0x8, R2 ;  /* 0x0000000800027825 */ /* 0x001fc800078e0002 */
[----:B------:R-:W-:Y:S02]  /*0160*/  IMAD.WIDE.U32 R4, R0, 0x8, R4 ;  /* 0x0000000800047825 */ /* 0x000fe400078e0004 */
[----:B------:R-:W2:Y:S04]  /*0170*/  LDG.E.64 R2, desc[UR10][R2.64] ;  /* 0x0000000a02027981 */ /* 0x000ea8000c1e1b00 */
[----:B------:R-:W3:Y:S01]  /*0180*/  LDG.E.64 R4, desc[UR10][R4.64] ;  /* 0x0000000a04047981 */ /* 0x000ee2000c1e1b00 */
[----:B------:R-:W-:-:S04]  /*0190*/  UIADD3 UR5, UP0, UR4, UR6, URZ ;  /* 0x0000000604057290 */ /* 0x000fc8000ff1e03f */
[----:B------:R-:W-:Y:S01]  /*01a0*/  UIADD3.X UR6, URZ, UR7, URZ, UP0, !UPT ;  /* 0x000000073f067290 */ /* 0x000fe200087fe43f */
[----:B--2---:R-:W-:Y:S02]  /*01b0*/  PRMT R7, R3, 0x7632, R7 ;  /* 0x0000763203077816 */ /* 0x004fe40000000007 */
[----:B------:R-:W-:Y:S02]  /*01c0*/  PRMT R6, R2, 0x7632, R6 ;  /* 0x0000763202067816 */ /* 0x000fe40000000006 */
[----:B------:R-:W-:Y:S02]  /*01d0*/  LOP3.LUT P1, RZ, R7, 0xff, RZ, 0xc0, !PT ;  /* 0x000000ff07ff7812 */ /* 0x000fe4000782c0ff */
[----:B---3--:R-:W-:Y:S02]  /*01e0*/  PRMT R7, R5, 0x7632, R7 ;  /* 0x0000763205077816 */ /* 0x008fe40000000007 */
[----:B------:R-:W-:Y:S02]  /*01f0*/  LOP3.LUT P3, RZ, R6, 0xff, RZ, 0xc0, !PT ;  /* 0x000000ff06ff7812 */ /* 0x000fe4000786c0ff */
[----:B------:R-:W-:-:S02]  /*0200*/  PRMT R6, R4, 0x7632, R6 ;  /* 0x0000763204067816 */ /* 0x000fc40000000006 */
[----:B------:R-:W-:Y:S02]  /*0210*/  LOP3.LUT P6, RZ, R7, 0xff, RZ, 0xc0, !PT ;  /* 0x000000ff07ff7812 */ /* 0x000fe400078cc0ff */
[----:B------:R-:W-:Y:S02]  /*0220*/  LOP3.LUT R7, R4, 0xffff, RZ, 0xc0, !PT ;  /* 0x0000ffff04077812 */ /* 0x000fe400078ec0ff */
[----:B------:R-:W-:Y:S02]  /*0230*/  LOP3.LUT P4, RZ, R6, 0xff, RZ, 0xc0, !PT ;  /* 0x000000ff06ff7812 */ /* 0x000fe4000788c0ff */
[C---:B------:R-:W-:Y:S02]  /*0240*/  LOP3.LUT R8, R5.reuse, 0xffff, RZ, 0xc0, !PT ;  /* 0x0000ffff05087812 */ /* 0x040fe400078ec0ff */
[----:B------:R-:W-:Y:S02]  /*0250*/  LOP3.LUT P2, RZ, R5, 0xff, RZ, 0xc0, !PT ;  /* 0x000000ff05ff7812 */ /* 0x000fe4000784c0ff */
[----:B------:R-:W-:-:S02]  /*0260*/  SHF.R.U32.HI R6, RZ, 0x8, R7 ;  /* 0x00000008ff067819 */ /* 0x000fc40000011607 */
[----:B------:R-:W-:Y:S02]  /*0270*/  PRMT R5, R5, 0x7732, RZ ;  /* 0x0000773205057816 */ /* 0x000fe400000000ff */
[C---:B------:R-:W-:Y:S02]  /*0280*/  LOP3.LUT P5, RZ, R4.reuse, 0xff, RZ, 0xc0, !PT ;  /* 0x000000ff04ff7812 */ /* 0x040fe400078ac0ff */
[----:B------:R-:W-:Y:S02]  /*0290*/  PRMT R4, R4, 0x7732, RZ ;  /* 0x0000773204047816 */ /* 0x000fe400000000ff */
[----:B------:R-:W-:Y:S02]  /*02a0*/  PLOP3.LUT P1, PT, P1, P6, PT, 0x28, 0x0 ;  /* 0x000000000000781c */ /* 0x000fe40000f2c570 */
[----:B------:R-:W-:Y:S02]  /*02b0*/  LOP3.LUT P6, RZ, R3, 0xff, RZ, 0xc0, !PT ;  /* 0x000000ff03ff7812 */ /* 0x000fe400078cc0ff */
[----:B------:R-:W-:-:S02]  /*02c0*/  PRMT R6, R6, 0x9910, RZ ;  /* 0x0000991006067816 */ /* 0x000fc400000000ff */
[----:B------:R-:W-:Y:S02]  /*02d0*/  SHF.R.U32.HI R5, RZ, 0x8, R5 ;  /* 0x00000008ff057819 */ /* 0x000fe40000011605 */
[----:B------:R-:W-:Y:S02]  /*02e0*/  SHF.R.U32.HI R4, RZ, 0x8, R4 ;  /* 0x00000008ff047819 */ /* 0x000fe40000011604 */
[----:B------:R-:W-:Y:S02]  /*02f0*/  PLOP3.LUT P6, PT, P6, P2, PT, 0x28, 0x0 ;  /* 0x000000000000781c */ /* 0x000fe400037c4570 */
[----:B------:R-:W-:Y:S02]  /*0300*/  ISETP.NE.AND P2, PT, R6, RZ, PT ;  /* 0x000000ff0600720c */ /* 0x000fe40003f45270 */
[----:B------:R-:W-:Y:S02]  /*0310*/  PRMT R6, R5, 0x9910, RZ ;  /* 0x0000991005067816 */ /* 0x000fe400000000ff */
[----:B------:R-:W-:-:S02]  /*0320*/  PRMT R5, R4, 0x9910, RZ ;  /* 0x0000991004057816 */ /* 0x000fc400000000ff */
[----:B------:R-:W-:Y:S02]  /*0330*/  SEL R4, RZ, 0x1, !P6 ;  /* 0x00000001ff047807 */ /* 0x000fe40007000000 */
[C---:B------:R-:W-:Y:S02]  /*0340*/  LOP3.LUT P6, RZ, R2.reuse, 0xff, RZ, 0xc0, !PT ;  /* 0x000000ff02ff7812 */ /* 0x040fe400078cc0ff */
[----:B------:R-:W-:Y:S02]  /*0350*/  PRMT R7, R2, 0x7732, RZ ;  /* 0x0000773202077816 */ /* 0x000fe400000000ff */
[----:B------:R-:W-:Y:S02]  /*0360*/  PLOP3.LUT P3, PT, P3, P4, PT, 0x28, 0x0 ;  /* 0x000000000000781c */ /* 0x000fe40001f68570 */
[----:B------:R-:W-:Y:S02]  /*0370*/  PLOP3.LUT P5, PT, P6, P5, PT, 0x28, 0x0 ;  /* 0x000000000000781c */ /* 0x000fe400037aa570 */
[----:B------:R-:W-:-:S02]  /*0380*/  ISETP.NE.AND P4, PT, R6, RZ, PT ;  /* 0x000000ff0600720c */ /* 0x000fc40003f85270 */
[----:B------:R-:W-:Y:S02]  /*0390*/  ISETP.NE.AND P6, PT, R5, RZ, PT ;  /* 0x000000ff0500720c */ /* 0x000fe40003fc5270 */
[C---:B------:R-:W-:Y:S02]  /*03a0*/  PRMT R6, R3.reuse, 0x7732, RZ ;  /* 0x0000773203067816 */ /* 0x040fe400000000ff */
[----:B------:R-:W-:Y:S01]  /*03b0*/  LOP3.LUT R5, R3, 0xffff, RZ, 0xc0, !PT ;  /* 0x0000ffff03057812 */ /* 0x000fe200078ec0ff */
[----:B------:R-:W-:Y:S01]  /*03c0*/  IMAD.MOV.U32 R3, RZ, RZ, R7 ;  /* 0x000000ffff037224 */ /* 0x000fe200078e0007 */
[----:B------:R-:W-:Y:S02]  /*03d0*/  SHF.R.U32.HI R8, RZ, 0x8, R8 ;  /* 0x00000008ff087819 */ /* 0x000fe40000011608 */
[----:B------:R-:W-:Y:S02]  /*03e0*/  LOP3.LUT R2, R2, 0xffff, RZ, 0xc0, !PT ;  /* 0x0000ffff02027812 */ /* 0x000fe400078ec0ff */
[----:B------:R-:W-:-:S02]  /*03f0*/  PRMT R8, R8, 0x9910, RZ ;  /* 0x0000991008087816 */ /* 0x000fc400000000ff */
[----:B------:R-:W-:Y:S02]  /*0400*/  SHF.R.U32.HI R5, RZ, 0x8, R5 ;  /* 0x00000008ff057819 */ /* 0x000fe40000011605 */
[----:B------:R-:W-:Y:S02]  /*0410*/  SHF.R.U32.HI R6, RZ, 0x8, R6 ;  /* 0x00000008ff067819 */ /* 0x000fe40000011606 */
[----:B------:R-:W-:Y:S02]  /*0420*/  SHF.R.U32.HI R2, RZ, 0x8, R2 ;  /* 0x00000008ff027819 */ /* 0x000fe40000011602 */
[----:B------:R-:W-:Y:S02]  /*0430*/  SHF.R.U32.HI R3, RZ, 0x8, R3 ;  /* 0x00000008ff037819 */ /* 0x000fe40000011603 */
[----:B------:R-:W-:Y:S02]  /*0440*/  ISETP.NE.AND P0, PT, R8, RZ, PT ;  /* 0x000000ff0800720c */ /* 0x000fe40003f05270 */
[----:B------:R-:W-:-:S02]  /*0450*/  PRMT R5, R5, 0x9910, RZ ;  /* 0x0000991005057816 */ /* 0x000fc400000000ff */
[----:B------:R-:W-:Y:S02]  /*0460*/  PRMT R6, R6, 0x9910, RZ ;  /* 0x0000991006067816 */ /* 0x000fe400000000ff */
[----:B------:R-:W-:Y:S02]  /*0470*/  PRMT R2, R2, 0x9910, RZ ;  /* 0x0000991002027816 */ /* 0x000fe400000000ff */
[----:B------:R-:W-:Y:S02]  /*0480*/  PRMT R3, R3, 0x9910, RZ ;  /* 0x0000991003037816 */ /* 0x000fe400000000ff */
        /* <DEDUP_REMOVED lines=8> */
[----:B------:R-:W-:Y:S01]  /*0510*/  IMAD.SHL.U32 R7, R7, 0x100, RZ ;  /* 0x0000010007077824 */ /* 0x000fe200078e00ff */
[----:B------:R-:W-:Y:S01]  /*0520*/  SEL R5, RZ, 0x1, !P1 ;  /* 0x00000001ff057807 */ /* 0x000fe20004800000 */
[----:B------:R-:W-:Y:S01]  /*0530*/  IMAD.SHL.U32 R6, R6, 0x100, RZ ;  /* 0x0000010006067824 */ /* 0x000fe200078e00ff */
[----:B------:R-:W-:Y:S01]  /*0540*/  SEL R10, RZ, 0x1, !P5 ;  /* 0x00000001ff0a7807 */ /* 0x000fe20006800000 */
[----:B------:R-:W-:Y:S01]  /*0550*/  IMAD.SHL.U32 R11, R11, 0x100, RZ ;  /* 0x000001000b0b7824 */ /* 0x000fe200078e00ff */
[----:B------:R-:W-:Y:S01]  /*0560*/  SEL R8, RZ, 0x1, !P3 ;  /* 0x00000001ff087807 */ /* 0x000fe20005800000 */
[----:B------:R-:W-:Y:S01]  /*0570*/  IMAD.SHL.U32 R9, R9, 0x100, RZ ;  /* 0x0000010009097824 */ /* 0x000fe200078e00ff */
[----:B------:R-:W-:Y:S01]  /*0580*/  LOP3.LUT R4, R7, 0x100, R4, 0xe2, !PT ;  /* 0x0000010007047812 */ /* 0x000fe200078ee204 */
[----:B------:R-:W-:Y:S01]  /*0590*/  IMAD.U32 R2, RZ, RZ, UR5 ;  /* 0x00000005ff027e24 */ /* 0x000fe2000f8e00ff */
[----:B------:R-:W-:Y:S01]  /*05a0*/  LOP3.LUT R5, R6, 0x100, R5, 0xe2, !PT ;  /* 0x0000010006057812 */ /* 0x000fe200078ee205 */
[----:B------:R-:W-:Y:S01]  /*05b0*/  IMAD.U32 R3, RZ, RZ, UR6 ;  /* 0x00000006ff037e24 */ /* 0x000fe2000f8e00ff */
[----:B------:R-:W-:-:S02]  /*05c0*/  LOP3.LUT R7, R11, 0x100, R10, 0xe2, !PT ;  /* 0x000001000b077812 */ /* 0x000fc400078ee20a */
[----:B------:R-:W-:Y:S01]  /*05d0*/  LOP3.LUT R8, R9, 0x100, R8, 0xe2, !PT ;  /* 0x0000010009087812 */ /* 0x000fe200078ee208 */
[----:B------:R-:W-:Y:S01]  /*05e0*/  IMAD.WIDE R2, R0, 0x8, R2 ;  /* 0x0000000800027825 */ /* 0x000fe200078e0202 */
[----:B------:R-:W-:Y:S02]  /*05f0*/  PRMT R5, R4, 0x5410, R5 ;  /* 0x0000541004057816 */ /* 0x000fe40000000005 */
[----:B------:R-:W-:-:S05]  /*0600*/  PRMT R4, R7, 0x5410, R8 ;  /* 0x0000541007047816 */ /* 0x000fca0000000008 */
[----:B------:R-:W-:Y:S01]  /*0610*/  STG.E.64 desc[UR10][R2.64], R4 ;  /* 0x0000000402007986 */ /* 0x000fe2000c101b0a */
[----:B------:R-:W-:Y:S05]  /*0620*/  EXIT ;  /* 0x000000000000794d */ /* 0x000fea0003800000 */
.L_x_2901:
        /* <DEDUP_REMOVED lines=200> */
.L_x_2904:
        /* <DEDUP_REMOVED lines=8> */
.L_x_2905:
        /* <DEDUP_REMOVED lines=8> */
.L_x_2906:
        /* <DEDUP_REMOVED lines=9> */
.L_x_2907:
[----:B------:R-:W-:Y:S05]  /*1440*/  BSYNC B1 ;  /* 0x0000000000017941 */ /* 0x000fea0003800000 */
.L_x_2903:
[----:B------:R-:W-:-:S13]  /*1450*/  ISETP.GE.AND P1, PT, R6, R3, PT ;  /* 0x000000030600720c */ /* 0x000fda0003f26270 */
[----:B-1----:R-:W1:Y:S01]  /*1460*/  @!P1 LDC.64 R8, c[0x0][0x218] ;  /* 0x00008600ff089b82 */ /* 0x002e620000000a00 */
[C---:B0-2---:R-:W-:Y:S02]  /*1470*/  @!P1 VIADD R5, R6.reuse, UR4 ;  /* 0x0000000406059c36 */ /* 0x045fe40008000000 */
[----:B------:R-:W-:-:S03]  /*1480*/  @!P1 VIADD R6, R6, 0x80 ;  /* 0x0000008006069836 */ /* 0x000fc60000000000 */
[----:B-1----:R-:W-:-:S05]  /*1490*/  @!P1 IADD3 R4, P2, R5, R8, RZ ;  /* 0x0000000805049210 */ /* 0x002fca0007f5e0ff */
[----:B------:R-:W-:-:S05]  /*14a0*/  @!P1 IMAD.X R5, RZ, RZ, R9, P2 ;  /* 0x000000ffff059224 */ /* 0x000fca00010e0609 */
[----:B------:R2:W-:Y:S03]  /*14b0*/  @!P1 STG.E.U8 desc[UR10][R4.64], R15 ;  /* 0x0000000f04009986 */ /* 0x0005e6000c10110a */
.L_x_2908:
[----:B------:R-:W-:Y:S05]  /*14c0*/  BSYNC B0 ;  /* 0x0000000000007941 */ /* 0x000fea0003800000 */
.L_x_2902:
        /* <DEDUP_REMOVED lines=10> */
.L_x_2909:
        /* <DEDUP_REMOVED lines=9> */
.L_x_43776:


//--------------------- .text._ZN2at6native18elementwise_kernelILi128ELi4EZNS0_15gpu_kernel_implINS0_13AUnaryFunctorIN3c104HalfES5_bZZZNS0_23logical_xor_kernel_cudaERNS_14TensorIteratorEENKUlvE0_clEvENKUlvE6_clEvEUlS5_S5_E_EEEEvRNS_18TensorIteratorBaseERKT_EUliE_EEviT1_ --------------------------
	.section	.text._ZN2at6native18elementwise_kernelILi128ELi4EZNS0_15gpu_kernel_implINS0_13AUnaryFunctorIN3c104HalfES5_bZZZNS0_23logical_xor_kernel_cudaERNS_14TensorIteratorEENKUlvE0_clEvENKUlvE6_clEvEUlS5_S5_E_EEEEvRNS_18TensorIteratorBaseERKT_EUliE_EEviT1_,"ax",@progbits
	.align	128
        .global         _ZN2at6native18elementwise_kernelILi128ELi4EZNS0_15gpu_kernel_implINS0_13AUnaryFunctorIN3c104HalfES5_bZZZNS0_23logical_xor_kernel_cudaERNS_14TensorIteratorEENKUlvE0_clEvENKUlvE6_clEvEUlS5_S5_E_EEEEvRNS_18TensorIteratorBaseERKT_EUliE_EEviT1_
        .type           _ZN2at6native18elementwise_kernelILi128ELi4EZNS0_15gpu_kernel_implINS0_13AUnaryFunctorIN3c104HalfES5_bZZZNS0_23logical_xor_kernel_cudaERNS_14TensorIteratorEENKUlvE0_clEvENKUlvE6_clEvEUlS5_S5_E_EEEEvRNS_18TensorIteratorBaseERKT_EUliE_EEviT1_,@function
        .size           _ZN2at6native18elementwise_kernelILi128ELi4EZNS0_15gpu_kernel_implINS0_13AUnaryFunctorIN3c104HalfES5_bZZZNS0_23logical_xor_kernel_cudaERNS_14TensorIteratorEENKUlvE0_clEvENKUlvE6_clEvEUlS5_S5_E_EEEEvRNS_18TensorIteratorBaseERKT_EUliE_EEviT1_,(.L_x_43777 - _ZN2at6native18elementwise_kernelILi128ELi4EZNS0_15gpu_kernel_implINS0_13AUnaryFunctorIN3c104HalfES5_bZZZNS0_23logical_xor_kernel_cudaERNS_14TensorIteratorEENKUlvE0_clEvENKUlvE6_clEvEUlS5_S5_E_EEEEvRNS_18TensorIteratorBaseERKT_EUliE_EEviT1_)
        .other          _ZN2at6native18elementwise_kernelILi128ELi4EZNS0_15gpu_kernel_implINS0_13AUnaryFunctorIN3c104HalfES5_bZZZNS0_23logical_xor_kernel_cudaERNS_14TensorIteratorEENKUlvE0_clEvENKUlvE6_clEvEUlS5_S5_E_EEEEvRNS_18TensorIteratorBaseERKT_EUliE_EEviT1_,@"STO_CUDA_ENTRY STV_DEFAULT"
_ZN2at6native18elementwise_kernelILi128ELi4EZNS0_15gpu_kernel_implINS0_13AUnaryFunctorIN3c104HalfES5_bZZZNS0_23logical_xor_kernel_cudaERNS_14TensorIteratorEENKUlvE0_clEvENKUlvE6_clEvEUlS5_S5_E_EEEEvRNS_18TensorIteratorBaseERKT_EUliE_EEviT1_:
.text._ZN2at6native18elementwise_kernelILi128ELi4EZNS0_15gpu_kernel_implINS0_13AUnaryFunctorIN3c104HalfES5_bZZZNS0_23logical_xor_kernel_cudaERNS_14TensorIteratorEENKUlvE0_clEvENKUlvE6_clEvEUlS5_S5_E_EEEEvRNS_18TensorIteratorBaseERKT_EUliE_EEviT1_:
        /* <DEDUP_REMOVED lines=314> */
.L_x_2912:
        /* <DEDUP_REMOVED lines=20> */
[----:B0-----:R-:W-:Y:S01]  /*14e0*/  F2FP.F16.F32.PACK_AB R0, RZ, R0 ;  /* 0x00000000ff00723e */ /* 0x001fe200000000ff */
[----:B------:R-:W-:Y:S06]  /*14f0*/  BRA `(.L_x_2918) ;  /* 0x0000000c00987947 */ /* 0x000fec0003800000 */
.L_x_2916:
[----:B------:R-:W2:Y:S02]  /*1500*/  LDG.E.U8 R2, desc[UR36][R2.64] ;  /* 0x0000002402027981 */ /* 0x000ea4000c1e1100 */
[----:B--2---:R-:W-:-:S04]  /*1510*/  I2FP.F32.U32 R0, R2 ;  /* 0x0000000200007245 */ /* 0x004fc80000201000 */
[----:B------:R-:W-:Y:S01]  /*1520*/  F2FP.F16.F32.PACK_AB R0, RZ, R0 ;  /* 0x00000000ff00723e */ /* 0x000fe200000000ff */
[----:B------:R-:W-:Y:S06]  /*1530*/  BRA `(.L_x_2918) ;  /* 0x0000000c00887947 */ /* 0x000fec0003800000 */
.L_x_2915:
        /* <DEDUP_REMOVED lines=8> */
[----:B0-----:R-:W-:Y:S01]  /*15c0*/  F2FP.F16.F32.PACK_AB R0, RZ, R0 ;  /* 0x00000000ff00723e */ /* 0x001fe200000000ff */
[----:B------:R-:W-:Y:S06]  /*15d0*/  BRA `(.L_x_2918) ;  /* 0x0000000c00607947 */ /* 0x000fec0003800000 */
.L_x_2920:
[----:B------:R-:W2:Y:S02]  /*15e0*/  LDG.E R2, desc[UR36][R2.64] ;  /* 0x0000002402027981 */ /* 0x000ea4000c1e1900 */
[----:B--2---:R-:W-:-:S04]  /*15f0*/  I2FP.F32.S32 R0, R2 ;  /* 0x0000000200007245 */ /* 0x004fc80000201400 */
[----:B------:R-:W-:Y:S01]  /*1600*/  F2FP.F16.F32.PACK_AB R0, RZ, R0 ;  /* 0x00000000ff00723e */ /* 0x000fe200000000ff */
[----:B------:R-:W-:Y:S06]  /*1610*/  BRA `(.L_x_2918) ;  /* 0x0000000c00507947 */ /* 0x000fec0003800000 */
.L_x_2919:
[----:B------:R-:W2:Y:S02]  /*1620*/  LDG.E.U16 R2, desc[UR36][R2.64] ;  /* 0x0000002402027981 */ /* 0x000ea4000c1e1500 */
[----:B--2---:R-:W0:Y:S02]  /*1630*/  I2F.S16 R0, R2 ;  /* 0x0000000200007306 */ /* 0x004e240000101400 */
[----:B0-----:R-:W-:Y:S01]  /*1640*/  F2FP.F16.F32.PACK_AB R0, RZ, R0 ;  /* 0x00000000ff00723e */ /* 0x001fe200000000ff */
[----:B------:R-:W-:Y:S06]  /*1650*/  BRA `(.L_x_2918) ;  /* 0x0000000c00407947 */ /* 0x000fec0003800000 */
.L_x_2914:
[----:B------:R-:W-:-:S13]  /*1660*/  ISETP.GT.AND P0, PT, R4, 0x6, PT ;  /* 0x000000060400780c */ /* 0x000fda0003f04270 */
[----:B------:R-:W-:Y:S05]  /*1670*/  @P0 BRA `(.L_x_2921) ;  /* 0x0000000000240947 */ /* 0x000fea0003800000 */
[----:B------:R-:W-:-:S13]  /*1680*/  ISETP.NE.AND P0, PT, R4, 0x5, PT ;  /* 0x000000050400780c */ /* 0x000fda0003f05270 */
[----:B------:R-:W-:Y:S05]  /*1690*/  @!P0 BRA `(.L_x_2922) ;  /* 0x0000000000148947 */ /* 0x000fea0003800000 */
[----:B------:R-:W-:-:S13]  /*16a0*/  ISETP.NE.AND P0, PT, R4, 0x6, PT ;  /* 0x000000060400780c */ /* 0x000fda0003f05270 */
[----:B------:R-:W-:Y:S05]  /*16b0*/  @P0 BRA `(.L_x_2917) ;  /* 0x0000000800c40947 */ /* 0x000fea0003800000 */
[----:B------:R-:W2:Y:S02]  /*16c0*/  LDG.E R2, desc[UR36][R2.64] ;  /* 0x0000002402027981 */ /* 0x000ea4000c1e1900 */
[----:B--2---:R-:W-:Y:S01]  /*16d0*/  F2FP.F16.F32.PACK_AB R0, RZ, R2 ;  /* 0x00000002ff00723e */ /* 0x004fe200000000ff */
[----:B------:R-:W-:Y:S06]  /*16e0*/  BRA `(.L_x_2918) ;  /* 0x0000000c001c7947 */ /* 0x000fec0003800000 */
.L_x_2922:
[----:B------:R0:W5:Y:S01]  /*16f0*/  LDG.E.U16 R0, desc[UR36][R2.64] ;  /* 0x0000002402007981 */ /* 0x000162000c1e1500 */
[----:B------:R-:W-:Y:S05]  /*1700*/  BRA `(.L_x_2918) ;  /* 0x0000000c00147947 */ /* 0x000fea0003800000 */
.L_x_2921:
[----:B------:R-:W-:-:S13]  /*1710*/  ISETP.NE.AND P0, PT, R4, 0x7, PT ;  /* 0x000000070400780c */ /* 0x000fda0003f05270 */
[----:B------:R-:W-:Y:S05]  /*1720*/  @!P0 BRA `(.L_x_2923) ;  /* 0x0000000000248947 */ /* 0x000fea0003800000 */
[----:B------:R-:W-:-:S13]  /*1730*/  ISETP.NE.AND P0, PT, R4, 0x8, PT ;  /* 0x000000080400780c */ /* 0x000fda0003f05270 */
[----:B------:R-:W-:Y:S05]  /*1740*/  @!P0 BRA `(.L_x_2924) ;  /* 0x0000000000148947 */ /* 0x000fea0003800000 */
[----:B------:R-:W-:-:S13]  /*1750*/  ISETP.NE.AND P0, PT, R4, 0x9, PT ;  /* 0x000000090400780c */ /* 0x000fda0003f05270 */
[----:B------:R-:W-:Y:S05]  /*1760*/  @P0 BRA `(.L_x_2917) ;  /* 0x0000000800980947 */ /* 0x000fea0003800000 */
[----:B------:R-:W2:Y:S02]  /*1770*/  LDG.E R2, desc[UR36][R2.64] ;  /* 0x0000002402027981 */ /* 0x000ea4000c1e1900 */
[----:B--2---:R-:W-:Y:S01]  /*1780*/  F2FP.F16.F32.PACK_AB R0, RZ, R2 ;  /* 0x00000002ff00723e */ /* 0x004fe200000000ff */
[----:B------:R-:W-:Y:S06]  /*1790*/  BRA `(.L_x_2918) ;  /* 0x0000000800f07947 */ /* 0x000fec0003800000 */
.L_x_2924:
[----:B------:R1:W5:Y:S01]  /*17a0*/  LDG.E.U16 R0, desc[UR36][R2.64] ;  /* 0x0000002402007981 */ /* 0x000362000c1e1500 */
[----:B------:R-:W-:Y:S05]  /*17b0*/  BRA `(.L_x_2918) ;  /* 0x0000000800e87947 */ /* 0x000fea0003800000 */
.L_x_2923:
[----:B------:R-:W2:Y:S01]  /*17c0*/  LDG.E.64 R2, desc[UR36][R2.64] ;  /* 0x0000002402027981 */ /* 0x000ea2000c1e1b00 */
[----:B------:R-:W-:Y:S01]  /*17d0*/  UMOV UR4, 0xf0000000 ;  /* 0xf000000000047882 */ /* 0x000fe20000000000 */
[----:B------:R-:W-:Y:S01]  /*17e0*/  UMOV UR5, 0x380fffff ;  /* 0x380fffff00057882 */ /* 0x000fe20000000000 */
[----:B--2---:R-:W0:Y:S01]  /*17f0*/  F2F.F32.F64 R0, R2 ;  /* 0x0000000200007310 */ /* 0x004e220000301000 */
[----:B------:R-:W-:-:S14]  /*1800*/  DSETP.GEU.AND P0, PT, |R2|, UR4, PT ;  /* 0x0000000402007e2a */ /* 0x000fdc000bf0e200 */
[----:B0-----:R-:W-:-:S05]  /*1810*/  @!P0 FMUL R0, R0, 1.175494350822287508e-38 ;  /* 0x0080000000008820 */ /* 0x001fca0000400000 */
[----:B------:R-:W-:Y:S01]  /*1820*/  F2FP.F16.F32.PACK_AB R0, RZ, R0 ;  /* 0x00000000ff00723e */ /* 0x000fe200000000ff */
[----:B------:R-:W-:Y:S06]  /*1830*/  BRA `(.L_x_2918) ;  /* 0x0000000800c87947 */ /* 0x000fec0003800000 */
.L_x_2913:
        /* <DEDUP_REMOVED lines=11> */
[----:B------:R-:W-:Y:S01]  /*18f0*/  F2FP.F16.F32.PACK_AB R0, RZ, R0 ;  /* 0x00000000ff00723e */ /* 0x000fe200000000ff */
[----:B------:R-:W-:Y:S06]  /*1900*/  BRA `(.L_x_2918) ;  /* 0x0000000800947947 */ /* 0x000fec0003800000 */
.L_x_2927:
        /* <DEDUP_REMOVED lines=8> */
.L_x_2926:
        /* <DEDUP_REMOVED lines=25> */
[----:B------:R-:W-:-:S04]  /*1b20*/  F2FP.F16.F32.PACK_AB R5, RZ, R5 ;  /* 0x00000005ff05723e */ /* 0x000fc800000000ff */
[----:B------:R-:W-:Y:S01]  /*1b30*/  PRMT R0, R5, 0x7610, R0 ;  /* 0x0000761005007816 */ /* 0x000fe20000000000 */
[----:B------:R-:W-:Y:S06]  /*1b40*/  BRA `(.L_x_2918) ;  /* 0x0000000800047947 */ /* 0x000fec0003800000 */
.L_x_2929:
        /* <DEDUP_REMOVED lines=12> */
[----:B------:R-:W-:-:S04]  /*1c10*/  F2FP.F16.F32.PACK_AB R4, RZ, R4 ;  /* 0x00000004ff04723e */ /* 0x000fc800000000ff */
[----:B------:R-:W-:Y:S01]  /*1c20*/  PRMT R0, R4, 0x7610, R0 ;  /* 0x0000761004007816 */ /* 0x000fe20000000000 */
[----:B------:R-:W-:Y:S06]  /*1c30*/  BRA `(.L_x_2918) ;  /* 0x0000000400c87947 */ /* 0x000fec0003800000 */
.L_x_2928:
[----:B------:R-:W2:Y:S02]  /*1c40*/  LDG.E.U16 R0, desc[UR36][R2.64] ;  /* 0x0000002402007981 */ /* 0x000ea4000c1e1500 */
[----:B--2---:R-:W-:-:S05]  /*1c50*/  IMAD.U32 R0, R0, 0x10000, RZ ;  /* 0x0001000000007824 */ /* 0x004fca00078e00ff */
[----:B------:R-:W-:Y:S01]  /*1c60*/  F2FP.F16.F32.PACK_AB R0, RZ, R0 ;  /* 0x00000000ff00723e */ /* 0x000fe200000000ff */
[----:B------:R-:W-:Y:S06]  /*1c70*/  BRA `(.L_x_2918) ;  /* 0x0000000400b87947 */ /* 0x000fec0003800000 */
.L_x_2925:
        /* <DEDUP_REMOVED lines=10> */
[----:B------:R-:W-:Y:S01]  /*1d20*/  F2FP.F16.F32.PACK_AB R0, RZ, R0 ;  /* 0x00000000ff00723e */ /* 0x000fe200000000ff */
[----:B------:R-:W-:Y:S06]  /*1d30*/  BRA `(.L_x_2918) ;  /* 0x0000000400887947 */ /* 0x000fec0003800000 */
.L_x_2932:
        /* <DEDUP_REMOVED lines=21> */
.L_x_2936:
[----:B------:R-:W-:Y:S05]  /*1e90*/  BSYNC B1 ;  /* 0x0000000000017941 */ /* 0x000fea0003800000 */
.L_x_2935:
[----:B------:R-:W-:Y:S01]  /*1ea0*/  LEA R3, R0, 0x3b800000, 0x17 ;  /* 0x3b80000000037811 */ /* 0x000fe200078eb8ff */
[----:B------:R-:W-:-:S05]  /*1eb0*/  IMAD.SHL.U32 R0, R2, 0x100000, RZ ;  /* 0x0010000002007824 */ /* 0x000fca00078e00ff */
[----:B------:R-:W-:-:S07]  /*1ec0*/  LOP3.LUT R0, R3, R0, R4, 0xfe, !PT ;  /* 0x0000000003007212 */ /* 0x000fce00078efe04 */
.L_x_2934:
[----:B------:R-:W-:Y:S05]  /*1ed0*/  BSYNC B0 ;  /* 0x0000000000007941 */ /* 0x000fea0003800000 */
.L_x_2933:
[----:B------:R-:W-:Y:S01]  /*1ee0*/  F2FP.F16.F32.PACK_AB R0, RZ, R0 ;  /* 0x00000000ff00723e */ /* 0x000fe200000000ff */
[----:B------:R-:W-:Y:S06]  /*1ef0*/  BRA `(.L_x_2918) ;  /* 0x0000000400187947 */ /* 0x000fec0003800000 */
.L_x_2931:
        /* <DEDUP_REMOVED lines=21> */
.L_x_2940:
[----:B------:R-:W-:Y:S05]  /*2050*/  BSYNC B1 ;  /* 0x0000000000017941 */ /* 0x000fea0003800000 */
.L_x_2939:
[----:B------:R-:W-:Y:S01]  /*2060*/  LEA R3, R0, 0x37800000, 0x17 ;  /* 0x3780000000037811 */ /* 0x000fe200078eb8ff */
[----:B------:R-:W-:-:S05]  /*2070*/  IMAD.SHL.U32 R0, R2, 0x200000, RZ ;  /* 0x0020000002007824 */ /* 0x000fca00078e00ff */
[----:B------:R-:W-:-:S07]  /*2080*/  LOP3.LUT R0, R3, R0, R4, 0xfe, !PT ;  /* 0x0000000003007212 */ /* 0x000fce00078efe04 */
.L_x_2938:
[----:B------:R-:W-:Y:S05]  /*2090*/  BSYNC B0 ;  /* 0x0000000000007941 */ /* 0x000fea0003800000 */
.L_x_2937:
[----:B------:R-:W-:Y:S01]  /*20a0*/  F2FP.F16.F32.PACK_AB R0, RZ, R0 ;  /* 0x00000000ff00723e */ /* 0x000fe200000000ff */
[----:B------:R-:W-:Y:S06]  /*20b0*/  BRA `(.L_x_2918) ;  /* 0x0000000000a87947 */ /* 0x000fec0003800000 */
.L_x_2930:
        /* <DEDUP_REMOVED lines=14> */
.L_x_2944:
[----:B------:R-:W-:Y:S05]  /*21a0*/  BSYNC B0 ;  /* 0x0000000000007941 */ /* 0x000fea0003800000 */
.L_x_2943:
[----:B------:R-:W-:Y:S01]  /*21b0*/  F2FP.F16.F32.PACK_AB R0, RZ, R0 ;  /* 0x00000000ff00723e */ /* 0x000fe200000000ff */
[----:B------:R-:W-:Y:S06]  /*21c0*/  BRA `(.L_x_2918) ;  /* 0x0000000000647947 */ /* 0x000fec0003800000 */
.L_x_2917:
        /* <DEDUP_REMOVED lines=16> */
.L_x_2945:
[----:B------:R-:W-:Y:S01]  /*22d0*/  PRMT R0, RZ, 0x7610, R0 ;  /* 0x00007610ff007816 */ /* 0x000fe20000000000 */
[----:B------:R-:W-:Y:S06]  /*22e0*/  BRA `(.L_x_2918) ;  /* 0x00000000001c7947 */ /* 0x000fec0003800000 */
.L_x_2942:
[----:B------:R-:W2:Y:S02]  /*22f0*/  LDG.E.64 R2, desc[UR36][R2.64] ;  /* 0x0000002402027981 */ /* 0x000ea4000c1e1b00 */
[----:B--2---:R-:W0:Y:S02]  /*2300*/  I2F.U64 R0, R2 ;  /* 0x0000000200007312 */ /* 0x004e240000301000 */
[----:B0-----:R-:W-:Y:S01]  /*2310*/  F2FP.F16.F32.PACK_AB R0, RZ, R0 ;  /* 0x00000000ff00723e */ /* 0x001fe200000000ff */
[----:B------:R-:W-:Y:S06]  /*2320*/  BRA `(.L_x_2918) ;  /* 0x00000000000c7947 */ /* 0x000fec0003800000 */
.L_x_2941:
[----:B------:R-:W2:Y:S02]  /*2330*/  LDG.E R2, desc[UR36][R2.64] ;  /* 0x0000002402027981 */ /* 0x000ea4000c1e1900 */
[----:B--2---:R-:W-:-:S04]  /*2340*/  I2FP.F32.U32 R0, R2 ;  /* 0x0000000200007245 */ /* 0x004fc80000201000 */
[----:B------:R-:W-:-:S07]  /*2350*/  F2FP.F16.F32.PACK_AB R0, RZ, R0 ;  /* 0x00000000ff00723e */ /* 0x000fce00000000ff */
.L_x_2918:
[----:B01----:R-:W0:Y:S01]  /*2360*/  LDC.U16 R3, c[0x0][0x422] ;  /* 0x00010880ff037b82 */ /* 0x003e220000000400 */
[----:B-----5:R-:W-:-:S05]  /*2370*/  HADD2.F32 R2, -RZ, R0.H0_H0 ;  /* 0x20000000ff027230 */ /* 0x020fca0000004100 */
[----:B------:R-:W-:Y:S02]  /*2380*/  FSETP.NEU.FTZ.AND P1, PT, R2, RZ, PT ;  /* 0x000000ff0200720b */ /* 0x000fe40003f3d000 */
[----:B------:R-:W1:Y:S01]  /*2390*/  LDC.U8 R4, c[0x0][0x424] ;  /* 0x00010900ff047b82 */ /* 0x000e620000000000 */
[----:B0-----:R-:W-:-:S05]  /*23a0*/  HADD2.F32 R0, -RZ, R3.H0_H0 ;  /* 0x20000003ff007230 */ /* 0x001fca0000004100 */
[----:B------:R-:W-:Y:S02]  /*23b0*/  FSETP.NEU.FTZ.AND P0, PT, R0, RZ, PT ;  /* 0x000000ff0000720b */ /* 0x000fe40003f1d000 */
[----:B-1----:R-:W-:Y:S02]  /*23c0*/  PRMT R3, R4, 0x9910, RZ ;  /* 0x0000991004037816 */ /* 0x002fe400000000ff */
[----:B------:R-:W-:-:S03]  /*23d0*/  PLOP3.LUT P0, PT, P0, P1, PT, 0x28, 0x0 ;  /* 0x000000000000781c */ /* 0x000fc60000702570 */
        /* <DEDUP_REMOVED lines=14> */
.L_x_2949:
[----:B------:R3:W-:Y:S01]  /*24c0*/  STG.E.U8 desc[UR36][R16.64], R2 ;  /* 0x0000000210007986 */ /* 0x0007e2000c101124 */
[----:B------:R-:W-:Y:S05]  /*24d0*/  BRA `(.L_x_2951) ;  /* 0x0000000c00487947 */ /* 0x000fea0003800000 */
.L_x_2948:
        /* <DEDUP_REMOVED lines=9> */
.L_x_2953:
[----:B------:R1:W-:Y:S01]  /*2570*/  STG.E desc[UR36][R16.64], R2 ;  /* 0x0000000210007986 */ /* 0x0003e2000c101924 */
[----:B------:R-:W-:Y:S05]  /*2580*/  BRA `(.L_x_2951) ;  /* 0x0000000c001c7947 */ /* 0x000fea0003800000 */
.L_x_2952:
[----:B------:R2:W-:Y:S01]  /*2590*/  STG.E.U16 desc[UR36][R16.64], R2 ;  /* 0x0000000210007986 */ /* 0x0005e2000c101524 */
[----:B------:R-:W-:Y:S05]  /*25a0*/  BRA `(.L_x_2951) ;  /* 0x0000000c00147947 */ /* 0x000fea0003800000 */
.L_x_2947:
        /* <DEDUP_REMOVED lines=9> */
.L_x_2955:
[----:B------:R-:W-:-:S04]  /*2640*/  I2FP.F32.U32 R0, R2 ;  /* 0x0000000200007245 */ /* 0x000fc80000201000 */
[----:B------:R-:W-:-:S05]  /*2650*/  F2FP.F16.F32.PACK_AB R0, RZ, R0 ;  /* 0x00000000ff00723e */ /* 0x000fca00000000ff */
[----:B------:R0:W-:Y:S01]  /*2660*/  STG.E.U16 desc[UR36][R16.64], R0 ;  /* 0x0000000010007986 */ /* 0x0001e2000c101524 */
[----:B------:R-:W-:Y:S05]  /*2670*/  BRA `(.L_x_2951) ;  /* 0x0000000800e07947 */ /* 0x000fea0003800000 */
.L_x_2954:
        /* <DEDUP_REMOVED lines=10> */
.L_x_2957:
[----:B------:R-:W-:-:S04]  /*2720*/  I2FP.F32.U32 R2, R2 ;  /* 0x0000000200027245 */ /* 0x000fc80000201000 */
[----:B------:R-:W-:-:S04]  /*2730*/  F2FP.F16.F32.PACK_AB R3, RZ, R2 ;  /* 0x00000002ff03723e */ /* 0x000fc800000000ff */
[----:B------:R-:W-:-:S05]  /*2740*/  PRMT R3, R3, 0x5410, RZ ;  /* 0x0000541003037816 */ /* 0x000fca00000000ff */
[----:B------:R0:W-:Y:S01]  /*2750*/  STG.E desc[UR36][R16.64], R3 ;  /* 0x0000000310007986 */ /* 0x0001e2000c101924 */
[----:B------:R-:W-:Y:S05]  /*2760*/  BRA `(.L_x_2951) ;  /* 0x0000000800a47947 */ /* 0x000fea0003800000 */
.L_x_2956:
[----:B------:R-:W0:Y:S02]  /*2770*/  I2F.F64.U32 R2, R2 ;  /* 0x0000000200027312 */ /* 0x000e240000201800 */
[----:B0-----:R0:W-:Y:S01]  /*2780*/  STG.E.64 desc[UR36][R16.64], R2 ;  /* 0x0000000210007986 */ /* 0x0011e2000c101b24 */
[----:B------:R-:W-:Y:S05]  /*2790*/  BRA `(.L_x_2951) ;  /* 0x0000000800987947 */ /* 0x000fea0003800000 */
.L_x_2946:
        /* <DEDUP_REMOVED lines=10> */
.L_x_2960:
[----:B------:R-:W0:Y:S01]  /*2840*/  I2F.F64.U32 R4, R2 ;  /* 0x0000000200047312 */ /* 0x000e220000201800 */
[----:B------:R-:W-:-:S05]  /*2850*/  CS2R R6, SRZ ;  /* 0x0000000000067805 */ /* 0x000fca000001ff00 */
[----:B0-----:R0:W-:Y:S01]  /*2860*/  STG.E.128 desc[UR36][R16.64], R4 ;  /* 0x0000000410007986 */ /* 0x0011e2000c101d24 */
[----:B------:R-:W-:Y:S05]  /*2870*/  BRA `(.L_x_2951) ;  /* 0x0000000800607947 */ /* 0x000fea0003800000 */
.L_x_2959:
        /* <DEDUP_REMOVED lines=21> */
.L_x_2964:
[----:B------:R-:W-:Y:S05]  /*29d0*/  BSYNC B0 ;  /* 0x0000000000007941 */ /* 0x000fea0003800000 */
.L_x_2963:
[----:B------:R-:W-:-:S05]  /*29e0*/  LOP3.LUT R3, R0, R3, RZ, 0xfc, !PT ;  /* 0x0000000300037212 */ /* 0x000fca00078efcff */
[----:B------:R0:W-:Y:S01]  /*29f0*/  STG.E.U8 desc[UR36][R16.64], R3 ;  /* 0x0000000310007986 */ /* 0x0001e2000c101124 */
[----:B------:R-:W-:Y:S05]  /*2a00*/  BRA `(.L_x_2951) ;  /* 0x0000000400fc7947 */ /* 0x000fea0003800000 */
.L_x_2962:
        /* <DEDUP_REMOVED lines=13> */
.L_x_2966:
[----:B------:R-:W-:Y:S01]  /*2ae0*/  IMAD.MOV.U32 R0, RZ, RZ, 0x7f ;  /* 0x0000007fff007424 */ /* 0x000fe200078e00ff */
[----:B------:R-:W-:-:S04]  /*2af0*/  ISETP.GT.U32.AND P0, PT, R2, 0x7f800000, PT ;  /* 0x7f8000000200780c */ /* 0x000fc80003f04070 */
[----:B------:R-:W-:-:S09]  /*2b00*/  SEL R0, R0, 0x7c, P0 ;  /* 0x0000007c00007807 */ /* 0x000fd20000000000 */
.L_x_2967:
[----:B------:R-:W-:Y:S05]  /*2b10*/  BSYNC B0 ;  /* 0x0000000000007941 */ /* 0x000fea0003800000 */
.L_x_2965:
[----:B------:R-:W-:-:S04]  /*2b20*/  LOP3.LUT R2, R3, 0x80000000, RZ, 0xc0, !PT ;  /* 0x8000000003027812 */ /* 0x000fc800078ec0ff */
[----:B------:R-:W-:-:S04]  /*2b30*/  SHF.R.U32.HI R3, RZ, 0x18, R2 ;  /* 0x00000018ff037819 */ /* 0x000fc80000011602 */
[----:B------:R-:W-:-:S05]  /*2b40*/  LOP3.LUT R3, R0, R3, RZ, 0xfc, !PT ;  /* 0x0000000300037212 */ /* 0x000fca00078efcff */
[----:B------:R0:W-:Y:S01]  /*2b50*/  STG.E.U8 desc[UR36][R16.64], R3 ;  /* 0x0000000310007986 */ /* 0x0001e2000c101124 */
[----:B------:R-:W-:Y:S05]  /*2b60*/  BRA `(.L_x_2951) ;  /* 0x0000000400a47947 */ /* 0x000fea0003800000 */
.L_x_2961:
[----:B------:R-:W-:-:S04]  /*2b70*/  I2FP.F32.U32 R0, R2 ;  /* 0x0000000200007245 */ /* 0x000fc80000201000 */
[----:B------:R-:W-:-:S05]  /*2b80*/  F2FP.BF16.F32.PACK_AB R0, RZ, R0 ;  /* 0x00000000ff00723e */ /* 0x000fca00000010ff */
[----:B------:R0:W-:Y:S01]  /*2b90*/  STG.E.U16 desc[UR36][R16.64], R0 ;  /* 0x0000000010007986 */ /* 0x0001e2000c101524 */
[----:B------:R-:W-:Y:S05]  /*2ba0*/  BRA `(.L_x_2951) ;  /* 0x0000000400947947 */ /* 0x000fea0003800000 */
.L_x_2958:
        /* <DEDUP_REMOVED lines=10> */
.L_x_2970:
        /* <DEDUP_REMOVED lines=17> */
.L_x_2973:
[----:B------:R-:W-:-:S04]  /*2d60*/  LOP3.LUT R2, R3, 0x80000000, RZ, 0xc0, !PT ;  /* 0x8000000003027812 */ /* 0x000fc800078ec0ff */
[----:B------:R-:W-:-:S04]  /*2d70*/  SHF.R.U32.HI R3, RZ, 0x18, R2 ;  /* 0x00000018ff037819 */ /* 0x000fc80000011602 */
[----:B------:R-:W-:-:S04]  /*2d80*/  LOP3.LUT R0, R0, R3, RZ, 0xfc, !PT ;  /* 0x0000000300007212 */ /* 0x000fc800078efcff */
[----:B------:R-:W-:-:S07]  /*2d90*/  PRMT R8, R0, 0x7610, R8 ;  /* 0x0000761000087816 */ /* 0x000fce0000000008 */
.L_x_2972:
[----:B------:R-:W-:Y:S05]  /*2da0*/  BSYNC B0 ;  /* 0x0000000000007941 */ /* 0x000fea0003800000 */
.L_x_2971:
[----:B------:R0:W-:Y:S01]  /*2db0*/  STG.E.U8 desc[UR36][R16.64], R8 ;  /* 0x0000000810007986 */ /* 0x0001e2000c101124 */
[----:B------:R-:W-:Y:S05]  /*2dc0*/  BRA `(.L_x_2951) ;  /* 0x00000004000c7947 */ /* 0x000fea0003800000 */
.L_x_2969:
        /* <DEDUP_REMOVED lines=17> */
.L_x_2976:
[----:B------:R-:W-:-:S04]  /*2ee0*/  LOP3.LUT R2, R3, 0x80000000, RZ, 0xc0, !PT ;  /* 0x8000000003027812 */ /* 0x000fc800078ec0ff */
[----:B------:R-:W-:-:S04]  /*2ef0*/  SHF.R.U32.HI R3, RZ, 0x18, R2 ;  /* 0x00000018ff037819 */ /* 0x000fc80000011602 */
[----:B------:R-:W-:-:S04]  /*2f00*/  LOP3.LUT R0, R0, R3, RZ, 0xfc, !PT ;  /* 0x0000000300007212 */ /* 0x000fc800078efcff */
[----:B------:R-:W-:-:S07]  /*2f10*/  PRMT R8, R0, 0x7610, R8 ;  /* 0x0000761000087816 */ /* 0x000fce0000000008 */
.L_x_2975:
[----:B------:R-:W-:Y:S05]  /*2f20*/  BSYNC B0 ;  /* 0x0000000000007941 */ /* 0x000fea0003800000 */
.L_x_2974:
[----:B------:R0:W-:Y:S01]  /*2f30*/  STG.E.U8 desc[UR36][R16.64], R8 ;  /* 0x0000000810007986 */ /* 0x0001e2000c101124 */
[----:B------:R-:W-:Y:S05]  /*2f40*/  BRA `(.L_x_2951) ;  /* 0x0000000000ac7947 */ /* 0x000fea0003800000 */
.L_x_2968:
        /* <DEDUP_REMOVED lines=22> */
.L_x_2950:
        /* <DEDUP_REMOVED lines=16> */
.L_x_2979:
[----:B------:R-:W-:Y:S05]  /*31b0*/  BRA `(.L_x_2951) ;  /* 0x0000000000107947 */ /* 0x000fea0003800000 */
.L_x_2978:
[----:B------:R-:W-:-:S05]  /*31c0*/  IMAD.MOV.U32 R3, RZ, RZ, RZ ;  /* 0x000000ffff037224 */ /* 0x000fca00078e00ff */
[----:B------:R0:W-:Y:S01]  /*31d0*/  STG.E.64 desc[UR36][R16.64], R2 ;  /* 0x0000000210007986 */ /* 0x0001e2000c101b24 */
[----:B------:R-:W-:Y:S05]  /*31e0*/  BRA `(.L_x_2951) ;  /* 0x0000000000047947 */ /* 0x000fea0003800000 */
.L_x_2977:
[----:B------:R0:W-:Y:S02]  /*31f0*/  STG.E desc[UR36][R16.64], R2 ;  /* 0x0000000210007986 */ /* 0x0001e4000c101924 */
.L_x_2951:
[----:B------:R-:W-:-:S04]  /*3200*/  IMAD R18, R23, 0x200, R18 ;  /* 0x0000020017127824 */ /* 0x000fc800078e0212 */
[----:B------:R-:W-:-:S07]  /*3210*/  VIADD R19, R18, 0x80 ;  /* 0x0000008012137836 */ /* 0x000fce0000000000 */
.L_x_2911:
[----:B------:R-:W-:Y:S05]  /*3220*/  BSYNC B6 ;  /* 0x0000000000067941 */ /* 0x000fea0003800000 */
.L_x_2910:
        /* <DEDUP_REMOVED lines=307> */
.L_x_2982:
        /* <DEDUP_REMOVED lines=22> */
.L_x_2986:
[----:B------:R-:W2:Y:S02]  /*46c0*/  LDG.E.U8 R2, desc[UR36][R2.64] ;  /* 0x0000002402027981 */ /* 0x000ea4000c1e1100 */
[----:B--2---:R-:W-:-:S04]  /*46d0*/  I2FP.F32.U32 R0, R2 ;  /* 0x0000000200007245 */ /* 0x004fc80000201000 */
[----:B------:R-:W-:Y:S01]  /*46e0*/  F2FP.F16.F32.PACK_AB R0, RZ, R0 ;  /* 0x00000000ff00723e */ /* 0x000fe200000000ff */
[----:B------:R-:W-:Y:S06]  /*46f0*/  BRA `(.L_x_2988) ;  /* 0x0000000c00887947 */ /* 0x000fec0003800000 */
.L_x_2985:
        /* <DEDUP_REMOVED lines=10> */
.L_x_2990:
[----:B------:R-:W2:Y:S02]  /*47a0*/  LDG.E R2, desc[UR36][R2.64] ;  /* 0x0000002402027981 */ /* 0x000ea4000c1e1900 */
[----:B--2---:R-:W-:-:S04]  /*47b0*/  I2FP.F32.S32 R0, R2 ;  /* 0x0000000200007245 */ /* 0x004fc80000201400 */
[----:B------:R-:W-:Y:S01]  /*47c0*/  F2FP.F16.F32.PACK_AB R0, RZ, R0 ;  /* 0x00000000ff00723e */ /* 0x000fe200000000ff */
[----:B------:R-:W-:Y:S06]  /*47d0*/  BRA `(.L_x_2988) ;  /* 0x0000000c00507947 */ /* 0x000fec0003800000 */
.L_x_2989:
[----:B------:R-:W2:Y:S02]  /*47e0*/  LDG.E.U16 R2, desc[UR36][R2.64] ;  /* 0x0000002402027981 */ /* 0x000ea4000c1e1500 */
[----:B--2---:R-:W0:Y:S02]  /*47f0*/  I2F.S16 R0, R2 ;  /* 0x0000000200007306 */ /* 0x004e240000101400 */
[----:B0-----:R-:W-:Y:S01]  /*4800*/  F2FP.F16.F32.PACK_AB R0, RZ, R0 ;  /* 0x00000000ff00723e */ /* 0x001fe200000000ff */
[----:B------:R-:W-:Y:S06]  /*4810*/  BRA `(.L_x_2988) ;  /* 0x0000000c00407947 */ /* 0x000fec0003800000 */
.L_x_2984:
        /* <DEDUP_REMOVED lines=9> */
.L_x_2992:
[----:B------:R0:W5:Y:S01]  /*48b0*/  LDG.E.U16 R0, desc[UR36][R2.64] ;  /* 0x0000002402007981 */ /* 0x000162000c1e1500 */
[----:B------:R-:W-:Y:S05]  /*48c0*/  BRA `(.L_x_2988) ;  /* 0x0000000c00147947 */ /* 0x000fea0003800000 */
.L_x_2991:
        /* <DEDUP_REMOVED lines=9> */
.L_x_2994:
[----:B------:R1:W5:Y:S01]  /*4960*/  LDG.E.U16 R0, desc[UR36][R2.64] ;  /* 0x0000002402007981 */ /* 0x000362000c1e1500 */
[----:B------:R-:W-:Y:S05]  /*4970*/  BRA `(.L_x_2988) ;  /* 0x0000000800e87947 */ /* 0x000fea0003800000 */
.L_x_2993:
        /* <DEDUP_REMOVED lines=8> */
.L_x_2983:
        /* <DEDUP_REMOVED lines=13> */
.L_x_2997:
        /* <DEDUP_REMOVED lines=8> */
.L_x_2996:
        /* <DEDUP_REMOVED lines=28> */
.L_x_2999:
        /* <DEDUP_REMOVED lines=15> */
.L_x_2998:
[----:B------:R-:W2:Y:S02]  /*4e00*/  LDG.E.U16 R0, desc[UR36][R2.64] ;  /* 0x0000002402007981 */ /* 0x000ea4000c1e1500 */
[----:B--2---:R-:W-:-:S05]  /*4e10*/  IMAD.U32 R0, R0, 0x10000, RZ ;  /* 0x0001000000007824 */ /* 0x004fca00078e00ff */
[----:B------:R-:W-:Y:S01]  /*4e20*/  F2FP.F16.F32.PACK_AB R0, RZ, R0 ;  /* 0x00000000ff00723e */ /* 0x000fe200000000ff */
[----:B------:R-:W-:Y:S06]  /*4e30*/  BRA `(.L_x_2988) ;  /* 0x0000000400b87947 */ /* 0x000fec0003800000 */
.L_x_2995:
        /* <DEDUP_REMOVED lines=12> */
.L_x_3002:
        /* <DEDUP_REMOVED lines=21> */
.L_x_3006:
[----:B------:R-:W-:Y:S05]  /*5050*/  BSYNC B1 ;  /* 0x0000000000017941 */ /* 0x000fea0003800000 */
.L_x_3005:
[----:B------:R-:W-:Y:S01]  /*5060*/  LEA R3, R0, 0x3b800000, 0x17 ;  /* 0x3b80000000037811 */ /* 0x000fe200078eb8ff */
[----:B------:R-:W-:-:S05]  /*5070*/  IMAD.SHL.U32 R0, R2, 0x100000, RZ ;  /* 0x0010000002007824 */ /* 0x000fca00078e00ff */
[----:B------:R-:W-:-:S07]  /*5080*/  LOP3.LUT R0, R3, R0, R4, 0xfe, !PT ;  /* 0x0000000003007212 */ /* 0x000fce00078efe04 */
.L_x_3004:
[----:B------:R-:W-:Y:S05]  /*5090*/  BSYNC B0 ;  /* 0x0000000000007941 */ /* 0x000fea0003800000 */
.L_x_3003:
[----:B------:R-:W-:Y:S01]  /*50a0*/  F2FP.F16.F32.PACK_AB R0, RZ, R0 ;  /* 0x00000000ff00723e */ /* 0x000fe200000000ff */
[----:B------:R-:W-:Y:S06]  /*50b0*/  BRA `(.L_x_2988) ;  /* 0x0000000400187947 */ /* 0x000fec0003800000 */
.L_x_3001:
        /* <DEDUP_REMOVED lines=21> */
.L_x_3010:
[----:B------:R-:W-:Y:S05]  /*5210*/  BSYNC B1 ;  /* 0x0000000000017941 */ /* 0x000fea0003800000 */
.L_x_3009:
[----:B------:R-:W-:Y:S01]  /*5220*/  LEA R3, R0, 0x37800000, 0x17 ;  /* 0x3780000000037811 */ /* 0x000fe200078eb8ff */
[----:B------:R-:W-:-:S05]  /*5230*/  IMAD.SHL.U32 R0, R2, 0x200000, RZ ;  /* 0x0020000002007824 */ /* 0x000fca00078e00ff */
[----:B------:R-:W-:-:S07]  /*5240*/  LOP3.LUT R0, R3, R0, R4, 0xfe, !PT ;  /* 0x0000000003007212 */ /* 0x000fce00078efe04 */
.L_x_3008:
[----:B------:R-:W-:Y:S05]  /*5250*/  BSYNC B0 ;  /* 0x0000000000007941 */ /* 0x000fea0003800000 */
.L_x_3007:
[----:B------:R-:W-:Y:S01]  /*5260*/  F2FP.F16.F32.PACK_AB R0, RZ, R0 ;  /* 0x00000000ff00723e */ /* 0x000fe200000000ff */
[----:B------:R-:W-:Y:S06]  /*5270*/  BRA `(.L_x_2988) ;  /* 0x0000000000a87947 */ /* 0x000fec0003800000 */
.L_x_3000:
        /* <DEDUP_REMOVED lines=14> */
.L_x_3014:
[----:B------:R-:W-:Y:S05]  /*5360*/  BSYNC B0 ;  /* 0x0000000000007941 */ /* 0x000fea0003800000 */
.L_x_3013:
[----:B------:R-:W-:Y:S01]  /*5370*/  F2FP.F16.F32.PACK_AB R0, RZ, R0 ;  /* 0x00000000ff00723e */ /* 0x000fe200000000ff */
[----:B------:R-:W-:Y:S06]  /*5380*/  BRA `(.L_x_2988) ;  /* 0x0000000000647947 */ /* 0x000fec0003800000 */
.L_x_2987:
        /* <DEDUP_REMOVED lines=16> */
.L_x_3015:
[----:B------:R-:W-:Y:S01]  /*5490*/  PRMT R0, RZ, 0x7610, R0 ;  /* 0x00007610ff007816 */ /* 0x000fe20000000000 */
[----:B------:R-:W-:Y:S06]  /*54a0*/  BRA `(.L_x_2988) ;  /* 0x00000000001c7947 */ /* 0x000fec0003800000 */
.L_x_3012:
[----:B------:R-:W2:Y:S02]  /*54b0*/  LDG.E.64 R2, desc[UR36][R2.64] ;  /* 0x0000002402027981 */ /* 0x000ea4000c1e1b00 */
[----:B--2---:R-:W0:Y:S02]  /*54c0*/  I2F.U64 R0, R2 ;  /* 0x0000000200007312 */ /* 0x004e240000301000 */
[----:B0-----:R-:W-:Y:S01]  /*54d0*/  F2FP.F16.F32.PACK_AB R0, RZ, R0 ;  /* 0x00000000ff00723e */ /* 0x001fe200000000ff */
[----:B------:R-:W-:Y:S06]  /*54e0*/  BRA `(.L_x_2988) ;  /* 0x00000000000c7947 */ /* 0x000fec0003800000 */
.L_x_3011:
[----:B------:R-:W2:Y:S02]  /*54f0*/  LDG.E R2, desc[UR36][R2.64] ;  /* 0x0000002402027981 */ /* 0x000ea4000c1e1900 */
[----:B--2---:R-:W-:-:S04]  /*5500*/  I2FP.F32.U32 R0, R2 ;  /* 0x0000000200007245 */ /* 0x004fc80000201000 */
[----:B------:R-:W-:-:S07]  /*5510*/  F2FP.F16.F32.PACK_AB R0, RZ, R0 ;  /* 0x00000000ff00723e */ /* 0x000fce00000000ff */
.L_x_2988:
        /* <DEDUP_REMOVED lines=22> */
.L_x_3019:
[----:B------:R0:W-:Y:S01]  /*5680*/  STG.E.U8 desc[UR36][R16.64], R2 ;  /* 0x0000000210007986 */ /* 0x0001e2000c101124 */
[----:B------:R-:W-:Y:S05]  /*5690*/  BRA `(.L_x_3021) ;  /* 0x0000000c00487947 */ /* 0x000fea0003800000 */
.L_x_3018:
        /* <DEDUP_REMOVED lines=9> */
.L_x_3023:
[----:B------:R0:W-:Y:S01]  /*5730*/  STG.E desc[UR36][R16.64], R2 ;  /* 0x0000000210007986 */ /* 0x0001e2000c101924 */
[----:B------:R-:W-:Y:S05]  /*5740*/  BRA `(.L_x_3021) ;  /* 0x0000000c001c7947 */ /* 0x000fea0003800000 */
.L_x_3022:
[----:B------:R0:W-:Y:S01]  /*5750*/  STG.E.U16 desc[UR36][R16.64], R2 ;  /* 0x0000000210007986 */ /* 0x0001e2000c101524 */
[----:B------:R-:W-:Y:S05]  /*5760*/  BRA `(.L_x_3021) ;  /* 0x0000000c00147947 */ /* 0x000fea0003800000 */
.L_x_3017:
        /* <DEDUP_REMOVED lines=9> */
.L_x_3025:
[----:B------:R-:W-:-:S04]  /*5800*/  I2FP.F32.U32 R0, R2 ;  /* 0x0000000200007245 */ /* 0x000fc80000201000 */
[----:B------:R-:W-:-:S05]  /*5810*/  F2FP.F16.F32.PACK_AB R0, RZ, R0 ;  /* 0x00000000ff00723e */ /* 0x000fca00000000ff */
[----:B------:R0:W-:Y:S01]  /*5820*/  STG.E.U16 desc[UR36][R16.64], R0 ;  /* 0x0000000010007986 */ /* 0x0001e2000c101524 */
[----:B------:R-:W-:Y:S05]  /*5830*/  BRA `(.L_x_3021) ;  /* 0x0000000800e07947 */ /* 0x000fea0003800000 */
.L_x_3024:
        /* <DEDUP_REMOVED lines=10> */
.L_x_3027:
[----:B------:R-:W-:-:S04]  /*58e0*/  I2FP.F32.U32 R2, R2 ;  /* 0x0000000200027245 */ /* 0x000fc80000201000 */
[----:B------:R-:W-:-:S04]  /*58f0*/  F2FP.F16.F32.PACK_AB R3, RZ, R2 ;  /* 0x00000002ff03723e */ /* 0x000fc800000000ff */
[----:B------:R-:W-:-:S05]  /*5900*/  PRMT R3, R3, 0x5410, RZ ;  /* 0x0000541003037816 */ /* 0x000fca00000000ff */
[----:B------:R0:W-:Y:S01]  /*5910*/  STG.E desc[UR36][R16.64], R3 ;  /* 0x0000000310007986 */ /* 0x0001e2000c101924 */
[----:B------:R-:W-:Y:S05]  /*5920*/  BRA `(.L_x_3021) ;  /* 0x0000000800a47947 */ /* 0x000fea0003800000 */
.L_x_3026:
[----:B------:R-:W0:Y:S02]  /*5930*/  I2F.F64.U32 R2, R2 ;  /* 0x0000000200027312 */ /* 0x000e240000201800 */
[----:B0-----:R0:W-:Y:S01]  /*5940*/  STG.E.64 desc[UR36][R16.64], R2 ;  /* 0x0000000210007986 */ /* 0x0011e2000c101b24 */
[----:B------:R-:W-:Y:S05]  /*5950*/  BRA `(.L_x_3021) ;  /* 0x0000000800987947 */ /* 0x000fea0003800000 */
.L_x_3016:
        /* <DEDUP_REMOVED lines=10> */
.L_x_3030:
[----:B------:R-:W0:Y:S01]  /*5a00*/  I2F.F64.U32 R4, R2 ;  /* 0x0000000200047312 */ /* 0x000e220000201800 */
[----:B------:R-:W-:-:S05]  /*5a10*/  CS2R R6, SRZ ;  /* 0x0000000000067805 */ /* 0x000fca000001ff00 */
[----:B0-----:R0:W-:Y:S01]  /*5a20*/  STG.E.128 desc[UR36][R16.64], R4 ;  /* 0x0000000410007986 */ /* 0x0011e2000c101d24 */
[----:B------:R-:W-:Y:S05]  /*5a30*/  BRA `(.L_x_3021) ;  /* 0x0000000800607947 */ /* 0x000fea0003800000 */
.L_x_3029:
        /* <DEDUP_REMOVED lines=21> */
.L_x_3034:
[----:B------:R-:W-:Y:S05]  /*5b90*/  BSYNC B0 ;  /* 0x0000000000007941 */ /* 0x000fea0003800000 */
.L_x_3033:
[----:B------:R-:W-:-:S05]  /*5ba0*/  LOP3.LUT R3, R0, R3, RZ, 0xfc, !PT ;  /* 0x0000000300037212 */ /* 0x000fca00078efcff */
[----:B------:R0:W-:Y:S01]  /*5bb0*/  STG.E.U8 desc[UR36][R16.64], R3 ;  /* 0x0000000310007986 */ /* 0x0001e2000c101124 */
[----:B------:R-:W-:Y:S05]  /*5bc0*/  BRA `(.L_x_3021) ;  /* 0x0000000400fc7947 */ /* 0x000fea0003800000 */
.L_x_3032:
        /* <DEDUP_REMOVED lines=13> */
.L_x_3036:
[----:B------:R-:W-:Y:S01]  /*5ca0*/  IMAD.MOV.U32 R0, RZ, RZ, 0x7f ;  /* 0x0000007fff007424 */ /* 0x000fe200078e00ff */
[----:B------:R-:W-:-:S04]  /*5cb0*/  ISETP.GT.U32.AND P0, PT, R2, 0x7f800000, PT ;  /* 0x7f8000000200780c */ /* 0x000fc80003f04070 */
[----:B------:R-:W-:-:S09]  /*5cc0*/  SEL R0, R0, 0x7c, P0 ;  /* 0x0000007c00007807 */ /* 0x000fd20000000000 */
.L_x_3037:
[----:B------:R-:W-:Y:S05]  /*5cd0*/  BSYNC B0 ;  /* 0x0000000000007941 */ /* 0x000fea0003800000 */
.L_x_3035:
[----:B------:R-:W-:-:S04]  /*5ce0*/  LOP3.LUT R2, R3, 0x80000000, RZ, 0xc0, !PT ;  /* 0x8000000003027812 */ /* 0x000fc800078ec0ff */
[----:B------:R-:W-:-:S04]  /*5cf0*/  SHF.R.U32.HI R3, RZ, 0x18, R2 ;  /* 0x00000018ff037819 */ /* 0x000fc80000011602 */
[----:B------:R-:W-:-:S05]  /*5d00*/  LOP3.LUT R3, R0, R3, RZ, 0xfc, !PT ;  /* 0x0000000300037212 */ /* 0x000fca00078efcff */
[----:B------:R0:W-:Y:S01]  /*5d10*/  STG.E.U8 desc[UR36][R16.64], R3 ;  /* 0x0000000310007986 */ /* 0x0001e2000c101124 */
[----:B------:R-:W-:Y:S05]  /*5d20*/  BRA `(.L_x_3021) ;  /* 0x0000000400a47947 */ /* 0x000fea0003800000 */
.L_x_3031:
[----:B------:R-:W-:-:S04]  /*5d30*/  I2FP.F32.U32 R0, R2 ;  /* 0x0000000200007245 */ /* 0x000fc80000201000 */
[----:B------:R-:W-:-:S05]  /*5d40*/  F2FP.BF16.F32.PACK_AB R0, RZ, R0 ;  /* 0x00000000ff00723e */ /* 0x000fca00000010ff */
[----:B------:R0:W-:Y:S01]  /*5d50*/  STG.E.U16 desc[UR36][R16.64], R0 ;  /* 0x0000000010007986 */ /* 0x0001e2000c101524 */
[----:B------:R-:W-:Y:S05]  /*5d60*/  BRA `(.L_x_3021) ;  /* 0x0000000400947947 */ /* 0x000fea0003800000 */
.L_x_3028:
        /* <DEDUP_REMOVED lines=10> */
.L_x_3040:
        /* <DEDUP_REMOVED lines=17> */
.L_x_3043:
[----:B------:R-:W-:-:S04]  /*5f20*/  LOP3.LUT R2, R3, 0x80000000, RZ, 0xc0, !PT ;  /* 0x8000000003027812 */ /* 0x000fc800078ec0ff */
[----:B------:R-:W-:-:S04]  /*5f30*/  SHF.R.U32.HI R3, RZ, 0x18, R2 ;  /* 0x00000018ff037819 */ /* 0x000fc80000011602 */
[----:B------:R-:W-:-:S04]  /*5f40*/  LOP3.LUT R0, R0, R3, RZ, 0xfc, !PT ;  /* 0x0000000300007212 */ /* 0x000fc800078efcff */
[----:B------:R-:W-:-:S07]  /*5f50*/  PRMT R8, R0, 0x7610, R8 ;  /* 0x0000761000087816 */ /* 0x000fce0000000008 */
.L_x_3042:
[----:B------:R-:W-:Y:S05]  /*5f60*/  BSYNC B0 ;  /* 0x0000000000007941 */ /* 0x000fea0003800000 */
.L_x_3041:
[----:B------:R3:W-:Y:S01]  /*5f70*/  STG.E.U8 desc[UR36][R16.64], R8 ;  /* 0x0000000810007986 */ /* 0x0007e2000c101124 */
[----:B------:R-:W-:Y:S05]  /*5f80*/  BRA `(.L_x_3021) ;  /* 0x00000004000c7947 */ /* 0x000fea0003800000 */
.L_x_3039:
        /* <DEDUP_REMOVED lines=17> */
.L_x_3046:
[----:B------:R-:W-:-:S04]  /*60a0*/  LOP3.LUT R2, R3, 0x80000000, RZ, 0xc0, !PT ;  /* 0x8000000003027812 */ /* 0x000fc800078ec0ff */
[----:B------:R-:W-:-:S04]  /*60b0*/  SHF.R.U32.HI R3, RZ, 0x18, R2 ;  /* 0x00000018ff037819 */ /* 0x000fc80000011602 */
[----:B------:R-:W-:-:S04]  /*60c0*/  LOP3.LUT R0, R0, R3, RZ, 0xfc, !PT ;  /* 0x0000000300007212 */ /* 0x000fc800078efcff */
[----:B------:R-:W-:-:S07]  /*60d0*/  PRMT R8, R0, 0x7610, R8 ;  /* 0x0000761000087816 */ /* 0x000fce0000000008 */
.L_x_3045:
[----:B------:R-:W-:Y:S05]  /*60e0*/  BSYNC B0 ;  /* 0x0000000000007941 */ /* 0x000fea0003800000 */
.L_x_3044:
[----:B------:R0:W-:Y:S01]  /*60f0*/  STG.E.U8 desc[UR36][R16.64], R8 ;  /* 0x0000000810007986 */ /* 0x0001e2000c101124 */
[----:B------:R-:W-:Y:S05]  /*6100*/  BRA `(.L_x_3021) ;  /* 0x0000000000ac7947 */ /* 0x000fea0003800000 */
.L_x_3038:
        /* <DEDUP_REMOVED lines=22> */
.L_x_3020:
        /* <DEDUP_REMOVED lines=16> */
.L_x_3049:
[----:B------:R-:W-:Y:S05]  /*6370*/  BRA `(.L_x_3021) ;  /* 0x0000000000107947 */ /* 0x000fea0003800000 */
.L_x_3048:
[----:B------:R-:W-:-:S05]  /*6380*/  IMAD.MOV.U32 R3, RZ, RZ, RZ ;  /* 0x000000ffff037224 */ /* 0x000fca00078e00ff */
[----:B------:R2:W-:Y:S01]  /*6390*/  STG.E.64 desc[UR36][R16.64], R2 ;  /* 0x0000000210007986 */ /* 0x0005e2000c101b24 */
[----:B------:R-:W-:Y:S05]  /*63a0*/  BRA `(.L_x_3021) ;  /* 0x0000000000047947 */ /* 0x000fea0003800000 */
.L_x_3047:
[----:B------:R0:W-:Y:S02]  /*63b0*/  STG.E desc[UR36][R16.64], R2 ;  /* 0x0000000210007986 */ /* 0x0001e4000c101924 */
.L_x_3021:
[----:B------:R-:W-:-:S07]  /*63c0*/  VIADD R19, R19, 0x80 ;  /* 0x0000008013137836 */ /* 0x000fce0000000000 */
.L_x_2981:
[----:B------:R-:W-:Y:S05]  /*63d0*/  BSYNC B6 ;  /* 0x0000000000067941 */ /* 0x000fea0003800000 */
.L_x_2980:
        /* <DEDUP_REMOVED lines=307> */
.L_x_3052:
        /* <DEDUP_REMOVED lines=22> */
.L_x_3056:
[----:B------:R-:W2:Y:S02]  /*7870*/  LDG.E.U8 R2, desc[UR36][R2.64] ;  /* 0x0000002402027981 */ /* 0x000ea4000c1e1100 */
[----:B--2---:R-:W-:-:S04]  /*7880*/  I2FP.F32.U32 R0, R2 ;  /* 0x0000000200007245 */ /* 0x004fc80000201000 */
[----:B------:R-:W-:Y:S01]  /*7890*/  F2FP.F16.F32.PACK_AB R0, RZ, R0 ;  /* 0x00000000ff00723e */ /* 0x000fe200000000ff */
[----:B------:R-:W-:Y:S06]  /*78a0*/  BRA `(.L_x_3058) ;  /* 0x0000000c00887947 */ /* 0x000fec0003800000 */
.L_x_3055:
        /* <DEDUP_REMOVED lines=10> */
.L_x_3060:
[----:B------:R-:W2:Y:S02]  /*7950*/  LDG.E R2, desc[UR36][R2.64] ;  /* 0x0000002402027981 */ /* 0x000ea4000c1e1900 */
[----:B--2---:R-:W-:-:S04]  /*7960*/  I2FP.F32.S32 R0, R2 ;  /* 0x0000000200007245 */ /* 0x004fc80000201400 */
[----:B------:R-:W-:Y:S01]  /*7970*/  F2FP.F16.F32.PACK_AB R0, RZ, R0 ;  /* 0x00000000ff00723e */ /* 0x000fe200000000ff */
[----:B------:R-:W-:Y:S06]  /*7980*/  BRA `(.L_x_3058) ;  /* 0x0000000c00507947 */ /* 0x000fec0003800000 */
.L_x_3059:
[----:B------:R-:W2:Y:S02]  /*7990*/  LDG.E.U16 R2, desc[UR36][R2.64] ;  /* 0x0000002402027981 */ /* 0x000ea4000c1e1500 */
[----:B--2---:R-:W0:Y:S02]  /*79a0*/  I2F.S16 R0, R2 ;  /* 0x0000000200007306 */ /* 0x004e240000101400 */
[----:B0-----:R-:W-:Y:S01]  /*79b0*/  F2FP.F16.F32.PACK_AB R0, RZ, R0 ;  /* 0x00000000ff00723e */ /* 0x001fe200000000ff */
[----:B------:R-:W-:Y:S06]  /*79c0*/  BRA `(.L_x_3058) ;  /* 0x0000000c00407947 */ /* 0x000fec0003800000 */
.L_x_3054:
        /* <DEDUP_REMOVED lines=9> */
.L_x_3062:
[----:B------:R1:W5:Y:S01]  /*7a60*/  LDG.E.U16 R0, desc[UR36][R2.64] ;  /* 0x0000002402007981 */ /* 0x000362000c1e1500 */
[----:B------:R-:W-:Y:S05]  /*7a70*/  BRA `(.L_x_3058) ;  /* 0x0000000c00147947 */ /* 0x000fea0003800000 */
.L_x_3061:
        /* <DEDUP_REMOVED lines=9> */
.L_x_3064:
[----:B------:R0:W5:Y:S01]  /*7b10*/  LDG.E.U16 R0, desc[UR36][R2.64] ;  /* 0x0000002402007981 */ /* 0x000162000c1e1500 */
[----:B------:R-:W-:Y:S05]  /*7b20*/  BRA `(.L_x_3058) ;  /* 0x0000000800e87947 */ /* 0x000fea0003800000 */
.L_x_3063:
        /* <DEDUP_REMOVED lines=8> */
.L_x_3053:
        /* <DEDUP_REMOVED lines=13> */
.L_x_3067:
        /* <DEDUP_REMOVED lines=8> */
.L_x_3066:
        /* <DEDUP_REMOVED lines=28> */
.L_x_3069:
        /* <DEDUP_REMOVED lines=15> */
.L_x_3068:
[----:B------:R-:W2:Y:S02]  /*7fb0*/  LDG.E.U16 R0, desc[UR36][R2.64] ;  /* 0x0000002402007981 */ /* 0x000ea4000c1e1500 */
[----:B--2---:R-:W-:-:S05]  /*7fc0*/  IMAD.U32 R0, R0, 0x10000, RZ ;  /* 0x0001000000007824 */ /* 0x004fca00078e00ff */
[----:B------:R-:W-:Y:S01]  /*7fd0*/  F2FP.F16.F32.PACK_AB R0, RZ, R0 ;  /* 0x00000000ff00723e */ /* 0x000fe200000000ff */
[----:B------:R-:W-:Y:S06]  /*7fe0*/  BRA `(.L_x_3058) ;  /* 0x0000000400b87947 */ /* 0x000fec0003800000 */
.L_x_3065:
        /* <DEDUP_REMOVED lines=12> */
.L_x_3072:
        /* <DEDUP_REMOVED lines=21> */
.L_x_3076:
[----:B------:R-:W-:Y:S05]  /*8200*/  BSYNC B1 ;  /* 0x0000000000017941 */ /* 0x000fea0003800000 */
.L_x_3075:
[----:B------:R-:W-:Y:S01]  /*8210*/  LEA R3, R0, 0x3b800000, 0x17 ;  /* 0x3b80000000037811 */ /* 0x000fe200078eb8ff */
[----:B------:R-:W-:-:S05]  /*8220*/  IMAD.SHL.U32 R0, R2, 0x100000, RZ ;  /* 0x0010000002007824 */ /* 0x000fca00078e00ff */
[----:B------:R-:W-:-:S07]  /*8230*/  LOP3.LUT R0, R3, R0, R4, 0xfe, !PT ;  /* 0x0000000003007212 */ /* 0x000fce00078efe04 */
.L_x_3074:
[----:B------:R-:W-:Y:S05]  /*8240*/  BSYNC B0 ;  /* 0x0000000000007941 */ /* 0x000fea0003800000 */
.L_x_3073:
[----:B------:R-:W-:Y:S01]  /*8250*/  F2FP.F16.F32.PACK_AB R0, RZ, R0 ;  /* 0x00000000ff00723e */ /* 0x000fe200000000ff */
[----:B------:R-:W-:Y:S06]  /*8260*/  BRA `(.L_x_3058) ;  /* 0x0000000400187947 */ /* 0x000fec0003800000 */
.L_x_3071:
        /* <DEDUP_REMOVED lines=21> */
.L_x_3080:
[----:B------:R-:W-:Y:S05]  /*83c0*/  BSYNC B1 ;  /* 0x0000000000017941 */ /* 0x000fea0003800000 */
.L_x_3079:
[----:B------:R-:W-:Y:S01]  /*83d0*/  LEA R3, R0, 0x37800000, 0x17 ;  /* 0x3780000000037811 */ /* 0x000fe200078eb8ff */
[----:B------:R-:W-:-:S05]  /*83e0*/  IMAD.SHL.U32 R0, R2, 0x200000, RZ ;  /* 0x0020000002007824 */ /* 0x000fca00078e00ff */
[----:B------:R-:W-:-:S07]  /*83f0*/  LOP3.LUT R0, R3, R0, R4, 0xfe, !PT ;  /* 0x0000000003007212 */ /* 0x000fce00078efe04 */
.L_x_3078:
[----:B------:R-:W-:Y:S05]  /*8400*/  BSYNC B0 ;  /* 0x0000000000007941 */ /* 0x000fea0003800000 */
.L_x_3077:
[----:B------:R-:W-:Y:S01]  /*8410*/  F2FP.F16.F32.PACK_AB R0, RZ, R0 ;  /* 0x00000000ff00723e */ /* 0x000fe200000000ff */
[----:B------:R-:W-:Y:S06]  /*8420*/  BRA `(.L_x_3058) ;  /* 0x0000000000a87947 */ /* 0x000fec0003800000 */
.L_x_3070:
        /* <DEDUP_REMOVED lines=14> */
.L_x_3084:
[----:B------:R-:W-:Y:S05]  /*8510*/  BSYNC B0 ;  /* 0x0000000000007941 */ /* 0x000fea0003800000 */
.L_x_3083:
[----:B------:R-:W-:Y:S01]  /*8520*/  F2FP.F16.F32.PACK_AB R0, RZ, R0 ;  /* 0x00000000ff00723e */ /* 0x000fe200000000ff */
[----:B------:R-:W-:Y:S06]  /*8530*/  BRA `(.L_x_3058) ;  /* 0x0000000000647947 */ /* 0x000fec0003800000 */
.L_x_3057:
        /* <DEDUP_REMOVED lines=16> */
.L_x_3085:
[----:B------:R-:W-:Y:S01]  /*8640*/  PRMT R0, RZ, 0x7610, R0 ;  /* 0x00007610ff007816 */ /* 0x000fe20000000000 */
[----:B------:R-:W-:Y:S06]  /*8650*/  BRA `(.L_x_3058) ;  /* 0x00000000001c7947 */ /* 0x000fec0003800000 */
.L_x_3082:
[----:B------:R-:W2:Y:S02]  /*8660*/  LDG.E.64 R2, desc[UR36][R2.64] ;  /* 0x0000002402027981 */ /* 0x000ea4000c1e1b00 */
[----:B--2---:R-:W0:Y:S02]  /*8670*/  I2F.U64 R0, R2 ;  /* 0x0000000200007312 */ /* 0x004e240000301000 */
[----:B0-----:R-:W-:Y:S01]  /*8680*/  F2FP.F16.F32.PACK_AB R0, RZ, R0 ;  /* 0x00000000ff00723e */ /* 0x001fe200000000ff */
[----:B------:R-:W-:Y:S06]  /*8690*/  BRA `(.L_x_3058) ;  /* 0x00000000000c7947 */ /* 0x000fec0003800000 */
.L_x_3081:
[----:B------:R-:W2:Y:S02]  /*86a0*/  LDG.E R2, desc[UR36][R2.64] ;  /* 0x0000002402027981 */ /* 0x000ea4000c1e1900 */
[----:B--2---:R-:W-:-:S04]  /*86b0*/  I2FP.F32.U32 R0, R2 ;  /* 0x0000000200007245 */ /* 0x004fc80000201000 */
[----:B------:R-:W-:-:S07]  /*86c0*/  F2FP.F16.F32.PACK_AB R0, RZ, R0 ;  /* 0x00000000ff00723e */ /* 0x000fce00000000ff */
.L_x_3058:
        /* <DEDUP_REMOVED lines=22> */
.L_x_3089:
[----:B------:R3:W-:Y:S01]  /*8830*/  STG.E.U8 desc[UR36][R16.64], R2 ;  /* 0x0000000210007986 */ /* 0x0007e2000c101124 */
[----:B------:R-:W-:Y:S05]  /*8840*/  BRA `(.L_x_3091) ;  /* 0x0000000c00487947 */ /* 0x000fea0003800000 */
.L_x_3088:
        /* <DEDUP_REMOVED lines=9> */
.L_x_3093:
[----:B------:R2:W-:Y:S01]  /*88e0*/  STG.E desc[UR36][R16.64], R2 ;  /* 0x0000000210007986 */ /* 0x0005e2000c101924 */
[----:B------:R-:W-:Y:S05]  /*88f0*/  BRA `(.L_x_3091) ;  /* 0x0000000c001c7947 */ /* 0x000fea0003800000 */
.L_x_3092:
[----:B------:R0:W-:Y:S01]  /*8900*/  STG.E.U16 desc[UR36][R16.64], R2 ;  /* 0x0000000210007986 */ /* 0x0001e2000c101524 */
[----:B------:R-:W-:Y:S05]  /*8910*/  BRA `(.L_x_3091) ;  /* 0x0000000c00147947 */ /* 0x000fea0003800000 */
.L_x_3087:
        /* <DEDUP_REMOVED lines=9> */
.L_x_3095:
[----:B------:R-:W-:-:S04]  /*89b0*/  I2FP.F32.U32 R0, R2 ;  /* 0x0000000200007245 */ /* 0x000fc80000201000 */
[----:B------:R-:W-:-:S05]  /*89c0*/  F2FP.F16.F32.PACK_AB R0, RZ, R0 ;  /* 0x00000000ff00723e */ /* 0x000fca00000000ff */
[----:B------:R0:W-:Y:S01]  /*89d0*/  STG.E.U16 desc[UR36][R16.64], R0 ;  /* 0x0000000010007986 */ /* 0x0001e2000c101524 */
[----:B------:R-:W-:Y:S05]  /*89e0*/  BRA `(.L_x_3091) ;  /* 0x0000000800e07947 */ /* 0x000fea0003800000 */
.L_x_3094:
        /* <DEDUP_REMOVED lines=10> */
.L_x_3097:
[----:B------:R-:W-:-:S04]  /*8a90*/  I2FP.F32.U32 R2, R2 ;  /* 0x0000000200027245 */ /* 0x000fc80000201000 */
[----:B------:R-:W-:-:S04]  /*8aa0*/  F2FP.F16.F32.PACK_AB R3, RZ, R2 ;  /* 0x00000002ff03723e */ /* 0x000fc800000000ff */
[----:B------:R-:W-:-:S05]  /*8ab0*/  PRMT R3, R3, 0x5410, RZ ;  /* 0x0000541003037816 */ /* 0x000fca00000000ff */
[----:B------:R0:W-:Y:S01]  /*8ac0*/  STG.E desc[UR36][R16.64], R3 ;  /* 0x0000000310007986 */ /* 0x0001e2000c101924 */
[----:B------:R-:W-:Y:S05]  /*8ad0*/  BRA `(.L_x_3091) ;  /* 0x0000000800a47947 */ /* 0x000fea0003800000 */
.L_x_3096:
[----:B------:R-:W0:Y:S02]  /*8ae0*/  I2F.F64.U32 R2, R2 ;  /* 0x0000000200027312 */ /* 0x000e240000201800 */
[----:B0-----:R0:W-:Y:S01]  /*8af0*/  STG.E.64 desc[UR36][R16.64], R2 ;  /* 0x0000000210007986 */ /* 0x0011e2000c101b24 */
[----:B------:R-:W-:Y:S05]  /*8b00*/  BRA `(.L_x_3091) ;  /* 0x0000000800987947 */ /* 0x000fea0003800000 */
.L_x_3086:
        /* <DEDUP_REMOVED lines=10> */
.L_x_3100:
[----:B------:R-:W0:Y:S01]  /*8bb0*/  I2F.F64.U32 R4, R2 ;  /* 0x0000000200047312 */ /* 0x000e220000201800 */
[----:B------:R-:W-:-:S05]  /*8bc0*/  CS2R R6, SRZ ;  /* 0x0000000000067805 */ /* 0x000fca000001ff00 */
[----:B0-----:R0:W-:Y:S01]  /*8bd0*/  STG.E.128 desc[UR36][R16.64], R4 ;  /* 0x0000000410007986 */ /* 0x0011e2000c101d24 */
[----:B------:R-:W-:Y:S05]  /*8be0*/  BRA `(.L_x_3091) ;  /* 0x0000000800607947 */ /* 0x000fea0003800000 */
.L_x_3099:
        /* <DEDUP_REMOVED lines=21> */
.L_x_3104:
[----:B------:R-:W-:Y:S05]  /*8d40*/  BSYNC B0 ;  /* 0x0000000000007941 */ /* 0x000fea0003800000 */
.L_x_3103:
[----:B------:R-:W-:-:S05]  /*8d50*/  LOP3.LUT R3, R0, R3, RZ, 0xfc, !PT ;  /* 0x0000000300037212 */ /* 0x000fca00078efcff */
[----:B------:R0:W-:Y:S01]  /*8d60*/  STG.E.U8 desc[UR36][R16.64], R3 ;  /* 0x0000000310007986 */ /* 0x0001e2000c101124 */
[----:B------:R-:W-:Y:S05]  /*8d70*/  BRA `(.L_x_3091) ;  /* 0x0000000400fc7947 */ /* 0x000fea0003800000 */
.L_x_3102:
        /* <DEDUP_REMOVED lines=13> */
.L_x_3106:
[----:B------:R-:W-:Y:S01]  /*8e50*/  IMAD.MOV.U32 R0, RZ, RZ, 0x7f ;  /* 0x0000007fff007424 */ /* 0x000fe200078e00ff */
[----:B------:R-:W-:-:S04]  /*8e60*/  ISETP.GT.U32.AND P0, PT, R2, 0x7f800000, PT ;  /* 0x7f8000000200780c */ /* 0x000fc80003f04070 */
[----:B------:R-:W-:-:S09]  /*8e70*/  SEL R0, R0, 0x7c, P0 ;  /* 0x0000007c00007807 */ /* 0x000fd20000000000 */
.L_x_3107:
[----:B------:R-:W-:Y:S05]  /*8e80*/  BSYNC B0 ;  /* 0x0000000000007941 */ /* 0x000fea0003800000 */
.L_x_3105:
[----:B------:R-:W-:-:S04]  /*8e90*/  LOP3.LUT R2, R3, 0x80000000, RZ, 0xc0, !PT ;  /* 0x8000000003027812 */ /* 0x000fc800078ec0ff */
[----:B------:R-:W-:-:S04]  /*8ea0*/  SHF.R.U32.HI R3, RZ, 0x18, R2 ;  /* 0x00000018ff037819 */ /* 0x000fc80000011602 */
[----:B------:R-:W-:-:S05]  /*8eb0*/  LOP3.LUT R3, R0, R3, RZ, 0xfc, !PT ;  /* 0x0000000300037212 */ /* 0x000fca00078efcff */
[----:B------:R0:W-:Y:S01]  /*8ec0*/  STG.E.U8 desc[UR36][R16.64], R3 ;  /* 0x0000000310007986 */ /* 0x0001e2000c101124 */
[----:B------:R-:W-:Y:S05]  /*8ed0*/  BRA `(.L_x_3091) ;  /* 0x0000000400a47947 */ /* 0x000fea0003800000 */
.L_x_3101:
[----:B------:R-:W-:-:S04]  /*8ee0*/  I2FP.F32.U32 R0, R2 ;  /* 0x0000000200007245 */ /* 0x000fc80000201000 */
[----:B------:R-:W-:-:S05]  /*8ef0*/  F2FP.BF16.F32.PACK_AB R0, RZ, R0 ;  /* 0x00000000ff00723e */ /* 0x000fca00000010ff */
[----:B------:R0:W-:Y:S01]  /*8f00*/  STG.E.U16 desc[UR36][R16.64], R0 ;  /* 0x0000000010007986 */ /* 0x0001e2000c101524 */
[----:B------:R-:W-:Y:S05]  /*8f10*/  BRA `(.L_x_3091) ;  /* 0x0000000400947947 */ /* 0x000fea0003800000 */
.L_x_3098:
        /* <DEDUP_REMOVED lines=10> */
.L_x_3110:
        /* <DEDUP_REMOVED lines=17> */
.L_x_3113:
[----:B------:R-:W-:-:S04]  /*90d0*/  LOP3.LUT R2, R3, 0x80000000, RZ, 0xc0, !PT ;  /* 0x8000000003027812 */ /* 0x000fc800078ec0ff */
[----:B------:R-:W-:-:S04]  /*90e0*/  SHF.R.U32.HI R3, RZ, 0x18, R2 ;  /* 0x00000018ff037819 */ /* 0x000fc80000011602 */
[----:B------:R-:W-:-:S04]  /*90f0*/  LOP3.LUT R0, R0, R3, RZ, 0xfc, !PT ;  /* 0x0000000300007212 */ /* 0x000fc800078efcff */
[----:B------:R-:W-:-:S07]  /*9100*/  PRMT R8, R0, 0x7610, R8 ;  /* 0x0000761000087816 */ /* 0x000fce0000000008 */
.L_x_3112:
[----:B------:R-:W-:Y:S05]  /*9110*/  BSYNC B0 ;  /* 0x0000000000007941 */ /* 0x000fea0003800000 */
.L_x_3111:
[----:B------:R0:W-:Y:S01]  /*9120*/  STG.E.U8 desc[UR36][R16.64], R8 ;  /* 0x0000000810007986 */ /* 0x0001e2000c101124 */
[----:B------:R-:W-:Y:S05]  /*9130*/  BRA `(.L_x_3091) ;  /* 0x00000004000c7947 */ /* 0x000fea0003800000 */
.L_x_3109:
        /* <DEDUP_REMOVED lines=17> */
.L_x_3116:
[----:B------:R-:W-:-:S04]  /*9250*/  LOP3.LUT R2, R3, 0x80000000, RZ, 0xc0, !PT ;  /* 0x8000000003027812 */ /* 0x000fc800078ec0ff */
[----:B------:R-:W-:-:S04]  /*9260*/  SHF.R.U32.HI R3, RZ, 0x18, R2 ;  /* 0x00000018ff037819 */ /* 0x000fc80000011602 */
[----:B------:R-:W-:-:S04]  /*9270*/  LOP3.LUT R0, R0, R3, RZ, 0xfc, !PT ;  /* 0x0000000300007212 */ /* 0x000fc800078efcff */
[----:B------:R-:W-:-:S07]  /*9280*/  PRMT R8, R0, 0x7610, R8 ;  /* 0x0000761000087816 */ /* 0x000fce0000000008 */
.L_x_3115:
[----:B------:R-:W-:Y:S05]  /*9290*/  BSYNC B0 ;  /* 0x0000000000007941 */ /* 0x000fea0003800000 */
.L_x_3114:
[----:B------:R0:W-:Y:S01]  /*92a0*/  STG.E.U8 desc[UR36][R16.64], R8 ;  /* 0x0000000810007986 */ /* 0x0001e2000c101124 */
[----:B------:R-:W-:Y:S05]  /*92b0*/  BRA `(.L_x_3091) ;  /* 0x0000000000ac7947 */ /* 0x000fea0003800000 */
.L_x_3108:
        /* <DEDUP_REMOVED lines=22> */
.L_x_3090:
        /* <DEDUP_REMOVED lines=16> */
.L_x_3119:
[----:B------:R-:W-:Y:S05]  /*9520*/  BRA `(.L_x_3091) ;  /* 0x0000000000107947 */ /* 0x000fea0003800000 */
.L_x_3118:
[----:B------:R-:W-:-:S05]  /*9530*/  IMAD.MOV.U32 R3, RZ, RZ, RZ ;  /* 0x000000ffff037224 */ /* 0x000fca00078e00ff */
[----:B------:R0:W-:Y:S01]  /*9540*/  STG.E.64 desc[UR36][R16.64], R2 ;  /* 0x0000000210007986 */ /* 0x0001e2000c101b24 */
[----:B------:R-:W-:Y:S05]  /*9550*/  BRA `(.L_x_3091) ;  /* 0x0000000000047947 */ /* 0x000fea0003800000 */
.L_x_3117:
[----:B------:R0:W-:Y:S02]  /*9560*/  STG.E desc[UR36][R16.64], R2 ;  /* 0x0000000210007986 */ /* 0x0001e4000c101924 */
.L_x_3091:
[----:B------:R-:W-:-:S07]  /*9570*/  VIADD R19, R19, 0x80 ;  /* 0x0000008013137836 */ /* 0x000fce0000000000 */
.L_x_3051:
[----:B------:R-:W-:Y:S05]  /*9580*/  BSYNC B6 ;  /* 0x0000000000067941 */ /* 0x000fea0003800000 */
.L_x_3050:
        /* <DEDUP_REMOVED lines=306> */
.L_x_3120:
        /* <DEDUP_REMOVED lines=22> */
.L_x_3124:
[----:B------:R-:W2:Y:S02]  /*aa10*/  LDG.E.U8 R2, desc[UR36][R2.64] ;  /* 0x0000002402027981 */ /* 0x000ea4000c1e1100 */
[----:B--2---:R-:W-:-:S04]  /*aa20*/  I2FP.F32.U32 R0, R2 ;  /* 0x0000000200007245 */ /* 0x004fc80000201000 */
[----:B------:R-:W-:Y:S01]  /*aa30*/  F2FP.F16.F32.PACK_AB R0, RZ, R0 ;  /* 0x00000000ff00723e */ /* 0x000fe200000000ff */
[----:B------:R-:W-:Y:S06]  /*aa40*/  BRA `(.L_x_3126) ;  /* 0x0000000c00887947 */ /* 0x000fec0003800000 */
.L_x_3123:
        /* <DEDUP_REMOVED lines=10> */
.L_x_3128:
[----:B------:R-:W2:Y:S02]  /*aaf0*/  LDG.E R2, desc[UR36][R2.64] ;  /* 0x0000002402027981 */ /* 0x000ea4000c1e1900 */
[----:B--2---:R-:W-:-:S04]  /*ab00*/  I2FP.F32.S32 R0, R2 ;  /* 0x0000000200007245 */ /* 0x004fc80000201400 */
[----:B------:R-:W-:Y:S01]  /*ab10*/  F2FP.F16.F32.PACK_AB R0, RZ, R0 ;  /* 0x00000000ff00723e */ /* 0x000fe200000000ff */
[----:B------:R-:W-:Y:S06]  /*ab20*/  BRA `(.L_x_3126) ;  /* 0x0000000c00507947 */ /* 0x000fec0003800000 */
.L_x_3127:
[----:B------:R-:W2:Y:S02]  /*ab30*/  LDG.E.U16 R2, desc[UR36][R2.64] ;  /* 0x0000002402027981 */ /* 0x000ea4000c1e1500 */
[----:B--2---:R-:W0:Y:S02]  /*ab40*/  I2F.S16 R0, R2 ;  /* 0x0000000200007306 */ /* 0x004e240000101400 */
[----:B0-----:R-:W-:Y:S01]  /*ab50*/  F2FP.F16.F32.PACK_AB R0, RZ, R0 ;  /* 0x00000000ff00723e */ /* 0x001fe200000000ff */
[----:B------:R-:W-:Y:S06]  /*ab60*/  BRA `(.L_x_3126) ;  /* 0x0000000c00407947 */ /* 0x000fec0003800000 */
.L_x_3122:
        /* <DEDUP_REMOVED lines=9> */
.L_x_3130:
[----:B------:R1:W5:Y:S01]  /*ac00*/  LDG.E.U16 R0, desc[UR36][R2.64] ;  /* 0x0000002402007981 */ /* 0x000362000c1e1500 */
[----:B------:R-:W-:Y:S05]  /*ac10*/  BRA `(.L_x_3126) ;  /* 0x0000000c00147947 */ /* 0x000fea0003800000 */
.L_x_3129:
        /* <DEDUP_REMOVED lines=9> */
.L_x_3132:
[----:B------:R0:W5:Y:S01]  /*acb0*/  LDG.E.U16 R0, desc[UR36][R2.64] ;  /* 0x0000002402007981 */ /* 0x000162000c1e1500 */
[----:B------:R-:W-:Y:S05]  /*acc0*/  BRA `(.L_x_3126) ;  /* 0x0000000800e87947 */ /* 0x000fea0003800000 */
.L_x_3131:
        /* <DEDUP_REMOVED lines=8> */
.L_x_3121:
        /* <DEDUP_REMOVED lines=13> */
.L_x_3135:
        /* <DEDUP_REMOVED lines=8> */
.L_x_3134:
        /* <DEDUP_REMOVED lines=28> */
.L_x_3137:
        /* <DEDUP_REMOVED lines=15> */
.L_x_3136:
[----:B------:R-:W2:Y:S02]  /*b150*/  LDG.E.U16 R0, desc[UR36][R2.64] ;  /* 0x0000002402007981 */ /* 0x000ea4000c1e1500 */
[----:B--2---:R-:W-:-:S05]  /*b160*/  IMAD.U32 R0, R0, 0x10000, RZ ;  /* 0x0001000000007824 */ /* 0x004fca00078e00ff */
[----:B------:R-:W-:Y:S01]  /*b170*/  F2FP.F16.F32.PACK_AB R0, RZ, R0 ;  /* 0x00000000ff00723e */ /* 0x000fe200000000ff */
[----:B------:R-:W-:Y:S06]  /*b180*/  BRA `(.L_x_3126) ;  /* 0x0000000400b87947 */ /* 0x000fec0003800000 */
.L_x_3133:
        /* <DEDUP_REMOVED lines=12> */
.L_x_3140:
        /* <DEDUP_REMOVED lines=21> */
.L_x_3144:
[----:B------:R-:W-:Y:S05]  /*b3a0*/  BSYNC B1 ;  /* 0x0000000000017941 */ /* 0x000fea0003800000 */
.L_x_3143:
[----:B------:R-:W-:Y:S01]  /*b3b0*/  LEA R3, R0, 0x3b800000, 0x17 ;  /* 0x3b80000000037811 */ /* 0x000fe200078eb8ff */
[----:B------:R-:W-:-:S05]  /*b3c0*/  IMAD.SHL.U32 R0, R2, 0x100000, RZ ;  /* 0x0010000002007824 */ /* 0x000fca00078e00ff */
[----:B------:R-:W-:-:S07]  /*b3d0*/  LOP3.LUT R0, R3, R0, R4, 0xfe, !PT ;  /* 0x0000000003007212 */ /* 0x000fce00078efe04 */
.L_x_3142:
[----:B------:R-:W-:Y:S05]  /*b3e0*/  BSYNC B0 ;  /* 0x0000000000007941 */ /* 0x000fea0003800000 */
.L_x_3141:
[----:B------:R-:W-:Y:S01]  /*b3f0*/  F2FP.F16.F32.PACK_AB R0, RZ, R0 ;  /* 0x00000000ff00723e */ /* 0x000fe200000000ff */
[----:B------:R-:W-:Y:S06]  /*b400*/  BRA `(.L_x_3126) ;  /* 0x0000000400187947 */ /* 0x000fec0003800000 */
.L_x_3139:
        /* <DEDUP_REMOVED lines=21> */
.L_x_3148:
[----:B------:R-:W-:Y:S05]  /*b560*/  BSYNC B1 ;  /* 0x0000000000017941 */ /* 0x000fea0003800000 */
.L_x_3147:
[----:B------:R-:W-:Y:S01]  /*b570*/  LEA R3, R0, 0x37800000, 0x17 ;  /* 0x3780000000037811 */ /* 0x000fe200078eb8ff */
[----:B------:R-:W-:-:S05]  /*b580*/  IMAD.SHL.U32 R0, R2, 0x200000, RZ ;  /* 0x0020000002007824 */ /* 0x000fca00078e00ff */
[----:B------:R-:W-:-:S07]  /*b590*/  LOP3.LUT R0, R3, R0, R4, 0xfe, !PT ;  /* 0x0000000003007212 */ /* 0x000fce00078efe04 */
.L_x_3146:
[----:B------:R-:W-:Y:S05]  /*b5a0*/  BSYNC B0 ;  /* 0x0000000000007941 */ /* 0x000fea0003800000 */
.L_x_3145:
[----:B------:R-:W-:Y:S01]  /*b5b0*/  F2FP.F16.F32.PACK_AB R0, RZ, R0 ;  /* 0x00000000ff00723e */ /* 0x000fe200000000ff */
[----:B------:R-:W-:Y:S06]  /*b5c0*/  BRA `(.L_x_3126) ;  /* 0x0000000000a87947 */ /* 0x000fec0003800000 */
.L_x_3138:
        /* <DEDUP_REMOVED lines=14> */
.L_x_3152:
[----:B------:R-:W-:Y:S05]  /*b6b0*/  BSYNC B0 ;  /* 0x0000000000007941 */ /* 0x000fea0003800000 */
.L_x_3151:
[----:B------:R-:W-:Y:S01]  /*b6c0*/  F2FP.F16.F32.PACK_AB R0, RZ, R0 ;  /* 0x00000000ff00723e */ /* 0x000fe200000000ff */
[----:B------:R-:W-:Y:S06]  /*b6d0*/  BRA `(.L_x_3126) ;  /* 0x0000000000647947 */ /* 0x000fec0003800000 */
.L_x_3125:
        /* <DEDUP_REMOVED lines=16> */
.L_x_3153:
[----:B------:R-:W-:Y:S01]  /*b7e0*/  PRMT R0, RZ, 0x7610, R0 ;  /* 0x00007610ff007816 */ /* 0x000fe20000000000 */
[----:B------:R-:W-:Y:S06]  /*b7f0*/  BRA `(.L_x_3126) ;  /* 0x00000000001c7947 */ /* 0x000fec0003800000 */
.L_x_3150:
[----:B------:R-:W2:Y:S02]  /*b800*/  LDG.E.64 R2, desc[UR36][R2.64] ;  /* 0x0000002402027981 */ /* 0x000ea4000c1e1b00 */
[----:B--2---:R-:W0:Y:S02]  /*b810*/  I2F.U64 R0, R2 ;  /* 0x0000000200007312 */ /* 0x004e240000301000 */
[----:B0-----:R-:W-:Y:S01]  /*b820*/  F2FP.F16.F32.PACK_AB R0, RZ, R0 ;  /* 0x00000000ff00723e */ /* 0x001fe200000000ff */
[----:B------:R-:W-:Y:S06]  /*b830*/  BRA `(.L_x_3126) ;  /* 0x00000000000c7947 */ /* 0x000fec0003800000 */
.L_x_3149:
[----:B------:R-:W2:Y:S02]  /*b840*/  LDG.E R2, desc[UR36][R2.64] ;  /* 0x0000002402027981 */ /* 0x000ea4000c1e1900 */
[----:B--2---:R-:W-:-:S04]  /*b850*/  I2FP.F32.U32 R0, R2 ;  /* 0x0000000200007245 */ /* 0x004fc80000201000 */
[----:B------:R-:W-:-:S07]  /*b860*/  F2FP.F16.F32.PACK_AB R0, RZ, R0 ;  /* 0x00000000ff00723e */ /* 0x000fce00000000ff */
.L_x_3126:
        /* <DEDUP_REMOVED lines=22> */
.L_x_3157:
[----:B------:R-:W-:Y:S01]  /*b9d0*/  STG.E.U8 desc[UR36][R16.64], R2 ;  /* 0x0000000210007986 */ /* 0x000fe2000c101124 */
[----:B------:R-:W-:Y:S05]  /*b9e0*/  EXIT ;  /* 0x000000000000794d */ /* 0x000fea0003800000 */
.L_x_3156:
        /* <DEDUP_REMOVED lines=9> */
.L_x_3160:
[----:B------:R-:W-:Y:S01]  /*ba80*/  STG.E desc[UR36][R16.64], R2 ;  /* 0x0000000210007986 */ /* 0x000fe2000c101924 */
[----:B------:R-:W-:Y:S05]  /*ba90*/  EXIT ;  /* 0x000000000000794d */ /* 0x000fea0003800000 */
.L_x_3159:
[----:B------:R-:W-:Y:S01]  /*baa0*/  STG.E.U16 desc[UR36][R16.64], R2 ;  /* 0x0000000210007986 */ /* 0x000fe2000c101524 */
[----:B------:R-:W-:Y:S05]  /*bab0*/  EXIT ;  /* 0x000000000000794d */ /* 0x000fea0003800000 */
.L_x_3155:
        /* <DEDUP_REMOVED lines=9> */
.L_x_3162:
[----:B------:R-:W-:-:S04]  /*bb50*/  I2FP.F32.U32 R0, R2 ;  /* 0x0000000200007245 */ /* 0x000fc80000201000 */
[----:B------:R-:W-:-:S05]  /*bb60*/  F2FP.F16.F32.PACK_AB R0, RZ, R0 ;  /* 0x00000000ff00723e */ /* 0x000fca00000000ff */
[----:B------:R-:W-:Y:S01]  /*bb70*/  STG.E.U16 desc[UR36][R16.64], R0 ;  /* 0x0000000010007986 */ /* 0x000fe2000c101524 */
[----:B------:R-:W-:Y:S05]  /*bb80*/  EXIT ;  /* 0x000000000000794d */ /* 0x000fea0003800000 */
.L_x_3161:
        /* <DEDUP_REMOVED lines=10> */
.L_x_3164:
[----:B------:R-:W-:-:S04]  /*bc30*/  I2FP.F32.U32 R2, R2 ;  /* 0x0000000200027245 */ /* 0x000fc80000201000 */
[----:B------:R-:W-:-:S04]  /*bc40*/  F2FP.F16.F32.PACK_AB R3, RZ, R2 ;  /* 0x00000002ff03723e */ /* 0x000fc800000000ff */
[----:B------:R-:W-:-:S05]  /*bc50*/  PRMT R3, R3, 0x5410, RZ ;  /* 0x0000541003037816 */ /* 0x000fca00000000ff */
[----:B------:R-:W-:Y:S01]  /*bc60*/  STG.E desc[UR36][R16.64], R3 ;  /* 0x0000000310007986 */ /* 0x000fe2000c101924 */
[----:B------:R-:W-:Y:S05]  /*bc70*/  EXIT ;  /* 0x000000000000794d */ /* 0x000fea0003800000 */
.L_x_3163:
[----:B------:R-:W0:Y:S02]  /*bc80*/  I2F.F64.U32 R2, R2 ;  /* 0x0000000200027312 */ /* 0x000e240000201800 */
[----:B0-----:R-:W-:Y:S01]  /*bc90*/  STG.E.64 desc[UR36][R16.64], R2 ;  /* 0x0000000210007986 */ /* 0x001fe2000c101b24 */
[----:B------:R-:W-:Y:S05]  /*bca0*/  EXIT ;  /* 0x000000000000794d */ /* 0x000fea0003800000 */
.L_x_3154:
        /* <DEDUP_REMOVED lines=10> */
.L_x_3167:
[----:B------:R-:W0:Y:S01]  /*bd50*/  I2F.F64.U32 R4, R2 ;  /* 0x0000000200047312 */ /* 0x000e220000201800 */
[----:B------:R-:W-:-:S05]  /*bd60*/  CS2R R6, SRZ ;  /* 0x0000000000067805 */ /* 0x000fca000001ff00 */
[----:B0-----:R-:W-:Y:S01]  /*bd70*/  STG.E.128 desc[UR36][R16.64], R4 ;  /* 0x0000000410007986 */ /* 0x001fe2000c101d24 */
[----:B------:R-:W-:Y:S05]  /*bd80*/  EXIT ;  /* 0x000000000000794d */ /* 0x000fea0003800000 */
.L_x_3166:
        /* <DEDUP_REMOVED lines=21> */
.L_x_3171:
[----:B------:R-:W-:Y:S05]  /*bee0*/  BSYNC B0 ;  /* 0x0000000000007941 */ /* 0x000fea0003800000 */
.L_x_3170:
[----:B------:R-:W-:-:S05]  /*bef0*/  LOP3.LUT R3, R0, R3, RZ, 0xfc, !PT ;  /* 0x0000000300037212 */ /* 0x000fca00078efcff */
[----:B------:R-:W-:Y:S01]  /*bf00*/  STG.E.U8 desc[UR36][R16.64], R3 ;  /* 0x0000000310007986 */ /* 0x000fe2000c101124 */
[----:B------:R-:W-:Y:S05]  /*bf10*/  EXIT ;  /* 0x000000000000794d */ /* 0x000fea0003800000 */
.L_x_3169:
        /* <DEDUP_REMOVED lines=13> */
.L_x_3173:
[----:B------:R-:W-:Y:S01]  /*bff0*/  IMAD.MOV.U32 R0, RZ, RZ, 0x7f ;  /* 0x0000007fff007424 */ /* 0x000fe200078e00ff */
[----:B------:R-:W-:-:S04]  /*c000*/  ISETP.GT.U32.AND P0, PT, R2, 0x7f800000, PT ;  /* 0x7f8000000200780c */ /* 0x000fc80003f04070 */
[----:B------:R-:W-:-:S09]  /*c010*/  SEL R0, R0, 0x7c, P0 ;  /* 0x0000007c00007807 */ /* 0x000fd20000000000 */
.L_x_3174:
[----:B------:R-:W-:Y:S05]  /*c020*/  BSYNC B0 ;  /* 0x0000000000007941 */ /* 0x000fea0003800000 */
.L_x_3172:
[----:B------:R-:W-:-:S04]  /*c030*/  LOP3.LUT R2, R3, 0x80000000, RZ, 0xc0, !PT ;  /* 0x8000000003027812 */ /* 0x000fc800078ec0ff */
[----:B------:R-:W-:-:S04]  /*c040*/  SHF.R.U32.HI R3, RZ, 0x18, R2 ;  /* 0x00000018ff037819 */ /* 0x000fc80000011602 */
[----:B------:R-:W-:-:S05]  /*c050*/  LOP3.LUT R3, R0, R3, RZ, 0xfc, !PT ;  /* 0x0000000300037212 */ /* 0x000fca00078efcff */
[----:B------:R-:W-:Y:S01]  /*c060*/  STG.E.U8 desc[UR36][R16.64], R3 ;  /* 0x0000000310007986 */ /* 0x000fe2000c101124 */
[----:B------:R-:W-:Y:S05]  /*c070*/  EXIT ;  /* 0x000000000000794d */ /* 0x000fea0003800000 */
.L_x_3168:
[----:B------:R-:W-:-:S04]  /*c080*/  I2FP.F32.U32 R0, R2 ;  /* 0x0000000200007245 */ /* 0x000fc80000201000 */
[----:B------:R-:W-:-:S05]  /*c090*/  F2FP.BF16.F32.PACK_AB R0, RZ, R0 ;  /* 0x00000000ff00723e */ /* 0x000fca00000010ff */
[----:B------:R-:W-:Y:S01]  /*c0a0*/  STG.E.U16 desc[UR36][R16.64], R0 ;  /* 0x0000000010007986 */ /* 0x000fe2000c101524 */
[----:B------:R-:W-:Y:S05]  /*c0b0*/  EXIT ;  /* 0x000000000000794d */ /* 0x000fea0003800000 */
.L_x_3165:
        /* <DEDUP_REMOVED lines=10> */
.L_x_3177:
        /* <DEDUP_REMOVED lines=17> */
.L_x_3180:
[----:B------:R-:W-:-:S04]  /*c270*/  LOP3.LUT R2, R3, 0x80000000, RZ, 0xc0, !PT ;  /* 0x8000000003027812 */ /* 0x000fc800078ec0ff */
[----:B------:R-:W-:-:S04]  /*c280*/  SHF.R.U32.HI R3, RZ, 0x18, R2 ;  /* 0x00000018ff037819 */ /* 0x000fc80000011602 */
[----:B------:R-:W-:-:S04]  /*c290*/  LOP3.LUT R0, R0, R3, RZ, 0xfc, !PT ;  /* 0x0000000300007212 */ /* 0x000fc800078efcff */
[----:B------:R-:W-:-:S07]  /*c2a0*/  PRMT R8, R0, 0x7610, R8 ;  /* 0x0000761000087816 */ /* 0x000fce0000000008 */
.L_x_3179:
[----:B------:R-:W-:Y:S05]  /*c2b0*/  BSYNC B0 ;  /* 0x0000000000007941 */ /* 0x000fea0003800000 */
.L_x_3178:
[----:B------:R-:W-:Y:S01]  /*c2c0*/  STG.E.U8 desc[UR36][R16.64], R8 ;  /* 0x0000000810007986 */ /* 0x000fe2000c101124 */
[----:B------:R-:W-:Y:S05]  /*c2d0*/  EXIT ;  /* 0x000000000000794d */ /* 0x000fea0003800000 */
.L_x_3176:
        /* <DEDUP_REMOVED lines=17> */
.L_x_3183:
[----:B------:R-:W-:-:S04]  /*c3f0*/  LOP3.LUT R2, R3, 0x80000000, RZ, 0xc0, !PT ;  /* 0x8000000003027812 */ /* 0x000fc800078ec0ff */
[----:B------:R-:W-:-:S04]  /*c400*/  SHF.R.U32.HI R3, RZ, 0x18, R2 ;  /* 0x00000018ff037819 */ /* 0x000fc80000011602 */
[----:B------:R-:W-:-:S04]  /*c410*/  LOP3.LUT R0, R0, R3, RZ, 0xfc, !PT ;  /* 0x0000000300007212 */ /* 0x000fc800078efcff */
[----:B------:R-:W-:-:S07]  /*c420*/  PRMT R8, R0, 0x7610, R8 ;  /* 0x0000761000087816 */ /* 0x000fce0000000008 */
.L_x_3182:
[----:B------:R-:W-:Y:S05]  /*c430*/  BSYNC B0 ;  /* 0x0000000000007941 */ /* 0x000fea0003800000 */
.L_x_3181:
[----:B------:R-:W-:Y:S01]  /*c440*/  STG.E.U8 desc[UR36][R16.64], R8 ;  /* 0x0000000810007986 */ /* 0x000fe2000c101124 */
[----:B------:R-:W-:Y:S05]  /*c450*/  EXIT ;  /* 0x000000000000794d */ /* 0x000fea0003800000 */
.L_x_3175:
        /* <DEDUP_REMOVED lines=22> */
.L_x_3158:
        /* <DEDUP_REMOVED lines=16> */
.L_x_3186:
[----:B------:R-:W-:Y:S05]  /*c6c0*/  EXIT ;  /* 0x000000000000794d */ /* 0x000fea0003800000 */
.L_x_3185:
[----:B------:R-:W-:-:S05]  /*c6d0*/  IMAD.MOV.U32 R3, RZ, RZ, RZ ;  /* 0x000000ffff037224 */ /* 0x000fca00078e00ff */
[----:B------:R-:W-:Y:S01]  /*c6e0*/  STG.E.64 desc[UR36][R16.64], R2 ;  /* 0x0000000210007986 */ /* 0x000fe2000c101b24 */
[----:B------:R-:W-:Y:S05]  /*c6f0*/  EXIT ;  /* 0x000000000000794d */ /* 0x000fea0003800000 */
.L_x_3184:
[----:B------:R-:W-:Y:S01]  /*c700*/  STG.E desc[UR36][R16.64], R2 ;  /* 0x0000000210007986 */ /* 0x000fe2000c101924 */
[----:B------:R-:W-:Y:S05]  /*c710*/  EXIT ;  /* 0x000000000000794d */ /* 0x000fea0003800000 */
.L_x_3187:
        /* <DEDUP_REMOVED lines=14> */
.L_x_43777:


//--------------------- .text._ZN2at6native27unrolled_elementwise_kernelINS0_13AUnaryFunctorIN3c104HalfES4_bZZZNS0_23logical_xor_kernel_cudaERNS_14TensorIteratorEENKUlvE0_clEvENKUlvE6_clEvEUlS4_S4_E_EESt5arrayIPcLm2EELi4E23TrivialOffsetCalculatorILi1EjESF_NS0_6memory12LoadWithCastILi1EEENSG_13StoreWithCastILi1EEEEEviT_T0_T2_T3_T4_T5_ --------------------------
	.section	.text._ZN2at6native27unrolled_elementwise_kernelINS0_13AUnaryFunctorIN3c104HalfES4_bZZZNS0_23logical_xor_kernel_cudaERNS_14TensorIteratorEENKUlvE0_clEvENKUlvE6_clEvEUlS4_S4_E_EESt5arrayIPcLm2EELi4E23TrivialOffsetCalculatorILi1EjESF_NS0_6memory12LoadWithCastILi1EEENSG_13StoreWithCastILi1EEEEEviT_T0_T2_T3_T4_T5_,"ax",@progbits
	.align	128
        .global         _ZN2at6native27unrolled_elementwise_kernelINS0_13AUnaryFunctorIN3c104HalfES4_bZZZNS0_23logical_xor_kernel_cudaERNS_14TensorIteratorEENKUlvE0_clEvENKUlvE6_clEvEUlS4_S4_E_EESt5arrayIPcLm2EELi4E23TrivialOffsetCalculatorILi1EjESF_NS0_6memory12LoadWithCastILi1EEENSG_13StoreWithCastILi1EEEEEviT_T0_T2_T3_T4_T5_
        .type           _ZN2at6native27unrolled_elementwise_kernelINS0_13AUnaryFunctorIN3c104HalfES4_bZZZNS0_23logical_xor_kernel_cudaERNS_14TensorIteratorEENKUlvE0_clEvENKUlvE6_clEvEUlS4_S4_E_EESt5arrayIPcLm2EELi4E23TrivialOffsetCalculatorILi1EjESF_NS0_6memory12LoadWithCastILi1EEENSG_13StoreWithCastILi1EEEEEviT_T0_T2_T3_T4_T5_,@function
        .size           _ZN2at6native27unrolled_elementwise_kernelINS0_13AUnaryFunctorIN3c104HalfES4_bZZZNS0_23logical_xor_kernel_cudaERNS_14TensorIteratorEENKUlvE0_clEvENKUlvE6_clEvEUlS4_S4_E_EESt5arrayIPcLm2EELi4E23TrivialOffsetCalculatorILi1EjESF_NS0_6memory12LoadWithCastILi1EEENSG_13StoreWithCastILi1EEEEEviT_T0_T2_T3_T4_T5_,(.L_x_43778 - _ZN2at6native27unrolled_elementwise_kernelINS0_13AUnaryFunctorIN3c104HalfES4_bZZZNS0_23logical_xor_kernel_cudaERNS_14TensorIteratorEENKUlvE0_clEvENKUlvE6_clEvEUlS4_S4_E_EESt5arrayIPcLm2EELi4E23TrivialOffsetCalculatorILi1EjESF_NS0_6memory12LoadWithCastILi1EEENSG_13StoreWithCastILi1EEEEEviT_T0_T2_T3_T4_T5_)
        .other          _ZN2at6native27unrolled_elementwise_kernelINS0_13AUnaryFunctorIN3c104HalfES4_bZZZNS0_23logical_xor_kernel_cudaERNS_14TensorIteratorEENKUlvE0_clEvENKUlvE6_clEvEUlS4_S4_E_EESt5arrayIPcLm2EELi4E23TrivialOffsetCalculatorILi1EjESF_NS0_6memory12LoadWithCastILi1EEENSG_13StoreWithCastILi1EEEEEviT_T0_T2_T3_T4_T5_,@"STO_CUDA_ENTRY STV_DEFAULT"
_ZN2at6native27unrolled_elementwise_kernelINS0_13AUnaryFunctorIN3c104HalfES4_bZZZNS0_23logical_xor_kernel_cudaERNS_14TensorIteratorEENKUlvE0_clEvENKUlvE6_clEvEUlS4_S4_E_EESt5arrayIPcLm2EELi4E23TrivialOffsetCalculatorILi1EjESF_NS0_6memory12LoadWithCastILi1EEENSG_13StoreWithCastILi1EEEEEviT_T0_T2_T3_T4_T5_:
.text._ZN2at6native27unrolled_elementwise_kernelINS0_13AUnaryFunctorIN3c104HalfES4_bZZZNS0_23logical_xor_kernel_cudaERNS_14TensorIteratorEENKUlvE0_clEvENKUlvE6_clEvEUlS4_S4_E_EESt5arrayIPcLm2EELi4E23TrivialOffsetCalculatorILi1EjESF_NS0_6memory12LoadWithCastILi1EEENSG_13StoreWithCastILi1EEEEEviT_T0_T2_T3_T4_T5_:
        /* <DEDUP_REMOVED lines=31> */
[----:B0-----:R-:W-:-:S04]  /*01f0*/  F2FP.F16.F32.PACK_AB R0, RZ, R0 ;  /* 0x00000000ff00723e */ /* 0x001fc800000000ff */
[----:B------:R-:W-:Y:S01]  /*0200*/  PRMT R19, R0, 0x7610, R19 ;  /* 0x0000761000137816 */ /* 0x000fe20000000013 */
[----:B------:R-:W-:Y:S06]  /*0210*/  BRA `(.L_x_3195) ;  /* 0x0000000c00d47947 */ /* 0x000fec0003800000 */
.L_x_3193:
[----:B------:R-:W2:Y:S02]  /*0220*/  LDG.E.U8 R4, desc[UR36][R4.64] ;  /* 0x0000002404047981 */ /* 0x000ea4000c1e1100 */
[----:B--2---:R-:W-:-:S04]  /*0230*/  I2FP.F32.U32 R0, R4 ;  /* 0x0000000400007245 */ /* 0x004fc80000201000 */
[----:B------:R-:W-:-:S04]  /*0240*/  F2FP.F16.F32.PACK_AB R0, RZ, R0 ;  /* 0x00000000ff00723e */ /* 0x000fc800000000ff */
[----:B------:R-:W-:Y:S01]  /*0250*/  PRMT R19, R0, 0x7610, R19 ;  /* 0x0000761000137816 */ /* 0x000fe20000000013 */
[----:B------:R-:W-:Y:S06]  /*0260*/  BRA `(.L_x_3195) ;  /* 0x0000000c00c07947 */ /* 0x000fec0003800000 */
.L_x_3192:
        /* <DEDUP_REMOVED lines=8> */
[----:B0-----:R-:W-:-:S04]  /*02f0*/  F2FP.F16.F32.PACK_AB R0, RZ, R0 ;  /* 0x00000000ff00723e */ /* 0x001fc800000000ff */
[----:B------:R-:W-:Y:S01]  /*0300*/  PRMT R19, R0, 0x7610, R19 ;  /* 0x0000761000137816 */ /* 0x000fe20000000013 */
[----:B------:R-:W-:Y:S06]  /*0310*/  BRA `(.L_x_3195) ;  /* 0x0000000c00947947 */ /* 0x000fec0003800000 */
.L_x_3197:
[----:B------:R-:W2:Y:S02]  /*0320*/  LDG.E R4, desc[UR36][R4.64] ;  /* 0x0000002404047981 */ /* 0x000ea4000c1e1900 */
[----:B--2---:R-:W-:-:S04]  /*0330*/  I2FP.F32.S32 R0, R4 ;  /* 0x0000000400007245 */ /* 0x004fc80000201400 */
[----:B------:R-:W-:-:S04]  /*0340*/  F2FP.F16.F32.PACK_AB R0, RZ, R0 ;  /* 0x00000000ff00723e */ /* 0x000fc800000000ff */
[----:B------:R-:W-:Y:S01]  /*0350*/  PRMT R19, R0, 0x7610, R19 ;  /* 0x0000761000137816 */ /* 0x000fe20000000013 */
[----:B------:R-:W-:Y:S06]  /*0360*/  BRA `(.L_x_3195) ;  /* 0x0000000c00807947 */ /* 0x000fec0003800000 */
.L_x_3196:
[----:B------:R-:W2:Y:S02]  /*0370*/  LDG.E.U16 R4, desc[UR36][R4.64] ;  /* 0x0000002404047981 */ /* 0x000ea4000c1e1500 */
[----:B--2---:R-:W0:Y:S02]  /*0380*/  I2F.S16 R0, R4 ;  /* 0x0000000400007306 */ /* 0x004e240000101400 */
[----:B0-----:R-:W-:-:S04]  /*0390*/  F2FP.F16.F32.PACK_AB R0, RZ, R0 ;  /* 0x00000000ff00723e */ /* 0x001fc800000000ff */
[----:B------:R-:W-:Y:S01]  /*03a0*/  PRMT R19, R0, 0x7610, R19 ;  /* 0x0000761000137816 */ /* 0x000fe20000000013 */
[----:B------:R-:W-:Y:S06]  /*03b0*/  BRA `(.L_x_3195) ;  /* 0x0000000c006c7947 */ /* 0x000fec0003800000 */
.L_x_3191:
        /* <DEDUP_REMOVED lines=9> */
.L_x_3199:
[----:B------:R1:W5:Y:S01]  /*0450*/  LDG.E.U16 R19, desc[UR36][R4.64] ;  /* 0x0000002404137981 */ /* 0x000362000c1e1500 */
[----:B------:R-:W-:Y:S05]  /*0460*/  BRA `(.L_x_3195) ;  /* 0x0000000c00407947 */ /* 0x000fea0003800000 */
.L_x_3198:
        /* <DEDUP_REMOVED lines=9> */
.L_x_3201:
[----:B------:R0:W5:Y:S01]  /*0500*/  LDG.E.U16 R19, desc[UR36][R4.64] ;  /* 0x0000002404137981 */ /* 0x000162000c1e1500 */
[----:B------:R-:W-:Y:S05]  /*0510*/  BRA `(.L_x_3195) ;  /* 0x0000000c00147947 */ /* 0x000fea0003800000 */
.L_x_3200:
[----:B------:R-:W2:Y:S01]  /*0520*/  LDG.E.64 R4, desc[UR36][R4.64] ;  /* 0x0000002404047981 */ /* 0x000ea2000c1e1b00 */
[----:B------:R-:W-:Y:S01]  /*0530*/  UMOV UR4, 0xf0000000 ;  /* 0xf000000000047882 */ /* 0x000fe20000000000 */
[----:B------:R-:W-:Y:S01]  /*0540*/  UMOV UR5, 0x380fffff ;  /* 0x380fffff00057882 */ /* 0x000fe20000000000 */
[----:B--2---:R-:W0:Y:S01]  /*0550*/  F2F.F32.F64 R0, R4 ;  /* 0x0000000400007310 */ /* 0x004e220000301000 */
[----:B------:R-:W-:-:S14]  /*0560*/  DSETP.GEU.AND P0, PT, |R4|, UR4, PT ;  /* 0x0000000404007e2a */ /* 0x000fdc000bf0e200 */
[----:B0-----:R-:W-:-:S05]  /*0570*/  @!P0 FMUL R0, R0, 1.175494350822287508e-38 ;  /* 0x0080000000008820 */ /* 0x001fca0000400000 */
[----:B------:R-:W-:-:S04]  /*0580*/  F2FP.F16.F32.PACK_AB R0, RZ, R0 ;  /* 0x00000000ff00723e */ /* 0x000fc800000000ff */
[----:B------:R-:W-:Y:S01]  /*0590*/  PRMT R19, R0, 0x7610, R19 ;  /* 0x0000761000137816 */ /* 0x000fe20000000013 */
[----:B------:R-:W-:Y:S06]  /*05a0*/  BRA `(.L_x_3195) ;  /* 0x0000000800f07947 */ /* 0x000fec0003800000 */
.L_x_3190:
        /* <DEDUP_REMOVED lines=11> */
[----:B------:R-:W-:-:S04]  /*0660*/  F2FP.F16.F32.PACK_AB R0, RZ, R0 ;  /* 0x00000000ff00723e */ /* 0x000fc800000000ff */
[----:B------:R-:W-:Y:S01]  /*0670*/  PRMT R19, R0, 0x7610, R19 ;  /* 0x0000761000137816 */ /* 0x000fe20000000013 */
[----:B------:R-:W-:Y:S06]  /*0680*/  BRA `(.L_x_3195) ;  /* 0x0000000800b87947 */ /* 0x000fec0003800000 */
.L_x_3204:
        /* <DEDUP_REMOVED lines=9> */
.L_x_3203:
        /* <DEDUP_REMOVED lines=28> */
.L_x_3206:
        /* <DEDUP_REMOVED lines=13> */
[----:B------:R-:W-:-:S04]  /*09b0*/  F2FP.F16.F32.PACK_AB R0, RZ, R0 ;  /* 0x00000000ff00723e */ /* 0x000fc800000000ff */
[----:B------:R-:W-:Y:S01]  /*09c0*/  PRMT R19, R0, 0x7610, R19 ;  /* 0x0000761000137816 */ /* 0x000fe20000000013 */
[----:B------:R-:W-:Y:S06]  /*09d0*/  BRA `(.L_x_3195) ;  /* 0x0000000400e47947 */ /* 0x000fec0003800000 */
.L_x_3205:
[----:B------:R-:W2:Y:S02]  /*09e0*/  LDG.E.U16 R0, desc[UR36][R4.64] ;  /* 0x0000002404007981 */ /* 0x000ea4000c1e1500 */
[----:B--2---:R-:W-:-:S05]  /*09f0*/  IMAD.U32 R0, R0, 0x10000, RZ ;  /* 0x0001000000007824 */ /* 0x004fca00078e00ff */
[----:B------:R-:W-:-:S04]  /*0a00*/  F2FP.F16.F32.PACK_AB R0, RZ, R0 ;  /* 0x00000000ff00723e */ /* 0x000fc800000000ff */
[----:B------:R-:W-:Y:S01]  /*0a10*/  PRMT R19, R0, 0x7610, R19 ;  /* 0x0000761000137816 */ /* 0x000fe20000000013 */
[----:B------:R-:W-:Y:S06]  /*0a20*/  BRA `(.L_x_3195) ;  /* 0x0000000400d07947 */ /* 0x000fec0003800000 */
.L_x_3202:
        /* <DEDUP_REMOVED lines=10> */
[----:B------:R-:W-:-:S04]  /*0ad0*/  F2FP.F16.F32.PACK_AB R0, RZ, R0 ;  /* 0x00000000ff00723e */ /* 0x000fc800000000ff */
[----:B------:R-:W-:Y:S01]  /*0ae0*/  PRMT R19, R0, 0x7610, R19 ;  /* 0x0000761000137816 */ /* 0x000fe20000000013 */
[----:B------:R-:W-:Y:S06]  /*0af0*/  BRA `(.L_x_3195) ;  /* 0x00000004009c7947 */ /* 0x000fec0003800000 */
.L_x_3209:
        /* <DEDUP_REMOVED lines=21> */
.L_x_3213:
[----:B------:R-:W-:Y:S05]  /*0c50*/  BSYNC B1 ;  /* 0x0000000000017941 */ /* 0x000fea0003800000 */
.L_x_3212:
[----:B------:R-:W-:Y:S01]  /*0c60*/  LEA R5, R0, 0x3b800000, 0x17 ;  /* 0x3b80000000057811 */ /* 0x000fe200078eb8ff */
[----:B------:R-:W-:-:S05]  /*0c70*/  IMAD.SHL.U32 R0, R3, 0x100000, RZ ;  /* 0x0010000003007824 */ /* 0x000fca00078e00ff */
[----:B------:R-:W-:-:S07]  /*0c80*/  LOP3.LUT R0, R5, R0, R6, 0xfe, !PT ;  /* 0x0000000005007212 */ /* 0x000fce00078efe06 */
.L_x_3211:
[----:B------:R-:W-:Y:S05]  /*0c90*/  BSYNC B0 ;  /* 0x0000000000007941 */ /* 0x000fea0003800000 */
.L_x_3210:
[----:B------:R-:W-:-:S04]  /*0ca0*/  F2FP.F16.F32.PACK_AB R0, RZ, R0 ;  /* 0x00000000ff00723e */ /* 0x000fc800000000ff */
[----:B------:R-:W-:Y:S01]  /*0cb0*/  PRMT R19, R0, 0x7610, R19 ;  /* 0x0000761000137816 */ /* 0x000fe20000000013 */
[----:B------:R-:W-:Y:S06]  /*0cc0*/  BRA `(.L_x_3195) ;  /* 0x0000000400287947 */ /* 0x000fec0003800000 */
.L_x_3208:
        /* <DEDUP_REMOVED lines=21> */
.L_x_3217:
[----:B------:R-:W-:Y:S05]  /*0e20*/  BSYNC B1 ;  /* 0x0000000000017941 */ /* 0x000fea0003800000 */
.L_x_3216:
[----:B------:R-:W-:Y:S01]  /*0e30*/  LEA R5, R0, 0x37800000, 0x17 ;  /* 0x3780000000057811 */ /* 0x000fe200078eb8ff */
[----:B------:R-:W-:-:S05]  /*0e40*/  IMAD.SHL.U32 R0, R3, 0x200000, RZ ;  /* 0x0020000003007824 */ /* 0x000fca00078e00ff */
[----:B------:R-:W-:-:S07]  /*0e50*/  LOP3.LUT R0, R5, R0, R6, 0xfe, !PT ;  /* 0x0000000005007212 */ /* 0x000fce00078efe06 */
.L_x_3215:
[----:B------:R-:W-:Y:S05]  /*0e60*/  BSYNC B0 ;  /* 0x0000000000007941 */ /* 0x000fea0003800000 */
.L_x_3214:
[----:B------:R-:W-:-:S04]  /*0e70*/  F2FP.F16.F32.PACK_AB R0, RZ, R0 ;  /* 0x00000000ff00723e */ /* 0x000fc800000000ff */
[----:B------:R-:W-:Y:S01]  /*0e80*/  PRMT R19, R0, 0x7610, R19 ;  /* 0x0000761000137816 */ /* 0x000fe20000000013 */
[----:B------:R-:W-:Y:S06]  /*0e90*/  BRA `(.L_x_3195) ;  /* 0x0000000000b47947 */ /* 0x000fec0003800000 */
.L_x_3207:
        /* <DEDUP_REMOVED lines=14> */
.L_x_3221:
[----:B------:R-:W-:Y:S05]  /*0f80*/  BSYNC B0 ;  /* 0x0000000000007941 */ /* 0x000fea0003800000 */
.L_x_3220:
[----:B------:R-:W-:-:S04]  /*0f90*/  F2FP.F16.F32.PACK_AB R0, RZ, R0 ;  /* 0x00000000ff00723e */ /* 0x000fc800000000ff */
[----:B------:R-:W-:Y:S01]  /*0fa0*/  PRMT R19, R0, 0x7610, R19 ;  /* 0x0000761000137816 */ /* 0x000fe20000000013 */
[----:B------:R-:W-:Y:S06]  /*0fb0*/  BRA `(.L_x_3195) ;  /* 0x00000000006c7947 */ /* 0x000fec0003800000 */
.L_x_3194:
        /* <DEDUP_REMOVED lines=16> */
.L_x_3222:
[----:B------:R-:W-:Y:S01]  /*10c0*/  PRMT R19, RZ, 0x7610, R19 ;  /* 0x00007610ff137816 */ /* 0x000fe20000000013 */
[----:B------:R-:W-:Y:S06]  /*10d0*/  BRA `(.L_x_3195) ;  /* 0x0000000000247947 */ /* 0x000fec0003800000 */
.L_x_3219:
[----:B------:R-:W2:Y:S02]  /*10e0*/  LDG.E.64 R4, desc[UR36][R4.64] ;  /* 0x0000002404047981 */ /* 0x000ea4000c1e1b00 */
[----:B--2---:R-:W0:Y:S02]  /*10f0*/  I2F.U64 R0, R4 ;  /* 0x0000000400007312 */ /* 0x004e240000301000 */
[----:B0-----:R-:W-:-:S04]  /*1100*/  F2FP.F16.F32.PACK_AB R0, RZ, R0 ;  /* 0x00000000ff00723e */ /* 0x001fc800000000ff */
[----:B------:R-:W-:Y:S01]  /*1110*/  PRMT R19, R0, 0x7610, R19 ;  /* 0x0000761000137816 */ /* 0x000fe20000000013 */
[----:B------:R-:W-:Y:S06]  /*1120*/  BRA `(.L_x_3195) ;  /* 0x0000000000107947 */ /* 0x000fec0003800000 */
.L_x_3218:
[----:B------:R-:W2:Y:S02]  /*1130*/  LDG.E R4, desc[UR36][R4.64] ;  /* 0x0000002404047981 */ /* 0x000ea4000c1e1900 */
[----:B--2---:R-:W-:-:S04]  /*1140*/  I2FP.F32.U32 R0, R4 ;  /* 0x0000000400007245 */ /* 0x004fc80000201000 */
[----:B------:R-:W-:-:S04]  /*1150*/  F2FP.F16.F32.PACK_AB R0, RZ, R0 ;  /* 0x00000000ff00723e */ /* 0x000fc800000000ff */
[----:B------:R-:W-:-:S07]  /*1160*/  PRMT R19, R0, 0x7610, R19 ;  /* 0x0000761000137816 */ /* 0x000fce0000000013 */
.L_x_3195:
[----:B------:R-:W2:Y:S02]  /*1170*/  S2R R23, SR_TID.X ;  /* 0x0000000000177919 */ /* 0x000ea40000002100 */
[----:B--2---:R-:W-:-:S07]  /*1180*/  VIADD R23, R23, 0x80 ;  /* 0x0000008017177836 */ /* 0x004fce0000000000 */
.L_x_3189:
[----:B------:R-:W-:Y:S05]  /*1190*/  BSYNC B6 ;  /* 0x0000000000067941 */ /* 0x000fea0003800000 */
.L_x_3188:
[----:B------:R-:W-:Y:S01]  /*11a0*/  ISETP.GE.AND P0, PT, R23, R16, PT ;  /* 0x000000101700720c */ /* 0x000fe20003f06270 */
[----:B------:R-:W-:-:S12]  /*11b0*/  BSSY B6, `(.L_x_3223) ;  /* 0x000010e000067945 */ /* 0x000fd80003800000 */
[----:B------:R-:W-:Y:S05]  /*11c0*/  @P0 BRA `(.L_x_3224) ;  /* 0x0000001000300947 */ /* 0x000fea0003800000 */
[----:B01----:R-:W0:Y:S01]  /*11d0*/  LDC.64 R4, c[0x0][0x220] ;  /* 0x00008800ff047b82 */ /* 0x003e220000000a00 */
        /* <DEDUP_REMOVED lines=22> */
.L_x_3228:
[----:B------:R-:W2:Y:S02]  /*1340*/  LDG.E.U8 R4, desc[UR36][R4.64] ;  /* 0x0000002404047981 */ /* 0x000ea4000c1e1100 */
[----:B--2---:R-:W-:-:S04]  /*1350*/  I2FP.F32.U32 R0, R4 ;  /* 0x0000000400007245 */ /* 0x004fc80000201000 */
[----:B------:R-:W-:-:S04]  /*1360*/  F2FP.F16.F32.PACK_AB R0, RZ, R0 ;  /* 0x00000000ff00723e */ /* 0x000fc800000000ff */
[----:B------:R-:W-:Y:S01]  /*1370*/  PRMT R17, R0, 0x7610, R17 ;  /* 0x0000761000117816 */ /* 0x000fe20000000011 */
[----:B------:R-:W-:Y:S06]  /*1380*/  BRA `(.L_x_3230) ;  /* 0x0000000c00bc7947 */ /* 0x000fec0003800000 */
.L_x_3227:
        /* <DEDUP_REMOVED lines=11> */
.L_x_3232:
[----:B------:R-:W2:Y:S02]  /*1440*/  LDG.E R4, desc[UR36][R4.64] ;  /* 0x0000002404047981 */ /* 0x000ea4000c1e1900 */
[----:B--2---:R-:W-:-:S04]  /*1450*/  I2FP.F32.S32 R0, R4 ;  /* 0x0000000400007245 */ /* 0x004fc80000201400 */
[----:B------:R-:W-:-:S04]  /*1460*/  F2FP.F16.F32.PACK_AB R0, RZ, R0 ;  /* 0x00000000ff00723e */ /* 0x000fc800000000ff */
[----:B------:R-:W-:Y:S01]  /*1470*/  PRMT R17, R0, 0x7610, R17 ;  /* 0x0000761000117816 */ /* 0x000fe20000000011 */
[----:B------:R-:W-:Y:S06]  /*1480*/  BRA `(.L_x_3230) ;  /* 0x0000000c007c7947 */ /* 0x000fec0003800000 */
.L_x_3231:
[----:B------:R-:W2:Y:S02]  /*1490*/  LDG.E.U16 R4, desc[UR36][R4.64] ;  /* 0x0000002404047981 */ /* 0x000ea4000c1e1500 */
[----:B--2---:R-:W0:Y:S02]  /*14a0*/  I2F.S16 R0, R4 ;  /* 0x0000000400007306 */ /* 0x004e240000101400 */
[----:B0-----:R-:W-:-:S04]  /*14b0*/  F2FP.F16.F32.PACK_AB R0, RZ, R0 ;  /* 0x00000000ff00723e */ /* 0x001fc800000000ff */
[----:B------:R-:W-:Y:S01]  /*14c0*/  PRMT R17, R0, 0x7610, R17 ;  /* 0x0000761000117816 */ /* 0x000fe20000000011 */
[----:B------:R-:W-:Y:S06]  /*14d0*/  BRA `(.L_x_3230) ;  /* 0x0000000c00687947 */ /* 0x000fec0003800000 */
.L_x_3226:
        /* <DEDUP_REMOVED lines=9> */
.L_x_3234:
[----:B------:R0:W5:Y:S01]  /*1570*/  LDG.E.U16 R17, desc[UR36][R4.64] ;  /* 0x0000002404117981 */ /* 0x000162000c1e1500 */
[----:B------:R-:W-:Y:S05]  /*1580*/  BRA `(.L_x_3230) ;  /* 0x0000000c003c7947 */ /* 0x000fea0003800000 */
.L_x_3233:
        /* <DEDUP_REMOVED lines=9> */
.L_x_3236:
[----:B------:R1:W5:Y:S01]  /*1620*/  LDG.E.U16 R17, desc[UR36][R4.64] ;  /* 0x0000002404117981 */ /* 0x000362000c1e1500 */
[----:B------:R-:W-:Y:S05]  /*1630*/  BRA `(.L_x_3230) ;  /* 0x0000000c00107947 */ /* 0x000fea0003800000 */
.L_x_3235:
        /* <DEDUP_REMOVED lines=9> */
.L_x_3225:
        /* <DEDUP_REMOVED lines=14> */
.L_x_3239:
        /* <DEDUP_REMOVED lines=9> */
.L_x_3238:
        /* <DEDUP_REMOVED lines=28> */
.L_x_3241:
        /* <DEDUP_REMOVED lines=15> */
.L_x_3240:
[----:B------:R-:W2:Y:S02]  /*1af0*/  LDG.E.U16 R0, desc[UR36][R4.64] ;  /* 0x0000002404007981 */ /* 0x000ea4000c1e1500 */
[----:B--2---:R-:W-:-:S05]  /*1b00*/  IMAD.U32 R0, R0, 0x10000, RZ ;  /* 0x0001000000007824 */ /* 0x004fca00078e00ff */
[----:B------:R-:W-:-:S04]  /*1b10*/  F2FP.F16.F32.PACK_AB R0, RZ, R0 ;  /* 0x00000000ff00723e */ /* 0x000fc800000000ff */
[----:B------:R-:W-:Y:S01]  /*1b20*/  PRMT R17, R0, 0x7610, R17 ;  /* 0x0000761000117816 */ /* 0x000fe20000000011 */
[----:B------:R-:W-:Y:S06]  /*1b30*/  BRA `(.L_x_3230) ;  /* 0x0000000400d07947 */ /* 0x000fec0003800000 */
.L_x_3237:
        /* <DEDUP_REMOVED lines=13> */
.L_x_3244:
        /* <DEDUP_REMOVED lines=21> */
.L_x_3248:
[----:B------:R-:W-:Y:S05]  /*1d60*/  BSYNC B1 ;  /* 0x0000000000017941 */ /* 0x000fea0003800000 */
.L_x_3247:
[----:B------:R-:W-:Y:S01]  /*1d70*/  LEA R5, R0, 0x3b800000, 0x17 ;  /* 0x3b80000000057811 */ /* 0x000fe200078eb8ff */
[----:B------:R-:W-:-:S05]  /*1d80*/  IMAD.SHL.U32 R0, R3, 0x100000, RZ ;  /* 0x0010000003007824 */ /* 0x000fca00078e00ff */
[----:B------:R-:W-:-:S07]  /*1d90*/  LOP3.LUT R0, R5, R0, R6, 0xfe, !PT ;  /* 0x0000000005007212 */ /* 0x000fce00078efe06 */
.L_x_3246:
[----:B------:R-:W-:Y:S05]  /*1da0*/  BSYNC B0 ;  /* 0x0000000000007941 */ /* 0x000fea0003800000 */
.L_x_3245:
[----:B------:R-:W-:-:S04]  /*1db0*/  F2FP.F16.F32.PACK_AB R0, RZ, R0 ;  /* 0x00000000ff00723e */ /* 0x000fc800000000ff */
[----:B------:R-:W-:Y:S01]  /*1dc0*/  PRMT R17, R0, 0x7610, R17 ;  /* 0x0000761000117816 */ /* 0x000fe20000000011 */
[----:B------:R-:W-:Y:S06]  /*1dd0*/  BRA `(.L_x_3230) ;  /* 0x0000000400287947 */ /* 0x000fec0003800000 */
.L_x_3243:
        /* <DEDUP_REMOVED lines=21> */
.L_x_3252:
[----:B------:R-:W-:Y:S05]  /*1f30*/  BSYNC B1 ;  /* 0x0000000000017941 */ /* 0x000fea0003800000 */
.L_x_3251:
[----:B------:R-:W-:Y:S01]  /*1f40*/  LEA R5, R0, 0x37800000, 0x17 ;  /* 0x3780000000057811 */ /* 0x000fe200078eb8ff */
[----:B------:R-:W-:-:S05]  /*1f50*/  IMAD.SHL.U32 R0, R3, 0x200000, RZ ;  /* 0x0020000003007824 */ /* 0x000fca00078e00ff */
[----:B------:R-:W-:-:S07]  /*1f60*/  LOP3.LUT R0, R5, R0, R6, 0xfe, !PT ;  /* 0x0000000005007212 */ /* 0x000fce00078efe06 */
.L_x_3250:
[----:B------:R-:W-:Y:S05]  /*1f70*/  BSYNC B0 ;  /* 0x0000000000007941 */ /* 0x000fea0003800000 */
.L_x_3249:
[----:B------:R-:W-:-:S04]  /*1f80*/  F2FP.F16.F32.PACK_AB R0, RZ, R0 ;  /* 0x00000000ff00723e */ /* 0x000fc800000000ff */
[----:B------:R-:W-:Y:S01]  /*1f90*/  PRMT R17, R0, 0x7610, R17 ;  /* 0x0000761000117816 */ /* 0x000fe20000000011 */
[----:B------:R-:W-:Y:S06]  /*1fa0*/  BRA `(.L_x_3230) ;  /* 0x0000000000b47947 */ /* 0x000fec0003800000 */
.L_x_3242:
        /* <DEDUP_REMOVED lines=14> */
.L_x_3256:
[----:B------:R-:W-:Y:S05]  /*2090*/  BSYNC B0 ;  /* 0x0000000000007941 */ /* 0x000fea0003800000 */
.L_x_3255:
[----:B------:R-:W-:-:S04]  /*20a0*/  F2FP.F16.F32.PACK_AB R0, RZ, R0 ;  /* 0x00000000ff00723e */ /* 0x000fc800000000ff */
[----:B------:R-:W-:Y:S01]  /*20b0*/  PRMT R17, R0, 0x7610, R17 ;  /* 0x0000761000117816 */ /* 0x000fe20000000011 */
[----:B------:R-:W-:Y:S06]  /*20c0*/  BRA `(.L_x_3230) ;  /* 0x00000000006c7947 */ /* 0x000fec0003800000 */
.L_x_3229:
        /* <DEDUP_REMOVED lines=16> */
.L_x_3257:
[----:B------:R-:W-:Y:S01]  /*21d0*/  PRMT R17, RZ, 0x7610, R17 ;  /* 0x00007610ff117816 */ /* 0x000fe20000000011 */
[----:B------:R-:W-:Y:S06]  /*21e0*/  BRA `(.L_x_3230) ;  /* 0x0000000000247947 */ /* 0x000fec0003800000 */
.L_x_3254:
[----:B------:R-:W2:Y:S02]  /*21f0*/  LDG.E.64 R4, desc[UR36][R4.64] ;  /* 0x0000002404047981 */ /* 0x000ea4000c1e1b00 */
[----:B--2---:R-:W0:Y:S02]  /*2200*/  I2F.U64 R0, R4 ;  /* 0x0000000400007312 */ /* 0x004e240000301000 */
[----:B0-----:R-:W-:-:S04]  /*2210*/  F2FP.F16.F32.PACK_AB R0, RZ, R0 ;  /* 0x00000000ff00723e */ /* 0x001fc800000000ff */
[----:B------:R-:W-:Y:S01]  /*2220*/  PRMT R17, R0, 0x7610, R17 ;  /* 0x0000761000117816 */ /* 0x000fe20000000011 */
[----:B------:R-:W-:Y:S06]  /*2230*/  BRA `(.L_x_3230) ;  /* 0x0000000000107947 */ /* 0x000fec0003800000 */
.L_x_3253:
[----:B------:R-:W2:Y:S02]  /*2240*/  LDG.E R4, desc[UR36][R4.64] ;  /* 0x0000002404047981 */ /* 0x000ea4000c1e1900 */
[----:B--2---:R-:W-:-:S04]  /*2250*/  I2FP.F32.U32 R0, R4 ;  /* 0x0000000400007245 */ /* 0x004fc80000201000 */
[----:B------:R-:W-:-:S04]  /*2260*/  F2FP.F16.F32.PACK_AB R0, RZ, R0 ;  /* 0x00000000ff00723e */ /* 0x000fc800000000ff */
[----:B------:R-:W-:-:S07]  /*2270*/  PRMT R17, R0, 0x7610, R17 ;  /* 0x0000761000117816 */ /* 0x000fce0000000011 */
.L_x_3230:
[----:B------:R-:W-:-:S07]  /*2280*/  VIADD R23, R23, 0x80 ;  /* 0x0000008017177836 */ /* 0x000fce0000000000 */
.L_x_3224:
[----:B------:R-:W-:Y:S05]  /*2290*/  BSYNC B6 ;  /* 0x0000000000067941 */ /* 0x000fea0003800000 */
.L_x_3223:
[----:B------:R-:W-:Y:S01]  /*22a0*/  ISETP.GE.AND P0, PT, R23, R16, PT ;  /* 0x000000101700720c */ /* 0x000fe20003f06270 */
[----:B------:R-:W-:Y:S01]  /*22b0*/  BSSY B6, `(.L_x_3258) ;  /* 0x0000110000067945 */ /* 0x000fe20003800000 */
[----:B------:R-:W-:Y:S02]  /*22c0*/  PRMT R18, RZ, 0x7610, R18 ;  /* 0x00007610ff127816 */ /* 0x000fe40000000012 */
[----:B------:R-:W-:-:S09]  /*22d0*/  PRMT R24, RZ, 0x7610, R24 ;  /* 0x00007610ff187816 */ /* 0x000fd20000000018 */
        /* <DEDUP_REMOVED lines=24> */
.L_x_3263:
[----:B------:R-:W2:Y:S02]  /*2460*/  LDG.E.U8 R4, desc[UR36][R4.64] ;  /* 0x0000002404047981 */ /* 0x000ea4000c1e1100 */
[----:B--2---:R-:W-:-:S04]  /*2470*/  I2FP.F32.U32 R0, R4 ;  /* 0x0000000400007245 */ /* 0x004fc80000201000 */
[----:B------:R-:W-:-:S04]  /*2480*/  F2FP.F16.F32.PACK_AB R0, RZ, R0 ;  /* 0x00000000ff00723e */ /* 0x000fc800000000ff */
[----:B------:R-:W-:Y:S01]  /*2490*/  PRMT R24, R0, 0x7610, R24 ;  /* 0x0000761000187816 */ /* 0x000fe20000000018 */
[----:B------:R-:W-:Y:S06]  /*24a0*/  BRA `(.L_x_3265) ;  /* 0x0000000c00bc7947 */ /* 0x000fec0003800000 */
.L_x_3262:
        /* <DEDUP_REMOVED lines=11> */
.L_x_3267:
[----:B------:R-:W2:Y:S02]  /*2560*/  LDG.E R4, desc[UR36][R4.64] ;  /* 0x0000002404047981 */ /* 0x000ea4000c1e1900 */
[----:B--2---:R-:W-:-:S04]  /*2570*/  I2FP.F32.S32 R0, R4 ;  /* 0x0000000400007245 */ /* 0x004fc80000201400 */
[----:B------:R-:W-:-:S04]  /*2580*/  F2FP.F16.F32.PACK_AB R0, RZ, R0 ;  /* 0x00000000ff00723e */ /* 0x000fc800000000ff */
[----:B------:R-:W-:Y:S01]  /*2590*/  PRMT R24, R0, 0x7610, R24 ;  /* 0x0000761000187816 */ /* 0x000fe20000000018 */
[----:B------:R-:W-:Y:S06]  /*25a0*/  BRA `(.L_x_3265) ;  /* 0x0000000c007c7947 */ /* 0x000fec0003800000 */
.L_x_3266:
[----:B------:R-:W2:Y:S02]  /*25b0*/  LDG.E.U16 R4, desc[UR36][R4.64] ;  /* 0x0000002404047981 */ /* 0x000ea4000c1e1500 */
[----:B--2---:R-:W0:Y:S02]  /*25c0*/  I2F.S16 R0, R4 ;  /* 0x0000000400007306 */ /* 0x004e240000101400 */
[----:B0-----:R-:W-:-:S04]  /*25d0*/  F2FP.F16.F32.PACK_AB R0, RZ, R0 ;  /* 0x00000000ff00723e */ /* 0x001fc800000000ff */
[----:B------:R-:W-:Y:S01]  /*25e0*/  PRMT R24, R0, 0x7610, R24 ;  /* 0x0000761000187816 */ /* 0x000fe20000000018 */
[----:B------:R-:W-:Y:S06]  /*25f0*/  BRA `(.L_x_3265) ;  /* 0x0000000c00687947 */ /* 0x000fec0003800000 */
.L_x_3261:
        /* <DEDUP_REMOVED lines=9> */
.L_x_3269:
[----:B------:R0:W5:Y:S01]  /*2690*/  LDG.E.U16 R24, desc[UR36][R4.64] ;  /* 0x0000002404187981 */ /* 0x000162000c1e1500 */
[----:B------:R-:W-:Y:S05]  /*26a0*/  BRA `(.L_x_3265) ;  /* 0x0000000c003c7947 */ /* 0x000fea0003800000 */
.L_x_3268:
        /* <DEDUP_REMOVED lines=9> */
.L_x_3271:
[----:B------:R1:W5:Y:S01]  /*2740*/  LDG.E.U16 R24, desc[UR36][R4.64] ;  /* 0x0000002404187981 */ /* 0x000362000c1e1500 */
[----:B------:R-:W-:Y:S05]  /*2750*/  BRA `(.L_x_3265) ;  /* 0x0000000c00107947 */ /* 0x000fea0003800000 */
.L_x_3270:
        /* <DEDUP_REMOVED lines=9> */
.L_x_3260:
        /* <DEDUP_REMOVED lines=14> */
.L_x_3274:
        /* <DEDUP_REMOVED lines=9> */
.L_x_3273:
        /* <DEDUP_REMOVED lines=28> */
.L_x_3276:
        /* <DEDUP_REMOVED lines=15> */
.L_x_3275:
[----:B------:R-:W2:Y:S02]  /*2c10*/  LDG.E.U16 R0, desc[UR36][R4.64] ;  /* 0x0000002404007981 */ /* 0x000ea4000c1e1500 */
[----:B--2---:R-:W-:-:S05]  /*2c20*/  IMAD.U32 R0, R0, 0x10000, RZ ;  /* 0x0001000000007824 */ /* 0x004fca00078e00ff */
[----:B------:R-:W-:-:S04]  /*2c30*/  F2FP.F16.F32.PACK_AB R0, RZ, R0 ;  /* 0x00000000ff00723e */ /* 0x000fc800000000ff */
[----:B------:R-:W-:Y:S01]  /*2c40*/  PRMT R24, R0, 0x7610, R24 ;  /* 0x0000761000187816 */ /* 0x000fe20000000018 */
[----:B------:R-:W-:Y:S06]  /*2c50*/  BRA `(.L_x_3265) ;  /* 0x0000000400d07947 */ /* 0x000fec0003800000 */
.L_x_3272:
        /* <DEDUP_REMOVED lines=13> */
.L_x_3279:
        /* <DEDUP_REMOVED lines=21> */
.L_x_3283:
[----:B------:R-:W-:Y:S05]  /*2e80*/  BSYNC B1 ;  /* 0x0000000000017941 */ /* 0x000fea0003800000 */
.L_x_3282:
[----:B------:R-:W-:Y:S01]  /*2e90*/  LEA R5, R0, 0x3b800000, 0x17 ;  /* 0x3b80000000057811 */ /* 0x000fe200078eb8ff */
[----:B------:R-:W-:-:S05]  /*2ea0*/  IMAD.SHL.U32 R0, R3, 0x100000, RZ ;  /* 0x0010000003007824 */ /* 0x000fca00078e00ff */
[----:B------:R-:W-:-:S07]  /*2eb0*/  LOP3.LUT R0, R5, R0, R6, 0xfe, !PT ;  /* 0x0000000005007212 */ /* 0x000fce00078efe06 */
.L_x_3281:
[----:B------:R-:W-:Y:S05]  /*2ec0*/  BSYNC B0 ;  /* 0x0000000000007941 */ /* 0x000fea0003800000 */
.L_x_3280:
[----:B------:R-:W-:-:S04]  /*2ed0*/  F2FP.F16.F32.PACK_AB R0, RZ, R0 ;  /* 0x00000000ff00723e */ /* 0x000fc800000000ff */
[----:B------:R-:W-:Y:S01]  /*2ee0*/  PRMT R24, R0, 0x7610, R24 ;  /* 0x0000761000187816 */ /* 0x000fe20000000018 */
[----:B------:R-:W-:Y:S06]  /*2ef0*/  BRA `(.L_x_3265) ;  /* 0x0000000400287947 */ /* 0x000fec0003800000 */
.L_x_3278:
        /* <DEDUP_REMOVED lines=21> */
.L_x_3287:
[----:B------:R-:W-:Y:S05]  /*3050*/  BSYNC B1 ;  /* 0x0000000000017941 */ /* 0x000fea0003800000 */
.L_x_3286:
[----:B------:R-:W-:Y:S01]  /*3060*/  LEA R5, R0, 0x37800000, 0x17 ;  /* 0x3780000000057811 */ /* 0x000fe200078eb8ff */
[----:B------:R-:W-:-:S05]  /*3070*/  IMAD.SHL.U32 R0, R3, 0x200000, RZ ;  /* 0x0020000003007824 */ /* 0x000fca00078e00ff */
[----:B------:R-:W-:-:S07]  /*3080*/  LOP3.LUT R0, R5, R0, R6, 0xfe, !PT ;  /* 0x0000000005007212 */ /* 0x000fce00078efe06 */
.L_x_3285:
[----:B------:R-:W-:Y:S05]  /*3090*/  BSYNC B0 ;  /* 0x0000000000007941 */ /* 0x000fea0003800000 */
.L_x_3284:
[----:B------:R-:W-:-:S04]  /*30a0*/  F2FP.F16.F32.PACK_AB R0, RZ, R0 ;  /* 0x00000000ff00723e */ /* 0x000fc800000000ff */
[----:B------:R-:W-:Y:S01]  /*30b0*/  PRMT R24, R0, 0x7610, R24 ;  /* 0x0000761000187816 */ /* 0x000fe20000000018 */
[----:B------:R-:W-:Y:S06]  /*30c0*/  BRA `(.L_x_3265) ;  /* 0x0000000000b47947 */ /* 0x000fec0003800000 */
.L_x_3277:
        /* <DEDUP_REMOVED lines=14> */
.L_x_3291:
[----:B------:R-:W-:Y:S05]  /*31b0*/  BSYNC B0 ;  /* 0x0000000000007941 */ /* 0x000fea0003800000 */
.L_x_3290:
[----:B------:R-:W-:-:S04]  /*31c0*/  F2FP.F16.F32.PACK_AB R0, RZ, R0 ;  /* 0x00000000ff00723e */ /* 0x000fc800000000ff */
[----:B------:R-:W-:Y:S01]  /*31d0*/  PRMT R24, R0, 0x7610, R24 ;  /* 0x0000761000187816 */ /* 0x000fe20000000018 */
[----:B------:R-:W-:Y:S06]  /*31e0*/  BRA `(.L_x_3265) ;  /* 0x00000000006c7947 */ /* 0x000fec0003800000 */
.L_x_3264:
        /* <DEDUP_REMOVED lines=16> */
.L_x_3292:
[----:B------:R-:W-:Y:S01]  /*32f0*/  PRMT R24, RZ, 0x7610, R24 ;  /* 0x00007610ff187816 */ /* 0x000fe20000000018 */
[----:B------:R-:W-:Y:S06]  /*3300*/  BRA `(.L_x_3265) ;  /* 0x0000000000247947 */ /* 0x000fec0003800000 */
.L_x_3289:
[----:B------:R-:W2:Y:S02]  /*3310*/  LDG.E.64 R4, desc[UR36][R4.64] ;  /* 0x0000002404047981 */ /* 0x000ea4000c1e1b00 */
[----:B--2---:R-:W0:Y:S02]  /*3320*/  I2F.U64 R0, R4 ;  /* 0x0000000400007312 */ /* 0x004e240000301000 */
[----:B0-----:R-:W-:-:S04]  /*3330*/  F2FP.F16.F32.PACK_AB R0, RZ, R0 ;  /* 0x00000000ff00723e */ /* 0x001fc800000000ff */
[----:B------:R-:W-:Y:S01]  /*3340*/  PRMT R24, R0, 0x7610, R24 ;  /* 0x0000761000187816 */ /* 0x000fe20000000018 */
[----:B------:R-:W-:Y:S06]  /*3350*/  BRA `(.L_x_3265) ;  /* 0x0000000000107947 */ /* 0x000fec0003800000 */
.L_x_3288:
[----:B------:R-:W2:Y:S02]  /*3360*/  LDG.E R4, desc[UR36][R4.64] ;  /* 0x0000002404047981 */ /* 0x000ea4000c1e1900 */
[----:B--2---:R-:W-:-:S04]  /*3370*/  I2FP.F32.U32 R0, R4 ;  /* 0x0000000400007245 */ /* 0x004fc80000201000 */
[----:B------:R-:W-:-:S04]  /*3380*/  F2FP.F16.F32.PACK_AB R0, RZ, R0 ;  /* 0x00000000ff00723e */ /* 0x000fc800000000ff */
[----:B------:R-:W-:-:S07]  /*3390*/  PRMT R24, R0, 0x7610, R24 ;  /* 0x0000761000187816 */ /* 0x000fce0000000018 */
.L_x_3265:
[----:B------:R-:W-:-:S07]  /*33a0*/  VIADD R23, R23, 0x80 ;  /* 0x0000008017177836 */ /* 0x000fce0000000000 */
.L_x_3259:
[----:B------:R-:W-:Y:S05]  /*33b0*/  BSYNC B6 ;  /* 0x0000000000067941 */ /* 0x000fea0003800000 */
.L_x_3258:
[----:B------:R-:W-:Y:S01]  /*33c0*/  ISETP.GE.AND P0, PT, R23, R16, PT ;  /* 0x000000101700720c */ /* 0x000fe20003f06270 */
[----:B------:R-:W-:-:S12]  /*33d0*/  BSSY B6, `(.L_x_3293) ;  /* 0x000010c000067945 */ /* 0x000fd80003800000 */
[----:B------:R-:W-:Y:S05]  /*33e0*/  @P0 BRA `(.L_x_3294) ;  /* 0x0000001000280947 */ /* 0x000fea0003800000 */
[----:B01----:R-:W0:Y:S01]  /*33f0*/  LDC.64 R4, c[0x0][0x220] ;  /* 0x00008800ff047b82 */ /* 0x003e220000000a00 */
        /* <DEDUP_REMOVED lines=21> */
.L_x_3298:
[----:B------:R-:W2:Y:S02]  /*3550*/  LDG.E.U8 R4, desc[UR36][R4.64] ;  /* 0x0000002404047981 */ /* 0x000ea4000c1e1100 */
[----:B--2---:R-:W-:-:S04]  /*3560*/  I2FP.F32.U32 R0, R4 ;  /* 0x0000000400007245 */ /* 0x004fc80000201000 */
[----:B------:R-:W-:-:S04]  /*3570*/  F2FP.F16.F32.PACK_AB R0, RZ, R0 ;  /* 0x00000000ff00723e */ /* 0x000fc800000000ff */
[----:B------:R-:W-:Y:S01]  /*3580*/  PRMT R18, R0, 0x7610, R18 ;  /* 0x0000761000127816 */ /* 0x000fe20000000012 */
[----:B------:R-:W-:Y:S06]  /*3590*/  BRA `(.L_x_3294) ;  /* 0x0000000c00bc7947 */ /* 0x000fec0003800000 */
.L_x_3297:
        /* <DEDUP_REMOVED lines=11> */
.L_x_3301:
[----:B------:R-:W2:Y:S02]  /*3650*/  LDG.E R4, desc[UR36][R4.64] ;  /* 0x0000002404047981 */ /* 0x000ea4000c1e1900 */
[----:B--2---:R-:W-:-:S04]  /*3660*/  I2FP.F32.S32 R0, R4 ;  /* 0x0000000400007245 */ /* 0x004fc80000201400 */
[----:B------:R-:W-:-:S04]  /*3670*/  F2FP.F16.F32.PACK_AB R0, RZ, R0 ;  /* 0x00000000ff00723e */ /* 0x000fc800000000ff */
[----:B------:R-:W-:Y:S01]  /*3680*/  PRMT R18, R0, 0x7610, R18 ;  /* 0x0000761000127816 */ /* 0x000fe20000000012 */
[----:B------:R-:W-:Y:S06]  /*3690*/  BRA `(.L_x_3294) ;  /* 0x0000000c007c7947 */ /* 0x000fec0003800000 */
.L_x_3300:
[----:B------:R-:W2:Y:S02]  /*36a0*/  LDG.E.U16 R4, desc[UR36][R4.64] ;  /* 0x0000002404047981 */ /* 0x000ea4000c1e1500 */
[----:B--2---:R-:W0:Y:S02]  /*36b0*/  I2F.S16 R0, R4 ;  /* 0x0000000400007306 */ /* 0x004e240000101400 */
[----:B0-----:R-:W-:-:S04]  /*36c0*/  F2FP.F16.F32.PACK_AB R0, RZ, R0 ;  /* 0x00000000ff00723e */ /* 0x001fc800000000ff */
[----:B------:R-:W-:Y:S01]  /*36d0*/  PRMT R18, R0, 0x7610, R18 ;  /* 0x0000761000127816 */ /* 0x000fe20000000012 */
[----:B------:R-:W-:Y:S06]  /*36e0*/  BRA `(.L_x_3294) ;  /* 0x0000000c00687947 */ /* 0x000fec0003800000 */
.L_x_3296:
        /* <DEDUP_REMOVED lines=9> */
.L_x_3303:
[----:B------:R2:W5:Y:S01]  /*3780*/  LDG.E.U16 R18, desc[UR36][R4.64] ;  /* 0x0000002404127981 */ /* 0x000562000c1e1500 */
[----:B------:R-:W-:Y:S05]  /*3790*/  BRA `(.L_x_3294) ;  /* 0x0000000c003c7947 */ /* 0x000fea0003800000 */
.L_x_3302:
        /* <DEDUP_REMOVED lines=9> */
.L_x_3305:
[----:B------:R3:W5:Y:S01]  /*3830*/  LDG.E.U16 R18, desc[UR36][R4.64] ;  /* 0x0000002404127981 */ /* 0x000762000c1e1500 */
[----:B------:R-:W-:Y:S05]  /*3840*/  BRA `(.L_x_3294) ;  /* 0x0000000c00107947 */ /* 0x000fea0003800000 */
.L_x_3304:
        /* <DEDUP_REMOVED lines=9> */
.L_x_3295:
        /* <DEDUP_REMOVED lines=14> */
.L_x_3308:
        /* <DEDUP_REMOVED lines=9> */
.L_x_3307:
        /* <DEDUP_REMOVED lines=28> */
.L_x_3310:
        /* <DEDUP_REMOVED lines=15> */
.L_x_3309:
[----:B------:R-:W2:Y:S02]  /*3d00*/  LDG.E.U16 R0, desc[UR36][R4.64] ;  /* 0x0000002404007981 */ /* 0x000ea4000c1e1500 */
[----:B--2---:R-:W-:-:S05]  /*3d10*/  IMAD.U32 R0, R0, 0x10000, RZ ;  /* 0x0001000000007824 */ /* 0x004fca00078e00ff */
[----:B------:R-:W-:-:S04]  /*3d20*/  F2FP.F16.F32.PACK_AB R0, RZ, R0 ;  /* 0x00000000ff00723e */ /* 0x000fc800000000ff */
[----:B------:R-:W-:Y:S01]  /*3d30*/  PRMT R18, R0, 0x7610, R18 ;  /* 0x0000761000127816 */ /* 0x000fe20000000012 */
[----:B------:R-:W-:Y:S06]  /*3d40*/  BRA `(.L_x_3294) ;  /* 0x0000000400d07947 */ /* 0x000fec0003800000 */
.L_x_3306:
        /* <DEDUP_REMOVED lines=13> */
.L_x_3313:
        /* <DEDUP_REMOVED lines=21> */
.L_x_3317:
[----:B------:R-:W-:Y:S05]  /*3f70*/  BSYNC B1 ;  /* 0x0000000000017941 */ /* 0x000fea0003800000 */
.L_x_3316:
[----:B------:R-:W-:Y:S01]  /*3f80*/  LEA R5, R0, 0x3b800000, 0x17 ;  /* 0x3b80000000057811 */ /* 0x000fe200078eb8ff */
[----:B------:R-:W-:-:S05]  /*3f90*/  IMAD.SHL.U32 R0, R3, 0x100000, RZ ;  /* 0x0010000003007824 */ /* 0x000fca00078e00ff */
[----:B------:R-:W-:-:S07]  /*3fa0*/  LOP3.LUT R0, R5, R0, R6, 0xfe, !PT ;  /* 0x0000000005007212 */ /* 0x000fce00078efe06 */
.L_x_3315:
[----:B------:R-:W-:Y:S05]  /*3fb0*/  BSYNC B0 ;  /* 0x0000000000007941 */ /* 0x000fea0003800000 */
.L_x_3314:
[----:B------:R-:W-:-:S04]  /*3fc0*/  F2FP.F16.F32.PACK_AB R0, RZ, R0 ;  /* 0x00000000ff00723e */ /* 0x000fc800000000ff */
[----:B------:R-:W-:Y:S01]  /*3fd0*/  PRMT R18, R0, 0x7610, R18 ;  /* 0x0000761000127816 */ /* 0x000fe20000000012 */
[----:B------:R-:W-:Y:S06]  /*3fe0*/  BRA `(.L_x_3294) ;  /* 0x0000000400287947 */ /* 0x000fec0003800000 */
.L_x_3312:
        /* <DEDUP_REMOVED lines=21> */
.L_x_3321:
[----:B------:R-:W-:Y:S05]  /*4140*/  BSYNC B1 ;  /* 0x0000000000017941 */ /* 0x000fea0003800000 */
.L_x_3320:
[----:B------:R-:W-:Y:S01]  /*4150*/  LEA R5, R0, 0x37800000, 0x17 ;  /* 0x3780000000057811 */ /* 0x000fe200078eb8ff */
[----:B------:R-:W-:-:S05]  /*4160*/  IMAD.SHL.U32 R0, R3, 0x200000, RZ ;  /* 0x0020000003007824 */ /* 0x000fca00078e00ff */
[----:B------:R-:W-:-:S07]  /*4170*/  LOP3.LUT R0, R5, R0, R6, 0xfe, !PT ;  /* 0x0000000005007212 */ /* 0x000fce00078efe06 */
.L_x_3319:
[----:B------:R-:W-:Y:S05]  /*4180*/  BSYNC B0 ;  /* 0x0000000000007941 */ /* 0x000fea0003800000 */
.L_x_3318:
[----:B------:R-:W-:-:S04]  /*4190*/  F2FP.F16.F32.PACK_AB R0, RZ, R0 ;  /* 0x00000000ff00723e */ /* 0x000fc800000000ff */
[----:B------:R-:W-:Y:S01]  /*41a0*/  PRMT R18, R0, 0x7610, R18 ;  /* 0x0000761000127816 */ /* 0x000fe20000000012 */
[----:B------:R-:W-:Y:S06]  /*41b0*/  BRA `(.L_x_3294) ;  /* 0x0000000000b47947 */ /* 0x000fec0003800000 */
.L_x_3311:
        /* <DEDUP_REMOVED lines=14> */
.L_x_3325:
[----:B------:R-:W-:Y:S05]  /*42a0*/  BSYNC B0 ;  /* 0x0000000000007941 */ /* 0x000fea0003800000 */
.L_x_3324:
[----:B------:R-:W-:-:S04]  /*42b0*/  F2FP.F16.F32.PACK_AB R0, RZ, R0 ;  /* 0x00000000ff00723e */ /* 0x000fc800000000ff */
[----:B------:R-:W-:Y:S01]  /*42c0*/  PRMT R18, R0, 0x7610, R18 ;  /* 0x0000761000127816 */ /* 0x000fe20000000012 */
[----:B------:R-:W-:Y:S06]  /*42d0*/  BRA `(.L_x_3294) ;  /* 0x00000000006c7947 */ /* 0x000fec0003800000 */
.L_x_3299:
        /* <DEDUP_REMOVED lines=16> */
.L_x_3326:
[----:B------:R-:W-:Y:S01]  /*43e0*/  PRMT R18, RZ, 0x7610, R18 ;  /* 0x00007610ff127816 */ /* 0x000fe20000000012 */
[----:B------:R-:W-:Y:S06]  /*43f0*/  BRA `(.L_x_3294) ;  /* 0x0000000000247947 */ /* 0x000fec0003800000 */
.L_x_3323:
[----:B------:R-:W2:Y:S02]  /*4400*/  LDG.E.64 R4, desc[UR36][R4.64] ;  /* 0x0000002404047981 */ /* 0x000ea4000c1e1b00 */
[----:B--2---:R-:W0:Y:S02]  /*4410*/  I2F.U64 R0, R4 ;  /* 0x0000000400007312 */ /* 0x004e240000301000 */
[----:B0-----:R-:W-:-:S04]  /*4420*/  F2FP.F16.F32.PACK_AB R0, RZ, R0 ;  /* 0x00000000ff00723e */ /* 0x001fc800000000ff */
[----:B------:R-:W-:Y:S01]  /*4430*/  PRMT R18, R0, 0x7610, R18 ;  /* 0x0000761000127816 */ /* 0x000fe20000000012 */
[----:B------:R-:W-:Y:S06]  /*4440*/  BRA `(.L_x_3294) ;  /* 0x0000000000107947 */ /* 0x000fec0003800000 */
.L_x_3322:
[----:B------:R-:W2:Y:S02]  /*4450*/  LDG.E R4, desc[UR36][R4.64] ;  /* 0x0000002404047981 */ /* 0x000ea4000c1e1900 */
[----:B--2---:R-:W-:-:S04]  /*4460*/  I2FP.F32.U32 R0, R4 ;  /* 0x0000000400007245 */ /* 0x004fc80000201000 */
[----:B------:R-:W-:-:S04]  /*4470*/  F2FP.F16.F32.PACK_AB R0, RZ, R0 ;  /* 0x00000000ff00723e */ /* 0x000fc800000000ff */
[----:B------:R-:W-:-:S07]  /*4480*/  PRMT R18, R0, 0x7610, R18 ;  /* 0x0000761000127816 */ /* 0x000fce0000000012 */
.L_x_3294:
[----:B------:R-:W-:Y:S05]  /*4490*/  BSYNC B6 ;  /* 0x0000000000067941 */ /* 0x000fea0003800000 */
.L_x_3293:
[----:B------:R-:W4:Y:S01]  /*44a0*/  S2R R23, SR_TID.X ;  /* 0x0000000000177919 */ /* 0x000f220000002100 */
[----:B-----5:R-:W-:Y:S01]  /*44b0*/  ISETP.NE.AND P6, PT, R19, RZ, PT ;  /* 0x000000ff1300720c */ /* 0x020fe20003fc5270 */
[----:B------:R-:W-:Y:S01]  /*44c0*/  BSSY B6, `(.L_x_3327) ;  /* 0x0000131000067945 */ /* 0x000fe20003800000 */
[C---:B----4-:R-:W-:Y:S01]  /*44d0*/  ISETP.GE.AND P1, PT, R23.reuse, R16, PT ;  /* 0x000000101700720c */ /* 0x050fe20003f26270 */
[C---:B------:R-:W-:Y:S02]  /*44e0*/  VIADD R3, R23.reuse, 0x100 ;  /* 0x0000010017037836 */ /* 0x040fe40000000000 */
[----:B------:R-:W-:Y:S01]  /*44f0*/  VIADD R25, R23, 0x80 ;  /* 0x0000008017197836 */ /* 0x000fe20000000000 */
[----:B------:R-:W-:-:S09]  /*4500*/  P2R R6, PR, RZ, 0x2 ;  /* 0x00000002ff067803 */ /* 0x000fd20000000000 */
[----:B------:R-:W4:Y:S01]  /*4510*/  @!P1 LDC.U16 R0, c[0x0][0x216] ;  /* 0x00008580ff009b82 */ /* 0x000f220000000400 */
[----:B------:R-:W-:-:S05]  /*4520*/  @!P1 HADD2.F32 R19, -RZ, R19.H0_H0 ;  /* 0x20000013ff139230 */ /* 0x000fca0000004100 */
[----:B------:R-:W-:Y:S01]  /*4530*/  @!P1 FSETP.NEU.FTZ.AND P3, PT, R19, RZ, PT ;  /* 0x000000ff1300920b */ /* 0x000fe20003f7d000 */
[----:B----4-:R-:W-:-:S05]  /*4540*/  @!P1 HADD2.F32 R0, -RZ, R0.H0_H0 ;  /* 0x20000000ff009230 */ /* 0x010fca0000004100 */
[----:B------:R-:W-:-:S04]  /*4550*/  @!P1 FSETP.NEU.FTZ.AND P2, PT, R0, RZ, PT ;  /* 0x000000ff0000920b */ /* 0x000fc80003f5d000 */
[----:B------:R-:W-:Y:S02]  /*4560*/  @!P1 PLOP3.LUT P0, PT, P2, P3, PT, 0x28, 0x0 ;  /* 0x000000000000981c */ /* 0x000fe40001706570 */
[----:B------:R-:W-:Y:S01]  /*4570*/  ISETP.GE.AND P2, PT, R3, R16, PT ;  /* 0x000000100300720c */ /* 0x000fe20003f46270 */
[----:B------:R-:W-:Y:S01]  /*4580*/  VIADD R3, R23, 0x180 ;  /* 0x0000018017037836 */ /* 0x000fe20000000000 */
[----:B------:R-:W-:Y:S02]  /*4590*/  ISETP.NE.AND P1, PT, R24, RZ, PT ;  /* 0x000000ff1800720c */ /* 0x000fe40003f25270 */
[----:B0123--:R-:W-:Y:S02]  /*45a0*/  P2R R4, PR, RZ, 0x1 ;  /* 0x00000001ff047803 */ /* 0x00ffe40000000000 */
[----:B------:R-:W-:-:S07]  /*45b0*/  ISETP.NE.AND P0, PT, R27, RZ, PT ;  /* 0x000000ff1b00720c */ /* 0x000fce0003f05270 */
[----:B------:R-:W0:Y:S01]  /*45c0*/  @!P2 LDC.U16 R0, c[0x0][0x216] ;  /* 0x00008580ff00ab82 */ /* 0x000e220000000400 */
[----:B------:R-:W-:-:S05]  /*45d0*/  @!P2 HADD2.F32 R24, -RZ, R24.H0_H0 ;  /* 0x20000018ff18a230 */ /* 0x000fca0000004100 */
[----:B------:R-:W-:Y:S01]  /*45e0*/  @!P2 FSETP.NEU.FTZ.AND P3, PT, R24, RZ, PT ;  /* 0x000000ff1800a20b */ /* 0x000fe20003f7d000 */
[----:B0-----:R-:W-:-:S05]  /*45f0*/  @!P2 HADD2.F32 R0, -RZ, R0.H0_H0 ;  /* 0x20000000ff00a230 */ /* 0x001fca0000004100 */
[----:B------:R-:W-:-:S04]  /*4600*/  @!P2 FSETP.NEU.FTZ.AND P4, PT, R0, RZ, PT ;  /* 0x000000ff0000a20b */ /* 0x000fc80003f9d000 */
[----:B------:R-:W-:Y:S02]  /*4610*/  @!P2 PLOP3.LUT P1, PT, P4, P3, PT, 0x28, 0x0 ;  /* 0x000000000000a81c */ /* 0x000fe40002726570 */
[----:B------:R-:W-:Y:S02]  /*4620*/  ISETP.GE.AND P3, PT, R3, R16, PT ;  /* 0x000000100300720c */ /* 0x000fe40003f66270 */
[----:B------:R-:W-:-:S11]  /*4630*/  P2R R24, PR, RZ, 0x2 ;  /* 0x00000002ff187803 */ /* 0x000fd60000000000 */
[----:B------:R-:W0:Y:S01]  /*4640*/  @!P3 LDC.U16 R3, c[0x0][0x216] ;  /* 0x00008580ff03bb82 */ /* 0x000e220000000400 */
[----:B------:R-:W-:Y:S01]  /*4650*/  @!P3 HADD2.F32 R0, -RZ, R18.H0_H0 ;  /* 0x20000012ff00b230 */ /* 0x000fe20000004100 */
[----:B------:R-:W-:Y:S02]  /*4660*/  @!P2 SEL R18, RZ, 0x1, !P1 ;  /* 0x00000001ff12a807 */ /* 0x000fe40004800000 */
[----:B------:R-:W-:Y:S02]  /*4670*/  ISETP.NE.AND P1, PT, R6, RZ, PT ;  /* 0x000000ff0600720c */ /* 0x000fe40003f25270 */
[----:B------:R-:W-:Y:S01]  /*4680*/  @!P3 FSETP.NEU.FTZ.AND P4, PT, R0, RZ, PT ;  /* 0x000000ff0000b20b */ /* 0x000fe20003f9d000 */
[----:B0-----:R-:W-:-:S05]  /*4690*/  @!P3 HADD2.F32 R3, -RZ, R3.H0_H0 ;  /* 0x20000003ff03b230 */ /* 0x001fca0000004100 */
[----:B------:R-:W-:-:S04]  /*46a0*/  @!P3 FSETP.NEU.FTZ.AND P5, PT, R3, RZ, PT ;  /* 0x000000ff0300b20b */ /* 0x000fc80003fbd000 */
[----:B------:R-:W-:Y:S02]  /*46b0*/  @!P3 PLOP3.LUT P6, PT, P5, P4, PT, 0x28, 0x0 ;  /* 0x000000000000b81c */ /* 0x000fe40002fc8570 */
[----:B------:R-:W-:Y:S02]  /*46c0*/  ISETP.GE.AND P4, PT, R25, R16, PT ;  /* 0x000000101900720c */ /* 0x000fe40003f86270 */
[----:B------:R-:W-:-:S11]  /*46d0*/  P2R R19, PR, RZ, 0x40 ;  /* 0x00000040ff137803 */ /* 0x000fd60000000000 */
[----:B------:R-:W0:Y:S01]  /*46e0*/  @!P4 LDC.U16 R0, c[0x0][0x216] ;  /* 0x00008580ff00cb82 */ /* 0x000e220000000400 */
[----:B------:R-:W-:-:S05]  /*46f0*/  @!P4 HADD2.F32 R17, -RZ, R17.H0_H0 ;  /* 0x20000011ff11c230 */ /* 0x000fca0000004100 */
[----:B------:R-:W-:Y:S02]  /*4700*/  @!P4 FSETP.NEU.FTZ.AND P5, PT, R17, RZ, PT ;  /* 0x000000ff1100c20b */ /* 0x000fe40003fbd000 */
[----:B------:R-:W1:Y:S01]  /*4710*/  LDC.U8 R17, c[0x0][0x234] ;  /* 0x00008d00ff117b82 */ /* 0x000e620000000000 */
[----:B0-----:R-:W-:-:S05]  /*4720*/  @!P4 HADD2.F32 R0, -RZ, R0.H0_H0 ;  /* 0x20000000ff00c230 */ /* 0x001fca0000004100 */
        /* <DEDUP_REMOVED lines=9> */
[----:B-1----:R-:W-:Y:S06]  /*47c0*/  @P1 BRA `(.L_x_3328) ;  /* 0x0000001000001947 */ /* 0x002fec0003800000 */
        /* <DEDUP_REMOVED lines=20> */
.L_x_3332:
[----:B------:R0:W-:Y:S01]  /*4910*/  STG.E.U8 desc[UR36][R8.64], R5 ;  /* 0x0000000508007986 */ /* 0x0001e2000c101124 */
[----:B------:R-:W-:Y:S01]  /*4920*/  IMAD.MOV.U32 R23, RZ, RZ, R25 ;  /* 0x000000ffff177224 */ /* 0x000fe200078e0019 */
[----:B------:R-:W-:Y:S06]  /*4930*/  BRA `(.L_x_3328) ;  /* 0x0000000c00a47947 */ /* 0x000fec0003800000 */
.L_x_3331:
        /* <DEDUP_REMOVED lines=11> */
.L_x_3335:
[----:B------:R0:W-:Y:S01]  /*49f0*/  STG.E desc[UR36][R8.64], R5 ;  /* 0x0000000508007986 */ /* 0x0001e2000c101924 */
[----:B------:R-:W-:Y:S01]  /*4a00*/  IMAD.MOV.U32 R23, RZ, RZ, R25 ;  /* 0x000000ffff177224 */ /* 0x000fe200078e0019 */
[----:B------:R-:W-:Y:S06]  /*4a10*/  BRA `(.L_x_3328) ;  /* 0x0000000c006c7947 */ /* 0x000fec0003800000 */
.L_x_3334:
[----:B------:R0:W-:Y:S01]  /*4a20*/  STG.E.U16 desc[UR36][R8.64], R5 ;  /* 0x0000000508007986 */ /* 0x0001e2000c101524 */
[----:B------:R-:W-:Y:S01]  /*4a30*/  IMAD.MOV.U32 R23, RZ, RZ, R25 ;  /* 0x000000ffff177224 */ /* 0x000fe200078e0019 */
[----:B------:R-:W-:Y:S06]  /*4a40*/  BRA `(.L_x_3328) ;  /* 0x0000000c00607947 */ /* 0x000fec0003800000 */
.L_x_3330:
        /* <DEDUP_REMOVED lines=10> */
.L_x_3337:
[----:B------:R-:W0:Y:S01]  /*4af0*/  I2F.S16 R0, R5 ;  /* 0x0000000500007306 */ /* 0x000e220000101400 */
[----:B------:R-:W-:Y:S01]  /*4b00*/  IMAD.MOV.U32 R23, RZ, RZ, R25 ;  /* 0x000000ffff177224 */ /* 0x000fe200078e0019 */
[----:B0-----:R-:W-:-:S05]  /*4b10*/  F2FP.F16.F32.PACK_AB R0, RZ, R0 ;  /* 0x00000000ff00723e */ /* 0x001fca00000000ff */
[----:B------:R0:W-:Y:S01]  /*4b20*/  STG.E.U16 desc[UR36][R8.64], R0 ;  /* 0x0000000008007986 */ /* 0x0001e2000c101524 */
[----:B------:R-:W-:Y:S05]  /*4b30*/  BRA `(.L_x_3328) ;  /* 0x0000000c00247947 */ /* 0x000fea0003800000 */
.L_x_3336:
        /* <DEDUP_REMOVED lines=11> */
.L_x_3339:
[----:B------:R-:W0:Y:S01]  /*4bf0*/  I2F.S16 R5, R5 ;  /* 0x0000000500057306 */ /* 0x000e220000101400 */
[----:B------:R-:W-:Y:S01]  /*4c00*/  IMAD.MOV.U32 R23, RZ, RZ, R25 ;  /* 0x000000ffff177224 */ /* 0x000fe200078e0019 */
[----:B0-----:R-:W-:-:S04]  /*4c10*/  F2FP.F16.F32.PACK_AB R3, RZ, R5 ;  /* 0x00000005ff03723e */ /* 0x001fc800000000ff */
[----:B------:R-:W-:-:S05]  /*4c20*/  PRMT R3, R3, 0x5410, RZ ;  /* 0x0000541003037816 */ /* 0x000fca00000000ff */
[----:B------:R0:W-:Y:S01]  /*4c30*/  STG.E desc[UR36][R8.64], R3 ;  /* 0x0000000308007986 */ /* 0x0001e2000c101924 */
[----:B------:R-:W-:Y:S05]  /*4c40*/  BRA `(.L_x_3328) ;  /* 0x0000000800e07947 */ /* 0x000fea0003800000 */
.L_x_3338:
[----:B------:R-:W0:Y:S01]  /*4c50*/  I2F.F64.S16 R4, R5 ;  /* 0x0000000500047312 */ /* 0x000e220000101c00 */
[----:B------:R-:W-:Y:S01]  /*4c60*/  IMAD.MOV.U32 R23, RZ, RZ, R25 ;  /* 0x000000ffff177224 */ /* 0x000fe200078e0019 */
[----:B0-----:R0:W-:Y:S01]  /*4c70*/  STG.E.64 desc[UR36][R8.64], R4 ;  /* 0x0000000408007986 */ /* 0x0011e2000c101b24 */
[----:B------:R-:W-:Y:S05]  /*4c80*/  BRA `(.L_x_3328) ;  /* 0x0000000800d07947 */ /* 0x000fea0003800000 */
.L_x_3329:
        /* <DEDUP_REMOVED lines=12> */
.L_x_3342:
[----:B------:R-:W0:Y:S01]  /*4d50*/  I2F.F64.S16 R4, R5 ;  /* 0x0000000500047312 */ /* 0x000e220000101c00 */
[----:B------:R-:W-:Y:S01]  /*4d60*/  CS2R R6, SRZ ;  /* 0x0000000000067805 */ /* 0x000fe2000001ff00 */
[----:B------:R-:W-:-:S04]  /*4d70*/  IMAD.MOV.U32 R23, RZ, RZ, R25 ;  /* 0x000000ffff177224 */ /* 0x000fc800078e0019 */
[----:B0-----:R0:W-:Y:S01]  /*4d80*/  STG.E.128 desc[UR36][R8.64], R4 ;  /* 0x0000000408007986 */ /* 0x0011e2000c101d24 */
[----:B------:R-:W-:Y:S05]  /*4d90*/  BRA `(.L_x_3328) ;  /* 0x00000008008c7947 */ /* 0x000fea0003800000 */
.L_x_3341:
        /* <DEDUP_REMOVED lines=21> */
.L_x_3346:
[----:B------:R-:W-:Y:S05]  /*4ef0*/  BSYNC B0 ;  /* 0x0000000000007941 */ /* 0x000fea0003800000 */
.L_x_3345:
[----:B------:R-:W-:Y:S01]  /*4f00*/  LOP3.LUT R7, R0, R7, RZ, 0xfc, !PT ;  /* 0x0000000700077212 */ /* 0x000fe200078efcff */
[----:B------:R-:W-:-:S04]  /*4f10*/  IMAD.MOV.U32 R23, RZ, RZ, R25 ;  /* 0x000000ffff177224 */ /* 0x000fc800078e0019 */
[----:B------:R0:W-:Y:S01]  /*4f20*/  STG.E.U8 desc[UR36][R8.64], R7 ;  /* 0x0000000708007986 */ /* 0x0001e2000c101124 */
[----:B------:R-:W-:Y:S05]  /*4f30*/  BRA `(.L_x_3328) ;  /* 0x0000000800247947 */ /* 0x000fea0003800000 */
.L_x_3344:
        /* <DEDUP_REMOVED lines=13> */
.L_x_3348:
[----:B------:R-:W-:Y:S01]  /*5010*/  IMAD.MOV.U32 R0, RZ, RZ, 0x7f ;  /* 0x0000007fff007424 */ /* 0x000fe200078e00ff */
[----:B------:R-:W-:-:S04]  /*5020*/  ISETP.GT.U32.AND P0, PT, R3, 0x7f800000, PT ;  /* 0x7f8000000300780c */ /* 0x000fc80003f04070 */
[----:B------:R-:W-:-:S09]  /*5030*/  SEL R0, R0, 0x7c, P0 ;  /* 0x0000007c00007807 */ /* 0x000fd20000000000 */
.L_x_3349:
[----:B------:R-:W-:Y:S05]  /*5040*/  BSYNC B0 ;  /* 0x0000000000007941 */ /* 0x000fea0003800000 */
.L_x_3347:
[----:B------:R-:W-:Y:S01]  /*5050*/  LOP3.LUT R3, R5, 0x80000000, RZ, 0xc0, !PT ;  /* 0x8000000005037812 */ /* 0x000fe200078ec0ff */
[----:B------:R-:W-:-:S03]  /*5060*/  IMAD.MOV.U32 R23, RZ, RZ, R25 ;  /* 0x000000ffff177224 */ /* 0x000fc600078e0019 */
[----:B------:R-:W-:-:S04]  /*5070*/  SHF.R.U32.HI R3, RZ, 0x18, R3 ;  /* 0x00000018ff037819 */ /* 0x000fc80000011603 */
[----:B------:R-:W-:-:S05]  /*5080*/  LOP3.LUT R3, R0, R3, RZ, 0xfc, !PT ;  /* 0x0000000300037212 */ /* 0x000fca00078efcff */
[----:B------:R0:W-:Y:S01]  /*5090*/  STG.E.U8 desc[UR36][R8.64], R3 ;  /* 0x0000000308007986 */ /* 0x0001e2000c101124 */
[----:B------:R-:W-:Y:S05]  /*50a0*/  BRA `(.L_x_3328) ;  /* 0x0000000400c87947 */ /* 0x000fea0003800000 */
.L_x_3343:
[----:B------:R-:W0:Y:S01]  /*50b0*/  I2F.S16 R0, R5 ;  /* 0x0000000500007306 */ /* 0x000e220000101400 */
[----:B------:R-:W-:Y:S01]  /*50c0*/  IMAD.MOV.U32 R23, RZ, RZ, R25 ;  /* 0x000000ffff177224 */ /* 0x000fe200078e0019 */
[----:B0-----:R-:W-:-:S05]  /*50d0*/  F2FP.BF16.F32.PACK_AB R0, RZ, R0 ;  /* 0x00000000ff00723e */ /* 0x001fca00000010ff */
[----:B------:R0:W-:Y:S01]  /*50e0*/  STG.E.U16 desc[UR36][R8.64], R0 ;  /* 0x0000000008007986 */ /* 0x0001e2000c101524 */
[----:B------:R-:W-:Y:S05]  /*50f0*/  BRA `(.L_x_3328) ;  /* 0x0000000400b47947 */ /* 0x000fea0003800000 */
.L_x_3340:
        /* <DEDUP_REMOVED lines=11> */
.L_x_3352:
        /* <DEDUP_REMOVED lines=17> */
.L_x_3355:
[----:B------:R-:W-:-:S04]  /*52c0*/  LOP3.LUT R3, R5, 0x80000000, RZ, 0xc0, !PT ;  /* 0x8000000005037812 */ /* 0x000fc800078ec0ff */
[----:B------:R-:W-:-:S04]  /*52d0*/  SHF.R.U32.HI R3, RZ, 0x18, R3 ;  /* 0x00000018ff037819 */ /* 0x000fc80000011603 */
[----:B------:R-:W-:-:S04]  /*52e0*/  LOP3.LUT R0, R0, R3, RZ, 0xfc, !PT ;  /* 0x0000000300007212 */ /* 0x000fc800078efcff */
[----:B------:R-:W-:-:S07]  /*52f0*/  PRMT R4, R0, 0x7610, R4 ;  /* 0x0000761000047816 */ /* 0x000fce0000000004 */
.L_x_3354:
[----:B------:R-:W-:Y:S05]  /*5300*/  BSYNC B0 ;  /* 0x0000000000007941 */ /* 0x000fea0003800000 */
.L_x_3353:
[----:B------:R3:W-:Y:S01]  /*5310*/  STG.E.U8 desc[UR36][R8.64], R4 ;  /* 0x0000000408007986 */ /* 0x0007e2000c101124 */
[----:B------:R-:W-:Y:S01]  /*5320*/  IMAD.MOV.U32 R23, RZ, RZ, R25 ;  /* 0x000000ffff177224 */ /* 0x000fe200078e0019 */
[----:B------:R-:W-:Y:S06]  /*5330*/  BRA `(.L_x_3328) ;  /* 0x0000000400247947 */ /* 0x000fec0003800000 */
.L_x_3351:
        /* <DEDUP_REMOVED lines=17> */
.L_x_3358:
[----:B------:R-:W-:-:S04]  /*5450*/  LOP3.LUT R3, R5, 0x80000000, RZ, 0xc0, !PT ;  /* 0x8000000005037812 */ /* 0x000fc800078ec0ff */
[----:B------:R-:W-:-:S04]  /*5460*/  SHF.R.U32.HI R3, RZ, 0x18, R3 ;  /* 0x00000018ff037819 */ /* 0x000fc80000011603 */
[----:B------:R-:W-:-:S04]  /*5470*/  LOP3.LUT R0, R0, R3, RZ, 0xfc, !PT ;  /* 0x0000000300007212 */ /* 0x000fc800078efcff */
[----:B------:R-:W-:-:S07]  /*5480*/  PRMT R4, R0, 0x7610, R4 ;  /* 0x0000761000047816 */ /* 0x000fce0000000004 */
.L_x_3357:
[----:B------:R-:W-:Y:S05]  /*5490*/  BSYNC B0 ;  /* 0x0000000000007941 */ /* 0x000fea0003800000 */
.L_x_3356:
[----:B------:R0:W-:Y:S01]  /*54a0*/  STG.E.U8 desc[UR36][R8.64], R4 ;  /* 0x0000000408007986 */ /* 0x0001e2000c101124 */
[----:B------:R-:W-:Y:S01]  /*54b0*/  IMAD.MOV.U32 R23, RZ, RZ, R25 ;  /* 0x000000ffff177224 */ /* 0x000fe200078e0019 */
[----:B------:R-:W-:Y:S06]  /*54c0*/  BRA `(.L_x_3328) ;  /* 0x0000000000c07947 */ /* 0x000fec0003800000 */
.L_x_3350:
        /* <DEDUP_REMOVED lines=23> */
.L_x_3333:
        /* <DEDUP_REMOVED lines=16> */
.L_x_3361:
[----:B------:R-:W-:Y:S01]  /*5740*/  IMAD.MOV.U32 R23, RZ, RZ, R25 ;  /* 0x000000ffff177224 */ /* 0x000fe200078e0019 */
[----:B------:R-:W-:Y:S06]  /*5750*/  BRA `(.L_x_3328) ;  /* 0x00000000001c7947 */ /* 0x000fec0003800000 */
.L_x_3360:
[--C-:B------:R-:W-:Y:S01]  /*5760*/  SHF.R.S32.HI R7, RZ, 0x1f, R5.reuse ;  /* 0x0000001fff077819 */ /* 0x100fe20000011405 */
[----:B------:R-:W-:Y:S02]  /*5770*/  IMAD.MOV.U32 R6, RZ, RZ, R5 ;  /* 0x000000ffff067224 */ /* 0x000fe400078e0005 */
[----:B------:R-:W-:-:S03]  /*5780*/  IMAD.MOV.U32 R23, RZ, RZ, R25 ;  /* 0x000000ffff177224 */ /* 0x000fc600078e0019 */
[----:B------:R2:W-:Y:S01]  /*5790*/  STG.E.64 desc[UR36][R8.64], R6 ;  /* 0x0000000608007986 */ /* 0x0005e2000c101b24 */
[----:B------:R-:W-:Y:S05]  /*57a0*/  BRA `(.L_x_3328) ;  /* 0x0000000000087947 */ /* 0x000fea0003800000 */
.L_x_3359:
[----:B------:R0:W-:Y:S01]  /*57b0*/  STG.E desc[UR36][R8.64], R5 ;  /* 0x0000000508007986 */ /* 0x0001e2000c101924 */
[----:B------:R-:W-:-:S07]  /*57c0*/  IMAD.MOV.U32 R23, RZ, RZ, R25 ;  /* 0x000000ffff177224 */ /* 0x000fce00078e0019 */
.L_x_3328:
[----:B------:R-:W-:Y:S05]  /*57d0*/  BSYNC B6 ;  /* 0x0000000000067941 */ /* 0x000fea0003800000 */
.L_x_3327:
        /* <DEDUP_REMOVED lines=23> */
.L_x_3367:
[----:B------:R0:W-:Y:S01]  /*5950*/  STG.E.U8 desc[UR36][R8.64], R26 ;  /* 0x0000001a08007986 */ /* 0x0001e2000c101124 */
[----:B------:R-:W-:Y:S05]  /*5960*/  BRA `(.L_x_3369) ;  /* 0x0000000c00507947 */ /* 0x000fea0003800000 */
.L_x_3366:
        /* <DEDUP_REMOVED lines=9> */
.L_x_3371:
[----:B------:R0:W-:Y:S01]  /*5a00*/  STG.E desc[UR36][R8.64], R26 ;  /* 0x0000001a08007986 */ /* 0x0001e2000c101924 */
[----:B------:R-:W-:Y:S05]  /*5a10*/  BRA `(.L_x_3369) ;  /* 0x0000000c00247947 */ /* 0x000fea0003800000 */
.L_x_3370:
[----:B------:R0:W-:Y:S01]  /*5a20*/  STG.E.U16 desc[UR36][R8.64], R26 ;  /* 0x0000001a08007986 */ /* 0x0001e2000c101524 */
[----:B------:R-:W-:Y:S05]  /*5a30*/  BRA `(.L_x_3369) ;  /* 0x0000000c001c7947 */ /* 0x000fea0003800000 */
.L_x_3365:
        /* <DEDUP_REMOVED lines=9> */
.L_x_3373:
[----:B------:R-:W0:Y:S02]  /*5ad0*/  I2F.S16 R0, R26 ;  /* 0x0000001a00007306 */ /* 0x000e240000101400 */
[----:B0-----:R-:W-:-:S05]  /*5ae0*/  F2FP.F16.F32.PACK_AB R0, RZ, R0 ;  /* 0x00000000ff00723e */ /* 0x001fca00000000ff */
[----:B------:R0:W-:Y:S01]  /*5af0*/  STG.E.U16 desc[UR36][R8.64], R0 ;  /* 0x0000000008007986 */ /* 0x0001e2000c101524 */
[----:B------:R-:W-:Y:S05]  /*5b00*/  BRA `(.L_x_3369) ;  /* 0x0000000800e87947 */ /* 0x000fea0003800000 */
.L_x_3372:
        /* <DEDUP_REMOVED lines=10> */
.L_x_3375:
[----:B------:R-:W0:Y:S02]  /*5bb0*/  I2F.S16 R26, R26 ;  /* 0x0000001a001a7306 */ /* 0x000e240000101400 */
[----:B0-----:R-:W-:-:S04]  /*5bc0*/  F2FP.F16.F32.PACK_AB R3, RZ, R26 ;  /* 0x0000001aff03723e */ /* 0x001fc800000000ff */
[----:B------:R-:W-:-:S05]  /*5bd0*/  PRMT R3, R3, 0x5410, RZ ;  /* 0x0000541003037816 */ /* 0x000fca00000000ff */
[----:B------:R0:W-:Y:S01]  /*5be0*/  STG.E desc[UR36][R8.64], R3 ;  /* 0x0000000308007986 */ /* 0x0001e2000c101924 */
[----:B------:R-:W-:Y:S05]  /*5bf0*/  BRA `(.L_x_3369) ;  /* 0x0000000800ac7947 */ /* 0x000fea0003800000 */
.L_x_3374:
[----:B------:R-:W0:Y:S02]  /*5c00*/  I2F.F64.S16 R26, R26 ;  /* 0x0000001a001a7312 */ /* 0x000e240000101c00 */
[----:B0-----:R0:W-:Y:S01]  /*5c10*/  STG.E.64 desc[UR36][R8.64], R26 ;  /* 0x0000001a08007986 */ /* 0x0011e2000c101b24 */
[----:B------:R-:W-:Y:S05]  /*5c20*/  BRA `(.L_x_3369) ;  /* 0x0000000800a07947 */ /* 0x000fea0003800000 */
.L_x_3364:
        /* <DEDUP_REMOVED lines=12> */
.L_x_3378:
[----:B------:R-:W0:Y:S01]  /*5cf0*/  I2F.F64.S16 R4, R26 ;  /* 0x0000001a00047312 */ /* 0x000e220000101c00 */
[----:B------:R-:W-:-:S05]  /*5d00*/  CS2R R6, SRZ ;  /* 0x0000000000067805 */ /* 0x000fca000001ff00 */
[----:B0-----:R0:W-:Y:S01]  /*5d10*/  STG.E.128 desc[UR36][R8.64], R4 ;  /* 0x0000000408007986 */ /* 0x0011e2000c101d24 */
[----:B------:R-:W-:Y:S05]  /*5d20*/  BRA `(.L_x_3369) ;  /* 0x0000000800607947 */ /* 0x000fea0003800000 */
.L_x_3377:
        /* <DEDUP_REMOVED lines=21> */
.L_x_3382:
[----:B------:R-:W-:Y:S05]  /*5e80*/  BSYNC B0 ;  /* 0x0000000000007941 */ /* 0x000fea0003800000 */
.L_x_3381:
[----:B------:R-:W-:-:S05]  /*5e90*/  LOP3.LUT R5, R0, R5, RZ, 0xfc, !PT ;  /* 0x0000000500057212 */ /* 0x000fca00078efcff */
[----:B------:R0:W-:Y:S01]  /*5ea0*/  STG.E.U8 desc[UR36][R8.64], R5 ;  /* 0x0000000508007986 */ /* 0x0001e2000c101124 */
[----:B------:R-:W-:Y:S05]  /*5eb0*/  BRA `(.L_x_3369) ;  /* 0x0000000400fc7947 */ /* 0x000fea0003800000 */
.L_x_3380:
        /* <DEDUP_REMOVED lines=13> */
.L_x_3384:
[----:B------:R-:W-:Y:S01]  /*5f90*/  IMAD.MOV.U32 R0, RZ, RZ, 0x7f ;  /* 0x0000007fff007424 */ /* 0x000fe200078e00ff */
[----:B------:R-:W-:-:S04]  /*5fa0*/  ISETP.GT.U32.AND P0, PT, R3, 0x7f800000, PT ;  /* 0x7f8000000300780c */ /* 0x000fc80003f04070 */
[----:B------:R-:W-:-:S09]  /*5fb0*/  SEL R0, R0, 0x7c, P0 ;  /* 0x0000007c00007807 */ /* 0x000fd20000000000 */
.L_x_3385:
[----:B------:R-:W-:Y:S05]  /*5fc0*/  BSYNC B0 ;  /* 0x0000000000007941 */ /* 0x000fea0003800000 */
.L_x_3383:
[----:B------:R-:W-:-:S04]  /*5fd0*/  LOP3.LUT R3, R5, 0x80000000, RZ, 0xc0, !PT ;  /* 0x8000000005037812 */ /* 0x000fc800078ec0ff */
[----:B------:R-:W-:-:S04]  /*5fe0*/  SHF.R.U32.HI R3, RZ, 0x18, R3 ;  /* 0x00000018ff037819 */ /* 0x000fc80000011603 */
[----:B------:R-:W-:-:S05]  /*5ff0*/  LOP3.LUT R3, R0, R3, RZ, 0xfc, !PT ;  /* 0x0000000300037212 */ /* 0x000fca00078efcff */
[----:B------:R0:W-:Y:S01]  /*6000*/  STG.E.U8 desc[UR36][R8.64], R3 ;  /* 0x0000000308007986 */ /* 0x0001e2000c101124 */
[----:B------:R-:W-:Y:S05]  /*6010*/  BRA `(.L_x_3369) ;  /* 0x0000000400a47947 */ /* 0x000fea0003800000 */
.L_x_3379:
[----:B------:R-:W0:Y:S02]  /*6020*/  I2F.S16 R0, R26 ;  /* 0x0000001a00007306 */ /* 0x000e240000101400 */
[----:B0-----:R-:W-:-:S05]  /*6030*/  F2FP.BF16.F32.PACK_AB R0, RZ, R0 ;  /* 0x00000000ff00723e */ /* 0x001fca00000010ff */
[----:B------:R0:W-:Y:S01]  /*6040*/  STG.E.U16 desc[UR36][R8.64], R0 ;  /* 0x0000000008007986 */ /* 0x0001e2000c101524 */
[----:B------:R-:W-:Y:S05]  /*6050*/  BRA `(.L_x_3369) ;  /* 0x0000000400947947 */ /* 0x000fea0003800000 */
.L_x_3376:
        /* <DEDUP_REMOVED lines=10> */
.L_x_3388:
        /* <DEDUP_REMOVED lines=17> */
.L_x_3391:
[----:B------:R-:W-:-:S04]  /*6210*/  LOP3.LUT R3, R5, 0x80000000, RZ, 0xc0, !PT ;  /* 0x8000000005037812 */ /* 0x000fc800078ec0ff */
[----:B------:R-:W-:-:S04]  /*6220*/  SHF.R.U32.HI R3, RZ, 0x18, R3 ;  /* 0x00000018ff037819 */ /* 0x000fc80000011603 */
[----:B------:R-:W-:-:S04]  /*6230*/  LOP3.LUT R0, R0, R3, RZ, 0xfc, !PT ;  /* 0x0000000300007212 */ /* 0x000fc800078efcff */
[----:B------:R-:W-:-:S07]  /*6240*/  PRMT R4, R0, 0x7610, R4 ;  /* 0x0000761000047816 */ /* 0x000fce0000000004 */
.L_x_3390:
[----:B------:R-:W-:Y:S05]  /*6250*/  BSYNC B0 ;  /* 0x0000000000007941 */ /* 0x000fea0003800000 */
.L_x_3389:
[----:B------:R3:W-:Y:S01]  /*6260*/  STG.E.U8 desc[UR36][R8.64], R4 ;  /* 0x0000000408007986 */ /* 0x0007e2000c101124 */
[----:B------:R-:W-:Y:S05]  /*6270*/  BRA `(.L_x_3369) ;  /* 0x00000004000c7947 */ /* 0x000fea0003800000 */
.L_x_3387:
        /* <DEDUP_REMOVED lines=17> */
.L_x_3394:
[----:B------:R-:W-:-:S04]  /*6390*/  LOP3.LUT R3, R5, 0x80000000, RZ, 0xc0, !PT ;  /* 0x8000000005037812 */ /* 0x000fc800078ec0ff */
[----:B------:R-:W-:-:S04]  /*63a0*/  SHF.R.U32.HI R3, RZ, 0x18, R3 ;  /* 0x00000018ff037819 */ /* 0x000fc80000011603 */
[----:B------:R-:W-:-:S04]  /*63b0*/  LOP3.LUT R0, R0, R3, RZ, 0xfc, !PT ;  /* 0x0000000300007212 */ /* 0x000fc800078efcff */
[----:B------:R-:W-:-:S07]  /*63c0*/  PRMT R4, R0, 0x7610, R4 ;  /* 0x0000761000047816 */ /* 0x000fce0000000004 */
.L_x_3393:
[----:B------:R-:W-:Y:S05]  /*63d0*/  BSYNC B0 ;  /* 0x0000000000007941 */ /* 0x000fea0003800000 */
.L_x_3392:
[----:B------:R0:W-:Y:S01]  /*63e0*/  STG.E.U8 desc[UR36][R8.64], R4 ;  /* 0x0000000408007986 */ /* 0x0001e2000c101124 */
[----:B------:R-:W-:Y:S05]  /*63f0*/  BRA `(.L_x_3369) ;  /* 0x0000000000ac7947 */ /* 0x000fea0003800000 */
.L_x_3386:
        /* <DEDUP_REMOVED lines=22> */
.L_x_3368:
        /* <DEDUP_REMOVED lines=16> */
.L_x_3397:
[----:B------:R-:W-:Y:S05]  /*6660*/  BRA `(.L_x_3369) ;  /* 0x0000000000107947 */ /* 0x000fea0003800000 */
.L_x_3396:
[----:B------:R-:W-:-:S05]  /*6670*/  SHF.R.S32.HI R27, RZ, 0x1f, R26 ;  /* 0x0000001fff1b7819 */ /* 0x000fca000001141a */
[----:B------:R2:W-:Y:S01]  /*6680*/  STG.E.64 desc[UR36][R8.64], R26 ;  /* 0x0000001a08007986 */ /* 0x0005e2000c101b24 */
[----:B------:R-:W-:Y:S05]  /*6690*/  BRA `(.L_x_3369) ;  /* 0x0000000000047947 */ /* 0x000fea0003800000 */
.L_x_3395:
[----:B------:R0:W-:Y:S02]  /*66a0*/  STG.E desc[UR36][R8.64], R26 ;  /* 0x0000001a08007986 */ /* 0x0001e4000c101924 */
.L_x_3369:
        /* <DEDUP_REMOVED lines=23> */
.L_x_3401:
[----:B------:R3:W-:Y:S01]  /*6820*/  STG.E.U8 desc[UR36][R8.64], R18 ;  /* 0x0000001208007986 */ /* 0x0007e2000c101124 */
[----:B------:R-:W-:Y:S05]  /*6830*/  BRA `(.L_x_3403) ;  /* 0x0000000c00587947 */ /* 0x000fea0003800000 */
.L_x_3400:
        /* <DEDUP_REMOVED lines=10> */
.L_x_3405:
[----:B------:R2:W-:Y:S01]  /*68e0*/  STG.E desc[UR36][R8.64], R18 ;  /* 0x0000001208007986 */ /* 0x0005e2000c101924 */
[----:B------:R-:W-:Y:S05]  /*68f0*/  BRA `(.L_x_3403) ;  /* 0x0000000c00287947 */ /* 0x000fea0003800000 */
.L_x_3404:
[----:B------:R0:W-:Y:S01]  /*6900*/  STG.E.U16 desc[UR36][R8.64], R18 ;  /* 0x0000001208007986 */ /* 0x0001e2000c101524 */
[----:B------:R-:W-:Y:S05]  /*6910*/  BRA `(.L_x_3403) ;  /* 0x0000000c00207947 */ /* 0x000fea0003800000 */
.L_x_3399:
        /* <DEDUP_REMOVED lines=9> */
.L_x_3407:
[----:B------:R-:W0:Y:S02]  /*69b0*/  I2F.S16 R0, R18 ;  /* 0x0000001200007306 */ /* 0x000e240000101400 */
[----:B0-----:R-:W-:-:S05]  /*69c0*/  F2FP.F16.F32.PACK_AB R0, RZ, R0 ;  /* 0x00000000ff00723e */ /* 0x001fca00000000ff */
[----:B------:R0:W-:Y:S01]  /*69d0*/  STG.E.U16 desc[UR36][R8.64], R0 ;  /* 0x0000000008007986 */ /* 0x0001e2000c101524 */
[----:B------:R-:W-:Y:S05]  /*69e0*/  BRA `(.L_x_3403) ;  /* 0x0000000800ec7947 */ /* 0x000fea0003800000 */
.L_x_3406:
        /* <DEDUP_REMOVED lines=10> */
.L_x_3409:
[----:B------:R-:W0:Y:S02]  /*6a90*/  I2F.S16 R18, R18 ;  /* 0x0000001200127306 */ /* 0x000e240000101400 */
[----:B0-----:R-:W-:-:S04]  /*6aa0*/  F2FP.F16.F32.PACK_AB R3, RZ, R18 ;  /* 0x00000012ff03723e */ /* 0x001fc800000000ff */
[----:B------:R-:W-:-:S05]  /*6ab0*/  PRMT R3, R3, 0x5410, RZ ;  /* 0x0000541003037816 */ /* 0x000fca00000000ff */
[----:B------:R0:W-:Y:S01]  /*6ac0*/  STG.E desc[UR36][R8.64], R3 ;  /* 0x0000000308007986 */ /* 0x0001e2000c101924 */
[----:B------:R-:W-:Y:S05]  /*6ad0*/  BRA `(.L_x_3403) ;  /* 0x0000000800b07947 */ /* 0x000fea0003800000 */
.L_x_3408:
[----:B------:R-:W0:Y:S02]  /*6ae0*/  I2F.F64.S16 R4, R18 ;  /* 0x0000001200047312 */ /* 0x000e240000101c00 */
[----:B0-----:R0:W-:Y:S01]  /*6af0*/  STG.E.64 desc[UR36][R8.64], R4 ;  /* 0x0000000408007986 */ /* 0x0011e2000c101b24 */
[----:B------:R-:W-:Y:S05]  /*6b00*/  BRA `(.L_x_3403) ;  /* 0x0000000800a47947 */ /* 0x000fea0003800000 */
.L_x_3398:
        /* <DEDUP_REMOVED lines=12> */
.L_x_3412:
[----:B------:R-:W0:Y:S01]  /*6bd0*/  I2F.F64.S16 R4, R18 ;  /* 0x0000001200047312 */ /* 0x000e220000101c00 */
[----:B------:R-:W-:-:S05]  /*6be0*/  CS2R R6, SRZ ;  /* 0x0000000000067805 */ /* 0x000fca000001ff00 */
[----:B0-----:R0:W-:Y:S01]  /*6bf0*/  STG.E.128 desc[UR36][R8.64], R4 ;  /* 0x0000000408007986 */ /* 0x0011e2000c101d24 */
[----:B------:R-:W-:Y:S05]  /*6c00*/  BRA `(.L_x_3403) ;  /* 0x0000000800647947 */ /* 0x000fea0003800000 */
.L_x_3411:
        /* <DEDUP_REMOVED lines=21> */
.L_x_3416:
[----:B------:R-:W-:Y:S05]  /*6d60*/  BSYNC B0 ;  /* 0x0000000000007941 */ /* 0x000fea0003800000 */
.L_x_3415:
[----:B------:R-:W-:-:S05]  /*6d70*/  LOP3.LUT R5, R0, R5, RZ, 0xfc, !PT ;  /* 0x0000000500057212 */ /* 0x000fca00078efcff */
[----:B------:R0:W-:Y:S01]  /*6d80*/  STG.E.U8 desc[UR36][R8.64], R5 ;  /* 0x0000000508007986 */ /* 0x0001e2000c101124 */
[----:B------:R-:W-:Y:S05]  /*6d90*/  BRA `(.L_x_3403) ;  /* 0x0000000800007947 */ /* 0x000fea0003800000 */
.L_x_3414:
        /* <DEDUP_REMOVED lines=13> */
.L_x_3418:
[----:B------:R-:W-:Y:S01]  /*6e70*/  IMAD.MOV.U32 R0, RZ, RZ, 0x7f ;  /* 0x0000007fff007424 */ /* 0x000fe200078e00ff */
[----:B------:R-:W-:-:S04]  /*6e80*/  ISETP.GT.U32.AND P0, PT, R3, 0x7f800000, PT ;  /* 0x7f8000000300780c */ /* 0x000fc80003f04070 */
[----:B------:R-:W-:-:S09]  /*6e90*/  SEL R0, R0, 0x7c, P0 ;  /* 0x0000007c00007807 */ /* 0x000fd20000000000 */
.L_x_3419:
[----:B------:R-:W-:Y:S05]  /*6ea0*/  BSYNC B0 ;  /* 0x0000000000007941 */ /* 0x000fea0003800000 */
.L_x_3417:
[----:B------:R-:W-:-:S04]  /*6eb0*/  LOP3.LUT R3, R5, 0x80000000, RZ, 0xc0, !PT ;  /* 0x8000000005037812 */ /* 0x000fc800078ec0ff */
[----:B------:R-:W-:-:S04]  /*6ec0*/  SHF.R.U32.HI R3, RZ, 0x18, R3 ;  /* 0x00000018ff037819 */ /* 0x000fc80000011603 */
[----:B------:R-:W-:-:S05]  /*6ed0*/  LOP3.LUT R3, R0, R3, RZ, 0xfc, !PT ;  /* 0x0000000300037212 */ /* 0x000fca00078efcff */
[----:B------:R0:W-:Y:S01]  /*6ee0*/  STG.E.U8 desc[UR36][R8.64], R3 ;  /* 0x0000000308007986 */ /* 0x0001e2000c101124 */
[----:B------:R-:W-:Y:S05]  /*6ef0*/  BRA `(.L_x_3403) ;  /* 0x0000000400a87947 */ /* 0x000fea0003800000 */
.L_x_3413:
[----:B------:R-:W0:Y:S02]  /*6f00*/  I2F.S16 R0, R18 ;  /* 0x0000001200007306 */ /* 0x000e240000101400 */
[----:B0-----:R-:W-:-:S05]  /*6f10*/  F2FP.BF16.F32.PACK_AB R0, RZ, R0 ;  /* 0x00000000ff00723e */ /* 0x001fca00000010ff */
[----:B------:R0:W-:Y:S01]  /*6f20*/  STG.E.U16 desc[UR36][R8.64], R0 ;  /* 0x0000000008007986 */ /* 0x0001e2000c101524 */
[----:B------:R-:W-:Y:S05]  /*6f30*/  BRA `(.L_x_3403) ;  /* 0x0000000400987947 */ /* 0x000fea0003800000 */
.L_x_3410:
        /* <DEDUP_REMOVED lines=10> */
.L_x_3422:
        /* <DEDUP_REMOVED lines=17> */
.L_x_3425:
[----:B------:R-:W-:-:S04]  /*70f0*/  LOP3.LUT R3, R5, 0x80000000, RZ, 0xc0, !PT ;  /* 0x8000000005037812 */ /* 0x000fc800078ec0ff */
[----:B------:R-:W-:-:S04]  /*7100*/  SHF.R.U32.HI R3, RZ, 0x18, R3 ;  /* 0x00000018ff037819 */ /* 0x000fc80000011603 */
[----:B------:R-:W-:-:S04]  /*7110*/  LOP3.LUT R0, R0, R3, RZ, 0xfc, !PT ;  /* 0x0000000300007212 */ /* 0x000fc800078efcff */
[----:B------:R-:W-:-:S07]  /*7120*/  PRMT R4, R0, 0x7610, R4 ;  /* 0x0000761000047816 */ /* 0x000fce0000000004 */
.L_x_3424:
[----:B------:R-:W-:Y:S05]  /*7130*/  BSYNC B0 ;  /* 0x0000000000007941 */ /* 0x000fea0003800000 */
.L_x_3423:
[----:B------:R0:W-:Y:S01]  /*7140*/  STG.E.U8 desc[UR36][R8.64], R4 ;  /* 0x0000000408007986 */ /* 0x0001e2000c101124 */
[----:B------:R-:W-:Y:S05]  /*7150*/  BRA `(.L_x_3403) ;  /* 0x0000000400107947 */ /* 0x000fea0003800000 */
.L_x_3421:
        /* <DEDUP_REMOVED lines=17> */
.L_x_3428:
[----:B------:R-:W-:-:S04]  /*7270*/  LOP3.LUT R3, R5, 0x80000000, RZ, 0xc0, !PT ;  /* 0x8000000005037812 */ /* 0x000fc800078ec0ff */
[----:B------:R-:W-:-:S04]  /*7280*/  SHF.R.U32.HI R3, RZ, 0x18, R3 ;  /* 0x00000018ff037819 */ /* 0x000fc80000011603 */
[----:B------:R-:W-:-:S04]  /*7290*/  LOP3.LUT R0, R0, R3, RZ, 0xfc, !PT ;  /* 0x0000000300007212 */ /* 0x000fc800078efcff */
[----:B------:R-:W-:-:S07]  /*72a0*/  PRMT R4, R0, 0x7610, R4 ;  /* 0x0000761000047816 */ /* 0x000fce0000000004 */
.L_x_3427:
[----:B------:R-:W-:Y:S05]  /*72b0*/  BSYNC B0 ;  /* 0x0000000000007941 */ /* 0x000fea0003800000 */
.L_x_3426:
[----:B------:R0:W-:Y:S01]  /*72c0*/  STG.E.U8 desc[UR36][R8.64], R4 ;  /* 0x0000000408007986 */ /* 0x0001e2000c101124 */
[----:B------:R-:W-:Y:S05]  /*72d0*/  BRA `(.L_x_3403) ;  /* 0x0000000000b07947 */ /* 0x000fea0003800000 */
.L_x_3420:
        /* <DEDUP_REMOVED lines=22> */
.L_x_3402:
        /* <DEDUP_REMOVED lines=16> */
.L_x_3431:
[----:B------:R-:W-:Y:S05]  /*7540*/  BRA `(.L_x_3403) ;  /* 0x0000000000147947 */ /* 0x000fea0003800000 */
.L_x_3430:
[--C-:B------:R-:W-:Y:S01]  /*7550*/  SHF.R.S32.HI R5, RZ, 0x1f, R18.reuse ;  /* 0x0000001fff057819 */ /* 0x100fe20000011412 */
[----:B------:R-:W-:-:S05]  /*7560*/  IMAD.MOV.U32 R4, RZ, RZ, R18 ;  /* 0x000000ffff047224 */ /* 0x000fca00078e0012 */
[----:B------:R0:W-:Y:S01]  /*7570*/  STG.E.64 desc[UR36][R8.64], R4 ;  /* 0x0000000408007986 */ /* 0x0001e2000c101b24 */
[----:B------:R-:W-:Y:S05]  /*7580*/  BRA `(.L_x_3403) ;  /* 0x0000000000047947 */ /* 0x000fea0003800000 */
.L_x_3429:
[----:B------:R0:W-:Y:S02]  /*7590*/  STG.E desc[UR36][R8.64], R18 ;  /* 0x0000001208007986 */ /* 0x0001e4000c101924 */
.L_x_3403:
[----:B------:R-:W-:-:S07]  /*75a0*/  VIADD R23, R23, 0x80 ;  /* 0x0000008017177836 */ /* 0x000fce0000000000 */
.L_x_3363:
[----:B------:R-:W-:Y:S05]  /*75b0*/  BSYNC B6 ;  /* 0x0000000000067941 */ /* 0x000fea0003800000 */
.L_x_3362:
[----:B------:R-:W-:-:S13]  /*75c0*/  ISETP.GE.AND P0, PT, R23, R16, PT ;  /* 0x000000101700720c */ /* 0x000fda0003f06270 */
[----:B------:R-:W-:Y:S05]  /*75d0*/  @P0 EXIT ;  /* 0x000000000000094d */ /* 0x000fea0003800000 */
[----:B01-34-:R-:W0:Y:S01]  /*75e0*/  LDC.64 R4, c[0x0][0x218] ;  /* 0x00008600ff047b82 */ /* 0x01be220000000a00 */
        /* <DEDUP_REMOVED lines=18> */
.L_x_3435:
[----:B------:R-:W-:Y:S01]  /*7710*/  STG.E.U8 desc[UR36][R2.64], R22 ;  /* 0x0000001602007986 */ /* 0x000fe2000c101124 */
[----:B------:R-:W-:Y:S05]  /*7720*/  EXIT ;  /* 0x000000000000794d */ /* 0x000fea0003800000 */
.L_x_3434:
        /* <DEDUP_REMOVED lines=9> */
.L_x_3438:
[----:B------:R-:W-:Y:S01]  /*77c0*/  STG.E desc[UR36][R2.64], R22 ;  /* 0x0000001602007986 */ /* 0x000fe2000c101924 */
[----:B------:R-:W-:Y:S05]  /*77d0*/  EXIT ;  /* 0x000000000000794d */ /* 0x000fea0003800000 */
.L_x_3437:
[----:B------:R-:W-:Y:S01]  /*77e0*/  STG.E.U16 desc[UR36][R2.64], R22 ;  /* 0x0000001602007986 */ /* 0x000fe2000c101524 */
[----:B------:R-:W-:Y:S05]  /*77f0*/  EXIT ;  /* 0x000000000000794d */ /* 0x000fea0003800000 */
.L_x_3433:
        /* <DEDUP_REMOVED lines=9> */
.L_x_3440:
[----:B------:R-:W0:Y:S02]  /*7890*/  I2F.S16 R0, R22 ;  /* 0x0000001600007306 */ /* 0x000e240000101400 */
[----:B0-----:R-:W-:-:S05]  /*78a0*/  F2FP.F16.F32.PACK_AB R0, RZ, R0 ;  /* 0x00000000ff00723e */ /* 0x001fca00000000ff */
[----:B------:R-:W-:Y:S01]  /*78b0*/  STG.E.U16 desc[UR36][R2.64], R0 ;  /* 0x0000000002007986 */ /* 0x000fe2000c101524 */
[----:B------:R-:W-:Y:S05]  /*78c0*/  EXIT ;  /* 0x000000000000794d */ /* 0x000fea0003800000 */
.L_x_3439:
        /* <DEDUP_REMOVED lines=10> */
.L_x_3442:
[----:B------:R-:W0:Y:S02]  /*7970*/  I2F.S16 R22, R22 ;  /* 0x0000001600167306 */ /* 0x000e240000101400 */
[----:B0-----:R-:W-:-:S04]  /*7980*/  F2FP.F16.F32.PACK_AB R5, RZ, R22 ;  /* 0x00000016ff05723e */ /* 0x001fc800000000ff */
[----:B------:R-:W-:-:S05]  /*7990*/  PRMT R5, R5, 0x5410, RZ ;  /* 0x0000541005057816 */ /* 0x000fca00000000ff */
[----:B------:R-:W-:Y:S01]  /*79a0*/  STG.E desc[UR36][R2.64], R5 ;  /* 0x0000000502007986 */ /* 0x000fe2000c101924 */
[----:B------:R-:W-:Y:S05]  /*79b0*/  EXIT ;  /* 0x000000000000794d */ /* 0x000fea0003800000 */
.L_x_3441:
[----:B------:R-:W0:Y:S02]  /*79c0*/  I2F.F64.S16 R22, R22 ;  /* 0x0000001600167312 */ /* 0x000e240000101c00 */
[----:B0-----:R-:W-:Y:S01]  /*79d0*/  STG.E.64 desc[UR36][R2.64], R22 ;  /* 0x0000001602007986 */ /* 0x001fe2000c101b24 */
[----:B------:R-:W-:Y:S05]  /*79e0*/  EXIT ;  /* 0x000000000000794d */ /* 0x000fea0003800000 */
.L_x_3432:
        /* <DEDUP_REMOVED lines=12> */
.L_x_3445:
[----:B------:R-:W0:Y:S01]  /*7ab0*/  I2F.F64.S16 R4, R22 ;  /* 0x0000001600047312 */ /* 0x000e220000101c00 */
[----:B--2---:R-:W-:-:S05]  /*7ac0*/  CS2R R6, SRZ ;  /* 0x0000000000067805 */ /* 0x004fca000001ff00 */
[----:B0-----:R-:W-:Y:S01]  /*7ad0*/  STG.E.128 desc[UR36][R2.64], R4 ;  /* 0x0000000402007986 */ /* 0x001fe2000c101d24 */
[----:B------:R-:W-:Y:S05]  /*7ae0*/  EXIT ;  /* 0x000000000000794d */ /* 0x000fea0003800000 */
.L_x_3444:
[----:B------:R-:W-:-:S13]  /*7af0*/  ISETP.NE.AND P0, PT, R0, 0xf, PT ;  /* 0x0000000f0000780c */ /* 0x000fda0003f05270 */
[----:B------:R-:W-:Y:S05]  /*7b00*/  @!P0 BRA `(.L_x_3446) ;  /* 0x0000000000b48947 */ /* 0x000fea0003800000 */
[----:B------:R-:W-:-:S13]  /*7b10*/  ISETP.NE.AND P0, PT, R0, 0x17, PT ;  /* 0x000000170000780c */ /* 0x000fda0003f05270 */
[----:B------:R-:W-:Y:S05]  /*7b20*/  @!P0 BRA `(.L_x_3447) ;  /* 0x0000000000548947 */ /* 0x000fea0003800000 */
[----:B------:R-:W-:-:S13]  /*7b30*/  ISETP.NE.AND P0, PT, R0, 0x18, PT ;  /* 0x000000180000780c */ /* 0x000fda0003f05270 */
[----:B------:R-:W-:Y:S05]  /*7b40*/  @P0 BRA `(.L_x_3436) ;  /* 0x0000000400f40947 */ /* 0x000fea0003800000 */
[----:B--2---:R-:W0:Y:S01]  /*7b50*/  I2F.S16 R7, R22 ;  /* 0x0000001600077306 */ /* 0x004e220000101400 */
        /* <DEDUP_REMOVED lines=14> */
.L_x_3449:
[----:B------:R-:W-:Y:S05]  /*7c40*/  BSYNC B0 ;  /* 0x0000000000007941 */ /* 0x000fea0003800000 */
.L_x_3448:
[----:B------:R-:W-:-:S05]  /*7c50*/  LOP3.LUT R5, R0, R5, RZ, 0xfc, !PT ;  /* 0x0000000500057212 */ /* 0x000fca00078efcff */
[----:B------:R-:W-:Y:S01]  /*7c60*/  STG.E.U8 desc[UR36][R2.64], R5 ;  /* 0x0000000502007986 */ /* 0x000fe2000c101124 */
[----:B------:R-:W-:Y:S05]  /*7c70*/  EXIT ;  /* 0x000000000000794d */ /* 0x000fea0003800000 */
.L_x_3447:
        /* <DEDUP_REMOVED lines=13> */
.L_x_3451:
[----:B------:R-:W-:Y:S01]  /*7d50*/  IMAD.MOV.U32 R0, RZ, RZ, 0x7f ;  /* 0x0000007fff007424 */ /* 0x000fe200078e00ff */
[----:B------:R-:W-:-:S04]  /*7d60*/  ISETP.GT.U32.AND P0, PT, R4, 0x7f800000, PT ;  /* 0x7f8000000400780c */ /* 0x000fc80003f04070 */
[----:B------:R-:W-:-:S09]  /*7d70*/  SEL R0, R0, 0x7c, P0 ;  /* 0x0000007c00007807 */ /* 0x000fd20000000000 */
.L_x_3452:
[----:B------:R-:W-:Y:S05]  /*7d80*/  BSYNC B0 ;  /* 0x0000000000007941 */ /* 0x000fea0003800000 */
.L_x_3450:
[----:B------:R-:W-:-:S04]  /*7d90*/  LOP3.LUT R4, R5, 0x80000000, RZ, 0xc0, !PT ;  /* 0x8000000005047812 */ /* 0x000fc800078ec0ff */
[----:B------:R-:W-:-:S04]  /*7da0*/  SHF.R.U32.HI R5, RZ, 0x18, R4 ;  /* 0x00000018ff057819 */ /* 0x000fc80000011604 */
[----:B------:R-:W-:-:S05]  /*7db0*/  LOP3.LUT R5, R0, R5, RZ, 0xfc, !PT ;  /* 0x0000000500057212 */ /* 0x000fca00078efcff */
[----:B------:R-:W-:Y:S01]  /*7dc0*/  STG.E.U8 desc[UR36][R2.64], R5 ;  /* 0x0000000502007986 */ /* 0x000fe2000c101124 */
[----:B------:R-:W-:Y:S05]  /*7dd0*/  EXIT ;  /* 0x000000000000794d */ /* 0x000fea0003800000 */
.L_x_3446:
[----:B------:R-:W0:Y:S02]  /*7de0*/  I2F.S16 R0, R22 ;  /* 0x0000001600007306 */ /* 0x000e240000101400 */
[----:B0-----:R-:W-:-:S05]  /*7df0*/  F2FP.BF16.F32.PACK_AB R0, RZ, R0 ;  /* 0x00000000ff00723e */ /* 0x001fca00000010ff */
[----:B------:R-:W-:Y:S01]  /*7e00*/  STG.E.U16 desc[UR36][R2.64], R0 ;  /* 0x0000000002007986 */ /* 0x000fe2000c101524 */
[----:B------:R-:W-:Y:S05]  /*7e10*/  EXIT ;  /* 0x000000000000794d */ /* 0x000fea0003800000 */
.L_x_3443:
        /* <DEDUP_REMOVED lines=10> */
.L_x_3455:
[----:B--2---:R-:W0:Y:S01]  /*7ec0*/  I2F.S16 R7, R22 ;  /* 0x0000001600077306 */ /* 0x004e220000101400 */
        /* <DEDUP_REMOVED lines=16> */
.L_x_3458:
[----:B------:R-:W-:-:S04]  /*7fd0*/  LOP3.LUT R0, R7, 0x80000000, RZ, 0xc0, !PT ;  /* 0x8000000007007812 */ /* 0x000fc800078ec0ff */
[----:B------:R-:W-:-:S04]  /*7fe0*/  SHF.R.U32.HI R5, RZ, 0x18, R0 ;  /* 0x00000018ff057819 */ /* 0x000fc80000011600 */
[----:B------:R-:W-:-:S04]  /*7ff0*/  LOP3.LUT R4, R4, R5, RZ, 0xfc, !PT ;  /* 0x0000000504047212 */ /* 0x000fc800078efcff */
[----:B------:R-:W-:-:S07]  /*8000*/  PRMT R0, R4, 0x7610, R0 ;  /* 0x0000761004007816 */ /* 0x000fce0000000000 */
.L_x_3457:
[----:B------:R-:W-:Y:S05]  /*8010*/  BSYNC B0 ;  /* 0x0000000000007941 */ /* 0x000fea0003800000 */
.L_x_3456:
[----:B------:R-:W-:Y:S01]  /*8020*/  STG.E.U8 desc[UR36][R2.64], R0 ;  /* 0x0000000002007986 */ /* 0x000fe2000c101124 */
[----:B------:R-:W-:Y:S05]  /*8030*/  EXIT ;  /* 0x000000000000794d */ /* 0x000fea0003800000 */
.L_x_3454:
        /* <DEDUP_REMOVED lines=17> */
.L_x_3461:
[----:B------:R-:W-:-:S04]  /*8150*/  LOP3.LUT R0, R7, 0x80000000, RZ, 0xc0, !PT ;  /* 0x8000000007007812 */ /* 0x000fc800078ec0ff */
[----:B------:R-:W-:-:S04]  /*8160*/  SHF.R.U32.HI R5, RZ, 0x18, R0 ;  /* 0x00000018ff057819 */ /* 0x000fc80000011600 */
[----:B------:R-:W-:-:S04]  /*8170*/  LOP3.LUT R4, R4, R5, RZ, 0xfc, !PT ;  /* 0x0000000504047212 */ /* 0x000fc800078efcff */
[----:B------:R-:W-:-:S07]  /*8180*/  PRMT R0, R4, 0x7610, R0 ;  /* 0x0000761004007816 */ /* 0x000fce0000000000 */
.L_x_3460:
[----:B------:R-:W-:Y:S05]  /*8190*/  BSYNC B0 ;  /* 0x0000000000007941 */ /* 0x000fea0003800000 */
.L_x_3459:
[----:B------:R-:W-:Y:S01]  /*81a0*/  STG.E.U8 desc[UR36][R2.64], R0 ;  /* 0x0000000002007986 */ /* 0x000fe2000c101124 */
[----:B------:R-:W-:Y:S05]  /*81b0*/  EXIT ;  /* 0x000000000000794d */ /* 0x000fea0003800000 */
.L_x_3453:
        /* <DEDUP_REMOVED lines=22> */
.L_x_3436:
        /* <DEDUP_REMOVED lines=8> */
[----:B--2---:R-:W-:Y:S02]  /*83a0*/  IMAD.U32 R6, RZ, RZ, UR4 ;  /* 0x00000004ff067e24 */ /* 0x004fe4000f8e00ff */
[----:B------:R-:W-:-:S02]  /*83b0*/  IMAD.U32 R7, RZ, RZ, UR5 ;  /* 0x00000005ff077e24 */ /* 0x000fc4000f8e00ff */
[----:B------:R-:W-:Y:S02]  /*83c0*/  IMAD.U32 R11, RZ, RZ, UR7 ;  /* 0x00000007ff0b7e24 */ /* 0x000fe4000f8e00ff */
[----:B------:R-:W-:Y:S02]  /*83d0*/  IMAD.MOV.U32 R8, RZ, RZ, 0x65 ;  /* 0x00000065ff087424 */ /* 0x000fe400078e00ff */
[----:B------:R-:W-:Y:S02]  /*83e0*/  IMAD.MOV.U32 R12, RZ, RZ, 0x1 ;  /* 0x00000001ff0c7424 */ /* 0x000fe400078e00ff */
[----:B0-----:R-:W-:-:S07]  /*83f0*/  IMAD.MOV.U32 R13, RZ, RZ, RZ ;  /* 0x000000ffff0d7224 */ /* 0x001fce00078e00ff */
[----:B------:R-:W-:-:S07]  /*8400*/  LEPC R20, `(.L_x_3464) ;  /* 0x000000001014794e */ /* 0x000fce0000000000 */
[----:B-1----:R-:W-:Y:S05]  /*8410*/  CALL.ABS.NOINC R2 ;  /* 0x0000000002007343 */ /* 0x002fea0003c00000 */
.L_x_3464:
[----:B------:R-:W-:Y:S05]  /*8420*/  EXIT ;  /* 0x000000000000794d */ /* 0x000fea0003800000 */
.L_x_3463:
[----:B------:R-:W-:-:S05]  /*8430*/  SHF.R.S32.HI R23, RZ, 0x1f, R22 ;  /* 0x0000001fff177819 */ /* 0x000fca0000011416 */
[----:B------:R-:W-:Y:S01]  /*8440*/  STG.E.64 desc[UR36][R2.64], R22 ;  /* 0x0000001602007986 */ /* 0x000fe2000c101b24 */
[----:B------:R-:W-:Y:S05]  /*8450*/  EXIT ;  /* 0x000000000000794d */ /* 0x000fea0003800000 */
.L_x_3462:
[----:B------:R-:W-:Y:S01]  /*8460*/  STG.E desc[UR36][R2.64], R22 ;  /* 0x0000001602007986 */ /* 0x000fe2000c101924 */
[----:B------:R-:W-:Y:S05]  /*8470*/  EXIT ;  /* 0x000000000000794d */ /* 0x000fea0003800000 */
.L_x_3465:
        /* <DEDUP_REMOVED lines=16> */
.L_x_43778:


//--------------------- .text._ZN2at6native18elementwise_kernelILi128ELi4EZNS0_22gpu_kernel_impl_nocastINS0_13AUnaryFunctorIN3c104HalfES5_bZZZNS0_23logical_xor_kernel_cudaERNS_14TensorIteratorEENKUlvE0_clEvENKUlvE6_clEvEUlS5_S5_E_EEEEvRNS_18TensorIteratorBaseERKT_EUliE_EEviT1_ --------------------------
	.section	.text._ZN2at6native18elementwise_kernelILi128ELi4EZNS0_22gpu_kernel_impl_nocastINS0_13AUnaryFunctorIN3c104HalfES5_bZZZNS0_23logical_xor_kernel_cudaERNS_14TensorIteratorEENKUlvE0_clEvENKUlvE6_clEvEUlS5_S5_E_EEEEvRNS_18TensorIteratorBaseERKT_EUliE_EEviT1_,"ax",@progbits
	.align	128
        .global         _ZN2at6native18elementwise_kernelILi128ELi4EZNS0_22gpu_kernel_impl_nocastINS0_13AUnaryFunctorIN3c104HalfES5_bZZZNS0_23logical_xor_kernel_cudaERNS_14TensorIteratorEENKUlvE0_clEvENKUlvE6_clEvEUlS5_S5_E_EEEEvRNS_18TensorIteratorBaseERKT_EUliE_EEviT1_
        .type           _ZN2at6native18elementwise_kernelILi128ELi4EZNS0_22gpu_kernel_impl_nocastINS0_13AUnaryFunctorIN3c104HalfES5_bZZZNS0_23logical_xor_kernel_cudaERNS_14TensorIteratorEENKUlvE0_clEvENKUlvE6_clEvEUlS5_S5_E_EEEEvRNS_18TensorIteratorBaseERKT_EUliE_EEviT1_,@function
        .size           _ZN2at6native18elementwise_kernelILi128ELi4EZNS0_22gpu_kernel_impl_nocastINS0_13AUnaryFunctorIN3c104HalfES5_bZZZNS0_23logical_xor_kernel_cudaERNS_14TensorIteratorEENKUlvE0_clEvENKUlvE6_clEvEUlS5_S5_E_EEEEvRNS_18TensorIteratorBaseERKT_EUliE_EEviT1_,(.L_x_43779 - _ZN2at6native18elementwise_kernelILi128ELi4EZNS0_22gpu_kernel_impl_nocastINS0_13AUnaryFunctorIN3c104HalfES5_bZZZNS0_23logical_xor_kernel_cudaERNS_14TensorIteratorEENKUlvE0_clEvENKUlvE6_clEvEUlS5_S5_E_EEEEvRNS_18TensorIteratorBaseERKT_EUliE_EEviT1_)
        .other          _ZN2at6native18elementwise_kernelILi128ELi4EZNS0_22gpu_kernel_impl_nocastINS0_13AUnaryFunctorIN3c104HalfES5_bZZZNS0_23logical_xor_kernel_cudaERNS_14TensorIteratorEENKUlvE0_clEvENKUlvE6_clEvEUlS5_S5_E_EEEEvRNS_18TensorIteratorBaseERKT_EUliE_EEviT1_,@"STO_CUDA_ENTRY STV_DEFAULT"
_ZN2at6native18elementwise_kernelILi128ELi4EZNS0_22gpu_kernel_impl_nocastINS0_13AUnaryFunctorIN3c104HalfES5_bZZZNS0_23logical_xor_kernel_cudaERNS_14TensorIteratorEENKUlvE0_clEvENKUlvE6_clEvEUlS5_S5_E_EEEEvRNS_18TensorIteratorBaseERKT_EUliE_EEviT1_:
.text._ZN2at6native18elementwise_kernelILi128ELi4EZNS0_22gpu_kernel_impl_nocastINS0_13AUnaryFunctorIN3c104HalfES5_bZZZNS0_23logical_xor_kernel_cudaERNS_14TensorIteratorEENKUlvE0_clEvENKUlvE6_clEvEUlS5_S5_E_EEEEvRNS_18TensorIteratorBaseERKT_EUliE_EEviT1_:
        /* <DEDUP_REMOVED lines=16> */
[----:B------:R-:W-:Y:S01]  /*0100*/  ISETP.NE.AND P0, PT, R8, 0x1, PT ;  /* 0x000000010800780c */ /* 0x000fe20003f05270 */
[----:B------:R-:W-:-:S06]  /*0110*/  ULDC UR7, c[0x0][0x21c] ;  /* 0x0000870000077ab9 */ /* 0x000fcc0000000800 */
        /* <DEDUP_REMOVED lines=279> */
[----:B------:R-:W-:-:S03]  /*1290*/  @P0 IMAD.MOV.U32 R8, RZ, RZ, RZ ;  /* 0x000000ffff080224 */ /* 0x000fc600078e00ff */
[C---:B------:R-:W-:Y:S01]  /*12a0*/  IADD3 R11, -R9.reuse, RZ, RZ ;  /* 0x000000ff090b7210 */ /* 0x040fe20007ffe1ff */
[----:B------:R-:W1:Y:S08]  /*12b0*/  @P0 LDC R15, c[0x0][0x33c] ;  /* 0x0000cf00ff0f0b82 */ /* 0x000e700000000800 */
[----:B------:R-:W2:Y:S01]  /*12c0*/  @P0 LDC.64 R6, c[0x0][0x408] ;  /* 0x00010200ff060b82 */ /* 0x000ea20000000a00 */
[----:B0-----:R-:W-:-:S05]  /*12d0*/  @P0 IMAD.HI.U32 R4, R9, R12, R8 ;  /* 0x0000000c09040227 */ /* 0x001fca00078e0008 */
[----:B------:R-:W-:Y:S01]  /*12e0*/  @P0 SHF.R.U32.HI R8, RZ, R13, R4 ;  /* 0x0000000dff080219 */ /* 0x000fe20000011604 */
[----:B------:R-:W-:Y:S01]  /*12f0*/  IMAD R4, R11, UR8, R5 ;  /* 0x000000080b047c24 */ /* 0x000fe2000f8e0205 */
[----:B------:R-:W-:Y:S02]  /*1300*/  ULDC.64 UR8, c[0x0][0x400] ;  /* 0x0001000000087ab9 */ /* 0x000fe40000000a00 */
[----:B------:R-:W-:Y:S01]  /*1310*/  @P0 IADD3 R8, -R8, RZ, RZ ;  /* 0x000000ff08080210 */ /* 0x000fe20007ffe1ff */
[C---:B------:R-:W-:Y:S02]  /*1320*/  IMAD R3, R4.reuse, UR8, R3 ;  /* 0x0000000804037c24 */ /* 0x040fe4000f8e0203 */
[----:B------:R-:W-:Y:S02]  /*1330*/  IMAD R2, R4, UR9, R2 ;  /* 0x0000000904027c24 */ /* 0x000fe4000f8e0202 */
[----:B-1----:R-:W-:-:S04]  /*1340*/  @P0 IMAD R8, R8, R15, R9 ;  /* 0x0000000f08080224 */ /* 0x002fc800078e0209 */
[C---:B--2---:R-:W-:Y:S02]  /*1350*/  @P0 IMAD R3, R8.reuse, R6, R3 ;  /* 0x0000000608030224 */ /* 0x044fe400078e0203 */
[----:B------:R-:W-:-:S07]  /*1360*/  @P0 IMAD R2, R8, R7, R2 ;  /* 0x0000000708020224 */ /* 0x000fce00078e0202 */
.L_x_3468:
[----:B------:R-:W-:Y:S02]  /*1370*/  ULDC.64 UR8, c[0x0][0x418] ;  /* 0x0001060000087ab9 */ /* 0x000fe40000000a00 */
[----:B------:R-:W-:-:S04]  /*1380*/  IADD3 R4, P0, R2, UR8, RZ ;  /* 0x0000000802047c10 */ /* 0x000fc8000ff1e0ff */
[----:B------:R-:W-:Y:S01]  /*1390*/  IADD3.X R5, RZ, UR9, RZ, P0, !PT ;  /* 0x00000009ff057c10 */ /* 0x000fe200087fe4ff */
[----:B------:R-:W0:Y:S01]  /*13a0*/  LDC.U16 R2, c[0x0][0x422] ;  /* 0x00010880ff027b82 */ /* 0x000e220000000400 */
[----:B------:R-:W-:-:S03]  /*13b0*/  ULDC.64 UR8, c[0x0][0x410] ;  /* 0x0001040000087ab9 */ /* 0x000fc60000000a00 */
[----:B------:R-:W2:Y:S01]  /*13c0*/  LDG.E.U16 R4, desc[UR4][R4.64] ;  /* 0x0000000404047981 */ /* 0x000ea2000c1e1500 */
[----:B------:R-:W-:Y:S01]  /*13d0*/  IADD3 R0, R0, 0x80, RZ ;  /* 0x0000008000007810 */ /* 0x000fe20007ffe0ff */
[----:B0-----:R-:W-:-:S05]  /*13e0*/  HADD2.F32 R2, -RZ, R2.H0_H0 ;  /* 0x20000002ff027230 */ /* 0x001fca0000004100 */
[----:B------:R-:W-:Y:S02]  /*13f0*/  FSETP.NEU.FTZ.AND P0, PT, R2, RZ, PT ;  /* 0x000000ff0200720b */ /* 0x000fe40003f1d000 */
[----:B------:R-:W-:-:S04]  /*1400*/  IADD3 R2, P2, R3, UR8, RZ ;  /* 0x0000000803027c10 */ /* 0x000fc8000ff5e0ff */
[----:B------:R-:W-:Y:S01]  /*1410*/  IADD3.X R3, RZ, UR9, RZ, P2, !PT ;  /* 0x00000009ff037c10 */ /* 0x000fe200097fe4ff */
[----:B--2---:R-:W-:-:S05]  /*1420*/  HADD2.F32 R6, -RZ, R4.H0_H0 ;  /* 0x20000004ff067230 */ /* 0x004fca0000004100 */
[----:B------:R-:W-:-:S04]  /*1430*/  FSETP.NEU.FTZ.AND P1, PT, R6, RZ, PT ;  /* 0x000000ff0600720b */ /* 0x000fc80003f3d000 */
[----:B------:R-:W-:-:S04]  /*1440*/  PLOP3.LUT P0, PT, P0, P1, PT, 0x28, 0x0 ;  /* 0x000000000000781c */ /* 0x000fc80000702570 */
[----:B------:R-:W-:-:S05]  /*1450*/  SEL R7, RZ, 0x1, !P0 ;  /* 0x00000001ff077807 */ /* 0x000fca0004000000 */
[----:B------:R0:W-:Y:S04]  /*1460*/  STG.E.U8 desc[UR4][R2.64], R7 ;  /* 0x0000000702007986 */ /* 0x0001e8000c101104 */
.L_x_3467:
[----:B------:R-:W-:Y:S05]  /*1470*/  BSYNC B0 ;  /* 0x0000000000007941 */ /* 0x000fea0003800000 */
.L_x_3466:
[----:B------:R-:W-:Y:S01]  /*1480*/  ISETP.GE.AND P0, PT, R0, UR6, PT ;  /* 0x0000000600007c0c */ /* 0x000fe2000bf06270 */
[----:B------:R-:W-:-:S12]  /*1490*/  BSSY B0, `(.L_x_3469) ;  /* 0x0000280000007945 */ /* 0x000fd80003800000 */
[----:B------:R-:W-:Y:S05]  /*14a0*/  @P0 BRA `(.L_x_3470) ;  /* 0x0000002400f80947 */ /* 0x000fea0003800000 */
[----:B------:R-:W1:Y:S01]  /*14b0*/  LDC R8, c[0x0][0x218] ;  /* 0x00008600ff087b82 */ /* 0x000e620000000800 */
[----:B0-----:R-:W-:Y:S02]  /*14c0*/  CS2R R2, SRZ ;  /* 0x0000000000027805 */ /* 0x001fe4000001ff00 */
[----:B-1----:R-:W-:-:S13]  /*14d0*/  ISETP.NE.AND P0, PT, R8, RZ, PT ;  /* 0x000000ff0800720c */ /* 0x002fda0003f05270 */
        /* <DEDUP_REMOVED lines=299> */
.L_x_3471:
        /* <DEDUP_REMOVED lines=8> */
[----:B------:R-:W-:Y:S01]  /*2810*/  FSETP.NEU.FTZ.AND P2, PT, R6, RZ, PT ;  /* 0x000000ff0600720b */ /* 0x000fe20003f5d000 */
[----:B--2---:R-:W-:-:S05]  /*2820*/  HADD2.F32 R2, -RZ, R4.H0_H0 ;  /* 0x20000004ff027230 */ /* 0x004fca0000004100 */
        /* <DEDUP_REMOVED lines=310> */
.L_x_3472:
        /* <DEDUP_REMOVED lines=12> */
[----:B------:R-:W-:-:S03]  /*3c50*/  PLOP3.LUT P0, PT, P2, P0, PT, 0x28, 0x0 ;  /* 0x000000000000781c */ /* 0x000fc60001700570 */
[----:B------:R-:W-:Y:S01]  /*3c60*/  IMAD.X R3, RZ, RZ, UR9, P1 ;  /* 0x00000009ff037e24 */ /* 0x000fe200088e06ff */
[----:B------:R-:W-:-:S05]  /*3c70*/  SEL R7, RZ, 0x1, !P0 ;  /* 0x00000001ff077807 */ /* 0x000fca0004000000 */
[----:B------:R2:W-:Y:S04]  /*3c80*/  STG.E.U8 desc[UR4][R2.64], R7 ;  /* 0x0000000702007986 */ /* 0x0005e8000c101104 */
.L_x_3470:
[----:B------:R-:W-:Y:S05]  /*3c90*/  BSYNC B0 ;  /* 0x0000000000007941 */ /* 0x000fea0003800000 */
.L_x_3469:
        /* <DEDUP_REMOVED lines=8> */
[----:B------:R-:W-:Y:S02]  /*3d20*/  MOV R3, R0 ;  /* 0x0000000000037202 */ /* 0x000fe40000000f00 */
[----:B------:R-:W-:Y:S01]  /*3d30*/  ISETP.NE.AND P0, PT, R8, 0x1, PT ;  /* 0x000000010800780c */ /* 0x000fe20003f05270 */
        /* <DEDUP_REMOVED lines=282> */
[----:B------:R-:W-:Y:S01]  /*4ee0*/  IADD3 R4, -R7, RZ, RZ ;  /* 0x000000ff07047210 */ /* 0x000fe20007ffe1ff */
[----:B------:R-:W1:Y:S04]  /*4ef0*/  @P0 LDC R11, c[0x0][0x33c] ;  /* 0x0000cf00ff0b0b82 */ /* 0x000e680000000800 */
[----:B------:R-:W-:-:S04]  /*4f00*/  IMAD R4, R4, UR8, R5 ;  /* 0x0000000804047c24 */ /* 0x000fc8000f8e0205 */
[----:B------:R-:W2:Y:S01]  /*4f10*/  @P0 LDC.64 R12, c[0x0][0x408] ;  /* 0x00010200ff0c0b82 */ /* 0x000ea20000000a00 */
[C---:B------:R-:W-:Y:S02]  /*4f20*/  IMAD R3, R4.reuse, UR6, R3 ;  /* 0x0000000604037c24 */ /* 0x040fe4000f8e0203 */
[----:B------:R-:W-:Y:S02]  /*4f30*/  IMAD R2, R4, UR7, R2 ;  /* 0x0000000704027c24 */ /* 0x000fe4000f8e0202 */
[----:B0-----:R-:W-:-:S05]  /*4f40*/  @P0 IMAD.HI.U32 R0, R7, R8, R6 ;  /* 0x0000000807000227 */ /* 0x001fca00078e0006 */
[----:B------:R-:W-:-:S04]  /*4f50*/  @P0 SHF.R.U32.HI R0, RZ, R9, R0 ;  /* 0x00000009ff000219 */ /* 0x000fc80000011600 */
[----:B------:R-:W-:-:S05]  /*4f60*/  @P0 IADD3 R6, -R0, RZ, RZ ;  /* 0x000000ff00060210 */ /* 0x000fca0007ffe1ff */
[----:B-1----:R-:W-:-:S04]  /*4f70*/  @P0 IMAD R6, R11, R6, R7 ;  /* 0x000000060b060224 */ /* 0x002fc800078e0207 */
[C---:B--2---:R-:W-:Y:S02]  /*4f80*/  @P0 IMAD R3, R6.reuse, R12, R3 ;  /* 0x0000000c06030224 */ /* 0x044fe400078e0203 */
[----:B------:R-:W-:-:S07]  /*4f90*/  @P0 IMAD R2, R6, R13, R2 ;  /* 0x0000000d06020224 */ /* 0x000fce00078e0202 */
.L_x_3473:
[----:B------:R-:W-:Y:S02]  /*4fa0*/  ULDC.64 UR6, c[0x0][0x418] ;  /* 0x0001060000067ab9 */ /* 0x000fe40000000a00 */
[----:B------:R-:W-:-:S04]  /*4fb0*/  IADD3 R4, P0, R2, UR6, RZ ;  /* 0x0000000602047c10 */ /* 0x000fc8000ff1e0ff */
[----:B------:R-:W-:Y:S01]  /*4fc0*/  IADD3.X R5, RZ, UR7, RZ, P0, !PT ;  /* 0x00000007ff057c10 */ /* 0x000fe200087fe4ff */
[----:B------:R-:W0:Y:S01]  /*4fd0*/  LDC.U16 R0, c[0x0][0x422] ;  /* 0x00010880ff007b82 */ /* 0x000e220000000400 */
[----:B------:R-:W-:-:S03]  /*4fe0*/  ULDC.64 UR6, c[0x0][0x410] ;  /* 0x0001040000067ab9 */ /* 0x000fc60000000a00 */
[----:B------:R-:W2:Y:S01]  /*4ff0*/  LDG.E.U16 R4, desc[UR4][R4.64] ;  /* 0x0000000404047981 */ /* 0x000ea2000c1e1500 */
        /* <DEDUP_REMOVED lines=8> */
[----:B------:R-:W-:Y:S01]  /*5080*/  STG.E.U8 desc[UR4][R2.64], R7 ;  /* 0x0000000702007986 */ /* 0x000fe2000c101104 */
[----:B------:R-:W-:Y:S05]  /*5090*/  EXIT ;  /* 0x000000000000794d */ /* 0x000fea0003800000 */
.L_x_3474:
        /* <DEDUP_REMOVED lines=14> */
.L_x_43779:


//--------------------- .text._ZN2at6native27unrolled_elementwise_kernelINS0_13AUnaryFunctorIN3c104HalfES4_bZZZNS0_23logical_xor_kernel_cudaERNS_14TensorIteratorEENKUlvE0_clEvENKUlvE6_clEvEUlS4_S4_E_EESt5arrayIPcLm2EELi4E23TrivialOffsetCalculatorILi1EjESF_NS0_6memory15LoadWithoutCastENSG_16StoreWithoutCastEEEviT_T0_T2_T3_T4_T5_ --------------------------
	.section	.text._ZN2at6native27unrolled_elementwise_kernelINS0_13AUnaryFunctorIN3c104HalfES4_bZZZNS0_23logical_xor_kernel_cudaERNS_14TensorIteratorEENKUlvE0_clEvENKUlvE6_clEvEUlS4_S4_E_EESt5arrayIPcLm2EELi4E23TrivialOffsetCalculatorILi1EjESF_NS0_6memory15LoadWithoutCastENSG_16StoreWithoutCastEEEviT_T0_T2_T3_T4_T5_,"ax",@progbits
	.align	128
        .global         _ZN2at6native27unrolled_elementwise_kernelINS0_13AUnaryFunctorIN3c104HalfES4_bZZZNS0_23logical_xor_kernel_cudaERNS_14TensorIteratorEENKUlvE0_clEvENKUlvE6_clEvEUlS4_S4_E_EESt5arrayIPcLm2EELi4E23TrivialOffsetCalculatorILi1EjESF_NS0_6memory15LoadWithoutCastENSG_16StoreWithoutCastEEEviT_T0_T2_T3_T4_T5_
        .type           _ZN2at6native27unrolled_elementwise_kernelINS0_13AUnaryFunctorIN3c104HalfES4_bZZZNS0_23logical_xor_kernel_cudaERNS_14TensorIteratorEENKUlvE0_clEvENKUlvE6_clEvEUlS4_S4_E_EESt5arrayIPcLm2EELi4E23TrivialOffsetCalculatorILi1EjESF_NS0_6memory15LoadWithoutCastENSG_16StoreWithoutCastEEEviT_T0_T2_T3_T4_T5_,@function
        .size           _ZN2at6native27unrolled_elementwise_kernelINS0_13AUnaryFunctorIN3c104HalfES4_bZZZNS0_23logical_xor_kernel_cudaERNS_14TensorIteratorEENKUlvE0_clEvENKUlvE6_clEvEUlS4_S4_E_EESt5arrayIPcLm2EELi4E23TrivialOffsetCalculatorILi1EjESF_NS0_6memory15LoadWithoutCastENSG_16StoreWithoutCastEEEviT_T0_T2_T3_T4_T5_,(.L_x_43780 - _ZN2at6native27unrolled_elementwise_kernelINS0_13AUnaryFunctorIN3c104HalfES4_bZZZNS0_23logical_xor_kernel_cudaERNS_14TensorIteratorEENKUlvE0_clEvENKUlvE6_clEvEUlS4_S4_E_EESt5arrayIPcLm2EELi4E23TrivialOffsetCalculatorILi1EjESF_NS0_6memory15LoadWithoutCastENSG_16StoreWithoutCastEEEviT_T0_T2_T3_T4_T5_)
        .other          _ZN2at6native27unrolled_elementwise_kernelINS0_13AUnaryFunctorIN3c104HalfES4_bZZZNS0_23logical_xor_kernel_cudaERNS_14TensorIteratorEENKUlvE0_clEvENKUlvE6_clEvEUlS4_S4_E_EESt5arrayIPcLm2EELi4E23TrivialOffsetCalculatorILi1EjESF_NS0_6memory15LoadWithoutCastENSG_16StoreWithoutCastEEEviT_T0_T2_T3_T4_T5_,@"STO_CUDA_ENTRY STV_DEFAULT"
_ZN2at6native27unrolled_elementwise_kernelINS0_13AUnaryFunctorIN3c104HalfES4_bZZZNS0_23logical_xor_kernel_cudaERNS_14TensorIteratorEENKUlvE0_clEvENKUlvE6_clEvEUlS4_S4_E_EESt5arrayIPcLm2EELi4E23TrivialOffsetCalculatorILi1EjESF_NS0_6memory15LoadWithoutCastENSG_16StoreWithoutCastEEEviT_T0_T2_T3_T4_T5_:
.text._ZN2at6native27unrolled_elementwise_kernelINS0_13AUnaryFunctorIN3c104HalfES4_bZZZNS0_23logical_xor_kernel_cudaERNS_14TensorIteratorEENKUlvE0_clEvENKUlvE6_clEvEUlS4_S4_E_EESt5arrayIPcLm2EELi4E23TrivialOffsetCalculatorILi1EjESF_NS0_6memory15LoadWithoutCastENSG_16StoreWithoutCastEEEviT_T0_T2_T3_T4_T5_:
[----:B------:R-:W-:Y:S01]  /*0000*/  LDC R1, c[0x0][0x28] ;  /* 0x00000a00ff017b82 */ /* 0x000fe20000000800 */
[----:B------:R-:W0:Y:S07]  /*0010*/  S2R R0, SR_CTAID.X ;  /* 0x0000000000007919 */ /* 0x000e2e0000002500 */
[----:B------:R-:W0:Y:S01]  /*0020*/  LDC R9, c[0x0][0x210] ;  /* 0x00008400ff097b82 */ /* 0x000e220000000800 */
[----:B------:R-:W-:Y:S01]  /*0030*/  PRMT R12, RZ, 0x7610, R12 ;  /* 0x00007610ff0c7816 */ /* 0x000fe2000000000c */
[----:B------:R-:W-:Y:S01]  /*0040*/  ULDC.64 UR4, c[0x0][0x208] ;  /* 0x0000820000047ab9 */ /* 0x000fe20000000a00 */
[----:B------:R-:W1:Y:S01]  /*0050*/  S2R R7, SR_TID.X ;  /* 0x0000000000077919 */ /* 0x000e620000002100 */
[----:B------:R-:W-:Y:S01]  /*0060*/  PRMT R6, RZ, 0x7610, R6 ;  /* 0x00007610ff067816 */ /* 0x000fe20000000006 */
        /* <DEDUP_REMOVED lines=9> */
[----:B------:R-:W-:-:S05]  /*0100*/  @!P0 VIADD R13, R13, 0x80 ;  /* 0x000000800d0d8836 */ /* 0x000fca0000000000 */
[----:B------:R-:W-:-:S13]  /*0110*/  ISETP.GE.AND P1, PT, R13, R2, PT ;  /* 0x000000020d00720c */ /* 0x000fda0003f26270 */
[----:B------:R-:W2:Y:S01]  /*0120*/  @!P1 LDC.64 R10, c[0x0][0x220] ;  /* 0x00008800ff0a9b82 */ /* 0x000ea20000000a00 */
[----:B------:R-:W-:Y:S02]  /*0130*/  @!P1 IMAD R21, R0, 0x200, R13 ;  /* 0x0000020000159824 */ /* 0x000fe400078e020d */
[----:B-1----:R-:W-:-:S04]  /*0140*/  @!P0 IMAD.WIDE.U32 R14, R19, 0x2, R14 ;  /* 0x00000002130e8825 */ /* 0x002fc800078e000e */
[----:B0-----:R-:W-:Y:S01]  /*0150*/  @!P4 IMAD.WIDE.U32 R16, R17, 0x2, R8 ;  /* 0x000000021110c825 */ /* 0x001fe200078e0008 */
[----:B------:R-:W3:Y:S03]  /*0160*/  @!P0 LDG.E.U16 R6, desc[UR4][R14.64] ;  /* 0x000000040e068981 */ /* 0x000ee6000c1e1500 */
[----:B--2---:R-:W-:-:S05]  /*0170*/  @!P1 IMAD.WIDE.U32 R10, R21, 0x2, R10 ;  /* 0x00000002150a9825 */ /* 0x004fca00078e000a */
[----:B------:R0:W2:Y:S01]  /*0180*/  @!P1 LDG.E.U16 R12, desc[UR4][R10.64] ;  /* 0x000000040a0c9981 */ /* 0x0000a2000c1e1500 */
[----:B------:R-:W-:-:S06]  /*0190*/  PRMT R9, RZ, 0x7610, R9 ;  /* 0x00007610ff097816 */ /* 0x000fcc0000000009 */
[----:B------:R-:W4:Y:S01]  /*01a0*/  @!P4 LDG.E.U16 R9, desc[UR4][R16.64] ;  /* 0x000000041009c981 */ /* 0x000f22000c1e1500 */
[----:B------:R-:W-:-:S05]  /*01b0*/  @!P1 VIADD R13, R13, 0x80 ;  /* 0x000000800d0d9836 */ /* 0x000fca0000000000 */
[----:B------:R-:W-:-:S13]  /*01c0*/  ISETP.GE.AND P0, PT, R13, R2, PT ;  /* 0x000000020d00720c */ /* 0x000fda0003f06270 */
[----:B------:R-:W1:Y:S01]  /*01d0*/  @!P0 LDC.64 R18, c[0x0][0x220] ;  /* 0x00008800ff128b82 */ /* 0x000e620000000a00 */
[----:B0-----:R-:W-:Y:S02]  /*01e0*/  VIADD R11, R7, 0x100 ;  /* 0x00000100070b7836 */ /* 0x001fe40000000000 */
[----:B------:R-:W-:-:S03]  /*01f0*/  @!P0 IMAD R13, R0, 0x200, R13 ;  /* 0x00000200000d8824 */ /* 0x000fc600078e020d */
[----:B------:R-:W-:Y:S01]  /*0200*/  ISETP.GE.AND P5, PT, R11, R2, PT ;  /* 0x000000020b00720c */ /* 0x000fe20003fa6270 */
[----:B-1----:R-:W-:-:S04]  /*0210*/  @!P0 IMAD.WIDE.U32 R18, R13, 0x2, R18 ;  /* 0x000000020d128825 */ /* 0x002fc800078e0012 */
[----:B------:R-:W-:-:S05]  /*0220*/  VIADD R13, R7, 0x80 ;  /* 0x00000080070d7836 */ /* 0x000fca0000000000 */
[----:B------:R-:W-:-:S03]  /*0230*/  ISETP.GE.AND P3, PT, R13, R2, PT ;  /* 0x000000020d00720c */ /* 0x000fc60003f66270 */
[----:B------:R-:W0:Y:S10]  /*0240*/  @!P5 LDC.U16 R13, c[0x0][0x216] ;  /* 0x00008580ff0ddb82 */ /* 0x000e340000000400 */
[----:B------:R-:W1:Y:S08]  /*0250*/  @!P3 LDC.U16 R11, c[0x0][0x216] ;  /* 0x00008580ff0bbb82 */ /* 0x000e700000000400 */
[----:B------:R-:W4:Y:S01]  /*0260*/  @!P4 LDC.U16 R10, c[0x0][0x216] ;  /* 0x00008580ff0acb82 */ /* 0x000f220000000400 */
[----:B0-----:R-:W-:Y:S01]  /*0270*/  @!P5 HADD2.F32 R13, -RZ, R13.H0_H0 ;  /* 0x2000000dff0dd230 */ /* 0x001fe20000004100 */
[----:B------:R-:W-:-:S04]  /*0280*/  PRMT R8, RZ, 0x7610, R8 ;  /* 0x00007610ff087816 */ /* 0x000fc80000000008 */
[----:B------:R-:W-:Y:S02]  /*0290*/  @!P5 FSETP.NEU.FTZ.AND P6, PT, R13, RZ, PT ;  /* 0x000000ff0d00d20b */ /* 0x000fe40003fdd000 */
[----:B------:R0:W5:Y:S01]  /*02a0*/  @!P0 LDG.E.U16 R8, desc[UR4][R18.64] ;  /* 0x0000000412088981 */ /* 0x000162000c1e1500 */
[----:B-1----:R-:W-:-:S05]  /*02b0*/  @!P3 HADD2.F32 R11, -RZ, R11.H0_H0 ;  /* 0x2000000bff0bb230 */ /* 0x002fca0000004100 */
[----:B------:R-:W-:Y:S02]  /*02c0*/  @!P3 FSETP.NEU.FTZ.AND P1, PT, R11, RZ, PT ;  /* 0x000000ff0b00b20b */ /* 0x000fe40003f3d000 */
[----:B------:R-:W-:Y:S01]  /*02d0*/  @!P4 LEA R11, R0, R7, 0x9 ;  /* 0x00000007000bc211 */ /* 0x000fe200078e48ff */
[----:B------:R-:W-:Y:S01]  /*02e0*/  BSSY B0, `(.L_x_3475) ;  /* 0x0000025000007945 */ /* 0x000fe20003800000 */
[----:B---3--:R-:W-:Y:S02]  /*02f0*/  @!P3 HADD2.F32 R6, -RZ, R6.H0_H0 ;  /* 0x20000006ff06b230 */ /* 0x008fe40000004100 */
[----:B--2---:R-:W-:-:S05]  /*0300*/  @!P5 HADD2.F32 R12, -RZ, R12.H0_H0 ;  /* 0x2000000cff0cd230 */ /* 0x004fca0000004100 */
[----:B------:R-:W-:Y:S02]  /*0310*/  @!P5 FSETP.NEU.FTZ.AND P2, PT, R12, RZ, PT ;  /* 0x000000ff0c00d20b */ /* 0x000fe40003f5d000 */
[----:B------:R-:W1:Y:S01]  /*0320*/  @!P4 LDC.64 R12, c[0x0][0x218] ;  /* 0x00008600ff0ccb82 */ /* 0x000e620000000a00 */
[----:B------:R-:W-:Y:S01]  /*0330*/  @!P3 FSETP.NEU.FTZ.AND P0, PT, R6, RZ, PT ;  /* 0x000000ff0600b20b */ /* 0x000fe20003f1d000 */
[----:B----4-:R-:W-:Y:S02]  /*0340*/  @!P4 HADD2.F32 R9, -RZ, R9.H0_H0 ;  /* 0x20000009ff09c230 */ /* 0x010fe40000004100 */
[----:B------:R-:W-:Y:S01]  /*0350*/  @!P4 HADD2.F32 R6, -RZ, R10.H0_H0 ;  /* 0x2000000aff06c230 */ /* 0x000fe20000004100 */
[----:B------:R-:W-:Y:S02]  /*0360*/  @!P3 PLOP3.LUT P0, PT, P1, P0, PT, 0x28, 0x0 ;  /* 0x000000000000b81c */ /* 0x000fe40000f00570 */
[----:B------:R-:W-:Y:S02]  /*0370*/  @!P5 PLOP3.LUT P2, PT, P6, P2, PT, 0x28, 0x0 ;  /* 0x000000000000d81c */ /* 0x000fe40003744570 */
[----:B------:R-:W-:Y:S01]  /*0380*/  @!P4 FSETP.NEU.FTZ.AND P1, PT, R9, RZ, PT ;  /* 0x000000ff0900c20b */ /* 0x000fe20003f3d000 */
[----:B------:R-:W-:Y:S01]  /*0390*/  VIADD R9, R7, 0x180 ;  /* 0x0000018007097836 */ /* 0x000fe20000000000 */
[----:B------:R-:W-:-:S04]  /*03a0*/  @!P4 FSETP.NEU.FTZ.AND P6, PT, R6, RZ, PT ;  /* 0x000000ff0600c20b */ /* 0x000fc80003fdd000 */
[----:B------:R-:W-:Y:S02]  /*03b0*/  @!P4 PLOP3.LUT P1, PT, P6, P1, PT, 0x28, 0x0 ;  /* 0x000000000000c81c */ /* 0x000fe40003722570 */
[----:B------:R-:W-:Y:S02]  /*03c0*/  ISETP.GE.AND P6, PT, R9, R2, PT ;  /* 0x000000020900720c */ /* 0x000fe40003fc6270 */
[----:B------:R-:W-:Y:S02]  /*03d0*/  @!P4 SEL R5, RZ, 0x1, !P1 ;  /* 0x00000001ff05c807 */ /* 0x000fe40004800000 */
[----:B-1----:R-:W-:-:S05]  /*03e0*/  @!P4 IADD3 R10, P1, R11, R12, RZ ;  /* 0x0000000c0b0ac210 */ /* 0x002fca0007f3e0ff */
[----:B------:R-:W-:-:S04]  /*03f0*/  @!P4 IMAD.X R11, RZ, RZ, R13, P1 ;  /* 0x000000ffff0bc224 */ /* 0x000fc800008e060d */
[----:B------:R-:W1:Y:S01]  /*0400*/  @!P6 LDC.U16 R6, c[0x0][0x216] ;  /* 0x00008580ff06eb82 */ /* 0x000e620000000400 */
[----:B------:R-:W-:Y:S01]  /*0410*/  @!P4 VIADD R7, R7, 0x80 ;  /* 0x000000800707c836 */ /* 0x000fe20000000000 */
[----:B------:R0:W-:Y:S04]  /*0420*/  @!P4 STG.E.U8 desc[UR4][R10.64], R5 ;  /* 0x000000050a00c986 */ /* 0x0001e8000c101104 */
[----:B------:R-:W-:Y:S02]  /*0430*/  ISETP.GE.AND P1, PT, R7, R2, PT ;  /* 0x000000020700720c */ /* 0x000fe40003f26270 */
[----:B------:R-:W-:Y:S02]  /*0440*/  @!P3 SEL R3, RZ, 0x1, !P0 ;  /* 0x00000001ff03b807 */ /* 0x000fe40004000000 */
[----:B------:R-:W-:-:S09]  /*0450*/  @!P5 SEL R4, RZ, 0x1, !P2 ;  /* 0x00000001ff04d807 */ /* 0x000fd20005000000 */
[----:B0-----:R-:W-:Y:S05]  /*0460*/  @P1 BRA `(.L_x_3476) ;  /* 0x0000000000301947 */ /* 0x001fea0003800000 */
        /* <DEDUP_REMOVED lines=12> */
.L_x_3476:
[----:B------:R-:W-:Y:S05]  /*0530*/  BSYNC B0 ;  /* 0x0000000000007941 */ /* 0x000fea0003800000 */
.L_x_3475:
[----:B------:R-:W-:Y:S01]  /*0540*/  ISETP.GE.AND P0, PT, R7, R2, PT ;  /* 0x000000020700720c */ /* 0x000fe20003f06270 */
[----:B-1----:R-:W-:Y:S02]  /*0550*/  @!P6 HADD2.F32 R6, -RZ, R6.H0_H0 ;  /* 0x20000006ff06e230 */ /* 0x002fe40000004100 */
[----:B-----5:R-:W-:-:S03]  /*0560*/  @!P6 HADD2.F32 R8, -RZ, R8.H0_H0 ;  /* 0x20000008ff08e230 */ /* 0x020fc60000004100 */
        /* <DEDUP_REMOVED lines=11> */
.L_x_3477:
        /* <DEDUP_REMOVED lines=14> */
.L_x_43780:


//--------------------- .text._ZN2at6native29vectorized_elementwise_kernelILi2ENS0_13AUnaryFunctorIN3c104HalfES4_bZZZNS0_23logical_xor_kernel_cudaERNS_14TensorIteratorEENKUlvE0_clEvENKUlvE6_clEvEUlS4_S4_E_EESt5arrayIPcLm2EEEEviT0_T1_ --------------------------
	.section	.text._ZN2at6native29vectorized_elementwise_kernelILi2ENS0_13AUnaryFunctorIN3c104HalfES4_bZZZNS0_23logical_xor_kernel_cudaERNS_14TensorIteratorEENKUlvE0_clEvENKUlvE6_clEvEUlS4_S4_E_EESt5arrayIPcLm2EEEEviT0_T1_,"ax",@progbits
	.align	128
        .global         _ZN2at6native29vectorized_elementwise_kernelILi2ENS0_13AUnaryFunctorIN3c104HalfES4_bZZZNS0_23logical_xor_kernel_cudaERNS_14TensorIteratorEENKUlvE0_clEvENKUlvE6_clEvEUlS4_S4_E_EESt5arrayIPcLm2EEEEviT0_T1_
        .type           _ZN2at6native29vectorized_elementwise_kernelILi2ENS0_13AUnaryFunctorIN3c104HalfES4_bZZZNS0_23logical_xor_kernel_cudaERNS_14TensorIteratorEENKUlvE0_clEvENKUlvE6_clEvEUlS4_S4_E_EESt5arrayIPcLm2EEEEviT0_T1_,@function
        .size           _ZN2at6native29vectorized_elementwise_kernelILi2ENS0_13AUnaryFunctorIN3c104HalfES4_bZZZNS0_23logical_xor_kernel_cudaERNS_14TensorIteratorEENKUlvE0_clEvENKUlvE6_clEvEUlS4_S4_E_EESt5arrayIPcLm2EEEEviT0_T1_,(.L_x_43781 - _ZN2at6native29vectorized_elementwise_kernelILi2ENS0_13AUnaryFunctorIN3c104HalfES4_bZZZNS0_23logical_xor_kernel_cudaERNS_14TensorIteratorEENKUlvE0_clEvENKUlvE6_clEvEUlS4_S4_E_EESt5arrayIPcLm2EEEEviT0_T1_)
        .other          _ZN2at6native29vectorized_elementwise_kernelILi2ENS0_13AUnaryFunctorIN3c104HalfES4_bZZZNS0_23logical_xor_kernel_cudaERNS_14TensorIteratorEENKUlvE0_clEvENKUlvE6_clEvEUlS4_S4_E_EESt5arrayIPcLm2EEEEviT0_T1_,@"STO_CUDA_ENTRY STV_DEFAULT"
_ZN2at6native29vectorized_elementwise_kernelILi2ENS0_13AUnaryFunctorIN3c104HalfES4_bZZZNS0_23logical_xor_kernel_cudaERNS_14TensorIteratorEENKUlvE0_clEvENKUlvE6_clEvEUlS4_S4_E_EESt5arrayIPcLm2EEEEviT0_T1_:
.text._ZN2at6native29vectorized_elementwise_kernelILi2ENS0_13AUnaryFunctorIN3c104HalfES4_bZZZNS0_23logical_xor_kernel_cudaERNS_14TensorIteratorEENKUlvE0_clEvENKUlvE6_clEvEUlS4_S4_E_EESt5arrayIPcLm2EEEEviT0_T1_:
        /* <DEDUP_REMOVED lines=10> */
[----:B------:R-:W-:Y:S01]  /*00a0*/  ULDC.64 UR6, c[0x0][0x218] ;  /* 0x0000860000067ab9 */ /* 0x000fe20000000a00 */
[----:B-1----:R-:W-:-:S04]  /*00b0*/  IMAD.WIDE R2, R0, 0x2, R2 ;  /* 0x0000000200027825 */ /* 0x002fc800078e0202 */
[----:B0-----:R-:W-:-:S05]  /*00c0*/  IMAD.WIDE.U32 R4, R7, 0x4, R2 ;  /* 0x0000000407047825 */ /* 0x001fca00078e0002 */
[----:B------:R-:W2:Y:S04]  /*00d0*/  LDG.E R6, desc[UR4][R4.64] ;  /* 0x0000000404067981 */ /* 0x000ea8000c1e1900 */
[----:B------:R-:W3:Y:S04]  /*00e0*/  LDG.E R9, desc[UR4][R4.64+0x400] ;  /* 0x0004000404097981 */ /* 0x000ee8000c1e1900 */
[----:B------:R-:W4:Y:S04]  /*00f0*/  LDG.E R10, desc[UR4][R4.64+0x600] ;  /* 0x00060004040a7981 */ /* 0x000f28000c1e1900 */
[----:B------:R3:W5:Y:S01]  /*0100*/  LDG.E R8, desc[UR4][R4.64+0x200] ;  /* 0x0002000404087981 */ /* 0x000762000c1e1900 */
[----:B------:R-:W0:Y:S01]  /*0110*/  LDC.U16 R11, c[0x0][0x216] ;  /* 0x00008580ff0b7b82 */ /* 0x000e220000000400 */
[----:B------:R-:W-:-:S05]  /*0120*/  IADD3 R2, P0, R0, UR6, RZ ;  /* 0x0000000600027c10 */ /* 0x000fca000ff1e0ff */
[----:B------:R-:W-:Y:S02]  /*0130*/  IMAD.X R3, RZ, RZ, UR7, P0 ;  /* 0x00000007ff037e24 */ /* 0x000fe400080e06ff */
[----:B------:R-:W-:-:S04]  /*0140*/  IMAD.WIDE R2, R7, 0x2, R2 ;  /* 0x0000000207027825 */ /* 0x000fc800078e0202 */
[--C-:B--2---:R-:W-:Y:S02]  /*0150*/  HADD2.F32 R0, -RZ, R6.reuse.H0_H0 ;  /* 0x20000006ff007230 */ /* 0x104fe40000004100 */
[----:B------:R-:W-:-:S03]  /*0160*/  HADD2.F32 R6, -RZ, R6.H1_H1 ;  /* 0x30000006ff067230 */ /* 0x000fc60000004100 */
[----:B------:R-:W-:Y:S01]  /*0170*/  FSETP.NEU.FTZ.AND P2, PT, R0, RZ, PT ;  /* 0x000000ff0000720b */ /* 0x000fe20003f5d000 */
[----:B0-----:R-:W-:Y:S02]  /*0180*/  HADD2.F32 R0, -RZ, R11.H0_H0 ;  /* 0x2000000bff007230 */ /* 0x001fe40000004100 */
[--C-:B---3--:R-:W-:Y:S01]  /*0190*/  HADD2.F32 R4, -RZ, R9.reuse.H0_H0 ;  /* 0x20000009ff047230 */ /* 0x108fe20000004100 */
[----:B------:R-:W-:Y:S02]  /*01a0*/  FSETP.NEU.FTZ.AND P1, PT, R6, RZ, PT ;  /* 0x000000ff0600720b */ /* 0x000fe40003f3d000 */
[----:B------:R-:W-:Y:S01]  /*01b0*/  FSETP.NEU.FTZ.AND P4, PT, R0, RZ, PT ;  /* 0x000000ff0000720b */ /* 0x000fe20003f9d000 */
[----:B------:R-:W-:Y:S01]  /*01c0*/  HADD2.F32 R0, -RZ, R9.H1_H1 ;  /* 0x30000009ff007230 */ /* 0x000fe20000004100 */
[----:B------:R-:W-:Y:S01]  /*01d0*/  FSETP.NEU.FTZ.AND P5, PT, R4, RZ, PT ;  /* 0x000000ff0400720b */ /* 0x000fe20003fbd000 */
[----:B----4-:R-:W-:Y:S01]  /*01e0*/  HADD2.F32 R5, -RZ, R10.H0_H0 ;  /* 0x2000000aff057230 */ /* 0x010fe20000004100 */
[----:B------:R-:W-:Y:S01]  /*01f0*/  PLOP3.LUT P2, PT, P4, P2, PT, 0x28, 0x0 ;  /* 0x000000000000781c */ /* 0x000fe20002744570 */
[--C-:B-----5:R-:W-:Y:S01]  /*0200*/  HADD2.F32 R7, -RZ, R8.reuse.H0_H0 ;  /* 0x20000008ff077230 */ /* 0x120fe20000004100 */
[----:B------:R-:W-:Y:S01]  /*0210*/  PLOP3.LUT P1, PT, P4, P1, PT, 0x28, 0x0 ;  /* 0x000000000000781c */ /* 0x000fe20002722570 */
[----:B------:R-:W-:Y:S01]  /*0220*/  HADD2.F32 R8, -RZ, R8.H1_H1 ;  /* 0x30000008ff087230 */ /* 0x000fe20000004100 */
[----:B------:R-:W-:Y:S01]  /*0230*/  FSETP.NEU.FTZ.AND P3, PT, R0, RZ, PT ;  /* 0x000000ff0000720b */ /* 0x000fe20003f7d000 */
[----:B------:R-:W-:Y:S01]  /*0240*/  HADD2.F32 R4, -RZ, R10.H1_H1 ;  /* 0x3000000aff047230 */ /* 0x000fe20000004100 */
[----:B------:R-:W-:-:S02]  /*0250*/  SEL R0, RZ, 0x1, !P2 ;  /* 0x00000001ff007807 */ /* 0x000fc40005000000 */
[----:B------:R-:W-:Y:S02]  /*0260*/  FSETP.NEU.FTZ.AND P2, PT, R5, RZ, PT ;  /* 0x000000ff0500720b */ /* 0x000fe40003f5d000 */
[----:B------:R-:W-:Y:S02]  /*0270*/  SEL R5, RZ, 0x1, !P1 ;  /* 0x00000001ff057807 */ /* 0x000fe40004800000 */
[----:B------:R-:W-:Y:S02]  /*0280*/  FSETP.NEU.FTZ.AND P0, PT, R7, RZ, PT ;  /* 0x000000ff0700720b */ /* 0x000fe40003f1d000 */
[----:B------:R-:W-:Y:S02]  /*0290*/  FSETP.NEU.FTZ.AND P6, PT, R8, RZ, PT ;  /* 0x000000ff0800720b */ /* 0x000fe40003fdd000 */
[----:B------:R-:W-:Y:S02]  /*02a0*/  FSETP.NEU.FTZ.AND P1, PT, R4, RZ, PT ;  /* 0x000000ff0400720b */ /* 0x000fe40003f3d000 */
[----:B------:R-:W-:-:S02]  /*02b0*/  PLOP3.LUT P0, PT, P4, P0, PT, 0x28, 0x0 ;  /* 0x000000000000781c */ /* 0x000fc40002700570 */
[----:B------:R-:W-:Y:S02]  /*02c0*/  PLOP3.LUT P6, PT, P4, P6, PT, 0x28, 0x0 ;  /* 0x000000000000781c */ /* 0x000fe400027cc570 */
[----:B------:R-:W-:Y:S02]  /*02d0*/  PLOP3.LUT P5, PT, P4, P5, PT, 0x28, 0x0 ;  /* 0x000000000000781c */ /* 0x000fe400027aa570 */
[----:B------:R-:W-:Y:S02]  /*02e0*/  PLOP3.LUT P3, PT, P4, P3, PT, 0x28, 0x0 ;  /* 0x000000000000781c */ /* 0x000fe40002766570 */
[----:B------:R-:W-:Y:S02]  /*02f0*/  PLOP3.LUT P2, PT, P4, P2, PT, 0x28, 0x0 ;  /* 0x000000000000781c */ /* 0x000fe40002744570 */
[----:B------:R-:W-:Y:S02]  /*0300*/  PLOP3.LUT P1, PT, P4, P1, PT, 0x28, 0x0 ;  /* 0x000000000000781c */ /* 0x000fe40002722570 */
        /* <DEDUP_REMOVED lines=15> */
.L_x_3478:
[----:B------:R-:W0:Y:S02]  /*0400*/  S2R R11, SR_TID.X ;  /* 0x00000000000b7919 */ /* 0x000e240000002100 */
        /* <DEDUP_REMOVED lines=9> */
[C---:B------:R-:W-:Y:S01]  /*04a0*/  @!P2 IMAD.IADD R27, R0.reuse, 0x1, R21 ;  /* 0x00000001001ba824 */ /* 0x040fe200078e0215 */
[----:B------:R-:W1:Y:S01]  /*04b0*/  @!P2 LDC.64 R16, c[0x0][0x220] ;  /* 0x00008800ff10ab82 */ /* 0x000e620000000a00 */
[----:B------:R-:W-:Y:S02]  /*04c0*/  @!P2 VIADD R21, R21, 0x80 ;  /* 0x000000801515a836 */ /* 0x000fe40000000000 */
[----:B0-----:R-:W-:Y:S01]  /*04d0*/  @!P1 IMAD.WIDE.U32 R12, R3, 0x2, R12 ;  /* 0x00000002030c9825 */ /* 0x001fe200078e000c */
[----:B------:R-:W-:Y:S02]  /*04e0*/  PRMT R3, RZ, 0x7610, R3 ;  /* 0x00007610ff037816 */ /* 0x000fe40000000003 */
[C---:B------:R-:W-:Y:S02]  /*04f0*/  ISETP.GE.AND P3, PT, R21.reuse, R2, PT ;  /* 0x000000021500720c */ /* 0x040fe40003f66270 */
[----:B------:R-:W-:Y:S02]  /*0500*/  PRMT R22, RZ, 0x7610, R22 ;  /* 0x00007610ff167816 */ /* 0x000fe40000000016 */
[----:B------:R0:W2:Y:S09]  /*0510*/  @!P1 LDG.E.U16 R3, desc[UR4][R12.64] ;  /* 0x000000040c039981 */ /* 0x0000b2000c1e1500 */
[----:B------:R-:W-:Y:S01]  /*0520*/  @!P3 IMAD.IADD R23, R0, 0x1, R21 ;  /* 0x000000010017b824 */ /* 0x000fe200078e0215 */
[----:B------:R-:W3:Y:S01]  /*0530*/  @!P3 LDC.64 R14, c[0x0][0x220] ;  /* 0x00008800ff0ebb82 */ /* 0x000ee20000000a00 */
[----:B------:R-:W-:-:S05]  /*0540*/  @!P3 VIADD R21, R21, 0x80 ;  /* 0x000000801515b836 */ /* 0x000fca0000000000 */
[----:B------:R-:W-:Y:S01]  /*0550*/  ISETP.GE.AND P5, PT, R21, R2, PT ;  /* 0x000000021500720c */ /* 0x000fe20003fa6270 */
[----:B-1----:R-:W-:Y:S01]  /*0560*/  @!P2 IMAD.WIDE.U32 R16, R27, 0x2, R16 ;  /* 0x000000021b10a825 */ /* 0x002fe200078e0010 */
[----:B0-----:R-:W0:Y:S04]  /*0570*/  @!P4 LDC.64 R12, c[0x0][0x220] ;  /* 0x00008800ff0ccb82 */ /* 0x001e280000000a00 */
[----:B------:R1:W4:Y:S07]  /*0580*/  @!P2 LDG.E.U16 R22, desc[UR4][R16.64] ;  /* 0x000000041016a981 */ /* 0x00032e000c1e1500 */
[----:B------:R-:W-:Y:S01]  /*0590*/  @!P5 IMAD.IADD R25, R0, 0x1, R21 ;  /* 0x000000010019d824 */ /* 0x000fe200078e0215 */
[----:B------:R-:W5:Y:S01]  /*05a0*/  @!P5 LDC.64 R18, c[0x0][0x220] ;  /* 0x00008800ff12db82 */ /* 0x000f620000000a00 */
[----:B------:R-:W-:-:S05]  /*05b0*/  @!P5 VIADD R21, R21, 0x80 ;  /* 0x000000801515d836 */ /* 0x000fca0000000000 */
[----:B------:R-:W-:-:S13]  /*05c0*/  ISETP.GE.AND P0, PT, R21, R2, PT ;  /* 0x000000021500720c */ /* 0x000fda0003f06270 */
[----:B------:R-:W-:Y:S02]  /*05d0*/  @!P0 IMAD.IADD R27, R0, 0x1, R21 ;  /* 0x00000001001b8824 */ /* 0x000fe400078e0215 */
[----:B------:R-:W-:-:S05]  /*05e0*/  @!P0 VIADD R21, R21, 0x80 ;  /* 0x0000008015158836 */ /* 0x000fca0000000000 */
[----:B------:R-:W-:Y:S01]  /*05f0*/  ISETP.GE.AND P2, PT, R21, R2, PT ;  /* 0x000000021500720c */ /* 0x000fe20003f46270 */
[----:B---3--:R-:W-:Y:S01]  /*0600*/  @!P3 IMAD.WIDE.U32 R14, R23, 0x2, R14 ;  /* 0x00000002170eb825 */ /* 0x008fe200078e000e */
[----:B------:R-:W-:-:S03]  /*0610*/  PRMT R23, RZ, 0x7610, R23 ;  /* 0x00007610ff177816 */ /* 0x000fc60000000017 */
[----:B-----5:R-:W-:-:S03]  /*0620*/  @!P5 IMAD.WIDE.U32 R18, R25, 0x2, R18 ;  /* 0x000000021912d825 */ /* 0x020fc600078e0012 */
[----:B------:R3:W5:Y:S05]  /*0630*/  @!P3 LDG.E.U16 R23, desc[UR4][R14.64] ;  /* 0x000000040e17b981 */ /* 0x00076a000c1e1500 */
[----:B------:R-:W-:Y:S01]  /*0640*/  @!P2 IMAD.IADD R25, R0, 0x1, R21 ;  /* 0x000000010019a824 */ /* 0x000fe200078e0215 */
[----:B-1----:R-:W1:Y:S01]  /*0650*/  @!P2 LDC.64 R16, c[0x0][0x220] ;  /* 0x00008800ff10ab82 */ /* 0x002e620000000a00 */
[----:B------:R-:W-:-:S07]  /*0660*/  @!P2 VIADD R21, R21, 0x80 ;  /* 0x000000801515a836 */ /* 0x000fce0000000000 */
[----:B---3--:R-:W3:Y:S01]  /*0670*/  @!P0 LDC.64 R14, c[0x0][0x220] ;  /* 0x00008800ff0e8b82 */ /* 0x008ee20000000a00 */
[----:B------:R-:W-:Y:S02]  /*0680*/  ISETP.GE.AND P1, PT, R21, R2, PT ;  /* 0x000000021500720c */ /* 0x000fe40003f26270 */
[----:B------:R-:W-:Y:S01]  /*0690*/  PRMT R24, RZ, 0x7610, R24 ;  /* 0x00007610ff187816 */ /* 0x000fe20000000018 */
[----:B0-----:R-:W-:Y:S01]  /*06a0*/  @!P4 IMAD.WIDE.U32 R28, R29, 0x2, R12 ;  /* 0x000000021d1cc825 */ /* 0x001fe200078e000c */
[----:B------:R-:W-:-:S04]  /*06b0*/  PRMT R26, RZ, 0x7610, R26 ;  /* 0x00007610ff1a7816 */ /* 0x000fc8000000001a */
[----:B------:R0:W5:Y:S04]  /*06c0*/  @!P5 LDG.E.U16 R24, desc[UR4][R18.64] ;  /* 0x000000041218d981 */ /* 0x000168000c1e1500 */
[----:B------:R-:W5:Y:S01]  /*06d0*/  @!P4 LDG.E.U16 R26, desc[UR4][R28.64] ;  /* 0x000000041c1ac981 */ /* 0x000f62000c1e1500 */
[----:B------:R-:W0:Y:S01]  /*06e0*/  @!P1 LDC.64 R12, c[0x0][0x220] ;  /* 0x00008800ff0c9b82 */ /* 0x000e220000000a00 */
[----:B-1----:R-:W-:-:S04]  /*06f0*/  @!P2 IMAD.WIDE.U32 R16, R25, 0x2, R16 ;  /* 0x000000021910a825 */ /* 0x002fc800078e0010 */
[----:B---3--:R-:W-:Y:S01]  /*0700*/  @!P0 IMAD.WIDE.U32 R14, R27, 0x2, R14 ;  /* 0x000000021b0e8825 */ /* 0x008fe200078e000e */
[----:B------:R-:W-:Y:S02]  /*0710*/  PRMT R27, RZ, 0x7610, R27 ;  /* 0x00007610ff1b7816 */ /* 0x000fe4000000001b */
[----:B0-----:R-:W-:-:S04]  /*0720*/  PRMT R18, RZ, 0x7610, R18 ;  /* 0x00007610ff127816 */ /* 0x001fc80000000012 */
[----:B------:R0:W3:Y:S01]  /*0730*/  @!P0 LDG.E.U16 R27, desc[UR4][R14.64] ;  /* 0x000000040e1b8981 */ /* 0x0000e2000c1e1500 */
[----:B------:R-:W-:-:S03]  /*0740*/  @!P1 IMAD.IADD R19, R0, 0x1, R21 ;  /* 0x0000000100139824 */ /* 0x000fc600078e0215 */
[----:B------:R1:W3:Y:S01]  /*0750*/  @!P2 LDG.E.U16 R18, desc[UR4][R16.64] ;  /* 0x000000041012a981 */ /* 0x0002e2000c1e1500 */
[----:B------:R-:W-:Y:S01]  /*0760*/  @!P1 IMAD.WIDE.U32 R12, R19, 0x2, R12 ;  /* 0x00000002130c9825 */ /* 0x000fe200078e000c */
[----:B------:R-:W-:-:S06]  /*0770*/  PRMT R19, RZ, 0x7610, R19 ;  /* 0x00007610ff137816 */ /* 0x000fcc0000000013 */
[----:B------:R1:W3:Y:S01]  /*0780*/  @!P1 LDG.E.U16 R19, desc[UR4][R12.64] ;  /* 0x000000040c139981 */ /* 0x0002e2000c1e1500 */
[----:B------:R-:W-:-:S05]  /*0790*/  VIADD R21, R11, 0x80 ;  /* 0x000000800b157836 */ /* 0x000fca0000000000 */
[----:B------:R-:W-:Y:S01]  /*07a0*/  ISETP.GE.AND P3, PT, R21, R2, PT ;  /* 0x000000021500720c */ /* 0x000fe20003f66270 */
[----:B0-----:R-:W-:-:S05]  /*07b0*/  VIADD R15, R11, 0x100 ;  /* 0x000001000b0f7836 */ /* 0x001fca0000000000 */
[----:B------:R-:W-:Y:S01]  /*07c0*/  ISETP.GE.AND P5, PT, R15, R2, PT ;  /* 0x000000020f00720c */ /* 0x000fe20003fa6270 */
[----:B------:R-:W-:-:S06]  /*07d0*/  VIADD R15, R11, 0x180 ;  /* 0x000001800b0f7836 */ /* 0x000fcc0000000000 */
[----:B------:R-:W0:Y:S01]  /*07e0*/  @!P3 LDC.U16 R14, c[0x0][0x216] ;  /* 0x00008580ff0ebb82 */ /* 0x000e220000000400 */
[----:B------:R-:W-:-:S07]  /*07f0*/  ISETP.GE.AND P2, PT, R15, R2, PT ;  /* 0x000000020f00720c */ /* 0x000fce0003f46270 */
[----:B-1----:R-:W1:Y:S01]  /*0800*/  @!P5 LDC.U16 R16, c[0x0][0x216] ;  /* 0x00008580ff10db82 */ /* 0x002e620000000400 */
[----:B------:R-:W-:-:S07]  /*0810*/  VIADD R15, R11, 0x200 ;  /* 0x000002000b0f7836 */ /* 0x000fce0000000000 */
[----:B------:R-:W1:Y:S01]  /*0820*/  @!P2 LDC.U16 R12, c[0x0][0x216] ;  /* 0x00008580ff0cab82 */ /* 0x000e620000000400 */
[----:B------:R-:W-:Y:S01]  /*0830*/  ISETP.GE.AND P1, PT, R15, R2, PT ;  /* 0x000000020f00720c */ /* 0x000fe20003f26270 */
[----:B0-----:R-:W-:-:S05]  /*0840*/  @!P3 HADD2.F32 R14, -RZ, R14.H0_H0 ;  /* 0x2000000eff0eb230 */ /* 0x001fca0000004100 */
[----:B------:R-:W-:Y:S01]  /*0850*/  @!P3 FSETP.NEU.FTZ.AND P6, PT, R14, RZ, PT ;  /* 0x000000ff0e00b20b */ /* 0x000fe20003fdd000 */
[C---:B------:R-:W-:Y:S02]  /*0860*/  VIADD R13, R11.reuse, 0x280 ;  /* 0x000002800b0d7836 */ /* 0x040fe40000000000 */
[----:B-1----:R-:W-:Y:S02]  /*0870*/  @!P5 HADD2.F32 R16, -RZ, R16.H0_H0 ;  /* 0x20000010ff10d230 */ /* 0x002fe40000004100 */
[----:B------:R-:W-:Y:S01]  /*0880*/  VIADD R15, R11, 0x300 ;  /* 0x000003000b0f7836 */ /* 0x000fe20000000000 */
[----:B------:R-:W0:Y:S01]  /*0890*/  @!P4 LDC.U16 R14, c[0x0][0x216] ;  /* 0x00008580ff0ecb82 */ /* 0x000e220000000400 */
[----:B------:R-:W-:Y:S02]  /*08a0*/  @!P2 HADD2.F32 R12, -RZ, R12.H0_H0 ;  /* 0x2000000cff0ca230 */ /* 0x000fe40000004100 */
[----:B0-----:R-:W-:Y:S01]  /*08b0*/  @!P4 HADD2.F32 R14, -RZ, R14.H0_H0 ;  /* 0x2000000eff0ec230 */ /* 0x001fe20000004100 */
[----:B------:R-:W-:Y:S04]  /*08c0*/  BSSY B0, `(.L_x_3479) ;  /* 0x000006e000007945 */ /* 0x000fe80003800000 */
[----:B------:R-:W-:Y:S01]  /*08d0*/  BSSY B1, `(.L_x_3480) ;  /* 0x0000065000017945 */ /* 0x000fe20003800000 */
[----:B--2---:R-:W-:-:S05]  /*08e0*/  @!P3 HADD2.F32 R3, -RZ, R3.H0_H0 ;  /* 0x20000003ff03b230 */ /* 0x004fca0000004100 */
[----:B------:R-:W-:-:S04]  /*08f0*/  @!P3 FSETP.NEU.FTZ.AND P0, PT, R3, RZ, PT ;  /* 0x000000ff0300b20b */ /* 0x000fc80003f1d000 */
[----:B------:R-:W-:Y:S01]  /*0900*/  @!P3 PLOP3.LUT P6, PT, P6, P0, PT, 0x28, 0x0 ;  /* 0x000000000000b81c */ /* 0x000fe200037c0570 */
[----:B------:R-:W0:Y:S03]  /*0910*/  @!P1 LDC.U16 R3, c[0x0][0x216] ;  /* 0x00008580ff039b82 */ /* 0x000e260000000400 */
[----:B------:R-:W-:Y:S02]  /*0920*/  @!P3 SEL R4, RZ, 0x1, !P6 ;  /* 0x00000001ff04b807 */ /* 0x000fe40007000000 */
[----:B------:R-:W-:Y:S02]  /*0930*/  @!P5 FSETP.NEU.FTZ.AND P6, PT, R16, RZ, PT ;  /* 0x000000ff1000d20b */ /* 0x000fe40003fdd000 */
[----:B------:R-:W-:Y:S01]  /*0940*/  ISETP.GE.AND P3, PT, R13, R2, PT ;  /* 0x000000020d00720c */ /* 0x000fe20003f66270 */
[----:B----4-:R-:W-:-:S05]  /*0950*/  @!P5 HADD2.F32 R22, -RZ, R22.H0_H0 ;  /* 0x20000016ff16d230 */ /* 0x010fca0000004100 */
[----:B------:R-:W-:-:S04]  /*0960*/  @!P5 FSETP.NEU.FTZ.AND P0, PT, R22, RZ, PT ;  /* 0x000000ff1600d20b */ /* 0x000fc80003f1d000 */
[----:B------:R-:W-:Y:S02]  /*0970*/  @!P5 PLOP3.LUT P0, PT, P6, P0, PT, 0x28, 0x0 ;  /* 0x000000000000d81c */ /* 0x000fe40003700570 */
[----:B------:R-:W-:Y:S01]  /*0980*/  ISETP.GE.AND P6, PT, R15, R2, PT ;  /* 0x000000020f00720c */ /* 0x000fe20003fc6270 */
[----:B------:R-:W-:Y:S01]  /*0990*/  VIADD R13, R11, 0x380 ;  /* 0x000003800b0d7836 */ /* 0x000fe20000000000 */
[----:B------:R-:W-:Y:S02]  /*09a0*/  @!P5 SEL R5, RZ, 0x1, !P0 ;  /* 0x00000001ff05d807 */ /* 0x000fe40004000000 */
[----:B------:R-:W-:Y:S01]  /*09b0*/  @!P2 FSETP.NEU.FTZ.AND P5, PT, R12, RZ, PT ;  /* 0x000000ff0c00a20b */ /* 0x000fe20003fbd000 */
[----:B------:R-:W1:Y:S01]  /*09c0*/  @!P3 LDC.U16 R15, c[0x0][0x216] ;  /* 0x00008580ff0fbb82 */ /* 0x000e620000000400 */
[----:B0-----:R-:W-:-:S07]  /*09d0*/  @!P1 HADD2.F32 R3, -RZ, R3.H0_H0 ;  /* 0x20000003ff039230 */ /* 0x001fce0000004100 */
[----:B------:R-:W0:Y:S01]  /*09e0*/  @!P6 LDC.U16 R16, c[0x0][0x216] ;  /* 0x00008580ff10eb82 */ /* 0x000e220000000400 */
[----:B-----5:R-:W-:-:S05]  /*09f0*/  @!P2 HADD2.F32 R23, -RZ, R23.H0_H0 ;  /* 0x20000017ff17a230 */ /* 0x020fca0000004100 */
[----:B------:R-:W-:-:S04]  /*0a00*/  @!P2 FSETP.NEU.FTZ.AND P0, PT, R23, RZ, PT ;  /* 0x000000ff1700a20b */ /* 0x000fc80003f1d000 */
[----:B------:R-:W-:Y:S02]  /*0a10*/  @!P2 PLOP3.LUT P0, PT, P5, P0, PT, 0x28, 0x0 ;  /* 0x000000000000a81c */ /* 0x000fe40002f00570 */
[----:B------:R-:W-:Y:S02]  /*0a20*/  ISETP.GE.AND P5, PT, R13, R2, PT ;  /* 0x000000020d00720c */ /* 0x000fe40003fa6270 */
[----:B------:R-:W-:Y:S01]  /*0a30*/  @!P2 SEL R6, RZ, 0x1, !P0 ;  /* 0x00000001ff06a807 */ /* 0x000fe20004000000 */
[----:B------:R-:W2:Y:S01]  /*0a40*/  @!P4 LDC.64 R12, c[0x0][0x218] ;  /* 0x00008600ff0ccb82 */ /* 0x000ea20000000a00 */
[----:B------:R-:W-:Y:S01]  /*0a50*/  @!P1 FSETP.NEU.FTZ.AND P2, PT, R3, RZ, PT ;  /* 0x000000ff0300920b */ /* 0x000fe20003f5d000 */
[----:B------:R-:W-:-:S08]  /*0a60*/  @!P1 HADD2.F32 R24, -RZ, R24.H0_H0 ;  /* 0x20000018ff189230 */ /* 0x000fd00000004100 */
[----:B------:R-:W4:Y:S01]  /*0a70*/  @!P5 LDC.U16 R3, c[0x0][0x216] ;  /* 0x00008580ff03db82 */ /* 0x000f220000000400 */
[----:B------:R-:W-:Y:S01]  /*0a80*/  @!P1 FSETP.NEU.FTZ.AND P0, PT, R24, RZ, PT ;  /* 0x000000ff1800920b */ /* 0x000fe20003f1d000 */
[----:B------:R-:W-:-:S03]  /*0a90*/  @!P4 HADD2.F32 R26, -RZ, R26.H0_H0 ;  /* 0x2000001aff1ac230 */ /* 0x000fc60000004100 */
[----:B------:R-:W-:Y:S01]  /*0aa0*/  @!P1 PLOP3.LUT P2, PT, P2, P0, PT, 0x28, 0x0 ;  /* 0x000000000000981c */ /* 0x000fe20001740570 */
[----:B-1----:R-:W-:Y:S01]  /*0ab0*/  @!P3 HADD2.F32 R15, -RZ, R15.H0_H0 ;  /* 0x2000000fff0fb230 */ /* 0x002fe20000004100 */
[----:B------:R-:W-:Y:S02]  /*0ac0*/  @!P4 FSETP.NEU.FTZ.AND P0, PT, R26, RZ, PT ;  /* 0x000000ff1a00c20b */ /* 0x000fe40003f1d000 */
[----:B------:R-:W-:Y:S02]  /*0ad0*/  @!P1 SEL R7, RZ, 0x1, !P2 ;  /* 0x00000001ff079807 */ /* 0x000fe40005000000 */
[----:B------:R-:W-:Y:S01]  /*0ae0*/  @!P4 FSETP.NEU.FTZ.AND P2, PT, R14, RZ, PT ;  /* 0x000000ff0e00c20b */ /* 0x000fe20003f5d000 */
[----:B0-----:R-:W-:Y:S02]  /*0af0*/  @!P6 HADD2.F32 R16, -RZ, R16.H0_H0 ;  /* 0x20000010ff10e230 */ /* 0x001fe40000004100 */
[----:B---3--:R-:W-:Y:S01]  /*0b00*/  @!P3 HADD2.F32 R27, -RZ, R27.H0_H0 ;  /* 0x2000001bff1bb230 */ /* 0x008fe20000004100 */
[----:B------:R-:W-:-:S02]  /*0b10*/  @!P4 PLOP3.LUT P0, PT, P2, P0, PT, 0x28, 0x0 ;  /* 0x000000000000c81c */ /* 0x000fc40001700570 */
[----:B------:R-:W-:Y:S01]  /*0b20*/  @!P3 FSETP.NEU.FTZ.AND P2, PT, R15, RZ, PT ;  /* 0x000000ff0f00b20b */ /* 0x000fe20003f5d000 */
[----:B------:R-:W-:Y:S01]  /*0b30*/  @!P6 HADD2.F32 R18, -RZ, R18.H0_H0 ;  /* 0x20000012ff12e230 */ /* 0x000fe20000004100 */
[----:B------:R-:W-:Y:S01]  /*0b40*/  @!P3 FSETP.NEU.FTZ.AND P1, PT, R27, RZ, PT ;  /* 0x000000ff1b00b20b */ /* 0x000fe20003f3d000 */
[----:B------:R-:W-:Y:S01]  /*0b50*/  @!P4 IMAD.IADD R15, R0, 0x1, R11 ;  /* 0x00000001000fc824 */ /* 0x000fe200078e020b */
[----:B------:R-:W-:Y:S02]  /*0b60*/  @!P4 SEL R20, RZ, 0x1, !P0 ;  /* 0x00000001ff14c807 */ /* 0x000fe40004000000 */
[----:B------:R-:W-:Y:S02]  /*0b70*/  @!P3 PLOP3.LUT P2, PT, P2, P1, PT, 0x28, 0x0 ;  /* 0x000000000000b81c */ /* 0x000fe40001742570 */
[----:B------:R-:W-:Y:S02]  /*0b80*/  @!P6 FSETP.NEU.FTZ.AND P0, PT, R18, RZ, PT ;  /* 0x000000ff1200e20b */ /* 0x000fe40003f1d000 */
[----:B------:R-:W-:Y:S01]  /*0b90*/  @!P6 FSETP.NEU.FTZ.AND P1, PT, R16, RZ, PT ;  /* 0x000000ff1000e20b */ /* 0x000fe20003f3d000 */
[----:B------:R-:W-:-:S03]  /*0ba0*/  @!P5 HADD2.F32 R19, -RZ, R19.H0_H0 ;  /* 0x20000013ff13d230 */ /* 0x000fc60000004100 */
[----:B------:R-:W-:Y:S01]  /*0bb0*/  @!P6 PLOP3.LUT P0, PT, P1, P0, PT, 0x28, 0x0 ;  /* 0x000000000000e81c */ /* 0x000fe20000f00570 */
[----:B----4-:R-:W-:Y:S01]  /*0bc0*/  @!P5 HADD2.F32 R3, -RZ, R3.H0_H0 ;  /* 0x20000003ff03d230 */ /* 0x010fe20000004100 */
[----:B--2---:R-:W-:Y:S01]  /*0bd0*/  @!P4 IADD3 R12, P1, R15, R12, RZ ;  /* 0x0000000c0f0cc210 */ /* 0x004fe20007f3e0ff */
        /* <DEDUP_REMOVED lines=27> */
.L_x_3481:
[----:B------:R-:W-:-:S13]  /*0d90*/  ISETP.GE.AND P0, PT, R11, R2, PT ;  /* 0x000000020b00720c */ /* 0x000fda0003f06270 */
[----:B------:R-:W-:Y:S05]  /*0da0*/  @P0 BRA `(.L_x_3483) ;  /* 0x0000000000380947 */ /* 0x000fea0003800000 */
[----:B------:R-:W-:Y:S01]  /*0db0*/  IMAD.IADD R4, R0, 0x1, R11 ;  /* 0x0000000100047824 */ /* 0x000fe200078e020b */
[----:B------:R-:W-:Y:S01]  /*0dc0*/  ULDC.64 UR6, c[0x0][0x218] ;  /* 0x0000860000067ab9 */ /* 0x000fe20000000a00 */
[----:B------:R-:W-:-:S03]  /*0dd0*/  VIADD R11, R11, 0x80 ;  /* 0x000000800b0b7836 */ /* 0x000fc60000000000 */
[----:B------:R-:W-:-:S05]  /*0de0*/  IADD3 R4, P0, R4, UR6, RZ ;  /* 0x0000000604047c10 */ /* 0x000fca000ff1e0ff */
[----:B0-----:R-:W-:-:S05]  /*0df0*/  IMAD.X R5, RZ, RZ, UR7, P0 ;  /* 0x00000007ff057e24 */ /* 0x001fca00080e06ff */
[----:B------:R1:W-:Y:S03]  /*0e00*/  STG.E.U8 desc[UR4][R4.64], R6 ;  /* 0x0000000604007986 */ /* 0x0003e6000c101104 */
.L_x_3482:
[----:B------:R-:W-:-:S13]  /*0e10*/  ISETP.GE.AND P0, PT, R11, R2, PT ;  /* 0x000000020b00720c */ /* 0x000fda0003f06270 */
[----:B------:R-:W-:Y:S05]  /*0e20*/  @P0 BRA `(.L_x_3484) ;  /* 0x00000000003c0947 */ /* 0x000fea0003800000 */
[----:B01----:R-:W-:Y:S01]  /*0e30*/  IMAD.IADD R4, R0, 0x1, R11 ;  /* 0x0000000100047824 */ /* 0x003fe200078e020b */
[----:B------:R-:W-:Y:S01]  /*0e40*/  ULDC.64 UR6, c[0x0][0x218] ;  /* 0x0000860000067ab9 */ /* 0x000fe20000000a00 */
[----:B------:R-:W-:-:S03]  /*0e50*/  VIADD R11, R11, 0x80 ;  /* 0x000000800b0b7836 */ /* 0x000fc60000000000 */
[----:B------:R-:W-:-:S05]  /*0e60*/  IADD3 R4, P0, R4, UR6, RZ ;  /* 0x0000000604047c10 */ /* 0x000fca000ff1e0ff */
[----:B------:R-:W-:-:S05]  /*0e70*/  IMAD.X R5, RZ, RZ, UR7, P0 ;  /* 0x00000007ff057e24 */ /* 0x000fca00080e06ff */
[----:B------:R1:W-:Y:S03]  /*0e80*/  STG.E.U8 desc[UR4][R4.64], R7 ;  /* 0x0000000704007986 */ /* 0x0003e6000c101104 */
.L_x_3483:
[----:B------:R-:W-:-:S13]  /*0e90*/  ISETP.GE.AND P0, PT, R11, R2, PT ;  /* 0x000000020b00720c */ /* 0x000fda0003f06270 */
[----:B------:R-:W-:Y:S05]  /*0ea0*/  @P0 BREAK B1 ;  /* 0x0000000000010942 */ /* 0x000fea0003800000 */
[----:B------:R-:W-:Y:S05]  /*0eb0*/  @P0 BRA `(.L_x_3485) ;  /* 0x0000000000380947 */ /* 0x000fea0003800000 */
[----:B-1----:R-:W-:Y:S01]  /*0ec0*/  IMAD.IADD R4, R0, 0x1, R11 ;  /* 0x0000000100047824 */ /* 0x002fe200078e020b */
[----:B------:R-:W-:Y:S01]  /*0ed0*/  ULDC.64 UR6, c[0x0][0x218] ;  /* 0x0000860000067ab9 */ /* 0x000fe20000000a00 */
[----:B------:R-:W-:-:S03]  /*0ee0*/  VIADD R11, R11, 0x80 ;  /* 0x000000800b0b7836 */ /* 0x000fc60000000000 */
[----:B------:R-:W-:-:S05]  /*0ef0*/  IADD3 R4, P0, R4, UR6, RZ ;  /* 0x0000000604047c10 */ /* 0x000fca000ff1e0ff */
[----:B0-----:R-:W-:-:S05]  /*0f00*/  IMAD.X R5, RZ, RZ, UR7, P0 ;  /* 0x00000007ff057e24 */ /* 0x001fca00080e06ff */
[----:B------:R2:W-:Y:S03]  /*0f10*/  STG.E.U8 desc[UR4][R4.64], R8 ;  /* 0x0000000804007986 */ /* 0x0005e6000c101104 */
.L_x_3484:
[----:B------:R-:W-:Y:S05]  /*0f20*/  BSYNC B1 ;  /* 0x0000000000017941 */ /* 0x000fea0003800000 */
.L_x_3480:
[----:B------:R-:W-:-:S13]  /*0f30*/  ISETP.GE.AND P0, PT, R11, R2, PT ;  /* 0x000000020b00720c */ /* 0x000fda0003f06270 */
[----:B-1----:R-:W0:Y:S01]  /*0f40*/  @!P0 LDC.64 R6, c[0x0][0x218] ;  /* 0x00008600ff068b82 */ /* 0x002e220000000a00 */
[----:B--2---:R-:W-:Y:S02]  /*0f50*/  @!P0 IMAD.IADD R5, R0, 0x1, R11 ;  /* 0x0000000100058824 */ /* 0x004fe400078e020b */
[----:B------:R-:W-:-:S03]  /*0f60*/  @!P0 VIADD R11, R11, 0x80 ;  /* 0x000000800b0b8836 */ /* 0x000fc60000000000 */
[----:B0-----:R-:W-:-:S05]  /*0f70*/  @!P0 IADD3 R4, P1, R5, R6, RZ ;  /* 0x0000000605048210 */ /* 0x001fca0007f3e0ff */
[----:B------:R-:W-:-:S05]  /*0f80*/  @!P0 IMAD.X R5, RZ, RZ, R7, P1 ;  /* 0x000000ffff058224 */ /* 0x000fca00008e0607 */
[----:B------:R2:W-:Y:S03]  /*0f90*/  @!P0 STG.E.U8 desc[UR4][R4.64], R9 ;  /* 0x0000000904008986 */ /* 0x0005e6000c101104 */
.L_x_3485:
[----:B------:R-:W-:Y:S05]  /*0fa0*/  BSYNC B0 ;  /* 0x0000000000007941 */ /* 0x000fea0003800000 */
.L_x_3479:
        /* <DEDUP_REMOVED lines=9> */
.L_x_3486:
        /* <DEDUP_REMOVED lines=12> */
.L_x_43781:


//--------------------- .text._ZN2at6native29vectorized_elementwise_kernelILi4ENS0_13AUnaryFunctorIN3c104HalfES4_bZZZNS0_23logical_xor_kernel_cudaERNS_14TensorIteratorEENKUlvE0_clEvENKUlvE6_clEvEUlS4_S4_E_EESt5arrayIPcLm2EEEEviT0_T1_ --------------------------
	.section	.text._ZN2at6native29vectorized_elementwise_kernelILi4ENS0_13AUnaryFunctorIN3c104HalfES4_bZZZNS0_23logical_xor_kernel_cudaERNS_14TensorIteratorEENKUlvE0_clEvENKUlvE6_clEvEUlS4_S4_E_EESt5arrayIPcLm2EEEEviT0_T1_,"ax",@progbits
	.align	128
        .global         _ZN2at6native29vectorized_elementwise_kernelILi4ENS0_13AUnaryFunctorIN3c104HalfES4_bZZZNS0_23logical_xor_kernel_cudaERNS_14TensorIteratorEENKUlvE0_clEvENKUlvE6_clEvEUlS4_S4_E_EESt5arrayIPcLm2EEEEviT0_T1_
        .type           _ZN2at6native29vectorized_elementwise_kernelILi4ENS0_13AUnaryFunctorIN3c104HalfES4_bZZZNS0_23logical_xor_kernel_cudaERNS_14TensorIteratorEENKUlvE0_clEvENKUlvE6_clEvEUlS4_S4_E_EESt5arrayIPcLm2EEEEviT0_T1_,@function
        .size           _ZN2at6native29vectorized_elementwise_kernelILi4ENS0_13AUnaryFunctorIN3c104HalfES4_bZZZNS0_23logical_xor_kernel_cudaERNS_14TensorIteratorEENKUlvE0_clEvENKUlvE6_clEvEUlS4_S4_E_EESt5arrayIPcLm2EEEEviT0_T1_,(.L_x_43782 - _ZN2at6native29vectorized_elementwise_kernelILi4ENS0_13AUnaryFunctorIN3c104HalfES4_bZZZNS0_23logical_xor_kernel_cudaERNS_14TensorIteratorEENKUlvE0_clEvENKUlvE6_clEvEUlS4_S4_E_EESt5arrayIPcLm2EEEEviT0_T1_)
        .other          _ZN2at6native29vectorized_elementwise_kernelILi4ENS0_13AUnaryFunctorIN3c104HalfES4_bZZZNS0_23logical_xor_kernel_cudaERNS_14TensorIteratorEENKUlvE0_clEvENKUlvE6_clEvEUlS4_S4_E_EESt5arrayIPcLm2EEEEviT0_T1_,@"STO_CUDA_ENTRY STV_DEFAULT"
_ZN2at6native29vectorized_elementwise_kernelILi4ENS0_13AUnaryFunctorIN3c104HalfES4_bZZZNS0_23logical_xor_kernel_cudaERNS_14TensorIteratorEENKUlvE0_clEvENKUlvE6_clEvEUlS4_S4_E_EESt5arrayIPcLm2EEEEviT0_T1_:
.text._ZN2at6native29vectorized_elementwise_kernelILi4ENS0_13AUnaryFunctorIN3c104HalfES4_bZZZNS0_23logical_xor_kernel_cudaERNS_14TensorIteratorEENKUlvE0_clEvENKUlvE6_clEvEUlS4_S4_E_EESt5arrayIPcLm2EEEEviT0_T1_:
        /* <DEDUP_REMOVED lines=13> */
[----:B------:R-:W2:Y:S04]  /*00d0*/  LDG.E.64 R8, desc[UR4][R4.64] ;  /* 0x0000000404087981 */ /* 0x000ea8000c1e1b00 */
[----:B------:R-:W3:Y:S01]  /*00e0*/  LDG.E.64 R10, desc[UR4][R4.64+0x400] ;  /* 0x00040004040a7981 */ /* 0x000ee2000c1e1b00 */
[----:B------:R-:W0:Y:S01]  /*00f0*/  LDC.U16 R12, c[0x0][0x216] ;  /* 0x00008580ff0c7b82 */ /* 0x000e220000000400 */
[--C-:B--2---:R-:W-:Y:S02]  /*0100*/  HADD2.F32 R3, -RZ, R8.reuse.H0_H0 ;  /* 0x20000008ff037230 */ /* 0x104fe40000004100 */
[----:B------:R-:W-:Y:S02]  /*0110*/  HADD2.F32 R6, -RZ, R8.H1_H1 ;  /* 0x30000008ff067230 */ /* 0x000fe40000004100 */
[--C-:B------:R-:W-:Y:S01]  /*0120*/  HADD2.F32 R7, -RZ, R9.reuse.H0_H0 ;  /* 0x20000009ff077230 */ /* 0x100fe20000004100 */
[----:B------:R-:W-:Y:S01]  /*0130*/  FSETP.NEU.FTZ.AND P3, PT, R3, RZ, PT ;  /* 0x000000ff0300720b */ /* 0x000fe20003f7d000 */
[----:B0-----:R-:W-:Y:S01]  /*0140*/  HADD2.F32 R3, -RZ, R12.H0_H0 ;  /* 0x2000000cff037230 */ /* 0x001fe20000004100 */
[----:B------:R-:W-:Y:S01]  /*0150*/  FSETP.NEU.FTZ.AND P6, PT, R6, RZ, PT ;  /* 0x000000ff0600720b */ /* 0x000fe20003fdd000 */
[----:B------:R-:W-:Y:S01]  /*0160*/  HADD2.F32 R8, -RZ, R9.H1_H1 ;  /* 0x30000009ff087230 */ /* 0x000fe20000004100 */
[----:B------:R-:W-:Y:S01]  /*0170*/  FSETP.NEU.FTZ.AND P2, PT, R7, RZ, PT ;  /* 0x000000ff0700720b */ /* 0x000fe20003f5d000 */
[--C-:B---3--:R-:W-:Y:S01]  /*0180*/  HADD2.F32 R9, -RZ, R10.reuse.H0_H0 ;  /* 0x2000000aff097230 */ /* 0x108fe20000004100 */
[----:B------:R-:W-:Y:S01]  /*0190*/  FSETP.NEU.FTZ.AND P0, PT, R3, RZ, PT ;  /* 0x000000ff0300720b */ /* 0x000fe20003f1d000 */
[----:B------:R-:W-:Y:S01]  /*01a0*/  HADD2.F32 R3, -RZ, R10.H1_H1 ;  /* 0x3000000aff037230 */ /* 0x000fe20000004100 */
[----:B------:R-:W-:Y:S01]  /*01b0*/  FSETP.NEU.FTZ.AND P1, PT, R8, RZ, PT ;  /* 0x000000ff0800720b */ /* 0x000fe20003f3d000 */
[--C-:B------:R-:W-:Y:S01]  /*01c0*/  HADD2.F32 R4, -RZ, R11.reuse.H0_H0 ;  /* 0x2000000bff047230 */ /* 0x100fe20000004100 */
[----:B------:R-:W-:Y:S01]  /*01d0*/  PLOP3.LUT P3, PT, P0, P3, PT, 0x28, 0x0 ;  /* 0x000000000000781c */ /* 0x000fe20000766570 */
[----:B------:R-:W-:Y:S01]  /*01e0*/  HADD2.F32 R5, -RZ, R11.H1_H1 ;  /* 0x3000000bff057230 */ /* 0x000fe20000004100 */
[----:B------:R-:W-:-:S02]  /*01f0*/  PLOP3.LUT P6, PT, P0, P6, PT, 0x28, 0x0 ;  /* 0x000000000000781c */ /* 0x000fc400007cc570 */
[----:B------:R-:W-:Y:S02]  /*0200*/  FSETP.NEU.FTZ.AND P5, PT, R9, RZ, PT ;  /* 0x000000ff0900720b */ /* 0x000fe40003fbd000 */
[----:B------:R-:W-:Y:S02]  /*0210*/  FSETP.NEU.FTZ.AND P4, PT, R3, RZ, PT ;  /* 0x000000ff0300720b */ /* 0x000fe40003f9d000 */
[----:B------:R-:W-:Y:S02]  /*0220*/  SEL R3, RZ, 0x1, !P3 ;  /* 0x00000001ff037807 */ /* 0x000fe40005800000 */
[----:B------:R-:W-:Y:S02]  /*0230*/  FSETP.NEU.FTZ.AND P3, PT, R4, RZ, PT ;  /* 0x000000ff0400720b */ /* 0x000fe40003f7d000 */
[----:B------:R-:W-:Y:S02]  /*0240*/  SEL R4, RZ, 0x1, !P6 ;  /* 0x00000001ff047807 */ /* 0x000fe40007000000 */
[----:B------:R-:W-:-:S02]  /*0250*/  PLOP3.LUT P5, PT, P0, P5, PT, 0x28, 0x0 ;  /* 0x000000000000781c */ /* 0x000fc400007aa570 */
[----:B------:R-:W-:Y:S02]  /*0260*/  PLOP3.LUT P4, PT, P0, P4, PT, 0x28, 0x0 ;  /* 0x000000000000781c */ /* 0x000fe40000788570 */
[----:B------:R-:W-:Y:S02]  /*0270*/  PRMT R7, R4, 0x7604, R3 ;  /* 0x0000760404077816 */ /* 0x000fe40000000003 */
[----:B------:R-:W-:Y:S02]  /*0280*/  SEL R3, RZ, 0x1, !P5 ;  /* 0x00000001ff037807 */ /* 0x000fe40006800000 */
[----:B------:R-:W-:Y:S02]  /*0290*/  SEL R6, RZ, 0x1, !P4 ;  /* 0x00000001ff067807 */ /* 0x000fe40006000000 */
[----:B------:R-:W-:Y:S02]  /*02a0*/  PLOP3.LUT P2, PT, P0, P2, PT, 0x28, 0x0 ;  /* 0x000000000000781c */ /* 0x000fe40000744570 */
[----:B------:R-:W-:-:S02]  /*02b0*/  PLOP3.LUT P3, PT, P0, P3, PT, 0x28, 0x0 ;  /* 0x000000000000781c */ /* 0x000fc40000766570 */
[----:B------:R-:W-:Y:S02]  /*02c0*/  FSETP.NEU.FTZ.AND P6, PT, R5, RZ, PT ;  /* 0x000000ff0500720b */ /* 0x000fe40003fdd000 */
[----:B------:R-:W-:Y:S02]  /*02d0*/  IADD3 R4, P4, R0, UR6, RZ ;  /* 0x0000000600047c10 */ /* 0x000fe4000ff9e0ff */
[----:B------:R-:W-:Y:S02]  /*02e0*/  PRMT R6, R6, 0x7604, R3 ;  /* 0x0000760406067816 */ /* 0x000fe40000000003 */
[----:B------:R-:W-:Y:S01]  /*02f0*/  SEL R0, RZ, 0x1, !P2 ;  /* 0x00000001ff007807 */ /* 0x000fe20005000000 */
[----:B------:R-:W-:Y:S01]  /*0300*/  IMAD.X R5, RZ, RZ, UR7, P4 ;  /* 0x00000007ff057e24 */ /* 0x000fe2000a0e06ff */
[----:B------:R-:W-:Y:S02]  /*0310*/  SEL R3, RZ, 0x1, !P3 ;  /* 0x00000001ff037807 */ /* 0x000fe40005800000 */
[----:B------:R-:W-:-:S02]  /*0320*/  PLOP3.LUT P1, PT, P0, P1, PT, 0x28, 0x0 ;  /* 0x000000000000781c */ /* 0x000fc40000722570 */
[----:B------:R-:W-:Y:S02]  /*0330*/  PLOP3.LUT P6, PT, P0, P6, PT, 0x28, 0x0 ;  /* 0x000000000000781c */ /* 0x000fe400007cc570 */
[----:B------:R-:W-:Y:S02]  /*0340*/  PRMT R7, R0, 0x7054, R7 ;  /* 0x0000705400077816 */ /* 0x000fe40000000007 */
[----:B------:R-:W-:Y:S01]  /*0350*/  PRMT R9, R3, 0x7054, R6 ;  /* 0x0000705403097816 */ /* 0x000fe20000000006 */
[----:B------:R-:W-:Y:S01]  /*0360*/  IMAD.WIDE R2, R2, 0x4, R4 ;  /* 0x0000000402027825 */ /* 0x000fe200078e0204 */
[----:B------:R-:W-:Y:S02]  /*0370*/  SEL R0, RZ, 0x1, !P1 ;  /* 0x00000001ff007807 */ /* 0x000fe40004800000 */
[----:B------:R-:W-:Y:S02]  /*0380*/  SEL R6, RZ, 0x1, !P6 ;  /* 0x00000001ff067807 */ /* 0x000fe40007000000 */
[----:B------:R-:W-:-:S02]  /*0390*/  PRMT R7, R0, 0x654, R7 ;  /* 0x0000065400077816 */ /* 0x000fc40000000007 */
[----:B------:R-:W-:-:S03]  /*03a0*/  PRMT R9, R6, 0x654, R9 ;  /* 0x0000065406097816 */ /* 0x000fc60000000009 */
[----:B------:R-:W-:Y:S04]  /*03b0*/  STG.E desc[UR4][R2.64], R7 ;  /* 0x0000000702007986 */ /* 0x000fe8000c101904 */
[----:B------:R-:W-:Y:S01]  /*03c0*/  STG.E desc[UR4][R2.64+0x200], R9 ;  /* 0x0002000902007986 */ /* 0x000fe2000c101904 */
[----:B------:R-:W-:Y:S05]  /*03d0*/  EXIT ;  /* 0x000000000000794d */ /* 0x000fea0003800000 */
.L_x_3487:
        /* <DEDUP_REMOVED lines=153> */
.L_x_3490:
        /* <DEDUP_REMOVED lines=8> */
.L_x_3491:
        /* <DEDUP_REMOVED lines=8> */
.L_x_3492:
        /* <DEDUP_REMOVED lines=9> */
.L_x_3493:
[----:B------:R-:W-:Y:S05]  /*0f00*/  BSYNC B1 ;  /* 0x0000000000017941 */ /* 0x000fea0003800000 */
.L_x_3489:
[----:B------:R-:W-:-:S13]  /*0f10*/  ISETP.GE.AND P0, PT, R11, R2, PT ;  /* 0x000000020b00720c */ /* 0x000fda0003f06270 */
[----:B-1----:R-:W0:Y:S01]  /*0f20*/  @!P0 LDC.64 R6, c[0x0][0x218] ;  /* 0x00008600ff068b82 */ /* 0x002e220000000a00 */
[----:B--2---:R-:W-:Y:S02]  /*0f30*/  @!P0 IMAD.IADD R5, R0, 0x1, R11 ;  /* 0x0000000100058824 */ /* 0x004fe400078e020b */
[----:B------:R-:W-:-:S03]  /*0f40*/  @!P0 VIADD R11, R11, 0x80 ;  /* 0x000000800b0b8836 */ /* 0x000fc60000000000 */
[----:B0-----:R-:W-:-:S05]  /*0f50*/  @!P0 IADD3 R4, P1, R5, R6, RZ ;  /* 0x0000000605048210 */ /* 0x001fca0007f3e0ff */
[----:B------:R-:W-:-:S05]  /*0f60*/  @!P0 IMAD.X R5, RZ, RZ, R7, P1 ;  /* 0x000000ffff058224 */ /* 0x000fca00008e0607 */
[----:B------:R2:W-:Y:S03]  /*0f70*/  @!P0 STG.E.U8 desc[UR4][R4.64], R9 ;  /* 0x0000000904008986 */ /* 0x0005e6000c101104 */
.L_x_3494:
[----:B------:R-:W-:Y:S05]  /*0f80*/  BSYNC B0 ;  /* 0x0000000000007941 */ /* 0x000fea0003800000 */
.L_x_3488:
        /* <DEDUP_REMOVED lines=9> */
.L_x_3495:
        /* <DEDUP_REMOVED lines=14> */
.L_x_43782:


//--------------------- .text._ZN2at6native29vectorized_elementwise_kernelILi8ENS0_13AUnaryFunctorIN3c104HalfES4_bZZZNS0_23logical_xor_kernel_cudaERNS_14TensorIteratorEENKUlvE0_clEvENKUlvE6_clEvEUlS4_S4_E_EESt5arrayIPcLm2EEEEviT0_T1_ --------------------------
	.section	.text._ZN2at6native29vectorized_elementwise_kernelILi8ENS0_13AUnaryFunctorIN3c104HalfES4_bZZZNS0_23logical_xor_kernel_cudaERNS_14TensorIteratorEENKUlvE0_clEvENKUlvE6_clEvEUlS4_S4_E_EESt5arrayIPcLm2EEEEviT0_T1_,"ax",@progbits
	.align	128
        .global         _ZN2at6native29vectorized_elementwise_kernelILi8ENS0_13AUnaryFunctorIN3c104HalfES4_bZZZNS0_23logical_xor_kernel_cudaERNS_14TensorIteratorEENKUlvE0_clEvENKUlvE6_clEvEUlS4_S4_E_EESt5arrayIPcLm2EEEEviT0_T1_
        .type           _ZN2at6native29vectorized_elementwise_kernelILi8ENS0_13AUnaryFunctorIN3c104HalfES4_bZZZNS0_23logical_xor_kernel_cudaERNS_14TensorIteratorEENKUlvE0_clEvENKUlvE6_clEvEUlS4_S4_E_EESt5arrayIPcLm2EEEEviT0_T1_,@function
        .size           _ZN2at6native29vectorized_elementwise_kernelILi8ENS0_13AUnaryFunctorIN3c104HalfES4_bZZZNS0_23logical_xor_kernel_cudaERNS_14TensorIteratorEENKUlvE0_clEvENKUlvE6_clEvEUlS4_S4_E_EESt5arrayIPcLm2EEEEviT0_T1_,(.L_x_43783 - _ZN2at6native29vectorized_elementwise_kernelILi8ENS0_13AUnaryFunctorIN3c104HalfES4_bZZZNS0_23logical_xor_kernel_cudaERNS_14TensorIteratorEENKUlvE0_clEvENKUlvE6_clEvEUlS4_S4_E_EESt5arrayIPcLm2EEEEviT0_T1_)
        .other          _ZN2at6native29vectorized_elementwise_kernelILi8ENS0_13AUnaryFunctorIN3c104HalfES4_bZZZNS0_23logical_xor_kernel_cudaERNS_14TensorIteratorEENKUlvE0_clEvENKUlvE6_clEvEUlS4_S4_E_EESt5arrayIPcLm2EEEEviT0_T1_,@"STO_CUDA_ENTRY STV_DEFAULT"
_ZN2at6native29vectorized_elementwise_kernelILi8ENS0_13AUnaryFunctorIN3c104HalfES4_bZZZNS0_23logical_xor_kernel_cudaERNS_14TensorIteratorEENKUlvE0_clEvENKUlvE6_clEvEUlS4_S4_E_EESt5arrayIPcLm2EEEEviT0_T1_:
.text._ZN2at6native29vectorized_elementwise_kernelILi8ENS0_13AUnaryFunctorIN3c104HalfES4_bZZZNS0_23logical_xor_kernel_cudaERNS_14TensorIteratorEENKUlvE0_clEvENKUlvE6_clEvEUlS4_S4_E_EESt5arrayIPcLm2EEEEviT0_T1_:
        /* <DEDUP_REMOVED lines=12> */
[----:B0-----:R-:W-:-:S06]  /*00c0*/  IMAD.WIDE.U32 R4, R2, 0x10, R4 ;  /* 0x0000001002047825 */ /* 0x001fcc00078e0004 */
[----:B------:R-:W2:Y:S01]  /*00d0*/  LDG.E.128 R4, desc[UR4][R4.64] ;  /* 0x0000000404047981 */ /* 0x000ea2000c1e1d00 */
[----:B------:R-:W0:Y:S02]  /*00e0*/  LDC.U16 R3, c[0x0][0x216] ;  /* 0x00008580ff037b82 */ /* 0x000e240000000400 */
[----:B0-----:R-:W-:-:S05]  /*00f0*/  HADD2.F32 R3, -RZ, R3.H0_H0 ;  /* 0x20000003ff037230 */ /* 0x001fca0000004100 */
[----:B------:R-:W-:Y:S01]  /*0100*/  FSETP.NEU.FTZ.AND P4, PT, R3, RZ, PT ;  /* 0x000000ff0300720b */ /* 0x000fe20003f9d000 */
[--C-:B--2---:R-:W-:Y:S02]  /*0110*/  HADD2.F32 R3, -RZ, R4.reuse.H0_H0 ;  /* 0x20000004ff037230 */ /* 0x104fe40000004100 */
[----:B------:R-:W-:Y:S01]  /*0120*/  HADD2.F32 R8, -RZ, R4.H1_H1 ;  /* 0x30000004ff087230 */ /* 0x000fe20000004100 */
[----:B------:R-:W-:Y:S01]  /*0130*/  IADD3 R4, P1, R0, UR6, RZ ;  /* 0x0000000600047c10 */ /* 0x000fe2000ff3e0ff */
[----:B------:R-:W-:Y:S01]  /*0140*/  HADD2.F32 R10, -RZ, R5.H1_H1 ;  /* 0x30000005ff0a7230 */ /* 0x000fe20000004100 */
[----:B------:R-:W-:Y:S01]  /*0150*/  FSETP.NEU.FTZ.AND P3, PT, R3, RZ, PT ;  /* 0x000000ff0300720b */ /* 0x000fe20003f7d000 */
[--C-:B------:R-:W-:Y:S01]  /*0160*/  HADD2.F32 R11, -RZ, R6.reuse.H0_H0 ;  /* 0x20000006ff0b7230 */ /* 0x100fe20000004100 */
[----:B------:R-:W-:Y:S01]  /*0170*/  FSETP.NEU.FTZ.AND P2, PT, R8, RZ, PT ;  /* 0x000000ff0800720b */ /* 0x000fe20003f5d000 */
[--C-:B------:R-:W-:Y:S01]  /*0180*/  HADD2.F32 R12, -RZ, R7.reuse.H0_H0 ;  /* 0x20000007ff0c7230 */ /* 0x100fe20000004100 */
[----:B------:R-:W-:Y:S01]  /*0190*/  PLOP3.LUT P3, PT, P4, P3, PT, 0x28, 0x0 ;  /* 0x000000000000781c */ /* 0x000fe20002766570 */
[----:B------:R-:W-:Y:S01]  /*01a0*/  HADD2.F32 R6, -RZ, R6.H1_H1 ;  /* 0x30000006ff067230 */ /* 0x000fe20000004100 */
[----:B------:R-:W-:Y:S01]  /*01b0*/  FSETP.NEU.FTZ.AND P6, PT, R10, RZ, PT ;  /* 0x000000ff0a00720b */ /* 0x000fe20003fdd000 */
[----:B------:R-:W-:Y:S01]  /*01c0*/  HADD2.F32 R7, -RZ, R7.H1_H1 ;  /* 0x30000007ff077230 */ /* 0x000fe20000004100 */
[----:B------:R-:W-:Y:S01]  /*01d0*/  SEL R10, RZ, 0x1, !P3 ;  /* 0x00000001ff0a7807 */ /* 0x000fe20005800000 */
[----:B------:R-:W-:Y:S01]  /*01e0*/  HADD2.F32 R9, -RZ, R5.H0_H0 ;  /* 0x20000005ff097230 */ /* 0x000fe20000004100 */
[----:B------:R-:W-:Y:S01]  /*01f0*/  FSETP.NEU.FTZ.AND P3, PT, R6, RZ, PT ;  /* 0x000000ff0600720b */ /* 0x000fe20003f7d000 */
[----:B------:R-:W-:Y:S01]  /*0200*/  IMAD.X R5, RZ, RZ, UR7, P1 ;  /* 0x00000007ff057e24 */ /* 0x000fe200088e06ff */
[----:B------:R-:W-:-:S02]  /*0210*/  FSETP.NEU.FTZ.AND P1, PT, R7, RZ, PT ;  /* 0x000000ff0700720b */ /* 0x000fc40003f3d000 */
[----:B------:R-:W-:Y:S01]  /*0220*/  PLOP3.LUT P2, PT, P4, P2, PT, 0x28, 0x0 ;  /* 0x000000000000781c */ /* 0x000fe20002744570 */
[----:B------:R-:W-:Y:S01]  /*0230*/  IMAD.WIDE R4, R2, 0x8, R4 ;  /* 0x0000000802047825 */ /* 0x000fe200078e0204 */
[----:B------:R-:W-:Y:S02]  /*0240*/  PLOP3.LUT P6, PT, P4, P6, PT, 0x28, 0x0 ;  /* 0x000000000000781c */ /* 0x000fe400027cc570 */
[----:B------:R-:W-:Y:S02]  /*0250*/  FSETP.NEU.FTZ.AND P5, PT, R11, RZ, PT ;  /* 0x000000ff0b00720b */ /* 0x000fe40003fbd000 */
[----:B------:R-:W-:Y:S02]  /*0260*/  PLOP3.LUT P3, PT, P4, P3, PT, 0x28, 0x0 ;  /* 0x000000000000781c */ /* 0x000fe40002766570 */
[----:B------:R-:W-:Y:S02]  /*0270*/  PLOP3.LUT P1, PT, P4, P1, PT, 0x28, 0x0 ;  /* 0x000000000000781c */ /* 0x000fe40002722570 */
[----:B------:R-:W-:-:S02]  /*0280*/  SEL R11, RZ, 0xffffffff, !P2 ;  /* 0xffffffffff0b7807 */ /* 0x000fc40005000000 */
[----:B------:R-:W-:Y:S02]  /*0290*/  FSETP.NEU.FTZ.AND P0, PT, R9, RZ, PT ;  /* 0x000000ff0900720b */ /* 0x000fe40003f1d000 */
[----:B------:R-:W-:Y:S01]  /*02a0*/  FSETP.NEU.FTZ.AND P2, PT, R12, RZ, PT ;  /* 0x000000ff0c00720b */ /* 0x000fe20003f5d000 */
[----:B------:R-:W-:Y:S01]  /*02b0*/  IMAD.SHL.U32 R15, R11, 0x100, RZ ;  /* 0x000001000b0f7824 */ /* 0x000fe200078e00ff */
[----:B------:R-:W-:Y:S02]  /*02c0*/  SEL R9, RZ, 0xffffffff, !P6 ;  /* 0xffffffffff097807 */ /* 0x000fe40007000000 */
[----:B------:R-:W-:Y:S02]  /*02d0*/  SEL R7, RZ, 0xffffffff, !P3 ;  /* 0xffffffffff077807 */ /* 0x000fe40005800000 */
[----:B------:R-:W-:Y:S01]  /*02e0*/  SEL R3, RZ, 0xffffffff, !P1 ;  /* 0xffffffffff037807 */ /* 0x000fe20004800000 */
[----:B------:R-:W-:Y:S01]  /*02f0*/  IMAD.SHL.U32 R13, R9, 0x100, RZ ;  /* 0x00000100090d7824 */ /* 0x000fe200078e00ff */
[----:B------:R-:W-:Y:S01]  /*0300*/  PLOP3.LUT P0, PT, P4, P0, PT, 0x28, 0x0 ;  /* 0x000000000000781c */ /* 0x000fe20002700570 */
[----:B------:R-:W-:Y:S01]  /*0310*/  IMAD.SHL.U32 R11, R7, 0x100, RZ ;  /* 0x00000100070b7824 */ /* 0x000fe200078e00ff */
[----:B------:R-:W-:Y:S01]  /*0320*/  PLOP3.LUT P5, PT, P4, P5, PT, 0x28, 0x0 ;  /* 0x000000000000781c */ /* 0x000fe200027aa570 */
[----:B------:R-:W-:Y:S01]  /*0330*/  IMAD.SHL.U32 R9, R3, 0x100, RZ ;  /* 0x0000010003097824 */ /* 0x000fe200078e00ff */
[----:B------:R-:W-:-:S02]  /*0340*/  PLOP3.LUT P2, PT, P4, P2, PT, 0x28, 0x0 ;  /* 0x000000000000781c */ /* 0x000fc40002744570 */
[----:B------:R-:W-:Y:S02]  /*0350*/  SEL R8, RZ, 0x1, !P0 ;  /* 0x00000001ff087807 */ /* 0x000fe40004000000 */
[----:B------:R-:W-:Y:S02]  /*0360*/  SEL R6, RZ, 0x1, !P5 ;  /* 0x00000001ff067807 */ /* 0x000fe40006800000 */
[----:B------:R-:W-:Y:S02]  /*0370*/  SEL R0, RZ, 0x1, !P2 ;  /* 0x00000001ff007807 */ /* 0x000fe40005000000 */
[----:B------:R-:W-:Y:S02]  /*0380*/  LOP3.LUT R7, R15, 0x100, R10, 0xe2, !PT ;  /* 0x000001000f077812 */ /* 0x000fe400078ee20a */
[----:B------:R-:W-:Y:S02]  /*0390*/  LOP3.LUT R8, R13, 0x100, R8, 0xe2, !PT ;  /* 0x000001000d087812 */ /* 0x000fe400078ee208 */
[----:B------:R-:W-:-:S02]  /*03a0*/  LOP3.LUT R3, R11, 0x100, R6, 0xe2, !PT ;  /* 0x000001000b037812 */ /* 0x000fc400078ee206 */
[----:B------:R-:W-:Y:S02]  /*03b0*/  LOP3.LUT R0, R9, 0x100, R0, 0xe2, !PT ;  /* 0x0000010009007812 */ /* 0x000fe400078ee200 */
[----:B------:R-:W-:Y:S02]  /*03c0*/  PRMT R2, R7, 0x5410, R8 ;  /* 0x0000541007027816 */ /* 0x000fe40000000008 */
[----:B------:R-:W-:-:S05]  /*03d0*/  PRMT R3, R3, 0x5410, R0 ;  /* 0x0000541003037816 */ /* 0x000fca0000000000 */
[----:B------:R-:W-:Y:S01]  /*03e0*/  STG.E.64 desc[UR4][R4.64], R2 ;  /* 0x0000000204007986 */ /* 0x000fe2000c101b04 */
[----:B------:R-:W-:Y:S05]  /*03f0*/  EXIT ;  /* 0x000000000000794d */ /* 0x000fea0003800000 */
.L_x_3496:
        /* <DEDUP_REMOVED lines=153> */
.L_x_3499:
        /* <DEDUP_REMOVED lines=8> */
.L_x_3500:
        /* <DEDUP_REMOVED lines=8> */
.L_x_3501:
        /* <DEDUP_REMOVED lines=9> */
.L_x_3502:
[----:B------:R-:W-:Y:S05]  /*0f20*/  BSYNC B1 ;  /* 0x0000000000017941 */ /* 0x000fea0003800000 */
.L_x_3498:
[----:B------:R-:W-:-:S13]  /*0f30*/  ISETP.GE.AND P0, PT, R11, R2, PT ;  /* 0x000000020b00720c */ /* 0x000fda0003f06270 */
[----:B-1----:R-:W0:Y:S01]  /*0f40*/  @!P0 LDC.64 R6, c[0x0][0x218] ;  /* 0x00008600ff068b82 */ /* 0x002e220000000a00 */
[----:B--2---:R-:W-:Y:S02]  /*0f50*/  @!P0 IMAD.IADD R5, R0, 0x1, R11 ;  /* 0x0000000100058824 */ /* 0x004fe400078e020b */
[----:B------:R-:W-:-:S03]  /*0f60*/  @!P0 VIADD R11, R11, 0x80 ;  /* 0x000000800b0b8836 */ /* 0x000fc60000000000 */
[----:B0-----:R-:W-:-:S05]  /*0f70*/  @!P0 IADD3 R4, P1, R5, R6, RZ ;  /* 0x0000000605048210 */ /* 0x001fca0007f3e0ff */
[----:B------:R-:W-:-:S05]  /*0f80*/  @!P0 IMAD.X R5, RZ, RZ, R7, P1 ;  /* 0x000000ffff058224 */ /* 0x000fca00008e0607 */
[----:B------:R2:W-:Y:S03]  /*0f90*/  @!P0 STG.E.U8 desc[UR4][R4.64], R9 ;  /* 0x0000000904008986 */ /* 0x0005e6000c101104 */
.L_x_3503:
[----:B------:R-:W-:Y:S05]  /*0fa0*/  BSYNC B0 ;  /* 0x0000000000007941 */ /* 0x000fea0003800000 */
.L_x_3497:
        /* <DEDUP_REMOVED lines=9> */
.L_x_3504:
        /* <DEDUP_REMOVED lines=12> */
.L_x_43783:


//--------------------- .text._ZN2at6native18elementwise_kernelILi128ELi4EZNS0_15gpu_kernel_implINS0_13BinaryFunctorIN3c104HalfES5_bZZZNS0_23logical_xor_kernel_cudaERNS_14TensorIteratorEENKUlvE0_clEvENKUlvE6_clEvEUlS5_S5_E_EEEEvRNS_18TensorIteratorBaseERKT_EUliE_EEviT1_ --------------------------
	.section	.text._ZN2at6native18elementwise_kernelILi128ELi4EZNS0_15gpu_kernel_implINS0_13BinaryFunctorIN3c104HalfES5_bZZZNS0_23logical_xor_kernel_cudaERNS_14TensorIteratorEENKUlvE0_clEvENKUlvE6_clEvEUlS5_S5_E_EEEEvRNS_18TensorIteratorBaseERKT_EUliE_EEviT1_,"ax",@progbits
	.align	128
        .global         _ZN2at6native18elementwise_kernelILi128ELi4EZNS0_15gpu_kernel_implINS0_13BinaryFunctorIN3c104HalfES5_bZZZNS0_23logical_xor_kernel_cudaERNS_14TensorIteratorEENKUlvE0_clEvENKUlvE6_clEvEUlS5_S5_E_EEEEvRNS_18TensorIteratorBaseERKT_EUliE_EEviT1_
        .type           _ZN2at6native18elementwise_kernelILi128ELi4EZNS0_15gpu_kernel_implINS0_13BinaryFunctorIN3c104HalfES5_bZZZNS0_23logical_xor_kernel_cudaERNS_14TensorIteratorEENKUlvE0_clEvENKUlvE6_clEvEUlS5_S5_E_EEEEvRNS_18TensorIteratorBaseERKT_EUliE_EEviT1_,@function
        .size           _ZN2at6native18elementwise_kernelILi128ELi4EZNS0_15gpu_kernel_implINS0_13BinaryFunctorIN3c104HalfES5_bZZZNS0_23logical_xor_kernel_cudaERNS_14TensorIteratorEENKUlvE0_clEvENKUlvE6_clEvEUlS5_S5_E_EEEEvRNS_18TensorIteratorBaseERKT_EUliE_EEviT1_,(.L_x_43784 - _ZN2at6native18elementwise_kernelILi128ELi4EZNS0_15gpu_kernel_implINS0_13BinaryFunctorIN3c104HalfES5_bZZZNS0_23logical_xor_kernel_cudaERNS_14TensorIteratorEENKUlvE0_clEvENKUlvE6_clEvEUlS5_S5_E_EEEEvRNS_18TensorIteratorBaseERKT_EUliE_EEviT1_)
        .other          _ZN2at6native18elementwise_kernelILi128ELi4EZNS0_15gpu_kernel_implINS0_13BinaryFunctorIN3c104HalfES5_bZZZNS0_23logical_xor_kernel_cudaERNS_14TensorIteratorEENKUlvE0_clEvENKUlvE6_clEvEUlS5_S5_E_EEEEvRNS_18TensorIteratorBaseERKT_EUliE_EEviT1_,@"STO_CUDA_ENTRY STV_DEFAULT"
_ZN2at6native18elementwise_kernelILi128ELi4EZNS0_15gpu_kernel_implINS0_13BinaryFunctorIN3c104HalfES5_bZZZNS0_23logical_xor_kernel_cudaERNS_14TensorIteratorEENKUlvE0_clEvENKUlvE6_clEvEUlS5_S5_E_EEEEvRNS_18TensorIteratorBaseERKT_EUliE_EEviT1_:
.text._ZN2at6native18elementwise_kernelILi128ELi4EZNS0_15gpu_kernel_implINS0_13BinaryFunctorIN3c104HalfES5_bZZZNS0_23logical_xor_kernel_cudaERNS_14TensorIteratorEENKUlvE0_clEvENKUlvE6_clEvEUlS5_S5_E_EEEEvRNS_18TensorIteratorBaseERKT_EUliE_EEviT1_:
        /* <DEDUP_REMOVED lines=365> */
.L_x_3507:
        /* <DEDUP_REMOVED lines=23> */
.L_x_3511:
[----:B------:R-:W2:Y:S02]  /*1840*/  LDG.E.U8 R2, desc[UR36][R2.64] ;  /* 0x0000002402027981 */ /* 0x000ea4000c1e1100 */
[----:B--2---:R-:W-:-:S04]  /*1850*/  I2FP.F32.U32 R0, R2 ;  /* 0x0000000200007245 */ /* 0x004fc80000201000 */
[----:B------:R-:W-:-:S04]  /*1860*/  F2FP.F16.F32.PACK_AB R0, RZ, R0 ;  /* 0x00000000ff00723e */ /* 0x000fc800000000ff */
[----:B------:R-:W-:Y:S01]  /*1870*/  PRMT R19, R0, 0x7610, R19 ;  /* 0x0000761000137816 */ /* 0x000fe20000000013 */
[----:B------:R-:W-:Y:S06]  /*1880*/  BRA `(.L_x_3513) ;  /* 0x0000000c00bc7947 */ /* 0x000fec0003800000 */
.L_x_3510:
        /* <DEDUP_REMOVED lines=11> */
.L_x_3515:
[----:B------:R-:W2:Y:S02]  /*1940*/  LDG.E R2, desc[UR36][R2.64] ;  /* 0x0000002402027981 */ /* 0x000ea4000c1e1900 */
[----:B--2---:R-:W-:-:S04]  /*1950*/  I2FP.F32.S32 R0, R2 ;  /* 0x0000000200007245 */ /* 0x004fc80000201400 */
[----:B------:R-:W-:-:S04]  /*1960*/  F2FP.F16.F32.PACK_AB R0, RZ, R0 ;  /* 0x00000000ff00723e */ /* 0x000fc800000000ff */
[----:B------:R-:W-:Y:S01]  /*1970*/  PRMT R19, R0, 0x7610, R19 ;  /* 0x0000761000137816 */ /* 0x000fe20000000013 */
[----:B------:R-:W-:Y:S06]  /*1980*/  BRA `(.L_x_3513) ;  /* 0x0000000c007c7947 */ /* 0x000fec0003800000 */
.L_x_3514:
[----:B------:R-:W2:Y:S02]  /*1990*/  LDG.E.U16 R2, desc[UR36][R2.64] ;  /* 0x0000002402027981 */ /* 0x000ea4000c1e1500 */
[----:B--2---:R-:W0:Y:S02]  /*19a0*/  I2F.S16 R0, R2 ;  /* 0x0000000200007306 */ /* 0x004e240000101400 */
[----:B0-----:R-:W-:-:S04]  /*19b0*/  F2FP.F16.F32.PACK_AB R0, RZ, R0 ;  /* 0x00000000ff00723e */ /* 0x001fc800000000ff */
[----:B------:R-:W-:Y:S01]  /*19c0*/  PRMT R19, R0, 0x7610, R19 ;  /* 0x0000761000137816 */ /* 0x000fe20000000013 */
[----:B------:R-:W-:Y:S06]  /*19d0*/  BRA `(.L_x_3513) ;  /* 0x0000000c00687947 */ /* 0x000fec0003800000 */
.L_x_3509:
        /* <DEDUP_REMOVED lines=9> */
.L_x_3517:
[----:B------:R0:W5:Y:S01]  /*1a70*/  LDG.E.U16 R19, desc[UR36][R2.64] ;  /* 0x0000002402137981 */ /* 0x000162000c1e1500 */
[----:B------:R-:W-:Y:S05]  /*1a80*/  BRA `(.L_x_3513) ;  /* 0x0000000c003c7947 */ /* 0x000fea0003800000 */
.L_x_3516:
        /* <DEDUP_REMOVED lines=9> */
.L_x_3519:
[----:B------:R1:W5:Y:S01]  /*1b20*/  LDG.E.U16 R19, desc[UR36][R2.64] ;  /* 0x0000002402137981 */ /* 0x000362000c1e1500 */
[----:B------:R-:W-:Y:S05]  /*1b30*/  BRA `(.L_x_3513) ;  /* 0x0000000c00107947 */ /* 0x000fea0003800000 */
.L_x_3518:
        /* <DEDUP_REMOVED lines=9> */
.L_x_3508:
        /* <DEDUP_REMOVED lines=14> */
.L_x_3522:
        /* <DEDUP_REMOVED lines=9> */
.L_x_3521:
        /* <DEDUP_REMOVED lines=28> */
.L_x_3524:
        /* <DEDUP_REMOVED lines=15> */
.L_x_3523:
[----:B------:R-:W2:Y:S02]  /*1ff0*/  LDG.E.U16 R0, desc[UR36][R2.64] ;  /* 0x0000002402007981 */ /* 0x000ea4000c1e1500 */
[----:B--2---:R-:W-:-:S05]  /*2000*/  IMAD.U32 R0, R0, 0x10000, RZ ;  /* 0x0001000000007824 */ /* 0x004fca00078e00ff */
[----:B------:R-:W-:-:S04]  /*2010*/  F2FP.F16.F32.PACK_AB R0, RZ, R0 ;  /* 0x00000000ff00723e */ /* 0x000fc800000000ff */
[----:B------:R-:W-:Y:S01]  /*2020*/  PRMT R19, R0, 0x7610, R19 ;  /* 0x0000761000137816 */ /* 0x000fe20000000013 */
[----:B------:R-:W-:Y:S06]  /*2030*/  BRA `(.L_x_3513) ;  /* 0x0000000400d07947 */ /* 0x000fec0003800000 */
.L_x_3520:
        /* <DEDUP_REMOVED lines=13> */
.L_x_3527:
        /* <DEDUP_REMOVED lines=21> */
.L_x_3531:
[----:B------:R-:W-:Y:S05]  /*2260*/  BSYNC B1 ;  /* 0x0000000000017941 */ /* 0x000fea0003800000 */
.L_x_3530:
[----:B------:R-:W-:Y:S01]  /*2270*/  LEA R3, R0, 0x3b800000, 0x17 ;  /* 0x3b80000000037811 */ /* 0x000fe200078eb8ff */
[----:B------:R-:W-:-:S05]  /*2280*/  IMAD.SHL.U32 R0, R2, 0x100000, RZ ;  /* 0x0010000002007824 */ /* 0x000fca00078e00ff */
[----:B------:R-:W-:-:S07]  /*2290*/  LOP3.LUT R0, R3, R0, R4, 0xfe, !PT ;  /* 0x0000000003007212 */ /* 0x000fce00078efe04 */
.L_x_3529:
[----:B------:R-:W-:Y:S05]  /*22a0*/  BSYNC B0 ;  /* 0x0000000000007941 */ /* 0x000fea0003800000 */
.L_x_3528:
[----:B------:R-:W-:-:S04]  /*22b0*/  F2FP.F16.F32.PACK_AB R0, RZ, R0 ;  /* 0x00000000ff00723e */ /* 0x000fc800000000ff */
[----:B------:R-:W-:Y:S01]  /*22c0*/  PRMT R19, R0, 0x7610, R19 ;  /* 0x0000761000137816 */ /* 0x000fe20000000013 */
[----:B------:R-:W-:Y:S06]  /*22d0*/  BRA `(.L_x_3513) ;  /* 0x0000000400287947 */ /* 0x000fec0003800000 */
.L_x_3526:
        /* <DEDUP_REMOVED lines=21> */
.L_x_3535:
[----:B------:R-:W-:Y:S05]  /*2430*/  BSYNC B1 ;  /* 0x0000000000017941 */ /* 0x000fea0003800000 */
.L_x_3534:
[----:B------:R-:W-:Y:S01]  /*2440*/  LEA R3, R0, 0x37800000, 0x17 ;  /* 0x3780000000037811 */ /* 0x000fe200078eb8ff */
[----:B------:R-:W-:-:S05]  /*2450*/  IMAD.SHL.U32 R0, R2, 0x200000, RZ ;  /* 0x0020000002007824 */ /* 0x000fca00078e00ff */
[----:B------:R-:W-:-:S07]  /*2460*/  LOP3.LUT R0, R3, R0, R4, 0xfe, !PT ;  /* 0x0000000003007212 */ /* 0x000fce00078efe04 */
.L_x_3533:
[----:B------:R-:W-:Y:S05]  /*2470*/  BSYNC B0 ;  /* 0x0000000000007941 */ /* 0x000fea0003800000 */
.L_x_3532:
[----:B------:R-:W-:-:S04]  /*2480*/  F2FP.F16.F32.PACK_AB R0, RZ, R0 ;  /* 0x00000000ff00723e */ /* 0x000fc800000000ff */
[----:B------:R-:W-:Y:S01]  /*2490*/  PRMT R19, R0, 0x7610, R19 ;  /* 0x0000761000137816 */ /* 0x000fe20000000013 */
[----:B------:R-:W-:Y:S06]  /*24a0*/  BRA `(.L_x_3513) ;  /* 0x0000000000b47947 */ /* 0x000fec0003800000 */
.L_x_3525:
        /* <DEDUP_REMOVED lines=14> */
.L_x_3539:
[----:B------:R-:W-:Y:S05]  /*2590*/  BSYNC B0 ;  /* 0x0000000000007941 */ /* 0x000fea0003800000 */
.L_x_3538:
[----:B------:R-:W-:-:S04]  /*25a0*/  F2FP.F16.F32.PACK_AB R0, RZ, R0 ;  /* 0x00000000ff00723e */ /* 0x000fc800000000ff */
[----:B------:R-:W-:Y:S01]  /*25b0*/  PRMT R19, R0, 0x7610, R19 ;  /* 0x0000761000137816 */ /* 0x000fe20000000013 */
[----:B------:R-:W-:Y:S06]  /*25c0*/  BRA `(.L_x_3513) ;  /* 0x00000000006c7947 */ /* 0x000fec0003800000 */
.L_x_3512:
        /* <DEDUP_REMOVED lines=16> */
.L_x_3540:
[----:B------:R-:W-:Y:S01]  /*26d0*/  PRMT R19, RZ, 0x7610, R19 ;  /* 0x00007610ff137816 */ /* 0x000fe20000000013 */
[----:B------:R-:W-:Y:S06]  /*26e0*/  BRA `(.L_x_3513) ;  /* 0x0000000000247947 */ /* 0x000fec0003800000 */
.L_x_3537:
[----:B------:R-:W2:Y:S02]  /*26f0*/  LDG.E.64 R2, desc[UR36][R2.64] ;  /* 0x0000002402027981 */ /* 0x000ea4000c1e1b00 */
[----:B--2---:R-:W0:Y:S02]  /*2700*/  I2F.U64 R0, R2 ;  /* 0x0000000200007312 */ /* 0x004e240000301000 */
[----:B0-----:R-:W-:-:S04]  /*2710*/  F2FP.F16.F32.PACK_AB R0, RZ, R0 ;  /* 0x00000000ff00723e */ /* 0x001fc800000000ff */
[----:B------:R-:W-:Y:S01]  /*2720*/  PRMT R19, R0, 0x7610, R19 ;  /* 0x0000761000137816 */ /* 0x000fe20000000013 */
[----:B------:R-:W-:Y:S06]  /*2730*/  BRA `(.L_x_3513) ;  /* 0x0000000000107947 */ /* 0x000fec0003800000 */
.L_x_3536:
[----:B------:R-:W2:Y:S02]  /*2740*/  LDG.E R2, desc[UR36][R2.64] ;  /* 0x0000002402027981 */ /* 0x000ea4000c1e1900 */
[----:B--2---:R-:W-:-:S04]  /*2750*/  I2FP.F32.U32 R0, R2 ;  /* 0x0000000200007245 */ /* 0x004fc80000201000 */
[----:B------:R-:W-:-:S04]  /*2760*/  F2FP.F16.F32.PACK_AB R0, RZ, R0 ;  /* 0x00000000ff00723e */ /* 0x000fc800000000ff */
[----:B------:R-:W-:-:S07]  /*2770*/  PRMT R19, R0, 0x7610, R19 ;  /* 0x0000761000137816 */ /* 0x000fce0000000013 */
.L_x_3513:
[----:B------:R-:W2:Y:S01]  /*2780*/  LDC.U8 R4, c[0x0][0x493] ;  /* 0x000124c0ff047b82 */ /* 0x000ea20000000000 */
[----:B------:R-:W-:Y:S02]  /*2790*/  ULDC.64 UR4, c[0x0][0x488] ;  /* 0x0001220000047ab9 */ /* 0x000fe40000000a00 */
[----:B01----:R-:W-:-:S05]  /*27a0*/  IADD3 R2, P1, R22, UR4, RZ ;  /* 0x0000000416027c10 */ /* 0x003fca000ff3e0ff */
[----:B------:R-:W-:Y:S01]  /*27b0*/  IMAD.X R3, RZ, RZ, UR5, P1 ;  /* 0x00000005ff037e24 */ /* 0x000fe200088e06ff */
[----:B--2---:R-:W-:-:S04]  /*27c0*/  PRMT R0, R4, 0x9910, RZ ;  /* 0x0000991004007816 */ /* 0x004fc800000000ff */
        /* <DEDUP_REMOVED lines=14> */
.L_x_3544:
[----:B------:R-:W2:Y:S02]  /*28b0*/  LDG.E.U8 R2, desc[UR36][R2.64] ;  /* 0x0000002402027981 */ /* 0x000ea4000c1e1100 */
[----:B--2---:R-:W-:-:S04]  /*28c0*/  I2FP.F32.U32 R0, R2 ;  /* 0x0000000200007245 */ /* 0x004fc80000201000 */
[----:B------:R-:W-:Y:S01]  /*28d0*/  F2FP.F16.F32.PACK_AB R0, RZ, R0 ;  /* 0x00000000ff00723e */ /* 0x000fe200000000ff */
[----:B------:R-:W-:Y:S06]  /*28e0*/  BRA `(.L_x_3546) ;  /* 0x0000000c00887947 */ /* 0x000fec0003800000 */
.L_x_3543:
        /* <DEDUP_REMOVED lines=10> */
.L_x_3548:
[----:B------:R-:W2:Y:S02]  /*2990*/  LDG.E R2, desc[UR36][R2.64] ;  /* 0x0000002402027981 */ /* 0x000ea4000c1e1900 */
[----:B--2---:R-:W-:-:S04]  /*29a0*/  I2FP.F32.S32 R0, R2 ;  /* 0x0000000200007245 */ /* 0x004fc80000201400 */
[----:B------:R-:W-:Y:S01]  /*29b0*/  F2FP.F16.F32.PACK_AB R0, RZ, R0 ;  /* 0x00000000ff00723e */ /* 0x000fe200000000ff */
[----:B------:R-:W-:Y:S06]  /*29c0*/  BRA `(.L_x_3546) ;  /* 0x0000000c00507947 */ /* 0x000fec0003800000 */
.L_x_3547:
[----:B------:R-:W2:Y:S02]  /*29d0*/  LDG.E.U16 R2, desc[UR36][R2.64] ;  /* 0x0000002402027981 */ /* 0x000ea4000c1e1500 */
[----:B--2---:R-:W0:Y:S02]  /*29e0*/  I2F.S16 R0, R2 ;  /* 0x0000000200007306 */ /* 0x004e240000101400 */
[----:B0-----:R-:W-:Y:S01]  /*29f0*/  F2FP.F16.F32.PACK_AB R0, RZ, R0 ;  /* 0x00000000ff00723e */ /* 0x001fe200000000ff */
[----:B------:R-:W-:Y:S06]  /*2a00*/  BRA `(.L_x_3546) ;  /* 0x0000000c00407947 */ /* 0x000fec0003800000 */
.L_x_3542:
        /* <DEDUP_REMOVED lines=9> */
.L_x_3550:
[----:B------:R1:W5:Y:S01]  /*2aa0*/  LDG.E.U16 R0, desc[UR36][R2.64] ;  /* 0x0000002402007981 */ /* 0x000362000c1e1500 */
[----:B------:R-:W-:Y:S05]  /*2ab0*/  BRA `(.L_x_3546) ;  /* 0x0000000c00147947 */ /* 0x000fea0003800000 */
.L_x_3549:
        /* <DEDUP_REMOVED lines=9> */
.L_x_3552:
[----:B------:R0:W5:Y:S01]  /*2b50*/  LDG.E.U16 R0, desc[UR36][R2.64] ;  /* 0x0000002402007981 */ /* 0x000162000c1e1500 */
[----:B------:R-:W-:Y:S05]  /*2b60*/  BRA `(.L_x_3546) ;  /* 0x0000000800e87947 */ /* 0x000fea0003800000 */
.L_x_3551:
        /* <DEDUP_REMOVED lines=8> */
.L_x_3541:
        /* <DEDUP_REMOVED lines=13> */
.L_x_3555:
        /* <DEDUP_REMOVED lines=8> */
.L_x_3554:
        /* <DEDUP_REMOVED lines=28> */
.L_x_3557:
        /* <DEDUP_REMOVED lines=15> */
.L_x_3556:
[----:B------:R-:W2:Y:S02]  /*2ff0*/  LDG.E.U16 R0, desc[UR36][R2.64] ;  /* 0x0000002402007981 */ /* 0x000ea4000c1e1500 */
[----:B--2---:R-:W-:-:S05]  /*3000*/  IMAD.U32 R0, R0, 0x10000, RZ ;  /* 0x0001000000007824 */ /* 0x004fca00078e00ff */
[----:B------:R-:W-:Y:S01]  /*3010*/  F2FP.F16.F32.PACK_AB R0, RZ, R0 ;  /* 0x00000000ff00723e */ /* 0x000fe200000000ff */
[----:B------:R-:W-:Y:S06]  /*3020*/  BRA `(.L_x_3546) ;  /* 0x0000000400b87947 */ /* 0x000fec0003800000 */
.L_x_3553:
        /* <DEDUP_REMOVED lines=12> */
.L_x_3560:
        /* <DEDUP_REMOVED lines=21> */
.L_x_3564:
[----:B------:R-:W-:Y:S05]  /*3240*/  BSYNC B1 ;  /* 0x0000000000017941 */ /* 0x000fea0003800000 */
.L_x_3563:
[----:B------:R-:W-:Y:S01]  /*3250*/  LEA R3, R0, 0x3b800000, 0x17 ;  /* 0x3b80000000037811 */ /* 0x000fe200078eb8ff */
[----:B------:R-:W-:-:S05]  /*3260*/  IMAD.SHL.U32 R0, R2, 0x100000, RZ ;  /* 0x0010000002007824 */ /* 0x000fca00078e00ff */
[----:B------:R-:W-:-:S07]  /*3270*/  LOP3.LUT R0, R3, R0, R4, 0xfe, !PT ;  /* 0x0000000003007212 */ /* 0x000fce00078efe04 */
.L_x_3562:
[----:B------:R-:W-:Y:S05]  /*3280*/  BSYNC B0 ;  /* 0x0000000000007941 */ /* 0x000fea0003800000 */
.L_x_3561:
[----:B------:R-:W-:Y:S01]  /*3290*/  F2FP.F16.F32.PACK_AB R0, RZ, R0 ;  /* 0x00000000ff00723e */ /* 0x000fe200000000ff */
[----:B------:R-:W-:Y:S06]  /*32a0*/  BRA `(.L_x_3546) ;  /* 0x0000000400187947 */ /* 0x000fec0003800000 */
.L_x_3559:
        /* <DEDUP_REMOVED lines=21> */
.L_x_3568:
[----:B------:R-:W-:Y:S05]  /*3400*/  BSYNC B1 ;  /* 0x0000000000017941 */ /* 0x000fea0003800000 */
.L_x_3567:
[----:B------:R-:W-:Y:S01]  /*3410*/  LEA R3, R0, 0x37800000, 0x17 ;  /* 0x3780000000037811 */ /* 0x000fe200078eb8ff */
[----:B------:R-:W-:-:S05]  /*3420*/  IMAD.SHL.U32 R0, R2, 0x200000, RZ ;  /* 0x0020000002007824 */ /* 0x000fca00078e00ff */
[----:B------:R-:W-:-:S07]  /*3430*/  LOP3.LUT R0, R3, R0, R4, 0xfe, !PT ;  /* 0x0000000003007212 */ /* 0x000fce00078efe04 */
.L_x_3566:
[----:B------:R-:W-:Y:S05]  /*3440*/  BSYNC B0 ;  /* 0x0000000000007941 */ /* 0x000fea0003800000 */
.L_x_3565:
[----:B------:R-:W-:Y:S01]  /*3450*/  F2FP.F16.F32.PACK_AB R0, RZ, R0 ;  /* 0x00000000ff00723e */ /* 0x000fe200000000ff */
[----:B------:R-:W-:Y:S06]  /*3460*/  BRA `(.L_x_3546) ;  /* 0x0000000000a87947 */ /* 0x000fec0003800000 */
.L_x_3558:
        /* <DEDUP_REMOVED lines=14> */
.L_x_3572:
[----:B------:R-:W-:Y:S05]  /*3550*/  BSYNC B0 ;  /* 0x0000000000007941 */ /* 0x000fea0003800000 */
.L_x_3571:
[----:B------:R-:W-:Y:S01]  /*3560*/  F2FP.F16.F32.PACK_AB R0, RZ, R0 ;  /* 0x00000000ff00723e */ /* 0x000fe200000000ff */
[----:B------:R-:W-:Y:S06]  /*3570*/  BRA `(.L_x_3546) ;  /* 0x0000000000647947 */ /* 0x000fec0003800000 */
.L_x_3545:
        /* <DEDUP_REMOVED lines=16> */
.L_x_3573:
[----:B------:R-:W-:Y:S01]  /*3680*/  PRMT R0, RZ, 0x7610, R0 ;  /* 0x00007610ff007816 */ /* 0x000fe20000000000 */
[----:B------:R-:W-:Y:S06]  /*3690*/  BRA `(.L_x_3546) ;  /* 0x00000000001c7947 */ /* 0x000fec0003800000 */
.L_x_3570:
[----:B------:R-:W2:Y:S02]  /*36a0*/  LDG.E.64 R2, desc[UR36][R2.64] ;  /* 0x0000002402027981 */ /* 0x000ea4000c1e1b00 */
[----:B--2---:R-:W0:Y:S02]  /*36b0*/  I2F.U64 R0, R2 ;  /* 0x0000000200007312 */ /* 0x004e240000301000 */
[----:B0-----:R-:W-:Y:S01]  /*36c0*/  F2FP.F16.F32.PACK_AB R0, RZ, R0 ;  /* 0x00000000ff00723e */ /* 0x001fe200000000ff */
[----:B------:R-:W-:Y:S06]  /*36d0*/  BRA `(.L_x_3546) ;  /* 0x00000000000c7947 */ /* 0x000fec0003800000 */
.L_x_3569:
[----:B------:R-:W2:Y:S02]  /*36e0*/  LDG.E R2, desc[UR36][R2.64] ;  /* 0x0000002402027981 */ /* 0x000ea4000c1e1900 */
[----:B--2---:R-:W-:-:S04]  /*36f0*/  I2FP.F32.U32 R0, R2 ;  /* 0x0000000200007245 */ /* 0x004fc80000201000 */
[----:B------:R-:W-:-:S07]  /*3700*/  F2FP.F16.F32.PACK_AB R0, RZ, R0 ;  /* 0x00000000ff00723e */ /* 0x000fce00000000ff */
.L_x_3546:
[----:B01----:R-:W0:Y:S01]  /*3710*/  LDC.U8 R3, c[0x0][0x491] ;  /* 0x00012440ff037b82 */ /* 0x003e220000000000 */
[----:B-----5:R-:W-:Y:S02]  /*3720*/  HADD2.F32 R0, -RZ, R0.H0_H0 ;  /* 0x20000000ff007230 */ /* 0x020fe40000004100 */
[----:B------:R-:W-:-:S03]  /*3730*/  HADD2.F32 R19, -RZ, R19.H0_H0 ;  /* 0x20000013ff137230 */ /* 0x000fc60000004100 */
        /* <DEDUP_REMOVED lines=18> */
.L_x_3577:
[----:B------:R1:W-:Y:S01]  /*3860*/  STG.E.U8 desc[UR36][R16.64], R2 ;  /* 0x0000000210007986 */ /* 0x0003e2000c101124 */
[----:B------:R-:W-:Y:S05]  /*3870*/  BRA `(.L_x_3579) ;  /* 0x0000000c00487947 */ /* 0x000fea0003800000 */
.L_x_3576:
        /* <DEDUP_REMOVED lines=9> */
.L_x_3581:
[----:B------:R3:W-:Y:S01]  /*3910*/  STG.E desc[UR36][R16.64], R2 ;  /* 0x0000000210007986 */ /* 0x0007e2000c101924 */
[----:B------:R-:W-:Y:S05]  /*3920*/  BRA `(.L_x_3579) ;  /* 0x0000000c001c7947 */ /* 0x000fea0003800000 */
.L_x_3580:
[----:B------:R2:W-:Y:S01]  /*3930*/  STG.E.U16 desc[UR36][R16.64], R2 ;  /* 0x0000000210007986 */ /* 0x0005e2000c101524 */
[----:B------:R-:W-:Y:S05]  /*3940*/  BRA `(.L_x_3579) ;  /* 0x0000000c00147947 */ /* 0x000fea0003800000 */
.L_x_3575:
        /* <DEDUP_REMOVED lines=9> */
.L_x_3583:
[----:B------:R-:W-:-:S04]  /*39e0*/  I2FP.F32.U32 R0, R2 ;  /* 0x0000000200007245 */ /* 0x000fc80000201000 */
[----:B------:R-:W-:-:S05]  /*39f0*/  F2FP.F16.F32.PACK_AB R0, RZ, R0 ;  /* 0x00000000ff00723e */ /* 0x000fca00000000ff */
[----:B------:R0:W-:Y:S01]  /*3a00*/  STG.E.U16 desc[UR36][R16.64], R0 ;  /* 0x0000000010007986 */ /* 0x0001e2000c101524 */
[----:B------:R-:W-:Y:S05]  /*3a10*/  BRA `(.L_x_3579) ;  /* 0x0000000800e07947 */ /* 0x000fea0003800000 */
.L_x_3582:
        /* <DEDUP_REMOVED lines=10> */
.L_x_3585:
[----:B------:R-:W-:-:S04]  /*3ac0*/  I2FP.F32.U32 R2, R2 ;  /* 0x0000000200027245 */ /* 0x000fc80000201000 */
[----:B------:R-:W-:-:S04]  /*3ad0*/  F2FP.F16.F32.PACK_AB R3, RZ, R2 ;  /* 0x00000002ff03723e */ /* 0x000fc800000000ff */
[----:B------:R-:W-:-:S05]  /*3ae0*/  PRMT R3, R3, 0x5410, RZ ;  /* 0x0000541003037816 */ /* 0x000fca00000000ff */
[----:B------:R0:W-:Y:S01]  /*3af0*/  STG.E desc[UR36][R16.64], R3 ;  /* 0x0000000310007986 */ /* 0x0001e2000c101924 */
[----:B------:R-:W-:Y:S05]  /*3b00*/  BRA `(.L_x_3579) ;  /* 0x0000000800a47947 */ /* 0x000fea0003800000 */
.L_x_3584:
[----:B------:R-:W0:Y:S02]  /*3b10*/  I2F.F64.U32 R2, R2 ;  /* 0x0000000200027312 */ /* 0x000e240000201800 */
[----:B0-----:R0:W-:Y:S01]  /*3b20*/  STG.E.64 desc[UR36][R16.64], R2 ;  /* 0x0000000210007986 */ /* 0x0011e2000c101b24 */
[----:B------:R-:W-:Y:S05]  /*3b30*/  BRA `(.L_x_3579) ;  /* 0x0000000800987947 */ /* 0x000fea0003800000 */
.L_x_3574:
        /* <DEDUP_REMOVED lines=10> */
.L_x_3588:
[----:B------:R-:W0:Y:S01]  /*3be0*/  I2F.F64.U32 R4, R2 ;  /* 0x0000000200047312 */ /* 0x000e220000201800 */
[----:B------:R-:W-:-:S05]  /*3bf0*/  CS2R R6, SRZ ;  /* 0x0000000000067805 */ /* 0x000fca000001ff00 */
[----:B0-----:R0:W-:Y:S01]  /*3c00*/  STG.E.128 desc[UR36][R16.64], R4 ;  /* 0x0000000410007986 */ /* 0x0011e2000c101d24 */
[----:B------:R-:W-:Y:S05]  /*3c10*/  BRA `(.L_x_3579) ;  /* 0x0000000800607947 */ /* 0x000fea0003800000 */
.L_x_3587:
        /* <DEDUP_REMOVED lines=21> */
.L_x_3592:
[----:B------:R-:W-:Y:S05]  /*3d70*/  BSYNC B0 ;  /* 0x0000000000007941 */ /* 0x000fea0003800000 */
.L_x_3591:
[----:B------:R-:W-:-:S05]  /*3d80*/  LOP3.LUT R3, R0, R3, RZ, 0xfc, !PT ;  /* 0x0000000300037212 */ /* 0x000fca00078efcff */
[----:B------:R0:W-:Y:S01]  /*3d90*/  STG.E.U8 desc[UR36][R16.64], R3 ;  /* 0x0000000310007986 */ /* 0x0001e2000c101124 */
[----:B------:R-:W-:Y:S05]  /*3da0*/  BRA `(.L_x_3579) ;  /* 0x0000000400fc7947 */ /* 0x000fea0003800000 */
.L_x_3590:
        /* <DEDUP_REMOVED lines=13> */
.L_x_3594:
[----:B------:R-:W-:Y:S01]  /*3e80*/  IMAD.MOV.U32 R0, RZ, RZ, 0x7f ;  /* 0x0000007fff007424 */ /* 0x000fe200078e00ff */
[----:B------:R-:W-:-:S04]  /*3e90*/  ISETP.GT.U32.AND P0, PT, R2, 0x7f800000, PT ;  /* 0x7f8000000200780c */ /* 0x000fc80003f04070 */
[----:B------:R-:W-:-:S09]  /*3ea0*/  SEL R0, R0, 0x7c, P0 ;  /* 0x0000007c00007807 */ /* 0x000fd20000000000 */
.L_x_3595:
[----:B------:R-:W-:Y:S05]  /*3eb0*/  BSYNC B0 ;  /* 0x0000000000007941 */ /* 0x000fea0003800000 */
.L_x_3593:
[----:B------:R-:W-:-:S04]  /*3ec0*/  LOP3.LUT R2, R3, 0x80000000, RZ, 0xc0, !PT ;  /* 0x8000000003027812 */ /* 0x000fc800078ec0ff */
[----:B------:R-:W-:-:S04]  /*3ed0*/  SHF.R.U32.HI R3, RZ, 0x18, R2 ;  /* 0x00000018ff037819 */ /* 0x000fc80000011602 */
[----:B------:R-:W-:-:S05]  /*3ee0*/  LOP3.LUT R3, R0, R3, RZ, 0xfc, !PT ;  /* 0x0000000300037212 */ /* 0x000fca00078efcff */
[----:B------:R0:W-:Y:S01]  /*3ef0*/  STG.E.U8 desc[UR36][R16.64], R3 ;  /* 0x0000000310007986 */ /* 0x0001e2000c101124 */
[----:B------:R-:W-:Y:S05]  /*3f00*/  BRA `(.L_x_3579) ;  /* 0x0000000400a47947 */ /* 0x000fea0003800000 */
.L_x_3589:
[----:B------:R-:W-:-:S04]  /*3f10*/  I2FP.F32.U32 R0, R2 ;  /* 0x0000000200007245 */ /* 0x000fc80000201000 */
[----:B------:R-:W-:-:S05]  /*3f20*/  F2FP.BF16.F32.PACK_AB R0, RZ, R0 ;  /* 0x00000000ff00723e */ /* 0x000fca00000010ff */
[----:B------:R0:W-:Y:S01]  /*3f30*/  STG.E.U16 desc[UR36][R16.64], R0 ;  /* 0x0000000010007986 */ /* 0x0001e2000c101524 */
[----:B------:R-:W-:Y:S05]  /*3f40*/  BRA `(.L_x_3579) ;  /* 0x0000000400947947 */ /* 0x000fea0003800000 */
.L_x_3586:
        /* <DEDUP_REMOVED lines=10> */
.L_x_3598:
        /* <DEDUP_REMOVED lines=17> */
.L_x_3601:
[----:B------:R-:W-:-:S04]  /*4100*/  LOP3.LUT R2, R3, 0x80000000, RZ, 0xc0, !PT ;  /* 0x8000000003027812 */ /* 0x000fc800078ec0ff */
[----:B------:R-:W-:-:S04]  /*4110*/  SHF.R.U32.HI R3, RZ, 0x18, R2 ;  /* 0x00000018ff037819 */ /* 0x000fc80000011602 */
[----:B------:R-:W-:-:S04]  /*4120*/  LOP3.LUT R0, R0, R3, RZ, 0xfc, !PT ;  /* 0x0000000300007212 */ /* 0x000fc800078efcff */
[----:B------:R-:W-:-:S07]  /*4130*/  PRMT R8, R0, 0x7610, R8 ;  /* 0x0000761000087816 */ /* 0x000fce0000000008 */
.L_x_3600:
[----:B------:R-:W-:Y:S05]  /*4140*/  BSYNC B0 ;  /* 0x0000000000007941 */ /* 0x000fea0003800000 */
.L_x_3599:
[----:B------:R0:W-:Y:S01]  /*4150*/  STG.E.U8 desc[UR36][R16.64], R8 ;  /* 0x0000000810007986 */ /* 0x0001e2000c101124 */
[----:B------:R-:W-:Y:S05]  /*4160*/  BRA `(.L_x_3579) ;  /* 0x00000004000c7947 */ /* 0x000fea0003800000 */
.L_x_3597:
        /* <DEDUP_REMOVED lines=17> */
.L_x_3604:
[----:B------:R-:W-:-:S04]  /*4280*/  LOP3.LUT R2, R3, 0x80000000, RZ, 0xc0, !PT ;  /* 0x8000000003027812 */ /* 0x000fc800078ec0ff */
[----:B------:R-:W-:-:S04]  /*4290*/  SHF.R.U32.HI R3, RZ, 0x18, R2 ;  /* 0x00000018ff037819 */ /* 0x000fc80000011602 */
[----:B------:R-:W-:-:S04]  /*42a0*/  LOP3.LUT R0, R0, R3, RZ, 0xfc, !PT ;  /* 0x0000000300007212 */ /* 0x000fc800078efcff */
[----:B------:R-:W-:-:S07]  /*42b0*/  PRMT R8, R0, 0x7610, R8 ;  /* 0x0000761000087816 */ /* 0x000fce0000000008 */
.L_x_3603:
[----:B------:R-:W-:Y:S05]  /*42c0*/  BSYNC B0 ;  /* 0x0000000000007941 */ /* 0x000fea0003800000 */
.L_x_3602:
[----:B------:R0:W-:Y:S01]  /*42d0*/  STG.E.U8 desc[UR36][R16.64], R8 ;  /* 0x0000000810007986 */ /* 0x0001e2000c101124 */
[----:B------:R-:W-:Y:S05]  /*42e0*/  BRA `(.L_x_3579) ;  /* 0x0000000000ac7947 */ /* 0x000fea0003800000 */
.L_x_3596:
        /* <DEDUP_REMOVED lines=22> */
.L_x_3578:
        /* <DEDUP_REMOVED lines=16> */
.L_x_3607:
[----:B------:R-:W-:Y:S05]  /*4550*/  BRA `(.L_x_3579) ;  /* 0x0000000000107947 */ /* 0x000fea0003800000 */
.L_x_3606:
[----:B------:R-:W-:-:S05]  /*4560*/  IMAD.MOV.U32 R3, RZ, RZ, RZ ;  /* 0x000000ffff037224 */ /* 0x000fca00078e00ff */
[----:B------:R0:W-:Y:S01]  /*4570*/  STG.E.64 desc[UR36][R16.64], R2 ;  /* 0x0000000210007986 */ /* 0x0001e2000c101b24 */
[----:B------:R-:W-:Y:S05]  /*4580*/  BRA `(.L_x_3579) ;  /* 0x0000000000047947 */ /* 0x000fea0003800000 */
.L_x_3605:
[----:B------:R0:W-:Y:S02]  /*4590*/  STG.E desc[UR36][R16.64], R2 ;  /* 0x0000000210007986 */ /* 0x0001e4000c101924 */
.L_x_3579:
[----:B------:R-:W-:-:S04]  /*45a0*/  IMAD R18, R18, 0x200, R23 ;  /* 0x0000020012127824 */ /* 0x000fc800078e0217 */
[----:B------:R-:W-:-:S07]  /*45b0*/  VIADD R19, R18, 0x80 ;  /* 0x0000008012137836 */ /* 0x000fce0000000000 */
.L_x_3506:
[----:B------:R-:W-:Y:S05]  /*45c0*/  BSYNC B6 ;  /* 0x0000000000067941 */ /* 0x000fea0003800000 */
.L_x_3505:
        /* <DEDUP_REMOVED lines=358> */
.L_x_3610:
        /* <DEDUP_REMOVED lines=23> */
.L_x_3614:
[----:B------:R-:W2:Y:S02]  /*5da0*/  LDG.E.U8 R2, desc[UR36][R2.64] ;  /* 0x0000002402027981 */ /* 0x000ea4000c1e1100 */
[----:B--2---:R-:W-:-:S04]  /*5db0*/  I2FP.F32.U32 R0, R2 ;  /* 0x0000000200007245 */ /* 0x004fc80000201000 */
[----:B------:R-:W-:-:S04]  /*5dc0*/  F2FP.F16.F32.PACK_AB R0, RZ, R0 ;  /* 0x00000000ff00723e */ /* 0x000fc800000000ff */
[----:B------:R-:W-:Y:S01]  /*5dd0*/  PRMT R22, R0, 0x7610, R22 ;  /* 0x0000761000167816 */ /* 0x000fe20000000016 */
[----:B------:R-:W-:Y:S06]  /*5de0*/  BRA `(.L_x_3616) ;  /* 0x0000000c00bc7947 */ /* 0x000fec0003800000 */
.L_x_3613:
        /* <DEDUP_REMOVED lines=11> */
.L_x_3618:
[----:B------:R-:W2:Y:S02]  /*5ea0*/  LDG.E R2, desc[UR36][R2.64] ;  /* 0x0000002402027981 */ /* 0x000ea4000c1e1900 */
[----:B--2---:R-:W-:-:S04]  /*5eb0*/  I2FP.F32.S32 R0, R2 ;  /* 0x0000000200007245 */ /* 0x004fc80000201400 */
[----:B------:R-:W-:-:S04]  /*5ec0*/  F2FP.F16.F32.PACK_AB R0, RZ, R0 ;  /* 0x00000000ff00723e */ /* 0x000fc800000000ff */
[----:B------:R-:W-:Y:S01]  /*5ed0*/  PRMT R22, R0, 0x7610, R22 ;  /* 0x0000761000167816 */ /* 0x000fe20000000016 */
[----:B------:R-:W-:Y:S06]  /*5ee0*/  BRA `(.L_x_3616) ;  /* 0x0000000c007c7947 */ /* 0x000fec0003800000 */
.L_x_3617:
[----:B------:R-:W2:Y:S02]  /*5ef0*/  LDG.E.U16 R2, desc[UR36][R2.64] ;  /* 0x0000002402027981 */ /* 0x000ea4000c1e1500 */
[----:B--2---:R-:W0:Y:S02]  /*5f00*/  I2F.S16 R0, R2 ;  /* 0x0000000200007306 */ /* 0x004e240000101400 */
[----:B0-----:R-:W-:-:S04]  /*5f10*/  F2FP.F16.F32.PACK_AB R0, RZ, R0 ;  /* 0x00000000ff00723e */ /* 0x001fc800000000ff */
[----:B------:R-:W-:Y:S01]  /*5f20*/  PRMT R22, R0, 0x7610, R22 ;  /* 0x0000761000167816 */ /* 0x000fe20000000016 */
[----:B------:R-:W-:Y:S06]  /*5f30*/  BRA `(.L_x_3616) ;  /* 0x0000000c00687947 */ /* 0x000fec0003800000 */
.L_x_3612:
        /* <DEDUP_REMOVED lines=9> */
.L_x_3620:
[----:B------:R1:W5:Y:S01]  /*5fd0*/  LDG.E.U16 R22, desc[UR36][R2.64] ;  /* 0x0000002402167981 */ /* 0x000362000c1e1500 */
[----:B------:R-:W-:Y:S05]  /*5fe0*/  BRA `(.L_x_3616) ;  /* 0x0000000c003c7947 */ /* 0x000fea0003800000 */
.L_x_3619:
        /* <DEDUP_REMOVED lines=9> */
.L_x_3622:
[----:B------:R0:W5:Y:S01]  /*6080*/  LDG.E.U16 R22, desc[UR36][R2.64] ;  /* 0x0000002402167981 */ /* 0x000162000c1e1500 */
[----:B------:R-:W-:Y:S05]  /*6090*/  BRA `(.L_x_3616) ;  /* 0x0000000c00107947 */ /* 0x000fea0003800000 */
.L_x_3621:
        /* <DEDUP_REMOVED lines=9> */
.L_x_3611:
        /* <DEDUP_REMOVED lines=14> */
.L_x_3625:
        /* <DEDUP_REMOVED lines=9> */
.L_x_3624:
        /* <DEDUP_REMOVED lines=28> */
.L_x_3627:
        /* <DEDUP_REMOVED lines=15> */
.L_x_3626:
[----:B------:R-:W2:Y:S02]  /*6550*/  LDG.E.U16 R0, desc[UR36][R2.64] ;  /* 0x0000002402007981 */ /* 0x000ea4000c1e1500 */
[----:B--2---:R-:W-:-:S05]  /*6560*/  IMAD.U32 R0, R0, 0x10000, RZ ;  /* 0x0001000000007824 */ /* 0x004fca00078e00ff */
[----:B------:R-:W-:-:S04]  /*6570*/  F2FP.F16.F32.PACK_AB R0, RZ, R0 ;  /* 0x00000000ff00723e */ /* 0x000fc800000000ff */
[----:B------:R-:W-:Y:S01]  /*6580*/  PRMT R22, R0, 0x7610, R22 ;  /* 0x0000761000167816 */ /* 0x000fe20000000016 */
[----:B------:R-:W-:Y:S06]  /*6590*/  BRA `(.L_x_3616) ;  /* 0x0000000400d07947 */ /* 0x000fec0003800000 */
.L_x_3623:
        /* <DEDUP_REMOVED lines=13> */
.L_x_3630:
        /* <DEDUP_REMOVED lines=21> */
.L_x_3634:
[----:B------:R-:W-:Y:S05]  /*67c0*/  BSYNC B1 ;  /* 0x0000000000017941 */ /* 0x000fea0003800000 */
.L_x_3633:
[----:B------:R-:W-:Y:S01]  /*67d0*/  LEA R3, R0, 0x3b800000, 0x17 ;  /* 0x3b80000000037811 */ /* 0x000fe200078eb8ff */
[----:B------:R-:W-:-:S05]  /*67e0*/  IMAD.SHL.U32 R0, R2, 0x100000, RZ ;  /* 0x0010000002007824 */ /* 0x000fca00078e00ff */
[----:B------:R-:W-:-:S07]  /*67f0*/  LOP3.LUT R0, R3, R0, R4, 0xfe, !PT ;  /* 0x0000000003007212 */ /* 0x000fce00078efe04 */
.L_x_3632:
[----:B------:R-:W-:Y:S05]  /*6800*/  BSYNC B0 ;  /* 0x0000000000007941 */ /* 0x000fea0003800000 */
.L_x_3631:
[----:B------:R-:W-:-:S04]  /*6810*/  F2FP.F16.F32.PACK_AB R0, RZ, R0 ;  /* 0x00000000ff00723e */ /* 0x000fc800000000ff */
[----:B------:R-:W-:Y:S01]  /*6820*/  PRMT R22, R0, 0x7610, R22 ;  /* 0x0000761000167816 */ /* 0x000fe20000000016 */
[----:B------:R-:W-:Y:S06]  /*6830*/  BRA `(.L_x_3616) ;  /* 0x0000000400287947 */ /* 0x000fec0003800000 */
.L_x_3629:
        /* <DEDUP_REMOVED lines=21> */
.L_x_3638:
[----:B------:R-:W-:Y:S05]  /*6990*/  BSYNC B1 ;  /* 0x0000000000017941 */ /* 0x000fea0003800000 */
.L_x_3637:
[----:B------:R-:W-:Y:S01]  /*69a0*/  LEA R3, R0, 0x37800000, 0x17 ;  /* 0x3780000000037811 */ /* 0x000fe200078eb8ff */
[----:B------:R-:W-:-:S05]  /*69b0*/  IMAD.SHL.U32 R0, R2, 0x200000, RZ ;  /* 0x0020000002007824 */ /* 0x000fca00078e00ff */
[----:B------:R-:W-:-:S07]  /*69c0*/  LOP3.LUT R0, R3, R0, R4, 0xfe, !PT ;  /* 0x0000000003007212 */ /* 0x000fce00078efe04 */
.L_x_3636:
[----:B------:R-:W-:Y:S05]  /*69d0*/  BSYNC B0 ;  /* 0x0000000000007941 */ /* 0x000fea0003800000 */
.L_x_3635:
[----:B------:R-:W-:-:S04]  /*69e0*/  F2FP.F16.F32.PACK_AB R0, RZ, R0 ;  /* 0x00000000ff00723e */ /* 0x000fc800000000ff */
[----:B------:R-:W-:Y:S01]  /*69f0*/  PRMT R22, R0, 0x7610, R22 ;  /* 0x0000761000167816 */ /* 0x000fe20000000016 */
[----:B------:R-:W-:Y:S06]  /*6a00*/  BRA `(.L_x_3616) ;  /* 0x0000000000b47947 */ /* 0x000fec0003800000 */
.L_x_3628:
        /* <DEDUP_REMOVED lines=14> */
.L_x_3642:
[----:B------:R-:W-:Y:S05]  /*6af0*/  BSYNC B0 ;  /* 0x0000000000007941 */ /* 0x000fea0003800000 */
.L_x_3641:
[----:B------:R-:W-:-:S04]  /*6b00*/  F2FP.F16.F32.PACK_AB R0, RZ, R0 ;  /* 0x00000000ff00723e */ /* 0x000fc800000000ff */
[----:B------:R-:W-:Y:S01]  /*6b10*/  PRMT R22, R0, 0x7610, R22 ;  /* 0x0000761000167816 */ /* 0x000fe20000000016 */
[----:B------:R-:W-:Y:S06]  /*6b20*/  BRA `(.L_x_3616) ;  /* 0x00000000006c7947 */ /* 0x000fec0003800000 */
.L_x_3615:
        /* <DEDUP_REMOVED lines=16> */
.L_x_3643:
[----:B------:R-:W-:Y:S01]  /*6c30*/  PRMT R22, RZ, 0x7610, R22 ;  /* 0x00007610ff167816 */ /* 0x000fe20000000016 */
[----:B------:R-:W-:Y:S06]  /*6c40*/  BRA `(.L_x_3616) ;  /* 0x0000000000247947 */ /* 0x000fec0003800000 */
.L_x_3640:
[----:B------:R-:W2:Y:S02]  /*6c50*/  LDG.E.64 R2, desc[UR36][R2.64] ;  /* 0x0000002402027981 */ /* 0x000ea4000c1e1b00 */
[----:B--2---:R-:W0:Y:S02]  /*6c60*/  I2F.U64 R0, R2 ;  /* 0x0000000200007312 */ /* 0x004e240000301000 */
[----:B0-----:R-:W-:-:S04]  /*6c70*/  F2FP.F16.F32.PACK_AB R0, RZ, R0 ;  /* 0x00000000ff00723e */ /* 0x001fc800000000ff */
[----:B------:R-:W-:Y:S01]  /*6c80*/  PRMT R22, R0, 0x7610, R22 ;  /* 0x0000761000167816 */ /* 0x000fe20000000016 */
[----:B------:R-:W-:Y:S06]  /*6c90*/  BRA `(.L_x_3616) ;  /* 0x0000000000107947 */ /* 0x000fec0003800000 */
.L_x_3639:
[----:B------:R-:W2:Y:S02]  /*6ca0*/  LDG.E R2, desc[UR36][R2.64] ;  /* 0x0000002402027981 */ /* 0x000ea4000c1e1900 */
[----:B--2---:R-:W-:-:S04]  /*6cb0*/  I2FP.F32.U32 R0, R2 ;  /* 0x0000000200007245 */ /* 0x004fc80000201000 */
[----:B------:R-:W-:-:S04]  /*6cc0*/  F2FP.F16.F32.PACK_AB R0, RZ, R0 ;  /* 0x00000000ff00723e */ /* 0x000fc800000000ff */
[----:B------:R-:W-:-:S07]  /*6cd0*/  PRMT R22, R0, 0x7610, R22 ;  /* 0x0000761000167816 */ /* 0x000fce0000000016 */
.L_x_3616:
        /* <DEDUP_REMOVED lines=19> */
.L_x_3647:
[----:B------:R-:W2:Y:S02]  /*6e10*/  LDG.E.U8 R2, desc[UR36][R2.64] ;  /* 0x0000002402027981 */ /* 0x000ea4000c1e1100 */
[----:B--2---:R-:W-:-:S04]  /*6e20*/  I2FP.F32.U32 R0, R2 ;  /* 0x0000000200007245 */ /* 0x004fc80000201000 */
[----:B------:R-:W-:Y:S01]  /*6e30*/  F2FP.F16.F32.PACK_AB R0, RZ, R0 ;  /* 0x00000000ff00723e */ /* 0x000fe200000000ff */
[----:B------:R-:W-:Y:S06]  /*6e40*/  BRA `(.L_x_3649) ;  /* 0x0000000c00887947 */ /* 0x000fec0003800000 */
.L_x_3646:
        /* <DEDUP_REMOVED lines=10> */
.L_x_3651:
[----:B------:R-:W2:Y:S02]  /*6ef0*/  LDG.E R2, desc[UR36][R2.64] ;  /* 0x0000002402027981 */ /* 0x000ea4000c1e1900 */
[----:B--2---:R-:W-:-:S04]  /*6f00*/  I2FP.F32.S32 R0, R2 ;  /* 0x0000000200007245 */ /* 0x004fc80000201400 */
[----:B------:R-:W-:Y:S01]  /*6f10*/  F2FP.F16.F32.PACK_AB R0, RZ, R0 ;  /* 0x00000000ff00723e */ /* 0x000fe200000000ff */
[----:B------:R-:W-:Y:S06]  /*6f20*/  BRA `(.L_x_3649) ;  /* 0x0000000c00507947 */ /* 0x000fec0003800000 */
.L_x_3650:
[----:B------:R-:W2:Y:S02]  /*6f30*/  LDG.E.U16 R2, desc[UR36][R2.64] ;  /* 0x0000002402027981 */ /* 0x000ea4000c1e1500 */
[----:B--2---:R-:W0:Y:S02]  /*6f40*/  I2F.S16 R0, R2 ;  /* 0x0000000200007306 */ /* 0x004e240000101400 */
[----:B0-----:R-:W-:Y:S01]  /*6f50*/  F2FP.F16.F32.PACK_AB R0, RZ, R0 ;  /* 0x00000000ff00723e */ /* 0x001fe200000000ff */
[----:B------:R-:W-:Y:S06]  /*6f60*/  BRA `(.L_x_3649) ;  /* 0x0000000c00407947 */ /* 0x000fec0003800000 */
.L_x_3645:
        /* <DEDUP_REMOVED lines=9> */
.L_x_3653:
[----:B------:R1:W5:Y:S01]  /*7000*/  LDG.E.U16 R0, desc[UR36][R2.64] ;  /* 0x0000002402007981 */ /* 0x000362000c1e1500 */
[----:B------:R-:W-:Y:S05]  /*7010*/  BRA `(.L_x_3649) ;  /* 0x0000000c00147947 */ /* 0x000fea0003800000 */
.L_x_3652:
        /* <DEDUP_REMOVED lines=9> */
.L_x_3655:
[----:B------:R0:W5:Y:S01]  /*70b0*/  LDG.E.U16 R0, desc[UR36][R2.64] ;  /* 0x0000002402007981 */ /* 0x000162000c1e1500 */
[----:B------:R-:W-:Y:S05]  /*70c0*/  BRA `(.L_x_3649) ;  /* 0x0000000800e87947 */ /* 0x000fea0003800000 */
.L_x_3654:
        /* <DEDUP_REMOVED lines=8> */
.L_x_3644:
        /* <DEDUP_REMOVED lines=13> */
.L_x_3658:
        /* <DEDUP_REMOVED lines=8> */
.L_x_3657:
        /* <DEDUP_REMOVED lines=28> */
.L_x_3660:
        /* <DEDUP_REMOVED lines=15> */
.L_x_3659:
[----:B------:R-:W2:Y:S02]  /*7550*/  LDG.E.U16 R0, desc[UR36][R2.64] ;  /* 0x0000002402007981 */ /* 0x000ea4000c1e1500 */
[----:B--2---:R-:W-:-:S05]  /*7560*/  IMAD.U32 R0, R0, 0x10000, RZ ;  /* 0x0001000000007824 */ /* 0x004fca00078e00ff */
[----:B------:R-:W-:Y:S01]  /*7570*/  F2FP.F16.F32.PACK_AB R0, RZ, R0 ;  /* 0x00000000ff00723e */ /* 0x000fe200000000ff */
[----:B------:R-:W-:Y:S06]  /*7580*/  BRA `(.L_x_3649) ;  /* 0x0000000400b87947 */ /* 0x000fec0003800000 */
.L_x_3656:
        /* <DEDUP_REMOVED lines=12> */
.L_x_3663:
        /* <DEDUP_REMOVED lines=21> */
.L_x_3667:
[----:B------:R-:W-:Y:S05]  /*77a0*/  BSYNC B1 ;  /* 0x0000000000017941 */ /* 0x000fea0003800000 */
.L_x_3666:
[----:B------:R-:W-:Y:S01]  /*77b0*/  LEA R3, R0, 0x3b800000, 0x17 ;  /* 0x3b80000000037811 */ /* 0x000fe200078eb8ff */
[----:B------:R-:W-:-:S05]  /*77c0*/  IMAD.SHL.U32 R0, R2, 0x100000, RZ ;  /* 0x0010000002007824 */ /* 0x000fca00078e00ff */
[----:B------:R-:W-:-:S07]  /*77d0*/  LOP3.LUT R0, R3, R0, R4, 0xfe, !PT ;  /* 0x0000000003007212 */ /* 0x000fce00078efe04 */
.L_x_3665:
[----:B------:R-:W-:Y:S05]  /*77e0*/  BSYNC B0 ;  /* 0x0000000000007941 */ /* 0x000fea0003800000 */
.L_x_3664:
[----:B------:R-:W-:Y:S01]  /*77f0*/  F2FP.F16.F32.PACK_AB R0, RZ, R0 ;  /* 0x00000000ff00723e */ /* 0x000fe200000000ff */
[----:B------:R-:W-:Y:S06]  /*7800*/  BRA `(.L_x_3649) ;  /* 0x0000000400187947 */ /* 0x000fec0003800000 */
.L_x_3662:
        /* <DEDUP_REMOVED lines=21> */
.L_x_3671:
[----:B------:R-:W-:Y:S05]  /*7960*/  BSYNC B1 ;  /* 0x0000000000017941 */ /* 0x000fea0003800000 */
.L_x_3670:
[----:B------:R-:W-:Y:S01]  /*7970*/  LEA R3, R0, 0x37800000, 0x17 ;  /* 0x3780000000037811 */ /* 0x000fe200078eb8ff */
[----:B------:R-:W-:-:S05]  /*7980*/  IMAD.SHL.U32 R0, R2, 0x200000, RZ ;  /* 0x0020000002007824 */ /* 0x000fca00078e00ff */
[----:B------:R-:W-:-:S07]  /*7990*/  LOP3.LUT R0, R3, R0, R4, 0xfe, !PT ;  /* 0x0000000003007212 */ /* 0x000fce00078efe04 */
.L_x_3669:
[----:B------:R-:W-:Y:S05]  /*79a0*/  BSYNC B0 ;  /* 0x0000000000007941 */ /* 0x000fea0003800000 */
.L_x_3668:
[----:B------:R-:W-:Y:S01]  /*79b0*/  F2FP.F16.F32.PACK_AB R0, RZ, R0 ;  /* 0x00000000ff00723e */ /* 0x000fe200000000ff */
[----:B------:R-:W-:Y:S06]  /*79c0*/  BRA `(.L_x_3649) ;  /* 0x0000000000a87947 */ /* 0x000fec0003800000 */
.L_x_3661:
        /* <DEDUP_REMOVED lines=14> */
.L_x_3675:
[----:B------:R-:W-:Y:S05]  /*7ab0*/  BSYNC B0 ;  /* 0x0000000000007941 */ /* 0x000fea0003800000 */
.L_x_3674:
[----:B------:R-:W-:Y:S01]  /*7ac0*/  F2FP.F16.F32.PACK_AB R0, RZ, R0 ;  /* 0x00000000ff00723e */ /* 0x000fe200000000ff */
[----:B------:R-:W-:Y:S06]  /*7ad0*/  BRA `(.L_x_3649) ;  /* 0x0000000000647947 */ /* 0x000fec0003800000 */
.L_x_3648:
        /* <DEDUP_REMOVED lines=16> */
.L_x_3676:
[----:B------:R-:W-:Y:S01]  /*7be0*/  PRMT R0, RZ, 0x7610, R0 ;  /* 0x00007610ff007816 */ /* 0x000fe20000000000 */
[----:B------:R-:W-:Y:S06]  /*7bf0*/  BRA `(.L_x_3649) ;  /* 0x00000000001c7947 */ /* 0x000fec0003800000 */
.L_x_3673:
[----:B------:R-:W2:Y:S02]  /*7c00*/  LDG.E.64 R2, desc[UR36][R2.64] ;  /* 0x0000002402027981 */ /* 0x000ea4000c1e1b00 */
[----:B--2---:R-:W0:Y:S02]  /*7c10*/  I2F.U64 R0, R2 ;  /* 0x0000000200007312 */ /* 0x004e240000301000 */
[----:B0-----:R-:W-:Y:S01]  /*7c20*/  F2FP.F16.F32.PACK_AB R0, RZ, R0 ;  /* 0x00000000ff00723e */ /* 0x001fe200000000ff */
[----:B------:R-:W-:Y:S06]  /*7c30*/  BRA `(.L_x_3649) ;  /* 0x00000000000c7947 */ /* 0x000fec0003800000 */
.L_x_3672:
[----:B------:R-:W2:Y:S02]  /*7c40*/  LDG.E R2, desc[UR36][R2.64] ;  /* 0x0000002402027981 */ /* 0x000ea4000c1e1900 */
[----:B--2---:R-:W-:-:S04]  /*7c50*/  I2FP.F32.U32 R0, R2 ;  /* 0x0000000200007245 */ /* 0x004fc80000201000 */
[----:B------:R-:W-:-:S07]  /*7c60*/  F2FP.F16.F32.PACK_AB R0, RZ, R0 ;  /* 0x00000000ff00723e */ /* 0x000fce00000000ff */
.L_x_3649:
        /* <DEDUP_REMOVED lines=21> */
.L_x_3680:
[----:B------:R0:W-:Y:S01]  /*7dc0*/  STG.E.U8 desc[UR36][R16.64], R2 ;  /* 0x0000000210007986 */ /* 0x0001e2000c101124 */
[----:B------:R-:W-:Y:S05]  /*7dd0*/  BRA `(.L_x_3682) ;  /* 0x0000000c00487947 */ /* 0x000fea0003800000 */
.L_x_3679:
        /* <DEDUP_REMOVED lines=9> */
.L_x_3684:
[----:B------:R3:W-:Y:S01]  /*7e70*/  STG.E desc[UR36][R16.64], R2 ;  /* 0x0000000210007986 */ /* 0x0007e2000c101924 */
[----:B------:R-:W-:Y:S05]  /*7e80*/  BRA `(.L_x_3682) ;  /* 0x0000000c001c7947 */ /* 0x000fea0003800000 */
.L_x_3683:
[----:B------:R2:W-:Y:S01]  /*7e90*/  STG.E.U16 desc[UR36][R16.64], R2 ;  /* 0x0000000210007986 */ /* 0x0005e2000c101524 */
[----:B------:R-:W-:Y:S05]  /*7ea0*/  BRA `(.L_x_3682) ;  /* 0x0000000c00147947 */ /* 0x000fea0003800000 */
.L_x_3678:
        /* <DEDUP_REMOVED lines=9> */
.L_x_3686:
[----:B------:R-:W-:-:S04]  /*7f40*/  I2FP.F32.U32 R0, R2 ;  /* 0x0000000200007245 */ /* 0x000fc80000201000 */
[----:B------:R-:W-:-:S05]  /*7f50*/  F2FP.F16.F32.PACK_AB R0, RZ, R0 ;  /* 0x00000000ff00723e */ /* 0x000fca00000000ff */
[----:B------:R0:W-:Y:S01]  /*7f60*/  STG.E.U16 desc[UR36][R16.64], R0 ;  /* 0x0000000010007986 */ /* 0x0001e2000c101524 */
[----:B------:R-:W-:Y:S05]  /*7f70*/  BRA `(.L_x_3682) ;  /* 0x0000000800e07947 */ /* 0x000fea0003800000 */
.L_x_3685:
        /* <DEDUP_REMOVED lines=10> */
.L_x_3688:
[----:B------:R-:W-:-:S04]  /*8020*/  I2FP.F32.U32 R2, R2 ;  /* 0x0000000200027245 */ /* 0x000fc80000201000 */
[----:B------:R-:W-:-:S04]  /*8030*/  F2FP.F16.F32.PACK_AB R3, RZ, R2 ;  /* 0x00000002ff03723e */ /* 0x000fc800000000ff */
[----:B------:R-:W-:-:S05]  /*8040*/  PRMT R3, R3, 0x5410, RZ ;  /* 0x0000541003037816 */ /* 0x000fca00000000ff */
[----:B------:R0:W-:Y:S01]  /*8050*/  STG.E desc[UR36][R16.64], R3 ;  /* 0x0000000310007986 */ /* 0x0001e2000c101924 */
[----:B------:R-:W-:Y:S05]  /*8060*/  BRA `(.L_x_3682) ;  /* 0x0000000800a47947 */ /* 0x000fea0003800000 */
.L_x_3687:
[----:B------:R-:W0:Y:S02]  /*8070*/  I2F.F64.U32 R2, R2 ;  /* 0x0000000200027312 */ /* 0x000e240000201800 */
[----:B0-----:R0:W-:Y:S01]  /*8080*/  STG.E.64 desc[UR36][R16.64], R2 ;  /* 0x0000000210007986 */ /* 0x0011e2000c101b24 */
[----:B------:R-:W-:Y:S05]  /*8090*/  BRA `(.L_x_3682) ;  /* 0x0000000800987947 */ /* 0x000fea0003800000 */
.L_x_3677:
        /* <DEDUP_REMOVED lines=10> */
.L_x_3691:
[----:B------:R-:W0:Y:S01]  /*8140*/  I2F.F64.U32 R4, R2 ;  /* 0x0000000200047312 */ /* 0x000e220000201800 */
[----:B------:R-:W-:-:S05]  /*8150*/  CS2R R6, SRZ ;  /* 0x0000000000067805 */ /* 0x000fca000001ff00 */
[----:B0-----:R0:W-:Y:S01]  /*8160*/  STG.E.128 desc[UR36][R16.64], R4 ;  /* 0x0000000410007986 */ /* 0x0011e2000c101d24 */
[----:B------:R-:W-:Y:S05]  /*8170*/  BRA `(.L_x_3682) ;  /* 0x0000000800607947 */ /* 0x000fea0003800000 */
.L_x_3690:
        /* <DEDUP_REMOVED lines=21> */
.L_x_3695:
[----:B------:R-:W-:Y:S05]  /*82d0*/  BSYNC B0 ;  /* 0x0000000000007941 */ /* 0x000fea0003800000 */
.L_x_3694:
[----:B------:R-:W-:-:S05]  /*82e0*/  LOP3.LUT R3, R0, R3, RZ, 0xfc, !PT ;  /* 0x0000000300037212 */ /* 0x000fca00078efcff */
[----:B------:R0:W-:Y:S01]  /*82f0*/  STG.E.U8 desc[UR36][R16.64], R3 ;  /* 0x0000000310007986 */ /* 0x0001e2000c101124 */
[----:B------:R-:W-:Y:S05]  /*8300*/  BRA `(.L_x_3682) ;  /* 0x0000000400fc7947 */ /* 0x000fea0003800000 */
.L_x_3693:
        /* <DEDUP_REMOVED lines=13> */
.L_x_3697:
[----:B------:R-:W-:Y:S01]  /*83e0*/  IMAD.MOV.U32 R0, RZ, RZ, 0x7f ;  /* 0x0000007fff007424 */ /* 0x000fe200078e00ff */
[----:B------:R-:W-:-:S04]  /*83f0*/  ISETP.GT.U32.AND P0, PT, R2, 0x7f800000, PT ;  /* 0x7f8000000200780c */ /* 0x000fc80003f04070 */
[----:B------:R-:W-:-:S09]  /*8400*/  SEL R0, R0, 0x7c, P0 ;  /* 0x0000007c00007807 */ /* 0x000fd20000000000 */
.L_x_3698:
[----:B------:R-:W-:Y:S05]  /*8410*/  BSYNC B0 ;  /* 0x0000000000007941 */ /* 0x000fea0003800000 */
.L_x_3696:
[----:B------:R-:W-:-:S04]  /*8420*/  LOP3.LUT R2, R3, 0x80000000, RZ, 0xc0, !PT ;  /* 0x8000000003027812 */ /* 0x000fc800078ec0ff */
[----:B------:R-:W-:-:S04]  /*8430*/  SHF.R.U32.HI R3, RZ, 0x18, R2 ;  /* 0x00000018ff037819 */ /* 0x000fc80000011602 */
[----:B------:R-:W-:-:S05]  /*8440*/  LOP3.LUT R3, R0, R3, RZ, 0xfc, !PT ;  /* 0x0000000300037212 */ /* 0x000fca00078efcff */
[----:B------:R0:W-:Y:S01]  /*8450*/  STG.E.U8 desc[UR36][R16.64], R3 ;  /* 0x0000000310007986 */ /* 0x0001e2000c101124 */
[----:B------:R-:W-:Y:S05]  /*8460*/  BRA `(.L_x_3682) ;  /* 0x0000000400a47947 */ /* 0x000fea0003800000 */
.L_x_3692:
[----:B------:R-:W-:-:S04]  /*8470*/  I2FP.F32.U32 R0, R2 ;  /* 0x0000000200007245 */ /* 0x000fc80000201000 */
[----:B------:R-:W-:-:S05]  /*8480*/  F2FP.BF16.F32.PACK_AB R0, RZ, R0 ;  /* 0x00000000ff00723e */ /* 0x000fca00000010ff */
[----:B------:R0:W-:Y:S01]  /*8490*/  STG.E.U16 desc[UR36][R16.64], R0 ;  /* 0x0000000010007986 */ /* 0x0001e2000c101524 */
[----:B------:R-:W-:Y:S05]  /*84a0*/  BRA `(.L_x_3682) ;  /* 0x0000000400947947 */ /* 0x000fea0003800000 */
.L_x_3689:
        /* <DEDUP_REMOVED lines=10> */
.L_x_3701:
        /* <DEDUP_REMOVED lines=17> */
.L_x_3704:
[----:B------:R-:W-:-:S04]  /*8660*/  LOP3.LUT R2, R3, 0x80000000, RZ, 0xc0, !PT ;  /* 0x8000000003027812 */ /* 0x000fc800078ec0ff */
[----:B------:R-:W-:-:S04]  /*8670*/  SHF.R.U32.HI R3, RZ, 0x18, R2 ;  /* 0x00000018ff037819 */ /* 0x000fc80000011602 */
[----:B------:R-:W-:-:S04]  /*8680*/  LOP3.LUT R0, R0, R3, RZ, 0xfc, !PT ;  /* 0x0000000300007212 */ /* 0x000fc800078efcff */
[----:B------:R-:W-:-:S07]  /*8690*/  PRMT R8, R0, 0x7610, R8 ;  /* 0x0000761000087816 */ /* 0x000fce0000000008 */
.L_x_3703:
[----:B------:R-:W-:Y:S05]  /*86a0*/  BSYNC B0 ;  /* 0x0000000000007941 */ /* 0x000fea0003800000 */
.L_x_3702:
[----:B------:R0:W-:Y:S01]  /*86b0*/  STG.E.U8 desc[UR36][R16.64], R8 ;  /* 0x0000000810007986 */ /* 0x0001e2000c101124 */
[----:B------:R-:W-:Y:S05]  /*86c0*/  BRA `(.L_x_3682) ;  /* 0x00000004000c7947 */ /* 0x000fea0003800000 */
.L_x_3700:
        /* <DEDUP_REMOVED lines=17> */
.L_x_3707:
[----:B------:R-:W-:-:S04]  /*87e0*/  LOP3.LUT R2, R3, 0x80000000, RZ, 0xc0, !PT ;  /* 0x8000000003027812 */ /* 0x000fc800078ec0ff */
[----:B------:R-:W-:-:S04]  /*87f0*/  SHF.R.U32.HI R3, RZ, 0x18, R2 ;  /* 0x00000018ff037819 */ /* 0x000fc80000011602 */
[----:B------:R-:W-:-:S04]  /*8800*/  LOP3.LUT R0, R0, R3, RZ, 0xfc, !PT ;  /* 0x0000000300007212 */ /* 0x000fc800078efcff */
[----:B------:R-:W-:-:S07]  /*8810*/  PRMT R8, R0, 0x7610, R8 ;  /* 0x0000761000087816 */ /* 0x000fce0000000008 */
.L_x_3706:
[----:B------:R-:W-:Y:S05]  /*8820*/  BSYNC B0 ;  /* 0x0000000000007941 */ /* 0x000fea0003800000 */
.L_x_3705:
[----:B------:R0:W-:Y:S01]  /*8830*/  STG.E.U8 desc[UR36][R16.64], R8 ;  /* 0x0000000810007986 */ /* 0x0001e2000c101124 */
[----:B------:R-:W-:Y:S05]  /*8840*/  BRA `(.L_x_3682) ;  /* 0x0000000000ac7947 */ /* 0x000fea0003800000 */
.L_x_3699:
        /* <DEDUP_REMOVED lines=22> */
.L_x_3681:
        /* <DEDUP_REMOVED lines=16> */
.L_x_3710:
[----:B------:R-:W-:Y:S05]  /*8ab0*/  BRA `(.L_x_3682) ;  /* 0x0000000000107947 */ /* 0x000fea0003800000 */
.L_x_3709:
[----:B------:R-:W-:-:S05]  /*8ac0*/  IMAD.MOV.U32 R3, RZ, RZ, RZ ;  /* 0x000000ffff037224 */ /* 0x000fca00078e00ff */
[----:B------:R0:W-:Y:S01]  /*8ad0*/  STG.E.64 desc[UR36][R16.64], R2 ;  /* 0x0000000210007986 */ /* 0x0001e2000c101b24 */
[----:B------:R-:W-:Y:S05]  /*8ae0*/  BRA `(.L_x_3682) ;  /* 0x0000000000047947 */ /* 0x000fea0003800000 */
.L_x_3708:
[----:B------:R0:W-:Y:S02]  /*8af0*/  STG.E desc[UR36][R16.64], R2 ;  /* 0x0000000210007986 */ /* 0x0001e4000c101924 */
.L_x_3682:
[----:B------:R-:W-:-:S07]  /*8b00*/  VIADD R19, R19, 0x80 ;  /* 0x0000008013137836 */ /* 0x000fce0000000000 */
.L_x_3609:
[----:B------:R-:W-:Y:S05]  /*8b10*/  BSYNC B6 ;  /* 0x0000000000067941 */ /* 0x000fea0003800000 */
.L_x_3608:
        /* <DEDUP_REMOVED lines=358> */
.L_x_3713:
        /* <DEDUP_REMOVED lines=23> */
.L_x_3717:
[----:B------:R-:W2:Y:S02]  /*a2f0*/  LDG.E.U8 R2, desc[UR36][R2.64] ;  /* 0x0000002402027981 */ /* 0x000ea4000c1e1100 */
[----:B--2---:R-:W-:-:S04]  /*a300*/  I2FP.F32.U32 R0, R2 ;  /* 0x0000000200007245 */ /* 0x004fc80000201000 */
[----:B------:R-:W-:-:S04]  /*a310*/  F2FP.F16.F32.PACK_AB R0, RZ, R0 ;  /* 0x00000000ff00723e */ /* 0x000fc800000000ff */
[----:B------:R-:W-:Y:S01]  /*a320*/  PRMT R22, R0, 0x7610, R22 ;  /* 0x0000761000167816 */ /* 0x000fe20000000016 */
[----:B------:R-:W-:Y:S06]  /*a330*/  BRA `(.L_x_3719) ;  /* 0x0000000c00bc7947 */ /* 0x000fec0003800000 */
.L_x_3716:
        /* <DEDUP_REMOVED lines=11> */
.L_x_3721:
[----:B------:R-:W2:Y:S02]  /*a3f0*/  LDG.E R2, desc[UR36][R2.64] ;  /* 0x0000002402027981 */ /* 0x000ea4000c1e1900 */
[----:B--2---:R-:W-:-:S04]  /*a400*/  I2FP.F32.S32 R0, R2 ;  /* 0x0000000200007245 */ /* 0x004fc80000201400 */
[----:B------:R-:W-:-:S04]  /*a410*/  F2FP.F16.F32.PACK_AB R0, RZ, R0 ;  /* 0x00000000ff00723e */ /* 0x000fc800000000ff */
[----:B------:R-:W-:Y:S01]  /*a420*/  PRMT R22, R0, 0x7610, R22 ;  /* 0x0000761000167816 */ /* 0x000fe20000000016 */
[----:B------:R-:W-:Y:S06]  /*a430*/  BRA `(.L_x_3719) ;  /* 0x0000000c007c7947 */ /* 0x000fec0003800000 */
.L_x_3720:
[----:B------:R-:W2:Y:S02]  /*a440*/  LDG.E.U16 R2, desc[UR36][R2.64] ;  /* 0x0000002402027981 */ /* 0x000ea4000c1e1500 */
[----:B--2---:R-:W0:Y:S02]  /*a450*/  I2F.S16 R0, R2 ;  /* 0x0000000200007306 */ /* 0x004e240000101400 */
[----:B0-----:R-:W-:-:S04]  /*a460*/  F2FP.F16.F32.PACK_AB R0, RZ, R0 ;  /* 0x00000000ff00723e */ /* 0x001fc800000000ff */
[----:B------:R-:W-:Y:S01]  /*a470*/  PRMT R22, R0, 0x7610, R22 ;  /* 0x0000761000167816 */ /* 0x000fe20000000016 */
[----:B------:R-:W-:Y:S06]  /*a480*/  BRA `(.L_x_3719) ;  /* 0x0000000c00687947 */ /* 0x000fec0003800000 */
.L_x_3715:
        /* <DEDUP_REMOVED lines=9> */
.L_x_3723:
[----:B------:R0:W5:Y:S01]  /*a520*/  LDG.E.U16 R22, desc[UR36][R2.64] ;  /* 0x0000002402167981 */ /* 0x000162000c1e1500 */
[----:B------:R-:W-:Y:S05]  /*a530*/  BRA `(.L_x_3719) ;  /* 0x0000000c003c7947 */ /* 0x000fea0003800000 */
.L_x_3722:
        /* <DEDUP_REMOVED lines=9> */
.L_x_3725:
[----:B------:R1:W5:Y:S01]  /*a5d0*/  LDG.E.U16 R22, desc[UR36][R2.64] ;  /* 0x0000002402167981 */ /* 0x000362000c1e1500 */
[----:B------:R-:W-:Y:S05]  /*a5e0*/  BRA `(.L_x_3719) ;  /* 0x0000000c00107947 */ /* 0x000fea0003800000 */
.L_x_3724:
        /* <DEDUP_REMOVED lines=9> */
.L_x_3714:
        /* <DEDUP_REMOVED lines=14> */
.L_x_3728:
        /* <DEDUP_REMOVED lines=9> */
.L_x_3727:
        /* <DEDUP_REMOVED lines=28> */
.L_x_3730:
        /* <DEDUP_REMOVED lines=15> */
.L_x_3729:
[----:B------:R-:W2:Y:S02]  /*aaa0*/  LDG.E.U16 R0, desc[UR36][R2.64] ;  /* 0x0000002402007981 */ /* 0x000ea4000c1e1500 */
[----:B--2---:R-:W-:-:S05]  /*aab0*/  IMAD.U32 R0, R0, 0x10000, RZ ;  /* 0x0001000000007824 */ /* 0x004fca00078e00ff */
[----:B------:R-:W-:-:S04]  /*aac0*/  F2FP.F16.F32.PACK_AB R0, RZ, R0 ;  /* 0x00000000ff00723e */ /* 0x000fc800000000ff */
[----:B------:R-:W-:Y:S01]  /*aad0*/  PRMT R22, R0, 0x7610, R22 ;  /* 0x0000761000167816 */ /* 0x000fe20000000016 */
[----:B------:R-:W-:Y:S06]  /*aae0*/  BRA `(.L_x_3719) ;  /* 0x0000000400d07947 */ /* 0x000fec0003800000 */
.L_x_3726:
        /* <DEDUP_REMOVED lines=13> */
.L_x_3733:
        /* <DEDUP_REMOVED lines=21> */
.L_x_3737:
[----:B------:R-:W-:Y:S05]  /*ad10*/  BSYNC B1 ;  /* 0x0000000000017941 */ /* 0x000fea0003800000 */
.L_x_3736:
[----:B------:R-:W-:Y:S01]  /*ad20*/  LEA R3, R0, 0x3b800000, 0x17 ;  /* 0x3b80000000037811 */ /* 0x000fe200078eb8ff */
[----:B------:R-:W-:-:S05]  /*ad30*/  IMAD.SHL.U32 R0, R2, 0x100000, RZ ;  /* 0x0010000002007824 */ /* 0x000fca00078e00ff */
[----:B------:R-:W-:-:S07]  /*ad40*/  LOP3.LUT R0, R3, R0, R4, 0xfe, !PT ;  /* 0x0000000003007212 */ /* 0x000fce00078efe04 */
.L_x_3735:
[----:B------:R-:W-:Y:S05]  /*ad50*/  BSYNC B0 ;  /* 0x0000000000007941 */ /* 0x000fea0003800000 */
.L_x_3734:
[----:B------:R-:W-:-:S04]  /*ad60*/  F2FP.F16.F32.PACK_AB R0, RZ, R0 ;  /* 0x00000000ff00723e */ /* 0x000fc800000000ff */
[----:B------:R-:W-:Y:S01]  /*ad70*/  PRMT R22, R0, 0x7610, R22 ;  /* 0x0000761000167816 */ /* 0x000fe20000000016 */
[----:B------:R-:W-:Y:S06]  /*ad80*/  BRA `(.L_x_3719) ;  /* 0x0000000400287947 */ /* 0x000fec0003800000 */
.L_x_3732:
        /* <DEDUP_REMOVED lines=21> */
.L_x_3741:
[----:B------:R-:W-:Y:S05]  /*aee0*/  BSYNC B1 ;  /* 0x0000000000017941 */ /* 0x000fea0003800000 */
.L_x_3740:
[----:B------:R-:W-:Y:S01]  /*aef0*/  LEA R3, R0, 0x37800000, 0x17 ;  /* 0x3780000000037811 */ /* 0x000fe200078eb8ff */
[----:B------:R-:W-:-:S05]  /*af00*/  IMAD.SHL.U32 R0, R2, 0x200000, RZ ;  /* 0x0020000002007824 */ /* 0x000fca00078e00ff */
[----:B------:R-:W-:-:S07]  /*af10*/  LOP3.LUT R0, R3, R0, R4, 0xfe, !PT ;  /* 0x0000000003007212 */ /* 0x000fce00078efe04 */
.L_x_3739:
[----:B------:R-:W-:Y:S05]  /*af20*/  BSYNC B0 ;  /* 0x0000000000007941 */ /* 0x000fea0003800000 */
.L_x_3738:
[----:B------:R-:W-:-:S04]  /*af30*/  F2FP.F16.F32.PACK_AB R0, RZ, R0 ;  /* 0x00000000ff00723e */ /* 0x000fc800000000ff */
[----:B------:R-:W-:Y:S01]  /*af40*/  PRMT R22, R0, 0x7610, R22 ;  /* 0x0000761000167816 */ /* 0x000fe20000000016 */
[----:B------:R-:W-:Y:S06]  /*af50*/  BRA `(.L_x_3719) ;  /* 0x0000000000b47947 */ /* 0x000fec0003800000 */
.L_x_3731:
        /* <DEDUP_REMOVED lines=14> */
.L_x_3745:
[----:B------:R-:W-:Y:S05]  /*b040*/  BSYNC B0 ;  /* 0x0000000000007941 */ /* 0x000fea0003800000 */
.L_x_3744:
[----:B------:R-:W-:-:S04]  /*b050*/  F2FP.F16.F32.PACK_AB R0, RZ, R0 ;  /* 0x00000000ff00723e */ /* 0x000fc800000000ff */
[----:B------:R-:W-:Y:S01]  /*b060*/  PRMT R22, R0, 0x7610, R22 ;  /* 0x0000761000167816 */ /* 0x000fe20000000016 */
[----:B------:R-:W-:Y:S06]  /*b070*/  BRA `(.L_x_3719) ;  /* 0x00000000006c7947 */ /* 0x000fec0003800000 */
.L_x_3718:
        /* <DEDUP_REMOVED lines=16> */
.L_x_3746:
[----:B------:R-:W-:Y:S01]  /*b180*/  PRMT R22, RZ, 0x7610, R22 ;  /* 0x00007610ff167816 */ /* 0x000fe20000000016 */
[----:B------:R-:W-:Y:S06]  /*b190*/  BRA `(.L_x_3719) ;  /* 0x0000000000247947 */ /* 0x000fec0003800000 */
.L_x_3743:
[----:B------:R-:W2:Y:S02]  /*b1a0*/  LDG.E.64 R2, desc[UR36][R2.64] ;  /* 0x0000002402027981 */ /* 0x000ea4000c1e1b00 */
[----:B--2---:R-:W0:Y:S02]  /*b1b0*/  I2F.U64 R0, R2 ;  /* 0x0000000200007312 */ /* 0x004e240000301000 */
[----:B0-----:R-:W-:-:S04]  /*b1c0*/  F2FP.F16.F32.PACK_AB R0, RZ, R0 ;  /* 0x00000000ff00723e */ /* 0x001fc800000000ff */
[----:B------:R-:W-:Y:S01]  /*b1d0*/  PRMT R22, R0, 0x7610, R22 ;  /* 0x0000761000167816 */ /* 0x000fe20000000016 */
[----:B------:R-:W-:Y:S06]  /*b1e0*/  BRA `(.L_x_3719) ;  /* 0x0000000000107947 */ /* 0x000fec0003800000 */
.L_x_3742:
[----:B------:R-:W2:Y:S02]  /*b1f0*/  LDG.E R2, desc[UR36][R2.64] ;  /* 0x0000002402027981 */ /* 0x000ea4000c1e1900 */
[----:B--2---:R-:W-:-:S04]  /*b200*/  I2FP.F32.U32 R0, R2 ;  /* 0x0000000200007245 */ /* 0x004fc80000201000 */
[----:B------:R-:W-:-:S04]  /*b210*/  F2FP.F16.F32.PACK_AB R0, RZ, R0 ;  /* 0x00000000ff00723e */ /* 0x000fc800000000ff */
[----:B------:R-:W-:-:S07]  /*b220*/  PRMT R22, R0, 0x7610, R22 ;  /* 0x0000761000167816 */ /* 0x000fce0000000016 */
.L_x_3719:
        /* <DEDUP_REMOVED lines=19> */
.L_x_3750:
[----:B------:R-:W2:Y:S02]  /*b360*/  LDG.E.U8 R2, desc[UR36][R2.64] ;  /* 0x0000002402027981 */ /* 0x000ea4000c1e1100 */
[----:B--2---:R-:W-:-:S04]  /*b370*/  I2FP.F32.U32 R0, R2 ;  /* 0x0000000200007245 */ /* 0x004fc80000201000 */
[----:B------:R-:W-:Y:S01]  /*b380*/  F2FP.F16.F32.PACK_AB R0, RZ, R0 ;  /* 0x00000000ff00723e */ /* 0x000fe200000000ff */
[----:B------:R-:W-:Y:S06]  /*b390*/  BRA `(.L_x_3752) ;  /* 0x0000000c00887947 */ /* 0x000fec0003800000 */
.L_x_3749:
        /* <DEDUP_REMOVED lines=10> */
.L_x_3754:
[----:B------:R-:W2:Y:S02]  /*b440*/  LDG.E R2, desc[UR36][R2.64] ;  /* 0x0000002402027981 */ /* 0x000ea4000c1e1900 */
[----:B--2---:R-:W-:-:S04]  /*b450*/  I2FP.F32.S32 R0, R2 ;  /* 0x0000000200007245 */ /* 0x004fc80000201400 */
[----:B------:R-:W-:Y:S01]  /*b460*/  F2FP.F16.F32.PACK_AB R0, RZ, R0 ;  /* 0x00000000ff00723e */ /* 0x000fe200000000ff */
[----:B------:R-:W-:Y:S06]  /*b470*/  BRA `(.L_x_3752) ;  /* 0x0000000c00507947 */ /* 0x000fec0003800000 */
.L_x_3753:
[----:B------:R-:W2:Y:S02]  /*b480*/  LDG.E.U16 R2, desc[UR36][R2.64] ;  /* 0x0000002402027981 */ /* 0x000ea4000c1e1500 */
[----:B--2---:R-:W0:Y:S02]  /*b490*/  I2F.S16 R0, R2 ;  /* 0x0000000200007306 */ /* 0x004e240000101400 */
[----:B0-----:R-:W-:Y:S01]  /*b4a0*/  F2FP.F16.F32.PACK_AB R0, RZ, R0 ;  /* 0x00000000ff00723e */ /* 0x001fe200000000ff */
[----:B------:R-:W-:Y:S06]  /*b4b0*/  BRA `(.L_x_3752) ;  /* 0x0000000c00407947 */ /* 0x000fec0003800000 */
.L_x_3748:
        /* <DEDUP_REMOVED lines=9> */
.L_x_3756:
[----:B------:R0:W5:Y:S01]  /*b550*/  LDG.E.U16 R0, desc[UR36][R2.64] ;  /* 0x0000002402007981 */ /* 0x000162000c1e1500 */
[----:B------:R-:W-:Y:S05]  /*b560*/  BRA `(.L_x_3752) ;  /* 0x0000000c00147947 */ /* 0x000fea0003800000 */
.L_x_3755:
        /* <DEDUP_REMOVED lines=9> */
.L_x_3758:
[----:B------:R1:W5:Y:S01]  /*b600*/  LDG.E.U16 R0, desc[UR36][R2.64] ;  /* 0x0000002402007981 */ /* 0x000362000c1e1500 */
[----:B------:R-:W-:Y:S05]  /*b610*/  BRA `(.L_x_3752) ;  /* 0x0000000800e87947 */ /* 0x000fea0003800000 */
.L_x_3757:
        /* <DEDUP_REMOVED lines=8> */
.L_x_3747:
        /* <DEDUP_REMOVED lines=13> */
.L_x_3761:
        /* <DEDUP_REMOVED lines=8> */
.L_x_3760:
        /* <DEDUP_REMOVED lines=28> */
.L_x_3763:
        /* <DEDUP_REMOVED lines=15> */
.L_x_3762:
[----:B------:R-:W2:Y:S02]  /*baa0*/  LDG.E.U16 R0, desc[UR36][R2.64] ;  /* 0x0000002402007981 */ /* 0x000ea4000c1e1500 */
[----:B--2---:R-:W-:-:S05]  /*bab0*/  IMAD.U32 R0, R0, 0x10000, RZ ;  /* 0x0001000000007824 */ /* 0x004fca00078e00ff */
[----:B------:R-:W-:Y:S01]  /*bac0*/  F2FP.F16.F32.PACK_AB R0, RZ, R0 ;  /* 0x00000000ff00723e */ /* 0x000fe200000000ff */
[----:B------:R-:W-:Y:S06]  /*bad0*/  BRA `(.L_x_3752) ;  /* 0x0000000400b87947 */ /* 0x000fec0003800000 */
.L_x_3759:
        /* <DEDUP_REMOVED lines=12> */
.L_x_3766:
        /* <DEDUP_REMOVED lines=21> */
.L_x_3770:
[----:B------:R-:W-:Y:S05]  /*bcf0*/  BSYNC B1 ;  /* 0x0000000000017941 */ /* 0x000fea0003800000 */
.L_x_3769:
[----:B------:R-:W-:Y:S01]  /*bd00*/  LEA R3, R0, 0x3b800000, 0x17 ;  /* 0x3b80000000037811 */ /* 0x000fe200078eb8ff */
[----:B------:R-:W-:-:S05]  /*bd10*/  IMAD.SHL.U32 R0, R2, 0x100000, RZ ;  /* 0x0010000002007824 */ /* 0x000fca00078e00ff */
[----:B------:R-:W-:-:S07]  /*bd20*/  LOP3.LUT R0, R3, R0, R4, 0xfe, !PT ;  /* 0x0000000003007212 */ /* 0x000fce00078efe04 */
.L_x_3768:
[----:B------:R-:W-:Y:S05]  /*bd30*/  BSYNC B0 ;  /* 0x0000000000007941 */ /* 0x000fea0003800000 */
.L_x_3767:
[----:B------:R-:W-:Y:S01]  /*bd40*/  F2FP.F16.F32.PACK_AB R0, RZ, R0 ;  /* 0x00000000ff00723e */ /* 0x000fe200000000ff */
[----:B------:R-:W-:Y:S06]  /*bd50*/  BRA `(.L_x_3752) ;  /* 0x0000000400187947 */ /* 0x000fec0003800000 */
.L_x_3765:
        /* <DEDUP_REMOVED lines=21> */
.L_x_3774:
[----:B------:R-:W-:Y:S05]  /*beb0*/  BSYNC B1 ;  /* 0x0000000000017941 */ /* 0x000fea0003800000 */
.L_x_3773:
[----:B------:R-:W-:Y:S01]  /*bec0*/  LEA R3, R0, 0x37800000, 0x17 ;  /* 0x3780000000037811 */ /* 0x000fe200078eb8ff */
[----:B------:R-:W-:-:S05]  /*bed0*/  IMAD.SHL.U32 R0, R2, 0x200000, RZ ;  /* 0x0020000002007824 */ /* 0x000fca00078e00ff */
[----:B------:R-:W-:-:S07]  /*bee0*/  LOP3.LUT R0, R3, R0, R4, 0xfe, !PT ;  /* 0x0000000003007212 */ /* 0x000fce00078efe04 */
.L_x_3772:
[----:B------:R-:W-:Y:S05]  /*bef0*/  BSYNC B0 ;  /* 0x0000000000007941 */ /* 0x000fea0003800000 */
.L_x_3771:
[----:B------:R-:W-:Y:S01]  /*bf00*/  F2FP.F16.F32.PACK_AB R0, RZ, R0 ;  /* 0x00000000ff00723e */ /* 0x000fe200000000ff */
[----:B------:R-:W-:Y:S06]  /*bf10*/  BRA `(.L_x_3752) ;  /* 0x0000000000a87947 */ /* 0x000fec0003800000 */
.L_x_3764:
        /* <DEDUP_REMOVED lines=14> */
.L_x_3778:
[----:B------:R-:W-:Y:S05]  /*c000*/  BSYNC B0 ;  /* 0x0000000000007941 */ /* 0x000fea0003800000 */
.L_x_3777:
[----:B------:R-:W-:Y:S01]  /*c010*/  F2FP.F16.F32.PACK_AB R0, RZ, R0 ;  /* 0x00000000ff00723e */ /* 0x000fe200000000ff */
[----:B------:R-:W-:Y:S06]  /*c020*/  BRA `(.L_x_3752) ;  /* 0x0000000000647947 */ /* 0x000fec0003800000 */
.L_x_3751:
        /* <DEDUP_REMOVED lines=16> */
.L_x_3779:
[----:B------:R-:W-:Y:S01]  /*c130*/  PRMT R0, RZ, 0x7610, R0 ;  /* 0x00007610ff007816 */ /* 0x000fe20000000000 */
[----:B------:R-:W-:Y:S06]  /*c140*/  BRA `(.L_x_3752) ;  /* 0x00000000001c7947 */ /* 0x000fec0003800000 */
.L_x_3776:
[----:B------:R-:W2:Y:S02]  /*c150*/  LDG.E.64 R2, desc[UR36][R2.64] ;  /* 0x0000002402027981 */ /* 0x000ea4000c1e1b00 */
[----:B--2---:R-:W0:Y:S02]  /*c160*/  I2F.U64 R0, R2 ;  /* 0x0000000200007312 */ /* 0x004e240000301000 */
[----:B0-----:R-:W-:Y:S01]  /*c170*/  F2FP.F16.F32.PACK_AB R0, RZ, R0 ;  /* 0x00000000ff00723e */ /* 0x001fe200000000ff */
[----:B------:R-:W-:Y:S06]  /*c180*/  BRA `(.L_x_3752) ;  /* 0x00000000000c7947 */ /* 0x000fec0003800000 */
.L_x_3775:
[----:B------:R-:W2:Y:S02]  /*c190*/  LDG.E R2, desc[UR36][R2.64] ;  /* 0x0000002402027981 */ /* 0x000ea4000c1e1900 */
[----:B--2---:R-:W-:-:S04]  /*c1a0*/  I2FP.F32.U32 R0, R2 ;  /* 0x0000000200007245 */ /* 0x004fc80000201000 */
[----:B------:R-:W-:-:S07]  /*c1b0*/  F2FP.F16.F32.PACK_AB R0, RZ, R0 ;  /* 0x00000000ff00723e */ /* 0x000fce00000000ff */
.L_x_3752:
        /* <DEDUP_REMOVED lines=21> */
.L_x_3783:
[----:B------:R0:W-:Y:S01]  /*c310*/  STG.E.U8 desc[UR36][R16.64], R2 ;  /* 0x0000000210007986 */ /* 0x0001e2000c101124 */
[----:B------:R-:W-:Y:S05]  /*c320*/  BRA `(.L_x_3785) ;  /* 0x0000000c00487947 */ /* 0x000fea0003800000 */
.L_x_3782:
        /* <DEDUP_REMOVED lines=9> */
.L_x_3787:
[----:B------:R0:W-:Y:S01]  /*c3c0*/  STG.E desc[UR36][R16.64], R2 ;  /* 0x0000000210007986 */ /* 0x0001e2000c101924 */
[----:B------:R-:W-:Y:S05]  /*c3d0*/  BRA `(.L_x_3785) ;  /* 0x0000000c001c7947 */ /* 0x000fea0003800000 */
.L_x_3786:
[----:B------:R0:W-:Y:S01]  /*c3e0*/  STG.E.U16 desc[UR36][R16.64], R2 ;  /* 0x0000000210007986 */ /* 0x0001e2000c101524 */
[----:B------:R-:W-:Y:S05]  /*c3f0*/  BRA `(.L_x_3785) ;  /* 0x0000000c00147947 */ /* 0x000fea0003800000 */
.L_x_3781:
        /* <DEDUP_REMOVED lines=9> */
.L_x_3789:
[----:B------:R-:W-:-:S04]  /*c490*/  I2FP.F32.U32 R0, R2 ;  /* 0x0000000200007245 */ /* 0x000fc80000201000 */
[----:B------:R-:W-:-:S05]  /*c4a0*/  F2FP.F16.F32.PACK_AB R0, RZ, R0 ;  /* 0x00000000ff00723e */ /* 0x000fca00000000ff */
[----:B------:R0:W-:Y:S01]  /*c4b0*/  STG.E.U16 desc[UR36][R16.64], R0 ;  /* 0x0000000010007986 */ /* 0x0001e2000c101524 */
[----:B------:R-:W-:Y:S05]  /*c4c0*/  BRA `(.L_x_3785) ;  /* 0x0000000800e07947 */ /* 0x000fea0003800000 */
.L_x_3788:
        /* <DEDUP_REMOVED lines=10> */
.L_x_3791:
[----:B------:R-:W-:-:S04]  /*c570*/  I2FP.F32.U32 R2, R2 ;  /* 0x0000000200027245 */ /* 0x000fc80000201000 */
[----:B------:R-:W-:-:S04]  /*c580*/  F2FP.F16.F32.PACK_AB R3, RZ, R2 ;  /* 0x00000002ff03723e */ /* 0x000fc800000000ff */
[----:B------:R-:W-:-:S05]  /*c590*/  PRMT R3, R3, 0x5410, RZ ;  /* 0x0000541003037816 */ /* 0x000fca00000000ff */
[----:B------:R0:W-:Y:S01]  /*c5a0*/  STG.E desc[UR36][R16.64], R3 ;  /* 0x0000000310007986 */ /* 0x0001e2000c101924 */
[----:B------:R-:W-:Y:S05]  /*c5b0*/  BRA `(.L_x_3785) ;  /* 0x0000000800a47947 */ /* 0x000fea0003800000 */
.L_x_3790:
[----:B------:R-:W0:Y:S02]  /*c5c0*/  I2F.F64.U32 R2, R2 ;  /* 0x0000000200027312 */ /* 0x000e240000201800 */
[----:B0-----:R0:W-:Y:S01]  /*c5d0*/  STG.E.64 desc[UR36][R16.64], R2 ;  /* 0x0000000210007986 */ /* 0x0011e2000c101b24 */
[----:B------:R-:W-:Y:S05]  /*c5e0*/  BRA `(.L_x_3785) ;  /* 0x0000000800987947 */ /* 0x000fea0003800000 */
.L_x_3780:
        /* <DEDUP_REMOVED lines=10> */
.L_x_3794:
[----:B------:R-:W0:Y:S01]  /*c690*/  I2F.F64.U32 R4, R2 ;  /* 0x0000000200047312 */ /* 0x000e220000201800 */
[----:B------:R-:W-:-:S05]  /*c6a0*/  CS2R R6, SRZ ;  /* 0x0000000000067805 */ /* 0x000fca000001ff00 */
[----:B0-----:R0:W-:Y:S01]  /*c6b0*/  STG.E.128 desc[UR36][R16.64], R4 ;  /* 0x0000000410007986 */ /* 0x0011e2000c101d24 */
[----:B------:R-:W-:Y:S05]  /*c6c0*/  BRA `(.L_x_3785) ;  /* 0x0000000800607947 */ /* 0x000fea0003800000 */
.L_x_3793:
        /* <DEDUP_REMOVED lines=21> */
.L_x_3798:
[----:B------:R-:W-:Y:S05]  /*c820*/  BSYNC B0 ;  /* 0x0000000000007941 */ /* 0x000fea0003800000 */
.L_x_3797:
[----:B------:R-:W-:-:S05]  /*c830*/  LOP3.LUT R3, R0, R3, RZ, 0xfc, !PT ;  /* 0x0000000300037212 */ /* 0x000fca00078efcff */
[----:B------:R0:W-:Y:S01]  /*c840*/  STG.E.U8 desc[UR36][R16.64], R3 ;  /* 0x0000000310007986 */ /* 0x0001e2000c101124 */
[----:B------:R-:W-:Y:S05]  /*c850*/  BRA `(.L_x_3785) ;  /* 0x0000000400fc7947 */ /* 0x000fea0003800000 */
.L_x_3796:
        /* <DEDUP_REMOVED lines=13> */
.L_x_3800:
[----:B------:R-:W-:Y:S01]  /*c930*/  IMAD.MOV.U32 R0, RZ, RZ, 0x7f ;  /* 0x0000007fff007424 */ /* 0x000fe200078e00ff */
[----:B------:R-:W-:-:S04]  /*c940*/  ISETP.GT.U32.AND P0, PT, R2, 0x7f800000, PT ;  /* 0x7f8000000200780c */ /* 0x000fc80003f04070 */
[----:B------:R-:W-:-:S09]  /*c950*/  SEL R0, R0, 0x7c, P0 ;  /* 0x0000007c00007807 */ /* 0x000fd20000000000 */
.L_x_3801:
[----:B------:R-:W-:Y:S05]  /*c960*/  BSYNC B0 ;  /* 0x0000000000007941 */ /* 0x000fea0003800000 */
.L_x_3799:
[----:B------:R-:W-:-:S04]  /*c970*/  LOP3.LUT R2, R3, 0x80000000, RZ, 0xc0, !PT ;  /* 0x8000000003027812 */ /* 0x000fc800078ec0ff */
[----:B------:R-:W-:-:S04]  /*c980*/  SHF.R.U32.HI R3, RZ, 0x18, R2 ;  /* 0x00000018ff037819 */ /* 0x000fc80000011602 */
[----:B------:R-:W-:-:S05]  /*c990*/  LOP3.LUT R3, R0, R3, RZ, 0xfc, !PT ;  /* 0x0000000300037212 */ /* 0x000fca00078efcff */
[----:B------:R0:W-:Y:S01]  /*c9a0*/  STG.E.U8 desc[UR36][R16.64], R3 ;  /* 0x0000000310007986 */ /* 0x0001e2000c101124 */
[----:B------:R-:W-:Y:S05]  /*c9b0*/  BRA `(.L_x_3785) ;  /* 0x0000000400a47947 */ /* 0x000fea0003800000 */
.L_x_3795:
[----:B------:R-:W-:-:S04]  /*c9c0*/  I2FP.F32.U32 R0, R2 ;  /* 0x0000000200007245 */ /* 0x000fc80000201000 */
[----:B------:R-:W-:-:S05]  /*c9d0*/  F2FP.BF16.F32.PACK_AB R0, RZ, R0 ;  /* 0x00000000ff00723e */ /* 0x000fca00000010ff */
[----:B------:R0:W-:Y:S01]  /*c9e0*/  STG.E.U16 desc[UR36][R16.64], R0 ;  /* 0x0000000010007986 */ /* 0x0001e2000c101524 */
[----:B------:R-:W-:Y:S05]  /*c9f0*/  BRA `(.L_x_3785) ;  /* 0x0000000400947947 */ /* 0x000fea0003800000 */
.L_x_3792:
        /* <DEDUP_REMOVED lines=10> */
.L_x_3804:
        /* <DEDUP_REMOVED lines=17> */
.L_x_3807:
[----:B------:R-:W-:-:S04]  /*cbb0*/  LOP3.LUT R2, R3, 0x80000000, RZ, 0xc0, !PT ;  /* 0x8000000003027812 */ /* 0x000fc800078ec0ff */
[----:B------:R-:W-:-:S04]  /*cbc0*/  SHF.R.U32.HI R3, RZ, 0x18, R2 ;  /* 0x00000018ff037819 */ /* 0x000fc80000011602 */
[----:B------:R-:W-:-:S04]  /*cbd0*/  LOP3.LUT R0, R0, R3, RZ, 0xfc, !PT ;  /* 0x0000000300007212 */ /* 0x000fc800078efcff */
[----:B------:R-:W-:-:S07]  /*cbe0*/  PRMT R8, R0, 0x7610, R8 ;  /* 0x0000761000087816 */ /* 0x000fce0000000008 */
.L_x_3806:
[----:B------:R-:W-:Y:S05]  /*cbf0*/  BSYNC B0 ;  /* 0x0000000000007941 */ /* 0x000fea0003800000 */
.L_x_3805:
[----:B------:R3:W-:Y:S01]  /*cc00*/  STG.E.U8 desc[UR36][R16.64], R8 ;  /* 0x0000000810007986 */ /* 0x0007e2000c101124 */
[----:B------:R-:W-:Y:S05]  /*cc10*/  BRA `(.L_x_3785) ;  /* 0x00000004000c7947 */ /* 0x000fea0003800000 */
.L_x_3803:
        /* <DEDUP_REMOVED lines=17> */
.L_x_3810:
[----:B------:R-:W-:-:S04]  /*cd30*/  LOP3.LUT R2, R3, 0x80000000, RZ, 0xc0, !PT ;  /* 0x8000000003027812 */ /* 0x000fc800078ec0ff */
[----:B------:R-:W-:-:S04]  /*cd40*/  SHF.R.U32.HI R3, RZ, 0x18, R2 ;  /* 0x00000018ff037819 */ /* 0x000fc80000011602 */
[----:B------:R-:W-:-:S04]  /*cd50*/  LOP3.LUT R0, R0, R3, RZ, 0xfc, !PT ;  /* 0x0000000300007212 */ /* 0x000fc800078efcff */
[----:B------:R-:W-:-:S07]  /*cd60*/  PRMT R8, R0, 0x7610, R8 ;  /* 0x0000761000087816 */ /* 0x000fce0000000008 */
.L_x_3809:
[----:B------:R-:W-:Y:S05]  /*cd70*/  BSYNC B0 ;  /* 0x0000000000007941 */ /* 0x000fea0003800000 */
.L_x_3808:
[----:B------:R0:W-:Y:S01]  /*cd80*/  STG.E.U8 desc[UR36][R16.64], R8 ;  /* 0x0000000810007986 */ /* 0x0001e2000c101124 */
[----:B------:R-:W-:Y:S05]  /*cd90*/  BRA `(.L_x_3785) ;  /* 0x0000000000ac7947 */ /* 0x000fea0003800000 */
.L_x_3802:
        /* <DEDUP_REMOVED lines=22> */
.L_x_3784:
        /* <DEDUP_REMOVED lines=16> */
.L_x_3813:
[----:B------:R-:W-:Y:S05]  /*d000*/  BRA `(.L_x_3785) ;  /* 0x0000000000107947 */ /* 0x000fea0003800000 */
.L_x_3812:
[----:B------:R-:W-:-:S05]  /*d010*/  IMAD.MOV.U32 R3, RZ, RZ, RZ ;  /* 0x000000ffff037224 */ /* 0x000fca00078e00ff */
[----:B------:R1:W-:Y:S01]  /*d020*/  STG.E.64 desc[UR36][R16.64], R2 ;  /* 0x0000000210007986 */ /* 0x0003e2000c101b24 */
[----:B------:R-:W-:Y:S05]  /*d030*/  BRA `(.L_x_3785) ;  /* 0x0000000000047947 */ /* 0x000fea0003800000 */
.L_x_3811:
[----:B------:R0:W-:Y:S02]  /*d040*/  STG.E desc[UR36][R16.64], R2 ;  /* 0x0000000210007986 */ /* 0x0001e4000c101924 */
.L_x_3785:
[----:B------:R-:W-:-:S07]  /*d050*/  VIADD R19, R19, 0x80 ;  /* 0x0000008013137836 */ /* 0x000fce0000000000 */
.L_x_3712:
[----:B------:R-:W-:Y:S05]  /*d060*/  BSYNC B6 ;  /* 0x0000000000067941 */ /* 0x000fea0003800000 */
.L_x_3711:
        /* <DEDUP_REMOVED lines=357> */
.L_x_3814:
        /* <DEDUP_REMOVED lines=23> */
.L_x_3818:
[----:B------:R-:W2:Y:S02]  /*e830*/  LDG.E.U8 R2, desc[UR36][R2.64] ;  /* 0x0000002402027981 */ /* 0x000ea4000c1e1100 */
[----:B--2---:R-:W-:-:S04]  /*e840*/  I2FP.F32.U32 R0, R2 ;  /* 0x0000000200007245 */ /* 0x004fc80000201000 */
[----:B------:R-:W-:-:S04]  /*e850*/  F2FP.F16.F32.PACK_AB R0, RZ, R0 ;  /* 0x00000000ff00723e */ /* 0x000fc800000000ff */
[----:B------:R-:W-:Y:S01]  /*e860*/  PRMT R19, R0, 0x7610, R19 ;  /* 0x0000761000137816 */ /* 0x000fe20000000013 */
[----:B------:R-:W-:Y:S06]  /*e870*/  BRA `(.L_x_3820) ;  /* 0x0000000c00bc7947 */ /* 0x000fec0003800000 */
.L_x_3817:
        /* <DEDUP_REMOVED lines=11> */
.L_x_3822:
[----:B------:R-:W2:Y:S02]  /*e930*/  LDG.E R2, desc[UR36][R2.64] ;  /* 0x0000002402027981 */ /* 0x000ea4000c1e1900 */
[----:B--2---:R-:W-:-:S04]  /*e940*/  I2FP.F32.S32 R0, R2 ;  /* 0x0000000200007245 */ /* 0x004fc80000201400 */
[----:B------:R-:W-:-:S04]  /*e950*/  F2FP.F16.F32.PACK_AB R0, RZ, R0 ;  /* 0x00000000ff00723e */ /* 0x000fc800000000ff */
[----:B------:R-:W-:Y:S01]  /*e960*/  PRMT R19, R0, 0x7610, R19 ;  /* 0x0000761000137816 */ /* 0x000fe20000000013 */
[----:B------:R-:W-:Y:S06]  /*e970*/  BRA `(.L_x_3820) ;  /* 0x0000000c007c7947 */ /* 0x000fec0003800000 */
.L_x_3821:
[----:B------:R-:W2:Y:S02]  /*e980*/  LDG.E.U16 R2, desc[UR36][R2.64] ;  /* 0x0000002402027981 */ /* 0x000ea4000c1e1500 */
[----:B--2---:R-:W0:Y:S02]  /*e990*/  I2F.S16 R0, R2 ;  /* 0x0000000200007306 */ /* 0x004e240000101400 */
[----:B0-----:R-:W-:-:S04]  /*e9a0*/  F2FP.F16.F32.PACK_AB R0, RZ, R0 ;  /* 0x00000000ff00723e */ /* 0x001fc800000000ff */
[----:B------:R-:W-:Y:S01]  /*e9b0*/  PRMT R19, R0, 0x7610, R19 ;  /* 0x0000761000137816 */ /* 0x000fe20000000013 */
[----:B------:R-:W-:Y:S06]  /*e9c0*/  BRA `(.L_x_3820) ;  /* 0x0000000c00687947 */ /* 0x000fec0003800000 */
.L_x_3816:
        /* <DEDUP_REMOVED lines=9> */
.L_x_3824:
[----:B------:R1:W5:Y:S01]  /*ea60*/  LDG.E.U16 R19, desc[UR36][R2.64] ;  /* 0x0000002402137981 */ /* 0x000362000c1e1500 */
[----:B------:R-:W-:Y:S05]  /*ea70*/  BRA `(.L_x_3820) ;  /* 0x0000000c003c7947 */ /* 0x000fea0003800000 */
.L_x_3823:
        /* <DEDUP_REMOVED lines=9> */
.L_x_3826:
[----:B------:R0:W5:Y:S01]  /*eb10*/  LDG.E.U16 R19, desc[UR36][R2.64] ;  /* 0x0000002402137981 */ /* 0x000162000c1e1500 */
[----:B------:R-:W-:Y:S05]  /*eb20*/  BRA `(.L_x_3820) ;  /* 0x0000000c00107947 */ /* 0x000fea0003800000 */
.L_x_3825:
        /* <DEDUP_REMOVED lines=9> */
.L_x_3815:
        /* <DEDUP_REMOVED lines=14> */
.L_x_3829:
        /* <DEDUP_REMOVED lines=9> */
.L_x_3828:
        /* <DEDUP_REMOVED lines=28> */
.L_x_3831:
        /* <DEDUP_REMOVED lines=15> */
.L_x_3830:
[----:B------:R-:W2:Y:S02]  /*efe0*/  LDG.E.U16 R0, desc[UR36][R2.64] ;  /* 0x0000002402007981 */ /* 0x000ea4000c1e1500 */
[----:B--2---:R-:W-:-:S05]  /*eff0*/  IMAD.U32 R0, R0, 0x10000, RZ ;  /* 0x0001000000007824 */ /* 0x004fca00078e00ff */
[----:B------:R-:W-:-:S04]  /*f000*/  F2FP.F16.F32.PACK_AB R0, RZ, R0 ;  /* 0x00000000ff00723e */ /* 0x000fc800000000ff */
[----:B------:R-:W-:Y:S01]  /*f010*/  PRMT R19, R0, 0x7610, R19 ;  /* 0x0000761000137816 */ /* 0x000fe20000000013 */
[----:B------:R-:W-:Y:S06]  /*f020*/  BRA `(.L_x_3820) ;  /* 0x0000000400d07947 */ /* 0x000fec0003800000 */
.L_x_3827:
        /* <DEDUP_REMOVED lines=13> */
.L_x_3834:
        /* <DEDUP_REMOVED lines=21> */
.L_x_3838:
[----:B------:R-:W-:Y:S05]  /*f250*/  BSYNC B1 ;  /* 0x0000000000017941 */ /* 0x000fea0003800000 */
.L_x_3837:
[----:B------:R-:W-:Y:S01]  /*f260*/  LEA R3, R0, 0x3b800000, 0x17 ;  /* 0x3b80000000037811 */ /* 0x000fe200078eb8ff */
[----:B------:R-:W-:-:S05]  /*f270*/  IMAD.SHL.U32 R0, R2, 0x100000, RZ ;  /* 0x0010000002007824 */ /* 0x000fca00078e00ff */
[----:B------:R-:W-:-:S07]  /*f280*/  LOP3.LUT R0, R3, R0, R4, 0xfe, !PT ;  /* 0x0000000003007212 */ /* 0x000fce00078efe04 */
.L_x_3836:
[----:B------:R-:W-:Y:S05]  /*f290*/  BSYNC B0 ;  /* 0x0000000000007941 */ /* 0x000fea0003800000 */
.L_x_3835:
[----:B------:R-:W-:-:S04]  /*f2a0*/  F2FP.F16.F32.PACK_AB R0, RZ, R0 ;  /* 0x00000000ff00723e */ /* 0x000fc800000000ff */
[----:B------:R-:W-:Y:S01]  /*f2b0*/  PRMT R19, R0, 0x7610, R19 ;  /* 0x0000761000137816 */ /* 0x000fe20000000013 */
[----:B------:R-:W-:Y:S06]  /*f2c0*/  BRA `(.L_x_3820) ;  /* 0x0000000400287947 */ /* 0x000fec0003800000 */
.L_x_3833:
        /* <DEDUP_REMOVED lines=21> */
.L_x_3842:
[----:B------:R-:W-:Y:S05]  /*f420*/  BSYNC B1 ;  /* 0x0000000000017941 */ /* 0x000fea0003800000 */
.L_x_3841:
[----:B------:R-:W-:Y:S01]  /*f430*/  LEA R3, R0, 0x37800000, 0x17 ;  /* 0x3780000000037811 */ /* 0x000fe200078eb8ff */
[----:B------:R-:W-:-:S05]  /*f440*/  IMAD.SHL.U32 R0, R2, 0x200000, RZ ;  /* 0x0020000002007824 */ /* 0x000fca00078e00ff */
[----:B------:R-:W-:-:S07]  /*f450*/  LOP3.LUT R0, R3, R0, R4, 0xfe, !PT ;  /* 0x0000000003007212 */ /* 0x000fce00078efe04 */
.L_x_3840:
[----:B------:R-:W-:Y:S05]  /*f460*/  BSYNC B0 ;  /* 0x0000000000007941 */ /* 0x000fea0003800000 */
.L_x_3839:
[----:B------:R-:W-:-:S04]  /*f470*/  F2FP.F16.F32.PACK_AB R0, RZ, R0 ;  /* 0x00000000ff00723e */ /* 0x000fc800000000ff */
[----:B------:R-:W-:Y:S01]  /*f480*/  PRMT R19, R0, 0x7610, R19 ;  /* 0x0000761000137816 */ /* 0x000fe20000000013 */
[----:B------:R-:W-:Y:S06]  /*f490*/  BRA `(.L_x_3820) ;  /* 0x0000000000b47947 */ /* 0x000fec0003800000 */
.L_x_3832:
        /* <DEDUP_REMOVED lines=14> */
.L_x_3846:
[----:B------:R-:W-:Y:S05]  /*f580*/  BSYNC B0 ;  /* 0x0000000000007941 */ /* 0x000fea0003800000 */
.L_x_3845:
[----:B------:R-:W-:-:S04]  /*f590*/  F2FP.F16.F32.PACK_AB R0, RZ, R0 ;  /* 0x00000000ff00723e */ /* 0x000fc800000000ff */
[----:B------:R-:W-:Y:S01]  /*f5a0*/  PRMT R19, R0, 0x7610, R19 ;  /* 0x0000761000137816 */ /* 0x000fe20000000013 */
[----:B------:R-:W-:Y:S06]  /*f5b0*/  BRA `(.L_x_3820) ;  /* 0x00000000006c7947 */ /* 0x000fec0003800000 */
.L_x_3819:
        /* <DEDUP_REMOVED lines=16> */
.L_x_3847:
[----:B------:R-:W-:Y:S01]  /*f6c0*/  PRMT R19, RZ, 0x7610, R19 ;  /* 0x00007610ff137816 */ /* 0x000fe20000000013 */
[----:B------:R-:W-:Y:S06]  /*f6d0*/  BRA `(.L_x_3820) ;  /* 0x0000000000247947 */ /* 0x000fec0003800000 */
.L_x_3844:
[----:B------:R-:W2:Y:S02]  /*f6e0*/  LDG.E.64 R2, desc[UR36][R2.64] ;  /* 0x0000002402027981 */ /* 0x000ea4000c1e1b00 */
[----:B--2---:R-:W0:Y:S02]  /*f6f0*/  I2F.U64 R0, R2 ;  /* 0x0000000200007312 */ /* 0x004e240000301000 */
[----:B0-----:R-:W-:-:S04]  /*f700*/  F2FP.F16.F32.PACK_AB R0, RZ, R0 ;  /* 0x00000000ff00723e */ /* 0x001fc800000000ff */
[----:B------:R-:W-:Y:S01]  /*f710*/  PRMT R19, R0, 0x7610, R19 ;  /* 0x0000761000137816 */ /* 0x000fe20000000013 */
[----:B------:R-:W-:Y:S06]  /*f720*/  BRA `(.L_x_3820) ;  /* 0x0000000000107947 */ /* 0x000fec0003800000 */
.L_x_3843:
[----:B------:R-:W2:Y:S02]  /*f730*/  LDG.E R2, desc[UR36][R2.64] ;  /* 0x0000002402027981 */ /* 0x000ea4000c1e1900 */
[----:B--2---:R-:W-:-:S04]  /*f740*/  I2FP.F32.U32 R0, R2 ;  /* 0x0000000200007245 */ /* 0x004fc80000201000 */
[----:B------:R-:W-:-:S04]  /*f750*/  F2FP.F16.F32.PACK_AB R0, RZ, R0 ;  /* 0x00000000ff00723e */ /* 0x000fc800000000ff */
[----:B------:R-:W-:-:S07]  /*f760*/  PRMT R19, R0, 0x7610, R19 ;  /* 0x0000761000137816 */ /* 0x000fce0000000013 */
.L_x_3820:
        /* <DEDUP_REMOVED lines=19> */
.L_x_3851:
[----:B------:R-:W2:Y:S02]  /*f8a0*/  LDG.E.U8 R2, desc[UR36][R2.64] ;  /* 0x0000002402027981 */ /* 0x000ea4000c1e1100 */
[----:B--2---:R-:W-:-:S04]  /*f8b0*/  I2FP.F32.U32 R0, R2 ;  /* 0x0000000200007245 */ /* 0x004fc80000201000 */
[----:B------:R-:W-:Y:S01]  /*f8c0*/  F2FP.F16.F32.PACK_AB R0, RZ, R0 ;  /* 0x00000000ff00723e */ /* 0x000fe200000000ff */
[----:B------:R-:W-:Y:S06]  /*f8d0*/  BRA `(.L_x_3853) ;  /* 0x0000000c00887947 */ /* 0x000fec0003800000 */
.L_x_3850:
        /* <DEDUP_REMOVED lines=10> */
.L_x_3855:
[----:B------:R-:W2:Y:S02]  /*f980*/  LDG.E R2, desc[UR36][R2.64] ;  /* 0x0000002402027981 */ /* 0x000ea4000c1e1900 */
[----:B--2---:R-:W-:-:S04]  /*f990*/  I2FP.F32.S32 R0, R2 ;  /* 0x0000000200007245 */ /* 0x004fc80000201400 */
[----:B------:R-:W-:Y:S01]  /*f9a0*/  F2FP.F16.F32.PACK_AB R0, RZ, R0 ;  /* 0x00000000ff00723e */ /* 0x000fe200000000ff */
[----:B------:R-:W-:Y:S06]  /*f9b0*/  BRA `(.L_x_3853) ;  /* 0x0000000c00507947 */ /* 0x000fec0003800000 */
.L_x_3854:
[----:B------:R-:W2:Y:S02]  /*f9c0*/  LDG.E.U16 R2, desc[UR36][R2.64] ;  /* 0x0000002402027981 */ /* 0x000ea4000c1e1500 */
[----:B--2---:R-:W0:Y:S02]  /*f9d0*/  I2F.S16 R0, R2 ;  /* 0x0000000200007306 */ /* 0x004e240000101400 */
[----:B0-----:R-:W-:Y:S01]  /*f9e0*/  F2FP.F16.F32.PACK_AB R0, RZ, R0 ;  /* 0x00000000ff00723e */ /* 0x001fe200000000ff */
[----:B------:R-:W-:Y:S06]  /*f9f0*/  BRA `(.L_x_3853) ;  /* 0x0000000c00407947 */ /* 0x000fec0003800000 */
.L_x_3849:
        /* <DEDUP_REMOVED lines=9> */
.L_x_3857:
[----:B------:R1:W5:Y:S01]  /*fa90*/  LDG.E.U16 R0, desc[UR36][R2.64] ;  /* 0x0000002402007981 */ /* 0x000362000c1e1500 */
[----:B------:R-:W-:Y:S05]  /*faa0*/  BRA `(.L_x_3853) ;  /* 0x0000000c00147947 */ /* 0x000fea0003800000 */
.L_x_3856:
        /* <DEDUP_REMOVED lines=9> */
.L_x_3859:
[----:B------:R0:W5:Y:S01]  /*fb40*/  LDG.E.U16 R0, desc[UR36][R2.64] ;  /* 0x0000002402007981 */ /* 0x000162000c1e1500 */
[----:B------:R-:W-:Y:S05]  /*fb50*/  BRA `(.L_x_3853) ;  /* 0x0000000800e87947 */ /* 0x000fea0003800000 */
.L_x_3858:
        /* <DEDUP_REMOVED lines=8> */
.L_x_3848:
        /* <DEDUP_REMOVED lines=13> */
.L_x_3862:
        /* <DEDUP_REMOVED lines=8> */
.L_x_3861:
        /* <DEDUP_REMOVED lines=28> */
.L_x_3864:
        /* <DEDUP_REMOVED lines=15> */
.L_x_3863:
[----:B------:R-:W2:Y:S02]  /*ffe0*/  LDG.E.U16 R0, desc[UR36][R2.64] ;  /* 0x0000002402007981 */ /* 0x000ea4000c1e1500 */
[----:B--2---:R-:W-:-:S05]  /*fff0*/  IMAD.U32 R0, R0, 0x10000, RZ ;  /* 0x0001000000007824 */ /* 0x004fca00078e00ff */
[----:B------:R-:W-:Y:S01]  /*10000*/  F2FP.F16.F32.PACK_AB R0, RZ, R0 ;  /* 0x00000000ff00723e */ /* 0x000fe200000000ff */
[----:B------:R-:W-:Y:S06]  /*10010*/  BRA `(.L_x_3853) ;  /* 0x0000000400b87947 */ /* 0x000fec0003800000 */
.L_x_3860:
        /* <DEDUP_REMOVED lines=12> */
.L_x_3867:
        /* <DEDUP_REMOVED lines=21> */
.L_x_3871:
[----:B------:R-:W-:Y:S05]  /*10230*/  BSYNC B1 ;  /* 0x0000000000017941 */ /* 0x000fea0003800000 */
.L_x_3870:
[----:B------:R-:W-:Y:S01]  /*10240*/  LEA R3, R0, 0x3b800000, 0x17 ;  /* 0x3b80000000037811 */ /* 0x000fe200078eb8ff */
[----:B------:R-:W-:-:S05]  /*10250*/  IMAD.SHL.U32 R0, R2, 0x100000, RZ ;  /* 0x0010000002007824 */ /* 0x000fca00078e00ff */
[----:B------:R-:W-:-:S07]  /*10260*/  LOP3.LUT R0, R3, R0, R4, 0xfe, !PT ;  /* 0x0000000003007212 */ /* 0x000fce00078efe04 */
.L_x_3869:
[----:B------:R-:W-:Y:S05]  /*10270*/  BSYNC B0 ;  /* 0x0000000000007941 */ /* 0x000fea0003800000 */
.L_x_3868:
[----:B------:R-:W-:Y:S01]  /*10280*/  F2FP.F16.F32.PACK_AB R0, RZ, R0 ;  /* 0x00000000ff00723e */ /* 0x000fe200000000ff */
[----:B------:R-:W-:Y:S06]  /*10290*/  BRA `(.L_x_3853) ;  /* 0x0000000400187947 */ /* 0x000fec0003800000 */
.L_x_3866:
        /* <DEDUP_REMOVED lines=21> */
.L_x_3875:
[----:B------:R-:W-:Y:S05]  /*103f0*/  BSYNC B1 ;  /* 0x0000000000017941 */ /* 0x000fea0003800000 */
.L_x_3874:
[----:B------:R-:W-:Y:S01]  /*10400*/  LEA R3, R0, 0x37800000, 0x17 ;  /* 0x3780000000037811 */ /* 0x000fe200078eb8ff */
[----:B------:R-:W-:-:S05]  /*10410*/  IMAD.SHL.U32 R0, R2, 0x200000, RZ ;  /* 0x0020000002007824 */ /* 0x000fca00078e00ff */
[----:B------:R-:W-:-:S07]  /*10420*/  LOP3.LUT R0, R3, R0, R4, 0xfe, !PT ;  /* 0x0000000003007212 */ /* 0x000fce00078efe04 */
.L_x_3873:
[----:B------:R-:W-:Y:S05]  /*10430*/  BSYNC B0 ;  /* 0x0000000000007941 */ /* 0x000fea0003800000 */
.L_x_3872:
[----:B------:R-:W-:Y:S01]  /*10440*/  F2FP.F16.F32.PACK_AB R0, RZ, R0 ;  /* 0x00000000ff00723e */ /* 0x000fe200000000ff */
[----:B------:R-:W-:Y:S06]  /*10450*/  BRA `(.L_x_3853) ;  /* 0x0000000000a87947 */ /* 0x000fec0003800000 */
.L_x_3865:
        /* <DEDUP_REMOVED lines=14> */
.L_x_3879:
[----:B------:R-:W-:Y:S05]  /*10540*/  BSYNC B0 ;  /* 0x0000000000007941 */ /* 0x000fea0003800000 */
.L_x_3878:
[----:B------:R-:W-:Y:S01]  /*10550*/  F2FP.F16.F32.PACK_AB R0, RZ, R0 ;  /* 0x00000000ff00723e */ /* 0x000fe200000000ff */
[----:B------:R-:W-:Y:S06]  /*10560*/  BRA `(.L_x_3853) ;  /* 0x0000000000647947 */ /* 0x000fec0003800000 */
.L_x_3852:
        /* <DEDUP_REMOVED lines=16> */
.L_x_3880:
[----:B------:R-:W-:Y:S01]  /*10670*/  PRMT R0, RZ, 0x7610, R0 ;  /* 0x00007610ff007816 */ /* 0x000fe20000000000 */
[----:B------:R-:W-:Y:S06]  /*10680*/  BRA `(.L_x_3853) ;  /* 0x00000000001c7947 */ /* 0x000fec0003800000 */
.L_x_3877:
[----:B------:R-:W2:Y:S02]  /*10690*/  LDG.E.64 R2, desc[UR36][R2.64] ;  /* 0x0000002402027981 */ /* 0x000ea4000c1e1b00 */
[----:B--2---:R-:W0:Y:S02]  /*106a0*/  I2F.U64 R0, R2 ;  /* 0x0000000200007312 */ /* 0x004e240000301000 */
[----:B0-----:R-:W-:Y:S01]  /*106b0*/  F2FP.F16.F32.PACK_AB R0, RZ, R0 ;  /* 0x00000000ff00723e */ /* 0x001fe200000000ff */
[----:B------:R-:W-:Y:S06]  /*106c0*/  BRA `(.L_x_3853) ;  /* 0x00000000000c7947 */ /* 0x000fec0003800000 */
.L_x_3876:
[----:B------:R-:W2:Y:S02]  /*106d0*/  LDG.E R2, desc[UR36][R2.64] ;  /* 0x0000002402027981 */ /* 0x000ea4000c1e1900 */
[----:B--2---:R-:W-:-:S04]  /*106e0*/  I2FP.F32.U32 R0, R2 ;  /* 0x0000000200007245 */ /* 0x004fc80000201000 */
[----:B------:R-:W-:-:S07]  /*106f0*/  F2FP.F16.F32.PACK_AB R0, RZ, R0 ;  /* 0x00000000ff00723e */ /* 0x000fce00000000ff */
.L_x_3853:
        /* <DEDUP_REMOVED lines=21> */
.L_x_3884:
[----:B------:R-:W-:Y:S01]  /*10850*/  STG.E.U8 desc[UR36][R16.64], R2 ;  /* 0x0000000210007986 */ /* 0x000fe2000c101124 */
[----:B------:R-:W-:Y:S05]  /*10860*/  EXIT ;  /* 0x000000000000794d */ /* 0x000fea0003800000 */
.L_x_3883:
        /* <DEDUP_REMOVED lines=9> */
.L_x_3887:
[----:B------:R-:W-:Y:S01]  /*10900*/  STG.E desc[UR36][R16.64], R2 ;  /* 0x0000000210007986 */ /* 0x000fe2000c101924 */
[----:B------:R-:W-:Y:S05]  /*10910*/  EXIT ;  /* 0x000000000000794d */ /* 0x000fea0003800000 */
.L_x_3886:
[----:B------:R-:W-:Y:S01]  /*10920*/  STG.E.U16 desc[UR36][R16.64], R2 ;  /* 0x0000000210007986 */ /* 0x000fe2000c101524 */
[----:B------:R-:W-:Y:S05]  /*10930*/  EXIT ;  /* 0x000000000000794d */ /* 0x000fea0003800000 */
.L_x_3882:
        /* <DEDUP_REMOVED lines=9> */
.L_x_3889:
[----:B------:R-:W-:-:S04]  /*109d0*/  I2FP.F32.U32 R0, R2 ;  /* 0x0000000200007245 */ /* 0x000fc80000201000 */
[----:B------:R-:W-:-:S05]  /*109e0*/  F2FP.F16.F32.PACK_AB R0, RZ, R0 ;  /* 0x00000000ff00723e */ /* 0x000fca00000000ff */
[----:B------:R-:W-:Y:S01]  /*109f0*/  STG.E.U16 desc[UR36][R16.64], R0 ;  /* 0x0000000010007986 */ /* 0x000fe2000c101524 */
[----:B------:R-:W-:Y:S05]  /*10a00*/  EXIT ;  /* 0x000000000000794d */ /* 0x000fea0003800000 */
.L_x_3888:
        /* <DEDUP_REMOVED lines=10> */
.L_x_3891:
[----:B------:R-:W-:-:S04]  /*10ab0*/  I2FP.F32.U32 R2, R2 ;  /* 0x0000000200027245 */ /* 0x000fc80000201000 */
[----:B------:R-:W-:-:S04]  /*10ac0*/  F2FP.F16.F32.PACK_AB R3, RZ, R2 ;  /* 0x00000002ff03723e */ /* 0x000fc800000000ff */
[----:B------:R-:W-:-:S05]  /*10ad0*/  PRMT R3, R3, 0x5410, RZ ;  /* 0x0000541003037816 */ /* 0x000fca00000000ff */
[----:B------:R-:W-:Y:S01]  /*10ae0*/  STG.E desc[UR36][R16.64], R3 ;  /* 0x0000000310007986 */ /* 0x000fe2000c101924 */
[----:B------:R-:W-:Y:S05]  /*10af0*/  EXIT ;  /* 0x000000000000794d */ /* 0x000fea0003800000 */
.L_x_3890:
[----:B------:R-:W0:Y:S02]  /*10b00*/  I2F.F64.U32 R2, R2 ;  /* 0x0000000200027312 */ /* 0x000e240000201800 */
[----:B0-----:R-:W-:Y:S01]  /*10b10*/  STG.E.64 desc[UR36][R16.64], R2 ;  /* 0x0000000210007986 */ /* 0x001fe2000c101b24 */
[----:B------:R-:W-:Y:S05]  /*10b20*/  EXIT ;  /* 0x000000000000794d */ /* 0x000fea0003800000 */
.L_x_3881:
        /* <DEDUP_REMOVED lines=10> */
.L_x_3894:
[----:B------:R-:W0:Y:S01]  /*10bd0*/  I2F.F64.U32 R4, R2 ;  /* 0x0000000200047312 */ /* 0x000e220000201800 */
[----:B------:R-:W-:-:S05]  /*10be0*/  CS2R R6, SRZ ;  /* 0x0000000000067805 */ /* 0x000fca000001ff00 */
[----:B0-----:R-:W-:Y:S01]  /*10bf0*/  STG.E.128 desc[UR36][R16.64], R4 ;  /* 0x0000000410007986 */ /* 0x001fe2000c101d24 */
[----:B------:R-:W-:Y:S05]  /*10c00*/  EXIT ;  /* 0x000000000000794d */ /* 0x000fea0003800000 */
.L_x_3893:
        /* <DEDUP_REMOVED lines=21> */
.L_x_3898:
[----:B------:R-:W-:Y:S05]  /*10d60*/  BSYNC B0 ;  /* 0x0000000000007941 */ /* 0x000fea0003800000 */
.L_x_3897:
[----:B------:R-:W-:-:S05]  /*10d70*/  LOP3.LUT R3, R0, R3, RZ, 0xfc, !PT ;  /* 0x0000000300037212 */ /* 0x000fca00078efcff */
[----:B------:R-:W-:Y:S01]  /*10d80*/  STG.E.U8 desc[UR36][R16.64], R3 ;  /* 0x0000000310007986 */ /* 0x000fe2000c101124 */
[----:B------:R-:W-:Y:S05]  /*10d90*/  EXIT ;  /* 0x000000000000794d */ /* 0x000fea0003800000 */
.L_x_3896:
        /* <DEDUP_REMOVED lines=13> */
.L_x_3900:
[----:B------:R-:W-:Y:S01]  /*10e70*/  IMAD.MOV.U32 R0, RZ, RZ, 0x7f ;  /* 0x0000007fff007424 */ /* 0x000fe200078e00ff */
[----:B------:R-:W-:-:S04]  /*10e80*/  ISETP.GT.U32.AND P0, PT, R2, 0x7f800000, PT ;  /* 0x7f8000000200780c */ /* 0x000fc80003f04070 */
[----:B------:R-:W-:-:S09]  /*10e90*/  SEL R0, R0, 0x7c, P0 ;  /* 0x0000007c00007807 */ /* 0x000fd20000000000 */
.L_x_3901:
[----:B------:R-:W-:Y:S05]  /*10ea0*/  BSYNC B0 ;  /* 0x0000000000007941 */ /* 0x000fea0003800000 */
.L_x_3899:
[----:B------:R-:W-:-:S04]  /*10eb0*/  LOP3.LUT R2, R3, 0x80000000, RZ, 0xc0, !PT ;  /* 0x8000000003027812 */ /* 0x000fc800078ec0ff */
[----:B------:R-:W-:-:S04]  /*10ec0*/  SHF.R.U32.HI R3, RZ, 0x18, R2 ;  /* 0x00000018ff037819 */ /* 0x000fc80000011602 */
[----:B------:R-:W-:-:S05]  /*10ed0*/  LOP3.LUT R3, R0, R3, RZ, 0xfc, !PT ;  /* 0x0000000300037212 */ /* 0x000fca00078efcff */
[----:B------:R-:W-:Y:S01]  /*10ee0*/  STG.E.U8 desc[UR36][R16.64], R3 ;  /* 0x0000000310007986 */ /* 0x000fe2000c101124 */
[----:B------:R-:W-:Y:S05]  /*10ef0*/  EXIT ;  /* 0x000000000000794d */ /* 0x000fea0003800000 */
.L_x_3895:
[----:B------:R-:W-:-:S04]  /*10f00*/  I2FP.F32.U32 R0, R2 ;  /* 0x0000000200007245 */ /* 0x000fc80000201000 */
[----:B------:R-:W-:-:S05]  /*10f10*/  F2FP.BF16.F32.PACK_AB R0, RZ, R0 ;  /* 0x00000000ff00723e */ /* 0x000fca00000010ff */
[----:B------:R-:W-:Y:S01]  /*10f20*/  STG.E.U16 desc[UR36][R16.64], R0 ;  /* 0x0000000010007986 */ /* 0x000fe2000c101524 */
[----:B------:R-:W-:Y:S05]  /*10f30*/  EXIT ;  /* 0x000000000000794d */ /* 0x000fea0003800000 */
.L_x_3892:
        /* <DEDUP_REMOVED lines=10> */
.L_x_3904:
        /* <DEDUP_REMOVED lines=17> */
.L_x_3907:
[----:B------:R-:W-:-:S04]  /*110f0*/  LOP3.LUT R2, R3, 0x80000000, RZ, 0xc0, !PT ;  /* 0x8000000003027812 */ /* 0x000fc800078ec0ff */
[----:B------:R-:W-:-:S04]  /*11100*/  SHF.R.U32.HI R3, RZ, 0x18, R2 ;  /* 0x00000018ff037819 */ /* 0x000fc80000011602 */
[----:B------:R-:W-:-:S04]  /*11110*/  LOP3.LUT R0, R0, R3, RZ, 0xfc, !PT ;  /* 0x0000000300007212 */ /* 0x000fc800078efcff */
[----:B------:R-:W-:-:S07]  /*11120*/  PRMT R8, R0, 0x7610, R8 ;  /* 0x0000761000087816 */ /* 0x000fce0000000008 */
.L_x_3906:
[----:B------:R-:W-:Y:S05]  /*11130*/  BSYNC B0 ;  /* 0x0000000000007941 */ /* 0x000fea0003800000 */
.L_x_3905:
[----:B------:R-:W-:Y:S01]  /*11140*/  STG.E.U8 desc[UR36][R16.64], R8 ;  /* 0x0000000810007986 */ /* 0x000fe2000c101124 */
[----:B------:R-:W-:Y:S05]  /*11150*/  EXIT ;  /* 0x000000000000794d */ /* 0x000fea0003800000 */
.L_x_3903:
        /* <DEDUP_REMOVED lines=17> */
.L_x_3910:
[----:B------:R-:W-:-:S04]  /*11270*/  LOP3.LUT R2, R3, 0x80000000, RZ, 0xc0, !PT ;  /* 0x8000000003027812 */ /* 0x000fc800078ec0ff */
[----:B------:R-:W-:-:S04]  /*11280*/  SHF.R.U32.HI R3, RZ, 0x18, R2 ;  /* 0x00000018ff037819 */ /* 0x000fc80000011602 */
[----:B------:R-:W-:-:S04]  /*11290*/  LOP3.LUT R0, R0, R3, RZ, 0xfc, !PT ;  /* 0x0000000300007212 */ /* 0x000fc800078efcff */
[----:B------:R-:W-:-:S07]  /*112a0*/  PRMT R8, R0, 0x7610, R8 ;  /* 0x0000761000087816 */ /* 0x000fce0000000008 */
.L_x_3909:
[----:B------:R-:W-:Y:S05]  /*112b0*/  BSYNC B0 ;  /* 0x0000000000007941 */ /* 0x000fea0003800000 */
.L_x_3908:
[----:B------:R-:W-:Y:S01]  /*112c0*/  STG.E.U8 desc[UR36][R16.64], R8 ;  /* 0x0000000810007986 */ /* 0x000fe2000c101124 */
[----:B------:R-:W-:Y:S05]  /*112d0*/  EXIT ;  /* 0x000000000000794d */ /* 0x000fea0003800000 */
.L_x_3902:
        /* <DEDUP_REMOVED lines=22> */
.L_x_3885:
        /* <DEDUP_REMOVED lines=16> */
.L_x_3913:
[----:B------:R-:W-:Y:S05]  /*11540*/  EXIT ;  /* 0x000000000000794d */ /* 0x000fea0003800000 */
.L_x_3912:
[----:B------:R-:W-:-:S05]  /*11550*/  IMAD.MOV.U32 R3, RZ, RZ, RZ ;  /* 0x000000ffff037224 */ /* 0x000fca00078e00ff */
[----:B------:R-:W-:Y:S01]  /*11560*/  STG.E.64 desc[UR36][R16.64], R2 ;  /* 0x0000000210007986 */ /* 0x000fe2000c101b24 */
[----:B------:R-:W-:Y:S05]  /*11570*/  EXIT ;  /* 0x000000000000794d */ /* 0x000fea0003800000 */
.L_x_3911:
[----:B------:R-:W-:Y:S01]  /*11580*/  STG.E desc[UR36][R16.64], R2 ;  /* 0x0000000210007986 */ /* 0x000fe2000c101924 */
[----:B------:R-:W-:Y:S05]  /*11590*/  EXIT ;  /* 0x000000000000794d */ /* 0x000fea0003800000 */
.L_x_3914:
        /* <DEDUP_REMOVED lines=14> */
.L_x_43784:


//--------------------- .text._ZN2at6native27unrolled_elementwise_kernelINS0_13BinaryFunctorIN3c104HalfES4_bZZZNS0_23logical_xor_kernel_cudaERNS_14TensorIteratorEENKUlvE0_clEvENKUlvE6_clEvEUlS4_S4_E_EESt5arrayIPcLm3EELi4E23TrivialOffsetCalculatorILi2EjESE_ILi1EjENS0_6memory12LoadWithCastILi2EEENSH_13StoreWithCastILi1EEEEEviT_T0_T2_T3_T4_T5_ --------------------------
	.section	.text._ZN2at6native27unrolled_elementwise_kernelINS0_13BinaryFunctorIN3c104HalfES4_bZZZNS0_23logical_xor_kernel_cudaERNS_14TensorIteratorEENKUlvE0_clEvENKUlvE6_clEvEUlS4_S4_E_EESt5arrayIPcLm3EELi4E23TrivialOffsetCalculatorILi2EjESE_ILi1EjENS0_6memory12LoadWithCastILi2EEENSH_13StoreWithCastILi1EEEEEviT_T0_T2_T3_T4_T5_,"ax",@progbits
	.align	128
        .global         _ZN2at6native27unrolled_elementwise_kernelINS0_13BinaryFunctorIN3c104HalfES4_bZZZNS0_23logical_xor_kernel_cudaERNS_14TensorIteratorEENKUlvE0_clEvENKUlvE6_clEvEUlS4_S4_E_EESt5arrayIPcLm3EELi4E23TrivialOffsetCalculatorILi2EjESE_ILi1EjENS0_6memory12LoadWithCastILi2EEENSH_13StoreWithCastILi1EEEEEviT_T0_T2_T3_T4_T5_
        .type           _ZN2at6native27unrolled_elementwise_kernelINS0_13BinaryFunctorIN3c104HalfES4_bZZZNS0_23logical_xor_kernel_cudaERNS_14TensorIteratorEENKUlvE0_clEvENKUlvE6_clEvEUlS4_S4_E_EESt5arrayIPcLm3EELi4E23TrivialOffsetCalculatorILi2EjESE_ILi1EjENS0_6memory12LoadWithCastILi2EEENSH_13StoreWithCastILi1EEEEEviT_T0_T2_T3_T4_T5_,@function
        .size           _ZN2at6native27unrolled_elementwise_kernelINS0_13BinaryFunctorIN3c104HalfES4_bZZZNS0_23logical_xor_kernel_cudaERNS_14TensorIteratorEENKUlvE0_clEvENKUlvE6_clEvEUlS4_S4_E_EESt5arrayIPcLm3EELi4E23TrivialOffsetCalculatorILi2EjESE_ILi1EjENS0_6memory12LoadWithCastILi2EEENSH_13StoreWithCastILi1EEEEEviT_T0_T2_T3_T4_T5_,(.L_x_43785 - _ZN2at6native27unrolled_elementwise_kernelINS0_13BinaryFunctorIN3c104HalfES4_bZZZNS0_23logical_xor_kernel_cudaERNS_14TensorIteratorEENKUlvE0_clEvENKUlvE6_clEvEUlS4_S4_E_EESt5arrayIPcLm3EELi4E23TrivialOffsetCalculatorILi2EjESE_ILi1EjENS0_6memory12LoadWithCastILi2EEENSH_13StoreWithCastILi1EEEEEviT_T0_T2_T3_T4_T5_)
        .other          _ZN2at6native27unrolled_elementwise_kernelINS0_13BinaryFunctorIN3c104HalfES4_bZZZNS0_23logical_xor_kernel_cudaERNS_14TensorIteratorEENKUlvE0_clEvENKUlvE6_clEvEUlS4_S4_E_EESt5arrayIPcLm3EELi4E23TrivialOffsetCalculatorILi2EjESE_ILi1EjENS0_6memory12LoadWithCastILi2EEENSH_13StoreWithCastILi1EEEEEviT_T0_T2_T3_T4_T5_,@"STO_CUDA_ENTRY STV_DEFAULT"
_ZN2at6native27unrolled_elementwise_kernelINS0_13BinaryFunctorIN3c104HalfES4_bZZZNS0_23logical_xor_kernel_cudaERNS_14TensorIteratorEENKUlvE0_clEvENKUlvE6_clEvEUlS4_S4_E_EESt5arrayIPcLm3EELi4E23TrivialOffsetCalculatorILi2EjESE_ILi1EjENS0_6memory12LoadWithCastILi2EEENSH_13StoreWithCastILi1EEEEEviT_T0_T2_T3_T4_T5_:
.text._ZN2at6native27unrolled_elementwise_kernelINS0_13BinaryFunctorIN3c104HalfES4_bZZZNS0_23logical_xor_kernel_cudaERNS_14TensorIteratorEENKUlvE0_clEvENKUlvE6_clEvEUlS4_S4_E_EESt5arrayIPcLm3EELi4E23TrivialOffsetCalculatorILi2EjESE_ILi1EjENS0_6memory12LoadWithCastILi2EEENSH_13StoreWithCastILi1EEEEEviT_T0_T2_T3_T4_T5_:
        /* <DEDUP_REMOVED lines=36> */
.L_x_3920:
[----:B------:R-:W2:Y:S02]  /*0240*/  LDG.E.U8 R4, desc[UR36][R4.64] ;  /* 0x0000002404047981 */ /* 0x000ea4000c1e1100 */
[----:B--2---:R-:W-:-:S04]  /*0250*/  I2FP.F32.U32 R0, R4 ;  /* 0x0000000400007245 */ /* 0x004fc80000201000 */
[----:B------:R-:W-:-:S04]  /*0260*/  F2FP.F16.F32.PACK_AB R0, RZ, R0 ;  /* 0x00000000ff00723e */ /* 0x000fc800000000ff */
[----:B------:R-:W-:Y:S01]  /*0270*/  PRMT R25, R0, 0x7610, R25 ;  /* 0x0000761000197816 */ /* 0x000fe20000000019 */
[----:B------:R-:W-:Y:S06]  /*0280*/  BRA `(.L_x_3922) ;  /* 0x0000000c00bc7947 */ /* 0x000fec0003800000 */
.L_x_3919:
        /* <DEDUP_REMOVED lines=11> */
.L_x_3924:
[----:B------:R-:W2:Y:S02]  /*0340*/  LDG.E R4, desc[UR36][R4.64] ;  /* 0x0000002404047981 */ /* 0x000ea4000c1e1900 */
[----:B--2---:R-:W-:-:S04]  /*0350*/  I2FP.F32.S32 R0, R4 ;  /* 0x0000000400007245 */ /* 0x004fc80000201400 */
[----:B------:R-:W-:-:S04]  /*0360*/  F2FP.F16.F32.PACK_AB R0, RZ, R0 ;  /* 0x00000000ff00723e */ /* 0x000fc800000000ff */
[----:B------:R-:W-:Y:S01]  /*0370*/  PRMT R25, R0, 0x7610, R25 ;  /* 0x0000761000197816 */ /* 0x000fe20000000019 */
[----:B------:R-:W-:Y:S06]  /*0380*/  BRA `(.L_x_3922) ;  /* 0x0000000c007c7947 */ /* 0x000fec0003800000 */
.L_x_3923:
[----:B------:R-:W2:Y:S02]  /*0390*/  LDG.E.U16 R4, desc[UR36][R4.64] ;  /* 0x0000002404047981 */ /* 0x000ea4000c1e1500 */
[----:B--2---:R-:W0:Y:S02]  /*03a0*/  I2F.S16 R0, R4 ;  /* 0x0000000400007306 */ /* 0x004e240000101400 */
[----:B0-----:R-:W-:-:S04]  /*03b0*/  F2FP.F16.F32.PACK_AB R0, RZ, R0 ;  /* 0x00000000ff00723e */ /* 0x001fc800000000ff */
[----:B------:R-:W-:Y:S01]  /*03c0*/  PRMT R25, R0, 0x7610, R25 ;  /* 0x0000761000197816 */ /* 0x000fe20000000019 */
[----:B------:R-:W-:Y:S06]  /*03d0*/  BRA `(.L_x_3922) ;  /* 0x0000000c00687947 */ /* 0x000fec0003800000 */
.L_x_3918:
        /* <DEDUP_REMOVED lines=9> */
.L_x_3926:
[----:B------:R1:W5:Y:S01]  /*0470*/  LDG.E.U16 R25, desc[UR36][R4.64] ;  /* 0x0000002404197981 */ /* 0x000362000c1e1500 */
[----:B------:R-:W-:Y:S05]  /*0480*/  BRA `(.L_x_3922) ;  /* 0x0000000c003c7947 */ /* 0x000fea0003800000 */
.L_x_3925:
        /* <DEDUP_REMOVED lines=9> */
.L_x_3928:
[----:B------:R0:W5:Y:S01]  /*0520*/  LDG.E.U16 R25, desc[UR36][R4.64] ;  /* 0x0000002404197981 */ /* 0x000162000c1e1500 */
[----:B------:R-:W-:Y:S05]  /*0530*/  BRA `(.L_x_3922) ;  /* 0x0000000c00107947 */ /* 0x000fea0003800000 */
.L_x_3927:
        /* <DEDUP_REMOVED lines=9> */
.L_x_3917:
        /* <DEDUP_REMOVED lines=14> */
.L_x_3931:
        /* <DEDUP_REMOVED lines=9> */
.L_x_3930:
        /* <DEDUP_REMOVED lines=28> */
.L_x_3933:
        /* <DEDUP_REMOVED lines=15> */
.L_x_3932:
[----:B------:R-:W2:Y:S02]  /*09f0*/  LDG.E.U16 R0, desc[UR36][R4.64] ;  /* 0x0000002404007981 */ /* 0x000ea4000c1e1500 */
[----:B--2---:R-:W-:-:S05]  /*0a00*/  IMAD.U32 R0, R0, 0x10000, RZ ;  /* 0x0001000000007824 */ /* 0x004fca00078e00ff */
[----:B------:R-:W-:-:S04]  /*0a10*/  F2FP.F16.F32.PACK_AB R0, RZ, R0 ;  /* 0x00000000ff00723e */ /* 0x000fc800000000ff */
[----:B------:R-:W-:Y:S01]  /*0a20*/  PRMT R25, R0, 0x7610, R25 ;  /* 0x0000761000197816 */ /* 0x000fe20000000019 */
[----:B------:R-:W-:Y:S06]  /*0a30*/  BRA `(.L_x_3922) ;  /* 0x0000000400d07947 */ /* 0x000fec0003800000 */
.L_x_3929:
        /* <DEDUP_REMOVED lines=13> */
.L_x_3936:
        /* <DEDUP_REMOVED lines=21> */
.L_x_3940:
[----:B------:R-:W-:Y:S05]  /*0c60*/  BSYNC B1 ;  /* 0x0000000000017941 */ /* 0x000fea0003800000 */
.L_x_3939:
[----:B------:R-:W-:Y:S01]  /*0c70*/  LEA R5, R0, 0x3b800000, 0x17 ;  /* 0x3b80000000057811 */ /* 0x000fe200078eb8ff */
[----:B------:R-:W-:-:S05]  /*0c80*/  IMAD.SHL.U32 R0, R3, 0x100000, RZ ;  /* 0x0010000003007824 */ /* 0x000fca00078e00ff */
[----:B------:R-:W-:-:S07]  /*0c90*/  LOP3.LUT R0, R5, R0, R6, 0xfe, !PT ;  /* 0x0000000005007212 */ /* 0x000fce00078efe06 */
.L_x_3938:
[----:B------:R-:W-:Y:S05]  /*0ca0*/  BSYNC B0 ;  /* 0x0000000000007941 */ /* 0x000fea0003800000 */
.L_x_3937:
[----:B------:R-:W-:-:S04]  /*0cb0*/  F2FP.F16.F32.PACK_AB R0, RZ, R0 ;  /* 0x00000000ff00723e */ /* 0x000fc800000000ff */
[----:B------:R-:W-:Y:S01]  /*0cc0*/  PRMT R25, R0, 0x7610, R25 ;  /* 0x0000761000197816 */ /* 0x000fe20000000019 */
[----:B------:R-:W-:Y:S06]  /*0cd0*/  BRA `(.L_x_3922) ;  /* 0x0000000400287947 */ /* 0x000fec0003800000 */
.L_x_3935:
        /* <DEDUP_REMOVED lines=21> */
.L_x_3944:
[----:B------:R-:W-:Y:S05]  /*0e30*/  BSYNC B1 ;  /* 0x0000000000017941 */ /* 0x000fea0003800000 */
.L_x_3943:
[----:B------:R-:W-:Y:S01]  /*0e40*/  LEA R5, R0, 0x37800000, 0x17 ;  /* 0x3780000000057811 */ /* 0x000fe200078eb8ff */
[----:B------:R-:W-:-:S05]  /*0e50*/  IMAD.SHL.U32 R0, R3, 0x200000, RZ ;  /* 0x0020000003007824 */ /* 0x000fca00078e00ff */
[----:B------:R-:W-:-:S07]  /*0e60*/  LOP3.LUT R0, R5, R0, R6, 0xfe, !PT ;  /* 0x0000000005007212 */ /* 0x000fce00078efe06 */
.L_x_3942:
[----:B------:R-:W-:Y:S05]  /*0e70*/  BSYNC B0 ;  /* 0x0000000000007941 */ /* 0x000fea0003800000 */
.L_x_3941:
[----:B------:R-:W-:-:S04]  /*0e80*/  F2FP.F16.F32.PACK_AB R0, RZ, R0 ;  /* 0x00000000ff00723e */ /* 0x000fc800000000ff */
[----:B------:R-:W-:Y:S01]  /*0e90*/  PRMT R25, R0, 0x7610, R25 ;  /* 0x0000761000197816 */ /* 0x000fe20000000019 */
[----:B------:R-:W-:Y:S06]  /*0ea0*/  BRA `(.L_x_3922) ;  /* 0x0000000000b47947 */ /* 0x000fec0003800000 */
.L_x_3934:
        /* <DEDUP_REMOVED lines=14> */
.L_x_3948:
[----:B------:R-:W-:Y:S05]  /*0f90*/  BSYNC B0 ;  /* 0x0000000000007941 */ /* 0x000fea0003800000 */
.L_x_3947:
[----:B------:R-:W-:-:S04]  /*0fa0*/  F2FP.F16.F32.PACK_AB R0, RZ, R0 ;  /* 0x00000000ff00723e */ /* 0x000fc800000000ff */
[----:B------:R-:W-:Y:S01]  /*0fb0*/  PRMT R25, R0, 0x7610, R25 ;  /* 0x0000761000197816 */ /* 0x000fe20000000019 */
[----:B------:R-:W-:Y:S06]  /*0fc0*/  BRA `(.L_x_3922) ;  /* 0x00000000006c7947 */ /* 0x000fec0003800000 */
.L_x_3921:
        /* <DEDUP_REMOVED lines=16> */
.L_x_3949:
[----:B------:R-:W-:Y:S01]  /*10d0*/  PRMT R25, RZ, 0x7610, R25 ;  /* 0x00007610ff197816 */ /* 0x000fe20000000019 */
[----:B------:R-:W-:Y:S06]  /*10e0*/  BRA `(.L_x_3922) ;  /* 0x0000000000247947 */ /* 0x000fec0003800000 */
.L_x_3946:
[----:B------:R-:W2:Y:S02]  /*10f0*/  LDG.E.64 R4, desc[UR36][R4.64] ;  /* 0x0000002404047981 */ /* 0x000ea4000c1e1b00 */
[----:B--2---:R-:W0:Y:S02]  /*1100*/  I2F.U64 R0, R4 ;  /* 0x0000000400007312 */ /* 0x004e240000301000 */
[----:B0-----:R-:W-:-:S04]  /*1110*/  F2FP.F16.F32.PACK_AB R0, RZ, R0 ;  /* 0x00000000ff00723e */ /* 0x001fc800000000ff */
[----:B------:R-:W-:Y:S01]  /*1120*/  PRMT R25, R0, 0x7610, R25 ;  /* 0x0000761000197816 */ /* 0x000fe20000000019 */
[----:B------:R-:W-:Y:S06]  /*1130*/  BRA `(.L_x_3922) ;  /* 0x0000000000107947 */ /* 0x000fec0003800000 */
.L_x_3945:
[----:B------:R-:W2:Y:S02]  /*1140*/  LDG.E R4, desc[UR36][R4.64] ;  /* 0x0000002404047981 */ /* 0x000ea4000c1e1900 */
[----:B--2---:R-:W-:-:S04]  /*1150*/  I2FP.F32.U32 R0, R4 ;  /* 0x0000000400007245 */ /* 0x004fc80000201000 */
[----:B------:R-:W-:-:S04]  /*1160*/  F2FP.F16.F32.PACK_AB R0, RZ, R0 ;  /* 0x00000000ff00723e */ /* 0x000fc800000000ff */
[----:B------:R-:W-:-:S07]  /*1170*/  PRMT R25, R0, 0x7610, R25 ;  /* 0x0000761000197816 */ /* 0x000fce0000000019 */
.L_x_3922:
[----:B01----:R-:W0:Y:S01]  /*1180*/  LDC.64 R4, c[0x0][0x228] ;  /* 0x00008a00ff047b82 */ /* 0x003e220000000a00 */
        /* <DEDUP_REMOVED lines=20> */
.L_x_3953:
[----:B------:R-:W2:Y:S02]  /*12d0*/  LDG.E.U8 R4, desc[UR36][R4.64] ;  /* 0x0000002404047981 */ /* 0x000ea4000c1e1100 */
[----:B--2---:R-:W-:-:S04]  /*12e0*/  I2FP.F32.U32 R0, R4 ;  /* 0x0000000400007245 */ /* 0x004fc80000201000 */
[----:B------:R-:W-:-:S04]  /*12f0*/  F2FP.F16.F32.PACK_AB R0, RZ, R0 ;  /* 0x00000000ff00723e */ /* 0x000fc800000000ff */
[----:B------:R-:W-:Y:S01]  /*1300*/  PRMT R23, R0, 0x7610, R23 ;  /* 0x0000761000177816 */ /* 0x000fe20000000017 */
[----:B------:R-:W-:Y:S06]  /*1310*/  BRA `(.L_x_3955) ;  /* 0x0000000c00bc7947 */ /* 0x000fec0003800000 */
.L_x_3952:
        /* <DEDUP_REMOVED lines=11> */
.L_x_3957:
[----:B------:R-:W2:Y:S02]  /*13d0*/  LDG.E R4, desc[UR36][R4.64] ;  /* 0x0000002404047981 */ /* 0x000ea4000c1e1900 */
[----:B--2---:R-:W-:-:S04]  /*13e0*/  I2FP.F32.S32 R0, R4 ;  /* 0x0000000400007245 */ /* 0x004fc80000201400 */
[----:B------:R-:W-:-:S04]  /*13f0*/  F2FP.F16.F32.PACK_AB R0, RZ, R0 ;  /* 0x00000000ff00723e */ /* 0x000fc800000000ff */
[----:B------:R-:W-:Y:S01]  /*1400*/  PRMT R23, R0, 0x7610, R23 ;  /* 0x0000761000177816 */ /* 0x000fe20000000017 */
[----:B------:R-:W-:Y:S06]  /*1410*/  BRA `(.L_x_3955) ;  /* 0x0000000c007c7947 */ /* 0x000fec0003800000 */
.L_x_3956:
[----:B------:R-:W2:Y:S02]  /*1420*/  LDG.E.U16 R4, desc[UR36][R4.64] ;  /* 0x0000002404047981 */ /* 0x000ea4000c1e1500 */
[----:B--2---:R-:W0:Y:S02]  /*1430*/  I2F.S16 R0, R4 ;  /* 0x0000000400007306 */ /* 0x004e240000101400 */
[----:B0-----:R-:W-:-:S04]  /*1440*/  F2FP.F16.F32.PACK_AB R0, RZ, R0 ;  /* 0x00000000ff00723e */ /* 0x001fc800000000ff */
[----:B------:R-:W-:Y:S01]  /*1450*/  PRMT R23, R0, 0x7610, R23 ;  /* 0x0000761000177816 */ /* 0x000fe20000000017 */
[----:B------:R-:W-:Y:S06]  /*1460*/  BRA `(.L_x_3955) ;  /* 0x0000000c00687947 */ /* 0x000fec0003800000 */
.L_x_3951:
        /* <DEDUP_REMOVED lines=9> */
.L_x_3959:
[----:B------:R1:W5:Y:S01]  /*1500*/  LDG.E.U16 R23, desc[UR36][R4.64] ;  /* 0x0000002404177981 */ /* 0x000362000c1e1500 */
[----:B------:R-:W-:Y:S05]  /*1510*/  BRA `(.L_x_3955) ;  /* 0x0000000c003c7947 */ /* 0x000fea0003800000 */
.L_x_3958:
        /* <DEDUP_REMOVED lines=9> */
.L_x_3961:
[----:B------:R0:W5:Y:S01]  /*15b0*/  LDG.E.U16 R23, desc[UR36][R4.64] ;  /* 0x0000002404177981 */ /* 0x000162000c1e1500 */
[----:B------:R-:W-:Y:S05]  /*15c0*/  BRA `(.L_x_3955) ;  /* 0x0000000c00107947 */ /* 0x000fea0003800000 */
.L_x_3960:
        /* <DEDUP_REMOVED lines=9> */
.L_x_3950:
        /* <DEDUP_REMOVED lines=14> */
.L_x_3964:
        /* <DEDUP_REMOVED lines=9> */
.L_x_3963:
        /* <DEDUP_REMOVED lines=28> */
.L_x_3966:
        /* <DEDUP_REMOVED lines=15> */
.L_x_3965:
[----:B------:R-:W2:Y:S02]  /*1a80*/  LDG.E.U16 R0, desc[UR36][R4.64] ;  /* 0x0000002404007981 */ /* 0x000ea4000c1e1500 */
[----:B--2---:R-:W-:-:S05]  /*1a90*/  IMAD.U32 R0, R0, 0x10000, RZ ;  /* 0x0001000000007824 */ /* 0x004fca00078e00ff */
[----:B------:R-:W-:-:S04]  /*1aa0*/  F2FP.F16.F32.PACK_AB R0, RZ, R0 ;  /* 0x00000000ff00723e */ /* 0x000fc800000000ff */
[----:B------:R-:W-:Y:S01]  /*1ab0*/  PRMT R23, R0, 0x7610, R23 ;  /* 0x0000761000177816 */ /* 0x000fe20000000017 */
[----:B------:R-:W-:Y:S06]  /*1ac0*/  BRA `(.L_x_3955) ;  /* 0x0000000400d07947 */ /* 0x000fec0003800000 */
.L_x_3962:
        /* <DEDUP_REMOVED lines=13> */
.L_x_3969:
        /* <DEDUP_REMOVED lines=21> */
.L_x_3973:
[----:B------:R-:W-:Y:S05]  /*1cf0*/  BSYNC B1 ;  /* 0x0000000000017941 */ /* 0x000fea0003800000 */
.L_x_3972:
[----:B------:R-:W-:Y:S01]  /*1d00*/  LEA R5, R0, 0x3b800000, 0x17 ;  /* 0x3b80000000057811 */ /* 0x000fe200078eb8ff */
[----:B------:R-:W-:-:S05]  /*1d10*/  IMAD.SHL.U32 R0, R3, 0x100000, RZ ;  /* 0x0010000003007824 */ /* 0x000fca00078e00ff */
[----:B------:R-:W-:-:S07]  /*1d20*/  LOP3.LUT R0, R5, R0, R6, 0xfe, !PT ;  /* 0x0000000005007212 */ /* 0x000fce00078efe06 */
.L_x_3971:
[----:B------:R-:W-:Y:S05]  /*1d30*/  BSYNC B0 ;  /* 0x0000000000007941 */ /* 0x000fea0003800000 */
.L_x_3970:
[----:B------:R-:W-:-:S04]  /*1d40*/  F2FP.F16.F32.PACK_AB R0, RZ, R0 ;  /* 0x00000000ff00723e */ /* 0x000fc800000000ff */
[----:B------:R-:W-:Y:S01]  /*1d50*/  PRMT R23, R0, 0x7610, R23 ;  /* 0x0000761000177816 */ /* 0x000fe20000000017 */
[----:B------:R-:W-:Y:S06]  /*1d60*/  BRA `(.L_x_3955) ;  /* 0x0000000400287947 */ /* 0x000fec0003800000 */
.L_x_3968:
        /* <DEDUP_REMOVED lines=21> */
.L_x_3977:
[----:B------:R-:W-:Y:S05]  /*1ec0*/  BSYNC B1 ;  /* 0x0000000000017941 */ /* 0x000fea0003800000 */
.L_x_3976:
[----:B------:R-:W-:Y:S01]  /*1ed0*/  LEA R5, R0, 0x37800000, 0x17 ;  /* 0x3780000000057811 */ /* 0x000fe200078eb8ff */
[----:B------:R-:W-:-:S05]  /*1ee0*/  IMAD.SHL.U32 R0, R3, 0x200000, RZ ;  /* 0x0020000003007824 */ /* 0x000fca00078e00ff */
[----:B------:R-:W-:-:S07]  /*1ef0*/  LOP3.LUT R0, R5, R0, R6, 0xfe, !PT ;  /* 0x0000000005007212 */ /* 0x000fce00078efe06 */
.L_x_3975:
[----:B------:R-:W-:Y:S05]  /*1f00*/  BSYNC B0 ;  /* 0x0000000000007941 */ /* 0x000fea0003800000 */
.L_x_3974:
[----:B------:R-:W-:-:S04]  /*1f10*/  F2FP.F16.F32.PACK_AB R0, RZ, R0 ;  /* 0x00000000ff00723e */ /* 0x000fc800000000ff */
[----:B------:R-:W-:Y:S01]  /*1f20*/  PRMT R23, R0, 0x7610, R23 ;  /* 0x0000761000177816 */ /* 0x000fe20000000017 */
[----:B------:R-:W-:Y:S06]  /*1f30*/  BRA `(.L_x_3955) ;  /* 0x0000000000b47947 */ /* 0x000fec0003800000 */
.L_x_3967:
        /* <DEDUP_REMOVED lines=14> */
.L_x_3981:
[----:B------:R-:W-:Y:S05]  /*2020*/  BSYNC B0 ;  /* 0x0000000000007941 */ /* 0x000fea0003800000 */
.L_x_3980:
[----:B------:R-:W-:-:S04]  /*2030*/  F2FP.F16.F32.PACK_AB R0, RZ, R0 ;  /* 0x00000000ff00723e */ /* 0x000fc800000000ff */
[----:B------:R-:W-:Y:S01]  /*2040*/  PRMT R23, R0, 0x7610, R23 ;  /* 0x0000761000177816 */ /* 0x000fe20000000017 */
[----:B------:R-:W-:Y:S06]  /*2050*/  BRA `(.L_x_3955) ;  /* 0x00000000006c7947 */ /* 0x000fec0003800000 */
.L_x_3954:
        /* <DEDUP_REMOVED lines=16> */
.L_x_3982:
[----:B------:R-:W-:Y:S01]  /*2160*/  PRMT R23, RZ, 0x7610, R23 ;  /* 0x00007610ff177816 */ /* 0x000fe20000000017 */
[----:B------:R-:W-:Y:S06]  /*2170*/  BRA `(.L_x_3955) ;  /* 0x0000000000247947 */ /* 0x000fec0003800000 */
.L_x_3979:
[----:B------:R-:W2:Y:S02]  /*2180*/  LDG.E.64 R4, desc[UR36][R4.64] ;  /* 0x0000002404047981 */ /* 0x000ea4000c1e1b00 */
[----:B--2---:R-:W0:Y:S02]  /*2190*/  I2F.U64 R0, R4 ;  /* 0x0000000400007312 */ /* 0x004e240000301000 */
[----:B0-----:R-:W-:-:S04]  /*21a0*/  F2FP.F16.F32.PACK_AB R0, RZ, R0 ;  /* 0x00000000ff00723e */ /* 0x001fc800000000ff */
[----:B------:R-:W-:Y:S01]  /*21b0*/  PRMT R23, R0, 0x7610, R23 ;  /* 0x0000761000177816 */ /* 0x000fe20000000017 */
[----:B------:R-:W-:Y:S06]  /*21c0*/  BRA `(.L_x_3955) ;  /* 0x0000000000107947 */ /* 0x000fec0003800000 */
.L_x_3978:
[----:B------:R-:W2:Y:S02]  /*21d0*/  LDG.E R4, desc[UR36][R4.64] ;  /* 0x0000002404047981 */ /* 0x000ea4000c1e1900 */
[----:B--2---:R-:W-:-:S04]  /*21e0*/  I2FP.F32.U32 R0, R4 ;  /* 0x0000000400007245 */ /* 0x004fc80000201000 */
[----:B------:R-:W-:-:S04]  /*21f0*/  F2FP.F16.F32.PACK_AB R0, RZ, R0 ;  /* 0x00000000ff00723e */ /* 0x000fc800000000ff */
[----:B------:R-:W-:-:S07]  /*2200*/  PRMT R23, R0, 0x7610, R23 ;  /* 0x0000761000177816 */ /* 0x000fce0000000017 */
.L_x_3955:
[----:B------:R-:W-:-:S07]  /*2210*/  VIADD R27, R27, 0x80 ;  /* 0x000000801b1b7836 */ /* 0x000fce0000000000 */
.L_x_3916:
[----:B------:R-:W-:Y:S05]  /*2220*/  BSYNC B6 ;  /* 0x0000000000067941 */ /* 0x000fea0003800000 */
.L_x_3915:
[----:B------:R-:W-:Y:S01]  /*2230*/  ISETP.GE.AND P0, PT, R27, R16, PT ;  /* 0x000000101b00720c */ /* 0x000fe20003f06270 */
[----:B------:R-:W-:Y:S01]  /*2240*/  BSSY B6, `(.L_x_3983) ;  /* 0x0000218000067945 */ /* 0x000fe20003800000 */
[----:B------:R-:W-:-:S11]  /*2250*/  PRMT R17, RZ, 0x7610, R17 ;  /* 0x00007610ff117816 */ /* 0x000fd60000000011 */
        /* <DEDUP_REMOVED lines=23> */
.L_x_3988:
[----:B------:R-:W2:Y:S02]  /*23d0*/  LDG.E.U8 R4, desc[UR36][R4.64] ;  /* 0x0000002404047981 */ /* 0x000ea4000c1e1100 */
[----:B--2---:R-:W-:-:S04]  /*23e0*/  I2FP.F32.U32 R0, R4 ;  /* 0x0000000400007245 */ /* 0x004fc80000201000 */
[----:B------:R-:W-:-:S04]  /*23f0*/  F2FP.F16.F32.PACK_AB R0, RZ, R0 ;  /* 0x00000000ff00723e */ /* 0x000fc800000000ff */
[----:B------:R-:W-:Y:S01]  /*2400*/  PRMT R18, R0, 0x7610, R18 ;  /* 0x0000761000127816 */ /* 0x000fe20000000012 */
[----:B------:R-:W-:Y:S06]  /*2410*/  BRA `(.L_x_3990) ;  /* 0x0000000c00c07947 */ /* 0x000fec0003800000 */
.L_x_3987:
        /* <DEDUP_REMOVED lines=11> */
.L_x_3992:
[----:B------:R-:W2:Y:S02]  /*24d0*/  LDG.E R4, desc[UR36][R4.64] ;  /* 0x0000002404047981 */ /* 0x000ea4000c1e1900 */
[----:B--2---:R-:W-:-:S04]  /*24e0*/  I2FP.F32.S32 R0, R4 ;  /* 0x0000000400007245 */ /* 0x004fc80000201400 */
[----:B------:R-:W-:-:S04]  /*24f0*/  F2FP.F16.F32.PACK_AB R0, RZ, R0 ;  /* 0x00000000ff00723e */ /* 0x000fc800000000ff */
[----:B------:R-:W-:Y:S01]  /*2500*/  PRMT R18, R0, 0x7610, R18 ;  /* 0x0000761000127816 */ /* 0x000fe20000000012 */
[----:B------:R-:W-:Y:S06]  /*2510*/  BRA `(.L_x_3990) ;  /* 0x0000000c00807947 */ /* 0x000fec0003800000 */
.L_x_3991:
[----:B------:R-:W2:Y:S02]  /*2520*/  LDG.E.U16 R4, desc[UR36][R4.64] ;  /* 0x0000002404047981 */ /* 0x000ea4000c1e1500 */
[----:B--2---:R-:W0:Y:S02]  /*2530*/  I2F.S16 R0, R4 ;  /* 0x0000000400007306 */ /* 0x004e240000101400 */
[----:B0-----:R-:W-:-:S04]  /*2540*/  F2FP.F16.F32.PACK_AB R0, RZ, R0 ;  /* 0x00000000ff00723e */ /* 0x001fc800000000ff */
[----:B------:R-:W-:Y:S01]  /*2550*/  PRMT R18, R0, 0x7610, R18 ;  /* 0x0000761000127816 */ /* 0x000fe20000000012 */
[----:B------:R-:W-:Y:S06]  /*2560*/  BRA `(.L_x_3990) ;  /* 0x0000000c006c7947 */ /* 0x000fec0003800000 */
.L_x_3986:
        /* <DEDUP_REMOVED lines=9> */
.L_x_3994:
[----:B------:R1:W5:Y:S01]  /*2600*/  LDG.E.U16 R18, desc[UR36][R4.64] ;  /* 0x0000002404127981 */ /* 0x000362000c1e1500 */
[----:B------:R-:W-:Y:S05]  /*2610*/  BRA `(.L_x_3990) ;  /* 0x0000000c00407947 */ /* 0x000fea0003800000 */
.L_x_3993:
        /* <DEDUP_REMOVED lines=9> */
.L_x_3996:
[----:B------:R0:W5:Y:S01]  /*26b0*/  LDG.E.U16 R18, desc[UR36][R4.64] ;  /* 0x0000002404127981 */ /* 0x000162000c1e1500 */
[----:B------:R-:W-:Y:S05]  /*26c0*/  BRA `(.L_x_3990) ;  /* 0x0000000c00147947 */ /* 0x000fea0003800000 */
.L_x_3995:
        /* <DEDUP_REMOVED lines=9> */
.L_x_3985:
        /* <DEDUP_REMOVED lines=14> */
.L_x_3999:
        /* <DEDUP_REMOVED lines=9> */
.L_x_3998:
        /* <DEDUP_REMOVED lines=28> */
.L_x_4001:
        /* <DEDUP_REMOVED lines=16> */
.L_x_4000:
[----:B------:R-:W2:Y:S02]  /*2b90*/  LDG.E.U16 R0, desc[UR36][R4.64] ;  /* 0x0000002404007981 */ /* 0x000ea4000c1e1500 */
[----:B--2---:R-:W-:-:S05]  /*2ba0*/  IMAD.U32 R0, R0, 0x10000, RZ ;  /* 0x0001000000007824 */ /* 0x004fca00078e00ff */
[----:B------:R-:W-:-:S04]  /*2bb0*/  F2FP.F16.F32.PACK_AB R0, RZ, R0 ;  /* 0x00000000ff00723e */ /* 0x000fc800000000ff */
[----:B------:R-:W-:Y:S01]  /*2bc0*/  PRMT R18, R0, 0x7610, R18 ;  /* 0x0000761000127816 */ /* 0x000fe20000000012 */
[----:B------:R-:W-:Y:S06]  /*2bd0*/  BRA `(.L_x_3990) ;  /* 0x0000000400d07947 */ /* 0x000fec0003800000 */
.L_x_3997:
        /* <DEDUP_REMOVED lines=13> */
.L_x_4004:
        /* <DEDUP_REMOVED lines=21> */
.L_x_4008:
[----:B------:R-:W-:Y:S05]  /*2e00*/  BSYNC B1 ;  /* 0x0000000000017941 */ /* 0x000fea0003800000 */
.L_x_4007:
[----:B------:R-:W-:Y:S01]  /*2e10*/  LEA R5, R0, 0x3b800000, 0x17 ;  /* 0x3b80000000057811 */ /* 0x000fe200078eb8ff */
[----:B------:R-:W-:-:S05]  /*2e20*/  IMAD.SHL.U32 R0, R3, 0x100000, RZ ;  /* 0x0010000003007824 */ /* 0x000fca00078e00ff */
[----:B------:R-:W-:-:S07]  /*2e30*/  LOP3.LUT R0, R5, R0, R6, 0xfe, !PT ;  /* 0x0000000005007212 */ /* 0x000fce00078efe06 */
.L_x_4006:
[----:B------:R-:W-:Y:S05]  /*2e40*/  BSYNC B0 ;  /* 0x0000000000007941 */ /* 0x000fea0003800000 */
.L_x_4005:
[----:B------:R-:W-:-:S04]  /*2e50*/  F2FP.F16.F32.PACK_AB R0, RZ, R0 ;  /* 0x00000000ff00723e */ /* 0x000fc800000000ff */
[----:B------:R-:W-:Y:S01]  /*2e60*/  PRMT R18, R0, 0x7610, R18 ;  /* 0x0000761000127816 */ /* 0x000fe20000000012 */
[----:B------:R-:W-:Y:S06]  /*2e70*/  BRA `(.L_x_3990) ;  /* 0x0000000400287947 */ /* 0x000fec0003800000 */
.L_x_4003:
        /* <DEDUP_REMOVED lines=21> */
.L_x_4012:
[----:B------:R-:W-:Y:S05]  /*2fd0*/  BSYNC B1 ;  /* 0x0000000000017941 */ /* 0x000fea0003800000 */
.L_x_4011:
[----:B------:R-:W-:Y:S01]  /*2fe0*/  LEA R5, R0, 0x37800000, 0x17 ;  /* 0x3780000000057811 */ /* 0x000fe200078eb8ff */
[----:B------:R-:W-:-:S05]  /*2ff0*/  IMAD.SHL.U32 R0, R3, 0x200000, RZ ;  /* 0x0020000003007824 */ /* 0x000fca00078e00ff */
[----:B------:R-:W-:-:S07]  /*3000*/  LOP3.LUT R0, R5, R0, R6, 0xfe, !PT ;  /* 0x0000000005007212 */ /* 0x000fce00078efe06 */
.L_x_4010:
[----:B------:R-:W-:Y:S05]  /*3010*/  BSYNC B0 ;  /* 0x0000000000007941 */ /* 0x000fea0003800000 */
.L_x_4009:
[----:B------:R-:W-:-:S04]  /*3020*/  F2FP.F16.F32.PACK_AB R0, RZ, R0 ;  /* 0x00000000ff00723e */ /* 0x000fc800000000ff */
[----:B------:R-:W-:Y:S01]  /*3030*/  PRMT R18, R0, 0x7610, R18 ;  /* 0x0000761000127816 */ /* 0x000fe20000000012 */
[----:B------:R-:W-:Y:S06]  /*3040*/  BRA `(.L_x_3990) ;  /* 0x0000000000b47947 */ /* 0x000fec0003800000 */
.L_x_4002:
        /* <DEDUP_REMOVED lines=14> */
.L_x_4016:
[----:B------:R-:W-:Y:S05]  /*3130*/  BSYNC B0 ;  /* 0x0000000000007941 */ /* 0x000fea0003800000 */
.L_x_4015:
[----:B------:R-:W-:-:S04]  /*3140*/  F2FP.F16.F32.PACK_AB R0, RZ, R0 ;  /* 0x00000000ff00723e */ /* 0x000fc800000000ff */
[----:B------:R-:W-:Y:S01]  /*3150*/  PRMT R18, R0, 0x7610, R18 ;  /* 0x0000761000127816 */ /* 0x000fe20000000012 */
[----:B------:R-:W-:Y:S06]  /*3160*/  BRA `(.L_x_3990) ;  /* 0x00000000006c7947 */ /* 0x000fec0003800000 */
.L_x_3989:
        /* <DEDUP_REMOVED lines=16> */
.L_x_4017:
[----:B------:R-:W-:Y:S01]  /*3270*/  PRMT R18, RZ, 0x7610, R18 ;  /* 0x00007610ff127816 */ /* 0x000fe20000000012 */
[----:B------:R-:W-:Y:S06]  /*3280*/  BRA `(.L_x_3990) ;  /* 0x0000000000247947 */ /* 0x000fec0003800000 */
.L_x_4014:
[----:B------:R-:W2:Y:S02]  /*3290*/  LDG.E.64 R4, desc[UR36][R4.64] ;  /* 0x0000002404047981 */ /* 0x000ea4000c1e1b00 */
[----:B--2---:R-:W0:Y:S02]  /*32a0*/  I2F.U64 R0, R4 ;  /* 0x0000000400007312 */ /* 0x004e240000301000 */
[----:B0-----:R-:W-:-:S04]  /*32b0*/  F2FP.F16.F32.PACK_AB R0, RZ, R0 ;  /* 0x00000000ff00723e */ /* 0x001fc800000000ff */
[----:B------:R-:W-:Y:S01]  /*32c0*/  PRMT R18, R0, 0x7610, R18 ;  /* 0x0000761000127816 */ /* 0x000fe20000000012 */
[----:B------:R-:W-:Y:S06]  /*32d0*/  BRA `(.L_x_3990) ;  /* 0x0000000000107947 */ /* 0x000fec0003800000 */
.L_x_4013:
[----:B------:R-:W2:Y:S02]  /*32e0*/  LDG.E R4, desc[UR36][R4.64] ;  /* 0x0000002404047981 */ /* 0x000ea4000c1e1900 */
[----:B--2---:R-:W-:-:S04]  /*32f0*/  I2FP.F32.U32 R0, R4 ;  /* 0x0000000400007245 */ /* 0x004fc80000201000 */
[----:B------:R-:W-:-:S04]  /*3300*/  F2FP.F16.F32.PACK_AB R0, RZ, R0 ;  /* 0x00000000ff00723e */ /* 0x000fc800000000ff */
[----:B------:R-:W-:-:S07]  /*3310*/  PRMT R18, R0, 0x7610, R18 ;  /* 0x0000761000127816 */ /* 0x000fce0000000012 */
.L_x_3990:
        /* <DEDUP_REMOVED lines=21> */
.L_x_4021:
[----:B------:R-:W2:Y:S02]  /*3470*/  LDG.E.U8 R4, desc[UR36][R4.64] ;  /* 0x0000002404047981 */ /* 0x000ea4000c1e1100 */
[----:B--2---:R-:W-:-:S04]  /*3480*/  I2FP.F32.U32 R0, R4 ;  /* 0x0000000400007245 */ /* 0x004fc80000201000 */
[----:B------:R-:W-:-:S04]  /*3490*/  F2FP.F16.F32.PACK_AB R0, RZ, R0 ;  /* 0x00000000ff00723e */ /* 0x000fc800000000ff */
[----:B------:R-:W-:Y:S01]  /*34a0*/  PRMT R17, R0, 0x7610, R17 ;  /* 0x0000761000117816 */ /* 0x000fe20000000011 */
[----:B------:R-:W-:Y:S06]  /*34b0*/  BRA `(.L_x_4023) ;  /* 0x0000000c00bc7947 */ /* 0x000fec0003800000 */
.L_x_4020:
        /* <DEDUP_REMOVED lines=11> */
.L_x_4025:
[----:B------:R-:W2:Y:S02]  /*3570*/  LDG.E R4, desc[UR36][R4.64] ;  /* 0x0000002404047981 */ /* 0x000ea4000c1e1900 */
[----:B--2---:R-:W-:-:S04]  /*3580*/  I2FP.F32.S32 R0, R4 ;  /* 0x0000000400007245 */ /* 0x004fc80000201400 */
[----:B------:R-:W-:-:S04]  /*3590*/  F2FP.F16.F32.PACK_AB R0, RZ, R0 ;  /* 0x00000000ff00723e */ /* 0x000fc800000000ff */
[----:B------:R-:W-:Y:S01]  /*35a0*/  PRMT R17, R0, 0x7610, R17 ;  /* 0x0000761000117816 */ /* 0x000fe20000000011 */
[----:B------:R-:W-:Y:S06]  /*35b0*/  BRA `(.L_x_4023) ;  /* 0x0000000c007c7947 */ /* 0x000fec0003800000 */
.L_x_4024:
[----:B------:R-:W2:Y:S02]  /*35c0*/  LDG.E.U16 R4, desc[UR36][R4.64] ;  /* 0x0000002404047981 */ /* 0x000ea4000c1e1500 */
[----:B--2---:R-:W0:Y:S02]  /*35d0*/  I2F.S16 R0, R4 ;  /* 0x0000000400007306 */ /* 0x004e240000101400 */
[----:B0-----:R-:W-:-:S04]  /*35e0*/  F2FP.F16.F32.PACK_AB R0, RZ, R0 ;  /* 0x00000000ff00723e */ /* 0x001fc800000000ff */
[----:B------:R-:W-:Y:S01]  /*35f0*/  PRMT R17, R0, 0x7610, R17 ;  /* 0x0000761000117816 */ /* 0x000fe20000000011 */
[----:B------:R-:W-:Y:S06]  /*3600*/  BRA `(.L_x_4023) ;  /* 0x0000000c00687947 */ /* 0x000fec0003800000 */
.L_x_4019:
        /* <DEDUP_REMOVED lines=9> */
.L_x_4027:
[----:B------:R1:W5:Y:S01]  /*36a0*/  LDG.E.U16 R17, desc[UR36][R4.64] ;  /* 0x0000002404117981 */ /* 0x000362000c1e1500 */
[----:B------:R-:W-:Y:S05]  /*36b0*/  BRA `(.L_x_4023) ;  /* 0x0000000c003c7947 */ /* 0x000fea0003800000 */
.L_x_4026:
        /* <DEDUP_REMOVED lines=9> */
.L_x_4029:
[----:B------:R0:W5:Y:S01]  /*3750*/  LDG.E.U16 R17, desc[UR36][R4.64] ;  /* 0x0000002404117981 */ /* 0x000162000c1e1500 */
[----:B------:R-:W-:Y:S05]  /*3760*/  BRA `(.L_x_4023) ;  /* 0x0000000c00107947 */ /* 0x000fea0003800000 */
.L_x_4028:
        /* <DEDUP_REMOVED lines=9> */
.L_x_4018:
        /* <DEDUP_REMOVED lines=14> */
.L_x_4032:
        /* <DEDUP_REMOVED lines=9> */
.L_x_4031:
        /* <DEDUP_REMOVED lines=28> */
.L_x_4034:
        /* <DEDUP_REMOVED lines=15> */
.L_x_4033:
[----:B------:R-:W2:Y:S02]  /*3c20*/  LDG.E.U16 R0, desc[UR36][R4.64] ;  /* 0x0000002404007981 */ /* 0x000ea4000c1e1500 */
[----:B--2---:R-:W-:-:S05]  /*3c30*/  IMAD.U32 R0, R0, 0x10000, RZ ;  /* 0x0001000000007824 */ /* 0x004fca00078e00ff */
[----:B------:R-:W-:-:S04]  /*3c40*/  F2FP.F16.F32.PACK_AB R0, RZ, R0 ;  /* 0x00000000ff00723e */ /* 0x000fc800000000ff */
[----:B------:R-:W-:Y:S01]  /*3c50*/  PRMT R17, R0, 0x7610, R17 ;  /* 0x0000761000117816 */ /* 0x000fe20000000011 */
[----:B------:R-:W-:Y:S06]  /*3c60*/  BRA `(.L_x_4023) ;  /* 0x0000000400d07947 */ /* 0x000fec0003800000 */
.L_x_4030:
        /* <DEDUP_REMOVED lines=13> */
.L_x_4037:
        /* <DEDUP_REMOVED lines=21> */
.L_x_4041:
[----:B------:R-:W-:Y:S05]  /*3e90*/  BSYNC B1 ;  /* 0x0000000000017941 */ /* 0x000fea0003800000 */
.L_x_4040:
[----:B------:R-:W-:Y:S01]  /*3ea0*/  LEA R5, R0, 0x3b800000, 0x17 ;  /* 0x3b80000000057811 */ /* 0x000fe200078eb8ff */
[----:B------:R-:W-:-:S05]  /*3eb0*/  IMAD.SHL.U32 R0, R3, 0x100000, RZ ;  /* 0x0010000003007824 */ /* 0x000fca00078e00ff */
[----:B------:R-:W-:-:S07]  /*3ec0*/  LOP3.LUT R0, R5, R0, R6, 0xfe, !PT ;  /* 0x0000000005007212 */ /* 0x000fce00078efe06 */
.L_x_4039:
[----:B------:R-:W-:Y:S05]  /*3ed0*/  BSYNC B0 ;  /* 0x0000000000007941 */ /* 0x000fea0003800000 */
.L_x_4038:
[----:B------:R-:W-:-:S04]  /*3ee0*/  F2FP.F16.F32.PACK_AB R0, RZ, R0 ;  /* 0x00000000ff00723e */ /* 0x000fc800000000ff */
[----:B------:R-:W-:Y:S01]  /*3ef0*/  PRMT R17, R0, 0x7610, R17 ;  /* 0x0000761000117816 */ /* 0x000fe20000000011 */
[----:B------:R-:W-:Y:S06]  /*3f00*/  BRA `(.L_x_4023) ;  /* 0x0000000400287947 */ /* 0x000fec0003800000 */
.L_x_4036:
        /* <DEDUP_REMOVED lines=21> */
.L_x_4045:
[----:B------:R-:W-:Y:S05]  /*4060*/  BSYNC B1 ;  /* 0x0000000000017941 */ /* 0x000fea0003800000 */
.L_x_4044:
[----:B------:R-:W-:Y:S01]  /*4070*/  LEA R5, R0, 0x37800000, 0x17 ;  /* 0x3780000000057811 */ /* 0x000fe200078eb8ff */
[----:B------:R-:W-:-:S05]  /*4080*/  IMAD.SHL.U32 R0, R3, 0x200000, RZ ;  /* 0x0020000003007824 */ /* 0x000fca00078e00ff */
[----:B------:R-:W-:-:S07]  /*4090*/  LOP3.LUT R0, R5, R0, R6, 0xfe, !PT ;  /* 0x0000000005007212 */ /* 0x000fce00078efe06 */
.L_x_4043:
[----:B------:R-:W-:Y:S05]  /*40a0*/  BSYNC B0 ;  /* 0x0000000000007941 */ /* 0x000fea0003800000 */
.L_x_4042:
[----:B------:R-:W-:-:S04]  /*40b0*/  F2FP.F16.F32.PACK_AB R0, RZ, R0 ;  /* 0x00000000ff00723e */ /* 0x000fc800000000ff */
[----:B------:R-:W-:Y:S01]  /*40c0*/  PRMT R17, R0, 0x7610, R17 ;  /* 0x0000761000117816 */ /* 0x000fe20000000011 */
[----:B------:R-:W-:Y:S06]  /*40d0*/  BRA `(.L_x_4023) ;  /* 0x0000000000b47947 */ /* 0x000fec0003800000 */
.L_x_4035:
        /* <DEDUP_REMOVED lines=14> */
.L_x_4049:
[----:B------:R-:W-:Y:S05]  /*41c0*/  BSYNC B0 ;  /* 0x0000000000007941 */ /* 0x000fea0003800000 */
.L_x_4048:
[----:B------:R-:W-:-:S04]  /*41d0*/  F2FP.F16.F32.PACK_AB R0, RZ, R0 ;  /* 0x00000000ff00723e */ /* 0x000fc800000000ff */
[----:B------:R-:W-:Y:S01]  /*41e0*/  PRMT R17, R0, 0x7610, R17 ;  /* 0x0000761000117816 */ /* 0x000fe20000000011 */
[----:B------:R-:W-:Y:S06]  /*41f0*/  BRA `(.L_x_4023) ;  /* 0x00000000006c7947 */ /* 0x000fec0003800000 */
.L_x_4022:
        /* <DEDUP_REMOVED lines=16> */
.L_x_4050:
[----:B------:R-:W-:Y:S01]  /*4300*/  PRMT R17, RZ, 0x7610, R17 ;  /* 0x00007610ff117816 */ /* 0x000fe20000000011 */
[----:B------:R-:W-:Y:S06]  /*4310*/  BRA `(.L_x_4023) ;  /* 0x0000000000247947 */ /* 0x000fec0003800000 */
.L_x_4047:
[----:B------:R-:W2:Y:S02]  /*4320*/  LDG.E.64 R4, desc[UR36][R4.64] ;  /* 0x0000002404047981 */ /* 0x000ea4000c1e1b00 */
[----:B--2---:R-:W0:Y:S02]  /*4330*/  I2F.U64 R0, R4 ;  /* 0x0000000400007312 */ /* 0x004e240000301000 */
[----:B0-----:R-:W-:-:S04]  /*4340*/  F2FP.F16.F32.PACK_AB R0, RZ, R0 ;  /* 0x00000000ff00723e */ /* 0x001fc800000000ff */
[----:B------:R-:W-:Y:S01]  /*4350*/  PRMT R17, R0, 0x7610, R17 ;  /* 0x0000761000117816 */ /* 0x000fe20000000011 */
[----:B------:R-:W-:Y:S06]  /*4360*/  BRA `(.L_x_4023) ;  /* 0x0000000000107947 */ /* 0x000fec0003800000 */
.L_x_4046:
[----:B------:R-:W2:Y:S02]  /*4370*/  LDG.E R4, desc[UR36][R4.64] ;  /* 0x0000002404047981 */ /* 0x000ea4000c1e1900 */
[----:B--2---:R-:W-:-:S04]  /*4380*/  I2FP.F32.U32 R0, R4 ;  /* 0x0000000400007245 */ /* 0x004fc80000201000 */
[----:B------:R-:W-:-:S04]  /*4390*/  F2FP.F16.F32.PACK_AB R0, RZ, R0 ;  /* 0x00000000ff00723e */ /* 0x000fc800000000ff */
[----:B------:R-:W-:-:S07]  /*43a0*/  PRMT R17, R0, 0x7610, R17 ;  /* 0x0000761000117816 */ /* 0x000fce0000000011 */
.L_x_4023:
[----:B------:R-:W-:-:S07]  /*43b0*/  VIADD R27, R27, 0x80 ;  /* 0x000000801b1b7836 */ /* 0x000fce0000000000 */
.L_x_3984:
[----:B------:R-:W-:Y:S05]  /*43c0*/  BSYNC B6 ;  /* 0x0000000000067941 */ /* 0x000fea0003800000 */
.L_x_3983:
[----:B------:R-:W-:Y:S01]  /*43d0*/  ISETP.GE.AND P0, PT, R27, R16, PT ;  /* 0x000000101b00720c */ /* 0x000fe20003f06270 */
[----:B------:R-:W-:Y:S01]  /*43e0*/  BSSY B6, `(.L_x_4051) ;  /* 0x000021a000067945 */ /* 0x000fe20003800000 */
[----:B------:R-:W-:Y:S02]  /*43f0*/  PRMT R19, RZ, 0x7610, R19 ;  /* 0x00007610ff137816 */ /* 0x000fe40000000013 */
[----:B------:R-:W-:Y:S02]  /*4400*/  PRMT R22, RZ, 0x7610, R22 ;  /* 0x00007610ff167816 */ /* 0x000fe40000000016 */
[----:B------:R-:W-:-:S07]  /*4410*/  PRMT R24, RZ, 0x7610, R24 ;  /* 0x00007610ff187816 */ /* 0x000fce0000000018 */
        /* <DEDUP_REMOVED lines=23> */
.L_x_4056:
[----:B------:R-:W2:Y:S02]  /*4590*/  LDG.E.U8 R4, desc[UR36][R4.64] ;  /* 0x0000002404047981 */ /* 0x000ea4000c1e1100 */
[----:B--2---:R-:W-:-:S04]  /*45a0*/  I2FP.F32.U32 R0, R4 ;  /* 0x0000000400007245 */ /* 0x004fc80000201000 */
[----:B------:R-:W-:-:S04]  /*45b0*/  F2FP.F16.F32.PACK_AB R0, RZ, R0 ;  /* 0x00000000ff00723e */ /* 0x000fc800000000ff */
[----:B------:R-:W-:Y:S01]  /*45c0*/  PRMT R22, R0, 0x7610, R22 ;  /* 0x0000761000167816 */ /* 0x000fe20000000016 */
[----:B------:R-:W-:Y:S06]  /*45d0*/  BRA `(.L_x_4058) ;  /* 0x0000000c00bc7947 */ /* 0x000fec0003800000 */
.L_x_4055:
        /* <DEDUP_REMOVED lines=11> */
.L_x_4060:
[----:B------:R-:W2:Y:S02]  /*4690*/  LDG.E R4, desc[UR36][R4.64] ;  /* 0x0000002404047981 */ /* 0x000ea4000c1e1900 */
[----:B--2---:R-:W-:-:S04]  /*46a0*/  I2FP.F32.S32 R0, R4 ;  /* 0x0000000400007245 */ /* 0x004fc80000201400 */
[----:B------:R-:W-:-:S04]  /*46b0*/  F2FP.F16.F32.PACK_AB R0, RZ, R0 ;  /* 0x00000000ff00723e */ /* 0x000fc800000000ff */
[----:B------:R-:W-:Y:S01]  /*46c0*/  PRMT R22, R0, 0x7610, R22 ;  /* 0x0000761000167816 */ /* 0x000fe20000000016 */
[----:B------:R-:W-:Y:S06]  /*46d0*/  BRA `(.L_x_4058) ;  /* 0x0000000c007c7947 */ /* 0x000fec0003800000 */
.L_x_4059:
[----:B------:R-:W2:Y:S02]  /*46e0*/  LDG.E.U16 R4, desc[UR36][R4.64] ;  /* 0x0000002404047981 */ /* 0x000ea4000c1e1500 */
[----:B--2---:R-:W0:Y:S02]  /*46f0*/  I2F.S16 R0, R4 ;  /* 0x0000000400007306 */ /* 0x004e240000101400 */
[----:B0-----:R-:W-:-:S04]  /*4700*/  F2FP.F16.F32.PACK_AB R0, RZ, R0 ;  /* 0x00000000ff00723e */ /* 0x001fc800000000ff */
[----:B------:R-:W-:Y:S01]  /*4710*/  PRMT R22, R0, 0x7610, R22 ;  /* 0x0000761000167816 */ /* 0x000fe20000000016 */
[----:B------:R-:W-:Y:S06]  /*4720*/  BRA `(.L_x_4058) ;  /* 0x0000000c00687947 */ /* 0x000fec0003800000 */
.L_x_4054:
        /* <DEDUP_REMOVED lines=9> */
.L_x_4062:
[----:B------:R1:W5:Y:S01]  /*47c0*/  LDG.E.U16 R22, desc[UR36][R4.64] ;  /* 0x0000002404167981 */ /* 0x000362000c1e1500 */
[----:B------:R-:W-:Y:S05]  /*47d0*/  BRA `(.L_x_4058) ;  /* 0x0000000c003c7947 */ /* 0x000fea0003800000 */
.L_x_4061:
        /* <DEDUP_REMOVED lines=9> */
.L_x_4064:
[----:B------:R0:W5:Y:S01]  /*4870*/  LDG.E.U16 R22, desc[UR36][R4.64] ;  /* 0x0000002404167981 */ /* 0x000162000c1e1500 */
[----:B------:R-:W-:Y:S05]  /*4880*/  BRA `(.L_x_4058) ;  /* 0x0000000c00107947 */ /* 0x000fea0003800000 */
.L_x_4063:
        /* <DEDUP_REMOVED lines=9> */
.L_x_4053:
        /* <DEDUP_REMOVED lines=14> */
.L_x_4067:
        /* <DEDUP_REMOVED lines=9> */
.L_x_4066:
        /* <DEDUP_REMOVED lines=28> */
.L_x_4069:
        /* <DEDUP_REMOVED lines=15> */
.L_x_4068:
[----:B------:R-:W2:Y:S02]  /*4d40*/  LDG.E.U16 R0, desc[UR36][R4.64] ;  /* 0x0000002404007981 */ /* 0x000ea4000c1e1500 */
[----:B--2---:R-:W-:-:S05]  /*4d50*/  IMAD.U32 R0, R0, 0x10000, RZ ;  /* 0x0001000000007824 */ /* 0x004fca00078e00ff */
[----:B------:R-:W-:-:S04]  /*4d60*/  F2FP.F16.F32.PACK_AB R0, RZ, R0 ;  /* 0x00000000ff00723e */ /* 0x000fc800000000ff */
[----:B------:R-:W-:Y:S01]  /*4d70*/  PRMT R22, R0, 0x7610, R22 ;  /* 0x0000761000167816 */ /* 0x000fe20000000016 */
[----:B------:R-:W-:Y:S06]  /*4d80*/  BRA `(.L_x_4058) ;  /* 0x0000000400d07947 */ /* 0x000fec0003800000 */
.L_x_4065:
        /* <DEDUP_REMOVED lines=13> */
.L_x_4072:
        /* <DEDUP_REMOVED lines=21> */
.L_x_4076:
[----:B------:R-:W-:Y:S05]  /*4fb0*/  BSYNC B1 ;  /* 0x0000000000017941 */ /* 0x000fea0003800000 */
.L_x_4075:
[----:B------:R-:W-:Y:S01]  /*4fc0*/  LEA R5, R0, 0x3b800000, 0x17 ;  /* 0x3b80000000057811 */ /* 0x000fe200078eb8ff */
[----:B------:R-:W-:-:S05]  /*4fd0*/  IMAD.SHL.U32 R0, R3, 0x100000, RZ ;  /* 0x0010000003007824 */ /* 0x000fca00078e00ff */
[----:B------:R-:W-:-:S07]  /*4fe0*/  LOP3.LUT R0, R5, R0, R6, 0xfe, !PT ;  /* 0x0000000005007212 */ /* 0x000fce00078efe06 */
.L_x_4074:
[----:B------:R-:W-:Y:S05]  /*4ff0*/  BSYNC B0 ;  /* 0x0000000000007941 */ /* 0x000fea0003800000 */
.L_x_4073:
[----:B------:R-:W-:-:S04]  /*5000*/  F2FP.F16.F32.PACK_AB R0, RZ, R0 ;  /* 0x00000000ff00723e */ /* 0x000fc800000000ff */
[----:B------:R-:W-:Y:S01]  /*5010*/  PRMT R22, R0, 0x7610, R22 ;  /* 0x0000761000167816 */ /* 0x000fe20000000016 */
[----:B------:R-:W-:Y:S06]  /*5020*/  BRA `(.L_x_4058) ;  /* 0x0000000400287947 */ /* 0x000fec0003800000 */
.L_x_4071:
        /* <DEDUP_REMOVED lines=21> */
.L_x_4080:
[----:B------:R-:W-:Y:S05]  /*5180*/  BSYNC B1 ;  /* 0x0000000000017941 */ /* 0x000fea0003800000 */
.L_x_4079:
[----:B------:R-:W-:Y:S01]  /*5190*/  LEA R5, R0, 0x37800000, 0x17 ;  /* 0x3780000000057811 */ /* 0x000fe200078eb8ff */
[----:B------:R-:W-:-:S05]  /*51a0*/  IMAD.SHL.U32 R0, R3, 0x200000, RZ ;  /* 0x0020000003007824 */ /* 0x000fca00078e00ff */
[----:B------:R-:W-:-:S07]  /*51b0*/  LOP3.LUT R0, R5, R0, R6, 0xfe, !PT ;  /* 0x0000000005007212 */ /* 0x000fce00078efe06 */
.L_x_4078:
[----:B------:R-:W-:Y:S05]  /*51c0*/  BSYNC B0 ;  /* 0x0000000000007941 */ /* 0x000fea0003800000 */
.L_x_4077:
[----:B------:R-:W-:-:S04]  /*51d0*/  F2FP.F16.F32.PACK_AB R0, RZ, R0 ;  /* 0x00000000ff00723e */ /* 0x000fc800000000ff */
[----:B------:R-:W-:Y:S01]  /*51e0*/  PRMT R22, R0, 0x7610, R22 ;  /* 0x0000761000167816 */ /* 0x000fe20000000016 */
[----:B------:R-:W-:Y:S06]  /*51f0*/  BRA `(.L_x_4058) ;  /* 0x0000000000b47947 */ /* 0x000fec0003800000 */
.L_x_4070:
        /* <DEDUP_REMOVED lines=14> */
.L_x_4084:
[----:B------:R-:W-:Y:S05]  /*52e0*/  BSYNC B0 ;  /* 0x0000000000007941 */ /* 0x000fea0003800000 */
.L_x_4083:
[----:B------:R-:W-:-:S04]  /*52f0*/  F2FP.F16.F32.PACK_AB R0, RZ, R0 ;  /* 0x00000000ff00723e */ /* 0x000fc800000000ff */
[----:B------:R-:W-:Y:S01]  /*5300*/  PRMT R22, R0, 0x7610, R22 ;  /* 0x0000761000167816 */ /* 0x000fe20000000016 */
[----:B------:R-:W-:Y:S06]  /*5310*/  BRA `(.L_x_4058) ;  /* 0x00000000006c7947 */ /* 0x000fec0003800000 */
.L_x_4057:
        /* <DEDUP_REMOVED lines=16> */
.L_x_4085:
[----:B------:R-:W-:Y:S01]  /*5420*/  PRMT R22, RZ, 0x7610, R22 ;  /* 0x00007610ff167816 */ /* 0x000fe20000000016 */
[----:B------:R-:W-:Y:S06]  /*5430*/  BRA `(.L_x_4058) ;  /* 0x0000000000247947 */ /* 0x000fec0003800000 */
.L_x_4082:
[----:B------:R-:W2:Y:S02]  /*5440*/  LDG.E.64 R4, desc[UR36][R4.64] ;  /* 0x0000002404047981 */ /* 0x000ea4000c1e1b00 */
[----:B--2---:R-:W0:Y:S02]  /*5450*/  I2F.U64 R0, R4 ;  /* 0x0000000400007312 */ /* 0x004e240000301000 */
[----:B0-----:R-:W-:-:S04]  /*5460*/  F2FP.F16.F32.PACK_AB R0, RZ, R0 ;  /* 0x00000000ff00723e */ /* 0x001fc800000000ff */
[----:B------:R-:W-:Y:S01]  /*5470*/  PRMT R22, R0, 0x7610, R22 ;  /* 0x0000761000167816 */ /* 0x000fe20000000016 */
[----:B------:R-:W-:Y:S06]  /*5480*/  BRA `(.L_x_4058) ;  /* 0x0000000000107947 */ /* 0x000fec0003800000 */
.L_x_4081:
[----:B------:R-:W2:Y:S02]  /*5490*/  LDG.E R4, desc[UR36][R4.64] ;  /* 0x0000002404047981 */ /* 0x000ea4000c1e1900 */
[----:B--2---:R-:W-:-:S04]  /*54a0*/  I2FP.F32.U32 R0, R4 ;  /* 0x0000000400007245 */ /* 0x004fc80000201000 */
[----:B------:R-:W-:-:S04]  /*54b0*/  F2FP.F16.F32.PACK_AB R0, RZ, R0 ;  /* 0x00000000ff00723e */ /* 0x000fc800000000ff */
[----:B------:R-:W-:-:S07]  /*54c0*/  PRMT R22, R0, 0x7610, R22 ;  /* 0x0000761000167816 */ /* 0x000fce0000000016 */
.L_x_4058:
[----:B------:R-:W2:Y:S01]  /*54d0*/  LDC.U8 R6, c[0x0][0x235] ;  /* 0x00008d40ff067b82 */ /* 0x000ea20000000000 */
[----:B------:R-:W-:Y:S02]  /*54e0*/  ULDC UR4, c[0x0][0x23c] ;  /* 0x00008f0000047ab9 */ /* 0x000fe40000000800 */
[----:B------:R-:W-:-:S05]  /*54f0*/  IMAD R3, R24, UR4, RZ ;  /* 0x0000000418037c24 */ /* 0x000fca000f8e02ff */
[----:B01----:R-:W0:Y:S01]  /*5500*/  LDC.64 R4, c[0x0][0x228] ;  /* 0x00008a00ff047b82 */ /* 0x003e220000000a00 */
[----:B--2---:R-:W-:-:S04]  /*5510*/  PRMT R0, R6, 0x9910, RZ ;  /* 0x0000991006007816 */ /* 0x004fc800000000ff */
        /* <DEDUP_REMOVED lines=17> */
.L_x_4089:
[----:B------:R-:W2:Y:S02]  /*5630*/  LDG.E.U8 R4, desc[UR36][R4.64] ;  /* 0x0000002404047981 */ /* 0x000ea4000c1e1100 */
[----:B--2---:R-:W-:-:S04]  /*5640*/  I2FP.F32.U32 R0, R4 ;  /* 0x0000000400007245 */ /* 0x004fc80000201000 */
[----:B------:R-:W-:-:S04]  /*5650*/  F2FP.F16.F32.PACK_AB R0, RZ, R0 ;  /* 0x00000000ff00723e */ /* 0x000fc800000000ff */
[----:B------:R-:W-:Y:S01]  /*5660*/  PRMT R24, R0, 0x7610, R24 ;  /* 0x0000761000187816 */ /* 0x000fe20000000018 */
[----:B------:R-:W-:Y:S06]  /*5670*/  BRA `(.L_x_4091) ;  /* 0x0000000c00bc7947 */ /* 0x000fec0003800000 */
.L_x_4088:
        /* <DEDUP_REMOVED lines=11> */
.L_x_4093:
[----:B------:R-:W2:Y:S02]  /*5730*/  LDG.E R4, desc[UR36][R4.64] ;  /* 0x0000002404047981 */ /* 0x000ea4000c1e1900 */
[----:B--2---:R-:W-:-:S04]  /*5740*/  I2FP.F32.S32 R0, R4 ;  /* 0x0000000400007245 */ /* 0x004fc80000201400 */
[----:B------:R-:W-:-:S04]  /*5750*/  F2FP.F16.F32.PACK_AB R0, RZ, R0 ;  /* 0x00000000ff00723e */ /* 0x000fc800000000ff */
[----:B------:R-:W-:Y:S01]  /*5760*/  PRMT R24, R0, 0x7610, R24 ;  /* 0x0000761000187816 */ /* 0x000fe20000000018 */
[----:B------:R-:W-:Y:S06]  /*5770*/  BRA `(.L_x_4091) ;  /* 0x0000000c007c7947 */ /* 0x000fec0003800000 */
.L_x_4092:
[----:B------:R-:W2:Y:S02]  /*5780*/  LDG.E.U16 R4, desc[UR36][R4.64] ;  /* 0x0000002404047981 */ /* 0x000ea4000c1e1500 */
[----:B--2---:R-:W0:Y:S02]  /*5790*/  I2F.S16 R0, R4 ;  /* 0x0000000400007306 */ /* 0x004e240000101400 */
[----:B0-----:R-:W-:-:S04]  /*57a0*/  F2FP.F16.F32.PACK_AB R0, RZ, R0 ;  /* 0x00000000ff00723e */ /* 0x001fc800000000ff */
[----:B------:R-:W-:Y:S01]  /*57b0*/  PRMT R24, R0, 0x7610, R24 ;  /* 0x0000761000187816 */ /* 0x000fe20000000018 */
[----:B------:R-:W-:Y:S06]  /*57c0*/  BRA `(.L_x_4091) ;  /* 0x0000000c00687947 */ /* 0x000fec0003800000 */
.L_x_4087:
        /* <DEDUP_REMOVED lines=9> */
.L_x_4095:
[----:B------:R1:W5:Y:S01]  /*5860*/  LDG.E.U16 R24, desc[UR36][R4.64] ;  /* 0x0000002404187981 */ /* 0x000362000c1e1500 */
[----:B------:R-:W-:Y:S05]  /*5870*/  BRA `(.L_x_4091) ;  /* 0x0000000c003c7947 */ /* 0x000fea0003800000 */
.L_x_4094:
        /* <DEDUP_REMOVED lines=9> */
.L_x_4097:
[----:B------:R0:W5:Y:S01]  /*5910*/  LDG.E.U16 R24, desc[UR36][R4.64] ;  /* 0x0000002404187981 */ /* 0x000162000c1e1500 */
[----:B------:R-:W-:Y:S05]  /*5920*/  BRA `(.L_x_4091) ;  /* 0x0000000c00107947 */ /* 0x000fea0003800000 */
.L_x_4096:
        /* <DEDUP_REMOVED lines=9> */
.L_x_4086:
        /* <DEDUP_REMOVED lines=14> */
.L_x_4100:
        /* <DEDUP_REMOVED lines=9> */
.L_x_4099:
        /* <DEDUP_REMOVED lines=28> */
.L_x_4102:
        /* <DEDUP_REMOVED lines=15> */
.L_x_4101:
[----:B------:R-:W2:Y:S02]  /*5de0*/  LDG.E.U16 R0, desc[UR36][R4.64] ;  /* 0x0000002404007981 */ /* 0x000ea4000c1e1500 */
[----:B--2---:R-:W-:-:S05]  /*5df0*/  IMAD.U32 R0, R0, 0x10000, RZ ;  /* 0x0001000000007824 */ /* 0x004fca00078e00ff */
[----:B------:R-:W-:-:S04]  /*5e00*/  F2FP.F16.F32.PACK_AB R0, RZ, R0 ;  /* 0x00000000ff00723e */ /* 0x000fc800000000ff */
[----:B------:R-:W-:Y:S01]  /*5e10*/  PRMT R24, R0, 0x7610, R24 ;  /* 0x0000761000187816 */ /* 0x000fe20000000018 */
[----:B------:R-:W-:Y:S06]  /*5e20*/  BRA `(.L_x_4091) ;  /* 0x0000000400d07947 */ /* 0x000fec0003800000 */
.L_x_4098:
        /* <DEDUP_REMOVED lines=13> */
.L_x_4105:
        /* <DEDUP_REMOVED lines=21> */
.L_x_4109:
[----:B------:R-:W-:Y:S05]  /*6050*/  BSYNC B1 ;  /* 0x0000000000017941 */ /* 0x000fea0003800000 */
.L_x_4108:
[----:B------:R-:W-:Y:S01]  /*6060*/  LEA R5, R0, 0x3b800000, 0x17 ;  /* 0x3b80000000057811 */ /* 0x000fe200078eb8ff */
[----:B------:R-:W-:-:S05]  /*6070*/  IMAD.SHL.U32 R0, R3, 0x100000, RZ ;  /* 0x0010000003007824 */ /* 0x000fca00078e00ff */
[----:B------:R-:W-:-:S07]  /*6080*/  LOP3.LUT R0, R5, R0, R6, 0xfe, !PT ;  /* 0x0000000005007212 */ /* 0x000fce00078efe06 */
.L_x_4107:
[----:B------:R-:W-:Y:S05]  /*6090*/  BSYNC B0 ;  /* 0x0000000000007941 */ /* 0x000fea0003800000 */
.L_x_4106:
[----:B------:R-:W-:-:S04]  /*60a0*/  F2FP.F16.F32.PACK_AB R0, RZ, R0 ;  /* 0x00000000ff00723e */ /* 0x000fc800000000ff */
[----:B------:R-:W-:Y:S01]  /*60b0*/  PRMT R24, R0, 0x7610, R24 ;  /* 0x0000761000187816 */ /* 0x000fe20000000018 */
[----:B------:R-:W-:Y:S06]  /*60c0*/  BRA `(.L_x_4091) ;  /* 0x0000000400287947 */ /* 0x000fec0003800000 */
.L_x_4104:
        /* <DEDUP_REMOVED lines=21> */
.L_x_4113:
[----:B------:R-:W-:Y:S05]  /*6220*/  BSYNC B1 ;  /* 0x0000000000017941 */ /* 0x000fea0003800000 */
.L_x_4112:
[----:B------:R-:W-:Y:S01]  /*6230*/  LEA R5, R0, 0x37800000, 0x17 ;  /* 0x3780000000057811 */ /* 0x000fe200078eb8ff */
[----:B------:R-:W-:-:S05]  /*6240*/  IMAD.SHL.U32 R0, R3, 0x200000, RZ ;  /* 0x0020000003007824 */ /* 0x000fca00078e00ff */
[----:B------:R-:W-:-:S07]  /*6250*/  LOP3.LUT R0, R5, R0, R6, 0xfe, !PT ;  /* 0x0000000005007212 */ /* 0x000fce00078efe06 */
.L_x_4111:
[----:B------:R-:W-:Y:S05]  /*6260*/  BSYNC B0 ;  /* 0x0000000000007941 */ /* 0x000fea0003800000 */
.L_x_4110:
[----:B------:R-:W-:-:S04]  /*6270*/  F2FP.F16.F32.PACK_AB R0, RZ, R0 ;  /* 0x00000000ff00723e */ /* 0x000fc800000000ff */
[----:B------:R-:W-:Y:S01]  /*6280*/  PRMT R24, R0, 0x7610, R24 ;  /* 0x0000761000187816 */ /* 0x000fe20000000018 */
[----:B------:R-:W-:Y:S06]  /*6290*/  BRA `(.L_x_4091) ;  /* 0x0000000000b47947 */ /* 0x000fec0003800000 */
.L_x_4103:
        /* <DEDUP_REMOVED lines=14> */
.L_x_4117:
[----:B------:R-:W-:Y:S05]  /*6380*/  BSYNC B0 ;  /* 0x0000000000007941 */ /* 0x000fea0003800000 */
.L_x_4116:
[----:B------:R-:W-:-:S04]  /*6390*/  F2FP.F16.F32.PACK_AB R0, RZ, R0 ;  /* 0x00000000ff00723e */ /* 0x000fc800000000ff */
[----:B------:R-:W-:Y:S01]  /*63a0*/  PRMT R24, R0, 0x7610, R24 ;  /* 0x0000761000187816 */ /* 0x000fe20000000018 */
[----:B------:R-:W-:Y:S06]  /*63b0*/  BRA `(.L_x_4091) ;  /* 0x00000000006c7947 */ /* 0x000fec0003800000 */
.L_x_4090:
        /* <DEDUP_REMOVED lines=16> */
.L_x_4118:
[----:B------:R-:W-:Y:S01]  /*64c0*/  PRMT R24, RZ, 0x7610, R24 ;  /* 0x00007610ff187816 */ /* 0x000fe20000000018 */
[----:B------:R-:W-:Y:S06]  /*64d0*/  BRA `(.L_x_4091) ;  /* 0x0000000000247947 */ /* 0x000fec0003800000 */
.L_x_4115:
[----:B------:R-:W2:Y:S02]  /*64e0*/  LDG.E.64 R4, desc[UR36][R4.64] ;  /* 0x0000002404047981 */ /* 0x000ea4000c1e1b00 */
[----:B--2---:R-:W0:Y:S02]  /*64f0*/  I2F.U64 R0, R4 ;  /* 0x0000000400007312 */ /* 0x004e240000301000 */
[----:B0-----:R-:W-:-:S04]  /*6500*/  F2FP.F16.F32.PACK_AB R0, RZ, R0 ;  /* 0x00000000ff00723e */ /* 0x001fc800000000ff */
[----:B------:R-:W-:Y:S01]  /*6510*/  PRMT R24, R0, 0x7610, R24 ;  /* 0x0000761000187816 */ /* 0x000fe20000000018 */
[----:B------:R-:W-:Y:S06]  /*6520*/  BRA `(.L_x_4091) ;  /* 0x0000000000107947 */ /* 0x000fec0003800000 */
.L_x_4114:
[----:B------:R-:W2:Y:S02]  /*6530*/  LDG.E R4, desc[UR36][R4.64] ;  /* 0x0000002404047981 */ /* 0x000ea4000c1e1900 */
[----:B--2---:R-:W-:-:S04]  /*6540*/  I2FP.F32.U32 R0, R4 ;  /* 0x0000000400007245 */ /* 0x004fc80000201000 */
[----:B------:R-:W-:-:S04]  /*6550*/  F2FP.F16.F32.PACK_AB R0, RZ, R0 ;  /* 0x00000000ff00723e */ /* 0x000fc800000000ff */
[----:B------:R-:W-:-:S07]  /*6560*/  PRMT R24, R0, 0x7610, R24 ;  /* 0x0000761000187816 */ /* 0x000fce0000000018 */
.L_x_4091:
[----:B------:R-:W-:-:S07]  /*6570*/  VIADD R27, R27, 0x80 ;  /* 0x000000801b1b7836 */ /* 0x000fce0000000000 */
.L_x_4052:
[----:B------:R-:W-:Y:S05]  /*6580*/  BSYNC B6 ;  /* 0x0000000000067941 */ /* 0x000fea0003800000 */
.L_x_4051:
        /* <DEDUP_REMOVED lines=26> */
.L_x_4124:
[----:B------:R-:W2:Y:S02]  /*6730*/  LDG.E.U8 R4, desc[UR36][R4.64] ;  /* 0x0000002404047981 */ /* 0x000ea4000c1e1100 */
[----:B--2---:R-:W-:-:S04]  /*6740*/  I2FP.F32.U32 R0, R4 ;  /* 0x0000000400007245 */ /* 0x004fc80000201000 */
[----:B------:R-:W-:-:S04]  /*6750*/  F2FP.F16.F32.PACK_AB R0, RZ, R0 ;  /* 0x00000000ff00723e */ /* 0x000fc800000000ff */
[----:B------:R-:W-:Y:S01]  /*6760*/  PRMT R19, R0, 0x7610, R19 ;  /* 0x0000761000137816 */ /* 0x000fe20000000013 */
[----:B------:R-:W-:Y:S06]  /*6770*/  BRA `(.L_x_4126) ;  /* 0x0000000c00bc7947 */ /* 0x000fec0003800000 */
.L_x_4123:
        /* <DEDUP_REMOVED lines=11> */
.L_x_4128:
[----:B------:R-:W2:Y:S02]  /*6830*/  LDG.E R4, desc[UR36][R4.64] ;  /* 0x0000002404047981 */ /* 0x000ea4000c1e1900 */
[----:B--2---:R-:W-:-:S04]  /*6840*/  I2FP.F32.S32 R0, R4 ;  /* 0x0000000400007245 */ /* 0x004fc80000201400 */
[----:B------:R-:W-:-:S04]  /*6850*/  F2FP.F16.F32.PACK_AB R0, RZ, R0 ;  /* 0x00000000ff00723e */ /* 0x000fc800000000ff */
[----:B------:R-:W-:Y:S01]  /*6860*/  PRMT R19, R0, 0x7610, R19 ;  /* 0x0000761000137816 */ /* 0x000fe20000000013 */
[----:B------:R-:W-:Y:S06]  /*6870*/  BRA `(.L_x_4126) ;  /* 0x0000000c007c7947 */ /* 0x000fec0003800000 */
.L_x_4127:
[----:B------:R-:W2:Y:S02]  /*6880*/  LDG.E.U16 R4, desc[UR36][R4.64] ;  /* 0x0000002404047981 */ /* 0x000ea4000c1e1500 */
[----:B--2---:R-:W0:Y:S02]  /*6890*/  I2F.S16 R0, R4 ;  /* 0x0000000400007306 */ /* 0x004e240000101400 */
[----:B0-----:R-:W-:-:S04]  /*68a0*/  F2FP.F16.F32.PACK_AB R0, RZ, R0 ;  /* 0x00000000ff00723e */ /* 0x001fc800000000ff */
[----:B------:R-:W-:Y:S01]  /*68b0*/  PRMT R19, R0, 0x7610, R19 ;  /* 0x0000761000137816 */ /* 0x000fe20000000013 */
[----:B------:R-:W-:Y:S06]  /*68c0*/  BRA `(.L_x_4126) ;  /* 0x0000000c00687947 */ /* 0x000fec0003800000 */
.L_x_4122:
        /* <DEDUP_REMOVED lines=9> */
.L_x_4130:
[----:B------:R0:W5:Y:S01]  /*6960*/  LDG.E.U16 R19, desc[UR36][R4.64] ;  /* 0x0000002404137981 */ /* 0x000162000c1e1500 */
[----:B------:R-:W-:Y:S05]  /*6970*/  BRA `(.L_x_4126) ;  /* 0x0000000c003c7947 */ /* 0x000fea0003800000 */
.L_x_4129:
        /* <DEDUP_REMOVED lines=9> */
.L_x_4132:
[----:B------:R1:W5:Y:S01]  /*6a10*/  LDG.E.U16 R19, desc[UR36][R4.64] ;  /* 0x0000002404137981 */ /* 0x000362000c1e1500 */
[----:B------:R-:W-:Y:S05]  /*6a20*/  BRA `(.L_x_4126) ;  /* 0x0000000c00107947 */ /* 0x000fea0003800000 */
.L_x_4131:
        /* <DEDUP_REMOVED lines=9> */
.L_x_4121:
        /* <DEDUP_REMOVED lines=14> */
.L_x_4135:
        /* <DEDUP_REMOVED lines=9> */
.L_x_4134:
        /* <DEDUP_REMOVED lines=28> */
.L_x_4137:
        /* <DEDUP_REMOVED lines=15> */
.L_x_4136:
[----:B------:R-:W2:Y:S02]  /*6ee0*/  LDG.E.U16 R0, desc[UR36][R4.64] ;  /* 0x0000002404007981 */ /* 0x000ea4000c1e1500 */
[----:B--2---:R-:W-:-:S05]  /*6ef0*/  IMAD.U32 R0, R0, 0x10000, RZ ;  /* 0x0001000000007824 */ /* 0x004fca00078e00ff */
[----:B------:R-:W-:-:S04]  /*6f00*/  F2FP.F16.F32.PACK_AB R0, RZ, R0 ;  /* 0x00000000ff00723e */ /* 0x000fc800000000ff */
[----:B------:R-:W-:Y:S01]  /*6f10*/  PRMT R19, R0, 0x7610, R19 ;  /* 0x0000761000137816 */ /* 0x000fe20000000013 */
[----:B------:R-:W-:Y:S06]  /*6f20*/  BRA `(.L_x_4126) ;  /* 0x0000000400d07947 */ /* 0x000fec0003800000 */
.L_x_4133:
        /* <DEDUP_REMOVED lines=13> */
.L_x_4140:
        /* <DEDUP_REMOVED lines=21> */
.L_x_4144:
[----:B------:R-:W-:Y:S05]  /*7150*/  BSYNC B1 ;  /* 0x0000000000017941 */ /* 0x000fea0003800000 */
.L_x_4143:
[----:B------:R-:W-:Y:S01]  /*7160*/  LEA R5, R0, 0x3b800000, 0x17 ;  /* 0x3b80000000057811 */ /* 0x000fe200078eb8ff */
[----:B------:R-:W-:-:S05]  /*7170*/  IMAD.SHL.U32 R0, R3, 0x100000, RZ ;  /* 0x0010000003007824 */ /* 0x000fca00078e00ff */
[----:B------:R-:W-:-:S07]  /*7180*/  LOP3.LUT R0, R5, R0, R6, 0xfe, !PT ;  /* 0x0000000005007212 */ /* 0x000fce00078efe06 */
.L_x_4142:
[----:B------:R-:W-:Y:S05]  /*7190*/  BSYNC B0 ;  /* 0x0000000000007941 */ /* 0x000fea0003800000 */
.L_x_4141:
[----:B------:R-:W-:-:S04]  /*71a0*/  F2FP.F16.F32.PACK_AB R0, RZ, R0 ;  /* 0x00000000ff00723e */ /* 0x000fc800000000ff */
[----:B------:R-:W-:Y:S01]  /*71b0*/  PRMT R19, R0, 0x7610, R19 ;  /* 0x0000761000137816 */ /* 0x000fe20000000013 */
[----:B------:R-:W-:Y:S06]  /*71c0*/  BRA `(.L_x_4126) ;  /* 0x0000000400287947 */ /* 0x000fec0003800000 */
.L_x_4139:
        /* <DEDUP_REMOVED lines=21> */
.L_x_4148:
[----:B------:R-:W-:Y:S05]  /*7320*/  BSYNC B1 ;  /* 0x0000000000017941 */ /* 0x000fea0003800000 */
.L_x_4147:
[----:B------:R-:W-:Y:S01]  /*7330*/  LEA R5, R0, 0x37800000, 0x17 ;  /* 0x3780000000057811 */ /* 0x000fe200078eb8ff */
[----:B------:R-:W-:-:S05]  /*7340*/  IMAD.SHL.U32 R0, R3, 0x200000, RZ ;  /* 0x0020000003007824 */ /* 0x000fca00078e00ff */
[----:B------:R-:W-:-:S07]  /*7350*/  LOP3.LUT R0, R5, R0, R6, 0xfe, !PT ;  /* 0x0000000005007212 */ /* 0x000fce00078efe06 */
.L_x_4146:
[----:B------:R-:W-:Y:S05]  /*7360*/  BSYNC B0 ;  /* 0x0000000000007941 */ /* 0x000fea0003800000 */
.L_x_4145:
[----:B------:R-:W-:-:S04]  /*7370*/  F2FP.F16.F32.PACK_AB R0, RZ, R0 ;  /* 0x00000000ff00723e */ /* 0x000fc800000000ff */
[----:B------:R-:W-:Y:S01]  /*7380*/  PRMT R19, R0, 0x7610, R19 ;  /* 0x0000761000137816 */ /* 0x000fe20000000013 */
[----:B------:R-:W-:Y:S06]  /*7390*/  BRA `(.L_x_4126) ;  /* 0x0000000000b47947 */ /* 0x000fec0003800000 */
.L_x_4138:
        /* <DEDUP_REMOVED lines=14> */
.L_x_4152:
[----:B------:R-:W-:Y:S05]  /*7480*/  BSYNC B0 ;  /* 0x0000000000007941 */ /* 0x000fea0003800000 */
.L_x_4151:
[----:B------:R-:W-:-:S04]  /*7490*/  F2FP.F16.F32.PACK_AB R0, RZ, R0 ;  /* 0x00000000ff00723e */ /* 0x000fc800000000ff */
[----:B------:R-:W-:Y:S01]  /*74a0*/  PRMT R19, R0, 0x7610, R19 ;  /* 0x0000761000137816 */ /* 0x000fe20000000013 */
[----:B------:R-:W-:Y:S06]  /*74b0*/  BRA `(.L_x_4126) ;  /* 0x00000000006c7947 */ /* 0x000fec0003800000 */
.L_x_4125:
        /* <DEDUP_REMOVED lines=16> */
.L_x_4153:
[----:B------:R-:W-:Y:S01]  /*75c0*/  PRMT R19, RZ, 0x7610, R19 ;  /* 0x00007610ff137816 */ /* 0x000fe20000000013 */
[----:B------:R-:W-:Y:S06]  /*75d0*/  BRA `(.L_x_4126) ;  /* 0x0000000000247947 */ /* 0x000fec0003800000 */
.L_x_4150:
[----:B------:R-:W2:Y:S02]  /*75e0*/  LDG.E.64 R4, desc[UR36][R4.64] ;  /* 0x0000002404047981 */ /* 0x000ea4000c1e1b00 */
[----:B--2---:R-:W0:Y:S02]  /*75f0*/  I2F.U64 R0, R4 ;  /* 0x0000000400007312 */ /* 0x004e240000301000 */
[----:B0-----:R-:W-:-:S04]  /*7600*/  F2FP.F16.F32.PACK_AB R0, RZ, R0 ;  /* 0x00000000ff00723e */ /* 0x001fc800000000ff */
[----:B------:R-:W-:Y:S01]  /*7610*/  PRMT R19, R0, 0x7610, R19 ;  /* 0x0000761000137816 */ /* 0x000fe20000000013 */
[----:B------:R-:W-:Y:S06]  /*7620*/  BRA `(.L_x_4126) ;  /* 0x0000000000107947 */ /* 0x000fec0003800000 */
.L_x_4149:
[----:B------:R-:W2:Y:S02]  /*7630*/  LDG.E R4, desc[UR36][R4.64] ;  /* 0x0000002404047981 */ /* 0x000ea4000c1e1900 */
[----:B--2---:R-:W-:-:S04]  /*7640*/  I2FP.F32.U32 R0, R4 ;  /* 0x0000000400007245 */ /* 0x004fc80000201000 */
[----:B------:R-:W-:-:S04]  /*7650*/  F2FP.F16.F32.PACK_AB R0, RZ, R0 ;  /* 0x00000000ff00723e */ /* 0x000fc800000000ff */
[----:B------:R-:W-:-:S07]  /*7660*/  PRMT R19, R0, 0x7610, R19 ;  /* 0x0000761000137816 */ /* 0x000fce0000000013 */
.L_x_4126:
        /* <DEDUP_REMOVED lines=21> */
.L_x_4157:
[----:B------:R-:W2:Y:S02]  /*77c0*/  LDG.E.U8 R4, desc[UR36][R4.64] ;  /* 0x0000002404047981 */ /* 0x000ea4000c1e1100 */
[----:B--2---:R-:W-:-:S04]  /*77d0*/  I2FP.F32.U32 R0, R4 ;  /* 0x0000000400007245 */ /* 0x004fc80000201000 */
[----:B------:R-:W-:Y:S01]  /*77e0*/  F2FP.F16.F32.PACK_AB R0, RZ, R0 ;  /* 0x00000000ff00723e */ /* 0x000fe200000000ff */
[----:B------:R-:W-:Y:S06]  /*77f0*/  BRA `(.L_x_4120) ;  /* 0x0000000c00847947 */ /* 0x000fec0003800000 */
.L_x_4156:
        /* <DEDUP_REMOVED lines=10> */
.L_x_4160:
[----:B------:R-:W2:Y:S02]  /*78a0*/  LDG.E R4, desc[UR36][R4.64] ;  /* 0x0000002404047981 */ /* 0x000ea4000c1e1900 */
[----:B--2---:R-:W-:-:S04]  /*78b0*/  I2FP.F32.S32 R0, R4 ;  /* 0x0000000400007245 */ /* 0x004fc80000201400 */
[----:B------:R-:W-:Y:S01]  /*78c0*/  F2FP.F16.F32.PACK_AB R0, RZ, R0 ;  /* 0x00000000ff00723e */ /* 0x000fe200000000ff */
[----:B------:R-:W-:Y:S06]  /*78d0*/  BRA `(.L_x_4120) ;  /* 0x0000000c004c7947 */ /* 0x000fec0003800000 */
.L_x_4159:
[----:B------:R-:W2:Y:S02]  /*78e0*/  LDG.E.U16 R4, desc[UR36][R4.64] ;  /* 0x0000002404047981 */ /* 0x000ea4000c1e1500 */
[----:B--2---:R-:W0:Y:S02]  /*78f0*/  I2F.S16 R0, R4 ;  /* 0x0000000400007306 */ /* 0x004e240000101400 */
[----:B0-----:R-:W-:Y:S01]  /*7900*/  F2FP.F16.F32.PACK_AB R0, RZ, R0 ;  /* 0x00000000ff00723e */ /* 0x001fe200000000ff */
[----:B------:R-:W-:Y:S06]  /*7910*/  BRA `(.L_x_4120) ;  /* 0x0000000c003c7947 */ /* 0x000fec0003800000 */
.L_x_4155:
        /* <DEDUP_REMOVED lines=9> */
.L_x_4162:
[----:B------:R2:W5:Y:S01]  /*79b0*/  LDG.E.U16 R0, desc[UR36][R4.64] ;  /* 0x0000002404007981 */ /* 0x000562000c1e1500 */
[----:B------:R-:W-:Y:S05]  /*79c0*/  BRA `(.L_x_4120) ;  /* 0x0000000c00107947 */ /* 0x000fea0003800000 */
.L_x_4161:
        /* <DEDUP_REMOVED lines=9> */
.L_x_4164:
[----:B------:R3:W5:Y:S01]  /*7a60*/  LDG.E.U16 R0, desc[UR36][R4.64] ;  /* 0x0000002404007981 */ /* 0x000762000c1e1500 */
[----:B------:R-:W-:Y:S05]  /*7a70*/  BRA `(.L_x_4120) ;  /* 0x0000000800e47947 */ /* 0x000fea0003800000 */
.L_x_4163:
        /* <DEDUP_REMOVED lines=8> */
.L_x_4154:
        /* <DEDUP_REMOVED lines=13> */
.L_x_4167:
        /* <DEDUP_REMOVED lines=8> */
.L_x_4166:
        /* <DEDUP_REMOVED lines=28> */
.L_x_4169:
        /* <DEDUP_REMOVED lines=12> */
[----:B------:R-:W-:Y:S01]  /*7ed0*/  F2FP.F16.F32.PACK_AB R0, RZ, R0 ;  /* 0x00000000ff00723e */ /* 0x000fe200000000ff */
[----:B------:R-:W-:Y:S06]  /*7ee0*/  BRA `(.L_x_4120) ;  /* 0x0000000400c87947 */ /* 0x000fec0003800000 */
.L_x_4168:
[----:B------:R-:W2:Y:S02]  /*7ef0*/  LDG.E.U16 R0, desc[UR36][R4.64] ;  /* 0x0000002404007981 */ /* 0x000ea4000c1e1500 */
[----:B--2---:R-:W-:-:S05]  /*7f00*/  IMAD.U32 R0, R0, 0x10000, RZ ;  /* 0x0001000000007824 */ /* 0x004fca00078e00ff */
[----:B------:R-:W-:Y:S01]  /*7f10*/  F2FP.F16.F32.PACK_AB R0, RZ, R0 ;  /* 0x00000000ff00723e */ /* 0x000fe200000000ff */
[----:B------:R-:W-:Y:S06]  /*7f20*/  BRA `(.L_x_4120) ;  /* 0x0000000400b87947 */ /* 0x000fec0003800000 */
.L_x_4165:
        /* <DEDUP_REMOVED lines=12> */
.L_x_4172:
        /* <DEDUP_REMOVED lines=21> */
.L_x_4176:
[----:B------:R-:W-:Y:S05]  /*8140*/  BSYNC B1 ;  /* 0x0000000000017941 */ /* 0x000fea0003800000 */
.L_x_4175:
[----:B------:R-:W-:Y:S01]  /*8150*/  LEA R5, R0, 0x3b800000, 0x17 ;  /* 0x3b80000000057811 */ /* 0x000fe200078eb8ff */
[----:B------:R-:W-:-:S05]  /*8160*/  IMAD.SHL.U32 R0, R3, 0x100000, RZ ;  /* 0x0010000003007824 */ /* 0x000fca00078e00ff */
[----:B------:R-:W-:-:S07]  /*8170*/  LOP3.LUT R0, R5, R0, R6, 0xfe, !PT ;  /* 0x0000000005007212 */ /* 0x000fce00078efe06 */
.L_x_4174:
[----:B------:R-:W-:Y:S05]  /*8180*/  BSYNC B0 ;  /* 0x0000000000007941 */ /* 0x000fea0003800000 */
.L_x_4173:
[----:B------:R-:W-:Y:S01]  /*8190*/  F2FP.F16.F32.PACK_AB R0, RZ, R0 ;  /* 0x00000000ff00723e */ /* 0x000fe200000000ff */
[----:B------:R-:W-:Y:S06]  /*81a0*/  BRA `(.L_x_4120) ;  /* 0x0000000400187947 */ /* 0x000fec0003800000 */
.L_x_4171:
        /* <DEDUP_REMOVED lines=21> */
.L_x_4180:
[----:B------:R-:W-:Y:S05]  /*8300*/  BSYNC B1 ;  /* 0x0000000000017941 */ /* 0x000fea0003800000 */
.L_x_4179:
[----:B------:R-:W-:Y:S01]  /*8310*/  LEA R5, R0, 0x37800000, 0x17 ;  /* 0x3780000000057811 */ /* 0x000fe200078eb8ff */
[----:B------:R-:W-:-:S05]  /*8320*/  IMAD.SHL.U32 R0, R3, 0x200000, RZ ;  /* 0x0020000003007824 */ /* 0x000fca00078e00ff */
[----:B------:R-:W-:-:S07]  /*8330*/  LOP3.LUT R0, R5, R0, R6, 0xfe, !PT ;  /* 0x0000000005007212 */ /* 0x000fce00078efe06 */
.L_x_4178:
[----:B------:R-:W-:Y:S05]  /*8340*/  BSYNC B0 ;  /* 0x0000000000007941 */ /* 0x000fea0003800000 */
.L_x_4177:
[----:B------:R-:W-:Y:S01]  /*8350*/  F2FP.F16.F32.PACK_AB R0, RZ, R0 ;  /* 0x00000000ff00723e */ /* 0x000fe200000000ff */
[----:B------:R-:W-:Y:S06]  /*8360*/  BRA `(.L_x_4120) ;  /* 0x0000000000a87947 */ /* 0x000fec0003800000 */
.L_x_4170:
        /* <DEDUP_REMOVED lines=14> */
.L_x_4184:
[----:B------:R-:W-:Y:S05]  /*8450*/  BSYNC B0 ;  /* 0x0000000000007941 */ /* 0x000fea0003800000 */
.L_x_4183:
[----:B------:R-:W-:Y:S01]  /*8460*/  F2FP.F16.F32.PACK_AB R0, RZ, R0 ;  /* 0x00000000ff00723e */ /* 0x000fe200000000ff */
[----:B------:R-:W-:Y:S06]  /*8470*/  BRA `(.L_x_4120) ;  /* 0x0000000000647947 */ /* 0x000fec0003800000 */
.L_x_4158:
        /* <DEDUP_REMOVED lines=16> */
.L_x_4185:
[----:B------:R-:W-:Y:S01]  /*8580*/  PRMT R0, RZ, 0x7610, R0 ;  /* 0x00007610ff007816 */ /* 0x000fe20000000000 */
[----:B------:R-:W-:Y:S06]  /*8590*/  BRA `(.L_x_4120) ;  /* 0x00000000001c7947 */ /* 0x000fec0003800000 */
.L_x_4182:
[----:B------:R-:W2:Y:S02]  /*85a0*/  LDG.E.64 R4, desc[UR36][R4.64] ;  /* 0x0000002404047981 */ /* 0x000ea4000c1e1b00 */
[----:B--2---:R-:W0:Y:S02]  /*85b0*/  I2F.U64 R0, R4 ;  /* 0x0000000400007312 */ /* 0x004e240000301000 */
[----:B0-----:R-:W-:Y:S01]  /*85c0*/  F2FP.F16.F32.PACK_AB R0, RZ, R0 ;  /* 0x00000000ff00723e */ /* 0x001fe200000000ff */
[----:B------:R-:W-:Y:S06]  /*85d0*/  BRA `(.L_x_4120) ;  /* 0x00000000000c7947 */ /* 0x000fec0003800000 */
.L_x_4181:
[----:B------:R-:W2:Y:S02]  /*85e0*/  LDG.E R4, desc[UR36][R4.64] ;  /* 0x0000002404047981 */ /* 0x000ea4000c1e1900 */
[----:B--2---:R-:W-:-:S04]  /*85f0*/  I2FP.F32.U32 R0, R4 ;  /* 0x0000000400007245 */ /* 0x004fc80000201000 */
[----:B------:R-:W-:-:S07]  /*8600*/  F2FP.F16.F32.PACK_AB R0, RZ, R0 ;  /* 0x00000000ff00723e */ /* 0x000fce00000000ff */
.L_x_4120:
[----:B------:R-:W-:Y:S05]  /*8610*/  BSYNC B6 ;  /* 0x0000000000067941 */ /* 0x000fea0003800000 */
.L_x_4119:
[----:B------:R-:W4:Y:S01]  /*8620*/  S2R R3, SR_TID.X ;  /* 0x0000000000037919 */ /* 0x000f220000002100 */
[----:B-----5:R-:W-:Y:S01]  /*8630*/  ISETP.NE.AND P6, PT, R19, RZ, PT ;  /* 0x000000ff1300720c */ /* 0x020fe20003fc5270 */
[----:B------:R-:W-:Y:S01]  /*8640*/  BSSY B6, `(.L_x_4186) ;  /* 0x000012e000067945 */ /* 0x000fe20003800000 */
[----:B----4-:R-:W-:-:S04]  /*8650*/  ISETP.GE.AND P1, PT, R3, R16, PT ;  /* 0x000000100300720c */ /* 0x010fc80003f26270 */
[----:B------:R-:W-:-:S09]  /*8660*/  P2R R8, PR, RZ, 0x2 ;  /* 0x00000002ff087803 */ /* 0x000fd20000000000 */
[----:B------:R-:W-:Y:S02]  /*8670*/  @!P1 HADD2.F32 R25, -RZ, R25.H0_H0 ;  /* 0x20000019ff199230 */ /* 0x000fe40000004100 */
[----:B0123--:R-:W-:Y:S02]  /*8680*/  @!P1 HADD2.F32 R4, -RZ, R23.H0_H0 ;  /* 0x20000017ff049230 */ /* 0x00ffe40000004100 */
        /* <DEDUP_REMOVED lines=11> */
[----:B------:R-:W-:Y:S02]  /*8740*/  @!P2 HADD2.F32 R4, -RZ, R22.H0_H0 ;  /* 0x20000016ff04a230 */ /* 0x000fe40000004100 */
[----:B------:R-:W-:-:S03]  /*8750*/  @!P2 HADD2.F32 R24, -RZ, R24.H0_H0 ;  /* 0x20000018ff18a230 */ /* 0x000fc60000004100 */
[----:B------:R-:W-:Y:S02]  /*8760*/  @!P2 FSETP.NEU.FTZ.AND P3, PT, R4, RZ, PT ;  /* 0x000000ff0400a20b */ /* 0x000fe40003f7d000 */
[----:B------:R-:W-:-:S04]  /*8770*/  @!P2 FSETP.NEU.FTZ.AND P4, PT, R24, RZ, PT ;  /* 0x000000ff1800a20b */ /* 0x000fc80003f9d000 */
[----:B------:R-:W-:Y:S02]  /*8780*/  @!P2 PLOP3.LUT P1, PT, P3, P4, PT, 0x28, 0x0 ;  /* 0x000000000000a81c */ /* 0x000fe40001f28570 */
[----:B------:R-:W-:Y:S02]  /*8790*/  ISETP.GE.AND P3, PT, R7, R16, PT ;  /* 0x000000100700720c */ /* 0x000fe40003f66270 */
[----:B------:R-:W-:-:S11]  /*87a0*/  P2R R24, PR, RZ, 0x2 ;  /* 0x00000002ff187803 */ /* 0x000fd60000000000 */
        /* <DEDUP_REMOVED lines=8> */
[----:B------:R-:W-:Y:S01]  /*8830*/  @!P4 HADD2.F32 R0, -RZ, R18.H0_H0 ;  /* 0x20000012ff00c230 */ /* 0x000fe20000004100 */
        /* <DEDUP_REMOVED lines=34> */
.L_x_4191:
[----:B------:R0:W-:Y:S01]  /*8a60*/  STG.E.U8 desc[UR36][R8.64], R5 ;  /* 0x0000000508007986 */ /* 0x0001e2000c101124 */
[----:B------:R-:W-:Y:S01]  /*8a70*/  IMAD.MOV.U32 R23, RZ, RZ, R25 ;  /* 0x000000ffff177224 */ /* 0x000fe200078e0019 */
[----:B------:R-:W-:Y:S06]  /*8a80*/  BRA `(.L_x_4187) ;  /* 0x0000000c00a47947 */ /* 0x000fec0003800000 */
.L_x_4190:
        /* <DEDUP_REMOVED lines=11> */
.L_x_4194:
[----:B------:R0:W-:Y:S01]  /*8b40*/  STG.E desc[UR36][R8.64], R5 ;  /* 0x0000000508007986 */ /* 0x0001e2000c101924 */
[----:B------:R-:W-:Y:S01]  /*8b50*/  IMAD.MOV.U32 R23, RZ, RZ, R25 ;  /* 0x000000ffff177224 */ /* 0x000fe200078e0019 */
[----:B------:R-:W-:Y:S06]  /*8b60*/  BRA `(.L_x_4187) ;  /* 0x0000000c006c7947 */ /* 0x000fec0003800000 */
.L_x_4193:
[----:B------:R0:W-:Y:S01]  /*8b70*/  STG.E.U16 desc[UR36][R8.64], R5 ;  /* 0x0000000508007986 */ /* 0x0001e2000c101524 */
[----:B------:R-:W-:Y:S01]  /*8b80*/  IMAD.MOV.U32 R23, RZ, RZ, R25 ;  /* 0x000000ffff177224 */ /* 0x000fe200078e0019 */
[----:B------:R-:W-:Y:S06]  /*8b90*/  BRA `(.L_x_4187) ;  /* 0x0000000c00607947 */ /* 0x000fec0003800000 */
.L_x_4189:
        /* <DEDUP_REMOVED lines=10> */
.L_x_4196:
[----:B------:R-:W0:Y:S01]  /*8c40*/  I2F.S16 R0, R5 ;  /* 0x0000000500007306 */ /* 0x000e220000101400 */
[----:B------:R-:W-:Y:S01]  /*8c50*/  IMAD.MOV.U32 R23, RZ, RZ, R25 ;  /* 0x000000ffff177224 */ /* 0x000fe200078e0019 */
[----:B0-----:R-:W-:-:S05]  /*8c60*/  F2FP.F16.F32.PACK_AB R0, RZ, R0 ;  /* 0x00000000ff00723e */ /* 0x001fca00000000ff */
[----:B------:R1:W-:Y:S01]  /*8c70*/  STG.E.U16 desc[UR36][R8.64], R0 ;  /* 0x0000000008007986 */ /* 0x0003e2000c101524 */
[----:B------:R-:W-:Y:S05]  /*8c80*/  BRA `(.L_x_4187) ;  /* 0x0000000c00247947 */ /* 0x000fea0003800000 */
.L_x_4195:
        /* <DEDUP_REMOVED lines=11> */
.L_x_4198:
[----:B------:R-:W0:Y:S01]  /*8d40*/  I2F.S16 R5, R5 ;  /* 0x0000000500057306 */ /* 0x000e220000101400 */
[----:B------:R-:W-:Y:S01]  /*8d50*/  IMAD.MOV.U32 R23, RZ, RZ, R25 ;  /* 0x000000ffff177224 */ /* 0x000fe200078e0019 */
[----:B0-----:R-:W-:-:S04]  /*8d60*/  F2FP.F16.F32.PACK_AB R3, RZ, R5 ;  /* 0x00000005ff03723e */ /* 0x001fc800000000ff */
[----:B------:R-:W-:-:S05]  /*8d70*/  PRMT R3, R3, 0x5410, RZ ;  /* 0x0000541003037816 */ /* 0x000fca00000000ff */
[----:B------:R4:W-:Y:S01]  /*8d80*/  STG.E desc[UR36][R8.64], R3 ;  /* 0x0000000308007986 */ /* 0x0009e2000c101924 */
[----:B------:R-:W-:Y:S05]  /*8d90*/  BRA `(.L_x_4187) ;  /* 0x0000000800e07947 */ /* 0x000fea0003800000 */
.L_x_4197:
[----:B------:R-:W0:Y:S01]  /*8da0*/  I2F.F64.S16 R4, R5 ;  /* 0x0000000500047312 */ /* 0x000e220000101c00 */
[----:B------:R-:W-:Y:S01]  /*8db0*/  IMAD.MOV.U32 R23, RZ, RZ, R25 ;  /* 0x000000ffff177224 */ /* 0x000fe200078e0019 */
[----:B0-----:R0:W-:Y:S01]  /*8dc0*/  STG.E.64 desc[UR36][R8.64], R4 ;  /* 0x0000000408007986 */ /* 0x0011e2000c101b24 */
[----:B------:R-:W-:Y:S05]  /*8dd0*/  BRA `(.L_x_4187) ;  /* 0x0000000800d07947 */ /* 0x000fea0003800000 */
.L_x_4188:
        /* <DEDUP_REMOVED lines=12> */
.L_x_4201:
[----:B------:R-:W0:Y:S01]  /*8ea0*/  I2F.F64.S16 R4, R5 ;  /* 0x0000000500047312 */ /* 0x000e220000101c00 */
[----:B------:R-:W-:Y:S01]  /*8eb0*/  CS2R R6, SRZ ;  /* 0x0000000000067805 */ /* 0x000fe2000001ff00 */
[----:B------:R-:W-:-:S04]  /*8ec0*/  IMAD.MOV.U32 R23, RZ, RZ, R25 ;  /* 0x000000ffff177224 */ /* 0x000fc800078e0019 */
[----:B0-----:R0:W-:Y:S01]  /*8ed0*/  STG.E.128 desc[UR36][R8.64], R4 ;  /* 0x0000000408007986 */ /* 0x0011e2000c101d24 */
[----:B------:R-:W-:Y:S05]  /*8ee0*/  BRA `(.L_x_4187) ;  /* 0x00000008008c7947 */ /* 0x000fea0003800000 */
.L_x_4200:
        /* <DEDUP_REMOVED lines=21> */
.L_x_4205:
[----:B------:R-:W-:Y:S05]  /*9040*/  BSYNC B0 ;  /* 0x0000000000007941 */ /* 0x000fea0003800000 */
.L_x_4204:
[----:B------:R-:W-:Y:S01]  /*9050*/  LOP3.LUT R7, R0, R7, RZ, 0xfc, !PT ;  /* 0x0000000700077212 */ /* 0x000fe200078efcff */
[----:B------:R-:W-:-:S04]  /*9060*/  IMAD.MOV.U32 R23, RZ, RZ, R25 ;  /* 0x000000ffff177224 */ /* 0x000fc800078e0019 */
[----:B------:R0:W-:Y:S01]  /*9070*/  STG.E.U8 desc[UR36][R8.64], R7 ;  /* 0x0000000708007986 */ /* 0x0001e2000c101124 */
[----:B------:R-:W-:Y:S05]  /*9080*/  BRA `(.L_x_4187) ;  /* 0x0000000800247947 */ /* 0x000fea0003800000 */
.L_x_4203:
        /* <DEDUP_REMOVED lines=13> */
.L_x_4207:
[----:B------:R-:W-:Y:S01]  /*9160*/  IMAD.MOV.U32 R0, RZ, RZ, 0x7f ;  /* 0x0000007fff007424 */ /* 0x000fe200078e00ff */
[----:B------:R-:W-:-:S04]  /*9170*/  ISETP.GT.U32.AND P0, PT, R3, 0x7f800000, PT ;  /* 0x7f8000000300780c */ /* 0x000fc80003f04070 */
[----:B------:R-:W-:-:S09]  /*9180*/  SEL R0, R0, 0x7c, P0 ;  /* 0x0000007c00007807 */ /* 0x000fd20000000000 */
.L_x_4208:
[----:B------:R-:W-:Y:S05]  /*9190*/  BSYNC B0 ;  /* 0x0000000000007941 */ /* 0x000fea0003800000 */
.L_x_4206:
[----:B------:R-:W-:Y:S01]  /*91a0*/  LOP3.LUT R3, R5, 0x80000000, RZ, 0xc0, !PT ;  /* 0x8000000005037812 */ /* 0x000fe200078ec0ff */
[----:B------:R-:W-:-:S03]  /*91b0*/  IMAD.MOV.U32 R23, RZ, RZ, R25 ;  /* 0x000000ffff177224 */ /* 0x000fc600078e0019 */
[----:B------:R-:W-:-:S04]  /*91c0*/  SHF.R.U32.HI R3, RZ, 0x18, R3 ;  /* 0x00000018ff037819 */ /* 0x000fc80000011603 */
[----:B------:R-:W-:-:S05]  /*91d0*/  LOP3.LUT R3, R0, R3, RZ, 0xfc, !PT ;  /* 0x0000000300037212 */ /* 0x000fca00078efcff */
[----:B------:R0:W-:Y:S01]  /*91e0*/  STG.E.U8 desc[UR36][R8.64], R3 ;  /* 0x0000000308007986 */ /* 0x0001e2000c101124 */
[----:B------:R-:W-:Y:S05]  /*91f0*/  BRA `(.L_x_4187) ;  /* 0x0000000400c87947 */ /* 0x000fea0003800000 */
.L_x_4202:
[----:B------:R-:W0:Y:S01]  /*9200*/  I2F.S16 R0, R5 ;  /* 0x0000000500007306 */ /* 0x000e220000101400 */
[----:B------:R-:W-:Y:S01]  /*9210*/  IMAD.MOV.U32 R23, RZ, RZ, R25 ;  /* 0x000000ffff177224 */ /* 0x000fe200078e0019 */
[----:B0-----:R-:W-:-:S05]  /*9220*/  F2FP.BF16.F32.PACK_AB R0, RZ, R0 ;  /* 0x00000000ff00723e */ /* 0x001fca00000010ff */
[----:B------:R0:W-:Y:S01]  /*9230*/  STG.E.U16 desc[UR36][R8.64], R0 ;  /* 0x0000000008007986 */ /* 0x0001e2000c101524 */
[----:B------:R-:W-:Y:S05]  /*9240*/  BRA `(.L_x_4187) ;  /* 0x0000000400b47947 */ /* 0x000fea0003800000 */
.L_x_4199:
        /* <DEDUP_REMOVED lines=11> */
.L_x_4211:
        /* <DEDUP_REMOVED lines=17> */
.L_x_4214:
[----:B------:R-:W-:-:S04]  /*9410*/  LOP3.LUT R3, R5, 0x80000000, RZ, 0xc0, !PT ;  /* 0x8000000005037812 */ /* 0x000fc800078ec0ff */
[----:B------:R-:W-:-:S04]  /*9420*/  SHF.R.U32.HI R3, RZ, 0x18, R3 ;  /* 0x00000018ff037819 */ /* 0x000fc80000011603 */
[----:B------:R-:W-:-:S04]  /*9430*/  LOP3.LUT R0, R0, R3, RZ, 0xfc, !PT ;  /* 0x0000000300007212 */ /* 0x000fc800078efcff */
[----:B------:R-:W-:-:S07]  /*9440*/  PRMT R4, R0, 0x7610, R4 ;  /* 0x0000761000047816 */ /* 0x000fce0000000004 */
.L_x_4213:
[----:B------:R-:W-:Y:S05]  /*9450*/  BSYNC B0 ;  /* 0x0000000000007941 */ /* 0x000fea0003800000 */
.L_x_4212:
[----:B------:R0:W-:Y:S01]  /*9460*/  STG.E.U8 desc[UR36][R8.64], R4 ;  /* 0x0000000408007986 */ /* 0x0001e2000c101124 */
[----:B------:R-:W-:Y:S01]  /*9470*/  IMAD.MOV.U32 R23, RZ, RZ, R25 ;  /* 0x000000ffff177224 */ /* 0x000fe200078e0019 */
[----:B------:R-:W-:Y:S06]  /*9480*/  BRA `(.L_x_4187) ;  /* 0x0000000400247947 */ /* 0x000fec0003800000 */
.L_x_4210:
        /* <DEDUP_REMOVED lines=17> */
.L_x_4217:
[----:B------:R-:W-:-:S04]  /*95a0*/  LOP3.LUT R3, R5, 0x80000000, RZ, 0xc0, !PT ;  /* 0x8000000005037812 */ /* 0x000fc800078ec0ff */
[----:B------:R-:W-:-:S04]  /*95b0*/  SHF.R.U32.HI R3, RZ, 0x18, R3 ;  /* 0x00000018ff037819 */ /* 0x000fc80000011603 */
[----:B------:R-:W-:-:S04]  /*95c0*/  LOP3.LUT R0, R0, R3, RZ, 0xfc, !PT ;  /* 0x0000000300007212 */ /* 0x000fc800078efcff */
[----:B------:R-:W-:-:S07]  /*95d0*/  PRMT R4, R0, 0x7610, R4 ;  /* 0x0000761000047816 */ /* 0x000fce0000000004 */
.L_x_4216:
[----:B------:R-:W-:Y:S05]  /*95e0*/  BSYNC B0 ;  /* 0x0000000000007941 */ /* 0x000fea0003800000 */
.L_x_4215:
[----:B------:R0:W-:Y:S01]  /*95f0*/  STG.E.U8 desc[UR36][R8.64], R4 ;  /* 0x0000000408007986 */ /* 0x0001e2000c101124 */
[----:B------:R-:W-:Y:S01]  /*9600*/  IMAD.MOV.U32 R23, RZ, RZ, R25 ;  /* 0x000000ffff177224 */ /* 0x000fe200078e0019 */
[----:B------:R-:W-:Y:S06]  /*9610*/  BRA `(.L_x_4187) ;  /* 0x0000000000c07947 */ /* 0x000fec0003800000 */
.L_x_4209:
        /* <DEDUP_REMOVED lines=23> */
.L_x_4192:
        /* <DEDUP_REMOVED lines=16> */
.L_x_4220:
[----:B------:R-:W-:Y:S01]  /*9890*/  IMAD.MOV.U32 R23, RZ, RZ, R25 ;  /* 0x000000ffff177224 */ /* 0x000fe200078e0019 */
[----:B------:R-:W-:Y:S06]  /*98a0*/  BRA `(.L_x_4187) ;  /* 0x00000000001c7947 */ /* 0x000fec0003800000 */
.L_x_4219:
[--C-:B------:R-:W-:Y:S01]  /*98b0*/  SHF.R.S32.HI R7, RZ, 0x1f, R5.reuse ;  /* 0x0000001fff077819 */ /* 0x100fe20000011405 */
[----:B------:R-:W-:Y:S02]  /*98c0*/  IMAD.MOV.U32 R6, RZ, RZ, R5 ;  /* 0x000000ffff067224 */ /* 0x000fe400078e0005 */
[----:B------:R-:W-:-:S03]  /*98d0*/  IMAD.MOV.U32 R23, RZ, RZ, R25 ;  /* 0x000000ffff177224 */ /* 0x000fc600078e0019 */
[----:B------:R0:W-:Y:S01]  /*98e0*/  STG.E.64 desc[UR36][R8.64], R6 ;  /* 0x0000000608007986 */ /* 0x0001e2000c101b24 */
[----:B------:R-:W-:Y:S05]  /*98f0*/  BRA `(.L_x_4187) ;  /* 0x0000000000087947 */ /* 0x000fea0003800000 */
.L_x_4218:
[----:B------:R0:W-:Y:S01]  /*9900*/  STG.E desc[UR36][R8.64], R5 ;  /* 0x0000000508007986 */ /* 0x0001e2000c101924 */
[----:B------:R-:W-:-:S07]  /*9910*/  IMAD.MOV.U32 R23, RZ, RZ, R25 ;  /* 0x000000ffff177224 */ /* 0x000fce00078e0019 */
.L_x_4187:
[----:B------:R-:W-:Y:S05]  /*9920*/  BSYNC B6 ;  /* 0x0000000000067941 */ /* 0x000fea0003800000 */
.L_x_4186:
        /* <DEDUP_REMOVED lines=23> */
.L_x_4226:
[----:B------:R0:W-:Y:S01]  /*9aa0*/  STG.E.U8 desc[UR36][R8.64], R26 ;  /* 0x0000001a08007986 */ /* 0x0001e2000c101124 */
[----:B------:R-:W-:Y:S05]  /*9ab0*/  BRA `(.L_x_4228) ;  /* 0x0000000c00507947 */ /* 0x000fea0003800000 */
.L_x_4225:
        /* <DEDUP_REMOVED lines=9> */
.L_x_4230:
[----:B------:R0:W-:Y:S01]  /*9b50*/  STG.E desc[UR36][R8.64], R26 ;  /* 0x0000001a08007986 */ /* 0x0001e2000c101924 */
[----:B------:R-:W-:Y:S05]  /*9b60*/  BRA `(.L_x_4228) ;  /* 0x0000000c00247947 */ /* 0x000fea0003800000 */
.L_x_4229:
[----:B------:R0:W-:Y:S01]  /*9b70*/  STG.E.U16 desc[UR36][R8.64], R26 ;  /* 0x0000001a08007986 */ /* 0x0001e2000c101524 */
[----:B------:R-:W-:Y:S05]  /*9b80*/  BRA `(.L_x_4228) ;  /* 0x0000000c001c7947 */ /* 0x000fea0003800000 */
.L_x_4224:
        /* <DEDUP_REMOVED lines=9> */
.L_x_4232:
[----:B------:R-:W0:Y:S02]  /*9c20*/  I2F.S16 R0, R26 ;  /* 0x0000001a00007306 */ /* 0x000e240000101400 */
[----:B0-----:R-:W-:-:S05]  /*9c30*/  F2FP.F16.F32.PACK_AB R0, RZ, R0 ;  /* 0x00000000ff00723e */ /* 0x001fca00000000ff */
[----:B------:R0:W-:Y:S01]  /*9c40*/  STG.E.U16 desc[UR36][R8.64], R0 ;  /* 0x0000000008007986 */ /* 0x0001e2000c101524 */
[----:B------:R-:W-:Y:S05]  /*9c50*/  BRA `(.L_x_4228) ;  /* 0x0000000800e87947 */ /* 0x000fea0003800000 */
.L_x_4231:
        /* <DEDUP_REMOVED lines=10> */
.L_x_4234:
[----:B------:R-:W0:Y:S02]  /*9d00*/  I2F.S16 R26, R26 ;  /* 0x0000001a001a7306 */ /* 0x000e240000101400 */
[----:B0-----:R-:W-:-:S04]  /*9d10*/  F2FP.F16.F32.PACK_AB R3, RZ, R26 ;  /* 0x0000001aff03723e */ /* 0x001fc800000000ff */
[----:B------:R-:W-:-:S05]  /*9d20*/  PRMT R3, R3, 0x5410, RZ ;  /* 0x0000541003037816 */ /* 0x000fca00000000ff */
[----:B------:R3:W-:Y:S01]  /*9d30*/  STG.E desc[UR36][R8.64], R3 ;  /* 0x0000000308007986 */ /* 0x0007e2000c101924 */
[----:B------:R-:W-:Y:S05]  /*9d40*/  BRA `(.L_x_4228) ;  /* 0x0000000800ac7947 */ /* 0x000fea0003800000 */
.L_x_4233:
[----:B------:R-:W0:Y:S02]  /*9d50*/  I2F.F64.S16 R26, R26 ;  /* 0x0000001a001a7312 */ /* 0x000e240000101c00 */
[----:B0-----:R4:W-:Y:S01]  /*9d60*/  STG.E.64 desc[UR36][R8.64], R26 ;  /* 0x0000001a08007986 */ /* 0x0019e2000c101b24 */
[----:B------:R-:W-:Y:S05]  /*9d70*/  BRA `(.L_x_4228) ;  /* 0x0000000800a07947 */ /* 0x000fea0003800000 */
.L_x_4223:
        /* <DEDUP_REMOVED lines=12> */
.L_x_4237:
[----:B------:R-:W0:Y:S01]  /*9e40*/  I2F.F64.S16 R4, R26 ;  /* 0x0000001a00047312 */ /* 0x000e220000101c00 */
[----:B------:R-:W-:-:S05]  /*9e50*/  CS2R R6, SRZ ;  /* 0x0000000000067805 */ /* 0x000fca000001ff00 */
[----:B0-----:R0:W-:Y:S01]  /*9e60*/  STG.E.128 desc[UR36][R8.64], R4 ;  /* 0x0000000408007986 */ /* 0x0011e2000c101d24 */
[----:B------:R-:W-:Y:S05]  /*9e70*/  BRA `(.L_x_4228) ;  /* 0x0000000800607947 */ /* 0x000fea0003800000 */
.L_x_4236:
        /* <DEDUP_REMOVED lines=21> */
.L_x_4241:
[----:B------:R-:W-:Y:S05]  /*9fd0*/  BSYNC B0 ;  /* 0x0000000000007941 */ /* 0x000fea0003800000 */
.L_x_4240:
[----:B------:R-:W-:-:S05]  /*9fe0*/  LOP3.LUT R5, R0, R5, RZ, 0xfc, !PT ;  /* 0x0000000500057212 */ /* 0x000fca00078efcff */
[----:B------:R0:W-:Y:S01]  /*9ff0*/  STG.E.U8 desc[UR36][R8.64], R5 ;  /* 0x0000000508007986 */ /* 0x0001e2000c101124 */
[----:B------:R-:W-:Y:S05]  /*a000*/  BRA `(.L_x_4228) ;  /* 0x0000000400fc7947 */ /* 0x000fea0003800000 */
.L_x_4239:
        /* <DEDUP_REMOVED lines=13> */
.L_x_4243:
[----:B------:R-:W-:Y:S01]  /*a0e0*/  IMAD.MOV.U32 R0, RZ, RZ, 0x7f ;  /* 0x0000007fff007424 */ /* 0x000fe200078e00ff */
[----:B------:R-:W-:-:S04]  /*a0f0*/  ISETP.GT.U32.AND P0, PT, R3, 0x7f800000, PT ;  /* 0x7f8000000300780c */ /* 0x000fc80003f04070 */
[----:B------:R-:W-:-:S09]  /*a100*/  SEL R0, R0, 0x7c, P0 ;  /* 0x0000007c00007807 */ /* 0x000fd20000000000 */
.L_x_4244:
[----:B------:R-:W-:Y:S05]  /*a110*/  BSYNC B0 ;  /* 0x0000000000007941 */ /* 0x000fea0003800000 */
.L_x_4242:
[----:B------:R-:W-:-:S04]  /*a120*/  LOP3.LUT R3, R5, 0x80000000, RZ, 0xc0, !PT ;  /* 0x8000000005037812 */ /* 0x000fc800078ec0ff */
[----:B------:R-:W-:-:S04]  /*a130*/  SHF.R.U32.HI R3, RZ, 0x18, R3 ;  /* 0x00000018ff037819 */ /* 0x000fc80000011603 */
[----:B------:R-:W-:-:S05]  /*a140*/  LOP3.LUT R3, R0, R3, RZ, 0xfc, !PT ;  /* 0x0000000300037212 */ /* 0x000fca00078efcff */
[----:B------:R0:W-:Y:S01]  /*a150*/  STG.E.U8 desc[UR36][R8.64], R3 ;  /* 0x0000000308007986 */ /* 0x0001e2000c101124 */
[----:B------:R-:W-:Y:S05]  /*a160*/  BRA `(.L_x_4228) ;  /* 0x0000000400a47947 */ /* 0x000fea0003800000 */
.L_x_4238:
[----:B------:R-:W0:Y:S02]  /*a170*/  I2F.S16 R0, R26 ;  /* 0x0000001a00007306 */ /* 0x000e240000101400 */
[----:B0-----:R-:W-:-:S05]  /*a180*/  F2FP.BF16.F32.PACK_AB R0, RZ, R0 ;  /* 0x00000000ff00723e */ /* 0x001fca00000010ff */
[----:B------:R0:W-:Y:S01]  /*a190*/  STG.E.U16 desc[UR36][R8.64], R0 ;  /* 0x0000000008007986 */ /* 0x0001e2000c101524 */
[----:B------:R-:W-:Y:S05]  /*a1a0*/  BRA `(.L_x_4228) ;  /* 0x0000000400947947 */ /* 0x000fea0003800000 */
.L_x_4235:
        /* <DEDUP_REMOVED lines=10> */
.L_x_4247:
        /* <DEDUP_REMOVED lines=17> */
.L_x_4250:
[----:B------:R-:W-:-:S04]  /*a360*/  LOP3.LUT R3, R5, 0x80000000, RZ, 0xc0, !PT ;  /* 0x8000000005037812 */ /* 0x000fc800078ec0ff */
[----:B------:R-:W-:-:S04]  /*a370*/  SHF.R.U32.HI R3, RZ, 0x18, R3 ;  /* 0x00000018ff037819 */ /* 0x000fc80000011603 */
[----:B------:R-:W-:-:S04]  /*a380*/  LOP3.LUT R0, R0, R3, RZ, 0xfc, !PT ;  /* 0x0000000300007212 */ /* 0x000fc800078efcff */
[----:B------:R-:W-:-:S07]  /*a390*/  PRMT R4, R0, 0x7610, R4 ;  /* 0x0000761000047816 */ /* 0x000fce0000000004 */
.L_x_4249:
[----:B------:R-:W-:Y:S05]  /*a3a0*/  BSYNC B0 ;  /* 0x0000000000007941 */ /* 0x000fea0003800000 */
.L_x_4248:
[----:B------:R0:W-:Y:S01]  /*a3b0*/  STG.E.U8 desc[UR36][R8.64], R4 ;  /* 0x0000000408007986 */ /* 0x0001e2000c101124 */
[----:B------:R-:W-:Y:S05]  /*a3c0*/  BRA `(.L_x_4228) ;  /* 0x00000004000c7947 */ /* 0x000fea0003800000 */
.L_x_4246:
        /* <DEDUP_REMOVED lines=17> */
.L_x_4253:
[----:B------:R-:W-:-:S04]  /*a4e0*/  LOP3.LUT R3, R5, 0x80000000, RZ, 0xc0, !PT ;  /* 0x8000000005037812 */ /* 0x000fc800078ec0ff */
[----:B------:R-:W-:-:S04]  /*a4f0*/  SHF.R.U32.HI R3, RZ, 0x18, R3 ;  /* 0x00000018ff037819 */ /* 0x000fc80000011603 */
[----:B------:R-:W-:-:S04]  /*a500*/  LOP3.LUT R0, R0, R3, RZ, 0xfc, !PT ;  /* 0x0000000300007212 */ /* 0x000fc800078efcff */
[----:B------:R-:W-:-:S07]  /*a510*/  PRMT R4, R0, 0x7610, R4 ;  /* 0x0000761000047816 */ /* 0x000fce0000000004 */
.L_x_4252:
[----:B------:R-:W-:Y:S05]  /*a520*/  BSYNC B0 ;  /* 0x0000000000007941 */ /* 0x000fea0003800000 */
.L_x_4251:
[----:B------:R0:W-:Y:S01]  /*a530*/  STG.E.U8 desc[UR36][R8.64], R4 ;  /* 0x0000000408007986 */ /* 0x0001e2000c101124 */
[----:B------:R-:W-:Y:S05]  /*a540*/  BRA `(.L_x_4228) ;  /* 0x0000000000ac7947 */ /* 0x000fea0003800000 */
.L_x_4245:
        /* <DEDUP_REMOVED lines=22> */
.L_x_4227:
        /* <DEDUP_REMOVED lines=16> */
.L_x_4256:
[----:B------:R-:W-:Y:S05]  /*a7b0*/  BRA `(.L_x_4228) ;  /* 0x0000000000107947 */ /* 0x000fea0003800000 */
.L_x_4255:
[----:B------:R-:W-:-:S05]  /*a7c0*/  SHF.R.S32.HI R27, RZ, 0x1f, R26 ;  /* 0x0000001fff1b7819 */ /* 0x000fca000001141a */
[----:B------:R0:W-:Y:S01]  /*a7d0*/  STG.E.64 desc[UR36][R8.64], R26 ;  /* 0x0000001a08007986 */ /* 0x0001e2000c101b24 */
[----:B------:R-:W-:Y:S05]  /*a7e0*/  BRA `(.L_x_4228) ;  /* 0x0000000000047947 */ /* 0x000fea0003800000 */
.L_x_4254:
[----:B------:R0:W-:Y:S02]  /*a7f0*/  STG.E desc[UR36][R8.64], R26 ;  /* 0x0000001a08007986 */ /* 0x0001e4000c101924 */
.L_x_4228:
        /* <DEDUP_REMOVED lines=23> */
.L_x_4260:
[----:B------:R0:W-:Y:S01]  /*a970*/  STG.E.U8 desc[UR36][R8.64], R18 ;  /* 0x0000001208007986 */ /* 0x0001e2000c101124 */
[----:B------:R-:W-:Y:S05]  /*a980*/  BRA `(.L_x_4262) ;  /* 0x0000000c00587947 */ /* 0x000fea0003800000 */
.L_x_4259:
        /* <DEDUP_REMOVED lines=10> */
.L_x_4264:
[----:B------:R0:W-:Y:S01]  /*aa30*/  STG.E desc[UR36][R8.64], R18 ;  /* 0x0000001208007986 */ /* 0x0001e2000c101924 */
[----:B------:R-:W-:Y:S05]  /*aa40*/  BRA `(.L_x_4262) ;  /* 0x0000000c00287947 */ /* 0x000fea0003800000 */
.L_x_4263:
[----:B------:R0:W-:Y:S01]  /*aa50*/  STG.E.U16 desc[UR36][R8.64], R18 ;  /* 0x0000001208007986 */ /* 0x0001e2000c101524 */
[----:B------:R-:W-:Y:S05]  /*aa60*/  BRA `(.L_x_4262) ;  /* 0x0000000c00207947 */ /* 0x000fea0003800000 */
.L_x_4258:
        /* <DEDUP_REMOVED lines=9> */
.L_x_4266:
[----:B------:R-:W0:Y:S02]  /*ab00*/  I2F.S16 R0, R18 ;  /* 0x0000001200007306 */ /* 0x000e240000101400 */
[----:B0-----:R-:W-:-:S05]  /*ab10*/  F2FP.F16.F32.PACK_AB R0, RZ, R0 ;  /* 0x00000000ff00723e */ /* 0x001fca00000000ff */
[----:B------:R4:W-:Y:S01]  /*ab20*/  STG.E.U16 desc[UR36][R8.64], R0 ;  /* 0x0000000008007986 */ /* 0x0009e2000c101524 */
[----:B------:R-:W-:Y:S05]  /*ab30*/  BRA `(.L_x_4262) ;  /* 0x0000000800ec7947 */ /* 0x000fea0003800000 */
.L_x_4265:
        /* <DEDUP_REMOVED lines=10> */
.L_x_4268:
[----:B------:R-:W0:Y:S02]  /*abe0*/  I2F.S16 R18, R18 ;  /* 0x0000001200127306 */ /* 0x000e240000101400 */
[----:B0-----:R-:W-:-:S04]  /*abf0*/  F2FP.F16.F32.PACK_AB R3, RZ, R18 ;  /* 0x00000012ff03723e */ /* 0x001fc800000000ff */
[----:B------:R-:W-:-:S05]  /*ac00*/  PRMT R3, R3, 0x5410, RZ ;  /* 0x0000541003037816 */ /* 0x000fca00000000ff */
[----:B------:R2:W-:Y:S01]  /*ac10*/  STG.E desc[UR36][R8.64], R3 ;  /* 0x0000000308007986 */ /* 0x0005e2000c101924 */
[----:B------:R-:W-:Y:S05]  /*ac20*/  BRA `(.L_x_4262) ;  /* 0x0000000800b07947 */ /* 0x000fea0003800000 */
.L_x_4267:
[----:B------:R-:W0:Y:S02]  /*ac30*/  I2F.F64.S16 R4, R18 ;  /* 0x0000001200047312 */ /* 0x000e240000101c00 */
[----:B0-----:R0:W-:Y:S01]  /*ac40*/  STG.E.64 desc[UR36][R8.64], R4 ;  /* 0x0000000408007986 */ /* 0x0011e2000c101b24 */
[----:B------:R-:W-:Y:S05]  /*ac50*/  BRA `(.L_x_4262) ;  /* 0x0000000800a47947 */ /* 0x000fea0003800000 */
.L_x_4257:
        /* <DEDUP_REMOVED lines=12> */
.L_x_4271:
[----:B------:R-:W0:Y:S01]  /*ad20*/  I2F.F64.S16 R4, R18 ;  /* 0x0000001200047312 */ /* 0x000e220000101c00 */
[----:B------:R-:W-:-:S05]  /*ad30*/  CS2R R6, SRZ ;  /* 0x0000000000067805 */ /* 0x000fca000001ff00 */
[----:B0-----:R0:W-:Y:S01]  /*ad40*/  STG.E.128 desc[UR36][R8.64], R4 ;  /* 0x0000000408007986 */ /* 0x0011e2000c101d24 */
[----:B------:R-:W-:Y:S05]  /*ad50*/  BRA `(.L_x_4262) ;  /* 0x0000000800647947 */ /* 0x000fea0003800000 */
.L_x_4270:
        /* <DEDUP_REMOVED lines=21> */
.L_x_4275:
[----:B------:R-:W-:Y:S05]  /*aeb0*/  BSYNC B0 ;  /* 0x0000000000007941 */ /* 0x000fea0003800000 */
.L_x_4274:
[----:B------:R-:W-:-:S05]  /*aec0*/  LOP3.LUT R5, R0, R5, RZ, 0xfc, !PT ;  /* 0x0000000500057212 */ /* 0x000fca00078efcff */
[----:B------:R0:W-:Y:S01]  /*aed0*/  STG.E.U8 desc[UR36][R8.64], R5 ;  /* 0x0000000508007986 */ /* 0x0001e2000c101124 */
[----:B------:R-:W-:Y:S05]  /*aee0*/  BRA `(.L_x_4262) ;  /* 0x0000000800007947 */ /* 0x000fea0003800000 */
.L_x_4273:
        /* <DEDUP_REMOVED lines=13> */
.L_x_4277:
[----:B------:R-:W-:Y:S01]  /*afc0*/  IMAD.MOV.U32 R0, RZ, RZ, 0x7f ;  /* 0x0000007fff007424 */ /* 0x000fe200078e00ff */
[----:B------:R-:W-:-:S04]  /*afd0*/  ISETP.GT.U32.AND P0, PT, R3, 0x7f800000, PT ;  /* 0x7f8000000300780c */ /* 0x000fc80003f04070 */
[----:B------:R-:W-:-:S09]  /*afe0*/  SEL R0, R0, 0x7c, P0 ;  /* 0x0000007c00007807 */ /* 0x000fd20000000000 */
.L_x_4278:
[----:B------:R-:W-:Y:S05]  /*aff0*/  BSYNC B0 ;  /* 0x0000000000007941 */ /* 0x000fea0003800000 */
.L_x_4276:
[----:B------:R-:W-:-:S04]  /*b000*/  LOP3.LUT R3, R5, 0x80000000, RZ, 0xc0, !PT ;  /* 0x8000000005037812 */ /* 0x000fc800078ec0ff */
[----:B------:R-:W-:-:S04]  /*b010*/  SHF.R.U32.HI R3, RZ, 0x18, R3 ;  /* 0x00000018ff037819 */ /* 0x000fc80000011603 */
[----:B------:R-:W-:-:S05]  /*b020*/  LOP3.LUT R3, R0, R3, RZ, 0xfc, !PT ;  /* 0x0000000300037212 */ /* 0x000fca00078efcff */
[----:B------:R0:W-:Y:S01]  /*b030*/  STG.E.U8 desc[UR36][R8.64], R3 ;  /* 0x0000000308007986 */ /* 0x0001e2000c101124 */
[----:B------:R-:W-:Y:S05]  /*b040*/  BRA `(.L_x_4262) ;  /* 0x0000000400a87947 */ /* 0x000fea0003800000 */
.L_x_4272:
[----:B------:R-:W0:Y:S02]  /*b050*/  I2F.S16 R0, R18 ;  /* 0x0000001200007306 */ /* 0x000e240000101400 */
[----:B0-----:R-:W-:-:S05]  /*b060*/  F2FP.BF16.F32.PACK_AB R0, RZ, R0 ;  /* 0x00000000ff00723e */ /* 0x001fca00000010ff */
[----:B------:R0:W-:Y:S01]  /*b070*/  STG.E.U16 desc[UR36][R8.64], R0 ;  /* 0x0000000008007986 */ /* 0x0001e2000c101524 */
[----:B------:R-:W-:Y:S05]  /*b080*/  BRA `(.L_x_4262) ;  /* 0x0000000400987947 */ /* 0x000fea0003800000 */
.L_x_4269:
        /* <DEDUP_REMOVED lines=10> */
.L_x_4281:
        /* <DEDUP_REMOVED lines=17> */
.L_x_4284:
[----:B------:R-:W-:-:S04]  /*b240*/  LOP3.LUT R3, R5, 0x80000000, RZ, 0xc0, !PT ;  /* 0x8000000005037812 */ /* 0x000fc800078ec0ff */
[----:B------:R-:W-:-:S04]  /*b250*/  SHF.R.U32.HI R3, RZ, 0x18, R3 ;  /* 0x00000018ff037819 */ /* 0x000fc80000011603 */
[----:B------:R-:W-:-:S04]  /*b260*/  LOP3.LUT R0, R0, R3, RZ, 0xfc, !PT ;  /* 0x0000000300007212 */ /* 0x000fc800078efcff */
[----:B------:R-:W-:-:S07]  /*b270*/  PRMT R4, R0, 0x7610, R4 ;  /* 0x0000761000047816 */ /* 0x000fce0000000004 */
.L_x_4283:
[----:B------:R-:W-:Y:S05]  /*b280*/  BSYNC B0 ;  /* 0x0000000000007941 */ /* 0x000fea0003800000 */
.L_x_4282:
[----:B------:R0:W-:Y:S01]  /*b290*/  STG.E.U8 desc[UR36][R8.64], R4 ;  /* 0x0000000408007986 */ /* 0x0001e2000c101124 */
[----:B------:R-:W-:Y:S05]  /*b2a0*/  BRA `(.L_x_4262) ;  /* 0x0000000400107947 */ /* 0x000fea0003800000 */
.L_x_4280:
        /* <DEDUP_REMOVED lines=17> */
.L_x_4287:
[----:B------:R-:W-:-:S04]  /*b3c0*/  LOP3.LUT R3, R5, 0x80000000, RZ, 0xc0, !PT ;  /* 0x8000000005037812 */ /* 0x000fc800078ec0ff */
[----:B------:R-:W-:-:S04]  /*b3d0*/  SHF.R.U32.HI R3, RZ, 0x18, R3 ;  /* 0x00000018ff037819 */ /* 0x000fc80000011603 */
[----:B------:R-:W-:-:S04]  /*b3e0*/  LOP3.LUT R0, R0, R3, RZ, 0xfc, !PT ;  /* 0x0000000300007212 */ /* 0x000fc800078efcff */
[----:B------:R-:W-:-:S07]  /*b3f0*/  PRMT R4, R0, 0x7610, R4 ;  /* 0x0000761000047816 */ /* 0x000fce0000000004 */
.L_x_4286:
[----:B------:R-:W-:Y:S05]  /*b400*/  BSYNC B0 ;  /* 0x0000000000007941 */ /* 0x000fea0003800000 */
.L_x_4285:
[----:B------:R0:W-:Y:S01]  /*b410*/  STG.E.U8 desc[UR36][R8.64], R4 ;  /* 0x0000000408007986 */ /* 0x0001e2000c101124 */
[----:B------:R-:W-:Y:S05]  /*b420*/  BRA `(.L_x_4262) ;  /* 0x0000000000b07947 */ /* 0x000fea0003800000 */
.L_x_4279:
        /* <DEDUP_REMOVED lines=22> */
.L_x_4261:
        /* <DEDUP_REMOVED lines=16> */
.L_x_4290:
[----:B------:R-:W-:Y:S05]  /*b690*/  BRA `(.L_x_4262) ;  /* 0x0000000000147947 */ /* 0x000fea0003800000 */
.L_x_4289:
[--C-:B------:R-:W-:Y:S01]  /*b6a0*/  SHF.R.S32.HI R5, RZ, 0x1f, R18.reuse ;  /* 0x0000001fff057819 */ /* 0x100fe20000011412 */
[----:B------:R-:W-:-:S05]  /*b6b0*/  IMAD.MOV.U32 R4, RZ, RZ, R18 ;  /* 0x000000ffff047224 */ /* 0x000fca00078e0012 */
[----:B------:R0:W-:Y:S01]  /*b6c0*/  STG.E.64 desc[UR36][R8.64], R4 ;  /* 0x0000000408007986 */ /* 0x0001e2000c101b24 */
[----:B------:R-:W-:Y:S05]  /*b6d0*/  BRA `(.L_x_4262) ;  /* 0x0000000000047947 */ /* 0x000fea0003800000 */
.L_x_4288:
[----:B------:R0:W-:Y:S02]  /*b6e0*/  STG.E desc[UR36][R8.64], R18 ;  /* 0x0000001208007986 */ /* 0x0001e4000c101924 */
.L_x_4262:
[----:B------:R-:W-:-:S07]  /*b6f0*/  VIADD R23, R23, 0x80 ;  /* 0x0000008017177836 */ /* 0x000fce0000000000 */
.L_x_4222:
[----:B------:R-:W-:Y:S05]  /*b700*/  BSYNC B6 ;  /* 0x0000000000067941 */ /* 0x000fea0003800000 */
.L_x_4221:
        /* <DEDUP_REMOVED lines=21> */
.L_x_4294:
[----:B------:R-:W-:Y:S01]  /*b860*/  STG.E.U8 desc[UR36][R2.64], R22 ;  /* 0x0000001602007986 */ /* 0x000fe2000c101124 */
[----:B------:R-:W-:Y:S05]  /*b870*/  EXIT ;  /* 0x000000000000794d */ /* 0x000fea0003800000 */
.L_x_4293:
        /* <DEDUP_REMOVED lines=9> */
.L_x_4297:
[----:B------:R-:W-:Y:S01]  /*b910*/  STG.E desc[UR36][R2.64], R22 ;  /* 0x0000001602007986 */ /* 0x000fe2000c101924 */
[----:B------:R-:W-:Y:S05]  /*b920*/  EXIT ;  /* 0x000000000000794d */ /* 0x000fea0003800000 */
.L_x_4296:
[----:B------:R-:W-:Y:S01]  /*b930*/  STG.E.U16 desc[UR36][R2.64], R22 ;  /* 0x0000001602007986 */ /* 0x000fe2000c101524 */
[----:B------:R-:W-:Y:S05]  /*b940*/  EXIT ;  /* 0x000000000000794d */ /* 0x000fea0003800000 */
.L_x_4292:
        /* <DEDUP_REMOVED lines=9> */
.L_x_4299:
[----:B------:R-:W0:Y:S02]  /*b9e0*/  I2F.S16 R0, R22 ;  /* 0x0000001600007306 */ /* 0x000e240000101400 */
[----:B0-----:R-:W-:-:S05]  /*b9f0*/  F2FP.F16.F32.PACK_AB R0, RZ, R0 ;  /* 0x00000000ff00723e */ /* 0x001fca00000000ff */
[----:B------:R-:W-:Y:S01]  /*ba00*/  STG.E.U16 desc[UR36][R2.64], R0 ;  /* 0x0000000002007986 */ /* 0x000fe2000c101524 */
[----:B------:R-:W-:Y:S05]  /*ba10*/  EXIT ;  /* 0x000000000000794d */ /* 0x000fea0003800000 */
.L_x_4298:
        /* <DEDUP_REMOVED lines=10> */
.L_x_4301:
[----:B------:R-:W0:Y:S02]  /*bac0*/  I2F.S16 R22, R22 ;  /* 0x0000001600167306 */ /* 0x000e240000101400 */
[----:B0-----:R-:W-:-:S04]  /*bad0*/  F2FP.F16.F32.PACK_AB R5, RZ, R22 ;  /* 0x00000016ff05723e */ /* 0x001fc800000000ff */
[----:B------:R-:W-:-:S05]  /*bae0*/  PRMT R5, R5, 0x5410, RZ ;  /* 0x0000541005057816 */ /* 0x000fca00000000ff */
[----:B------:R-:W-:Y:S01]  /*baf0*/  STG.E desc[UR36][R2.64], R5 ;  /* 0x0000000502007986 */ /* 0x000fe2000c101924 */
[----:B------:R-:W-:Y:S05]  /*bb00*/  EXIT ;  /* 0x000000000000794d */ /* 0x000fea0003800000 */
.L_x_4300:
[----:B------:R-:W0:Y:S02]  /*bb10*/  I2F.F64.S16 R22, R22 ;  /* 0x0000001600167312 */ /* 0x000e240000101c00 */
[----:B0-----:R-:W-:Y:S01]  /*bb20*/  STG.E.64 desc[UR36][R2.64], R22 ;  /* 0x0000001602007986 */ /* 0x001fe2000c101b24 */
[----:B------:R-:W-:Y:S05]  /*bb30*/  EXIT ;  /* 0x000000000000794d */ /* 0x000fea0003800000 */
.L_x_4291:
        /* <DEDUP_REMOVED lines=12> */
.L_x_4304:
[----:B------:R-:W0:Y:S01]  /*bc00*/  I2F.F64.S16 R4, R22 ;  /* 0x0000001600047312 */ /* 0x000e220000101c00 */
[----:B------:R-:W-:-:S05]  /*bc10*/  CS2R R6, SRZ ;  /* 0x0000000000067805 */ /* 0x000fca000001ff00 */
[----:B0-----:R-:W-:Y:S01]  /*bc20*/  STG.E.128 desc[UR36][R2.64], R4 ;  /* 0x0000000402007986 */ /* 0x001fe2000c101d24 */
[----:B------:R-:W-:Y:S05]  /*bc30*/  EXIT ;  /* 0x000000000000794d */ /* 0x000fea0003800000 */
.L_x_4303:
        /* <DEDUP_REMOVED lines=21> */
.L_x_4308:
[----:B------:R-:W-:Y:S05]  /*bd90*/  BSYNC B0 ;  /* 0x0000000000007941 */ /* 0x000fea0003800000 */
.L_x_4307:
[----:B------:R-:W-:-:S05]  /*bda0*/  LOP3.LUT R5, R0, R5, RZ, 0xfc, !PT ;  /* 0x0000000500057212 */ /* 0x000fca00078efcff */
[----:B------:R-:W-:Y:S01]  /*bdb0*/  STG.E.U8 desc[UR36][R2.64], R5 ;  /* 0x0000000502007986 */ /* 0x000fe2000c101124 */
[----:B------:R-:W-:Y:S05]  /*bdc0*/  EXIT ;  /* 0x000000000000794d */ /* 0x000fea0003800000 */
.L_x_4306:
        /* <DEDUP_REMOVED lines=13> */
.L_x_4310:
[----:B------:R-:W-:Y:S01]  /*bea0*/  IMAD.MOV.U32 R0, RZ, RZ, 0x7f ;  /* 0x0000007fff007424 */ /* 0x000fe200078e00ff */
[----:B------:R-:W-:-:S04]  /*beb0*/  ISETP.GT.U32.AND P0, PT, R4, 0x7f800000, PT ;  /* 0x7f8000000400780c */ /* 0x000fc80003f04070 */
[----:B------:R-:W-:-:S09]  /*bec0*/  SEL R0, R0, 0x7c, P0 ;  /* 0x0000007c00007807 */ /* 0x000fd20000000000 */
.L_x_4311:
[----:B------:R-:W-:Y:S05]  /*bed0*/  BSYNC B0 ;  /* 0x0000000000007941 */ /* 0x000fea0003800000 */
.L_x_4309:
[----:B------:R-:W-:-:S04]  /*bee0*/  LOP3.LUT R4, R5, 0x80000000, RZ, 0xc0, !PT ;  /* 0x8000000005047812 */ /* 0x000fc800078ec0ff */
[----:B------:R-:W-:-:S04]  /*bef0*/  SHF.R.U32.HI R5, RZ, 0x18, R4 ;  /* 0x00000018ff057819 */ /* 0x000fc80000011604 */
[----:B------:R-:W-:-:S05]  /*bf00*/  LOP3.LUT R5, R0, R5, RZ, 0xfc, !PT ;  /* 0x0000000500057212 */ /* 0x000fca00078efcff */
[----:B------:R-:W-:Y:S01]  /*bf10*/  STG.E.U8 desc[UR36][R2.64], R5 ;  /* 0x0000000502007986 */ /* 0x000fe2000c101124 */
[----:B------:R-:W-:Y:S05]  /*bf20*/  EXIT ;  /* 0x000000000000794d */ /* 0x000fea0003800000 */
.L_x_4305:
[----:B------:R-:W0:Y:S02]  /*bf30*/  I2F.S16 R0, R22 ;  /* 0x0000001600007306 */ /* 0x000e240000101400 */
[----:B0-----:R-:W-:-:S05]  /*bf40*/  F2FP.BF16.F32.PACK_AB R0, RZ, R0 ;  /* 0x00000000ff00723e */ /* 0x001fca00000010ff */
[----:B------:R-:W-:Y:S01]  /*bf50*/  STG.E.U16 desc[UR36][R2.64], R0 ;  /* 0x0000000002007986 */ /* 0x000fe2000c101524 */
[----:B------:R-:W-:Y:S05]  /*bf60*/  EXIT ;  /* 0x000000000000794d */ /* 0x000fea0003800000 */
.L_x_4302:
        /* <DEDUP_REMOVED lines=10> */
.L_x_4314:
        /* <DEDUP_REMOVED lines=17> */
.L_x_4317:
[----:B------:R-:W-:-:S04]  /*c120*/  LOP3.LUT R0, R7, 0x80000000, RZ, 0xc0, !PT ;  /* 0x8000000007007812 */ /* 0x000fc800078ec0ff */
[----:B------:R-:W-:-:S04]  /*c130*/  SHF.R.U32.HI R5, RZ, 0x18, R0 ;  /* 0x00000018ff057819 */ /* 0x000fc80000011600 */
[----:B------:R-:W-:-:S04]  /*c140*/  LOP3.LUT R4, R4, R5, RZ, 0xfc, !PT ;  /* 0x0000000504047212 */ /* 0x000fc800078efcff */
[----:B------:R-:W-:-:S07]  /*c150*/  PRMT R0, R4, 0x7610, R0 ;  /* 0x0000761004007816 */ /* 0x000fce0000000000 */
.L_x_4316:
[----:B------:R-:W-:Y:S05]  /*c160*/  BSYNC B0 ;  /* 0x0000000000007941 */ /* 0x000fea0003800000 */
.L_x_4315:
[----:B------:R-:W-:Y:S01]  /*c170*/  STG.E.U8 desc[UR36][R2.64], R0 ;  /* 0x0000000002007986 */ /* 0x000fe2000c101124 */
[----:B------:R-:W-:Y:S05]  /*c180*/  EXIT ;  /* 0x000000000000794d */ /* 0x000fea0003800000 */
.L_x_4313:
        /* <DEDUP_REMOVED lines=17> */
.L_x_4320:
[----:B------:R-:W-:-:S04]  /*c2a0*/  LOP3.LUT R0, R7, 0x80000000, RZ, 0xc0, !PT ;  /* 0x8000000007007812 */ /* 0x000fc800078ec0ff */
[----:B------:R-:W-:-:S04]  /*c2b0*/  SHF.R.U32.HI R5, RZ, 0x18, R0 ;  /* 0x00000018ff057819 */ /* 0x000fc80000011600 */
[----:B------:R-:W-:-:S04]  /*c2c0*/  LOP3.LUT R4, R4, R5, RZ, 0xfc, !PT ;  /* 0x0000000504047212 */ /* 0x000fc800078efcff */
[----:B------:R-:W-:-:S07]  /*c2d0*/  PRMT R0, R4, 0x7610, R0 ;  /* 0x0000761004007816 */ /* 0x000fce0000000000 */
.L_x_4319:
[----:B------:R-:W-:Y:S05]  /*c2e0*/  BSYNC B0 ;  /* 0x0000000000007941 */ /* 0x000fea0003800000 */
.L_x_4318:
[----:B------:R-:W-:Y:S01]  /*c2f0*/  STG.E.U8 desc[UR36][R2.64], R0 ;  /* 0x0000000002007986 */ /* 0x000fe2000c101124 */
[----:B------:R-:W-:Y:S05]  /*c300*/  EXIT ;  /* 0x000000000000794d */ /* 0x000fea0003800000 */
.L_x_4312:
        /* <DEDUP_REMOVED lines=22> */
.L_x_4295:
        /* <DEDUP_REMOVED lines=16> */
.L_x_4323:
[----:B------:R-:W-:Y:S05]  /*c570*/  EXIT ;  /* 0x000000000000794d */ /* 0x000fea0003800000 */
.L_x_4322:
[----:B------:R-:W-:-:S05]  /*c580*/  SHF.R.S32.HI R23, RZ, 0x1f, R22 ;  /* 0x0000001fff177819 */ /* 0x000fca0000011416 */
[----:B------:R-:W-:Y:S01]  /*c590*/  STG.E.64 desc[UR36][R2.64], R22 ;  /* 0x0000001602007986 */ /* 0x000fe2000c101b24 */
[----:B------:R-:W-:Y:S05]  /*c5a0*/  EXIT ;  /* 0x000000000000794d */ /* 0x000fea0003800000 */
.L_x_4321:
[----:B------:R-:W-:Y:S01]  /*c5b0*/  STG.E desc[UR36][R2.64], R22 ;  /* 0x0000001602007986 */ /* 0x000fe2000c101924 */
[----:B------:R-:W-:Y:S05]  /*c5c0*/  EXIT ;  /* 0x000000000000794d */ /* 0x000fea0003800000 */
.L_x_4324:
        /* <DEDUP_REMOVED lines=11> */
.L_x_43785:


//--------------------- .text._ZN2at6native18elementwise_kernelILi128ELi4EZNS0_22gpu_kernel_impl_nocastINS0_13BinaryFunctorIN3c104HalfES5_bZZZNS0_23logical_xor_kernel_cudaERNS_14TensorIteratorEENKUlvE0_clEvENKUlvE6_clEvEUlS5_S5_E_EEEEvRNS_18TensorIteratorBaseERKT_EUliE_EEviT1_ --------------------------
	.section	.text._ZN2at6native18elementwise_kernelILi128ELi4EZNS0_22gpu_kernel_impl_nocastINS0_13BinaryFunctorIN3c104HalfES5_bZZZNS0_23logical_xor_kernel_cudaERNS_14TensorIteratorEENKUlvE0_clEvENKUlvE6_clEvEUlS5_S5_E_EEEEvRNS_18TensorIteratorBaseERKT_EUliE_EEviT1_,"ax",@progbits
	.align	128
        .global         _ZN2at6native18elementwise_kernelILi128ELi4EZNS0_22gpu_kernel_impl_nocastINS0_13BinaryFunctorIN3c104HalfES5_bZZZNS0_23logical_xor_kernel_cudaERNS_14TensorIteratorEENKUlvE0_clEvENKUlvE6_clEvEUlS5_S5_E_EEEEvRNS_18TensorIteratorBaseERKT_EUliE_EEviT1_
        .type           _ZN2at6native18elementwise_kernelILi128ELi4EZNS0_22gpu_kernel_impl_nocastINS0_13BinaryFunctorIN3c104HalfES5_bZZZNS0_23logical_xor_kernel_cudaERNS_14TensorIteratorEENKUlvE0_clEvENKUlvE6_clEvEUlS5_S5_E_EEEEvRNS_18TensorIteratorBaseERKT_EUliE_EEviT1_,@function
        .size           _ZN2at6native18elementwise_kernelILi128ELi4EZNS0_22gpu_kernel_impl_nocastINS0_13BinaryFunctorIN3c104HalfES5_bZZZNS0_23logical_xor_kernel_cudaERNS_14TensorIteratorEENKUlvE0_clEvENKUlvE6_clEvEUlS5_S5_E_EEEEvRNS_18TensorIteratorBaseERKT_EUliE_EEviT1_,(.L_x_43786 - _ZN2at6native18elementwise_kernelILi128ELi4EZNS0_22gpu_kernel_impl_nocastINS0_13BinaryFunctorIN3c104HalfES5_bZZZNS0_23logical_xor_kernel_cudaERNS_14TensorIteratorEENKUlvE0_clEvENKUlvE6_clEvEUlS5_S5_E_EEEEvRNS_18TensorIteratorBaseERKT_EUliE_EEviT1_)
        .other          _ZN2at6native18elementwise_kernelILi128ELi4EZNS0_22gpu_kernel_impl_nocastINS0_13BinaryFunctorIN3c104HalfES5_bZZZNS0_23logical_xor_kernel_cudaERNS_14TensorIteratorEENKUlvE0_clEvENKUlvE6_clEvEUlS5_S5_E_EEEEvRNS_18TensorIteratorBaseERKT_EUliE_EEviT1_,@"STO_CUDA_ENTRY STV_DEFAULT"
_ZN2at6native18elementwise_kernelILi128ELi4EZNS0_22gpu_kernel_impl_nocastINS0_13BinaryFunctorIN3c104HalfES5_bZZZNS0_23logical_xor_kernel_cudaERNS_14TensorIteratorEENKUlvE0_clEvENKUlvE6_clEvEUlS5_S5_E_EEEEvRNS_18TensorIteratorBaseERKT_EUliE_EEviT1_:
.text._ZN2at6native18elementwise_kernelILi128ELi4EZNS0_22gpu_kernel_impl_nocastINS0_13BinaryFunctorIN3c104HalfES5_bZZZNS0_23logical_xor_kernel_cudaERNS_14TensorIteratorEENKUlvE0_clEvENKUlvE6_clEvEUlS5_S5_E_EEEEvRNS_18TensorIteratorBaseERKT_EUliE_EEviT1_:
        /* <DEDUP_REMOVED lines=363> */
.L_x_4327:
        /* <DEDUP_REMOVED lines=11> */
[----:B------:R-:W-:Y:S01]  /*1760*/  IADD3.X R5, RZ, UR9, RZ, P2, !PT ;  /* 0x00000009ff057c10 */ /* 0x000fe200097fe4ff */
[----:B--2---:R-:W-:-:S02]  /*1770*/  HADD2.F32 R0, -RZ, R6.H0_H0 ;  /* 0x20000006ff007230 */ /* 0x004fc40000004100 */
[----:B---3--:R-:W-:-:S03]  /*1780*/  HADD2.F32 R2, -RZ, R8.H0_H0 ;  /* 0x20000008ff027230 */ /* 0x008fc60000004100 */
[----:B------:R-:W-:Y:S02]  /*1790*/  FSETP.NEU.FTZ.AND P0, PT, R0, RZ, PT ;  /* 0x000000ff0000720b */ /* 0x000fe40003f1d000 */
[----:B------:R-:W-:-:S04]  /*17a0*/  FSETP.NEU.FTZ.AND P1, PT, R2, RZ, PT ;  /* 0x000000ff0200720b */ /* 0x000fc80003f3d000 */
[----:B------:R-:W-:-:S04]  /*17b0*/  PLOP3.LUT P0, PT, P0, P1, PT, 0x28, 0x0 ;  /* 0x000000000000781c */ /* 0x000fc80000702570 */
[----:B------:R-:W-:-:S05]  /*17c0*/  SEL R11, RZ, 0x1, !P0 ;  /* 0x00000001ff0b7807 */ /* 0x000fca0004000000 */
[----:B------:R0:W-:Y:S04]  /*17d0*/  STG.E.U8 desc[UR4][R4.64], R11 ;  /* 0x0000000b04007986 */ /* 0x0001e8000c101104 */
.L_x_4326:
[----:B------:R-:W-:Y:S05]  /*17e0*/  BSYNC B0 ;  /* 0x0000000000007941 */ /* 0x000fea0003800000 */
.L_x_4325:
        /* <DEDUP_REMOVED lines=356> */
.L_x_4330:
        /* <DEDUP_REMOVED lines=374> */
.L_x_4331:
        /* <DEDUP_REMOVED lines=19> */
.L_x_4329:
[----:B------:R-:W-:Y:S05]  /*46c0*/  BSYNC B0 ;  /* 0x0000000000007941 */ /* 0x000fea0003800000 */
.L_x_4328:
        /* <DEDUP_REMOVED lines=355> */
.L_x_4332:
        /* <DEDUP_REMOVED lines=9> */
[----:B--2---:R-:W-:Y:S02]  /*5d90*/  HADD2.F32 R0, -RZ, R2.H0_H0 ;  /* 0x20000002ff007230 */ /* 0x004fe40000004100 */
[----:B---3--:R-:W-:-:S03]  /*5da0*/  HADD2.F32 R4, -RZ, R6.H0_H0 ;  /* 0x20000006ff047230 */ /* 0x008fc60000004100 */
[----:B------:R-:W-:Y:S02]  /*5db0*/  FSETP.NEU.FTZ.AND P0, PT, R0, RZ, PT ;  /* 0x000000ff0000720b */ /* 0x000fe40003f1d000 */
[----:B------:R-:W-:Y:S02]  /*5dc0*/  FSETP.NEU.FTZ.AND P1, PT, R4, RZ, PT ;  /* 0x000000ff0400720b */ /* 0x000fe40003f3d000 */
[----:B------:R-:W-:Y:S02]  /*5dd0*/  IADD3 R4, P2, R5, UR6, RZ ;  /* 0x0000000605047c10 */ /* 0x000fe4000ff5e0ff */
[----:B------:R-:W-:Y:S02]  /*5de0*/  PLOP3.LUT P0, PT, P0, P1, PT, 0x28, 0x0 ;  /* 0x000000000000781c */ /* 0x000fe40000702570 */
[----:B------:R-:W-:Y:S02]  /*5df0*/  IADD3.X R5, RZ, UR7, RZ, P2, !PT ;  /* 0x00000007ff057c10 */ /* 0x000fe400097fe4ff */
[----:B------:R-:W-:-:S05]  /*5e00*/  SEL R9, RZ, 0x1, !P0 ;  /* 0x00000001ff097807 */ /* 0x000fca0004000000 */
[----:B------:R-:W-:Y:S01]  /*5e10*/  STG.E.U8 desc[UR4][R4.64], R9 ;  /* 0x0000000904007986 */ /* 0x000fe2000c101104 */
[----:B------:R-:W-:Y:S05]  /*5e20*/  EXIT ;  /* 0x000000000000794d */ /* 0x000fea0003800000 */
.L_x_4333:
        /* <DEDUP_REMOVED lines=13> */
.L_x_43786:


//--------------------- .text._ZN2at6native27unrolled_elementwise_kernelINS0_13BinaryFunctorIN3c104HalfES4_bZZZNS0_23logical_xor_kernel_cudaERNS_14TensorIteratorEENKUlvE0_clEvENKUlvE6_clEvEUlS4_S4_E_EESt5arrayIPcLm3EELi4E23TrivialOffsetCalculatorILi2EjESE_ILi1EjENS0_6memory15LoadWithoutCastENSH_16StoreWithoutCastEEEviT_T0_T2_T3_T4_T5_ --------------------------
	.section	.text._ZN2at6native27unrolled_elementwise_kernelINS0_13BinaryFunctorIN3c104HalfES4_bZZZNS0_23logical_xor_kernel_cudaERNS_14TensorIteratorEENKUlvE0_clEvENKUlvE6_clEvEUlS4_S4_E_EESt5arrayIPcLm3EELi4E23TrivialOffsetCalculatorILi2EjESE_ILi1EjENS0_6memory15LoadWithoutCastENSH_16StoreWithoutCastEEEviT_T0_T2_T3_T4_T5_,"ax",@progbits
	.align	128
        .global         _ZN2at6native27unrolled_elementwise_kernelINS0_13BinaryFunctorIN3c104HalfES4_bZZZNS0_23logical_xor_kernel_cudaERNS_14TensorIteratorEENKUlvE0_clEvENKUlvE6_clEvEUlS4_S4_E_EESt5arrayIPcLm3EELi4E23TrivialOffsetCalculatorILi2EjESE_ILi1EjENS0_6memory15LoadWithoutCastENSH_16StoreWithoutCastEEEviT_T0_T2_T3_T4_T5_
        .type           _ZN2at6native27unrolled_elementwise_kernelINS0_13BinaryFunctorIN3c104HalfES4_bZZZNS0_23logical_xor_kernel_cudaERNS_14TensorIteratorEENKUlvE0_clEvENKUlvE6_clEvEUlS4_S4_E_EESt5arrayIPcLm3EELi4E23TrivialOffsetCalculatorILi2EjESE_ILi1EjENS0_6memory15LoadWithoutCastENSH_16StoreWithoutCastEEEviT_T0_T2_T3_T4_T5_,@function
        .size           _ZN2at6native27unrolled_elementwise_kernelINS0_13BinaryFunctorIN3c104HalfES4_bZZZNS0_23logical_xor_kernel_cudaERNS_14TensorIteratorEENKUlvE0_clEvENKUlvE6_clEvEUlS4_S4_E_EESt5arrayIPcLm3EELi4E23TrivialOffsetCalculatorILi2EjESE_ILi1EjENS0_6memory15LoadWithoutCastENSH_16StoreWithoutCastEEEviT_T0_T2_T3_T4_T5_,(.L_x_43787 - _ZN2at6native27unrolled_elementwise_kernelINS0_13BinaryFunctorIN3c104HalfES4_bZZZNS0_23logical_xor_kernel_cudaERNS_14TensorIteratorEENKUlvE0_clEvENKUlvE6_clEvEUlS4_S4_E_EESt5arrayIPcLm3EELi4E23TrivialOffsetCalculatorILi2EjESE_ILi1EjENS0_6memory15LoadWithoutCastENSH_16StoreWithoutCastEEEviT_T0_T2_T3_T4_T5_)
        .other          _ZN2at6native27unrolled_elementwise_kernelINS0_13BinaryFunctorIN3c104HalfES4_bZZZNS0_23logical_xor_kernel_cudaERNS_14TensorIteratorEENKUlvE0_clEvENKUlvE6_clEvEUlS4_S4_E_EESt5arrayIPcLm3EELi4E23TrivialOffsetCalculatorILi2EjESE_ILi1EjENS0_6memory15LoadWithoutCastENSH_16StoreWithoutCastEEEviT_T0_T2_T3_T4_T5_,@"STO_CUDA_ENTRY STV_DEFAULT"
_ZN2at6native27unrolled_elementwise_kernelINS0_13BinaryFunctorIN3c104HalfES4_bZZZNS0_23logical_xor_kernel_cudaERNS_14TensorIteratorEENKUlvE0_clEvENKUlvE6_clEvEUlS4_S4_E_EESt5arrayIPcLm3EELi4E23TrivialOffsetCalculatorILi2EjESE_ILi1EjENS0_6memory15LoadWithoutCastENSH_16StoreWithoutCastEEEviT_T0_T2_T3_T4_T5_:
.text._ZN2at6native27unrolled_elementwise_kernelINS0_13BinaryFunctorIN3c104HalfES4_bZZZNS0_23logical_xor_kernel_cudaERNS_14TensorIteratorEENKUlvE0_clEvENKUlvE6_clEvEUlS4_S4_E_EESt5arrayIPcLm3EELi4E23TrivialOffsetCalculatorILi2EjESE_ILi1EjENS0_6memory15LoadWithoutCastENSH_16StoreWithoutCastEEEviT_T0_T2_T3_T4_T5_:
        /* <DEDUP_REMOVED lines=16> */
[----:B------:R-:W-:-:S02]  /*0100*/  @!P0 VIADD R13, R13, 0x80 ;  /* 0x000000800d0d8836 */ /* 0x000fc40000000000 */
[----:B0-----:R-:W-:-:S03]  /*0110*/  @!P2 IMAD.WIDE.U32 R22, R25, 0x2, R20 ;  /* 0x000000021916a825 */ /* 0x001fc600078e0014 */
[----:B------:R-:W-:Y:S02]  /*0120*/  ISETP.GE.AND P3, PT, R13, R12, PT ;  /* 0x0000000c0d00720c */ /* 0x000fe40003f66270 */
[----:B------:R-:W0:Y:S01]  /*0130*/  @!P0 LDC.64 R6, c[0x0][0x228] ;  /* 0x00008a00ff068b82 */ /* 0x000e220000000a00 */
[----:B------:R-:W-:Y:S01]  /*0140*/  PRMT R20, RZ, 0x7610, R20 ;  /* 0x00007610ff147816 */ /* 0x000fe20000000014 */
[----:B------:R3:W4:Y:S01]  /*0150*/  @!P2 LDG.E.U16 R17, desc[UR4][R22.64] ;  /* 0x000000041611a981 */ /* 0x000722000c1e1500 */
[----:B-1----:R-:W-:-:S05]  /*0160*/  @!P2 IMAD.WIDE.U32 R10, R25, 0x2, R10 ;  /* 0x00000002190aa825 */ /* 0x002fca00078e000a */
[----:B------:R-:W4:Y:S03]  /*0170*/  @!P2 LDG.E.U16 R20, desc[UR4][R10.64] ;  /* 0x000000040a14a981 */ /* 0x000f26000c1e1500 */
        /* <DEDUP_REMOVED lines=23> */
[----:B------:R-:W-:Y:S02]  /*02f0*/  VIADD R9, R19, 0x80 ;  /* 0x0000008013097836 */ /* 0x000fe40000000000 */
[----:B-1----:R-:W-:-:S05]  /*0300*/  @!P1 IMAD.WIDE.U32 R2, R11, 0x2, R2 ;  /* 0x000000020b029825 */ /* 0x002fca00078e0002 */
[----:B------:R1:W5:Y:S01]  /*0310*/  @!P1 LDG.E.U16 R6, desc[UR4][R2.64] ;  /* 0x0000000402069981 */ /* 0x000362000c1e1500 */
[----:B0-----:R-:W-:Y:S01]  /*0320*/  @!P1 IMAD.WIDE.U32 R24, R11, 0x2, R24 ;  /* 0x000000020b189825 */ /* 0x001fe200078e0018 */
[----:B------:R-:W-:-:S04]  /*0330*/  ISETP.GE.AND P3, PT, R9, R12, PT ;  /* 0x0000000c0900720c */ /* 0x000fc80003f66270 */
[----:B------:R0:W5:Y:S01]  /*0340*/  @!P1 LDG.E.U16 R8, desc[UR4][R24.64] ;  /* 0x0000000418089981 */ /* 0x000162000c1e1500 */
[----:B-1----:R-:W-:Y:S02]  /*0350*/  @!P2 IMAD R3, R0, 0x200, R19 ;  /* 0x000002000003a824 */ /* 0x002fe400078e0213 */
[----:B------:R-:W-:-:S03]  /*0360*/  VIADD R7, R19, 0x100 ;  /* 0x0000010013077836 */ /* 0x000fc60000000000 */
[----:B------:R-:W-:Y:S02]  /*0370*/  @!P2 IADD3 R4, P6, R3, R4, RZ ;  /* 0x000000040304a210 */ /* 0x000fe40007fde0ff */
[----:B------:R-:W-:-:S03]  /*0380*/  ISETP.GE.AND P4, PT, R7, R12, PT ;  /* 0x0000000c0700720c */ /* 0x000fc60003f86270 */
[----:B------:R-:W-:Y:S01]  /*0390*/  @!P2 IMAD.X R5, RZ, RZ, R5, P6 ;  /* 0x000000ffff05a224 */ /* 0x000fe200030e0605 */
[----:B------:R-:W-:Y:S01]  /*03a0*/  IADD3 R3, R19, 0x180, RZ ;  /* 0x0000018013037810 */ /* 0x000fe20007ffe0ff */
[----:B------:R-:W-:-:S05]  /*03b0*/  @!P2 IMAD.MOV.U32 R19, RZ, RZ, R9 ;  /* 0x000000ffff13a224 */ /* 0x000fca00078e0009 */
[----:B------:R-:W-:Y:S01]  /*03c0*/  ISETP.GE.AND P6, PT, R19, R12, PT ;  /* 0x0000000c1300720c */ /* 0x000fe20003fc6270 */
[----:B------:R-:W-:Y:S01]  /*03d0*/  BSSY B0, `(.L_x_4334) ;  /* 0x0000022000007945 */ /* 0x000fe20003800000 */
[----:B----4-:R-:W-:Y:S02]  /*03e0*/  @!P2 HADD2.F32 R17, -RZ, R17.H0_H0 ;  /* 0x20000011ff11a230 */ /* 0x010fe40000004100 */
[----:B------:R-:W-:-:S03]  /*03f0*/  @!P2 HADD2.F32 R20, -RZ, R20.H0_H0 ;  /* 0x20000014ff14a230 */ /* 0x000fc60000004100 */
[----:B------:R-:W-:Y:S02]  /*0400*/  @!P2 FSETP.NEU.FTZ.AND P1, PT, R17, RZ, PT ;  /* 0x000000ff1100a20b */ /* 0x000fe40003f3d000 */
[----:B------:R-:W-:-:S04]  /*0410*/  @!P2 FSETP.NEU.FTZ.AND P5, PT, R20, RZ, PT ;  /* 0x000000ff1400a20b */ /* 0x000fc80003fbd000 */
[----:B------:R-:W-:-:S04]  /*0420*/  @!P2 PLOP3.LUT P1, PT, P1, P5, PT, 0x28, 0x0 ;  /* 0x000000000000a81c */ /* 0x000fc80000f2a570 */
[----:B------:R-:W-:-:S05]  /*0430*/  @!P2 SEL R16, RZ, 0x1, !P1 ;  /* 0x00000001ff10a807 */ /* 0x000fca0004800000 */
[----:B------:R0:W-:Y:S01]  /*0440*/  @!P2 STG.E.U8 desc[UR4][R4.64], R16 ;  /* 0x000000100400a986 */ /* 0x0001e2000c101104 */
[----:B--2---:R-:W-:Y:S02]  /*0450*/  @!P3 HADD2.F32 R21, -RZ, R21.H0_H0 ;  /* 0x20000015ff15b230 */ /* 0x004fe40000004100 */
[----:B------:R-:W-:-:S03]  /*0460*/  @!P3 HADD2.F32 R18, -RZ, R18.H0_H0 ;  /* 0x20000012ff12b230 */ /* 0x000fc60000004100 */
[----:B------:R-:W-:Y:S02]  /*0470*/  @!P3 FSETP.NEU.FTZ.AND P0, PT, R21, RZ, PT ;  /* 0x000000ff1500b20b */ /* 0x000fe40003f1d000 */
[----:B------:R-:W-:Y:S01]  /*0480*/  @!P3 FSETP.NEU.FTZ.AND P5, PT, R18, RZ, PT ;  /* 0x000000ff1200b20b */ /* 0x000fe20003fbd000 */
[----:B------:R-:W-:-:S03]  /*0490*/  @!P4 HADD2.F32 R26, -RZ, R26.H0_H0 ;  /* 0x2000001aff1ac230 */ /* 0x000fc60000004100 */
[----:B------:R-:W-:Y:S01]  /*04a0*/  @!P3 PLOP3.LUT P0, PT, P0, P5, PT, 0x28, 0x0 ;  /* 0x000000000000b81c */ /* 0x000fe2000070a570 */
[----:B---3--:R-:W-:Y:S01]  /*04b0*/  @!P4 HADD2.F32 R27, -RZ, R27.H0_H0 ;  /* 0x2000001bff1bc230 */ /* 0x008fe20000004100 */
[----:B------:R-:W-:-:S04]  /*04c0*/  @!P4 FSETP.NEU.FTZ.AND P1, PT, R26, RZ, PT ;  /* 0x000000ff1a00c20b */ /* 0x000fc80003f3d000 */
        /* <DEDUP_REMOVED lines=18> */
.L_x_4335:
[----:B------:R-:W-:Y:S05]  /*05f0*/  BSYNC B0 ;  /* 0x0000000000007941 */ /* 0x000fea0003800000 */
.L_x_4334:
[----:B------:R-:W-:Y:S01]  /*0600*/  ISETP.GE.AND P1, PT, R19, R12, PT ;  /* 0x0000000c1300720c */ /* 0x000fe20003f26270 */
[----:B-----5:R-:W-:Y:S02]  /*0610*/  @!P5 HADD2.F32 R8, -RZ, R8.H0_H0 ;  /* 0x20000008ff08d230 */ /* 0x020fe40000004100 */
[----:B------:R-:W-:-:S03]  /*0620*/  @!P5 HADD2.F32 R6, -RZ, R6.H0_H0 ;  /* 0x20000006ff06d230 */ /* 0x000fc60000004100 */
        /* <DEDUP_REMOVED lines=11> */
.L_x_4336:
        /* <DEDUP_REMOVED lines=10> */
.L_x_43787:


//--------------------- .text._ZN2at6native29vectorized_elementwise_kernelILi2ENS0_13BinaryFunctorIN3c104HalfES4_bZZZNS0_23logical_xor_kernel_cudaERNS_14TensorIteratorEENKUlvE0_clEvENKUlvE6_clEvEUlS4_S4_E_EESt5arrayIPcLm3EEEEviT0_T1_ --------------------------
	.section	.text._ZN2at6native29vectorized_elementwise_kernelILi2ENS0_13BinaryFunctorIN3c104HalfES4_bZZZNS0_23logical_xor_kernel_cudaERNS_14TensorIteratorEENKUlvE0_clEvENKUlvE6_clEvEUlS4_S4_E_EESt5arrayIPcLm3EEEEviT0_T1_,"ax",@progbits
	.align	128
        .global         _ZN2at6native29vectorized_elementwise_kernelILi2ENS0_13BinaryFunctorIN3c104HalfES4_bZZZNS0_23logical_xor_kernel_cudaERNS_14TensorIteratorEENKUlvE0_clEvENKUlvE6_clEvEUlS4_S4_E_EESt5arrayIPcLm3EEEEviT0_T1_
        .type           _ZN2at6native29vectorized_elementwise_kernelILi2ENS0_13BinaryFunctorIN3c104HalfES4_bZZZNS0_23logical_xor_kernel_cudaERNS_14TensorIteratorEENKUlvE0_clEvENKUlvE6_clEvEUlS4_S4_E_EESt5arrayIPcLm3EEEEviT0_T1_,@function
        .size           _ZN2at6native29vectorized_elementwise_kernelILi2ENS0_13BinaryFunctorIN3c104HalfES4_bZZZNS0_23logical_xor_kernel_cudaERNS_14TensorIteratorEENKUlvE0_clEvENKUlvE6_clEvEUlS4_S4_E_EESt5arrayIPcLm3EEEEviT0_T1_,(.L_x_43788 - _ZN2at6native29vectorized_elementwise_kernelILi2ENS0_13BinaryFunctorIN3c104HalfES4_bZZZNS0_23logical_xor_kernel_cudaERNS_14TensorIteratorEENKUlvE0_clEvENKUlvE6_clEvEUlS4_S4_E_EESt5arrayIPcLm3EEEEviT0_T1_)
        .other          _ZN2at6native29vectorized_elementwise_kernelILi2ENS0_13BinaryFunctorIN3c104HalfES4_bZZZNS0_23logical_xor_kernel_cudaERNS_14TensorIteratorEENKUlvE0_clEvENKUlvE6_clEvEUlS4_S4_E_EESt5arrayIPcLm3EEEEviT0_T1_,@"STO_CUDA_ENTRY STV_DEFAULT"
_ZN2at6native29vectorized_elementwise_kernelILi2ENS0_13BinaryFunctorIN3c104HalfES4_bZZZNS0_23logical_xor_kernel_cudaERNS_14TensorIteratorEENKUlvE0_clEvENKUlvE6_clEvEUlS4_S4_E_EESt5arrayIPcLm3EEEEviT0_T1_:
.text._ZN2at6native29vectorized_elementwise_kernelILi2ENS0_13BinaryFunctorIN3c104HalfES4_bZZZNS0_23logical_xor_kernel_cudaERNS_14TensorIteratorEENKUlvE0_clEvENKUlvE6_clEvEUlS4_S4_E_EESt5arrayIPcLm3EEEEviT0_T1_:
        /* <DEDUP_REMOVED lines=20> */
[----:B------:R3:W4:Y:S04]  /*0140*/  LDG.E R3, desc[UR4][R4.64+0x600] ;  /* 0x0006000404037981 */ /* 0x000728000c1e1900 */
[----:B------:R-:W4:Y:S04]  /*0150*/  LDG.E R14, desc[UR4][R6.64+0x200] ;  /* 0x00020004060e7981 */ /* 0x000f28000c1e1900 */
[----:B------:R-:W4:Y:S04]  /*0160*/  LDG.E R15, desc[UR4][R6.64+0x400] ;  /* 0x00040004060f7981 */ /* 0x000f28000c1e1900 */
[----:B------:R4:W4:Y:S01]  /*0170*/  LDG.E R16, desc[UR4][R6.64+0x600] ;  /* 0x0006000406107981 */ /* 0x000922000c1e1900 */
[----:B--2---:R-:W-:-:S02]  /*0180*/  HADD2.F32 R8, -RZ, R10.H0_H0 ;  /* 0x2000000aff087230 */ /* 0x004fc40000004100 */
[----:B------:R-:W-:Y:S02]  /*0190*/  HADD2.F32 R10, -RZ, R10.H1_H1 ;  /* 0x3000000aff0a7230 */ /* 0x000fe40000004100 */
[--C-:B---3--:R-:W-:Y:S01]  /*01a0*/  HADD2.F32 R4, -RZ, R11.reuse.H0_H0 ;  /* 0x2000000bff047230 */ /* 0x108fe20000004100 */
[----:B------:R-:W-:Y:S01]  /*01b0*/  FSETP.NEU.FTZ.AND P3, PT, R8, RZ, PT ;  /* 0x000000ff0800720b */ /* 0x000fe20003f7d000 */
[----:B------:R-:W-:Y:S02]  /*01c0*/  HADD2.F32 R5, -RZ, R11.H1_H1 ;  /* 0x3000000bff057230 */ /* 0x000fe40000004100 */
[--C-:B-----5:R-:W-:Y:S02]  /*01d0*/  HADD2.F32 R9, -RZ, R13.reuse.H0_H0 ;  /* 0x2000000dff097230 */ /* 0x120fe40000004100 */
[----:B------:R-:W-:-:S03]  /*01e0*/  HADD2.F32 R8, -RZ, R13.H1_H1 ;  /* 0x3000000dff087230 */ /* 0x000fc60000004100 */
[----:B------:R-:W-:Y:S01]  /*01f0*/  FSETP.NEU.FTZ.AND P2, PT, R9, RZ, PT ;  /* 0x000000ff0900720b */ /* 0x000fe20003f5d000 */
[----:B----4-:R-:W-:Y:S01]  /*0200*/  HADD2.F32 R6, -RZ, R12.H1_H1 ;  /* 0x3000000cff067230 */ /* 0x010fe20000004100 */
[----:B------:R-:W-:Y:S02]  /*0210*/  FSETP.NEU.FTZ.AND P6, PT, R10, RZ, PT ;  /* 0x000000ff0a00720b */ /* 0x000fe40003fdd000 */
[----:B------:R-:W-:Y:S02]  /*0220*/  FSETP.NEU.FTZ.AND P4, PT, R8, RZ, PT ;  /* 0x000000ff0800720b */ /* 0x000fe40003f9d000 */
[----:B------:R-:W-:Y:S01]  /*0230*/  FSETP.NEU.FTZ.AND P5, PT, R4, RZ, PT ;  /* 0x000000ff0400720b */ /* 0x000fe20003fbd000 */
[----:B------:R-:W-:Y:S01]  /*0240*/  HADD2.F32 R4, -RZ, R3.H0_H0 ;  /* 0x20000003ff047230 */ /* 0x000fe20000004100 */
[----:B------:R-:W-:Y:S02]  /*0250*/  PLOP3.LUT P3, PT, P3, P2, PT, 0x28, 0x0 ;  /* 0x000000000000781c */ /* 0x000fe40001f64570 */
[----:B------:R-:W-:Y:S01]  /*0260*/  FSETP.NEU.FTZ.AND P0, PT, R5, RZ, PT ;  /* 0x000000ff0500720b */ /* 0x000fe20003f1d000 */
[----:B------:R-:W-:Y:S01]  /*0270*/  HADD2.F32 R5, -RZ, R14.H0_H0 ;  /* 0x2000000eff057230 */ /* 0x000fe20000004100 */
[----:B------:R-:W-:-:S02]  /*0280*/  FSETP.NEU.FTZ.AND P2, PT, R6, RZ, PT ;  /* 0x000000ff0600720b */ /* 0x000fc40003f5d000 */
[----:B------:R-:W-:Y:S02]  /*0290*/  PLOP3.LUT P6, PT, P6, P4, PT, 0x28, 0x0 ;  /* 0x000000000000781c */ /* 0x000fe400037c8570 */
[----:B------:R-:W-:Y:S02]  /*02a0*/  SEL R6, RZ, 0x1, !P3 ;  /* 0x00000001ff067807 */ /* 0x000fe40005800000 */
[----:B------:R-:W-:Y:S02]  /*02b0*/  FSETP.NEU.FTZ.AND P3, PT, R4, RZ, PT ;  /* 0x000000ff0400720b */ /* 0x000fe40003f7d000 */
[----:B------:R-:W-:Y:S01]  /*02c0*/  IADD3 R4, P4, R0, UR6, RZ ;  /* 0x0000000600047c10 */ /* 0x000fe2000ff9e0ff */
[----:B------:R-:W-:Y:S01]  /*02d0*/  HADD2.F32 R0, -RZ, R14.H1_H1 ;  /* 0x3000000eff007230 */ /* 0x000fe20000004100 */
[----:B------:R-:W-:Y:S01]  /*02e0*/  SEL R7, RZ, 0x1, !P6 ;  /* 0x00000001ff077807 */ /* 0x000fe20007000000 */
[----:B------:R-:W-:Y:S01]  /*02f0*/  HADD2.F32 R8, -RZ, R15.H0_H0 ;  /* 0x2000000fff087230 */ /* 0x000fe20000004100 */
[----:B------:R-:W-:Y:S01]  /*0300*/  FSETP.NEU.FTZ.AND P6, PT, R5, RZ, PT ;  /* 0x000000ff0500720b */ /* 0x000fe20003fdd000 */
[----:B------:R-:W-:-:S02]  /*0310*/  HADD2.F32 R9, -RZ, R12.H0_H0 ;  /* 0x2000000cff097230 */ /* 0x000fc40000004100 */
[----:B------:R-:W-:Y:S01]  /*0320*/  IMAD.X R5, RZ, RZ, UR7, P4 ;  /* 0x00000007ff057e24 */ /* 0x000fe2000a0e06ff */
[----:B------:R-:W-:Y:S01]  /*0330*/  FSETP.NEU.FTZ.AND P4, PT, R0, RZ, PT ;  /* 0x000000ff0000720b */ /* 0x000fe20003f9d000 */
[----:B------:R-:W-:Y:S01]  /*0340*/  HADD2.F32 R0, -RZ, R15.H1_H1 ;  /* 0x3000000fff007230 */ /* 0x000fe20000004100 */
[----:B------:R-:W-:Y:S02]  /*0350*/  PLOP3.LUT P5, PT, P5, P6, PT, 0x28, 0x0 ;  /* 0x000000000000781c */ /* 0x000fe40002fac570 */
[----:B------:R-:W-:Y:S01]  /*0360*/  FSETP.NEU.FTZ.AND P6, PT, R8, RZ, PT ;  /* 0x000000ff0800720b */ /* 0x000fe20003fdd000 */
[--C-:B------:R-:W-:Y:S01]  /*0370*/  HADD2.F32 R8, -RZ, R16.reuse.H0_H0 ;  /* 0x20000010ff087230 */ /* 0x100fe20000004100 */
[----:B------:R-:W-:Y:S02]  /*0380*/  FSETP.NEU.FTZ.AND P1, PT, R9, RZ, PT ;  /* 0x000000ff0900720b */ /* 0x000fe40003f3d000 */
[----:B------:R-:W-:Y:S01]  /*0390*/  PLOP3.LUT P0, PT, P0, P4, PT, 0x28, 0x0 ;  /* 0x000000000000781c */ /* 0x000fe20000708570 */
[----:B------:R-:W-:Y:S01]  /*03a0*/  HADD2.F32 R3, -RZ, R3.H1_H1 ;  /* 0x30000003ff037230 */ /* 0x000fe20000004100 */
[----:B------:R-:W-:Y:S01]  /*03b0*/  FSETP.NEU.FTZ.AND P4, PT, R0, RZ, PT ;  /* 0x000000ff0000720b */ /* 0x000fe20003f9d000 */
[----:B------:R-:W-:Y:S01]  /*03c0*/  HADD2.F32 R0, -RZ, R16.H1_H1 ;  /* 0x30000010ff007230 */ /* 0x000fe20000004100 */
[----:B------:R-:W-:-:S02]  /*03d0*/  PLOP3.LUT P6, PT, P1, P6, PT, 0x28, 0x0 ;  /* 0x000000000000781c */ /* 0x000fc40000fcc570 */
[----:B------:R-:W-:Y:S02]  /*03e0*/  FSETP.NEU.FTZ.AND P1, PT, R8, RZ, PT ;  /* 0x000000ff0800720b */ /* 0x000fe40003f3d000 */
[----:B------:R-:W-:Y:S02]  /*03f0*/  PLOP3.LUT P2, PT, P2, P4, PT, 0x28, 0x0 ;  /* 0x000000000000781c */ /* 0x000fe40001748570 */
[----:B------:R-:W-:Y:S02]  /*0400*/  PLOP3.LUT P1, PT, P3, P1, PT, 0x28, 0x0 ;  /* 0x000000000000781c */ /* 0x000fe40001f22570 */
[----:B------:R-:W-:Y:S02]  /*0410*/  FSETP.NEU.FTZ.AND P4, PT, R3, RZ, PT ;  /* 0x000000ff0300720b */ /* 0x000fe40003f9d000 */
[----:B------:R-:W-:Y:S01]  /*0420*/  FSETP.NEU.FTZ.AND P3, PT, R0, RZ, PT ;  /* 0x000000ff0000720b */ /* 0x000fe20003f7d000 */
[----:B------:R-:W-:-:S03]  /*0430*/  IMAD.WIDE R4, R2, 0x2, R4 ;  /* 0x0000000202047825 */ /* 0x000fc600078e0204 */
[----:B------:R-:W-:Y:S02]  /*0440*/  PLOP3.LUT P3, PT, P4, P3, PT, 0x28, 0x0 ;  /* 0x000000000000781c */ /* 0x000fe40002766570 */
        /* <DEDUP_REMOVED lines=15> */
.L_x_4337:
[----:B------:R-:W0:Y:S01]  /*0540*/  S2R R26, SR_TID.X ;  /* 0x00000000001a7919 */ /* 0x000e220000002100 */
[----:B------:R-:W-:Y:S02]  /*0550*/  PRMT R27, RZ, 0x7610, R27 ;  /* 0x00007610ff1b7816 */ /* 0x000fe4000000001b */
[----:B0-----:R-:W-:-:S13]  /*0560*/  ISETP.GE.AND P4, PT, R26, R2, PT ;  /* 0x000000021a00720c */ /* 0x001fda0003f86270 */
[----:B------:R-:W0:Y:S01]  /*0570*/  @!P4 LDC.64 R14, c[0x0][0x220] ;  /* 0x00008800ff0ecb82 */ /* 0x000e220000000a00 */
[----:B------:R-:W-:-:S07]  /*0580*/  @!P4 IMAD.IADD R21, R0, 0x1, R26 ;  /* 0x000000010015c824 */ /* 0x000fce00078e021a */
[----:B------:R-:W1:Y:S01]  /*0590*/  @!P4 LDC.64 R12, c[0x0][0x228] ;  /* 0x00008a00ff0ccb82 */ /* 0x000e620000000a00 */
[----:B------:R-:W-:Y:S01]  /*05a0*/  PRMT R17, RZ, 0x7610, R17 ;  /* 0x00007610ff117816 */ /* 0x000fe20000000011 */
[----:B0-----:R-:W-:-:S05]  /*05b0*/  @!P4 IMAD.WIDE.U32 R14, R21, 0x2, R14 ;  /* 0x00000002150ec825 */ /* 0x001fca00078e000e */
[----:B------:R-:W2:Y:S01]  /*05c0*/  @!P4 LDG.E.U16 R27, desc[UR4][R14.64] ;  /* 0x000000040e1bc981 */ /* 0x000ea2000c1e1500 */
        /* <DEDUP_REMOVED lines=8> */
[----:B------:R-:W-:Y:S02]  /*0650*/  ISETP.GE.AND P1, PT, R26, R2, PT ;  /* 0x000000021a00720c */ /* 0x000fe40003f26270 */
[----:B------:R-:W1:Y:S11]  /*0660*/  @!P0 LDC.64 R14, c[0x0][0x228] ;  /* 0x00008a00ff0e8b82 */ /* 0x000e760000000a00 */
[----:B------:R-:W-:Y:S01]  /*0670*/  @!P1 IMAD.IADD R11, R0, 0x1, R26 ;  /* 0x00000001000b9824 */ /* 0x000fe200078e021a */
[----:B------:R-:W4:Y:S01]  /*0680*/  @!P1 LDC.64 R12, c[0x0][0x220] ;  /* 0x00008800ff0c9b82 */ /* 0x000f220000000a00 */
[----:B------:R-:W-:-:S02]  /*0690*/  @!P1 VIADD R26, R26, 0x80 ;  /* 0x000000801a1a9836 */ /* 0x000fc40000000000 */
[----:B0-----:R-:W-:-:S03]  /*06a0*/  @!P0 IMAD.WIDE.U32 R18, R23, 0x2, R18 ;  /* 0x0000000217128825 */ /* 0x001fc600078e0012 */
[----:B------:R-:W-:Y:S02]  /*06b0*/  ISETP.GE.AND P2, PT, R26, R2, PT ;  /* 0x000000021a00720c */ /* 0x000fe40003f46270 */
[----:B------:R-:W0:Y:S01]  /*06c0*/  @!P1 LDC.64 R24, c[0x0][0x228] ;  /* 0x00008a00ff189b82 */ /* 0x000e220000000a00 */
[----:B------:R5:W2:Y:S01]  /*06d0*/  @!P0 LDG.E.U16 R20, desc[UR4][R18.64] ;  /* 0x0000000412148981 */ /* 0x000aa2000c1e1500 */
[----:B-1----:R-:W-:-:S09]  /*06e0*/  @!P0 IMAD.WIDE.U32 R14, R23, 0x2, R14 ;  /* 0x00000002170e8825 */ /* 0x002fd200078e000e */
[----:B------:R-:W-:Y:S01]  /*06f0*/  @!P2 IMAD.IADD R16, R0, 0x1, R26 ;  /* 0x000000010010a824 */ /* 0x000fe200078e021a */
[----:B------:R-:W1:Y:S01]  /*0700*/  @!P2 LDC.64 R28, c[0x0][0x220] ;  /* 0x00008800ff1cab82 */ /* 0x000e620000000a00 */
[----:B------:R-:W-:Y:S01]  /*0710*/  @!P2 VIADD R26, R26, 0x80 ;  /* 0x000000801a1aa836 */ /* 0x000fe20000000000 */
[----:B-----5:R-:W-:-:S04]  /*0720*/  PRMT R18, RZ, 0x7610, R18 ;  /* 0x00007610ff127816 */ /* 0x020fc80000000012 */
[----:B------:R-:W-:Y:S01]  /*0730*/  ISETP.GE.AND P3, PT, R26, R2, PT ;  /* 0x000000021a00720c */ /* 0x000fe20003f66270 */
[C---:B----4-:R-:W-:Y:S01]  /*0740*/  @!P1 IMAD.WIDE.U32 R12, R11.reuse, 0x2, R12 ;  /* 0x000000020b0c9825 */ /* 0x050fe200078e000c */
[----:B------:R-:W-:Y:S01]  /*0750*/  PRMT R23, RZ, 0x7610, R23 ;  /* 0x00007610ff177816 */ /* 0x000fe20000000017 */
[----:B------:R4:W5:Y:S05]  /*0760*/  @!P0 LDG.E.U16 R18, desc[UR4][R14.64] ;  /* 0x000000040e128981 */ /* 0x00096a000c1e1500 */
[----:B------:R4:W5:Y:S01]  /*0770*/  @!P1 LDG.E.U16 R23, desc[UR4][R12.64] ;  /* 0x000000040c179981 */ /* 0x000962000c1e1500 */
[----:B0-----:R-:W-:Y:S01]  /*0780*/  @!P1 IMAD.WIDE.U32 R24, R11, 0x2, R24 ;  /* 0x000000020b189825 */ /* 0x001fe200078e0018 */
[----:B------:R-:W-:Y:S01]  /*0790*/  PRMT R22, RZ, 0x7610, R22 ;  /* 0x00007610ff167816 */ /* 0x000fe20000000016 */
[----:B----4-:R-:W0:Y:S08]  /*07a0*/  @!P2 LDC.64 R14, c[0x0][0x228] ;  /* 0x00008a00ff0eab82 */ /* 0x010e300000000a00 */
[----:B------:R-:W4:Y:S01]  /*07b0*/  @!P3 LDC.64 R12, c[0x0][0x220] ;  /* 0x00008800ff0cbb82 */ /* 0x000f220000000a00 */
[----:B------:R-:W-:Y:S01]  /*07c0*/  @!P3 IMAD.IADD R11, R0, 0x1, R26 ;  /* 0x00000001000bb824 */ /* 0x000fe200078e021a */
[----:B------:R1:W5:Y:S01]  /*07d0*/  @!P1 LDG.E.U16 R22, desc[UR4][R24.64] ;  /* 0x0000000418169981 */ /* 0x000362000c1e1500 */
[----:B------:R-:W-:-:S05]  /*07e0*/  @!P3 VIADD R26, R26, 0x80 ;  /* 0x000000801a1ab836 */ /* 0x000fca0000000000 */
[----:B------:R-:W-:Y:S01]  /*07f0*/  ISETP.GE.AND P0, PT, R26, R2, PT ;  /* 0x000000021a00720c */ /* 0x000fe20003f06270 */
[----:B-1----:R-:W-:Y:S01]  /*0800*/  @!P2 IMAD.WIDE.U32 R28, R16, 0x2, R28 ;  /* 0x00000002101ca825 */ /* 0x002fe200078e001c */
[----:B------:R-:W-:Y:S02]  /*0810*/  PRMT R21, RZ, 0x7610, R21 ;  /* 0x00007610ff157816 */ /* 0x000fe40000000015 */
[----:B------:R-:W-:-:S06]  /*0820*/  PRMT R24, RZ, 0x7610, R24 ;  /* 0x00007610ff187816 */ /* 0x000fcc0000000018 */
[----:B------:R1:W5:Y:S01]  /*0830*/  @!P2 LDG.E.U16 R24, desc[UR4][R28.64] ;  /* 0x000000041c18a981 */ /* 0x000362000c1e1500 */
[----:B----4-:R-:W-:Y:S01]  /*0840*/  @!P3 IMAD.WIDE.U32 R12, R11, 0x2, R12 ;  /* 0x000000020b0cb825 */ /* 0x010fe200078e000c */
[----:B-1----:R-:W1:Y:S04]  /*0850*/  @!P3 LDC.64 R28, c[0x0][0x228] ;  /* 0x00008a00ff1cbb82 */ /* 0x002e680000000a00 */
[----:B------:R4:W5:Y:S04]  /*0860*/  @!P3 LDG.E.U16 R21, desc[UR4][R12.64] ;  /* 0x000000040c15b981 */ /* 0x000968000c1e1500 */
[----:B----4-:R-:W4:Y:S01]  /*0870*/  @!P0 LDC.64 R12, c[0x0][0x220] ;  /* 0x00008800ff0c8b82 */ /* 0x010f220000000a00 */
[----:B------:R-:W-:Y:S01]  /*0880*/  PRMT R25, RZ, 0x7610, R25 ;  /* 0x00007610ff197816 */ /* 0x000fe20000000019 */
[----:B0-----:R-:W-:-:S05]  /*0890*/  @!P2 IMAD.WIDE.U32 R14, R16, 0x2, R14 ;  /* 0x00000002100ea825 */ /* 0x001fca00078e000e */
[----:B------:R0:W5:Y:S01]  /*08a0*/  @!P2 LDG.E.U16 R25, desc[UR4][R14.64] ;  /* 0x000000040e19a981 */ /* 0x000162000c1e1500 */
[----:B-1----:R-:W-:Y:S01]  /*08b0*/  @!P3 IMAD.WIDE.U32 R28, R11, 0x2, R28 ;  /* 0x000000020b1cb825 */ /* 0x002fe200078e001c */
[----:B------:R-:W-:-:S03]  /*08c0*/  PRMT R11, RZ, 0x7610, R11 ;  /* 0x00007610ff0b7816 */ /* 0x000fc6000000000b */
[----:B0-----:R-:W-:-:S04]  /*08d0*/  @!P0 IMAD.IADD R14, R0, 0x1, R26 ;  /* 0x00000001000e8824 */ /* 0x001fc800078e021a */
[----:B----4-:R-:W-:-:S05]  /*08e0*/  @!P0 IMAD.WIDE.U32 R12, R14, 0x2, R12 ;  /* 0x000000020e0c8825 */ /* 0x010fca00078e000c */
[----:B------:R0:W4:Y:S01]  /*08f0*/  @!P0 LDG.E.U16 R11, desc[UR4][R12.64] ;  /* 0x000000040c0b8981 */ /* 0x000122000c1e1500 */
[----:B------:R-:W-:Y:S01]  /*0900*/  @!P0 VIADD R26, R26, 0x80 ;  /* 0x000000801a1a8836 */ /* 0x000fe20000000000 */
[----:B0-----:R-:W0:Y:S04]  /*0910*/  @!P0 LDC.64 R12, c[0x0][0x228] ;  /* 0x00008a00ff0c8b82 */ /* 0x001e280000000a00 */
[----:B------:R-:W-:Y:S02]  /*0920*/  ISETP.GE.AND P2, PT, R26, R2, PT ;  /* 0x000000021a00720c */ /* 0x000fe40003f46270 */
[----:B------:R-:W-:Y:S01]  /*0930*/  PRMT R16, RZ, 0x7610, R16 ;  /* 0x00007610ff107816 */ /* 0x000fe20000000010 */
[----:B0-----:R-:W-:-:S10]  /*0940*/  @!P0 IMAD.WIDE.U32 R12, R14, 0x2, R12 ;  /* 0x000000020e0c8825 */ /* 0x001fd400078e000c */
[----:B------:R-:W0:Y:S01]  /*0950*/  @!P2 LDC.64 R14, c[0x0][0x220] ;  /* 0x00008800ff0eab82 */ /* 0x000e220000000a00 */
[----:B------:R1:W4:Y:S02]  /*0960*/  @!P0 LDG.E.U16 R16, desc[UR4][R12.64] ;  /* 0x000000040c108981 */ /* 0x000324000c1e1500 */
[----:B-1----:R-:W-:Y:S01]  /*0970*/  @!P2 IMAD.IADD R12, R0, 0x1, R26 ;  /* 0x00000001000ca824 */ /* 0x002fe200078e021a */
[----:B------:R-:W-:-:S03]  /*0980*/  PRMT R13, RZ, 0x7610, R13 ;  /* 0x00007610ff0d7816 */ /* 0x000fc6000000000d */
[----:B0-----:R-:W-:-:S05]  /*0990*/  @!P2 IMAD.WIDE.U32 R14, R12, 0x2, R14 ;  /* 0x000000020c0ea825 */ /* 0x001fca00078e000e */
[----:B------:R0:W4:Y:S02]  /*09a0*/  @!P2 LDG.E.U16 R13, desc[UR4][R14.64] ;  /* 0x000000040e0da981 */ /* 0x000124000c1e1500 */
[----:B0-----:R-:W0:Y:S01]  /*09b0*/  @!P2 LDC.64 R14, c[0x0][0x228] ;  /* 0x00008a00ff0eab82 */ /* 0x001e220000000a00 */
[----:B------:R-:W-:-:S05]  /*09c0*/  @!P2 VIADD R26, R26, 0x80 ;  /* 0x000000801a1aa836 */ /* 0x000fca0000000000 */
[----:B------:R-:W-:Y:S01]  /*09d0*/  ISETP.GE.AND P1, PT, R26, R2, PT ;  /* 0x000000021a00720c */ /* 0x000fe20003f26270 */
[----:B0-----:R-:W-:Y:S01]  /*09e0*/  @!P2 IMAD.WIDE.U32 R14, R12, 0x2, R14 ;  /* 0x000000020c0ea825 */ /* 0x001fe200078e000e */
[----:B------:R-:W-:-:S06]  /*09f0*/  PRMT R12, RZ, 0x7610, R12 ;  /* 0x00007610ff0c7816 */ /* 0x000fcc000000000c */
[----:B------:R0:W4:Y:S05]  /*0a00*/  @!P2 LDG.E.U16 R12, desc[UR4][R14.64] ;  /* 0x000000040e0ca981 */ /* 0x00012a000c1e1500 */
[----:B0-----:R-:W0:Y:S01]  /*0a10*/  @!P1 LDC.64 R14, c[0x0][0x220] ;  /* 0x00008800ff0e9b82 */ /* 0x001e220000000a00 */
[----:B------:R-:W-:Y:S01]  /*0a20*/  @!P1 IMAD.IADD R26, R0, 0x1, R26 ;  /* 0x00000001001a9824 */ /* 0x000fe200078e021a */
[----:B------:R-:W-:-:S06]  /*0a30*/  PRMT R19, RZ, 0x7610, R19 ;  /* 0x00007610ff137816 */ /* 0x000fcc0000000013 */
[----:B------:R-:W4:Y:S01]  /*0a40*/  @!P3 LDG.E.U16 R19, desc[UR4][R28.64] ;  /* 0x000000041c13b981 */ /* 0x000f22000c1e1500 */
[----:B---3--:R-:W-:Y:S02]  /*0a50*/  @!P4 HADD2.F32 R17, -RZ, R17.H0_H0 ;  /* 0x20000011ff11c230 */ /* 0x008fe40000004100 */
[----:B0-----:R-:W-:-:S03]  /*0a60*/  @!P1 IMAD.WIDE.U32 R14, R26, 0x2, R14 ;  /* 0x000000021a0e9825 */ /* 0x001fc600078e000e */
[----:B------:R-:W-:Y:S02]  /*0a70*/  @!P4 FSETP.NEU.FTZ.AND P5, PT, R17, RZ, PT ;  /* 0x000000ff1100c20b */ /* 0x000fe40003fbd000 */
[----:B------:R-:W-:-:S06]  /*0a80*/  PRMT R17, RZ, 0x7610, R17 ;  /* 0x00007610ff117816 */ /* 0x000fcc0000000011 */
[----:B------:R0:W3:Y:S02]  /*0a90*/  @!P1 LDG.E.U16 R17, desc[UR4][R14.64] ;  /* 0x000000040e119981 */ /* 0x0000e4000c1e1500 */
[----:B0-----:R-:W0:Y:S01]  /*0aa0*/  @!P1 LDC.64 R14, c[0x0][0x228] ;  /* 0x00008a00ff0e9b82 */ /* 0x001e220000000a00 */
[----:B--2---:R-:W-:-:S05]  /*0ab0*/  @!P4 HADD2.F32 R27, -RZ, R27.H0_H0 ;  /* 0x2000001bff1bc230 */ /* 0x004fca0000004100 */
[----:B------:R-:W-:Y:S02]  /*0ac0*/  @!P4 FSETP.NEU.FTZ.AND P0, PT, R27, RZ, PT ;  /* 0x000000ff1b00c20b */ /* 0x000fe40003f1d000 */
[----:B------:R-:W-:Y:S01]  /*0ad0*/  PRMT R27, RZ, 0x7610, R27 ;  /* 0x00007610ff1b7816 */ /* 0x000fe2000000001b */
[----:B0-----:R-:W-:-:S05]  /*0ae0*/  @!P1 IMAD.WIDE.U32 R14, R26, 0x2, R14 ;  /* 0x000000021a0e9825 */ /* 0x001fca00078e000e */
[----:B------:R0:W2:Y:S01]  /*0af0*/  @!P1 LDG.E.U16 R27, desc[UR4][R14.64] ;  /* 0x000000040e1b9981 */ /* 0x0000a2000c1e1500 */
[----:B------:R-:W1:Y:S01]  /*0b00*/  S2R R26, SR_TID.X ;  /* 0x00000000001a7919 */ /* 0x000e620000002100 */
[----:B------:R-:W-:-:S04]  /*0b10*/  @!P4 PLOP3.LUT P0, PT, P0, P5, PT, 0x28, 0x0 ;  /* 0x000000000000c81c */ /* 0x000fc8000070a570 */
[----:B------:R-:W-:Y:S01]  /*0b20*/  @!P4 SEL R10, RZ, 0x1, !P0 ;  /* 0x00000001ff0ac807 */ /* 0x000fe20004000000 */
[C---:B-1----:R-:W-:Y:S02]  /*0b30*/  VIADD R28, R26.reuse, 0x80 ;  /* 0x000000801a1c7836 */ /* 0x042fe40000000000 */
[----:B------:R-:W-:-:S03]  /*0b40*/  VIADD R29, R26, 0x100 ;  /* 0x000001001a1d7836 */ /* 0x000fc60000000000 */
[-C--:B------:R-:W-:Y:S02]  /*0b50*/  ISETP.GE.AND P3, PT, R28, R2.reuse, PT ;  /* 0x000000021c00720c */ /* 0x080fe40003f66270 */
[----:B------:R-:W-:Y:S01]  /*0b60*/  ISETP.GE.AND P6, PT, R29, R2, PT ;  /* 0x000000021d00720c */ /* 0x000fe20003fc6270 */
[----:B0-----:R-:W-:-:S10]  /*0b70*/  VIADD R15, R26, 0x180 ;  /* 0x000001801a0f7836 */ /* 0x001fd40000000000 */
[----:B------:R-:W-:Y:S02]  /*0b80*/  @!P3 HADD2.F32 R20, -RZ, R20.H0_H0 ;  /* 0x20000014ff14b230 */ /* 0x000fe40000004100 */
[----:B-----5:R-:W-:Y:S01]  /*0b90*/  @!P3 HADD2.F32 R18, -RZ, R18.H0_H0 ;  /* 0x20000012ff12b230 */ /* 0x020fe20000004100 */
[----:B------:R-:W-:Y:S01]  /*0ba0*/  ISETP.GE.AND P5, PT, R15, R2, PT ;  /* 0x000000020f00720c */ /* 0x000fe20003fa6270 */
[----:B------:R-:W-:Y:S01]  /*0bb0*/  @!P6 HADD2.F32 R23, -RZ, R23.H0_H0 ;  /* 0x20000017ff17e230 */ /* 0x000fe20000004100 */
[----:B------:R-:W-:Y:S01]  /*0bc0*/  @!P3 FSETP.NEU.FTZ.AND P1, PT, R20, RZ, PT ;  /* 0x000000ff1400b20b */ /* 0x000fe20003f3d000 */
[----:B------:R-:W-:Y:S01]  /*0bd0*/  @!P6 HADD2.F32 R22, -RZ, R22.H0_H0 ;  /* 0x20000016ff16e230 */ /* 0x000fe20000004100 */
[----:B------:R-:W-:Y:S01]  /*0be0*/  @!P3 FSETP.NEU.FTZ.AND P2, PT, R18, RZ, PT ;  /* 0x000000ff1200b20b */ /* 0x000fe20003f5d000 */
[----:B------:R-:W-:Y:S01]  /*0bf0*/  VIADD R15, R26, 0x200 ;  /* 0x000002001a0f7836 */ /* 0x000fe20000000000 */
[----:B------:R-:W-:Y:S02]  /*0c00*/  @!P6 FSETP.NEU.FTZ.AND P0, PT, R23, RZ, PT ;  /* 0x000000ff1700e20b */ /* 0x000fe40003f1d000 */
[----:B------:R-:W-:-:S02]  /*0c10*/  @!P3 PLOP3.LUT P1, PT, P1, P2, PT, 0x28, 0x0 ;  /* 0x000000000000b81c */ /* 0x000fc40000f24570 */
[----:B------:R-:W-:-:S04]  /*0c20*/  @!P6 FSETP.NEU.FTZ.AND P2, PT, R22, RZ, PT ;  /* 0x000000ff1600e20b */ /* 0x000fc80003f5d000 */
[----:B------:R-:W-:Y:S02]  /*0c30*/  @!P6 PLOP3.LUT P0, PT, P0, P2, PT, 0x28, 0x0 ;  /* 0x000000000000e81c */ /* 0x000fe40000704570 */
[-C--:B------:R-:W-:Y:S01]  /*0c40*/  ISETP.GE.AND P2, PT, R15, R2.reuse, PT ;  /* 0x000000020f00720c */ /* 0x080fe20003f46270 */
[C---:B------:R-:W-:Y:S01]  /*0c50*/  VIADD R15, R26.reuse, 0x280 ;  /* 0x000002801a0f7836 */ /* 0x040fe20000000000 */
[----:B------:R-:W-:Y:S01]  /*0c60*/  @!P3 SEL R3, RZ, 0x1, !P1 ;  /* 0x00000001ff03b807 */ /* 0x000fe20004800000 */
[----:B------:R-:W-:Y:S01]  /*0c70*/  @!P5 HADD2.F32 R24, -RZ, R24.H0_H0 ;  /* 0x20000018ff18d230 */ /* 0x000fe20000004100 */
[----:B------:R-:W-:Y:S02]  /*0c80*/  @!P6 SEL R4, RZ, 0x1, !P0 ;  /* 0x00000001ff04e807 */ /* 0x000fe40004000000 */
[----:B------:R-:W-:Y:S01]  /*0c90*/  ISETP.GE.AND P3, PT, R15, R2, PT ;  /* 0x000000020f00720c */ /* 0x000fe20003f66270 */
[----:B------:R-:W-:Y:S02]  /*0ca0*/  @!P5 HADD2.F32 R25, -RZ, R25.H0_H0 ;  /* 0x20000019ff19d230 */ /* 0x000fe40000004100 */
[----:B------:R-:W-:Y:S01]  /*0cb0*/  VIADD R15, R26, 0x300 ;  /* 0x000003001a0f7836 */ /* 0x000fe20000000000 */
[----:B------:R-:W-:-:S02]  /*0cc0*/  @!P5 FSETP.NEU.FTZ.AND P1, PT, R24, RZ, PT ;  /* 0x000000ff1800d20b */ /* 0x000fc40003f3d000 */
[----:B------:R-:W-:Y:S01]  /*0cd0*/  @!P5 FSETP.NEU.FTZ.AND P0, PT, R25, RZ, PT ;  /* 0x000000ff1900d20b */ /* 0x000fe20003f1d000 */
[----:B------:R-:W-:Y:S01]  /*0ce0*/  @!P2 HADD2.F32 R21, -RZ, R21.H0_H0 ;  /* 0x20000015ff15a230 */ /* 0x000fe20000004100 */
[----:B------:R-:W-:Y:S02]  /*0cf0*/  ISETP.GE.AND P6, PT, R15, R2, PT ;  /* 0x000000020f00720c */ /* 0x000fe40003fc6270 */
[----:B------:R-:W-:Y:S01]  /*0d00*/  @!P5 PLOP3.LUT P1, PT, P1, P0, PT, 0x28, 0x0 ;  /* 0x000000000000d81c */ /* 0x000fe20000f20570 */
[----:B------:R-:W0:Y:S01]  /*0d10*/  @!P4 LDC.64 R14, c[0x0][0x218] ;  /* 0x00008600ff0ecb82 */ /* 0x000e220000000a00 */
[----:B------:R-:W-:Y:S02]  /*0d20*/  @!P2 FSETP.NEU.FTZ.AND P0, PT, R21, RZ, PT ;  /* 0x000000ff1500a20b */ /* 0x000fe40003f1d000 */
[----:B------:R-:W-:Y:S01]  /*0d30*/  @!P5 SEL R5, RZ, 0x1, !P1 ;  /* 0x00000001ff05d807 */ /* 0x000fe20004800000 */
[----:B----4-:R-:W-:Y:S01]  /*0d40*/  @!P3 HADD2.F32 R11, -RZ, R11.H0_H0 ;  /* 0x2000000bff0bb230 */ /* 0x010fe20000004100 */
[----:B------:R-:W-:Y:S01]  /*0d50*/  BSSY B0, `(.L_x_4338) ;  /* 0x0000051000007945 */ /* 0x000fe20003800000 */
[----:B------:R-:W-:-:S04]  /*0d60*/  @!P3 HADD2.F32 R16, -RZ, R16.H0_H0 ;  /* 0x20000010ff10b230 */ /* 0x000fc80000004100 */
[----:B------:R-:W-:Y:S01]  /*0d70*/  @!P6 HADD2.F32 R13, -RZ, R13.H0_H0 ;  /* 0x2000000dff0de230 */ /* 0x000fe20000004100 */
[----:B------:R-:W-:Y:S01]  /*0d80*/  BSSY B1, `(.L_x_4339) ;  /* 0x0000046000017945 */ /* 0x000fe20003800000 */
[----:B------:R-:W-:Y:S02]  /*0d90*/  @!P6 HADD2.F32 R12, -RZ, R12.H0_H0 ;  /* 0x2000000cff0ce230 */ /* 0x000fe40000004100 */
[----:B------:R-:W-:-:S05]  /*0da0*/  @!P2 HADD2.F32 R19, -RZ, R19.H0_H0 ;  /* 0x20000013ff13a230 */ /* 0x000fca0000004100 */
[----:B------:R-:W-:Y:S01]  /*0db0*/  @!P2 FSETP.NEU.FTZ.AND P1, PT, R19, RZ, PT ;  /* 0x000000ff1300a20b */ /* 0x000fe20003f3d000 */
[----:B------:R-:W-:-:S03]  /*0dc0*/  VIADD R19, R26, 0x380 ;  /* 0x000003801a137836 */ /* 0x000fc60000000000 */
[----:B------:R-:W-:Y:S02]  /*0dd0*/  @!P2 PLOP3.LUT P1, PT, P0, P1, PT, 0x28, 0x0 ;  /* 0x000000000000a81c */ /* 0x000fe40000722570 */
[----:B------:R-:W-:Y:S02]  /*0de0*/  ISETP.GE.AND P5, PT, R19, R2, PT ;  /* 0x000000021300720c */ /* 0x000fe40003fa6270 */
[----:B------:R-:W-:Y:S02]  /*0df0*/  @!P2 SEL R6, RZ, 0x1, !P1 ;  /* 0x00000001ff06a807 */ /* 0x000fe40004800000 */
[----:B------:R-:W-:Y:S02]  /*0e00*/  @!P3 FSETP.NEU.FTZ.AND P0, PT, R11, RZ, PT ;  /* 0x000000ff0b00b20b */ /* 0x000fe40003f1d000 */
[----:B------:R-:W-:Y:S01]  /*0e10*/  @!P3 FSETP.NEU.FTZ.AND P2, PT, R16, RZ, PT ;  /* 0x000000ff1000b20b */ /* 0x000fe20003f5d000 */
[----:B------:R-:W-:Y:S01]  /*0e20*/  @!P4 IMAD.IADD R11, R0, 0x1, R26 ;  /* 0x00000001000bc824 */ /* 0x000fe200078e021a */
[----:B------:R-:W-:-:S02]  /*0e30*/  @!P6 FSETP.NEU.FTZ.AND P1, PT, R13, RZ, PT ;  /* 0x000000ff0d00e20b */ /* 0x000fc40003f3d000 */
[----:B------:R-:W-:Y:S02]  /*0e40*/  @!P3 PLOP3.LUT P2, PT, P0, P2, PT, 0x28, 0x0 ;  /* 0x000000000000b81c */ /* 0x000fe40000744570 */
[----:B------:R-:W-:-:S04]  /*0e50*/  @!P6 FSETP.NEU.FTZ.AND P0, PT, R12, RZ, PT ;  /* 0x000000ff0c00e20b */ /* 0x000fc80003f1d000 */
[----:B------:R-:W-:Y:S02]  /*0e60*/  @!P6 PLOP3.LUT P0, PT, P1, P0, PT, 0x28, 0x0 ;  /* 0x000000000000e81c */ /* 0x000fe40000f00570 */
[----:B0-----:R-:W-:Y:S01]  /*0e70*/  @!P4 IADD3 R14, P1, R11, R14, RZ ;  /* 0x0000000e0b0ec210 */ /* 0x001fe20007f3e0ff */
[----:B---3--:R-:W-:Y:S01]  /*0e80*/  @!P5 HADD2.F32 R17, -RZ, R17.H0_H0 ;  /* 0x20000011ff11d230 */ /* 0x008fe20000004100 */
[----:B------:R-:W-:-:S03]  /*0e90*/  P2R R12, PR, RZ, 0x4 ;  /* 0x00000004ff0c7803 */ /* 0x000fc60000000000 */
[----:B------:R-:W-:Y:S02]  /*0ea0*/  @!P4 IMAD.X R15, RZ, RZ, R15, P1 ;  /* 0x000000ffff0fc224 */ /* 0x000fe400008e060f */
[----:B------:R-:W-:Y:S01]  /*0eb0*/  @!P4 IMAD.MOV.U32 R26, RZ, RZ, R28 ;  /* 0x000000ffff1ac224 */ /* 0x000fe200078e001c */
[----:B------:R-:W-:Y:S02]  /*0ec0*/  @!P5 FSETP.NEU.FTZ.AND P1, PT, R17, RZ, PT ;  /* 0x000000ff1100d20b */ /* 0x000fe40003f3d000 */
[----:B------:R0:W-:Y:S01]  /*0ed0*/  @!P4 STG.E.U8 desc[UR4][R14.64], R10 ;  /* 0x0000000a0e00c986 */ /* 0x0001e2000c101104 */
[----:B------:R-:W-:Y:S02]  /*0ee0*/  ISETP.NE.AND P4, PT, R12, RZ, PT ;  /* 0x000000ff0c00720c */ /* 0x000fe40003f85270 */
[----:B------:R-:W-:Y:S02]  /*0ef0*/  @!P6 SEL R8, RZ, 0x1, !P0 ;  /* 0x00000001ff08e807 */ /* 0x000fe40004000000 */
[----:B------:R-:W-:Y:S01]  /*0f00*/  @!P3 SEL R7, RZ, 0x1, !P4 ;  /* 0x00000001ff07b807 */ /* 0x000fe20006000000 */
[----:B--2---:R-:W-:-:S05]  /*0f10*/  @!P5 HADD2.F32 R27, -RZ, R27.H0_H0 ;  /* 0x2000001bff1bd230 */ /* 0x004fca0000004100 */
[----:B------:R-:W-:-:S04]  /*0f20*/  @!P5 FSETP.NEU.FTZ.AND P2, PT, R27, RZ, PT ;  /* 0x000000ff1b00d20b */ /* 0x000fc80003f5d000 */
[----:B------:R-:W-:Y:S02]  /*0f30*/  @!P5 PLOP3.LUT P1, PT, P1, P2, PT, 0x28, 0x0 ;  /* 0x000000000000d81c */ /* 0x000fe40000f24570 */
[----:B------:R-:W-:Y:S02]  /*0f40*/  ISETP.GE.AND P2, PT, R26, R2, PT ;  /* 0x000000021a00720c */ /* 0x000fe40003f46270 */
[----:B------:R-:W-:-:S11]  /*0f50*/  @!P5 SEL R9, RZ, 0x1, !P1 ;  /* 0x00000001ff09d807 */ /* 0x000fd60004800000 */
        /* <DEDUP_REMOVED lines=15> */
.L_x_4340:
        /* <DEDUP_REMOVED lines=8> */
.L_x_4341:
        /* <DEDUP_REMOVED lines=8> */
.L_x_4342:
        /* <DEDUP_REMOVED lines=9> */
.L_x_4343:
[----:B------:R-:W-:Y:S05]  /*11e0*/  BSYNC B1 ;  /* 0x0000000000017941 */ /* 0x000fea0003800000 */
.L_x_4339:
[----:B------:R-:W-:-:S13]  /*11f0*/  ISETP.GE.AND P0, PT, R26, R2, PT ;  /* 0x000000021a00720c */ /* 0x000fda0003f06270 */
[----:B--2---:R-:W2:Y:S01]  /*1200*/  @!P0 LDC.64 R6, c[0x0][0x218] ;  /* 0x00008600ff068b82 */ /* 0x004ea20000000a00 */
[----:B-1----:R-:W-:Y:S02]  /*1210*/  @!P0 IMAD.IADD R5, R0, 0x1, R26 ;  /* 0x0000000100058824 */ /* 0x002fe400078e021a */
[----:B------:R-:W-:-:S03]  /*1220*/  @!P0 VIADD R26, R26, 0x80 ;  /* 0x000000801a1a8836 */ /* 0x000fc60000000000 */
[----:B--2---:R-:W-:-:S05]  /*1230*/  @!P0 IADD3 R4, P1, R5, R6, RZ ;  /* 0x0000000605048210 */ /* 0x004fca0007f3e0ff */
[----:B------:R-:W-:-:S05]  /*1240*/  @!P0 IMAD.X R5, RZ, RZ, R7, P1 ;  /* 0x000000ffff058224 */ /* 0x000fca00008e0607 */
[----:B------:R2:W-:Y:S03]  /*1250*/  @!P0 STG.E.U8 desc[UR4][R4.64], R8 ;  /* 0x0000000804008986 */ /* 0x0005e6000c101104 */
.L_x_4344:
[----:B------:R-:W-:Y:S05]  /*1260*/  BSYNC B0 ;  /* 0x0000000000007941 */ /* 0x000fea0003800000 */
.L_x_4338:
        /* <DEDUP_REMOVED lines=9> */
.L_x_4345:
        /* <DEDUP_REMOVED lines=16> */
.L_x_43788:


//--------------------- .text._ZN2at6native29vectorized_elementwise_kernelILi4ENS0_13BinaryFunctorIN3c104HalfES4_bZZZNS0_23logical_xor_kernel_cudaERNS_14TensorIteratorEENKUlvE0_clEvENKUlvE6_clEvEUlS4_S4_E_EESt5arrayIPcLm3EEEEviT0_T1_ --------------------------
	.section	.text._ZN2at6native29vectorized_elementwise_kernelILi4ENS0_13BinaryFunctorIN3c104HalfES4_bZZZNS0_23logical_xor_kernel_cudaERNS_14TensorIteratorEENKUlvE0_clEvENKUlvE6_clEvEUlS4_S4_E_EESt5arrayIPcLm3EEEEviT0_T1_,"ax",@progbits
	.align	128
        .global         _ZN2at6native29vectorized_elementwise_kernelILi4ENS0_13BinaryFunctorIN3c104HalfES4_bZZZNS0_23logical_xor_kernel_cudaERNS_14TensorIteratorEENKUlvE0_clEvENKUlvE6_clEvEUlS4_S4_E_EESt5arrayIPcLm3EEEEviT0_T1_
        .type           _ZN2at6native29vectorized_elementwise_kernelILi4ENS0_13BinaryFunctorIN3c104HalfES4_bZZZNS0_23logical_xor_kernel_cudaERNS_14TensorIteratorEENKUlvE0_clEvENKUlvE6_clEvEUlS4_S4_E_EESt5arrayIPcLm3EEEEviT0_T1_,@function
        .size           _ZN2at6native29vectorized_elementwise_kernelILi4ENS0_13BinaryFunctorIN3c104HalfES4_bZZZNS0_23logical_xor_kernel_cudaERNS_14TensorIteratorEENKUlvE0_clEvENKUlvE6_clEvEUlS4_S4_E_EESt5arrayIPcLm3EEEEviT0_T1_,(.L_x_43789 - _ZN2at6native29vectorized_elementwise_kernelILi4ENS0_13BinaryFunctorIN3c104HalfES4_bZZZNS0_23logical_xor_kernel_cudaERNS_14TensorIteratorEENKUlvE0_clEvENKUlvE6_clEvEUlS4_S4_E_EESt5arrayIPcLm3EEEEviT0_T1_)
        .other          _ZN2at6native29vectorized_elementwise_kernelILi4ENS0_13BinaryFunctorIN3c104HalfES4_bZZZNS0_23logical_xor_kernel_cudaERNS_14TensorIteratorEENKUlvE0_clEvENKUlvE6_clEvEUlS4_S4_E_EESt5arrayIPcLm3EEEEviT0_T1_,@"STO_CUDA_ENTRY STV_DEFAULT"
_ZN2at6native29vectorized_elementwise_kernelILi4ENS0_13BinaryFunctorIN3c104HalfES4_bZZZNS0_23logical_xor_kernel_cudaERNS_14TensorIteratorEENKUlvE0_clEvENKUlvE6_clEvEUlS4_S4_E_EESt5arrayIPcLm3EEEEviT0_T1_:
.text._ZN2at6native29vectorized_elementwise_kernelILi4ENS0_13BinaryFunctorIN3c104HalfES4_bZZZNS0_23logical_xor_kernel_cudaERNS_14TensorIteratorEENKUlvE0_clEvENKUlvE6_clEvEUlS4_S4_E_EESt5arrayIPcLm3EEEEviT0_T1_:
        /* <DEDUP_REMOVED lines=20> */
[--C-:B--2---:R-:W-:Y:S02]  /*0140*/  HADD2.F32 R5, -RZ, R16.reuse.H0_H0 ;  /* 0x20000010ff057230 */ /* 0x104fe40000004100 */
[----:B------:R-:W-:-:S03]  /*0150*/  HADD2.F32 R14, -RZ, R16.H1_H1 ;  /* 0x30000010ff0e7230 */ /* 0x000fc60000004100 */
[----:B------:R-:W-:Y:S01]  /*0160*/  FSETP.NEU.FTZ.AND P2, PT, R5, RZ, PT ;  /* 0x000000ff0500720b */ /* 0x000fe20003f5d000 */
[--C-:B----4-:R-:W-:Y:S02]  /*0170*/  HADD2.F32 R5, -RZ, R2.reuse.H0_H0 ;  /* 0x20000002ff057230 */ /* 0x110fe40000004100 */
[----:B------:R-:W-:Y:S01]  /*0180*/  HADD2.F32 R2, -RZ, R2.H1_H1 ;  /* 0x30000002ff027230 */ /* 0x000fe20000004100 */
[----:B------:R-:W-:Y:S02]  /*0190*/  FSETP.NEU.FTZ.AND P5, PT, R14, RZ, PT ;  /* 0x000000ff0e00720b */ /* 0x000fe40003fbd000 */
[----:B------:R-:W-:Y:S02]  /*01a0*/  FSETP.NEU.FTZ.AND P3, PT, R5, RZ, PT ;  /* 0x000000ff0500720b */ /* 0x000fe40003f7d000 */
[----:B------:R-:W-:Y:S01]  /*01b0*/  FSETP.NEU.FTZ.AND P6, PT, R2, RZ, PT ;  /* 0x000000ff0200720b */ /* 0x000fe20003fdd000 */
[--C-:B---3--:R-:W-:Y:S01]  /*01c0*/  HADD2.F32 R14, -RZ, R6.reuse.H0_H0 ;  /* 0x20000006ff0e7230 */ /* 0x108fe20000004100 */
[----:B------:R-:W-:Y:S01]  /*01d0*/  PLOP3.LUT P3, PT, P2, P3, PT, 0x28, 0x0 ;  /* 0x000000000000781c */ /* 0x000fe20001766570 */
[----:B------:R-:W-:Y:S01]  /*01e0*/  HADD2.F32 R5, -RZ, R3.H0_H0 ;  /* 0x20000003ff057230 */ /* 0x000fe20000004100 */
[----:B------:R-:W-:Y:S01]  /*01f0*/  PLOP3.LUT P6, PT, P5, P6, PT, 0x28, 0x0 ;  /* 0x000000000000781c */ /* 0x000fe20002fcc570 */
[----:B------:R-:W-:-:S02]  /*0200*/  HADD2.F32 R6, -RZ, R6.H1_H1 ;  /* 0x30000006ff067230 */ /* 0x000fc40000004100 */
[----:B------:R-:W-:Y:S02]  /*0210*/  HADD2.F32 R10, -RZ, R7.H0_H0 ;  /* 0x20000007ff0a7230 */ /* 0x000fe40000004100 */
[----:B------:R-:W-:Y:S01]  /*0220*/  HADD2.F32 R15, -RZ, R17.H0_H0 ;  /* 0x20000011ff0f7230 */ /* 0x000fe20000004100 */
[----:B------:R-:W-:Y:S02]  /*0230*/  SEL R2, RZ, 0x1, !P3 ;  /* 0x00000001ff027807 */ /* 0x000fe40005800000 */
[----:B------:R-:W-:Y:S02]  /*0240*/  FSETP.NEU.FTZ.AND P5, PT, R5, RZ, PT ;  /* 0x000000ff0500720b */ /* 0x000fe40003fbd000 */
[----:B------:R-:W-:Y:S02]  /*0250*/  FSETP.NEU.FTZ.AND P2, PT, R6, RZ, PT ;  /* 0x000000ff0600720b */ /* 0x000fe40003f5d000 */
[----:B------:R-:W-:Y:S01]  /*0260*/  FSETP.NEU.FTZ.AND P3, PT, R10, RZ, PT ;  /* 0x000000ff0a00720b */ /* 0x000fe20003f7d000 */
[--C-:B-----5:R-:W-:Y:S01]  /*0270*/  HADD2.F32 R10, -RZ, R8.reuse.H0_H0 ;  /* 0x20000008ff0a7230 */ /* 0x120fe20000004100 */
[----:B------:R-:W-:Y:S01]  /*0280*/  SEL R5, RZ, 0x1, !P6 ;  /* 0x00000001ff057807 */ /* 0x000fe20007000000 */
[----:B------:R-:W-:Y:S01]  /*0290*/  HADD2.F32 R8, -RZ, R8.H1_H1 ;  /* 0x30000008ff087230 */ /* 0x000fe20000004100 */
[----:B------:R-:W-:-:S02]  /*02a0*/  FSETP.NEU.FTZ.AND P4, PT, R15, RZ, PT ;  /* 0x000000ff0f00720b */ /* 0x000fc40003f9d000 */
[----:B------:R-:W-:Y:S01]  /*02b0*/  IADD3 R6, P6, R0, UR6, RZ ;  /* 0x0000000600067c10 */ /* 0x000fe2000ffde0ff */
[----:B------:R-:W-:Y:S01]  /*02c0*/  HADD2.F32 R0, -RZ, R7.H1_H1 ;  /* 0x30000007ff007230 */ /* 0x000fe20000004100 */
[----:B------:R-:W-:Y:S02]  /*02d0*/  PLOP3.LUT P4, PT, P4, P5, PT, 0x28, 0x0 ;  /* 0x000000000000781c */ /* 0x000fe4000278a570 */
[----:B------:R-:W-:Y:S01]  /*02e0*/  FSETP.NEU.FTZ.AND P0, PT, R14, RZ, PT ;  /* 0x000000ff0e00720b */ /* 0x000fe20003f1d000 */
[----:B------:R-:W-:Y:S01]  /*02f0*/  IMAD.X R7, RZ, RZ, UR7, P6 ;  /* 0x00000007ff077e24 */ /* 0x000fe2000b0e06ff */
[----:B------:R-:W-:Y:S02]  /*0300*/  FSETP.NEU.FTZ.AND P5, PT, R10, RZ, PT ;  /* 0x000000ff0a00720b */ /* 0x000fe40003fbd000 */
[----:B------:R-:W-:Y:S01]  /*0310*/  FSETP.NEU.FTZ.AND P6, PT, R8, RZ, PT ;  /* 0x000000ff0800720b */ /* 0x000fe20003fdd000 */
[----:B------:R-:W-:Y:S01]  /*0320*/  HADD2.F32 R8, -RZ, R9.H0_H0 ;  /* 0x20000009ff087230 */ /* 0x000fe20000004100 */
[----:B------:R-:W-:Y:S01]  /*0330*/  PLOP3.LUT P5, PT, P0, P5, PT, 0x28, 0x0 ;  /* 0x000000000000781c */ /* 0x000fe200007aa570 */
[----:B------:R-:W-:Y:S01]  /*0340*/  HADD2.F32 R3, -RZ, R3.H1_H1 ;  /* 0x30000003ff037230 */ /* 0x000fe20000004100 */
[----:B------:R-:W-:Y:S01]  /*0350*/  PLOP3.LUT P2, PT, P2, P6, PT, 0x28, 0x0 ;  /* 0x000000000000781c */ /* 0x000fe2000174c570 */
[----:B------:R-:W-:Y:S01]  /*0360*/  HADD2.F32 R16, -RZ, R17.H1_H1 ;  /* 0x30000011ff107230 */ /* 0x000fe20000004100 */
[----:B------:R-:W-:Y:S01]  /*0370*/  FSETP.NEU.FTZ.AND P0, PT, R0, RZ, PT ;  /* 0x000000ff0000720b */ /* 0x000fe20003f1d000 */
[----:B------:R-:W-:Y:S01]  /*0380*/  HADD2.F32 R9, -RZ, R9.H1_H1 ;  /* 0x30000009ff097230 */ /* 0x000fe20000004100 */
[----:B------:R-:W-:-:S02]  /*0390*/  FSETP.NEU.FTZ.AND P6, PT, R8, RZ, PT ;  /* 0x000000ff0800720b */ /* 0x000fc40003fdd000 */
[----:B------:R-:W-:Y:S02]  /*03a0*/  SEL R0, RZ, 0x1, !P5 ;  /* 0x00000001ff007807 */ /* 0x000fe40006800000 */
[----:B------:R-:W-:Y:S02]  /*03b0*/  FSETP.NEU.FTZ.AND P5, PT, R3, RZ, PT ;  /* 0x000000ff0300720b */ /* 0x000fe40003fbd000 */
[----:B------:R-:W-:Y:S02]  /*03c0*/  SEL R3, RZ, 0x1, !P2 ;  /* 0x00000001ff037807 */ /* 0x000fe40005000000 */
[----:B------:R-:W-:Y:S02]  /*03d0*/  PLOP3.LUT P3, PT, P3, P6, PT, 0x28, 0x0 ;  /* 0x000000000000781c */ /* 0x000fe40001f6c570 */
[----:B------:R-:W-:Y:S02]  /*03e0*/  FSETP.NEU.FTZ.AND P1, PT, R16, RZ, PT ;  /* 0x000000ff1000720b */ /* 0x000fe40003f3d000 */
[----:B------:R-:W-:-:S02]  /*03f0*/  FSETP.NEU.FTZ.AND P2, PT, R9, RZ, PT ;  /* 0x000000ff0900720b */ /* 0x000fc40003f5d000 */
[----:B------:R-:W-:Y:S02]  /*0400*/  PRMT R5, R5, 0x7604, R2 ;  /* 0x0000760405057816 */ /* 0x000fe40000000002 */
[----:B------:R-:W-:Y:S02]  /*0410*/  PRMT R3, R3, 0x7604, R0 ;  /* 0x0000760403037816 */ /* 0x000fe40000000000 */
[----:B------:R-:W-:Y:S02]  /*0420*/  SEL R0, RZ, 0x1, !P4 ;  /* 0x00000001ff007807 */ /* 0x000fe40006000000 */
[----:B------:R-:W-:Y:S02]  /*0430*/  SEL R2, RZ, 0x1, !P3 ;  /* 0x00000001ff027807 */ /* 0x000fe40005800000 */
[----:B------:R-:W-:Y:S02]  /*0440*/  PLOP3.LUT P1, PT, P1, P5, PT, 0x28, 0x0 ;  /* 0x000000000000781c */ /* 0x000fe40000f2a570 */
[----:B------:R-:W-:-:S02]  /*0450*/  PLOP3.LUT P0, PT, P0, P2, PT, 0x28, 0x0 ;  /* 0x000000000000781c */ /* 0x000fc40000704570 */
[----:B------:R-:W-:Y:S02]  /*0460*/  PRMT R5, R0, 0x7054, R5 ;  /* 0x0000705400057816 */ /* 0x000fe40000000005 */
        /* <DEDUP_REMOVED lines=9> */
.L_x_4346:
        /* <DEDUP_REMOVED lines=177> */
.L_x_4349:
        /* <DEDUP_REMOVED lines=8> */
.L_x_4350:
        /* <DEDUP_REMOVED lines=8> */
.L_x_4351:
        /* <DEDUP_REMOVED lines=9> */
.L_x_4352:
[----:B------:R-:W-:Y:S05]  /*11a0*/  BSYNC B1 ;  /* 0x0000000000017941 */ /* 0x000fea0003800000 */
.L_x_4348:
[----:B------:R-:W-:-:S13]  /*11b0*/  ISETP.GE.AND P0, PT, R26, R2, PT ;  /* 0x000000021a00720c */ /* 0x000fda0003f06270 */
[----:B--2---:R-:W2:Y:S01]  /*11c0*/  @!P0 LDC.64 R6, c[0x0][0x218] ;  /* 0x00008600ff068b82 */ /* 0x004ea20000000a00 */
[----:B-1----:R-:W-:Y:S02]  /*11d0*/  @!P0 IMAD.IADD R5, R0, 0x1, R26 ;  /* 0x0000000100058824 */ /* 0x002fe400078e021a */
[----:B------:R-:W-:-:S03]  /*11e0*/  @!P0 VIADD R26, R26, 0x80 ;  /* 0x000000801a1a8836 */ /* 0x000fc60000000000 */
[----:B--2---:R-:W-:-:S05]  /*11f0*/  @!P0 IADD3 R4, P1, R5, R6, RZ ;  /* 0x0000000605048210 */ /* 0x004fca0007f3e0ff */
[----:B------:R-:W-:-:S05]  /*1200*/  @!P0 IMAD.X R5, RZ, RZ, R7, P1 ;  /* 0x000000ffff058224 */ /* 0x000fca00008e0607 */
[----:B------:R2:W-:Y:S03]  /*1210*/  @!P0 STG.E.U8 desc[UR4][R4.64], R8 ;  /* 0x0000000804008986 */ /* 0x0005e6000c101104 */
.L_x_4353:
[----:B------:R-:W-:Y:S05]  /*1220*/  BSYNC B0 ;  /* 0x0000000000007941 */ /* 0x000fea0003800000 */
.L_x_4347:
        /* <DEDUP_REMOVED lines=9> */
.L_x_4354:
        /* <DEDUP_REMOVED lines=12> */
.L_x_43789:


//--------------------- .text._ZN2at6native29vectorized_elementwise_kernelILi8ENS0_13BinaryFunctorIN3c104HalfES4_bZZZNS0_23logical_xor_kernel_cudaERNS_14TensorIteratorEENKUlvE0_clEvENKUlvE6_clEvEUlS4_S4_E_EESt5arrayIPcLm3EEEEviT0_T1_ --------------------------
	.section	.text._ZN2at6native29vectorized_elementwise_kernelILi8ENS0_13BinaryFunctorIN3c104HalfES4_bZZZNS0_23logical_xor_kernel_cudaERNS_14TensorIteratorEENKUlvE0_clEvENKUlvE6_clEvEUlS4_S4_E_EESt5arrayIPcLm3EEEEviT0_T1_,"ax",@progbits
	.align	128
        .global         _ZN2at6native29vectorized_elementwise_kernelILi8ENS0_13BinaryFunctorIN3c104HalfES4_bZZZNS0_23logical_xor_kernel_cudaERNS_14TensorIteratorEENKUlvE0_clEvENKUlvE6_clEvEUlS4_S4_E_EESt5arrayIPcLm3EEEEviT0_T1_
        .type           _ZN2at6native29vectorized_elementwise_kernelILi8ENS0_13BinaryFunctorIN3c104HalfES4_bZZZNS0_23logical_xor_kernel_cudaERNS_14TensorIteratorEENKUlvE0_clEvENKUlvE6_clEvEUlS4_S4_E_EESt5arrayIPcLm3EEEEviT0_T1_,@function
        .size           _ZN2at6native29vectorized_elementwise_kernelILi8ENS0_13BinaryFunctorIN3c104HalfES4_bZZZNS0_23logical_xor_kernel_cudaERNS_14TensorIteratorEENKUlvE0_clEvENKUlvE6_clEvEUlS4_S4_E_EESt5arrayIPcLm3EEEEviT0_T1_,(.L_x_43790 - _ZN2at6native29vectorized_elementwise_kernelILi8ENS0_13BinaryFunctorIN3c104HalfES4_bZZZNS0_23logical_xor_kernel_cudaERNS_14TensorIteratorEENKUlvE0_clEvENKUlvE6_clEvEUlS4_S4_E_EESt5arrayIPcLm3EEEEviT0_T1_)
        .other          _ZN2at6native29vectorized_elementwise_kernelILi8ENS0_13BinaryFunctorIN3c104HalfES4_bZZZNS0_23logical_xor_kernel_cudaERNS_14TensorIteratorEENKUlvE0_clEvENKUlvE6_clEvEUlS4_S4_E_EESt5arrayIPcLm3EEEEviT0_T1_,@"STO_CUDA_ENTRY STV_DEFAULT"
_ZN2at6native29vectorized_elementwise_kernelILi8ENS0_13BinaryFunctorIN3c104HalfES4_bZZZNS0_23logical_xor_kernel_cudaERNS_14TensorIteratorEENKUlvE0_clEvENKUlvE6_clEvEUlS4_S4_E_EESt5arrayIPcLm3EEEEviT0_T1_:
.text._ZN2at6native29vectorized_elementwise_kernelILi8ENS0_13BinaryFunctorIN3c104HalfES4_bZZZNS0_23logical_xor_kernel_cudaERNS_14TensorIteratorEENKUlvE0_clEvENKUlvE6_clEvEUlS4_S4_E_EESt5arrayIPcLm3EEEEviT0_T1_:
        /* <DEDUP_REMOVED lines=18> */
[--C-:B--2---:R-:W-:Y:S02]  /*0120*/  HADD2.F32 R13, -RZ, R6.reuse.H0_H0 ;  /* 0x20000006ff0d7230 */ /* 0x104fe40000004100 */
[----:B------:R-:W-:Y:S02]  /*0130*/  HADD2.F32 R14, -RZ, R6.H1_H1 ;  /* 0x30000006ff0e7230 */ /* 0x000fe40000004100 */
[--C-:B------:R-:W-:Y:S01]  /*0140*/  HADD2.F32 R3, -RZ, R4.reuse.H0_H0 ;  /* 0x20000004ff037230 */ /* 0x100fe20000004100 */
[----:B------:R-:W-:Y:S01]  /*0150*/  FSETP.NEU.FTZ.AND P2, PT, R13, RZ, PT ;  /* 0x000000ff0d00720b */ /* 0x000fe20003f5d000 */
[----:B------:R-:W-:Y:S01]  /*0160*/  HADD2.F32 R6, -RZ, R4.H1_H1 ;  /* 0x30000004ff067230 */ /* 0x000fe20000004100 */
[----:B------:R-:W-:Y:S01]  /*0170*/  FSETP.NEU.FTZ.AND P6, PT, R14, RZ, PT ;  /* 0x000000ff0e00720b */ /* 0x000fe20003fdd000 */
[----:B------:R-:W-:Y:S01]  /*0180*/  HADD2.F32 R16, -RZ, R7.H1_H1 ;  /* 0x30000007ff107230 */ /* 0x000fe20000004100 */
[----:B------:R-:W-:Y:S01]  /*0190*/  FSETP.NEU.FTZ.AND P1, PT, R3, RZ, PT ;  /* 0x000000ff0300720b */ /* 0x000fe20003f3d000 */
[----:B---3--:R-:W-:-:S02]  /*01a0*/  HADD2.F32 R4, -RZ, R10.H1_H1 ;  /* 0x3000000aff047230 */ /* 0x008fc40000004100 */
[----:B------:R-:W-:Y:S01]  /*01b0*/  HADD2.F32 R10, -RZ, R10.H0_H0 ;  /* 0x2000000aff0a7230 */ /* 0x000fe20000004100 */
[----:B------:R-:W-:Y:S01]  /*01c0*/  FSETP.NEU.FTZ.AND P5, PT, R16, RZ, PT ;  /* 0x000000ff1000720b */ /* 0x000fe20003fbd000 */
[--C-:B------:R-:W-:Y:S01]  /*01d0*/  HADD2.F32 R3, -RZ, R11.reuse.H0_H0 ;  /* 0x2000000bff037230 */ /* 0x100fe20000004100 */
[----:B------:R-:W-:Y:S01]  /*01e0*/  FSETP.NEU.FTZ.AND P4, PT, R4, RZ, PT ;  /* 0x000000ff0400720b */ /* 0x000fe20003f9d000 */
[----:B------:R-:W-:Y:S01]  /*01f0*/  HADD2.F32 R11, -RZ, R11.H1_H1 ;  /* 0x3000000bff0b7230 */ /* 0x000fe20000004100 */
[----:B------:R-:W-:Y:S01]  /*0200*/  FSETP.NEU.FTZ.AND P0, PT, R10, RZ, PT ;  /* 0x000000ff0a00720b */ /* 0x000fe20003f1d000 */
[----:B------:R-:W-:Y:S01]  /*0210*/  HADD2.F32 R15, -RZ, R7.H0_H0 ;  /* 0x20000007ff0f7230 */ /* 0x000fe20000004100 */
[----:B------:R-:W-:Y:S01]  /*0220*/  PLOP3.LUT P6, PT, P6, P4, PT, 0x28, 0x0 ;  /* 0x000000000000781c */ /* 0x000fe200037c8570 */
[----:B------:R-:W-:Y:S01]  /*0230*/  HADD2.F32 R7, -RZ, R5.H0_H0 ;  /* 0x20000005ff077230 */ /* 0x000fe20000004100 */
[----:B------:R-:W-:Y:S01]  /*0240*/  FSETP.NEU.FTZ.AND P4, PT, R3, RZ, PT ;  /* 0x000000ff0300720b */ /* 0x000fe20003f9d000 */
[--C-:B------:R-:W-:Y:S01]  /*0250*/  HADD2.F32 R3, -RZ, R8.reuse.H0_H0 ;  /* 0x20000008ff037230 */ /* 0x100fe20000004100 */
[----:B------:R-:W-:Y:S01]  /*0260*/  SEL R10, RZ, 0xffffffff, !P6 ;  /* 0xffffffffff0a7807 */ /* 0x000fe20007000000 */
[----:B------:R-:W-:Y:S01]  /*0270*/  HADD2.F32 R8, -RZ, R8.H1_H1 ;  /* 0x30000008ff087230 */ /* 0x000fe20000004100 */
[----:B------:R-:W-:Y:S01]  /*0280*/  FSETP.NEU.FTZ.AND P6, PT, R11, RZ, PT ;  /* 0x000000ff0b00720b */ /* 0x000fe20003fdd000 */
[----:B------:R-:W-:Y:S01]  /*0290*/  HADD2.F32 R4, -RZ, R9.H0_H0 ;  /* 0x20000009ff047230 */ /* 0x000fe20000004100 */
[----:B------:R-:W-:Y:S01]  /*02a0*/  FSETP.NEU.FTZ.AND P3, PT, R15, RZ, PT ;  /* 0x000000ff0f00720b */ /* 0x000fe20003f7d000 */
[----:B------:R-:W-:Y:S01]  /*02b0*/  HADD2.F32 R12, -RZ, R5.H1_H1 ;  /* 0x30000005ff0c7230 */ /* 0x000fe20000004100 */
[----:B------:R-:W-:Y:S01]  /*02c0*/  PLOP3.LUT P5, PT, P5, P6, PT, 0x28, 0x0 ;  /* 0x000000000000781c */ /* 0x000fe20002fac570 */
[----:B------:R-:W-:Y:S01]  /*02d0*/  HADD2.F32 R9, -RZ, R9.H1_H1 ;  /* 0x30000009ff097230 */ /* 0x000fe20000004100 */
[----:B------:R-:W-:Y:S01]  /*02e0*/  FSETP.NEU.FTZ.AND P6, PT, R3, RZ, PT ;  /* 0x000000ff0300720b */ /* 0x000fe20003fdd000 */
[----:B------:R-:W-:Y:S01]  /*02f0*/  IMAD.SHL.U32 R13, R10, 0x100, RZ ;  /* 0x000001000a0d7824 */ /* 0x000fe200078e00ff */
[----:B------:R-:W-:-:S02]  /*0300*/  PLOP3.LUT P2, PT, P2, P0, PT, 0x28, 0x0 ;  /* 0x000000000000781c */ /* 0x000fc40001740570 */
[----:B------:R-:W-:Y:S02]  /*0310*/  PLOP3.LUT P3, PT, P3, P4, PT, 0x28, 0x0 ;  /* 0x000000000000781c */ /* 0x000fe40001f68570 */
[----:B------:R-:W-:Y:S02]  /*0320*/  SEL R3, RZ, 0xffffffff, !P5 ;  /* 0xffffffffff037807 */ /* 0x000fe40006800000 */
[----:B------:R-:W-:Y:S02]  /*0330*/  PLOP3.LUT P1, PT, P1, P6, PT, 0x28, 0x0 ;  /* 0x000000000000781c */ /* 0x000fe40000f2c570 */
[----:B------:R-:W-:Y:S01]  /*0340*/  FSETP.NEU.FTZ.AND P0, PT, R6, RZ, PT ;  /* 0x000000ff0600720b */ /* 0x000fe20003f1d000 */
[----:B------:R-:W-:Y:S01]  /*0350*/  IMAD.SHL.U32 R3, R3, 0x100, RZ ;  /* 0x0000010003037824 */ /* 0x000fe200078e00ff */
[----:B------:R-:W-:Y:S02]  /*0360*/  FSETP.NEU.FTZ.AND P4, PT, R7, RZ, PT ;  /* 0x000000ff0700720b */ /* 0x000fe40003f9d000 */
[----:B------:R-:W-:-:S02]  /*0370*/  FSETP.NEU.FTZ.AND P5, PT, R8, RZ, PT ;  /* 0x000000ff0800720b */ /* 0x000fc40003fbd000 */
[----:B------:R-:W-:Y:S02]  /*0380*/  FSETP.NEU.FTZ.AND P6, PT, R4, RZ, PT ;  /* 0x000000ff0400720b */ /* 0x000fe40003fdd000 */
[----:B------:R-:W-:Y:S02]  /*0390*/  PLOP3.LUT P0, PT, P0, P5, PT, 0x28, 0x0 ;  /* 0x000000000000781c */ /* 0x000fe4000070a570 */
[----:B------:R-:W-:Y:S02]  /*03a0*/  PLOP3.LUT P4, PT, P4, P6, PT, 0x28, 0x0 ;  /* 0x000000000000781c */ /* 0x000fe4000278c570 */
[----:B------:R-:W-:Y:S02]  /*03b0*/  FSETP.NEU.FTZ.AND P5, PT, R12, RZ, PT ;  /* 0x000000ff0c00720b */ /* 0x000fe40003fbd000 */
[----:B------:R-:W-:Y:S02]  /*03c0*/  FSETP.NEU.FTZ.AND P6, PT, R9, RZ, PT ;  /* 0x000000ff0900720b */ /* 0x000fe40003fdd000 */
[----:B------:R-:W-:-:S02]  /*03d0*/  SEL R11, RZ, 0xffffffff, !P0 ;  /* 0xffffffffff0b7807 */ /* 0x000fc40004000000 */
[----:B------:R-:W-:Y:S02]  /*03e0*/  PLOP3.LUT P5, PT, P5, P6, PT, 0x28, 0x0 ;  /* 0x000000000000781c */ /* 0x000fe40002fac570 */
[----:B------:R-:W-:Y:S01]  /*03f0*/  IADD3 R4, P6, R0, UR6, RZ ;  /* 0x0000000600047c10 */ /* 0x000fe2000ffde0ff */
[----:B------:R-:W-:Y:S01]  /*0400*/  IMAD.SHL.U32 R10, R11, 0x100, RZ ;  /* 0x000001000b0a7824 */ /* 0x000fe200078e00ff */
[----:B------:R-:W-:Y:S02]  /*0410*/  SEL R8, RZ, 0xffffffff, !P5 ;  /* 0xffffffffff087807 */ /* 0x000fe40006800000 */
[----:B------:R-:W-:Y:S01]  /*0420*/  SEL R0, RZ, 0x1, !P3 ;  /* 0x00000001ff007807 */ /* 0x000fe20005800000 */
[----:B------:R-:W-:Y:S01]  /*0430*/  IMAD.X R5, RZ, RZ, UR7, P6 ;  /* 0x00000007ff057e24 */ /* 0x000fe2000b0e06ff */
[----:B------:R-:W-:Y:S01]  /*0440*/  SEL R6, RZ, 0x1, !P2 ;  /* 0x00000001ff067807 */ /* 0x000fe20005000000 */
[----:B------:R-:W-:Y:S01]  /*0450*/  IMAD.SHL.U32 R8, R8, 0x100, RZ ;  /* 0x0000010008087824 */ /* 0x000fe200078e00ff */
[----:B------:R-:W-:Y:S01]  /*0460*/  SEL R7, RZ, 0x1, !P4 ;  /* 0x00000001ff077807 */ /* 0x000fe20006000000 */
[----:B------:R-:W-:Y:S01]  /*0470*/  IMAD.WIDE R4, R2, 0x8, R4 ;  /* 0x0000000802047825 */ /* 0x000fe200078e0204 */
[----:B------:R-:W-:-:S02]  /*0480*/  SEL R9, RZ, 0x1, !P1 ;  /* 0x00000001ff097807 */ /* 0x000fc40004800000 */
[----:B------:R-:W-:Y:S02]  /*0490*/  LOP3.LUT R0, R3, 0x100, R0, 0xe2, !PT ;  /* 0x0000010003007812 */ /* 0x000fe400078ee200 */
[----:B------:R-:W-:Y:S02]  /*04a0*/  LOP3.LUT R3, R13, 0x100, R6, 0xe2, !PT ;  /* 0x000001000d037812 */ /* 0x000fe400078ee206 */
[----:B------:R-:W-:Y:S02]  /*04b0*/  LOP3.LUT R7, R8, 0x100, R7, 0xe2, !PT ;  /* 0x0000010008077812 */ /* 0x000fe400078ee207 */
[----:B------:R-:W-:Y:S02]  /*04c0*/  LOP3.LUT R6, R10, 0x100, R9, 0xe2, !PT ;  /* 0x000001000a067812 */ /* 0x000fe400078ee209 */
[----:B------:R-:W-:Y:S02]  /*04d0*/  PRMT R3, R3, 0x5410, R0 ;  /* 0x0000541003037816 */ /* 0x000fe40000000000 */
[----:B------:R-:W-:-:S05]  /*04e0*/  PRMT R2, R6, 0x5410, R7 ;  /* 0x0000541006027816 */ /* 0x000fca0000000007 */
[----:B------:R-:W-:Y:S01]  /*04f0*/  STG.E.64 desc[UR4][R4.64], R2 ;  /* 0x0000000204007986 */ /* 0x000fe2000c101b04 */
[----:B------:R-:W-:Y:S05]  /*0500*/  EXIT ;  /* 0x000000000000794d */ /* 0x000fea0003800000 */
.L_x_4355:
        /* <DEDUP_REMOVED lines=177> */
.L_x_4358:
        /* <DEDUP_REMOVED lines=8> */
.L_x_4359:
        /* <DEDUP_REMOVED lines=8> */
.L_x_4360:
        /* <DEDUP_REMOVED lines=9> */
.L_x_4361:
[----:B------:R-:W-:Y:S05]  /*11b0*/  BSYNC B1 ;  /* 0x0000000000017941 */ /* 0x000fea0003800000 */
.L_x_4357:
[----:B------:R-:W-:-:S13]  /*11c0*/  ISETP.GE.AND P0, PT, R26, R2, PT ;  /* 0x000000021a00720c */ /* 0x000fda0003f06270 */
[----:B--2---:R-:W2:Y:S01]  /*11d0*/  @!P0 LDC.64 R6, c[0x0][0x218] ;  /* 0x00008600ff068b82 */ /* 0x004ea20000000a00 */
[----:B-1----:R-:W-:Y:S02]  /*11e0*/  @!P0 IMAD.IADD R5, R0, 0x1, R26 ;  /* 0x0000000100058824 */ /* 0x002fe400078e021a */
[----:B------:R-:W-:-:S03]  /*11f0*/  @!P0 VIADD R26, R26, 0x80 ;  /* 0x000000801a1a8836 */ /* 0x000fc60000000000 */
[----:B--2---:R-:W-:-:S05]  /*1200*/  @!P0 IADD3 R4, P1, R5, R6, RZ ;  /* 0x0000000605048210 */ /* 0x004fca0007f3e0ff */
[----:B------:R-:W-:-:S05]  /*1210*/  @!P0 IMAD.X R5, RZ, RZ, R7, P1 ;  /* 0x000000ffff058224 */ /* 0x000fca00008e0607 */
[----:B------:R2:W-:Y:S03]  /*1220*/  @!P0 STG.E.U8 desc[UR4][R4.64], R8 ;  /* 0x0000000804008986 */ /* 0x0005e6000c101104 */
.L_x_4362:
[----:B------:R-:W-:Y:S05]  /*1230*/  BSYNC B0 ;  /* 0x0000000000007941 */ /* 0x000fea0003800000 */
.L_x_4356:
        /* <DEDUP_REMOVED lines=9> */
.L_x_4363:
        /* <DEDUP_REMOVED lines=11> */
.L_x_43790:


//--------------------- .text._ZN2at6native18elementwise_kernelILi128ELi4EZNS0_15gpu_kernel_implINS0_13AUnaryFunctorIffbZZZNS0_23logical_xor_kernel_cudaERNS_14TensorIteratorEENKUlvE0_clEvENKUlvE5_clEvEUlffE_EEEEvRNS_18TensorIteratorBaseERKT_EUliE_EEviT1_ --------------------------
	.section	.text._ZN2at6native18elementwise_kernelILi128ELi4EZNS0_15gpu_kernel_implINS0_13AUnaryFunctorIffbZZZNS0_23logical_xor_kernel_cudaERNS_14TensorIteratorEENKUlvE0_clEvENKUlvE5_clEvEUlffE_EEEEvRNS_18TensorIteratorBaseERKT_EUliE_EEviT1_,"ax",@progbits
	.align	128
        .global         _ZN2at6native18elementwise_kernelILi128ELi4EZNS0_15gpu_kernel_implINS0_13AUnaryFunctorIffbZZZNS0_23logical_xor_kernel_cudaERNS_14TensorIteratorEENKUlvE0_clEvENKUlvE5_clEvEUlffE_EEEEvRNS_18TensorIteratorBaseERKT_EUliE_EEviT1_
        .type           _ZN2at6native18elementwise_kernelILi128ELi4EZNS0_15gpu_kernel_implINS0_13AUnaryFunctorIffbZZZNS0_23logical_xor_kernel_cudaERNS_14TensorIteratorEENKUlvE0_clEvENKUlvE5_clEvEUlffE_EEEEvRNS_18TensorIteratorBaseERKT_EUliE_EEviT1_,@function
        .size           _ZN2at6native18elementwise_kernelILi128ELi4EZNS0_15gpu_kernel_implINS0_13AUnaryFunctorIffbZZZNS0_23logical_xor_kernel_cudaERNS_14TensorIteratorEENKUlvE0_clEvENKUlvE5_clEvEUlffE_EEEEvRNS_18TensorIteratorBaseERKT_EUliE_EEviT1_,(.L_x_43791 - _ZN2at6native18elementwise_kernelILi128ELi4EZNS0_15gpu_kernel_implINS0_13AUnaryFunctorIffbZZZNS0_23logical_xor_kernel_cudaERNS_14TensorIteratorEENKUlvE0_clEvENKUlvE5_clEvEUlffE_EEEEvRNS_18TensorIteratorBaseERKT_EUliE_EEviT1_)
        .other          _ZN2at6native18elementwise_kernelILi128ELi4EZNS0_15gpu_kernel_implINS0_13AUnaryFunctorIffbZZZNS0_23logical_xor_kernel_cudaERNS_14TensorIteratorEENKUlvE0_clEvENKUlvE5_clEvEUlffE_EEEEvRNS_18TensorIteratorBaseERKT_EUliE_EEviT1_,@"STO_CUDA_ENTRY STV_DEFAULT"
_ZN2at6native18elementwise_kernelILi128ELi4EZNS0_15gpu_kernel_implINS0_13AUnaryFunctorIffbZZZNS0_23logical_xor_kernel_cudaERNS_14TensorIteratorEENKUlvE0_clEvENKUlvE5_clEvEUlffE_EEEEvRNS_18TensorIteratorBaseERKT_EUliE_EEviT1_:
.text._ZN2at6native18elementwise_kernelILi128ELi4EZNS0_15gpu_kernel_implINS0_13AUnaryFunctorIffbZZZNS0_23logical_xor_kernel_cudaERNS_14TensorIteratorEENKUlvE0_clEvENKUlvE5_clEvEUlffE_EEEEvRNS_18TensorIteratorBaseERKT_EUliE_EEviT1_:
        /* <DEDUP_REMOVED lines=314> */
.L_x_4366:
[----:B------:R-:W0:Y:S01]  /*13a0*/  LDC.U8 R5, c[0x0][0x429] ;  /* 0x00010a40ff057b82 */ /* 0x000e220000000000 */
[----:B------:R-:W-:Y:S01]  /*13b0*/  ULDC.64 UR4, c[0x0][0x410] ;  /* 0x0001040000047ab9 */ /* 0x000fe20000000a00 */
[----:B------:R-:W-:Y:S01]  /*13c0*/  ULDC.64 UR6, c[0x0][0x418] ;  /* 0x0001060000067ab9 */ /* 0x000fe20000000a00 */
[----:B------:R-:W-:Y:S01]  /*13d0*/  IADD3 R16, P1, R16, UR4, RZ ;  /* 0x0000000410107c10 */ /* 0x000fe2000ff3e0ff */
[----:B------:R-:W-:Y:S01]  /*13e0*/  BSSY B6, `(.L_x_4367) ;  /* 0x00000e0000067945 */ /* 0x000fe20003800000 */
        /* <DEDUP_REMOVED lines=15> */
[----:B--2---:R-:W0:Y:S01]  /*14e0*/  I2F.S16 R0, R0 ;  /* 0x0000000000007306 */ /* 0x004e220000101400 */
[----:B------:R-:W-:Y:S05]  /*14f0*/  BRA `(.L_x_4373) ;  /* 0x0000000c00387947 */ /* 0x000fea0003800000 */
.L_x_4371:
[----:B------:R-:W2:Y:S02]  /*1500*/  LDG.E.U8 R0, desc[UR36][R2.64] ;  /* 0x0000002402007981 */ /* 0x000ea4000c1e1100 */
[----:B--2---:R-:W-:Y:S01]  /*1510*/  I2FP.F32.U32 R0, R0 ;  /* 0x0000000000007245 */ /* 0x004fe20000201000 */
[----:B------:R-:W-:Y:S06]  /*1520*/  BRA `(.L_x_4373) ;  /* 0x0000000c002c7947 */ /* 0x000fec0003800000 */
.L_x_4370:
[----:B------:R-:W-:-:S13]  /*1530*/  ISETP.NE.AND P0, PT, R4, 0x2, PT ;  /* 0x000000020400780c */ /* 0x000fda0003f05270 */
[----:B------:R-:W-:Y:S05]  /*1540*/  @!P0 BRA `(.L_x_4374) ;  /* 0x0000000000288947 */ /* 0x000fea0003800000 */
[----:B------:R-:W-:-:S13]  /*1550*/  ISETP.NE.AND P0, PT, R4, 0x3, PT ;  /* 0x000000030400780c */ /* 0x000fda0003f05270 */
[----:B------:R-:W-:Y:S05]  /*1560*/  @!P0 BRA `(.L_x_4375) ;  /* 0x0000000000148947 */ /* 0x000fea0003800000 */
[----:B------:R-:W-:-:S13]  /*1570*/  ISETP.NE.AND P0, PT, R4, 0x4, PT ;  /* 0x000000040400780c */ /* 0x000fda0003f05270 */
[----:B------:R-:W-:Y:S05]  /*1580*/  @P0 BRA `(.L_x_4372) ;  /* 0x0000000800b80947 */ /* 0x000fea0003800000 */
[----:B------:R-:W2:Y:S02]  /*1590*/  LDG.E.64 R2, desc[UR36][R2.64] ;  /* 0x0000002402027981 */ /* 0x000ea4000c1e1b00 */
[----:B--2---:R4:W0:Y:S01]  /*15a0*/  I2F.S64 R0, R2 ;  /* 0x0000000200007312 */ /* 0x0048220000301400 */
[----:B------:R-:W-:Y:S05]  /*15b0*/  BRA `(.L_x_4373) ;  /* 0x0000000c00087947 */ /* 0x000fea0003800000 */
.L_x_4375:
[----:B------:R-:W2:Y:S02]  /*15c0*/  LDG.E R0, desc[UR36][R2.64] ;  /* 0x0000002402007981 */ /* 0x000ea4000c1e1900 */
[----:B--2---:R-:W-:Y:S01]  /*15d0*/  I2FP.F32.S32 R0, R0 ;  /* 0x0000000000007245 */ /* 0x004fe20000201400 */
[----:B------:R-:W-:Y:S06]  /*15e0*/  BRA `(.L_x_4373) ;  /* 0x0000000800fc7947 */ /* 0x000fec0003800000 */
.L_x_4374:
[----:B------:R-:W2:Y:S02]  /*15f0*/  LDG.E.U16 R0, desc[UR36][R2.64] ;  /* 0x0000002402007981 */ /* 0x000ea4000c1e1500 */
[----:B--2---:R-:W0:Y:S01]  /*1600*/  I2F.S16 R0, R0 ;  /* 0x0000000000007306 */ /* 0x004e220000101400 */
[----:B------:R-:W-:Y:S05]  /*1610*/  BRA `(.L_x_4373) ;  /* 0x0000000800f07947 */ /* 0x000fea0003800000 */
.L_x_4369:
[----:B------:R-:W-:-:S13]  /*1620*/  ISETP.GT.AND P0, PT, R4, 0x6, PT ;  /* 0x000000060400780c */ /* 0x000fda0003f04270 */
[----:B------:R-:W-:Y:S05]  /*1630*/  @P0 BRA `(.L_x_4376) ;  /* 0x0000000000240947 */ /* 0x000fea0003800000 */
[----:B------:R-:W-:-:S13]  /*1640*/  ISETP.NE.AND P0, PT, R4, 0x5, PT ;  /* 0x000000050400780c */ /* 0x000fda0003f05270 */
[----:B------:R-:W-:Y:S05]  /*1650*/  @!P0 BRA `(.L_x_4377) ;  /* 0x0000000000108947 */ /* 0x000fea0003800000 */
[----:B------:R-:W-:-:S13]  /*1660*/  ISETP.NE.AND P0, PT, R4, 0x6, PT ;  /* 0x000000060400780c */ /* 0x000fda0003f05270 */
[----:B------:R-:W-:Y:S05]  /*1670*/  @P0 BRA `(.L_x_4372) ;  /* 0x00000008007c0947 */ /* 0x000fea0003800000 */
[----:B------:R2:W5:Y:S01]  /*1680*/  LDG.E R0, desc[UR36][R2.64] ;  /* 0x0000002402007981 */ /* 0x000562000c1e1900 */
[----:B------:R-:W-:Y:S05]  /*1690*/  BRA `(.L_x_4373) ;  /* 0x0000000800d07947 */ /* 0x000fea0003800000 */
.L_x_4377:
[----:B------:R-:W2:Y:S02]  /*16a0*/  LDG.E.U16 R0, desc[UR36][R2.64] ;  /* 0x0000002402007981 */ /* 0x000ea4000c1e1500 */
[----:B--2---:R-:W-:Y:S01]  /*16b0*/  HADD2.F32 R0, -RZ, R0.H0_H0 ;  /* 0x20000000ff007230 */ /* 0x004fe20000004100 */
[----:B------:R-:W-:Y:S06]  /*16c0*/  BRA `(.L_x_4373) ;  /* 0x0000000800c47947 */ /* 0x000fec0003800000 */
.L_x_4376:
[----:B------:R-:W-:-:S13]  /*16d0*/  ISETP.NE.AND P0, PT, R4, 0x7, PT ;  /* 0x000000070400780c */ /* 0x000fda0003f05270 */
[----:B------:R-:W-:Y:S05]  /*16e0*/  @!P0 BRA `(.L_x_4378) ;  /* 0x0000000000248947 */ /* 0x000fea0003800000 */
[----:B------:R-:W-:-:S13]  /*16f0*/  ISETP.NE.AND P0, PT, R4, 0x8, PT ;  /* 0x000000080400780c */ /* 0x000fda0003f05270 */
[----:B------:R-:W-:Y:S05]  /*1700*/  @!P0 BRA `(.L_x_4379) ;  /* 0x0000000000108947 */ /* 0x000fea0003800000 */
[----:B------:R-:W-:-:S13]  /*1710*/  ISETP.NE.AND P0, PT, R4, 0x9, PT ;  /* 0x000000090400780c */ /* 0x000fda0003f05270 */
[----:B------:R-:W-:Y:S05]  /*1720*/  @P0 BRA `(.L_x_4372) ;  /* 0x0000000800500947 */ /* 0x000fea0003800000 */
[----:B------:R3:W5:Y:S01]  /*1730*/  LDG.E R0, desc[UR36][R2.64] ;  /* 0x0000002402007981 */ /* 0x000762000c1e1900 */
[----:B------:R-:W-:Y:S05]  /*1740*/  BRA `(.L_x_4373) ;  /* 0x0000000800a47947 */ /* 0x000fea0003800000 */
.L_x_4379:
[----:B------:R-:W2:Y:S02]  /*1750*/  LDG.E.U16 R0, desc[UR36][R2.64] ;  /* 0x0000002402007981 */ /* 0x000ea4000c1e1500 */
[----:B--2---:R-:W-:Y:S01]  /*1760*/  HADD2.F32 R0, -RZ, R0.H0_H0 ;  /* 0x20000000ff007230 */ /* 0x004fe20000004100 */
[----:B------:R-:W-:Y:S06]  /*1770*/  BRA `(.L_x_4373) ;  /* 0x0000000800987947 */ /* 0x000fec0003800000 */
.L_x_4378:
[----:B------:R-:W2:Y:S01]  /*1780*/  LDG.E.64 R2, desc[UR36][R2.64] ;  /* 0x0000002402027981 */ /* 0x000ea2000c1e1b00 */
[----:B------:R-:W-:Y:S01]  /*1790*/  UMOV UR4, 0xf0000000 ;  /* 0xf000000000047882 */ /* 0x000fe20000000000 */
[----:B------:R-:W-:Y:S01]  /*17a0*/  UMOV UR5, 0x380fffff ;  /* 0x380fffff00057882 */ /* 0x000fe20000000000 */
[----:B--2---:R-:W0:Y:S01]  /*17b0*/  F2F.F32.F64 R0, R2 ;  /* 0x0000000200007310 */ /* 0x004e220000301000 */
[----:B------:R-:W-:-:S14]  /*17c0*/  DSETP.GEU.AND P0, PT, |R2|, UR4, PT ;  /* 0x0000000402007e2a */ /* 0x000fdc000bf0e200 */
[----:B0-----:R-:W-:Y:S01]  /*17d0*/  @!P0 FMUL R0, R0, 1.175494350822287508e-38 ;  /* 0x0080000000008820 */ /* 0x001fe20000400000 */
[----:B------:R-:W-:Y:S06]  /*17e0*/  BRA `(.L_x_4373) ;  /* 0x00000008007c7947 */ /* 0x000fec0003800000 */
.L_x_4368:
        /* <DEDUP_REMOVED lines=10> */
[----:B------:R-:W-:Y:S01]  /*1890*/  FSEL R0, RZ, 1, !P0 ;  /* 0x3f800000ff007808 */ /* 0x000fe20004000000 */
[----:B------:R-:W-:Y:S08]  /*18a0*/  BRA `(.L_x_4373) ;  /* 0x00000008004c7947 */ /* 0x000ff00003800000 */
.L_x_4382:
[----:B------:R-:W2:Y:S01]  /*18b0*/  LDG.E.64 R2, desc[UR36][R2.64] ;  /* 0x0000002402027981 */ /* 0x000ea2000c1e1b00 */
[----:B------:R-:W-:Y:S01]  /*18c0*/  UMOV UR4, 0xf0000000 ;  /* 0xf000000000047882 */ /* 0x000fe20000000000 */
[----:B------:R-:W-:Y:S01]  /*18d0*/  UMOV UR5, 0x380fffff ;  /* 0x380fffff00057882 */ /* 0x000fe20000000000 */
[----:B--2---:R-:W0:Y:S01]  /*18e0*/  F2F.F32.F64 R0, R2 ;  /* 0x0000000200007310 */ /* 0x004e220000301000 */
[----:B------:R-:W-:-:S14]  /*18f0*/  DSETP.GEU.AND P0, PT, |R2|, UR4, PT ;  /* 0x0000000402007e2a */ /* 0x000fdc000bf0e200 */
[----:B0-----:R-:W-:Y:S01]  /*1900*/  @!P0 FMUL R0, R0, 1.175494350822287508e-38 ;  /* 0x0080000000008820 */ /* 0x001fe20000400000 */
[----:B------:R-:W-:Y:S06]  /*1910*/  BRA `(.L_x_4373) ;  /* 0x0000000800307947 */ /* 0x000fec0003800000 */
.L_x_4381:
        /* <DEDUP_REMOVED lines=24> */
[----:B------:R-:W-:Y:S01]  /*1aa0*/  LOP3.LUT R0, R5, 0x80000000, R0, 0xf8, !PT ;  /* 0x8000000005007812 */ /* 0x000fe200078ef800 */
[----:B------:R-:W-:Y:S06]  /*1ab0*/  BRA `(.L_x_4373) ;  /* 0x0000000400c87947 */ /* 0x000fec0003800000 */
.L_x_4384:
        /* <DEDUP_REMOVED lines=11> */
[----:B------:R-:W-:Y:S01]  /*1b70*/  LOP3.LUT R0, R4, 0x80000000, R5, 0xf8, !PT ;  /* 0x8000000004007812 */ /* 0x000fe200078ef805 */
[----:B------:R-:W-:Y:S06]  /*1b80*/  BRA `(.L_x_4373) ;  /* 0x0000000400947947 */ /* 0x000fec0003800000 */
.L_x_4383:
[----:B------:R-:W2:Y:S02]  /*1b90*/  LDG.E.U16 R0, desc[UR36][R2.64] ;  /* 0x0000002402007981 */ /* 0x000ea4000c1e1500 */
[----:B--2---:R-:W-:Y:S01]  /*1ba0*/  IMAD.U32 R0, R0, 0x10000, RZ ;  /* 0x0001000000007824 */ /* 0x004fe200078e00ff */
[----:B------:R-:W-:Y:S06]  /*1bb0*/  BRA `(.L_x_4373) ;  /* 0x0000000400887947 */ /* 0x000fec0003800000 */
.L_x_4380:
        /* <DEDUP_REMOVED lines=9> */
[----:B--2---:R-:W-:Y:S01]  /*1c50*/  I2FP.F32.U32 R0, R0 ;  /* 0x0000000000007245 */ /* 0x004fe20000201000 */
[----:B------:R-:W-:Y:S06]  /*1c60*/  BRA `(.L_x_4373) ;  /* 0x00000004005c7947 */ /* 0x000fec0003800000 */
.L_x_4387:
[----:B------:R-:W2:Y:S01]  /*1c70*/  LDG.E.U8 R2, desc[UR36][R2.64] ;  /* 0x0000002402027981 */ /* 0x000ea2000c1e1100 */
        /* <DEDUP_REMOVED lines=19> */
.L_x_4389:
[----:B------:R-:W-:Y:S05]  /*1db0*/  BSYNC B0 ;  /* 0x0000000000007941 */ /* 0x000fea0003800000 */
.L_x_4388:
[----:B------:R-:W-:Y:S01]  /*1dc0*/  LEA R3, R0, 0x3b800000, 0x17 ;  /* 0x3b80000000037811 */ /* 0x000fe200078eb8ff */
[----:B------:R-:W-:-:S05]  /*1dd0*/  IMAD.SHL.U32 R0, R2, 0x100000, RZ ;  /* 0x0010000002007824 */ /* 0x000fca00078e00ff */
[----:B------:R-:W-:Y:S01]  /*1de0*/  LOP3.LUT R0, R3, R0, R4, 0xfe, !PT ;  /* 0x0000000003007212 */ /* 0x000fe200078efe04 */
[----:B------:R-:W-:Y:S06]  /*1df0*/  BRA `(.L_x_4373) ;  /* 0x0000000000f87947 */ /* 0x000fec0003800000 */
.L_x_4386:
        /* <DEDUP_REMOVED lines=20> */
.L_x_4391:
[----:B------:R-:W-:Y:S05]  /*1f40*/  BSYNC B0 ;  /* 0x0000000000007941 */ /* 0x000fea0003800000 */
.L_x_4390:
[----:B------:R-:W-:Y:S01]  /*1f50*/  LEA R3, R0, 0x37800000, 0x17 ;  /* 0x3780000000037811 */ /* 0x000fe200078eb8ff */
[----:B------:R-:W-:-:S05]  /*1f60*/  IMAD.SHL.U32 R0, R2, 0x200000, RZ ;  /* 0x0020000002007824 */ /* 0x000fca00078e00ff */
[----:B------:R-:W-:Y:S01]  /*1f70*/  LOP3.LUT R0, R3, R0, R4, 0xfe, !PT ;  /* 0x0000000003007212 */ /* 0x000fe200078efe04 */
[----:B------:R-:W-:Y:S06]  /*1f80*/  BRA `(.L_x_4373) ;  /* 0x0000000000947947 */ /* 0x000fec0003800000 */
.L_x_4385:
[----:B------:R-:W-:-:S13]  /*1f90*/  ISETP.NE.AND P0, PT, R4, 0x1c, PT ;  /* 0x0000001c0400780c */ /* 0x000fda0003f05270 */
[----:B------:R-:W-:Y:S05]  /*1fa0*/  @!P0 BRA `(.L_x_4392) ;  /* 0x0000000000848947 */ /* 0x000fea0003800000 */
[----:B------:R-:W-:-:S13]  /*1fb0*/  ISETP.NE.AND P0, PT, R4, 0x1d, PT ;  /* 0x0000001d0400780c */ /* 0x000fda0003f05270 */
[----:B------:R-:W-:Y:S05]  /*1fc0*/  @!P0 BRA `(.L_x_4393) ;  /* 0x0000000000708947 */ /* 0x000fea0003800000 */
[----:B------:R-:W-:-:S13]  /*1fd0*/  ISETP.NE.AND P0, PT, R4, 0x2c, PT ;  /* 0x0000002c0400780c */ /* 0x000fda0003f05270 */
[----:B------:R-:W-:Y:S05]  /*1fe0*/  @P0 BRA `(.L_x_4372) ;  /* 0x0000000000200947 */ /* 0x000fea0003800000 */
[----:B------:R-:W2:Y:S01]  /*1ff0*/  LDG.E.U8 R2, desc[UR36][R2.64] ;  /* 0x0000002402027981 */ /* 0x000ea2000c1e1100 */
[----:B------:R-:W-:Y:S01]  /*2000*/  IMAD.MOV.U32 R0, RZ, RZ, 0x400000 ;  /* 0x00400000ff007424 */ /* 0x000fe200078e00ff */
[----:B--2---:R-:W-:-:S13]  /*2010*/  ISETP.NE.AND P0, PT, R2, RZ, PT ;  /* 0x000000ff0200720c */ /* 0x004fda0003f05270 */
[----:B------:R-:W-:Y:S05]  /*2020*/  @!P0 BRA `(.L_x_4373) ;  /* 0x00000000006c8947 */ /* 0x000fea0003800000 */
[----:B------:R-:W-:-:S13]  /*2030*/  ISETP.NE.AND P0, PT, R2, 0xff, PT ;  /* 0x000000ff0200780c */ /* 0x000fda0003f05270 */
[----:B------:R-:W-:Y:S02]  /*2040*/  @!P0 IMAD.MOV.U32 R0, RZ, RZ, 0x7f800001 ;  /* 0x7f800001ff008424 */ /* 0x000fe400078e00ff */
[----:B------:R-:W-:Y:S01]  /*2050*/  @P0 IMAD.SHL.U32 R0, R2, 0x800000, RZ ;  /* 0x0080000002000824 */ /* 0x000fe200078e00ff */
[----:B------:R-:W-:Y:S06]  /*2060*/  BRA `(.L_x_4373) ;  /* 0x00000000005c7947 */ /* 0x000fec0003800000 */
.L_x_4372:
        /* <DEDUP_REMOVED lines=16> */
.L_x_4394:
[----:B------:R-:W-:Y:S01]  /*2170*/  IMAD.MOV.U32 R0, RZ, RZ, RZ ;  /* 0x000000ffff007224 */ /* 0x000fe200078e00ff */
[----:B------:R-:W-:Y:S06]  /*2180*/  BRA `(.L_x_4373) ;  /* 0x0000000000147947 */ /* 0x000fec0003800000 */
.L_x_4393:
[----:B------:R-:W2:Y:S02]  /*2190*/  LDG.E.64 R2, desc[UR36][R2.64] ;  /* 0x0000002402027981 */ /* 0x000ea4000c1e1b00 */
[----:B--2---:R0:W1:Y:S01]  /*21a0*/  I2F.U64 R0, R2 ;  /* 0x0000000200007312 */ /* 0x0040620000301000 */
[----:B------:R-:W-:Y:S05]  /*21b0*/  BRA `(.L_x_4373) ;  /* 0x0000000000087947 */ /* 0x000fea0003800000 */
.L_x_4392:
[----:B------:R-:W2:Y:S02]  /*21c0*/  LDG.E R0, desc[UR36][R2.64] ;  /* 0x0000002402007981 */ /* 0x000ea4000c1e1900 */
[----:B--2---:R-:W-:-:S07]  /*21d0*/  I2FP.F32.U32 R0, R0 ;  /* 0x0000000000007245 */ /* 0x004fce0000201000 */
.L_x_4373:
[----:B------:R-:W-:Y:S05]  /*21e0*/  BSYNC B6 ;  /* 0x0000000000067941 */ /* 0x000fea0003800000 */
.L_x_4367:
[----:B0-234-:R-:W0:Y:S01]  /*21f0*/  LDC.U8 R3, c[0x0][0x428] ;  /* 0x00010a00ff037b82 */ /* 0x01de220000000000 */
[----:B------:R-:W-:Y:S01]  /*2200*/  ULDC UR4, c[0x0][0x424] ;  /* 0x0001090000047ab9 */ /* 0x000fe20000000800 */
[----:B-1---5:R-:W-:Y:S02]  /*2210*/  FSETP.NEU.FTZ.AND P1, PT, R0, RZ, PT ;  /* 0x000000ff0000720b */ /* 0x022fe40003f3d000 */
        /* <DEDUP_REMOVED lines=17> */
.L_x_4398:
[----:B------:R0:W-:Y:S01]  /*2330*/  STG.E.U8 desc[UR36][R16.64], R2 ;  /* 0x0000000210007986 */ /* 0x0001e2000c101124 */
[----:B------:R-:W-:Y:S05]  /*2340*/  BRA `(.L_x_4400) ;  /* 0x0000000c00487947 */ /* 0x000fea0003800000 */
.L_x_4397:
        /* <DEDUP_REMOVED lines=9> */
.L_x_4402:
[----:B------:R0:W-:Y:S01]  /*23e0*/  STG.E desc[UR36][R16.64], R2 ;  /* 0x0000000210007986 */ /* 0x0001e2000c101924 */
[----:B------:R-:W-:Y:S05]  /*23f0*/  BRA `(.L_x_4400) ;  /* 0x0000000c001c7947 */ /* 0x000fea0003800000 */
.L_x_4401:
[----:B------:R0:W-:Y:S01]  /*2400*/  STG.E.U16 desc[UR36][R16.64], R2 ;  /* 0x0000000210007986 */ /* 0x0001e2000c101524 */
[----:B------:R-:W-:Y:S05]  /*2410*/  BRA `(.L_x_4400) ;  /* 0x0000000c00147947 */ /* 0x000fea0003800000 */
.L_x_4396:
        /* <DEDUP_REMOVED lines=9> */
.L_x_4404:
[----:B------:R-:W-:-:S04]  /*24b0*/  I2FP.F32.U32 R0, R2 ;  /* 0x0000000200007245 */ /* 0x000fc80000201000 */
[----:B------:R-:W-:-:S05]  /*24c0*/  F2FP.F16.F32.PACK_AB R0, RZ, R0 ;  /* 0x00000000ff00723e */ /* 0x000fca00000000ff */
[----:B------:R0:W-:Y:S01]  /*24d0*/  STG.E.U16 desc[UR36][R16.64], R0 ;  /* 0x0000000010007986 */ /* 0x0001e2000c101524 */
[----:B------:R-:W-:Y:S05]  /*24e0*/  BRA `(.L_x_4400) ;  /* 0x0000000800e07947 */ /* 0x000fea0003800000 */
.L_x_4403:
        /* <DEDUP_REMOVED lines=10> */
.L_x_4406:
[----:B------:R-:W-:-:S04]  /*2590*/  I2FP.F32.U32 R2, R2 ;  /* 0x0000000200027245 */ /* 0x000fc80000201000 */
[----:B------:R-:W-:-:S04]  /*25a0*/  F2FP.F16.F32.PACK_AB R3, RZ, R2 ;  /* 0x00000002ff03723e */ /* 0x000fc800000000ff */
[----:B------:R-:W-:-:S05]  /*25b0*/  PRMT R3, R3, 0x5410, RZ ;  /* 0x0000541003037816 */ /* 0x000fca00000000ff */
[----:B------:R0:W-:Y:S01]  /*25c0*/  STG.E desc[UR36][R16.64], R3 ;  /* 0x0000000310007986 */ /* 0x0001e2000c101924 */
[----:B------:R-:W-:Y:S05]  /*25d0*/  BRA `(.L_x_4400) ;  /* 0x0000000800a47947 */ /* 0x000fea0003800000 */
.L_x_4405:
[----:B------:R-:W0:Y:S02]  /*25e0*/  I2F.F64.U32 R2, R2 ;  /* 0x0000000200027312 */ /* 0x000e240000201800 */
[----:B0-----:R0:W-:Y:S01]  /*25f0*/  STG.E.64 desc[UR36][R16.64], R2 ;  /* 0x0000000210007986 */ /* 0x0011e2000c101b24 */
[----:B------:R-:W-:Y:S05]  /*2600*/  BRA `(.L_x_4400) ;  /* 0x0000000800987947 */ /* 0x000fea0003800000 */
.L_x_4395:
        /* <DEDUP_REMOVED lines=10> */
.L_x_4409:
[----:B------:R-:W0:Y:S01]  /*26b0*/  I2F.F64.U32 R4, R2 ;  /* 0x0000000200047312 */ /* 0x000e220000201800 */
[----:B------:R-:W-:-:S05]  /*26c0*/  CS2R R6, SRZ ;  /* 0x0000000000067805 */ /* 0x000fca000001ff00 */
[----:B0-----:R0:W-:Y:S01]  /*26d0*/  STG.E.128 desc[UR36][R16.64], R4 ;  /* 0x0000000410007986 */ /* 0x0011e2000c101d24 */
[----:B------:R-:W-:Y:S05]  /*26e0*/  BRA `(.L_x_4400) ;  /* 0x0000000800607947 */ /* 0x000fea0003800000 */
.L_x_4408:
        /* <DEDUP_REMOVED lines=21> */
.L_x_4413:
[----:B------:R-:W-:Y:S05]  /*2840*/  BSYNC B0 ;  /* 0x0000000000007941 */ /* 0x000fea0003800000 */
.L_x_4412:
[----:B------:R-:W-:-:S05]  /*2850*/  LOP3.LUT R3, R0, R3, RZ, 0xfc, !PT ;  /* 0x0000000300037212 */ /* 0x000fca00078efcff */
[----:B------:R0:W-:Y:S01]  /*2860*/  STG.E.U8 desc[UR36][R16.64], R3 ;  /* 0x0000000310007986 */ /* 0x0001e2000c101124 */
[----:B------:R-:W-:Y:S05]  /*2870*/  BRA `(.L_x_4400) ;  /* 0x0000000400fc7947 */ /* 0x000fea0003800000 */
.L_x_4411:
        /* <DEDUP_REMOVED lines=13> */
.L_x_4415:
[----:B------:R-:W-:Y:S01]  /*2950*/  IMAD.MOV.U32 R0, RZ, RZ, 0x7f ;  /* 0x0000007fff007424 */ /* 0x000fe200078e00ff */
[----:B------:R-:W-:-:S04]  /*2960*/  ISETP.GT.U32.AND P0, PT, R2, 0x7f800000, PT ;  /* 0x7f8000000200780c */ /* 0x000fc80003f04070 */
[----:B------:R-:W-:-:S09]  /*2970*/  SEL R0, R0, 0x7c, P0 ;  /* 0x0000007c00007807 */ /* 0x000fd20000000000 */
.L_x_4416:
[----:B------:R-:W-:Y:S05]  /*2980*/  BSYNC B0 ;  /* 0x0000000000007941 */ /* 0x000fea0003800000 */
.L_x_4414:
[----:B------:R-:W-:-:S04]  /*2990*/  LOP3.LUT R2, R3, 0x80000000, RZ, 0xc0, !PT ;  /* 0x8000000003027812 */ /* 0x000fc800078ec0ff */
[----:B------:R-:W-:-:S04]  /*29a0*/  SHF.R.U32.HI R3, RZ, 0x18, R2 ;  /* 0x00000018ff037819 */ /* 0x000fc80000011602 */
[----:B------:R-:W-:-:S05]  /*29b0*/  LOP3.LUT R3, R0, R3, RZ, 0xfc, !PT ;  /* 0x0000000300037212 */ /* 0x000fca00078efcff */
[----:B------:R0:W-:Y:S01]  /*29c0*/  STG.E.U8 desc[UR36][R16.64], R3 ;  /* 0x0000000310007986 */ /* 0x0001e2000c101124 */
[----:B------:R-:W-:Y:S05]  /*29d0*/  BRA `(.L_x_4400) ;  /* 0x0000000400a47947 */ /* 0x000fea0003800000 */
.L_x_4410:
[----:B------:R-:W-:-:S04]  /*29e0*/  I2FP.F32.U32 R0, R2 ;  /* 0x0000000200007245 */ /* 0x000fc80000201000 */
[----:B------:R-:W-:-:S05]  /*29f0*/  F2FP.BF16.F32.PACK_AB R0, RZ, R0 ;  /* 0x00000000ff00723e */ /* 0x000fca00000010ff */
[----:B------:R0:W-:Y:S01]  /*2a00*/  STG.E.U16 desc[UR36][R16.64], R0 ;  /* 0x0000000010007986 */ /* 0x0001e2000c101524 */
[----:B------:R-:W-:Y:S05]  /*2a10*/  BRA `(.L_x_4400) ;  /* 0x0000000400947947 */ /* 0x000fea0003800000 */
.L_x_4407:
        /* <DEDUP_REMOVED lines=10> */
.L_x_4419:
        /* <DEDUP_REMOVED lines=17> */
.L_x_4422:
[----:B------:R-:W-:-:S04]  /*2bd0*/  LOP3.LUT R2, R3, 0x80000000, RZ, 0xc0, !PT ;  /* 0x8000000003027812 */ /* 0x000fc800078ec0ff */
[----:B------:R-:W-:-:S04]  /*2be0*/  SHF.R.U32.HI R3, RZ, 0x18, R2 ;  /* 0x00000018ff037819 */ /* 0x000fc80000011602 */
[----:B------:R-:W-:-:S04]  /*2bf0*/  LOP3.LUT R0, R0, R3, RZ, 0xfc, !PT ;  /* 0x0000000300007212 */ /* 0x000fc800078efcff */
[----:B------:R-:W-:-:S07]  /*2c00*/  PRMT R8, R0, 0x7610, R8 ;  /* 0x0000761000087816 */ /* 0x000fce0000000008 */
.L_x_4421:
[----:B------:R-:W-:Y:S05]  /*2c10*/  BSYNC B0 ;  /* 0x0000000000007941 */ /* 0x000fea0003800000 */
.L_x_4420:
[----:B------:R0:W-:Y:S01]  /*2c20*/  STG.E.U8 desc[UR36][R16.64], R8 ;  /* 0x0000000810007986 */ /* 0x0001e2000c101124 */
[----:B------:R-:W-:Y:S05]  /*2c30*/  BRA `(.L_x_4400) ;  /* 0x00000004000c7947 */ /* 0x000fea0003800000 */
.L_x_4418:
        /* <DEDUP_REMOVED lines=17> */
.L_x_4425:
[----:B------:R-:W-:-:S04]  /*2d50*/  LOP3.LUT R2, R3, 0x80000000, RZ, 0xc0, !PT ;  /* 0x8000000003027812 */ /* 0x000fc800078ec0ff */
[----:B------:R-:W-:-:S04]  /*2d60*/  SHF.R.U32.HI R3, RZ, 0x18, R2 ;  /* 0x00000018ff037819 */ /* 0x000fc80000011602 */
[----:B------:R-:W-:-:S04]  /*2d70*/  LOP3.LUT R0, R0, R3, RZ, 0xfc, !PT ;  /* 0x0000000300007212 */ /* 0x000fc800078efcff */
[----:B------:R-:W-:-:S07]  /*2d80*/  PRMT R8, R0, 0x7610, R8 ;  /* 0x0000761000087816 */ /* 0x000fce0000000008 */
.L_x_4424:
[----:B------:R-:W-:Y:S05]  /*2d90*/  BSYNC B0 ;  /* 0x0000000000007941 */ /* 0x000fea0003800000 */
.L_x_4423:
[----:B------:R3:W-:Y:S01]  /*2da0*/  STG.E.U8 desc[UR36][R16.64], R8 ;  /* 0x0000000810007986 */ /* 0x0007e2000c101124 */
[----:B------:R-:W-:Y:S05]  /*2db0*/  BRA `(.L_x_4400) ;  /* 0x0000000000ac7947 */ /* 0x000fea0003800000 */
.L_x_4417:
        /* <DEDUP_REMOVED lines=22> */
.L_x_4399:
        /* <DEDUP_REMOVED lines=16> */
.L_x_4428:
[----:B------:R-:W-:Y:S05]  /*3020*/  BRA `(.L_x_4400) ;  /* 0x0000000000107947 */ /* 0x000fea0003800000 */
.L_x_4427:
[----:B------:R-:W-:-:S05]  /*3030*/  IMAD.MOV.U32 R3, RZ, RZ, RZ ;  /* 0x000000ffff037224 */ /* 0x000fca00078e00ff */
[----:B------:R2:W-:Y:S01]  /*3040*/  STG.E.64 desc[UR36][R16.64], R2 ;  /* 0x0000000210007986 */ /* 0x0005e2000c101b24 */
[----:B------:R-:W-:Y:S05]  /*3050*/  BRA `(.L_x_4400) ;  /* 0x0000000000047947 */ /* 0x000fea0003800000 */
.L_x_4426:
[----:B------:R0:W-:Y:S02]  /*3060*/  STG.E desc[UR36][R16.64], R2 ;  /* 0x0000000210007986 */ /* 0x0001e4000c101924 */
.L_x_4400:
[----:B------:R-:W-:-:S04]  /*3070*/  IMAD R18, R23, 0x200, R18 ;  /* 0x0000020017127824 */ /* 0x000fc800078e0212 */
[----:B------:R-:W-:-:S07]  /*3080*/  VIADD R19, R18, 0x80 ;  /* 0x0000008012137836 */ /* 0x000fce0000000000 */
.L_x_4365:
[----:B------:R-:W-:Y:S05]  /*3090*/  BSYNC B7 ;  /* 0x0000000000077941 */ /* 0x000fea0003800000 */
.L_x_4364:
        /* <DEDUP_REMOVED lines=307> */
.L_x_4431:
        /* <DEDUP_REMOVED lines=22> */
.L_x_4436:
[----:B------:R-:W2:Y:S02]  /*4530*/  LDG.E.U8 R0, desc[UR36][R2.64] ;  /* 0x0000002402007981 */ /* 0x000ea4000c1e1100 */
[----:B--2---:R-:W-:Y:S01]  /*4540*/  I2FP.F32.U32 R0, R0 ;  /* 0x0000000000007245 */ /* 0x004fe20000201000 */
[----:B------:R-:W-:Y:S06]  /*4550*/  BRA `(.L_x_4438) ;  /* 0x0000000c002c7947 */ /* 0x000fec0003800000 */
.L_x_4435:
[----:B------:R-:W-:-:S13]  /*4560*/  ISETP.NE.AND P0, PT, R4, 0x2, PT ;  /* 0x000000020400780c */ /* 0x000fda0003f05270 */
[----:B------:R-:W-:Y:S05]  /*4570*/  @!P0 BRA `(.L_x_4439) ;  /* 0x0000000000288947 */ /* 0x000fea0003800000 */
[----:B------:R-:W-:-:S13]  /*4580*/  ISETP.NE.AND P0, PT, R4, 0x3, PT ;  /* 0x000000030400780c */ /* 0x000fda0003f05270 */
[----:B------:R-:W-:Y:S05]  /*4590*/  @!P0 BRA `(.L_x_4440) ;  /* 0x0000000000148947 */ /* 0x000fea0003800000 */
[----:B------:R-:W-:-:S13]  /*45a0*/  ISETP.NE.AND P0, PT, R4, 0x4, PT ;  /* 0x000000040400780c */ /* 0x000fda0003f05270 */
[----:B------:R-:W-:Y:S05]  /*45b0*/  @P0 BRA `(.L_x_4437) ;  /* 0x0000000800b80947 */ /* 0x000fea0003800000 */
[----:B------:R-:W2:Y:S02]  /*45c0*/  LDG.E.64 R2, desc[UR36][R2.64] ;  /* 0x0000002402027981 */ /* 0x000ea4000c1e1b00 */
[----:B--2---:R2:W3:Y:S01]  /*45d0*/  I2F.S64 R0, R2 ;  /* 0x0000000200007312 */ /* 0x0044e20000301400 */
[----:B------:R-:W-:Y:S05]  /*45e0*/  BRA `(.L_x_4438) ;  /* 0x0000000c00087947 */ /* 0x000fea0003800000 */
.L_x_4440:
[----:B------:R-:W2:Y:S02]  /*45f0*/  LDG.E R0, desc[UR36][R2.64] ;  /* 0x0000002402007981 */ /* 0x000ea4000c1e1900 */
[----:B--2---:R-:W-:Y:S01]  /*4600*/  I2FP.F32.S32 R0, R0 ;  /* 0x0000000000007245 */ /* 0x004fe20000201400 */
[----:B------:R-:W-:Y:S06]  /*4610*/  BRA `(.L_x_4438) ;  /* 0x0000000800fc7947 */ /* 0x000fec0003800000 */
.L_x_4439:
[----:B------:R-:W2:Y:S02]  /*4620*/  LDG.E.U16 R0, desc[UR36][R2.64] ;  /* 0x0000002402007981 */ /* 0x000ea4000c1e1500 */
[----:B--2---:R-:W1:Y:S01]  /*4630*/  I2F.S16 R0, R0 ;  /* 0x0000000000007306 */ /* 0x004e620000101400 */
[----:B------:R-:W-:Y:S05]  /*4640*/  BRA `(.L_x_4438) ;  /* 0x0000000800f07947 */ /* 0x000fea0003800000 */
.L_x_4434:
        /* <DEDUP_REMOVED lines=8> */
.L_x_4442:
[----:B------:R-:W2:Y:S02]  /*46d0*/  LDG.E.U16 R0, desc[UR36][R2.64] ;  /* 0x0000002402007981 */ /* 0x000ea4000c1e1500 */
[----:B--2---:R-:W-:Y:S01]  /*46e0*/  HADD2.F32 R0, -RZ, R0.H0_H0 ;  /* 0x20000000ff007230 */ /* 0x004fe20000004100 */
[----:B------:R-:W-:Y:S06]  /*46f0*/  BRA `(.L_x_4438) ;  /* 0x0000000800c47947 */ /* 0x000fec0003800000 */
.L_x_4441:
        /* <DEDUP_REMOVED lines=8> */
.L_x_4444:
[----:B------:R-:W2:Y:S02]  /*4780*/  LDG.E.U16 R0, desc[UR36][R2.64] ;  /* 0x0000002402007981 */ /* 0x000ea4000c1e1500 */
[----:B--2---:R-:W-:Y:S01]  /*4790*/  HADD2.F32 R0, -RZ, R0.H0_H0 ;  /* 0x20000000ff007230 */ /* 0x004fe20000004100 */
[----:B------:R-:W-:Y:S06]  /*47a0*/  BRA `(.L_x_4438) ;  /* 0x0000000800987947 */ /* 0x000fec0003800000 */
.L_x_4443:
[----:B------:R-:W2:Y:S01]  /*47b0*/  LDG.E.64 R2, desc[UR36][R2.64] ;  /* 0x0000002402027981 */ /* 0x000ea2000c1e1b00 */
[----:B------:R-:W-:Y:S01]  /*47c0*/  UMOV UR4, 0xf0000000 ;  /* 0xf000000000047882 */ /* 0x000fe20000000000 */
[----:B------:R-:W-:Y:S01]  /*47d0*/  UMOV UR5, 0x380fffff ;  /* 0x380fffff00057882 */ /* 0x000fe20000000000 */
[----:B--2---:R-:W0:Y:S01]  /*47e0*/  F2F.F32.F64 R0, R2 ;  /* 0x0000000200007310 */ /* 0x004e220000301000 */
[----:B------:R-:W-:-:S14]  /*47f0*/  DSETP.GEU.AND P0, PT, |R2|, UR4, PT ;  /* 0x0000000402007e2a */ /* 0x000fdc000bf0e200 */
[----:B0-----:R-:W-:Y:S01]  /*4800*/  @!P0 FMUL R0, R0, 1.175494350822287508e-38 ;  /* 0x0080000000008820 */ /* 0x001fe20000400000 */
[----:B------:R-:W-:Y:S06]  /*4810*/  BRA `(.L_x_4438) ;  /* 0x00000008007c7947 */ /* 0x000fec0003800000 */
.L_x_4433:
        /* <DEDUP_REMOVED lines=12> */
.L_x_4447:
[----:B------:R-:W2:Y:S01]  /*48e0*/  LDG.E.64 R2, desc[UR36][R2.64] ;  /* 0x0000002402027981 */ /* 0x000ea2000c1e1b00 */
[----:B------:R-:W-:Y:S01]  /*48f0*/  UMOV UR4, 0xf0000000 ;  /* 0xf000000000047882 */ /* 0x000fe20000000000 */
[----:B------:R-:W-:Y:S01]  /*4900*/  UMOV UR5, 0x380fffff ;  /* 0x380fffff00057882 */ /* 0x000fe20000000000 */
[----:B--2---:R-:W0:Y:S01]  /*4910*/  F2F.F32.F64 R0, R2 ;  /* 0x0000000200007310 */ /* 0x004e220000301000 */
[----:B------:R-:W-:-:S14]  /*4920*/  DSETP.GEU.AND P0, PT, |R2|, UR4, PT ;  /* 0x0000000402007e2a */ /* 0x000fdc000bf0e200 */
[----:B0-----:R-:W-:Y:S01]  /*4930*/  @!P0 FMUL R0, R0, 1.175494350822287508e-38 ;  /* 0x0080000000008820 */ /* 0x001fe20000400000 */
[----:B------:R-:W-:Y:S06]  /*4940*/  BRA `(.L_x_4438) ;  /* 0x0000000800307947 */ /* 0x000fec0003800000 */
.L_x_4446:
        /* <DEDUP_REMOVED lines=26> */
.L_x_4449:
        /* <DEDUP_REMOVED lines=13> */
.L_x_4448:
[----:B------:R-:W2:Y:S02]  /*4bc0*/  LDG.E.U16 R0, desc[UR36][R2.64] ;  /* 0x0000002402007981 */ /* 0x000ea4000c1e1500 */
[----:B--2---:R-:W-:Y:S01]  /*4bd0*/  IMAD.U32 R0, R0, 0x10000, RZ ;  /* 0x0001000000007824 */ /* 0x004fe200078e00ff */
[----:B------:R-:W-:Y:S06]  /*4be0*/  BRA `(.L_x_4438) ;  /* 0x0000000400887947 */ /* 0x000fec0003800000 */
.L_x_4445:
        /* <DEDUP_REMOVED lines=11> */
.L_x_4452:
        /* <DEDUP_REMOVED lines=20> */
.L_x_4454:
[----:B------:R-:W-:Y:S05]  /*4de0*/  BSYNC B0 ;  /* 0x0000000000007941 */ /* 0x000fea0003800000 */
.L_x_4453:
[----:B------:R-:W-:Y:S01]  /*4df0*/  LEA R3, R0, 0x3b800000, 0x17 ;  /* 0x3b80000000037811 */ /* 0x000fe200078eb8ff */
[----:B------:R-:W-:-:S05]  /*4e00*/  IMAD.SHL.U32 R0, R2, 0x100000, RZ ;  /* 0x0010000002007824 */ /* 0x000fca00078e00ff */
[----:B------:R-:W-:Y:S01]  /*4e10*/  LOP3.LUT R0, R3, R0, R4, 0xfe, !PT ;  /* 0x0000000003007212 */ /* 0x000fe200078efe04 */
[----:B------:R-:W-:Y:S06]  /*4e20*/  BRA `(.L_x_4438) ;  /* 0x0000000000f87947 */ /* 0x000fec0003800000 */
.L_x_4451:
        /* <DEDUP_REMOVED lines=20> */
.L_x_4456:
[----:B------:R-:W-:Y:S05]  /*4f70*/  BSYNC B0 ;  /* 0x0000000000007941 */ /* 0x000fea0003800000 */
.L_x_4455:
[----:B------:R-:W-:Y:S01]  /*4f80*/  LEA R3, R0, 0x37800000, 0x17 ;  /* 0x3780000000037811 */ /* 0x000fe200078eb8ff */
[----:B------:R-:W-:-:S05]  /*4f90*/  IMAD.SHL.U32 R0, R2, 0x200000, RZ ;  /* 0x0020000002007824 */ /* 0x000fca00078e00ff */
[----:B------:R-:W-:Y:S01]  /*4fa0*/  LOP3.LUT R0, R3, R0, R4, 0xfe, !PT ;  /* 0x0000000003007212 */ /* 0x000fe200078efe04 */
[----:B------:R-:W-:Y:S06]  /*4fb0*/  BRA `(.L_x_4438) ;  /* 0x0000000000947947 */ /* 0x000fec0003800000 */
.L_x_4450:
        /* <DEDUP_REMOVED lines=14> */
.L_x_4437:
        /* <DEDUP_REMOVED lines=16> */
.L_x_4459:
[----:B------:R-:W-:Y:S01]  /*51a0*/  IMAD.MOV.U32 R0, RZ, RZ, RZ ;  /* 0x000000ffff007224 */ /* 0x000fe200078e00ff */
[----:B------:R-:W-:Y:S06]  /*51b0*/  BRA `(.L_x_4438) ;  /* 0x0000000000147947 */ /* 0x000fec0003800000 */
.L_x_4458:
[----:B------:R-:W2:Y:S02]  /*51c0*/  LDG.E.64 R2, desc[UR36][R2.64] ;  /* 0x0000002402027981 */ /* 0x000ea4000c1e1b00 */
[----:B--2---:R0:W1:Y:S01]  /*51d0*/  I2F.U64 R0, R2 ;  /* 0x0000000200007312 */ /* 0x0040620000301000 */
[----:B------:R-:W-:Y:S05]  /*51e0*/  BRA `(.L_x_4438) ;  /* 0x0000000000087947 */ /* 0x000fea0003800000 */
.L_x_4457:
[----:B------:R-:W2:Y:S02]  /*51f0*/  LDG.E R0, desc[UR36][R2.64] ;  /* 0x0000002402007981 */ /* 0x000ea4000c1e1900 */
[----:B--2---:R-:W-:-:S07]  /*5200*/  I2FP.F32.U32 R0, R0 ;  /* 0x0000000000007245 */ /* 0x004fce0000201000 */
.L_x_4438:
[----:B------:R-:W-:Y:S05]  /*5210*/  BSYNC B6 ;  /* 0x0000000000067941 */ /* 0x000fea0003800000 */
.L_x_4432:
[----:B0-2-4-:R-:W0:Y:S01]  /*5220*/  LDC.U8 R3, c[0x0][0x428] ;  /* 0x00010a00ff037b82 */ /* 0x015e220000000000 */
[----:B------:R-:W-:Y:S01]  /*5230*/  ULDC UR4, c[0x0][0x424] ;  /* 0x0001090000047ab9 */ /* 0x000fe20000000800 */
[----:B-1-3-5:R-:W-:Y:S02]  /*5240*/  FSETP.NEU.FTZ.AND P0, PT, R0, RZ, PT ;  /* 0x000000ff0000720b */ /* 0x02afe40003f1d000 */
        /* <DEDUP_REMOVED lines=17> */
.L_x_4463:
[----:B------:R4:W-:Y:S01]  /*5360*/  STG.E.U8 desc[UR36][R16.64], R2 ;  /* 0x0000000210007986 */ /* 0x0009e2000c101124 */
[----:B------:R-:W-:Y:S05]  /*5370*/  BRA `(.L_x_4465) ;  /* 0x0000000c00487947 */ /* 0x000fea0003800000 */
.L_x_4462:
        /* <DEDUP_REMOVED lines=9> */
.L_x_4467:
[----:B------:R2:W-:Y:S01]  /*5410*/  STG.E desc[UR36][R16.64], R2 ;  /* 0x0000000210007986 */ /* 0x0005e2000c101924 */
[----:B------:R-:W-:Y:S05]  /*5420*/  BRA `(.L_x_4465) ;  /* 0x0000000c001c7947 */ /* 0x000fea0003800000 */
.L_x_4466:
[----:B------:R0:W-:Y:S01]  /*5430*/  STG.E.U16 desc[UR36][R16.64], R2 ;  /* 0x0000000210007986 */ /* 0x0001e2000c101524 */
[----:B------:R-:W-:Y:S05]  /*5440*/  BRA `(.L_x_4465) ;  /* 0x0000000c00147947 */ /* 0x000fea0003800000 */
.L_x_4461:
        /* <DEDUP_REMOVED lines=9> */
.L_x_4469:
[----:B------:R-:W-:-:S04]  /*54e0*/  I2FP.F32.U32 R0, R2 ;  /* 0x0000000200007245 */ /* 0x000fc80000201000 */
[----:B------:R-:W-:-:S05]  /*54f0*/  F2FP.F16.F32.PACK_AB R0, RZ, R0 ;  /* 0x00000000ff00723e */ /* 0x000fca00000000ff */
[----:B------:R0:W-:Y:S01]  /*5500*/  STG.E.U16 desc[UR36][R16.64], R0 ;  /* 0x0000000010007986 */ /* 0x0001e2000c101524 */
[----:B------:R-:W-:Y:S05]  /*5510*/  BRA `(.L_x_4465) ;  /* 0x0000000800e07947 */ /* 0x000fea0003800000 */
.L_x_4468:
        /* <DEDUP_REMOVED lines=10> */
.L_x_4471:
[----:B------:R-:W-:-:S04]  /*55c0*/  I2FP.F32.U32 R2, R2 ;  /* 0x0000000200027245 */ /* 0x000fc80000201000 */
[----:B------:R-:W-:-:S04]  /*55d0*/  F2FP.F16.F32.PACK_AB R3, RZ, R2 ;  /* 0x00000002ff03723e */ /* 0x000fc800000000ff */
[----:B------:R-:W-:-:S05]  /*55e0*/  PRMT R3, R3, 0x5410, RZ ;  /* 0x0000541003037816 */ /* 0x000fca00000000ff */
[----:B------:R0:W-:Y:S01]  /*55f0*/  STG.E desc[UR36][R16.64], R3 ;  /* 0x0000000310007986 */ /* 0x0001e2000c101924 */
[----:B------:R-:W-:Y:S05]  /*5600*/  BRA `(.L_x_4465) ;  /* 0x0000000800a47947 */ /* 0x000fea0003800000 */
.L_x_4470:
[----:B------:R-:W0:Y:S02]  /*5610*/  I2F.F64.U32 R2, R2 ;  /* 0x0000000200027312 */ /* 0x000e240000201800 */
[----:B0-----:R0:W-:Y:S01]  /*5620*/  STG.E.64 desc[UR36][R16.64], R2 ;  /* 0x0000000210007986 */ /* 0x0011e2000c101b24 */
[----:B------:R-:W-:Y:S05]  /*5630*/  BRA `(.L_x_4465) ;  /* 0x0000000800987947 */ /* 0x000fea0003800000 */
.L_x_4460:
        /* <DEDUP_REMOVED lines=10> */
.L_x_4474:
[----:B------:R-:W0:Y:S01]  /*56e0*/  I2F.F64.U32 R4, R2 ;  /* 0x0000000200047312 */ /* 0x000e220000201800 */
[----:B------:R-:W-:-:S05]  /*56f0*/  CS2R R6, SRZ ;  /* 0x0000000000067805 */ /* 0x000fca000001ff00 */
[----:B0-----:R0:W-:Y:S01]  /*5700*/  STG.E.128 desc[UR36][R16.64], R4 ;  /* 0x0000000410007986 */ /* 0x0011e2000c101d24 */
[----:B------:R-:W-:Y:S05]  /*5710*/  BRA `(.L_x_4465) ;  /* 0x0000000800607947 */ /* 0x000fea0003800000 */
.L_x_4473:
        /* <DEDUP_REMOVED lines=21> */
.L_x_4478:
[----:B------:R-:W-:Y:S05]  /*5870*/  BSYNC B0 ;  /* 0x0000000000007941 */ /* 0x000fea0003800000 */
.L_x_4477:
[----:B------:R-:W-:-:S05]  /*5880*/  LOP3.LUT R3, R0, R3, RZ, 0xfc, !PT ;  /* 0x0000000300037212 */ /* 0x000fca00078efcff */
[----:B------:R0:W-:Y:S01]  /*5890*/  STG.E.U8 desc[UR36][R16.64], R3 ;  /* 0x0000000310007986 */ /* 0x0001e2000c101124 */
[----:B------:R-:W-:Y:S05]  /*58a0*/  BRA `(.L_x_4465) ;  /* 0x0000000400fc7947 */ /* 0x000fea0003800000 */
.L_x_4476:
        /* <DEDUP_REMOVED lines=13> */
.L_x_4480:
[----:B------:R-:W-:Y:S01]  /*5980*/  IMAD.MOV.U32 R0, RZ, RZ, 0x7f ;  /* 0x0000007fff007424 */ /* 0x000fe200078e00ff */
[----:B------:R-:W-:-:S04]  /*5990*/  ISETP.GT.U32.AND P0, PT, R2, 0x7f800000, PT ;  /* 0x7f8000000200780c */ /* 0x000fc80003f04070 */
[----:B------:R-:W-:-:S09]  /*59a0*/  SEL R0, R0, 0x7c, P0 ;  /* 0x0000007c00007807 */ /* 0x000fd20000000000 */
.L_x_4481:
[----:B------:R-:W-:Y:S05]  /*59b0*/  BSYNC B0 ;  /* 0x0000000000007941 */ /* 0x000fea0003800000 */
.L_x_4479:
[----:B------:R-:W-:-:S04]  /*59c0*/  LOP3.LUT R2, R3, 0x80000000, RZ, 0xc0, !PT ;  /* 0x8000000003027812 */ /* 0x000fc800078ec0ff */
[----:B------:R-:W-:-:S04]  /*59d0*/  SHF.R.U32.HI R3, RZ, 0x18, R2 ;  /* 0x00000018ff037819 */ /* 0x000fc80000011602 */
[----:B------:R-:W-:-:S05]  /*59e0*/  LOP3.LUT R3, R0, R3, RZ, 0xfc, !PT ;  /* 0x0000000300037212 */ /* 0x000fca00078efcff */
[----:B------:R0:W-:Y:S01]  /*59f0*/  STG.E.U8 desc[UR36][R16.64], R3 ;  /* 0x0000000310007986 */ /* 0x0001e2000c101124 */
[----:B------:R-:W-:Y:S05]  /*5a00*/  BRA `(.L_x_4465) ;  /* 0x0000000400a47947 */ /* 0x000fea0003800000 */
.L_x_4475:
[----:B------:R-:W-:-:S04]  /*5a10*/  I2FP.F32.U32 R0, R2 ;  /* 0x0000000200007245 */ /* 0x000fc80000201000 */
[----:B------:R-:W-:-:S05]  /*5a20*/  F2FP.BF16.F32.PACK_AB R0, RZ, R0 ;  /* 0x00000000ff00723e */ /* 0x000fca00000010ff */
[----:B------:R0:W-:Y:S01]  /*5a30*/  STG.E.U16 desc[UR36][R16.64], R0 ;  /* 0x0000000010007986 */ /* 0x0001e2000c101524 */
[----:B------:R-:W-:Y:S05]  /*5a40*/  BRA `(.L_x_4465) ;  /* 0x0000000400947947 */ /* 0x000fea0003800000 */
.L_x_4472:
        /* <DEDUP_REMOVED lines=10> */
.L_x_4484:
        /* <DEDUP_REMOVED lines=17> */
.L_x_4487:
[----:B------:R-:W-:-:S04]  /*5c00*/  LOP3.LUT R2, R3, 0x80000000, RZ, 0xc0, !PT ;  /* 0x8000000003027812 */ /* 0x000fc800078ec0ff */
[----:B------:R-:W-:-:S04]  /*5c10*/  SHF.R.U32.HI R3, RZ, 0x18, R2 ;  /* 0x00000018ff037819 */ /* 0x000fc80000011602 */
[----:B------:R-:W-:-:S04]  /*5c20*/  LOP3.LUT R0, R0, R3, RZ, 0xfc, !PT ;  /* 0x0000000300007212 */ /* 0x000fc800078efcff */
[----:B------:R-:W-:-:S07]  /*5c30*/  PRMT R8, R0, 0x7610, R8 ;  /* 0x0000761000087816 */ /* 0x000fce0000000008 */
.L_x_4486:
[----:B------:R-:W-:Y:S05]  /*5c40*/  BSYNC B0 ;  /* 0x0000000000007941 */ /* 0x000fea0003800000 */
.L_x_4485:
[----:B------:R0:W-:Y:S01]  /*5c50*/  STG.E.U8 desc[UR36][R16.64], R8 ;  /* 0x0000000810007986 */ /* 0x0001e2000c101124 */
[----:B------:R-:W-:Y:S05]  /*5c60*/  BRA `(.L_x_4465) ;  /* 0x00000004000c7947 */ /* 0x000fea0003800000 */
.L_x_4483:
        /* <DEDUP_REMOVED lines=17> */
.L_x_4490:
[----:B------:R-:W-:-:S04]  /*5d80*/  LOP3.LUT R2, R3, 0x80000000, RZ, 0xc0, !PT ;  /* 0x8000000003027812 */ /* 0x000fc800078ec0ff */
[----:B------:R-:W-:-:S04]  /*5d90*/  SHF.R.U32.HI R3, RZ, 0x18, R2 ;  /* 0x00000018ff037819 */ /* 0x000fc80000011602 */
[----:B------:R-:W-:-:S04]  /*5da0*/  LOP3.LUT R0, R0, R3, RZ, 0xfc, !PT ;  /* 0x0000000300007212 */ /* 0x000fc800078efcff */
[----:B------:R-:W-:-:S07]  /*5db0*/  PRMT R8, R0, 0x7610, R8 ;  /* 0x0000761000087816 */ /* 0x000fce0000000008 */
.L_x_4489:
[----:B------:R-:W-:Y:S05]  /*5dc0*/  BSYNC B0 ;  /* 0x0000000000007941 */ /* 0x000fea0003800000 */
.L_x_4488:
[----:B------:R0:W-:Y:S01]  /*5dd0*/  STG.E.U8 desc[UR36][R16.64], R8 ;  /* 0x0000000810007986 */ /* 0x0001e2000c101124 */
[----:B------:R-:W-:Y:S05]  /*5de0*/  BRA `(.L_x_4465) ;  /* 0x0000000000ac7947 */ /* 0x000fea0003800000 */
.L_x_4482:
        /* <DEDUP_REMOVED lines=22> */
.L_x_4464:
        /* <DEDUP_REMOVED lines=16> */
.L_x_4493:
[----:B------:R-:W-:Y:S05]  /*6050*/  BRA `(.L_x_4465) ;  /* 0x0000000000107947 */ /* 0x000fea0003800000 */
.L_x_4492:
[----:B------:R-:W-:-:S05]  /*6060*/  IMAD.MOV.U32 R3, RZ, RZ, RZ ;  /* 0x000000ffff037224 */ /* 0x000fca00078e00ff */
[----:B------:R0:W-:Y:S01]  /*6070*/  STG.E.64 desc[UR36][R16.64], R2 ;  /* 0x0000000210007986 */ /* 0x0001e2000c101b24 */
[----:B------:R-:W-:Y:S05]  /*6080*/  BRA `(.L_x_4465) ;  /* 0x0000000000047947 */ /* 0x000fea0003800000 */
.L_x_4491:
[----:B------:R0:W-:Y:S02]  /*6090*/  STG.E desc[UR36][R16.64], R2 ;  /* 0x0000000210007986 */ /* 0x0001e4000c101924 */
.L_x_4465:
[----:B------:R-:W-:-:S07]  /*60a0*/  VIADD R19, R19, 0x80 ;  /* 0x0000008013137836 */ /* 0x000fce0000000000 */
.L_x_4430:
[----:B------:R-:W-:Y:S05]  /*60b0*/  BSYNC B7 ;  /* 0x0000000000077941 */ /* 0x000fea0003800000 */
.L_x_4429:
        /* <DEDUP_REMOVED lines=307> */
.L_x_4496:
        /* <DEDUP_REMOVED lines=20> */
[----:B--2---:R-:W3:Y:S01]  /*7530*/  I2F.S16 R0, R0 ;  /* 0x0000000000007306 */ /* 0x004ee20000101400 */
[----:B------:R-:W-:Y:S05]  /*7540*/  BRA `(.L_x_4503) ;  /* 0x0000000c00387947 */ /* 0x000fea0003800000 */
.L_x_4501:
[----:B------:R-:W2:Y:S02]  /*7550*/  LDG.E.U8 R0, desc[UR36][R2.64] ;  /* 0x0000002402007981 */ /* 0x000ea4000c1e1100 */
[----:B--2---:R-:W-:Y:S01]  /*7560*/  I2FP.F32.U32 R0, R0 ;  /* 0x0000000000007245 */ /* 0x004fe20000201000 */
[----:B------:R-:W-:Y:S06]  /*7570*/  BRA `(.L_x_4503) ;  /* 0x0000000c002c7947 */ /* 0x000fec0003800000 */
.L_x_4500:
[----:B------:R-:W-:-:S13]  /*7580*/  ISETP.NE.AND P0, PT, R4, 0x2, PT ;  /* 0x000000020400780c */ /* 0x000fda0003f05270 */
[----:B------:R-:W-:Y:S05]  /*7590*/  @!P0 BRA `(.L_x_4504) ;  /* 0x0000000000288947 */ /* 0x000fea0003800000 */
[----:B------:R-:W-:-:S13]  /*75a0*/  ISETP.NE.AND P0, PT, R4, 0x3, PT ;  /* 0x000000030400780c */ /* 0x000fda0003f05270 */
[----:B------:R-:W-:Y:S05]  /*75b0*/  @!P0 BRA `(.L_x_4505) ;  /* 0x0000000000148947 */ /* 0x000fea0003800000 */
[----:B------:R-:W-:-:S13]  /*75c0*/  ISETP.NE.AND P0, PT, R4, 0x4, PT ;  /* 0x000000040400780c */ /* 0x000fda0003f05270 */
[----:B------:R-:W-:Y:S05]  /*75d0*/  @P0 BRA `(.L_x_4502) ;  /* 0x0000000800b80947 */ /* 0x000fea0003800000 */
[----:B------:R-:W2:Y:S02]  /*75e0*/  LDG.E.64 R2, desc[UR36][R2.64] ;  /* 0x0000002402027981 */ /* 0x000ea4000c1e1b00 */
[----:B--2---:R1:W2:Y:S01]  /*75f0*/  I2F.S64 R0, R2 ;  /* 0x0000000200007312 */ /* 0x0042a20000301400 */
[----:B------:R-:W-:Y:S05]  /*7600*/  BRA `(.L_x_4503) ;  /* 0x0000000c00087947 */ /* 0x000fea0003800000 */
.L_x_4505:
[----:B------:R-:W2:Y:S02]  /*7610*/  LDG.E R0, desc[UR36][R2.64] ;  /* 0x0000002402007981 */ /* 0x000ea4000c1e1900 */
[----:B--2---:R-:W-:Y:S01]  /*7620*/  I2FP.F32.S32 R0, R0 ;  /* 0x0000000000007245 */ /* 0x004fe20000201400 */
[----:B------:R-:W-:Y:S06]  /*7630*/  BRA `(.L_x_4503) ;  /* 0x0000000800fc7947 */ /* 0x000fec0003800000 */
.L_x_4504:
[----:B------:R-:W2:Y:S02]  /*7640*/  LDG.E.U16 R0, desc[UR36][R2.64] ;  /* 0x0000002402007981 */ /* 0x000ea4000c1e1500 */
[----:B--2---:R-:W0:Y:S01]  /*7650*/  I2F.S16 R0, R0 ;  /* 0x0000000000007306 */ /* 0x004e220000101400 */
[----:B------:R-:W-:Y:S05]  /*7660*/  BRA `(.L_x_4503) ;  /* 0x0000000800f07947 */ /* 0x000fea0003800000 */
.L_x_4499:
        /* <DEDUP_REMOVED lines=8> */
.L_x_4507:
[----:B------:R-:W2:Y:S02]  /*76f0*/  LDG.E.U16 R0, desc[UR36][R2.64] ;  /* 0x0000002402007981 */ /* 0x000ea4000c1e1500 */
[----:B--2---:R-:W-:Y:S01]  /*7700*/  HADD2.F32 R0, -RZ, R0.H0_H0 ;  /* 0x20000000ff007230 */ /* 0x004fe20000004100 */
[----:B------:R-:W-:Y:S06]  /*7710*/  BRA `(.L_x_4503) ;  /* 0x0000000800c47947 */ /* 0x000fec0003800000 */
.L_x_4506:
        /* <DEDUP_REMOVED lines=8> */
.L_x_4509:
[----:B------:R-:W2:Y:S02]  /*77a0*/  LDG.E.U16 R0, desc[UR36][R2.64] ;  /* 0x0000002402007981 */ /* 0x000ea4000c1e1500 */
[----:B--2---:R-:W-:Y:S01]  /*77b0*/  HADD2.F32 R0, -RZ, R0.H0_H0 ;  /* 0x20000000ff007230 */ /* 0x004fe20000004100 */
[----:B------:R-:W-:Y:S06]  /*77c0*/  BRA `(.L_x_4503) ;  /* 0x0000000800987947 */ /* 0x000fec0003800000 */
.L_x_4508:
[----:B------:R-:W2:Y:S01]  /*77d0*/  LDG.E.64 R2, desc[UR36][R2.64] ;  /* 0x0000002402027981 */ /* 0x000ea2000c1e1b00 */
[----:B------:R-:W-:Y:S01]  /*77e0*/  UMOV UR4, 0xf0000000 ;  /* 0xf000000000047882 */ /* 0x000fe20000000000 */
[----:B------:R-:W-:Y:S01]  /*77f0*/  UMOV UR5, 0x380fffff ;  /* 0x380fffff00057882 */ /* 0x000fe20000000000 */
[----:B--2---:R-:W0:Y:S01]  /*7800*/  F2F.F32.F64 R0, R2 ;  /* 0x0000000200007310 */ /* 0x004e220000301000 */
[----:B------:R-:W-:-:S14]  /*7810*/  DSETP.GEU.AND P0, PT, |R2|, UR4, PT ;  /* 0x0000000402007e2a */ /* 0x000fdc000bf0e200 */
[----:B0-----:R-:W-:Y:S01]  /*7820*/  @!P0 FMUL R0, R0, 1.175494350822287508e-38 ;  /* 0x0080000000008820 */ /* 0x001fe20000400000 */
[----:B------:R-:W-:Y:S06]  /*7830*/  BRA `(.L_x_4503) ;  /* 0x00000008007c7947 */ /* 0x000fec0003800000 */
.L_x_4498:
        /* <DEDUP_REMOVED lines=12> */
.L_x_4512:
[----:B------:R-:W2:Y:S01]  /*7900*/  LDG.E.64 R2, desc[UR36][R2.64] ;  /* 0x0000002402027981 */ /* 0x000ea2000c1e1b00 */
[----:B------:R-:W-:Y:S01]  /*7910*/  UMOV UR4, 0xf0000000 ;  /* 0xf000000000047882 */ /* 0x000fe20000000000 */
[----:B------:R-:W-:Y:S01]  /*7920*/  UMOV UR5, 0x380fffff ;  /* 0x380fffff00057882 */ /* 0x000fe20000000000 */
[----:B--2---:R-:W0:Y:S01]  /*7930*/  F2F.F32.F64 R0, R2 ;  /* 0x0000000200007310 */ /* 0x004e220000301000 */
[----:B------:R-:W-:-:S14]  /*7940*/  DSETP.GEU.AND P0, PT, |R2|, UR4, PT ;  /* 0x0000000402007e2a */ /* 0x000fdc000bf0e200 */
[----:B0-----:R-:W-:Y:S01]  /*7950*/  @!P0 FMUL R0, R0, 1.175494350822287508e-38 ;  /* 0x0080000000008820 */ /* 0x001fe20000400000 */
[----:B------:R-:W-:Y:S06]  /*7960*/  BRA `(.L_x_4503) ;  /* 0x0000000800307947 */ /* 0x000fec0003800000 */
.L_x_4511:
        /* <DEDUP_REMOVED lines=26> */
.L_x_4514:
        /* <DEDUP_REMOVED lines=13> */
.L_x_4513:
[----:B------:R-:W2:Y:S02]  /*7be0*/  LDG.E.U16 R0, desc[UR36][R2.64] ;  /* 0x0000002402007981 */ /* 0x000ea4000c1e1500 */
[----:B--2---:R-:W-:Y:S01]  /*7bf0*/  IMAD.U32 R0, R0, 0x10000, RZ ;  /* 0x0001000000007824 */ /* 0x004fe200078e00ff */
[----:B------:R-:W-:Y:S06]  /*7c00*/  BRA `(.L_x_4503) ;  /* 0x0000000400887947 */ /* 0x000fec0003800000 */
.L_x_4510:
        /* <DEDUP_REMOVED lines=11> */
.L_x_4517:
        /* <DEDUP_REMOVED lines=20> */
.L_x_4519:
[----:B------:R-:W-:Y:S05]  /*7e00*/  BSYNC B0 ;  /* 0x0000000000007941 */ /* 0x000fea0003800000 */
.L_x_4518:
[----:B------:R-:W-:Y:S01]  /*7e10*/  LEA R3, R0, 0x3b800000, 0x17 ;  /* 0x3b80000000037811 */ /* 0x000fe200078eb8ff */
[----:B------:R-:W-:-:S05]  /*7e20*/  IMAD.SHL.U32 R0, R2, 0x100000, RZ ;  /* 0x0010000002007824 */ /* 0x000fca00078e00ff */
[----:B------:R-:W-:Y:S01]  /*7e30*/  LOP3.LUT R0, R3, R0, R4, 0xfe, !PT ;  /* 0x0000000003007212 */ /* 0x000fe200078efe04 */
[----:B------:R-:W-:Y:S06]  /*7e40*/  BRA `(.L_x_4503) ;  /* 0x0000000000f87947 */ /* 0x000fec0003800000 */
.L_x_4516:
        /* <DEDUP_REMOVED lines=20> */
.L_x_4521:
[----:B------:R-:W-:Y:S05]  /*7f90*/  BSYNC B0 ;  /* 0x0000000000007941 */ /* 0x000fea0003800000 */
.L_x_4520:
[----:B------:R-:W-:Y:S01]  /*7fa0*/  LEA R3, R0, 0x37800000, 0x17 ;  /* 0x3780000000037811 */ /* 0x000fe200078eb8ff */
[----:B------:R-:W-:-:S05]  /*7fb0*/  IMAD.SHL.U32 R0, R2, 0x200000, RZ ;  /* 0x0020000002007824 */ /* 0x000fca00078e00ff */
[----:B------:R-:W-:Y:S01]  /*7fc0*/  LOP3.LUT R0, R3, R0, R4, 0xfe, !PT ;  /* 0x0000000003007212 */ /* 0x000fe200078efe04 */
[----:B------:R-:W-:Y:S06]  /*7fd0*/  BRA `(.L_x_4503) ;  /* 0x0000000000947947 */ /* 0x000fec0003800000 */
.L_x_4515:
        /* <DEDUP_REMOVED lines=14> */
.L_x_4502:
        /* <DEDUP_REMOVED lines=16> */
.L_x_4524:
[----:B------:R-:W-:Y:S01]  /*81c0*/  IMAD.MOV.U32 R0, RZ, RZ, RZ ;  /* 0x000000ffff007224 */ /* 0x000fe200078e00ff */
[----:B------:R-:W-:Y:S06]  /*81d0*/  BRA `(.L_x_4503) ;  /* 0x0000000000147947 */ /* 0x000fec0003800000 */
.L_x_4523:
[----:B------:R-:W2:Y:S02]  /*81e0*/  LDG.E.64 R2, desc[UR36][R2.64] ;  /* 0x0000002402027981 */ /* 0x000ea4000c1e1b00 */
[----:B--2---:R0:W1:Y:S01]  /*81f0*/  I2F.U64 R0, R2 ;  /* 0x0000000200007312 */ /* 0x0040620000301000 */
[----:B------:R-:W-:Y:S05]  /*8200*/  BRA `(.L_x_4503) ;  /* 0x0000000000087947 */ /* 0x000fea0003800000 */
.L_x_4522:
[----:B------:R-:W2:Y:S02]  /*8210*/  LDG.E R0, desc[UR36][R2.64] ;  /* 0x0000002402007981 */ /* 0x000ea4000c1e1900 */
[----:B--2---:R-:W-:-:S07]  /*8220*/  I2FP.F32.U32 R0, R0 ;  /* 0x0000000000007245 */ /* 0x004fce0000201000 */
.L_x_4503:
[----:B------:R-:W-:Y:S05]  /*8230*/  BSYNC B6 ;  /* 0x0000000000067941 */ /* 0x000fea0003800000 */
.L_x_4497:
[----:B01--4-:R-:W0:Y:S01]  /*8240*/  LDC.U8 R3, c[0x0][0x428] ;  /* 0x00010a00ff037b82 */ /* 0x013e220000000000 */
[----:B------:R-:W-:Y:S01]  /*8250*/  ULDC UR4, c[0x0][0x424] ;  /* 0x0001090000047ab9 */ /* 0x000fe20000000800 */
[----:B--23-5:R-:W-:Y:S02]  /*8260*/  FSETP.NEU.FTZ.AND P0, PT, R0, RZ, PT ;  /* 0x000000ff0000720b */ /* 0x02cfe40003f1d000 */
        /* <DEDUP_REMOVED lines=17> */
.L_x_4528:
[----:B------:R0:W-:Y:S01]  /*8380*/  STG.E.U8 desc[UR36][R16.64], R2 ;  /* 0x0000000210007986 */ /* 0x0001e2000c101124 */
[----:B------:R-:W-:Y:S05]  /*8390*/  BRA `(.L_x_4530) ;  /* 0x0000000c00487947 */ /* 0x000fea0003800000 */
.L_x_4527:
        /* <DEDUP_REMOVED lines=9> */
.L_x_4532:
[----:B------:R0:W-:Y:S01]  /*8430*/  STG.E desc[UR36][R16.64], R2 ;  /* 0x0000000210007986 */ /* 0x0001e2000c101924 */
[----:B------:R-:W-:Y:S05]  /*8440*/  BRA `(.L_x_4530) ;  /* 0x0000000c001c7947 */ /* 0x000fea0003800000 */
.L_x_4531:
[----:B------:R0:W-:Y:S01]  /*8450*/  STG.E.U16 desc[UR36][R16.64], R2 ;  /* 0x0000000210007986 */ /* 0x0001e2000c101524 */
[----:B------:R-:W-:Y:S05]  /*8460*/  BRA `(.L_x_4530) ;  /* 0x0000000c00147947 */ /* 0x000fea0003800000 */
.L_x_4526:
        /* <DEDUP_REMOVED lines=9> */
.L_x_4534:
[----:B------:R-:W-:-:S04]  /*8500*/  I2FP.F32.U32 R0, R2 ;  /* 0x0000000200007245 */ /* 0x000fc80000201000 */
[----:B------:R-:W-:-:S05]  /*8510*/  F2FP.F16.F32.PACK_AB R0, RZ, R0 ;  /* 0x00000000ff00723e */ /* 0x000fca00000000ff */
[----:B------:R0:W-:Y:S01]  /*8520*/  STG.E.U16 desc[UR36][R16.64], R0 ;  /* 0x0000000010007986 */ /* 0x0001e2000c101524 */
[----:B------:R-:W-:Y:S05]  /*8530*/  BRA `(.L_x_4530) ;  /* 0x0000000800e07947 */ /* 0x000fea0003800000 */
.L_x_4533:
        /* <DEDUP_REMOVED lines=10> */
.L_x_4536:
[----:B------:R-:W-:-:S04]  /*85e0*/  I2FP.F32.U32 R2, R2 ;  /* 0x0000000200027245 */ /* 0x000fc80000201000 */
[----:B------:R-:W-:-:S04]  /*85f0*/  F2FP.F16.F32.PACK_AB R3, RZ, R2 ;  /* 0x00000002ff03723e */ /* 0x000fc800000000ff */
[----:B------:R-:W-:-:S05]  /*8600*/  PRMT R3, R3, 0x5410, RZ ;  /* 0x0000541003037816 */ /* 0x000fca00000000ff */
[----:B------:R0:W-:Y:S01]  /*8610*/  STG.E desc[UR36][R16.64], R3 ;  /* 0x0000000310007986 */ /* 0x0001e2000c101924 */
[----:B------:R-:W-:Y:S05]  /*8620*/  BRA `(.L_x_4530) ;  /* 0x0000000800a47947 */ /* 0x000fea0003800000 */
.L_x_4535:
[----:B------:R-:W0:Y:S02]  /*8630*/  I2F.F64.U32 R2, R2 ;  /* 0x0000000200027312 */ /* 0x000e240000201800 */
[----:B0-----:R0:W-:Y:S01]  /*8640*/  STG.E.64 desc[UR36][R16.64], R2 ;  /* 0x0000000210007986 */ /* 0x0011e2000c101b24 */
[----:B------:R-:W-:Y:S05]  /*8650*/  BRA `(.L_x_4530) ;  /* 0x0000000800987947 */ /* 0x000fea0003800000 */
.L_x_4525:
        /* <DEDUP_REMOVED lines=10> */
.L_x_4539:
[----:B------:R-:W0:Y:S01]  /*8700*/  I2F.F64.U32 R4, R2 ;  /* 0x0000000200047312 */ /* 0x000e220000201800 */
[----:B------:R-:W-:-:S05]  /*8710*/  CS2R R6, SRZ ;  /* 0x0000000000067805 */ /* 0x000fca000001ff00 */
[----:B0-----:R0:W-:Y:S01]  /*8720*/  STG.E.128 desc[UR36][R16.64], R4 ;  /* 0x0000000410007986 */ /* 0x0011e2000c101d24 */
[----:B------:R-:W-:Y:S05]  /*8730*/  BRA `(.L_x_4530) ;  /* 0x0000000800607947 */ /* 0x000fea0003800000 */
.L_x_4538:
        /* <DEDUP_REMOVED lines=21> */
.L_x_4543:
[----:B------:R-:W-:Y:S05]  /*8890*/  BSYNC B0 ;  /* 0x0000000000007941 */ /* 0x000fea0003800000 */
.L_x_4542:
[----:B------:R-:W-:-:S05]  /*88a0*/  LOP3.LUT R3, R0, R3, RZ, 0xfc, !PT ;  /* 0x0000000300037212 */ /* 0x000fca00078efcff */
[----:B------:R0:W-:Y:S01]  /*88b0*/  STG.E.U8 desc[UR36][R16.64], R3 ;  /* 0x0000000310007986 */ /* 0x0001e2000c101124 */
[----:B------:R-:W-:Y:S05]  /*88c0*/  BRA `(.L_x_4530) ;  /* 0x0000000400fc7947 */ /* 0x000fea0003800000 */
.L_x_4541:
        /* <DEDUP_REMOVED lines=13> */
.L_x_4545:
[----:B------:R-:W-:Y:S01]  /*89a0*/  IMAD.MOV.U32 R0, RZ, RZ, 0x7f ;  /* 0x0000007fff007424 */ /* 0x000fe200078e00ff */
[----:B------:R-:W-:-:S04]  /*89b0*/  ISETP.GT.U32.AND P0, PT, R2, 0x7f800000, PT ;  /* 0x7f8000000200780c */ /* 0x000fc80003f04070 */
[----:B------:R-:W-:-:S09]  /*89c0*/  SEL R0, R0, 0x7c, P0 ;  /* 0x0000007c00007807 */ /* 0x000fd20000000000 */
.L_x_4546:
[----:B------:R-:W-:Y:S05]  /*89d0*/  BSYNC B0 ;  /* 0x0000000000007941 */ /* 0x000fea0003800000 */
.L_x_4544:
[----:B------:R-:W-:-:S04]  /*89e0*/  LOP3.LUT R2, R3, 0x80000000, RZ, 0xc0, !PT ;  /* 0x8000000003027812 */ /* 0x000fc800078ec0ff */
[----:B------:R-:W-:-:S04]  /*89f0*/  SHF.R.U32.HI R3, RZ, 0x18, R2 ;  /* 0x00000018ff037819 */ /* 0x000fc80000011602 */
[----:B------:R-:W-:-:S05]  /*8a00*/  LOP3.LUT R3, R0, R3, RZ, 0xfc, !PT ;  /* 0x0000000300037212 */ /* 0x000fca00078efcff */
[----:B------:R0:W-:Y:S01]  /*8a10*/  STG.E.U8 desc[UR36][R16.64], R3 ;  /* 0x0000000310007986 */ /* 0x0001e2000c101124 */
[----:B------:R-:W-:Y:S05]  /*8a20*/  BRA `(.L_x_4530) ;  /* 0x0000000400a47947 */ /* 0x000fea0003800000 */
.L_x_4540:
[----:B------:R-:W-:-:S04]  /*8a30*/  I2FP.F32.U32 R0, R2 ;  /* 0x0000000200007245 */ /* 0x000fc80000201000 */
[----:B------:R-:W-:-:S05]  /*8a40*/  F2FP.BF16.F32.PACK_AB R0, RZ, R0 ;  /* 0x00000000ff00723e */ /* 0x000fca00000010ff */
[----:B------:R0:W-:Y:S01]  /*8a50*/  STG.E.U16 desc[UR36][R16.64], R0 ;  /* 0x0000000010007986 */ /* 0x0001e2000c101524 */
[----:B------:R-:W-:Y:S05]  /*8a60*/  BRA `(.L_x_4530) ;  /* 0x0000000400947947 */ /* 0x000fea0003800000 */
.L_x_4537:
        /* <DEDUP_REMOVED lines=10> */
.L_x_4549:
        /* <DEDUP_REMOVED lines=17> */
.L_x_4552:
[----:B------:R-:W-:-:S04]  /*8c20*/  LOP3.LUT R2, R3, 0x80000000, RZ, 0xc0, !PT ;  /* 0x8000000003027812 */ /* 0x000fc800078ec0ff */
[----:B------:R-:W-:-:S04]  /*8c30*/  SHF.R.U32.HI R3, RZ, 0x18, R2 ;  /* 0x00000018ff037819 */ /* 0x000fc80000011602 */
[----:B------:R-:W-:-:S04]  /*8c40*/  LOP3.LUT R0, R0, R3, RZ, 0xfc, !PT ;  /* 0x0000000300007212 */ /* 0x000fc800078efcff */
[----:B------:R-:W-:-:S07]  /*8c50*/  PRMT R8, R0, 0x7610, R8 ;  /* 0x0000761000087816 */ /* 0x000fce0000000008 */
.L_x_4551:
[----:B------:R-:W-:Y:S05]  /*8c60*/  BSYNC B0 ;  /* 0x0000000000007941 */ /* 0x000fea0003800000 */
.L_x_4550:
[----:B------:R3:W-:Y:S01]  /*8c70*/  STG.E.U8 desc[UR36][R16.64], R8 ;  /* 0x0000000810007986 */ /* 0x0007e2000c101124 */
[----:B------:R-:W-:Y:S05]  /*8c80*/  BRA `(.L_x_4530) ;  /* 0x00000004000c7947 */ /* 0x000fea0003800000 */
.L_x_4548:
        /* <DEDUP_REMOVED lines=17> */
.L_x_4555:
[----:B------:R-:W-:-:S04]  /*8da0*/  LOP3.LUT R2, R3, 0x80000000, RZ, 0xc0, !PT ;  /* 0x8000000003027812 */ /* 0x000fc800078ec0ff */
[----:B------:R-:W-:-:S04]  /*8db0*/  SHF.R.U32.HI R3, RZ, 0x18, R2 ;  /* 0x00000018ff037819 */ /* 0x000fc80000011602 */
[----:B------:R-:W-:-:S04]  /*8dc0*/  LOP3.LUT R0, R0, R3, RZ, 0xfc, !PT ;  /* 0x0000000300007212 */ /* 0x000fc800078efcff */
[----:B------:R-:W-:-:S07]  /*8dd0*/  PRMT R8, R0, 0x7610, R8 ;  /* 0x0000761000087816 */ /* 0x000fce0000000008 */
.L_x_4554:
[----:B------:R-:W-:Y:S05]  /*8de0*/  BSYNC B0 ;  /* 0x0000000000007941 */ /* 0x000fea0003800000 */
.L_x_4553:
[----:B------:R0:W-:Y:S01]  /*8df0*/  STG.E.U8 desc[UR36][R16.64], R8 ;  /* 0x0000000810007986 */ /* 0x0001e2000c101124 */
[----:B------:R-:W-:Y:S05]  /*8e00*/  BRA `(.L_x_4530) ;  /* 0x0000000000ac7947 */ /* 0x000fea0003800000 */
.L_x_4547:
        /* <DEDUP_REMOVED lines=22> */
.L_x_4529:
        /* <DEDUP_REMOVED lines=16> */
.L_x_4558:
[----:B------:R-:W-:Y:S05]  /*9070*/  BRA `(.L_x_4530) ;  /* 0x0000000000107947 */ /* 0x000fea0003800000 */
.L_x_4557:
[----:B------:R-:W-:-:S05]  /*9080*/  IMAD.MOV.U32 R3, RZ, RZ, RZ ;  /* 0x000000ffff037224 */ /* 0x000fca00078e00ff */
[----:B------:R2:W-:Y:S01]  /*9090*/  STG.E.64 desc[UR36][R16.64], R2 ;  /* 0x0000000210007986 */ /* 0x0005e2000c101b24 */
[----:B------:R-:W-:Y:S05]  /*90a0*/  BRA `(.L_x_4530) ;  /* 0x0000000000047947 */ /* 0x000fea0003800000 */
.L_x_4556:
[----:B------:R0:W-:Y:S02]  /*90b0*/  STG.E desc[UR36][R16.64], R2 ;  /* 0x0000000210007986 */ /* 0x0001e4000c101924 */
.L_x_4530:
[----:B------:R-:W-:-:S07]  /*90c0*/  VIADD R19, R19, 0x80 ;  /* 0x0000008013137836 */ /* 0x000fce0000000000 */
.L_x_4495:
[----:B------:R-:W-:Y:S05]  /*90d0*/  BSYNC B7 ;  /* 0x0000000000077941 */ /* 0x000fea0003800000 */
.L_x_4494:
        /* <DEDUP_REMOVED lines=306> */
.L_x_4559:
        /* <DEDUP_REMOVED lines=20> */
[----:B--2---:R-:W2:Y:S01]  /*a540*/  I2F.S16 R0, R0 ;  /* 0x0000000000007306 */ /* 0x004ea20000101400 */
[----:B------:R-:W-:Y:S05]  /*a550*/  BRA `(.L_x_4566) ;  /* 0x0000000c00387947 */ /* 0x000fea0003800000 */
.L_x_4564:
[----:B------:R-:W2:Y:S02]  /*a560*/  LDG.E.U8 R0, desc[UR36][R2.64] ;  /* 0x0000002402007981 */ /* 0x000ea4000c1e1100 */
[----:B--2---:R-:W-:Y:S01]  /*a570*/  I2FP.F32.U32 R0, R0 ;  /* 0x0000000000007245 */ /* 0x004fe20000201000 */
[----:B------:R-:W-:Y:S06]  /*a580*/  BRA `(.L_x_4566) ;  /* 0x0000000c002c7947 */ /* 0x000fec0003800000 */
.L_x_4563:
[----:B------:R-:W-:-:S13]  /*a590*/  ISETP.NE.AND P0, PT, R4, 0x2, PT ;  /* 0x000000020400780c */ /* 0x000fda0003f05270 */
[----:B------:R-:W-:Y:S05]  /*a5a0*/  @!P0 BRA `(.L_x_4567) ;  /* 0x0000000000288947 */ /* 0x000fea0003800000 */
[----:B------:R-:W-:-:S13]  /*a5b0*/  ISETP.NE.AND P0, PT, R4, 0x3, PT ;  /* 0x000000030400780c */ /* 0x000fda0003f05270 */
[----:B------:R-:W-:Y:S05]  /*a5c0*/  @!P0 BRA `(.L_x_4568) ;  /* 0x0000000000148947 */ /* 0x000fea0003800000 */
[----:B------:R-:W-:-:S13]  /*a5d0*/  ISETP.NE.AND P0, PT, R4, 0x4, PT ;  /* 0x000000040400780c */ /* 0x000fda0003f05270 */
[----:B------:R-:W-:Y:S05]  /*a5e0*/  @P0 BRA `(.L_x_4565) ;  /* 0x0000000800b80947 */ /* 0x000fea0003800000 */
[----:B------:R-:W2:Y:S02]  /*a5f0*/  LDG.E.64 R2, desc[UR36][R2.64] ;  /* 0x0000002402027981 */ /* 0x000ea4000c1e1b00 */
[----:B--2---:R3:W4:Y:S01]  /*a600*/  I2F.S64 R0, R2 ;  /* 0x0000000200007312 */ /* 0x0047220000301400 */
[----:B------:R-:W-:Y:S05]  /*a610*/  BRA `(.L_x_4566) ;  /* 0x0000000c00087947 */ /* 0x000fea0003800000 */
.L_x_4568:
[----:B------:R-:W2:Y:S02]  /*a620*/  LDG.E R0, desc[UR36][R2.64] ;  /* 0x0000002402007981 */ /* 0x000ea4000c1e1900 */
[----:B--2---:R-:W-:Y:S01]  /*a630*/  I2FP.F32.S32 R0, R0 ;  /* 0x0000000000007245 */ /* 0x004fe20000201400 */
[----:B------:R-:W-:Y:S06]  /*a640*/  BRA `(.L_x_4566) ;  /* 0x0000000800fc7947 */ /* 0x000fec0003800000 */
.L_x_4567:
[----:B------:R-:W2:Y:S02]  /*a650*/  LDG.E.U16 R0, desc[UR36][R2.64] ;  /* 0x0000002402007981 */ /* 0x000ea4000c1e1500 */
[----:B--2---:R-:W0:Y:S01]  /*a660*/  I2F.S16 R0, R0 ;  /* 0x0000000000007306 */ /* 0x004e220000101400 */
[----:B------:R-:W-:Y:S05]  /*a670*/  BRA `(.L_x_4566) ;  /* 0x0000000800f07947 */ /* 0x000fea0003800000 */
.L_x_4562:
        /* <DEDUP_REMOVED lines=8> */
.L_x_4570:
[----:B------:R-:W2:Y:S02]  /*a700*/  LDG.E.U16 R0, desc[UR36][R2.64] ;  /* 0x0000002402007981 */ /* 0x000ea4000c1e1500 */
[----:B--2---:R-:W-:Y:S01]  /*a710*/  HADD2.F32 R0, -RZ, R0.H0_H0 ;  /* 0x20000000ff007230 */ /* 0x004fe20000004100 */
[----:B------:R-:W-:Y:S06]  /*a720*/  BRA `(.L_x_4566) ;  /* 0x0000000800c47947 */ /* 0x000fec0003800000 */
.L_x_4569:
        /* <DEDUP_REMOVED lines=8> */
.L_x_4572:
[----:B------:R-:W2:Y:S02]  /*a7b0*/  LDG.E.U16 R0, desc[UR36][R2.64] ;  /* 0x0000002402007981 */ /* 0x000ea4000c1e1500 */
[----:B--2---:R-:W-:Y:S01]  /*a7c0*/  HADD2.F32 R0, -RZ, R0.H0_H0 ;  /* 0x20000000ff007230 */ /* 0x004fe20000004100 */
[----:B------:R-:W-:Y:S06]  /*a7d0*/  BRA `(.L_x_4566) ;  /* 0x0000000800987947 */ /* 0x000fec0003800000 */
.L_x_4571:
[----:B------:R-:W2:Y:S01]  /*a7e0*/  LDG.E.64 R2, desc[UR36][R2.64] ;  /* 0x0000002402027981 */ /* 0x000ea2000c1e1b00 */
[----:B------:R-:W-:Y:S01]  /*a7f0*/  UMOV UR4, 0xf0000000 ;  /* 0xf000000000047882 */ /* 0x000fe20000000000 */
[----:B------:R-:W-:Y:S01]  /*a800*/  UMOV UR5, 0x380fffff ;  /* 0x380fffff00057882 */ /* 0x000fe20000000000 */
[----:B--2---:R-:W0:Y:S01]  /*a810*/  F2F.F32.F64 R0, R2 ;  /* 0x0000000200007310 */ /* 0x004e220000301000 */
[----:B------:R-:W-:-:S14]  /*a820*/  DSETP.GEU.AND P0, PT, |R2|, UR4, PT ;  /* 0x0000000402007e2a */ /* 0x000fdc000bf0e200 */
[----:B0-----:R-:W-:Y:S01]  /*a830*/  @!P0 FMUL R0, R0, 1.175494350822287508e-38 ;  /* 0x0080000000008820 */ /* 0x001fe20000400000 */
[----:B------:R-:W-:Y:S06]  /*a840*/  BRA `(.L_x_4566) ;  /* 0x00000008007c7947 */ /* 0x000fec0003800000 */
.L_x_4561:
        /* <DEDUP_REMOVED lines=12> */
.L_x_4575:
[----:B------:R-:W2:Y:S01]  /*a910*/  LDG.E.64 R2, desc[UR36][R2.64] ;  /* 0x0000002402027981 */ /* 0x000ea2000c1e1b00 */
[----:B------:R-:W-:Y:S01]  /*a920*/  UMOV UR4, 0xf0000000 ;  /* 0xf000000000047882 */ /* 0x000fe20000000000 */
[----:B------:R-:W-:Y:S01]  /*a930*/  UMOV UR5, 0x380fffff ;  /* 0x380fffff00057882 */ /* 0x000fe20000000000 */
[----:B--2---:R-:W0:Y:S01]  /*a940*/  F2F.F32.F64 R0, R2 ;  /* 0x0000000200007310 */ /* 0x004e220000301000 */
[----:B------:R-:W-:-:S14]  /*a950*/  DSETP.GEU.AND P0, PT, |R2|, UR4, PT ;  /* 0x0000000402007e2a */ /* 0x000fdc000bf0e200 */
[----:B0-----:R-:W-:Y:S01]  /*a960*/  @!P0 FMUL R0, R0, 1.175494350822287508e-38 ;  /* 0x0080000000008820 */ /* 0x001fe20000400000 */
[----:B------:R-:W-:Y:S06]  /*a970*/  BRA `(.L_x_4566) ;  /* 0x0000000800307947 */ /* 0x000fec0003800000 */
.L_x_4574:
        /* <DEDUP_REMOVED lines=26> */
.L_x_4577:
        /* <DEDUP_REMOVED lines=13> */
.L_x_4576:
[----:B------:R-:W2:Y:S02]  /*abf0*/  LDG.E.U16 R0, desc[UR36][R2.64] ;  /* 0x0000002402007981 */ /* 0x000ea4000c1e1500 */
[----:B--2---:R-:W-:Y:S01]  /*ac00*/  IMAD.U32 R0, R0, 0x10000, RZ ;  /* 0x0001000000007824 */ /* 0x004fe200078e00ff */
[----:B------:R-:W-:Y:S06]  /*ac10*/  BRA `(.L_x_4566) ;  /* 0x0000000400887947 */ /* 0x000fec0003800000 */
.L_x_4573:
        /* <DEDUP_REMOVED lines=11> */
.L_x_4580:
        /* <DEDUP_REMOVED lines=20> */
.L_x_4582:
[----:B------:R-:W-:Y:S05]  /*ae10*/  BSYNC B0 ;  /* 0x0000000000007941 */ /* 0x000fea0003800000 */
.L_x_4581:
[----:B------:R-:W-:Y:S01]  /*ae20*/  LEA R3, R0, 0x3b800000, 0x17 ;  /* 0x3b80000000037811 */ /* 0x000fe200078eb8ff */
[----:B------:R-:W-:-:S05]  /*ae30*/  IMAD.SHL.U32 R0, R2, 0x100000, RZ ;  /* 0x0010000002007824 */ /* 0x000fca00078e00ff */
[----:B------:R-:W-:Y:S01]  /*ae40*/  LOP3.LUT R0, R3, R0, R4, 0xfe, !PT ;  /* 0x0000000003007212 */ /* 0x000fe200078efe04 */
[----:B------:R-:W-:Y:S06]  /*ae50*/  BRA `(.L_x_4566) ;  /* 0x0000000000f87947 */ /* 0x000fec0003800000 */
.L_x_4579:
        /* <DEDUP_REMOVED lines=20> */
.L_x_4584:
[----:B------:R-:W-:Y:S05]  /*afa0*/  BSYNC B0 ;  /* 0x0000000000007941 */ /* 0x000fea0003800000 */
.L_x_4583:
[----:B------:R-:W-:Y:S01]  /*afb0*/  LEA R3, R0, 0x37800000, 0x17 ;  /* 0x3780000000037811 */ /* 0x000fe200078eb8ff */
[----:B------:R-:W-:-:S05]  /*afc0*/  IMAD.SHL.U32 R0, R2, 0x200000, RZ ;  /* 0x0020000002007824 */ /* 0x000fca00078e00ff */
[----:B------:R-:W-:Y:S01]  /*afd0*/  LOP3.LUT R0, R3, R0, R4, 0xfe, !PT ;  /* 0x0000000003007212 */ /* 0x000fe200078efe04 */
[----:B------:R-:W-:Y:S06]  /*afe0*/  BRA `(.L_x_4566) ;  /* 0x0000000000947947 */ /* 0x000fec0003800000 */
.L_x_4578:
        /* <DEDUP_REMOVED lines=14> */
.L_x_4565:
        /* <DEDUP_REMOVED lines=16> */
.L_x_4587:
[----:B------:R-:W-:Y:S01]  /*b1d0*/  IMAD.MOV.U32 R0, RZ, RZ, RZ ;  /* 0x000000ffff007224 */ /* 0x000fe200078e00ff */
[----:B------:R-:W-:Y:S06]  /*b1e0*/  BRA `(.L_x_4566) ;  /* 0x0000000000147947 */ /* 0x000fec0003800000 */
.L_x_4586:
[----:B------:R-:W2:Y:S02]  /*b1f0*/  LDG.E.64 R2, desc[UR36][R2.64] ;  /* 0x0000002402027981 */ /* 0x000ea4000c1e1b00 */
[----:B--2---:R0:W1:Y:S01]  /*b200*/  I2F.U64 R0, R2 ;  /* 0x0000000200007312 */ /* 0x0040620000301000 */
[----:B------:R-:W-:Y:S05]  /*b210*/  BRA `(.L_x_4566) ;  /* 0x0000000000087947 */ /* 0x000fea0003800000 */
.L_x_4585:
[----:B------:R-:W2:Y:S02]  /*b220*/  LDG.E R0, desc[UR36][R2.64] ;  /* 0x0000002402007981 */ /* 0x000ea4000c1e1900 */
[----:B--2---:R-:W-:-:S07]  /*b230*/  I2FP.F32.U32 R0, R0 ;  /* 0x0000000000007245 */ /* 0x004fce0000201000 */
.L_x_4566:
[----:B------:R-:W-:Y:S05]  /*b240*/  BSYNC B6 ;  /* 0x0000000000067941 */ /* 0x000fea0003800000 */
.L_x_4560:
[----:B01-3--:R-:W0:Y:S01]  /*b250*/  LDC.U8 R3, c[0x0][0x428] ;  /* 0x00010a00ff037b82 */ /* 0x00be220000000000 */
        /* <DEDUP_REMOVED lines=19> */
.L_x_4591:
[----:B------:R-:W-:Y:S01]  /*b390*/  STG.E.U8 desc[UR36][R16.64], R2 ;  /* 0x0000000210007986 */ /* 0x000fe2000c101124 */
[----:B------:R-:W-:Y:S05]  /*b3a0*/  EXIT ;  /* 0x000000000000794d */ /* 0x000fea0003800000 */
.L_x_4590:
        /* <DEDUP_REMOVED lines=9> */
.L_x_4594:
[----:B------:R-:W-:Y:S01]  /*b440*/  STG.E desc[UR36][R16.64], R2 ;  /* 0x0000000210007986 */ /* 0x000fe2000c101924 */
[----:B------:R-:W-:Y:S05]  /*b450*/  EXIT ;  /* 0x000000000000794d */ /* 0x000fea0003800000 */
.L_x_4593:
[----:B------:R-:W-:Y:S01]  /*b460*/  STG.E.U16 desc[UR36][R16.64], R2 ;  /* 0x0000000210007986 */ /* 0x000fe2000c101524 */
[----:B------:R-:W-:Y:S05]  /*b470*/  EXIT ;  /* 0x000000000000794d */ /* 0x000fea0003800000 */
.L_x_4589:
        /* <DEDUP_REMOVED lines=9> */
.L_x_4596:
[----:B------:R-:W-:-:S04]  /*b510*/  I2FP.F32.U32 R0, R2 ;  /* 0x0000000200007245 */ /* 0x000fc80000201000 */
[----:B------:R-:W-:-:S05]  /*b520*/  F2FP.F16.F32.PACK_AB R0, RZ, R0 ;  /* 0x00000000ff00723e */ /* 0x000fca00000000ff */
[----:B------:R-:W-:Y:S01]  /*b530*/  STG.E.U16 desc[UR36][R16.64], R0 ;  /* 0x0000000010007986 */ /* 0x000fe2000c101524 */
[----:B------:R-:W-:Y:S05]  /*b540*/  EXIT ;  /* 0x000000000000794d */ /* 0x000fea0003800000 */
.L_x_4595:
        /* <DEDUP_REMOVED lines=10> */
.L_x_4598:
[----:B------:R-:W-:-:S04]  /*b5f0*/  I2FP.F32.U32 R2, R2 ;  /* 0x0000000200027245 */ /* 0x000fc80000201000 */
[----:B------:R-:W-:-:S04]  /*b600*/  F2FP.F16.F32.PACK_AB R3, RZ, R2 ;  /* 0x00000002ff03723e */ /* 0x000fc800000000ff */
[----:B------:R-:W-:-:S05]  /*b610*/  PRMT R3, R3, 0x5410, RZ ;  /* 0x0000541003037816 */ /* 0x000fca00000000ff */
[----:B------:R-:W-:Y:S01]  /*b620*/  STG.E desc[UR36][R16.64], R3 ;  /* 0x0000000310007986 */ /* 0x000fe2000c101924 */
[----:B------:R-:W-:Y:S05]  /*b630*/  EXIT ;  /* 0x000000000000794d */ /* 0x000fea0003800000 */
.L_x_4597:
[----:B------:R-:W0:Y:S02]  /*b640*/  I2F.F64.U32 R2, R2 ;  /* 0x0000000200027312 */ /* 0x000e240000201800 */
[----:B0-----:R-:W-:Y:S01]  /*b650*/  STG.E.64 desc[UR36][R16.64], R2 ;  /* 0x0000000210007986 */ /* 0x001fe2000c101b24 */
[----:B------:R-:W-:Y:S05]  /*b660*/  EXIT ;  /* 0x000000000000794d */ /* 0x000fea0003800000 */
.L_x_4588:
        /* <DEDUP_REMOVED lines=10> */
.L_x_4601:
[----:B------:R-:W0:Y:S01]  /*b710*/  I2F.F64.U32 R4, R2 ;  /* 0x0000000200047312 */ /* 0x000e220000201800 */
[----:B------:R-:W-:-:S05]  /*b720*/  CS2R R6, SRZ ;  /* 0x0000000000067805 */ /* 0x000fca000001ff00 */
[----:B0-----:R-:W-:Y:S01]  /*b730*/  STG.E.128 desc[UR36][R16.64], R4 ;  /* 0x0000000410007986 */ /* 0x001fe2000c101d24 */
[----:B------:R-:W-:Y:S05]  /*b740*/  EXIT ;  /* 0x000000000000794d */ /* 0x000fea0003800000 */
.L_x_4600:
        /* <DEDUP_REMOVED lines=21> */
.L_x_4605:
[----:B------:R-:W-:Y:S05]  /*b8a0*/  BSYNC B0 ;  /* 0x0000000000007941 */ /* 0x000fea0003800000 */
.L_x_4604:
[----:B------:R-:W-:-:S05]  /*b8b0*/  LOP3.LUT R3, R0, R3, RZ, 0xfc, !PT ;  /* 0x0000000300037212 */ /* 0x000fca00078efcff */
[----:B------:R-:W-:Y:S01]  /*b8c0*/  STG.E.U8 desc[UR36][R16.64], R3 ;  /* 0x0000000310007986 */ /* 0x000fe2000c101124 */
[----:B------:R-:W-:Y:S05]  /*b8d0*/  EXIT ;  /* 0x000000000000794d */ /* 0x000fea0003800000 */
.L_x_4603:
        /* <DEDUP_REMOVED lines=13> */
.L_x_4607:
[----:B------:R-:W-:Y:S01]  /*b9b0*/  IMAD.MOV.U32 R0, RZ, RZ, 0x7f ;  /* 0x0000007fff007424 */ /* 0x000fe200078e00ff */
[----:B------:R-:W-:-:S04]  /*b9c0*/  ISETP.GT.U32.AND P0, PT, R2, 0x7f800000, PT ;  /* 0x7f8000000200780c */ /* 0x000fc80003f04070 */
[----:B------:R-:W-:-:S09]  /*b9d0*/  SEL R0, R0, 0x7c, P0 ;  /* 0x0000007c00007807 */ /* 0x000fd20000000000 */
.L_x_4608:
[----:B------:R-:W-:Y:S05]  /*b9e0*/  BSYNC B0 ;  /* 0x0000000000007941 */ /* 0x000fea0003800000 */
.L_x_4606:
[----:B------:R-:W-:-:S04]  /*b9f0*/  LOP3.LUT R2, R3, 0x80000000, RZ, 0xc0, !PT ;  /* 0x8000000003027812 */ /* 0x000fc800078ec0ff */
[----:B------:R-:W-:-:S04]  /*ba00*/  SHF.R.U32.HI R3, RZ, 0x18, R2 ;  /* 0x00000018ff037819 */ /* 0x000fc80000011602 */
[----:B------:R-:W-:-:S05]  /*ba10*/  LOP3.LUT R3, R0, R3, RZ, 0xfc, !PT ;  /* 0x0000000300037212 */ /* 0x000fca00078efcff */
[----:B------:R-:W-:Y:S01]  /*ba20*/  STG.E.U8 desc[UR36][R16.64], R3 ;  /* 0x0000000310007986 */ /* 0x000fe2000c101124 */
[----:B------:R-:W-:Y:S05]  /*ba30*/  EXIT ;  /* 0x000000000000794d */ /* 0x000fea0003800000 */
.L_x_4602:
[----:B------:R-:W-:-:S04]  /*ba40*/  I2FP.F32.U32 R0, R2 ;  /* 0x0000000200007245 */ /* 0x000fc80000201000 */
[----:B------:R-:W-:-:S05]  /*ba50*/  F2FP.BF16.F32.PACK_AB R0, RZ, R0 ;  /* 0x00000000ff00723e */ /* 0x000fca00000010ff */
[----:B------:R-:W-:Y:S01]  /*ba60*/  STG.E.U16 desc[UR36][R16.64], R0 ;  /* 0x0000000010007986 */ /* 0x000fe2000c101524 */
[----:B------:R-:W-:Y:S05]  /*ba70*/  EXIT ;  /* 0x000000000000794d */ /* 0x000fea0003800000 */
.L_x_4599:
        /* <DEDUP_REMOVED lines=10> */
.L_x_4611:
        /* <DEDUP_REMOVED lines=17> */
.L_x_4614:
[----:B------:R-:W-:-:S04]  /*bc30*/  LOP3.LUT R2, R3, 0x80000000, RZ, 0xc0, !PT ;  /* 0x8000000003027812 */ /* 0x000fc800078ec0ff */
[----:B------:R-:W-:-:S04]  /*bc40*/  SHF.R.U32.HI R3, RZ, 0x18, R2 ;  /* 0x00000018ff037819 */ /* 0x000fc80000011602 */
[----:B------:R-:W-:-:S04]  /*bc50*/  LOP3.LUT R0, R0, R3, RZ, 0xfc, !PT ;  /* 0x0000000300007212 */ /* 0x000fc800078efcff */
[----:B------:R-:W-:-:S07]  /*bc60*/  PRMT R8, R0, 0x7610, R8 ;  /* 0x0000761000087816 */ /* 0x000fce0000000008 */
.L_x_4613:
[----:B------:R-:W-:Y:S05]  /*bc70*/  BSYNC B0 ;  /* 0x0000000000007941 */ /* 0x000fea0003800000 */
.L_x_4612:
[----:B------:R-:W-:Y:S01]  /*bc80*/  STG.E.U8 desc[UR36][R16.64], R8 ;  /* 0x0000000810007986 */ /* 0x000fe2000c101124 */
[----:B------:R-:W-:Y:S05]  /*bc90*/  EXIT ;  /* 0x000000000000794d */ /* 0x000fea0003800000 */
.L_x_4610:
        /* <DEDUP_REMOVED lines=17> */
.L_x_4617:
[----:B------:R-:W-:-:S04]  /*bdb0*/  LOP3.LUT R2, R3, 0x80000000, RZ, 0xc0, !PT ;  /* 0x8000000003027812 */ /* 0x000fc800078ec0ff */
[----:B------:R-:W-:-:S04]  /*bdc0*/  SHF.R.U32.HI R3, RZ, 0x18, R2 ;  /* 0x00000018ff037819 */ /* 0x000fc80000011602 */
[----:B------:R-:W-:-:S04]  /*bdd0*/  LOP3.LUT R0, R0, R3, RZ, 0xfc, !PT ;  /* 0x0000000300007212 */ /* 0x000fc800078efcff */
[----:B------:R-:W-:-:S07]  /*bde0*/  PRMT R8, R0, 0x7610, R8 ;  /* 0x0000761000087816 */ /* 0x000fce0000000008 */
.L_x_4616:
[----:B------:R-:W-:Y:S05]  /*bdf0*/  BSYNC B0 ;  /* 0x0000000000007941 */ /* 0x000fea0003800000 */
.L_x_4615:
[----:B------:R-:W-:Y:S01]  /*be00*/  STG.E.U8 desc[UR36][R16.64], R8 ;  /* 0x0000000810007986 */ /* 0x000fe2000c101124 */
[----:B------:R-:W-:Y:S05]  /*be10*/  EXIT ;  /* 0x000000000000794d */ /* 0x000fea0003800000 */
.L_x_4609:
        /* <DEDUP_REMOVED lines=22> */
.L_x_4592:
        /* <DEDUP_REMOVED lines=16> */
.L_x_4620:
[----:B------:R-:W-:Y:S05]  /*c080*/  EXIT ;  /* 0x000000000000794d */ /* 0x000fea0003800000 */
.L_x_4619:
[----:B------:R-:W-:-:S05]  /*c090*/  IMAD.MOV.U32 R3, RZ, RZ, RZ ;  /* 0x000000ffff037224 */ /* 0x000fca00078e00ff */
[----:B------:R-:W-:Y:S01]  /*c0a0*/  STG.E.64 desc[UR36][R16.64], R2 ;  /* 0x0000000210007986 */ /* 0x000fe2000c101b24 */
[----:B------:R-:W-:Y:S05]  /*c0b0*/  EXIT ;  /* 0x000000000000794d */ /* 0x000fea0003800000 */
.L_x_4618:
[----:B------:R-:W-:Y:S01]  /*c0c0*/  STG.E desc[UR36][R16.64], R2 ;  /* 0x0000000210007986 */ /* 0x000fe2000c101924 */
[----:B------:R-:W-:Y:S05]  /*c0d0*/  EXIT ;  /* 0x000000000000794d */ /* 0x000fea0003800000 */
.L_x_4621:
        /* <DEDUP_REMOVED lines=10> */
.L_x_43791:


//--------------------- .text._ZN2at6native27unrolled_elementwise_kernelINS0_13AUnaryFunctorIffbZZZNS0_23logical_xor_kernel_cudaERNS_14TensorIteratorEENKUlvE0_clEvENKUlvE5_clEvEUlffE_EESt5arrayIPcLm2EELi4E23TrivialOffsetCalculatorILi1EjESD_NS0_6memory12LoadWithCastILi1EEENSE_13StoreWithCastILi1EEEEEviT_T0_T2_T3_T4_T5_ --------------------------
	.section	.text._ZN2at6native27unrolled_elementwise_kernelINS0_13AUnaryFunctorIffbZZZNS0_23logical_xor_kernel_cudaERNS_14TensorIteratorEENKUlvE0_clEvENKUlvE5_clEvEUlffE_EESt5arrayIPcLm2EELi4E23TrivialOffsetCalculatorILi1EjESD_NS0_6memory12LoadWithCastILi1EEENSE_13StoreWithCastILi1EEEEEviT_T0_T2_T3_T4_T5_,"ax",@progbits
	.align	128
        .global         _ZN2at6native27unrolled_elementwise_kernelINS0_13AUnaryFunctorIffbZZZNS0_23logical_xor_kernel_cudaERNS_14TensorIteratorEENKUlvE0_clEvENKUlvE5_clEvEUlffE_EESt5arrayIPcLm2EELi4E23TrivialOffsetCalculatorILi1EjESD_NS0_6memory12LoadWithCastILi1EEENSE_13StoreWithCastILi1EEEEEviT_T0_T2_T3_T4_T5_
        .type           _ZN2at6native27unrolled_elementwise_kernelINS0_13AUnaryFunctorIffbZZZNS0_23logical_xor_kernel_cudaERNS_14TensorIteratorEENKUlvE0_clEvENKUlvE5_clEvEUlffE_EESt5arrayIPcLm2EELi4E23TrivialOffsetCalculatorILi1EjESD_NS0_6memory12LoadWithCastILi1EEENSE_13StoreWithCastILi1EEEEEviT_T0_T2_T3_T4_T5_,@function
        .size           _ZN2at6native27unrolled_elementwise_kernelINS0_13AUnaryFunctorIffbZZZNS0_23logical_xor_kernel_cudaERNS_14TensorIteratorEENKUlvE0_clEvENKUlvE5_clEvEUlffE_EESt5arrayIPcLm2EELi4E23TrivialOffsetCalculatorILi1EjESD_NS0_6memory12LoadWithCastILi1EEENSE_13StoreWithCastILi1EEEEEviT_T0_T2_T3_T4_T5_,(.L_x_43792 - _ZN2at6native27unrolled_elementwise_kernelINS0_13AUnaryFunctorIffbZZZNS0_23logical_xor_kernel_cudaERNS_14TensorIteratorEENKUlvE0_clEvENKUlvE5_clEvEUlffE_EESt5arrayIPcLm2EELi4E23TrivialOffsetCalculatorILi1EjESD_NS0_6memory12LoadWithCastILi1EEENSE_13StoreWithCastILi1EEEEEviT_T0_T2_T3_T4_T5_)
        .other          _ZN2at6native27unrolled_elementwise_kernelINS0_13AUnaryFunctorIffbZZZNS0_23logical_xor_kernel_cudaERNS_14TensorIteratorEENKUlvE0_clEvENKUlvE5_clEvEUlffE_EESt5arrayIPcLm2EELi4E23TrivialOffsetCalculatorILi1EjESD_NS0_6memory12LoadWithCastILi1EEENSE_13StoreWithCastILi1EEEEEviT_T0_T2_T3_T4_T5_,@"STO_CUDA_ENTRY STV_DEFAULT"
_ZN2at6native27unrolled_elementwise_kernelINS0_13AUnaryFunctorIffbZZZNS0_23logical_xor_kernel_cudaERNS_14TensorIteratorEENKUlvE0_clEvENKUlvE5_clEvEUlffE_EESt5arrayIPcLm2EELi4E23TrivialOffsetCalculatorILi1EjESD_NS0_6memory12LoadWithCastILi1EEENSE_13StoreWithCastILi1EEEEEviT_T0_T2_T3_T4_T5_:
.text._ZN2at6native27unrolled_elementwise_kernelINS0_13AUnaryFunctorIffbZZZNS0_23logical_xor_kernel_cudaERNS_14TensorIteratorEENKUlvE0_clEvENKUlvE5_clEvEUlffE_EESt5arrayIPcLm2EELi4E23TrivialOffsetCalculatorILi1EjESD_NS0_6memory12LoadWithCastILi1EEENSE_13StoreWithCastILi1EEEEEviT_T0_T2_T3_T4_T5_:
[----:B------:R-:W0:Y:S01]  /*0000*/  LDC R1, c[0x0][0x28] ;  /* 0x00000a00ff017b82 */ /* 0x000e220000000800 */
[----:B------:R-:W1:Y:S07]  /*0010*/  S2R R23, SR_CTAID.X ;  /* 0x0000000000177919 */ /* 0x000e6e0000002500 */
[----:B------:R-:W1:Y:S01]  /*0020*/  LDC R0, c[0x0][0x210] ;  /* 0x00008400ff007b82 */ /* 0x000e620000000800 */
[----:B------:R-:W-:Y:S01]  /*0030*/  ULDC.64 UR36, c[0x0][0x208] ;  /* 0x0000820000247ab9 */ /* 0x000fe20000000a00 */
[----:B------:R-:W-:Y:S01]  /*0040*/  BSSY B7, `(.L_x_4622) ;  /* 0x00000ef000077945 */ /* 0x000fe20003800000 */
[----:B------:R-:W2:Y:S01]  /*0050*/  S2R R26, SR_TID.X ;  /* 0x00000000001a7919 */ /* 0x000ea20000002100 */
[----:B------:R-:W-:-:S02]  /*0060*/  IMAD.MOV.U32 R22, RZ, RZ, RZ ;  /* 0x000000ffff167224 */ /* 0x000fc400078e00ff */
[----:B------:R-:W-:Y:S02]  /*0070*/  IMAD.MOV.U32 R18, RZ, RZ, RZ ;  /* 0x000000ffff127224 */ /* 0x000fe400078e00ff */
[----:B------:R-:W3:Y:S01]  /*0080*/  LDC.U8 R17, c[0x0][0x234] ;  /* 0x00008d00ff117b82 */ /* 0x000ee20000000000 */
[----:B-1----:R-:W-:-:S05]  /*0090*/  IMAD R19, R23, -0x200, R0 ;  /* 0xfffffe0017137824 */ /* 0x002fca00078e0200 */
[----:B--2---:R-:W-:-:S13]  /*00a0*/  ISETP.GE.AND P0, PT, R26, R19, PT ;  /* 0x000000131a00720c */ /* 0x004fda0003f06270 */
[----:B0--3--:R-:W-:Y:S05]  /*00b0*/  @P0 BRA `(.L_x_4623) ;  /* 0x0000000c009c0947 */ /* 0x009fea0003800000 */
[----:B------:R-:W0:Y:S01]  /*00c0*/  LDC.64 R2, c[0x0][0x228] ;  /* 0x00008a00ff027b82 */ /* 0x000e220000000a00 */
[----:B------:R-:W-:Y:S01]  /*00d0*/  PRMT R0, R17, 0x9910, RZ ;  /* 0x0000991011007816 */ /* 0x000fe200000000ff */
[----:B------:R-:W-:Y:S01]  /*00e0*/  IMAD R26, R23, 0x200, R26 ;  /* 0x00000200171a7824 */ /* 0x000fe200078e021a */
[----:B------:R-:W-:Y:S01]  /*00f0*/  ULDC UR4, c[0x0][0x238] ;  /* 0x00008e0000047ab9 */ /* 0x000fe20000000800 */
[----:B------:R-:W-:Y:S01]  /*0100*/  BSSY B6, `(.L_x_4624) ;  /* 0x00000e0000067945 */ /* 0x000fe20003800000 */
        /* <DEDUP_REMOVED lines=14> */
[----:B--2---:R4:W0:Y:S01]  /*01f0*/  I2F.S16 R18, R2 ;  /* 0x0000000200127306 */ /* 0x0048220000101400 */
[----:B------:R-:W-:Y:S05]  /*0200*/  BRA `(.L_x_4630) ;  /* 0x0000000c003c7947 */ /* 0x000fea0003800000 */
.L_x_4628:
[----:B------:R-:W2:Y:S02]  /*0210*/  LDG.E.U8 R2, desc[UR36][R2.64] ;  /* 0x0000002402027981 */ /* 0x000ea4000c1e1100 */
[----:B--2---:R-:W-:Y:S01]  /*0220*/  I2FP.F32.U32 R18, R2 ;  /* 0x0000000200127245 */ /* 0x004fe20000201000 */
[----:B------:R-:W-:Y:S06]  /*0230*/  BRA `(.L_x_4630) ;  /* 0x0000000c00307947 */ /* 0x000fec0003800000 */
.L_x_4627:
[----:B------:R-:W-:-:S13]  /*0240*/  ISETP.NE.AND P0, PT, R0, 0x2, PT ;  /* 0x000000020000780c */ /* 0x000fda0003f05270 */
[----:B------:R-:W-:Y:S05]  /*0250*/  @!P0 BRA `(.L_x_4631) ;  /* 0x0000000000288947 */ /* 0x000fea0003800000 */
[----:B------:R-:W-:-:S13]  /*0260*/  ISETP.NE.AND P0, PT, R0, 0x3, PT ;  /* 0x000000030000780c */ /* 0x000fda0003f05270 */
[----:B------:R-:W-:Y:S05]  /*0270*/  @!P0 BRA `(.L_x_4632) ;  /* 0x0000000000148947 */ /* 0x000fea0003800000 */
[----:B------:R-:W-:-:S13]  /*0280*/  ISETP.NE.AND P0, PT, R0, 0x4, PT ;  /* 0x000000040000780c */ /* 0x000fda0003f05270 */
[----:B------:R-:W-:Y:S05]  /*0290*/  @P0 BRA `(.L_x_4629) ;  /* 0x0000000800bc0947 */ /* 0x000fea0003800000 */
[----:B------:R-:W2:Y:S02]  /*02a0*/  LDG.E.64 R2, desc[UR36][R2.64] ;  /* 0x0000002402027981 */ /* 0x000ea4000c1e1b00 */
[----:B--2---:R0:W1:Y:S01]  /*02b0*/  I2F.S64 R18, R2 ;  /* 0x0000000200127312 */ /* 0x0040620000301400 */
[----:B------:R-:W-:Y:S05]  /*02c0*/  BRA `(.L_x_4630) ;  /* 0x0000000c000c7947 */ /* 0x000fea0003800000 */
.L_x_4632:
[----:B------:R-:W2:Y:S02]  /*02d0*/  LDG.E R2, desc[UR36][R2.64] ;  /* 0x0000002402027981 */ /* 0x000ea4000c1e1900 */
[----:B--2---:R-:W-:Y:S01]  /*02e0*/  I2FP.F32.S32 R18, R2 ;  /* 0x0000000200127245 */ /* 0x004fe20000201400 */
[----:B------:R-:W-:Y:S06]  /*02f0*/  BRA `(.L_x_4630) ;  /* 0x0000000c00007947 */ /* 0x000fec0003800000 */
.L_x_4631:
[----:B------:R-:W2:Y:S02]  /*0300*/  LDG.E.U16 R2, desc[UR36][R2.64] ;  /* 0x0000002402027981 */ /* 0x000ea4000c1e1500 */
[----:B--2---:R2:W3:Y:S01]  /*0310*/  I2F.S16 R18, R2 ;  /* 0x0000000200127306 */ /* 0x0044e20000101400 */
[----:B------:R-:W-:Y:S05]  /*0320*/  BRA `(.L_x_4630) ;  /* 0x0000000800f47947 */ /* 0x000fea0003800000 */
.L_x_4626:
        /* <DEDUP_REMOVED lines=8> */
.L_x_4634:
[----:B------:R-:W2:Y:S02]  /*03b0*/  LDG.E.U16 R2, desc[UR36][R2.64] ;  /* 0x0000002402027981 */ /* 0x000ea4000c1e1500 */
[----:B--2---:R-:W-:Y:S01]  /*03c0*/  HADD2.F32 R18, -RZ, R2.H0_H0 ;  /* 0x20000002ff127230 */ /* 0x004fe20000004100 */
[----:B------:R-:W-:Y:S06]  /*03d0*/  BRA `(.L_x_4630) ;  /* 0x0000000800c87947 */ /* 0x000fec0003800000 */
.L_x_4633:
        /* <DEDUP_REMOVED lines=8> */
.L_x_4636:
[----:B------:R-:W2:Y:S02]  /*0460*/  LDG.E.U16 R2, desc[UR36][R2.64] ;  /* 0x0000002402027981 */ /* 0x000ea4000c1e1500 */
[----:B--2---:R-:W-:Y:S01]  /*0470*/  HADD2.F32 R18, -RZ, R2.H0_H0 ;  /* 0x20000002ff127230 */ /* 0x004fe20000004100 */
[----:B------:R-:W-:Y:S06]  /*0480*/  BRA `(.L_x_4630) ;  /* 0x00000008009c7947 */ /* 0x000fec0003800000 */
.L_x_4635:
[----:B------:R-:W2:Y:S01]  /*0490*/  LDG.E.64 R2, desc[UR36][R2.64] ;  /* 0x0000002402027981 */ /* 0x000ea2000c1e1b00 */
[----:B------:R-:W-:Y:S01]  /*04a0*/  UMOV UR4, 0xf0000000 ;  /* 0xf000000000047882 */ /* 0x000fe20000000000 */
[----:B------:R-:W-:Y:S01]  /*04b0*/  UMOV UR5, 0x380fffff ;  /* 0x380fffff00057882 */ /* 0x000fe20000000000 */
[----:B--2---:R-:W0:Y:S01]  /*04c0*/  F2F.F32.F64 R18, R2 ;  /* 0x0000000200127310 */ /* 0x004e220000301000 */
[----:B------:R-:W-:-:S14]  /*04d0*/  DSETP.GEU.AND P0, PT, |R2|, UR4, PT ;  /* 0x0000000402007e2a */ /* 0x000fdc000bf0e200 */
[----:B0-----:R-:W-:Y:S01]  /*04e0*/  @!P0 FMUL R18, R18, 1.175494350822287508e-38 ;  /* 0x0080000012128820 */ /* 0x001fe20000400000 */
[----:B------:R-:W-:Y:S06]  /*04f0*/  BRA `(.L_x_4630) ;  /* 0x0000000800807947 */ /* 0x000fec0003800000 */
.L_x_4625:
        /* <DEDUP_REMOVED lines=12> */
.L_x_4639:
[----:B------:R-:W2:Y:S01]  /*05c0*/  LDG.E.64 R2, desc[UR36][R2.64] ;  /* 0x0000002402027981 */ /* 0x000ea2000c1e1b00 */
[----:B------:R-:W-:Y:S01]  /*05d0*/  UMOV UR4, 0xf0000000 ;  /* 0xf000000000047882 */ /* 0x000fe20000000000 */
[----:B------:R-:W-:Y:S01]  /*05e0*/  UMOV UR5, 0x380fffff ;  /* 0x380fffff00057882 */ /* 0x000fe20000000000 */
[----:B--2---:R-:W0:Y:S01]  /*05f0*/  F2F.F32.F64 R18, R2 ;  /* 0x0000000200127310 */ /* 0x004e220000301000 */
[----:B------:R-:W-:-:S14]  /*0600*/  DSETP.GEU.AND P0, PT, |R2|, UR4, PT ;  /* 0x0000000402007e2a */ /* 0x000fdc000bf0e200 */
[----:B0-----:R-:W-:Y:S01]  /*0610*/  @!P0 FMUL R18, R18, 1.175494350822287508e-38 ;  /* 0x0080000012128820 */ /* 0x001fe20000400000 */
[----:B------:R-:W-:Y:S06]  /*0620*/  BRA `(.L_x_4630) ;  /* 0x0000000800347947 */ /* 0x000fec0003800000 */
.L_x_4638:
        /* <DEDUP_REMOVED lines=11> */
[----:B------:R-:W-:-:S05]  /*06e0*/  VIADD R2, R0, 0xffffffff ;  /* 0xffffffff00027836 */ /* 0x000fca0000000000 */
[----:B------:R-:W-:Y:S02]  /*06f0*/  SHF.R.S32.HI R2, RZ, 0x1f, R2 ;  /* 0x0000001fff027819 */ /* 0x000fe40000011402 */
[----:B0-----:R-:W-:-:S04]  /*0700*/  IADD3 R4, -R4, 0x1f, RZ ;  /* 0x0000001f04047810 */ /* 0x001fc80007ffe1ff */
[C---:B------:R-:W-:Y:S01]  /*0710*/  ISETP.GT.U32.AND P0, PT, R4.reuse, 0x4, PT ;  /* 0x000000040400780c */ /* 0x040fe20003f04070 */
[----:B------:R-:W-:-:S05]  /*0720*/  VIADD R4, R4, 0xfffffffc ;  /* 0xfffffffc04047836 */ /* 0x000fca0000000000 */
[----:B------:R-:W-:Y:S01]  /*0730*/  SEL R5, R4, RZ, P0 ;  /* 0x000000ff04057207 */ /* 0x000fe20000000000 */
[----:B------:R-:W-:-:S04]  /*0740*/  VIADD R4, R0, 0x1000000 ;  /* 0x0100000000047836 */ /* 0x000fc80000000000 */
[----:B------:R-:W-:Y:S01]  /*0750*/  IMAD R6, R5, R6, 0x3c000000 ;  /* 0x3c00000005067424 */ /* 0x000fe200078e0206 */
[----:B------:R-:W-:Y:S02]  /*0760*/  SHF.L.U32 R5, R0, R5, RZ ;  /* 0x0000000500057219 */ /* 0x000fe400000006ff */
[----:B------:R-:W-:Y:S02]  /*0770*/  SHF.R.S32.HI R4, RZ, 0x8, R4 ;  /* 0x00000008ff047819 */ /* 0x000fe40000011404 */
[----:B------:R-:W-:-:S04]  /*0780*/  LEA.HI R5, R5, R6, RZ, 0x1c ;  /* 0x0000000605057211 */ /* 0x000fc800078fe0ff */
[----:B------:R-:W-:-:S04]  /*0790*/  LOP3.LUT R5, R5, 0x7f800000, R4, 0xf8, !PT ;  /* 0x7f80000005057812 */ /* 0x000fc800078ef804 */
[----:B------:R-:W-:-:S04]  /*07a0*/  LOP3.LUT R5, R5, R2, RZ, 0x30, !PT ;  /* 0x0000000205057212 */ /* 0x000fc800078e30ff */
[----:B------:R-:W-:Y:S01]  /*07b0*/  LOP3.LUT R18, R5, 0x80000000, R18, 0xf8, !PT ;  /* 0x8000000005127812 */ /* 0x000fe200078ef812 */
[----:B------:R-:W-:Y:S06]  /*07c0*/  BRA `(.L_x_4630) ;  /* 0x0000000400cc7947 */ /* 0x000fec0003800000 */
.L_x_4641:
[----:B------:R-:W2:Y:S02]  /*07d0*/  LDG.E.U8 R3, desc[UR36][R2.64] ;  /* 0x0000002402037981 */ /* 0x000ea4000c1e1100 */
[----:B--2---:R-:W-:-:S05]  /*07e0*/  IMAD.SHL.U32 R0, R3, 0x2000000, RZ ;  /* 0x0200000003007824 */ /* 0x004fca00078e00ff */
[----:B------:R-:W-:-:S13]  /*07f0*/  ISETP.GE.U32.AND P0, PT, R0, 0x8000000, PT ;  /* 0x080000000000780c */ /* 0x000fda0003f06070 */
[C---:B------:R-:W-:Y:S02]  /*0800*/  @P0 IMAD.SHL.U32 R4, R3.reuse, 0x200000, RZ ;  /* 0x0020000003040824 */ /* 0x040fe400078e00ff */
[C---:B------:R-:W-:Y:S02]  /*0810*/  @!P0 IMAD.SHL.U32 R0, R3.reuse, 0x100, RZ ;  /* 0x0000010003008824 */ /* 0x040fe400078e00ff */
[----:B------:R-:W-:Y:S01]  /*0820*/  IMAD.SHL.U32 R3, R3, 0x1000000, RZ ;  /* 0x0100000003037824 */ /* 0x000fe200078e00ff */
[----:B------:R-:W-:Y:S02]  /*0830*/  @P0 LOP3.LUT R4, R4, 0xfe00000, RZ, 0xc0, !PT ;  /* 0x0fe0000004040812 */ /* 0x000fe400078ec0ff */
[----:B------:R-:W-:Y:S02]  /*0840*/  @!P0 LOP3.LUT R0, R0, 0x7f00, RZ, 0xc0, !PT ;  /* 0x00007f0000008812 */ /* 0x000fe400078ec0ff */
[----:B------:R-:W-:Y:S02]  /*0850*/  @P0 LOP3.LUT R4, R4, 0x70000000, RZ, 0xfc, !PT ;  /* 0x7000000004040812 */ /* 0x000fe400078efcff */
[----:B------:R-:W-:-:S03]  /*0860*/  @!P0 LOP3.LUT R0, R0, 0x3f000000, RZ, 0xfc, !PT ;  /* 0x3f00000000008812 */ /* 0x000fc600078efcff */
[----:B------:R-:W-:Y:S02]  /*0870*/  @P0 FMUL.FTZ R18, R4, 1.9259299443872358531e-34 ;  /* 0x0780000004120820 */ /* 0x000fe40000410000 */
[----:B------:R-:W-:-:S05]  /*0880*/  @!P0 FADD.FTZ R18, R0, -0.5 ;  /* 0xbf00000000128421 */ /* 0x000fca0000010000 */
[----:B------:R-:W-:Y:S01]  /*0890*/  LOP3.LUT R18, R18, 0x80000000, R3, 0xf8, !PT ;  /* 0x8000000012127812 */ /* 0x000fe200078ef803 */
[----:B------:R-:W-:Y:S06]  /*08a0*/  BRA `(.L_x_4630) ;  /* 0x0000000400947947 */ /* 0x000fec0003800000 */
.L_x_4640:
[----:B------:R-:W2:Y:S02]  /*08b0*/  LDG.E.U16 R2, desc[UR36][R2.64] ;  /* 0x0000002402027981 */ /* 0x000ea4000c1e1500 */
[----:B--2---:R-:W-:Y:S01]  /*08c0*/  IMAD.U32 R18, R2, 0x10000, RZ ;  /* 0x0001000002127824 */ /* 0x004fe200078e00ff */
[----:B------:R-:W-:Y:S06]  /*08d0*/  BRA `(.L_x_4630) ;  /* 0x0000000400887947 */ /* 0x000fec0003800000 */
.L_x_4637:
        /* <DEDUP_REMOVED lines=11> */
.L_x_4644:
        /* <DEDUP_REMOVED lines=20> */
.L_x_4646:
[----:B------:R-:W-:Y:S05]  /*0ad0*/  BSYNC B0 ;  /* 0x0000000000007941 */ /* 0x000fea0003800000 */
.L_x_4645:
[----:B------:R-:W-:Y:S01]  /*0ae0*/  IMAD.SHL.U32 R2, R2, 0x100000, RZ ;  /* 0x0010000002027824 */ /* 0x000fe200078e00ff */
[----:B------:R-:W-:-:S04]  /*0af0*/  LEA R3, R0, 0x3b800000, 0x17 ;  /* 0x3b80000000037811 */ /* 0x000fc800078eb8ff */
[----:B------:R-:W-:Y:S01]  /*0b00*/  LOP3.LUT R18, R3, R2, R18, 0xfe, !PT ;  /* 0x0000000203127212 */ /* 0x000fe200078efe12 */
[----:B------:R-:W-:Y:S06]  /*0b10*/  BRA `(.L_x_4630) ;  /* 0x0000000000f87947 */ /* 0x000fec0003800000 */
.L_x_4643:
        /* <DEDUP_REMOVED lines=20> */
.L_x_4648:
[----:B------:R-:W-:Y:S05]  /*0c60*/  BSYNC B0 ;  /* 0x0000000000007941 */ /* 0x000fea0003800000 */
.L_x_4647:
[----:B------:R-:W-:Y:S01]  /*0c70*/  IMAD.SHL.U32 R2, R2, 0x200000, RZ ;  /* 0x0020000002027824 */ /* 0x000fe200078e00ff */
[----:B------:R-:W-:-:S04]  /*0c80*/  LEA R3, R0, 0x37800000, 0x17 ;  /* 0x3780000000037811 */ /* 0x000fc800078eb8ff */
[----:B------:R-:W-:Y:S01]  /*0c90*/  LOP3.LUT R18, R3, R2, R18, 0xfe, !PT ;  /* 0x0000000203127212 */ /* 0x000fe200078efe12 */
[----:B------:R-:W-:Y:S06]  /*0ca0*/  BRA `(.L_x_4630) ;  /* 0x0000000000947947 */ /* 0x000fec0003800000 */
.L_x_4642:
        /* <DEDUP_REMOVED lines=14> */
.L_x_4629:
        /* <DEDUP_REMOVED lines=16> */
.L_x_4651:
[----:B------:R-:W-:Y:S01]  /*0e90*/  IMAD.MOV.U32 R18, RZ, RZ, RZ ;  /* 0x000000ffff127224 */ /* 0x000fe200078e00ff */
[----:B------:R-:W-:Y:S06]  /*0ea0*/  BRA `(.L_x_4630) ;  /* 0x0000000000147947 */ /* 0x000fec0003800000 */
.L_x_4650:
[----:B------:R-:W2:Y:S02]  /*0eb0*/  LDG.E.64 R2, desc[UR36][R2.64] ;  /* 0x0000002402027981 */ /* 0x000ea4000c1e1b00 */
[----:B--2---:R0:W1:Y:S01]  /*0ec0*/  I2F.U64 R18, R2 ;  /* 0x0000000200127312 */ /* 0x0040620000301000 */
[----:B------:R-:W-:Y:S05]  /*0ed0*/  BRA `(.L_x_4630) ;  /* 0x0000000000087947 */ /* 0x000fea0003800000 */
.L_x_4649:
[----:B------:R-:W2:Y:S02]  /*0ee0*/  LDG.E R2, desc[UR36][R2.64] ;  /* 0x0000002402027981 */ /* 0x000ea4000c1e1900 */
[----:B--2---:R-:W-:-:S07]  /*0ef0*/  I2FP.F32.U32 R18, R2 ;  /* 0x0000000200127245 */ /* 0x004fce0000201000 */
.L_x_4630:
[----:B------:R-:W-:Y:S05]  /*0f00*/  BSYNC B6 ;  /* 0x0000000000067941 */ /* 0x000fea0003800000 */
.L_x_4624:
[----:B------:R-:W2:Y:S02]  /*0f10*/  S2R R26, SR_TID.X ;  /* 0x00000000001a7919 */ /* 0x000ea40000002100 */
[----:B--2---:R-:W-:-:S07]  /*0f20*/  VIADD R26, R26, 0x80 ;  /* 0x000000801a1a7836 */ /* 0x004fce0000000000 */
.L_x_4623:
[----:B------:R-:W-:Y:S05]  /*0f30*/  BSYNC B7 ;  /* 0x0000000000077941 */ /* 0x000fea0003800000 */
.L_x_4622:
[----:B------:R-:W-:Y:S01]  /*0f40*/  ISETP.GE.AND P0, PT, R26, R19, PT ;  /* 0x000000131a00720c */ /* 0x000fe20003f06270 */
[----:B------:R-:W-:-:S12]  /*0f50*/  BSSY B7, `(.L_x_4652) ;  /* 0x00000e8000077945 */ /* 0x000fd80003800000 */
[----:B------:R-:W-:Y:S05]  /*0f60*/  @P0 BRA `(.L_x_4653) ;  /* 0x0000000c00980947 */ /* 0x000fea0003800000 */
[----:B0---4-:R-:W0:Y:S01]  /*0f70*/  LDC.64 R2, c[0x0][0x228] ;  /* 0x00008a00ff027b82 */ /* 0x011e220000000a00 */
[----:B------:R-:W-:Y:S01]  /*0f80*/  IMAD R0, R23, 0x200, R26 ;  /* 0x0000020017007824 */ /* 0x000fe200078e021a */
[----:B------:R-:W-:Y:S01]  /*0f90*/  PRMT R4, R17, 0x9910, RZ ;  /* 0x0000991011047816 */ /* 0x000fe200000000ff */
[----:B------:R-:W-:Y:S01]  /*0fa0*/  ULDC UR4, c[0x0][0x238] ;  /* 0x00008e0000047ab9 */ /* 0x000fe20000000800 */
[----:B------:R-:W-:Y:S01]  /*0fb0*/  BSSY B6, `(.L_x_4654) ;  /* 0x00000e0000067945 */ /* 0x000fe20003800000 */
        /* <DEDUP_REMOVED lines=17> */
.L_x_4658:
[----:B------:R-:W2:Y:S02]  /*10d0*/  LDG.E.U8 R2, desc[UR36][R2.64] ;  /* 0x0000002402027981 */ /* 0x000ea4000c1e1100 */
[----:B--2---:R-:W-:Y:S01]  /*10e0*/  I2FP.F32.U32 R22, R2 ;  /* 0x0000000200167245 */ /* 0x004fe20000201000 */
[----:B------:R-:W-:Y:S06]  /*10f0*/  BRA `(.L_x_4660) ;  /* 0x0000000c002c7947 */ /* 0x000fec0003800000 */
.L_x_4657:
        /* <DEDUP_REMOVED lines=9> */
.L_x_4662:
[----:B------:R-:W2:Y:S02]  /*1190*/  LDG.E R2, desc[UR36][R2.64] ;  /* 0x0000002402027981 */ /* 0x000ea4000c1e1900 */
[----:B--2---:R-:W-:Y:S01]  /*11a0*/  I2FP.F32.S32 R22, R2 ;  /* 0x0000000200167245 */ /* 0x004fe20000201400 */
[----:B------:R-:W-:Y:S06]  /*11b0*/  BRA `(.L_x_4660) ;  /* 0x0000000800fc7947 */ /* 0x000fec0003800000 */
.L_x_4661:
[----:B------:R-:W2:Y:S02]  /*11c0*/  LDG.E.U16 R2, desc[UR36][R2.64] ;  /* 0x0000002402027981 */ /* 0x000ea4000c1e1500 */
[----:B--2---:R0:W2:Y:S01]  /*11d0*/  I2F.S16 R22, R2 ;  /* 0x0000000200167306 */ /* 0x0040a20000101400 */
[----:B------:R-:W-:Y:S05]  /*11e0*/  BRA `(.L_x_4660) ;  /* 0x0000000800f07947 */ /* 0x000fea0003800000 */
.L_x_4656:
        /* <DEDUP_REMOVED lines=8> */
.L_x_4664:
[----:B------:R-:W2:Y:S02]  /*1270*/  LDG.E.U16 R2, desc[UR36][R2.64] ;  /* 0x0000002402027981 */ /* 0x000ea4000c1e1500 */
[----:B--2---:R-:W-:Y:S01]  /*1280*/  HADD2.F32 R22, -RZ, R2.H0_H0 ;  /* 0x20000002ff167230 */ /* 0x004fe20000004100 */
[----:B------:R-:W-:Y:S06]  /*1290*/  BRA `(.L_x_4660) ;  /* 0x0000000800c47947 */ /* 0x000fec0003800000 */
.L_x_4663:
        /* <DEDUP_REMOVED lines=8> */
.L_x_4666:
[----:B------:R-:W2:Y:S02]  /*1320*/  LDG.E.U16 R2, desc[UR36][R2.64] ;  /* 0x0000002402027981 */ /* 0x000ea4000c1e1500 */
[----:B--2---:R-:W-:Y:S01]  /*1330*/  HADD2.F32 R22, -RZ, R2.H0_H0 ;  /* 0x20000002ff167230 */ /* 0x004fe20000004100 */
[----:B------:R-:W-:Y:S06]  /*1340*/  BRA `(.L_x_4660) ;  /* 0x0000000800987947 */ /* 0x000fec0003800000 */
.L_x_4665:
[----:B------:R-:W2:Y:S01]  /*1350*/  LDG.E.64 R2, desc[UR36][R2.64] ;  /* 0x0000002402027981 */ /* 0x000ea2000c1e1b00 */
[----:B------:R-:W-:Y:S01]  /*1360*/  UMOV UR4, 0xf0000000 ;  /* 0xf000000000047882 */ /* 0x000fe20000000000 */
[----:B------:R-:W-:Y:S01]  /*1370*/  UMOV UR5, 0x380fffff ;  /* 0x380fffff00057882 */ /* 0x000fe20000000000 */
[----:B--2---:R-:W0:Y:S01]  /*1380*/  F2F.F32.F64 R22, R2 ;  /* 0x0000000200167310 */ /* 0x004e220000301000 */
[----:B------:R-:W-:-:S14]  /*1390*/  DSETP.GEU.AND P0, PT, |R2|, UR4, PT ;  /* 0x0000000402007e2a */ /* 0x000fdc000bf0e200 */
[----:B0-----:R-:W-:Y:S01]  /*13a0*/  @!P0 FMUL R22, R22, 1.175494350822287508e-38 ;  /* 0x0080000016168820 */ /* 0x001fe20000400000 */
[----:B------:R-:W-:Y:S06]  /*13b0*/  BRA `(.L_x_4660) ;  /* 0x00000008007c7947 */ /* 0x000fec0003800000 */
.L_x_4655:
        /* <DEDUP_REMOVED lines=12> */
.L_x_4669:
[----:B------:R-:W2:Y:S01]  /*1480*/  LDG.E.64 R2, desc[UR36][R2.64] ;  /* 0x0000002402027981 */ /* 0x000ea2000c1e1b00 */
[----:B------:R-:W-:Y:S01]  /*1490*/  UMOV UR4, 0xf0000000 ;  /* 0xf000000000047882 */ /* 0x000fe20000000000 */
[----:B------:R-:W-:Y:S01]  /*14a0*/  UMOV UR5, 0x380fffff ;  /* 0x380fffff00057882 */ /* 0x000fe20000000000 */
[----:B--2---:R-:W0:Y:S01]  /*14b0*/  F2F.F32.F64 R22, R2 ;  /* 0x0000000200167310 */ /* 0x004e220000301000 */
[----:B------:R-:W-:-:S14]  /*14c0*/  DSETP.GEU.AND P0, PT, |R2|, UR4, PT ;  /* 0x0000000402007e2a */ /* 0x000fdc000bf0e200 */
[----:B0-----:R-:W-:Y:S01]  /*14d0*/  @!P0 FMUL R22, R22, 1.175494350822287508e-38 ;  /* 0x0080000016168820 */ /* 0x001fe20000400000 */
[----:B------:R-:W-:Y:S06]  /*14e0*/  BRA `(.L_x_4660) ;  /* 0x0000000800307947 */ /* 0x000fec0003800000 */
.L_x_4668:
        /* <DEDUP_REMOVED lines=26> */
.L_x_4671:
        /* <DEDUP_REMOVED lines=13> */
.L_x_4670:
[----:B------:R-:W2:Y:S02]  /*1760*/  LDG.E.U16 R2, desc[UR36][R2.64] ;  /* 0x0000002402027981 */ /* 0x000ea4000c1e1500 */
[----:B--2---:R-:W-:Y:S01]  /*1770*/  IMAD.U32 R22, R2, 0x10000, RZ ;  /* 0x0001000002167824 */ /* 0x004fe200078e00ff */
[----:B------:R-:W-:Y:S06]  /*1780*/  BRA `(.L_x_4660) ;  /* 0x0000000400887947 */ /* 0x000fec0003800000 */
.L_x_4667:
        /* <DEDUP_REMOVED lines=11> */
.L_x_4674:
        /* <DEDUP_REMOVED lines=20> */
.L_x_4676:
[----:B------:R-:W-:Y:S05]  /*1980*/  BSYNC B0 ;  /* 0x0000000000007941 */ /* 0x000fea0003800000 */
.L_x_4675:
[----:B------:R-:W-:Y:S01]  /*1990*/  IMAD.SHL.U32 R2, R2, 0x100000, RZ ;  /* 0x0010000002027824 */ /* 0x000fe200078e00ff */
[----:B------:R-:W-:-:S04]  /*19a0*/  LEA R3, R0, 0x3b800000, 0x17 ;  /* 0x3b80000000037811 */ /* 0x000fc800078eb8ff */
[----:B------:R-:W-:Y:S01]  /*19b0*/  LOP3.LUT R22, R3, R2, R22, 0xfe, !PT ;  /* 0x0000000203167212 */ /* 0x000fe200078efe16 */
[----:B------:R-:W-:Y:S06]  /*19c0*/  BRA `(.L_x_4660) ;  /* 0x0000000000f87947 */ /* 0x000fec0003800000 */
.L_x_4673:
        /* <DEDUP_REMOVED lines=20> */
.L_x_4678:
[----:B------:R-:W-:Y:S05]  /*1b10*/  BSYNC B0 ;  /* 0x0000000000007941 */ /* 0x000fea0003800000 */
.L_x_4677:
[----:B------:R-:W-:Y:S01]  /*1b20*/  IMAD.SHL.U32 R2, R2, 0x200000, RZ ;  /* 0x0020000002027824 */ /* 0x000fe200078e00ff */
[----:B------:R-:W-:-:S04]  /*1b30*/  LEA R3, R0, 0x37800000, 0x17 ;  /* 0x3780000000037811 */ /* 0x000fc800078eb8ff */
[----:B------:R-:W-:Y:S01]  /*1b40*/  LOP3.LUT R22, R3, R2, R22, 0xfe, !PT ;  /* 0x0000000203167212 */ /* 0x000fe200078efe16 */
[----:B------:R-:W-:Y:S06]  /*1b50*/  BRA `(.L_x_4660) ;  /* 0x0000000000947947 */ /* 0x000fec0003800000 */
.L_x_4672:
        /* <DEDUP_REMOVED lines=14> */
.L_x_4659:
        /* <DEDUP_REMOVED lines=15> */
[----:B01-3-5:R-:W-:Y:S05]  /*1d30*/  CALL.ABS.NOINC R2 ;  /* 0x0000000002007343 */ /* 0x02bfea0003c00000 */
.L_x_4681:
[----:B------:R-:W-:Y:S01]  /*1d40*/  IMAD.MOV.U32 R22, RZ, RZ, RZ ;  /* 0x000000ffff167224 */ /* 0x000fe200078e00ff */
[----:B------:R-:W-:Y:S06]  /*1d50*/  BRA `(.L_x_4660) ;  /* 0x0000000000147947 */ /* 0x000fec0003800000 */
.L_x_4680:
[----:B------:R-:W2:Y:S02]  /*1d60*/  LDG.E.64 R2, desc[UR36][R2.64] ;  /* 0x0000002402027981 */ /* 0x000ea4000c1e1b00 */
[----:B--2---:R0:W2:Y:S01]  /*1d70*/  I2F.U64 R22, R2 ;  /* 0x0000000200167312 */ /* 0x0040a20000301000 */
[----:B------:R-:W-:Y:S05]  /*1d80*/  BRA `(.L_x_4660) ;  /* 0x0000000000087947 */ /* 0x000fea0003800000 */
.L_x_4679:
[----:B------:R-:W2:Y:S02]  /*1d90*/  LDG.E R2, desc[UR36][R2.64] ;  /* 0x0000002402027981 */ /* 0x000ea4000c1e1900 */
[----:B--2---:R-:W-:-:S07]  /*1da0*/  I2FP.F32.U32 R22, R2 ;  /* 0x0000000200167245 */ /* 0x004fce0000201000 */
.L_x_4660:
[----:B------:R-:W-:Y:S05]  /*1db0*/  BSYNC B6 ;  /* 0x0000000000067941 */ /* 0x000fea0003800000 */
.L_x_4654:
[----:B------:R-:W-:-:S07]  /*1dc0*/  VIADD R26, R26, 0x80 ;  /* 0x000000801a1a7836 */ /* 0x000fce0000000000 */
.L_x_4653:
[----:B------:R-:W-:Y:S05]  /*1dd0*/  BSYNC B7 ;  /* 0x0000000000077941 */ /* 0x000fea0003800000 */
.L_x_4652:
[----:B------:R-:W-:Y:S01]  /*1de0*/  ISETP.GE.AND P0, PT, R26, R19, PT ;  /* 0x000000131a00720c */ /* 0x000fe20003f06270 */
[----:B------:R-:W-:Y:S01]  /*1df0*/  BSSY B7, `(.L_x_4682) ;  /* 0x00000ea000077945 */ /* 0x000fe20003800000 */
[----:B------:R-:W-:Y:S02]  /*1e00*/  IMAD.MOV.U32 R16, RZ, RZ, RZ ;  /* 0x000000ffff107224 */ /* 0x000fe400078e00ff */
[----:B------:R-:W-:-:S09]  /*1e10*/  IMAD.MOV.U32 R24, RZ, RZ, RZ ;  /* 0x000000ffff187224 */ /* 0x000fd200078e00ff */
[----:B------:R-:W-:Y:S05]  /*1e20*/  @P0 BRA `(.L_x_4683) ;  /* 0x0000000c00980947 */ /* 0x000fea0003800000 */
[----:B0-2-4-:R-:W0:Y:S01]  /*1e30*/  LDC.64 R2, c[0x0][0x228] ;  /* 0x00008a00ff027b82 */ /* 0x015e220000000a00 */
        /* <DEDUP_REMOVED lines=19> */
[----:B--2---:R0:W2:Y:S01]  /*1f70*/  I2F.S16 R24, R2 ;  /* 0x0000000200187306 */ /* 0x0040a20000101400 */
[----:B------:R-:W-:Y:S05]  /*1f80*/  BRA `(.L_x_4690) ;  /* 0x0000000c00387947 */ /* 0x000fea0003800000 */
.L_x_4688:
[----:B------:R-:W2:Y:S02]  /*1f90*/  LDG.E.U8 R2, desc[UR36][R2.64] ;  /* 0x0000002402027981 */ /* 0x000ea4000c1e1100 */
[----:B--2---:R-:W-:Y:S01]  /*1fa0*/  I2FP.F32.U32 R24, R2 ;  /* 0x0000000200187245 */ /* 0x004fe20000201000 */
[----:B------:R-:W-:Y:S06]  /*1fb0*/  BRA `(.L_x_4690) ;  /* 0x0000000c002c7947 */ /* 0x000fec0003800000 */
.L_x_4687:
        /* <DEDUP_REMOVED lines=9> */
.L_x_4692:
[----:B------:R-:W2:Y:S02]  /*2050*/  LDG.E R2, desc[UR36][R2.64] ;  /* 0x0000002402027981 */ /* 0x000ea4000c1e1900 */
[----:B--2---:R-:W-:Y:S01]  /*2060*/  I2FP.F32.S32 R24, R2 ;  /* 0x0000000200187245 */ /* 0x004fe20000201400 */
[----:B------:R-:W-:Y:S06]  /*2070*/  BRA `(.L_x_4690) ;  /* 0x0000000800fc7947 */ /* 0x000fec0003800000 */
.L_x_4691:
[----:B------:R-:W2:Y:S02]  /*2080*/  LDG.E.U16 R2, desc[UR36][R2.64] ;  /* 0x0000002402027981 */ /* 0x000ea4000c1e1500 */
[----:B--2---:R4:W0:Y:S01]  /*2090*/  I2F.S16 R24, R2 ;  /* 0x0000000200187306 */ /* 0x0048220000101400 */
[----:B------:R-:W-:Y:S05]  /*20a0*/  BRA `(.L_x_4690) ;  /* 0x0000000800f07947 */ /* 0x000fea0003800000 */
.L_x_4686:
        /* <DEDUP_REMOVED lines=8> */
.L_x_4694:
[----:B------:R-:W2:Y:S02]  /*2130*/  LDG.E.U16 R2, desc[UR36][R2.64] ;  /* 0x0000002402027981 */ /* 0x000ea4000c1e1500 */
[----:B--2---:R-:W-:Y:S01]  /*2140*/  HADD2.F32 R24, -RZ, R2.H0_H0 ;  /* 0x20000002ff187230 */ /* 0x004fe20000004100 */
[----:B------:R-:W-:Y:S06]  /*2150*/  BRA `(.L_x_4690) ;  /* 0x0000000800c47947 */ /* 0x000fec0003800000 */
.L_x_4693:
        /* <DEDUP_REMOVED lines=8> */
.L_x_4696:
[----:B------:R-:W2:Y:S02]  /*21e0*/  LDG.E.U16 R2, desc[UR36][R2.64] ;  /* 0x0000002402027981 */ /* 0x000ea4000c1e1500 */
[----:B--2---:R-:W-:Y:S01]  /*21f0*/  HADD2.F32 R24, -RZ, R2.H0_H0 ;  /* 0x20000002ff187230 */ /* 0x004fe20000004100 */
[----:B------:R-:W-:Y:S06]  /*2200*/  BRA `(.L_x_4690) ;  /* 0x0000000800987947 */ /* 0x000fec0003800000 */
.L_x_4695:
[----:B------:R-:W2:Y:S01]  /*2210*/  LDG.E.64 R2, desc[UR36][R2.64] ;  /* 0x0000002402027981 */ /* 0x000ea2000c1e1b00 */
[----:B------:R-:W-:Y:S01]  /*2220*/  UMOV UR4, 0xf0000000 ;  /* 0xf000000000047882 */ /* 0x000fe20000000000 */
[----:B------:R-:W-:Y:S01]  /*2230*/  UMOV UR5, 0x380fffff ;  /* 0x380fffff00057882 */ /* 0x000fe20000000000 */
[----:B--2---:R-:W0:Y:S01]  /*2240*/  F2F.F32.F64 R24, R2 ;  /* 0x0000000200187310 */ /* 0x004e220000301000 */
[----:B------:R-:W-:-:S14]  /*2250*/  DSETP.GEU.AND P0, PT, |R2|, UR4, PT ;  /* 0x0000000402007e2a */ /* 0x000fdc000bf0e200 */
[----:B0-----:R-:W-:Y:S01]  /*2260*/  @!P0 FMUL R24, R24, 1.175494350822287508e-38 ;  /* 0x0080000018188820 */ /* 0x001fe20000400000 */
[----:B------:R-:W-:Y:S06]  /*2270*/  BRA `(.L_x_4690) ;  /* 0x00000008007c7947 */ /* 0x000fec0003800000 */
.L_x_4685:
        /* <DEDUP_REMOVED lines=12> */
.L_x_4699:
[----:B------:R-:W2:Y:S01]  /*2340*/  LDG.E.64 R2, desc[UR36][R2.64] ;  /* 0x0000002402027981 */ /* 0x000ea2000c1e1b00 */
[----:B------:R-:W-:Y:S01]  /*2350*/  UMOV UR4, 0xf0000000 ;  /* 0xf000000000047882 */ /* 0x000fe20000000000 */
[----:B------:R-:W-:Y:S01]  /*2360*/  UMOV UR5, 0x380fffff ;  /* 0x380fffff00057882 */ /* 0x000fe20000000000 */
[----:B--2---:R-:W0:Y:S01]  /*2370*/  F2F.F32.F64 R24, R2 ;  /* 0x0000000200187310 */ /* 0x004e220000301000 */
[----:B------:R-:W-:-:S14]  /*2380*/  DSETP.GEU.AND P0, PT, |R2|, UR4, PT ;  /* 0x0000000402007e2a */ /* 0x000fdc000bf0e200 */
[----:B0-----:R-:W-:Y:S01]  /*2390*/  @!P0 FMUL R24, R24, 1.175494350822287508e-38 ;  /* 0x0080000018188820 */ /* 0x001fe20000400000 */
[----:B------:R-:W-:Y:S06]  /*23a0*/  BRA `(.L_x_4690) ;  /* 0x0000000800307947 */ /* 0x000fec0003800000 */
.L_x_4698:
        /* <DEDUP_REMOVED lines=26> */
.L_x_4701:
        /* <DEDUP_REMOVED lines=13> */
.L_x_4700:
[----:B------:R-:W2:Y:S02]  /*2620*/  LDG.E.U16 R2, desc[UR36][R2.64] ;  /* 0x0000002402027981 */ /* 0x000ea4000c1e1500 */
[----:B--2---:R-:W-:Y:S01]  /*2630*/  IMAD.U32 R24, R2, 0x10000, RZ ;  /* 0x0001000002187824 */ /* 0x004fe200078e00ff */
[----:B------:R-:W-:Y:S06]  /*2640*/  BRA `(.L_x_4690) ;  /* 0x0000000400887947 */ /* 0x000fec0003800000 */
.L_x_4697:
        /* <DEDUP_REMOVED lines=11> */
.L_x_4704:
        /* <DEDUP_REMOVED lines=20> */
.L_x_4706:
[----:B------:R-:W-:Y:S05]  /*2840*/  BSYNC B0 ;  /* 0x0000000000007941 */ /* 0x000fea0003800000 */
.L_x_4705:
[----:B------:R-:W-:Y:S01]  /*2850*/  IMAD.SHL.U32 R2, R2, 0x100000, RZ ;  /* 0x0010000002027824 */ /* 0x000fe200078e00ff */
[----:B------:R-:W-:-:S04]  /*2860*/  LEA R3, R0, 0x3b800000, 0x17 ;  /* 0x3b80000000037811 */ /* 0x000fc800078eb8ff */
[----:B------:R-:W-:Y:S01]  /*2870*/  LOP3.LUT R24, R3, R2, R24, 0xfe, !PT ;  /* 0x0000000203187212 */ /* 0x000fe200078efe18 */
[----:B------:R-:W-:Y:S06]  /*2880*/  BRA `(.L_x_4690) ;  /* 0x0000000000f87947 */ /* 0x000fec0003800000 */
.L_x_4703:
        /* <DEDUP_REMOVED lines=20> */
.L_x_4708:
[----:B------:R-:W-:Y:S05]  /*29d0*/  BSYNC B0 ;  /* 0x0000000000007941 */ /* 0x000fea0003800000 */
.L_x_4707:
[----:B------:R-:W-:Y:S01]  /*29e0*/  IMAD.SHL.U32 R2, R2, 0x200000, RZ ;  /* 0x0020000002027824 */ /* 0x000fe200078e00ff */
[----:B------:R-:W-:-:S04]  /*29f0*/  LEA R3, R0, 0x37800000, 0x17 ;  /* 0x3780000000037811 */ /* 0x000fc800078eb8ff */
[----:B------:R-:W-:Y:S01]  /*2a00*/  LOP3.LUT R24, R3, R2, R24, 0xfe, !PT ;  /* 0x0000000203187212 */ /* 0x000fe200078efe18 */
[----:B------:R-:W-:Y:S06]  /*2a10*/  BRA `(.L_x_4690) ;  /* 0x0000000000947947 */ /* 0x000fec0003800000 */
.L_x_4702:
        /* <DEDUP_REMOVED lines=14> */
.L_x_4689:
        /* <DEDUP_REMOVED lines=16> */
.L_x_4711:
[----:B------:R-:W-:Y:S01]  /*2c00*/  IMAD.MOV.U32 R24, RZ, RZ, RZ ;  /* 0x000000ffff187224 */ /* 0x000fe200078e00ff */
[----:B------:R-:W-:Y:S06]  /*2c10*/  BRA `(.L_x_4690) ;  /* 0x0000000000147947 */ /* 0x000fec0003800000 */
.L_x_4710:
[----:B------:R-:W2:Y:S02]  /*2c20*/  LDG.E.64 R24, desc[UR36][R2.64] ;  /* 0x0000002402187981 */ /* 0x000ea4000c1e1b00 */
[----:B--2---:R0:W2:Y:S01]  /*2c30*/  I2F.U64 R24, R24 ;  /* 0x0000001800187312 */ /* 0x0040a20000301000 */
[----:B------:R-:W-:Y:S05]  /*2c40*/  BRA `(.L_x_4690) ;  /* 0x0000000000087947 */ /* 0x000fea0003800000 */
.L_x_4709:
[----:B------:R-:W2:Y:S02]  /*2c50*/  LDG.E R2, desc[UR36][R2.64] ;  /* 0x0000002402027981 */ /* 0x000ea4000c1e1900 */
[----:B--2---:R-:W-:-:S07]  /*2c60*/  I2FP.F32.U32 R24, R2 ;  /* 0x0000000200187245 */ /* 0x004fce0000201000 */
.L_x_4690:
[----:B------:R-:W-:Y:S05]  /*2c70*/  BSYNC B6 ;  /* 0x0000000000067941 */ /* 0x000fea0003800000 */
.L_x_4684:
[----:B------:R-:W-:-:S07]  /*2c80*/  VIADD R26, R26, 0x80 ;  /* 0x000000801a1a7836 */ /* 0x000fce0000000000 */
.L_x_4683:
[----:B------:R-:W-:Y:S05]  /*2c90*/  BSYNC B7 ;  /* 0x0000000000077941 */ /* 0x000fea0003800000 */
.L_x_4682:
[----:B------:R-:W-:Y:S01]  /*2ca0*/  ISETP.GE.AND P0, PT, R26, R19, PT ;  /* 0x000000131a00720c */ /* 0x000fe20003f06270 */
[----:B------:R-:W-:-:S12]  /*2cb0*/  BSSY B6, `(.L_x_4712) ;  /* 0x00000e1000067945 */ /* 0x000fd80003800000 */
[----:B------:R-:W-:Y:S05]  /*2cc0*/  @P0 BRA `(.L_x_4713) ;  /* 0x0000000c007c0947 */ /* 0x000fea0003800000 */
[----:B0-2-4-:R-:W0:Y:S01]  /*2cd0*/  LDC.64 R2, c[0x0][0x228] ;  /* 0x00008a00ff027b82 */ /* 0x015e220000000a00 */
        /* <DEDUP_REMOVED lines=19> */
.L_x_4717:
[----:B------:R-:W2:Y:S02]  /*2e10*/  LDG.E.U8 R2, desc[UR36][R2.64] ;  /* 0x0000002402027981 */ /* 0x000ea4000c1e1100 */
[----:B--2---:R-:W-:Y:S01]  /*2e20*/  I2FP.F32.U32 R16, R2 ;  /* 0x0000000200107245 */ /* 0x004fe20000201000 */
[----:B------:R-:W-:Y:S06]  /*2e30*/  BRA `(.L_x_4713) ;  /* 0x0000000c00207947 */ /* 0x000fec0003800000 */
.L_x_4716:
        /* <DEDUP_REMOVED lines=9> */
.L_x_4720:
[----:B------:R-:W2:Y:S02]  /*2ed0*/  LDG.E R2, desc[UR36][R2.64] ;  /* 0x0000002402027981 */ /* 0x000ea4000c1e1900 */
[----:B--2---:R-:W-:Y:S01]  /*2ee0*/  I2FP.F32.S32 R16, R2 ;  /* 0x0000000200107245 */ /* 0x004fe20000201400 */
[----:B------:R-:W-:Y:S06]  /*2ef0*/  BRA `(.L_x_4713) ;  /* 0x0000000800f07947 */ /* 0x000fec0003800000 */
.L_x_4719:
[----:B------:R-:W2:Y:S02]  /*2f00*/  LDG.E.U16 R2, desc[UR36][R2.64] ;  /* 0x0000002402027981 */ /* 0x000ea4000c1e1500 */
[----:B--2---:R0:W2:Y:S01]  /*2f10*/  I2F.S16 R16, R2 ;  /* 0x0000000200107306 */ /* 0x0040a20000101400 */
[----:B------:R-:W-:Y:S05]  /*2f20*/  BRA `(.L_x_4713) ;  /* 0x0000000800e47947 */ /* 0x000fea0003800000 */
.L_x_4715:
        /* <DEDUP_REMOVED lines=8> */
.L_x_4722:
[----:B------:R-:W2:Y:S02]  /*2fb0*/  LDG.E.U16 R2, desc[UR36][R2.64] ;  /* 0x0000002402027981 */ /* 0x000ea4000c1e1500 */
[----:B--2---:R-:W-:Y:S01]  /*2fc0*/  HADD2.F32 R16, -RZ, R2.H0_H0 ;  /* 0x20000002ff107230 */ /* 0x004fe20000004100 */
[----:B------:R-:W-:Y:S06]  /*2fd0*/  BRA `(.L_x_4713) ;  /* 0x0000000800b87947 */ /* 0x000fec0003800000 */
.L_x_4721:
        /* <DEDUP_REMOVED lines=8> */
.L_x_4724:
[----:B------:R-:W2:Y:S02]  /*3060*/  LDG.E.U16 R2, desc[UR36][R2.64] ;  /* 0x0000002402027981 */ /* 0x000ea4000c1e1500 */
[----:B--2---:R-:W-:Y:S01]  /*3070*/  HADD2.F32 R16, -RZ, R2.H0_H0 ;  /* 0x20000002ff107230 */ /* 0x004fe20000004100 */
[----:B------:R-:W-:Y:S06]  /*3080*/  BRA `(.L_x_4713) ;  /* 0x00000008008c7947 */ /* 0x000fec0003800000 */
.L_x_4723:
[----:B------:R-:W2:Y:S01]  /*3090*/  LDG.E.64 R2, desc[UR36][R2.64] ;  /* 0x0000002402027981 */ /* 0x000ea2000c1e1b00 */
[----:B------:R-:W-:Y:S01]  /*30a0*/  UMOV UR4, 0xf0000000 ;  /* 0xf000000000047882 */ /* 0x000fe20000000000 */
[----:B------:R-:W-:Y:S01]  /*30b0*/  UMOV UR5, 0x380fffff ;  /* 0x380fffff00057882 */ /* 0x000fe20000000000 */
[----:B--2---:R-:W0:Y:S01]  /*30c0*/  F2F.F32.F64 R16, R2 ;  /* 0x0000000200107310 */ /* 0x004e220000301000 */
[----:B------:R-:W-:-:S14]  /*30d0*/  DSETP.GEU.AND P0, PT, |R2|, UR4, PT ;  /* 0x0000000402007e2a */ /* 0x000fdc000bf0e200 */
[----:B0-----:R-:W-:Y:S01]  /*30e0*/  @!P0 FMUL R16, R16, 1.175494350822287508e-38 ;  /* 0x0080000010108820 */ /* 0x001fe20000400000 */
[----:B------:R-:W-:Y:S06]  /*30f0*/  BRA `(.L_x_4713) ;  /* 0x0000000800707947 */ /* 0x000fec0003800000 */
.L_x_4714:
        /* <DEDUP_REMOVED lines=12> */
.L_x_4727:
[----:B------:R-:W2:Y:S01]  /*31c0*/  LDG.E.64 R2, desc[UR36][R2.64] ;  /* 0x0000002402027981 */ /* 0x000ea2000c1e1b00 */
[----:B------:R-:W-:Y:S01]  /*31d0*/  UMOV UR4, 0xf0000000 ;  /* 0xf000000000047882 */ /* 0x000fe20000000000 */
[----:B------:R-:W-:Y:S01]  /*31e0*/  UMOV UR5, 0x380fffff ;  /* 0x380fffff00057882 */ /* 0x000fe20000000000 */
[----:B--2---:R-:W0:Y:S01]  /*31f0*/  F2F.F32.F64 R16, R2 ;  /* 0x0000000200107310 */ /* 0x004e220000301000 */
[----:B------:R-:W-:-:S14]  /*3200*/  DSETP.GEU.AND P0, PT, |R2|, UR4, PT ;  /* 0x0000000402007e2a */ /* 0x000fdc000bf0e200 */
[----:B0-----:R-:W-:Y:S01]  /*3210*/  @!P0 FMUL R16, R16, 1.175494350822287508e-38 ;  /* 0x0080000010108820 */ /* 0x001fe20000400000 */
[----:B------:R-:W-:Y:S06]  /*3220*/  BRA `(.L_x_4713) ;  /* 0x0000000800247947 */ /* 0x000fec0003800000 */
.L_x_4726:
        /* <DEDUP_REMOVED lines=26> */
.L_x_4729:
        /* <DEDUP_REMOVED lines=13> */
.L_x_4728:
[----:B------:R-:W2:Y:S02]  /*34a0*/  LDG.E.U16 R2, desc[UR36][R2.64] ;  /* 0x0000002402027981 */ /* 0x000ea4000c1e1500 */
[----:B--2---:R-:W-:Y:S01]  /*34b0*/  IMAD.U32 R16, R2, 0x10000, RZ ;  /* 0x0001000002107824 */ /* 0x004fe200078e00ff */
[----:B------:R-:W-:Y:S06]  /*34c0*/  BRA `(.L_x_4713) ;  /* 0x00000004007c7947 */ /* 0x000fec0003800000 */
.L_x_4725:
        /* <DEDUP_REMOVED lines=11> */
.L_x_4732:
[----:B------:R-:W2:Y:S02]  /*3580*/  LDG.E.U8 R2, desc[UR36][R2.64] ;  /* 0x0000002402027981 */ /* 0x000ea4000c1e1100 */
        /* <DEDUP_REMOVED lines=18> */
.L_x_4734:
[----:B------:R-:W-:Y:S05]  /*36b0*/  BSYNC B0 ;  /* 0x0000000000007941 */ /* 0x000fea0003800000 */
.L_x_4733:
[----:B------:R-:W-:Y:S01]  /*36c0*/  IMAD.SHL.U32 R2, R2, 0x100000, RZ ;  /* 0x0010000002027824 */ /* 0x000fe200078e00ff */
[----:B------:R-:W-:-:S04]  /*36d0*/  LEA R3, R0, 0x3b800000, 0x17 ;  /* 0x3b80000000037811 */ /* 0x000fc800078eb8ff */
[----:B------:R-:W-:Y:S01]  /*36e0*/  LOP3.LUT R16, R3, R2, R16, 0xfe, !PT ;  /* 0x0000000203107212 */ /* 0x000fe200078efe10 */
[----:B------:R-:W-:Y:S06]  /*36f0*/  BRA `(.L_x_4713) ;  /* 0x0000000000f07947 */ /* 0x000fec0003800000 */
.L_x_4731:
        /* <DEDUP_REMOVED lines=19> */
.L_x_4736:
[----:B------:R-:W-:Y:S05]  /*3830*/  BSYNC B0 ;  /* 0x0000000000007941 */ /* 0x000fea0003800000 */
.L_x_4735:
[----:B------:R-:W-:Y:S01]  /*3840*/  IMAD.SHL.U32 R2, R2, 0x200000, RZ ;  /* 0x0020000002027824 */ /* 0x000fe200078e00ff */
[----:B------:R-:W-:-:S04]  /*3850*/  LEA R3, R0, 0x37800000, 0x17 ;  /* 0x3780000000037811 */ /* 0x000fc800078eb8ff */
[----:B------:R-:W-:Y:S01]  /*3860*/  LOP3.LUT R16, R3, R2, R16, 0xfe, !PT ;  /* 0x0000000203107212 */ /* 0x000fe200078efe10 */
[----:B------:R-:W-:Y:S06]  /*3870*/  BRA `(.L_x_4713) ;  /* 0x0000000000907947 */ /* 0x000fec0003800000 */
.L_x_4730:
        /* <DEDUP_REMOVED lines=14> */
.L_x_4718:
        /* <DEDUP_REMOVED lines=16> */
.L_x_4739:
[----:B------:R-:W-:Y:S05]  /*3a60*/  BRA `(.L_x_4713) ;  /* 0x0000000000147947 */ /* 0x000fea0003800000 */
.L_x_4738:
[----:B------:R-:W2:Y:S02]  /*3a70*/  LDG.E.64 R16, desc[UR36][R2.64] ;  /* 0x0000002402107981 */ /* 0x000ea4000c1e1b00 */
[----:B--2---:R0:W2:Y:S01]  /*3a80*/  I2F.U64 R16, R16 ;  /* 0x0000001000107312 */ /* 0x0040a20000301000 */
[----:B------:R-:W-:Y:S05]  /*3a90*/  BRA `(.L_x_4713) ;  /* 0x0000000000087947 */ /* 0x000fea0003800000 */
.L_x_4737:
[----:B------:R-:W2:Y:S02]  /*3aa0*/  LDG.E R2, desc[UR36][R2.64] ;  /* 0x0000002402027981 */ /* 0x000ea4000c1e1900 */
[----:B--2---:R-:W-:-:S07]  /*3ab0*/  I2FP.F32.U32 R16, R2 ;  /* 0x0000000200107245 */ /* 0x004fce0000201000 */
.L_x_4713:
[----:B------:R-:W-:Y:S05]  /*3ac0*/  BSYNC B6 ;  /* 0x0000000000067941 */ /* 0x000fea0003800000 */
.L_x_4712:
[----:B0-2-4-:R-:W0:Y:S01]  /*3ad0*/  S2R R2, SR_TID.X ;  /* 0x0000000000027919 */ /* 0x015e220000002100 */
[----:B------:R-:W2:Y:S01]  /*3ae0*/  LDC.U8 R17, c[0x0][0x23c] ;  /* 0x00008f00ff117b82 */ /* 0x000ea20000000000 */
[----:B------:R-:W-:Y:S01]  /*3af0*/  ULDC UR4, c[0x0][0x218] ;  /* 0x0000860000047ab9 */ /* 0x000fe20000000800 */
[----:B-1-3-5:R-:W-:Y:S01]  /*3b00*/  FSETP.NEU.FTZ.AND P3, PT, R18, RZ, PT ;  /* 0x000000ff1200720b */ /* 0x02afe20003f7d000 */
[----:B------:R-:W-:Y:S01]  /*3b10*/  BSSY B6, `(.L_x_4740) ;  /* 0x00000fb000067945 */ /* 0x000fe20003800000 */
[----:B------:R-:W-:Y:S02]  /*3b20*/  FSETP.NEU.FTZ.AND P4, PT, R22, RZ, PT ;  /* 0x000000ff1600720b */ /* 0x000fe40003f9d000 */
[----:B------:R-:W-:Y:S02]  /*3b30*/  FSETP.NEU.FTZ.AND P0, PT, RZ, UR4, PT ;  /* 0x00000004ff007c0b */ /* 0x000fe4000bf1d000 */
[----:B------:R-:W-:Y:S02]  /*3b40*/  FSETP.NEU.FTZ.AND P1, PT, R24, RZ, PT ;  /* 0x000000ff1800720b */ /* 0x000fe40003f3d000 */
[----:B------:R-:W-:-:S02]  /*3b50*/  FSETP.NEU.FTZ.AND P2, PT, R16, RZ, PT ;  /* 0x000000ff1000720b */ /* 0x000fc40003f5d000 */
[----:B------:R-:W-:Y:S02]  /*3b60*/  PLOP3.LUT P3, PT, P0, P3, PT, 0x28, 0x0 ;  /* 0x000000000000781c */ /* 0x000fe40000766570 */
[----:B------:R-:W-:Y:S02]  /*3b70*/  PLOP3.LUT P4, PT, P0, P4, PT, 0x28, 0x0 ;  /* 0x000000000000781c */ /* 0x000fe40000788570 */
[----:B------:R-:W-:Y:S02]  /*3b80*/  PLOP3.LUT P1, PT, P0, P1, PT, 0x28, 0x0 ;  /* 0x000000000000781c */ /* 0x000fe40000722570 */
[----:B------:R-:W-:Y:S02]  /*3b90*/  PLOP3.LUT P2, PT, P0, P2, PT, 0x28, 0x0 ;  /* 0x000000000000781c */ /* 0x000fe40000744570 */
[----:B------:R-:W-:Y:S02]  /*3ba0*/  SEL R3, RZ, 0x1, !P3 ;  /* 0x00000001ff037807 */ /* 0x000fe40005800000 */
[----:B------:R-:W-:-:S02]  /*3bb0*/  SEL R22, RZ, 0x1, !P4 ;  /* 0x00000001ff167807 */ /* 0x000fc40006000000 */
[----:B------:R-:W-:Y:S02]  /*3bc0*/  SEL R18, RZ, 0x1, !P1 ;  /* 0x00000001ff127807 */ /* 0x000fe40004800000 */
[----:B------:R-:W-:Y:S02]  /*3bd0*/  SEL R16, RZ, 0x1, !P2 ;  /* 0x00000001ff107807 */ /* 0x000fe40005000000 */
[----:B0-----:R-:W-:-:S13]  /*3be0*/  ISETP.GE.AND P5, PT, R2, R19, PT ;  /* 0x000000130200720c */ /* 0x001fda0003fa6270 */
        /* <DEDUP_REMOVED lines=22> */
.L_x_4745:
[----:B------:R0:W-:Y:S01]  /*3d50*/  STG.E.U8 desc[UR36][R8.64], R3 ;  /* 0x0000000308007986 */ /* 0x0001e2000c101124 */
[----:B------:R-:W-:Y:S05]  /*3d60*/  BRA `(.L_x_4741) ;  /* 0x0000000c00547947 */ /* 0x000fea0003800000 */
.L_x_4744:
        /* <DEDUP_REMOVED lines=10> */
.L_x_4748:
[----:B------:R0:W-:Y:S01]  /*3e10*/  STG.E desc[UR36][R8.64], R3 ;  /* 0x0000000308007986 */ /* 0x0001e2000c101924 */
[----:B------:R-:W-:Y:S05]  /*3e20*/  BRA `(.L_x_4741) ;  /* 0x0000000c00247947 */ /* 0x000fea0003800000 */
.L_x_4747:
[----:B------:R0:W-:Y:S01]  /*3e30*/  STG.E.U16 desc[UR36][R8.64], R3 ;  /* 0x0000000308007986 */ /* 0x0001e2000c101524 */
[----:B------:R-:W-:Y:S05]  /*3e40*/  BRA `(.L_x_4741) ;  /* 0x0000000c001c7947 */ /* 0x000fea0003800000 */
.L_x_4743:
        /* <DEDUP_REMOVED lines=9> */
.L_x_4750:
[----:B------:R-:W0:Y:S02]  /*3ee0*/  I2F.S16 R0, R3 ;  /* 0x0000000300007306 */ /* 0x000e240000101400 */
[----:B0-----:R-:W-:-:S05]  /*3ef0*/  F2FP.F16.F32.PACK_AB R0, RZ, R0 ;  /* 0x00000000ff00723e */ /* 0x001fca00000000ff */
[----:B------:R0:W-:Y:S01]  /*3f00*/  STG.E.U16 desc[UR36][R8.64], R0 ;  /* 0x0000000008007986 */ /* 0x0001e2000c101524 */
[----:B------:R-:W-:Y:S05]  /*3f10*/  BRA `(.L_x_4741) ;  /* 0x0000000800e87947 */ /* 0x000fea0003800000 */
.L_x_4749:
        /* <DEDUP_REMOVED lines=10> */
.L_x_4752:
[----:B------:R-:W0:Y:S02]  /*3fc0*/  I2F.S16 R3, R3 ;  /* 0x0000000300037306 */ /* 0x000e240000101400 */
[----:B0-----:R-:W-:-:S04]  /*3fd0*/  F2FP.F16.F32.PACK_AB R3, RZ, R3 ;  /* 0x00000003ff03723e */ /* 0x001fc800000000ff */
[----:B------:R-:W-:-:S05]  /*3fe0*/  PRMT R3, R3, 0x5410, RZ ;  /* 0x0000541003037816 */ /* 0x000fca00000000ff */
[----:B------:R0:W-:Y:S01]  /*3ff0*/  STG.E desc[UR36][R8.64], R3 ;  /* 0x0000000308007986 */ /* 0x0001e2000c101924 */
[----:B------:R-:W-:Y:S05]  /*4000*/  BRA `(.L_x_4741) ;  /* 0x0000000800ac7947 */ /* 0x000fea0003800000 */
.L_x_4751:
[----:B------:R-:W0:Y:S02]  /*4010*/  I2F.F64.S16 R4, R3 ;  /* 0x0000000300047312 */ /* 0x000e240000101c00 */
[----:B0-----:R0:W-:Y:S01]  /*4020*/  STG.E.64 desc[UR36][R8.64], R4 ;  /* 0x0000000408007986 */ /* 0x0011e2000c101b24 */
[----:B------:R-:W-:Y:S05]  /*4030*/  BRA `(.L_x_4741) ;  /* 0x0000000800a07947 */ /* 0x000fea0003800000 */
.L_x_4742:
        /* <DEDUP_REMOVED lines=10> */
.L_x_4755:
[----:B------:R-:W0:Y:S01]  /*40e0*/  I2F.F64.S16 R4, R3 ;  /* 0x0000000300047312 */ /* 0x000e220000101c00 */
[----:B------:R-:W-:-:S05]  /*40f0*/  CS2R R6, SRZ ;  /* 0x0000000000067805 */ /* 0x000fca000001ff00 */
[----:B0-----:R0:W-:Y:S01]  /*4100*/  STG.E.128 desc[UR36][R8.64], R4 ;  /* 0x0000000408007986 */ /* 0x0011e2000c101d24 */
[----:B------:R-:W-:Y:S05]  /*4110*/  BRA `(.L_x_4741) ;  /* 0x0000000800687947 */ /* 0x000fea0003800000 */
.L_x_4754:
        /* <DEDUP_REMOVED lines=21> */
.L_x_4759:
[----:B------:R-:W-:Y:S05]  /*4270*/  BSYNC B0 ;  /* 0x0000000000007941 */ /* 0x000fea0003800000 */
.L_x_4758:
[----:B------:R-:W-:-:S05]  /*4280*/  LOP3.LUT R5, R0, R5, RZ, 0xfc, !PT ;  /* 0x0000000500057212 */ /* 0x000fca00078efcff */
[----:B------:R0:W-:Y:S01]  /*4290*/  STG.E.U8 desc[UR36][R8.64], R5 ;  /* 0x0000000508007986 */ /* 0x0001e2000c101124 */
[----:B------:R-:W-:Y:S05]  /*42a0*/  BRA `(.L_x_4741) ;  /* 0x0000000800047947 */ /* 0x000fea0003800000 */
.L_x_4757:
        /* <DEDUP_REMOVED lines=13> */
.L_x_4761:
[----:B------:R-:W-:Y:S01]  /*4380*/  IMAD.MOV.U32 R0, RZ, RZ, 0x7f ;  /* 0x0000007fff007424 */ /* 0x000fe200078e00ff */
[----:B------:R-:W-:-:S04]  /*4390*/  ISETP.GT.U32.AND P0, PT, R4, 0x7f800000, PT ;  /* 0x7f8000000400780c */ /* 0x000fc80003f04070 */
[----:B------:R-:W-:-:S09]  /*43a0*/  SEL R0, R0, 0x7c, P0 ;  /* 0x0000007c00007807 */ /* 0x000fd20000000000 */
.L_x_4762:
[----:B------:R-:W-:Y:S05]  /*43b0*/  BSYNC B0 ;  /* 0x0000000000007941 */ /* 0x000fea0003800000 */
.L_x_4760:
[----:B------:R-:W-:-:S04]  /*43c0*/  LOP3.LUT R3, R5, 0x80000000, RZ, 0xc0, !PT ;  /* 0x8000000005037812 */ /* 0x000fc800078ec0ff */
[----:B------:R-:W-:-:S04]  /*43d0*/  SHF.R.U32.HI R3, RZ, 0x18, R3 ;  /* 0x00000018ff037819 */ /* 0x000fc80000011603 */
[----:B------:R-:W-:-:S05]  /*43e0*/  LOP3.LUT R3, R0, R3, RZ, 0xfc, !PT ;  /* 0x0000000300037212 */ /* 0x000fca00078efcff */
[----:B------:R0:W-:Y:S01]  /*43f0*/  STG.E.U8 desc[UR36][R8.64], R3 ;  /* 0x0000000308007986 */ /* 0x0001e2000c101124 */
[----:B------:R-:W-:Y:S05]  /*4400*/  BRA `(.L_x_4741) ;  /* 0x0000000400ac7947 */ /* 0x000fea0003800000 */
.L_x_4756:
[----:B------:R-:W0:Y:S02]  /*4410*/  I2F.S16 R0, R3 ;  /* 0x0000000300007306 */ /* 0x000e240000101400 */
[----:B0-----:R-:W-:-:S05]  /*4420*/  F2FP.BF16.F32.PACK_AB R0, RZ, R0 ;  /* 0x00000000ff00723e */ /* 0x001fca00000010ff */
[----:B------:R0:W-:Y:S01]  /*4430*/  STG.E.U16 desc[UR36][R8.64], R0 ;  /* 0x0000000008007986 */ /* 0x0001e2000c101524 */
[----:B------:R-:W-:Y:S05]  /*4440*/  BRA `(.L_x_4741) ;  /* 0x00000004009c7947 */ /* 0x000fea0003800000 */
.L_x_4753:
        /* <DEDUP_REMOVED lines=10> */
.L_x_4765:
        /* <DEDUP_REMOVED lines=17> */
.L_x_4768:
[----:B------:R-:W-:-:S04]  /*4600*/  LOP3.LUT R3, R3, 0x80000000, RZ, 0xc0, !PT ;  /* 0x8000000003037812 */ /* 0x000fc800078ec0ff */
[----:B------:R-:W-:-:S04]  /*4610*/  SHF.R.U32.HI R3, RZ, 0x18, R3 ;  /* 0x00000018ff037819 */ /* 0x000fc80000011603 */
[----:B------:R-:W-:-:S04]  /*4620*/  LOP3.LUT R0, R0, R3, RZ, 0xfc, !PT ;  /* 0x0000000300007212 */ /* 0x000fc800078efcff */
[----:B------:R-:W-:-:S07]  /*4630*/  PRMT R4, R0, 0x7610, R4 ;  /* 0x0000761000047816 */ /* 0x000fce0000000004 */
.L_x_4767:
[----:B------:R-:W-:Y:S05]  /*4640*/  BSYNC B0 ;  /* 0x0000000000007941 */ /* 0x000fea0003800000 */
.L_x_4766:
[----:B------:R4:W-:Y:S01]  /*4650*/  STG.E.U8 desc[UR36][R8.64], R4 ;  /* 0x0000000408007986 */ /* 0x0009e2000c101124 */
[----:B------:R-:W-:Y:S05]  /*4660*/  BRA `(.L_x_4741) ;  /* 0x0000000400147947 */ /* 0x000fea0003800000 */
.L_x_4764:
        /* <DEDUP_REMOVED lines=17> */
.L_x_4771:
[----:B------:R-:W-:-:S04]  /*4780*/  LOP3.LUT R3, R3, 0x80000000, RZ, 0xc0, !PT ;  /* 0x8000000003037812 */ /* 0x000fc800078ec0ff */
[----:B------:R-:W-:-:S04]  /*4790*/  SHF.R.U32.HI R3, RZ, 0x18, R3 ;  /* 0x00000018ff037819 */ /* 0x000fc80000011603 */
[----:B------:R-:W-:-:S04]  /*47a0*/  LOP3.LUT R0, R0, R3, RZ, 0xfc, !PT ;  /* 0x0000000300007212 */ /* 0x000fc800078efcff */
[----:B------:R-:W-:-:S07]  /*47b0*/  PRMT R4, R0, 0x7610, R4 ;  /* 0x0000761000047816 */ /* 0x000fce0000000004 */
.L_x_4770:
[----:B------:R-:W-:Y:S05]  /*47c0*/  BSYNC B0 ;  /* 0x0000000000007941 */ /* 0x000fea0003800000 */
.L_x_4769:
[----:B------:R0:W-:Y:S01]  /*47d0*/  STG.E.U8 desc[UR36][R8.64], R4 ;  /* 0x0000000408007986 */ /* 0x0001e2000c101124 */
[----:B------:R-:W-:Y:S05]  /*47e0*/  BRA `(.L_x_4741) ;  /* 0x0000000000b47947 */ /* 0x000fea0003800000 */
.L_x_4763:
        /* <DEDUP_REMOVED lines=23> */
.L_x_4746:
        /* <DEDUP_REMOVED lines=16> */
.L_x_4774:
[----:B------:R-:W-:Y:S05]  /*4a60*/  BRA `(.L_x_4741) ;  /* 0x0000000000147947 */ /* 0x000fea0003800000 */
.L_x_4773:
[----:B------:R-:W-:Y:S02]  /*4a70*/  IMAD.MOV.U32 R4, RZ, RZ, R3 ;  /* 0x000000ffff047224 */ /* 0x000fe400078e0003 */
[----:B------:R-:W-:-:S05]  /*4a80*/  IMAD.MOV.U32 R5, RZ, RZ, RZ ;  /* 0x000000ffff057224 */ /* 0x000fca00078e00ff */
[----:B------:R3:W-:Y:S01]  /*4a90*/  STG.E.64 desc[UR36][R8.64], R4 ;  /* 0x0000000408007986 */ /* 0x0007e2000c101b24 */
[----:B------:R-:W-:Y:S05]  /*4aa0*/  BRA `(.L_x_4741) ;  /* 0x0000000000047947 */ /* 0x000fea0003800000 */
.L_x_4772:
[----:B------:R0:W-:Y:S02]  /*4ab0*/  STG.E desc[UR36][R8.64], R3 ;  /* 0x0000000308007986 */ /* 0x0001e4000c101924 */
.L_x_4741:
[----:B------:R-:W-:Y:S05]  /*4ac0*/  BSYNC B6 ;  /* 0x0000000000067941 */ /* 0x000fea0003800000 */
.L_x_4740:
        /* <DEDUP_REMOVED lines=23> */
.L_x_4780:
[----:B------:R0:W-:Y:S01]  /*4c40*/  STG.E.U8 desc[UR36][R8.64], R22 ;  /* 0x0000001608007986 */ /* 0x0001e2000c101124 */
[----:B------:R-:W-:Y:S05]  /*4c50*/  BRA `(.L_x_4782) ;  /* 0x0000000c00507947 */ /* 0x000fea0003800000 */
.L_x_4779:
        /* <DEDUP_REMOVED lines=10> */
.L_x_4784:
[----:B------:R0:W-:Y:S01]  /*4d00*/  STG.E desc[UR36][R8.64], R22 ;  /* 0x0000001608007986 */ /* 0x0001e2000c101924 */
[----:B------:R-:W-:Y:S05]  /*4d10*/  BRA `(.L_x_4782) ;  /* 0x0000000c00207947 */ /* 0x000fea0003800000 */
.L_x_4783:
[----:B------:R0:W-:Y:S01]  /*4d20*/  STG.E.U16 desc[UR36][R8.64], R22 ;  /* 0x0000001608007986 */ /* 0x0001e2000c101524 */
[----:B------:R-:W-:Y:S05]  /*4d30*/  BRA `(.L_x_4782) ;  /* 0x0000000c00187947 */ /* 0x000fea0003800000 */
.L_x_4778:
        /* <DEDUP_REMOVED lines=9> */
.L_x_4786:
[----:B------:R-:W0:Y:S02]  /*4dd0*/  I2F.S16 R0, R22 ;  /* 0x0000001600007306 */ /* 0x000e240000101400 */
[----:B0-----:R-:W-:-:S05]  /*4de0*/  F2FP.F16.F32.PACK_AB R0, RZ, R0 ;  /* 0x00000000ff00723e */ /* 0x001fca00000000ff */
[----:B------:R0:W-:Y:S01]  /*4df0*/  STG.E.U16 desc[UR36][R8.64], R0 ;  /* 0x0000000008007986 */ /* 0x0001e2000c101524 */
[----:B------:R-:W-:Y:S05]  /*4e00*/  BRA `(.L_x_4782) ;  /* 0x0000000800e47947 */ /* 0x000fea0003800000 */
.L_x_4785:
        /* <DEDUP_REMOVED lines=10> */
.L_x_4788:
[----:B------:R-:W0:Y:S02]  /*4eb0*/  I2F.S16 R22, R22 ;  /* 0x0000001600167306 */ /* 0x000e240000101400 */
[----:B0-----:R-:W-:-:S04]  /*4ec0*/  F2FP.F16.F32.PACK_AB R3, RZ, R22 ;  /* 0x00000016ff03723e */ /* 0x001fc800000000ff */
[----:B------:R-:W-:-:S05]  /*4ed0*/  PRMT R3, R3, 0x5410, RZ ;  /* 0x0000541003037816 */ /* 0x000fca00000000ff */
[----:B------:R0:W-:Y:S01]  /*4ee0*/  STG.E desc[UR36][R8.64], R3 ;  /* 0x0000000308007986 */ /* 0x0001e2000c101924 */
[----:B------:R-:W-:Y:S05]  /*4ef0*/  BRA `(.L_x_4782) ;  /* 0x0000000800a87947 */ /* 0x000fea0003800000 */
.L_x_4787:
[----:B------:R-:W0:Y:S02]  /*4f00*/  I2F.F64.S16 R4, R22 ;  /* 0x0000001600047312 */ /* 0x000e240000101c00 */
[----:B0-----:R0:W-:Y:S01]  /*4f10*/  STG.E.64 desc[UR36][R8.64], R4 ;  /* 0x0000000408007986 */ /* 0x0011e2000c101b24 */
[----:B------:R-:W-:Y:S05]  /*4f20*/  BRA `(.L_x_4782) ;  /* 0x00000008009c7947 */ /* 0x000fea0003800000 */
.L_x_4777:
        /* <DEDUP_REMOVED lines=10> */
.L_x_4791:
[----:B------:R-:W0:Y:S01]  /*4fd0*/  I2F.F64.S16 R4, R22 ;  /* 0x0000001600047312 */ /* 0x000e220000101c00 */
[----:B------:R-:W-:-:S05]  /*4fe0*/  CS2R R6, SRZ ;  /* 0x0000000000067805 */ /* 0x000fca000001ff00 */
[----:B0-----:R0:W-:Y:S01]  /*4ff0*/  STG.E.128 desc[UR36][R8.64], R4 ;  /* 0x0000000408007986 */ /* 0x0011e2000c101d24 */
[----:B------:R-:W-:Y:S05]  /*5000*/  BRA `(.L_x_4782) ;  /* 0x0000000800647947 */ /* 0x000fea0003800000 */
.L_x_4790:
        /* <DEDUP_REMOVED lines=21> */
.L_x_4795:
[----:B------:R-:W-:Y:S05]  /*5160*/  BSYNC B0 ;  /* 0x0000000000007941 */ /* 0x000fea0003800000 */
.L_x_4794:
[----:B------:R-:W-:-:S05]  /*5170*/  LOP3.LUT R5, R0, R5, RZ, 0xfc, !PT ;  /* 0x0000000500057212 */ /* 0x000fca00078efcff */
[----:B------:R0:W-:Y:S01]  /*5180*/  STG.E.U8 desc[UR36][R8.64], R5 ;  /* 0x0000000508007986 */ /* 0x0001e2000c101124 */
[----:B------:R-:W-:Y:S05]  /*5190*/  BRA `(.L_x_4782) ;  /* 0x0000000800007947 */ /* 0x000fea0003800000 */
.L_x_4793:
        /* <DEDUP_REMOVED lines=13> */
.L_x_4797:
[----:B------:R-:W-:Y:S01]  /*5270*/  IMAD.MOV.U32 R0, RZ, RZ, 0x7f ;  /* 0x0000007fff007424 */ /* 0x000fe200078e00ff */
[----:B------:R-:W-:-:S04]  /*5280*/  ISETP.GT.U32.AND P0, PT, R3, 0x7f800000, PT ;  /* 0x7f8000000300780c */ /* 0x000fc80003f04070 */
[----:B------:R-:W-:-:S09]  /*5290*/  SEL R0, R0, 0x7c, P0 ;  /* 0x0000007c00007807 */ /* 0x000fd20000000000 */
.L_x_4798:
[----:B------:R-:W-:Y:S05]  /*52a0*/  BSYNC B0 ;  /* 0x0000000000007941 */ /* 0x000fea0003800000 */
.L_x_4796:
[----:B------:R-:W-:-:S04]  /*52b0*/  LOP3.LUT R3, R5, 0x80000000, RZ, 0xc0, !PT ;  /* 0x8000000005037812 */ /* 0x000fc800078ec0ff */
[----:B------:R-:W-:-:S04]  /*52c0*/  SHF.R.U32.HI R3, RZ, 0x18, R3 ;  /* 0x00000018ff037819 */ /* 0x000fc80000011603 */
[----:B------:R-:W-:-:S05]  /*52d0*/  LOP3.LUT R3, R0, R3, RZ, 0xfc, !PT ;  /* 0x0000000300037212 */ /* 0x000fca00078efcff */
[----:B------:R0:W-:Y:S01]  /*52e0*/  STG.E.U8 desc[UR36][R8.64], R3 ;  /* 0x0000000308007986 */ /* 0x0001e2000c101124 */
[----:B------:R-:W-:Y:S05]  /*52f0*/  BRA `(.L_x_4782) ;  /* 0x0000000400a87947 */ /* 0x000fea0003800000 */
.L_x_4792:
[----:B------:R-:W0:Y:S02]  /*5300*/  I2F.S16 R0, R22 ;  /* 0x0000001600007306 */ /* 0x000e240000101400 */
[----:B0-----:R-:W-:-:S05]  /*5310*/  F2FP.BF16.F32.PACK_AB R0, RZ, R0 ;  /* 0x00000000ff00723e */ /* 0x001fca00000010ff */
[----:B------:R0:W-:Y:S01]  /*5320*/  STG.E.U16 desc[UR36][R8.64], R0 ;  /* 0x0000000008007986 */ /* 0x0001e2000c101524 */
[----:B------:R-:W-:Y:S05]  /*5330*/  BRA `(.L_x_4782) ;  /* 0x0000000400987947 */ /* 0x000fea0003800000 */
.L_x_4789:
        /* <DEDUP_REMOVED lines=10> */
.L_x_4801:
        /* <DEDUP_REMOVED lines=17> */
.L_x_4804:
[----:B------:R-:W-:-:S04]  /*54f0*/  LOP3.LUT R3, R5, 0x80000000, RZ, 0xc0, !PT ;  /* 0x8000000005037812 */ /* 0x000fc800078ec0ff */
[----:B------:R-:W-:-:S04]  /*5500*/  SHF.R.U32.HI R3, RZ, 0x18, R3 ;  /* 0x00000018ff037819 */ /* 0x000fc80000011603 */
[----:B------:R-:W-:-:S04]  /*5510*/  LOP3.LUT R0, R0, R3, RZ, 0xfc, !PT ;  /* 0x0000000300007212 */ /* 0x000fc800078efcff */
[----:B------:R-:W-:-:S07]  /*5520*/  PRMT R4, R0, 0x7610, R4 ;  /* 0x0000761000047816 */ /* 0x000fce0000000004 */
.L_x_4803:
[----:B------:R-:W-:Y:S05]  /*5530*/  BSYNC B0 ;  /* 0x0000000000007941 */ /* 0x000fea0003800000 */
.L_x_4802:
[----:B------:R3:W-:Y:S01]  /*5540*/  STG.E.U8 desc[UR36][R8.64], R4 ;  /* 0x0000000408007986 */ /* 0x0007e2000c101124 */
[----:B------:R-:W-:Y:S05]  /*5550*/  BRA `(.L_x_4782) ;  /* 0x0000000400107947 */ /* 0x000fea0003800000 */
.L_x_4800:
        /* <DEDUP_REMOVED lines=17> */
.L_x_4807:
[----:B------:R-:W-:-:S04]  /*5670*/  LOP3.LUT R3, R5, 0x80000000, RZ, 0xc0, !PT ;  /* 0x8000000005037812 */ /* 0x000fc800078ec0ff */
[----:B------:R-:W-:-:S04]  /*5680*/  SHF.R.U32.HI R3, RZ, 0x18, R3 ;  /* 0x00000018ff037819 */ /* 0x000fc80000011603 */
[----:B------:R-:W-:-:S04]  /*5690*/  LOP3.LUT R0, R0, R3, RZ, 0xfc, !PT ;  /* 0x0000000300007212 */ /* 0x000fc800078efcff */
[----:B------:R-:W-:-:S07]  /*56a0*/  PRMT R4, R0, 0x7610, R4 ;  /* 0x0000761000047816 */ /* 0x000fce0000000004 */
.L_x_4806:
[----:B------:R-:W-:Y:S05]  /*56b0*/  BSYNC B0 ;  /* 0x0000000000007941 */ /* 0x000fea0003800000 */
.L_x_4805:
[----:B------:R0:W-:Y:S01]  /*56c0*/  STG.E.U8 desc[UR36][R8.64], R4 ;  /* 0x0000000408007986 */ /* 0x0001e2000c101124 */
[----:B------:R-:W-:Y:S05]  /*56d0*/  BRA `(.L_x_4782) ;  /* 0x0000000000b07947 */ /* 0x000fea0003800000 */
.L_x_4799:
        /* <DEDUP_REMOVED lines=22> */
.L_x_4781:
        /* <DEDUP_REMOVED lines=16> */
.L_x_4810:
[----:B------:R-:W-:Y:S05]  /*5940*/  BRA `(.L_x_4782) ;  /* 0x0000000000147947 */ /* 0x000fea0003800000 */
.L_x_4809:
[----:B------:R-:W-:Y:S02]  /*5950*/  IMAD.MOV.U32 R4, RZ, RZ, R22 ;  /* 0x000000ffff047224 */ /* 0x000fe400078e0016 */
[----:B------:R-:W-:-:S05]  /*5960*/  IMAD.MOV.U32 R5, RZ, RZ, RZ ;  /* 0x000000ffff057224 */ /* 0x000fca00078e00ff */
[----:B------:R2:W-:Y:S01]  /*5970*/  STG.E.64 desc[UR36][R8.64], R4 ;  /* 0x0000000408007986 */ /* 0x0005e2000c101b24 */
[----:B------:R-:W-:Y:S05]  /*5980*/  BRA `(.L_x_4782) ;  /* 0x0000000000047947 */ /* 0x000fea0003800000 */
.L_x_4808:
[----:B------:R0:W-:Y:S02]  /*5990*/  STG.E desc[UR36][R8.64], R22 ;  /* 0x0000001608007986 */ /* 0x0001e4000c101924 */
.L_x_4782:
        /* <DEDUP_REMOVED lines=23> */
.L_x_4814:
[----:B------:R0:W-:Y:S01]  /*5b10*/  STG.E.U8 desc[UR36][R8.64], R18 ;  /* 0x0000001208007986 */ /* 0x0001e2000c101124 */
[----:B------:R-:W-:Y:S05]  /*5b20*/  BRA `(.L_x_4816) ;  /* 0x0000000c00507947 */ /* 0x000fea0003800000 */
.L_x_4813:
        /* <DEDUP_REMOVED lines=10> */
.L_x_4818:
[----:B------:R3:W-:Y:S01]  /*5bd0*/  STG.E desc[UR36][R8.64], R18 ;  /* 0x0000001208007986 */ /* 0x0007e2000c101924 */
[----:B------:R-:W-:Y:S05]  /*5be0*/  BRA `(.L_x_4816) ;  /* 0x0000000c00207947 */ /* 0x000fea0003800000 */
.L_x_4817:
[----:B------:R2:W-:Y:S01]  /*5bf0*/  STG.E.U16 desc[UR36][R8.64], R18 ;  /* 0x0000001208007986 */ /* 0x0005e2000c101524 */
[----:B------:R-:W-:Y:S05]  /*5c00*/  BRA `(.L_x_4816) ;  /* 0x0000000c00187947 */ /* 0x000fea0003800000 */
.L_x_4812:
        /* <DEDUP_REMOVED lines=9> */
.L_x_4820:
[----:B------:R-:W0:Y:S02]  /*5ca0*/  I2F.S16 R0, R18 ;  /* 0x0000001200007306 */ /* 0x000e240000101400 */
[----:B0-----:R-:W-:-:S05]  /*5cb0*/  F2FP.F16.F32.PACK_AB R0, RZ, R0 ;  /* 0x00000000ff00723e */ /* 0x001fca00000000ff */
[----:B------:R0:W-:Y:S01]  /*5cc0*/  STG.E.U16 desc[UR36][R8.64], R0 ;  /* 0x0000000008007986 */ /* 0x0001e2000c101524 */
[----:B------:R-:W-:Y:S05]  /*5cd0*/  BRA `(.L_x_4816) ;  /* 0x0000000800e47947 */ /* 0x000fea0003800000 */
.L_x_4819:
        /* <DEDUP_REMOVED lines=10> */
.L_x_4822:
[----:B------:R-:W0:Y:S02]  /*5d80*/  I2F.S16 R18, R18 ;  /* 0x0000001200127306 */ /* 0x000e240000101400 */
[----:B0-----:R-:W-:-:S04]  /*5d90*/  F2FP.F16.F32.PACK_AB R3, RZ, R18 ;  /* 0x00000012ff03723e */ /* 0x001fc800000000ff */
[----:B------:R-:W-:-:S05]  /*5da0*/  PRMT R3, R3, 0x5410, RZ ;  /* 0x0000541003037816 */ /* 0x000fca00000000ff */
[----:B------:R0:W-:Y:S01]  /*5db0*/  STG.E desc[UR36][R8.64], R3 ;  /* 0x0000000308007986 */ /* 0x0001e2000c101924 */
[----:B------:R-:W-:Y:S05]  /*5dc0*/  BRA `(.L_x_4816) ;  /* 0x0000000800a87947 */ /* 0x000fea0003800000 */
.L_x_4821:
[----:B------:R-:W0:Y:S02]  /*5dd0*/  I2F.F64.S16 R4, R18 ;  /* 0x0000001200047312 */ /* 0x000e240000101c00 */
[----:B0-----:R0:W-:Y:S01]  /*5de0*/  STG.E.64 desc[UR36][R8.64], R4 ;  /* 0x0000000408007986 */ /* 0x0011e2000c101b24 */
[----:B------:R-:W-:Y:S05]  /*5df0*/  BRA `(.L_x_4816) ;  /* 0x00000008009c7947 */ /* 0x000fea0003800000 */
.L_x_4811:
        /* <DEDUP_REMOVED lines=10> */
.L_x_4825:
[----:B------:R-:W0:Y:S01]  /*5ea0*/  I2F.F64.S16 R4, R18 ;  /* 0x0000001200047312 */ /* 0x000e220000101c00 */
[----:B------:R-:W-:-:S05]  /*5eb0*/  CS2R R6, SRZ ;  /* 0x0000000000067805 */ /* 0x000fca000001ff00 */
[----:B0-----:R0:W-:Y:S01]  /*5ec0*/  STG.E.128 desc[UR36][R8.64], R4 ;  /* 0x0000000408007986 */ /* 0x0011e2000c101d24 */
[----:B------:R-:W-:Y:S05]  /*5ed0*/  BRA `(.L_x_4816) ;  /* 0x0000000800647947 */ /* 0x000fea0003800000 */
.L_x_4824:
        /* <DEDUP_REMOVED lines=21> */
.L_x_4829:
[----:B------:R-:W-:Y:S05]  /*6030*/  BSYNC B0 ;  /* 0x0000000000007941 */ /* 0x000fea0003800000 */
.L_x_4828:
[----:B------:R-:W-:-:S05]  /*6040*/  LOP3.LUT R5, R0, R5, RZ, 0xfc, !PT ;  /* 0x0000000500057212 */ /* 0x000fca00078efcff */
[----:B------:R0:W-:Y:S01]  /*6050*/  STG.E.U8 desc[UR36][R8.64], R5 ;  /* 0x0000000508007986 */ /* 0x0001e2000c101124 */
[----:B------:R-:W-:Y:S05]  /*6060*/  BRA `(.L_x_4816) ;  /* 0x0000000800007947 */ /* 0x000fea0003800000 */
.L_x_4827:
        /* <DEDUP_REMOVED lines=13> */
.L_x_4831:
[----:B------:R-:W-:Y:S01]  /*6140*/  IMAD.MOV.U32 R0, RZ, RZ, 0x7f ;  /* 0x0000007fff007424 */ /* 0x000fe200078e00ff */
[----:B------:R-:W-:-:S04]  /*6150*/  ISETP.GT.U32.AND P0, PT, R3, 0x7f800000, PT ;  /* 0x7f8000000300780c */ /* 0x000fc80003f04070 */
[----:B------:R-:W-:-:S09]  /*6160*/  SEL R0, R0, 0x7c, P0 ;  /* 0x0000007c00007807 */ /* 0x000fd20000000000 */
.L_x_4832:
[----:B------:R-:W-:Y:S05]  /*6170*/  BSYNC B0 ;  /* 0x0000000000007941 */ /* 0x000fea0003800000 */
.L_x_4830:
[----:B------:R-:W-:-:S04]  /*6180*/  LOP3.LUT R3, R5, 0x80000000, RZ, 0xc0, !PT ;  /* 0x8000000005037812 */ /* 0x000fc800078ec0ff */
[----:B------:R-:W-:-:S04]  /*6190*/  SHF.R.U32.HI R3, RZ, 0x18, R3 ;  /* 0x00000018ff037819 */ /* 0x000fc80000011603 */
[----:B------:R-:W-:-:S05]  /*61a0*/  LOP3.LUT R3, R0, R3, RZ, 0xfc, !PT ;  /* 0x0000000300037212 */ /* 0x000fca00078efcff */
[----:B------:R0:W-:Y:S01]  /*61b0*/  STG.E.U8 desc[UR36][R8.64], R3 ;  /* 0x0000000308007986 */ /* 0x0001e2000c101124 */
[----:B------:R-:W-:Y:S05]  /*61c0*/  BRA `(.L_x_4816) ;  /* 0x0000000400a87947 */ /* 0x000fea0003800000 */
.L_x_4826:
[----:B------:R-:W0:Y:S02]  /*61d0*/  I2F.S16 R0, R18 ;  /* 0x0000001200007306 */ /* 0x000e240000101400 */
[----:B0-----:R-:W-:-:S05]  /*61e0*/  F2FP.BF16.F32.PACK_AB R0, RZ, R0 ;  /* 0x00000000ff00723e */ /* 0x001fca00000010ff */
[----:B------:R0:W-:Y:S01]  /*61f0*/  STG.E.U16 desc[UR36][R8.64], R0 ;  /* 0x0000000008007986 */ /* 0x0001e2000c101524 */
[----:B------:R-:W-:Y:S05]  /*6200*/  BRA `(.L_x_4816) ;  /* 0x0000000400987947 */ /* 0x000fea0003800000 */
.L_x_4823:
        /* <DEDUP_REMOVED lines=10> */
.L_x_4835:
        /* <DEDUP_REMOVED lines=17> */
.L_x_4838:
[----:B------:R-:W-:-:S04]  /*63c0*/  LOP3.LUT R3, R5, 0x80000000, RZ, 0xc0, !PT ;  /* 0x8000000005037812 */ /* 0x000fc800078ec0ff */
[----:B------:R-:W-:-:S04]  /*63d0*/  SHF.R.U32.HI R3, RZ, 0x18, R3 ;  /* 0x00000018ff037819 */ /* 0x000fc80000011603 */
[----:B------:R-:W-:-:S04]  /*63e0*/  LOP3.LUT R0, R0, R3, RZ, 0xfc, !PT ;  /* 0x0000000300007212 */ /* 0x000fc800078efcff */
[----:B------:R-:W-:-:S07]  /*63f0*/  PRMT R4, R0, 0x7610, R4 ;  /* 0x0000761000047816 */ /* 0x000fce0000000004 */
.L_x_4837:
[----:B------:R-:W-:Y:S05]  /*6400*/  BSYNC B0 ;  /* 0x0000000000007941 */ /* 0x000fea0003800000 */
.L_x_4836:
[----:B------:R0:W-:Y:S01]  /*6410*/  STG.E.U8 desc[UR36][R8.64], R4 ;  /* 0x0000000408007986 */ /* 0x0001e2000c101124 */
[----:B------:R-:W-:Y:S05]  /*6420*/  BRA `(.L_x_4816) ;  /* 0x0000000400107947 */ /* 0x000fea0003800000 */
.L_x_4834:
        /* <DEDUP_REMOVED lines=17> */
.L_x_4841:
[----:B------:R-:W-:-:S04]  /*6540*/  LOP3.LUT R3, R5, 0x80000000, RZ, 0xc0, !PT ;  /* 0x8000000005037812 */ /* 0x000fc800078ec0ff */
[----:B------:R-:W-:-:S04]  /*6550*/  SHF.R.U32.HI R3, RZ, 0x18, R3 ;  /* 0x00000018ff037819 */ /* 0x000fc80000011603 */
[----:B------:R-:W-:-:S04]  /*6560*/  LOP3.LUT R0, R0, R3, RZ, 0xfc, !PT ;  /* 0x0000000300007212 */ /* 0x000fc800078efcff */
[----:B------:R-:W-:-:S07]  /*6570*/  PRMT R4, R0, 0x7610, R4 ;  /* 0x0000761000047816 */ /* 0x000fce0000000004 */
.L_x_4840:
[----:B------:R-:W-:Y:S05]  /*6580*/  BSYNC B0 ;  /* 0x0000000000007941 */ /* 0x000fea0003800000 */
.L_x_4839:
[----:B------:R0:W-:Y:S01]  /*6590*/  STG.E.U8 desc[UR36][R8.64], R4 ;  /* 0x0000000408007986 */ /* 0x0001e2000c101124 */
[----:B------:R-:W-:Y:S05]  /*65a0*/  BRA `(.L_x_4816) ;  /* 0x0000000000b07947 */ /* 0x000fea0003800000 */
.L_x_4833:
        /* <DEDUP_REMOVED lines=22> */
.L_x_4815:
        /* <DEDUP_REMOVED lines=16> */
.L_x_4844:
[----:B------:R-:W-:Y:S05]  /*6810*/  BRA `(.L_x_4816) ;  /* 0x0000000000147947 */ /* 0x000fea0003800000 */
.L_x_4843:
[----:B------:R-:W-:Y:S02]  /*6820*/  IMAD.MOV.U32 R4, RZ, RZ, R18 ;  /* 0x000000ffff047224 */ /* 0x000fe400078e0012 */
[----:B------:R-:W-:-:S05]  /*6830*/  IMAD.MOV.U32 R5, RZ, RZ, RZ ;  /* 0x000000ffff057224 */ /* 0x000fca00078e00ff */
[----:B------:R0:W-:Y:S01]  /*6840*/  STG.E.64 desc[UR36][R8.64], R4 ;  /* 0x0000000408007986 */ /* 0x0001e2000c101b24 */
[----:B------:R-:W-:Y:S05]  /*6850*/  BRA `(.L_x_4816) ;  /* 0x0000000000047947 */ /* 0x000fea0003800000 */
.L_x_4842:
[----:B------:R0:W-:Y:S02]  /*6860*/  STG.E desc[UR36][R8.64], R18 ;  /* 0x0000001208007986 */ /* 0x0001e4000c101924 */
.L_x_4816:
[----:B------:R-:W-:-:S07]  /*6870*/  VIADD R2, R2, 0x80 ;  /* 0x0000008002027836 */ /* 0x000fce0000000000 */
.L_x_4776:
[----:B------:R-:W-:Y:S05]  /*6880*/  BSYNC B6 ;  /* 0x0000000000067941 */ /* 0x000fea0003800000 */
.L_x_4775:
[----:B------:R-:W-:-:S13]  /*6890*/  ISETP.GE.AND P0, PT, R2, R19, PT ;  /* 0x000000130200720c */ /* 0x000fda0003f06270 */
[----:B------:R-:W-:Y:S05]  /*68a0*/  @P0 EXIT ;  /* 0x000000000000094d */ /* 0x000fea0003800000 */
[----:B0-234-:R-:W0:Y:S01]  /*68b0*/  LDC.64 R4, c[0x0][0x220] ;  /* 0x00008800ff047b82 */ /* 0x01de220000000a00 */
[----:B------:R-:W-:Y:S01]  /*68c0*/  PRMT R0, R17, 0x9910, RZ ;  /* 0x0000991011007816 */ /* 0x000fe200000000ff */
[----:B------:R-:W-:Y:S01]  /*68d0*/  IMAD R2, R23, 0x200, R2 ;  /* 0x0000020017027824 */ /* 0x000fe200078e0202 */
[----:B------:R-:W-:Y:S02]  /*68e0*/  ULDC UR4, c[0x0][0x240] ;  /* 0x0000900000047ab9 */ /* 0x000fe40000000800 */
[----:B------:R-:W-:Y:S01]  /*68f0*/  ISETP.GT.AND P1, PT, R0, 0x9, PT ;  /* 0x000000090000780c */ /* 0x000fe20003f24270 */
[----:B-1----:R-:W-:-:S05]  /*6900*/  IMAD R3, R2, UR4, RZ ;  /* 0x0000000402037c24 */ /* 0x002fca000f8e02ff */
        /* <DEDUP_REMOVED lines=13> */
.L_x_4848:
[----:B------:R-:W-:Y:S01]  /*69e0*/  STG.E.U8 desc[UR36][R2.64], R16 ;  /* 0x0000001002007986 */ /* 0x000fe2000c101124 */
[----:B------:R-:W-:Y:S05]  /*69f0*/  EXIT ;  /* 0x000000000000794d */ /* 0x000fea0003800000 */
.L_x_4847:
        /* <DEDUP_REMOVED lines=9> */
.L_x_4851:
[----:B------:R-:W-:Y:S01]  /*6a90*/  STG.E desc[UR36][R2.64], R16 ;  /* 0x0000001002007986 */ /* 0x000fe2000c101924 */
[----:B------:R-:W-:Y:S05]  /*6aa0*/  EXIT ;  /* 0x000000000000794d */ /* 0x000fea0003800000 */
.L_x_4850:
[----:B------:R-:W-:Y:S01]  /*6ab0*/  STG.E.U16 desc[UR36][R2.64], R16 ;  /* 0x0000001002007986 */ /* 0x000fe2000c101524 */
[----:B------:R-:W-:Y:S05]  /*6ac0*/  EXIT ;  /* 0x000000000000794d */ /* 0x000fea0003800000 */
.L_x_4846:
        /* <DEDUP_REMOVED lines=9> */
.L_x_4853:
[----:B------:R-:W0:Y:S02]  /*6b60*/  I2F.S16 R0, R16 ;  /* 0x0000001000007306 */ /* 0x000e240000101400 */
[----:B0-----:R-:W-:-:S05]  /*6b70*/  F2FP.F16.F32.PACK_AB R0, RZ, R0 ;  /* 0x00000000ff00723e */ /* 0x001fca00000000ff */
[----:B------:R-:W-:Y:S01]  /*6b80*/  STG.E.U16 desc[UR36][R2.64], R0 ;  /* 0x0000000002007986 */ /* 0x000fe2000c101524 */
[----:B------:R-:W-:Y:S05]  /*6b90*/  EXIT ;  /* 0x000000000000794d */ /* 0x000fea0003800000 */
.L_x_4852:
        /* <DEDUP_REMOVED lines=10> */
.L_x_4855:
[----:B------:R-:W0:Y:S02]  /*6c40*/  I2F.S16 R16, R16 ;  /* 0x0000001000107306 */ /* 0x000e240000101400 */
[----:B0-----:R-:W-:-:S04]  /*6c50*/  F2FP.F16.F32.PACK_AB R5, RZ, R16 ;  /* 0x00000010ff05723e */ /* 0x001fc800000000ff */
[----:B------:R-:W-:-:S05]  /*6c60*/  PRMT R5, R5, 0x5410, RZ ;  /* 0x0000541005057816 */ /* 0x000fca00000000ff */
[----:B------:R-:W-:Y:S01]  /*6c70*/  STG.E desc[UR36][R2.64], R5 ;  /* 0x0000000502007986 */ /* 0x000fe2000c101924 */
[----:B------:R-:W-:Y:S05]  /*6c80*/  EXIT ;  /* 0x000000000000794d */ /* 0x000fea0003800000 */
.L_x_4854:
[----:B------:R-:W0:Y:S02]  /*6c90*/  I2F.F64.S16 R16, R16 ;  /* 0x0000001000107312 */ /* 0x000e240000101c00 */
[----:B0-----:R-:W-:Y:S01]  /*6ca0*/  STG.E.64 desc[UR36][R2.64], R16 ;  /* 0x0000001002007986 */ /* 0x001fe2000c101b24 */
[----:B------:R-:W-:Y:S05]  /*6cb0*/  EXIT ;  /* 0x000000000000794d */ /* 0x000fea0003800000 */
.L_x_4845:
        /* <DEDUP_REMOVED lines=10> */
.L_x_4858:
[----:B------:R-:W0:Y:S01]  /*6d60*/  I2F.F64.S16 R16, R16 ;  /* 0x0000001000107312 */ /* 0x000e220000101c00 */
[----:B------:R-:W-:-:S05]  /*6d70*/  CS2R R18, SRZ ;  /* 0x0000000000127805 */ /* 0x000fca000001ff00 */
[----:B0-----:R-:W-:Y:S01]  /*6d80*/  STG.E.128 desc[UR36][R2.64], R16 ;  /* 0x0000001002007986 */ /* 0x001fe2000c101d24 */
[----:B------:R-:W-:Y:S05]  /*6d90*/  EXIT ;  /* 0x000000000000794d */ /* 0x000fea0003800000 */
.L_x_4857:
        /* <DEDUP_REMOVED lines=21> */
.L_x_4862:
[----:B------:R-:W-:Y:S05]  /*6ef0*/  BSYNC B0 ;  /* 0x0000000000007941 */ /* 0x000fea0003800000 */
.L_x_4861:
[----:B------:R-:W-:-:S05]  /*6f00*/  LOP3.LUT R5, R0, R5, RZ, 0xfc, !PT ;  /* 0x0000000500057212 */ /* 0x000fca00078efcff */
[----:B------:R-:W-:Y:S01]  /*6f10*/  STG.E.U8 desc[UR36][R2.64], R5 ;  /* 0x0000000502007986 */ /* 0x000fe2000c101124 */
[----:B------:R-:W-:Y:S05]  /*6f20*/  EXIT ;  /* 0x000000000000794d */ /* 0x000fea0003800000 */
.L_x_4860:
        /* <DEDUP_REMOVED lines=13> */
.L_x_4864:
[----:B------:R-:W-:Y:S01]  /*7000*/  IMAD.MOV.U32 R0, RZ, RZ, 0x7f ;  /* 0x0000007fff007424 */ /* 0x000fe200078e00ff */
[----:B------:R-:W-:-:S04]  /*7010*/  ISETP.GT.U32.AND P0, PT, R4, 0x7f800000, PT ;  /* 0x7f8000000400780c */ /* 0x000fc80003f04070 */
[----:B------:R-:W-:-:S09]  /*7020*/  SEL R0, R0, 0x7c, P0 ;  /* 0x0000007c00007807 */ /* 0x000fd20000000000 */
.L_x_4865:
[----:B------:R-:W-:Y:S05]  /*7030*/  BSYNC B0 ;  /* 0x0000000000007941 */ /* 0x000fea0003800000 */
.L_x_4863:
[----:B------:R-:W-:-:S04]  /*7040*/  LOP3.LUT R4, R5, 0x80000000, RZ, 0xc0, !PT ;  /* 0x8000000005047812 */ /* 0x000fc800078ec0ff */
[----:B------:R-:W-:-:S04]  /*7050*/  SHF.R.U32.HI R5, RZ, 0x18, R4 ;  /* 0x00000018ff057819 */ /* 0x000fc80000011604 */
[----:B------:R-:W-:-:S05]  /*7060*/  LOP3.LUT R5, R0, R5, RZ, 0xfc, !PT ;  /* 0x0000000500057212 */ /* 0x000fca00078efcff */
[----:B------:R-:W-:Y:S01]  /*7070*/  STG.E.U8 desc[UR36][R2.64], R5 ;  /* 0x0000000502007986 */ /* 0x000fe2000c101124 */
[----:B------:R-:W-:Y:S05]  /*7080*/  EXIT ;  /* 0x000000000000794d */ /* 0x000fea0003800000 */
.L_x_4859:
[----:B------:R-:W0:Y:S02]  /*7090*/  I2F.S16 R0, R16 ;  /* 0x0000001000007306 */ /* 0x000e240000101400 */
[----:B0-----:R-:W-:-:S05]  /*70a0*/  F2FP.BF16.F32.PACK_AB R0, RZ, R0 ;  /* 0x00000000ff00723e */ /* 0x001fca00000010ff */
[----:B------:R-:W-:Y:S01]  /*70b0*/  STG.E.U16 desc[UR36][R2.64], R0 ;  /* 0x0000000002007986 */ /* 0x000fe2000c101524 */
[----:B------:R-:W-:Y:S05]  /*70c0*/  EXIT ;  /* 0x000000000000794d */ /* 0x000fea0003800000 */
.L_x_4856:
        /* <DEDUP_REMOVED lines=10> */
.L_x_4868:
        /* <DEDUP_REMOVED lines=17> */
.L_x_4871:
[----:B------:R-:W-:-:S04]  /*7280*/  LOP3.LUT R0, R7, 0x80000000, RZ, 0xc0, !PT ;  /* 0x8000000007007812 */ /* 0x000fc800078ec0ff */
[----:B------:R-:W-:-:S04]  /*7290*/  SHF.R.U32.HI R5, RZ, 0x18, R0 ;  /* 0x00000018ff057819 */ /* 0x000fc80000011600 */
[----:B------:R-:W-:-:S04]  /*72a0*/  LOP3.LUT R4, R4, R5, RZ, 0xfc, !PT ;  /* 0x0000000504047212 */ /* 0x000fc800078efcff */
[----:B------:R-:W-:-:S07]  /*72b0*/  PRMT R0, R4, 0x7610, R0 ;  /* 0x0000761004007816 */ /* 0x000fce0000000000 */
.L_x_4870:
[----:B------:R-:W-:Y:S05]  /*72c0*/  BSYNC B0 ;  /* 0x0000000000007941 */ /* 0x000fea0003800000 */
.L_x_4869:
[----:B------:R-:W-:Y:S01]  /*72d0*/  STG.E.U8 desc[UR36][R2.64], R0 ;  /* 0x0000000002007986 */ /* 0x000fe2000c101124 */
[----:B------:R-:W-:Y:S05]  /*72e0*/  EXIT ;  /* 0x000000000000794d */ /* 0x000fea0003800000 */
.L_x_4867:
        /* <DEDUP_REMOVED lines=17> */
.L_x_4874:
[----:B------:R-:W-:-:S04]  /*7400*/  LOP3.LUT R0, R7, 0x80000000, RZ, 0xc0, !PT ;  /* 0x8000000007007812 */ /* 0x000fc800078ec0ff */
[----:B------:R-:W-:-:S04]  /*7410*/  SHF.R.U32.HI R5, RZ, 0x18, R0 ;  /* 0x00000018ff057819 */ /* 0x000fc80000011600 */
[----:B------:R-:W-:-:S04]  /*7420*/  LOP3.LUT R4, R4, R5, RZ, 0xfc, !PT ;  /* 0x0000000504047212 */ /* 0x000fc800078efcff */
[----:B------:R-:W-:-:S07]  /*7430*/  PRMT R0, R4, 0x7610, R0 ;  /* 0x0000761004007816 */ /* 0x000fce0000000000 */
.L_x_4873:
[----:B------:R-:W-:Y:S05]  /*7440*/  BSYNC B0 ;  /* 0x0000000000007941 */ /* 0x000fea0003800000 */
.L_x_4872:
[----:B------:R-:W-:Y:S01]  /*7450*/  STG.E.U8 desc[UR36][R2.64], R0 ;  /* 0x0000000002007986 */ /* 0x000fe2000c101124 */
[----:B------:R-:W-:Y:S05]  /*7460*/  EXIT ;  /* 0x000000000000794d */ /* 0x000fea0003800000 */
.L_x_4866:
        /* <DEDUP_REMOVED lines=22> */
.L_x_4849:
        /* <DEDUP_REMOVED lines=16> */
.L_x_4877:
[----:B------:R-:W-:Y:S05]  /*76d0*/  EXIT ;  /* 0x000000000000794d */ /* 0x000fea0003800000 */
.L_x_4876:
[----:B------:R-:W-:-:S05]  /*76e0*/  IMAD.MOV.U32 R17, RZ, RZ, RZ ;  /* 0x000000ffff117224 */ /* 0x000fca00078e00ff */
[----:B------:R-:W-:Y:S01]  /*76f0*/  STG.E.64 desc[UR36][R2.64], R16 ;  /* 0x0000001002007986 */ /* 0x000fe2000c101b24 */
[----:B------:R-:W-:Y:S05]  /*7700*/  EXIT ;  /* 0x000000000000794d */ /* 0x000fea0003800000 */
.L_x_4875:
[----:B------:R-:W-:Y:S01]  /*7710*/  STG.E desc[UR36][R2.64], R16 ;  /* 0x0000001002007986 */ /* 0x000fe2000c101924 */
[----:B------:R-:W-:Y:S05]  /*7720*/  EXIT ;  /* 0x000000000000794d */ /* 0x000fea0003800000 */
.L_x_4878:
        /* <DEDUP_REMOVED lines=13> */
.L_x_43792:


//--------------------- .text._ZN2at6native18elementwise_kernelILi128ELi4EZNS0_22gpu_kernel_impl_nocastINS0_13AUnaryFunctorIffbZZZNS0_23logical_xor_kernel_cudaERNS_14TensorIteratorEENKUlvE0_clEvENKUlvE5_clEvEUlffE_EEEEvRNS_18TensorIteratorBaseERKT_EUliE_EEviT1_ --------------------------
	.section	.text._ZN2at6native18elementwise_kernelILi128ELi4EZNS0_22gpu_kernel_impl_nocastINS0_13AUnaryFunctorIffbZZZNS0_23logical_xor_kernel_cudaERNS_14TensorIteratorEENKUlvE0_clEvENKUlvE5_clEvEUlffE_EEEEvRNS_18TensorIteratorBaseERKT_EUliE_EEviT1_,"ax",@progbits
	.align	128
        .global         _ZN2at6native18elementwise_kernelILi128ELi4EZNS0_22gpu_kernel_impl_nocastINS0_13AUnaryFunctorIffbZZZNS0_23logical_xor_kernel_cudaERNS_14TensorIteratorEENKUlvE0_clEvENKUlvE5_clEvEUlffE_EEEEvRNS_18TensorIteratorBaseERKT_EUliE_EEviT1_
        .type           _ZN2at6native18elementwise_kernelILi128ELi4EZNS0_22gpu_kernel_impl_nocastINS0_13AUnaryFunctorIffbZZZNS0_23logical_xor_kernel_cudaERNS_14TensorIteratorEENKUlvE0_clEvENKUlvE5_clEvEUlffE_EEEEvRNS_18TensorIteratorBaseERKT_EUliE_EEviT1_,@function
        .size           _ZN2at6native18elementwise_kernelILi128ELi4EZNS0_22gpu_kernel_impl_nocastINS0_13AUnaryFunctorIffbZZZNS0_23logical_xor_kernel_cudaERNS_14TensorIteratorEENKUlvE0_clEvENKUlvE5_clEvEUlffE_EEEEvRNS_18TensorIteratorBaseERKT_EUliE_EEviT1_,(.L_x_43793 - _ZN2at6native18elementwise_kernelILi128ELi4EZNS0_22gpu_kernel_impl_nocastINS0_13AUnaryFunctorIffbZZZNS0_23logical_xor_kernel_cudaERNS_14TensorIteratorEENKUlvE0_clEvENKUlvE5_clEvEUlffE_EEEEvRNS_18TensorIteratorBaseERKT_EUliE_EEviT1_)
        .other          _ZN2at6native18elementwise_kernelILi128ELi4EZNS0_22gpu_kernel_impl_nocastINS0_13AUnaryFunctorIffbZZZNS0_23logical_xor_kernel_cudaERNS_14TensorIteratorEENKUlvE0_clEvENKUlvE5_clEvEUlffE_EEEEvRNS_18TensorIteratorBaseERKT_EUliE_EEviT1_,@"STO_CUDA_ENTRY STV_DEFAULT"
_ZN2at6native18elementwise_kernelILi128ELi4EZNS0_22gpu_kernel_impl_nocastINS0_13AUnaryFunctorIffbZZZNS0_23logical_xor_kernel_cudaERNS_14TensorIteratorEENKUlvE0_clEvENKUlvE5_clEvEUlffE_EEEEvRNS_18TensorIteratorBaseERKT_EUliE_EEviT1_:
.text._ZN2at6native18elementwise_kernelILi128ELi4EZNS0_22gpu_kernel_impl_nocastINS0_13AUnaryFunctorIffbZZZNS0_23logical_xor_kernel_cudaERNS_14TensorIteratorEENKUlvE0_clEvENKUlvE5_clEvEUlffE_EEEEvRNS_18TensorIteratorBaseERKT_EUliE_EEviT1_:
        /* <DEDUP_REMOVED lines=295> */
[----:B------:R-:W-:-:S03]  /*1270*/  SHF.R.U32.HI R9, RZ, UR7, R8 ;  /* 0x00000007ff097c19 */ /* 0x000fc60008011608 */
        /* <DEDUP_REMOVED lines=15> */
.L_x_4881:
[----:B------:R-:W-:Y:S01]  /*1370*/  ULDC.64 UR8, c[0x0][0x418] ;  /* 0x0001060000087ab9 */ /* 0x000fe20000000a00 */
[----:B------:R-:W-:Y:S01]  /*1380*/  ULDC UR7, c[0x0][0x424] ;  /* 0x0001090000077ab9 */ /* 0x000fe20000000800 */
[----:B------:R-:W-:-:S04]  /*1390*/  IADD3 R4, P0, R2, UR8, RZ ;  /* 0x0000000802047c10 */ /* 0x000fc8000ff1e0ff */
[----:B------:R-:W-:Y:S01]  /*13a0*/  IADD3.X R5, RZ, UR9, RZ, P0, !PT ;  /* 0x00000009ff057c10 */ /* 0x000fe200087fe4ff */
[----:B------:R-:W-:-:S04]  /*13b0*/  ULDC.64 UR8, c[0x0][0x410] ;  /* 0x0001040000087ab9 */ /* 0x000fc80000000a00 */
[----:B------:R-:W2:Y:S01]  /*13c0*/  LDG.E R4, desc[UR4][R4.64] ;  /* 0x0000000404047981 */ /* 0x000ea2000c1e1900 */
[----:B------:R-:W-:Y:S02]  /*13d0*/  FSETP.NEU.FTZ.AND P1, PT, RZ, UR7, PT ;  /* 0x00000007ff007c0b */ /* 0x000fe4000bf3d000 */
[----:B------:R-:W-:Y:S02]  /*13e0*/  IADD3 R2, P2, R3, UR8, RZ ;  /* 0x0000000803027c10 */ /* 0x000fe4000ff5e0ff */
[----:B------:R-:W-:Y:S02]  /*13f0*/  IADD3 R0, R0, 0x80, RZ ;  /* 0x0000008000007810 */ /* 0x000fe40007ffe0ff */
[----:B------:R-:W-:Y:S02]  /*1400*/  IADD3.X R3, RZ, UR9, RZ, P2, !PT ;  /* 0x00000009ff037c10 */ /* 0x000fe400097fe4ff */
[----:B--2---:R-:W-:-:S04]  /*1410*/  FSETP.NEU.FTZ.AND P0, PT, R4, RZ, PT ;  /* 0x000000ff0400720b */ /* 0x004fc80003f1d000 */
[----:B------:R-:W-:-:S04]  /*1420*/  PLOP3.LUT P0, PT, P0, P1, PT, 0x28, 0x0 ;  /* 0x000000000000781c */ /* 0x000fc80000702570 */
[----:B------:R-:W-:-:S05]  /*1430*/  SEL R7, RZ, 0x1, !P0 ;  /* 0x00000001ff077807 */ /* 0x000fca0004000000 */
[----:B------:R0:W-:Y:S04]  /*1440*/  STG.E.U8 desc[UR4][R2.64], R7 ;  /* 0x0000000702007986 */ /* 0x0001e8000c101104 */
.L_x_4880:
[----:B------:R-:W-:Y:S05]  /*1450*/  BSYNC B0 ;  /* 0x0000000000007941 */ /* 0x000fea0003800000 */
.L_x_4879:
        /* <DEDUP_REMOVED lines=8> */
[----:B------:R-:W-:Y:S01]  /*14e0*/  IMAD.MOV.U32 R3, RZ, RZ, R0 ;  /* 0x000000ffff037224 */ /* 0x000fe200078e0000 */
        /* <DEDUP_REMOVED lines=296> */
.L_x_4884:
[----:B------:R-:W-:Y:S01]  /*2770*/  ULDC.64 UR8, c[0x0][0x418] ;  /* 0x0001060000087ab9 */ /* 0x000fe20000000a00 */
[----:B------:R-:W-:Y:S01]  /*2780*/  ULDC UR7, c[0x0][0x424] ;  /* 0x0001090000077ab9 */ /* 0x000fe20000000800 */
[----:B------:R-:W-:-:S04]  /*2790*/  IADD3 R4, P0, R2, UR8, RZ ;  /* 0x0000000802047c10 */ /* 0x000fc8000ff1e0ff */
[----:B------:R-:W-:Y:S01]  /*27a0*/  IADD3.X R5, RZ, UR9, RZ, P0, !PT ;  /* 0x00000009ff057c10 */ /* 0x000fe200087fe4ff */
[----:B------:R-:W-:-:S04]  /*27b0*/  ULDC.64 UR8, c[0x0][0x410] ;  /* 0x0001040000087ab9 */ /* 0x000fc80000000a00 */
[----:B------:R-:W2:Y:S01]  /*27c0*/  LDG.E R4, desc[UR4][R4.64] ;  /* 0x0000000404047981 */ /* 0x000ea2000c1e1900 */
[----:B------:R-:W-:Y:S01]  /*27d0*/  FSETP.NEU.FTZ.AND P2, PT, RZ, UR7, PT ;  /* 0x00000007ff007c0b */ /* 0x000fe2000bf5d000 */
[----:B------:R-:W-:Y:S01]  /*27e0*/  VIADD R0, R0, 0x80 ;  /* 0x0000008000007836 */ /* 0x000fe20000000000 */
[----:B------:R-:W-:-:S04]  /*27f0*/  IADD3 R2, P1, R3, UR8, RZ ;  /* 0x0000000803027c10 */ /* 0x000fc8000ff3e0ff */
[----:B------:R-:W-:Y:S02]  /*2800*/  IADD3.X R3, RZ, UR9, RZ, P1, !PT ;  /* 0x00000009ff037c10 */ /* 0x000fe40008ffe4ff */
[----:B--2---:R-:W-:-:S04]  /*2810*/  FSETP.NEU.FTZ.AND P0, PT, R4, RZ, PT ;  /* 0x000000ff0400720b */ /* 0x004fc80003f1d000 */
[----:B------:R-:W-:-:S04]  /*2820*/  PLOP3.LUT P0, PT, P0, P2, PT, 0x28, 0x0 ;  /* 0x000000000000781c */ /* 0x000fc80000704570 */
        /* <DEDUP_REMOVED lines=306> */
.L_x_4885:
        /* <DEDUP_REMOVED lines=12> */
[----:B------:R-:W-:-:S05]  /*3c10*/  SEL R7, RZ, 0x1, !P0 ;  /* 0x00000001ff077807 */ /* 0x000fca0004000000 */
[----:B------:R2:W-:Y:S04]  /*3c20*/  STG.E.U8 desc[UR4][R2.64], R7 ;  /* 0x0000000702007986 */ /* 0x0005e8000c101104 */
.L_x_4883:
[----:B------:R-:W-:Y:S05]  /*3c30*/  BSYNC B0 ;  /* 0x0000000000007941 */ /* 0x000fea0003800000 */
.L_x_4882:
        /* <DEDUP_REMOVED lines=290> */
[----:B------:R-:W-:Y:S01]  /*4e60*/  @P0 MOV R6, RZ ;  /* 0x000000ff00060202 */ /* 0x000fe20000000f00 */
[----:B------:R-:W-:Y:S01]  /*4e70*/  ULDC.64 UR6, c[0x0][0x400] ;  /* 0x0001000000067ab9 */ /* 0x000fe20000000a00 */
[----:B------:R-:W-:-:S05]  /*4e80*/  IADD3 R4, -R7, RZ, RZ ;  /* 0x000000ff07047210 */ /* 0x000fca0007ffe1ff */
[----:B------:R-:W1:Y:S01]  /*4e90*/  @P0 LDC R11, c[0x0][0x33c] ;  /* 0x0000cf00ff0b0b82 */ /* 0x000e620000000800 */
[----:B------:R-:W-:-:S04]  /*4ea0*/  IMAD R4, R4, UR8, R5 ;  /* 0x0000000804047c24 */ /* 0x000fc8000f8e0205 */
        /* <DEDUP_REMOVED lines=9> */
.L_x_4886:
[----:B------:R-:W-:Y:S02]  /*4f40*/  ULDC.64 UR6, c[0x0][0x418] ;  /* 0x0001060000067ab9 */ /* 0x000fe40000000a00 */
[----:B------:R-:W-:Y:S01]  /*4f50*/  IADD3 R4, P0, R2, UR6, RZ ;  /* 0x0000000602047c10 */ /* 0x000fe2000ff1e0ff */
[----:B------:R-:W-:-:S03]  /*4f60*/  ULDC UR6, c[0x0][0x424] ;  /* 0x0001090000067ab9 */ /* 0x000fc60000000800 */
[----:B------:R-:W-:-:S05]  /*4f70*/  IADD3.X R5, RZ, UR7, RZ, P0, !PT ;  /* 0x00000007ff057c10 */ /* 0x000fca00087fe4ff */
[----:B------:R-:W2:Y:S01]  /*4f80*/  LDG.E R4, desc[UR4][R4.64] ;  /* 0x0000000404047981 */ /* 0x000ea2000c1e1900 */
[----:B------:R-:W-:Y:S01]  /*4f90*/  FSETP.NEU.FTZ.AND P2, PT, RZ, UR6, PT ;  /* 0x00000006ff007c0b */ /* 0x000fe2000bf5d000 */
[----:B------:R-:W-:Y:S02]  /*4fa0*/  ULDC.64 UR6, c[0x0][0x410] ;  /* 0x0001040000067ab9 */ /* 0x000fe40000000a00 */
[----:B------:R-:W-:-:S04]  /*4fb0*/  IADD3 R2, P1, R3, UR6, RZ ;  /* 0x0000000603027c10 */ /* 0x000fc8000ff3e0ff */
[----:B------:R-:W-:Y:S02]  /*4fc0*/  IADD3.X R3, RZ, UR7, RZ, P1, !PT ;  /* 0x00000007ff037c10 */ /* 0x000fe40008ffe4ff */
[----:B--2---:R-:W-:-:S04]  /*4fd0*/  FSETP.NEU.FTZ.AND P0, PT, R4, RZ, PT ;  /* 0x000000ff0400720b */ /* 0x004fc80003f1d000 */
[----:B------:R-:W-:-:S04]  /*4fe0*/  PLOP3.LUT P0, PT, P0, P2, PT, 0x28, 0x0 ;  /* 0x000000000000781c */ /* 0x000fc80000704570 */
[----:B------:R-:W-:-:S05]  /*4ff0*/  SEL R7, RZ, 0x1, !P0 ;  /* 0x00000001ff077807 */ /* 0x000fca0004000000 */
[----:B------:R-:W-:Y:S01]  /*5000*/  STG.E.U8 desc[UR4][R2.64], R7 ;  /* 0x0000000702007986 */ /* 0x000fe2000c101104 */
[----:B------:R-:W-:Y:S05]  /*5010*/  EXIT ;  /* 0x000000000000794d */ /* 0x000fea0003800000 */
.L_x_4887:
        /* <DEDUP_REMOVED lines=14> */
.L_x_43793:


//--------------------- .text._ZN2at6native27unrolled_elementwise_kernelINS0_13AUnaryFunctorIffbZZZNS0_23logical_xor_kernel_cudaERNS_14TensorIteratorEENKUlvE0_clEvENKUlvE5_clEvEUlffE_EESt5arrayIPcLm2EELi4E23TrivialOffsetCalculatorILi1EjESD_NS0_6memory15LoadWithoutCastENSE_16StoreWithoutCastEEEviT_T0_T2_T3_T4_T5_ --------------------------
	.section	.text._ZN2at6native27unrolled_elementwise_kernelINS0_13AUnaryFunctorIffbZZZNS0_23logical_xor_kernel_cudaERNS_14TensorIteratorEENKUlvE0_clEvENKUlvE5_clEvEUlffE_EESt5arrayIPcLm2EELi4E23TrivialOffsetCalculatorILi1EjESD_NS0_6memory15LoadWithoutCastENSE_16StoreWithoutCastEEEviT_T0_T2_T3_T4_T5_,"ax",@progbits
	.align	128
        .global         _ZN2at6native27unrolled_elementwise_kernelINS0_13AUnaryFunctorIffbZZZNS0_23logical_xor_kernel_cudaERNS_14TensorIteratorEENKUlvE0_clEvENKUlvE5_clEvEUlffE_EESt5arrayIPcLm2EELi4E23TrivialOffsetCalculatorILi1EjESD_NS0_6memory15LoadWithoutCastENSE_16StoreWithoutCastEEEviT_T0_T2_T3_T4_T5_
        .type           _ZN2at6native27unrolled_elementwise_kernelINS0_13AUnaryFunctorIffbZZZNS0_23logical_xor_kernel_cudaERNS_14TensorIteratorEENKUlvE0_clEvENKUlvE5_clEvEUlffE_EESt5arrayIPcLm2EELi4E23TrivialOffsetCalculatorILi1EjESD_NS0_6memory15LoadWithoutCastENSE_16StoreWithoutCastEEEviT_T0_T2_T3_T4_T5_,@function
        .size           _ZN2at6native27unrolled_elementwise_kernelINS0_13AUnaryFunctorIffbZZZNS0_23logical_xor_kernel_cudaERNS_14TensorIteratorEENKUlvE0_clEvENKUlvE5_clEvEUlffE_EESt5arrayIPcLm2EELi4E23TrivialOffsetCalculatorILi1EjESD_NS0_6memory15LoadWithoutCastENSE_16StoreWithoutCastEEEviT_T0_T2_T3_T4_T5_,(.L_x_43794 - _ZN2at6native27unrolled_elementwise_kernelINS0_13AUnaryFunctorIffbZZZNS0_23logical_xor_kernel_cudaERNS_14TensorIteratorEENKUlvE0_clEvENKUlvE5_clEvEUlffE_EESt5arrayIPcLm2EELi4E23TrivialOffsetCalculatorILi1EjESD_NS0_6memory15LoadWithoutCastENSE_16StoreWithoutCastEEEviT_T0_T2_T3_T4_T5_)
        .other          _ZN2at6native27unrolled_elementwise_kernelINS0_13AUnaryFunctorIffbZZZNS0_23logical_xor_kernel_cudaERNS_14TensorIteratorEENKUlvE0_clEvENKUlvE5_clEvEUlffE_EESt5arrayIPcLm2EELi4E23TrivialOffsetCalculatorILi1EjESD_NS0_6memory15LoadWithoutCastENSE_16StoreWithoutCastEEEviT_T0_T2_T3_T4_T5_,@"STO_CUDA_ENTRY STV_DEFAULT"
_ZN2at6native27unrolled_elementwise_kernelINS0_13AUnaryFunctorIffbZZZNS0_23logical_xor_kernel_cudaERNS_14TensorIteratorEENKUlvE0_clEvENKUlvE5_clEvEUlffE_EESt5arrayIPcLm2EELi4E23TrivialOffsetCalculatorILi1EjESD_NS0_6memory15LoadWithoutCastENSE_16StoreWithoutCastEEEviT_T0_T2_T3_T4_T5_:
.text._ZN2at6native27unrolled_elementwise_kernelINS0_13AUnaryFunctorIffbZZZNS0_23logical_xor_kernel_cudaERNS_14TensorIteratorEENKUlvE0_clEvENKUlvE5_clEvEUlffE_EESt5arrayIPcLm2EELi4E23TrivialOffsetCalculatorILi1EjESD_NS0_6memory15LoadWithoutCastENSE_16StoreWithoutCastEEEviT_T0_T2_T3_T4_T5_:
[----:B------:R-:W-:Y:S01]  /*0000*/  LDC R1, c[0x0][0x28] ;  /* 0x00000a00ff017b82 */ /* 0x000fe20000000800 */
[----:B------:R-:W0:Y:S07]  /*0010*/  S2R R0, SR_CTAID.X ;  /* 0x0000000000007919 */ /* 0x000e2e0000002500 */
[----:B------:R-:W0:Y:S01]  /*0020*/  LDC R5, c[0x0][0x210] ;  /* 0x00008400ff057b82 */ /* 0x000e220000000800 */
[----:B------:R-:W-:Y:S01]  /*0030*/  IMAD.MOV.U32 R17, RZ, RZ, RZ ;  /* 0x000000ffff117224 */ /* 0x000fe200078e00ff */
[----:B------:R-:W-:Y:S01]  /*0040*/  ULDC.64 UR4, c[0x0][0x208] ;  /* 0x0000820000047ab9 */ /* 0x000fe20000000a00 */
[----:B------:R-:W1:Y:S01]  /*0050*/  S2R R3, SR_TID.X ;  /* 0x0000000000037919 */ /* 0x000e620000002100 */
[----:B------:R-:W-:Y:S01]  /*0060*/  IMAD.MOV.U32 R12, RZ, RZ, RZ ;  /* 0x000000ffff0c7224 */ /* 0x000fe200078e00ff */
[----:B------:R-:W-:Y:S01]  /*0070*/  ULDC UR6, c[0x0][0x218] ;  /* 0x0000860000067ab9 */ /* 0x000fe20000000800 */
        /* <DEDUP_REMOVED lines=11> */
[----:B------:R-:W-:Y:S01]  /*0130*/  ISETP.GE.AND P2, PT, R13, R2, PT ;  /* 0x000000020d00720c */ /* 0x000fe20003f46270 */
[----:B0-----:R-:W-:-:S05]  /*0140*/  @!P4 IMAD.WIDE.U32 R4, R11, 0x4, R4 ;  /* 0x000000040b04c825 */ /* 0x001fca00078e0004 */
[----:B------:R0:W2:Y:S07]  /*0150*/  @!P4 LDG.E R17, desc[UR4][R4.64] ;  /* 0x000000040411c981 */ /* 0x0000ae000c1e1900 */
[----:B------:R-:W3:Y:S01]  /*0160*/  @!P2 LDC.64 R8, c[0x0][0x228] ;  /* 0x00008a00ff08ab82 */ /* 0x000ee20000000a00 */
[----:B------:R-:W-:Y:S01]  /*0170*/  @!P2 LEA R11, R0, R13, 0x9 ;  /* 0x0000000d000ba211 */ /* 0x000fe200078e48ff */
[----:B------:R-:W-:Y:S02]  /*0180*/  IMAD.MOV.U32 R14, RZ, RZ, RZ ;  /* 0x000000ffff0e7224 */ /* 0x000fe400078e00ff */
[----:B------:R-:W-:-:S02]  /*0190*/  @!P2 VIADD R13, R13, 0x80 ;  /* 0x000000800d0da836 */ /* 0x000fc40000000000 */
[----:B-1----:R-:W-:Y:S02]  /*01a0*/  @!P0 IMAD.WIDE.U32 R6, R15, 0x4, R6 ;  /* 0x000000040f068825 */ /* 0x002fe400078e0006 */
[----:B0-----:R-:W0:Y:S03]  /*01b0*/  @!P4 LDC.64 R4, c[0x0][0x220] ;  /* 0x00008800ff04cb82 */ /* 0x001e260000000a00 */
[----:B------:R1:W4:Y:S01]  /*01c0*/  @!P0 LDG.E R12, desc[UR4][R6.64] ;  /* 0x00000004060c8981 */ /* 0x000322000c1e1900 */
[----:B---3--:R-:W-:-:S05]  /*01d0*/  @!P2 IMAD.WIDE.U32 R10, R11, 0x4, R8 ;  /* 0x000000040b0aa825 */ /* 0x008fca00078e0008 */
[----:B------:R-:W3:Y:S01]  /*01e0*/  @!P2 LDG.E R14, desc[UR4][R10.64] ;  /* 0x000000040a0ea981 */ /* 0x000ee2000c1e1900 */
[----:B------:R-:W-:-:S13]  /*01f0*/  ISETP.GE.AND P1, PT, R13, R2, PT ;  /* 0x000000020d00720c */ /* 0x000fda0003f26270 */
[----:B------:R-:W1:Y:S01]  /*0200*/  @!P1 LDC.64 R8, c[0x0][0x228] ;  /* 0x00008a00ff089b82 */ /* 0x000e620000000a00 */
[----:B------:R-:W-:Y:S01]  /*0210*/  @!P1 IMAD R13, R0, 0x200, R13 ;  /* 0x00000200000d9824 */ /* 0x000fe200078e020d */
[----:B------:R-:W-:-:S03]  /*0220*/  FSETP.NEU.FTZ.AND P0, PT, RZ, UR6, PT ;  /* 0x00000006ff007c0b */ /* 0x000fc6000bf1d000 */
[----:B-1----:R-:W-:-:S04]  /*0230*/  @!P1 IMAD.WIDE.U32 R8, R13, 0x4, R8 ;  /* 0x000000040d089825 */ /* 0x002fc800078e0008 */
[----:B------:R-:W-:Y:S02]  /*0240*/  @!P4 IMAD R13, R0, 0x200, R3 ;  /* 0x00000200000dc824 */ /* 0x000fe400078e0203 */
[----:B------:R1:W5:Y:S03]  /*0250*/  @!P1 LDG.E R8, desc[UR4][R8.64] ;  /* 0x0000000408089981 */ /* 0x000366000c1e1900 */
[----:B0-----:R-:W-:-:S05]  /*0260*/  @!P4 IADD3 R4, P5, R13, R4, RZ ;  /* 0x000000040d04c210 */ /* 0x001fca0007fbe0ff */
[----:B------:R-:W-:Y:S01]  /*0270*/  @!P4 IMAD.X R5, RZ, RZ, R5, P5 ;  /* 0x000000ffff05c224 */ /* 0x000fe200028e0605 */
[----:B------:R-:W-:-:S04]  /*0280*/  @!P4 MOV R3, R16 ;  /* 0x000000100003c202 */ /* 0x000fc80000000f00 */
[----:B------:R-:W-:Y:S01]  /*0290*/  ISETP.GE.AND P5, PT, R3, R2, PT ;  /* 0x000000020300720c */ /* 0x000fe20003fa6270 */
[----:B------:R-:W-:Y:S01]  /*02a0*/  BSSY B0, `(.L_x_4888) ;  /* 0x0000018000007945 */ /* 0x000fe20003800000 */
[----:B--2---:R-:W-:-:S04]  /*02b0*/  FSETP.NEU.FTZ.AND P2, PT, R17, RZ, PT ;  /* 0x000000ff1100720b */ /* 0x004fc80003f5d000 */
[----:B------:R-:W-:-:S04]  /*02c0*/  PLOP3.LUT P6, PT, P0, P2, PT, 0x28, 0x0 ;  /* 0x000000000000781c */ /* 0x000fc800007c4570 */
[----:B------:R-:W-:-:S05]  /*02d0*/  @!P4 SEL R7, RZ, 0x1, !P6 ;  /* 0x00000001ff07c807 */ /* 0x000fca0007000000 */
[----:B------:R0:W-:Y:S01]  /*02e0*/  @!P4 STG.E.U8 desc[UR4][R4.64], R7 ;  /* 0x000000070400c986 */ /* 0x0001e2000c101104 */
[----:B----4-:R-:W-:-:S04]  /*02f0*/  FSETP.NEU.FTZ.AND P3, PT, R12, RZ, PT ;  /* 0x000000ff0c00720b */ /* 0x010fc80003f7d000 */
[----:B------:R-:W-:-:S04]  /*0300*/  PLOP3.LUT P3, PT, P0, P3, PT, 0x28, 0x0 ;  /* 0x000000000000781c */ /* 0x000fc80000766570 */
[----:B-1----:R-:W-:Y:S02]  /*0310*/  SEL R9, RZ, 0x1, !P3 ;  /* 0x00000001ff097807 */ /* 0x002fe40005800000 */
[----:B---3--:R-:W-:-:S04]  /*0320*/  FSETP.NEU.FTZ.AND P2, PT, R14, RZ, PT ;  /* 0x000000ff0e00720b */ /* 0x008fc80003f5d000 */
[----:B------:R-:W-:-:S04]  /*0330*/  PLOP3.LUT P2, PT, P0, P2, PT, 0x28, 0x0 ;  /* 0x000000000000781c */ /* 0x000fc80000744570 */
        /* <DEDUP_REMOVED lines=11> */
[----:B------:R-:W-:-:S04]  /*03f0*/  @!P3 IADD3 R6, P4, R6, UR6, RZ ;  /* 0x000000060606bc10 */ /* 0x000fc8000ff9e0ff */
[----:B------:R-:W-:-:S05]  /*0400*/  @!P3 IADD3.X R7, RZ, UR7, RZ, P4, !PT ;  /* 0x00000007ff07bc10 */ /* 0x000fca000a7fe4ff */
[----:B------:R0:W-:Y:S04]  /*0410*/  @!P3 STG.E.U8 desc[UR4][R6.64], R11 ;  /* 0x0000000b0600b986 */ /* 0x0001e8000c101104 */
.L_x_4889:
[----:B------:R-:W-:Y:S05]  /*0420*/  BSYNC B0 ;  /* 0x0000000000007941 */ /* 0x000fea0003800000 */
.L_x_4888:
[----:B------:R-:W-:-:S13]  /*0430*/  ISETP.GE.AND P2, PT, R3, R2, PT ;  /* 0x000000020300720c */ /* 0x000fda0003f46270 */
[----:B------:R-:W-:Y:S05]  /*0440*/  @P2 EXIT ;  /* 0x000000000000294d */ /* 0x000fea0003800000 */
[----:B------:R-:W-:Y:S01]  /*0450*/  IMAD R3, R0, 0x200, R3 ;  /* 0x0000020000037824 */ /* 0x000fe200078e0203 */
[----:B-----5:R-:W-:Y:S01]  /*0460*/  FSETP.NEU.AND P1, PT, R8, RZ, !P1 ;  /* 0x000000ff0800720b */ /* 0x020fe20004f2d000 */
[----:B------:R-:W-:-:S03]  /*0470*/  ULDC.64 UR6, c[0x0][0x220] ;  /* 0x0000880000067ab9 */ /* 0x000fc60000000a00 */
[----:B------:R-:W-:Y:S02]  /*0480*/  IADD3 R2, P2, R3, UR6, RZ ;  /* 0x0000000603027c10 */ /* 0x000fe4000ff5e0ff */
[----:B------:R-:W-:-:S03]  /*0490*/  PLOP3.LUT P1, PT, P0, P1, PT, 0x28, 0x0 ;  /* 0x000000000000781c */ /* 0x000fc60000722570 */
[----:B------:R-:W-:Y:S01]  /*04a0*/  IMAD.X R3, RZ, RZ, UR7, P2 ;  /* 0x00000007ff037e24 */ /* 0x000fe200090e06ff */
[----:B0-----:R-:W-:-:S05]  /*04b0*/  SEL R5, RZ, 0x1, !P1 ;  /* 0x00000001ff057807 */ /* 0x001fca0004800000 */
[----:B------:R-:W-:Y:S01]  /*04c0*/  STG.E.U8 desc[UR4][R2.64], R5 ;  /* 0x0000000502007986 */ /* 0x000fe2000c101104 */
[----:B------:R-:W-:Y:S05]  /*04d0*/  EXIT ;  /* 0x000000000000794d */ /* 0x000fea0003800000 */
.L_x_4890:
        /* <DEDUP_REMOVED lines=10> */
.L_x_43794:


//--------------------- .text._ZN2at6native29vectorized_elementwise_kernelILi2ENS0_13AUnaryFunctorIffbZZZNS0_23logical_xor_kernel_cudaERNS_14TensorIteratorEENKUlvE0_clEvENKUlvE5_clEvEUlffE_EESt5arrayIPcLm2EEEEviT0_T1_ --------------------------
	.section	.text._ZN2at6native29vectorized_elementwise_kernelILi2ENS0_13AUnaryFunctorIffbZZZNS0_23logical_xor_kernel_cudaERNS_14TensorIteratorEENKUlvE0_clEvENKUlvE5_clEvEUlffE_EESt5arrayIPcLm2EEEEviT0_T1_,"ax",@progbits
	.align	128
        .global         _ZN2at6native29vectorized_elementwise_kernelILi2ENS0_13AUnaryFunctorIffbZZZNS0_23logical_xor_kernel_cudaERNS_14TensorIteratorEENKUlvE0_clEvENKUlvE5_clEvEUlffE_EESt5arrayIPcLm2EEEEviT0_T1_
        .type           _ZN2at6native29vectorized_elementwise_kernelILi2ENS0_13AUnaryFunctorIffbZZZNS0_23logical_xor_kernel_cudaERNS_14TensorIteratorEENKUlvE0_clEvENKUlvE5_clEvEUlffE_EESt5arrayIPcLm2EEEEviT0_T1_,@function
        .size           _ZN2at6native29vectorized_elementwise_kernelILi2ENS0_13AUnaryFunctorIffbZZZNS0_23logical_xor_kernel_cudaERNS_14TensorIteratorEENKUlvE0_clEvENKUlvE5_clEvEUlffE_EESt5arrayIPcLm2EEEEviT0_T1_,(.L_x_43795 - _ZN2at6native29vectorized_elementwise_kernelILi2ENS0_13AUnaryFunctorIffbZZZNS0_23logical_xor_kernel_cudaERNS_14TensorIteratorEENKUlvE0_clEvENKUlvE5_clEvEUlffE_EESt5arrayIPcLm2EEEEviT0_T1_)
        .other          _ZN2at6native29vectorized_elementwise_kernelILi2ENS0_13AUnaryFunctorIffbZZZNS0_23logical_xor_kernel_cudaERNS_14TensorIteratorEENKUlvE0_clEvENKUlvE5_clEvEUlffE_EESt5arrayIPcLm2EEEEviT0_T1_,@"STO_CUDA_ENTRY STV_DEFAULT"
_ZN2at6native29vectorized_elementwise_kernelILi2ENS0_13AUnaryFunctorIffbZZZNS0_23logical_xor_kernel_cudaERNS_14TensorIteratorEENKUlvE0_clEvENKUlvE5_clEvEUlffE_EESt5arrayIPcLm2EEEEviT0_T1_:
.text._ZN2at6native29vectorized_elementwise_kernelILi2ENS0_13AUnaryFunctorIffbZZZNS0_23logical_xor_kernel_cudaERNS_14TensorIteratorEENKUlvE0_clEvENKUlvE5_clEvEUlffE_EESt5arrayIPcLm2EEEEviT0_T1_:
        /* <DEDUP_REMOVED lines=14> */
[----:B------:R-:W3:Y:S04]  /*00e0*/  LDG.E.64 R6, desc[UR4][R4.64+0x400] ;  /* 0x0004000404067981 */ /* 0x000ee8000c1e1b00 */
[----:B------:R-:W4:Y:S04]  /*00f0*/  LDG.E.64 R8, desc[UR4][R4.64+0x800] ;  /* 0x0008000404087981 */ /* 0x000f28000c1e1b00 */
[----:B------:R0:W5:Y:S01]  /*0100*/  LDG.E.64 R10, desc[UR4][R4.64+0xc00] ;  /* 0x000c0004040a7981 */ /* 0x000162000c1e1b00 */
[----:B------:R-:W-:Y:S01]  /*0110*/  IADD3 R2, P0, R17, UR6, RZ ;  /* 0x0000000611027c10 */ /* 0x000fe2000ff1e0ff */
[----:B------:R-:W-:-:S02]  /*0120*/  ULDC UR6, c[0x0][0x218] ;  /* 0x0000860000067ab9 */ /* 0x000fc40000000800 */
[----:B------:R-:W-:Y:S02]  /*0130*/  FSETP.NEU.FTZ.AND P4, PT, RZ, UR6, PT ;  /* 0x00000006ff007c0b */ /* 0x000fe4000bf9d000 */
[----:B------:R-:W-:Y:S02]  /*0140*/  IMAD.X R3, RZ, RZ, UR7, P0 ;  /* 0x00000007ff037e24 */ /* 0x000fe400080e06ff */
[----:B------:R-:W-:Y:S01]  /*0150*/  IMAD.WIDE R2, R13, 0x2, R2 ;  /* 0x000000020d027825 */ /* 0x000fe200078e0202 */
[----:B--2---:R-:W-:Y:S02]  /*0160*/  FSETP.NEU.FTZ.AND P2, PT, R14, RZ, PT ;  /* 0x000000ff0e00720b */ /* 0x004fe40003f5d000 */
[----:B------:R-:W-:Y:S02]  /*0170*/  FSETP.NEU.FTZ.AND P1, PT, R15, RZ, PT ;  /* 0x000000ff0f00720b */ /* 0x000fe40003f3d000 */
[----:B------:R-:W-:Y:S02]  /*0180*/  PLOP3.LUT P2, PT, P4, P2, PT, 0x28, 0x0 ;  /* 0x000000000000781c */ /* 0x000fe40002744570 */
[----:B------:R-:W-:-:S02]  /*0190*/  PLOP3.LUT P1, PT, P4, P1, PT, 0x28, 0x0 ;  /* 0x000000000000781c */ /* 0x000fc40002722570 */
[----:B------:R-:W-:Y:S02]  /*01a0*/  SEL R0, RZ, 0x1, !P2 ;  /* 0x00000001ff007807 */ /* 0x000fe40005000000 */
[----:B0-----:R-:W-:Y:S02]  /*01b0*/  SEL R5, RZ, 0x1, !P1 ;  /* 0x00000001ff057807 */ /* 0x001fe40004800000 */
[----:B---3--:R-:W-:Y:S02]  /*01c0*/  FSETP.NEU.FTZ.AND P0, PT, R6, RZ, PT ;  /* 0x000000ff0600720b */ /* 0x008fe40003f1d000 */
[----:B------:R-:W-:Y:S02]  /*01d0*/  FSETP.NEU.FTZ.AND P6, PT, R7, RZ, PT ;  /* 0x000000ff0700720b */ /* 0x000fe40003fdd000 */
[----:B----4-:R-:W-:Y:S02]  /*01e0*/  FSETP.NEU.FTZ.AND P5, PT, R8, RZ, PT ;  /* 0x000000ff0800720b */ /* 0x010fe40003fbd000 */
[----:B------:R-:W-:-:S02]  /*01f0*/  FSETP.NEU.FTZ.AND P3, PT, R9, RZ, PT ;  /* 0x000000ff0900720b */ /* 0x000fc40003f7d000 */
[----:B-----5:R-:W-:Y:S02]  /*0200*/  FSETP.NEU.FTZ.AND P2, PT, R10, RZ, PT ;  /* 0x000000ff0a00720b */ /* 0x020fe40003f5d000 */
[----:B------:R-:W-:Y:S02]  /*0210*/  FSETP.NEU.FTZ.AND P1, PT, R11, RZ, PT ;  /* 0x000000ff0b00720b */ /* 0x000fe40003f3d000 */
[----:B------:R-:W-:Y:S02]  /*0220*/  PLOP3.LUT P0, PT, P4, P0, PT, 0x28, 0x0 ;  /* 0x000000000000781c */ /* 0x000fe40002700570 */
[----:B------:R-:W-:Y:S02]  /*0230*/  PLOP3.LUT P6, PT, P4, P6, PT, 0x28, 0x0 ;  /* 0x000000000000781c */ /* 0x000fe400027cc570 */
[----:B------:R-:W-:Y:S02]  /*0240*/  PLOP3.LUT P5, PT, P4, P5, PT, 0x28, 0x0 ;  /* 0x000000000000781c */ /* 0x000fe400027aa570 */
[----:B------:R-:W-:-:S02]  /*0250*/  PLOP3.LUT P3, PT, P4, P3, PT, 0x28, 0x0 ;  /* 0x000000000000781c */ /* 0x000fc40002766570 */
[----:B------:R-:W-:Y:S02]  /*0260*/  PLOP3.LUT P2, PT, P4, P2, PT, 0x28, 0x0 ;  /* 0x000000000000781c */ /* 0x000fe40002744570 */
[----:B------:R-:W-:Y:S02]  /*0270*/  PLOP3.LUT P1, PT, P4, P1, PT, 0x28, 0x0 ;  /* 0x000000000000781c */ /* 0x000fe40002722570 */
[----:B------:R-:W-:Y:S02]  /*0280*/  SEL R4, RZ, 0x1, !P0 ;  /* 0x00000001ff047807 */ /* 0x000fe40004000000 */
[----:B------:R-:W-:Y:S02]  /*0290*/  SEL R7, RZ, 0x1, !P6 ;  /* 0x00000001ff077807 */ /* 0x000fe40007000000 */
[----:B------:R-:W-:Y:S02]  /*02a0*/  SEL R6, RZ, 0x1, !P5 ;  /* 0x00000001ff067807 */ /* 0x000fe40006800000 */
[----:B------:R-:W-:-:S02]  /*02b0*/  SEL R9, RZ, 0x1, !P3 ;  /* 0x00000001ff097807 */ /* 0x000fc40005800000 */
        /* <DEDUP_REMOVED lines=11> */
.L_x_4891:
[----:B------:R-:W0:Y:S01]  /*0370*/  S2R R16, SR_TID.X ;  /* 0x0000000000107919 */ /* 0x000e220000002100 */
[----:B------:R-:W-:Y:S01]  /*0380*/  IMAD.MOV.U32 R20, RZ, RZ, RZ ;  /* 0x000000ffff147224 */ /* 0x000fe200078e00ff */
[----:B------:R-:W-:Y:S01]  /*0390*/  ULDC UR6, c[0x0][0x218] ;  /* 0x0000860000067ab9 */ /* 0x000fe20000000800 */
[C---:B0-----:R-:W-:Y:S01]  /*03a0*/  ISETP.GE.AND P3, PT, R16.reuse, R19, PT ;  /* 0x000000131000720c */ /* 0x041fe20003f66270 */
[----:B------:R-:W-:Y:S02]  /*03b0*/  VIADD R18, R16, 0x80 ;  /* 0x0000008010127836 */ /* 0x000fe40000000000 */
[----:B------:R-:W-:-:S10]  /*03c0*/  IMAD.MOV.U32 R0, RZ, RZ, R16 ;  /* 0x000000ffff007224 */ /* 0x000fd400078e0010 */
[----:B------:R-:W-:Y:S01]  /*03d0*/  @!P3 IMAD.MOV.U32 R0, RZ, RZ, R18 ;  /* 0x000000ffff00b224 */ /* 0x000fe200078e0012 */
[----:B------:R-:W0:Y:S04]  /*03e0*/  @!P3 LDC.64 R14, c[0x0][0x228] ;  /* 0x00008a00ff0ebb82 */ /* 0x000e280000000a00 */
[----:B------:R-:W-:-:S13]  /*03f0*/  ISETP.GE.AND P0, PT, R0, R19, PT ;  /* 0x000000130000720c */ /* 0x000fda0003f06270 */
[----:B------:R-:W-:Y:S01]  /*0400*/  @!P0 IMAD.IADD R3, R17, 0x1, R0 ;  /* 0x0000000111038824 */ /* 0x000fe200078e0200 */
[----:B------:R-:W1:Y:S01]  /*0410*/  @!P0 LDC.64 R6, c[0x0][0x228] ;  /* 0x00008a00ff068b82 */ /* 0x000e620000000a00 */
[----:B------:R-:W-:-:S05]  /*0420*/  @!P0 VIADD R0, R0, 0x80 ;  /* 0x0000008000008836 */ /* 0x000fca0000000000 */
[----:B------:R-:W-:-:S13]  /*0430*/  ISETP.GE.AND P1, PT, R0, R19, PT ;  /* 0x000000130000720c */ /* 0x000fda0003f26270 */
[----:B------:R-:W-:Y:S01]  /*0440*/  @!P1 IMAD.IADD R29, R17, 0x1, R0 ;  /* 0x00000001111d9824 */ /* 0x000fe200078e0200 */
[----:B------:R-:W2:Y:S01]  /*0450*/  @!P1 LDC.64 R12, c[0x0][0x228] ;  /* 0x00008a00ff0c9b82 */ /* 0x000ea20000000a00 */
[----:B------:R-:W-:Y:S02]  /*0460*/  @!P1 VIADD R0, R0, 0x80 ;  /* 0x0000008000009836 */ /* 0x000fe40000000000 */
[----:B-1----:R-:W-:-:S03]  /*0470*/  @!P0 IMAD.WIDE.U32 R6, R3, 0x4, R6 ;  /* 0x0000000403068825 */ /* 0x002fc600078e0006 */
[C---:B------:R-:W-:Y:S02]  /*0480*/  ISETP.GE.AND P2, PT, R0.reuse, R19, PT ;  /* 0x000000130000720c */ /* 0x040fe40003f46270 */
[----:B------:R1:W3:Y:S11]  /*0490*/  @!P0 LDG.E R20, desc[UR4][R6.64] ;  /* 0x0000000406148981 */ /* 0x0002f6000c1e1900 */
[----:B------:R-:W-:Y:S01]  /*04a0*/  @!P2 IMAD.IADD R27, R17, 0x1, R0 ;  /* 0x00000001111ba824 */ /* 0x000fe200078e0200 */
[----:B------:R-:W4:Y:S01]  /*04b0*/  @!P2 LDC.64 R10, c[0x0][0x228] ;  /* 0x00008a00ff0aab82 */ /* 0x000f220000000a00 */
[----:B------:R-:W-:-:S05]  /*04c0*/  @!P2 VIADD R0, R0, 0x80 ;  /* 0x000000800000a836 */ /* 0x000fca0000000000 */
[----:B------:R-:W-:-:S13]  /*04d0*/  ISETP.GE.AND P4, PT, R0, R19, PT ;  /* 0x000000130000720c */ /* 0x000fda0003f86270 */
[----:B------:R-:W-:Y:S01]  /*04e0*/  @!P4 IMAD.IADD R25, R17, 0x1, R0 ;  /* 0x000000011119c824 */ /* 0x000fe200078e0200 */
[----:B------:R-:W5:Y:S01]  /*04f0*/  @!P4 LDC.64 R8, c[0x0][0x228] ;  /* 0x00008a00ff08cb82 */ /* 0x000f620000000a00 */
[----:B------:R-:W-:-:S05]  /*0500*/  @!P4 VIADD R0, R0, 0x80 ;  /* 0x000000800000c836 */ /* 0x000fca0000000000 */
[----:B------:R-:W-:-:S13]  /*0510*/  ISETP.GE.AND P5, PT, R0, R19, PT ;  /* 0x000000130000720c */ /* 0x000fda0003fa6270 */
[----:B------:R-:W-:Y:S01]  /*0520*/  @!P5 IMAD.IADD R21, R17, 0x1, R0 ;  /* 0x000000011115d824 */ /* 0x000fe200078e0200 */
[----:B------:R-:W4:Y:S01]  /*0530*/  @!P5 LDC.64 R2, c[0x0][0x228] ;  /* 0x00008a00ff02db82 */ /* 0x000f220000000a00 */
[----:B------:R-:W-:-:S05]  /*0540*/  @!P5 VIADD R0, R0, 0x80 ;  /* 0x000000800000d836 */ /* 0x000fca0000000000 */
[----:B------:R-:W-:-:S13]  /*0550*/  ISETP.GE.AND P6, PT, R0, R19, PT ;  /* 0x000000130000720c */ /* 0x000fda0003fc6270 */
[----:B------:R-:W-:Y:S01]  /*0560*/  @!P6 IMAD.IADD R23, R17, 0x1, R0 ;  /* 0x000000011117e824 */ /* 0x000fe200078e0200 */
[----:B------:R-:W4:Y:S01]  /*0570*/  @!P6 LDC.64 R4, c[0x0][0x228] ;  /* 0x00008a00ff04eb82 */ /* 0x000f220000000a00 */
[----:B------:R-:W-:-:S05]  /*0580*/  @!P6 VIADD R0, R0, 0x80 ;  /* 0x000000800000e836 */ /* 0x000fca0000000000 */
[----:B------:R-:W-:Y:S01]  /*0590*/  ISETP.GE.AND P0, PT, R0, R19, PT ;  /* 0x000000130000720c */ /* 0x000fe20003f06270 */
[----:B------:R-:W-:-:S12]  /*05a0*/  @!P3 IMAD.IADD R22, R17, 0x1, R16 ;  /* 0x000000011116b824 */ /* 0x000fd800078e0210 */
[----:B-1----:R-:W1:Y:S01]  /*05b0*/  @!P0 LDC.64 R6, c[0x0][0x228] ;  /* 0x00008a00ff068b82 */ /* 0x002e620000000a00 */
[----:B0-----:R-:W-:-:S04]  /*05c0*/  @!P3 IMAD.WIDE.U32 R14, R22, 0x4, R14 ;  /* 0x00000004160eb825 */ /* 0x001fc800078e000e */
[----:B------:R-:W-:Y:S02]  /*05d0*/  IMAD.MOV.U32 R22, RZ, RZ, RZ ;  /* 0x000000ffff167224 */ /* 0x000fe400078e00ff */
[----:B-----5:R-:W-:Y:S01]  /*05e0*/  @!P4 IMAD.WIDE.U32 R8, R25, 0x4, R8 ;  /* 0x000000041908c825 */ /* 0x020fe200078e0008 */
[----:B------:R-:W-:-:S03]  /*05f0*/  CS2R R24, SRZ ;  /* 0x0000000000187805 */ /* 0x000fc6000001ff00 */
[----:B------:R0:W5:Y:S01]  /*0600*/  @!P3 LDG.E R22, desc[UR4][R14.64] ;  /* 0x000000040e16b981 */ /* 0x000162000c1e1900 */
[----:B--2---:R-:W-:-:S03]  /*0610*/  @!P1 IMAD.WIDE.U32 R12, R29, 0x4, R12 ;  /* 0x000000041d0c9825 */ /* 0x004fc600078e000c */
[----:B------:R2:W3:Y:S01]  /*0620*/  @!P4 LDG.E R24, desc[UR4][R8.64] ;  /* 0x000000040818c981 */ /* 0x0004e2000c1e1900 */
[----:B------:R-:W-:Y:S02]  /*0630*/  @!P0 IMAD.IADD R29, R17, 0x1, R0 ;  /* 0x00000001111d8824 */ /* 0x000fe400078e0200 */
[----:B------:R-:W-:Y:S01]  /*0640*/  IMAD.MOV.U32 R26, RZ, RZ, RZ ;  /* 0x000000ffff1a7224 */ /* 0x000fe200078e00ff */
[----:B------:R-:W3:Y:S01]  /*0650*/  @!P1 LDG.E R25, desc[UR4][R12.64] ;  /* 0x000000040c199981 */ /* 0x000ee2000c1e1900 */
[----:B------:R-:W-:Y:S02]  /*0660*/  IMAD.MOV.U32 R0, RZ, RZ, RZ ;  /* 0x000000ffff007224 */ /* 0x000fe400078e00ff */
[----:B0-----:R-:W-:Y:S02]  /*0670*/  IMAD.MOV.U32 R14, RZ, RZ, RZ ;  /* 0x000000ffff0e7224 */ /* 0x001fe400078e00ff */
[----:B-1----:R-:W-:Y:S02]  /*0680*/  @!P0 IMAD.WIDE.U32 R28, R29, 0x4, R6 ;  /* 0x000000041d1c8825 */ /* 0x002fe400078e0006 */
[----:B------:R-:W0:Y:S02]  /*0690*/  @!P3 LDC.64 R6, c[0x0][0x220] ;  /* 0x00008800ff06bb82 */ /* 0x000e240000000a00 */
[----:B----4-:R-:W-:-:S02]  /*06a0*/  @!P2 IMAD.WIDE.U32 R10, R27, 0x4, R10 ;  /* 0x000000041b0aa825 */ /* 0x010fc400078e000a */
[----:B------:R-:W4:Y:S02]  /*06b0*/  @!P0 LDG.E R28, desc[UR4][R28.64] ;  /* 0x000000041c1c8981 */ /* 0x000f24000c1e1900 */
[----:B------:R-:W-:Y:S02]  /*06c0*/  @!P5 IMAD.WIDE.U32 R2, R21, 0x4, R2 ;  /* 0x000000041502d825 */ /* 0x000fe400078e0002 */
[----:B------:R-:W4:Y:S02]  /*06d0*/  @!P2 LDG.E R26, desc[UR4][R10.64] ;  /* 0x000000040a1aa981 */ /* 0x000f24000c1e1900 */
[----:B------:R-:W-:Y:S02]  /*06e0*/  @!P6 IMAD.WIDE.U32 R4, R23, 0x4, R4 ;  /* 0x000000041704e825 */ /* 0x000fe400078e0004 */
[----:B------:R1:W4:Y:S04]  /*06f0*/  @!P5 LDG.E R0, desc[UR4][R2.64] ;  /* 0x000000040200d981 */ /* 0x000328000c1e1900 */
[----:B------:R1:W4:Y:S01]  /*0700*/  @!P6 LDG.E R14, desc[UR4][R4.64] ;  /* 0x00000004040ee981 */ /* 0x000322000c1e1900 */
[----:B--2---:R-:W-:Y:S01]  /*0710*/  @!P3 IMAD.IADD R9, R17, 0x1, R16 ;  /* 0x000000011109b824 */ /* 0x004fe200078e0210 */
[----:B------:R-:W-:-:S04]  /*0720*/  FSETP.NEU.FTZ.AND P2, PT, RZ, UR6, PT ;  /* 0x00000006ff007c0b */ /* 0x000fc8000bf5d000 */
[----:B0-----:R-:W-:-:S05]  /*0730*/  @!P3 IADD3 R6, P5, R9, R6, RZ ;  /* 0x000000060906b210 */ /* 0x001fca0007fbe0ff */
[----:B------:R-:W-:Y:S02]  /*0740*/  @!P3 IMAD.X R7, RZ, RZ, R7, P5 ;  /* 0x000000ffff07b224 */ /* 0x000fe400028e0607 */
[----:B------:R-:W-:Y:S01]  /*0750*/  @!P3 IMAD.MOV.U32 R16, RZ, RZ, R18 ;  /* 0x000000ffff10b224 */ /* 0x000fe200078e0012 */
[----:B------:R-:W-:Y:S04]  /*0760*/  BSSY B0, `(.L_x_4892) ;  /* 0x000004b000007945 */ /* 0x000fe80003800000 */
[----:B------:R-:W-:Y:S01]  /*0770*/  BSSY B1, `(.L_x_4893) ;  /* 0x0000042000017945 */ /* 0x000fe20003800000 */
[----:B-----5:R-:W-:-:S04]  /*0780*/  FSETP.NEU.FTZ.AND P1, PT, R22, RZ, PT ;  /* 0x000000ff1600720b */ /* 0x020fc80003f3d000 */
[----:B------:R-:W-:Y:S02]  /*0790*/  PLOP3.LUT P4, PT, P2, P1, PT, 0x28, 0x0 ;  /* 0x000000000000781c */ /* 0x000fe40001782570 */
[----:B---3--:R-:W-:Y:S02]  /*07a0*/  FSETP.NEU.FTZ.AND P1, PT, R20, RZ, PT ;  /* 0x000000ff1400720b */ /* 0x008fe40003f3d000 */
[----:B-1----:R-:W-:Y:S02]  /*07b0*/  @!P3 SEL R3, RZ, 0x1, !P4 ;  /* 0x00000001ff03b807 */ /* 0x002fe40006000000 */
[----:B------:R-:W-:Y:S02]  /*07c0*/  FSETP.NEU.FTZ.AND P5, PT, R25, RZ, PT ;  /* 0x000000ff1900720b */ /* 0x000fe40003fbd000 */
[----:B------:R-:W-:Y:S01]  /*07d0*/  PLOP3.LUT P1, PT, P2, P1, PT, 0x28, 0x0 ;  /* 0x000000000000781c */ /* 0x000fe20001722570 */
[----:B------:R0:W-:Y:S01]  /*07e0*/  @!P3 STG.E.U8 desc[UR4][R6.64], R3 ;  /* 0x000000030600b986 */ /* 0x0001e2000c101104 */
[----:B------:R-:W-:-:S02]  /*07f0*/  PLOP3.LUT P6, PT, P2, P5, PT, 0x28, 0x0 ;  /* 0x000000000000781c */ /* 0x000fc400017ca570 */
[----:B------:R-:W-:Y:S02]  /*0800*/  SEL R5, RZ, 0x1, !P1 ;  /* 0x00000001ff057807 */ /* 0x000fe40004800000 */
[----:B------:R-:W-:Y:S02]  /*0810*/  FSETP.NEU.FTZ.AND P5, PT, R24, RZ, PT ;  /* 0x000000ff1800720b */ /* 0x000fe40003fbd000 */
[----:B----4-:R-:W-:Y:S02]  /*0820*/  FSETP.NEU.AND P0, PT, R28, RZ, !P0 ;  /* 0x000000ff1c00720b */ /* 0x010fe4000470d000 */
[----:B------:R-:W-:Y:S02]  /*0830*/  FSETP.NEU.FTZ.AND P4, PT, R26, RZ, PT ;  /* 0x000000ff1a00720b */ /* 0x000fe40003f9d000 */
[----:B------:R-:W-:Y:S02]  /*0840*/  FSETP.NEU.FTZ.AND P3, PT, R0, RZ, PT ;  /* 0x000000ff0000720b */ /* 0x000fe40003f7d000 */
[----:B------:R-:W-:-:S02]  /*0850*/  FSETP.NEU.FTZ.AND P1, PT, R14, RZ, PT ;  /* 0x000000ff0e00720b */ /* 0x000fc40003f3d000 */
[----:B------:R-:W-:Y:S02]  /*0860*/  PLOP3.LUT P4, PT, P2, P4, PT, 0x28, 0x0 ;  /* 0x000000000000781c */ /* 0x000fe40001788570 */
[----:B------:R-:W-:Y:S02]  /*0870*/  PLOP3.LUT P5, PT, P2, P5, PT, 0x28, 0x0 ;  /* 0x000000000000781c */ /* 0x000fe400017aa570 */
[----:B------:R-:W-:Y:S02]  /*0880*/  PLOP3.LUT P3, PT, P2, P3, PT, 0x28, 0x0 ;  /* 0x000000000000781c */ /* 0x000fe40001766570 */
[----:B------:R-:W-:Y:S02]  /*0890*/  PLOP3.LUT P1, PT, P2, P1, PT, 0x28, 0x0 ;  /* 0x000000000000781c */ /* 0x000fe40001722570 */
[----:B------:R-:W-:Y:S02]  /*08a0*/  PLOP3.LUT P0, PT, P2, P0, PT, 0x28, 0x0 ;  /* 0x000000000000781c */ /* 0x000fe40001700570 */
[----:B------:R-:W-:-:S02]  /*08b0*/  ISETP.GE.AND P2, PT, R16, R19, PT ;  /* 0x000000131000720c */ /* 0x000fc40003f46270 */
[----:B------:R-:W-:Y:S02]  /*08c0*/  SEL R9, RZ, 0x1, !P6 ;  /* 0x00000001ff097807 */ /* 0x000fe40007000000 */
[----:B0-----:R-:W-:Y:S02]  /*08d0*/  SEL R7, RZ, 0x1, !P4 ;  /* 0x00000001ff077807 */ /* 0x001fe40006000000 */
[----:B------:R-:W-:Y:S02]  /*08e0*/  SEL R11, RZ, 0x1, !P5 ;  /* 0x00000001ff0b7807 */ /* 0x000fe40006800000 */
[----:B------:R-:W-:Y:S02]  /*08f0*/  SEL R13, RZ, 0x1, !P3 ;  /* 0x00000001ff0d7807 */ /* 0x000fe40005800000 */
[----:B------:R-:W-:-:S03]  /*0900*/  SEL R15, RZ, 0x1, !P1 ;  /* 0x00000001ff0f7807 */ /* 0x000fc60004800000 */
[----:B------:R-:W-:Y:S05]  /*0910*/  @P2 BRA `(.L_x_4894) ;  /* 0x0000000000382947 */ /* 0x000fea0003800000 */
        /* <DEDUP_REMOVED lines=14> */
.L_x_4894:
        /* <DEDUP_REMOVED lines=8> */
.L_x_4895:
        /* <DEDUP_REMOVED lines=8> */
.L_x_4896:
        /* <DEDUP_REMOVED lines=9> */
.L_x_4897:
[----:B------:R-:W-:Y:S05]  /*0b90*/  BSYNC B1 ;  /* 0x0000000000017941 */ /* 0x000fea0003800000 */
.L_x_4893:
[----:B------:R-:W-:-:S13]  /*0ba0*/  ISETP.GE.AND P1, PT, R16, R19, PT ;  /* 0x000000131000720c */ /* 0x000fda0003f26270 */
[----:B0-----:R-:W0:Y:S01]  /*0bb0*/  @!P1 LDC.64 R4, c[0x0][0x220] ;  /* 0x00008800ff049b82 */ /* 0x001e220000000a00 */
[----:B-12---:R-:W-:Y:S02]  /*0bc0*/  @!P1 IMAD.IADD R3, R17, 0x1, R16 ;  /* 0x0000000111039824 */ /* 0x006fe400078e0210 */
[----:B------:R-:W-:-:S03]  /*0bd0*/  @!P1 VIADD R16, R16, 0x80 ;  /* 0x0000008010109836 */ /* 0x000fc60000000000 */
[----:B0-----:R-:W-:-:S05]  /*0be0*/  @!P1 IADD3 R2, P2, R3, R4, RZ ;  /* 0x0000000403029210 */ /* 0x001fca0007f5e0ff */
[----:B------:R-:W-:-:S05]  /*0bf0*/  @!P1 IMAD.X R3, RZ, RZ, R5, P2 ;  /* 0x000000ffff039224 */ /* 0x000fca00010e0605 */
[----:B------:R2:W-:Y:S03]  /*0c00*/  @!P1 STG.E.U8 desc[UR4][R2.64], R15 ;  /* 0x0000000f02009986 */ /* 0x0005e6000c101104 */
.L_x_4898:
[----:B------:R-:W-:Y:S05]  /*0c10*/  BSYNC B0 ;  /* 0x0000000000007941 */ /* 0x000fea0003800000 */
.L_x_4892:
[----:B------:R-:W-:Y:S05]  /*0c20*/  WARPSYNC.ALL ;  /* 0x0000000000007948 */ /* 0x000fea0003800000 */
[----:B------:R-:W-:-:S13]  /*0c30*/  ISETP.GE.AND P1, PT, R16, R19, PT ;  /* 0x000000131000720c */ /* 0x000fda0003f26270 */
[----:B------:R-:W-:Y:S05]  /*0c40*/  @P1 EXIT ;  /* 0x000000000000194d */ /* 0x000fea0003800000 */
[----:B012---:R-:W-:Y:S01]  /*0c50*/  IMAD.IADD R2, R17, 0x1, R16 ;  /* 0x0000000111027824 */ /* 0x007fe200078e0210 */
[----:B------:R-:W-:Y:S01]  /*0c60*/  ULDC.64 UR6, c[0x0][0x220] ;  /* 0x0000880000067ab9 */ /* 0x000fe20000000a00 */
[----:B------:R-:W-:-:S03]  /*0c70*/  SEL R5, RZ, 0x1, !P0 ;  /* 0x00000001ff057807 */ /* 0x000fc60004000000 */
[----:B------:R-:W-:-:S05]  /*0c80*/  IADD3 R2, P1, R2, UR6, RZ ;  /* 0x0000000602027c10 */ /* 0x000fca000ff3e0ff */
[----:B------:R-:W-:-:S05]  /*0c90*/  IMAD.X R3, RZ, RZ, UR7, P1 ;  /* 0x00000007ff037e24 */ /* 0x000fca00088e06ff */
[----:B------:R-:W-:Y:S01]  /*0ca0*/  STG.E.U8 desc[UR4][R2.64], R5 ;  /* 0x0000000502007986 */ /* 0x000fe2000c101104 */
[----:B------:R-:W-:Y:S05]  /*0cb0*/  EXIT ;  /* 0x000000000000794d */ /* 0x000fea0003800000 */
.L_x_4899:
        /* <DEDUP_REMOVED lines=12> */
.L_x_43795:


//--------------------- .text._ZN2at6native29vectorized_elementwise_kernelILi4ENS0_13AUnaryFunctorIffbZZZNS0_23logical_xor_kernel_cudaERNS_14TensorIteratorEENKUlvE0_clEvENKUlvE5_clEvEUlffE_EESt5arrayIPcLm2EEEEviT0_T1_ --------------------------
	.section	.text._ZN2at6native29vectorized_elementwise_kernelILi4ENS0_13AUnaryFunctorIffbZZZNS0_23logical_xor_kernel_cudaERNS_14TensorIteratorEENKUlvE0_clEvENKUlvE5_clEvEUlffE_EESt5arrayIPcLm2EEEEviT0_T1_,"ax",@progbits
	.align	128
        .global         _ZN2at6native29vectorized_elementwise_kernelILi4ENS0_13AUnaryFunctorIffbZZZNS0_23logical_xor_kernel_cudaERNS_14TensorIteratorEENKUlvE0_clEvENKUlvE5_clEvEUlffE_EESt5arrayIPcLm2EEEEviT0_T1_
        .type           _ZN2at6native29vectorized_elementwise_kernelILi4ENS0_13AUnaryFunctorIffbZZZNS0_23logical_xor_kernel_cudaERNS_14TensorIteratorEENKUlvE0_clEvENKUlvE5_clEvEUlffE_EESt5arrayIPcLm2EEEEviT0_T1_,@function
        .size           _ZN2at6native29vectorized_elementwise_kernelILi4ENS0_13AUnaryFunctorIffbZZZNS0_23logical_xor_kernel_cudaERNS_14TensorIteratorEENKUlvE0_clEvENKUlvE5_clEvEUlffE_EESt5arrayIPcLm2EEEEviT0_T1_,(.L_x_43796 - _ZN2at6native29vectorized_elementwise_kernelILi4ENS0_13AUnaryFunctorIffbZZZNS0_23logical_xor_kernel_cudaERNS_14TensorIteratorEENKUlvE0_clEvENKUlvE5_clEvEUlffE_EESt5arrayIPcLm2EEEEviT0_T1_)
        .other          _ZN2at6native29vectorized_elementwise_kernelILi4ENS0_13AUnaryFunctorIffbZZZNS0_23logical_xor_kernel_cudaERNS_14TensorIteratorEENKUlvE0_clEvENKUlvE5_clEvEUlffE_EESt5arrayIPcLm2EEEEviT0_T1_,@"STO_CUDA_ENTRY STV_DEFAULT"
_ZN2at6native29vectorized_elementwise_kernelILi4ENS0_13AUnaryFunctorIffbZZZNS0_23logical_xor_kernel_cudaERNS_14TensorIteratorEENKUlvE0_clEvENKUlvE5_clEvEUlffE_EESt5arrayIPcLm2EEEEviT0_T1_:
.text._ZN2at6native29vectorized_elementwise_kernelILi4ENS0_13AUnaryFunctorIffbZZZNS0_23logical_xor_kernel_cudaERNS_14TensorIteratorEENKUlvE0_clEvENKUlvE5_clEvEUlffE_EESt5arrayIPcLm2EEEEviT0_T1_:
        /* <DEDUP_REMOVED lines=10> */
[----:B------:R-:W-:Y:S01]  /*00a0*/  ULDC UR6, c[0x0][0x218] ;  /* 0x0000860000067ab9 */ /* 0x000fe20000000800 */
[----:B-1----:R-:W-:-:S04]  /*00b0*/  IMAD.WIDE R2, R17, 0x4, R2 ;  /* 0x0000000411027825 */ /* 0x002fc800078e0202 */
[----:B0-----:R-:W-:-:S05]  /*00c0*/  IMAD.WIDE.U32 R2, R0, 0x10, R2 ;  /* 0x0000001000027825 */ /* 0x001fca00078e0002 */
[----:B------:R-:W2:Y:S04]  /*00d0*/  LDG.E.128 R8, desc[UR4][R2.64] ;  /* 0x0000000402087981 */ /* 0x000ea8000c1e1d00 */
[----:B------:R-:W3:Y:S01]  /*00e0*/  LDG.E.128 R4, desc[UR4][R2.64+0x800] ;  /* 0x0008000402047981 */ /* 0x000ee2000c1e1d00 */
[----:B------:R-:W-:Y:S01]  /*00f0*/  FSETP.NEU.FTZ.AND P0, PT, RZ, UR6, PT ;  /* 0x00000006ff007c0b */ /* 0x000fe2000bf1d000 */
[----:B------:R-:W-:Y:S01]  /*0100*/  ULDC.64 UR6, c[0x0][0x220] ;  /* 0x0000880000067ab9 */ /* 0x000fe20000000a00 */
[----:B--2---:R-:W-:Y:S02]  /*0110*/  FSETP.NEU.FTZ.AND P1, PT, R8, RZ, PT ;  /* 0x000000ff0800720b */ /* 0x004fe40003f3d000 */
[----:B------:R-:W-:Y:S02]  /*0120*/  FSETP.NEU.FTZ.AND P3, PT, R9, RZ, PT ;  /* 0x000000ff0900720b */ /* 0x000fe40003f7d000 */
[----:B------:R-:W-:-:S02]  /*0130*/  PLOP3.LUT P2, PT, P0, P1, PT, 0x28, 0x0 ;  /* 0x000000000000781c */ /* 0x000fc40000742570 */
[----:B---3--:R-:W-:Y:S02]  /*0140*/  FSETP.NEU.FTZ.AND P5, PT, R4, RZ, PT ;  /* 0x000000ff0400720b */ /* 0x008fe40003fbd000 */
[----:B------:R-:W-:Y:S02]  /*0150*/  SEL R8, RZ, 0x1, !P2 ;  /* 0x00000001ff087807 */ /* 0x000fe40005000000 */
[----:B------:R-:W-:Y:S02]  /*0160*/  FSETP.NEU.FTZ.AND P2, PT, R5, RZ, PT ;  /* 0x000000ff0500720b */ /* 0x000fe40003f5d000 */
[----:B------:R-:W-:Y:S02]  /*0170*/  PLOP3.LUT P5, PT, P0, P5, PT, 0x28, 0x0 ;  /* 0x000000000000781c */ /* 0x000fe400007aa570 */
[----:B------:R-:W-:Y:S02]  /*0180*/  PLOP3.LUT P6, PT, P0, P2, PT, 0x28, 0x0 ;  /* 0x000000000000781c */ /* 0x000fe400007c4570 */
[----:B------:R-:W-:-:S02]  /*0190*/  PLOP3.LUT P3, PT, P0, P3, PT, 0x28, 0x0 ;  /* 0x000000000000781c */ /* 0x000fc40000766570 */
[----:B------:R-:W-:Y:S02]  /*01a0*/  FSETP.NEU.FTZ.AND P1, PT, R10, RZ, PT ;  /* 0x000000ff0a00720b */ /* 0x000fe40003f3d000 */
[----:B------:R-:W-:Y:S02]  /*01b0*/  FSETP.NEU.FTZ.AND P4, PT, R6, RZ, PT ;  /* 0x000000ff0600720b */ /* 0x000fe40003f9d000 */
[----:B------:R-:W-:Y:S02]  /*01c0*/  SEL R3, RZ, 0x1, !P5 ;  /* 0x00000001ff037807 */ /* 0x000fe40006800000 */
[----:B------:R-:W-:Y:S02]  /*01d0*/  SEL R4, RZ, 0x1, !P6 ;  /* 0x00000001ff047807 */ /* 0x000fe40007000000 */
[----:B------:R-:W-:Y:S02]  /*01e0*/  SEL R9, RZ, 0x1, !P3 ;  /* 0x00000001ff097807 */ /* 0x000fe40005800000 */
[----:B------:R-:W-:-:S02]  /*01f0*/  PLOP3.LUT P1, PT, P0, P1, PT, 0x28, 0x0 ;  /* 0x000000000000781c */ /* 0x000fc40000722570 */
[----:B------:R-:W-:Y:S02]  /*0200*/  PLOP3.LUT P4, PT, P0, P4, PT, 0x28, 0x0 ;  /* 0x000000000000781c */ /* 0x000fe40000788570 */
[----:B------:R-:W-:Y:S02]  /*0210*/  FSETP.NEU.FTZ.AND P3, PT, R11, RZ, PT ;  /* 0x000000ff0b00720b */ /* 0x000fe40003f7d000 */
[----:B------:R-:W-:Y:S02]  /*0220*/  FSETP.NEU.FTZ.AND P2, PT, R7, RZ, PT ;  /* 0x000000ff0700720b */ /* 0x000fe40003f5d000 */
[----:B------:R-:W-:Y:S02]  /*0230*/  PRMT R6, R4, 0x7604, R3 ;  /* 0x0000760404067816 */ /* 0x000fe40000000003 */
[----:B------:R-:W-:Y:S02]  /*0240*/  PRMT R9, R9, 0x7604, R8 ;  /* 0x0000760409097816 */ /* 0x000fe40000000008 */
[----:B------:R-:W-:-:S02]  /*0250*/  IADD3 R2, P5, R17, UR6, RZ ;  /* 0x0000000611027c10 */ /* 0x000fc4000ffbe0ff */
[----:B------:R-:W-:Y:S02]  /*0260*/  SEL R4, RZ, 0x1, !P1 ;  /* 0x00000001ff047807 */ /* 0x000fe40004800000 */
[----:B------:R-:W-:Y:S01]  /*0270*/  SEL R5, RZ, 0x1, !P4 ;  /* 0x00000001ff057807 */ /* 0x000fe20006000000 */
[----:B------:R-:W-:Y:S01]  /*0280*/  IMAD.X R3, RZ, RZ, UR7, P5 ;  /* 0x00000007ff037e24 */ /* 0x000fe2000a8e06ff */
[----:B------:R-:W-:Y:S02]  /*0290*/  PLOP3.LUT P3, PT, P0, P3, PT, 0x28, 0x0 ;  /* 0x000000000000781c */ /* 0x000fe40000766570 */
[----:B------:R-:W-:Y:S01]  /*02a0*/  PLOP3.LUT P2, PT, P0, P2, PT, 0x28, 0x0 ;  /* 0x000000000000781c */ /* 0x000fe20000744570 */
[----:B------:R-:W-:Y:S01]  /*02b0*/  IMAD.WIDE R2, R0, 0x4, R2 ;  /* 0x0000000400027825 */ /* 0x000fe200078e0202 */
[----:B------:R-:W-:Y:S02]  /*02c0*/  PRMT R9, R4, 0x7054, R9 ;  /* 0x0000705404097816 */ /* 0x000fe40000000009 */
[----:B------:R-:W-:-:S02]  /*02d0*/  PRMT R6, R5, 0x7054, R6 ;  /* 0x0000705405067816 */ /* 0x000fc40000000006 */
[----:B------:R-:W-:Y:S02]  /*02e0*/  SEL R4, RZ, 0x1, !P3 ;  /* 0x00000001ff047807 */ /* 0x000fe40005800000 */
[----:B------:R-:W-:Y:S02]  /*02f0*/  SEL R5, RZ, 0x1, !P2 ;  /* 0x00000001ff057807 */ /* 0x000fe40005000000 */
[----:B------:R-:W-:Y:S02]  /*0300*/  PRMT R9, R4, 0x654, R9 ;  /* 0x0000065404097816 */ /* 0x000fe40000000009 */
[----:B------:R-:W-:-:S03]  /*0310*/  PRMT R5, R5, 0x654, R6 ;  /* 0x0000065405057816 */ /* 0x000fc60000000006 */
[----:B------:R-:W-:Y:S04]  /*0320*/  STG.E desc[UR4][R2.64], R9 ;  /* 0x0000000902007986 */ /* 0x000fe8000c101904 */
[----:B------:R-:W-:Y:S01]  /*0330*/  STG.E desc[UR4][R2.64+0x200], R5 ;  /* 0x0002000502007986 */ /* 0x000fe2000c101904 */
[----:B------:R-:W-:Y:S05]  /*0340*/  EXIT ;  /* 0x000000000000794d */ /* 0x000fea0003800000 */
.L_x_4900:
        /* <DEDUP_REMOVED lines=105> */
.L_x_4903:
        /* <DEDUP_REMOVED lines=8> */
.L_x_4904:
        /* <DEDUP_REMOVED lines=8> */
.L_x_4905:
        /* <DEDUP_REMOVED lines=9> */
.L_x_4906:
[----:B------:R-:W-:Y:S05]  /*0b70*/  BSYNC B1 ;  /* 0x0000000000017941 */ /* 0x000fea0003800000 */
.L_x_4902:
[----:B------:R-:W-:-:S13]  /*0b80*/  ISETP.GE.AND P1, PT, R16, R19, PT ;  /* 0x000000131000720c */ /* 0x000fda0003f26270 */
[----:B0-----:R-:W0:Y:S01]  /*0b90*/  @!P1 LDC.64 R4, c[0x0][0x220] ;  /* 0x00008800ff049b82 */ /* 0x001e220000000a00 */
[----:B-12---:R-:W-:Y:S02]  /*0ba0*/  @!P1 IMAD.IADD R3, R17, 0x1, R16 ;  /* 0x0000000111039824 */ /* 0x006fe400078e0210 */
[----:B------:R-:W-:-:S03]  /*0bb0*/  @!P1 VIADD R16, R16, 0x80 ;  /* 0x0000008010109836 */ /* 0x000fc60000000000 */
[----:B0-----:R-:W-:-:S05]  /*0bc0*/  @!P1 IADD3 R2, P2, R3, R4, RZ ;  /* 0x0000000403029210 */ /* 0x001fca0007f5e0ff */
[----:B------:R-:W-:-:S05]  /*0bd0*/  @!P1 IMAD.X R3, RZ, RZ, R5, P2 ;  /* 0x000000ffff039224 */ /* 0x000fca00010e0605 */
[----:B------:R2:W-:Y:S03]  /*0be0*/  @!P1 STG.E.U8 desc[UR4][R2.64], R15 ;  /* 0x0000000f02009986 */ /* 0x0005e6000c101104 */
.L_x_4907:
[----:B------:R-:W-:Y:S05]  /*0bf0*/  BSYNC B0 ;  /* 0x0000000000007941 */ /* 0x000fea0003800000 */
.L_x_4901:
        /* <DEDUP_REMOVED lines=10> */
.L_x_4908:
        /* <DEDUP_REMOVED lines=14> */
.L_x_43796:


//--------------------- .text._ZN2at6native29vectorized_elementwise_kernelILi8ENS0_13AUnaryFunctorIffbZZZNS0_23logical_xor_kernel_cudaERNS_14TensorIteratorEENKUlvE0_clEvENKUlvE5_clEvEUlffE_EESt5arrayIPcLm2EEEEviT0_T1_ --------------------------
	.section	.text._ZN2at6native29vectorized_elementwise_kernelILi8ENS0_13AUnaryFunctorIffbZZZNS0_23logical_xor_kernel_cudaERNS_14TensorIteratorEENKUlvE0_clEvENKUlvE5_clEvEUlffE_EESt5arrayIPcLm2EEEEviT0_T1_,"ax",@progbits
	.align	128
        .global         _ZN2at6native29vectorized_elementwise_kernelILi8ENS0_13AUnaryFunctorIffbZZZNS0_23logical_xor_kernel_cudaERNS_14TensorIteratorEENKUlvE0_clEvENKUlvE5_clEvEUlffE_EESt5arrayIPcLm2EEEEviT0_T1_
        .type           _ZN2at6native29vectorized_elementwise_kernelILi8ENS0_13AUnaryFunctorIffbZZZNS0_23logical_xor_kernel_cudaERNS_14TensorIteratorEENKUlvE0_clEvENKUlvE5_clEvEUlffE_EESt5arrayIPcLm2EEEEviT0_T1_,@function
        .size           _ZN2at6native29vectorized_elementwise_kernelILi8ENS0_13AUnaryFunctorIffbZZZNS0_23logical_xor_kernel_cudaERNS_14TensorIteratorEENKUlvE0_clEvENKUlvE5_clEvEUlffE_EESt5arrayIPcLm2EEEEviT0_T1_,(.L_x_43797 - _ZN2at6native29vectorized_elementwise_kernelILi8ENS0_13AUnaryFunctorIffbZZZNS0_23logical_xor_kernel_cudaERNS_14TensorIteratorEENKUlvE0_clEvENKUlvE5_clEvEUlffE_EESt5arrayIPcLm2EEEEviT0_T1_)
        .other          _ZN2at6native29vectorized_elementwise_kernelILi8ENS0_13AUnaryFunctorIffbZZZNS0_23logical_xor_kernel_cudaERNS_14TensorIteratorEENKUlvE0_clEvENKUlvE5_clEvEUlffE_EESt5arrayIPcLm2EEEEviT0_T1_,@"STO_CUDA_ENTRY STV_DEFAULT"
_ZN2at6native29vectorized_elementwise_kernelILi8ENS0_13AUnaryFunctorIffbZZZNS0_23logical_xor_kernel_cudaERNS_14TensorIteratorEENKUlvE0_clEvENKUlvE5_clEvEUlffE_EESt5arrayIPcLm2EEEEviT0_T1_:
.text._ZN2at6native29vectorized_elementwise_kernelILi8ENS0_13AUnaryFunctorIffbZZZNS0_23logical_xor_kernel_cudaERNS_14TensorIteratorEENKUlvE0_clEvENKUlvE5_clEvEUlffE_EESt5arrayIPcLm2EEEEviT0_T1_:
        /* <DEDUP_REMOVED lines=14> */
[----:B------:R0:W3:Y:S01]  /*00e0*/  LDG.E.128 R8, desc[UR4][R2.64+0x10] ;  /* 0x0000100402087981 */ /* 0x0000e2000c1e1d00 */
[----:B------:R-:W-:Y:S01]  /*00f0*/  FSETP.NEU.FTZ.AND P4, PT, RZ, UR6, PT ;  /* 0x00000006ff007c0b */ /* 0x000fe2000bf9d000 */
[----:B------:R-:W-:Y:S02]  /*0100*/  ULDC.64 UR6, c[0x0][0x220] ;  /* 0x0000880000067ab9 */ /* 0x000fe40000000a00 */
[----:B0-----:R-:W-:-:S05]  /*0110*/  IADD3 R2, P3, R17, UR6, RZ ;  /* 0x0000000611027c10 */ /* 0x001fca000ff7e0ff */
[----:B------:R-:W-:Y:S02]  /*0120*/  IMAD.X R3, RZ, RZ, UR7, P3 ;  /* 0x00000007ff037e24 */ /* 0x000fe400098e06ff */
[----:B------:R-:W-:Y:S01]  /*0130*/  IMAD.WIDE R2, R5, 0x8, R2 ;  /* 0x0000000805027825 */ /* 0x000fe200078e0202 */
[----:B--2---:R-:W-:Y:S02]  /*0140*/  FSETP.NEU.FTZ.AND P1, PT, R14, RZ, PT ;  /* 0x000000ff0e00720b */ /* 0x004fe40003f3d000 */
[----:B------:R-:W-:Y:S02]  /*0150*/  FSETP.NEU.FTZ.AND P0, PT, R15, RZ, PT ;  /* 0x000000ff0f00720b */ /* 0x000fe40003f1d000 */
[----:B------:R-:W-:Y:S02]  /*0160*/  PLOP3.LUT P1, PT, P4, P1, PT, 0x28, 0x0 ;  /* 0x000000000000781c */ /* 0x000fe40002722570 */
[----:B---3--:R-:W-:Y:S02]  /*0170*/  FSETP.NEU.FTZ.AND P5, PT, R8, RZ, PT ;  /* 0x000000ff0800720b */ /* 0x008fe40003fbd000 */
[----:B------:R-:W-:-:S02]  /*0180*/  FSETP.NEU.FTZ.AND P6, PT, R13, RZ, PT ;  /* 0x000000ff0d00720b */ /* 0x000fc40003fdd000 */
[----:B------:R-:W-:Y:S02]  /*0190*/  SEL R8, RZ, 0x1, !P1 ;  /* 0x00000001ff087807 */ /* 0x000fe40004800000 */
[----:B------:R-:W-:Y:S02]  /*01a0*/  FSETP.NEU.FTZ.AND P1, PT, R9, RZ, PT ;  /* 0x000000ff0900720b */ /* 0x000fe40003f3d000 */
[----:B------:R-:W-:Y:S02]  /*01b0*/  FSETP.NEU.FTZ.AND P3, PT, R11, RZ, PT ;  /* 0x000000ff0b00720b */ /* 0x000fe40003f7d000 */
[----:B------:R-:W-:Y:S02]  /*01c0*/  PLOP3.LUT P0, PT, P4, P0, PT, 0x28, 0x0 ;  /* 0x000000000000781c */ /* 0x000fe40002700570 */
[----:B------:R-:W-:Y:S02]  /*01d0*/  PLOP3.LUT P6, PT, P4, P6, PT, 0x28, 0x0 ;  /* 0x000000000000781c */ /* 0x000fe400027cc570 */
[----:B------:R-:W-:-:S02]  /*01e0*/  PLOP3.LUT P1, PT, P4, P1, PT, 0x28, 0x0 ;  /* 0x000000000000781c */ /* 0x000fc40002722570 */
[----:B------:R-:W-:Y:S02]  /*01f0*/  PLOP3.LUT P3, PT, P4, P3, PT, 0x28, 0x0 ;  /* 0x000000000000781c */ /* 0x000fe40002766570 */
[----:B------:R-:W-:Y:S02]  /*0200*/  SEL R9, RZ, 0xffffffff, !P0 ;  /* 0xffffffffff097807 */ /* 0x000fe40004000000 */
[----:B------:R-:W-:Y:S02]  /*0210*/  FSETP.NEU.FTZ.AND P2, PT, R12, RZ, PT ;  /* 0x000000ff0c00720b */ /* 0x000fe40003f5d000 */
[----:B------:R-:W-:Y:S01]  /*0220*/  FSETP.NEU.FTZ.AND P0, PT, R10, RZ, PT ;  /* 0x000000ff0a00720b */ /* 0x000fe20003f1d000 */
[----:B------:R-:W-:Y:S01]  /*0230*/  IMAD.SHL.U32 R9, R9, 0x100, RZ ;  /* 0x0000010009097824 */ /* 0x000fe200078e00ff */
[----:B------:R-:W-:Y:S02]  /*0240*/  SEL R11, RZ, 0xffffffff, !P6 ;  /* 0xffffffffff0b7807 */ /* 0x000fe40007000000 */
[----:B------:R-:W-:-:S02]  /*0250*/  SEL R4, RZ, 0xffffffff, !P3 ;  /* 0xffffffffff047807 */ /* 0x000fc40005800000 */
[----:B------:R-:W-:Y:S01]  /*0260*/  SEL R7, RZ, 0xffffffff, !P1 ;  /* 0xffffffffff077807 */ /* 0x000fe20004800000 */
[----:B------:R-:W-:Y:S01]  /*0270*/  IMAD.SHL.U32 R13, R11, 0x100, RZ ;  /* 0x000001000b0d7824 */ /* 0x000fe200078e00ff */
[----:B------:R-:W-:Y:S01]  /*0280*/  PLOP3.LUT P2, PT, P4, P2, PT, 0x28, 0x0 ;  /* 0x000000000000781c */ /* 0x000fe20002744570 */
[----:B------:R-:W-:Y:S01]  /*0290*/  IMAD.SHL.U32 R11, R4, 0x100, RZ ;  /* 0x00000100040b7824 */ /* 0x000fe200078e00ff */
[----:B------:R-:W-:Y:S01]  /*02a0*/  PLOP3.LUT P5, PT, P4, P5, PT, 0x28, 0x0 ;  /* 0x000000000000781c */ /* 0x000fe200027aa570 */
[----:B------:R-:W-:Y:S01]  /*02b0*/  IMAD.SHL.U32 R7, R7, 0x100, RZ ;  /* 0x0000010007077824 */ /* 0x000fe200078e00ff */
[----:B------:R-:W-:Y:S02]  /*02c0*/  PLOP3.LUT P0, PT, P4, P0, PT, 0x28, 0x0 ;  /* 0x000000000000781c */ /* 0x000fe40002700570 */
[----:B------:R-:W-:Y:S02]  /*02d0*/  SEL R10, RZ, 0x1, !P2 ;  /* 0x00000001ff0a7807 */ /* 0x000fe40005000000 */
[----:B------:R-:W-:-:S02]  /*02e0*/  SEL R0, RZ, 0x1, !P0 ;  /* 0x00000001ff007807 */ /* 0x000fc40004000000 */
[----:B------:R-:W-:Y:S02]  /*02f0*/  SEL R6, RZ, 0x1, !P5 ;  /* 0x00000001ff067807 */ /* 0x000fe40006800000 */
[----:B------:R-:W-:Y:S02]  /*0300*/  LOP3.LUT R8, R9, 0x100, R8, 0xe2, !PT ;  /* 0x0000010009087812 */ /* 0x000fe400078ee208 */
[----:B------:R-:W-:Y:S02]  /*0310*/  LOP3.LUT R9, R13, 0x100, R10, 0xe2, !PT ;  /* 0x000001000d097812 */ /* 0x000fe400078ee20a */
[----:B------:R-:W-:Y:S02]  /*0320*/  LOP3.LUT R0, R11, 0x100, R0, 0xe2, !PT ;  /* 0x000001000b007812 */ /* 0x000fe400078ee200 */
[----:B------:R-:W-:Y:S02]  /*0330*/  LOP3.LUT R7, R7, 0x100, R6, 0xe2, !PT ;  /* 0x0000010007077812 */ /* 0x000fe400078ee206 */
[----:B------:R-:W-:-:S02]  /*0340*/  PRMT R6, R9, 0x5410, R8 ;  /* 0x0000541009067816 */ /* 0x000fc40000000008 */
[----:B------:R-:W-:-:S05]  /*0350*/  PRMT R7, R7, 0x5410, R0 ;  /* 0x0000541007077816 */ /* 0x000fca0000000000 */
[----:B------:R-:W-:Y:S01]  /*0360*/  STG.E.64 desc[UR4][R2.64], R6 ;  /* 0x0000000602007986 */ /* 0x000fe2000c101b04 */
[----:B------:R-:W-:Y:S05]  /*0370*/  EXIT ;  /* 0x000000000000794d */ /* 0x000fea0003800000 */
.L_x_4909:
        /* <DEDUP_REMOVED lines=105> */
.L_x_4912:
        /* <DEDUP_REMOVED lines=8> */
.L_x_4913:
        /* <DEDUP_REMOVED lines=8> */
.L_x_4914:
        /* <DEDUP_REMOVED lines=9> */
.L_x_4915:
[----:B------:R-:W-:Y:S05]  /*0ba0*/  BSYNC B1 ;  /* 0x0000000000017941 */ /* 0x000fea0003800000 */
.L_x_4911:
[----:B------:R-:W-:-:S13]  /*0bb0*/  ISETP.GE.AND P1, PT, R16, R19, PT ;  /* 0x000000131000720c */ /* 0x000fda0003f26270 */
[----:B0-----:R-:W0:Y:S01]  /*0bc0*/  @!P1 LDC.64 R4, c[0x0][0x220] ;  /* 0x00008800ff049b82 */ /* 0x001e220000000a00 */
[----:B-12---:R-:W-:Y:S02]  /*0bd0*/  @!P1 IMAD.IADD R3, R17, 0x1, R16 ;  /* 0x0000000111039824 */ /* 0x006fe400078e0210 */
[----:B------:R-:W-:-:S03]  /*0be0*/  @!P1 VIADD R16, R16, 0x80 ;  /* 0x0000008010109836 */ /* 0x000fc60000000000 */
[----:B0-----:R-:W-:-:S05]  /*0bf0*/  @!P1 IADD3 R2, P2, R3, R4, RZ ;  /* 0x0000000403029210 */ /* 0x001fca0007f5e0ff */
[----:B------:R-:W-:-:S05]  /*0c00*/  @!P1 IMAD.X R3, RZ, RZ, R5, P2 ;  /* 0x000000ffff039224 */ /* 0x000fca00010e0605 */
[----:B------:R2:W-:Y:S03]  /*0c10*/  @!P1 STG.E.U8 desc[UR4][R2.64], R15 ;  /* 0x0000000f02009986 */ /* 0x0005e6000c101104 */
.L_x_4916:
[----:B------:R-:W-:Y:S05]  /*0c20*/  BSYNC B0 ;  /* 0x0000000000007941 */ /* 0x000fea0003800000 */
.L_x_4910:
        /* <DEDUP_REMOVED lines=10> */
.L_x_4917:
        /* <DEDUP_REMOVED lines=11> */
.L_x_43797:


//--------------------- .text._ZN2at6native18elementwise_kernelILi128ELi4EZNS0_15gpu_kernel_implINS0_13BinaryFunctorIffbZZZNS0_23logical_xor_kernel_cudaERNS_14TensorIteratorEENKUlvE0_clEvENKUlvE5_clEvEUlffE_EEEEvRNS_18TensorIteratorBaseERKT_EUliE_EEviT1_ --------------------------
	.section	.text._ZN2at6native18elementwise_kernelILi128ELi4EZNS0_15gpu_kernel_implINS0_13BinaryFunctorIffbZZZNS0_23logical_xor_kernel_cudaERNS_14TensorIteratorEENKUlvE0_clEvENKUlvE5_clEvEUlffE_EEEEvRNS_18TensorIteratorBaseERKT_EUliE_EEviT1_,"ax",@progbits
	.align	128
        .global         _ZN2at6native18elementwise_kernelILi128ELi4EZNS0_15gpu_kernel_implINS0_13BinaryFunctorIffbZZZNS0_23logical_xor_kernel_cudaERNS_14TensorIteratorEENKUlvE0_clEvENKUlvE5_clEvEUlffE_EEEEvRNS_18TensorIteratorBaseERKT_EUliE_EEviT1_
        .type           _ZN2at6native18elementwise_kernelILi128ELi4EZNS0_15gpu_kernel_implINS0_13BinaryFunctorIffbZZZNS0_23logical_xor_kernel_cudaERNS_14TensorIteratorEENKUlvE0_clEvENKUlvE5_clEvEUlffE_EEEEvRNS_18TensorIteratorBaseERKT_EUliE_EEviT1_,@function
        .size           _ZN2at6native18elementwise_kernelILi128ELi4EZNS0_15gpu_kernel_implINS0_13BinaryFunctorIffbZZZNS0_23logical_xor_kernel_cudaERNS_14TensorIteratorEENKUlvE0_clEvENKUlvE5_clEvEUlffE_EEEEvRNS_18TensorIteratorBaseERKT_EUliE_EEviT1_,(.L_x_43798 - _ZN2at6native18elementwise_kernelILi128ELi4EZNS0_15gpu_kernel_implINS0_13BinaryFunctorIffbZZZNS0_23logical_xor_kernel_cudaERNS_14TensorIteratorEENKUlvE0_clEvENKUlvE5_clEvEUlffE_EEEEvRNS_18TensorIteratorBaseERKT_EUliE_EEviT1_)
        .other          _ZN2at6native18elementwise_kernelILi128ELi4EZNS0_15gpu_kernel_implINS0_13BinaryFunctorIffbZZZNS0_23logical_xor_kernel_cudaERNS_14TensorIteratorEENKUlvE0_clEvENKUlvE5_clEvEUlffE_EEEEvRNS_18TensorIteratorBaseERKT_EUliE_EEviT1_,@"STO_CUDA_ENTRY STV_DEFAULT"
_ZN2at6native18elementwise_kernelILi128ELi4EZNS0_15gpu_kernel_implINS0_13BinaryFunctorIffbZZZNS0_23logical_xor_kernel_cudaERNS_14TensorIteratorEENKUlvE0_clEvENKUlvE5_clEvEUlffE_EEEEvRNS_18TensorIteratorBaseERKT_EUliE_EEviT1_:
.text._ZN2at6native18elementwise_kernelILi128ELi4EZNS0_15gpu_kernel_implINS0_13BinaryFunctorIffbZZZNS0_23logical_xor_kernel_cudaERNS_14TensorIteratorEENKUlvE0_clEvENKUlvE5_clEvEUlffE_EEEEvRNS_18TensorIteratorBaseERKT_EUliE_EEviT1_:
        /* <DEDUP_REMOVED lines=365> */
.L_x_4920:
        /* <DEDUP_REMOVED lines=20> */
[----:B--2---:R0:W1:Y:S01]  /*1810*/  I2F.S16 R19, R2 ;  /* 0x0000000200137306 */ /* 0x0040620000101400 */
[----:B------:R-:W-:Y:S05]  /*1820*/  BRA `(.L_x_4927) ;  /* 0x0000000c00387947 */ /* 0x000fea0003800000 */
.L_x_4925:
[----:B------:R-:W2:Y:S02]  /*1830*/  LDG.E.U8 R2, desc[UR36][R2.64] ;  /* 0x0000002402027981 */ /* 0x000ea4000c1e1100 */
[----:B--2---:R-:W-:Y:S01]  /*1840*/  I2FP.F32.U32 R19, R2 ;  /* 0x0000000200137245 */ /* 0x004fe20000201000 */
[----:B------:R-:W-:Y:S06]  /*1850*/  BRA `(.L_x_4927) ;  /* 0x0000000c002c7947 */ /* 0x000fec0003800000 */
.L_x_4924:
        /* <DEDUP_REMOVED lines=9> */
.L_x_4929:
[----:B------:R-:W2:Y:S02]  /*18f0*/  LDG.E R2, desc[UR36][R2.64] ;  /* 0x0000002402027981 */ /* 0x000ea4000c1e1900 */
[----:B--2---:R-:W-:Y:S01]  /*1900*/  I2FP.F32.S32 R19, R2 ;  /* 0x0000000200137245 */ /* 0x004fe20000201400 */
[----:B------:R-:W-:Y:S06]  /*1910*/  BRA `(.L_x_4927) ;  /* 0x0000000800fc7947 */ /* 0x000fec0003800000 */
.L_x_4928:
[----:B------:R-:W2:Y:S02]  /*1920*/  LDG.E.U16 R2, desc[UR36][R2.64] ;  /* 0x0000002402027981 */ /* 0x000ea4000c1e1500 */
[----:B--2---:R0:W1:Y:S01]  /*1930*/  I2F.S16 R19, R2 ;  /* 0x0000000200137306 */ /* 0x0040620000101400 */
[----:B------:R-:W-:Y:S05]  /*1940*/  BRA `(.L_x_4927) ;  /* 0x0000000800f07947 */ /* 0x000fea0003800000 */
.L_x_4923:
        /* <DEDUP_REMOVED lines=8> */
.L_x_4931:
[----:B------:R-:W2:Y:S02]  /*19d0*/  LDG.E.U16 R2, desc[UR36][R2.64] ;  /* 0x0000002402027981 */ /* 0x000ea4000c1e1500 */
[----:B--2---:R-:W-:Y:S01]  /*19e0*/  HADD2.F32 R19, -RZ, R2.H0_H0 ;  /* 0x20000002ff137230 */ /* 0x004fe20000004100 */
[----:B------:R-:W-:Y:S06]  /*19f0*/  BRA `(.L_x_4927) ;  /* 0x0000000800c47947 */ /* 0x000fec0003800000 */
.L_x_4930:
        /* <DEDUP_REMOVED lines=8> */
.L_x_4933:
[----:B------:R-:W2:Y:S02]  /*1a80*/  LDG.E.U16 R2, desc[UR36][R2.64] ;  /* 0x0000002402027981 */ /* 0x000ea4000c1e1500 */
[----:B--2---:R-:W-:Y:S01]  /*1a90*/  HADD2.F32 R19, -RZ, R2.H0_H0 ;  /* 0x20000002ff137230 */ /* 0x004fe20000004100 */
[----:B------:R-:W-:Y:S06]  /*1aa0*/  BRA `(.L_x_4927) ;  /* 0x0000000800987947 */ /* 0x000fec0003800000 */
.L_x_4932:
[----:B------:R-:W2:Y:S01]  /*1ab0*/  LDG.E.64 R2, desc[UR36][R2.64] ;  /* 0x0000002402027981 */ /* 0x000ea2000c1e1b00 */
[----:B------:R-:W-:Y:S01]  /*1ac0*/  UMOV UR4, 0xf0000000 ;  /* 0xf000000000047882 */ /* 0x000fe20000000000 */
[----:B------:R-:W-:Y:S01]  /*1ad0*/  UMOV UR5, 0x380fffff ;  /* 0x380fffff00057882 */ /* 0x000fe20000000000 */
[----:B--2---:R-:W0:Y:S01]  /*1ae0*/  F2F.F32.F64 R19, R2 ;  /* 0x0000000200137310 */ /* 0x004e220000301000 */
[----:B------:R-:W-:-:S14]  /*1af0*/  DSETP.GEU.AND P0, PT, |R2|, UR4, PT ;  /* 0x0000000402007e2a */ /* 0x000fdc000bf0e200 */
[----:B0-----:R-:W-:Y:S01]  /*1b00*/  @!P0 FMUL R19, R19, 1.175494350822287508e-38 ;  /* 0x0080000013138820 */ /* 0x001fe20000400000 */
[----:B------:R-:W-:Y:S06]  /*1b10*/  BRA `(.L_x_4927) ;  /* 0x00000008007c7947 */ /* 0x000fec0003800000 */
.L_x_4922:
        /* <DEDUP_REMOVED lines=12> */
.L_x_4936:
[----:B------:R-:W2:Y:S01]  /*1be0*/  LDG.E.64 R2, desc[UR36][R2.64] ;  /* 0x0000002402027981 */ /* 0x000ea2000c1e1b00 */
[----:B------:R-:W-:Y:S01]  /*1bf0*/  UMOV UR4, 0xf0000000 ;  /* 0xf000000000047882 */ /* 0x000fe20000000000 */
[----:B------:R-:W-:Y:S01]  /*1c00*/  UMOV UR5, 0x380fffff ;  /* 0x380fffff00057882 */ /* 0x000fe20000000000 */
[----:B--2---:R-:W0:Y:S01]  /*1c10*/  F2F.F32.F64 R19, R2 ;  /* 0x0000000200137310 */ /* 0x004e220000301000 */
[----:B------:R-:W-:-:S14]  /*1c20*/  DSETP.GEU.AND P0, PT, |R2|, UR4, PT ;  /* 0x0000000402007e2a */ /* 0x000fdc000bf0e200 */
[----:B0-----:R-:W-:Y:S01]  /*1c30*/  @!P0 FMUL R19, R19, 1.175494350822287508e-38 ;  /* 0x0080000013138820 */ /* 0x001fe20000400000 */
[----:B------:R-:W-:Y:S06]  /*1c40*/  BRA `(.L_x_4927) ;  /* 0x0000000800307947 */ /* 0x000fec0003800000 */
.L_x_4935:
        /* <DEDUP_REMOVED lines=26> */
.L_x_4938:
        /* <DEDUP_REMOVED lines=11> */
[----:B------:R-:W-:Y:S01]  /*1ea0*/  LOP3.LUT R19, R19, 0x80000000, R0, 0xf8, !PT ;  /* 0x8000000013137812 */ /* 0x000fe200078ef800 */
[----:B------:R-:W-:Y:S06]  /*1eb0*/  BRA `(.L_x_4927) ;  /* 0x0000000400947947 */ /* 0x000fec0003800000 */
.L_x_4937:
[----:B------:R-:W2:Y:S02]  /*1ec0*/  LDG.E.U16 R2, desc[UR36][R2.64] ;  /* 0x0000002402027981 */ /* 0x000ea4000c1e1500 */
[----:B--2---:R-:W-:Y:S01]  /*1ed0*/  IMAD.U32 R19, R2, 0x10000, RZ ;  /* 0x0001000002137824 */ /* 0x004fe200078e00ff */
[----:B------:R-:W-:Y:S06]  /*1ee0*/  BRA `(.L_x_4927) ;  /* 0x0000000400887947 */ /* 0x000fec0003800000 */
.L_x_4934:
        /* <DEDUP_REMOVED lines=11> */
.L_x_4941:
        /* <DEDUP_REMOVED lines=20> */
.L_x_4943:
[----:B------:R-:W-:Y:S05]  /*20e0*/  BSYNC B0 ;  /* 0x0000000000007941 */ /* 0x000fea0003800000 */
.L_x_4942:
[----:B------:R-:W-:Y:S01]  /*20f0*/  IMAD.SHL.U32 R2, R2, 0x100000, RZ ;  /* 0x0010000002027824 */ /* 0x000fe200078e00ff */
[----:B------:R-:W-:-:S04]  /*2100*/  LEA R0, R0, 0x3b800000, 0x17 ;  /* 0x3b80000000007811 */ /* 0x000fc800078eb8ff */
[----:B------:R-:W-:Y:S01]  /*2110*/  LOP3.LUT R19, R0, R2, R19, 0xfe, !PT ;  /* 0x0000000200137212 */ /* 0x000fe200078efe13 */
[----:B------:R-:W-:Y:S06]  /*2120*/  BRA `(.L_x_4927) ;  /* 0x0000000000f87947 */ /* 0x000fec0003800000 */
.L_x_4940:
        /* <DEDUP_REMOVED lines=20> */
.L_x_4945:
[----:B------:R-:W-:Y:S05]  /*2270*/  BSYNC B0 ;  /* 0x0000000000007941 */ /* 0x000fea0003800000 */
.L_x_4944:
[----:B------:R-:W-:Y:S01]  /*2280*/  IMAD.SHL.U32 R2, R2, 0x200000, RZ ;  /* 0x0020000002027824 */ /* 0x000fe200078e00ff */
[----:B------:R-:W-:-:S04]  /*2290*/  LEA R0, R0, 0x37800000, 0x17 ;  /* 0x3780000000007811 */ /* 0x000fc800078eb8ff */
[----:B------:R-:W-:Y:S01]  /*22a0*/  LOP3.LUT R19, R0, R2, R19, 0xfe, !PT ;  /* 0x0000000200137212 */ /* 0x000fe200078efe13 */
[----:B------:R-:W-:Y:S06]  /*22b0*/  BRA `(.L_x_4927) ;  /* 0x0000000000947947 */ /* 0x000fec0003800000 */
.L_x_4939:
        /* <DEDUP_REMOVED lines=14> */
.L_x_4926:
        /* <DEDUP_REMOVED lines=16> */
.L_x_4948:
[----:B------:R-:W-:Y:S01]  /*24a0*/  IMAD.MOV.U32 R19, RZ, RZ, RZ ;  /* 0x000000ffff137224 */ /* 0x000fe200078e00ff */
[----:B------:R-:W-:Y:S06]  /*24b0*/  BRA `(.L_x_4927) ;  /* 0x0000000000147947 */ /* 0x000fec0003800000 */
.L_x_4947:
[----:B------:R-:W2:Y:S02]  /*24c0*/  LDG.E.64 R2, desc[UR36][R2.64] ;  /* 0x0000002402027981 */ /* 0x000ea4000c1e1b00 */
[----:B--2---:R0:W1:Y:S01]  /*24d0*/  I2F.U64 R19, R2 ;  /* 0x0000000200137312 */ /* 0x0040620000301000 */
[----:B------:R-:W-:Y:S05]  /*24e0*/  BRA `(.L_x_4927) ;  /* 0x0000000000087947 */ /* 0x000fea0003800000 */
.L_x_4946:
[----:B------:R-:W2:Y:S02]  /*24f0*/  LDG.E R2, desc[UR36][R2.64] ;  /* 0x0000002402027981 */ /* 0x000ea4000c1e1900 */
[----:B--2---:R-:W-:-:S07]  /*2500*/  I2FP.F32.U32 R19, R2 ;  /* 0x0000000200137245 */ /* 0x004fce0000201000 */
.L_x_4927:
[----:B------:R-:W-:Y:S05]  /*2510*/  BSYNC B6 ;  /* 0x0000000000067941 */ /* 0x000fea0003800000 */
.L_x_4921:
[----:B------:R-:W1:Y:S01]  /*2520*/  LDC.U8 R4, c[0x0][0x493] ;  /* 0x000124c0ff047b82 */ /* 0x000e620000000000 */
[----:B------:R-:W-:Y:S01]  /*2530*/  ULDC.64 UR4, c[0x0][0x488] ;  /* 0x0001220000047ab9 */ /* 0x000fe20000000a00 */
[----:B------:R-:W-:Y:S01]  /*2540*/  BSSY B6, `(.L_x_4949) ;  /* 0x00000df000067945 */ /* 0x000fe20003800000 */
[----:B0-234-:R-:W-:-:S05]  /*2550*/  IADD3 R2, P1, R22, UR4, RZ ;  /* 0x0000000416027c10 */ /* 0x01dfca000ff3e0ff */
        /* <DEDUP_REMOVED lines=15> */
.L_x_4953:
[----:B------:R-:W2:Y:S02]  /*2650*/  LDG.E.U8 R0, desc[UR36][R2.64] ;  /* 0x0000002402007981 */ /* 0x000ea4000c1e1100 */
[----:B--2---:R-:W-:Y:S01]  /*2660*/  I2FP.F32.U32 R0, R0 ;  /* 0x0000000000007245 */ /* 0x004fe20000201000 */
[----:B------:R-:W-:Y:S06]  /*2670*/  BRA `(.L_x_4955) ;  /* 0x0000000c002c7947 */ /* 0x000fec0003800000 */
.L_x_4952:
        /* <DEDUP_REMOVED lines=9> */
.L_x_4957:
[----:B------:R-:W2:Y:S02]  /*2710*/  LDG.E R0, desc[UR36][R2.64] ;  /* 0x0000002402007981 */ /* 0x000ea4000c1e1900 */
[----:B--2---:R-:W-:Y:S01]  /*2720*/  I2FP.F32.S32 R0, R0 ;  /* 0x0000000000007245 */ /* 0x004fe20000201400 */
[----:B------:R-:W-:Y:S06]  /*2730*/  BRA `(.L_x_4955) ;  /* 0x0000000800fc7947 */ /* 0x000fec0003800000 */
.L_x_4956:
[----:B------:R-:W2:Y:S02]  /*2740*/  LDG.E.U16 R0, desc[UR36][R2.64] ;  /* 0x0000002402007981 */ /* 0x000ea4000c1e1500 */
[----:B--2---:R-:W4:Y:S01]  /*2750*/  I2F.S16 R0, R0 ;  /* 0x0000000000007306 */ /* 0x004f220000101400 */
[----:B------:R-:W-:Y:S05]  /*2760*/  BRA `(.L_x_4955) ;  /* 0x0000000800f07947 */ /* 0x000fea0003800000 */
.L_x_4951:
        /* <DEDUP_REMOVED lines=8> */
.L_x_4959:
[----:B------:R-:W2:Y:S02]  /*27f0*/  LDG.E.U16 R0, desc[UR36][R2.64] ;  /* 0x0000002402007981 */ /* 0x000ea4000c1e1500 */
[----:B--2---:R-:W-:Y:S01]  /*2800*/  HADD2.F32 R0, -RZ, R0.H0_H0 ;  /* 0x20000000ff007230 */ /* 0x004fe20000004100 */
[----:B------:R-:W-:Y:S06]  /*2810*/  BRA `(.L_x_4955) ;  /* 0x0000000800c47947 */ /* 0x000fec0003800000 */
.L_x_4958:
        /* <DEDUP_REMOVED lines=8> */
.L_x_4961:
[----:B------:R-:W2:Y:S02]  /*28a0*/  LDG.E.U16 R0, desc[UR36][R2.64] ;  /* 0x0000002402007981 */ /* 0x000ea4000c1e1500 */
[----:B--2---:R-:W-:Y:S01]  /*28b0*/  HADD2.F32 R0, -RZ, R0.H0_H0 ;  /* 0x20000000ff007230 */ /* 0x004fe20000004100 */
[----:B------:R-:W-:Y:S06]  /*28c0*/  BRA `(.L_x_4955) ;  /* 0x0000000800987947 */ /* 0x000fec0003800000 */
.L_x_4960:
[----:B------:R-:W2:Y:S01]  /*28d0*/  LDG.E.64 R2, desc[UR36][R2.64] ;  /* 0x0000002402027981 */ /* 0x000ea2000c1e1b00 */
[----:B------:R-:W-:Y:S01]  /*28e0*/  UMOV UR4, 0xf0000000 ;  /* 0xf000000000047882 */ /* 0x000fe20000000000 */
[----:B------:R-:W-:Y:S01]  /*28f0*/  UMOV UR5, 0x380fffff ;  /* 0x380fffff00057882 */ /* 0x000fe20000000000 */
[----:B--2---:R-:W0:Y:S01]  /*2900*/  F2F.F32.F64 R0, R2 ;  /* 0x0000000200007310 */ /* 0x004e220000301000 */
[----:B------:R-:W-:-:S14]  /*2910*/  DSETP.GEU.AND P0, PT, |R2|, UR4, PT ;  /* 0x0000000402007e2a */ /* 0x000fdc000bf0e200 */
[----:B0-----:R-:W-:Y:S01]  /*2920*/  @!P0 FMUL R0, R0, 1.175494350822287508e-38 ;  /* 0x0080000000008820 */ /* 0x001fe20000400000 */
[----:B------:R-:W-:Y:S06]  /*2930*/  BRA `(.L_x_4955) ;  /* 0x00000008007c7947 */ /* 0x000fec0003800000 */
.L_x_4950:
        /* <DEDUP_REMOVED lines=12> */
.L_x_4964:
[----:B------:R-:W2:Y:S01]  /*2a00*/  LDG.E.64 R2, desc[UR36][R2.64] ;  /* 0x0000002402027981 */ /* 0x000ea2000c1e1b00 */
[----:B------:R-:W-:Y:S01]  /*2a10*/  UMOV UR4, 0xf0000000 ;  /* 0xf000000000047882 */ /* 0x000fe20000000000 */
[----:B------:R-:W-:Y:S01]  /*2a20*/  UMOV UR5, 0x380fffff ;  /* 0x380fffff00057882 */ /* 0x000fe20000000000 */
[----:B--2---:R-:W0:Y:S01]  /*2a30*/  F2F.F32.F64 R0, R2 ;  /* 0x0000000200007310 */ /* 0x004e220000301000 */
[----:B------:R-:W-:-:S14]  /*2a40*/  DSETP.GEU.AND P0, PT, |R2|, UR4, PT ;  /* 0x0000000402007e2a */ /* 0x000fdc000bf0e200 */
[----:B0-----:R-:W-:Y:S01]  /*2a50*/  @!P0 FMUL R0, R0, 1.175494350822287508e-38 ;  /* 0x0080000000008820 */ /* 0x001fe20000400000 */
[----:B------:R-:W-:Y:S06]  /*2a60*/  BRA `(.L_x_4955) ;  /* 0x0000000800307947 */ /* 0x000fec0003800000 */
.L_x_4963:
        /* <DEDUP_REMOVED lines=26> */
.L_x_4966:
        /* <DEDUP_REMOVED lines=13> */
.L_x_4965:
[----:B------:R-:W2:Y:S02]  /*2ce0*/  LDG.E.U16 R0, desc[UR36][R2.64] ;  /* 0x0000002402007981 */ /* 0x000ea4000c1e1500 */
[----:B--2---:R-:W-:Y:S01]  /*2cf0*/  IMAD.U32 R0, R0, 0x10000, RZ ;  /* 0x0001000000007824 */ /* 0x004fe200078e00ff */
[----:B------:R-:W-:Y:S06]  /*2d00*/  BRA `(.L_x_4955) ;  /* 0x0000000400887947 */ /* 0x000fec0003800000 */
.L_x_4962:
        /* <DEDUP_REMOVED lines=11> */
.L_x_4969:
        /* <DEDUP_REMOVED lines=20> */
.L_x_4971:
[----:B------:R-:W-:Y:S05]  /*2f00*/  BSYNC B0 ;  /* 0x0000000000007941 */ /* 0x000fea0003800000 */
.L_x_4970:
[----:B------:R-:W-:Y:S01]  /*2f10*/  LEA R3, R0, 0x3b800000, 0x17 ;  /* 0x3b80000000037811 */ /* 0x000fe200078eb8ff */
[----:B------:R-:W-:-:S05]  /*2f20*/  IMAD.SHL.U32 R0, R2, 0x100000, RZ ;  /* 0x0010000002007824 */ /* 0x000fca00078e00ff */
[----:B------:R-:W-:Y:S01]  /*2f30*/  LOP3.LUT R0, R3, R0, R4, 0xfe, !PT ;  /* 0x0000000003007212 */ /* 0x000fe200078efe04 */
[----:B------:R-:W-:Y:S06]  /*2f40*/  BRA `(.L_x_4955) ;  /* 0x0000000000f87947 */ /* 0x000fec0003800000 */
.L_x_4968:
        /* <DEDUP_REMOVED lines=20> */
.L_x_4973:
[----:B------:R-:W-:Y:S05]  /*3090*/  BSYNC B0 ;  /* 0x0000000000007941 */ /* 0x000fea0003800000 */
.L_x_4972:
[----:B------:R-:W-:Y:S01]  /*30a0*/  LEA R3, R0, 0x37800000, 0x17 ;  /* 0x3780000000037811 */ /* 0x000fe200078eb8ff */
[----:B------:R-:W-:-:S05]  /*30b0*/  IMAD.SHL.U32 R0, R2, 0x200000, RZ ;  /* 0x0020000002007824 */ /* 0x000fca00078e00ff */
[----:B------:R-:W-:Y:S01]  /*30c0*/  LOP3.LUT R0, R3, R0, R4, 0xfe, !PT ;  /* 0x0000000003007212 */ /* 0x000fe200078efe04 */
[----:B------:R-:W-:Y:S06]  /*30d0*/  BRA `(.L_x_4955) ;  /* 0x0000000000947947 */ /* 0x000fec0003800000 */
.L_x_4967:
        /* <DEDUP_REMOVED lines=14> */
.L_x_4954:
        /* <DEDUP_REMOVED lines=16> */
.L_x_4976:
[----:B------:R-:W-:Y:S01]  /*32c0*/  IMAD.MOV.U32 R0, RZ, RZ, RZ ;  /* 0x000000ffff007224 */ /* 0x000fe200078e00ff */
[----:B------:R-:W-:Y:S06]  /*32d0*/  BRA `(.L_x_4955) ;  /* 0x0000000000147947 */ /* 0x000fec0003800000 */
.L_x_4975:
[----:B------:R-:W2:Y:S02]  /*32e0*/  LDG.E.64 R2, desc[UR36][R2.64] ;  /* 0x0000002402027981 */ /* 0x000ea4000c1e1b00 */
[----:B--2---:R0:W1:Y:S01]  /*32f0*/  I2F.U64 R0, R2 ;  /* 0x0000000200007312 */ /* 0x0040620000301000 */
[----:B------:R-:W-:Y:S05]  /*3300*/  BRA `(.L_x_4955) ;  /* 0x0000000000087947 */ /* 0x000fea0003800000 */
.L_x_4974:
[----:B------:R-:W2:Y:S02]  /*3310*/  LDG.E R0, desc[UR36][R2.64] ;  /* 0x0000002402007981 */ /* 0x000ea4000c1e1900 */
[----:B--2---:R-:W-:-:S07]  /*3320*/  I2FP.F32.U32 R0, R0 ;  /* 0x0000000000007245 */ /* 0x004fce0000201000 */
.L_x_4955:
[----:B------:R-:W-:Y:S05]  /*3330*/  BSYNC B6 ;  /* 0x0000000000067941 */ /* 0x000fea0003800000 */
.L_x_4949:
[----:B0-23--:R-:W0:Y:S01]  /*3340*/  LDC.U8 R3, c[0x0][0x491] ;  /* 0x00012440ff037b82 */ /* 0x00de220000000000 */
[----:B-1--45:R-:W-:Y:S02]  /*3350*/  FSETP.NEU.FTZ.AND P0, PT, R0, RZ, PT ;  /* 0x000000ff0000720b */ /* 0x032fe40003f1d000 */
        /* <DEDUP_REMOVED lines=17> */
.L_x_4980:
[----:B------:R0:W-:Y:S01]  /*3470*/  STG.E.U8 desc[UR36][R16.64], R2 ;  /* 0x0000000210007986 */ /* 0x0001e2000c101124 */
[----:B------:R-:W-:Y:S05]  /*3480*/  BRA `(.L_x_4982) ;  /* 0x0000000c00487947 */ /* 0x000fea0003800000 */
.L_x_4979:
        /* <DEDUP_REMOVED lines=9> */
.L_x_4984:
[----:B------:R0:W-:Y:S01]  /*3520*/  STG.E desc[UR36][R16.64], R2 ;  /* 0x0000000210007986 */ /* 0x0001e2000c101924 */
[----:B------:R-:W-:Y:S05]  /*3530*/  BRA `(.L_x_4982) ;  /* 0x0000000c001c7947 */ /* 0x000fea0003800000 */
.L_x_4983:
[----:B------:R0:W-:Y:S01]  /*3540*/  STG.E.U16 desc[UR36][R16.64], R2 ;  /* 0x0000000210007986 */ /* 0x0001e2000c101524 */
[----:B------:R-:W-:Y:S05]  /*3550*/  BRA `(.L_x_4982) ;  /* 0x0000000c00147947 */ /* 0x000fea0003800000 */
.L_x_4978:
        /* <DEDUP_REMOVED lines=9> */
.L_x_4986:
[----:B------:R-:W-:-:S04]  /*35f0*/  I2FP.F32.U32 R0, R2 ;  /* 0x0000000200007245 */ /* 0x000fc80000201000 */
[----:B------:R-:W-:-:S05]  /*3600*/  F2FP.F16.F32.PACK_AB R0, RZ, R0 ;  /* 0x00000000ff00723e */ /* 0x000fca00000000ff */
[----:B------:R0:W-:Y:S01]  /*3610*/  STG.E.U16 desc[UR36][R16.64], R0 ;  /* 0x0000000010007986 */ /* 0x0001e2000c101524 */
[----:B------:R-:W-:Y:S05]  /*3620*/  BRA `(.L_x_4982) ;  /* 0x0000000800e07947 */ /* 0x000fea0003800000 */
.L_x_4985:
        /* <DEDUP_REMOVED lines=10> */
.L_x_4988:
[----:B------:R-:W-:-:S04]  /*36d0*/  I2FP.F32.U32 R2, R2 ;  /* 0x0000000200027245 */ /* 0x000fc80000201000 */
[----:B------:R-:W-:-:S04]  /*36e0*/  F2FP.F16.F32.PACK_AB R3, RZ, R2 ;  /* 0x00000002ff03723e */ /* 0x000fc800000000ff */
[----:B------:R-:W-:-:S05]  /*36f0*/  PRMT R3, R3, 0x5410, RZ ;  /* 0x0000541003037816 */ /* 0x000fca00000000ff */
[----:B------:R2:W-:Y:S01]  /*3700*/  STG.E desc[UR36][R16.64], R3 ;  /* 0x0000000310007986 */ /* 0x0005e2000c101924 */
[----:B------:R-:W-:Y:S05]  /*3710*/  BRA `(.L_x_4982) ;  /* 0x0000000800a47947 */ /* 0x000fea0003800000 */
.L_x_4987:
[----:B------:R-:W0:Y:S02]  /*3720*/  I2F.F64.U32 R2, R2 ;  /* 0x0000000200027312 */ /* 0x000e240000201800 */
[----:B0-----:R4:W-:Y:S01]  /*3730*/  STG.E.64 desc[UR36][R16.64], R2 ;  /* 0x0000000210007986 */ /* 0x0019e2000c101b24 */
[----:B------:R-:W-:Y:S05]  /*3740*/  BRA `(.L_x_4982) ;  /* 0x0000000800987947 */ /* 0x000fea0003800000 */
.L_x_4977:
        /* <DEDUP_REMOVED lines=10> */
.L_x_4991:
[----:B------:R-:W0:Y:S01]  /*37f0*/  I2F.F64.U32 R4, R2 ;  /* 0x0000000200047312 */ /* 0x000e220000201800 */
[----:B------:R-:W-:-:S05]  /*3800*/  CS2R R6, SRZ ;  /* 0x0000000000067805 */ /* 0x000fca000001ff00 */
[----:B0-----:R0:W-:Y:S01]  /*3810*/  STG.E.128 desc[UR36][R16.64], R4 ;  /* 0x0000000410007986 */ /* 0x0011e2000c101d24 */
[----:B------:R-:W-:Y:S05]  /*3820*/  BRA `(.L_x_4982) ;  /* 0x0000000800607947 */ /* 0x000fea0003800000 */
.L_x_4990:
        /* <DEDUP_REMOVED lines=21> */
.L_x_4995:
[----:B------:R-:W-:Y:S05]  /*3980*/  BSYNC B0 ;  /* 0x0000000000007941 */ /* 0x000fea0003800000 */
.L_x_4994:
[----:B------:R-:W-:-:S05]  /*3990*/  LOP3.LUT R3, R0, R3, RZ, 0xfc, !PT ;  /* 0x0000000300037212 */ /* 0x000fca00078efcff */
[----:B------:R0:W-:Y:S01]  /*39a0*/  STG.E.U8 desc[UR36][R16.64], R3 ;  /* 0x0000000310007986 */ /* 0x0001e2000c101124 */
[----:B------:R-:W-:Y:S05]  /*39b0*/  BRA `(.L_x_4982) ;  /* 0x0000000400fc7947 */ /* 0x000fea0003800000 */
.L_x_4993:
        /* <DEDUP_REMOVED lines=13> */
.L_x_4997:
[----:B------:R-:W-:Y:S01]  /*3a90*/  IMAD.MOV.U32 R0, RZ, RZ, 0x7f ;  /* 0x0000007fff007424 */ /* 0x000fe200078e00ff */
[----:B------:R-:W-:-:S04]  /*3aa0*/  ISETP.GT.U32.AND P0, PT, R2, 0x7f800000, PT ;  /* 0x7f8000000200780c */ /* 0x000fc80003f04070 */
[----:B------:R-:W-:-:S09]  /*3ab0*/  SEL R0, R0, 0x7c, P0 ;  /* 0x0000007c00007807 */ /* 0x000fd20000000000 */
.L_x_4998:
[----:B------:R-:W-:Y:S05]  /*3ac0*/  BSYNC B0 ;  /* 0x0000000000007941 */ /* 0x000fea0003800000 */
.L_x_4996:
[----:B------:R-:W-:-:S04]  /*3ad0*/  LOP3.LUT R2, R3, 0x80000000, RZ, 0xc0, !PT ;  /* 0x8000000003027812 */ /* 0x000fc800078ec0ff */
[----:B------:R-:W-:-:S04]  /*3ae0*/  SHF.R.U32.HI R3, RZ, 0x18, R2 ;  /* 0x00000018ff037819 */ /* 0x000fc80000011602 */
[----:B------:R-:W-:-:S05]  /*3af0*/  LOP3.LUT R3, R0, R3, RZ, 0xfc, !PT ;  /* 0x0000000300037212 */ /* 0x000fca00078efcff */
[----:B------:R0:W-:Y:S01]  /*3b00*/  STG.E.U8 desc[UR36][R16.64], R3 ;  /* 0x0000000310007986 */ /* 0x0001e2000c101124 */
[----:B------:R-:W-:Y:S05]  /*3b10*/  BRA `(.L_x_4982) ;  /* 0x0000000400a47947 */ /* 0x000fea0003800000 */
.L_x_4992:
[----:B------:R-:W-:-:S04]  /*3b20*/  I2FP.F32.U32 R0, R2 ;  /* 0x0000000200007245 */ /* 0x000fc80000201000 */
[----:B------:R-:W-:-:S05]  /*3b30*/  F2FP.BF16.F32.PACK_AB R0, RZ, R0 ;  /* 0x00000000ff00723e */ /* 0x000fca00000010ff */
[----:B------:R0:W-:Y:S01]  /*3b40*/  STG.E.U16 desc[UR36][R16.64], R0 ;  /* 0x0000000010007986 */ /* 0x0001e2000c101524 */
[----:B------:R-:W-:Y:S05]  /*3b50*/  BRA `(.L_x_4982) ;  /* 0x0000000400947947 */ /* 0x000fea0003800000 */
.L_x_4989:
        /* <DEDUP_REMOVED lines=10> */
.L_x_5001:
        /* <DEDUP_REMOVED lines=17> */
.L_x_5004:
[----:B------:R-:W-:-:S04]  /*3d10*/  LOP3.LUT R2, R3, 0x80000000, RZ, 0xc0, !PT ;  /* 0x8000000003027812 */ /* 0x000fc800078ec0ff */
[----:B------:R-:W-:-:S04]  /*3d20*/  SHF.R.U32.HI R3, RZ, 0x18, R2 ;  /* 0x00000018ff037819 */ /* 0x000fc80000011602 */
[----:B------:R-:W-:-:S04]  /*3d30*/  LOP3.LUT R0, R0, R3, RZ, 0xfc, !PT ;  /* 0x0000000300007212 */ /* 0x000fc800078efcff */
[----:B------:R-:W-:-:S07]  /*3d40*/  PRMT R8, R0, 0x7610, R8 ;  /* 0x0000761000087816 */ /* 0x000fce0000000008 */
.L_x_5003:
[----:B------:R-:W-:Y:S05]  /*3d50*/  BSYNC B0 ;  /* 0x0000000000007941 */ /* 0x000fea0003800000 */
.L_x_5002:
[----:B------:R0:W-:Y:S01]  /*3d60*/  STG.E.U8 desc[UR36][R16.64], R8 ;  /* 0x0000000810007986 */ /* 0x0001e2000c101124 */
[----:B------:R-:W-:Y:S05]  /*3d70*/  BRA `(.L_x_4982) ;  /* 0x00000004000c7947 */ /* 0x000fea0003800000 */
.L_x_5000:
        /* <DEDUP_REMOVED lines=17> */
.L_x_5007:
[----:B------:R-:W-:-:S04]  /*3e90*/  LOP3.LUT R2, R3, 0x80000000, RZ, 0xc0, !PT ;  /* 0x8000000003027812 */ /* 0x000fc800078ec0ff */
[----:B------:R-:W-:-:S04]  /*3ea0*/  SHF.R.U32.HI R3, RZ, 0x18, R2 ;  /* 0x00000018ff037819 */ /* 0x000fc80000011602 */
[----:B------:R-:W-:-:S04]  /*3eb0*/  LOP3.LUT R0, R0, R3, RZ, 0xfc, !PT ;  /* 0x0000000300007212 */ /* 0x000fc800078efcff */
[----:B------:R-:W-:-:S07]  /*3ec0*/  PRMT R8, R0, 0x7610, R8 ;  /* 0x0000761000087816 */ /* 0x000fce0000000008 */
.L_x_5006:
[----:B------:R-:W-:Y:S05]  /*3ed0*/  BSYNC B0 ;  /* 0x0000000000007941 */ /* 0x000fea0003800000 */
.L_x_5005:
[----:B------:R0:W-:Y:S01]  /*3ee0*/  STG.E.U8 desc[UR36][R16.64], R8 ;  /* 0x0000000810007986 */ /* 0x0001e2000c101124 */
[----:B------:R-:W-:Y:S05]  /*3ef0*/  BRA `(.L_x_4982) ;  /* 0x0000000000ac7947 */ /* 0x000fea0003800000 */
.L_x_4999:
        /* <DEDUP_REMOVED lines=22> */
.L_x_4981:
        /* <DEDUP_REMOVED lines=16> */
.L_x_5010:
[----:B------:R-:W-:Y:S05]  /*4160*/  BRA `(.L_x_4982) ;  /* 0x0000000000107947 */ /* 0x000fea0003800000 */
.L_x_5009:
[----:B------:R-:W-:-:S05]  /*4170*/  IMAD.MOV.U32 R3, RZ, RZ, RZ ;  /* 0x000000ffff037224 */ /* 0x000fca00078e00ff */
[----:B------:R0:W-:Y:S01]  /*4180*/  STG.E.64 desc[UR36][R16.64], R2 ;  /* 0x0000000210007986 */ /* 0x0001e2000c101b24 */
[----:B------:R-:W-:Y:S05]  /*4190*/  BRA `(.L_x_4982) ;  /* 0x0000000000047947 */ /* 0x000fea0003800000 */
.L_x_5008:
[----:B------:R0:W-:Y:S02]  /*41a0*/  STG.E desc[UR36][R16.64], R2 ;  /* 0x0000000210007986 */ /* 0x0001e4000c101924 */
.L_x_4982:
[----:B------:R-:W-:-:S04]  /*41b0*/  IMAD R18, R18, 0x200, R23 ;  /* 0x0000020012127824 */ /* 0x000fc800078e0217 */
[----:B------:R-:W-:-:S07]  /*41c0*/  VIADD R19, R18, 0x80 ;  /* 0x0000008012137836 */ /* 0x000fce0000000000 */
.L_x_4919:
[----:B------:R-:W-:Y:S05]  /*41d0*/  BSYNC B7 ;  /* 0x0000000000077941 */ /* 0x000fea0003800000 */
.L_x_4918:
        /* <DEDUP_REMOVED lines=358> */
.L_x_5013:
        /* <DEDUP_REMOVED lines=22> */
.L_x_5018:
[----:B------:R-:W2:Y:S02]  /*59a0*/  LDG.E.U8 R2, desc[UR36][R2.64] ;  /* 0x0000002402027981 */ /* 0x000ea4000c1e1100 */
[----:B--2---:R-:W-:Y:S01]  /*59b0*/  I2FP.F32.U32 R22, R2 ;  /* 0x0000000200167245 */ /* 0x004fe20000201000 */
[----:B------:R-:W-:Y:S06]  /*59c0*/  BRA `(.L_x_5020) ;  /* 0x0000000c002c7947 */ /* 0x000fec0003800000 */
.L_x_5017:
        /* <DEDUP_REMOVED lines=9> */
.L_x_5022:
[----:B------:R-:W2:Y:S02]  /*5a60*/  LDG.E R2, desc[UR36][R2.64] ;  /* 0x0000002402027981 */ /* 0x000ea4000c1e1900 */
[----:B--2---:R-:W-:Y:S01]  /*5a70*/  I2FP.F32.S32 R22, R2 ;  /* 0x0000000200167245 */ /* 0x004fe20000201400 */
[----:B------:R-:W-:Y:S06]  /*5a80*/  BRA `(.L_x_5020) ;  /* 0x0000000800fc7947 */ /* 0x000fec0003800000 */
.L_x_5021:
[----:B------:R-:W2:Y:S02]  /*5a90*/  LDG.E.U16 R2, desc[UR36][R2.64] ;  /* 0x0000002402027981 */ /* 0x000ea4000c1e1500 */
[----:B--2---:R0:W1:Y:S01]  /*5aa0*/  I2F.S16 R22, R2 ;  /* 0x0000000200167306 */ /* 0x0040620000101400 */
[----:B------:R-:W-:Y:S05]  /*5ab0*/  BRA `(.L_x_5020) ;  /* 0x0000000800f07947 */ /* 0x000fea0003800000 */
.L_x_5016:
        /* <DEDUP_REMOVED lines=8> */
.L_x_5024:
[----:B------:R-:W2:Y:S02]  /*5b40*/  LDG.E.U16 R2, desc[UR36][R2.64] ;  /* 0x0000002402027981 */ /* 0x000ea4000c1e1500 */
[----:B--2---:R-:W-:Y:S01]  /*5b50*/  HADD2.F32 R22, -RZ, R2.H0_H0 ;  /* 0x20000002ff167230 */ /* 0x004fe20000004100 */
[----:B------:R-:W-:Y:S06]  /*5b60*/  BRA `(.L_x_5020) ;  /* 0x0000000800c47947 */ /* 0x000fec0003800000 */
.L_x_5023:
        /* <DEDUP_REMOVED lines=8> */
.L_x_5026:
[----:B------:R-:W2:Y:S02]  /*5bf0*/  LDG.E.U16 R2, desc[UR36][R2.64] ;  /* 0x0000002402027981 */ /* 0x000ea4000c1e1500 */
[----:B--2---:R-:W-:Y:S01]  /*5c00*/  HADD2.F32 R22, -RZ, R2.H0_H0 ;  /* 0x20000002ff167230 */ /* 0x004fe20000004100 */
[----:B------:R-:W-:Y:S06]  /*5c10*/  BRA `(.L_x_5020) ;  /* 0x0000000800987947 */ /* 0x000fec0003800000 */
.L_x_5025:
[----:B------:R-:W2:Y:S01]  /*5c20*/  LDG.E.64 R2, desc[UR36][R2.64] ;  /* 0x0000002402027981 */ /* 0x000ea2000c1e1b00 */
[----:B------:R-:W-:Y:S01]  /*5c30*/  UMOV UR4, 0xf0000000 ;  /* 0xf000000000047882 */ /* 0x000fe20000000000 */
[----:B------:R-:W-:Y:S01]  /*5c40*/  UMOV UR5, 0x380fffff ;  /* 0x380fffff00057882 */ /* 0x000fe20000000000 */
[----:B--2---:R-:W0:Y:S01]  /*5c50*/  F2F.F32.F64 R22, R2 ;  /* 0x0000000200167310 */ /* 0x004e220000301000 */
[----:B------:R-:W-:-:S14]  /*5c60*/  DSETP.GEU.AND P0, PT, |R2|, UR4, PT ;  /* 0x0000000402007e2a */ /* 0x000fdc000bf0e200 */
[----:B0-----:R-:W-:Y:S01]  /*5c70*/  @!P0 FMUL R22, R22, 1.175494350822287508e-38 ;  /* 0x0080000016168820 */ /* 0x001fe20000400000 */
[----:B------:R-:W-:Y:S06]  /*5c80*/  BRA `(.L_x_5020) ;  /* 0x00000008007c7947 */ /* 0x000fec0003800000 */
.L_x_5015:
        /* <DEDUP_REMOVED lines=12> */
.L_x_5029:
[----:B------:R-:W2:Y:S01]  /*5d50*/  LDG.E.64 R2, desc[UR36][R2.64] ;  /* 0x0000002402027981 */ /* 0x000ea2000c1e1b00 */
[----:B------:R-:W-:Y:S01]  /*5d60*/  UMOV UR4, 0xf0000000 ;  /* 0xf000000000047882 */ /* 0x000fe20000000000 */
[----:B------:R-:W-:Y:S01]  /*5d70*/  UMOV UR5, 0x380fffff ;  /* 0x380fffff00057882 */ /* 0x000fe20000000000 */
[----:B--2---:R-:W0:Y:S01]  /*5d80*/  F2F.F32.F64 R22, R2 ;  /* 0x0000000200167310 */ /* 0x004e220000301000 */
[----:B------:R-:W-:-:S14]  /*5d90*/  DSETP.GEU.AND P0, PT, |R2|, UR4, PT ;  /* 0x0000000402007e2a */ /* 0x000fdc000bf0e200 */
[----:B0-----:R-:W-:Y:S01]  /*5da0*/  @!P0 FMUL R22, R22, 1.175494350822287508e-38 ;  /* 0x0080000016168820 */ /* 0x001fe20000400000 */
[----:B------:R-:W-:Y:S06]  /*5db0*/  BRA `(.L_x_5020) ;  /* 0x0000000800307947 */ /* 0x000fec0003800000 */
.L_x_5028:
        /* <DEDUP_REMOVED lines=26> */
.L_x_5031:
        /* <DEDUP_REMOVED lines=13> */
.L_x_5030:
[----:B------:R-:W2:Y:S02]  /*6030*/  LDG.E.U16 R2, desc[UR36][R2.64] ;  /* 0x0000002402027981 */ /* 0x000ea4000c1e1500 */
[----:B--2---:R-:W-:Y:S01]  /*6040*/  IMAD.U32 R22, R2, 0x10000, RZ ;  /* 0x0001000002167824 */ /* 0x004fe200078e00ff */
[----:B------:R-:W-:Y:S06]  /*6050*/  BRA `(.L_x_5020) ;  /* 0x0000000400887947 */ /* 0x000fec0003800000 */
.L_x_5027:
        /* <DEDUP_REMOVED lines=11> */
.L_x_5034:
        /* <DEDUP_REMOVED lines=20> */
.L_x_5036:
[----:B------:R-:W-:Y:S05]  /*6250*/  BSYNC B0 ;  /* 0x0000000000007941 */ /* 0x000fea0003800000 */
.L_x_5035:
[----:B------:R-:W-:Y:S01]  /*6260*/  IMAD.SHL.U32 R2, R2, 0x100000, RZ ;  /* 0x0010000002027824 */ /* 0x000fe200078e00ff */
[----:B------:R-:W-:-:S04]  /*6270*/  LEA R3, R0, 0x3b800000, 0x17 ;  /* 0x3b80000000037811 */ /* 0x000fc800078eb8ff */
[----:B------:R-:W-:Y:S01]  /*6280*/  LOP3.LUT R22, R3, R2, R22, 0xfe, !PT ;  /* 0x0000000203167212 */ /* 0x000fe200078efe16 */
[----:B------:R-:W-:Y:S06]  /*6290*/  BRA `(.L_x_5020) ;  /* 0x0000000000f87947 */ /* 0x000fec0003800000 */
.L_x_5033:
        /* <DEDUP_REMOVED lines=20> */
.L_x_5038:
[----:B------:R-:W-:Y:S05]  /*63e0*/  BSYNC B0 ;  /* 0x0000000000007941 */ /* 0x000fea0003800000 */
.L_x_5037:
[----:B------:R-:W-:Y:S01]  /*63f0*/  IMAD.SHL.U32 R2, R2, 0x200000, RZ ;  /* 0x0020000002027824 */ /* 0x000fe200078e00ff */
[----:B------:R-:W-:-:S04]  /*6400*/  LEA R3, R0, 0x37800000, 0x17 ;  /* 0x3780000000037811 */ /* 0x000fc800078eb8ff */
[----:B------:R-:W-:Y:S01]  /*6410*/  LOP3.LUT R22, R3, R2, R22, 0xfe, !PT ;  /* 0x0000000203167212 */ /* 0x000fe200078efe16 */
[----:B------:R-:W-:Y:S06]  /*6420*/  BRA `(.L_x_5020) ;  /* 0x0000000000947947 */ /* 0x000fec0003800000 */
.L_x_5032:
        /* <DEDUP_REMOVED lines=14> */
.L_x_5019:
        /* <DEDUP_REMOVED lines=16> */
.L_x_5041:
[----:B------:R-:W-:Y:S01]  /*6610*/  IMAD.MOV.U32 R22, RZ, RZ, RZ ;  /* 0x000000ffff167224 */ /* 0x000fe200078e00ff */
[----:B------:R-:W-:Y:S06]  /*6620*/  BRA `(.L_x_5020) ;  /* 0x0000000000147947 */ /* 0x000fec0003800000 */
.L_x_5040:
[----:B------:R-:W2:Y:S02]  /*6630*/  LDG.E.64 R22, desc[UR36][R2.64] ;  /* 0x0000002402167981 */ /* 0x000ea4000c1e1b00 */
[----:B--2---:R0:W1:Y:S01]  /*6640*/  I2F.U64 R22, R22 ;  /* 0x0000001600167312 */ /* 0x0040620000301000 */
[----:B------:R-:W-:Y:S05]  /*6650*/  BRA `(.L_x_5020) ;  /* 0x0000000000087947 */ /* 0x000fea0003800000 */
.L_x_5039:
[----:B------:R-:W2:Y:S02]  /*6660*/  LDG.E R2, desc[UR36][R2.64] ;  /* 0x0000002402027981 */ /* 0x000ea4000c1e1900 */
[----:B--2---:R-:W-:-:S07]  /*6670*/  I2FP.F32.U32 R22, R2 ;  /* 0x0000000200167245 */ /* 0x004fce0000201000 */
.L_x_5020:
[----:B------:R-:W-:Y:S05]  /*6680*/  BSYNC B6 ;  /* 0x0000000000067941 */ /* 0x000fea0003800000 */
.L_x_5014:
[----:B------:R-:W2:Y:S01]  /*6690*/  LDC.U8 R4, c[0x0][0x493] ;  /* 0x000124c0ff047b82 */ /* 0x000ea20000000000 */
[----:B------:R-:W-:Y:S01]  /*66a0*/  ULDC.64 UR4, c[0x0][0x488] ;  /* 0x0001220000047ab9 */ /* 0x000fe20000000a00 */
[----:B------:R-:W-:Y:S01]  /*66b0*/  BSSY B6, `(.L_x_5042) ;  /* 0x00000df000067945 */ /* 0x000fe20003800000 */
[----:B0---4-:R-:W-:-:S05]  /*66c0*/  IADD3 R2, P0, R18, UR4, RZ ;  /* 0x0000000412027c10 */ /* 0x011fca000ff1e0ff */
        /* <DEDUP_REMOVED lines=13> */
[----:B--2---:R-:W4:Y:S01]  /*67a0*/  I2F.S16 R0, R0 ;  /* 0x0000000000007306 */ /* 0x004f220000101400 */
[----:B------:R-:W-:Y:S05]  /*67b0*/  BRA `(.L_x_5048) ;  /* 0x0000000c00387947 */ /* 0x000fea0003800000 */
.L_x_5046:
[----:B------:R-:W2:Y:S02]  /*67c0*/  LDG.E.U8 R0, desc[UR36][R2.64] ;  /* 0x0000002402007981 */ /* 0x000ea4000c1e1100 */
[----:B--2---:R-:W-:Y:S01]  /*67d0*/  I2FP.F32.U32 R0, R0 ;  /* 0x0000000000007245 */ /* 0x004fe20000201000 */
[----:B------:R-:W-:Y:S06]  /*67e0*/  BRA `(.L_x_5048) ;  /* 0x0000000c002c7947 */ /* 0x000fec0003800000 */
.L_x_5045:
        /* <DEDUP_REMOVED lines=9> */
.L_x_5050:
[----:B------:R-:W2:Y:S02]  /*6880*/  LDG.E R0, desc[UR36][R2.64] ;  /* 0x0000002402007981 */ /* 0x000ea4000c1e1900 */
[----:B--2---:R-:W-:Y:S01]  /*6890*/  I2FP.F32.S32 R0, R0 ;  /* 0x0000000000007245 */ /* 0x004fe20000201400 */
[----:B------:R-:W-:Y:S06]  /*68a0*/  BRA `(.L_x_5048) ;  /* 0x0000000800fc7947 */ /* 0x000fec0003800000 */
.L_x_5049:
[----:B------:R-:W2:Y:S02]  /*68b0*/  LDG.E.U16 R0, desc[UR36][R2.64] ;  /* 0x0000002402007981 */ /* 0x000ea4000c1e1500 */
[----:B--2---:R-:W0:Y:S01]  /*68c0*/  I2F.S16 R0, R0 ;  /* 0x0000000000007306 */ /* 0x004e220000101400 */
[----:B------:R-:W-:Y:S05]  /*68d0*/  BRA `(.L_x_5048) ;  /* 0x0000000800f07947 */ /* 0x000fea0003800000 */
.L_x_5044:
        /* <DEDUP_REMOVED lines=8> */
.L_x_5052:
[----:B------:R-:W2:Y:S02]  /*6960*/  LDG.E.U16 R0, desc[UR36][R2.64] ;  /* 0x0000002402007981 */ /* 0x000ea4000c1e1500 */
[----:B--2---:R-:W-:Y:S01]  /*6970*/  HADD2.F32 R0, -RZ, R0.H0_H0 ;  /* 0x20000000ff007230 */ /* 0x004fe20000004100 */
[----:B------:R-:W-:Y:S06]  /*6980*/  BRA `(.L_x_5048) ;  /* 0x0000000800c47947 */ /* 0x000fec0003800000 */
.L_x_5051:
        /* <DEDUP_REMOVED lines=8> */
.L_x_5054:
[----:B------:R-:W2:Y:S02]  /*6a10*/  LDG.E.U16 R0, desc[UR36][R2.64] ;  /* 0x0000002402007981 */ /* 0x000ea4000c1e1500 */
[----:B--2---:R-:W-:Y:S01]  /*6a20*/  HADD2.F32 R0, -RZ, R0.H0_H0 ;  /* 0x20000000ff007230 */ /* 0x004fe20000004100 */
[----:B------:R-:W-:Y:S06]  /*6a30*/  BRA `(.L_x_5048) ;  /* 0x0000000800987947 */ /* 0x000fec0003800000 */
.L_x_5053:
[----:B------:R-:W2:Y:S01]  /*6a40*/  LDG.E.64 R2, desc[UR36][R2.64] ;  /* 0x0000002402027981 */ /* 0x000ea2000c1e1b00 */
[----:B------:R-:W-:Y:S01]  /*6a50*/  UMOV UR4, 0xf0000000 ;  /* 0xf000000000047882 */ /* 0x000fe20000000000 */
[----:B------:R-:W-:Y:S01]  /*6a60*/  UMOV UR5, 0x380fffff ;  /* 0x380fffff00057882 */ /* 0x000fe20000000000 */
[----:B--2---:R-:W0:Y:S01]  /*6a70*/  F2F.F32.F64 R0, R2 ;  /* 0x0000000200007310 */ /* 0x004e220000301000 */
[----:B------:R-:W-:-:S14]  /*6a80*/  DSETP.GEU.AND P0, PT, |R2|, UR4, PT ;  /* 0x0000000402007e2a */ /* 0x000fdc000bf0e200 */
[----:B0-----:R-:W-:Y:S01]  /*6a90*/  @!P0 FMUL R0, R0, 1.175494350822287508e-38 ;  /* 0x0080000000008820 */ /* 0x001fe20000400000 */
[----:B------:R-:W-:Y:S06]  /*6aa0*/  BRA `(.L_x_5048) ;  /* 0x00000008007c7947 */ /* 0x000fec0003800000 */
.L_x_5043:
        /* <DEDUP_REMOVED lines=12> */
.L_x_5057:
[----:B------:R-:W2:Y:S01]  /*6b70*/  LDG.E.64 R2, desc[UR36][R2.64] ;  /* 0x0000002402027981 */ /* 0x000ea2000c1e1b00 */
[----:B------:R-:W-:Y:S01]  /*6b80*/  UMOV UR4, 0xf0000000 ;  /* 0xf000000000047882 */ /* 0x000fe20000000000 */
[----:B------:R-:W-:Y:S01]  /*6b90*/  UMOV UR5, 0x380fffff ;  /* 0x380fffff00057882 */ /* 0x000fe20000000000 */
[----:B--2---:R-:W0:Y:S01]  /*6ba0*/  F2F.F32.F64 R0, R2 ;  /* 0x0000000200007310 */ /* 0x004e220000301000 */
[----:B------:R-:W-:-:S14]  /*6bb0*/  DSETP.GEU.AND P0, PT, |R2|, UR4, PT ;  /* 0x0000000402007e2a */ /* 0x000fdc000bf0e200 */
[----:B0-----:R-:W-:Y:S01]  /*6bc0*/  @!P0 FMUL R0, R0, 1.175494350822287508e-38 ;  /* 0x0080000000008820 */ /* 0x001fe20000400000 */
[----:B------:R-:W-:Y:S06]  /*6bd0*/  BRA `(.L_x_5048) ;  /* 0x0000000800307947 */ /* 0x000fec0003800000 */
.L_x_5056:
        /* <DEDUP_REMOVED lines=26> */
.L_x_5059:
        /* <DEDUP_REMOVED lines=13> */
.L_x_5058:
[----:B------:R-:W2:Y:S02]  /*6e50*/  LDG.E.U16 R0, desc[UR36][R2.64] ;  /* 0x0000002402007981 */ /* 0x000ea4000c1e1500 */
[----:B--2---:R-:W-:Y:S01]  /*6e60*/  IMAD.U32 R0, R0, 0x10000, RZ ;  /* 0x0001000000007824 */ /* 0x004fe200078e00ff */
[----:B------:R-:W-:Y:S06]  /*6e70*/  BRA `(.L_x_5048) ;  /* 0x0000000400887947 */ /* 0x000fec0003800000 */
.L_x_5055:
        /* <DEDUP_REMOVED lines=11> */
.L_x_5062:
        /* <DEDUP_REMOVED lines=20> */
.L_x_5064:
[----:B------:R-:W-:Y:S05]  /*7070*/  BSYNC B0 ;  /* 0x0000000000007941 */ /* 0x000fea0003800000 */
.L_x_5063:
[----:B------:R-:W-:Y:S01]  /*7080*/  LEA R3, R0, 0x3b800000, 0x17 ;  /* 0x3b80000000037811 */ /* 0x000fe200078eb8ff */
[----:B------:R-:W-:-:S05]  /*7090*/  IMAD.SHL.U32 R0, R2, 0x100000, RZ ;  /* 0x0010000002007824 */ /* 0x000fca00078e00ff */
[----:B------:R-:W-:Y:S01]  /*70a0*/  LOP3.LUT R0, R3, R0, R4, 0xfe, !PT ;  /* 0x0000000003007212 */ /* 0x000fe200078efe04 */
[----:B------:R-:W-:Y:S06]  /*70b0*/  BRA `(.L_x_5048) ;  /* 0x0000000000f87947 */ /* 0x000fec0003800000 */
.L_x_5061:
        /* <DEDUP_REMOVED lines=20> */
.L_x_5066:
[----:B------:R-:W-:Y:S05]  /*7200*/  BSYNC B0 ;  /* 0x0000000000007941 */ /* 0x000fea0003800000 */
.L_x_5065:
[----:B------:R-:W-:Y:S01]  /*7210*/  LEA R3, R0, 0x37800000, 0x17 ;  /* 0x3780000000037811 */ /* 0x000fe200078eb8ff */
[----:B------:R-:W-:-:S05]  /*7220*/  IMAD.SHL.U32 R0, R2, 0x200000, RZ ;  /* 0x0020000002007824 */ /* 0x000fca00078e00ff */
[----:B------:R-:W-:Y:S01]  /*7230*/  LOP3.LUT R0, R3, R0, R4, 0xfe, !PT ;  /* 0x0000000003007212 */ /* 0x000fe200078efe04 */
[----:B------:R-:W-:Y:S06]  /*7240*/  BRA `(.L_x_5048) ;  /* 0x0000000000947947 */ /* 0x000fec0003800000 */
.L_x_5060:
        /* <DEDUP_REMOVED lines=14> */
.L_x_5047:
        /* <DEDUP_REMOVED lines=16> */
.L_x_5069:
[----:B------:R-:W-:Y:S01]  /*7430*/  IMAD.MOV.U32 R0, RZ, RZ, RZ ;  /* 0x000000ffff007224 */ /* 0x000fe200078e00ff */
[----:B------:R-:W-:Y:S06]  /*7440*/  BRA `(.L_x_5048) ;  /* 0x0000000000147947 */ /* 0x000fec0003800000 */
.L_x_5068:
[----:B------:R-:W2:Y:S02]  /*7450*/  LDG.E.64 R2, desc[UR36][R2.64] ;  /* 0x0000002402027981 */ /* 0x000ea4000c1e1b00 */
[----:B--2---:R0:W2:Y:S01]  /*7460*/  I2F.U64 R0, R2 ;  /* 0x0000000200007312 */ /* 0x0040a20000301000 */
[----:B------:R-:W-:Y:S05]  /*7470*/  BRA `(.L_x_5048) ;  /* 0x0000000000087947 */ /* 0x000fea0003800000 */
.L_x_5067:
[----:B------:R-:W2:Y:S02]  /*7480*/  LDG.E R0, desc[UR36][R2.64] ;  /* 0x0000002402007981 */ /* 0x000ea4000c1e1900 */
[----:B--2---:R-:W-:-:S07]  /*7490*/  I2FP.F32.U32 R0, R0 ;  /* 0x0000000000007245 */ /* 0x004fce0000201000 */
.L_x_5048:
[----:B------:R-:W-:Y:S05]  /*74a0*/  BSYNC B6 ;  /* 0x0000000000067941 */ /* 0x000fea0003800000 */
.L_x_5042:
[----:B0-----:R-:W0:Y:S01]  /*74b0*/  LDC.U8 R3, c[0x0][0x491] ;  /* 0x00012440ff037b82 */ /* 0x001e220000000000 */
[----:B--2-45:R-:W-:Y:S02]  /*74c0*/  FSETP.NEU.FTZ.AND P0, PT, R0, RZ, PT ;  /* 0x000000ff0000720b */ /* 0x034fe40003f1d000 */
[----:B-1-3--:R-:W-:-:S04]  /*74d0*/  FSETP.NEU.FTZ.AND P1, PT, R22, RZ, PT ;  /* 0x000000ff1600720b */ /* 0x00afc80003f3d000 */
        /* <DEDUP_REMOVED lines=16> */
.L_x_5073:
[----:B------:R0:W-:Y:S01]  /*75e0*/  STG.E.U8 desc[UR36][R16.64], R2 ;  /* 0x0000000210007986 */ /* 0x0001e2000c101124 */
[----:B------:R-:W-:Y:S05]  /*75f0*/  BRA `(.L_x_5075) ;  /* 0x0000000c00487947 */ /* 0x000fea0003800000 */
.L_x_5072:
        /* <DEDUP_REMOVED lines=9> */
.L_x_5077:
[----:B------:R0:W-:Y:S01]  /*7690*/  STG.E desc[UR36][R16.64], R2 ;  /* 0x0000000210007986 */ /* 0x0001e2000c101924 */
[----:B------:R-:W-:Y:S05]  /*76a0*/  BRA `(.L_x_5075) ;  /* 0x0000000c001c7947 */ /* 0x000fea0003800000 */
.L_x_5076:
[----:B------:R0:W-:Y:S01]  /*76b0*/  STG.E.U16 desc[UR36][R16.64], R2 ;  /* 0x0000000210007986 */ /* 0x0001e2000c101524 */
[----:B------:R-:W-:Y:S05]  /*76c0*/  BRA `(.L_x_5075) ;  /* 0x0000000c00147947 */ /* 0x000fea0003800000 */
.L_x_5071:
        /* <DEDUP_REMOVED lines=9> */
.L_x_5079:
[----:B------:R-:W-:-:S04]  /*7760*/  I2FP.F32.U32 R0, R2 ;  /* 0x0000000200007245 */ /* 0x000fc80000201000 */
[----:B------:R-:W-:-:S05]  /*7770*/  F2FP.F16.F32.PACK_AB R0, RZ, R0 ;  /* 0x00000000ff00723e */ /* 0x000fca00000000ff */
[----:B------:R0:W-:Y:S01]  /*7780*/  STG.E.U16 desc[UR36][R16.64], R0 ;  /* 0x0000000010007986 */ /* 0x0001e2000c101524 */
[----:B------:R-:W-:Y:S05]  /*7790*/  BRA `(.L_x_5075) ;  /* 0x0000000800e07947 */ /* 0x000fea0003800000 */
.L_x_5078:
        /* <DEDUP_REMOVED lines=10> */
.L_x_5081:
[----:B------:R-:W-:-:S04]  /*7840*/  I2FP.F32.U32 R2, R2 ;  /* 0x0000000200027245 */ /* 0x000fc80000201000 */
[----:B------:R-:W-:-:S04]  /*7850*/  F2FP.F16.F32.PACK_AB R3, RZ, R2 ;  /* 0x00000002ff03723e */ /* 0x000fc800000000ff */
[----:B------:R-:W-:-:S05]  /*7860*/  PRMT R3, R3, 0x5410, RZ ;  /* 0x0000541003037816 */ /* 0x000fca00000000ff */
[----:B------:R0:W-:Y:S01]  /*7870*/  STG.E desc[UR36][R16.64], R3 ;  /* 0x0000000310007986 */ /* 0x0001e2000c101924 */
[----:B------:R-:W-:Y:S05]  /*7880*/  BRA `(.L_x_5075) ;  /* 0x0000000800a47947 */ /* 0x000fea0003800000 */
.L_x_5080:
[----:B------:R-:W0:Y:S02]  /*7890*/  I2F.F64.U32 R2, R2 ;  /* 0x0000000200027312 */ /* 0x000e240000201800 */
[----:B0-----:R0:W-:Y:S01]  /*78a0*/  STG.E.64 desc[UR36][R16.64], R2 ;  /* 0x0000000210007986 */ /* 0x0011e2000c101b24 */
[----:B------:R-:W-:Y:S05]  /*78b0*/  BRA `(.L_x_5075) ;  /* 0x0000000800987947 */ /* 0x000fea0003800000 */
.L_x_5070:
        /* <DEDUP_REMOVED lines=10> */
.L_x_5084:
[----:B------:R-:W0:Y:S01]  /*7960*/  I2F.F64.U32 R4, R2 ;  /* 0x0000000200047312 */ /* 0x000e220000201800 */
[----:B------:R-:W-:-:S05]  /*7970*/  CS2R R6, SRZ ;  /* 0x0000000000067805 */ /* 0x000fca000001ff00 */
[----:B0-----:R0:W-:Y:S01]  /*7980*/  STG.E.128 desc[UR36][R16.64], R4 ;  /* 0x0000000410007986 */ /* 0x0011e2000c101d24 */
[----:B------:R-:W-:Y:S05]  /*7990*/  BRA `(.L_x_5075) ;  /* 0x0000000800607947 */ /* 0x000fea0003800000 */
.L_x_5083:
        /* <DEDUP_REMOVED lines=21> */
.L_x_5088:
[----:B------:R-:W-:Y:S05]  /*7af0*/  BSYNC B0 ;  /* 0x0000000000007941 */ /* 0x000fea0003800000 */
.L_x_5087:
[----:B------:R-:W-:-:S05]  /*7b00*/  LOP3.LUT R3, R0, R3, RZ, 0xfc, !PT ;  /* 0x0000000300037212 */ /* 0x000fca00078efcff */
[----:B------:R0:W-:Y:S01]  /*7b10*/  STG.E.U8 desc[UR36][R16.64], R3 ;  /* 0x0000000310007986 */ /* 0x0001e2000c101124 */
[----:B------:R-:W-:Y:S05]  /*7b20*/  BRA `(.L_x_5075) ;  /* 0x0000000400fc7947 */ /* 0x000fea0003800000 */
.L_x_5086:
        /* <DEDUP_REMOVED lines=13> */
.L_x_5090:
[----:B------:R-:W-:Y:S01]  /*7c00*/  IMAD.MOV.U32 R0, RZ, RZ, 0x7f ;  /* 0x0000007fff007424 */ /* 0x000fe200078e00ff */
[----:B------:R-:W-:-:S04]  /*7c10*/  ISETP.GT.U32.AND P0, PT, R2, 0x7f800000, PT ;  /* 0x7f8000000200780c */ /* 0x000fc80003f04070 */
[----:B------:R-:W-:-:S09]  /*7c20*/  SEL R0, R0, 0x7c, P0 ;  /* 0x0000007c00007807 */ /* 0x000fd20000000000 */
.L_x_5091:
[----:B------:R-:W-:Y:S05]  /*7c30*/  BSYNC B0 ;  /* 0x0000000000007941 */ /* 0x000fea0003800000 */
.L_x_5089:
[----:B------:R-:W-:-:S04]  /*7c40*/  LOP3.LUT R2, R3, 0x80000000, RZ, 0xc0, !PT ;  /* 0x8000000003027812 */ /* 0x000fc800078ec0ff */
[----:B------:R-:W-:-:S04]  /*7c50*/  SHF.R.U32.HI R3, RZ, 0x18, R2 ;  /* 0x00000018ff037819 */ /* 0x000fc80000011602 */
[----:B------:R-:W-:-:S05]  /*7c60*/  LOP3.LUT R3, R0, R3, RZ, 0xfc, !PT ;  /* 0x0000000300037212 */ /* 0x000fca00078efcff */
[----:B------:R0:W-:Y:S01]  /*7c70*/  STG.E.U8 desc[UR36][R16.64], R3 ;  /* 0x0000000310007986 */ /* 0x0001e2000c101124 */
[----:B------:R-:W-:Y:S05]  /*7c80*/  BRA `(.L_x_5075) ;  /* 0x0000000400a47947 */ /* 0x000fea0003800000 */
.L_x_5085:
[----:B------:R-:W-:-:S04]  /*7c90*/  I2FP.F32.U32 R0, R2 ;  /* 0x0000000200007245 */ /* 0x000fc80000201000 */
[----:B------:R-:W-:-:S05]  /*7ca0*/  F2FP.BF16.F32.PACK_AB R0, RZ, R0 ;  /* 0x00000000ff00723e */ /* 0x000fca00000010ff */
[----:B------:R0:W-:Y:S01]  /*7cb0*/  STG.E.U16 desc[UR36][R16.64], R0 ;  /* 0x0000000010007986 */ /* 0x0001e2000c101524 */
[----:B------:R-:W-:Y:S05]  /*7cc0*/  BRA `(.L_x_5075) ;  /* 0x0000000400947947 */ /* 0x000fea0003800000 */
.L_x_5082:
        /* <DEDUP_REMOVED lines=10> */
.L_x_5094:
        /* <DEDUP_REMOVED lines=17> */
.L_x_5097:
[----:B------:R-:W-:-:S04]  /*7e80*/  LOP3.LUT R2, R3, 0x80000000, RZ, 0xc0, !PT ;  /* 0x8000000003027812 */ /* 0x000fc800078ec0ff */
[----:B------:R-:W-:-:S04]  /*7e90*/  SHF.R.U32.HI R3, RZ, 0x18, R2 ;  /* 0x00000018ff037819 */ /* 0x000fc80000011602 */
[----:B------:R-:W-:-:S04]  /*7ea0*/  LOP3.LUT R0, R0, R3, RZ, 0xfc, !PT ;  /* 0x0000000300007212 */ /* 0x000fc800078efcff */
[----:B------:R-:W-:-:S07]  /*7eb0*/  PRMT R8, R0, 0x7610, R8 ;  /* 0x0000761000087816 */ /* 0x000fce0000000008 */
.L_x_5096:
[----:B------:R-:W-:Y:S05]  /*7ec0*/  BSYNC B0 ;  /* 0x0000000000007941 */ /* 0x000fea0003800000 */
.L_x_5095:
[----:B------:R3:W-:Y:S01]  /*7ed0*/  STG.E.U8 desc[UR36][R16.64], R8 ;  /* 0x0000000810007986 */ /* 0x0007e2000c101124 */
[----:B------:R-:W-:Y:S05]  /*7ee0*/  BRA `(.L_x_5075) ;  /* 0x00000004000c7947 */ /* 0x000fea0003800000 */
.L_x_5093:
        /* <DEDUP_REMOVED lines=17> */
.L_x_5100:
[----:B------:R-:W-:-:S04]  /*8000*/  LOP3.LUT R2, R3, 0x80000000, RZ, 0xc0, !PT ;  /* 0x8000000003027812 */ /* 0x000fc800078ec0ff */
[----:B------:R-:W-:-:S04]  /*8010*/  SHF.R.U32.HI R3, RZ, 0x18, R2 ;  /* 0x00000018ff037819 */ /* 0x000fc80000011602 */
[----:B------:R-:W-:-:S04]  /*8020*/  LOP3.LUT R0, R0, R3, RZ, 0xfc, !PT ;  /* 0x0000000300007212 */ /* 0x000fc800078efcff */
[----:B------:R-:W-:-:S07]  /*8030*/  PRMT R8, R0, 0x7610, R8 ;  /* 0x0000761000087816 */ /* 0x000fce0000000008 */
.L_x_5099:
[----:B------:R-:W-:Y:S05]  /*8040*/  BSYNC B0 ;  /* 0x0000000000007941 */ /* 0x000fea0003800000 */
.L_x_5098:
[----:B------:R0:W-:Y:S01]  /*8050*/  STG.E.U8 desc[UR36][R16.64], R8 ;  /* 0x0000000810007986 */ /* 0x0001e2000c101124 */
[----:B------:R-:W-:Y:S05]  /*8060*/  BRA `(.L_x_5075) ;  /* 0x0000000000ac7947 */ /* 0x000fea0003800000 */
.L_x_5092:
        /* <DEDUP_REMOVED lines=22> */
.L_x_5074:
        /* <DEDUP_REMOVED lines=16> */
.L_x_5103:
[----:B------:R-:W-:Y:S05]  /*82d0*/  BRA `(.L_x_5075) ;  /* 0x0000000000107947 */ /* 0x000fea0003800000 */
.L_x_5102:
[----:B------:R-:W-:-:S05]  /*82e0*/  IMAD.MOV.U32 R3, RZ, RZ, RZ ;  /* 0x000000ffff037224 */ /* 0x000fca00078e00ff */
[----:B------:R2:W-:Y:S01]  /*82f0*/  STG.E.64 desc[UR36][R16.64], R2 ;  /* 0x0000000210007986 */ /* 0x0005e2000c101b24 */
[----:B------:R-:W-:Y:S05]  /*8300*/  BRA `(.L_x_5075) ;  /* 0x0000000000047947 */ /* 0x000fea0003800000 */
.L_x_5101:
[----:B------:R0:W-:Y:S02]  /*8310*/  STG.E desc[UR36][R16.64], R2 ;  /* 0x0000000210007986 */ /* 0x0001e4000c101924 */
.L_x_5075:
[----:B------:R-:W-:-:S07]  /*8320*/  VIADD R19, R19, 0x80 ;  /* 0x0000008013137836 */ /* 0x000fce0000000000 */
.L_x_5012:
[----:B------:R-:W-:Y:S05]  /*8330*/  BSYNC B7 ;  /* 0x0000000000077941 */ /* 0x000fea0003800000 */
.L_x_5011:
        /* <DEDUP_REMOVED lines=358> */
.L_x_5106:
        /* <DEDUP_REMOVED lines=22> */
.L_x_5111:
[----:B------:R-:W2:Y:S02]  /*9b00*/  LDG.E.U8 R2, desc[UR36][R2.64] ;  /* 0x0000002402027981 */ /* 0x000ea4000c1e1100 */
[----:B--2---:R-:W-:Y:S01]  /*9b10*/  I2FP.F32.U32 R22, R2 ;  /* 0x0000000200167245 */ /* 0x004fe20000201000 */
[----:B------:R-:W-:Y:S06]  /*9b20*/  BRA `(.L_x_5113) ;  /* 0x0000000c002c7947 */ /* 0x000fec0003800000 */
.L_x_5110:
        /* <DEDUP_REMOVED lines=9> */
.L_x_5115:
[----:B------:R-:W2:Y:S02]  /*9bc0*/  LDG.E R2, desc[UR36][R2.64] ;  /* 0x0000002402027981 */ /* 0x000ea4000c1e1900 */
[----:B--2---:R-:W-:Y:S01]  /*9bd0*/  I2FP.F32.S32 R22, R2 ;  /* 0x0000000200167245 */ /* 0x004fe20000201400 */
[----:B------:R-:W-:Y:S06]  /*9be0*/  BRA `(.L_x_5113) ;  /* 0x0000000800fc7947 */ /* 0x000fec0003800000 */
.L_x_5114:
[----:B------:R-:W2:Y:S02]  /*9bf0*/  LDG.E.U16 R2, desc[UR36][R2.64] ;  /* 0x0000002402027981 */ /* 0x000ea4000c1e1500 */
[----:B--2---:R2:W3:Y:S01]  /*9c00*/  I2F.S16 R22, R2 ;  /* 0x0000000200167306 */ /* 0x0044e20000101400 */
[----:B------:R-:W-:Y:S05]  /*9c10*/  BRA `(.L_x_5113) ;  /* 0x0000000800f07947 */ /* 0x000fea0003800000 */
.L_x_5109:
        /* <DEDUP_REMOVED lines=8> */
.L_x_5117:
[----:B------:R-:W2:Y:S02]  /*9ca0*/  LDG.E.U16 R2, desc[UR36][R2.64] ;  /* 0x0000002402027981 */ /* 0x000ea4000c1e1500 */
[----:B--2---:R-:W-:Y:S01]  /*9cb0*/  HADD2.F32 R22, -RZ, R2.H0_H0 ;  /* 0x20000002ff167230 */ /* 0x004fe20000004100 */
[----:B------:R-:W-:Y:S06]  /*9cc0*/  BRA `(.L_x_5113) ;  /* 0x0000000800c47947 */ /* 0x000fec0003800000 */
.L_x_5116:
        /* <DEDUP_REMOVED lines=8> */
.L_x_5119:
[----:B------:R-:W2:Y:S02]  /*9d50*/  LDG.E.U16 R2, desc[UR36][R2.64] ;  /* 0x0000002402027981 */ /* 0x000ea4000c1e1500 */
[----:B--2---:R-:W-:Y:S01]  /*9d60*/  HADD2.F32 R22, -RZ, R2.H0_H0 ;  /* 0x20000002ff167230 */ /* 0x004fe20000004100 */
[----:B------:R-:W-:Y:S06]  /*9d70*/  BRA `(.L_x_5113) ;  /* 0x0000000800987947 */ /* 0x000fec0003800000 */
.L_x_5118:
[----:B------:R-:W2:Y:S01]  /*9d80*/  LDG.E.64 R2, desc[UR36][R2.64] ;  /* 0x0000002402027981 */ /* 0x000ea2000c1e1b00 */
[----:B------:R-:W-:Y:S01]  /*9d90*/  UMOV UR4, 0xf0000000 ;  /* 0xf000000000047882 */ /* 0x000fe20000000000 */
[----:B------:R-:W-:Y:S01]  /*9da0*/  UMOV UR5, 0x380fffff ;  /* 0x380fffff00057882 */ /* 0x000fe20000000000 */
[----:B--2---:R-:W0:Y:S01]  /*9db0*/  F2F.F32.F64 R22, R2 ;  /* 0x0000000200167310 */ /* 0x004e220000301000 */
[----:B------:R-:W-:-:S14]  /*9dc0*/  DSETP.GEU.AND P0, PT, |R2|, UR4, PT ;  /* 0x0000000402007e2a */ /* 0x000fdc000bf0e200 */
[----:B0-----:R-:W-:Y:S01]  /*9dd0*/  @!P0 FMUL R22, R22, 1.175494350822287508e-38 ;  /* 0x0080000016168820 */ /* 0x001fe20000400000 */
[----:B------:R-:W-:Y:S06]  /*9de0*/  BRA `(.L_x_5113) ;  /* 0x00000008007c7947 */ /* 0x000fec0003800000 */
.L_x_5108:
        /* <DEDUP_REMOVED lines=12> */
.L_x_5122:
[----:B------:R-:W2:Y:S01]  /*9eb0*/  LDG.E.64 R2, desc[UR36][R2.64] ;  /* 0x0000002402027981 */ /* 0x000ea2000c1e1b00 */
[----:B------:R-:W-:Y:S01]  /*9ec0*/  UMOV UR4, 0xf0000000 ;  /* 0xf000000000047882 */ /* 0x000fe20000000000 */
[----:B------:R-:W-:Y:S01]  /*9ed0*/  UMOV UR5, 0x380fffff ;  /* 0x380fffff00057882 */ /* 0x000fe20000000000 */
[----:B--2---:R-:W0:Y:S01]  /*9ee0*/  F2F.F32.F64 R22, R2 ;  /* 0x0000000200167310 */ /* 0x004e220000301000 */
[----:B------:R-:W-:-:S14]  /*9ef0*/  DSETP.GEU.AND P0, PT, |R2|, UR4, PT ;  /* 0x0000000402007e2a */ /* 0x000fdc000bf0e200 */
[----:B0-----:R-:W-:Y:S01]  /*9f00*/  @!P0 FMUL R22, R22, 1.175494350822287508e-38 ;  /* 0x0080000016168820 */ /* 0x001fe20000400000 */
[----:B------:R-:W-:Y:S06]  /*9f10*/  BRA `(.L_x_5113) ;  /* 0x0000000800307947 */ /* 0x000fec0003800000 */
.L_x_5121:
        /* <DEDUP_REMOVED lines=26> */
.L_x_5124:
        /* <DEDUP_REMOVED lines=13> */
.L_x_5123:
[----:B------:R-:W2:Y:S02]  /*a190*/  LDG.E.U16 R2, desc[UR36][R2.64] ;  /* 0x0000002402027981 */ /* 0x000ea4000c1e1500 */
[----:B--2---:R-:W-:Y:S01]  /*a1a0*/  IMAD.U32 R22, R2, 0x10000, RZ ;  /* 0x0001000002167824 */ /* 0x004fe200078e00ff */
[----:B------:R-:W-:Y:S06]  /*a1b0*/  BRA `(.L_x_5113) ;  /* 0x0000000400887947 */ /* 0x000fec0003800000 */
.L_x_5120:
        /* <DEDUP_REMOVED lines=11> */
.L_x_5127:
        /* <DEDUP_REMOVED lines=20> */
.L_x_5129:
[----:B------:R-:W-:Y:S05]  /*a3b0*/  BSYNC B0 ;  /* 0x0000000000007941 */ /* 0x000fea0003800000 */
.L_x_5128:
[----:B------:R-:W-:Y:S01]  /*a3c0*/  IMAD.SHL.U32 R2, R2, 0x100000, RZ ;  /* 0x0010000002027824 */ /* 0x000fe200078e00ff */
[----:B------:R-:W-:-:S04]  /*a3d0*/  LEA R3, R0, 0x3b800000, 0x17 ;  /* 0x3b80000000037811 */ /* 0x000fc800078eb8ff */
[----:B------:R-:W-:Y:S01]  /*a3e0*/  LOP3.LUT R22, R3, R2, R22, 0xfe, !PT ;  /* 0x0000000203167212 */ /* 0x000fe200078efe16 */
[----:B------:R-:W-:Y:S06]  /*a3f0*/  BRA `(.L_x_5113) ;  /* 0x0000000000f87947 */ /* 0x000fec0003800000 */
.L_x_5126:
        /* <DEDUP_REMOVED lines=20> */
.L_x_5131:
[----:B------:R-:W-:Y:S05]  /*a540*/  BSYNC B0 ;  /* 0x0000000000007941 */ /* 0x000fea0003800000 */
.L_x_5130:
[----:B------:R-:W-:Y:S01]  /*a550*/  IMAD.SHL.U32 R2, R2, 0x200000, RZ ;  /* 0x0020000002027824 */ /* 0x000fe200078e00ff */
[----:B------:R-:W-:-:S04]  /*a560*/  LEA R3, R0, 0x37800000, 0x17 ;  /* 0x3780000000037811 */ /* 0x000fc800078eb8ff */
[----:B------:R-:W-:Y:S01]  /*a570*/  LOP3.LUT R22, R3, R2, R22, 0xfe, !PT ;  /* 0x0000000203167212 */ /* 0x000fe200078efe16 */
[----:B------:R-:W-:Y:S06]  /*a580*/  BRA `(.L_x_5113) ;  /* 0x0000000000947947 */ /* 0x000fec0003800000 */
.L_x_5125:
        /* <DEDUP_REMOVED lines=14> */
.L_x_5112:
        /* <DEDUP_REMOVED lines=16> */
.L_x_5134:
[----:B------:R-:W-:Y:S01]  /*a770*/  IMAD.MOV.U32 R22, RZ, RZ, RZ ;  /* 0x000000ffff167224 */ /* 0x000fe200078e00ff */
[----:B------:R-:W-:Y:S06]  /*a780*/  BRA `(.L_x_5113) ;  /* 0x0000000000147947 */ /* 0x000fec0003800000 */
.L_x_5133:
[----:B------:R-:W2:Y:S02]  /*a790*/  LDG.E.64 R22, desc[UR36][R2.64] ;  /* 0x0000002402167981 */ /* 0x000ea4000c1e1b00 */
[----:B--2---:R0:W1:Y:S01]  /*a7a0*/  I2F.U64 R22, R22 ;  /* 0x0000001600167312 */ /* 0x0040620000301000 */
[----:B------:R-:W-:Y:S05]  /*a7b0*/  BRA `(.L_x_5113) ;  /* 0x0000000000087947 */ /* 0x000fea0003800000 */
.L_x_5132:
[----:B------:R-:W2:Y:S02]  /*a7c0*/  LDG.E R2, desc[UR36][R2.64] ;  /* 0x0000002402027981 */ /* 0x000ea4000c1e1900 */
[----:B--2---:R-:W-:-:S07]  /*a7d0*/  I2FP.F32.U32 R22, R2 ;  /* 0x0000000200167245 */ /* 0x004fce0000201000 */
.L_x_5113:
[----:B------:R-:W-:Y:S05]  /*a7e0*/  BSYNC B6 ;  /* 0x0000000000067941 */ /* 0x000fea0003800000 */
.L_x_5107:
[----:B------:R-:W4:Y:S01]  /*a7f0*/  LDC.U8 R4, c[0x0][0x493] ;  /* 0x000124c0ff047b82 */ /* 0x000f220000000000 */
[----:B------:R-:W-:Y:S01]  /*a800*/  ULDC.64 UR4, c[0x0][0x488] ;  /* 0x0001220000047ab9 */ /* 0x000fe20000000a00 */
[----:B------:R-:W-:Y:S01]  /*a810*/  BSSY B6, `(.L_x_5135) ;  /* 0x00000df000067945 */ /* 0x000fe20003800000 */
[----:B0-2---:R-:W-:-:S05]  /*a820*/  IADD3 R2, P0, R18, UR4, RZ ;  /* 0x0000000412027c10 */ /* 0x005fca000ff1e0ff */
[----:B------:R-:W-:Y:S01]  /*a830*/  IMAD.X R3, RZ, RZ, UR5, P0 ;  /* 0x00000005ff037e24 */ /* 0x000fe200080e06ff */
[----:B----4-:R-:W-:-:S04]  /*a840*/  PRMT R0, R4, 0x9910, RZ ;  /* 0x0000991004007816 */ /* 0x010fc800000000ff */
        /* <DEDUP_REMOVED lines=13> */
.L_x_5139:
[----:B------:R-:W2:Y:S02]  /*a920*/  LDG.E.U8 R0, desc[UR36][R2.64] ;  /* 0x0000002402007981 */ /* 0x000ea4000c1e1100 */
[----:B--2---:R-:W-:Y:S01]  /*a930*/  I2FP.F32.U32 R0, R0 ;  /* 0x0000000000007245 */ /* 0x004fe20000201000 */
[----:B------:R-:W-:Y:S06]  /*a940*/  BRA `(.L_x_5141) ;  /* 0x0000000c002c7947 */ /* 0x000fec0003800000 */
.L_x_5138:
        /* <DEDUP_REMOVED lines=9> */
.L_x_5143:
[----:B------:R-:W2:Y:S02]  /*a9e0*/  LDG.E R0, desc[UR36][R2.64] ;  /* 0x0000002402007981 */ /* 0x000ea4000c1e1900 */
[----:B--2---:R-:W-:Y:S01]  /*a9f0*/  I2FP.F32.S32 R0, R0 ;  /* 0x0000000000007245 */ /* 0x004fe20000201400 */
[----:B------:R-:W-:Y:S06]  /*aa00*/  BRA `(.L_x_5141) ;  /* 0x0000000800fc7947 */ /* 0x000fec0003800000 */
.L_x_5142:
[----:B------:R-:W2:Y:S02]  /*aa10*/  LDG.E.U16 R0, desc[UR36][R2.64] ;  /* 0x0000002402007981 */ /* 0x000ea4000c1e1500 */
[----:B--2---:R-:W0:Y:S01]  /*aa20*/  I2F.S16 R0, R0 ;  /* 0x0000000000007306 */ /* 0x004e220000101400 */
[----:B------:R-:W-:Y:S05]  /*aa30*/  BRA `(.L_x_5141) ;  /* 0x0000000800f07947 */ /* 0x000fea0003800000 */
.L_x_5137:
        /* <DEDUP_REMOVED lines=8> */
.L_x_5145:
[----:B------:R-:W2:Y:S02]  /*aac0*/  LDG.E.U16 R0, desc[UR36][R2.64] ;  /* 0x0000002402007981 */ /* 0x000ea4000c1e1500 */
[----:B--2---:R-:W-:Y:S01]  /*aad0*/  HADD2.F32 R0, -RZ, R0.H0_H0 ;  /* 0x20000000ff007230 */ /* 0x004fe20000004100 */
[----:B------:R-:W-:Y:S06]  /*aae0*/  BRA `(.L_x_5141) ;  /* 0x0000000800c47947 */ /* 0x000fec0003800000 */
.L_x_5144:
        /* <DEDUP_REMOVED lines=8> */
.L_x_5147:
[----:B------:R-:W2:Y:S02]  /*ab70*/  LDG.E.U16 R0, desc[UR36][R2.64] ;  /* 0x0000002402007981 */ /* 0x000ea4000c1e1500 */
[----:B--2---:R-:W-:Y:S01]  /*ab80*/  HADD2.F32 R0, -RZ, R0.H0_H0 ;  /* 0x20000000ff007230 */ /* 0x004fe20000004100 */
[----:B------:R-:W-:Y:S06]  /*ab90*/  BRA `(.L_x_5141) ;  /* 0x0000000800987947 */ /* 0x000fec0003800000 */
.L_x_5146:
[----:B------:R-:W2:Y:S01]  /*aba0*/  LDG.E.64 R2, desc[UR36][R2.64] ;  /* 0x0000002402027981 */ /* 0x000ea2000c1e1b00 */
[----:B------:R-:W-:Y:S01]  /*abb0*/  UMOV UR4, 0xf0000000 ;  /* 0xf000000000047882 */ /* 0x000fe20000000000 */
[----:B------:R-:W-:Y:S01]  /*abc0*/  UMOV UR5, 0x380fffff ;  /* 0x380fffff00057882 */ /* 0x000fe20000000000 */
[----:B--2---:R-:W0:Y:S01]  /*abd0*/  F2F.F32.F64 R0, R2 ;  /* 0x0000000200007310 */ /* 0x004e220000301000 */
[----:B------:R-:W-:-:S14]  /*abe0*/  DSETP.GEU.AND P0, PT, |R2|, UR4, PT ;  /* 0x0000000402007e2a */ /* 0x000fdc000bf0e200 */
[----:B0-----:R-:W-:Y:S01]  /*abf0*/  @!P0 FMUL R0, R0, 1.175494350822287508e-38 ;  /* 0x0080000000008820 */ /* 0x001fe20000400000 */
[----:B------:R-:W-:Y:S06]  /*ac00*/  BRA `(.L_x_5141) ;  /* 0x00000008007c7947 */ /* 0x000fec0003800000 */
.L_x_5136:
        /* <DEDUP_REMOVED lines=12> */
.L_x_5150:
[----:B------:R-:W2:Y:S01]  /*acd0*/  LDG.E.64 R2, desc[UR36][R2.64] ;  /* 0x0000002402027981 */ /* 0x000ea2000c1e1b00 */
[----:B------:R-:W-:Y:S01]  /*ace0*/  UMOV UR4, 0xf0000000 ;  /* 0xf000000000047882 */ /* 0x000fe20000000000 */
[----:B------:R-:W-:Y:S01]  /*acf0*/  UMOV UR5, 0x380fffff ;  /* 0x380fffff00057882 */ /* 0x000fe20000000000 */
[----:B--2---:R-:W0:Y:S01]  /*ad00*/  F2F.F32.F64 R0, R2 ;  /* 0x0000000200007310 */ /* 0x004e220000301000 */
[----:B------:R-:W-:-:S14]  /*ad10*/  DSETP.GEU.AND P0, PT, |R2|, UR4, PT ;  /* 0x0000000402007e2a */ /* 0x000fdc000bf0e200 */
[----:B0-----:R-:W-:Y:S01]  /*ad20*/  @!P0 FMUL R0, R0, 1.175494350822287508e-38 ;  /* 0x0080000000008820 */ /* 0x001fe20000400000 */
[----:B------:R-:W-:Y:S06]  /*ad30*/  BRA `(.L_x_5141) ;  /* 0x0000000800307947 */ /* 0x000fec0003800000 */
.L_x_5149:
        /* <DEDUP_REMOVED lines=26> */
.L_x_5152:
        /* <DEDUP_REMOVED lines=13> */
.L_x_5151:
[----:B------:R-:W2:Y:S02]  /*afb0*/  LDG.E.U16 R0, desc[UR36][R2.64] ;  /* 0x0000002402007981 */ /* 0x000ea4000c1e1500 */
[----:B--2---:R-:W-:Y:S01]  /*afc0*/  IMAD.U32 R0, R0, 0x10000, RZ ;  /* 0x0001000000007824 */ /* 0x004fe200078e00ff */
[----:B------:R-:W-:Y:S06]  /*afd0*/  BRA `(.L_x_5141) ;  /* 0x0000000400887947 */ /* 0x000fec0003800000 */
.L_x_5148:
        /* <DEDUP_REMOVED lines=11> */
.L_x_5155:
        /* <DEDUP_REMOVED lines=20> */
.L_x_5157:
[----:B------:R-:W-:Y:S05]  /*b1d0*/  BSYNC B0 ;  /* 0x0000000000007941 */ /* 0x000fea0003800000 */
.L_x_5156:
[----:B------:R-:W-:Y:S01]  /*b1e0*/  LEA R3, R0, 0x3b800000, 0x17 ;  /* 0x3b80000000037811 */ /* 0x000fe200078eb8ff */
[----:B------:R-:W-:-:S05]  /*b1f0*/  IMAD.SHL.U32 R0, R2, 0x100000, RZ ;  /* 0x0010000002007824 */ /* 0x000fca00078e00ff */
[----:B------:R-:W-:Y:S01]  /*b200*/  LOP3.LUT R0, R3, R0, R4, 0xfe, !PT ;  /* 0x0000000003007212 */ /* 0x000fe200078efe04 */
[----:B------:R-:W-:Y:S06]  /*b210*/  BRA `(.L_x_5141) ;  /* 0x0000000000f87947 */ /* 0x000fec0003800000 */
.L_x_5154:
        /* <DEDUP_REMOVED lines=20> */
.L_x_5159:
[----:B------:R-:W-:Y:S05]  /*b360*/  BSYNC B0 ;  /* 0x0000000000007941 */ /* 0x000fea0003800000 */
.L_x_5158:
[----:B------:R-:W-:Y:S01]  /*b370*/  LEA R3, R0, 0x37800000, 0x17 ;  /* 0x3780000000037811 */ /* 0x000fe200078eb8ff */
[----:B------:R-:W-:-:S05]  /*b380*/  IMAD.SHL.U32 R0, R2, 0x200000, RZ ;  /* 0x0020000002007824 */ /* 0x000fca00078e00ff */
[----:B------:R-:W-:Y:S01]  /*b390*/  LOP3.LUT R0, R3, R0, R4, 0xfe, !PT ;  /* 0x0000000003007212 */ /* 0x000fe200078efe04 */
[----:B------:R-:W-:Y:S06]  /*b3a0*/  BRA `(.L_x_5141) ;  /* 0x0000000000947947 */ /* 0x000fec0003800000 */
.L_x_5153:
        /* <DEDUP_REMOVED lines=14> */
.L_x_5140:
        /* <DEDUP_REMOVED lines=16> */
.L_x_5162:
[----:B------:R-:W-:Y:S01]  /*b590*/  IMAD.MOV.U32 R0, RZ, RZ, RZ ;  /* 0x000000ffff007224 */ /* 0x000fe200078e00ff */
[----:B------:R-:W-:Y:S06]  /*b5a0*/  BRA `(.L_x_5141) ;  /* 0x0000000000147947 */ /* 0x000fec0003800000 */
.L_x_5161:
[----:B------:R-:W2:Y:S02]  /*b5b0*/  LDG.E.64 R2, desc[UR36][R2.64] ;  /* 0x0000002402027981 */ /* 0x000ea4000c1e1b00 */
[----:B--2---:R0:W2:Y:S01]  /*b5c0*/  I2F.U64 R0, R2 ;  /* 0x0000000200007312 */ /* 0x0040a20000301000 */
[----:B------:R-:W-:Y:S05]  /*b5d0*/  BRA `(.L_x_5141) ;  /* 0x0000000000087947 */ /* 0x000fea0003800000 */
.L_x_5160:
[----:B------:R-:W2:Y:S02]  /*b5e0*/  LDG.E R0, desc[UR36][R2.64] ;  /* 0x0000002402007981 */ /* 0x000ea4000c1e1900 */
[----:B--2---:R-:W-:-:S07]  /*b5f0*/  I2FP.F32.U32 R0, R0 ;  /* 0x0000000000007245 */ /* 0x004fce0000201000 */
.L_x_5141:
[----:B------:R-:W-:Y:S05]  /*b600*/  BSYNC B6 ;  /* 0x0000000000067941 */ /* 0x000fea0003800000 */
.L_x_5135:
[----:B0-2---:R-:W0:Y:S01]  /*b610*/  LDC.U8 R3, c[0x0][0x491] ;  /* 0x00012440ff037b82 */ /* 0x005e220000000000 */
[----:B----45:R-:W-:Y:S02]  /*b620*/  FSETP.NEU.FTZ.AND P0, PT, R0, RZ, PT ;  /* 0x000000ff0000720b */ /* 0x030fe40003f1d000 */
        /* <DEDUP_REMOVED lines=17> */
.L_x_5166:
[----:B------:R0:W-:Y:S01]  /*b740*/  STG.E.U8 desc[UR36][R16.64], R2 ;  /* 0x0000000210007986 */ /* 0x0001e2000c101124 */
[----:B------:R-:W-:Y:S05]  /*b750*/  BRA `(.L_x_5168) ;  /* 0x0000000c00487947 */ /* 0x000fea0003800000 */
.L_x_5165:
        /* <DEDUP_REMOVED lines=9> */
.L_x_5170:
[----:B------:R0:W-:Y:S01]  /*b7f0*/  STG.E desc[UR36][R16.64], R2 ;  /* 0x0000000210007986 */ /* 0x0001e2000c101924 */
[----:B------:R-:W-:Y:S05]  /*b800*/  BRA `(.L_x_5168) ;  /* 0x0000000c001c7947 */ /* 0x000fea0003800000 */
.L_x_5169:
[----:B------:R0:W-:Y:S01]  /*b810*/  STG.E.U16 desc[UR36][R16.64], R2 ;  /* 0x0000000210007986 */ /* 0x0001e2000c101524 */
[----:B------:R-:W-:Y:S05]  /*b820*/  BRA `(.L_x_5168) ;  /* 0x0000000c00147947 */ /* 0x000fea0003800000 */
.L_x_5164:
        /* <DEDUP_REMOVED lines=9> */
.L_x_5172:
[----:B------:R-:W-:-:S04]  /*b8c0*/  I2FP.F32.U32 R0, R2 ;  /* 0x0000000200007245 */ /* 0x000fc80000201000 */
[----:B------:R-:W-:-:S05]  /*b8d0*/  F2FP.F16.F32.PACK_AB R0, RZ, R0 ;  /* 0x00000000ff00723e */ /* 0x000fca00000000ff */
[----:B------:R0:W-:Y:S01]  /*b8e0*/  STG.E.U16 desc[UR36][R16.64], R0 ;  /* 0x0000000010007986 */ /* 0x0001e2000c101524 */
[----:B------:R-:W-:Y:S05]  /*b8f0*/  BRA `(.L_x_5168) ;  /* 0x0000000800e07947 */ /* 0x000fea0003800000 */
.L_x_5171:
        /* <DEDUP_REMOVED lines=10> */
.L_x_5174:
[----:B------:R-:W-:-:S04]  /*b9a0*/  I2FP.F32.U32 R2, R2 ;  /* 0x0000000200027245 */ /* 0x000fc80000201000 */
[----:B------:R-:W-:-:S04]  /*b9b0*/  F2FP.F16.F32.PACK_AB R3, RZ, R2 ;  /* 0x00000002ff03723e */ /* 0x000fc800000000ff */
[----:B------:R-:W-:-:S05]  /*b9c0*/  PRMT R3, R3, 0x5410, RZ ;  /* 0x0000541003037816 */ /* 0x000fca00000000ff */
[----:B------:R2:W-:Y:S01]  /*b9d0*/  STG.E desc[UR36][R16.64], R3 ;  /* 0x0000000310007986 */ /* 0x0005e2000c101924 */
[----:B------:R-:W-:Y:S05]  /*b9e0*/  BRA `(.L_x_5168) ;  /* 0x0000000800a47947 */ /* 0x000fea0003800000 */
.L_x_5173:
[----:B------:R-:W0:Y:S02]  /*b9f0*/  I2F.F64.U32 R2, R2 ;  /* 0x0000000200027312 */ /* 0x000e240000201800 */
[----:B0-----:R4:W-:Y:S01]  /*ba00*/  STG.E.64 desc[UR36][R16.64], R2 ;  /* 0x0000000210007986 */ /* 0x0019e2000c101b24 */
[----:B------:R-:W-:Y:S05]  /*ba10*/  BRA `(.L_x_5168) ;  /* 0x0000000800987947 */ /* 0x000fea0003800000 */
.L_x_5163:
        /* <DEDUP_REMOVED lines=10> */
.L_x_5177:
[----:B------:R-:W0:Y:S01]  /*bac0*/  I2F.F64.U32 R4, R2 ;  /* 0x0000000200047312 */ /* 0x000e220000201800 */
[----:B------:R-:W-:-:S05]  /*bad0*/  CS2R R6, SRZ ;  /* 0x0000000000067805 */ /* 0x000fca000001ff00 */
[----:B0-----:R0:W-:Y:S01]  /*bae0*/  STG.E.128 desc[UR36][R16.64], R4 ;  /* 0x0000000410007986 */ /* 0x0011e2000c101d24 */
[----:B------:R-:W-:Y:S05]  /*baf0*/  BRA `(.L_x_5168) ;  /* 0x0000000800607947 */ /* 0x000fea0003800000 */
.L_x_5176:
        /* <DEDUP_REMOVED lines=21> */
.L_x_5181:
[----:B------:R-:W-:Y:S05]  /*bc50*/  BSYNC B0 ;  /* 0x0000000000007941 */ /* 0x000fea0003800000 */
.L_x_5180:
[----:B------:R-:W-:-:S05]  /*bc60*/  LOP3.LUT R3, R0, R3, RZ, 0xfc, !PT ;  /* 0x0000000300037212 */ /* 0x000fca00078efcff */
[----:B------:R0:W-:Y:S01]  /*bc70*/  STG.E.U8 desc[UR36][R16.64], R3 ;  /* 0x0000000310007986 */ /* 0x0001e2000c101124 */
[----:B------:R-:W-:Y:S05]  /*bc80*/  BRA `(.L_x_5168) ;  /* 0x0000000400fc7947 */ /* 0x000fea0003800000 */
.L_x_5179:
        /* <DEDUP_REMOVED lines=13> */
.L_x_5183:
[----:B------:R-:W-:Y:S01]  /*bd60*/  IMAD.MOV.U32 R0, RZ, RZ, 0x7f ;  /* 0x0000007fff007424 */ /* 0x000fe200078e00ff */
[----:B------:R-:W-:-:S04]  /*bd70*/  ISETP.GT.U32.AND P0, PT, R2, 0x7f800000, PT ;  /* 0x7f8000000200780c */ /* 0x000fc80003f04070 */
[----:B------:R-:W-:-:S09]  /*bd80*/  SEL R0, R0, 0x7c, P0 ;  /* 0x0000007c00007807 */ /* 0x000fd20000000000 */
.L_x_5184:
[----:B------:R-:W-:Y:S05]  /*bd90*/  BSYNC B0 ;  /* 0x0000000000007941 */ /* 0x000fea0003800000 */
.L_x_5182:
[----:B------:R-:W-:-:S04]  /*bda0*/  LOP3.LUT R2, R3, 0x80000000, RZ, 0xc0, !PT ;  /* 0x8000000003027812 */ /* 0x000fc800078ec0ff */
[----:B------:R-:W-:-:S04]  /*bdb0*/  SHF.R.U32.HI R3, RZ, 0x18, R2 ;  /* 0x00000018ff037819 */ /* 0x000fc80000011602 */
[----:B------:R-:W-:-:S05]  /*bdc0*/  LOP3.LUT R3, R0, R3, RZ, 0xfc, !PT ;  /* 0x0000000300037212 */ /* 0x000fca00078efcff */
[----:B------:R0:W-:Y:S01]  /*bdd0*/  STG.E.U8 desc[UR36][R16.64], R3 ;  /* 0x0000000310007986 */ /* 0x0001e2000c101124 */
[----:B------:R-:W-:Y:S05]  /*bde0*/  BRA `(.L_x_5168) ;  /* 0x0000000400a47947 */ /* 0x000fea0003800000 */
.L_x_5178:
[----:B------:R-:W-:-:S04]  /*bdf0*/  I2FP.F32.U32 R0, R2 ;  /* 0x0000000200007245 */ /* 0x000fc80000201000 */
[----:B------:R-:W-:-:S05]  /*be00*/  F2FP.BF16.F32.PACK_AB R0, RZ, R0 ;  /* 0x00000000ff00723e */ /* 0x000fca00000010ff */
[----:B------:R0:W-:Y:S01]  /*be10*/  STG.E.U16 desc[UR36][R16.64], R0 ;  /* 0x0000000010007986 */ /* 0x0001e2000c101524 */
[----:B------:R-:W-:Y:S05]  /*be20*/  BRA `(.L_x_5168) ;  /* 0x0000000400947947 */ /* 0x000fea0003800000 */
.L_x_5175:
        /* <DEDUP_REMOVED lines=10> */
.L_x_5187:
        /* <DEDUP_REMOVED lines=17> */
.L_x_5190:
[----:B------:R-:W-:-:S04]  /*bfe0*/  LOP3.LUT R2, R3, 0x80000000, RZ, 0xc0, !PT ;  /* 0x8000000003027812 */ /* 0x000fc800078ec0ff */
[----:B------:R-:W-:-:S04]  /*bff0*/  SHF.R.U32.HI R3, RZ, 0x18, R2 ;  /* 0x00000018ff037819 */ /* 0x000fc80000011602 */
[----:B------:R-:W-:-:S04]  /*c000*/  LOP3.LUT R0, R0, R3, RZ, 0xfc, !PT ;  /* 0x0000000300007212 */ /* 0x000fc800078efcff */
[----:B------:R-:W-:-:S07]  /*c010*/  PRMT R8, R0, 0x7610, R8 ;  /* 0x0000761000087816 */ /* 0x000fce0000000008 */
.L_x_5189:
[----:B------:R-:W-:Y:S05]  /*c020*/  BSYNC B0 ;  /* 0x0000000000007941 */ /* 0x000fea0003800000 */
.L_x_5188:
[----:B------:R0:W-:Y:S01]  /*c030*/  STG.E.U8 desc[UR36][R16.64], R8 ;  /* 0x0000000810007986 */ /* 0x0001e2000c101124 */
[----:B------:R-:W-:Y:S05]  /*c040*/  BRA `(.L_x_5168) ;  /* 0x00000004000c7947 */ /* 0x000fea0003800000 */
.L_x_5186:
        /* <DEDUP_REMOVED lines=17> */
.L_x_5193:
[----:B------:R-:W-:-:S04]  /*c160*/  LOP3.LUT R2, R3, 0x80000000, RZ, 0xc0, !PT ;  /* 0x8000000003027812 */ /* 0x000fc800078ec0ff */
[----:B------:R-:W-:-:S04]  /*c170*/  SHF.R.U32.HI R3, RZ, 0x18, R2 ;  /* 0x00000018ff037819 */ /* 0x000fc80000011602 */
[----:B------:R-:W-:-:S04]  /*c180*/  LOP3.LUT R0, R0, R3, RZ, 0xfc, !PT ;  /* 0x0000000300007212 */ /* 0x000fc800078efcff */
[----:B------:R-:W-:-:S07]  /*c190*/  PRMT R8, R0, 0x7610, R8 ;  /* 0x0000761000087816 */ /* 0x000fce0000000008 */
.L_x_5192:
[----:B------:R-:W-:Y:S05]  /*c1a0*/  BSYNC B0 ;  /* 0x0000000000007941 */ /* 0x000fea0003800000 */
.L_x_5191:
[----:B------:R0:W-:Y:S01]  /*c1b0*/  STG.E.U8 desc[UR36][R16.64], R8 ;  /* 0x0000000810007986 */ /* 0x0001e2000c101124 */
[----:B------:R-:W-:Y:S05]  /*c1c0*/  BRA `(.L_x_5168) ;  /* 0x0000000000ac7947 */ /* 0x000fea0003800000 */
.L_x_5185:
        /* <DEDUP_REMOVED lines=22> */
.L_x_5167:
        /* <DEDUP_REMOVED lines=16> */
.L_x_5196:
[----:B------:R-:W-:Y:S05]  /*c430*/  BRA `(.L_x_5168) ;  /* 0x0000000000107947 */ /* 0x000fea0003800000 */
.L_x_5195:
[----:B------:R-:W-:-:S05]  /*c440*/  IMAD.MOV.U32 R3, RZ, RZ, RZ ;  /* 0x000000ffff037224 */ /* 0x000fca00078e00ff */
[----:B------:R0:W-:Y:S01]  /*c450*/  STG.E.64 desc[UR36][R16.64], R2 ;  /* 0x0000000210007986 */ /* 0x0001e2000c101b24 */
[----:B------:R-:W-:Y:S05]  /*c460*/  BRA `(.L_x_5168) ;  /* 0x0000000000047947 */ /* 0x000fea0003800000 */
.L_x_5194:
[----:B------:R0:W-:Y:S02]  /*c470*/  STG.E desc[UR36][R16.64], R2 ;  /* 0x0000000210007986 */ /* 0x0001e4000c101924 */
.L_x_5168:
[----:B------:R-:W-:-:S07]  /*c480*/  VIADD R19, R19, 0x80 ;  /* 0x0000008013137836 */ /* 0x000fce0000000000 */
.L_x_5105:
[----:B------:R-:W-:Y:S05]  /*c490*/  BSYNC B7 ;  /* 0x0000000000077941 */ /* 0x000fea0003800000 */
.L_x_5104:
        /* <DEDUP_REMOVED lines=357> */
.L_x_5197:
        /* <DEDUP_REMOVED lines=22> */
.L_x_5202:
[----:B------:R-:W2:Y:S02]  /*dc50*/  LDG.E.U8 R2, desc[UR36][R2.64] ;  /* 0x0000002402027981 */ /* 0x000ea4000c1e1100 */
[----:B--2---:R-:W-:Y:S01]  /*dc60*/  I2FP.F32.U32 R19, R2 ;  /* 0x0000000200137245 */ /* 0x004fe20000201000 */
[----:B------:R-:W-:Y:S06]  /*dc70*/  BRA `(.L_x_5204) ;  /* 0x0000000c002c7947 */ /* 0x000fec0003800000 */
.L_x_5201:
        /* <DEDUP_REMOVED lines=9> */
.L_x_5206:
[----:B------:R-:W2:Y:S02]  /*dd10*/  LDG.E R2, desc[UR36][R2.64] ;  /* 0x0000002402027981 */ /* 0x000ea4000c1e1900 */
[----:B--2---:R-:W-:Y:S01]  /*dd20*/  I2FP.F32.S32 R19, R2 ;  /* 0x0000000200137245 */ /* 0x004fe20000201400 */
[----:B------:R-:W-:Y:S06]  /*dd30*/  BRA `(.L_x_5204) ;  /* 0x0000000800fc7947 */ /* 0x000fec0003800000 */
.L_x_5205:
[----:B------:R-:W2:Y:S02]  /*dd40*/  LDG.E.U16 R2, desc[UR36][R2.64] ;  /* 0x0000002402027981 */ /* 0x000ea4000c1e1500 */
[----:B--2---:R0:W1:Y:S01]  /*dd50*/  I2F.S16 R19, R2 ;  /* 0x0000000200137306 */ /* 0x0040620000101400 */
[----:B------:R-:W-:Y:S05]  /*dd60*/  BRA `(.L_x_5204) ;  /* 0x0000000800f07947 */ /* 0x000fea0003800000 */
.L_x_5200:
        /* <DEDUP_REMOVED lines=8> */
.L_x_5208:
[----:B------:R-:W2:Y:S02]  /*ddf0*/  LDG.E.U16 R2, desc[UR36][R2.64] ;  /* 0x0000002402027981 */ /* 0x000ea4000c1e1500 */
[----:B--2---:R-:W-:Y:S01]  /*de00*/  HADD2.F32 R19, -RZ, R2.H0_H0 ;  /* 0x20000002ff137230 */ /* 0x004fe20000004100 */
[----:B------:R-:W-:Y:S06]  /*de10*/  BRA `(.L_x_5204) ;  /* 0x0000000800c47947 */ /* 0x000fec0003800000 */
.L_x_5207:
        /* <DEDUP_REMOVED lines=8> */
.L_x_5210:
[----:B------:R-:W2:Y:S02]  /*dea0*/  LDG.E.U16 R2, desc[UR36][R2.64] ;  /* 0x0000002402027981 */ /* 0x000ea4000c1e1500 */
[----:B--2---:R-:W-:Y:S01]  /*deb0*/  HADD2.F32 R19, -RZ, R2.H0_H0 ;  /* 0x20000002ff137230 */ /* 0x004fe20000004100 */
[----:B------:R-:W-:Y:S06]  /*dec0*/  BRA `(.L_x_5204) ;  /* 0x0000000800987947 */ /* 0x000fec0003800000 */
.L_x_5209:
[----:B------:R-:W2:Y:S01]  /*ded0*/  LDG.E.64 R2, desc[UR36][R2.64] ;  /* 0x0000002402027981 */ /* 0x000ea2000c1e1b00 */
[----:B------:R-:W-:Y:S01]  /*dee0*/  UMOV UR4, 0xf0000000 ;  /* 0xf000000000047882 */ /* 0x000fe20000000000 */
[----:B------:R-:W-:Y:S01]  /*def0*/  UMOV UR5, 0x380fffff ;  /* 0x380fffff00057882 */ /* 0x000fe20000000000 */
[----:B--2---:R-:W0:Y:S01]  /*df00*/  F2F.F32.F64 R19, R2 ;  /* 0x0000000200137310 */ /* 0x004e220000301000 */
[----:B------:R-:W-:-:S14]  /*df10*/  DSETP.GEU.AND P0, PT, |R2|, UR4, PT ;  /* 0x0000000402007e2a */ /* 0x000fdc000bf0e200 */
[----:B0-----:R-:W-:Y:S01]  /*df20*/  @!P0 FMUL R19, R19, 1.175494350822287508e-38 ;  /* 0x0080000013138820 */ /* 0x001fe20000400000 */
[----:B------:R-:W-:Y:S06]  /*df30*/  BRA `(.L_x_5204) ;  /* 0x00000008007c7947 */ /* 0x000fec0003800000 */
.L_x_5199:
        /* <DEDUP_REMOVED lines=12> */
.L_x_5213:
[----:B------:R-:W2:Y:S01]  /*e000*/  LDG.E.64 R2, desc[UR36][R2.64] ;  /* 0x0000002402027981 */ /* 0x000ea2000c1e1b00 */
[----:B------:R-:W-:Y:S01]  /*e010*/  UMOV UR4, 0xf0000000 ;  /* 0xf000000000047882 */ /* 0x000fe20000000000 */
[----:B------:R-:W-:Y:S01]  /*e020*/  UMOV UR5, 0x380fffff ;  /* 0x380fffff00057882 */ /* 0x000fe20000000000 */
[----:B--2---:R-:W0:Y:S01]  /*e030*/  F2F.F32.F64 R19, R2 ;  /* 0x0000000200137310 */ /* 0x004e220000301000 */
[----:B------:R-:W-:-:S14]  /*e040*/  DSETP.GEU.AND P0, PT, |R2|, UR4, PT ;  /* 0x0000000402007e2a */ /* 0x000fdc000bf0e200 */
[----:B0-----:R-:W-:Y:S01]  /*e050*/  @!P0 FMUL R19, R19, 1.175494350822287508e-38 ;  /* 0x0080000013138820 */ /* 0x001fe20000400000 */
[----:B------:R-:W-:Y:S06]  /*e060*/  BRA `(.L_x_5204) ;  /* 0x0000000800307947 */ /* 0x000fec0003800000 */
.L_x_5212:
        /* <DEDUP_REMOVED lines=26> */
.L_x_5215:
        /* <DEDUP_REMOVED lines=13> */
.L_x_5214:
[----:B------:R-:W2:Y:S02]  /*e2e0*/  LDG.E.U16 R2, desc[UR36][R2.64] ;  /* 0x0000002402027981 */ /* 0x000ea4000c1e1500 */
[----:B--2---:R-:W-:Y:S01]  /*e2f0*/  IMAD.U32 R19, R2, 0x10000, RZ ;  /* 0x0001000002137824 */ /* 0x004fe200078e00ff */
[----:B------:R-:W-:Y:S06]  /*e300*/  BRA `(.L_x_5204) ;  /* 0x0000000400887947 */ /* 0x000fec0003800000 */
.L_x_5211:
        /* <DEDUP_REMOVED lines=11> */
.L_x_5218:
        /* <DEDUP_REMOVED lines=20> */
.L_x_5220:
[----:B------:R-:W-:Y:S05]  /*e500*/  BSYNC B0 ;  /* 0x0000000000007941 */ /* 0x000fea0003800000 */
.L_x_5219:
[----:B------:R-:W-:Y:S01]  /*e510*/  IMAD.SHL.U32 R2, R2, 0x100000, RZ ;  /* 0x0010000002027824 */ /* 0x000fe200078e00ff */
[----:B------:R-:W-:-:S04]  /*e520*/  LEA R0, R0, 0x3b800000, 0x17 ;  /* 0x3b80000000007811 */ /* 0x000fc800078eb8ff */
[----:B------:R-:W-:Y:S01]  /*e530*/  LOP3.LUT R19, R0, R2, R19, 0xfe, !PT ;  /* 0x0000000200137212 */ /* 0x000fe200078efe13 */
[----:B------:R-:W-:Y:S06]  /*e540*/  BRA `(.L_x_5204) ;  /* 0x0000000000f87947 */ /* 0x000fec0003800000 */
.L_x_5217:
        /* <DEDUP_REMOVED lines=20> */
.L_x_5222:
[----:B------:R-:W-:Y:S05]  /*e690*/  BSYNC B0 ;  /* 0x0000000000007941 */ /* 0x000fea0003800000 */
.L_x_5221:
[----:B------:R-:W-:Y:S01]  /*e6a0*/  IMAD.SHL.U32 R2, R2, 0x200000, RZ ;  /* 0x0020000002027824 */ /* 0x000fe200078e00ff */
[----:B------:R-:W-:-:S04]  /*e6b0*/  LEA R0, R0, 0x37800000, 0x17 ;  /* 0x3780000000007811 */ /* 0x000fc800078eb8ff */
[----:B------:R-:W-:Y:S01]  /*e6c0*/  LOP3.LUT R19, R0, R2, R19, 0xfe, !PT ;  /* 0x0000000200137212 */ /* 0x000fe200078efe13 */
[----:B------:R-:W-:Y:S06]  /*e6d0*/  BRA `(.L_x_5204) ;  /* 0x0000000000947947 */ /* 0x000fec0003800000 */
.L_x_5216:
        /* <DEDUP_REMOVED lines=14> */
.L_x_5203:
        /* <DEDUP_REMOVED lines=16> */
.L_x_5225:
[----:B------:R-:W-:Y:S01]  /*e8c0*/  IMAD.MOV.U32 R19, RZ, RZ, RZ ;  /* 0x000000ffff137224 */ /* 0x000fe200078e00ff */
[----:B------:R-:W-:Y:S06]  /*e8d0*/  BRA `(.L_x_5204) ;  /* 0x0000000000147947 */ /* 0x000fec0003800000 */
.L_x_5224:
[----:B------:R-:W2:Y:S02]  /*e8e0*/  LDG.E.64 R2, desc[UR36][R2.64] ;  /* 0x0000002402027981 */ /* 0x000ea4000c1e1b00 */
[----:B--2---:R0:W1:Y:S01]  /*e8f0*/  I2F.U64 R19, R2 ;  /* 0x0000000200137312 */ /* 0x0040620000301000 */
[----:B------:R-:W-:Y:S05]  /*e900*/  BRA `(.L_x_5204) ;  /* 0x0000000000087947 */ /* 0x000fea0003800000 */
.L_x_5223:
[----:B------:R-:W2:Y:S02]  /*e910*/  LDG.E R2, desc[UR36][R2.64] ;  /* 0x0000002402027981 */ /* 0x000ea4000c1e1900 */
[----:B--2---:R-:W-:-:S07]  /*e920*/  I2FP.F32.U32 R19, R2 ;  /* 0x0000000200137245 */ /* 0x004fce0000201000 */
.L_x_5204:
[----:B------:R-:W-:Y:S05]  /*e930*/  BSYNC B6 ;  /* 0x0000000000067941 */ /* 0x000fea0003800000 */
.L_x_5198:
        /* <DEDUP_REMOVED lines=19> */
.L_x_5230:
[----:B------:R-:W2:Y:S02]  /*ea70*/  LDG.E.U8 R0, desc[UR36][R2.64] ;  /* 0x0000002402007981 */ /* 0x000ea4000c1e1100 */
[----:B--2---:R-:W-:Y:S01]  /*ea80*/  I2FP.F32.U32 R0, R0 ;  /* 0x0000000000007245 */ /* 0x004fe20000201000 */
[----:B------:R-:W-:Y:S06]  /*ea90*/  BRA `(.L_x_5232) ;  /* 0x0000000c002c7947 */ /* 0x000fec0003800000 */
.L_x_5229:
        /* <DEDUP_REMOVED lines=9> */
.L_x_5234:
[----:B------:R-:W2:Y:S02]  /*eb30*/  LDG.E R0, desc[UR36][R2.64] ;  /* 0x0000002402007981 */ /* 0x000ea4000c1e1900 */
[----:B--2---:R-:W-:Y:S01]  /*eb40*/  I2FP.F32.S32 R0, R0 ;  /* 0x0000000000007245 */ /* 0x004fe20000201400 */
[----:B------:R-:W-:Y:S06]  /*eb50*/  BRA `(.L_x_5232) ;  /* 0x0000000800fc7947 */ /* 0x000fec0003800000 */
.L_x_5233:
[----:B------:R-:W2:Y:S02]  /*eb60*/  LDG.E.U16 R0, desc[UR36][R2.64] ;  /* 0x0000002402007981 */ /* 0x000ea4000c1e1500 */
[----:B--2---:R-:W0:Y:S01]  /*eb70*/  I2F.S16 R0, R0 ;  /* 0x0000000000007306 */ /* 0x004e220000101400 */
[----:B------:R-:W-:Y:S05]  /*eb80*/  BRA `(.L_x_5232) ;  /* 0x0000000800f07947 */ /* 0x000fea0003800000 */
.L_x_5228:
        /* <DEDUP_REMOVED lines=8> */
.L_x_5236:
[----:B------:R-:W2:Y:S02]  /*ec10*/  LDG.E.U16 R0, desc[UR36][R2.64] ;  /* 0x0000002402007981 */ /* 0x000ea4000c1e1500 */
[----:B--2---:R-:W-:Y:S01]  /*ec20*/  HADD2.F32 R0, -RZ, R0.H0_H0 ;  /* 0x20000000ff007230 */ /* 0x004fe20000004100 */
[----:B------:R-:W-:Y:S06]  /*ec30*/  BRA `(.L_x_5232) ;  /* 0x0000000800c47947 */ /* 0x000fec0003800000 */
.L_x_5235:
        /* <DEDUP_REMOVED lines=8> */
.L_x_5238:
[----:B------:R-:W2:Y:S02]  /*ecc0*/  LDG.E.U16 R0, desc[UR36][R2.64] ;  /* 0x0000002402007981 */ /* 0x000ea4000c1e1500 */
[----:B--2---:R-:W-:Y:S01]  /*ecd0*/  HADD2.F32 R0, -RZ, R0.H0_H0 ;  /* 0x20000000ff007230 */ /* 0x004fe20000004100 */
[----:B------:R-:W-:Y:S06]  /*ece0*/  BRA `(.L_x_5232) ;  /* 0x0000000800987947 */ /* 0x000fec0003800000 */
.L_x_5237:
[----:B------:R-:W2:Y:S01]  /*ecf0*/  LDG.E.64 R2, desc[UR36][R2.64] ;  /* 0x0000002402027981 */ /* 0x000ea2000c1e1b00 */
[----:B------:R-:W-:Y:S01]  /*ed00*/  UMOV UR4, 0xf0000000 ;  /* 0xf000000000047882 */ /* 0x000fe20000000000 */
[----:B------:R-:W-:Y:S01]  /*ed10*/  UMOV UR5, 0x380fffff ;  /* 0x380fffff00057882 */ /* 0x000fe20000000000 */
[----:B--2---:R-:W0:Y:S01]  /*ed20*/  F2F.F32.F64 R0, R2 ;  /* 0x0000000200007310 */ /* 0x004e220000301000 */
[----:B------:R-:W-:-:S14]  /*ed30*/  DSETP.GEU.AND P0, PT, |R2|, UR4, PT ;  /* 0x0000000402007e2a */ /* 0x000fdc000bf0e200 */
[----:B0-----:R-:W-:Y:S01]  /*ed40*/  @!P0 FMUL R0, R0, 1.175494350822287508e-38 ;  /* 0x0080000000008820 */ /* 0x001fe20000400000 */
[----:B------:R-:W-:Y:S06]  /*ed50*/  BRA `(.L_x_5232) ;  /* 0x00000008007c7947 */ /* 0x000fec0003800000 */
.L_x_5227:
        /* <DEDUP_REMOVED lines=12> */
.L_x_5241:
[----:B------:R-:W2:Y:S01]  /*ee20*/  LDG.E.64 R2, desc[UR36][R2.64] ;  /* 0x0000002402027981 */ /* 0x000ea2000c1e1b00 */
[----:B------:R-:W-:Y:S01]  /*ee30*/  UMOV UR4, 0xf0000000 ;  /* 0xf000000000047882 */ /* 0x000fe20000000000 */
[----:B------:R-:W-:Y:S01]  /*ee40*/  UMOV UR5, 0x380fffff ;  /* 0x380fffff00057882 */ /* 0x000fe20000000000 */
[----:B--2---:R-:W0:Y:S01]  /*ee50*/  F2F.F32.F64 R0, R2 ;  /* 0x0000000200007310 */ /* 0x004e220000301000 */
[----:B------:R-:W-:-:S14]  /*ee60*/  DSETP.GEU.AND P0, PT, |R2|, UR4, PT ;  /* 0x0000000402007e2a */ /* 0x000fdc000bf0e200 */
[----:B0-----:R-:W-:Y:S01]  /*ee70*/  @!P0 FMUL R0, R0, 1.175494350822287508e-38 ;  /* 0x0080000000008820 */ /* 0x001fe20000400000 */
[----:B------:R-:W-:Y:S06]  /*ee80*/  BRA `(.L_x_5232) ;  /* 0x0000000800307947 */ /* 0x000fec0003800000 */
.L_x_5240:
        /* <DEDUP_REMOVED lines=26> */
.L_x_5243:
        /* <DEDUP_REMOVED lines=13> */
.L_x_5242:
[----:B------:R-:W2:Y:S02]  /*f100*/  LDG.E.U16 R0, desc[UR36][R2.64] ;  /* 0x0000002402007981 */ /* 0x000ea4000c1e1500 */
[----:B--2---:R-:W-:Y:S01]  /*f110*/  IMAD.U32 R0, R0, 0x10000, RZ ;  /* 0x0001000000007824 */ /* 0x004fe200078e00ff */
[----:B------:R-:W-:Y:S06]  /*f120*/  BRA `(.L_x_5232) ;  /* 0x0000000400887947 */ /* 0x000fec0003800000 */
.L_x_5239:
        /* <DEDUP_REMOVED lines=11> */
.L_x_5246:
        /* <DEDUP_REMOVED lines=20> */
.L_x_5248:
[----:B------:R-:W-:Y:S05]  /*f320*/  BSYNC B0 ;  /* 0x0000000000007941 */ /* 0x000fea0003800000 */
.L_x_5247:
[----:B------:R-:W-:Y:S01]  /*f330*/  LEA R3, R0, 0x3b800000, 0x17 ;  /* 0x3b80000000037811 */ /* 0x000fe200078eb8ff */
[----:B------:R-:W-:-:S05]  /*f340*/  IMAD.SHL.U32 R0, R2, 0x100000, RZ ;  /* 0x0010000002007824 */ /* 0x000fca00078e00ff */
[----:B------:R-:W-:Y:S01]  /*f350*/  LOP3.LUT R0, R3, R0, R4, 0xfe, !PT ;  /* 0x0000000003007212 */ /* 0x000fe200078efe04 */
[----:B------:R-:W-:Y:S06]  /*f360*/  BRA `(.L_x_5232) ;  /* 0x0000000000f87947 */ /* 0x000fec0003800000 */
.L_x_5245:
        /* <DEDUP_REMOVED lines=20> */
.L_x_5250:
[----:B------:R-:W-:Y:S05]  /*f4b0*/  BSYNC B0 ;  /* 0x0000000000007941 */ /* 0x000fea0003800000 */
.L_x_5249:
[----:B------:R-:W-:Y:S01]  /*f4c0*/  LEA R3, R0, 0x37800000, 0x17 ;  /* 0x3780000000037811 */ /* 0x000fe200078eb8ff */
[----:B------:R-:W-:-:S05]  /*f4d0*/  IMAD.SHL.U32 R0, R2, 0x200000, RZ ;  /* 0x0020000002007824 */ /* 0x000fca00078e00ff */
[----:B------:R-:W-:Y:S01]  /*f4e0*/  LOP3.LUT R0, R3, R0, R4, 0xfe, !PT ;  /* 0x0000000003007212 */ /* 0x000fe200078efe04 */
[----:B------:R-:W-:Y:S06]  /*f4f0*/  BRA `(.L_x_5232) ;  /* 0x0000000000947947 */ /* 0x000fec0003800000 */
.L_x_5244:
        /* <DEDUP_REMOVED lines=14> */
.L_x_5231:
        /* <DEDUP_REMOVED lines=16> */
.L_x_5253:
[----:B------:R-:W-:Y:S01]  /*f6e0*/  IMAD.MOV.U32 R0, RZ, RZ, RZ ;  /* 0x000000ffff007224 */ /* 0x000fe200078e00ff */
[----:B------:R-:W-:Y:S06]  /*f6f0*/  BRA `(.L_x_5232) ;  /* 0x0000000000147947 */ /* 0x000fec0003800000 */
.L_x_5252:
[----:B------:R-:W2:Y:S02]  /*f700*/  LDG.E.64 R2, desc[UR36][R2.64] ;  /* 0x0000002402027981 */ /* 0x000ea4000c1e1b00 */
[----:B--2---:R0:W1:Y:S01]  /*f710*/  I2F.U64 R0, R2 ;  /* 0x0000000200007312 */ /* 0x0040620000301000 */
[----:B------:R-:W-:Y:S05]  /*f720*/  BRA `(.L_x_5232) ;  /* 0x0000000000087947 */ /* 0x000fea0003800000 */
.L_x_5251:
[----:B------:R-:W2:Y:S02]  /*f730*/  LDG.E R0, desc[UR36][R2.64] ;  /* 0x0000002402007981 */ /* 0x000ea4000c1e1900 */
[----:B--2---:R-:W-:-:S07]  /*f740*/  I2FP.F32.U32 R0, R0 ;  /* 0x0000000000007245 */ /* 0x004fce0000201000 */
.L_x_5232:
[----:B------:R-:W-:Y:S05]  /*f750*/  BSYNC B6 ;  /* 0x0000000000067941 */ /* 0x000fea0003800000 */
.L_x_5226:
        /* <DEDUP_REMOVED lines=19> */
.L_x_5257:
[----:B------:R-:W-:Y:S01]  /*f890*/  STG.E.U8 desc[UR36][R16.64], R2 ;  /* 0x0000000210007986 */ /* 0x000fe2000c101124 */
[----:B------:R-:W-:Y:S05]  /*f8a0*/  EXIT ;  /* 0x000000000000794d */ /* 0x000fea0003800000 */
.L_x_5256:
        /* <DEDUP_REMOVED lines=9> */
.L_x_5260:
[----:B------:R-:W-:Y:S01]  /*f940*/  STG.E desc[UR36][R16.64], R2 ;  /* 0x0000000210007986 */ /* 0x000fe2000c101924 */
[----:B------:R-:W-:Y:S05]  /*f950*/  EXIT ;  /* 0x000000000000794d */ /* 0x000fea0003800000 */
.L_x_5259:
[----:B------:R-:W-:Y:S01]  /*f960*/  STG.E.U16 desc[UR36][R16.64], R2 ;  /* 0x0000000210007986 */ /* 0x000fe2000c101524 */
[----:B------:R-:W-:Y:S05]  /*f970*/  EXIT ;  /* 0x000000000000794d */ /* 0x000fea0003800000 */
.L_x_5255:
        /* <DEDUP_REMOVED lines=9> */
.L_x_5262:
[----:B------:R-:W-:-:S04]  /*fa10*/  I2FP.F32.U32 R0, R2 ;  /* 0x0000000200007245 */ /* 0x000fc80000201000 */
[----:B------:R-:W-:-:S05]  /*fa20*/  F2FP.F16.F32.PACK_AB R0, RZ, R0 ;  /* 0x00000000ff00723e */ /* 0x000fca00000000ff */
[----:B------:R-:W-:Y:S01]  /*fa30*/  STG.E.U16 desc[UR36][R16.64], R0 ;  /* 0x0000000010007986 */ /* 0x000fe2000c101524 */
[----:B------:R-:W-:Y:S05]  /*fa40*/  EXIT ;  /* 0x000000000000794d */ /* 0x000fea0003800000 */
.L_x_5261:
        /* <DEDUP_REMOVED lines=10> */
.L_x_5264:
[----:B------:R-:W-:-:S04]  /*faf0*/  I2FP.F32.U32 R2, R2 ;  /* 0x0000000200027245 */ /* 0x000fc80000201000 */
[----:B------:R-:W-:-:S04]  /*fb00*/  F2FP.F16.F32.PACK_AB R3, RZ, R2 ;  /* 0x00000002ff03723e */ /* 0x000fc800000000ff */
[----:B------:R-:W-:-:S05]  /*fb10*/  PRMT R3, R3, 0x5410, RZ ;  /* 0x0000541003037816 */ /* 0x000fca00000000ff */
[----:B------:R-:W-:Y:S01]  /*fb20*/  STG.E desc[UR36][R16.64], R3 ;  /* 0x0000000310007986 */ /* 0x000fe2000c101924 */
[----:B------:R-:W-:Y:S05]  /*fb30*/  EXIT ;  /* 0x000000000000794d */ /* 0x000fea0003800000 */
.L_x_5263:
[----:B------:R-:W0:Y:S02]  /*fb40*/  I2F.F64.U32 R2, R2 ;  /* 0x0000000200027312 */ /* 0x000e240000201800 */
[----:B0-----:R-:W-:Y:S01]  /*fb50*/  STG.E.64 desc[UR36][R16.64], R2 ;  /* 0x0000000210007986 */ /* 0x001fe2000c101b24 */
[----:B------:R-:W-:Y:S05]  /*fb60*/  EXIT ;  /* 0x000000000000794d */ /* 0x000fea0003800000 */
.L_x_5254:
        /* <DEDUP_REMOVED lines=10> */
.L_x_5267:
[----:B------:R-:W0:Y:S01]  /*fc10*/  I2F.F64.U32 R4, R2 ;  /* 0x0000000200047312 */ /* 0x000e220000201800 */
[----:B------:R-:W-:-:S05]  /*fc20*/  CS2R R6, SRZ ;  /* 0x0000000000067805 */ /* 0x000fca000001ff00 */
[----:B0-----:R-:W-:Y:S01]  /*fc30*/  STG.E.128 desc[UR36][R16.64], R4 ;  /* 0x0000000410007986 */ /* 0x001fe2000c101d24 */
[----:B------:R-:W-:Y:S05]  /*fc40*/  EXIT ;  /* 0x000000000000794d */ /* 0x000fea0003800000 */
.L_x_5266:
        /* <DEDUP_REMOVED lines=21> */
.L_x_5271:
[----:B------:R-:W-:Y:S05]  /*fda0*/  BSYNC B0 ;  /* 0x0000000000007941 */ /* 0x000fea0003800000 */
.L_x_5270:
[----:B------:R-:W-:-:S05]  /*fdb0*/  LOP3.LUT R3, R0, R3, RZ, 0xfc, !PT ;  /* 0x0000000300037212 */ /* 0x000fca00078efcff */
[----:B------:R-:W-:Y:S01]  /*fdc0*/  STG.E.U8 desc[UR36][R16.64], R3 ;  /* 0x0000000310007986 */ /* 0x000fe2000c101124 */
[----:B------:R-:W-:Y:S05]  /*fdd0*/  EXIT ;  /* 0x000000000000794d */ /* 0x000fea0003800000 */
.L_x_5269:
        /* <DEDUP_REMOVED lines=13> */
.L_x_5273:
[----:B------:R-:W-:Y:S01]  /*feb0*/  IMAD.MOV.U32 R0, RZ, RZ, 0x7f ;  /* 0x0000007fff007424 */ /* 0x000fe200078e00ff */
[----:B------:R-:W-:-:S04]  /*fec0*/  ISETP.GT.U32.AND P0, PT, R2, 0x7f800000, PT ;  /* 0x7f8000000200780c */ /* 0x000fc80003f04070 */
[----:B------:R-:W-:-:S09]  /*fed0*/  SEL R0, R0, 0x7c, P0 ;  /* 0x0000007c00007807 */ /* 0x000fd20000000000 */
.L_x_5274:
[----:B------:R-:W-:Y:S05]  /*fee0*/  BSYNC B0 ;  /* 0x0000000000007941 */ /* 0x000fea0003800000 */
.L_x_5272:
[----:B------:R-:W-:-:S04]  /*fef0*/  LOP3.LUT R2, R3, 0x80000000, RZ, 0xc0, !PT ;  /* 0x8000000003027812 */ /* 0x000fc800078ec0ff */
[----:B------:R-:W-:-:S04]  /*ff00*/  SHF.R.U32.HI R3, RZ, 0x18, R2 ;  /* 0x00000018ff037819 */ /* 0x000fc80000011602 */
[----:B------:R-:W-:-:S05]  /*ff10*/  LOP3.LUT R3, R0, R3, RZ, 0xfc, !PT ;  /* 0x0000000300037212 */ /* 0x000fca00078efcff */
[----:B------:R-:W-:Y:S01]  /*ff20*/  STG.E.U8 desc[UR36][R16.64], R3 ;  /* 0x0000000310007986 */ /* 0x000fe2000c101124 */
[----:B------:R-:W-:Y:S05]  /*ff30*/  EXIT ;  /* 0x000000000000794d */ /* 0x000fea0003800000 */
.L_x_5268:
[----:B------:R-:W-:-:S04]  /*ff40*/  I2FP.F32.U32 R0, R2 ;  /* 0x0000000200007245 */ /* 0x000fc80000201000 */
[----:B------:R-:W-:-:S05]  /*ff50*/  F2FP.BF16.F32.PACK_AB R0, RZ, R0 ;  /* 0x00000000ff00723e */ /* 0x000fca00000010ff */
[----:B------:R-:W-:Y:S01]  /*ff60*/  STG.E.U16 desc[UR36][R16.64], R0 ;  /* 0x0000000010007986 */ /* 0x000fe2000c101524 */
[----:B------:R-:W-:Y:S05]  /*ff70*/  EXIT ;  /* 0x000000000000794d */ /* 0x000fea0003800000 */
.L_x_5265:
        /* <DEDUP_REMOVED lines=10> */
.L_x_5277:
        /* <DEDUP_REMOVED lines=17> */
.L_x_5280:
[----:B------:R-:W-:-:S04]  /*10130*/  LOP3.LUT R2, R3, 0x80000000, RZ, 0xc0, !PT ;  /* 0x8000000003027812 */ /* 0x000fc800078ec0ff */
[----:B------:R-:W-:-:S04]  /*10140*/  SHF.R.U32.HI R3, RZ, 0x18, R2 ;  /* 0x00000018ff037819 */ /* 0x000fc80000011602 */
[----:B------:R-:W-:-:S04]  /*10150*/  LOP3.LUT R0, R0, R3, RZ, 0xfc, !PT ;  /* 0x0000000300007212 */ /* 0x000fc800078efcff */
[----:B------:R-:W-:-:S07]  /*10160*/  PRMT R8, R0, 0x7610, R8 ;  /* 0x0000761000087816 */ /* 0x000fce0000000008 */
.L_x_5279:
[----:B------:R-:W-:Y:S05]  /*10170*/  BSYNC B0 ;  /* 0x0000000000007941 */ /* 0x000fea0003800000 */
.L_x_5278:
[----:B------:R-:W-:Y:S01]  /*10180*/  STG.E.U8 desc[UR36][R16.64], R8 ;  /* 0x0000000810007986 */ /* 0x000fe2000c101124 */
[----:B------:R-:W-:Y:S05]  /*10190*/  EXIT ;  /* 0x000000000000794d */ /* 0x000fea0003800000 */
.L_x_5276:
        /* <DEDUP_REMOVED lines=17> */
.L_x_5283:
[----:B------:R-:W-:-:S04]  /*102b0*/  LOP3.LUT R2, R3, 0x80000000, RZ, 0xc0, !PT ;  /* 0x8000000003027812 */ /* 0x000fc800078ec0ff */
[----:B------:R-:W-:-:S04]  /*102c0*/  SHF.R.U32.HI R3, RZ, 0x18, R2 ;  /* 0x00000018ff037819 */ /* 0x000fc80000011602 */
[----:B------:R-:W-:-:S04]  /*102d0*/  LOP3.LUT R0, R0, R3, RZ, 0xfc, !PT ;  /* 0x0000000300007212 */ /* 0x000fc800078efcff */
[----:B------:R-:W-:-:S07]  /*102e0*/  PRMT R8, R0, 0x7610, R8 ;  /* 0x0000761000087816 */ /* 0x000fce0000000008 */
.L_x_5282:
[----:B------:R-:W-:Y:S05]  /*102f0*/  BSYNC B0 ;  /* 0x0000000000007941 */ /* 0x000fea0003800000 */
.L_x_5281:
[----:B------:R-:W-:Y:S01]  /*10300*/  STG.E.U8 desc[UR36][R16.64], R8 ;  /* 0x0000000810007986 */ /* 0x000fe2000c101124 */
[----:B------:R-:W-:Y:S05]  /*10310*/  EXIT ;  /* 0x000000000000794d */ /* 0x000fea0003800000 */
.L_x_5275:
        /* <DEDUP_REMOVED lines=22> */
.L_x_5258:
        /* <DEDUP_REMOVED lines=16> */
.L_x_5286:
[----:B------:R-:W-:Y:S05]  /*10580*/  EXIT ;  /* 0x000000000000794d */ /* 0x000fea0003800000 */
.L_x_5285:
[----:B------:R-:W-:-:S05]  /*10590*/  IMAD.MOV.U32 R3, RZ, RZ, RZ ;  /* 0x000000ffff037224 */ /* 0x000fca00078e00ff */
[----:B------:R-:W-:Y:S01]  /*105a0*/  STG.E.64 desc[UR36][R16.64], R2 ;  /* 0x0000000210007986 */ /* 0x000fe2000c101b24 */
[----:B------:R-:W-:Y:S05]  /*105b0*/  EXIT ;  /* 0x000000000000794d */ /* 0x000fea0003800000 */
.L_x_5284:
[----:B------:R-:W-:Y:S01]  /*105c0*/  STG.E desc[UR36][R16.64], R2 ;  /* 0x0000000210007986 */ /* 0x000fe2000c101924 */
[----:B------:R-:W-:Y:S05]  /*105d0*/  EXIT ;  /* 0x000000000000794d */ /* 0x000fea0003800000 */
.L_x_5287:
        /* <DEDUP_REMOVED lines=10> */
.L_x_43798:


//--------------------- .text._ZN2at6native27unrolled_elementwise_kernelINS0_13BinaryFunctorIffbZZZNS0_23logical_xor_kernel_cudaERNS_14TensorIteratorEENKUlvE0_clEvENKUlvE5_clEvEUlffE_EESt5arrayIPcLm3EELi4E23TrivialOffsetCalculatorILi2EjESC_ILi1EjENS0_6memory12LoadWithCastILi2EEENSF_13StoreWithCastILi1EEEEEviT_T0_T2_T3_T4_T5_ --------------------------
	.section	.text._ZN2at6native27unrolled_elementwise_kernelINS0_13BinaryFunctorIffbZZZNS0_23logical_xor_kernel_cudaERNS_14TensorIteratorEENKUlvE0_clEvENKUlvE5_clEvEUlffE_EESt5arrayIPcLm3EELi4E23TrivialOffsetCalculatorILi2EjESC_ILi1EjENS0_6memory12LoadWithCastILi2EEENSF_13StoreWithCastILi1EEEEEviT_T0_T2_T3_T4_T5_,"ax",@progbits
	.align	128
        .global         _ZN2at6native27unrolled_elementwise_kernelINS0_13BinaryFunctorIffbZZZNS0_23logical_xor_kernel_cudaERNS_14TensorIteratorEENKUlvE0_clEvENKUlvE5_clEvEUlffE_EESt5arrayIPcLm3EELi4E23TrivialOffsetCalculatorILi2EjESC_ILi1EjENS0_6memory12LoadWithCastILi2EEENSF_13StoreWithCastILi1EEEEEviT_T0_T2_T3_T4_T5_
        .type           _ZN2at6native27unrolled_elementwise_kernelINS0_13BinaryFunctorIffbZZZNS0_23logical_xor_kernel_cudaERNS_14TensorIteratorEENKUlvE0_clEvENKUlvE5_clEvEUlffE_EESt5arrayIPcLm3EELi4E23TrivialOffsetCalculatorILi2EjESC_ILi1EjENS0_6memory12LoadWithCastILi2EEENSF_13StoreWithCastILi1EEEEEviT_T0_T2_T3_T4_T5_,@function
        .size           _ZN2at6native27unrolled_elementwise_kernelINS0_13BinaryFunctorIffbZZZNS0_23logical_xor_kernel_cudaERNS_14TensorIteratorEENKUlvE0_clEvENKUlvE5_clEvEUlffE_EESt5arrayIPcLm3EELi4E23TrivialOffsetCalculatorILi2EjESC_ILi1EjENS0_6memory12LoadWithCastILi2EEENSF_13StoreWithCastILi1EEEEEviT_T0_T2_T3_T4_T5_,(.L_x_43799 - _ZN2at6native27unrolled_elementwise_kernelINS0_13BinaryFunctorIffbZZZNS0_23logical_xor_kernel_cudaERNS_14TensorIteratorEENKUlvE0_clEvENKUlvE5_clEvEUlffE_EESt5arrayIPcLm3EELi4E23TrivialOffsetCalculatorILi2EjESC_ILi1EjENS0_6memory12LoadWithCastILi2EEENSF_13StoreWithCastILi1EEEEEviT_T0_T2_T3_T4_T5_)
        .other          _ZN2at6native27unrolled_elementwise_kernelINS0_13BinaryFunctorIffbZZZNS0_23logical_xor_kernel_cudaERNS_14TensorIteratorEENKUlvE0_clEvENKUlvE5_clEvEUlffE_EESt5arrayIPcLm3EELi4E23TrivialOffsetCalculatorILi2EjESC_ILi1EjENS0_6memory12LoadWithCastILi2EEENSF_13StoreWithCastILi1EEEEEviT_T0_T2_T3_T4_T5_,@"STO_CUDA_ENTRY STV_DEFAULT"
_ZN2at6native27unrolled_elementwise_kernelINS0_13BinaryFunctorIffbZZZNS0_23logical_xor_kernel_cudaERNS_14TensorIteratorEENKUlvE0_clEvENKUlvE5_clEvEUlffE_EESt5arrayIPcLm3EELi4E23TrivialOffsetCalculatorILi2EjESC_ILi1EjENS0_6memory12LoadWithCastILi2EEENSF_13StoreWithCastILi1EEEEEviT_T0_T2_T3_T4_T5_:
.text._ZN2at6native27unrolled_elementwise_kernelINS0_13BinaryFunctorIffbZZZNS0_23logical_xor_kernel_cudaERNS_14TensorIteratorEENKUlvE0_clEvENKUlvE5_clEvEUlffE_EESt5arrayIPcLm3EELi4E23TrivialOffsetCalculatorILi2EjESC_ILi1EjENS0_6memory12LoadWithCastILi2EEENSF_13StoreWithCastILi1EEEEEviT_T0_T2_T3_T4_T5_:
[----:B------:R-:W0:Y:S01]  /*0000*/  LDC R1, c[0x0][0x28] ;  /* 0x00000a00ff017b82 */ /* 0x000e220000000800 */
[----:B------:R-:W1:Y:S07]  /*0010*/  S2R R16, SR_CTAID.X ;  /* 0x0000000000107919 */ /* 0x000e6e0000002500 */
[----:B------:R-:W1:Y:S01]  /*0020*/  LDC R3, c[0x0][0x210] ;  /* 0x00008400ff037b82 */ /* 0x000e620000000800 */
[----:B------:R-:W-:Y:S01]  /*0030*/  ULDC.64 UR36, c[0x0][0x208] ;  /* 0x0000820000247ab9 */ /* 0x000fe20000000a00 */
[----:B------:R-:W-:Y:S01]  /*0040*/  BSSY B7, `(.L_x_5288) ;  /* 0x00001d3000077945 */ /* 0x000fe20003800000 */
[----:B------:R-:W2:Y:S01]  /*0050*/  S2R R27, SR_TID.X ;  /* 0x00000000001b7919 */ /* 0x000ea20000002100 */
[----:B------:R-:W-:Y:S01]  /*0060*/  IMAD.MOV.U32 R17, RZ, RZ, RZ ;  /* 0x000000ffff117224 */ /* 0x000fe200078e00ff */
[----:B------:R-:W-:-:S03]  /*0070*/  CS2R R18, SRZ ;  /* 0x0000000000127805 */ /* 0x000fc6000001ff00 */
[----:B------:R-:W3:Y:S08]  /*0080*/  LDC.U8 R2, c[0x0][0x234] ;  /* 0x00008d00ff027b82 */ /* 0x000ef00000000000 */
[----:B------:R-:W4:Y:S01]  /*0090*/  LDC.U8 R23, c[0x0][0x235] ;  /* 0x00008d40ff177b82 */ /* 0x000f220000000000 */
[----:B-1----:R-:W-:-:S05]  /*00a0*/  IMAD R28, R16, -0x200, R3 ;  /* 0xfffffe00101c7824 */ /* 0x002fca00078e0203 */
[----:B--2---:R-:W-:-:S13]  /*00b0*/  ISETP.GE.AND P0, PT, R27, R28, PT ;  /* 0x0000001c1b00720c */ /* 0x004fda0003f06270 */
[----:B0--34-:R-:W-:Y:S05]  /*00c0*/  @P0 BRA `(.L_x_5289) ;  /* 0x0000001c00280947 */ /* 0x019fea0003800000 */
        /* <DEDUP_REMOVED lines=21> */
.L_x_5294:
[----:B------:R-:W2:Y:S02]  /*0220*/  LDG.E.U8 R4, desc[UR36][R4.64] ;  /* 0x0000002404047981 */ /* 0x000ea4000c1e1100 */
[----:B--2---:R-:W-:Y:S01]  /*0230*/  I2FP.F32.U32 R18, R4 ;  /* 0x0000000400127245 */ /* 0x004fe20000201000 */
[----:B------:R-:W-:Y:S06]  /*0240*/  BRA `(.L_x_5296) ;  /* 0x0000000c00307947 */ /* 0x000fec0003800000 */
.L_x_5293:
        /* <DEDUP_REMOVED lines=9> */
.L_x_5298:
[----:B------:R-:W2:Y:S02]  /*02e0*/  LDG.E R4, desc[UR36][R4.64] ;  /* 0x0000002404047981 */ /* 0x000ea4000c1e1900 */
[----:B--2---:R-:W-:Y:S01]  /*02f0*/  I2FP.F32.S32 R18, R4 ;  /* 0x0000000400127245 */ /* 0x004fe20000201400 */
[----:B------:R-:W-:Y:S06]  /*0300*/  BRA `(.L_x_5296) ;  /* 0x0000000c00007947 */ /* 0x000fec0003800000 */
.L_x_5297:
[----:B------:R-:W2:Y:S02]  /*0310*/  LDG.E.U16 R4, desc[UR36][R4.64] ;  /* 0x0000002404047981 */ /* 0x000ea4000c1e1500 */
[----:B--2---:R2:W3:Y:S01]  /*0320*/  I2F.S16 R18, R4 ;  /* 0x0000000400127306 */ /* 0x0044e20000101400 */
[----:B------:R-:W-:Y:S05]  /*0330*/  BRA `(.L_x_5296) ;  /* 0x0000000800f47947 */ /* 0x000fea0003800000 */
.L_x_5292:
        /* <DEDUP_REMOVED lines=8> */
.L_x_5300:
[----:B------:R-:W2:Y:S02]  /*03c0*/  LDG.E.U16 R4, desc[UR36][R4.64] ;  /* 0x0000002404047981 */ /* 0x000ea4000c1e1500 */
[----:B--2---:R-:W-:Y:S01]  /*03d0*/  HADD2.F32 R18, -RZ, R4.H0_H0 ;  /* 0x20000004ff127230 */ /* 0x004fe20000004100 */
[----:B------:R-:W-:Y:S06]  /*03e0*/  BRA `(.L_x_5296) ;  /* 0x0000000800c87947 */ /* 0x000fec0003800000 */
.L_x_5299:
        /* <DEDUP_REMOVED lines=8> */
.L_x_5302:
[----:B------:R-:W2:Y:S02]  /*0470*/  LDG.E.U16 R4, desc[UR36][R4.64] ;  /* 0x0000002404047981 */ /* 0x000ea4000c1e1500 */
[----:B--2---:R-:W-:Y:S01]  /*0480*/  HADD2.F32 R18, -RZ, R4.H0_H0 ;  /* 0x20000004ff127230 */ /* 0x004fe20000004100 */
[----:B------:R-:W-:Y:S06]  /*0490*/  BRA `(.L_x_5296) ;  /* 0x00000008009c7947 */ /* 0x000fec0003800000 */
.L_x_5301:
[----:B------:R-:W2:Y:S01]  /*04a0*/  LDG.E.64 R4, desc[UR36][R4.64] ;  /* 0x0000002404047981 */ /* 0x000ea2000c1e1b00 */
[----:B------:R-:W-:Y:S01]  /*04b0*/  UMOV UR4, 0xf0000000 ;  /* 0xf000000000047882 */ /* 0x000fe20000000000 */
[----:B------:R-:W-:Y:S01]  /*04c0*/  UMOV UR5, 0x380fffff ;  /* 0x380fffff00057882 */ /* 0x000fe20000000000 */
[----:B--2---:R-:W0:Y:S01]  /*04d0*/  F2F.F32.F64 R18, R4 ;  /* 0x0000000400127310 */ /* 0x004e220000301000 */
[----:B------:R-:W-:-:S14]  /*04e0*/  DSETP.GEU.AND P0, PT, |R4|, UR4, PT ;  /* 0x0000000404007e2a */ /* 0x000fdc000bf0e200 */
[----:B0-----:R-:W-:Y:S01]  /*04f0*/  @!P0 FMUL R18, R18, 1.175494350822287508e-38 ;  /* 0x0080000012128820 */ /* 0x001fe20000400000 */
[----:B------:R-:W-:Y:S06]  /*0500*/  BRA `(.L_x_5296) ;  /* 0x0000000800807947 */ /* 0x000fec0003800000 */
.L_x_5291:
        /* <DEDUP_REMOVED lines=12> */
.L_x_5305:
[----:B------:R-:W2:Y:S01]  /*05d0*/  LDG.E.64 R4, desc[UR36][R4.64] ;  /* 0x0000002404047981 */ /* 0x000ea2000c1e1b00 */
[----:B------:R-:W-:Y:S01]  /*05e0*/  UMOV UR4, 0xf0000000 ;  /* 0xf000000000047882 */ /* 0x000fe20000000000 */
[----:B------:R-:W-:Y:S01]  /*05f0*/  UMOV UR5, 0x380fffff ;  /* 0x380fffff00057882 */ /* 0x000fe20000000000 */
[----:B--2---:R-:W0:Y:S01]  /*0600*/  F2F.F32.F64 R18, R4 ;  /* 0x0000000400127310 */ /* 0x004e220000301000 */
[----:B------:R-:W-:-:S14]  /*0610*/  DSETP.GEU.AND P0, PT, |R4|, UR4, PT ;  /* 0x0000000404007e2a */ /* 0x000fdc000bf0e200 */
[----:B0-----:R-:W-:Y:S01]  /*0620*/  @!P0 FMUL R18, R18, 1.175494350822287508e-38 ;  /* 0x0080000012128820 */ /* 0x001fe20000400000 */
[----:B------:R-:W-:Y:S06]  /*0630*/  BRA `(.L_x_5296) ;  /* 0x0000000800347947 */ /* 0x000fec0003800000 */
.L_x_5304:
        /* <DEDUP_REMOVED lines=16> */
[----:B------:R-:W-:-:S04]  /*0740*/  SEL R3, R3, RZ, P0 ;  /* 0x000000ff03037207 */ /* 0x000fc80000000000 */
[C---:B------:R-:W-:Y:S01]  /*0750*/  SHF.L.U32 R4, R0.reuse, R3, RZ ;  /* 0x0000000300047219 */ /* 0x040fe200000006ff */
[----:B------:R-:W-:Y:S02]  /*0760*/  IMAD R7, R3, R8, 0x3c000000 ;  /* 0x3c00000003077424 */ /* 0x000fe400078e0208 */
[----:B------:R-:W-:-:S03]  /*0770*/  VIADD R3, R0, 0xffffffff ;  /* 0xffffffff00037836 */ /* 0x000fc60000000000 */
[----:B------:R-:W-:Y:S02]  /*0780*/  LEA.HI R7, R4, R7, RZ, 0x1c ;  /* 0x0000000704077211 */ /* 0x000fe400078fe0ff */
[----:B------:R-:W-:Y:S02]  /*0790*/  SHF.R.S32.HI R3, RZ, 0x1f, R3 ;  /* 0x0000001fff037819 */ /* 0x000fe40000011403 */
[----:B------:R-:W-:-:S04]  /*07a0*/  LOP3.LUT R6, R7, 0x7f800000, R6, 0xf8, !PT ;  /* 0x7f80000007067812 */ /* 0x000fc800078ef806 */
[----:B------:R-:W-:-:S04]  /*07b0*/  LOP3.LUT R3, R6, R3, RZ, 0x30, !PT ;  /* 0x0000000306037212 */ /* 0x000fc800078e30ff */
[----:B------:R-:W-:Y:S01]  /*07c0*/  LOP3.LUT R18, R3, 0x80000000, R18, 0xf8, !PT ;  /* 0x8000000003127812 */ /* 0x000fe200078ef812 */
[----:B------:R-:W-:Y:S06]  /*07d0*/  BRA `(.L_x_5296) ;  /* 0x0000000400cc7947 */ /* 0x000fec0003800000 */
.L_x_5307:
        /* <DEDUP_REMOVED lines=9> */
[----:B------:R-:W-:Y:S01]  /*0870*/  @P0 FMUL.FTZ R18, R3, 1.9259299443872358531e-34 ;  /* 0x0780000003120820 */ /* 0x000fe20000410000 */
[----:B------:R-:W-:Y:S02]  /*0880*/  IMAD.SHL.U32 R3, R4, 0x1000000, RZ ;  /* 0x0100000004037824 */ /* 0x000fe400078e00ff */
[----:B------:R-:W-:-:S05]  /*0890*/  @!P0 FADD.FTZ R18, R0, -0.5 ;  /* 0xbf00000000128421 */ /* 0x000fca0000010000 */
[----:B------:R-:W-:Y:S01]  /*08a0*/  LOP3.LUT R18, R18, 0x80000000, R3, 0xf8, !PT ;  /* 0x8000000012127812 */ /* 0x000fe200078ef803 */
[----:B------:R-:W-:Y:S06]  /*08b0*/  BRA `(.L_x_5296) ;  /* 0x0000000400947947 */ /* 0x000fec0003800000 */
.L_x_5306:
[----:B------:R-:W2:Y:S02]  /*08c0*/  LDG.E.U16 R4, desc[UR36][R4.64] ;  /* 0x0000002404047981 */ /* 0x000ea4000c1e1500 */
[----:B--2---:R-:W-:Y:S01]  /*08d0*/  IMAD.U32 R18, R4, 0x10000, RZ ;  /* 0x0001000004127824 */ /* 0x004fe200078e00ff */
[----:B------:R-:W-:Y:S06]  /*08e0*/  BRA `(.L_x_5296) ;  /* 0x0000000400887947 */ /* 0x000fec0003800000 */
.L_x_5303:
        /* <DEDUP_REMOVED lines=11> */
.L_x_5310:
        /* <DEDUP_REMOVED lines=20> */
.L_x_5312:
[----:B------:R-:W-:Y:S05]  /*0ae0*/  BSYNC B0 ;  /* 0x0000000000007941 */ /* 0x000fea0003800000 */
.L_x_5311:
[----:B------:R-:W-:Y:S01]  /*0af0*/  IMAD.SHL.U32 R3, R3, 0x100000, RZ ;  /* 0x0010000003037824 */ /* 0x000fe200078e00ff */
[----:B------:R-:W-:-:S04]  /*0b00*/  LEA R5, R0, 0x3b800000, 0x17 ;  /* 0x3b80000000057811 */ /* 0x000fc800078eb8ff */
[----:B------:R-:W-:Y:S01]  /*0b10*/  LOP3.LUT R18, R5, R3, R18, 0xfe, !PT ;  /* 0x0000000305127212 */ /* 0x000fe200078efe12 */
[----:B------:R-:W-:Y:S06]  /*0b20*/  BRA `(.L_x_5296) ;  /* 0x0000000000f87947 */ /* 0x000fec0003800000 */
.L_x_5309:
        /* <DEDUP_REMOVED lines=20> */
.L_x_5314:
[----:B------:R-:W-:Y:S05]  /*0c70*/  BSYNC B0 ;  /* 0x0000000000007941 */ /* 0x000fea0003800000 */
.L_x_5313:
[----:B------:R-:W-:Y:S01]  /*0c80*/  IMAD.SHL.U32 R3, R3, 0x200000, RZ ;  /* 0x0020000003037824 */ /* 0x000fe200078e00ff */
[----:B------:R-:W-:-:S04]  /*0c90*/  LEA R5, R0, 0x37800000, 0x17 ;  /* 0x3780000000057811 */ /* 0x000fc800078eb8ff */
[----:B------:R-:W-:Y:S01]  /*0ca0*/  LOP3.LUT R18, R5, R3, R18, 0xfe, !PT ;  /* 0x0000000305127212 */ /* 0x000fe200078efe12 */
[----:B------:R-:W-:Y:S06]  /*0cb0*/  BRA `(.L_x_5296) ;  /* 0x0000000000947947 */ /* 0x000fec0003800000 */
.L_x_5308:
        /* <DEDUP_REMOVED lines=14> */
.L_x_5295:
        /* <DEDUP_REMOVED lines=16> */
.L_x_5317:
[----:B------:R-:W-:Y:S01]  /*0ea0*/  IMAD.MOV.U32 R18, RZ, RZ, RZ ;  /* 0x000000ffff127224 */ /* 0x000fe200078e00ff */
[----:B------:R-:W-:Y:S06]  /*0eb0*/  BRA `(.L_x_5296) ;  /* 0x0000000000147947 */ /* 0x000fec0003800000 */
.L_x_5316:
[----:B------:R-:W2:Y:S02]  /*0ec0*/  LDG.E.64 R18, desc[UR36][R4.64] ;  /* 0x0000002404127981 */ /* 0x000ea4000c1e1b00 */
[----:B--2---:R0:W1:Y:S01]  /*0ed0*/  I2F.U64 R18, R18 ;  /* 0x0000001200127312 */ /* 0x0040620000301000 */
[----:B------:R-:W-:Y:S05]  /*0ee0*/  BRA `(.L_x_5296) ;  /* 0x0000000000087947 */ /* 0x000fea0003800000 */
.L_x_5315:
[----:B------:R-:W2:Y:S02]  /*0ef0*/  LDG.E R4, desc[UR36][R4.64] ;  /* 0x0000002404047981 */ /* 0x000ea4000c1e1900 */
[----:B--2---:R-:W-:-:S07]  /*0f00*/  I2FP.F32.U32 R18, R4 ;  /* 0x0000000400127245 */ /* 0x004fce0000201000 */
.L_x_5296:
[----:B------:R-:W-:Y:S05]  /*0f10*/  BSYNC B6 ;  /* 0x0000000000067941 */ /* 0x000fea0003800000 */
.L_x_5290:
[----:B0-2-4-:R-:W0:Y:S01]  /*0f20*/  LDC.64 R4, c[0x0][0x228] ;  /* 0x00008a00ff047b82 */ /* 0x015e220000000a00 */
[----:B------:R-:W-:Y:S01]  /*0f30*/  PRMT R0, R23, 0x9910, RZ ;  /* 0x0000991017007816 */ /* 0x000fe200000000ff */
[----:B------:R-:W-:Y:S01]  /*0f40*/  ULDC UR4, c[0x0][0x23c] ;  /* 0x00008f0000047ab9 */ /* 0x000fe20000000800 */
[----:B------:R-:W-:Y:S01]  /*0f50*/  BSSY B6, `(.L_x_5318) ;  /* 0x00000df000067945 */ /* 0x000fe20003800000 */
        /* <DEDUP_REMOVED lines=16> */
.L_x_5322:
[----:B------:R-:W2:Y:S02]  /*1060*/  LDG.E.U8 R4, desc[UR36][R4.64] ;  /* 0x0000002404047981 */ /* 0x000ea4000c1e1100 */
[----:B--2---:R-:W-:Y:S01]  /*1070*/  I2FP.F32.U32 R19, R4 ;  /* 0x0000000400137245 */ /* 0x004fe20000201000 */
[----:B------:R-:W-:Y:S06]  /*1080*/  BRA `(.L_x_5324) ;  /* 0x0000000c002c7947 */ /* 0x000fec0003800000 */
.L_x_5321:
        /* <DEDUP_REMOVED lines=9> */
.L_x_5326:
[----:B------:R-:W2:Y:S02]  /*1120*/  LDG.E R4, desc[UR36][R4.64] ;  /* 0x0000002404047981 */ /* 0x000ea4000c1e1900 */
[----:B--2---:R-:W-:Y:S01]  /*1130*/  I2FP.F32.S32 R19, R4 ;  /* 0x0000000400137245 */ /* 0x004fe20000201400 */
[----:B------:R-:W-:Y:S06]  /*1140*/  BRA `(.L_x_5324) ;  /* 0x0000000800fc7947 */ /* 0x000fec0003800000 */
.L_x_5325:
[----:B------:R-:W2:Y:S02]  /*1150*/  LDG.E.U16 R4, desc[UR36][R4.64] ;  /* 0x0000002404047981 */ /* 0x000ea4000c1e1500 */
[----:B--2---:R0:W2:Y:S01]  /*1160*/  I2F.S16 R19, R4 ;  /* 0x0000000400137306 */ /* 0x0040a20000101400 */
[----:B------:R-:W-:Y:S05]  /*1170*/  BRA `(.L_x_5324) ;  /* 0x0000000800f07947 */ /* 0x000fea0003800000 */
.L_x_5320:
        /* <DEDUP_REMOVED lines=8> */
.L_x_5328:
[----:B------:R-:W2:Y:S02]  /*1200*/  LDG.E.U16 R4, desc[UR36][R4.64] ;  /* 0x0000002404047981 */ /* 0x000ea4000c1e1500 */
[----:B--2---:R-:W-:Y:S01]  /*1210*/  HADD2.F32 R19, -RZ, R4.H0_H0 ;  /* 0x20000004ff137230 */ /* 0x004fe20000004100 */
[----:B------:R-:W-:Y:S06]  /*1220*/  BRA `(.L_x_5324) ;  /* 0x0000000800c47947 */ /* 0x000fec0003800000 */
.L_x_5327:
        /* <DEDUP_REMOVED lines=8> */
.L_x_5330:
[----:B------:R-:W2:Y:S02]  /*12b0*/  LDG.E.U16 R4, desc[UR36][R4.64] ;  /* 0x0000002404047981 */ /* 0x000ea4000c1e1500 */
[----:B--2---:R-:W-:Y:S01]  /*12c0*/  HADD2.F32 R19, -RZ, R4.H0_H0 ;  /* 0x20000004ff137230 */ /* 0x004fe20000004100 */
[----:B------:R-:W-:Y:S06]  /*12d0*/  BRA `(.L_x_5324) ;  /* 0x0000000800987947 */ /* 0x000fec0003800000 */
.L_x_5329:
[----:B------:R-:W2:Y:S01]  /*12e0*/  LDG.E.64 R4, desc[UR36][R4.64] ;  /* 0x0000002404047981 */ /* 0x000ea2000c1e1b00 */
[----:B------:R-:W-:Y:S01]  /*12f0*/  UMOV UR4, 0xf0000000 ;  /* 0xf000000000047882 */ /* 0x000fe20000000000 */
[----:B------:R-:W-:Y:S01]  /*1300*/  UMOV UR5, 0x380fffff ;  /* 0x380fffff00057882 */ /* 0x000fe20000000000 */
[----:B--2---:R-:W0:Y:S01]  /*1310*/  F2F.F32.F64 R19, R4 ;  /* 0x0000000400137310 */ /* 0x004e220000301000 */
[----:B------:R-:W-:-:S14]  /*1320*/  DSETP.GEU.AND P0, PT, |R4|, UR4, PT ;  /* 0x0000000404007e2a */ /* 0x000fdc000bf0e200 */
[----:B0-----:R-:W-:Y:S01]  /*1330*/  @!P0 FMUL R19, R19, 1.175494350822287508e-38 ;  /* 0x0080000013138820 */ /* 0x001fe20000400000 */
[----:B------:R-:W-:Y:S06]  /*1340*/  BRA `(.L_x_5324) ;  /* 0x00000008007c7947 */ /* 0x000fec0003800000 */
.L_x_5319:
        /* <DEDUP_REMOVED lines=12> */
.L_x_5333:
[----:B------:R-:W2:Y:S01]  /*1410*/  LDG.E.64 R4, desc[UR36][R4.64] ;  /* 0x0000002404047981 */ /* 0x000ea2000c1e1b00 */
[----:B------:R-:W-:Y:S01]  /*1420*/  UMOV UR4, 0xf0000000 ;  /* 0xf000000000047882 */ /* 0x000fe20000000000 */
[----:B------:R-:W-:Y:S01]  /*1430*/  UMOV UR5, 0x380fffff ;  /* 0x380fffff00057882 */ /* 0x000fe20000000000 */
[----:B--2---:R-:W0:Y:S01]  /*1440*/  F2F.F32.F64 R19, R4 ;  /* 0x0000000400137310 */ /* 0x004e220000301000 */
[----:B------:R-:W-:-:S14]  /*1450*/  DSETP.GEU.AND P0, PT, |R4|, UR4, PT ;  /* 0x0000000404007e2a */ /* 0x000fdc000bf0e200 */
[----:B0-----:R-:W-:Y:S01]  /*1460*/  @!P0 FMUL R19, R19, 1.175494350822287508e-38 ;  /* 0x0080000013138820 */ /* 0x001fe20000400000 */
[----:B------:R-:W-:Y:S06]  /*1470*/  BRA `(.L_x_5324) ;  /* 0x0000000800307947 */ /* 0x000fec0003800000 */
.L_x_5332:
        /* <DEDUP_REMOVED lines=26> */
.L_x_5335:
        /* <DEDUP_REMOVED lines=13> */
.L_x_5334:
[----:B------:R-:W2:Y:S02]  /*16f0*/  LDG.E.U16 R4, desc[UR36][R4.64] ;  /* 0x0000002404047981 */ /* 0x000ea4000c1e1500 */
[----:B--2---:R-:W-:Y:S01]  /*1700*/  IMAD.U32 R19, R4, 0x10000, RZ ;  /* 0x0001000004137824 */ /* 0x004fe200078e00ff */
[----:B------:R-:W-:Y:S06]  /*1710*/  BRA `(.L_x_5324) ;  /* 0x0000000400887947 */ /* 0x000fec0003800000 */
.L_x_5331:
        /* <DEDUP_REMOVED lines=11> */
.L_x_5338:
        /* <DEDUP_REMOVED lines=20> */
.L_x_5340:
[----:B------:R-:W-:Y:S05]  /*1910*/  BSYNC B0 ;  /* 0x0000000000007941 */ /* 0x000fea0003800000 */
.L_x_5339:
[----:B------:R-:W-:Y:S01]  /*1920*/  IMAD.SHL.U32 R3, R3, 0x100000, RZ ;  /* 0x0010000003037824 */ /* 0x000fe200078e00ff */
[----:B------:R-:W-:-:S04]  /*1930*/  LEA R0, R0, 0x3b800000, 0x17 ;  /* 0x3b80000000007811 */ /* 0x000fc800078eb8ff */
[----:B------:R-:W-:Y:S01]  /*1940*/  LOP3.LUT R19, R0, R3, R19, 0xfe, !PT ;  /* 0x0000000300137212 */ /* 0x000fe200078efe13 */
[----:B------:R-:W-:Y:S06]  /*1950*/  BRA `(.L_x_5324) ;  /* 0x0000000000f87947 */ /* 0x000fec0003800000 */
.L_x_5337:
        /* <DEDUP_REMOVED lines=20> */
.L_x_5342:
[----:B------:R-:W-:Y:S05]  /*1aa0*/  BSYNC B0 ;  /* 0x0000000000007941 */ /* 0x000fea0003800000 */
.L_x_5341:
[----:B------:R-:W-:Y:S01]  /*1ab0*/  IMAD.SHL.U32 R3, R3, 0x200000, RZ ;  /* 0x0020000003037824 */ /* 0x000fe200078e00ff */
[----:B------:R-:W-:-:S04]  /*1ac0*/  LEA R0, R0, 0x37800000, 0x17 ;  /* 0x3780000000007811 */ /* 0x000fc800078eb8ff */
[----:B------:R-:W-:Y:S01]  /*1ad0*/  LOP3.LUT R19, R0, R3, R19, 0xfe, !PT ;  /* 0x0000000300137212 */ /* 0x000fe200078efe13 */
[----:B------:R-:W-:Y:S06]  /*1ae0*/  BRA `(.L_x_5324) ;  /* 0x0000000000947947 */ /* 0x000fec0003800000 */
.L_x_5336:
        /* <DEDUP_REMOVED lines=14> */
.L_x_5323:
        /* <DEDUP_REMOVED lines=16> */
.L_x_5345:
[----:B------:R-:W-:Y:S01]  /*1cd0*/  IMAD.MOV.U32 R19, RZ, RZ, RZ ;  /* 0x000000ffff137224 */ /* 0x000fe200078e00ff */
[----:B------:R-:W-:Y:S06]  /*1ce0*/  BRA `(.L_x_5324) ;  /* 0x0000000000147947 */ /* 0x000fec0003800000 */
.L_x_5344:
[----:B------:R-:W2:Y:S02]  /*1cf0*/  LDG.E.64 R4, desc[UR36][R4.64] ;  /* 0x0000002404047981 */ /* 0x000ea4000c1e1b00 */
[----:B--2---:R0:W2:Y:S01]  /*1d00*/  I2F.U64 R19, R4 ;  /* 0x0000000400137312 */ /* 0x0040a20000301000 */
[----:B------:R-:W-:Y:S05]  /*1d10*/  BRA `(.L_x_5324) ;  /* 0x0000000000087947 */ /* 0x000fea0003800000 */
.L_x_5343:
[----:B------:R-:W2:Y:S02]  /*1d20*/  LDG.E R4, desc[UR36][R4.64] ;  /* 0x0000002404047981 */ /* 0x000ea4000c1e1900 */
[----:B--2---:R-:W-:-:S07]  /*1d30*/  I2FP.F32.U32 R19, R4 ;  /* 0x0000000400137245 */ /* 0x004fce0000201000 */
.L_x_5324:
[----:B------:R-:W-:Y:S05]  /*1d40*/  BSYNC B6 ;  /* 0x0000000000067941 */ /* 0x000fea0003800000 */
.L_x_5318:
[----:B------:R-:W0:Y:S02]  /*1d50*/  S2R R27, SR_TID.X ;  /* 0x00000000001b7919 */ /* 0x000e240000002100 */
[----:B0-----:R-:W-:-:S07]  /*1d60*/  VIADD R27, R27, 0x80 ;  /* 0x000000801b1b7836 */ /* 0x001fce0000000000 */
.L_x_5289:
[----:B------:R-:W-:Y:S05]  /*1d70*/  BSYNC B7 ;  /* 0x0000000000077941 */ /* 0x000fea0003800000 */
.L_x_5288:
[----:B------:R-:W-:Y:S01]  /*1d80*/  ISETP.GE.AND P0, PT, R27, R28, PT ;  /* 0x0000001c1b00720c */ /* 0x000fe20003f06270 */
[----:B------:R-:W-:Y:S01]  /*1d90*/  BSSY B7, `(.L_x_5346) ;  /* 0x00001cb000077945 */ /* 0x000fe20003800000 */
[----:B------:R-:W-:-:S11]  /*1da0*/  IMAD.MOV.U32 R22, RZ, RZ, RZ ;  /* 0x000000ffff167224 */ /* 0x000fd600078e00ff */
[----:B------:R-:W-:Y:S05]  /*1db0*/  @P0 BRA `(.L_x_5347) ;  /* 0x0000001c00200947 */ /* 0x000fea0003800000 */
[----:B----4-:R-:W0:Y:S01]  /*1dc0*/  LDC.64 R4, c[0x0][0x220] ;  /* 0x00008800ff047b82 */ /* 0x010e220000000a00 */
        /* <DEDUP_REMOVED lines=17> */
[----:B------:R-:W4:Y:S02]  /*1ee0*/  LDG.E.S8 R4, desc[UR36][R4.64] ;  /* 0x0000002404047981 */ /* 0x000f24000c1e1300 */
[----:B----4-:R0:W4:Y:S01]  /*1ef0*/  I2F.S16 R17, R4 ;  /* 0x0000000400117306 */ /* 0x0101220000101400 */
[----:B------:R-:W-:Y:S05]  /*1f00*/  BRA `(.L_x_5354) ;  /* 0x0000000c00387947 */ /* 0x000fea0003800000 */
.L_x_5352:
[----:B------:R-:W4:Y:S02]  /*1f10*/  LDG.E.U8 R4, desc[UR36][R4.64] ;  /* 0x0000002404047981 */ /* 0x000f24000c1e1100 */
[----:B----4-:R-:W-:Y:S01]  /*1f20*/  I2FP.F32.U32 R17, R4 ;  /* 0x0000000400117245 */ /* 0x010fe20000201000 */
[----:B------:R-:W-:Y:S06]  /*1f30*/  BRA `(.L_x_5354) ;  /* 0x0000000c002c7947 */ /* 0x000fec0003800000 */
.L_x_5351:
[----:B------:R-:W-:-:S13]  /*1f40*/  ISETP.NE.AND P0, PT, R0, 0x2, PT ;  /* 0x000000020000780c */ /* 0x000fda0003f05270 */
[----:B------:R-:W-:Y:S05]  /*1f50*/  @!P0 BRA `(.L_x_5355) ;  /* 0x0000000000288947 */ /* 0x000fea0003800000 */
[----:B------:R-:W-:-:S13]  /*1f60*/  ISETP.NE.AND P0, PT, R0, 0x3, PT ;  /* 0x000000030000780c */ /* 0x000fda0003f05270 */
[----:B------:R-:W-:Y:S05]  /*1f70*/  @!P0 BRA `(.L_x_5356) ;  /* 0x0000000000148947 */ /* 0x000fea0003800000 */
[----:B------:R-:W-:-:S13]  /*1f80*/  ISETP.NE.AND P0, PT, R0, 0x4, PT ;  /* 0x000000040000780c */ /* 0x000fda0003f05270 */
[----:B------:R-:W-:Y:S05]  /*1f90*/  @P0 BRA `(.L_x_5353) ;  /* 0x0000000800b80947 */ /* 0x000fea0003800000 */
[----:B------:R-:W4:Y:S02]  /*1fa0*/  LDG.E.64 R4, desc[UR36][R4.64] ;  /* 0x0000002404047981 */ /* 0x000f24000c1e1b00 */
[----:B----4-:R0:W4:Y:S01]  /*1fb0*/  I2F.S64 R17, R4 ;  /* 0x0000000400117312 */ /* 0x0101220000301400 */
[----:B------:R-:W-:Y:S05]  /*1fc0*/  BRA `(.L_x_5354) ;  /* 0x0000000c00087947 */ /* 0x000fea0003800000 */
.L_x_5356:
[----:B------:R-:W4:Y:S02]  /*1fd0*/  LDG.E R4, desc[UR36][R4.64] ;  /* 0x0000002404047981 */ /* 0x000f24000c1e1900 */
[----:B----4-:R-:W-:Y:S01]  /*1fe0*/  I2FP.F32.S32 R17, R4 ;  /* 0x0000000400117245 */ /* 0x010fe20000201400 */
[----:B------:R-:W-:Y:S06]  /*1ff0*/  BRA `(.L_x_5354) ;  /* 0x0000000800fc7947 */ /* 0x000fec0003800000 */
.L_x_5355:
[----:B------:R-:W4:Y:S02]  /*2000*/  LDG.E.U16 R4, desc[UR36][R4.64] ;  /* 0x0000002404047981 */ /* 0x000f24000c1e1500 */
[----:B----4-:R0:W4:Y:S01]  /*2010*/  I2F.S16 R17, R4 ;  /* 0x0000000400117306 */ /* 0x0101220000101400 */
[----:B------:R-:W-:Y:S05]  /*2020*/  BRA `(.L_x_5354) ;  /* 0x0000000800f07947 */ /* 0x000fea0003800000 */
.L_x_5350:
        /* <DEDUP_REMOVED lines=8> */
.L_x_5358:
[----:B------:R-:W4:Y:S02]  /*20b0*/  LDG.E.U16 R4, desc[UR36][R4.64] ;  /* 0x0000002404047981 */ /* 0x000f24000c1e1500 */
[----:B----4-:R-:W-:Y:S01]  /*20c0*/  HADD2.F32 R17, -RZ, R4.H0_H0 ;  /* 0x20000004ff117230 */ /* 0x010fe20000004100 */
[----:B------:R-:W-:Y:S06]  /*20d0*/  BRA `(.L_x_5354) ;  /* 0x0000000800c47947 */ /* 0x000fec0003800000 */
.L_x_5357:
        /* <DEDUP_REMOVED lines=8> */
.L_x_5360:
[----:B------:R-:W4:Y:S02]  /*2160*/  LDG.E.U16 R4, desc[UR36][R4.64] ;  /* 0x0000002404047981 */ /* 0x000f24000c1e1500 */
[----:B----4-:R-:W-:Y:S01]  /*2170*/  HADD2.F32 R17, -RZ, R4.H0_H0 ;  /* 0x20000004ff117230 */ /* 0x010fe20000004100 */
[----:B------:R-:W-:Y:S06]  /*2180*/  BRA `(.L_x_5354) ;  /* 0x0000000800987947 */ /* 0x000fec0003800000 */
.L_x_5359:
[----:B------:R-:W4:Y:S01]  /*2190*/  LDG.E.64 R4, desc[UR36][R4.64] ;  /* 0x0000002404047981 */ /* 0x000f22000c1e1b00 */
[----:B------:R-:W-:Y:S01]  /*21a0*/  UMOV UR4, 0xf0000000 ;  /* 0xf000000000047882 */ /* 0x000fe20000000000 */
[----:B------:R-:W-:Y:S01]  /*21b0*/  UMOV UR5, 0x380fffff ;  /* 0x380fffff00057882 */ /* 0x000fe20000000000 */
[----:B----4-:R-:W0:Y:S01]  /*21c0*/  F2F.F32.F64 R17, R4 ;  /* 0x0000000400117310 */ /* 0x010e220000301000 */
[----:B------:R-:W-:-:S14]  /*21d0*/  DSETP.GEU.AND P0, PT, |R4|, UR4, PT ;  /* 0x0000000404007e2a */ /* 0x000fdc000bf0e200 */
[----:B0-----:R-:W-:Y:S01]  /*21e0*/  @!P0 FMUL R17, R17, 1.175494350822287508e-38 ;  /* 0x0080000011118820 */ /* 0x001fe20000400000 */
[----:B------:R-:W-:Y:S06]  /*21f0*/  BRA `(.L_x_5354) ;  /* 0x00000008007c7947 */ /* 0x000fec0003800000 */
.L_x_5349:
        /* <DEDUP_REMOVED lines=8> */
[----:B------:R-:W4:Y:S02]  /*2280*/  LDG.E.U8 R4, desc[UR36][R4.64] ;  /* 0x0000002404047981 */ /* 0x000f24000c1e1100 */
[----:B----4-:R-:W-:-:S04]  /*2290*/  ISETP.NE.AND P0, PT, R4, RZ, PT ;  /* 0x000000ff0400720c */ /* 0x010fc80003f05270 */
[----:B------:R-:W-:Y:S01]  /*22a0*/  FSEL R17, RZ, 1, !P0 ;  /* 0x3f800000ff117808 */ /* 0x000fe20004000000 */
[----:B------:R-:W-:Y:S08]  /*22b0*/  BRA `(.L_x_5354) ;  /* 0x00000008004c7947 */ /* 0x000ff00003800000 */
.L_x_5363:
[----:B------:R-:W4:Y:S01]  /*22c0*/  LDG.E.64 R4, desc[UR36][R4.64] ;  /* 0x0000002404047981 */ /* 0x000f22000c1e1b00 */
[----:B------:R-:W-:Y:S01]  /*22d0*/  UMOV UR4, 0xf0000000 ;  /* 0xf000000000047882 */ /* 0x000fe20000000000 */
[----:B------:R-:W-:Y:S01]  /*22e0*/  UMOV UR5, 0x380fffff ;  /* 0x380fffff00057882 */ /* 0x000fe20000000000 */
[----:B----4-:R-:W0:Y:S01]  /*22f0*/  F2F.F32.F64 R17, R4 ;  /* 0x0000000400117310 */ /* 0x010e220000301000 */
[----:B------:R-:W-:-:S14]  /*2300*/  DSETP.GEU.AND P0, PT, |R4|, UR4, PT ;  /* 0x0000000404007e2a */ /* 0x000fdc000bf0e200 */
[----:B0-----:R-:W-:Y:S01]  /*2310*/  @!P0 FMUL R17, R17, 1.175494350822287508e-38 ;  /* 0x0080000011118820 */ /* 0x001fe20000400000 */
[----:B------:R-:W-:Y:S06]  /*2320*/  BRA `(.L_x_5354) ;  /* 0x0000000800307947 */ /* 0x000fec0003800000 */
.L_x_5362:
[----:B------:R-:W-:-:S13]  /*2330*/  ISETP.NE.AND P0, PT, R0, 0xf, PT ;  /* 0x0000000f0000780c */ /* 0x000fda0003f05270 */
[----:B------:R-:W-:Y:S05]  /*2340*/  @!P0 BRA `(.L_x_5364) ;  /* 0x0000000000948947 */ /* 0x000fea0003800000 */
[----:B------:R-:W-:-:S13]  /*2350*/  ISETP.NE.AND P0, PT, R0, 0x17, PT ;  /* 0x000000170000780c */ /* 0x000fda0003f05270 */
[----:B------:R-:W-:Y:S05]  /*2360*/  @!P0 BRA `(.L_x_5365) ;  /* 0x0000000000588947 */ /* 0x000fea0003800000 */
[----:B------:R-:W-:-:S13]  /*2370*/  ISETP.NE.AND P0, PT, R0, 0x18, PT ;  /* 0x000000180000780c */ /* 0x000fda0003f05270 */
[----:B------:R-:W-:Y:S05]  /*2380*/  @P0 BRA `(.L_x_5353) ;  /* 0x0000000400bc0947 */ /* 0x000fea0003800000 */
[----:B------:R-:W4:Y:S01]  /*2390*/  LDG.E.U8 R17, desc[UR36][R4.64] ;  /* 0x0000002404117981 */ /* 0x000f22000c1e1100 */
[----:B------:R-:W-:Y:S02]  /*23a0*/  IMAD.MOV.U32 R8, RZ, RZ, -0x800000 ;  /* 0xff800000ff087424 */ /* 0x000fe400078e00ff */
[----:B----4-:R-:W-:-:S05]  /*23b0*/  IMAD.SHL.U32 R17, R17, 0x1000000, RZ ;  /* 0x0100000011117824 */ /* 0x010fca00078e00ff */
        /* <DEDUP_REMOVED lines=17> */
.L_x_5365:
[----:B------:R-:W4:Y:S02]  /*24d0*/  LDG.E.U8 R4, desc[UR36][R4.64] ;  /* 0x0000002404047981 */ /* 0x000f24000c1e1100 */
[----:B----4-:R-:W-:-:S05]  /*24e0*/  IMAD.SHL.U32 R0, R4, 0x2000000, RZ ;  /* 0x0200000004007824 */ /* 0x010fca00078e00ff */
        /* <DEDUP_REMOVED lines=11> */
.L_x_5364:
[----:B------:R-:W4:Y:S02]  /*25a0*/  LDG.E.U16 R4, desc[UR36][R4.64] ;  /* 0x0000002404047981 */ /* 0x000f24000c1e1500 */
[----:B----4-:R-:W-:Y:S01]  /*25b0*/  IMAD.U32 R17, R4, 0x10000, RZ ;  /* 0x0001000004117824 */ /* 0x010fe200078e00ff */
[----:B------:R-:W-:Y:S06]  /*25c0*/  BRA `(.L_x_5354) ;  /* 0x0000000400887947 */ /* 0x000fec0003800000 */
.L_x_5361:
        /* <DEDUP_REMOVED lines=8> */
[----:B------:R-:W4:Y:S02]  /*2650*/  LDG.E.U16 R4, desc[UR36][R4.64] ;  /* 0x0000002404047981 */ /* 0x000f24000c1e1500 */
[----:B----4-:R-:W-:Y:S01]  /*2660*/  I2FP.F32.U32 R17, R4 ;  /* 0x0000000400117245 */ /* 0x010fe20000201000 */
[----:B------:R-:W-:Y:S06]  /*2670*/  BRA `(.L_x_5354) ;  /* 0x00000004005c7947 */ /* 0x000fec0003800000 */
.L_x_5368:
[----:B------:R-:W4:Y:S01]  /*2680*/  LDG.E.U8 R3, desc[UR36][R4.64] ;  /* 0x0000002404037981 */ /* 0x000f22000c1e1100 */
[----:B------:R-:W-:Y:S01]  /*2690*/  IMAD.MOV.U32 R17, RZ, RZ, RZ ;  /* 0x000000ffff117224 */ /* 0x000fe200078e00ff */
[----:B----4-:R-:W-:-:S13]  /*26a0*/  ISETP.NE.AND P0, PT, R3, RZ, PT ;  /* 0x000000ff0300720c */ /* 0x010fda0003f05270 */
        /* <DEDUP_REMOVED lines=17> */
.L_x_5370:
[----:B------:R-:W-:Y:S05]  /*27c0*/  BSYNC B0 ;  /* 0x0000000000007941 */ /* 0x000fea0003800000 */
.L_x_5369:
[----:B------:R-:W-:Y:S01]  /*27d0*/  IMAD.SHL.U32 R3, R3, 0x100000, RZ ;  /* 0x0010000003037824 */ /* 0x000fe200078e00ff */
[----:B------:R-:W-:-:S04]  /*27e0*/  LEA R0, R0, 0x3b800000, 0x17 ;  /* 0x3b80000000007811 */ /* 0x000fc800078eb8ff */
[----:B------:R-:W-:Y:S01]  /*27f0*/  LOP3.LUT R17, R0, R3, R17, 0xfe, !PT ;  /* 0x0000000300117212 */ /* 0x000fe200078efe11 */
[----:B------:R-:W-:Y:S06]  /*2800*/  BRA `(.L_x_5354) ;  /* 0x0000000000f87947 */ /* 0x000fec0003800000 */
.L_x_5367:
        /* <DEDUP_REMOVED lines=20> */
.L_x_5372:
[----:B------:R-:W-:Y:S05]  /*2950*/  BSYNC B0 ;  /* 0x0000000000007941 */ /* 0x000fea0003800000 */
.L_x_5371:
[----:B------:R-:W-:Y:S01]  /*2960*/  IMAD.SHL.U32 R3, R3, 0x200000, RZ ;  /* 0x0020000003037824 */ /* 0x000fe200078e00ff */
[----:B------:R-:W-:-:S04]  /*2970*/  LEA R0, R0, 0x37800000, 0x17 ;  /* 0x3780000000007811 */ /* 0x000fc800078eb8ff */
[----:B------:R-:W-:Y:S01]  /*2980*/  LOP3.LUT R17, R0, R3, R17, 0xfe, !PT ;  /* 0x0000000300117212 */ /* 0x000fe200078efe11 */
[----:B------:R-:W-:Y:S06]  /*2990*/  BRA `(.L_x_5354) ;  /* 0x0000000000947947 */ /* 0x000fec0003800000 */
.L_x_5366:
[----:B------:R-:W-:-:S13]  /*29a0*/  ISETP.NE.AND P0, PT, R0, 0x1c, PT ;  /* 0x0000001c0000780c */ /* 0x000fda0003f05270 */
[----:B------:R-:W-:Y:S05]  /*29b0*/  @!P0 BRA `(.L_x_5373) ;  /* 0x0000000000848947 */ /* 0x000fea0003800000 */
[----:B------:R-:W-:-:S13]  /*29c0*/  ISETP.NE.AND P0, PT, R0, 0x1d, PT ;  /* 0x0000001d0000780c */ /* 0x000fda0003f05270 */
[----:B------:R-:W-:Y:S05]  /*29d0*/  @!P0 BRA `(.L_x_5374) ;  /* 0x0000000000708947 */ /* 0x000fea0003800000 */
[----:B------:R-:W-:-:S13]  /*29e0*/  ISETP.NE.AND P0, PT, R0, 0x2c, PT ;  /* 0x0000002c0000780c */ /* 0x000fda0003f05270 */
[----:B------:R-:W-:Y:S05]  /*29f0*/  @P0 BRA `(.L_x_5353) ;  /* 0x0000000000200947 */ /* 0x000fea0003800000 */
[----:B------:R-:W4:Y:S01]  /*2a00*/  LDG.E.U8 R4, desc[UR36][R4.64] ;  /* 0x0000002404047981 */ /* 0x000f22000c1e1100 */
[----:B------:R-:W-:Y:S01]  /*2a10*/  IMAD.MOV.U32 R17, RZ, RZ, 0x400000 ;  /* 0x00400000ff117424 */ /* 0x000fe200078e00ff */
[----:B----4-:R-:W-:-:S13]  /*2a20*/  ISETP.NE.AND P0, PT, R4, RZ, PT ;  /* 0x000000ff0400720c */ /* 0x010fda0003f05270 */
[----:B------:R-:W-:Y:S05]  /*2a30*/  @!P0 BRA `(.L_x_5354) ;  /* 0x00000000006c8947 */ /* 0x000fea0003800000 */
[----:B------:R-:W-:-:S13]  /*2a40*/  ISETP.NE.AND P0, PT, R4, 0xff, PT ;  /* 0x000000ff0400780c */ /* 0x000fda0003f05270 */
[----:B------:R-:W-:Y:S02]  /*2a50*/  @!P0 IMAD.MOV.U32 R17, RZ, RZ, 0x7f800001 ;  /* 0x7f800001ff118424 */ /* 0x000fe400078e00ff */
[----:B------:R-:W-:Y:S01]  /*2a60*/  @P0 IMAD.SHL.U32 R17, R4, 0x800000, RZ ;  /* 0x0080000004110824 */ /* 0x000fe200078e00ff */
[----:B------:R-:W-:Y:S06]  /*2a70*/  BRA `(.L_x_5354) ;  /* 0x00000000005c7947 */ /* 0x000fec0003800000 */
.L_x_5353:
        /* <DEDUP_REMOVED lines=15> */
[----:B0123-5:R-:W-:Y:S05]  /*2b70*/  CALL.ABS.NOINC R14 ;  /* 0x000000000e007343 */ /* 0x02ffea0003c00000 */
.L_x_5375:
[----:B------:R-:W-:Y:S01]  /*2b80*/  IMAD.MOV.U32 R17, RZ, RZ, RZ ;  /* 0x000000ffff117224 */ /* 0x000fe200078e00ff */
[----:B------:R-:W-:Y:S06]  /*2b90*/  BRA `(.L_x_5354) ;  /* 0x0000000000147947 */ /* 0x000fec0003800000 */
.L_x_5374:
[----:B------:R-:W4:Y:S02]  /*2ba0*/  LDG.E.64 R4, desc[UR36][R4.64] ;  /* 0x0000002404047981 */ /* 0x000f24000c1e1b00 */
[----:B----4-:R0:W4:Y:S01]  /*2bb0*/  I2F.U64 R17, R4 ;  /* 0x0000000400117312 */ /* 0x0101220000301000 */
[----:B------:R-:W-:Y:S05]  /*2bc0*/  BRA `(.L_x_5354) ;  /* 0x0000000000087947 */ /* 0x000fea0003800000 */
.L_x_5373:
[----:B------:R-:W4:Y:S02]  /*2bd0*/  LDG.E R4, desc[UR36][R4.64] ;  /* 0x0000002404047981 */ /* 0x000f24000c1e1900 */
[----:B----4-:R-:W-:-:S07]  /*2be0*/  I2FP.F32.U32 R17, R4 ;  /* 0x0000000400117245 */ /* 0x010fce0000201000 */
.L_x_5354:
[----:B------:R-:W-:Y:S05]  /*2bf0*/  BSYNC B6 ;  /* 0x0000000000067941 */ /* 0x000fea0003800000 */
.L_x_5348:
[----:B0-----:R-:W0:Y:S01]  /*2c00*/  LDC.64 R4, c[0x0][0x228] ;  /* 0x00008a00ff047b82 */ /* 0x001e220000000a00 */
        /* <DEDUP_REMOVED lines=19> */
.L_x_5380:
[----:B------:R-:W2:Y:S02]  /*2d40*/  LDG.E.U8 R4, desc[UR36][R4.64] ;  /* 0x0000002404047981 */ /* 0x000ea4000c1e1100 */
[----:B--2---:R-:W-:Y:S01]  /*2d50*/  I2FP.F32.U32 R22, R4 ;  /* 0x0000000400167245 */ /* 0x004fe20000201000 */
[----:B------:R-:W-:Y:S06]  /*2d60*/  BRA `(.L_x_5382) ;  /* 0x0000000c002c7947 */ /* 0x000fec0003800000 */
.L_x_5379:
        /* <DEDUP_REMOVED lines=9> */
.L_x_5384:
[----:B------:R-:W2:Y:S02]  /*2e00*/  LDG.E R4, desc[UR36][R4.64] ;  /* 0x0000002404047981 */ /* 0x000ea4000c1e1900 */
[----:B--2---:R-:W-:Y:S01]  /*2e10*/  I2FP.F32.S32 R22, R4 ;  /* 0x0000000400167245 */ /* 0x004fe20000201400 */
[----:B------:R-:W-:Y:S06]  /*2e20*/  BRA `(.L_x_5382) ;  /* 0x0000000800fc7947 */ /* 0x000fec0003800000 */
.L_x_5383:
[----:B------:R-:W2:Y:S02]  /*2e30*/  LDG.E.U16 R4, desc[UR36][R4.64] ;  /* 0x0000002404047981 */ /* 0x000ea4000c1e1500 */
[----:B--2---:R0:W2:Y:S01]  /*2e40*/  I2F.S16 R22, R4 ;  /* 0x0000000400167306 */ /* 0x0040a20000101400 */
[----:B------:R-:W-:Y:S05]  /*2e50*/  BRA `(.L_x_5382) ;  /* 0x0000000800f07947 */ /* 0x000fea0003800000 */
.L_x_5378:
        /* <DEDUP_REMOVED lines=8> */
.L_x_5386:
[----:B------:R-:W2:Y:S02]  /*2ee0*/  LDG.E.U16 R4, desc[UR36][R4.64] ;  /* 0x0000002404047981 */ /* 0x000ea4000c1e1500 */
[----:B--2---:R-:W-:Y:S01]  /*2ef0*/  HADD2.F32 R22, -RZ, R4.H0_H0 ;  /* 0x20000004ff167230 */ /* 0x004fe20000004100 */
[----:B------:R-:W-:Y:S06]  /*2f00*/  BRA `(.L_x_5382) ;  /* 0x0000000800c47947 */ /* 0x000fec0003800000 */
.L_x_5385:
        /* <DEDUP_REMOVED lines=8> */
.L_x_5388:
[----:B------:R-:W2:Y:S02]  /*2f90*/  LDG.E.U16 R4, desc[UR36][R4.64] ;  /* 0x0000002404047981 */ /* 0x000ea4000c1e1500 */
[----:B--2---:R-:W-:Y:S01]  /*2fa0*/  HADD2.F32 R22, -RZ, R4.H0_H0 ;  /* 0x20000004ff167230 */ /* 0x004fe20000004100 */
[----:B------:R-:W-:Y:S06]  /*2fb0*/  BRA `(.L_x_5382) ;  /* 0x0000000800987947 */ /* 0x000fec0003800000 */
.L_x_5387:
[----:B------:R-:W2:Y:S01]  /*2fc0*/  LDG.E.64 R4, desc[UR36][R4.64] ;  /* 0x0000002404047981 */ /* 0x000ea2000c1e1b00 */
[----:B------:R-:W-:Y:S01]  /*2fd0*/  UMOV UR4, 0xf0000000 ;  /* 0xf000000000047882 */ /* 0x000fe20000000000 */
[----:B------:R-:W-:Y:S01]  /*2fe0*/  UMOV UR5, 0x380fffff ;  /* 0x380fffff00057882 */ /* 0x000fe20000000000 */
[----:B--2---:R-:W0:Y:S01]  /*2ff0*/  F2F.F32.F64 R22, R4 ;  /* 0x0000000400167310 */ /* 0x004e220000301000 */
[----:B------:R-:W-:-:S14]  /*3000*/  DSETP.GEU.AND P0, PT, |R4|, UR4, PT ;  /* 0x0000000404007e2a */ /* 0x000fdc000bf0e200 */
[----:B0-----:R-:W-:Y:S01]  /*3010*/  @!P0 FMUL R22, R22, 1.175494350822287508e-38 ;  /* 0x0080000016168820 */ /* 0x001fe20000400000 */
[----:B------:R-:W-:Y:S06]  /*3020*/  BRA `(.L_x_5382) ;  /* 0x00000008007c7947 */ /* 0x000fec0003800000 */
.L_x_5377:
        /* <DEDUP_REMOVED lines=12> */
.L_x_5391:
[----:B------:R-:W2:Y:S01]  /*30f0*/  LDG.E.64 R4, desc[UR36][R4.64] ;  /* 0x0000002404047981 */ /* 0x000ea2000c1e1b00 */
[----:B------:R-:W-:Y:S01]  /*3100*/  UMOV UR4, 0xf0000000 ;  /* 0xf000000000047882 */ /* 0x000fe20000000000 */
[----:B------:R-:W-:Y:S01]  /*3110*/  UMOV UR5, 0x380fffff ;  /* 0x380fffff00057882 */ /* 0x000fe20000000000 */
[----:B--2---:R-:W0:Y:S01]  /*3120*/  F2F.F32.F64 R22, R4 ;  /* 0x0000000400167310 */ /* 0x004e220000301000 */
[----:B------:R-:W-:-:S14]  /*3130*/  DSETP.GEU.AND P0, PT, |R4|, UR4, PT ;  /* 0x0000000404007e2a */ /* 0x000fdc000bf0e200 */
[----:B0-----:R-:W-:Y:S01]  /*3140*/  @!P0 FMUL R22, R22, 1.175494350822287508e-38 ;  /* 0x0080000016168820 */ /* 0x001fe20000400000 */
[----:B------:R-:W-:Y:S06]  /*3150*/  BRA `(.L_x_5382) ;  /* 0x0000000800307947 */ /* 0x000fec0003800000 */
.L_x_5390:
        /* <DEDUP_REMOVED lines=26> */
.L_x_5393:
        /* <DEDUP_REMOVED lines=13> */
.L_x_5392:
[----:B------:R-:W2:Y:S02]  /*33d0*/  LDG.E.U16 R4, desc[UR36][R4.64] ;  /* 0x0000002404047981 */ /* 0x000ea4000c1e1500 */
[----:B--2---:R-:W-:Y:S01]  /*33e0*/  IMAD.U32 R22, R4, 0x10000, RZ ;  /* 0x0001000004167824 */ /* 0x004fe200078e00ff */
[----:B------:R-:W-:Y:S06]  /*33f0*/  BRA `(.L_x_5382) ;  /* 0x0000000400887947 */ /* 0x000fec0003800000 */
.L_x_5389:
        /* <DEDUP_REMOVED lines=11> */
.L_x_5396:
        /* <DEDUP_REMOVED lines=20> */
.L_x_5398:
[----:B------:R-:W-:Y:S05]  /*35f0*/  BSYNC B0 ;  /* 0x0000000000007941 */ /* 0x000fea0003800000 */
.L_x_5397:
[----:B------:R-:W-:Y:S01]  /*3600*/  IMAD.SHL.U32 R3, R3, 0x100000, RZ ;  /* 0x0010000003037824 */ /* 0x000fe200078e00ff */
[----:B------:R-:W-:-:S04]  /*3610*/  LEA R5, R0, 0x3b800000, 0x17 ;  /* 0x3b80000000057811 */ /* 0x000fc800078eb8ff */
[----:B------:R-:W-:Y:S01]  /*3620*/  LOP3.LUT R22, R5, R3, R22, 0xfe, !PT ;  /* 0x0000000305167212 */ /* 0x000fe200078efe16 */
[----:B------:R-:W-:Y:S06]  /*3630*/  BRA `(.L_x_5382) ;  /* 0x0000000000f87947 */ /* 0x000fec0003800000 */
.L_x_5395:
        /* <DEDUP_REMOVED lines=20> */
.L_x_5400:
[----:B------:R-:W-:Y:S05]  /*3780*/  BSYNC B0 ;  /* 0x0000000000007941 */ /* 0x000fea0003800000 */
.L_x_5399:
[----:B------:R-:W-:Y:S01]  /*3790*/  IMAD.SHL.U32 R3, R3, 0x200000, RZ ;  /* 0x0020000003037824 */ /* 0x000fe200078e00ff */
[----:B------:R-:W-:-:S04]  /*37a0*/  LEA R5, R0, 0x37800000, 0x17 ;  /* 0x3780000000057811 */ /* 0x000fc800078eb8ff */
[----:B------:R-:W-:Y:S01]  /*37b0*/  LOP3.LUT R22, R5, R3, R22, 0xfe, !PT ;  /* 0x0000000305167212 */ /* 0x000fe200078efe16 */
[----:B------:R-:W-:Y:S06]  /*37c0*/  BRA `(.L_x_5382) ;  /* 0x0000000000947947 */ /* 0x000fec0003800000 */
.L_x_5394:
        /* <DEDUP_REMOVED lines=14> */
.L_x_5381:
        /* <DEDUP_REMOVED lines=15> */
[----:B012345:R-:W-:Y:S05]  /*39a0*/  CALL.ABS.NOINC R14 ;  /* 0x000000000e007343 */ /* 0x03ffea0003c00000 */
.L_x_5403:
[----:B------:R-:W-:Y:S01]  /*39b0*/  IMAD.MOV.U32 R22, RZ, RZ, RZ ;  /* 0x000000ffff167224 */ /* 0x000fe200078e00ff */
[----:B------:R-:W-:Y:S06]  /*39c0*/  BRA `(.L_x_5382) ;  /* 0x0000000000147947 */ /* 0x000fec0003800000 */
.L_x_5402:
[----:B------:R-:W2:Y:S02]  /*39d0*/  LDG.E.64 R22, desc[UR36][R4.64] ;  /* 0x0000002404167981 */ /* 0x000ea4000c1e1b00 */
[----:B--2---:R0:W2:Y:S01]  /*39e0*/  I2F.U64 R22, R22 ;  /* 0x0000001600167312 */ /* 0x0040a20000301000 */
[----:B------:R-:W-:Y:S05]  /*39f0*/  BRA `(.L_x_5382) ;  /* 0x0000000000087947 */ /* 0x000fea0003800000 */
.L_x_5401:
[----:B------:R-:W2:Y:S02]  /*3a00*/  LDG.E R4, desc[UR36][R4.64] ;  /* 0x0000002404047981 */ /* 0x000ea4000c1e1900 */
[----:B--2---:R-:W-:-:S07]  /*3a10*/  I2FP.F32.U32 R22, R4 ;  /* 0x0000000400167245 */ /* 0x004fce0000201000 */
.L_x_5382:
[----:B------:R-:W-:Y:S05]  /*3a20*/  BSYNC B6 ;  /* 0x0000000000067941 */ /* 0x000fea0003800000 */
.L_x_5376:
[----:B------:R-:W-:-:S07]  /*3a30*/  VIADD R27, R27, 0x80 ;  /* 0x000000801b1b7836 */ /* 0x000fce0000000000 */
.L_x_5347:
[----:B------:R-:W-:Y:S05]  /*3a40*/  BSYNC B7 ;  /* 0x0000000000077941 */ /* 0x000fea0003800000 */
.L_x_5346:
[----:B------:R-:W-:Y:S01]  /*3a50*/  ISETP.GE.AND P0, PT, R27, R28, PT ;  /* 0x0000001c1b00720c */ /* 0x000fe20003f06270 */
[----:B------:R-:W-:Y:S01]  /*3a60*/  BSSY B7, `(.L_x_5404) ;  /* 0x00001cd000077945 */ /* 0x000fe20003800000 */
[----:B0-----:R-:W-:Y:S01]  /*3a70*/  IMAD.MOV.U32 R23, RZ, RZ, RZ ;  /* 0x000000ffff177224 */ /* 0x001fe200078e00ff */
[----:B------:R-:W-:-:S10]  /*3a80*/  CS2R R24, SRZ ;  /* 0x0000000000187805 */ /* 0x000fd4000001ff00 */
        /* <DEDUP_REMOVED lines=22> */
.L_x_5410:
[----:B------:R-:W4:Y:S02]  /*3bf0*/  LDG.E.U8 R4, desc[UR36][R4.64] ;  /* 0x0000002404047981 */ /* 0x000f24000c1e1100 */
[----:B----4-:R-:W-:Y:S01]  /*3c00*/  I2FP.F32.U32 R24, R4 ;  /* 0x0000000400187245 */ /* 0x010fe20000201000 */
[----:B------:R-:W-:Y:S06]  /*3c10*/  BRA `(.L_x_5412) ;  /* 0x0000000c002c7947 */ /* 0x000fec0003800000 */
.L_x_5409:
        /* <DEDUP_REMOVED lines=9> */
.L_x_5414:
[----:B------:R-:W4:Y:S02]  /*3cb0*/  LDG.E R4, desc[UR36][R4.64] ;  /* 0x0000002404047981 */ /* 0x000f24000c1e1900 */
[----:B----4-:R-:W-:Y:S01]  /*3cc0*/  I2FP.F32.S32 R24, R4 ;  /* 0x0000000400187245 */ /* 0x010fe20000201400 */
[----:B------:R-:W-:Y:S06]  /*3cd0*/  BRA `(.L_x_5412) ;  /* 0x0000000800fc7947 */ /* 0x000fec0003800000 */
.L_x_5413:
[----:B------:R-:W4:Y:S02]  /*3ce0*/  LDG.E.U16 R4, desc[UR36][R4.64] ;  /* 0x0000002404047981 */ /* 0x000f24000c1e1500 */
[----:B----4-:R0:W4:Y:S01]  /*3cf0*/  I2F.S16 R24, R4 ;  /* 0x0000000400187306 */ /* 0x0101220000101400 */
[----:B------:R-:W-:Y:S05]  /*3d00*/  BRA `(.L_x_5412) ;  /* 0x0000000800f07947 */ /* 0x000fea0003800000 */
.L_x_5408:
        /* <DEDUP_REMOVED lines=8> */
.L_x_5416:
[----:B------:R-:W4:Y:S02]  /*3d90*/  LDG.E.U16 R4, desc[UR36][R4.64] ;  /* 0x0000002404047981 */ /* 0x000f24000c1e1500 */
[----:B----4-:R-:W-:Y:S01]  /*3da0*/  HADD2.F32 R24, -RZ, R4.H0_H0 ;  /* 0x20000004ff187230 */ /* 0x010fe20000004100 */
[----:B------:R-:W-:Y:S06]  /*3db0*/  BRA `(.L_x_5412) ;  /* 0x0000000800c47947 */ /* 0x000fec0003800000 */
.L_x_5415:
        /* <DEDUP_REMOVED lines=8> */
.L_x_5418:
[----:B------:R-:W4:Y:S02]  /*3e40*/  LDG.E.U16 R4, desc[UR36][R4.64] ;  /* 0x0000002404047981 */ /* 0x000f24000c1e1500 */
[----:B----4-:R-:W-:Y:S01]  /*3e50*/  HADD2.F32 R24, -RZ, R4.H0_H0 ;  /* 0x20000004ff187230 */ /* 0x010fe20000004100 */
[----:B------:R-:W-:Y:S06]  /*3e60*/  BRA `(.L_x_5412) ;  /* 0x0000000800987947 */ /* 0x000fec0003800000 */
.L_x_5417:
[----:B------:R-:W4:Y:S01]  /*3e70*/  LDG.E.64 R4, desc[UR36][R4.64] ;  /* 0x0000002404047981 */ /* 0x000f22000c1e1b00 */
[----:B------:R-:W-:Y:S01]  /*3e80*/  UMOV UR4, 0xf0000000 ;  /* 0xf000000000047882 */ /* 0x000fe20000000000 */
[----:B------:R-:W-:Y:S01]  /*3e90*/  UMOV UR5, 0x380fffff ;  /* 0x380fffff00057882 */ /* 0x000fe20000000000 */
[----:B----4-:R-:W0:Y:S01]  /*3ea0*/  F2F.F32.F64 R24, R4 ;  /* 0x0000000400187310 */ /* 0x010e220000301000 */
[----:B------:R-:W-:-:S14]  /*3eb0*/  DSETP.GEU.AND P0, PT, |R4|, UR4, PT ;  /* 0x0000000404007e2a */ /* 0x000fdc000bf0e200 */
[----:B0-----:R-:W-:Y:S01]  /*3ec0*/  @!P0 FMUL R24, R24, 1.175494350822287508e-38 ;  /* 0x0080000018188820 */ /* 0x001fe20000400000 */
[----:B------:R-:W-:Y:S06]  /*3ed0*/  BRA `(.L_x_5412) ;  /* 0x00000008007c7947 */ /* 0x000fec0003800000 */
.L_x_5407:
        /* <DEDUP_REMOVED lines=12> */
.L_x_5421:
[----:B------:R-:W4:Y:S01]  /*3fa0*/  LDG.E.64 R4, desc[UR36][R4.64] ;  /* 0x0000002404047981 */ /* 0x000f22000c1e1b00 */
[----:B------:R-:W-:Y:S01]  /*3fb0*/  UMOV UR4, 0xf0000000 ;  /* 0xf000000000047882 */ /* 0x000fe20000000000 */
[----:B------:R-:W-:Y:S01]  /*3fc0*/  UMOV UR5, 0x380fffff ;  /* 0x380fffff00057882 */ /* 0x000fe20000000000 */
[----:B----4-:R-:W0:Y:S01]  /*3fd0*/  F2F.F32.F64 R24, R4 ;  /* 0x0000000400187310 */ /* 0x010e220000301000 */
[----:B------:R-:W-:-:S14]  /*3fe0*/  DSETP.GEU.AND P0, PT, |R4|, UR4, PT ;  /* 0x0000000404007e2a */ /* 0x000fdc000bf0e200 */
[----:B0-----:R-:W-:Y:S01]  /*3ff0*/  @!P0 FMUL R24, R24, 1.175494350822287508e-38 ;  /* 0x0080000018188820 */ /* 0x001fe20000400000 */
[----:B------:R-:W-:Y:S06]  /*4000*/  BRA `(.L_x_5412) ;  /* 0x0000000800307947 */ /* 0x000fec0003800000 */
.L_x_5420:
        /* <DEDUP_REMOVED lines=26> */
.L_x_5423:
        /* <DEDUP_REMOVED lines=13> */
.L_x_5422:
[----:B------:R-:W4:Y:S02]  /*4280*/  LDG.E.U16 R4, desc[UR36][R4.64] ;  /* 0x0000002404047981 */ /* 0x000f24000c1e1500 */
[----:B----4-:R-:W-:Y:S01]  /*4290*/  IMAD.U32 R24, R4, 0x10000, RZ ;  /* 0x0001000004187824 */ /* 0x010fe200078e00ff */
[----:B------:R-:W-:Y:S06]  /*42a0*/  BRA `(.L_x_5412) ;  /* 0x0000000400887947 */ /* 0x000fec0003800000 */
.L_x_5419:
        /* <DEDUP_REMOVED lines=11> */
.L_x_5426:
        /* <DEDUP_REMOVED lines=20> */
.L_x_5428:
[----:B------:R-:W-:Y:S05]  /*44a0*/  BSYNC B0 ;  /* 0x0000000000007941 */ /* 0x000fea0003800000 */
.L_x_5427:
[----:B------:R-:W-:Y:S01]  /*44b0*/  IMAD.SHL.U32 R3, R3, 0x100000, RZ ;  /* 0x0010000003037824 */ /* 0x000fe200078e00ff */
[----:B------:R-:W-:-:S04]  /*44c0*/  LEA R5, R0, 0x3b800000, 0x17 ;  /* 0x3b80000000057811 */ /* 0x000fc800078eb8ff */
[----:B------:R-:W-:Y:S01]  /*44d0*/  LOP3.LUT R24, R5, R3, R24, 0xfe, !PT ;  /* 0x0000000305187212 */ /* 0x000fe200078efe18 */
[----:B------:R-:W-:Y:S06]  /*44e0*/  BRA `(.L_x_5412) ;  /* 0x0000000000f87947 */ /* 0x000fec0003800000 */
.L_x_5425:
        /* <DEDUP_REMOVED lines=20> */
.L_x_5430:
[----:B------:R-:W-:Y:S05]  /*4630*/  BSYNC B0 ;  /* 0x0000000000007941 */ /* 0x000fea0003800000 */
.L_x_5429:
[----:B------:R-:W-:Y:S01]  /*4640*/  IMAD.SHL.U32 R3, R3, 0x200000, RZ ;  /* 0x0020000003037824 */ /* 0x000fe200078e00ff */
[----:B------:R-:W-:-:S04]  /*4650*/  LEA R5, R0, 0x37800000, 0x17 ;  /* 0x3780000000057811 */ /* 0x000fc800078eb8ff */
[----:B------:R-:W-:Y:S01]  /*4660*/  LOP3.LUT R24, R5, R3, R24, 0xfe, !PT ;  /* 0x0000000305187212 */ /* 0x000fe200078efe18 */
[----:B------:R-:W-:Y:S06]  /*4670*/  BRA `(.L_x_5412) ;  /* 0x0000000000947947 */ /* 0x000fec0003800000 */
.L_x_5424:
        /* <DEDUP_REMOVED lines=14> */
.L_x_5411:
        /* <DEDUP_REMOVED lines=16> */
.L_x_5433:
[----:B------:R-:W-:Y:S01]  /*4860*/  IMAD.MOV.U32 R24, RZ, RZ, RZ ;  /* 0x000000ffff187224 */ /* 0x000fe200078e00ff */
[----:B------:R-:W-:Y:S06]  /*4870*/  BRA `(.L_x_5412) ;  /* 0x0000000000147947 */ /* 0x000fec0003800000 */
.L_x_5432:
[----:B------:R-:W4:Y:S02]  /*4880*/  LDG.E.64 R4, desc[UR36][R4.64] ;  /* 0x0000002404047981 */ /* 0x000f24000c1e1b00 */
[----:B----4-:R0:W4:Y:S01]  /*4890*/  I2F.U64 R24, R4 ;  /* 0x0000000400187312 */ /* 0x0101220000301000 */
[----:B------:R-:W-:Y:S05]  /*48a0*/  BRA `(.L_x_5412) ;  /* 0x0000000000087947 */ /* 0x000fea0003800000 */
.L_x_5431:
[----:B------:R-:W4:Y:S02]  /*48b0*/  LDG.E R4, desc[UR36][R4.64] ;  /* 0x0000002404047981 */ /* 0x000f24000c1e1900 */
[----:B----4-:R-:W-:-:S07]  /*48c0*/  I2FP.F32.U32 R24, R4 ;  /* 0x0000000400187245 */ /* 0x010fce0000201000 */
.L_x_5412:
[----:B------:R-:W-:Y:S05]  /*48d0*/  BSYNC B6 ;  /* 0x0000000000067941 */ /* 0x000fea0003800000 */
.L_x_5406:
[----:B------:R-:W1:Y:S01]  /*48e0*/  LDC.U8 R3, c[0x0][0x235] ;  /* 0x00008d40ff037b82 */ /* 0x000e620000000000 */
[----:B------:R-:W-:Y:S01]  /*48f0*/  ULDC UR4, c[0x0][0x23c] ;  /* 0x00008f0000047ab9 */ /* 0x000fe20000000800 */
[----:B------:R-:W-:Y:S01]  /*4900*/  BSSY B6, `(.L_x_5434) ;  /* 0x00000e1000067945 */ /* 0x000fe20003800000 */
        /* <DEDUP_REMOVED lines=18> */
.L_x_5438:
[----:B------:R-:W2:Y:S02]  /*4a30*/  LDG.E.U8 R4, desc[UR36][R4.64] ;  /* 0x0000002404047981 */ /* 0x000ea4000c1e1100 */
[----:B--2---:R-:W-:Y:S01]  /*4a40*/  I2FP.F32.U32 R25, R4 ;  /* 0x0000000400197245 */ /* 0x004fe20000201000 */
[----:B------:R-:W-:Y:S06]  /*4a50*/  BRA `(.L_x_5440) ;  /* 0x0000000c002c7947 */ /* 0x000fec0003800000 */
.L_x_5437:
        /* <DEDUP_REMOVED lines=9> */
.L_x_5442:
[----:B------:R-:W2:Y:S02]  /*4af0*/  LDG.E R4, desc[UR36][R4.64] ;  /* 0x0000002404047981 */ /* 0x000ea4000c1e1900 */
[----:B--2---:R-:W-:Y:S01]  /*4b00*/  I2FP.F32.S32 R25, R4 ;  /* 0x0000000400197245 */ /* 0x004fe20000201400 */
[----:B------:R-:W-:Y:S06]  /*4b10*/  BRA `(.L_x_5440) ;  /* 0x0000000800fc7947 */ /* 0x000fec0003800000 */
.L_x_5441:
[----:B------:R-:W2:Y:S02]  /*4b20*/  LDG.E.U16 R4, desc[UR36][R4.64] ;  /* 0x0000002404047981 */ /* 0x000ea4000c1e1500 */
[----:B--2---:R0:W1:Y:S01]  /*4b30*/  I2F.S16 R25, R4 ;  /* 0x0000000400197306 */ /* 0x0040620000101400 */
[----:B------:R-:W-:Y:S05]  /*4b40*/  BRA `(.L_x_5440) ;  /* 0x0000000800f07947 */ /* 0x000fea0003800000 */
.L_x_5436:
        /* <DEDUP_REMOVED lines=8> */
.L_x_5444:
[----:B------:R-:W2:Y:S02]  /*4bd0*/  LDG.E.U16 R4, desc[UR36][R4.64] ;  /* 0x0000002404047981 */ /* 0x000ea4000c1e1500 */
[----:B--2---:R-:W-:Y:S01]  /*4be0*/  HADD2.F32 R25, -RZ, R4.H0_H0 ;  /* 0x20000004ff197230 */ /* 0x004fe20000004100 */
[----:B------:R-:W-:Y:S06]  /*4bf0*/  BRA `(.L_x_5440) ;  /* 0x0000000800c47947 */ /* 0x000fec0003800000 */
.L_x_5443:
        /* <DEDUP_REMOVED lines=8> */
.L_x_5446:
[----:B------:R-:W2:Y:S02]  /*4c80*/  LDG.E.U16 R4, desc[UR36][R4.64] ;  /* 0x0000002404047981 */ /* 0x000ea4000c1e1500 */
[----:B--2---:R-:W-:Y:S01]  /*4c90*/  HADD2.F32 R25, -RZ, R4.H0_H0 ;  /* 0x20000004ff197230 */ /* 0x004fe20000004100 */
[----:B------:R-:W-:Y:S06]  /*4ca0*/  BRA `(.L_x_5440) ;  /* 0x0000000800987947 */ /* 0x000fec0003800000 */
.L_x_5445:
[----:B------:R-:W2:Y:S01]  /*4cb0*/  LDG.E.64 R4, desc[UR36][R4.64] ;  /* 0x0000002404047981 */ /* 0x000ea2000c1e1b00 */
[----:B------:R-:W-:Y:S01]  /*4cc0*/  UMOV UR4, 0xf0000000 ;  /* 0xf000000000047882 */ /* 0x000fe20000000000 */
[----:B------:R-:W-:Y:S01]  /*4cd0*/  UMOV UR5, 0x380fffff ;  /* 0x380fffff00057882 */ /* 0x000fe20000000000 */
[----:B--2---:R-:W0:Y:S01]  /*4ce0*/  F2F.F32.F64 R25, R4 ;  /* 0x0000000400197310 */ /* 0x004e220000301000 */
[----:B------:R-:W-:-:S14]  /*4cf0*/  DSETP.GEU.AND P0, PT, |R4|, UR4, PT ;  /* 0x0000000404007e2a */ /* 0x000fdc000bf0e200 */
[----:B0-----:R-:W-:Y:S01]  /*4d00*/  @!P0 FMUL R25, R25, 1.175494350822287508e-38 ;  /* 0x0080000019198820 */ /* 0x001fe20000400000 */
[----:B------:R-:W-:Y:S06]  /*4d10*/  BRA `(.L_x_5440) ;  /* 0x00000008007c7947 */ /* 0x000fec0003800000 */
.L_x_5435:
        /* <DEDUP_REMOVED lines=12> */
.L_x_5449:
[----:B------:R-:W2:Y:S01]  /*4de0*/  LDG.E.64 R4, desc[UR36][R4.64] ;  /* 0x0000002404047981 */ /* 0x000ea2000c1e1b00 */
[----:B------:R-:W-:Y:S01]  /*4df0*/  UMOV UR4, 0xf0000000 ;  /* 0xf000000000047882 */ /* 0x000fe20000000000 */
[----:B------:R-:W-:Y:S01]  /*4e00*/  UMOV UR5, 0x380fffff ;  /* 0x380fffff00057882 */ /* 0x000fe20000000000 */
[----:B--2---:R-:W0:Y:S01]  /*4e10*/  F2F.F32.F64 R25, R4 ;  /* 0x0000000400197310 */ /* 0x004e220000301000 */
[----:B------:R-:W-:-:S14]  /*4e20*/  DSETP.GEU.AND P0, PT, |R4|, UR4, PT ;  /* 0x0000000404007e2a */ /* 0x000fdc000bf0e200 */
[----:B0-----:R-:W-:Y:S01]  /*4e30*/  @!P0 FMUL R25, R25, 1.175494350822287508e-38 ;  /* 0x0080000019198820 */ /* 0x001fe20000400000 */
[----:B------:R-:W-:Y:S06]  /*4e40*/  BRA `(.L_x_5440) ;  /* 0x0000000800307947 */ /* 0x000fec0003800000 */
.L_x_5448:
        /* <DEDUP_REMOVED lines=26> */
.L_x_5451:
        /* <DEDUP_REMOVED lines=13> */
.L_x_5450:
[----:B------:R-:W2:Y:S02]  /*50c0*/  LDG.E.U16 R4, desc[UR36][R4.64] ;  /* 0x0000002404047981 */ /* 0x000ea4000c1e1500 */
[----:B--2---:R-:W-:Y:S01]  /*50d0*/  IMAD.U32 R25, R4, 0x10000, RZ ;  /* 0x0001000004197824 */ /* 0x004fe200078e00ff */
[----:B------:R-:W-:Y:S06]  /*50e0*/  BRA `(.L_x_5440) ;  /* 0x0000000400887947 */ /* 0x000fec0003800000 */
.L_x_5447:
        /* <DEDUP_REMOVED lines=11> */
.L_x_5454:
        /* <DEDUP_REMOVED lines=20> */
.L_x_5456:
[----:B------:R-:W-:Y:S05]  /*52e0*/  BSYNC B0 ;  /* 0x0000000000007941 */ /* 0x000fea0003800000 */
.L_x_5455:
[----:B------:R-:W-:Y:S01]  /*52f0*/  IMAD.SHL.U32 R3, R3, 0x100000, RZ ;  /* 0x0010000003037824 */ /* 0x000fe200078e00ff */
[----:B------:R-:W-:-:S04]  /*5300*/  LEA R0, R0, 0x3b800000, 0x17 ;  /* 0x3b80000000007811 */ /* 0x000fc800078eb8ff */
[----:B------:R-:W-:Y:S01]  /*5310*/  LOP3.LUT R25, R0, R3, R25, 0xfe, !PT ;  /* 0x0000000300197212 */ /* 0x000fe200078efe19 */
[----:B------:R-:W-:Y:S06]  /*5320*/  BRA `(.L_x_5440) ;  /* 0x0000000000f87947 */ /* 0x000fec0003800000 */
.L_x_5453:
        /* <DEDUP_REMOVED lines=20> */
.L_x_5458:
[----:B------:R-:W-:Y:S05]  /*5470*/  BSYNC B0 ;  /* 0x0000000000007941 */ /* 0x000fea0003800000 */
.L_x_5457:
[----:B------:R-:W-:Y:S01]  /*5480*/  IMAD.SHL.U32 R3, R3, 0x200000, RZ ;  /* 0x0020000003037824 */ /* 0x000fe200078e00ff */
[----:B------:R-:W-:-:S04]  /*5490*/  LEA R0, R0, 0x37800000, 0x17 ;  /* 0x3780000000007811 */ /* 0x000fc800078eb8ff */
[----:B------:R-:W-:Y:S01]  /*54a0*/  LOP3.LUT R25, R0, R3, R25, 0xfe, !PT ;  /* 0x0000000300197212 */ /* 0x000fe200078efe19 */
[----:B------:R-:W-:Y:S06]  /*54b0*/  BRA `(.L_x_5440) ;  /* 0x0000000000947947 */ /* 0x000fec0003800000 */
.L_x_5452:
        /* <DEDUP_REMOVED lines=14> */
.L_x_5439:
        /* <DEDUP_REMOVED lines=16> */
.L_x_5461:
[----:B------:R-:W-:Y:S01]  /*56a0*/  IMAD.MOV.U32 R25, RZ, RZ, RZ ;  /* 0x000000ffff197224 */ /* 0x000fe200078e00ff */
[----:B------:R-:W-:Y:S06]  /*56b0*/  BRA `(.L_x_5440) ;  /* 0x0000000000147947 */ /* 0x000fec0003800000 */
.L_x_5460:
[----:B------:R-:W2:Y:S02]  /*56c0*/  LDG.E.64 R4, desc[UR36][R4.64] ;  /* 0x0000002404047981 */ /* 0x000ea4000c1e1b00 */
[----:B--2---:R0:W1:Y:S01]  /*56d0*/  I2F.U64 R25, R4 ;  /* 0x0000000400197312 */ /* 0x0040620000301000 */
[----:B------:R-:W-:Y:S05]  /*56e0*/  BRA `(.L_x_5440) ;  /* 0x0000000000087947 */ /* 0x000fea0003800000 */
.L_x_5459:
[----:B------:R-:W2:Y:S02]  /*56f0*/  LDG.E R4, desc[UR36][R4.64] ;  /* 0x0000002404047981 */ /* 0x000ea4000c1e1900 */
[----:B--2---:R-:W-:-:S07]  /*5700*/  I2FP.F32.U32 R25, R4 ;  /* 0x0000000400197245 */ /* 0x004fce0000201000 */
.L_x_5440:
[----:B------:R-:W-:Y:S05]  /*5710*/  BSYNC B6 ;  /* 0x0000000000067941 */ /* 0x000fea0003800000 */
.L_x_5434:
[----:B------:R-:W-:-:S07]  /*5720*/  VIADD R27, R27, 0x80 ;  /* 0x000000801b1b7836 */ /* 0x000fce0000000000 */
.L_x_5405:
[----:B------:R-:W-:Y:S05]  /*5730*/  BSYNC B7 ;  /* 0x0000000000077941 */ /* 0x000fea0003800000 */
.L_x_5404:
[----:B------:R-:W-:Y:S01]  /*5740*/  ISETP.GE.AND P0, PT, R27, R28, PT ;  /* 0x0000001c1b00720c */ /* 0x000fe20003f06270 */
[----:B------:R-:W-:Y:S01]  /*5750*/  BSSY B7, `(.L_x_5462) ;  /* 0x00001c6000077945 */ /* 0x000fe20003800000 */
[----:B------:R-:W-:-:S11]  /*5760*/  IMAD.MOV.U32 R26, RZ, RZ, RZ ;  /* 0x000000ffff1a7224 */ /* 0x000fd600078e00ff */
[----:B------:R-:W-:Y:S05]  /*5770*/  @P0 BRA `(.L_x_5463) ;  /* 0x0000001c000c0947 */ /* 0x000fea0003800000 */
[----:B0---4-:R-:W0:Y:S01]  /*5780*/  LDC.64 R4, c[0x0][0x220] ;  /* 0x00008800ff047b82 */ /* 0x011e220000000a00 */
        /* <DEDUP_REMOVED lines=20> */
.L_x_5468:
[----:B------:R-:W4:Y:S02]  /*58d0*/  LDG.E.U8 R4, desc[UR36][R4.64] ;  /* 0x0000002404047981 */ /* 0x000f24000c1e1100 */
[----:B----4-:R-:W-:Y:S01]  /*58e0*/  I2FP.F32.U32 R26, R4 ;  /* 0x00000004001a7245 */ /* 0x010fe20000201000 */
[----:B------:R-:W-:Y:S06]  /*58f0*/  BRA `(.L_x_5470) ;  /* 0x0000000c002c7947 */ /* 0x000fec0003800000 */
.L_x_5467:
        /* <DEDUP_REMOVED lines=9> */
.L_x_5472:
[----:B------:R-:W4:Y:S02]  /*5990*/  LDG.E R4, desc[UR36][R4.64] ;  /* 0x0000002404047981 */ /* 0x000f24000c1e1900 */
[----:B----4-:R-:W-:Y:S01]  /*59a0*/  I2FP.F32.S32 R26, R4 ;  /* 0x00000004001a7245 */ /* 0x010fe20000201400 */
[----:B------:R-:W-:Y:S06]  /*59b0*/  BRA `(.L_x_5470) ;  /* 0x0000000800fc7947 */ /* 0x000fec0003800000 */
.L_x_5471:
[----:B------:R-:W4:Y:S02]  /*59c0*/  LDG.E.U16 R4, desc[UR36][R4.64] ;  /* 0x0000002404047981 */ /* 0x000f24000c1e1500 */
[----:B----4-:R0:W4:Y:S01]  /*59d0*/  I2F.S16 R26, R4 ;  /* 0x00000004001a7306 */ /* 0x0101220000101400 */
[----:B------:R-:W-:Y:S05]  /*59e0*/  BRA `(.L_x_5470) ;  /* 0x0000000800f07947 */ /* 0x000fea0003800000 */
.L_x_5466:
        /* <DEDUP_REMOVED lines=8> */
.L_x_5474:
[----:B------:R-:W4:Y:S02]  /*5a70*/  LDG.E.U16 R4, desc[UR36][R4.64] ;  /* 0x0000002404047981 */ /* 0x000f24000c1e1500 */
[----:B----4-:R-:W-:Y:S01]  /*5a80*/  HADD2.F32 R26, -RZ, R4.H0_H0 ;  /* 0x20000004ff1a7230 */ /* 0x010fe20000004100 */
[----:B------:R-:W-:Y:S06]  /*5a90*/  BRA `(.L_x_5470) ;  /* 0x0000000800c47947 */ /* 0x000fec0003800000 */
.L_x_5473:
        /* <DEDUP_REMOVED lines=8> */
.L_x_5476:
[----:B------:R-:W4:Y:S02]  /*5b20*/  LDG.E.U16 R4, desc[UR36][R4.64] ;  /* 0x0000002404047981 */ /* 0x000f24000c1e1500 */
[----:B----4-:R-:W-:Y:S01]  /*5b30*/  HADD2.F32 R26, -RZ, R4.H0_H0 ;  /* 0x20000004ff1a7230 */ /* 0x010fe20000004100 */
[----:B------:R-:W-:Y:S06]  /*5b40*/  BRA `(.L_x_5470) ;  /* 0x0000000800987947 */ /* 0x000fec0003800000 */
.L_x_5475:
[----:B------:R-:W4:Y:S01]  /*5b50*/  LDG.E.64 R4, desc[UR36][R4.64] ;  /* 0x0000002404047981 */ /* 0x000f22000c1e1b00 */
[----:B------:R-:W-:Y:S01]  /*5b60*/  UMOV UR4, 0xf0000000 ;  /* 0xf000000000047882 */ /* 0x000fe20000000000 */
[----:B------:R-:W-:Y:S01]  /*5b70*/  UMOV UR5, 0x380fffff ;  /* 0x380fffff00057882 */ /* 0x000fe20000000000 */
[----:B----4-:R-:W0:Y:S01]  /*5b80*/  F2F.F32.F64 R26, R4 ;  /* 0x00000004001a7310 */ /* 0x010e220000301000 */
[----:B------:R-:W-:-:S14]  /*5b90*/  DSETP.GEU.AND P0, PT, |R4|, UR4, PT ;  /* 0x0000000404007e2a */ /* 0x000fdc000bf0e200 */
[----:B0-----:R-:W-:Y:S01]  /*5ba0*/  @!P0 FMUL R26, R26, 1.175494350822287508e-38 ;  /* 0x008000001a1a8820 */ /* 0x001fe20000400000 */
[----:B------:R-:W-:Y:S06]  /*5bb0*/  BRA `(.L_x_5470) ;  /* 0x00000008007c7947 */ /* 0x000fec0003800000 */
.L_x_5465:
        /* <DEDUP_REMOVED lines=12> */
.L_x_5479:
[----:B------:R-:W4:Y:S01]  /*5c80*/  LDG.E.64 R4, desc[UR36][R4.64] ;  /* 0x0000002404047981 */ /* 0x000f22000c1e1b00 */
[----:B------:R-:W-:Y:S01]  /*5c90*/  UMOV UR4, 0xf0000000 ;  /* 0xf000000000047882 */ /* 0x000fe20000000000 */
[----:B------:R-:W-:Y:S01]  /*5ca0*/  UMOV UR5, 0x380fffff ;  /* 0x380fffff00057882 */ /* 0x000fe20000000000 */
[----:B----4-:R-:W0:Y:S01]  /*5cb0*/  F2F.F32.F64 R26, R4 ;  /* 0x00000004001a7310 */ /* 0x010e220000301000 */
[----:B------:R-:W-:-:S14]  /*5cc0*/  DSETP.GEU.AND P0, PT, |R4|, UR4, PT ;  /* 0x0000000404007e2a */ /* 0x000fdc000bf0e200 */
[----:B0-----:R-:W-:Y:S01]  /*5cd0*/  @!P0 FMUL R26, R26, 1.175494350822287508e-38 ;  /* 0x008000001a1a8820 */ /* 0x001fe20000400000 */
[----:B------:R-:W-:Y:S06]  /*5ce0*/  BRA `(.L_x_5470) ;  /* 0x0000000800307947 */ /* 0x000fec0003800000 */
.L_x_5478:
        /* <DEDUP_REMOVED lines=10> */
[----:B------:R-:W0:Y:S02]  /*5d90*/  FLO.U32 R2, R0 ;  /* 0x0000000000027300 */ /* 0x000e2400000e0000 */
[----:B0-----:R-:W-:-:S04]  /*5da0*/  IADD3 R2, -R2, 0x1f, RZ ;  /* 0x0000001f02027810 */ /* 0x001fc80007ffe1ff */
[C---:B------:R-:W-:Y:S01]  /*5db0*/  ISETP.GT.U32.AND P0, PT, R2.reuse, 0x4, PT ;  /* 0x000000040200780c */ /* 0x040fe20003f04070 */
[----:B------:R-:W-:-:S05]  /*5dc0*/  VIADD R2, R2, 0xfffffffc ;  /* 0xfffffffc02027836 */ /* 0x000fca0000000000 */
[----:B------:R-:W-:Y:S01]  /*5dd0*/  SEL R3, R2, RZ, P0 ;  /* 0x000000ff02037207 */ /* 0x000fe20000000000 */
[----:B------:R-:W-:-:S03]  /*5de0*/  VIADD R2, R0, 0x1000000 ;  /* 0x0100000000027836 */ /* 0x000fc60000000000 */
[C---:B------:R-:W-:Y:S01]  /*5df0*/  SHF.L.U32 R4, R0.reuse, R3, RZ ;  /* 0x0000000300047219 */ /* 0x040fe200000006ff */
[----:B------:R-:W-:Y:S01]  /*5e00*/  IMAD R7, R3, R6, 0x3c000000 ;  /* 0x3c00000003077424 */ /* 0x000fe200078e0206 */
[----:B------:R-:W-:Y:S01]  /*5e10*/  SHF.R.S32.HI R2, RZ, 0x8, R2 ;  /* 0x00000008ff027819 */ /* 0x000fe20000011402 */
[----:B------:R-:W-:-:S03]  /*5e20*/  VIADD R3, R0, 0xffffffff ;  /* 0xffffffff00037836 */ /* 0x000fc60000000000 */
[----:B------:R-:W-:Y:S02]  /*5e30*/  LEA.HI R7, R4, R7, RZ, 0x1c ;  /* 0x0000000704077211 */ /* 0x000fe400078fe0ff */
[----:B------:R-:W-:Y:S02]  /*5e40*/  SHF.R.S32.HI R3, RZ, 0x1f, R3 ;  /* 0x0000001fff037819 */ /* 0x000fe40000011403 */
[----:B------:R-:W-:-:S04]  /*5e50*/  LOP3.LUT R2, R7, 0x7f800000, R2, 0xf8, !PT ;  /* 0x7f80000007027812 */ /* 0x000fc800078ef802 */
[----:B------:R-:W-:-:S04]  /*5e60*/  LOP3.LUT R3, R2, R3, RZ, 0x30, !PT ;  /* 0x0000000302037212 */ /* 0x000fc800078e30ff */
[----:B------:R-:W-:Y:S01]  /*5e70*/  LOP3.LUT R26, R3, 0x80000000, R26, 0xf8, !PT ;  /* 0x80000000031a7812 */ /* 0x000fe200078ef81a */
[----:B------:R-:W-:Y:S06]  /*5e80*/  BRA `(.L_x_5470) ;  /* 0x0000000400c87947 */ /* 0x000fec0003800000 */
.L_x_5481:
[----:B------:R-:W4:Y:S02]  /*5e90*/  LDG.E.U8 R3, desc[UR36][R4.64] ;  /* 0x0000002404037981 */ /* 0x000f24000c1e1100 */
[----:B----4-:R-:W-:-:S05]  /*5ea0*/  IMAD.SHL.U32 R0, R3, 0x2000000, RZ ;  /* 0x0200000003007824 */ /* 0x010fca00078e00ff */
[----:B------:R-:W-:-:S13]  /*5eb0*/  ISETP.GE.U32.AND P0, PT, R0, 0x8000000, PT ;  /* 0x080000000000780c */ /* 0x000fda0003f06070 */
[C---:B------:R-:W-:Y:S02]  /*5ec0*/  @!P0 IMAD.SHL.U32 R0, R3.reuse, 0x100, RZ ;  /* 0x0000010003008824 */ /* 0x040fe400078e00ff */
[C---:B------:R-:W-:Y:S02]  /*5ed0*/  @P0 IMAD.SHL.U32 R2, R3.reuse, 0x200000, RZ ;  /* 0x0020000003020824 */ /* 0x040fe400078e00ff */
[----:B------:R-:W-:Y:S01]  /*5ee0*/  IMAD.SHL.U32 R3, R3, 0x1000000, RZ ;  /* 0x0100000003037824 */ /* 0x000fe200078e00ff */
[----:B------:R-:W-:Y:S02]  /*5ef0*/  @!P0 LOP3.LUT R0, R0, 0x7f00, RZ, 0xc0, !PT ;  /* 0x00007f0000008812 */ /* 0x000fe400078ec0ff */
[----:B------:R-:W-:Y:S02]  /*5f00*/  @P0 LOP3.LUT R2, R2, 0x70000000, RZ, 0xfc, !PT ;  /* 0x7000000002020812 */ /* 0x000fe400078efcff */
[----:B------:R-:W-:-:S03]  /*5f10*/  @!P0 LOP3.LUT R0, R0, 0x3f000000, RZ, 0xfc, !PT ;  /* 0x3f00000000008812 */ /* 0x000fc600078efcff */
[----:B------:R-:W-:Y:S02]  /*5f20*/  @P0 FMUL.FTZ R26, R2, 1.9259299443872358531e-34 ;  /* 0x07800000021a0820 */ /* 0x000fe40000410000 */
[----:B------:R-:W-:-:S05]  /*5f30*/  @!P0 FADD.FTZ R26, R0, -0.5 ;  /* 0xbf000000001a8421 */ /* 0x000fca0000010000 */
[----:B------:R-:W-:Y:S01]  /*5f40*/  LOP3.LUT R26, R26, 0x80000000, R3, 0xf8, !PT ;  /* 0x800000001a1a7812 */ /* 0x000fe200078ef803 */
[----:B------:R-:W-:Y:S06]  /*5f50*/  BRA `(.L_x_5470) ;  /* 0x0000000400947947 */ /* 0x000fec0003800000 */
.L_x_5480:
[----:B------:R-:W4:Y:S02]  /*5f60*/  LDG.E.U16 R4, desc[UR36][R4.64] ;  /* 0x0000002404047981 */ /* 0x000f24000c1e1500 */
[----:B----4-:R-:W-:Y:S01]  /*5f70*/  IMAD.U32 R26, R4, 0x10000, RZ ;  /* 0x00010000041a7824 */ /* 0x010fe200078e00ff */
[----:B------:R-:W-:Y:S06]  /*5f80*/  BRA `(.L_x_5470) ;  /* 0x0000000400887947 */ /* 0x000fec0003800000 */
.L_x_5477:
        /* <DEDUP_REMOVED lines=11> */
.L_x_5484:
        /* <DEDUP_REMOVED lines=20> */
.L_x_5486:
[----:B------:R-:W-:Y:S05]  /*6180*/  BSYNC B0 ;  /* 0x0000000000007941 */ /* 0x000fea0003800000 */
.L_x_5485:
[----:B------:R-:W-:Y:S01]  /*6190*/  IMAD.SHL.U32 R2, R2, 0x100000, RZ ;  /* 0x0010000002027824 */ /* 0x000fe200078e00ff */
[----:B------:R-:W-:-:S04]  /*61a0*/  LEA R3, R0, 0x3b800000, 0x17 ;  /* 0x3b80000000037811 */ /* 0x000fc800078eb8ff */
[----:B------:R-:W-:Y:S01]  /*61b0*/  LOP3.LUT R26, R3, R2, R26, 0xfe, !PT ;  /* 0x00000002031a7212 */ /* 0x000fe200078efe1a */
[----:B------:R-:W-:Y:S06]  /*61c0*/  BRA `(.L_x_5470) ;  /* 0x0000000000f87947 */ /* 0x000fec0003800000 */
.L_x_5483:
        /* <DEDUP_REMOVED lines=20> */
.L_x_5488:
[----:B------:R-:W-:Y:S05]  /*6310*/  BSYNC B0 ;  /* 0x0000000000007941 */ /* 0x000fea0003800000 */
.L_x_5487:
[----:B------:R-:W-:Y:S01]  /*6320*/  IMAD.SHL.U32 R2, R2, 0x200000, RZ ;  /* 0x0020000002027824 */ /* 0x000fe200078e00ff */
[----:B------:R-:W-:-:S04]  /*6330*/  LEA R3, R0, 0x37800000, 0x17 ;  /* 0x3780000000037811 */ /* 0x000fc800078eb8ff */
[----:B------:R-:W-:Y:S01]  /*6340*/  LOP3.LUT R26, R3, R2, R26, 0xfe, !PT ;  /* 0x00000002031a7212 */ /* 0x000fe200078efe1a */
[----:B------:R-:W-:Y:S06]  /*6350*/  BRA `(.L_x_5470) ;  /* 0x0000000000947947 */ /* 0x000fec0003800000 */
.L_x_5482:
        /* <DEDUP_REMOVED lines=14> */
.L_x_5469:
        /* <DEDUP_REMOVED lines=16> */
.L_x_5491:
[----:B------:R-:W-:Y:S01]  /*6540*/  IMAD.MOV.U32 R26, RZ, RZ, RZ ;  /* 0x000000ffff1a7224 */ /* 0x000fe200078e00ff */
[----:B------:R-:W-:Y:S06]  /*6550*/  BRA `(.L_x_5470) ;  /* 0x0000000000147947 */ /* 0x000fec0003800000 */
.L_x_5490:
[----:B------:R-:W4:Y:S02]  /*6560*/  LDG.E.64 R2, desc[UR36][R4.64] ;  /* 0x0000002404027981 */ /* 0x000f24000c1e1b00 */
[----:B----4-:R0:W4:Y:S01]  /*6570*/  I2F.U64 R26, R2 ;  /* 0x00000002001a7312 */ /* 0x0101220000301000 */
[----:B------:R-:W-:Y:S05]  /*6580*/  BRA `(.L_x_5470) ;  /* 0x0000000000087947 */ /* 0x000fea0003800000 */
.L_x_5489:
[----:B------:R-:W4:Y:S02]  /*6590*/  LDG.E R4, desc[UR36][R4.64] ;  /* 0x0000002404047981 */ /* 0x000f24000c1e1900 */
[----:B----4-:R-:W-:-:S07]  /*65a0*/  I2FP.F32.U32 R26, R4 ;  /* 0x00000004001a7245 */ /* 0x010fce0000201000 */
.L_x_5470:
[----:B------:R-:W-:Y:S05]  /*65b0*/  BSYNC B6 ;  /* 0x0000000000067941 */ /* 0x000fea0003800000 */
.L_x_5464:
[----:B0-----:R-:W0:Y:S01]  /*65c0*/  LDC.U8 R4, c[0x0][0x235] ;  /* 0x00008d40ff047b82 */ /* 0x001e220000000000 */
        /* <DEDUP_REMOVED lines=19> */
.L_x_5495:
[----:B------:R-:W2:Y:S02]  /*6700*/  LDG.E.U8 R2, desc[UR36][R2.64] ;  /* 0x0000002402027981 */ /* 0x000ea4000c1e1100 */
[----:B--2---:R-:W-:Y:S01]  /*6710*/  I2FP.F32.U32 R23, R2 ;  /* 0x0000000200177245 */ /* 0x004fe20000201000 */
[----:B------:R-:W-:Y:S06]  /*6720*/  BRA `(.L_x_5463) ;  /* 0x0000000c00207947 */ /* 0x000fec0003800000 */
.L_x_5494:
        /* <DEDUP_REMOVED lines=9> */
.L_x_5498:
[----:B------:R-:W2:Y:S02]  /*67c0*/  LDG.E R2, desc[UR36][R2.64] ;  /* 0x0000002402027981 */ /* 0x000ea4000c1e1900 */
[----:B--2---:R-:W-:Y:S01]  /*67d0*/  I2FP.F32.S32 R23, R2 ;  /* 0x0000000200177245 */ /* 0x004fe20000201400 */
[----:B------:R-:W-:Y:S06]  /*67e0*/  BRA `(.L_x_5463) ;  /* 0x0000000800f07947 */ /* 0x000fec0003800000 */
.L_x_5497:
[----:B------:R-:W2:Y:S02]  /*67f0*/  LDG.E.U16 R2, desc[UR36][R2.64] ;  /* 0x0000002402027981 */ /* 0x000ea4000c1e1500 */
[----:B--2---:R0:W1:Y:S01]  /*6800*/  I2F.S16 R23, R2 ;  /* 0x0000000200177306 */ /* 0x0040620000101400 */
[----:B------:R-:W-:Y:S05]  /*6810*/  BRA `(.L_x_5463) ;  /* 0x0000000800e47947 */ /* 0x000fea0003800000 */
.L_x_5493:
        /* <DEDUP_REMOVED lines=8> */
.L_x_5500:
[----:B------:R-:W2:Y:S02]  /*68a0*/  LDG.E.U16 R2, desc[UR36][R2.64] ;  /* 0x0000002402027981 */ /* 0x000ea4000c1e1500 */
[----:B--2---:R-:W-:Y:S01]  /*68b0*/  HADD2.F32 R23, -RZ, R2.H0_H0 ;  /* 0x20000002ff177230 */ /* 0x004fe20000004100 */
[----:B------:R-:W-:Y:S06]  /*68c0*/  BRA `(.L_x_5463) ;  /* 0x0000000800b87947 */ /* 0x000fec0003800000 */
.L_x_5499:
        /* <DEDUP_REMOVED lines=8> */
.L_x_5502:
[----:B------:R-:W2:Y:S02]  /*6950*/  LDG.E.U16 R2, desc[UR36][R2.64] ;  /* 0x0000002402027981 */ /* 0x000ea4000c1e1500 */
[----:B--2---:R-:W-:Y:S01]  /*6960*/  HADD2.F32 R23, -RZ, R2.H0_H0 ;  /* 0x20000002ff177230 */ /* 0x004fe20000004100 */
[----:B------:R-:W-:Y:S06]  /*6970*/  BRA `(.L_x_5463) ;  /* 0x00000008008c7947 */ /* 0x000fec0003800000 */
.L_x_5501:
[----:B------:R-:W2:Y:S01]  /*6980*/  LDG.E.64 R2, desc[UR36][R2.64] ;  /* 0x0000002402027981 */ /* 0x000ea2000c1e1b00 */
[----:B------:R-:W-:Y:S01]  /*6990*/  UMOV UR4, 0xf0000000 ;  /* 0xf000000000047882 */ /* 0x000fe20000000000 */
[----:B------:R-:W-:Y:S01]  /*69a0*/  UMOV UR5, 0x380fffff ;  /* 0x380fffff00057882 */ /* 0x000fe20000000000 */
[----:B--2---:R-:W0:Y:S01]  /*69b0*/  F2F.F32.F64 R23, R2 ;  /* 0x0000000200177310 */ /* 0x004e220000301000 */
[----:B------:R-:W-:-:S14]  /*69c0*/  DSETP.GEU.AND P0, PT, |R2|, UR4, PT ;  /* 0x0000000402007e2a */ /* 0x000fdc000bf0e200 */
[----:B0-----:R-:W-:Y:S01]  /*69d0*/  @!P0 FMUL R23, R23, 1.175494350822287508e-38 ;  /* 0x0080000017178820 */ /* 0x001fe20000400000 */
[----:B------:R-:W-:Y:S06]  /*69e0*/  BRA `(.L_x_5463) ;  /* 0x0000000800707947 */ /* 0x000fec0003800000 */
.L_x_5492:
        /* <DEDUP_REMOVED lines=12> */
.L_x_5505:
[----:B------:R-:W2:Y:S01]  /*6ab0*/  LDG.E.64 R2, desc[UR36][R2.64] ;  /* 0x0000002402027981 */ /* 0x000ea2000c1e1b00 */
[----:B------:R-:W-:Y:S01]  /*6ac0*/  UMOV UR4, 0xf0000000 ;  /* 0xf000000000047882 */ /* 0x000fe20000000000 */
[----:B------:R-:W-:Y:S01]  /*6ad0*/  UMOV UR5, 0x380fffff ;  /* 0x380fffff00057882 */ /* 0x000fe20000000000 */
[----:B--2---:R-:W0:Y:S01]  /*6ae0*/  F2F.F32.F64 R23, R2 ;  /* 0x0000000200177310 */ /* 0x004e220000301000 */
[----:B------:R-:W-:-:S14]  /*6af0*/  DSETP.GEU.AND P0, PT, |R2|, UR4, PT ;  /* 0x0000000402007e2a */ /* 0x000fdc000bf0e200 */
[----:B0-----:R-:W-:Y:S01]  /*6b00*/  @!P0 FMUL R23, R23, 1.175494350822287508e-38 ;  /* 0x0080000017178820 */ /* 0x001fe20000400000 */
[----:B------:R-:W-:Y:S06]  /*6b10*/  BRA `(.L_x_5463) ;  /* 0x0000000800247947 */ /* 0x000fec0003800000 */
.L_x_5504:
        /* <DEDUP_REMOVED lines=26> */
.L_x_5507:
        /* <DEDUP_REMOVED lines=13> */
.L_x_5506:
[----:B------:R-:W2:Y:S02]  /*6d90*/  LDG.E.U16 R2, desc[UR36][R2.64] ;  /* 0x0000002402027981 */ /* 0x000ea4000c1e1500 */
[----:B--2---:R-:W-:Y:S01]  /*6da0*/  IMAD.U32 R23, R2, 0x10000, RZ ;  /* 0x0001000002177824 */ /* 0x004fe200078e00ff */
[----:B------:R-:W-:Y:S06]  /*6db0*/  BRA `(.L_x_5463) ;  /* 0x00000004007c7947 */ /* 0x000fec0003800000 */
.L_x_5503:
        /* <DEDUP_REMOVED lines=11> */
.L_x_5510:
        /* <DEDUP_REMOVED lines=19> */
.L_x_5512:
[----:B------:R-:W-:Y:S05]  /*6fa0*/  BSYNC B0 ;  /* 0x0000000000007941 */ /* 0x000fea0003800000 */
.L_x_5511:
[----:B------:R-:W-:Y:S01]  /*6fb0*/  IMAD.SHL.U32 R2, R2, 0x100000, RZ ;  /* 0x0010000002027824 */ /* 0x000fe200078e00ff */
[----:B------:R-:W-:-:S04]  /*6fc0*/  LEA R0, R0, 0x3b800000, 0x17 ;  /* 0x3b80000000007811 */ /* 0x000fc800078eb8ff */
[----:B------:R-:W-:Y:S01]  /*6fd0*/  LOP3.LUT R23, R0, R2, R23, 0xfe, !PT ;  /* 0x0000000200177212 */ /* 0x000fe200078efe17 */
[----:B------:R-:W-:Y:S06]  /*6fe0*/  BRA `(.L_x_5463) ;  /* 0x0000000000f07947 */ /* 0x000fec0003800000 */
.L_x_5509:
        /* <DEDUP_REMOVED lines=19> */
.L_x_5514:
[----:B------:R-:W-:Y:S05]  /*7120*/  BSYNC B0 ;  /* 0x0000000000007941 */ /* 0x000fea0003800000 */
.L_x_5513:
[----:B------:R-:W-:Y:S01]  /*7130*/  IMAD.SHL.U32 R2, R2, 0x200000, RZ ;  /* 0x0020000002027824 */ /* 0x000fe200078e00ff */
[----:B------:R-:W-:-:S04]  /*7140*/  LEA R0, R0, 0x37800000, 0x17 ;  /* 0x3780000000007811 */ /* 0x000fc800078eb8ff */
[----:B------:R-:W-:Y:S01]  /*7150*/  LOP3.LUT R23, R0, R2, R23, 0xfe, !PT ;  /* 0x0000000200177212 */ /* 0x000fe200078efe17 */
[----:B------:R-:W-:Y:S06]  /*7160*/  BRA `(.L_x_5463) ;  /* 0x0000000000907947 */ /* 0x000fec0003800000 */
.L_x_5508:
        /* <DEDUP_REMOVED lines=14> */
.L_x_5496:
        /* <DEDUP_REMOVED lines=16> */
.L_x_5517:
[----:B------:R-:W-:Y:S05]  /*7350*/  BRA `(.L_x_5463) ;  /* 0x0000000000147947 */ /* 0x000fea0003800000 */
.L_x_5516:
[----:B------:R-:W2:Y:S02]  /*7360*/  LDG.E.64 R2, desc[UR36][R2.64] ;  /* 0x0000002402027981 */ /* 0x000ea4000c1e1b00 */
[----:B--2---:R0:W1:Y:S01]  /*7370*/  I2F.U64 R23, R2 ;  /* 0x0000000200177312 */ /* 0x0040620000301000 */
[----:B------:R-:W-:Y:S05]  /*7380*/  BRA `(.L_x_5463) ;  /* 0x0000000000087947 */ /* 0x000fea0003800000 */
.L_x_5515:
[----:B------:R-:W2:Y:S02]  /*7390*/  LDG.E R2, desc[UR36][R2.64] ;  /* 0x0000002402027981 */ /* 0x000ea4000c1e1900 */
[----:B--2---:R-:W-:-:S07]  /*73a0*/  I2FP.F32.U32 R23, R2 ;  /* 0x0000000200177245 */ /* 0x004fce0000201000 */
.L_x_5463:
[----:B------:R-:W-:Y:S05]  /*73b0*/  BSYNC B7 ;  /* 0x0000000000077941 */ /* 0x000fea0003800000 */
.L_x_5462:
[----:B------:R-:W4:Y:S01]  /*73c0*/  S2R R27, SR_TID.X ;  /* 0x00000000001b7919 */ /* 0x000f220000002100 */
[----:B--2--5:R-:W-:Y:S01]  /*73d0*/  FSETP.NEU.FTZ.AND P0, PT, R19, RZ, PT ;  /* 0x000000ff1300720b */ /* 0x024fe20003f1d000 */
[----:B0-----:R-:W0:Y:S01]  /*73e0*/  LDC.U8 R2, c[0x0][0x240] ;  /* 0x00009000ff027b82 */ /* 0x001e220000000000 */
[----:B-1-3--:R-:W-:Y:S01]  /*73f0*/  FSETP.NEU.FTZ.AND P2, PT, R18, RZ, PT ;  /* 0x000000ff1200720b */ /* 0x00afe20003f5d000 */
[----:B------:R-:W-:Y:S01]  /*7400*/  BSSY B6, `(.L_x_5518) ;  /* 0x00000fd000067945 */ /* 0x000fe20003800000 */
[----:B------:R-:W-:Y:S02]  /*7410*/  FSETP.NEU.FTZ.AND P1, PT, R23, RZ, PT ;  /* 0x000000ff1700720b */ /* 0x000fe40003f3d000 */
[----:B------:R-:W-:Y:S02]  /*7420*/  PLOP3.LUT P0, PT, P2, P0, PT, 0x28, 0x0 ;  /* 0x000000000000781c */ /* 0x000fe40001700570 */
[----:B----4-:R-:W-:Y:S02]  /*7430*/  FSETP.NEU.FTZ.AND P2, PT, R26, RZ, PT ;  /* 0x000000ff1a00720b */ /* 0x010fe40003f5d000 */
[----:B------:R-:W-:-:S02]  /*7440*/  FSETP.NEU.FTZ.AND P5, PT, R22, RZ, PT ;  /* 0x000000ff1600720b */ /* 0x000fc40003fbd000 */
[----:B------:R-:W-:Y:S02]  /*7450*/  PLOP3.LUT P1, PT, P2, P1, PT, 0x28, 0x0 ;  /* 0x000000000000781c */ /* 0x000fe40001722570 */
[----:B------:R-:W-:Y:S02]  /*7460*/  FSETP.NEU.FTZ.AND P6, PT, R17, RZ, PT ;  /* 0x000000ff1100720b */ /* 0x000fe40003fdd000 */
[----:B------:R-:W-:Y:S02]  /*7470*/  FSETP.NEU.FTZ.AND P4, PT, R25, RZ, PT ;  /* 0x000000ff1900720b */ /* 0x000fe40003f9d000 */
[----:B------:R-:W-:Y:S02]  /*7480*/  FSETP.NEU.FTZ.AND P3, PT, R24, RZ, PT ;  /* 0x000000ff1800720b */ /* 0x000fe40003f7d000 */
[----:B------:R-:W-:Y:S02]  /*7490*/  PLOP3.LUT P5, PT, P6, P5, PT, 0x28, 0x0 ;  /* 0x000000000000781c */ /* 0x000fe400037aa570 */
[----:B------:R-:W-:-:S02]  /*74a0*/  PLOP3.LUT P3, PT, P3, P4, PT, 0x28, 0x0 ;  /* 0x000000000000781c */ /* 0x000fc40001f68570 */
[----:B------:R-:W-:Y:S02]  /*74b0*/  SEL R3, RZ, 0x1, !P0 ;  /* 0x00000001ff037807 */ /* 0x000fe40004000000 */
[----:B------:R-:W-:Y:S02]  /*74c0*/  SEL R24, RZ, 0x1, !P5 ;  /* 0x00000001ff187807 */ /* 0x000fe40006800000 */
[----:B------:R-:W-:Y:S02]  /*74d0*/  SEL R22, RZ, 0x1, !P3 ;  /* 0x00000001ff167807 */ /* 0x000fe40005800000 */
[----:B------:R-:W-:Y:S02]  /*74e0*/  SEL R18, RZ, 0x1, !P1 ;  /* 0x00000001ff127807 */ /* 0x000fe40004800000 */
[----:B------:R-:W-:-:S13]  /*74f0*/  ISETP.GE.AND P2, PT, R27, R28, PT ;  /* 0x0000001c1b00720c */ /* 0x000fda0003f46270 */
[----:B------:R-:W-:Y:S05]  /*7500*/  @P2 BRA `(.L_x_5519) ;  /* 0x0000000c00b02947 */ /* 0x000fea0003800000 */
[----:B------:R-:W1:Y:S01]  /*7510*/  LDC.64 R8, c[0x0][0x218] ;  /* 0x00008600ff087b82 */ /* 0x000e620000000a00 */
[----:B------:R-:W-:Y:S01]  /*7520*/  IMAD R0, R16, 0x200, R27 ;  /* 0x0000020010007824 */ /* 0x000fe200078e021b */
[----:B0-----:R-:W-:Y:S01]  /*7530*/  PRMT R4, R2, 0x9910, RZ ;  /* 0x0000991002047816 */ /* 0x001fe200000000ff */
[----:B------:R-:W-:Y:S01]  /*7540*/  ULDC UR4, c[0x0][0x244] ;  /* 0x0000910000047ab9 */ /* 0x000fe20000000800 */
[----:B------:R-:W-:Y:S02]  /*7550*/  VIADD R27, R27, 0x80 ;  /* 0x000000801b1b7836 */ /* 0x000fe40000000000 */
[----:B------:R-:W-:Y:S02]  /*7560*/  IMAD R5, R0, UR4, RZ ;  /* 0x0000000400057c24 */ /* 0x000fe4000f8e02ff */
[----:B------:R-:W-:-:S05]  /*7570*/  IMAD.MOV.U32 R0, RZ, RZ, R4 ;  /* 0x000000ffff007224 */ /* 0x000fca00078e0004 */
        /* <DEDUP_REMOVED lines=14> */
.L_x_5523:
[----:B------:R0:W-:Y:S01]  /*7660*/  STG.E.U8 desc[UR36][R8.64], R3 ;  /* 0x0000000308007986 */ /* 0x0001e2000c101124 */
[----:B------:R-:W-:Y:S05]  /*7670*/  BRA `(.L_x_5519) ;  /* 0x0000000c00547947 */ /* 0x000fea0003800000 */
.L_x_5522:
        /* <DEDUP_REMOVED lines=10> */
.L_x_5526:
[----:B------:R0:W-:Y:S01]  /*7720*/  STG.E desc[UR36][R8.64], R3 ;  /* 0x0000000308007986 */ /* 0x0001e2000c101924 */
[----:B------:R-:W-:Y:S05]  /*7730*/  BRA `(.L_x_5519) ;  /* 0x0000000c00247947 */ /* 0x000fea0003800000 */
.L_x_5525:
[----:B------:R0:W-:Y:S01]  /*7740*/  STG.E.U16 desc[UR36][R8.64], R3 ;  /* 0x0000000308007986 */ /* 0x0001e2000c101524 */
[----:B------:R-:W-:Y:S05]  /*7750*/  BRA `(.L_x_5519) ;  /* 0x0000000c001c7947 */ /* 0x000fea0003800000 */
.L_x_5521:
        /* <DEDUP_REMOVED lines=9> */
.L_x_5528:
[----:B------:R-:W0:Y:S02]  /*77f0*/  I2F.S16 R0, R3 ;  /* 0x0000000300007306 */ /* 0x000e240000101400 */
[----:B0-----:R-:W-:-:S05]  /*7800*/  F2FP.F16.F32.PACK_AB R0, RZ, R0 ;  /* 0x00000000ff00723e */ /* 0x001fca00000000ff */
[----:B------:R0:W-:Y:S01]  /*7810*/  STG.E.U16 desc[UR36][R8.64], R0 ;  /* 0x0000000008007986 */ /* 0x0001e2000c101524 */
[----:B------:R-:W-:Y:S05]  /*7820*/  BRA `(.L_x_5519) ;  /* 0x0000000800e87947 */ /* 0x000fea0003800000 */
.L_x_5527:
        /* <DEDUP_REMOVED lines=10> */
.L_x_5530:
[----:B------:R-:W0:Y:S02]  /*78d0*/  I2F.S16 R3, R3 ;  /* 0x0000000300037306 */ /* 0x000e240000101400 */
[----:B0-----:R-:W-:-:S04]  /*78e0*/  F2FP.F16.F32.PACK_AB R3, RZ, R3 ;  /* 0x00000003ff03723e */ /* 0x001fc800000000ff */
[----:B------:R-:W-:-:S05]  /*78f0*/  PRMT R3, R3, 0x5410, RZ ;  /* 0x0000541003037816 */ /* 0x000fca00000000ff */
[----:B------:R3:W-:Y:S01]  /*7900*/  STG.E desc[UR36][R8.64], R3 ;  /* 0x0000000308007986 */ /* 0x0007e2000c101924 */
[----:B------:R-:W-:Y:S05]  /*7910*/  BRA `(.L_x_5519) ;  /* 0x0000000800ac7947 */ /* 0x000fea0003800000 */
.L_x_5529:
[----:B------:R-:W0:Y:S02]  /*7920*/  I2F.F64.S16 R4, R3 ;  /* 0x0000000300047312 */ /* 0x000e240000101c00 */
[----:B0-----:R1:W-:Y:S01]  /*7930*/  STG.E.64 desc[UR36][R8.64], R4 ;  /* 0x0000000408007986 */ /* 0x0013e2000c101b24 */
[----:B------:R-:W-:Y:S05]  /*7940*/  BRA `(.L_x_5519) ;  /* 0x0000000800a07947 */ /* 0x000fea0003800000 */
.L_x_5520:
        /* <DEDUP_REMOVED lines=10> */
.L_x_5533:
[----:B------:R-:W0:Y:S01]  /*79f0*/  I2F.F64.S16 R4, R3 ;  /* 0x0000000300047312 */ /* 0x000e220000101c00 */
[----:B------:R-:W-:-:S05]  /*7a00*/  CS2R R6, SRZ ;  /* 0x0000000000067805 */ /* 0x000fca000001ff00 */
[----:B0-----:R0:W-:Y:S01]  /*7a10*/  STG.E.128 desc[UR36][R8.64], R4 ;  /* 0x0000000408007986 */ /* 0x0011e2000c101d24 */
[----:B------:R-:W-:Y:S05]  /*7a20*/  BRA `(.L_x_5519) ;  /* 0x0000000800687947 */ /* 0x000fea0003800000 */
.L_x_5532:
        /* <DEDUP_REMOVED lines=21> */
.L_x_5537:
[----:B------:R-:W-:Y:S05]  /*7b80*/  BSYNC B0 ;  /* 0x0000000000007941 */ /* 0x000fea0003800000 */
.L_x_5536:
[----:B------:R-:W-:-:S05]  /*7b90*/  LOP3.LUT R5, R0, R5, RZ, 0xfc, !PT ;  /* 0x0000000500057212 */ /* 0x000fca00078efcff */
[----:B------:R0:W-:Y:S01]  /*7ba0*/  STG.E.U8 desc[UR36][R8.64], R5 ;  /* 0x0000000508007986 */ /* 0x0001e2000c101124 */
[----:B------:R-:W-:Y:S05]  /*7bb0*/  BRA `(.L_x_5519) ;  /* 0x0000000800047947 */ /* 0x000fea0003800000 */
.L_x_5535:
        /* <DEDUP_REMOVED lines=13> */
.L_x_5539:
[----:B------:R-:W-:Y:S01]  /*7c90*/  IMAD.MOV.U32 R0, RZ, RZ, 0x7f ;  /* 0x0000007fff007424 */ /* 0x000fe200078e00ff */
[----:B------:R-:W-:-:S04]  /*7ca0*/  ISETP.GT.U32.AND P0, PT, R4, 0x7f800000, PT ;  /* 0x7f8000000400780c */ /* 0x000fc80003f04070 */
[----:B------:R-:W-:-:S09]  /*7cb0*/  SEL R0, R0, 0x7c, P0 ;  /* 0x0000007c00007807 */ /* 0x000fd20000000000 */
.L_x_5540:
[----:B------:R-:W-:Y:S05]  /*7cc0*/  BSYNC B0 ;  /* 0x0000000000007941 */ /* 0x000fea0003800000 */
.L_x_5538:
[----:B------:R-:W-:-:S04]  /*7cd0*/  LOP3.LUT R3, R5, 0x80000000, RZ, 0xc0, !PT ;  /* 0x8000000005037812 */ /* 0x000fc800078ec0ff */
[----:B------:R-:W-:-:S04]  /*7ce0*/  SHF.R.U32.HI R3, RZ, 0x18, R3 ;  /* 0x00000018ff037819 */ /* 0x000fc80000011603 */
[----:B------:R-:W-:-:S05]  /*7cf0*/  LOP3.LUT R3, R0, R3, RZ, 0xfc, !PT ;  /* 0x0000000300037212 */ /* 0x000fca00078efcff */
[----:B------:R0:W-:Y:S01]  /*7d00*/  STG.E.U8 desc[UR36][R8.64], R3 ;  /* 0x0000000308007986 */ /* 0x0001e2000c101124 */
[----:B------:R-:W-:Y:S05]  /*7d10*/  BRA `(.L_x_5519) ;  /* 0x0000000400ac7947 */ /* 0x000fea0003800000 */
.L_x_5534:
[----:B------:R-:W0:Y:S02]  /*7d20*/  I2F.S16 R0, R3 ;  /* 0x0000000300007306 */ /* 0x000e240000101400 */
[----:B0-----:R-:W-:-:S05]  /*7d30*/  F2FP.BF16.F32.PACK_AB R0, RZ, R0 ;  /* 0x00000000ff00723e */ /* 0x001fca00000010ff */
[----:B------:R0:W-:Y:S01]  /*7d40*/  STG.E.U16 desc[UR36][R8.64], R0 ;  /* 0x0000000008007986 */ /* 0x0001e2000c101524 */
[----:B------:R-:W-:Y:S05]  /*7d50*/  BRA `(.L_x_5519) ;  /* 0x00000004009c7947 */ /* 0x000fea0003800000 */
.L_x_5531:
        /* <DEDUP_REMOVED lines=10> */
.L_x_5543:
        /* <DEDUP_REMOVED lines=17> */
.L_x_5546:
[----:B------:R-:W-:-:S04]  /*7f10*/  LOP3.LUT R3, R3, 0x80000000, RZ, 0xc0, !PT ;  /* 0x8000000003037812 */ /* 0x000fc800078ec0ff */
[----:B------:R-:W-:-:S04]  /*7f20*/  SHF.R.U32.HI R3, RZ, 0x18, R3 ;  /* 0x00000018ff037819 */ /* 0x000fc80000011603 */
[----:B------:R-:W-:-:S04]  /*7f30*/  LOP3.LUT R0, R0, R3, RZ, 0xfc, !PT ;  /* 0x0000000300007212 */ /* 0x000fc800078efcff */
[----:B------:R-:W-:-:S07]  /*7f40*/  PRMT R4, R0, 0x7610, R4 ;  /* 0x0000761000047816 */ /* 0x000fce0000000004 */
.L_x_5545:
[----:B------:R-:W-:Y:S05]  /*7f50*/  BSYNC B0 ;  /* 0x0000000000007941 */ /* 0x000fea0003800000 */
.L_x_5544:
[----:B------:R0:W-:Y:S01]  /*7f60*/  STG.E.U8 desc[UR36][R8.64], R4 ;  /* 0x0000000408007986 */ /* 0x0001e2000c101124 */
[----:B------:R-:W-:Y:S05]  /*7f70*/  BRA `(.L_x_5519) ;  /* 0x0000000400147947 */ /* 0x000fea0003800000 */
.L_x_5542:
        /* <DEDUP_REMOVED lines=17> */
.L_x_5549:
[----:B------:R-:W-:-:S04]  /*8090*/  LOP3.LUT R3, R3, 0x80000000, RZ, 0xc0, !PT ;  /* 0x8000000003037812 */ /* 0x000fc800078ec0ff */
[----:B------:R-:W-:-:S04]  /*80a0*/  SHF.R.U32.HI R3, RZ, 0x18, R3 ;  /* 0x00000018ff037819 */ /* 0x000fc80000011603 */
[----:B------:R-:W-:-:S04]  /*80b0*/  LOP3.LUT R0, R0, R3, RZ, 0xfc, !PT ;  /* 0x0000000300007212 */ /* 0x000fc800078efcff */
[----:B------:R-:W-:-:S07]  /*80c0*/  PRMT R4, R0, 0x7610, R4 ;  /* 0x0000761000047816 */ /* 0x000fce0000000004 */
.L_x_5548:
[----:B------:R-:W-:Y:S05]  /*80d0*/  BSYNC B0 ;  /* 0x0000000000007941 */ /* 0x000fea0003800000 */
.L_x_5547:
[----:B------:R0:W-:Y:S01]  /*80e0*/  STG.E.U8 desc[UR36][R8.64], R4 ;  /* 0x0000000408007986 */ /* 0x0001e2000c101124 */
[----:B------:R-:W-:Y:S05]  /*80f0*/  BRA `(.L_x_5519) ;  /* 0x0000000000b47947 */ /* 0x000fea0003800000 */
.L_x_5541:
        /* <DEDUP_REMOVED lines=23> */
.L_x_5524:
        /* <DEDUP_REMOVED lines=16> */
.L_x_5552:
[----:B------:R-:W-:Y:S05]  /*8370*/  BRA `(.L_x_5519) ;  /* 0x0000000000147947 */ /* 0x000fea0003800000 */
.L_x_5551:
[----:B------:R-:W-:Y:S02]  /*8380*/  IMAD.MOV.U32 R4, RZ, RZ, R3 ;  /* 0x000000ffff047224 */ /* 0x000fe400078e0003 */
[----:B------:R-:W-:-:S05]  /*8390*/  IMAD.MOV.U32 R5, RZ, RZ, RZ ;  /* 0x000000ffff057224 */ /* 0x000fca00078e00ff */
[----:B------:R0:W-:Y:S01]  /*83a0*/  STG.E.64 desc[UR36][R8.64], R4 ;  /* 0x0000000408007986 */ /* 0x0001e2000c101b24 */
[----:B------:R-:W-:Y:S05]  /*83b0*/  BRA `(.L_x_5519) ;  /* 0x0000000000047947 */ /* 0x000fea0003800000 */
.L_x_5550:
[----:B------:R0:W-:Y:S02]  /*83c0*/  STG.E desc[UR36][R8.64], R3 ;  /* 0x0000000308007986 */ /* 0x0001e4000c101924 */
.L_x_5519:
[----:B------:R-:W-:Y:S05]  /*83d0*/  BSYNC B6 ;  /* 0x0000000000067941 */ /* 0x000fea0003800000 */
.L_x_5518:
        /* <DEDUP_REMOVED lines=23> */
.L_x_5558:
[----:B------:R0:W-:Y:S01]  /*8550*/  STG.E.U8 desc[UR36][R8.64], R24 ;  /* 0x0000001808007986 */ /* 0x0001e2000c101124 */
[----:B------:R-:W-:Y:S05]  /*8560*/  BRA `(.L_x_5560) ;  /* 0x0000000c00487947 */ /* 0x000fea0003800000 */
.L_x_5557:
        /* <DEDUP_REMOVED lines=9> */
.L_x_5562:
[----:B------:R0:W-:Y:S01]  /*8600*/  STG.E desc[UR36][R8.64], R24 ;  /* 0x0000001808007986 */ /* 0x0001e2000c101924 */
[----:B------:R-:W-:Y:S05]  /*8610*/  BRA `(.L_x_5560) ;  /* 0x0000000c001c7947 */ /* 0x000fea0003800000 */
.L_x_5561:
[----:B------:R0:W-:Y:S01]  /*8620*/  STG.E.U16 desc[UR36][R8.64], R24 ;  /* 0x0000001808007986 */ /* 0x0001e2000c101524 */
[----:B------:R-:W-:Y:S05]  /*8630*/  BRA `(.L_x_5560) ;  /* 0x0000000c00147947 */ /* 0x000fea0003800000 */
.L_x_5556:
        /* <DEDUP_REMOVED lines=9> */
.L_x_5564:
[----:B------:R-:W0:Y:S02]  /*86d0*/  I2F.S16 R0, R24 ;  /* 0x0000001800007306 */ /* 0x000e240000101400 */
[----:B0-----:R-:W-:-:S05]  /*86e0*/  F2FP.F16.F32.PACK_AB R0, RZ, R0 ;  /* 0x00000000ff00723e */ /* 0x001fca00000000ff */
[----:B------:R4:W-:Y:S01]  /*86f0*/  STG.E.U16 desc[UR36][R8.64], R0 ;  /* 0x0000000008007986 */ /* 0x0009e2000c101524 */
[----:B------:R-:W-:Y:S05]  /*8700*/  BRA `(.L_x_5560) ;  /* 0x0000000800e07947 */ /* 0x000fea0003800000 */
.L_x_5563:
        /* <DEDUP_REMOVED lines=10> */
.L_x_5566:
[----:B------:R-:W0:Y:S02]  /*87b0*/  I2F.S16 R24, R24 ;  /* 0x0000001800187306 */ /* 0x000e240000101400 */
[----:B0-----:R-:W-:-:S04]  /*87c0*/  F2FP.F16.F32.PACK_AB R3, RZ, R24 ;  /* 0x00000018ff03723e */ /* 0x001fc800000000ff */
[----:B------:R-:W-:-:S05]  /*87d0*/  PRMT R3, R3, 0x5410, RZ ;  /* 0x0000541003037816 */ /* 0x000fca00000000ff */
[----:B------:R2:W-:Y:S01]  /*87e0*/  STG.E desc[UR36][R8.64], R3 ;  /* 0x0000000308007986 */ /* 0x0005e2000c101924 */
[----:B------:R-:W-:Y:S05]  /*87f0*/  BRA `(.L_x_5560) ;  /* 0x0000000800a47947 */ /* 0x000fea0003800000 */
.L_x_5565:
[----:B------:R-:W0:Y:S02]  /*8800*/  I2F.F64.S16 R24, R24 ;  /* 0x0000001800187312 */ /* 0x000e240000101c00 */
[----:B0-----:R0:W-:Y:S01]  /*8810*/  STG.E.64 desc[UR36][R8.64], R24 ;  /* 0x0000001808007986 */ /* 0x0011e2000c101b24 */
[----:B------:R-:W-:Y:S05]  /*8820*/  BRA `(.L_x_5560) ;  /* 0x0000000800987947 */ /* 0x000fea0003800000 */
.L_x_5555:
        /* <DEDUP_REMOVED lines=10> */
.L_x_5569:
[----:B------:R-:W0:Y:S01]  /*88d0*/  I2F.F64.S16 R4, R24 ;  /* 0x0000001800047312 */ /* 0x000e220000101c00 */
[----:B------:R-:W-:-:S05]  /*88e0*/  CS2R R6, SRZ ;  /* 0x0000000000067805 */ /* 0x000fca000001ff00 */
[----:B0-----:R0:W-:Y:S01]  /*88f0*/  STG.E.128 desc[UR36][R8.64], R4 ;  /* 0x0000000408007986 */ /* 0x0011e2000c101d24 */
[----:B------:R-:W-:Y:S05]  /*8900*/  BRA `(.L_x_5560) ;  /* 0x0000000800607947 */ /* 0x000fea0003800000 */
.L_x_5568:
        /* <DEDUP_REMOVED lines=21> */
.L_x_5573:
[----:B------:R-:W-:Y:S05]  /*8a60*/  BSYNC B0 ;  /* 0x0000000000007941 */ /* 0x000fea0003800000 */
.L_x_5572:
[----:B------:R-:W-:-:S05]  /*8a70*/  LOP3.LUT R5, R0, R5, RZ, 0xfc, !PT ;  /* 0x0000000500057212 */ /* 0x000fca00078efcff */
[----:B------:R0:W-:Y:S01]  /*8a80*/  STG.E.U8 desc[UR36][R8.64], R5 ;  /* 0x0000000508007986 */ /* 0x0001e2000c101124 */
[----:B------:R-:W-:Y:S05]  /*8a90*/  BRA `(.L_x_5560) ;  /* 0x0000000400fc7947 */ /* 0x000fea0003800000 */
.L_x_5571:
        /* <DEDUP_REMOVED lines=13> */
.L_x_5575:
[----:B------:R-:W-:Y:S01]  /*8b70*/  IMAD.MOV.U32 R0, RZ, RZ, 0x7f ;  /* 0x0000007fff007424 */ /* 0x000fe200078e00ff */
[----:B------:R-:W-:-:S04]  /*8b80*/  ISETP.GT.U32.AND P0, PT, R3, 0x7f800000, PT ;  /* 0x7f8000000300780c */ /* 0x000fc80003f04070 */
[----:B------:R-:W-:-:S09]  /*8b90*/  SEL R0, R0, 0x7c, P0 ;  /* 0x0000007c00007807 */ /* 0x000fd20000000000 */
.L_x_5576:
[----:B------:R-:W-:Y:S05]  /*8ba0*/  BSYNC B0 ;  /* 0x0000000000007941 */ /* 0x000fea0003800000 */
.L_x_5574:
[----:B------:R-:W-:-:S04]  /*8bb0*/  LOP3.LUT R3, R5, 0x80000000, RZ, 0xc0, !PT ;  /* 0x8000000005037812 */ /* 0x000fc800078ec0ff */
[----:B------:R-:W-:-:S04]  /*8bc0*/  SHF.R.U32.HI R3, RZ, 0x18, R3 ;  /* 0x00000018ff037819 */ /* 0x000fc80000011603 */
[----:B------:R-:W-:-:S05]  /*8bd0*/  LOP3.LUT R3, R0, R3, RZ, 0xfc, !PT ;  /* 0x0000000300037212 */ /* 0x000fca00078efcff */
[----:B------:R0:W-:Y:S01]  /*8be0*/  STG.E.U8 desc[UR36][R8.64], R3 ;  /* 0x0000000308007986 */ /* 0x0001e2000c101124 */
[----:B------:R-:W-:Y:S05]  /*8bf0*/  BRA `(.L_x_5560) ;  /* 0x0000000400a47947 */ /* 0x000fea0003800000 */
.L_x_5570:
[----:B------:R-:W0:Y:S02]  /*8c00*/  I2F.S16 R0, R24 ;  /* 0x0000001800007306 */ /* 0x000e240000101400 */
[----:B0-----:R-:W-:-:S05]  /*8c10*/  F2FP.BF16.F32.PACK_AB R0, RZ, R0 ;  /* 0x00000000ff00723e */ /* 0x001fca00000010ff */
[----:B------:R0:W-:Y:S01]  /*8c20*/  STG.E.U16 desc[UR36][R8.64], R0 ;  /* 0x0000000008007986 */ /* 0x0001e2000c101524 */
[----:B------:R-:W-:Y:S05]  /*8c30*/  BRA `(.L_x_5560) ;  /* 0x0000000400947947 */ /* 0x000fea0003800000 */
.L_x_5567:
        /* <DEDUP_REMOVED lines=10> */
.L_x_5579:
        /* <DEDUP_REMOVED lines=17> */
.L_x_5582:
[----:B------:R-:W-:-:S04]  /*8df0*/  LOP3.LUT R3, R5, 0x80000000, RZ, 0xc0, !PT ;  /* 0x8000000005037812 */ /* 0x000fc800078ec0ff */
[----:B------:R-:W-:-:S04]  /*8e00*/  SHF.R.U32.HI R3, RZ, 0x18, R3 ;  /* 0x00000018ff037819 */ /* 0x000fc80000011603 */
[----:B------:R-:W-:-:S04]  /*8e10*/  LOP3.LUT R0, R0, R3, RZ, 0xfc, !PT ;  /* 0x0000000300007212 */ /* 0x000fc800078efcff */
[----:B------:R-:W-:-:S07]  /*8e20*/  PRMT R4, R0, 0x7610, R4 ;  /* 0x0000761000047816 */ /* 0x000fce0000000004 */
.L_x_5581:
[----:B------:R-:W-:Y:S05]  /*8e30*/  BSYNC B0 ;  /* 0x0000000000007941 */ /* 0x000fea0003800000 */
.L_x_5580:
[----:B------:R0:W-:Y:S01]  /*8e40*/  STG.E.U8 desc[UR36][R8.64], R4 ;  /* 0x0000000408007986 */ /* 0x0001e2000c101124 */
[----:B------:R-:W-:Y:S05]  /*8e50*/  BRA `(.L_x_5560) ;  /* 0x00000004000c7947 */ /* 0x000fea0003800000 */
.L_x_5578:
        /* <DEDUP_REMOVED lines=17> */
.L_x_5585:
[----:B------:R-:W-:-:S04]  /*8f70*/  LOP3.LUT R3, R5, 0x80000000, RZ, 0xc0, !PT ;  /* 0x8000000005037812 */ /* 0x000fc800078ec0ff */
[----:B------:R-:W-:-:S04]  /*8f80*/  SHF.R.U32.HI R3, RZ, 0x18, R3 ;  /* 0x00000018ff037819 */ /* 0x000fc80000011603 */
[----:B------:R-:W-:-:S04]  /*8f90*/  LOP3.LUT R0, R0, R3, RZ, 0xfc, !PT ;  /* 0x0000000300007212 */ /* 0x000fc800078efcff */
[----:B------:R-:W-:-:S07]  /*8fa0*/  PRMT R4, R0, 0x7610, R4 ;  /* 0x0000761000047816 */ /* 0x000fce0000000004 */
.L_x_5584:
[----:B------:R-:W-:Y:S05]  /*8fb0*/  BSYNC B0 ;  /* 0x0000000000007941 */ /* 0x000fea0003800000 */
.L_x_5583:
[----:B------:R0:W-:Y:S01]  /*8fc0*/  STG.E.U8 desc[UR36][R8.64], R4 ;  /* 0x0000000408007986 */ /* 0x0001e2000c101124 */
[----:B------:R-:W-:Y:S05]  /*8fd0*/  BRA `(.L_x_5560) ;  /* 0x0000000000ac7947 */ /* 0x000fea0003800000 */
.L_x_5577:
        /* <DEDUP_REMOVED lines=22> */
.L_x_5559:
        /* <DEDUP_REMOVED lines=16> */
.L_x_5588:
[----:B------:R-:W-:Y:S05]  /*9240*/  BRA `(.L_x_5560) ;  /* 0x0000000000107947 */ /* 0x000fea0003800000 */
.L_x_5587:
[----:B------:R-:W-:-:S05]  /*9250*/  IMAD.MOV.U32 R25, RZ, RZ, RZ ;  /* 0x000000ffff197224 */ /* 0x000fca00078e00ff */
[----:B------:R0:W-:Y:S01]  /*9260*/  STG.E.64 desc[UR36][R8.64], R24 ;  /* 0x0000001808007986 */ /* 0x0001e2000c101b24 */
[----:B------:R-:W-:Y:S05]  /*9270*/  BRA `(.L_x_5560) ;  /* 0x0000000000047947 */ /* 0x000fea0003800000 */
.L_x_5586:
[----:B------:R0:W-:Y:S02]  /*9280*/  STG.E desc[UR36][R8.64], R24 ;  /* 0x0000001808007986 */ /* 0x0001e4000c101924 */
.L_x_5560:
        /* <DEDUP_REMOVED lines=23> */
.L_x_5592:
[----:B------:R0:W-:Y:S01]  /*9400*/  STG.E.U8 desc[UR36][R8.64], R22 ;  /* 0x0000001608007986 */ /* 0x0001e2000c101124 */
[----:B------:R-:W-:Y:S05]  /*9410*/  BRA `(.L_x_5594) ;  /* 0x0000000c00487947 */ /* 0x000fea0003800000 */
.L_x_5591:
        /* <DEDUP_REMOVED lines=9> */
.L_x_5596:
[----:B------:R0:W-:Y:S01]  /*94b0*/  STG.E desc[UR36][R8.64], R22 ;  /* 0x0000001608007986 */ /* 0x0001e2000c101924 */
[----:B------:R-:W-:Y:S05]  /*94c0*/  BRA `(.L_x_5594) ;  /* 0x0000000c001c7947 */ /* 0x000fea0003800000 */
.L_x_5595:
[----:B------:R0:W-:Y:S01]  /*94d0*/  STG.E.U16 desc[UR36][R8.64], R22 ;  /* 0x0000001608007986 */ /* 0x0001e2000c101524 */
[----:B------:R-:W-:Y:S05]  /*94e0*/  BRA `(.L_x_5594) ;  /* 0x0000000c00147947 */ /* 0x000fea0003800000 */
.L_x_5590:
        /* <DEDUP_REMOVED lines=9> */
.L_x_5598:
[----:B------:R-:W0:Y:S02]  /*9580*/  I2F.S16 R0, R22 ;  /* 0x0000001600007306 */ /* 0x000e240000101400 */
[----:B0-----:R-:W-:-:S05]  /*9590*/  F2FP.F16.F32.PACK_AB R0, RZ, R0 ;  /* 0x00000000ff00723e */ /* 0x001fca00000000ff */
[----:B------:R0:W-:Y:S01]  /*95a0*/  STG.E.U16 desc[UR36][R8.64], R0 ;  /* 0x0000000008007986 */ /* 0x0001e2000c101524 */
[----:B------:R-:W-:Y:S05]  /*95b0*/  BRA `(.L_x_5594) ;  /* 0x0000000800e07947 */ /* 0x000fea0003800000 */
.L_x_5597:
        /* <DEDUP_REMOVED lines=10> */
.L_x_5600:
[----:B------:R-:W0:Y:S02]  /*9660*/  I2F.S16 R22, R22 ;  /* 0x0000001600167306 */ /* 0x000e240000101400 */
[----:B0-----:R-:W-:-:S04]  /*9670*/  F2FP.F16.F32.PACK_AB R3, RZ, R22 ;  /* 0x00000016ff03723e */ /* 0x001fc800000000ff */
[----:B------:R-:W-:-:S05]  /*9680*/  PRMT R3, R3, 0x5410, RZ ;  /* 0x0000541003037816 */ /* 0x000fca00000000ff */
[----:B------:R0:W-:Y:S01]  /*9690*/  STG.E desc[UR36][R8.64], R3 ;  /* 0x0000000308007986 */ /* 0x0001e2000c101924 */
[----:B------:R-:W-:Y:S05]  /*96a0*/  BRA `(.L_x_5594) ;  /* 0x0000000800a47947 */ /* 0x000fea0003800000 */
.L_x_5599:
[----:B------:R-:W0:Y:S02]  /*96b0*/  I2F.F64.S16 R22, R22 ;  /* 0x0000001600167312 */ /* 0x000e240000101c00 */
[----:B0-----:R0:W-:Y:S01]  /*96c0*/  STG.E.64 desc[UR36][R8.64], R22 ;  /* 0x0000001608007986 */ /* 0x0011e2000c101b24 */
[----:B------:R-:W-:Y:S05]  /*96d0*/  BRA `(.L_x_5594) ;  /* 0x0000000800987947 */ /* 0x000fea0003800000 */
.L_x_5589:
        /* <DEDUP_REMOVED lines=10> */
.L_x_5603:
[----:B------:R-:W0:Y:S01]  /*9780*/  I2F.F64.S16 R4, R22 ;  /* 0x0000001600047312 */ /* 0x000e220000101c00 */
[----:B------:R-:W-:-:S05]  /*9790*/  CS2R R6, SRZ ;  /* 0x0000000000067805 */ /* 0x000fca000001ff00 */
[----:B0-----:R0:W-:Y:S01]  /*97a0*/  STG.E.128 desc[UR36][R8.64], R4 ;  /* 0x0000000408007986 */ /* 0x0011e2000c101d24 */
[----:B------:R-:W-:Y:S05]  /*97b0*/  BRA `(.L_x_5594) ;  /* 0x0000000800607947 */ /* 0x000fea0003800000 */
.L_x_5602:
        /* <DEDUP_REMOVED lines=21> */
.L_x_5607:
[----:B------:R-:W-:Y:S05]  /*9910*/  BSYNC B0 ;  /* 0x0000000000007941 */ /* 0x000fea0003800000 */
.L_x_5606:
[----:B------:R-:W-:-:S05]  /*9920*/  LOP3.LUT R5, R0, R5, RZ, 0xfc, !PT ;  /* 0x0000000500057212 */ /* 0x000fca00078efcff */
[----:B------:R0:W-:Y:S01]  /*9930*/  STG.E.U8 desc[UR36][R8.64], R5 ;  /* 0x0000000508007986 */ /* 0x0001e2000c101124 */
[----:B------:R-:W-:Y:S05]  /*9940*/  BRA `(.L_x_5594) ;  /* 0x0000000400fc7947 */ /* 0x000fea0003800000 */
.L_x_5605:
        /* <DEDUP_REMOVED lines=13> */
.L_x_5609:
[----:B------:R-:W-:Y:S01]  /*9a20*/  IMAD.MOV.U32 R0, RZ, RZ, 0x7f ;  /* 0x0000007fff007424 */ /* 0x000fe200078e00ff */
[----:B------:R-:W-:-:S04]  /*9a30*/  ISETP.GT.U32.AND P0, PT, R3, 0x7f800000, PT ;  /* 0x7f8000000300780c */ /* 0x000fc80003f04070 */
[----:B------:R-:W-:-:S09]  /*9a40*/  SEL R0, R0, 0x7c, P0 ;  /* 0x0000007c00007807 */ /* 0x000fd20000000000 */
.L_x_5610:
[----:B------:R-:W-:Y:S05]  /*9a50*/  BSYNC B0 ;  /* 0x0000000000007941 */ /* 0x000fea0003800000 */
.L_x_5608:
[----:B------:R-:W-:-:S04]  /*9a60*/  LOP3.LUT R3, R5, 0x80000000, RZ, 0xc0, !PT ;  /* 0x8000000005037812 */ /* 0x000fc800078ec0ff */
[----:B------:R-:W-:-:S04]  /*9a70*/  SHF.R.U32.HI R3, RZ, 0x18, R3 ;  /* 0x00000018ff037819 */ /* 0x000fc80000011603 */
[----:B------:R-:W-:-:S05]  /*9a80*/  LOP3.LUT R3, R0, R3, RZ, 0xfc, !PT ;  /* 0x0000000300037212 */ /* 0x000fca00078efcff */
[----:B------:R0:W-:Y:S01]  /*9a90*/  STG.E.U8 desc[UR36][R8.64], R3 ;  /* 0x0000000308007986 */ /* 0x0001e2000c101124 */
[----:B------:R-:W-:Y:S05]  /*9aa0*/  BRA `(.L_x_5594) ;  /* 0x0000000400a47947 */ /* 0x000fea0003800000 */
.L_x_5604:
[----:B------:R-:W0:Y:S02]  /*9ab0*/  I2F.S16 R0, R22 ;  /* 0x0000001600007306 */ /* 0x000e240000101400 */
[----:B0-----:R-:W-:-:S05]  /*9ac0*/  F2FP.BF16.F32.PACK_AB R0, RZ, R0 ;  /* 0x00000000ff00723e */ /* 0x001fca00000010ff */
[----:B------:R0:W-:Y:S01]  /*9ad0*/  STG.E.U16 desc[UR36][R8.64], R0 ;  /* 0x0000000008007986 */ /* 0x0001e2000c101524 */
[----:B------:R-:W-:Y:S05]  /*9ae0*/  BRA `(.L_x_5594) ;  /* 0x0000000400947947 */ /* 0x000fea0003800000 */
.L_x_5601:
        /* <DEDUP_REMOVED lines=10> */
.L_x_5613:
        /* <DEDUP_REMOVED lines=17> */
.L_x_5616:
[----:B------:R-:W-:-:S04]  /*9ca0*/  LOP3.LUT R3, R5, 0x80000000, RZ, 0xc0, !PT ;  /* 0x8000000005037812 */ /* 0x000fc800078ec0ff */
[----:B------:R-:W-:-:S04]  /*9cb0*/  SHF.R.U32.HI R3, RZ, 0x18, R3 ;  /* 0x00000018ff037819 */ /* 0x000fc80000011603 */
[----:B------:R-:W-:-:S04]  /*9cc0*/  LOP3.LUT R0, R0, R3, RZ, 0xfc, !PT ;  /* 0x0000000300007212 */ /* 0x000fc800078efcff */
[----:B------:R-:W-:-:S07]  /*9cd0*/  PRMT R4, R0, 0x7610, R4 ;  /* 0x0000761000047816 */ /* 0x000fce0000000004 */
.L_x_5615:
[----:B------:R-:W-:Y:S05]  /*9ce0*/  BSYNC B0 ;  /* 0x0000000000007941 */ /* 0x000fea0003800000 */
.L_x_5614:
[----:B------:R0:W-:Y:S01]  /*9cf0*/  STG.E.U8 desc[UR36][R8.64], R4 ;  /* 0x0000000408007986 */ /* 0x0001e2000c101124 */
[----:B------:R-:W-:Y:S05]  /*9d00*/  BRA `(.L_x_5594) ;  /* 0x00000004000c7947 */ /* 0x000fea0003800000 */
.L_x_5612:
        /* <DEDUP_REMOVED lines=17> */
.L_x_5619:
[----:B------:R-:W-:-:S04]  /*9e20*/  LOP3.LUT R3, R5, 0x80000000, RZ, 0xc0, !PT ;  /* 0x8000000005037812 */ /* 0x000fc800078ec0ff */
[----:B------:R-:W-:-:S04]  /*9e30*/  SHF.R.U32.HI R3, RZ, 0x18, R3 ;  /* 0x00000018ff037819 */ /* 0x000fc80000011603 */
[----:B------:R-:W-:-:S04]  /*9e40*/  LOP3.LUT R0, R0, R3, RZ, 0xfc, !PT ;  /* 0x0000000300007212 */ /* 0x000fc800078efcff */
[----:B------:R-:W-:-:S07]  /*9e50*/  PRMT R4, R0, 0x7610, R4 ;  /* 0x0000761000047816 */ /* 0x000fce0000000004 */
.L_x_5618:
[----:B------:R-:W-:Y:S05]  /*9e60*/  BSYNC B0 ;  /* 0x0000000000007941 */ /* 0x000fea0003800000 */
.L_x_5617:
[----:B------:R3:W-:Y:S01]  /*9e70*/  STG.E.U8 desc[UR36][R8.64], R4 ;  /* 0x0000000408007986 */ /* 0x0007e2000c101124 */
[----:B------:R-:W-:Y:S05]  /*9e80*/  BRA `(.L_x_5594) ;  /* 0x0000000000ac7947 */ /* 0x000fea0003800000 */
.L_x_5611:
        /* <DEDUP_REMOVED lines=22> */
.L_x_5593:
        /* <DEDUP_REMOVED lines=16> */
.L_x_5622:
[----:B------:R-:W-:Y:S05]  /*a0f0*/  BRA `(.L_x_5594) ;  /* 0x0000000000107947 */ /* 0x000fea0003800000 */
.L_x_5621:
[----:B------:R-:W-:-:S05]  /*a100*/  IMAD.MOV.U32 R23, RZ, RZ, RZ ;  /* 0x000000ffff177224 */ /* 0x000fca00078e00ff */
[----:B------:R2:W-:Y:S01]  /*a110*/  STG.E.64 desc[UR36][R8.64], R22 ;  /* 0x0000001608007986 */ /* 0x0005e2000c101b24 */
[----:B------:R-:W-:Y:S05]  /*a120*/  BRA `(.L_x_5594) ;  /* 0x0000000000047947 */ /* 0x000fea0003800000 */
.L_x_5620:
[----:B------:R0:W-:Y:S02]  /*a130*/  STG.E desc[UR36][R8.64], R22 ;  /* 0x0000001608007986 */ /* 0x0001e4000c101924 */
.L_x_5594:
[----:B------:R-:W-:-:S07]  /*a140*/  VIADD R27, R27, 0x80 ;  /* 0x000000801b1b7836 */ /* 0x000fce0000000000 */
.L_x_5554:
[----:B------:R-:W-:Y:S05]  /*a150*/  BSYNC B6 ;  /* 0x0000000000067941 */ /* 0x000fea0003800000 */
.L_x_5553:
[----:B------:R-:W-:-:S13]  /*a160*/  ISETP.GE.AND P0, PT, R27, R28, PT ;  /* 0x0000001c1b00720c */ /* 0x000fda0003f06270 */
[----:B------:R-:W-:Y:S05]  /*a170*/  @P0 EXIT ;  /* 0x000000000000094d */ /* 0x000fea0003800000 */
[----:B0123--:R-:W0:Y:S01]  /*a180*/  LDC.64 R4, c[0x0][0x218] ;  /* 0x00008600ff047b82 */ /* 0x00fe220000000a00 */
[----:B----4-:R-:W-:Y:S01]  /*a190*/  PRMT R0, R2, 0x9910, RZ ;  /* 0x0000991002007816 */ /* 0x010fe200000000ff */
        /* <DEDUP_REMOVED lines=17> */
.L_x_5626:
[----:B------:R-:W-:Y:S01]  /*a2b0*/  STG.E.U8 desc[UR36][R4.64], R18 ;  /* 0x0000001204007986 */ /* 0x000fe2000c101124 */
[----:B------:R-:W-:Y:S05]  /*a2c0*/  EXIT ;  /* 0x000000000000794d */ /* 0x000fea0003800000 */
.L_x_5625:
        /* <DEDUP_REMOVED lines=9> */
.L_x_5629:
[----:B------:R-:W-:Y:S01]  /*a360*/  STG.E desc[UR36][R4.64], R18 ;  /* 0x0000001204007986 */ /* 0x000fe2000c101924 */
[----:B------:R-:W-:Y:S05]  /*a370*/  EXIT ;  /* 0x000000000000794d */ /* 0x000fea0003800000 */
.L_x_5628:
[----:B------:R-:W-:Y:S01]  /*a380*/  STG.E.U16 desc[UR36][R4.64], R18 ;  /* 0x0000001204007986 */ /* 0x000fe2000c101524 */
[----:B------:R-:W-:Y:S05]  /*a390*/  EXIT ;  /* 0x000000000000794d */ /* 0x000fea0003800000 */
.L_x_5624:
        /* <DEDUP_REMOVED lines=9> */
.L_x_5631:
[----:B------:R-:W0:Y:S02]  /*a430*/  I2F.S16 R0, R18 ;  /* 0x0000001200007306 */ /* 0x000e240000101400 */
[----:B0-----:R-:W-:-:S05]  /*a440*/  F2FP.F16.F32.PACK_AB R0, RZ, R0 ;  /* 0x00000000ff00723e */ /* 0x001fca00000000ff */
[----:B------:R-:W-:Y:S01]  /*a450*/  STG.E.U16 desc[UR36][R4.64], R0 ;  /* 0x0000000004007986 */ /* 0x000fe2000c101524 */
[----:B------:R-:W-:Y:S05]  /*a460*/  EXIT ;  /* 0x000000000000794d */ /* 0x000fea0003800000 */
.L_x_5630:
        /* <DEDUP_REMOVED lines=10> */
.L_x_5633:
[----:B------:R-:W0:Y:S02]  /*a510*/  I2F.S16 R18, R18 ;  /* 0x0000001200127306 */ /* 0x000e240000101400 */
[----:B0-----:R-:W-:-:S04]  /*a520*/  F2FP.F16.F32.PACK_AB R3, RZ, R18 ;  /* 0x00000012ff03723e */ /* 0x001fc800000000ff */
[----:B------:R-:W-:-:S05]  /*a530*/  PRMT R3, R3, 0x5410, RZ ;  /* 0x0000541003037816 */ /* 0x000fca00000000ff */
[----:B------:R-:W-:Y:S01]  /*a540*/  STG.E desc[UR36][R4.64], R3 ;  /* 0x0000000304007986 */ /* 0x000fe2000c101924 */
[----:B------:R-:W-:Y:S05]  /*a550*/  EXIT ;  /* 0x000000000000794d */ /* 0x000fea0003800000 */
.L_x_5632:
[----:B------:R-:W0:Y:S02]  /*a560*/  I2F.F64.S16 R18, R18 ;  /* 0x0000001200127312 */ /* 0x000e240000101c00 */
[----:B0-----:R-:W-:Y:S01]  /*a570*/  STG.E.64 desc[UR36][R4.64], R18 ;  /* 0x0000001204007986 */ /* 0x001fe2000c101b24 */
[----:B------:R-:W-:Y:S05]  /*a580*/  EXIT ;  /* 0x000000000000794d */ /* 0x000fea0003800000 */
.L_x_5623:
        /* <DEDUP_REMOVED lines=10> */
.L_x_5636:
[----:B------:R-:W0:Y:S01]  /*a630*/  I2F.F64.S16 R8, R18 ;  /* 0x0000001200087312 */ /* 0x000e220000101c00 */
[----:B------:R-:W-:-:S05]  /*a640*/  CS2R R10, SRZ ;  /* 0x00000000000a7805 */ /* 0x000fca000001ff00 */
[----:B0-----:R-:W-:Y:S01]  /*a650*/  STG.E.128 desc[UR36][R4.64], R8 ;  /* 0x0000000804007986 */ /* 0x001fe2000c101d24 */
[----:B------:R-:W-:Y:S05]  /*a660*/  EXIT ;  /* 0x000000000000794d */ /* 0x000fea0003800000 */
.L_x_5635:
        /* <DEDUP_REMOVED lines=21> */
.L_x_5640:
[----:B------:R-:W-:Y:S05]  /*a7c0*/  BSYNC B0 ;  /* 0x0000000000007941 */ /* 0x000fea0003800000 */
.L_x_5639:
[----:B------:R-:W-:-:S05]  /*a7d0*/  LOP3.LUT R3, R0, R3, RZ, 0xfc, !PT ;  /* 0x0000000300037212 */ /* 0x000fca00078efcff */
[----:B------:R-:W-:Y:S01]  /*a7e0*/  STG.E.U8 desc[UR36][R4.64], R3 ;  /* 0x0000000304007986 */ /* 0x000fe2000c101124 */
[----:B------:R-:W-:Y:S05]  /*a7f0*/  EXIT ;  /* 0x000000000000794d */ /* 0x000fea0003800000 */
.L_x_5638:
        /* <DEDUP_REMOVED lines=13> */
.L_x_5642:
[----:B------:R-:W-:Y:S01]  /*a8d0*/  IMAD.MOV.U32 R0, RZ, RZ, 0x7f ;  /* 0x0000007fff007424 */ /* 0x000fe200078e00ff */
[----:B------:R-:W-:-:S04]  /*a8e0*/  ISETP.GT.U32.AND P0, PT, R2, 0x7f800000, PT ;  /* 0x7f8000000200780c */ /* 0x000fc80003f04070 */
[----:B------:R-:W-:-:S09]  /*a8f0*/  SEL R0, R0, 0x7c, P0 ;  /* 0x0000007c00007807 */ /* 0x000fd20000000000 */
.L_x_5643:
[----:B------:R-:W-:Y:S05]  /*a900*/  BSYNC B0 ;  /* 0x0000000000007941 */ /* 0x000fea0003800000 */
.L_x_5641:
[----:B------:R-:W-:-:S04]  /*a910*/  LOP3.LUT R2, R3, 0x80000000, RZ, 0xc0, !PT ;  /* 0x8000000003027812 */ /* 0x000fc800078ec0ff */
[----:B------:R-:W-:-:S04]  /*a920*/  SHF.R.U32.HI R3, RZ, 0x18, R2 ;  /* 0x00000018ff037819 */ /* 0x000fc80000011602 */
[----:B------:R-:W-:-:S05]  /*a930*/  LOP3.LUT R3, R0, R3, RZ, 0xfc, !PT ;  /* 0x0000000300037212 */ /* 0x000fca00078efcff */
[----:B------:R-:W-:Y:S01]  /*a940*/  STG.E.U8 desc[UR36][R4.64], R3 ;  /* 0x0000000304007986 */ /* 0x000fe2000c101124 */
[----:B------:R-:W-:Y:S05]  /*a950*/  EXIT ;  /* 0x000000000000794d */ /* 0x000fea0003800000 */
.L_x_5637:
[----:B------:R-:W0:Y:S02]  /*a960*/  I2F.S16 R0, R18 ;  /* 0x0000001200007306 */ /* 0x000e240000101400 */
[----:B0-----:R-:W-:-:S05]  /*a970*/  F2FP.BF16.F32.PACK_AB R0, RZ, R0 ;  /* 0x00000000ff00723e */ /* 0x001fca00000010ff */
[----:B------:R-:W-:Y:S01]  /*a980*/  STG.E.U16 desc[UR36][R4.64], R0 ;  /* 0x0000000004007986 */ /* 0x000fe2000c101524 */
[----:B------:R-:W-:Y:S05]  /*a990*/  EXIT ;  /* 0x000000000000794d */ /* 0x000fea0003800000 */
.L_x_5634:
        /* <DEDUP_REMOVED lines=10> */
.L_x_5646:
        /* <DEDUP_REMOVED lines=17> */
.L_x_5649:
[----:B------:R-:W-:-:S04]  /*ab50*/  LOP3.LUT R2, R7, 0x80000000, RZ, 0xc0, !PT ;  /* 0x8000000007027812 */ /* 0x000fc800078ec0ff */
[----:B------:R-:W-:-:S04]  /*ab60*/  SHF.R.U32.HI R3, RZ, 0x18, R2 ;  /* 0x00000018ff037819 */ /* 0x000fc80000011602 */
[----:B------:R-:W-:-:S04]  /*ab70*/  LOP3.LUT R0, R0, R3, RZ, 0xfc, !PT ;  /* 0x0000000300007212 */ /* 0x000fc800078efcff */
[----:B------:R-:W-:-:S07]  /*ab80*/  PRMT R2, R0, 0x7610, R2 ;  /* 0x0000761000027816 */ /* 0x000fce0000000002 */
.L_x_5648:
[----:B------:R-:W-:Y:S05]  /*ab90*/  BSYNC B0 ;  /* 0x0000000000007941 */ /* 0x000fea0003800000 */
.L_x_5647:
[----:B------:R-:W-:Y:S01]  /*aba0*/  STG.E.U8 desc[UR36][R4.64], R2 ;  /* 0x0000000204007986 */ /* 0x000fe2000c101124 */
[----:B------:R-:W-:Y:S05]  /*abb0*/  EXIT ;  /* 0x000000000000794d */ /* 0x000fea0003800000 */
.L_x_5645:
        /* <DEDUP_REMOVED lines=17> */
.L_x_5652:
[----:B------:R-:W-:-:S04]  /*acd0*/  LOP3.LUT R2, R7, 0x80000000, RZ, 0xc0, !PT ;  /* 0x8000000007027812 */ /* 0x000fc800078ec0ff */
[----:B------:R-:W-:-:S04]  /*ace0*/  SHF.R.U32.HI R3, RZ, 0x18, R2 ;  /* 0x00000018ff037819 */ /* 0x000fc80000011602 */
[----:B------:R-:W-:-:S04]  /*acf0*/  LOP3.LUT R0, R0, R3, RZ, 0xfc, !PT ;  /* 0x0000000300007212 */ /* 0x000fc800078efcff */
[----:B------:R-:W-:-:S07]  /*ad00*/  PRMT R2, R0, 0x7610, R2 ;  /* 0x0000761000027816 */ /* 0x000fce0000000002 */
.L_x_5651:
[----:B------:R-:W-:Y:S05]  /*ad10*/  BSYNC B0 ;  /* 0x0000000000007941 */ /* 0x000fea0003800000 */
.L_x_5650:
[----:B------:R-:W-:Y:S01]  /*ad20*/  STG.E.U8 desc[UR36][R4.64], R2 ;  /* 0x0000000204007986 */ /* 0x000fe2000c101124 */
[----:B------:R-:W-:Y:S05]  /*ad30*/  EXIT ;  /* 0x000000000000794d */ /* 0x000fea0003800000 */
.L_x_5644:
        /* <DEDUP_REMOVED lines=22> */
.L_x_5627:
        /* <DEDUP_REMOVED lines=16> */
.L_x_5655:
[----:B------:R-:W-:Y:S05]  /*afa0*/  EXIT ;  /* 0x000000000000794d */ /* 0x000fea0003800000 */
.L_x_5654:
[----:B------:R-:W-:-:S05]  /*afb0*/  IMAD.MOV.U32 R19, RZ, RZ, RZ ;  /* 0x000000ffff137224 */ /* 0x000fca00078e00ff */
[----:B------:R-:W-:Y:S01]  /*afc0*/  STG.E.64 desc[UR36][R4.64], R18 ;  /* 0x0000001204007986 */ /* 0x000fe2000c101b24 */
[----:B------:R-:W-:Y:S05]  /*afd0*/  EXIT ;  /* 0x000000000000794d */ /* 0x000fea0003800000 */
.L_x_5653:
[----:B------:R-:W-:Y:S01]  /*afe0*/  STG.E desc[UR36][R4.64], R18 ;  /* 0x0000001204007986 */ /* 0x000fe2000c101924 */
[----:B------:R-:W-:Y:S05]  /*aff0*/  EXIT ;  /* 0x000000000000794d */ /* 0x000fea0003800000 */
.L_x_5656:
        /* <DEDUP_REMOVED lines=16> */
.L_x_43799:


//--------------------- .text._ZN2at6native18elementwise_kernelILi128ELi4EZNS0_22gpu_kernel_impl_nocastINS0_13BinaryFunctorIffbZZZNS0_23logical_xor_kernel_cudaERNS_14TensorIteratorEENKUlvE0_clEvENKUlvE5_clEvEUlffE_EEEEvRNS_18TensorIteratorBaseERKT_EUliE_EEviT1_ --------------------------
	.section	.text._ZN2at6native18elementwise_kernelILi128ELi4EZNS0_22gpu_kernel_impl_nocastINS0_13BinaryFunctorIffbZZZNS0_23logical_xor_kernel_cudaERNS_14TensorIteratorEENKUlvE0_clEvENKUlvE5_clEvEUlffE_EEEEvRNS_18TensorIteratorBaseERKT_EUliE_EEviT1_,"ax",@progbits
	.align	128
        .global         _ZN2at6native18elementwise_kernelILi128ELi4EZNS0_22gpu_kernel_impl_nocastINS0_13BinaryFunctorIffbZZZNS0_23logical_xor_kernel_cudaERNS_14TensorIteratorEENKUlvE0_clEvENKUlvE5_clEvEUlffE_EEEEvRNS_18TensorIteratorBaseERKT_EUliE_EEviT1_
        .type           _ZN2at6native18elementwise_kernelILi128ELi4EZNS0_22gpu_kernel_impl_nocastINS0_13BinaryFunctorIffbZZZNS0_23logical_xor_kernel_cudaERNS_14TensorIteratorEENKUlvE0_clEvENKUlvE5_clEvEUlffE_EEEEvRNS_18TensorIteratorBaseERKT_EUliE_EEviT1_,@function
        .size           _ZN2at6native18elementwise_kernelILi128ELi4EZNS0_22gpu_kernel_impl_nocastINS0_13BinaryFunctorIffbZZZNS0_23logical_xor_kernel_cudaERNS_14TensorIteratorEENKUlvE0_clEvENKUlvE5_clEvEUlffE_EEEEvRNS_18TensorIteratorBaseERKT_EUliE_EEviT1_,(.L_x_43800 - _ZN2at6native18elementwise_kernelILi128ELi4EZNS0_22gpu_kernel_impl_nocastINS0_13BinaryFunctorIffbZZZNS0_23logical_xor_kernel_cudaERNS_14TensorIteratorEENKUlvE0_clEvENKUlvE5_clEvEUlffE_EEEEvRNS_18TensorIteratorBaseERKT_EUliE_EEviT1_)
        .other          _ZN2at6native18elementwise_kernelILi128ELi4EZNS0_22gpu_kernel_impl_nocastINS0_13BinaryFunctorIffbZZZNS0_23logical_xor_kernel_cudaERNS_14TensorIteratorEENKUlvE0_clEvENKUlvE5_clEvEUlffE_EEEEvRNS_18TensorIteratorBaseERKT_EUliE_EEviT1_,@"STO_CUDA_ENTRY STV_DEFAULT"
_ZN2at6native18elementwise_kernelILi128ELi4EZNS0_22gpu_kernel_impl_nocastINS0_13BinaryFunctorIffbZZZNS0_23logical_xor_kernel_cudaERNS_14TensorIteratorEENKUlvE0_clEvENKUlvE5_clEvEUlffE_EEEEvRNS_18TensorIteratorBaseERKT_EUliE_EEviT1_:
.text._ZN2at6native18elementwise_kernelILi128ELi4EZNS0_22gpu_kernel_impl_nocastINS0_13BinaryFunctorIffbZZZNS0_23logical_xor_kernel_cudaERNS_14TensorIteratorEENKUlvE0_clEvENKUlvE5_clEvEUlffE_EEEEvRNS_18TensorIteratorBaseERKT_EUliE_EEviT1_:
        /* <DEDUP_REMOVED lines=363> */
.L_x_5659:
[----:B------:R-:W-:Y:S01]  /*16b0*/  ULDC.64 UR8, c[0x0][0x480] ;  /* 0x0001200000087ab9 */ /* 0x000fe20000000a00 */
[----:B------:R-:W-:Y:S01]  /*16c0*/  ULDC.64 UR10, c[0x0][0x488] ;  /* 0x00012200000a7ab9 */ /* 0x000fe20000000a00 */
[----:B------:R-:W-:Y:S02]  /*16d0*/  IADD3 R6, P0, R2, UR8, RZ ;  /* 0x0000000802067c10 */ /* 0x000fe4000ff1e0ff */
[----:B------:R-:W-:Y:S02]  /*16e0*/  IADD3 R8, P1, R0, UR10, RZ ;  /* 0x0000000a00087c10 */ /* 0x000fe4000ff3e0ff */
[----:B------:R-:W-:Y:S01]  /*16f0*/  IADD3.X R7, RZ, UR9, RZ, P0, !PT ;  /* 0x00000009ff077c10 */ /* 0x000fe200087fe4ff */
[----:B------:R-:W-:Y:S01]  /*1700*/  ULDC.64 UR8, c[0x0][0x478] ;  /* 0x00011e0000087ab9 */ /* 0x000fe20000000a00 */
[----:B------:R-:W-:-:S03]  /*1710*/  IADD3.X R9, RZ, UR11, RZ, P1, !PT ;  /* 0x0000000bff097c10 */ /* 0x000fc60008ffe4ff */
[----:B------:R-:W2:Y:S04]  /*1720*/  LDG.E R6, desc[UR4][R6.64] ;  /* 0x0000000406067981 */ /* 0x000ea8000c1e1900 */
[----:B------:R-:W3:Y:S01]  /*1730*/  LDG.E R8, desc[UR4][R8.64] ;  /* 0x0000000408087981 */ /* 0x000ee2000c1e1900 */
[----:B------:R-:W-:Y:S02]  /*1740*/  IADD3 R4, P2, R5, UR8, RZ ;  /* 0x0000000805047c10 */ /* 0x000fe4000ff5e0ff */
[----:B------:R-:W-:Y:S02]  /*1750*/  IADD3 R3, R3, 0x80, RZ ;  /* 0x0000008003037810 */ /* 0x000fe40007ffe0ff */
[----:B------:R-:W-:Y:S02]  /*1760*/  IADD3.X R5, RZ, UR9, RZ, P2, !PT ;  /* 0x00000009ff057c10 */ /* 0x000fe400097fe4ff */
[----:B--2---:R-:W-:-:S02]  /*1770*/  FSETP.NEU.FTZ.AND P0, PT, R6, RZ, PT ;  /* 0x000000ff0600720b */ /* 0x004fc40003f1d000 */
[----:B---3--:R-:W-:-:S04]  /*1780*/  FSETP.NEU.FTZ.AND P1, PT, R8, RZ, PT ;  /* 0x000000ff0800720b */ /* 0x008fc80003f3d000 */
[----:B------:R-:W-:-:S04]  /*1790*/  PLOP3.LUT P0, PT, P0, P1, PT, 0x28, 0x0 ;  /* 0x000000000000781c */ /* 0x000fc80000702570 */
[----:B------:R-:W-:-:S05]  /*17a0*/  SEL R11, RZ, 0x1, !P0 ;  /* 0x00000001ff0b7807 */ /* 0x000fca0004000000 */
[----:B------:R0:W-:Y:S04]  /*17b0*/  STG.E.U8 desc[UR4][R4.64], R11 ;  /* 0x0000000b04007986 */ /* 0x0001e8000c101104 */
.L_x_5658:
[----:B------:R-:W-:Y:S05]  /*17c0*/  BSYNC B0 ;  /* 0x0000000000007941 */ /* 0x000fea0003800000 */
.L_x_5657:
        /* <DEDUP_REMOVED lines=356> */
.L_x_5662:
        /* <DEDUP_REMOVED lines=372> */
.L_x_5663:
        /* <DEDUP_REMOVED lines=17> */
.L_x_5661:
[----:B------:R-:W-:Y:S05]  /*4660*/  BSYNC B0 ;  /* 0x0000000000007941 */ /* 0x000fea0003800000 */
.L_x_5660:
        /* <DEDUP_REMOVED lines=355> */
.L_x_5664:
        /* <DEDUP_REMOVED lines=9> */
[----:B------:R-:W-:-:S04]  /*5d30*/  IADD3 R4, P2, R5, UR6, RZ ;  /* 0x0000000605047c10 */ /* 0x000fc8000ff5e0ff */
[----:B------:R-:W-:Y:S02]  /*5d40*/  IADD3.X R5, RZ, UR7, RZ, P2, !PT ;  /* 0x00000007ff057c10 */ /* 0x000fe400097fe4ff */
[----:B--2---:R-:W-:Y:S02]  /*5d50*/  FSETP.NEU.FTZ.AND P0, PT, R2, RZ, PT ;  /* 0x000000ff0200720b */ /* 0x004fe40003f1d000 */
[----:B---3--:R-:W-:-:S04]  /*5d60*/  FSETP.NEU.FTZ.AND P1, PT, R6, RZ, PT ;  /* 0x000000ff0600720b */ /* 0x008fc80003f3d000 */
[----:B------:R-:W-:-:S04]  /*5d70*/  PLOP3.LUT P0, PT, P0, P1, PT, 0x28, 0x0 ;  /* 0x000000000000781c */ /* 0x000fc80000702570 */
[----:B------:R-:W-:-:S05]  /*5d80*/  SEL R9, RZ, 0x1, !P0 ;  /* 0x00000001ff097807 */ /* 0x000fca0004000000 */
[----:B------:R-:W-:Y:S01]  /*5d90*/  STG.E.U8 desc[UR4][R4.64], R9 ;  /* 0x0000000904007986 */ /* 0x000fe2000c101104 */
[----:B------:R-:W-:Y:S05]  /*5da0*/  EXIT ;  /* 0x000000000000794d */ /* 0x000fea0003800000 */
.L_x_5665:
        /* <DEDUP_REMOVED lines=13> */
.L_x_43800:


//--------------------- .text._ZN2at6native27unrolled_elementwise_kernelINS0_13BinaryFunctorIffbZZZNS0_23logical_xor_kernel_cudaERNS_14TensorIteratorEENKUlvE0_clEvENKUlvE5_clEvEUlffE_EESt5arrayIPcLm3EELi4E23TrivialOffsetCalculatorILi2EjESC_ILi1EjENS0_6memory15LoadWithoutCastENSF_16StoreWithoutCastEEEviT_T0_T2_T3_T4_T5_ --------------------------
	.section	.text._ZN2at6native27unrolled_elementwise_kernelINS0_13BinaryFunctorIffbZZZNS0_23logical_xor_kernel_cudaERNS_14TensorIteratorEENKUlvE0_clEvENKUlvE5_clEvEUlffE_EESt5arrayIPcLm3EELi4E23TrivialOffsetCalculatorILi2EjESC_ILi1EjENS0_6memory15LoadWithoutCastENSF_16StoreWithoutCastEEEviT_T0_T2_T3_T4_T5_,"ax",@progbits
	.align	128
        .global         _ZN2at6native27unrolled_elementwise_kernelINS0_13BinaryFunctorIffbZZZNS0_23logical_xor_kernel_cudaERNS_14TensorIteratorEENKUlvE0_clEvENKUlvE5_clEvEUlffE_EESt5arrayIPcLm3EELi4E23TrivialOffsetCalculatorILi2EjESC_ILi1EjENS0_6memory15LoadWithoutCastENSF_16StoreWithoutCastEEEviT_T0_T2_T3_T4_T5_
        .type           _ZN2at6native27unrolled_elementwise_kernelINS0_13BinaryFunctorIffbZZZNS0_23logical_xor_kernel_cudaERNS_14TensorIteratorEENKUlvE0_clEvENKUlvE5_clEvEUlffE_EESt5arrayIPcLm3EELi4E23TrivialOffsetCalculatorILi2EjESC_ILi1EjENS0_6memory15LoadWithoutCastENSF_16StoreWithoutCastEEEviT_T0_T2_T3_T4_T5_,@function
        .size           _ZN2at6native27unrolled_elementwise_kernelINS0_13BinaryFunctorIffbZZZNS0_23logical_xor_kernel_cudaERNS_14TensorIteratorEENKUlvE0_clEvENKUlvE5_clEvEUlffE_EESt5arrayIPcLm3EELi4E23TrivialOffsetCalculatorILi2EjESC_ILi1EjENS0_6memory15LoadWithoutCastENSF_16StoreWithoutCastEEEviT_T0_T2_T3_T4_T5_,(.L_x_43801 - _ZN2at6native27unrolled_elementwise_kernelINS0_13BinaryFunctorIffbZZZNS0_23logical_xor_kernel_cudaERNS_14TensorIteratorEENKUlvE0_clEvENKUlvE5_clEvEUlffE_EESt5arrayIPcLm3EELi4E23TrivialOffsetCalculatorILi2EjESC_ILi1EjENS0_6memory15LoadWithoutCastENSF_16StoreWithoutCastEEEviT_T0_T2_T3_T4_T5_)
        .other          _ZN2at6native27unrolled_elementwise_kernelINS0_13BinaryFunctorIffbZZZNS0_23logical_xor_kernel_cudaERNS_14TensorIteratorEENKUlvE0_clEvENKUlvE5_clEvEUlffE_EESt5arrayIPcLm3EELi4E23TrivialOffsetCalculatorILi2EjESC_ILi1EjENS0_6memory15LoadWithoutCastENSF_16StoreWithoutCastEEEviT_T0_T2_T3_T4_T5_,@"STO_CUDA_ENTRY STV_DEFAULT"
_ZN2at6native27unrolled_elementwise_kernelINS0_13BinaryFunctorIffbZZZNS0_23logical_xor_kernel_cudaERNS_14TensorIteratorEENKUlvE0_clEvENKUlvE5_clEvEUlffE_EESt5arrayIPcLm3EELi4E23TrivialOffsetCalculatorILi2EjESC_ILi1EjENS0_6memory15LoadWithoutCastENSF_16StoreWithoutCastEEEviT_T0_T2_T3_T4_T5_:
.text._ZN2at6native27unrolled_elementwise_kernelINS0_13BinaryFunctorIffbZZZNS0_23logical_xor_kernel_cudaERNS_14TensorIteratorEENKUlvE0_clEvENKUlvE5_clEvEUlffE_EESt5arrayIPcLm3EELi4E23TrivialOffsetCalculatorILi2EjESC_ILi1EjENS0_6memory15LoadWithoutCastENSF_16StoreWithoutCastEEEviT_T0_T2_T3_T4_T5_:
[----:B------:R-:W-:Y:S01]  /*0000*/  LDC R1, c[0x0][0x28] ;  /* 0x00000a00ff017b82 */ /* 0x000fe20000000800 */
[----:B------:R-:W0:Y:S07]  /*0010*/  S2R R0, SR_CTAID.X ;  /* 0x0000000000007919 */ /* 0x000e2e0000002500 */
[----:B------:R-:W0:Y:S01]  /*0020*/  LDC R5, c[0x0][0x210] ;  /* 0x00008400ff057b82 */ /* 0x000e220000000800 */
[----:B------:R-:W-:Y:S01]  /*0030*/  HFMA2.MMA R22, -RZ, RZ, 0, 0 ;  /* 0x00000000ff167435 */ /* 0x000fe200000001ff */
[----:B------:R-:W-:Y:S01]  /*0040*/  ULDC.64 UR4, c[0x0][0x208] ;  /* 0x0000820000047ab9 */ /* 0x000fe20000000a00 */
[----:B------:R-:W1:Y:S01]  /*0050*/  S2R R3, SR_TID.X ;  /* 0x0000000000037919 */ /* 0x000e620000002100 */
[----:B------:R-:W-:-:S02]  /*0060*/  IMAD.MOV.U32 R14, RZ, RZ, RZ ;  /* 0x000000ffff0e7224 */ /* 0x000fc400078e00ff */
[----:B0-----:R-:W-:Y:S02]  /*0070*/  IMAD R2, R0, -0x200, R5 ;  /* 0xfffffe0000027824 */ /* 0x001fe400078e0205 */
[----:B-1----:R-:W-:-:S03]  /*0080*/  IMAD.MOV.U32 R15, RZ, RZ, R3 ;  /* 0x000000ffff0f7224 */ /* 0x002fc600078e0003 */
[----:B------:R-:W-:-:S13]  /*0090*/  ISETP.GE.AND P5, PT, R3, R2, PT ;  /* 0x000000020300720c */ /* 0x000fda0003fa6270 */
[----:B------:R-:W-:Y:S01]  /*00a0*/  @!P5 IMAD R19, R0, 0x200, R15 ;  /* 0x000002000013d824 */ /* 0x000fe200078e020f */
[----:B------:R-:W0:Y:S01]  /*00b0*/  @!P5 LDC.64 R12, c[0x0][0x220] ;  /* 0x00008800ff0cdb82 */ /* 0x000e220000000a00 */
[----:B------:R-:W-:-:S05]  /*00c0*/  @!P5 VIADD R15, R15, 0x80 ;  /* 0x000000800f0fd836 */ /* 0x000fca0000000000 */
[----:B------:R-:W-:Y:S02]  /*00d0*/  ISETP.GE.AND P1, PT, R15, R2, PT ;  /* 0x000000020f00720c */ /* 0x000fe40003f26270 */
[----:B------:R-:W1:Y:S11]  /*00e0*/  @!P5 LDC.64 R10, c[0x0][0x228] ;  /* 0x00008a00ff0adb82 */ /* 0x000e760000000a00 */
[----:B------:R-:W2:Y:S01]  /*00f0*/  @!P1 LDC.64 R8, c[0x0][0x220] ;  /* 0x00008800ff089b82 */ /* 0x000ea20000000a00 */
[----:B------:R-:W-:-:S02]  /*0100*/  @!P1 IMAD R21, R0, 0x200, R15 ;  /* 0x0000020000159824 */ /* 0x000fc400078e020f */
[----:B------:R-:W-:Y:S02]  /*0110*/  @!P1 VIADD R15, R15, 0x80 ;  /* 0x000000800f0f9836 */ /* 0x000fe40000000000 */
[----:B0-----:R-:W-:-:S03]  /*0120*/  @!P5 IMAD.WIDE.U32 R12, R19, 0x4, R12 ;  /* 0x00000004130cd825 */ /* 0x001fc600078e000c */
[----:B------:R-:W0:Y:S01]  /*0130*/  @!P1 LDC.64 R16, c[0x0][0x228] ;  /* 0x00008a00ff109b82 */ /* 0x000e220000000a00 */
[----:B------:R-:W-:Y:S01]  /*0140*/  ISETP.GE.AND P2, PT, R15, R2, PT ;  /* 0x000000020f00720c */ /* 0x000fe20003f46270 */
[----:B------:R-:W3:Y:S01]  /*0150*/  @!P5 LDG.E R22, desc[UR4][R12.64] ;  /* 0x000000040c16d981 */ /* 0x000ee2000c1e1900 */
[----:B-1----:R-:W-:-:S11]  /*0160*/  @!P5 IMAD.WIDE.U32 R10, R19, 0x4, R10 ;  /* 0x00000004130ad825 */ /* 0x002fd600078e000a */
[----:B------:R-:W1:Y:S01]  /*0170*/  @!P2 LDC.64 R6, c[0x0][0x220] ;  /* 0x00008800ff06ab82 */ /* 0x000e620000000a00 */
[----:B------:R-:W-:Y:S02]  /*0180*/  @!P2 IMAD R27, R0, 0x200, R15 ;  /* 0x00000200001ba824 */ /* 0x000fe400078e020f */
[----:B--2---:R-:W-:-:S05]  /*0190*/  @!P1 IMAD.WIDE.U32 R8, R21, 0x4, R8 ;  /* 0x0000000415089825 */ /* 0x004fca00078e0008 */
[----:B------:R-:W2:Y:S01]  /*01a0*/  @!P2 LDC.64 R4, c[0x0][0x228] ;  /* 0x00008a00ff04ab82 */ /* 0x000ea20000000a00 */
[----:B------:R-:W-:Y:S01]  /*01b0*/  CS2R R18, SRZ ;  /* 0x0000000000127805 */ /* 0x000fe2000001ff00 */
[----:B0-----:R-:W-:Y:S01]  /*01c0*/  @!P1 IMAD.WIDE.U32 R20, R21, 0x4, R16 ;  /* 0x0000000415149825 */ /* 0x001fe200078e0010 */
[----:B------:R-:W-:-:S03]  /*01d0*/  CS2R R16, SRZ ;  /* 0x0000000000107805 */ /* 0x000fc6000001ff00 */
[----:B------:R-:W-:Y:S01]  /*01e0*/  @!P2 VIADD R15, R15, 0x80 ;  /* 0x000000800f0fa836 */ /* 0x000fe20000000000 */
[----:B------:R-:W4:Y:S04]  /*01f0*/  @!P1 LDG.E R14, desc[UR4][R20.64] ;  /* 0x00000004140e9981 */ /* 0x000f28000c1e1900 */
[----:B------:R0:W4:Y:S01]  /*0200*/  @!P5 LDG.E R16, desc[UR4][R10.64] ;  /* 0x000000040a10d981 */ /* 0x000122000c1e1900 */
[----:B------:R-:W-:-:S03]  /*0210*/  ISETP.GE.AND P0, PT, R15, R2, PT ;  /* 0x000000020f00720c */ /* 0x000fc60003f06270 */
[----:B------:R0:W4:Y:S01]  /*0220*/  @!P1 LDG.E R17, desc[UR4][R8.64] ;  /* 0x0000000408119981 */ /* 0x000122000c1e1900 */
[----:B-1----:R-:W-:-:S05]  /*0230*/  @!P2 IMAD.WIDE.U32 R24, R27, 0x4, R6 ;  /* 0x000000041b18a825 */ /* 0x002fca00078e0006 */
[----:B------:R-:W4:Y:S01]  /*0240*/  @!P2 LDG.E R18, desc[UR4][R24.64] ;  /* 0x000000041812a981 */ /* 0x000f22000c1e1900 */
[----:B--2---:R-:W-:-:S03]  /*0250*/  @!P2 IMAD.WIDE.U32 R26, R27, 0x4, R4 ;  /* 0x000000041b1aa825 */ /* 0x004fc600078e0004 */
[----:B------:R-:W1:Y:S02]  /*0260*/  @!P0 LDC.64 R6, c[0x0][0x220] ;  /* 0x00008800ff068b82 */ /* 0x000e640000000a00 */
[----:B------:R-:W2:Y:S06]  /*0270*/  @!P2 LDG.E R19, desc[UR4][R26.64] ;  /* 0x000000041a13a981 */ /* 0x000eac000c1e1900 */
[----:B------:R-:W1:Y:S01]  /*0280*/  @!P0 LDC.64 R4, c[0x0][0x228] ;  /* 0x00008a00ff048b82 */ /* 0x000e620000000a00 */
[----:B0-----:R-:W-:Y:S02]  /*0290*/  @!P0 IMAD R11, R0, 0x200, R15 ;  /* 0x00000200000b8824 */ /* 0x001fe400078e020f */
[----:B------:R-:W-:-:S02]  /*02a0*/  IMAD.MOV.U32 R13, RZ, RZ, R3 ;  /* 0x000000ffff0d7224 */ /* 0x000fc400078e0003 */
[----:B-1----:R-:W-:-:S03]  /*02b0*/  @!P0 IMAD.WIDE.U32 R8, R11, 0x4, R4 ;  /* 0x000000040b088825 */ /* 0x002fc600078e0004 */
[----:B------:R-:W0:Y:S01]  /*02c0*/  @!P5 LDC.64 R4, c[0x0][0x218] ;  /* 0x00008600ff04db82 */ /* 0x000e220000000a00 */
[----:B------:R-:W-:Y:S01]  /*02d0*/  @!P0 IMAD.WIDE.U32 R6, R11, 0x4, R6 ;  /* 0x000000040b068825 */ /* 0x000fe200078e0006 */
[----:B------:R-:W5:Y:S03]  /*02e0*/  @!P0 LDG.E R10, desc[UR4][R8.64] ;  /* 0x00000004080a8981 */ /* 0x000f66000c1e1900 */
[----:B------:R-:W-:Y:S01]  /*02f0*/  VIADD R11, R3, 0x80 ;  /* 0x00000080030b7836 */ /* 0x000fe20000000000 */
[----:B------:R-:W-:Y:S01]  /*0300*/  @!P5 LEA R3, R0, R3, 0x9 ;  /* 0x000000030003d211 */ /* 0x000fe200078e48ff */
[----:B------:R1:W5:Y:S02]  /*0310*/  @!P0 LDG.E R6, desc[UR4][R6.64] ;  /* 0x0000000406068981 */ /* 0x000364000c1e1900 */
[----:B------:R-:W-:Y:S01]  /*0320*/  @!P5 IMAD.MOV.U32 R13, RZ, RZ, R11 ;  /* 0x000000ffff0dd224 */ /* 0x000fe200078e000b */
[----:B0-----:R-:W-:-:S05]  /*0330*/  @!P5 IADD3 R4, P6, R3, R4, RZ ;  /* 0x000000040304d210 */ /* 0x001fca0007fde0ff */
[----:B------:R-:W-:Y:S01]  /*0340*/  @!P5 IMAD.X R5, RZ, RZ, R5, P6 ;  /* 0x000000ffff05d224 */ /* 0x000fe200030e0605 */
[----:B------:R-:W-:Y:S01]  /*0350*/  BSSY B0, `(.L_x_5666) ;  /* 0x000001c000007945 */ /* 0x000fe20003800000 */
[----:B---3--:R-:W-:Y:S02]  /*0360*/  FSETP.NEU.FTZ.AND P2, PT, R22, RZ, PT ;  /* 0x000000ff1600720b */ /* 0x008fe40003f5d000 */
[----:B----4-:R-:W-:-:S04]  /*0370*/  FSETP.NEU.FTZ.AND P1, PT, R16, RZ, PT ;  /* 0x000000ff1000720b */ /* 0x010fc80003f3d000 */
[----:B------:R-:W-:-:S04]  /*0380*/  PLOP3.LUT P1, PT, P2, P1, PT, 0x28, 0x0 ;  /* 0x000000000000781c */ /* 0x000fc80001722570 */
[----:B------:R-:W-:Y:S02]  /*0390*/  @!P5 SEL R3, RZ, 0x1, !P1 ;  /* 0x00000001ff03d807 */ /* 0x000fe40004800000 */
[----:B------:R-:W-:Y:S02]  /*03a0*/  FSETP.NEU.FTZ.AND P3, PT, R17, RZ, PT ;  /* 0x000000ff1100720b */ /* 0x000fe40003f7d000 */
[----:B------:R-:W-:Y:S01]  /*03b0*/  FSETP.NEU.FTZ.AND P4, PT, R14, RZ, PT ;  /* 0x000000ff0e00720b */ /* 0x000fe20003f9d000 */
[----:B------:R0:W-:Y:S03]  /*03c0*/  @!P5 STG.E.U8 desc[UR4][R4.64], R3 ;  /* 0x000000030400d986 */ /* 0x0001e6000c101104 */
[----:B------:R-:W-:Y:S02]  /*03d0*/  PLOP3.LUT P3, PT, P3, P4, PT, 0x28, 0x0 ;  /* 0x000000000000781c */ /* 0x000fe40001f68570 */
[----:B------:R-:W-:-:S02]  /*03e0*/  ISETP.GE.AND P4, PT, R13, R2, PT ;  /* 0x000000020d00720c */ /* 0x000fc40003f86270 */
[----:B------:R-:W-:Y:S02]  /*03f0*/  FSETP.NEU.FTZ.AND P1, PT, R18, RZ, PT ;  /* 0x000000ff1200720b */ /* 0x000fe40003f3d000 */
[----:B--2---:R-:W-:-:S04]  /*0400*/  FSETP.NEU.FTZ.AND P2, PT, R19, RZ, PT ;  /* 0x000000ff1300720b */ /* 0x004fc80003f5d000 */
[----:B------:R-:W-:Y:S02]  /*0410*/  PLOP3.LUT P1, PT, P1, P2, PT, 0x28, 0x0 ;  /* 0x000000000000781c */ /* 0x000fe40000f24570 */
[----:B-1----:R-:W-:Y:S02]  /*0420*/  SEL R7, RZ, 0x1, !P3 ;  /* 0x00000001ff077807 */ /* 0x002fe40005800000 */
        /* <DEDUP_REMOVED lines=14> */
.L_x_5667:
[----:B------:R-:W-:Y:S05]  /*0510*/  BSYNC B0 ;  /* 0x0000000000007941 */ /* 0x000fea0003800000 */
.L_x_5666:
[----:B------:R-:W-:Y:S02]  /*0520*/  ISETP.GE.AND P2, PT, R13, R2, PT ;  /* 0x000000020d00720c */ /* 0x000fe40003f46270 */
[----:B-----5:R-:W-:-:S11]  /*0530*/  FSETP.NEU.AND P1, PT, R6, RZ, !P0 ;  /* 0x000000ff0600720b */ /* 0x020fd6000472d000 */
[----:B------:R-:W-:Y:S05]  /*0540*/  @P2 EXIT ;  /* 0x000000000000294d */ /* 0x000fea0003800000 */
[----:B------:R-:W-:Y:S01]  /*0550*/  IMAD R0, R0, 0x200, R13 ;  /* 0x0000020000007824 */ /* 0x000fe200078e020d */
[----:B------:R-:W-:Y:S01]  /*0560*/  FSETP.NEU.AND P0, PT, R10, RZ, !P0 ;  /* 0x000000ff0a00720b */ /* 0x000fe2000470d000 */
[----:B------:R-:W-:-:S03]  /*0570*/  ULDC.64 UR6, c[0x0][0x218] ;  /* 0x0000860000067ab9 */ /* 0x000fc60000000a00 */
[----:B------:R-:W-:Y:S02]  /*0580*/  IADD3 R2, P2, R0, UR6, RZ ;  /* 0x0000000600027c10 */ /* 0x000fe4000ff5e0ff */
[----:B------:R-:W-:-:S03]  /*0590*/  PLOP3.LUT P0, PT, P1, P0, PT, 0x28, 0x0 ;  /* 0x000000000000781c */ /* 0x000fc60000f00570 */
[----:B------:R-:W-:Y:S01]  /*05a0*/  IMAD.X R3, RZ, RZ, UR7, P2 ;  /* 0x00000007ff037e24 */ /* 0x000fe200090e06ff */
[----:B0-----:R-:W-:-:S05]  /*05b0*/  SEL R5, RZ, 0x1, !P0 ;  /* 0x00000001ff057807 */ /* 0x001fca0004000000 */
[----:B------:R-:W-:Y:S01]  /*05c0*/  STG.E.U8 desc[UR4][R2.64], R5 ;  /* 0x0000000502007986 */ /* 0x000fe2000c101104 */
[----:B------:R-:W-:Y:S05]  /*05d0*/  EXIT ;  /* 0x000000000000794d */ /* 0x000fea0003800000 */
.L_x_5668:
        /* <DEDUP_REMOVED lines=10> */
.L_x_43801:


//--------------------- .text._ZN2at6native29vectorized_elementwise_kernelILi2ENS0_13BinaryFunctorIffbZZZNS0_23logical_xor_kernel_cudaERNS_14TensorIteratorEENKUlvE0_clEvENKUlvE5_clEvEUlffE_EESt5arrayIPcLm3EEEEviT0_T1_ --------------------------
	.section	.text._ZN2at6native29vectorized_elementwise_kernelILi2ENS0_13BinaryFunctorIffbZZZNS0_23logical_xor_kernel_cudaERNS_14TensorIteratorEENKUlvE0_clEvENKUlvE5_clEvEUlffE_EESt5arrayIPcLm3EEEEviT0_T1_,"ax",@progbits
	.align	128
        .global         _ZN2at6native29vectorized_elementwise_kernelILi2ENS0_13BinaryFunctorIffbZZZNS0_23logical_xor_kernel_cudaERNS_14TensorIteratorEENKUlvE0_clEvENKUlvE5_clEvEUlffE_EESt5arrayIPcLm3EEEEviT0_T1_
        .type           _ZN2at6native29vectorized_elementwise_kernelILi2ENS0_13BinaryFunctorIffbZZZNS0_23logical_xor_kernel_cudaERNS_14TensorIteratorEENKUlvE0_clEvENKUlvE5_clEvEUlffE_EESt5arrayIPcLm3EEEEviT0_T1_,@function
        .size           _ZN2at6native29vectorized_elementwise_kernelILi2ENS0_13BinaryFunctorIffbZZZNS0_23logical_xor_kernel_cudaERNS_14TensorIteratorEENKUlvE0_clEvENKUlvE5_clEvEUlffE_EESt5arrayIPcLm3EEEEviT0_T1_,(.L_x_43802 - _ZN2at6native29vectorized_elementwise_kernelILi2ENS0_13BinaryFunctorIffbZZZNS0_23logical_xor_kernel_cudaERNS_14TensorIteratorEENKUlvE0_clEvENKUlvE5_clEvEUlffE_EESt5arrayIPcLm3EEEEviT0_T1_)
        .other          _ZN2at6native29vectorized_elementwise_kernelILi2ENS0_13BinaryFunctorIffbZZZNS0_23logical_xor_kernel_cudaERNS_14TensorIteratorEENKUlvE0_clEvENKUlvE5_clEvEUlffE_EESt5arrayIPcLm3EEEEviT0_T1_,@"STO_CUDA_ENTRY STV_DEFAULT"
_ZN2at6native29vectorized_elementwise_kernelILi2ENS0_13BinaryFunctorIffbZZZNS0_23logical_xor_kernel_cudaERNS_14TensorIteratorEENKUlvE0_clEvENKUlvE5_clEvEUlffE_EESt5arrayIPcLm3EEEEviT0_T1_:
.text._ZN2at6native29vectorized_elementwise_kernelILi2ENS0_13BinaryFunctorIffbZZZNS0_23logical_xor_kernel_cudaERNS_14TensorIteratorEENKUlvE0_clEvENKUlvE5_clEvEUlffE_EESt5arrayIPcLm3EEEEviT0_T1_:
        /* <DEDUP_REMOVED lines=17> */
[----:B------:R-:W-:-:S03]  /*0110*/  IMAD.WIDE.U32 R6, R2, 0x8, R6 ;  /* 0x0000000802067825 */ /* 0x000fc600078e0006 */
[----:B------:R-:W4:Y:S04]  /*0120*/  LDG.E.64 R10, desc[UR4][R4.64+0x800] ;  /* 0x00080004040a7981 */ /* 0x000f28000c1e1b00 */
[----:B------:R-:W5:Y:S04]  /*0130*/  LDG.E.64 R14, desc[UR4][R6.64] ;  /* 0x00000004060e7981 */ /* 0x000f68000c1e1b00 */
[----:B------:R-:W4:Y:S04]  /*0140*/  LDG.E.64 R16, desc[UR4][R6.64+0x400] ;  /* 0x0004000406107981 */ /* 0x000f28000c1e1b00 */
[----:B------:R-:W4:Y:S04]  /*0150*/  LDG.E.64 R18, desc[UR4][R6.64+0x800] ;  /* 0x0008000406127981 */ /* 0x000f28000c1e1b00 */
[----:B------:R-:W4:Y:S04]  /*0160*/  LDG.E.64 R12, desc[UR4][R4.64+0xc00] ;  /* 0x000c0004040c7981 */ /* 0x000f28000c1e1b00 */
[----:B------:R0:W4:Y:S01]  /*0170*/  LDG.E.64 R20, desc[UR4][R6.64+0xc00] ;  /* 0x000c000406147981 */ /* 0x000122000c1e1b00 */
[----:B--2---:R-:W-:-:S02]  /*0180*/  FSETP.NEU.FTZ.AND P4, PT, R22, RZ, PT ;  /* 0x000000ff1600720b */ /* 0x004fc40003f9d000 */
[----:B------:R-:W-:Y:S02]  /*0190*/  FSETP.NEU.FTZ.AND P2, PT, R23, RZ, PT ;  /* 0x000000ff1700720b */ /* 0x000fe40003f5d000 */
[----:B---3--:R-:W-:Y:S02]  /*01a0*/  FSETP.NEU.FTZ.AND P5, PT, R8, RZ, PT ;  /* 0x000000ff0800720b */ /* 0x008fe40003fbd000 */
[----:B------:R-:W-:Y:S02]  /*01b0*/  FSETP.NEU.FTZ.AND P0, PT, R9, RZ, PT ;  /* 0x000000ff0900720b */ /* 0x000fe40003f1d000 */
[----:B-----5:R-:W-:Y:S02]  /*01c0*/  FSETP.NEU.FTZ.AND P1, PT, R14, RZ, PT ;  /* 0x000000ff0e00720b */ /* 0x020fe40003f3d000 */
[----:B------:R-:W-:Y:S02]  /*01d0*/  FSETP.NEU.FTZ.AND P3, PT, R15, RZ, PT ;  /* 0x000000ff0f00720b */ /* 0x000fe40003f7d000 */
[----:B------:R-:W-:-:S02]  /*01e0*/  PLOP3.LUT P4, PT, P4, P1, PT, 0x28, 0x0 ;  /* 0x000000000000781c */ /* 0x000fc40002782570 */
[----:B----4-:R-:W-:Y:S02]  /*01f0*/  FSETP.NEU.FTZ.AND P6, PT, R16, RZ, PT ;  /* 0x000000ff1000720b */ /* 0x010fe40003fdd000 */
[----:B------:R-:W-:Y:S02]  /*0200*/  FSETP.NEU.FTZ.AND P1, PT, R17, RZ, PT ;  /* 0x000000ff1100720b */ /* 0x000fe40003f3d000 */
[----:B------:R-:W-:Y:S02]  /*0210*/  PLOP3.LUT P2, PT, P2, P3, PT, 0x28, 0x0 ;  /* 0x000000000000781c */ /* 0x000fe40001746570 */
[----:B0-----:R-:W-:Y:S02]  /*0220*/  SEL R6, RZ, 0x1, !P4 ;  /* 0x00000001ff067807 */ /* 0x001fe40006000000 */
[----:B------:R-:W-:Y:S02]  /*0230*/  PLOP3.LUT P5, PT, P5, P6, PT, 0x28, 0x0 ;  /* 0x000000000000781c */ /* 0x000fe40002fac570 */
[----:B------:R-:W-:-:S02]  /*0240*/  PLOP3.LUT P1, PT, P0, P1, PT, 0x28, 0x0 ;  /* 0x000000000000781c */ /* 0x000fc40000722570 */
[----:B------:R-:W-:Y:S02]  /*0250*/  FSETP.NEU.FTZ.AND P3, PT, R10, RZ, PT ;  /* 0x000000ff0a00720b */ /* 0x000fe40003f7d000 */
[----:B------:R-:W-:Y:S02]  /*0260*/  FSETP.NEU.FTZ.AND P4, PT, R11, RZ, PT ;  /* 0x000000ff0b00720b */ /* 0x000fe40003f9d000 */
[----:B------:R-:W-:Y:S02]  /*0270*/  FSETP.NEU.FTZ.AND P6, PT, R18, RZ, PT ;  /* 0x000000ff1200720b */ /* 0x000fe40003fdd000 */
[----:B------:R-:W-:Y:S02]  /*0280*/  FSETP.NEU.FTZ.AND P0, PT, R19, RZ, PT ;  /* 0x000000ff1300720b */ /* 0x000fe40003f1d000 */
[----:B------:R-:W-:Y:S02]  /*0290*/  PLOP3.LUT P3, PT, P3, P6, PT, 0x28, 0x0 ;  /* 0x000000000000781c */ /* 0x000fe40001f6c570 */
[----:B------:R-:W-:-:S02]  /*02a0*/  PLOP3.LUT P0, PT, P4, P0, PT, 0x28, 0x0 ;  /* 0x000000000000781c */ /* 0x000fc40002700570 */
[----:B------:R-:W-:Y:S02]  /*02b0*/  FSETP.NEU.FTZ.AND P6, PT, R12, RZ, PT ;  /* 0x000000ff0c00720b */ /* 0x000fe40003fdd000 */
[----:B------:R-:W-:-:S04]  /*02c0*/  FSETP.NEU.FTZ.AND P4, PT, R20, RZ, PT ;  /* 0x000000ff1400720b */ /* 0x000fc80003f9d000 */
[----:B------:R-:W-:Y:S02]  /*02d0*/  PLOP3.LUT P6, PT, P6, P4, PT, 0x28, 0x0 ;  /* 0x000000000000781c */ /* 0x000fe400037c8570 */
[----:B------:R-:W-:Y:S02]  /*02e0*/  IADD3 R4, P4, R0, UR6, RZ ;  /* 0x0000000600047c10 */ /* 0x000fe4000ff9e0ff */
[----:B------:R-:W-:Y:S02]  /*02f0*/  SEL R7, RZ, 0x1, !P2 ;  /* 0x00000001ff077807 */ /* 0x000fe40005000000 */
[----:B------:R-:W-:Y:S01]  /*0300*/  FSETP.NEU.FTZ.AND P2, PT, R13, RZ, PT ;  /* 0x000000ff0d00720b */ /* 0x000fe20003f5d000 */
[----:B------:R-:W-:Y:S01]  /*0310*/  IMAD.X R5, RZ, RZ, UR7, P4 ;  /* 0x00000007ff057e24 */ /* 0x000fe2000a0e06ff */
[----:B------:R-:W-:-:S04]  /*0320*/  FSETP.NEU.FTZ.AND P4, PT, R21, RZ, PT ;  /* 0x000000ff1500720b */ /* 0x000fc80003f9d000 */
[----:B------:R-:W-:Y:S01]  /*0330*/  PLOP3.LUT P2, PT, P2, P4, PT, 0x28, 0x0 ;  /* 0x000000000000781c */ /* 0x000fe20001748570 */
[----:B------:R-:W-:Y:S01]  /*0340*/  IMAD.WIDE R2, R2, 0x2, R4 ;  /* 0x0000000202027825 */ /* 0x000fe200078e0204 */
        /* <DEDUP_REMOVED lines=15> */
.L_x_5669:
[----:B------:R-:W0:Y:S01]  /*0440*/  S2R R5, SR_TID.X ;  /* 0x0000000000057919 */ /* 0x000e220000002100 */
[----:B------:R-:W-:Y:S02]  /*0450*/  IMAD.MOV.U32 R6, RZ, RZ, RZ ;  /* 0x000000ffff067224 */ /* 0x000fe400078e00ff */
[----:B------:R-:W-:Y:S01]  /*0460*/  IMAD.MOV.U32 R10, RZ, RZ, RZ ;  /* 0x000000ffff0a7224 */ /* 0x000fe200078e00ff */
[----:B0-----:R-:W-:Y:S01]  /*0470*/  ISETP.GE.AND P5, PT, R5, R2, PT ;  /* 0x000000020500720c */ /* 0x001fe20003fa6270 */
[----:B------:R-:W-:-:S12]  /*0480*/  IMAD.MOV.U32 R9, RZ, RZ, R5 ;  /* 0x000000ffff097224 */ /* 0x000fd800078e0005 */
[----:B------:R-:W-:Y:S01]  /*0490*/  @!P5 IMAD.IADD R25, R0, 0x1, R9 ;  /* 0x000000010019d824 */ /* 0x000fe200078e0209 */
[----:B------:R-:W0:Y:S01]  /*04a0*/  @!P5 LDC.64 R18, c[0x0][0x220] ;  /* 0x00008800ff12db82 */ /* 0x000e220000000a00 */
[----:B------:R-:W-:-:S05]  /*04b0*/  @!P5 VIADD R9, R9, 0x80 ;  /* 0x000000800909d836 */ /* 0x000fca0000000000 */
[C---:B------:R-:W-:Y:S02]  /*04c0*/  ISETP.GE.AND P1, PT, R9.reuse, R2, PT ;  /* 0x000000020900720c */ /* 0x040fe40003f26270 */
[----:B------:R-:W1:Y:S11]  /*04d0*/  @!P5 LDC.64 R16, c[0x0][0x228] ;  /* 0x00008a00ff10db82 */ /* 0x000e760000000a00 */
[----:B------:R-:W-:Y:S01]  /*04e0*/  @!P1 IMAD.IADD R11, R0, 0x1, R9 ;  /* 0x00000001000b9824 */ /* 0x000fe200078e0209 */
[----:B------:R-:W2:Y:S01]  /*04f0*/  @!P1 LDC.64 R22, c[0x0][0x220] ;  /* 0x00008800ff169b82 */ /* 0x000ea20000000a00 */
[----:B------:R-:W-:-:S02]  /*0500*/  @!P1 VIADD R9, R9, 0x80 ;  /* 0x0000008009099836 */ /* 0x000fc40000000000 */
[----:B0-----:R-:W-:-:S03]  /*0510*/  @!P5 IMAD.WIDE.U32 R18, R25, 0x4, R18 ;  /* 0x000000041912d825 */ /* 0x001fc600078e0012 */
[----:B------:R-:W-:Y:S02]  /*0520*/  ISETP.GE.AND P2, PT, R9, R2, PT ;  /* 0x000000020900720c */ /* 0x000fe40003f46270 */
[----:B------:R-:W0:Y:S01]  /*0530*/  @!P1 LDC.64 R12, c[0x0][0x228] ;  /* 0x00008a00ff0c9b82 */ /* 0x000e220000000a00 */
[----:B------:R-:W3:Y:S01]  /*0540*/  @!P5 LDG.E R6, desc[UR4][R18.64] ;  /* 0x000000041206d981 */ /* 0x000ee2000c1e1900 */
[----:B-1----:R-:W-:Y:S01]  /*0550*/  @!P5 IMAD.WIDE.U32 R16, R25, 0x4, R16 ;  /* 0x000000041910d825 */ /* 0x002fe200078e0010 */
[----:B------:R-:W-:-:S04]  /*0560*/  CS2R R24, SRZ ;  /* 0x0000000000187805 */ /* 0x000fc8000001ff00 */
[----:B------:R1:W4:Y:S04]  /*0570*/  @!P5 LDG.E R10, desc[UR4][R16.64] ;  /* 0x00000004100ad981 */ /* 0x000328000c1e1900 */
[----:B------:R-:W-:Y:S01]  /*0580*/  @!P2 IMAD.IADD R7, R0, 0x1, R9 ;  /* 0x000000010007a824 */ /* 0x000fe200078e0209 */
[----:B------:R-:W5:Y:S01]  /*0590*/  @!P2 LDC.64 R28, c[0x0][0x220] ;  /* 0x00008800ff1cab82 */ /* 0x000f620000000a00 */
[----:B------:R-:W-:Y:S02]  /*05a0*/  @!P2 VIADD R9, R9, 0x80 ;  /* 0x000000800909a836 */ /* 0x000fe40000000000 */
[----:B--2---:R-:W-:-:S03]  /*05b0*/  @!P1 IMAD.WIDE.U32 R22, R11, 0x4, R22 ;  /* 0x000000040b169825 */ /* 0x004fc600078e0016 */
[C---:B------:R-:W-:Y:S02]  /*05c0*/  ISETP.GE.AND P3, PT, R9.reuse, R2, PT ;  /* 0x000000020900720c */ /* 0x040fe40003f66270 */
[----:B------:R-:W2:Y:S01]  /*05d0*/  @!P2 LDC.64 R20, c[0x0][0x228] ;  /* 0x00008a00ff14ab82 */ /* 0x000ea20000000a00 */
[----:B------:R1:W4:Y:S10]  /*05e0*/  @!P1 LDG.E R25, desc[UR4][R22.64] ;  /* 0x0000000416199981 */ /* 0x000334000c1e1900 */
[----:B------:R-:W-:Y:S01]  /*05f0*/  @!P3 IMAD.IADD R3, R0, 0x1, R9 ;  /* 0x000000010003b824 */ /* 0x000fe200078e0209 */
[----:B------:R-:W5:Y:S01]  /*0600*/  @!P3 LDC.64 R14, c[0x0][0x220] ;  /* 0x00008800ff0ebb82 */ /* 0x000f620000000a00 */
[----:B------:R-:W-:-:S05]  /*0610*/  @!P3 VIADD R9, R9, 0x80 ;  /* 0x000000800909b836 */ /* 0x000fca0000000000 */
[----:B------:R-:W-:Y:S01]  /*0620*/  ISETP.GE.AND P0, PT, R9, R2, PT ;  /* 0x000000020900720c */ /* 0x000fe20003f06270 */
[----:B0-----:R-:W-:Y:S01]  /*0630*/  @!P1 IMAD.WIDE.U32 R12, R11, 0x4, R12 ;  /* 0x000000040b0c9825 */ /* 0x001fe200078e000c */
[----:B-1----:R-:W0:Y:S03]  /*0640*/  @!P3 LDC.64 R16, c[0x0][0x228] ;  /* 0x00008a00ff10bb82 */ /* 0x002e260000000a00 */
[----:B------:R-:W-:-:S06]  /*0650*/  IMAD.MOV.U32 R11, RZ, RZ, RZ ;  /* 0x000000ffff0b7224 */ /* 0x000fcc00078e00ff */
[----:B------:R1:W4:Y:S02]  /*0660*/  @!P1 LDG.E R11, desc[UR4][R12.64] ;  /* 0x000000040c0b9981 */ /* 0x000324000c1e1900 */
[----:B------:R-:W-:Y:S01]  /*0670*/  @!P0 IMAD.IADD R19, R0, 0x1, R9 ;  /* 0x0000000100138824 */ /* 0x000fe200078e0209 */
[----:B------:R-:W-:Y:S01]  /*0680*/  CS2R R22, SRZ ;  /* 0x0000000000167805 */ /* 0x000fe2000001ff00 */
[----:B------:R-:W-:Y:S01]  /*0690*/  @!P0 VIADD R9, R9, 0x80 ;  /* 0x0000008009098836 */ /* 0x000fe20000000000 */
[----:B------:R-:W0:Y:S04]  /*06a0*/  @!P0 LDC.64 R26, c[0x0][0x220] ;  /* 0x00008800ff1a8b82 */ /* 0x000e280000000a00 */
[----:B------:R-:W-:Y:S01]  /*06b0*/  ISETP.GE.AND P1, PT, R9, R2, PT ;  /* 0x000000020900720c */ /* 0x000fe20003f26270 */
[----:B-----5:R-:W-:-:S03]  /*06c0*/  @!P3 IMAD.WIDE.U32 R14, R3, 0x4, R14 ;  /* 0x00000004030eb825 */ /* 0x020fc600078e000e */
[----:B-1----:R-:W1:Y:S02]  /*06d0*/  @!P0 LDC.64 R12, c[0x0][0x228] ;  /* 0x00008a00ff0c8b82 */ /* 0x002e640000000a00 */
[----:B------:R5:W4:Y:S01]  /*06e0*/  @!P3 LDG.E R23, desc[UR4][R14.64] ;  /* 0x000000040e17b981 */ /* 0x000b22000c1e1900 */
[----:B------:R-:W-:-:S04]  /*06f0*/  @!P2 IMAD.WIDE.U32 R28, R7, 0x4, R28 ;  /* 0x00000004071ca825 */ /* 0x000fc800078e001c */
[----:B--2---:R-:W-:-:S04]  /*0700*/  @!P2 IMAD.WIDE.U32 R20, R7, 0x4, R20 ;  /* 0x000000040714a825 */ /* 0x004fc800078e0014 */
[----:B-----5:R-:W-:Y:S01]  /*0710*/  @!P1 IMAD.IADD R15, R0, 0x1, R9 ;  /* 0x00000001000f9824 */ /* 0x020fe200078e0209 */
[----:B------:R2:W5:Y:S01]  /*0720*/  @!P2 LDG.E R24, desc[UR4][R20.64] ;  /* 0x000000041418a981 */ /* 0x000562000c1e1900 */
[----:B------:R-:W-:Y:S02]  /*0730*/  @!P1 VIADD R9, R9, 0x80 ;  /* 0x0000008009099836 */ /* 0x000fe40000000000 */
[----:B------:R-:W-:-:S03]  /*0740*/  IMAD.MOV.U32 R7, RZ, RZ, RZ ;  /* 0x000000ffff077224 */ /* 0x000fc600078e00ff */
[----:B------:R-:W-:-:S03]  /*0750*/  ISETP.GE.AND P4, PT, R9, R2, PT ;  /* 0x000000020900720c */ /* 0x000fc60003f86270 */
[----:B------:R0:W5:Y:S01]  /*0760*/  @!P2 LDG.E R7, desc[UR4][R28.64] ;  /* 0x000000041c07a981 */ /* 0x000162000c1e1900 */
[----:B--2---:R-:W2:Y:S08]  /*0770*/  @!P1 LDC.64 R20, c[0x0][0x228] ;  /* 0x00008a00ff149b82 */ /* 0x004eb00000000a00 */
[----:B0-----:R-:W0:Y:S01]  /*0780*/  @!P1 LDC.64 R28, c[0x0][0x220] ;  /* 0x00008800ff1c9b82 */ /* 0x001e220000000a00 */
[----:B------:R-:W-:-:S02]  /*0790*/  @!P4 IMAD.IADD R8, R0, 0x1, R9 ;  /* 0x000000010008c824 */ /* 0x000fc400078e0209 */
[----:B------:R-:W-:Y:S02]  /*07a0*/  @!P4 VIADD R9, R9, 0x80 ;  /* 0x000000800909c836 */ /* 0x000fe40000000000 */
[----:B------:R-:W-:-:S03]  /*07b0*/  @!P3 IMAD.WIDE.U32 R16, R3, 0x4, R16 ;  /* 0x000000040310b825 */ /* 0x000fc600078e0010 */
[----:B------:R-:W-:Y:S01]  /*07c0*/  ISETP.GE.AND P2, PT, R9, R2, PT ;  /* 0x000000020900720c */ /* 0x000fe20003f46270 */
[----:B------:R-:W-:-:S04]  /*07d0*/  @!P0 IMAD.WIDE.U32 R26, R19, 0x4, R26 ;  /* 0x00000004131a8825 */ /* 0x000fc800078e001a */
[----:B-1----:R-:W-:Y:S02]  /*07e0*/  @!P0 IMAD.WIDE.U32 R12, R19, 0x4, R12 ;  /* 0x00000004130c8825 */ /* 0x002fe400078e000c */
[----:B------:R-:W1:Y:S02]  /*07f0*/  @!P4 LDC.64 R18, c[0x0][0x220] ;  /* 0x00008800ff12cb82 */ /* 0x000e640000000a00 */
[----:B------:R-:W-:Y:S01]  /*0800*/  IMAD.MOV.U32 R3, RZ, RZ, RZ ;  /* 0x000000ffff037224 */ /* 0x000fe200078e00ff */
[----:B------:R2:W5:Y:S01]  /*0810*/  @!P0 LDG.E R22, desc[UR4][R12.64] ;  /* 0x000000040c168981 */ /* 0x000562000c1e1900 */
[----:B------:R-:W-:-:S04]  /*0820*/  IMAD.MOV.U32 R4, RZ, RZ, RZ ;  /* 0x000000ffff047224 */ /* 0x000fc800078e00ff */
[----:B------:R2:W5:Y:S01]  /*0830*/  @!P3 LDG.E R3, desc[UR4][R16.64] ;  /* 0x000000041003b981 */ /* 0x000562000c1e1900 */
[----:B0-----:R-:W-:-:S03]  /*0840*/  @!P1 IMAD.WIDE.U32 R28, R15, 0x4, R28 ;  /* 0x000000040f1c9825 */ /* 0x001fc600078e001c */
[----:B------:R0:W5:Y:S01]  /*0850*/  @!P0 LDG.E R4, desc[UR4][R26.64] ;  /* 0x000000041a048981 */ /* 0x000162000c1e1900 */
[----:B--2---:R-:W-:Y:S01]  /*0860*/  @!P1 IMAD.WIDE.U32 R20, R15, 0x4, R20 ;  /* 0x000000040f149825 */ /* 0x004fe200078e0014 */
[----:B------:R-:W2:Y:S08]  /*0870*/  @!P2 LDC.64 R12, c[0x0][0x228] ;  /* 0x00008a00ff0cab82 */ /* 0x000eb00000000a00 */
[----:B------:R-:W2:Y:S01]  /*0880*/  @!P4 LDC.64 R16, c[0x0][0x228] ;  /* 0x00008a00ff10cb82 */ /* 0x000ea20000000a00 */
[----:B0-----:R-:W-:Y:S01]  /*0890*/  CS2R R26, SRZ ;  /* 0x00000000001a7805 */ /* 0x001fe2000001ff00 */
[----:B-1----:R-:W-:-:S05]  /*08a0*/  @!P4 IMAD.WIDE.U32 R18, R8, 0x4, R18 ;  /* 0x000000040812c825 */ /* 0x002fca00078e0012 */
[----:B------:R0:W5:Y:S01]  /*08b0*/  @!P1 LDG.E R27, desc[UR4][R20.64] ;  /* 0x00000004141b9981 */ /* 0x000162000c1e1900 */
[----:B------:R-:W1:Y:S01]  /*08c0*/  @!P2 LDC.64 R14, c[0x0][0x220] ;  /* 0x00008800ff0eab82 */ /* 0x000e620000000a00 */
[----:B------:R-:W-:Y:S02]  /*08d0*/  @!P2 IMAD.IADD R9, R0, 0x1, R9 ;  /* 0x000000010009a824 */ /* 0x000fe400078e0209 */
[----:B------:R-:W5:Y:S01]  /*08e0*/  @!P1 LDG.E R26, desc[UR4][R28.64] ;  /* 0x000000041c1a9981 */ /* 0x000f62000c1e1900 */
[----:B0-----:R-:W-:-:S06]  /*08f0*/  IMAD.MOV.U32 R20, RZ, RZ, RZ ;  /* 0x000000ffff147224 */ /* 0x001fcc00078e00ff */
[----:B------:R0:W5:Y:S01]  /*0900*/  @!P4 LDG.E R20, desc[UR4][R18.64] ;  /* 0x000000041214c981 */ /* 0x000162000c1e1900 */
[----:B--2---:R-:W-:-:S04]  /*0910*/  @!P4 IMAD.WIDE.U32 R16, R8, 0x4, R16 ;  /* 0x000000040810c825 */ /* 0x004fc800078e0010 */
[----:B0-----:R-:W-:Y:S02]  /*0920*/  IMAD.MOV.U32 R18, RZ, RZ, RZ ;  /* 0x000000ffff127224 */ /* 0x001fe400078e00ff */
[----:B-1----:R-:W-:-:S04]  /*0930*/  @!P2 IMAD.WIDE.U32 R14, R9, 0x4, R14 ;  /* 0x00000004090ea825 */ /* 0x002fc800078e000e */
[----:B------:R-:W2:Y:S01]  /*0940*/  @!P4 LDG.E R18, desc[UR4][R16.64] ;  /* 0x000000041012c981 */ /* 0x000ea2000c1e1900 */
[----:B------:R-:W-:Y:S02]  /*0950*/  @!P2 IMAD.WIDE.U32 R12, R9, 0x4, R12 ;  /* 0x00000004090ca825 */ /* 0x000fe400078e000c */
[----:B------:R-:W0:Y:S01]  /*0960*/  @!P5 LDC.64 R8, c[0x0][0x218] ;  /* 0x00008600ff08db82 */ /* 0x000e220000000a00 */
[----:B------:R-:W2:Y:S04]  /*0970*/  @!P2 LDG.E R14, desc[UR4][R14.64] ;  /* 0x000000040e0ea981 */ /* 0x000ea8000c1e1900 */
[----:B------:R-:W2:Y:S01]  /*0980*/  @!P2 LDG.E R12, desc[UR4][R12.64] ;  /* 0x000000040c0ca981 */ /* 0x000ea2000c1e1900 */
[----:B------:R-:W-:Y:S04]  /*0990*/  BSSY B0, `(.L_x_5670) ;  /* 0x0000058000007945 */ /* 0x000fe80003800000 */
[----:B------:R-:W-:Y:S01]  /*09a0*/  BSSY B1, `(.L_x_5671) ;  /* 0x000004f000017945 */ /* 0x000fe20003800000 */
[----:B---3--:R-:W-:-:S02]  /*09b0*/  FSETP.NEU.FTZ.AND P4, PT, R6, RZ, PT ;  /* 0x000000ff0600720b */ /* 0x008fc40003f9d000 */
[----:B----4-:R-:W-:-:S04]  /*09c0*/  FSETP.NEU.FTZ.AND P3, PT, R10, RZ, PT ;  /* 0x000000ff0a00720b */ /* 0x010fc80003f7d000 */
[----:B------:R-:W-:Y:S02]  /*09d0*/  PLOP3.LUT P3, PT, P4, P3, PT, 0x28, 0x0 ;  /* 0x000000000000781c */ /* 0x000fe40002766570 */
[----:B------:R-:W-:Y:S02]  /*09e0*/  FSETP.NEU.FTZ.AND P0, PT, R25, RZ, PT ;  /* 0x000000ff1900720b */ /* 0x000fe40003f1d000 */
[----:B------:R-:W-:-:S04]  /*09f0*/  FSETP.NEU.FTZ.AND P1, PT, R11, RZ, PT ;  /* 0x000000ff0b00720b */ /* 0x000fc80003f3d000 */
[----:B------:R-:W-:-:S04]  /*0a00*/  PLOP3.LUT P0, PT, P0, P1, PT, 0x28, 0x0 ;  /* 0x000000000000781c */ /* 0x000fc80000702570 */
[----:B------:R-:W-:Y:S02]  /*0a10*/  SEL R11, RZ, 0x1, !P0 ;  /* 0x00000001ff0b7807 */ /* 0x000fe40004000000 */
[----:B-----5:R-:W-:Y:S02]  /*0a20*/  FSETP.NEU.FTZ.AND P1, PT, R24, RZ, PT ;  /* 0x000000ff1800720b */ /* 0x020fe40003f3d000 */
[----:B------:R-:W-:Y:S01]  /*0a30*/  FSETP.NEU.FTZ.AND P4, PT, R7, RZ, PT ;  /* 0x000000ff0700720b */ /* 0x000fe20003f9d000 */
[----:B------:R-:W-:-:S03]  /*0a40*/  @!P5 IMAD.IADD R7, R0, 0x1, R5 ;  /* 0x000000010007d824 */ /* 0x000fc600078e0205 */
[----:B------:R-:W-:Y:S02]  /*0a50*/  PLOP3.LUT P4, PT, P4, P1, PT, 0x28, 0x0 ;  /* 0x000000000000781c */ /* 0x000fe40002782570 */
[----:B------:R-:W-:Y:S02]  /*0a60*/  FSETP.NEU.FTZ.AND P1, PT, R23, RZ, PT ;  /* 0x000000ff1700720b */ /* 0x000fe40003f3d000 */
[----:B------:R-:W-:Y:S02]  /*0a70*/  FSETP.NEU.FTZ.AND P6, PT, R3, RZ, PT ;  /* 0x000000ff0300720b */ /* 0x000fe40003fdd000 */
[----:B------:R-:W-:Y:S02]  /*0a80*/  SEL R3, RZ, 0x1, !P4 ;  /* 0x00000001ff037807 */ /* 0x000fe40006000000 */
[----:B------:R-:W-:Y:S02]  /*0a90*/  FSETP.NEU.FTZ.AND P0, PT, R4, RZ, PT ;  /* 0x000000ff0400720b */ /* 0x000fe40003f1d000 */
[----:B------:R-:W-:-:S02]  /*0aa0*/  FSETP.NEU.FTZ.AND P4, PT, R22, RZ, PT ;  /* 0x000000ff1600720b */ /* 0x000fc40003f9d000 */
[----:B------:R-:W-:Y:S02]  /*0ab0*/  PLOP3.LUT P1, PT, P1, P6, PT, 0x28, 0x0 ;  /* 0x000000000000781c */ /* 0x000fe40000f2c570 */
[----:B0-----:R-:W-:Y:S02]  /*0ac0*/  @!P5 IADD3 R8, P6, R7, R8, RZ ;  /* 0x000000080708d210 */ /* 0x001fe40007fde0ff */
[----:B------:R-:W-:Y:S02]  /*0ad0*/  PLOP3.LUT P0, PT, P0, P4, PT, 0x28, 0x0 ;  /* 0x000000000000781c */ /* 0x000fe40000708570 */
[----:B------:R-:W-:Y:S01]  /*0ae0*/  @!P5 SEL R7, RZ, 0x1, !P3 ;  /* 0x00000001ff07d807 */ /* 0x000fe20005800000 */
[----:B------:R-:W-:Y:S01]  /*0af0*/  @!P5 IMAD.X R9, RZ, RZ, R9, P6 ;  /* 0x000000ffff09d224 */ /* 0x000fe200030e0609 */
[----:B------:R-:W-:Y:S02]  /*0b00*/  FSETP.NEU.FTZ.AND P3, PT, R27, RZ, PT ;  /* 0x000000ff1b00720b */ /* 0x000fe40003f7d000 */
[----:B------:R-:W-:Y:S01]  /*0b10*/  FSETP.NEU.FTZ.AND P4, PT, R26, RZ, PT ;  /* 0x000000ff1a00720b */ /* 0x000fe20003f9d000 */
[----:B------:R-:W-:-:S03]  /*0b20*/  VIADD R4, R5, 0x80 ;  /* 0x0000008005047836 */ /* 0x000fc60000000000 */
[----:B------:R-:W-:Y:S01]  /*0b30*/  PLOP3.LUT P3, PT, P4, P3, PT, 0x28, 0x0 ;  /* 0x000000000000781c */ /* 0x000fe20002766570 */
[----:B------:R-:W-:Y:S01]  /*0b40*/  @!P5 IMAD.MOV.U32 R5, RZ, RZ, R4 ;  /* 0x000000ffff05d224 */ /* 0x000fe200078e0004 */
[----:B------:R-:W-:Y:S02]  /*0b50*/  FSETP.NEU.FTZ.AND P6, PT, R20, RZ, PT ;  /* 0x000000ff1400720b */ /* 0x000fe40003fdd000 */
[----:B--2---:R-:W-:-:S04]  /*0b60*/  FSETP.NEU.FTZ.AND P4, PT, R18, RZ, PT ;  /* 0x000000ff1200720b */ /* 0x004fc80003f9d000 */
[----:B------:R-:W-:Y:S02]  /*0b70*/  PLOP3.LUT P4, PT, P6, P4, PT, 0x28, 0x0 ;  /* 0x000000000000781c */ /* 0x000fe40003788570 */
[----:B------:R-:W-:Y:S02]  /*0b80*/  FSETP.NEU.AND P6, PT, R14, RZ, !P2 ;  /* 0x000000ff0e00720b */ /* 0x000fe400057cd000 */
[----:B------:R-:W-:-:S04]  /*0b90*/  FSETP.NEU.AND P2, PT, R12, RZ, !P2 ;  /* 0x000000ff0c00720b */ /* 0x000fc8000574d000 */
[----:B------:R-:W-:Y:S02]  /*0ba0*/  PLOP3.LUT P6, PT, P6, P2, PT, 0x28, 0x0 ;  /* 0x000000000000781c */ /* 0x000fe400037c4570 */
[----:B------:R-:W-:Y:S01]  /*0bb0*/  ISETP.GE.AND P2, PT, R5, R2, PT ;  /* 0x000000020500720c */ /* 0x000fe20003f46270 */
[----:B------:R0:W-:Y:S01]  /*0bc0*/  @!P5 STG.E.U8 desc[UR4][R8.64], R7 ;  /* 0x000000070800d986 */ /* 0x0001e2000c101104 */
[----:B------:R-:W-:Y:S02]  /*0bd0*/  SEL R13, RZ, 0x1, !P1 ;  /* 0x00000001ff0d7807 */ /* 0x000fe40004800000 */
[----:B------:R-:W-:Y:S02]  /*0be0*/  SEL R15, RZ, 0x1, !P0 ;  /* 0x00000001ff0f7807 */ /* 0x000fe40004000000 */
[----:B------:R-:W-:Y:S02]  /*0bf0*/  SEL R17, RZ, 0x1, !P4 ;  /* 0x00000001ff117807 */ /* 0x000fe40006000000 */
[----:B0-----:R-:W-:-:S05]  /*0c00*/  SEL R9, RZ, 0x1, !P3 ;  /* 0x00000001ff097807 */ /* 0x001fca0005800000 */
        /* <DEDUP_REMOVED lines=15> */
.L_x_5672:
        /* <DEDUP_REMOVED lines=8> */
.L_x_5673:
        /* <DEDUP_REMOVED lines=8> */
.L_x_5674:
        /* <DEDUP_REMOVED lines=9> */
.L_x_5675:
[----:B------:R-:W-:Y:S05]  /*0e90*/  BSYNC B1 ;  /* 0x0000000000017941 */ /* 0x000fea0003800000 */
.L_x_5671:
[----:B------:R-:W-:-:S13]  /*0ea0*/  ISETP.GE.AND P0, PT, R5, R2, PT ;  /* 0x000000020500720c */ /* 0x000fda0003f06270 */
[----:B--2---:R-:W2:Y:S01]  /*0eb0*/  @!P0 LDC.64 R8, c[0x0][0x218] ;  /* 0x00008600ff088b82 */ /* 0x004ea20000000a00 */
[----:B01----:R-:W-:Y:S02]  /*0ec0*/  @!P0 IMAD.IADD R7, R0, 0x1, R5 ;  /* 0x0000000100078824 */ /* 0x003fe400078e0205 */
[----:B------:R-:W-:-:S03]  /*0ed0*/  @!P0 VIADD R5, R5, 0x80 ;  /* 0x0000008005058836 */ /* 0x000fc60000000000 */
[----:B--2---:R-:W-:-:S05]  /*0ee0*/  @!P0 IADD3 R6, P1, R7, R8, RZ ;  /* 0x0000000807068210 */ /* 0x004fca0007f3e0ff */
[----:B------:R-:W-:-:S05]  /*0ef0*/  @!P0 IMAD.X R7, RZ, RZ, R9, P1 ;  /* 0x000000ffff078224 */ /* 0x000fca00008e0609 */
[----:B------:R2:W-:Y:S03]  /*0f00*/  @!P0 STG.E.U8 desc[UR4][R6.64], R17 ;  /* 0x0000001106008986 */ /* 0x0005e6000c101104 */
.L_x_5676:
[----:B------:R-:W-:Y:S05]  /*0f10*/  BSYNC B0 ;  /* 0x0000000000007941 */ /* 0x000fea0003800000 */
.L_x_5670:
[----:B------:R-:W-:Y:S05]  /*0f20*/  WARPSYNC.ALL ;  /* 0x0000000000007948 */ /* 0x000fea0003800000 */
[----:B------:R-:W-:-:S13]  /*0f30*/  ISETP.GE.AND P0, PT, R5, R2, PT ;  /* 0x000000020500720c */ /* 0x000fda0003f06270 */
[----:B------:R-:W-:Y:S05]  /*0f40*/  @P0 EXIT ;  /* 0x000000000000094d */ /* 0x000fea0003800000 */
[----:B------:R-:W-:Y:S01]  /*0f50*/  IMAD.IADD R0, R0, 0x1, R5 ;  /* 0x0000000100007824 */ /* 0x000fe200078e0205 */
[----:B------:R-:W-:Y:S01]  /*0f60*/  ULDC.64 UR6, c[0x0][0x218] ;  /* 0x0000860000067ab9 */ /* 0x000fe20000000a00 */
[----:B------:R-:W-:-:S03]  /*0f70*/  SEL R5, RZ, 0x1, !P6 ;  /* 0x00000001ff057807 */ /* 0x000fc60007000000 */
[----:B------:R-:W-:-:S05]  /*0f80*/  IADD3 R2, P0, R0, UR6, RZ ;  /* 0x0000000600027c10 */ /* 0x000fca000ff1e0ff */
[----:B0-----:R-:W-:-:S05]  /*0f90*/  IMAD.X R3, RZ, RZ, UR7, P0 ;  /* 0x00000007ff037e24 */ /* 0x001fca00080e06ff */
[----:B------:R-:W-:Y:S01]  /*0fa0*/  STG.E.U8 desc[UR4][R2.64], R5 ;  /* 0x0000000502007986 */ /* 0x000fe2000c101104 */
[----:B------:R-:W-:Y:S05]  /*0fb0*/  EXIT ;  /* 0x000000000000794d */ /* 0x000fea0003800000 */
.L_x_5677:
        /* <DEDUP_REMOVED lines=12> */
.L_x_43802:


//--------------------- .text._ZN2at6native29vectorized_elementwise_kernelILi4ENS0_13BinaryFunctorIffbZZZNS0_23logical_xor_kernel_cudaERNS_14TensorIteratorEENKUlvE0_clEvENKUlvE5_clEvEUlffE_EESt5arrayIPcLm3EEEEviT0_T1_ --------------------------
	.section	.text._ZN2at6native29vectorized_elementwise_kernelILi4ENS0_13BinaryFunctorIffbZZZNS0_23logical_xor_kernel_cudaERNS_14TensorIteratorEENKUlvE0_clEvENKUlvE5_clEvEUlffE_EESt5arrayIPcLm3EEEEviT0_T1_,"ax",@progbits
	.align	128
        .global         _ZN2at6native29vectorized_elementwise_kernelILi4ENS0_13BinaryFunctorIffbZZZNS0_23logical_xor_kernel_cudaERNS_14TensorIteratorEENKUlvE0_clEvENKUlvE5_clEvEUlffE_EESt5arrayIPcLm3EEEEviT0_T1_
        .type           _ZN2at6native29vectorized_elementwise_kernelILi4ENS0_13BinaryFunctorIffbZZZNS0_23logical_xor_kernel_cudaERNS_14TensorIteratorEENKUlvE0_clEvENKUlvE5_clEvEUlffE_EESt5arrayIPcLm3EEEEviT0_T1_,@function
        .size           _ZN2at6native29vectorized_elementwise_kernelILi4ENS0_13BinaryFunctorIffbZZZNS0_23logical_xor_kernel_cudaERNS_14TensorIteratorEENKUlvE0_clEvENKUlvE5_clEvEUlffE_EESt5arrayIPcLm3EEEEviT0_T1_,(.L_x_43803 - _ZN2at6native29vectorized_elementwise_kernelILi4ENS0_13BinaryFunctorIffbZZZNS0_23logical_xor_kernel_cudaERNS_14TensorIteratorEENKUlvE0_clEvENKUlvE5_clEvEUlffE_EESt5arrayIPcLm3EEEEviT0_T1_)
        .other          _ZN2at6native29vectorized_elementwise_kernelILi4ENS0_13BinaryFunctorIffbZZZNS0_23logical_xor_kernel_cudaERNS_14TensorIteratorEENKUlvE0_clEvENKUlvE5_clEvEUlffE_EESt5arrayIPcLm3EEEEviT0_T1_,@"STO_CUDA_ENTRY STV_DEFAULT"
_ZN2at6native29vectorized_elementwise_kernelILi4ENS0_13BinaryFunctorIffbZZZNS0_23logical_xor_kernel_cudaERNS_14TensorIteratorEENKUlvE0_clEvENKUlvE5_clEvEUlffE_EESt5arrayIPcLm3EEEEviT0_T1_:
.text._ZN2at6native29vectorized_elementwise_kernelILi4ENS0_13BinaryFunctorIffbZZZNS0_23logical_xor_kernel_cudaERNS_14TensorIteratorEENKUlvE0_clEvENKUlvE5_clEvEUlffE_EESt5arrayIPcLm3EEEEviT0_T1_:
        /* <DEDUP_REMOVED lines=15> */
[----:B------:R-:W2:Y:S04]  /*00f0*/  LDG.E.128 R16, desc[UR4][R20.64] ;  /* 0x0000000414107981 */ /* 0x000ea8000c1e1d00 */
[----:B------:R-:W3:Y:S01]  /*0100*/  LDG.E.128 R8, desc[UR4][R20.64+0x800] ;  /* 0x0008000414087981 */ /* 0x000ee2000c1e1d00 */
[----:B------:R-:W-:-:S05]  /*0110*/  IMAD.WIDE.U32 R22, R2, 0x10, R6 ;  /* 0x0000001002167825 */ /* 0x000fca00078e0006 */
[----:B------:R-:W4:Y:S04]  /*0120*/  LDG.E.128 R4, desc[UR4][R22.64] ;  /* 0x0000000416047981 */ /* 0x000f28000c1e1d00 */
[----:B------:R-:W5:Y:S01]  /*0130*/  LDG.E.128 R12, desc[UR4][R22.64+0x800] ;  /* 0x00080004160c7981 */ /* 0x000f62000c1e1d00 */
[----:B--2---:R-:W-:Y:S02]  /*0140*/  FSETP.NEU.FTZ.AND P2, PT, R16, RZ, PT ;  /* 0x000000ff1000720b */ /* 0x004fe40003f5d000 */
[----:B------:R-:W-:Y:S02]  /*0150*/  FSETP.NEU.FTZ.AND P5, PT, R17, RZ, PT ;  /* 0x000000ff1100720b */ /* 0x000fe40003fbd000 */
[----:B------:R-:W-:Y:S02]  /*0160*/  FSETP.NEU.FTZ.AND P0, PT, R18, RZ, PT ;  /* 0x000000ff1200720b */ /* 0x000fe40003f1d000 */
[----:B----4-:R-:W-:-:S02]  /*0170*/  FSETP.NEU.FTZ.AND P4, PT, R4, RZ, PT ;  /* 0x000000ff0400720b */ /* 0x010fc40003f9d000 */
[----:B------:R-:W-:Y:S02]  /*0180*/  FSETP.NEU.FTZ.AND P3, PT, R5, RZ, PT ;  /* 0x000000ff0500720b */ /* 0x000fe40003f7d000 */
[----:B------:R-:W-:Y:S02]  /*0190*/  FSETP.NEU.FTZ.AND P6, PT, R6, RZ, PT ;  /* 0x000000ff0600720b */ /* 0x000fe40003fdd000 */
[----:B------:R-:W-:Y:S02]  /*01a0*/  PLOP3.LUT P2, PT, P2, P4, PT, 0x28, 0x0 ;  /* 0x000000000000781c */ /* 0x000fe40001748570 */
[----:B------:R-:W-:Y:S02]  /*01b0*/  PLOP3.LUT P5, PT, P5, P3, PT, 0x28, 0x0 ;  /* 0x000000000000781c */ /* 0x000fe40002fa6570 */
[----:B------:R-:W-:Y:S02]  /*01c0*/  PLOP3.LUT P0, PT, P0, P6, PT, 0x28, 0x0 ;  /* 0x000000000000781c */ /* 0x000fe4000070c570 */
[----:B------:R-:W-:-:S02]  /*01d0*/  IADD3 R4, P6, R0, UR6, RZ ;  /* 0x0000000600047c10 */ /* 0x000fc4000ffde0ff */
[----:B------:R-:W-:Y:S02]  /*01e0*/  SEL R0, RZ, 0x1, !P2 ;  /* 0x00000001ff007807 */ /* 0x000fe40005000000 */
[----:B------:R-:W-:Y:S02]  /*01f0*/  SEL R3, RZ, 0x1, !P5 ;  /* 0x00000001ff037807 */ /* 0x000fe40006800000 */
[----:B---3--:R-:W-:Y:S02]  /*0200*/  FSETP.NEU.FTZ.AND P4, PT, R8, RZ, PT ;  /* 0x000000ff0800720b */ /* 0x008fe40003f9d000 */
[----:B------:R-:W-:Y:S02]  /*0210*/  FSETP.NEU.FTZ.AND P3, PT, R9, RZ, PT ;  /* 0x000000ff0900720b */ /* 0x000fe40003f7d000 */
[----:B-----5:R-:W-:Y:S02]  /*0220*/  FSETP.NEU.FTZ.AND P2, PT, R12, RZ, PT ;  /* 0x000000ff0c00720b */ /* 0x020fe40003f5d000 */
[----:B------:R-:W-:Y:S01]  /*0230*/  FSETP.NEU.FTZ.AND P5, PT, R13, RZ, PT ;  /* 0x000000ff0d00720b */ /* 0x000fe20003fbd000 */
[----:B------:R-:W-:Y:S01]  /*0240*/  IMAD.X R5, RZ, RZ, UR7, P6 ;  /* 0x00000007ff057e24 */ /* 0x000fe2000b0e06ff */
[----:B------:R-:W-:-:S02]  /*0250*/  PLOP3.LUT P2, PT, P4, P2, PT, 0x28, 0x0 ;  /* 0x000000000000781c */ /* 0x000fc40002744570 */
[----:B------:R-:W-:Y:S02]  /*0260*/  PLOP3.LUT P5, PT, P3, P5, PT, 0x28, 0x0 ;  /* 0x000000000000781c */ /* 0x000fe40001faa570 */
[----:B------:R-:W-:Y:S02]  /*0270*/  FSETP.NEU.FTZ.AND P3, PT, R10, RZ, PT ;  /* 0x000000ff0a00720b */ /* 0x000fe40003f7d000 */
[----:B------:R-:W-:Y:S02]  /*0280*/  FSETP.NEU.FTZ.AND P4, PT, R14, RZ, PT ;  /* 0x000000ff0e00720b */ /* 0x000fe40003f9d000 */
[----:B------:R-:W-:Y:S02]  /*0290*/  FSETP.NEU.FTZ.AND P6, PT, R7, RZ, PT ;  /* 0x000000ff0700720b */ /* 0x000fe40003fdd000 */
[----:B------:R-:W-:Y:S02]  /*02a0*/  PRMT R7, R3, 0x7604, R0 ;  /* 0x0000760403077816 */ /* 0x000fe40000000000 */
[----:B------:R-:W-:-:S02]  /*02b0*/  SEL R0, RZ, 0x1, !P2 ;  /* 0x00000001ff007807 */ /* 0x000fc40005000000 */
[----:B------:R-:W-:Y:S02]  /*02c0*/  SEL R3, RZ, 0x1, !P5 ;  /* 0x00000001ff037807 */ /* 0x000fe40006800000 */
[----:B------:R-:W-:Y:S02]  /*02d0*/  PLOP3.LUT P3, PT, P3, P4, PT, 0x28, 0x0 ;  /* 0x000000000000781c */ /* 0x000fe40001f68570 */
[----:B------:R-:W-:Y:S02]  /*02e0*/  FSETP.NEU.FTZ.AND P1, PT, R19, RZ, PT ;  /* 0x000000ff1300720b */ /* 0x000fe40003f3d000 */
[----:B------:R-:W-:Y:S02]  /*02f0*/  FSETP.NEU.FTZ.AND P2, PT, R11, RZ, PT ;  /* 0x000000ff0b00720b */ /* 0x000fe40003f5d000 */
[----:B------:R-:W-:Y:S02]  /*0300*/  FSETP.NEU.FTZ.AND P4, PT, R15, RZ, PT ;  /* 0x000000ff0f00720b */ /* 0x000fe40003f9d000 */
[----:B------:R-:W-:-:S02]  /*0310*/  PRMT R6, R3, 0x7604, R0 ;  /* 0x0000760403067816 */ /* 0x000fc40000000000 */
[----:B------:R-:W-:Y:S02]  /*0320*/  SEL R0, RZ, 0x1, !P0 ;  /* 0x00000001ff007807 */ /* 0x000fe40004000000 */
[----:B------:R-:W-:Y:S02]  /*0330*/  SEL R3, RZ, 0x1, !P3 ;  /* 0x00000001ff037807 */ /* 0x000fe40005800000 */
[----:B------:R-:W-:Y:S02]  /*0340*/  PLOP3.LUT P1, PT, P1, P6, PT, 0x28, 0x0 ;  /* 0x000000000000781c */ /* 0x000fe40000f2c570 */
[----:B------:R-:W-:Y:S02]  /*0350*/  PLOP3.LUT P2, PT, P2, P4, PT, 0x28, 0x0 ;  /* 0x000000000000781c */ /* 0x000fe40001748570 */
[----:B------:R-:W-:Y:S02]  /*0360*/  PRMT R7, R0, 0x7054, R7 ;  /* 0x0000705400077816 */ /* 0x000fe40000000007 */
[----:B------:R-:W-:-:S02]  /*0370*/  PRMT R6, R3, 0x7054, R6 ;  /* 0x0000705403067816 */ /* 0x000fc40000000006 */
        /* <DEDUP_REMOVED lines=8> */
.L_x_5678:
        /* <DEDUP_REMOVED lines=140> */
.L_x_5681:
        /* <DEDUP_REMOVED lines=8> */
.L_x_5682:
        /* <DEDUP_REMOVED lines=8> */
.L_x_5683:
        /* <DEDUP_REMOVED lines=9> */
.L_x_5684:
[----:B------:R-:W-:Y:S05]  /*0e50*/  BSYNC B1 ;  /* 0x0000000000017941 */ /* 0x000fea0003800000 */
.L_x_5680:
[----:B------:R-:W-:-:S13]  /*0e60*/  ISETP.GE.AND P0, PT, R5, R2, PT ;  /* 0x000000020500720c */ /* 0x000fda0003f06270 */
[----:B--2---:R-:W2:Y:S01]  /*0e70*/  @!P0 LDC.64 R8, c[0x0][0x218] ;  /* 0x00008600ff088b82 */ /* 0x004ea20000000a00 */
[----:B01----:R-:W-:Y:S02]  /*0e80*/  @!P0 IMAD.IADD R7, R0, 0x1, R5 ;  /* 0x0000000100078824 */ /* 0x003fe400078e0205 */
[----:B------:R-:W-:-:S03]  /*0e90*/  @!P0 VIADD R5, R5, 0x80 ;  /* 0x0000008005058836 */ /* 0x000fc60000000000 */
[----:B--2---:R-:W-:-:S05]  /*0ea0*/  @!P0 IADD3 R6, P1, R7, R8, RZ ;  /* 0x0000000807068210 */ /* 0x004fca0007f3e0ff */
[----:B------:R-:W-:-:S05]  /*0eb0*/  @!P0 IMAD.X R7, RZ, RZ, R9, P1 ;  /* 0x000000ffff078224 */ /* 0x000fca00008e0609 */
[----:B------:R2:W-:Y:S03]  /*0ec0*/  @!P0 STG.E.U8 desc[UR4][R6.64], R17 ;  /* 0x0000001106008986 */ /* 0x0005e6000c101104 */
.L_x_5685:
[----:B------:R-:W-:Y:S05]  /*0ed0*/  BSYNC B0 ;  /* 0x0000000000007941 */ /* 0x000fea0003800000 */
.L_x_5679:
        /* <DEDUP_REMOVED lines=10> */
.L_x_5686:
        /* <DEDUP_REMOVED lines=16> */
.L_x_43803:


//--------------------- .text._ZN2at6native29vectorized_elementwise_kernelILi8ENS0_13BinaryFunctorIffbZZZNS0_23logical_xor_kernel_cudaERNS_14TensorIteratorEENKUlvE0_clEvENKUlvE5_clEvEUlffE_EESt5arrayIPcLm3EEEEviT0_T1_ --------------------------
	.section	.text._ZN2at6native29vectorized_elementwise_kernelILi8ENS0_13BinaryFunctorIffbZZZNS0_23logical_xor_kernel_cudaERNS_14TensorIteratorEENKUlvE0_clEvENKUlvE5_clEvEUlffE_EESt5arrayIPcLm3EEEEviT0_T1_,"ax",@progbits
	.align	128
        .global         _ZN2at6native29vectorized_elementwise_kernelILi8ENS0_13BinaryFunctorIffbZZZNS0_23logical_xor_kernel_cudaERNS_14TensorIteratorEENKUlvE0_clEvENKUlvE5_clEvEUlffE_EESt5arrayIPcLm3EEEEviT0_T1_
        .type           _ZN2at6native29vectorized_elementwise_kernelILi8ENS0_13BinaryFunctorIffbZZZNS0_23logical_xor_kernel_cudaERNS_14TensorIteratorEENKUlvE0_clEvENKUlvE5_clEvEUlffE_EESt5arrayIPcLm3EEEEviT0_T1_,@function
        .size           _ZN2at6native29vectorized_elementwise_kernelILi8ENS0_13BinaryFunctorIffbZZZNS0_23logical_xor_kernel_cudaERNS_14TensorIteratorEENKUlvE0_clEvENKUlvE5_clEvEUlffE_EESt5arrayIPcLm3EEEEviT0_T1_,(.L_x_43804 - _ZN2at6native29vectorized_elementwise_kernelILi8ENS0_13BinaryFunctorIffbZZZNS0_23logical_xor_kernel_cudaERNS_14TensorIteratorEENKUlvE0_clEvENKUlvE5_clEvEUlffE_EESt5arrayIPcLm3EEEEviT0_T1_)
        .other          _ZN2at6native29vectorized_elementwise_kernelILi8ENS0_13BinaryFunctorIffbZZZNS0_23logical_xor_kernel_cudaERNS_14TensorIteratorEENKUlvE0_clEvENKUlvE5_clEvEUlffE_EESt5arrayIPcLm3EEEEviT0_T1_,@"STO_CUDA_ENTRY STV_DEFAULT"
_ZN2at6native29vectorized_elementwise_kernelILi8ENS0_13BinaryFunctorIffbZZZNS0_23logical_xor_kernel_cudaERNS_14TensorIteratorEENKUlvE0_clEvENKUlvE5_clEvEUlffE_EESt5arrayIPcLm3EEEEviT0_T1_:
.text._ZN2at6native29vectorized_elementwise_kernelILi8ENS0_13BinaryFunctorIffbZZZNS0_23logical_xor_kernel_cudaERNS_14TensorIteratorEENKUlvE0_clEvENKUlvE5_clEvEUlffE_EESt5arrayIPcLm3EEEEviT0_T1_:
        /* <DEDUP_REMOVED lines=25> */
[----:B------:R-:W-:Y:S02]  /*0190*/  PLOP3.LUT P1, PT, P1, P5, PT, 0x28, 0x0 ;  /* 0x000000000000781c */ /* 0x000fe40000f2a570 */
[----:B------:R-:W-:Y:S02]  /*01a0*/  FSETP.NEU.FTZ.AND P5, PT, R7, RZ, PT ;  /* 0x000000ff0700720b */ /* 0x000fe40003fbd000 */
[----:B------:R-:W-:Y:S02]  /*01b0*/  FSETP.NEU.FTZ.AND P6, PT, R18, RZ, PT ;  /* 0x000000ff1200720b */ /* 0x000fe40003fdd000 */
[----:B------:R-:W-:Y:S02]  /*01c0*/  FSETP.NEU.FTZ.AND P3, PT, R6, RZ, PT ;  /* 0x000000ff0600720b */ /* 0x000fe40003f7d000 */
[----:B------:R-:W-:-:S02]  /*01d0*/  PLOP3.LUT P2, PT, P2, P0, PT, 0x28, 0x0 ;  /* 0x000000000000781c */ /* 0x000fc40001740570 */
[----:B------:R-:W-:Y:S02]  /*01e0*/  PLOP3.LUT P4, PT, P4, P5, PT, 0x28, 0x0 ;  /* 0x000000000000781c */ /* 0x000fe4000278a570 */
[----:B---3--:R-:W-:Y:S02]  /*01f0*/  FSETP.NEU.FTZ.AND P0, PT, R8, RZ, PT ;  /* 0x000000ff0800720b */ /* 0x008fe40003f1d000 */
[----:B------:R-:W-:Y:S02]  /*0200*/  PLOP3.LUT P6, PT, P6, P3, PT, 0x28, 0x0 ;  /* 0x000000000000781c */ /* 0x000fe400037c6570 */
[----:B-----5:R-:W-:Y:S02]  /*0210*/  FSETP.NEU.FTZ.AND P5, PT, R12, RZ, PT ;  /* 0x000000ff0c00720b */ /* 0x020fe40003fbd000 */
[----:B------:R-:W-:Y:S02]  /*0220*/  FSETP.NEU.FTZ.AND P3, PT, R9, RZ, PT ;  /* 0x000000ff0900720b */ /* 0x000fe40003f7d000 */
[----:B------:R-:W-:-:S02]  /*0230*/  SEL R8, RZ, 0x1, !P6 ;  /* 0x00000001ff087807 */ /* 0x000fc40007000000 */
[----:B------:R-:W-:Y:S02]  /*0240*/  SEL R9, RZ, 0xffffffff, !P4 ;  /* 0xffffffffff097807 */ /* 0x000fe40006000000 */
[----:B------:R-:W-:Y:S02]  /*0250*/  PLOP3.LUT P0, PT, P0, P5, PT, 0x28, 0x0 ;  /* 0x000000000000781c */ /* 0x000fe4000070a570 */
[----:B------:R-:W-:Y:S02]  /*0260*/  FSETP.NEU.FTZ.AND P6, PT, R10, RZ, PT ;  /* 0x000000ff0a00720b */ /* 0x000fe40003fdd000 */
[----:B------:R-:W-:Y:S02]  /*0270*/  FSETP.NEU.FTZ.AND P4, PT, R13, RZ, PT ;  /* 0x000000ff0d00720b */ /* 0x000fe40003f9d000 */
[----:B------:R-:W-:Y:S02]  /*0280*/  FSETP.NEU.FTZ.AND P5, PT, R14, RZ, PT ;  /* 0x000000ff0e00720b */ /* 0x000fe40003fbd000 */
[----:B------:R-:W-:-:S02]  /*0290*/  PLOP3.LUT P3, PT, P3, P4, PT, 0x28, 0x0 ;  /* 0x000000000000781c */ /* 0x000fc40001f68570 */
[----:B------:R-:W-:Y:S02]  /*02a0*/  PLOP3.LUT P5, PT, P6, P5, PT, 0x28, 0x0 ;  /* 0x000000000000781c */ /* 0x000fe400037aa570 */
[----:B------:R-:W-:Y:S02]  /*02b0*/  FSETP.NEU.FTZ.AND P4, PT, R11, RZ, PT ;  /* 0x000000ff0b00720b */ /* 0x000fe40003f9d000 */
[----:B------:R-:W-:-:S04]  /*02c0*/  FSETP.NEU.FTZ.AND P6, PT, R15, RZ, PT ;  /* 0x000000ff0f00720b */ /* 0x000fc80003fdd000 */
[----:B------:R-:W-:Y:S02]  /*02d0*/  PLOP3.LUT P4, PT, P4, P6, PT, 0x28, 0x0 ;  /* 0x000000000000781c */ /* 0x000fe4000278c570 */
[----:B------:R-:W-:Y:S02]  /*02e0*/  SEL R11, RZ, 0xffffffff, !P2 ;  /* 0xffffffffff0b7807 */ /* 0x000fe40005000000 */
        /* <DEDUP_REMOVED lines=8> */
[----:B------:R-:W-:Y:S01]  /*0370*/  IMAD.SHL.U32 R9, R7, 0x100, RZ ;  /* 0x0000010007097824 */ /* 0x000fe200078e00ff */
[----:B------:R-:W-:Y:S01]  /*0380*/  SEL R6, RZ, 0x1, !P0 ;  /* 0x00000001ff067807 */ /* 0x000fe20004000000 */
[----:B------:R-:W-:Y:S01]  /*0390*/  IMAD.X R5, RZ, RZ, UR7, P6 ;  /* 0x00000007ff057e24 */ /* 0x000fe2000b0e06ff */
[----:B------:R-:W-:-:S02]  /*03a0*/  LOP3.LUT R0, R3, 0x100, R0, 0xe2, !PT ;  /* 0x0000010003007812 */ /* 0x000fc400078ee200 */
[----:B------:R-:W-:Y:S02]  /*03b0*/  LOP3.LUT R8, R13, 0x100, R8, 0xe2, !PT ;  /* 0x000001000d087812 */ /* 0x000fe400078ee208 */
[----:B------:R-:W-:Y:S02]  /*03c0*/  LOP3.LUT R7, R11, 0x100, R10, 0xe2, !PT ;  /* 0x000001000b077812 */ /* 0x000fe400078ee20a */
[----:B------:R-:W-:Y:S01]  /*03d0*/  LOP3.LUT R3, R9, 0x100, R6, 0xe2, !PT ;  /* 0x0000010009037812 */ /* 0x000fe200078ee206 */
[----:B------:R-:W-:Y:S01]  /*03e0*/  IMAD.WIDE R4, R2, 0x8, R4 ;  /* 0x0000000802047825 */ /* 0x000fe200078e0204 */
[----:B------:R-:W-:Y:S02]  /*03f0*/  PRMT R2, R7, 0x5410, R8 ;  /* 0x0000541007027816 */ /* 0x000fe40000000008 */
[----:B------:R-:W-:-:S05]  /*0400*/  PRMT R3, R3, 0x5410, R0 ;  /* 0x0000541003037816 */ /* 0x000fca0000000000 */
[----:B------:R-:W-:Y:S01]  /*0410*/  STG.E.64 desc[UR4][R4.64], R2 ;  /* 0x0000000204007986 */ /* 0x000fe2000c101b04 */
[----:B------:R-:W-:Y:S05]  /*0420*/  EXIT ;  /* 0x000000000000794d */ /* 0x000fea0003800000 */
.L_x_5687:
        /* <DEDUP_REMOVED lines=140> */
.L_x_5690:
        /* <DEDUP_REMOVED lines=8> */
.L_x_5691:
        /* <DEDUP_REMOVED lines=8> */
.L_x_5692:
        /* <DEDUP_REMOVED lines=9> */
.L_x_5693:
[----:B------:R-:W-:Y:S05]  /*0e80*/  BSYNC B1 ;  /* 0x0000000000017941 */ /* 0x000fea0003800000 */
.L_x_5689:
[----:B------:R-:W-:-:S13]  /*0e90*/  ISETP.GE.AND P0, PT, R5, R2, PT ;  /* 0x000000020500720c */ /* 0x000fda0003f06270 */
[----:B--2---:R-:W2:Y:S01]  /*0ea0*/  @!P0 LDC.64 R8, c[0x0][0x218] ;  /* 0x00008600ff088b82 */ /* 0x004ea20000000a00 */
[----:B01----:R-:W-:Y:S02]  /*0eb0*/  @!P0 IMAD.IADD R7, R0, 0x1, R5 ;  /* 0x0000000100078824 */ /* 0x003fe400078e0205 */
[----:B------:R-:W-:-:S03]  /*0ec0*/  @!P0 VIADD R5, R5, 0x80 ;  /* 0x0000008005058836 */ /* 0x000fc60000000000 */
[----:B--2---:R-:W-:-:S05]  /*0ed0*/  @!P0 IADD3 R6, P1, R7, R8, RZ ;  /* 0x0000000807068210 */ /* 0x004fca0007f3e0ff */
[----:B------:R-:W-:-:S05]  /*0ee0*/  @!P0 IMAD.X R7, RZ, RZ, R9, P1 ;  /* 0x000000ffff078224 */ /* 0x000fca00008e0609 */
[----:B------:R2:W-:Y:S03]  /*0ef0*/  @!P0 STG.E.U8 desc[UR4][R6.64], R17 ;  /* 0x0000001106008986 */ /* 0x0005e6000c101104 */
.L_x_5694:
[----:B------:R-:W-:Y:S05]  /*0f00*/  BSYNC B0 ;  /* 0x0000000000007941 */ /* 0x000fea0003800000 */
.L_x_5688:
        /* <DEDUP_REMOVED lines=10> */
.L_x_5695:
        /* <DEDUP_REMOVED lines=13> */
.L_x_43804:


//--------------------- .text._ZN2at6native18elementwise_kernelILi128ELi4EZNS0_15gpu_kernel_implINS0_13AUnaryFunctorIddbZZZNS0_23logical_xor_kernel_cudaERNS_14TensorIteratorEENKUlvE0_clEvENKUlvE4_clEvEUlddE_EEEEvRNS_18TensorIteratorBaseERKT_EUliE_EEviT1_ --------------------------
	.section	.text._ZN2at6native18elementwise_kernelILi128ELi4EZNS0_15gpu_kernel_implINS0_13AUnaryFunctorIddbZZZNS0_23logical_xor_kernel_cudaERNS_14TensorIteratorEENKUlvE0_clEvENKUlvE4_clEvEUlddE_EEEEvRNS_18TensorIteratorBaseERKT_EUliE_EEviT1_,"ax",@progbits
	.align	128
        .global         _ZN2at6native18elementwise_kernelILi128ELi4EZNS0_15gpu_kernel_implINS0_13AUnaryFunctorIddbZZZNS0_23logical_xor_kernel_cudaERNS_14TensorIteratorEENKUlvE0_clEvENKUlvE4_clEvEUlddE_EEEEvRNS_18TensorIteratorBaseERKT_EUliE_EEviT1_
        .type           _ZN2at6native18elementwise_kernelILi128ELi4EZNS0_15gpu_kernel_implINS0_13AUnaryFunctorIddbZZZNS0_23logical_xor_kernel_cudaERNS_14TensorIteratorEENKUlvE0_clEvENKUlvE4_clEvEUlddE_EEEEvRNS_18TensorIteratorBaseERKT_EUliE_EEviT1_,@function
        .size           _ZN2at6native18elementwise_kernelILi128ELi4EZNS0_15gpu_kernel_implINS0_13AUnaryFunctorIddbZZZNS0_23logical_xor_kernel_cudaERNS_14TensorIteratorEENKUlvE0_clEvENKUlvE4_clEvEUlddE_EEEEvRNS_18TensorIteratorBaseERKT_EUliE_EEviT1_,(.L_x_43805 - _ZN2at6native18elementwise_kernelILi128ELi4EZNS0_15gpu_kernel_implINS0_13AUnaryFunctorIddbZZZNS0_23logical_xor_kernel_cudaERNS_14TensorIteratorEENKUlvE0_clEvENKUlvE4_clEvEUlddE_EEEEvRNS_18TensorIteratorBaseERKT_EUliE_EEviT1_)
        .other          _ZN2at6native18elementwise_kernelILi128ELi4EZNS0_15gpu_kernel_implINS0_13AUnaryFunctorIddbZZZNS0_23logical_xor_kernel_cudaERNS_14TensorIteratorEENKUlvE0_clEvENKUlvE4_clEvEUlddE_EEEEvRNS_18TensorIteratorBaseERKT_EUliE_EEviT1_,@"STO_CUDA_ENTRY STV_DEFAULT"
_ZN2at6native18elementwise_kernelILi128ELi4EZNS0_15gpu_kernel_implINS0_13AUnaryFunctorIddbZZZNS0_23logical_xor_kernel_cudaERNS_14TensorIteratorEENKUlvE0_clEvENKUlvE4_clEvEUlddE_EEEEvRNS_18TensorIteratorBaseERKT_EUliE_EEviT1_:
.text._ZN2at6native18elementwise_kernelILi128ELi4EZNS0_15gpu_kernel_implINS0_13AUnaryFunctorIddbZZZNS0_23logical_xor_kernel_cudaERNS_14TensorIteratorEENKUlvE0_clEvENKUlvE4_clEvEUlddE_EEEEvRNS_18TensorIteratorBaseERKT_EUliE_EEviT1_:
        /* <DEDUP_REMOVED lines=314> */
.L_x_5698:
        /* <DEDUP_REMOVED lines=19> */
[----:B--2---:R-:W0:Y:S01]  /*14d0*/  I2F.F64.S16 R2, R2 ;  /* 0x0000000200027312 */ /* 0x004e220000101c00 */
[----:B------:R-:W-:Y:S05]  /*14e0*/  BRA `(.L_x_5704) ;  /* 0x0000000c007c7947 */ /* 0x000fea0003800000 */
.L_x_5702:
[----:B------:R-:W2:Y:S02]  /*14f0*/  LDG.E.U8 R2, desc[UR36][R4.64] ;  /* 0x0000002404027981 */ /* 0x000ea4000c1e1100 */
[----:B--2---:R-:W0:Y:S01]  /*1500*/  I2F.F64.U16 R2, R2 ;  /* 0x0000000200027312 */ /* 0x004e220000101800 */
[----:B------:R-:W-:Y:S05]  /*1510*/  BRA `(.L_x_5704) ;  /* 0x0000000c00707947 */ /* 0x000fea0003800000 */
.L_x_5701:
[----:B------:R-:W-:-:S13]  /*1520*/  ISETP.NE.AND P0, PT, R2, 0x2, PT ;  /* 0x000000020200780c */ /* 0x000fda0003f05270 */
[----:B------:R-:W-:Y:S05]  /*1530*/  @!P0 BRA `(.L_x_5705) ;  /* 0x0000000000288947 */ /* 0x000fea0003800000 */
[----:B------:R-:W-:-:S13]  /*1540*/  ISETP.NE.AND P0, PT, R2, 0x3, PT ;  /* 0x000000030200780c */ /* 0x000fda0003f05270 */
[----:B------:R-:W-:Y:S05]  /*1550*/  @!P0 BRA `(.L_x_5706) ;  /* 0x0000000000148947 */ /* 0x000fea0003800000 */
[----:B------:R-:W-:-:S13]  /*1560*/  ISETP.NE.AND P0, PT, R2, 0x4, PT ;  /* 0x000000040200780c */ /* 0x000fda0003f05270 */
[----:B------:R-:W-:Y:S05]  /*1570*/  @P0 BRA `(.L_x_5703) ;  /* 0x0000000800fc0947 */ /* 0x000fea0003800000 */
[----:B------:R-:W2:Y:S02]  /*1580*/  LDG.E.64 R2, desc[UR36][R4.64] ;  /* 0x0000002404027981 */ /* 0x000ea4000c1e1b00 */
[----:B--2---:R-:W0:Y:S01]  /*1590*/  I2F.F64.S64 R2, R2 ;  /* 0x0000000200027312 */ /* 0x004e220000301c00 */
[----:B------:R-:W-:Y:S05]  /*15a0*/  BRA `(.L_x_5704) ;  /* 0x0000000c004c7947 */ /* 0x000fea0003800000 */
.L_x_5706:
[----:B------:R-:W2:Y:S02]  /*15b0*/  LDG.E R2, desc[UR36][R4.64] ;  /* 0x0000002404027981 */ /* 0x000ea4000c1e1900 */
[----:B--2---:R-:W0:Y:S01]  /*15c0*/  I2F.F64 R2, R2 ;  /* 0x0000000200027312 */ /* 0x004e220000201c00 */
[----:B------:R-:W-:Y:S05]  /*15d0*/  BRA `(.L_x_5704) ;  /* 0x0000000c00407947 */ /* 0x000fea0003800000 */
.L_x_5705:
[----:B------:R-:W2:Y:S02]  /*15e0*/  LDG.E.U16 R2, desc[UR36][R4.64] ;  /* 0x0000002404027981 */ /* 0x000ea4000c1e1500 */
[----:B--2---:R-:W0:Y:S01]  /*15f0*/  I2F.F64.S16 R2, R2 ;  /* 0x0000000200027312 */ /* 0x004e220000101c00 */
[----:B------:R-:W-:Y:S05]  /*1600*/  BRA `(.L_x_5704) ;  /* 0x0000000c00347947 */ /* 0x000fea0003800000 */
.L_x_5700:
[----:B------:R-:W-:-:S13]  /*1610*/  ISETP.GT.AND P0, PT, R2, 0x6, PT ;  /* 0x000000060200780c */ /* 0x000fda0003f04270 */
[----:B------:R-:W-:Y:S05]  /*1620*/  @P0 BRA `(.L_x_5707) ;  /* 0x0000000000340947 */ /* 0x000fea0003800000 */
[----:B------:R-:W-:-:S13]  /*1630*/  ISETP.NE.AND P0, PT, R2, 0x5, PT ;  /* 0x000000050200780c */ /* 0x000fda0003f05270 */
[----:B------:R-:W-:Y:S05]  /*1640*/  @!P0 BRA `(.L_x_5708) ;  /* 0x0000000000188947 */ /* 0x000fea0003800000 */
[----:B------:R-:W-:-:S13]  /*1650*/  ISETP.NE.AND P0, PT, R2, 0x6, PT ;  /* 0x000000060200780c */ /* 0x000fda0003f05270 */
[----:B------:R-:W-:Y:S05]  /*1660*/  @P0 BRA `(.L_x_5703) ;  /* 0x0000000800c00947 */ /* 0x000fea0003800000 */
[----:B------:R-:W2:Y:S02]  /*1670*/  LDG.E R2, desc[UR36][R4.64] ;  /* 0x0000002404027981 */ /* 0x000ea4000c1e1900 */
[----:B--2---:R-:W-:-:S06]  /*1680*/  FMUL.FTZ R2, R2, 1 ;  /* 0x3f80000002027820 */ /* 0x004fcc0000410000 */
[----:B------:R-:W0:Y:S01]  /*1690*/  F2F.F64.F32 R2, R2 ;  /* 0x0000000200027310 */ /* 0x000e220000201800 */
[----:B------:R-:W-:Y:S05]  /*16a0*/  BRA `(.L_x_5704) ;  /* 0x0000000c000c7947 */ /* 0x000fea0003800000 */
.L_x_5708:
[----:B------:R-:W2:Y:S02]  /*16b0*/  LDG.E.U16 R0, desc[UR36][R4.64] ;  /* 0x0000002404007981 */ /* 0x000ea4000c1e1500 */
[----:B--2---:R-:W-:-:S05]  /*16c0*/  HADD2.F32 R0, -RZ, R0.H0_H0 ;  /* 0x20000000ff007230 */ /* 0x004fca0000004100 */
[----:B------:R-:W-:-:S04]  /*16d0*/  FMUL.FTZ R0, R0, 1 ;  /* 0x3f80000000007820 */ /* 0x000fc80000410000 */
[----:B------:R0:W1:Y:S01]  /*16e0*/  F2F.F64.F32 R2, R0 ;  /* 0x0000000000027310 */ /* 0x0000620000201800 */
[----:B------:R-:W-:Y:S05]  /*16f0*/  BRA `(.L_x_5704) ;  /* 0x0000000800f87947 */ /* 0x000fea0003800000 */
.L_x_5707:
[----:B------:R-:W-:-:S13]  /*1700*/  ISETP.NE.AND P0, PT, R2, 0x7, PT ;  /* 0x000000070200780c */ /* 0x000fda0003f05270 */
[----:B------:R-:W-:Y:S05]  /*1710*/  @!P0 BRA `(.L_x_5709) ;  /* 0x0000000000348947 */ /* 0x000fea0003800000 */
        /* <DEDUP_REMOVED lines=8> */
.L_x_5710:
[----:B------:R-:W2:Y:S02]  /*17a0*/  LDG.E.U16 R4, desc[UR36][R4.64] ;  /* 0x0000002404047981 */ /* 0x000ea4000c1e1500 */
[----:B--2---:R-:W-:-:S05]  /*17b0*/  HADD2.F32 R0, -RZ, R4.H0_H0 ;  /* 0x20000004ff007230 */ /* 0x004fca0000004100 */
[----:B------:R-:W-:-:S04]  /*17c0*/  FMUL.FTZ R0, R0, 1 ;  /* 0x3f80000000007820 */ /* 0x000fc80000410000 */
[----:B------:R0:W1:Y:S01]  /*17d0*/  F2F.F64.F32 R2, R0 ;  /* 0x0000000000027310 */ /* 0x0000620000201800 */
[----:B------:R-:W-:Y:S05]  /*17e0*/  BRA `(.L_x_5704) ;  /* 0x0000000800bc7947 */ /* 0x000fea0003800000 */
.L_x_5709:
[----:B------:R0:W5:Y:S01]  /*17f0*/  LDG.E.64 R2, desc[UR36][R4.64] ;  /* 0x0000002404027981 */ /* 0x000162000c1e1b00 */
[----:B------:R-:W-:Y:S05]  /*1800*/  BRA `(.L_x_5704) ;  /* 0x0000000800b47947 */ /* 0x000fea0003800000 */
.L_x_5699:
        /* <DEDUP_REMOVED lines=8> */
[----:B------:R-:W2:Y:S01]  /*1890*/  LDG.E.U8 R4, desc[UR36][R4.64] ;  /* 0x0000002404047981 */ /* 0x000ea2000c1e1100 */
[----:B------:R-:W-:Y:S01]  /*18a0*/  IMAD.MOV.U32 R2, RZ, RZ, RZ ;  /* 0x000000ffff027224 */ /* 0x000fe200078e00ff */
[----:B--2---:R-:W-:-:S04]  /*18b0*/  ISETP.NE.AND P0, PT, R4, RZ, PT ;  /* 0x000000ff0400720c */ /* 0x004fc80003f05270 */
[----:B------:R-:W-:Y:S01]  /*18c0*/  FSEL R3, RZ, 1.875, !P0 ;  /* 0x3ff00000ff037808 */ /* 0x000fe20004000000 */
[----:B------:R-:W-:Y:S08]  /*18d0*/  BRA `(.L_x_5704) ;  /* 0x0000000800807947 */ /* 0x000ff00003800000 */
.L_x_5713:
[----:B------:R0:W5:Y:S01]  /*18e0*/  LDG.E.64 R2, desc[UR36][R4.64] ;  /* 0x0000002404027981 */ /* 0x000162000c1e1b00 */
[----:B------:R-:W-:Y:S05]  /*18f0*/  BRA `(.L_x_5704) ;  /* 0x0000000800787947 */ /* 0x000fea0003800000 */
.L_x_5712:
        /* <DEDUP_REMOVED lines=24> */
[----:B------:R-:W-:-:S05]  /*1a80*/  LOP3.LUT R3, R3, 0x80000000, R0, 0xf8, !PT ;  /* 0x8000000003037812 */ /* 0x000fca00078ef800 */
[----:B------:R-:W-:-:S06]  /*1a90*/  FMUL.FTZ R3, R3, 1 ;  /* 0x3f80000003037820 */ /* 0x000fcc0000410000 */
[----:B------:R-:W0:Y:S01]  /*1aa0*/  F2F.F64.F32 R2, R3 ;  /* 0x0000000300027310 */ /* 0x000e220000201800 */
[----:B------:R-:W-:Y:S05]  /*1ab0*/  BRA `(.L_x_5704) ;  /* 0x0000000800087947 */ /* 0x000fea0003800000 */
.L_x_5715:
[----:B------:R-:W2:Y:S02]  /*1ac0*/  LDG.E.U8 R3, desc[UR36][R4.64] ;  /* 0x0000002404037981 */ /* 0x000ea4000c1e1100 */
[----:B--2---:R-:W-:-:S05]  /*1ad0*/  IMAD.SHL.U32 R0, R3, 0x2000000, RZ ;  /* 0x0200000003007824 */ /* 0x004fca00078e00ff */
        /* <DEDUP_REMOVED lines=9> */
[----:B------:R-:W-:-:S05]  /*1b70*/  LOP3.LUT R2, R2, 0x80000000, R3, 0xf8, !PT ;  /* 0x8000000002027812 */ /* 0x000fca00078ef803 */
[----:B------:R-:W-:-:S06]  /*1b80*/  FMUL.FTZ R2, R2, 1 ;  /* 0x3f80000002027820 */ /* 0x000fcc0000410000 */
[----:B------:R-:W0:Y:S01]  /*1b90*/  F2F.F64.F32 R2, R2 ;  /* 0x0000000200027310 */ /* 0x000e220000201800 */
[----:B------:R-:W-:Y:S05]  /*1ba0*/  BRA `(.L_x_5704) ;  /* 0x0000000400cc7947 */ /* 0x000fea0003800000 */
.L_x_5714:
[----:B------:R-:W2:Y:S02]  /*1bb0*/  LDG.E.U16 R0, desc[UR36][R4.64] ;  /* 0x0000002404007981 */ /* 0x000ea4000c1e1500 */
[----:B--2---:R-:W-:-:S04]  /*1bc0*/  IMAD.U32 R0, R0, 0x10000, RZ ;  /* 0x0001000000007824 */ /* 0x004fc800078e00ff */
[----:B------:R-:W-:-:S04]  /*1bd0*/  FMUL.FTZ R0, R0, 1 ;  /* 0x3f80000000007820 */ /* 0x000fc80000410000 */
[----:B------:R0:W1:Y:S01]  /*1be0*/  F2F.F64.F32 R2, R0 ;  /* 0x0000000000027310 */ /* 0x0000620000201800 */
[----:B------:R-:W-:Y:S05]  /*1bf0*/  BRA `(.L_x_5704) ;  /* 0x0000000400b87947 */ /* 0x000fea0003800000 */
.L_x_5711:
        /* <DEDUP_REMOVED lines=9> */
[----:B--2---:R-:W0:Y:S01]  /*1c90*/  I2F.F64.U16 R2, R2 ;  /* 0x0000000200027312 */ /* 0x004e220000101800 */
[----:B------:R-:W-:Y:S05]  /*1ca0*/  BRA `(.L_x_5704) ;  /* 0x00000004008c7947 */ /* 0x000fea0003800000 */
.L_x_5718:
        /* <DEDUP_REMOVED lines=21> */
.L_x_5722:
[----:B------:R-:W-:Y:S05]  /*1e00*/  BSYNC B1 ;  /* 0x0000000000017941 */ /* 0x000fea0003800000 */
.L_x_5721:
[----:B------:R-:W-:Y:S01]  /*1e10*/  LEA R3, R0, 0x3b800000, 0x17 ;  /* 0x3b80000000037811 */ /* 0x000fe200078eb8ff */
[----:B------:R-:W-:-:S05]  /*1e20*/  IMAD.SHL.U32 R0, R2, 0x100000, RZ ;  /* 0x0010000002007824 */ /* 0x000fca00078e00ff */
[----:B------:R-:W-:-:S07]  /*1e30*/  LOP3.LUT R0, R3, R0, R4, 0xfe, !PT ;  /* 0x0000000003007212 */ /* 0x000fce00078efe04 */
.L_x_5720:
[----:B------:R-:W-:Y:S05]  /*1e40*/  BSYNC B0 ;  /* 0x0000000000007941 */ /* 0x000fea0003800000 */
.L_x_5719:
[----:B------:R-:W-:-:S04]  /*1e50*/  FMUL.FTZ R0, R0, 1 ;  /* 0x3f80000000007820 */ /* 0x000fc80000410000 */
[----:B------:R1:W2:Y:S01]  /*1e60*/  F2F.F64.F32 R2, R0 ;  /* 0x0000000000027310 */ /* 0x0002a20000201800 */
[----:B------:R-:W-:Y:S05]  /*1e70*/  BRA `(.L_x_5704) ;  /* 0x0000000400187947 */ /* 0x000fea0003800000 */
.L_x_5717:
        /* <DEDUP_REMOVED lines=21> */
.L_x_5726:
[----:B------:R-:W-:Y:S05]  /*1fd0*/  BSYNC B1 ;  /* 0x0000000000017941 */ /* 0x000fea0003800000 */
.L_x_5725:
[----:B------:R-:W-:Y:S01]  /*1fe0*/  LEA R3, R0, 0x37800000, 0x17 ;  /* 0x3780000000037811 */ /* 0x000fe200078eb8ff */
[----:B------:R-:W-:-:S05]  /*1ff0*/  IMAD.SHL.U32 R0, R2, 0x200000, RZ ;  /* 0x0020000002007824 */ /* 0x000fca00078e00ff */
[----:B------:R-:W-:-:S07]  /*2000*/  LOP3.LUT R0, R3, R0, R4, 0xfe, !PT ;  /* 0x0000000003007212 */ /* 0x000fce00078efe04 */
.L_x_5724:
[----:B------:R-:W-:Y:S05]  /*2010*/  BSYNC B0 ;  /* 0x0000000000007941 */ /* 0x000fea0003800000 */
.L_x_5723:
[----:B------:R-:W-:-:S04]  /*2020*/  FMUL.FTZ R0, R0, 1 ;  /* 0x3f80000000007820 */ /* 0x000fc80000410000 */
[----:B------:R3:W4:Y:S01]  /*2030*/  F2F.F64.F32 R2, R0 ;  /* 0x0000000000027310 */ /* 0x0007220000201800 */
[----:B------:R-:W-:Y:S05]  /*2040*/  BRA `(.L_x_5704) ;  /* 0x0000000000a47947 */ /* 0x000fea0003800000 */
.L_x_5716:
        /* <DEDUP_REMOVED lines=14> */
.L_x_5730:
[----:B------:R-:W-:Y:S05]  /*2130*/  BSYNC B0 ;  /* 0x0000000000007941 */ /* 0x000fea0003800000 */
.L_x_5729:
[----:B------:R-:W-:-:S04]  /*2140*/  FMUL.FTZ R0, R0, 1 ;  /* 0x3f80000000007820 */ /* 0x000fc80000410000 */
[----:B------:R0:W1:Y:S01]  /*2150*/  F2F.F64.F32 R2, R0 ;  /* 0x0000000000027310 */ /* 0x0000620000201800 */
[----:B------:R-:W-:Y:S05]  /*2160*/  BRA `(.L_x_5704) ;  /* 0x00000000005c7947 */ /* 0x000fea0003800000 */
.L_x_5703:
        /* <DEDUP_REMOVED lines=16> */
.L_x_5731:
[----:B------:R-:W-:Y:S01]  /*2270*/  CS2R R2, SRZ ;  /* 0x0000000000027805 */ /* 0x000fe2000001ff00 */
[----:B------:R-:W-:Y:S06]  /*2280*/  BRA `(.L_x_5704) ;  /* 0x0000000000147947 */ /* 0x000fec0003800000 */
.L_x_5728:
[----:B------:R-:W2:Y:S02]  /*2290*/  LDG.E.64 R2, desc[UR36][R4.64] ;  /* 0x0000002404027981 */ /* 0x000ea4000c1e1b00 */
[----:B--2---:R-:W0:Y:S01]  /*22a0*/  I2F.F64.U64 R2, R2 ;  /* 0x0000000200027312 */ /* 0x004e220000301800 */
[----:B------:R-:W-:Y:S05]  /*22b0*/  BRA `(.L_x_5704) ;  /* 0x0000000000087947 */ /* 0x000fea0003800000 */
.L_x_5727:
[----:B------:R-:W2:Y:S02]  /*22c0*/  LDG.E R2, desc[UR36][R4.64] ;  /* 0x0000002404027981 */ /* 0x000ea4000c1e1900 */
[----:B--2---:R-:W0:Y:S02]  /*22d0*/  I2F.F64.U32 R2, R2 ;  /* 0x0000000200027312 */ /* 0x004e240000201800 */
.L_x_5704:
[----:B0-----:R-:W3:Y:S01]  /*22e0*/  LDC.U8 R4, c[0x0][0x430] ;  /* 0x00010c00ff047b82 */ /* 0x001ee20000000000 */
[----:B------:R-:W-:Y:S02]  /*22f0*/  ULDC.64 UR4, c[0x0][0x428] ;  /* 0x00010a0000047ab9 */ /* 0x000fe40000000a00 */
[----:B------:R-:W-:-:S06]  /*2300*/  DSETP.NEU.AND P0, PT, RZ, UR4, PT ;  /* 0x00000004ff007e2a */ /* 0x000fcc000bf0d000 */
[----:B-12-45:R-:W-:-:S06]  /*2310*/  DSETP.NEU.XOR P0, PT, R2, RZ, P0 ;  /* 0x000000ff0200722a */ /* 0x036fcc000070d800 */
[----:B------:R-:W-:Y:S02]  /*2320*/  SEL R2, RZ, 0x1, !P0 ;  /* 0x00000001ff027807 */ /* 0x000fe40004000000 */
[----:B---3--:R-:W-:-:S04]  /*2330*/  PRMT R0, R4, 0x9910, RZ ;  /* 0x0000991004007816 */ /* 0x008fc800000000ff */
        /* <DEDUP_REMOVED lines=12> */
.L_x_5735:
[----:B------:R3:W-:Y:S01]  /*2400*/  STG.E.U8 desc[UR36][R16.64], R2 ;  /* 0x0000000210007986 */ /* 0x0007e2000c101124 */
[----:B------:R-:W-:Y:S05]  /*2410*/  BRA `(.L_x_5737) ;  /* 0x0000000c00487947 */ /* 0x000fea0003800000 */
.L_x_5734:
        /* <DEDUP_REMOVED lines=9> */
.L_x_5739:
[----:B------:R1:W-:Y:S01]  /*24b0*/  STG.E desc[UR36][R16.64], R2 ;  /* 0x0000000210007986 */ /* 0x0003e2000c101924 */
[----:B------:R-:W-:Y:S05]  /*24c0*/  BRA `(.L_x_5737) ;  /* 0x0000000c001c7947 */ /* 0x000fea0003800000 */
.L_x_5738:
[----:B------:R2:W-:Y:S01]  /*24d0*/  STG.E.U16 desc[UR36][R16.64], R2 ;  /* 0x0000000210007986 */ /* 0x0005e2000c101524 */
[----:B------:R-:W-:Y:S05]  /*24e0*/  BRA `(.L_x_5737) ;  /* 0x0000000c00147947 */ /* 0x000fea0003800000 */
.L_x_5733:
        /* <DEDUP_REMOVED lines=9> */
.L_x_5741:
[----:B------:R-:W-:-:S04]  /*2580*/  I2FP.F32.U32 R0, R2 ;  /* 0x0000000200007245 */ /* 0x000fc80000201000 */
[----:B------:R-:W-:-:S05]  /*2590*/  F2FP.F16.F32.PACK_AB R0, RZ, R0 ;  /* 0x00000000ff00723e */ /* 0x000fca00000000ff */
[----:B------:R0:W-:Y:S01]  /*25a0*/  STG.E.U16 desc[UR36][R16.64], R0 ;  /* 0x0000000010007986 */ /* 0x0001e2000c101524 */
[----:B------:R-:W-:Y:S05]  /*25b0*/  BRA `(.L_x_5737) ;  /* 0x0000000800e07947 */ /* 0x000fea0003800000 */
.L_x_5740:
        /* <DEDUP_REMOVED lines=10> */
.L_x_5743:
[----:B------:R-:W-:-:S04]  /*2660*/  I2FP.F32.U32 R2, R2 ;  /* 0x0000000200027245 */ /* 0x000fc80000201000 */
[----:B------:R-:W-:-:S04]  /*2670*/  F2FP.F16.F32.PACK_AB R3, RZ, R2 ;  /* 0x00000002ff03723e */ /* 0x000fc800000000ff */
[----:B------:R-:W-:-:S05]  /*2680*/  PRMT R3, R3, 0x5410, RZ ;  /* 0x0000541003037816 */ /* 0x000fca00000000ff */
[----:B------:R0:W-:Y:S01]  /*2690*/  STG.E desc[UR36][R16.64], R3 ;  /* 0x0000000310007986 */ /* 0x0001e2000c101924 */
[----:B------:R-:W-:Y:S05]  /*26a0*/  BRA `(.L_x_5737) ;  /* 0x0000000800a47947 */ /* 0x000fea0003800000 */
.L_x_5742:
[----:B------:R-:W0:Y:S02]  /*26b0*/  I2F.F64.U32 R2, R2 ;  /* 0x0000000200027312 */ /* 0x000e240000201800 */
[----:B0-----:R0:W-:Y:S01]  /*26c0*/  STG.E.64 desc[UR36][R16.64], R2 ;  /* 0x0000000210007986 */ /* 0x0011e2000c101b24 */
[----:B------:R-:W-:Y:S05]  /*26d0*/  BRA `(.L_x_5737) ;  /* 0x0000000800987947 */ /* 0x000fea0003800000 */
.L_x_5732:
        /* <DEDUP_REMOVED lines=10> */
.L_x_5746:
[----:B------:R-:W0:Y:S01]  /*2780*/  I2F.F64.U32 R4, R2 ;  /* 0x0000000200047312 */ /* 0x000e220000201800 */
[----:B------:R-:W-:-:S05]  /*2790*/  CS2R R6, SRZ ;  /* 0x0000000000067805 */ /* 0x000fca000001ff00 */
[----:B0-----:R0:W-:Y:S01]  /*27a0*/  STG.E.128 desc[UR36][R16.64], R4 ;  /* 0x0000000410007986 */ /* 0x0011e2000c101d24 */
[----:B------:R-:W-:Y:S05]  /*27b0*/  BRA `(.L_x_5737) ;  /* 0x0000000800607947 */ /* 0x000fea0003800000 */
.L_x_5745:
        /* <DEDUP_REMOVED lines=21> */
.L_x_5750:
[----:B------:R-:W-:Y:S05]  /*2910*/  BSYNC B0 ;  /* 0x0000000000007941 */ /* 0x000fea0003800000 */
.L_x_5749:
[----:B------:R-:W-:-:S05]  /*2920*/  LOP3.LUT R3, R0, R3, RZ, 0xfc, !PT ;  /* 0x0000000300037212 */ /* 0x000fca00078efcff */
[----:B------:R0:W-:Y:S01]  /*2930*/  STG.E.U8 desc[UR36][R16.64], R3 ;  /* 0x0000000310007986 */ /* 0x0001e2000c101124 */
[----:B------:R-:W-:Y:S05]  /*2940*/  BRA `(.L_x_5737) ;  /* 0x0000000400fc7947 */ /* 0x000fea0003800000 */
.L_x_5748:
        /* <DEDUP_REMOVED lines=13> */
.L_x_5752:
[----:B------:R-:W-:Y:S01]  /*2a20*/  IMAD.MOV.U32 R0, RZ, RZ, 0x7f ;  /* 0x0000007fff007424 */ /* 0x000fe200078e00ff */
[----:B------:R-:W-:-:S04]  /*2a30*/  ISETP.GT.U32.AND P0, PT, R2, 0x7f800000, PT ;  /* 0x7f8000000200780c */ /* 0x000fc80003f04070 */
[----:B------:R-:W-:-:S09]  /*2a40*/  SEL R0, R0, 0x7c, P0 ;  /* 0x0000007c00007807 */ /* 0x000fd20000000000 */
.L_x_5753:
[----:B------:R-:W-:Y:S05]  /*2a50*/  BSYNC B0 ;  /* 0x0000000000007941 */ /* 0x000fea0003800000 */
.L_x_5751:
[----:B------:R-:W-:-:S04]  /*2a60*/  LOP3.LUT R2, R3, 0x80000000, RZ, 0xc0, !PT ;  /* 0x8000000003027812 */ /* 0x000fc800078ec0ff */
[----:B------:R-:W-:-:S04]  /*2a70*/  SHF.R.U32.HI R3, RZ, 0x18, R2 ;  /* 0x00000018ff037819 */ /* 0x000fc80000011602 */
[----:B------:R-:W-:-:S05]  /*2a80*/  LOP3.LUT R3, R0, R3, RZ, 0xfc, !PT ;  /* 0x0000000300037212 */ /* 0x000fca00078efcff */
[----:B------:R0:W-:Y:S01]  /*2a90*/  STG.E.U8 desc[UR36][R16.64], R3 ;  /* 0x0000000310007986 */ /* 0x0001e2000c101124 */
[----:B------:R-:W-:Y:S05]  /*2aa0*/  BRA `(.L_x_5737) ;  /* 0x0000000400a47947 */ /* 0x000fea0003800000 */
.L_x_5747:
[----:B------:R-:W-:-:S04]  /*2ab0*/  I2FP.F32.U32 R0, R2 ;  /* 0x0000000200007245 */ /* 0x000fc80000201000 */
[----:B------:R-:W-:-:S05]  /*2ac0*/  F2FP.BF16.F32.PACK_AB R0, RZ, R0 ;  /* 0x00000000ff00723e */ /* 0x000fca00000010ff */
[----:B------:R0:W-:Y:S01]  /*2ad0*/  STG.E.U16 desc[UR36][R16.64], R0 ;  /* 0x0000000010007986 */ /* 0x0001e2000c101524 */
[----:B------:R-:W-:Y:S05]  /*2ae0*/  BRA `(.L_x_5737) ;  /* 0x0000000400947947 */ /* 0x000fea0003800000 */
.L_x_5744:
        /* <DEDUP_REMOVED lines=10> */
.L_x_5756:
        /* <DEDUP_REMOVED lines=17> */
.L_x_5759:
[----:B------:R-:W-:-:S04]  /*2ca0*/  LOP3.LUT R2, R3, 0x80000000, RZ, 0xc0, !PT ;  /* 0x8000000003027812 */ /* 0x000fc800078ec0ff */
[----:B------:R-:W-:-:S04]  /*2cb0*/  SHF.R.U32.HI R3, RZ, 0x18, R2 ;  /* 0x00000018ff037819 */ /* 0x000fc80000011602 */
[----:B------:R-:W-:-:S04]  /*2cc0*/  LOP3.LUT R0, R0, R3, RZ, 0xfc, !PT ;  /* 0x0000000300007212 */ /* 0x000fc800078efcff */
[----:B------:R-:W-:-:S07]  /*2cd0*/  PRMT R8, R0, 0x7610, R8 ;  /* 0x0000761000087816 */ /* 0x000fce0000000008 */
.L_x_5758:
[----:B------:R-:W-:Y:S05]  /*2ce0*/  BSYNC B0 ;  /* 0x0000000000007941 */ /* 0x000fea0003800000 */
.L_x_5757:
[----:B------:R0:W-:Y:S01]  /*2cf0*/  STG.E.U8 desc[UR36][R16.64], R8 ;  /* 0x0000000810007986 */ /* 0x0001e2000c101124 */
[----:B------:R-:W-:Y:S05]  /*2d00*/  BRA `(.L_x_5737) ;  /* 0x00000004000c7947 */ /* 0x000fea0003800000 */
.L_x_5755:
        /* <DEDUP_REMOVED lines=17> */
.L_x_5762:
[----:B------:R-:W-:-:S04]  /*2e20*/  LOP3.LUT R2, R3, 0x80000000, RZ, 0xc0, !PT ;  /* 0x8000000003027812 */ /* 0x000fc800078ec0ff */
[----:B------:R-:W-:-:S04]  /*2e30*/  SHF.R.U32.HI R3, RZ, 0x18, R2 ;  /* 0x00000018ff037819 */ /* 0x000fc80000011602 */
[----:B------:R-:W-:-:S04]  /*2e40*/  LOP3.LUT R0, R0, R3, RZ, 0xfc, !PT ;  /* 0x0000000300007212 */ /* 0x000fc800078efcff */
[----:B------:R-:W-:-:S07]  /*2e50*/  PRMT R8, R0, 0x7610, R8 ;  /* 0x0000761000087816 */ /* 0x000fce0000000008 */
.L_x_5761:
[----:B------:R-:W-:Y:S05]  /*2e60*/  BSYNC B0 ;  /* 0x0000000000007941 */ /* 0x000fea0003800000 */
.L_x_5760:
[----:B------:R0:W-:Y:S01]  /*2e70*/  STG.E.U8 desc[UR36][R16.64], R8 ;  /* 0x0000000810007986 */ /* 0x0001e2000c101124 */
[----:B------:R-:W-:Y:S05]  /*2e80*/  BRA `(.L_x_5737) ;  /* 0x0000000000ac7947 */ /* 0x000fea0003800000 */
.L_x_5754:
        /* <DEDUP_REMOVED lines=22> */
.L_x_5736:
        /* <DEDUP_REMOVED lines=16> */
.L_x_5765:
[----:B------:R-:W-:Y:S05]  /*30f0*/  BRA `(.L_x_5737) ;  /* 0x0000000000107947 */ /* 0x000fea0003800000 */
.L_x_5764:
[----:B------:R-:W-:-:S05]  /*3100*/  IMAD.MOV.U32 R3, RZ, RZ, RZ ;  /* 0x000000ffff037224 */ /* 0x000fca00078e00ff */
[----:B------:R0:W-:Y:S01]  /*3110*/  STG.E.64 desc[UR36][R16.64], R2 ;  /* 0x0000000210007986 */ /* 0x0001e2000c101b24 */
[----:B------:R-:W-:Y:S05]  /*3120*/  BRA `(.L_x_5737) ;  /* 0x0000000000047947 */ /* 0x000fea0003800000 */
.L_x_5763:
[----:B------:R0:W-:Y:S02]  /*3130*/  STG.E desc[UR36][R16.64], R2 ;  /* 0x0000000210007986 */ /* 0x0001e4000c101924 */
.L_x_5737:
[----:B------:R-:W-:-:S04]  /*3140*/  IMAD R18, R23, 0x200, R18 ;  /* 0x0000020017127824 */ /* 0x000fc800078e0212 */
[----:B------:R-:W-:-:S07]  /*3150*/  VIADD R19, R18, 0x80 ;  /* 0x0000008012137836 */ /* 0x000fce0000000000 */
.L_x_5697:
[----:B------:R-:W-:Y:S05]  /*3160*/  BSYNC B6 ;  /* 0x0000000000067941 */ /* 0x000fea0003800000 */
.L_x_5696:
        /* <DEDUP_REMOVED lines=307> */
.L_x_5768:
        /* <DEDUP_REMOVED lines=21> */
.L_x_5772:
[----:B------:R-:W2:Y:S02]  /*45f0*/  LDG.E.U8 R2, desc[UR36][R4.64] ;  /* 0x0000002404027981 */ /* 0x000ea4000c1e1100 */
[----:B--2---:R-:W0:Y:S01]  /*4600*/  I2F.F64.U16 R2, R2 ;  /* 0x0000000200027312 */ /* 0x004e220000101800 */
[----:B------:R-:W-:Y:S05]  /*4610*/  BRA `(.L_x_5774) ;  /* 0x0000000c00707947 */ /* 0x000fea0003800000 */
.L_x_5771:
        /* <DEDUP_REMOVED lines=9> */
.L_x_5776:
[----:B------:R-:W2:Y:S02]  /*46b0*/  LDG.E R2, desc[UR36][R4.64] ;  /* 0x0000002404027981 */ /* 0x000ea4000c1e1900 */
[----:B--2---:R-:W0:Y:S01]  /*46c0*/  I2F.F64 R2, R2 ;  /* 0x0000000200027312 */ /* 0x004e220000201c00 */
[----:B------:R-:W-:Y:S05]  /*46d0*/  BRA `(.L_x_5774) ;  /* 0x0000000c00407947 */ /* 0x000fea0003800000 */
.L_x_5775:
[----:B------:R-:W2:Y:S02]  /*46e0*/  LDG.E.U16 R2, desc[UR36][R4.64] ;  /* 0x0000002404027981 */ /* 0x000ea4000c1e1500 */
[----:B--2---:R-:W0:Y:S01]  /*46f0*/  I2F.F64.S16 R2, R2 ;  /* 0x0000000200027312 */ /* 0x004e220000101c00 */
[----:B------:R-:W-:Y:S05]  /*4700*/  BRA `(.L_x_5774) ;  /* 0x0000000c00347947 */ /* 0x000fea0003800000 */
.L_x_5770:
        /* <DEDUP_REMOVED lines=10> */
.L_x_5778:
[----:B------:R-:W2:Y:S02]  /*47b0*/  LDG.E.U16 R0, desc[UR36][R4.64] ;  /* 0x0000002404007981 */ /* 0x000ea4000c1e1500 */
[----:B--2---:R-:W-:-:S05]  /*47c0*/  HADD2.F32 R0, -RZ, R0.H0_H0 ;  /* 0x20000000ff007230 */ /* 0x004fca0000004100 */
[----:B------:R-:W-:-:S04]  /*47d0*/  FMUL.FTZ R0, R0, 1 ;  /* 0x3f80000000007820 */ /* 0x000fc80000410000 */
[----:B------:R0:W1:Y:S01]  /*47e0*/  F2F.F64.F32 R2, R0 ;  /* 0x0000000000027310 */ /* 0x0000620000201800 */
[----:B------:R-:W-:Y:S05]  /*47f0*/  BRA `(.L_x_5774) ;  /* 0x0000000800f87947 */ /* 0x000fea0003800000 */
.L_x_5777:
        /* <DEDUP_REMOVED lines=10> */
.L_x_5780:
[----:B------:R-:W2:Y:S02]  /*48a0*/  LDG.E.U16 R4, desc[UR36][R4.64] ;  /* 0x0000002404047981 */ /* 0x000ea4000c1e1500 */
[----:B--2---:R-:W-:-:S05]  /*48b0*/  HADD2.F32 R0, -RZ, R4.H0_H0 ;  /* 0x20000004ff007230 */ /* 0x004fca0000004100 */
[----:B------:R-:W-:-:S04]  /*48c0*/  FMUL.FTZ R0, R0, 1 ;  /* 0x3f80000000007820 */ /* 0x000fc80000410000 */
[----:B------:R0:W1:Y:S01]  /*48d0*/  F2F.F64.F32 R2, R0 ;  /* 0x0000000000027310 */ /* 0x0000620000201800 */
[----:B------:R-:W-:Y:S05]  /*48e0*/  BRA `(.L_x_5774) ;  /* 0x0000000800bc7947 */ /* 0x000fea0003800000 */
.L_x_5779:
[----:B------:R0:W5:Y:S01]  /*48f0*/  LDG.E.64 R2, desc[UR36][R4.64] ;  /* 0x0000002404027981 */ /* 0x000162000c1e1b00 */
[----:B------:R-:W-:Y:S05]  /*4900*/  BRA `(.L_x_5774) ;  /* 0x0000000800b47947 */ /* 0x000fea0003800000 */
.L_x_5769:
        /* <DEDUP_REMOVED lines=13> */
.L_x_5783:
[----:B------:R0:W5:Y:S01]  /*49e0*/  LDG.E.64 R2, desc[UR36][R4.64] ;  /* 0x0000002404027981 */ /* 0x000162000c1e1b00 */
[----:B------:R-:W-:Y:S05]  /*49f0*/  BRA `(.L_x_5774) ;  /* 0x0000000800787947 */ /* 0x000fea0003800000 */
.L_x_5782:
        /* <DEDUP_REMOVED lines=28> */
.L_x_5785:
        /* <DEDUP_REMOVED lines=15> */
.L_x_5784:
[----:B------:R-:W2:Y:S02]  /*4cb0*/  LDG.E.U16 R0, desc[UR36][R4.64] ;  /* 0x0000002404007981 */ /* 0x000ea4000c1e1500 */
[----:B--2---:R-:W-:-:S04]  /*4cc0*/  IMAD.U32 R0, R0, 0x10000, RZ ;  /* 0x0001000000007824 */ /* 0x004fc800078e00ff */
[----:B------:R-:W-:-:S04]  /*4cd0*/  FMUL.FTZ R0, R0, 1 ;  /* 0x3f80000000007820 */ /* 0x000fc80000410000 */
[----:B------:R0:W1:Y:S01]  /*4ce0*/  F2F.F64.F32 R2, R0 ;  /* 0x0000000000027310 */ /* 0x0000620000201800 */
[----:B------:R-:W-:Y:S05]  /*4cf0*/  BRA `(.L_x_5774) ;  /* 0x0000000400b87947 */ /* 0x000fea0003800000 */
.L_x_5781:
        /* <DEDUP_REMOVED lines=11> */
.L_x_5788:
        /* <DEDUP_REMOVED lines=21> */
.L_x_5792:
[----:B------:R-:W-:Y:S05]  /*4f00*/  BSYNC B1 ;  /* 0x0000000000017941 */ /* 0x000fea0003800000 */
.L_x_5791:
[----:B------:R-:W-:Y:S01]  /*4f10*/  LEA R3, R0, 0x3b800000, 0x17 ;  /* 0x3b80000000037811 */ /* 0x000fe200078eb8ff */
[----:B------:R-:W-:-:S05]  /*4f20*/  IMAD.SHL.U32 R0, R2, 0x100000, RZ ;  /* 0x0010000002007824 */ /* 0x000fca00078e00ff */
[----:B------:R-:W-:-:S07]  /*4f30*/  LOP3.LUT R0, R3, R0, R4, 0xfe, !PT ;  /* 0x0000000003007212 */ /* 0x000fce00078efe04 */
.L_x_5790:
[----:B------:R-:W-:Y:S05]  /*4f40*/  BSYNC B0 ;  /* 0x0000000000007941 */ /* 0x000fea0003800000 */
.L_x_5789:
[----:B------:R-:W-:-:S04]  /*4f50*/  FMUL.FTZ R0, R0, 1 ;  /* 0x3f80000000007820 */ /* 0x000fc80000410000 */
[----:B------:R1:W2:Y:S01]  /*4f60*/  F2F.F64.F32 R2, R0 ;  /* 0x0000000000027310 */ /* 0x0002a20000201800 */
[----:B------:R-:W-:Y:S05]  /*4f70*/  BRA `(.L_x_5774) ;  /* 0x0000000400187947 */ /* 0x000fea0003800000 */
.L_x_5787:
        /* <DEDUP_REMOVED lines=21> */
.L_x_5796:
[----:B------:R-:W-:Y:S05]  /*50d0*/  BSYNC B1 ;  /* 0x0000000000017941 */ /* 0x000fea0003800000 */
.L_x_5795:
[----:B------:R-:W-:Y:S01]  /*50e0*/  LEA R3, R0, 0x37800000, 0x17 ;  /* 0x3780000000037811 */ /* 0x000fe200078eb8ff */
[----:B------:R-:W-:-:S05]  /*50f0*/  IMAD.SHL.U32 R0, R2, 0x200000, RZ ;  /* 0x0020000002007824 */ /* 0x000fca00078e00ff */
[----:B------:R-:W-:-:S07]  /*5100*/  LOP3.LUT R0, R3, R0, R4, 0xfe, !PT ;  /* 0x0000000003007212 */ /* 0x000fce00078efe04 */
.L_x_5794:
[----:B------:R-:W-:Y:S05]  /*5110*/  BSYNC B0 ;  /* 0x0000000000007941 */ /* 0x000fea0003800000 */
.L_x_5793:
[----:B------:R-:W-:-:S04]  /*5120*/  FMUL.FTZ R0, R0, 1 ;  /* 0x3f80000000007820 */ /* 0x000fc80000410000 */
[----:B------:R3:W4:Y:S01]  /*5130*/  F2F.F64.F32 R2, R0 ;  /* 0x0000000000027310 */ /* 0x0007220000201800 */
[----:B------:R-:W-:Y:S05]  /*5140*/  BRA `(.L_x_5774) ;  /* 0x0000000000a47947 */ /* 0x000fea0003800000 */
.L_x_5786:
        /* <DEDUP_REMOVED lines=14> */
.L_x_5800:
[----:B------:R-:W-:Y:S05]  /*5230*/  BSYNC B0 ;  /* 0x0000000000007941 */ /* 0x000fea0003800000 */
.L_x_5799:
[----:B------:R-:W-:-:S04]  /*5240*/  FMUL.FTZ R0, R0, 1 ;  /* 0x3f80000000007820 */ /* 0x000fc80000410000 */
[----:B------:R0:W1:Y:S01]  /*5250*/  F2F.F64.F32 R2, R0 ;  /* 0x0000000000027310 */ /* 0x0000620000201800 */
[----:B------:R-:W-:Y:S05]  /*5260*/  BRA `(.L_x_5774) ;  /* 0x00000000005c7947 */ /* 0x000fea0003800000 */
.L_x_5773:
        /* <DEDUP_REMOVED lines=16> */
.L_x_5801:
[----:B------:R-:W-:Y:S01]  /*5370*/  CS2R R2, SRZ ;  /* 0x0000000000027805 */ /* 0x000fe2000001ff00 */
[----:B------:R-:W-:Y:S06]  /*5380*/  BRA `(.L_x_5774) ;  /* 0x0000000000147947 */ /* 0x000fec0003800000 */
.L_x_5798:
[----:B------:R-:W2:Y:S02]  /*5390*/  LDG.E.64 R2, desc[UR36][R4.64] ;  /* 0x0000002404027981 */ /* 0x000ea4000c1e1b00 */
[----:B--2---:R-:W0:Y:S01]  /*53a0*/  I2F.F64.U64 R2, R2 ;  /* 0x0000000200027312 */ /* 0x004e220000301800 */
[----:B------:R-:W-:Y:S05]  /*53b0*/  BRA `(.L_x_5774) ;  /* 0x0000000000087947 */ /* 0x000fea0003800000 */
.L_x_5797:
[----:B------:R-:W2:Y:S02]  /*53c0*/  LDG.E R2, desc[UR36][R4.64] ;  /* 0x0000002404027981 */ /* 0x000ea4000c1e1900 */
[----:B--2---:R-:W0:Y:S02]  /*53d0*/  I2F.F64.U32 R2, R2 ;  /* 0x0000000200027312 */ /* 0x004e240000201800 */
.L_x_5774:
        /* <DEDUP_REMOVED lines=18> */
.L_x_5805:
[----:B------:R0:W-:Y:S01]  /*5500*/  STG.E.U8 desc[UR36][R16.64], R2 ;  /* 0x0000000210007986 */ /* 0x0001e2000c101124 */
[----:B------:R-:W-:Y:S05]  /*5510*/  BRA `(.L_x_5807) ;  /* 0x0000000c00487947 */ /* 0x000fea0003800000 */
.L_x_5804:
        /* <DEDUP_REMOVED lines=9> */
.L_x_5809:
[----:B------:R0:W-:Y:S01]  /*55b0*/  STG.E desc[UR36][R16.64], R2 ;  /* 0x0000000210007986 */ /* 0x0001e2000c101924 */
[----:B------:R-:W-:Y:S05]  /*55c0*/  BRA `(.L_x_5807) ;  /* 0x0000000c001c7947 */ /* 0x000fea0003800000 */
.L_x_5808:
[----:B------:R0:W-:Y:S01]  /*55d0*/  STG.E.U16 desc[UR36][R16.64], R2 ;  /* 0x0000000210007986 */ /* 0x0001e2000c101524 */
[----:B------:R-:W-:Y:S05]  /*55e0*/  BRA `(.L_x_5807) ;  /* 0x0000000c00147947 */ /* 0x000fea0003800000 */
.L_x_5803:
        /* <DEDUP_REMOVED lines=9> */
.L_x_5811:
[----:B------:R-:W-:-:S04]  /*5680*/  I2FP.F32.U32 R0, R2 ;  /* 0x0000000200007245 */ /* 0x000fc80000201000 */
[----:B------:R-:W-:-:S05]  /*5690*/  F2FP.F16.F32.PACK_AB R0, RZ, R0 ;  /* 0x00000000ff00723e */ /* 0x000fca00000000ff */
[----:B------:R0:W-:Y:S01]  /*56a0*/  STG.E.U16 desc[UR36][R16.64], R0 ;  /* 0x0000000010007986 */ /* 0x0001e2000c101524 */
[----:B------:R-:W-:Y:S05]  /*56b0*/  BRA `(.L_x_5807) ;  /* 0x0000000800e07947 */ /* 0x000fea0003800000 */
.L_x_5810:
        /* <DEDUP_REMOVED lines=10> */
.L_x_5813:
[----:B------:R-:W-:-:S04]  /*5760*/  I2FP.F32.U32 R2, R2 ;  /* 0x0000000200027245 */ /* 0x000fc80000201000 */
[----:B------:R-:W-:-:S04]  /*5770*/  F2FP.F16.F32.PACK_AB R3, RZ, R2 ;  /* 0x00000002ff03723e */ /* 0x000fc800000000ff */
[----:B------:R-:W-:-:S05]  /*5780*/  PRMT R3, R3, 0x5410, RZ ;  /* 0x0000541003037816 */ /* 0x000fca00000000ff */
[----:B------:R0:W-:Y:S01]  /*5790*/  STG.E desc[UR36][R16.64], R3 ;  /* 0x0000000310007986 */ /* 0x0001e2000c101924 */
[----:B------:R-:W-:Y:S05]  /*57a0*/  BRA `(.L_x_5807) ;  /* 0x0000000800a47947 */ /* 0x000fea0003800000 */
.L_x_5812:
[----:B------:R-:W0:Y:S02]  /*57b0*/  I2F.F64.U32 R2, R2 ;  /* 0x0000000200027312 */ /* 0x000e240000201800 */
[----:B0-----:R0:W-:Y:S01]  /*57c0*/  STG.E.64 desc[UR36][R16.64], R2 ;  /* 0x0000000210007986 */ /* 0x0011e2000c101b24 */
[----:B------:R-:W-:Y:S05]  /*57d0*/  BRA `(.L_x_5807) ;  /* 0x0000000800987947 */ /* 0x000fea0003800000 */
.L_x_5802:
        /* <DEDUP_REMOVED lines=10> */
.L_x_5816:
[----:B------:R-:W0:Y:S01]  /*5880*/  I2F.F64.U32 R4, R2 ;  /* 0x0000000200047312 */ /* 0x000e220000201800 */
[----:B------:R-:W-:-:S05]  /*5890*/  CS2R R6, SRZ ;  /* 0x0000000000067805 */ /* 0x000fca000001ff00 */
[----:B0-----:R0:W-:Y:S01]  /*58a0*/  STG.E.128 desc[UR36][R16.64], R4 ;  /* 0x0000000410007986 */ /* 0x0011e2000c101d24 */
[----:B------:R-:W-:Y:S05]  /*58b0*/  BRA `(.L_x_5807) ;  /* 0x0000000800607947 */ /* 0x000fea0003800000 */
.L_x_5815:
        /* <DEDUP_REMOVED lines=21> */
.L_x_5820:
[----:B------:R-:W-:Y:S05]  /*5a10*/  BSYNC B0 ;  /* 0x0000000000007941 */ /* 0x000fea0003800000 */
.L_x_5819:
[----:B------:R-:W-:-:S05]  /*5a20*/  LOP3.LUT R3, R0, R3, RZ, 0xfc, !PT ;  /* 0x0000000300037212 */ /* 0x000fca00078efcff */
[----:B------:R0:W-:Y:S01]  /*5a30*/  STG.E.U8 desc[UR36][R16.64], R3 ;  /* 0x0000000310007986 */ /* 0x0001e2000c101124 */
[----:B------:R-:W-:Y:S05]  /*5a40*/  BRA `(.L_x_5807) ;  /* 0x0000000400fc7947 */ /* 0x000fea0003800000 */
.L_x_5818:
        /* <DEDUP_REMOVED lines=13> */
.L_x_5822:
[----:B------:R-:W-:Y:S01]  /*5b20*/  IMAD.MOV.U32 R0, RZ, RZ, 0x7f ;  /* 0x0000007fff007424 */ /* 0x000fe200078e00ff */
[----:B------:R-:W-:-:S04]  /*5b30*/  ISETP.GT.U32.AND P0, PT, R2, 0x7f800000, PT ;  /* 0x7f8000000200780c */ /* 0x000fc80003f04070 */
[----:B------:R-:W-:-:S09]  /*5b40*/  SEL R0, R0, 0x7c, P0 ;  /* 0x0000007c00007807 */ /* 0x000fd20000000000 */
.L_x_5823:
[----:B------:R-:W-:Y:S05]  /*5b50*/  BSYNC B0 ;  /* 0x0000000000007941 */ /* 0x000fea0003800000 */
.L_x_5821:
[----:B------:R-:W-:-:S04]  /*5b60*/  LOP3.LUT R2, R3, 0x80000000, RZ, 0xc0, !PT ;  /* 0x8000000003027812 */ /* 0x000fc800078ec0ff */
[----:B------:R-:W-:-:S04]  /*5b70*/  SHF.R.U32.HI R3, RZ, 0x18, R2 ;  /* 0x00000018ff037819 */ /* 0x000fc80000011602 */
[----:B------:R-:W-:-:S05]  /*5b80*/  LOP3.LUT R3, R0, R3, RZ, 0xfc, !PT ;  /* 0x0000000300037212 */ /* 0x000fca00078efcff */
[----:B------:R0:W-:Y:S01]  /*5b90*/  STG.E.U8 desc[UR36][R16.64], R3 ;  /* 0x0000000310007986 */ /* 0x0001e2000c101124 */
[----:B------:R-:W-:Y:S05]  /*5ba0*/  BRA `(.L_x_5807) ;  /* 0x0000000400a47947 */ /* 0x000fea0003800000 */
.L_x_5817:
[----:B------:R-:W-:-:S04]  /*5bb0*/  I2FP.F32.U32 R0, R2 ;  /* 0x0000000200007245 */ /* 0x000fc80000201000 */
[----:B------:R-:W-:-:S05]  /*5bc0*/  F2FP.BF16.F32.PACK_AB R0, RZ, R0 ;  /* 0x00000000ff00723e */ /* 0x000fca00000010ff */
[----:B------:R0:W-:Y:S01]  /*5bd0*/  STG.E.U16 desc[UR36][R16.64], R0 ;  /* 0x0000000010007986 */ /* 0x0001e2000c101524 */
[----:B------:R-:W-:Y:S05]  /*5be0*/  BRA `(.L_x_5807) ;  /* 0x0000000400947947 */ /* 0x000fea0003800000 */
.L_x_5814:
        /* <DEDUP_REMOVED lines=10> */
.L_x_5826:
        /* <DEDUP_REMOVED lines=17> */
.L_x_5829:
[----:B------:R-:W-:-:S04]  /*5da0*/  LOP3.LUT R2, R3, 0x80000000, RZ, 0xc0, !PT ;  /* 0x8000000003027812 */ /* 0x000fc800078ec0ff */
[----:B------:R-:W-:-:S04]  /*5db0*/  SHF.R.U32.HI R3, RZ, 0x18, R2 ;  /* 0x00000018ff037819 */ /* 0x000fc80000011602 */
[----:B------:R-:W-:-:S04]  /*5dc0*/  LOP3.LUT R0, R0, R3, RZ, 0xfc, !PT ;  /* 0x0000000300007212 */ /* 0x000fc800078efcff */
[----:B------:R-:W-:-:S07]  /*5dd0*/  PRMT R8, R0, 0x7610, R8 ;  /* 0x0000761000087816 */ /* 0x000fce0000000008 */
.L_x_5828:
[----:B------:R-:W-:Y:S05]  /*5de0*/  BSYNC B0 ;  /* 0x0000000000007941 */ /* 0x000fea0003800000 */
.L_x_5827:
[----:B------:R3:W-:Y:S01]  /*5df0*/  STG.E.U8 desc[UR36][R16.64], R8 ;  /* 0x0000000810007986 */ /* 0x0007e2000c101124 */
[----:B------:R-:W-:Y:S05]  /*5e00*/  BRA `(.L_x_5807) ;  /* 0x00000004000c7947 */ /* 0x000fea0003800000 */
.L_x_5825:
        /* <DEDUP_REMOVED lines=17> */
.L_x_5832:
[----:B------:R-:W-:-:S04]  /*5f20*/  LOP3.LUT R2, R3, 0x80000000, RZ, 0xc0, !PT ;  /* 0x8000000003027812 */ /* 0x000fc800078ec0ff */
[----:B------:R-:W-:-:S04]  /*5f30*/  SHF.R.U32.HI R3, RZ, 0x18, R2 ;  /* 0x00000018ff037819 */ /* 0x000fc80000011602 */
[----:B------:R-:W-:-:S04]  /*5f40*/  LOP3.LUT R0, R0, R3, RZ, 0xfc, !PT ;  /* 0x0000000300007212 */ /* 0x000fc800078efcff */
[----:B------:R-:W-:-:S07]  /*5f50*/  PRMT R8, R0, 0x7610, R8 ;  /* 0x0000761000087816 */ /* 0x000fce0000000008 */
.L_x_5831:
[----:B------:R-:W-:Y:S05]  /*5f60*/  BSYNC B0 ;  /* 0x0000000000007941 */ /* 0x000fea0003800000 */
.L_x_5830:
[----:B------:R0:W-:Y:S01]  /*5f70*/  STG.E.U8 desc[UR36][R16.64], R8 ;  /* 0x0000000810007986 */ /* 0x0001e2000c101124 */
[----:B------:R-:W-:Y:S05]  /*5f80*/  BRA `(.L_x_5807) ;  /* 0x0000000000ac7947 */ /* 0x000fea0003800000 */
.L_x_5824:
        /* <DEDUP_REMOVED lines=22> */
.L_x_5806:
        /* <DEDUP_REMOVED lines=16> */
.L_x_5835:
[----:B------:R-:W-:Y:S05]  /*61f0*/  BRA `(.L_x_5807) ;  /* 0x0000000000107947 */ /* 0x000fea0003800000 */
.L_x_5834:
[----:B------:R-:W-:-:S05]  /*6200*/  IMAD.MOV.U32 R3, RZ, RZ, RZ ;  /* 0x000000ffff037224 */ /* 0x000fca00078e00ff */
[----:B------:R2:W-:Y:S01]  /*6210*/  STG.E.64 desc[UR36][R16.64], R2 ;  /* 0x0000000210007986 */ /* 0x0005e2000c101b24 */
[----:B------:R-:W-:Y:S05]  /*6220*/  BRA `(.L_x_5807) ;  /* 0x0000000000047947 */ /* 0x000fea0003800000 */
.L_x_5833:
[----:B------:R0:W-:Y:S02]  /*6230*/  STG.E desc[UR36][R16.64], R2 ;  /* 0x0000000210007986 */ /* 0x0001e4000c101924 */
.L_x_5807:
[----:B------:R-:W-:-:S07]  /*6240*/  VIADD R19, R19, 0x80 ;  /* 0x0000008013137836 */ /* 0x000fce0000000000 */
.L_x_5767:
[----:B------:R-:W-:Y:S05]  /*6250*/  BSYNC B6 ;  /* 0x0000000000067941 */ /* 0x000fea0003800000 */
.L_x_5766:
        /* <DEDUP_REMOVED lines=307> */
.L_x_5838:
        /* <DEDUP_REMOVED lines=21> */
.L_x_5842:
[----:B------:R-:W2:Y:S02]  /*76e0*/  LDG.E.U8 R2, desc[UR36][R4.64] ;  /* 0x0000002404027981 */ /* 0x000ea4000c1e1100 */
[----:B--2---:R-:W0:Y:S01]  /*76f0*/  I2F.F64.U16 R2, R2 ;  /* 0x0000000200027312 */ /* 0x004e220000101800 */
[----:B------:R-:W-:Y:S05]  /*7700*/  BRA `(.L_x_5844) ;  /* 0x0000000c00707947 */ /* 0x000fea0003800000 */
.L_x_5841:
        /* <DEDUP_REMOVED lines=9> */
.L_x_5846:
[----:B------:R-:W2:Y:S02]  /*77a0*/  LDG.E R2, desc[UR36][R4.64] ;  /* 0x0000002404027981 */ /* 0x000ea4000c1e1900 */
[----:B--2---:R-:W0:Y:S01]  /*77b0*/  I2F.F64 R2, R2 ;  /* 0x0000000200027312 */ /* 0x004e220000201c00 */
[----:B------:R-:W-:Y:S05]  /*77c0*/  BRA `(.L_x_5844) ;  /* 0x0000000c00407947 */ /* 0x000fea0003800000 */
.L_x_5845:
[----:B------:R-:W2:Y:S02]  /*77d0*/  LDG.E.U16 R2, desc[UR36][R4.64] ;  /* 0x0000002404027981 */ /* 0x000ea4000c1e1500 */
[----:B--2---:R-:W0:Y:S01]  /*77e0*/  I2F.F64.S16 R2, R2 ;  /* 0x0000000200027312 */ /* 0x004e220000101c00 */
[----:B------:R-:W-:Y:S05]  /*77f0*/  BRA `(.L_x_5844) ;  /* 0x0000000c00347947 */ /* 0x000fea0003800000 */
.L_x_5840:
        /* <DEDUP_REMOVED lines=10> */
.L_x_5848:
[----:B------:R-:W2:Y:S02]  /*78a0*/  LDG.E.U16 R0, desc[UR36][R4.64] ;  /* 0x0000002404007981 */ /* 0x000ea4000c1e1500 */
[----:B--2---:R-:W-:-:S05]  /*78b0*/  HADD2.F32 R0, -RZ, R0.H0_H0 ;  /* 0x20000000ff007230 */ /* 0x004fca0000004100 */
[----:B------:R-:W-:-:S04]  /*78c0*/  FMUL.FTZ R0, R0, 1 ;  /* 0x3f80000000007820 */ /* 0x000fc80000410000 */
[----:B------:R0:W1:Y:S01]  /*78d0*/  F2F.F64.F32 R2, R0 ;  /* 0x0000000000027310 */ /* 0x0000620000201800 */
[----:B------:R-:W-:Y:S05]  /*78e0*/  BRA `(.L_x_5844) ;  /* 0x0000000800f87947 */ /* 0x000fea0003800000 */
.L_x_5847:
        /* <DEDUP_REMOVED lines=10> */
.L_x_5850:
[----:B------:R-:W2:Y:S02]  /*7990*/  LDG.E.U16 R4, desc[UR36][R4.64] ;  /* 0x0000002404047981 */ /* 0x000ea4000c1e1500 */
[----:B--2---:R-:W-:-:S05]  /*79a0*/  HADD2.F32 R0, -RZ, R4.H0_H0 ;  /* 0x20000004ff007230 */ /* 0x004fca0000004100 */
[----:B------:R-:W-:-:S04]  /*79b0*/  FMUL.FTZ R0, R0, 1 ;  /* 0x3f80000000007820 */ /* 0x000fc80000410000 */
[----:B------:R0:W1:Y:S01]  /*79c0*/  F2F.F64.F32 R2, R0 ;  /* 0x0000000000027310 */ /* 0x0000620000201800 */
[----:B------:R-:W-:Y:S05]  /*79d0*/  BRA `(.L_x_5844) ;  /* 0x0000000800bc7947 */ /* 0x000fea0003800000 */
.L_x_5849:
[----:B------:R0:W5:Y:S01]  /*79e0*/  LDG.E.64 R2, desc[UR36][R4.64] ;  /* 0x0000002404027981 */ /* 0x000162000c1e1b00 */
[----:B------:R-:W-:Y:S05]  /*79f0*/  BRA `(.L_x_5844) ;  /* 0x0000000800b47947 */ /* 0x000fea0003800000 */
.L_x_5839:
        /* <DEDUP_REMOVED lines=13> */
.L_x_5853:
[----:B------:R0:W5:Y:S01]  /*7ad0*/  LDG.E.64 R2, desc[UR36][R4.64] ;  /* 0x0000002404027981 */ /* 0x000162000c1e1b00 */
[----:B------:R-:W-:Y:S05]  /*7ae0*/  BRA `(.L_x_5844) ;  /* 0x0000000800787947 */ /* 0x000fea0003800000 */
.L_x_5852:
        /* <DEDUP_REMOVED lines=28> */
.L_x_5855:
        /* <DEDUP_REMOVED lines=15> */
.L_x_5854:
[----:B------:R-:W2:Y:S02]  /*7da0*/  LDG.E.U16 R0, desc[UR36][R4.64] ;  /* 0x0000002404007981 */ /* 0x000ea4000c1e1500 */
[----:B--2---:R-:W-:-:S04]  /*7db0*/  IMAD.U32 R0, R0, 0x10000, RZ ;  /* 0x0001000000007824 */ /* 0x004fc800078e00ff */
[----:B------:R-:W-:-:S04]  /*7dc0*/  FMUL.FTZ R0, R0, 1 ;  /* 0x3f80000000007820 */ /* 0x000fc80000410000 */
[----:B------:R0:W1:Y:S01]  /*7dd0*/  F2F.F64.F32 R2, R0 ;  /* 0x0000000000027310 */ /* 0x0000620000201800 */
[----:B------:R-:W-:Y:S05]  /*7de0*/  BRA `(.L_x_5844) ;  /* 0x0000000400b87947 */ /* 0x000fea0003800000 */
.L_x_5851:
        /* <DEDUP_REMOVED lines=11> */
.L_x_5858:
        /* <DEDUP_REMOVED lines=21> */
.L_x_5862:
[----:B------:R-:W-:Y:S05]  /*7ff0*/  BSYNC B1 ;  /* 0x0000000000017941 */ /* 0x000fea0003800000 */
.L_x_5861:
[----:B------:R-:W-:Y:S01]  /*8000*/  LEA R3, R0, 0x3b800000, 0x17 ;  /* 0x3b80000000037811 */ /* 0x000fe200078eb8ff */
[----:B------:R-:W-:-:S05]  /*8010*/  IMAD.SHL.U32 R0, R2, 0x100000, RZ ;  /* 0x0010000002007824 */ /* 0x000fca00078e00ff */
[----:B------:R-:W-:-:S07]  /*8020*/  LOP3.LUT R0, R3, R0, R4, 0xfe, !PT ;  /* 0x0000000003007212 */ /* 0x000fce00078efe04 */
.L_x_5860:
[----:B------:R-:W-:Y:S05]  /*8030*/  BSYNC B0 ;  /* 0x0000000000007941 */ /* 0x000fea0003800000 */
.L_x_5859:
[----:B------:R-:W-:-:S04]  /*8040*/  FMUL.FTZ R0, R0, 1 ;  /* 0x3f80000000007820 */ /* 0x000fc80000410000 */
[----:B------:R1:W2:Y:S01]  /*8050*/  F2F.F64.F32 R2, R0 ;  /* 0x0000000000027310 */ /* 0x0002a20000201800 */
[----:B------:R-:W-:Y:S05]  /*8060*/  BRA `(.L_x_5844) ;  /* 0x0000000400187947 */ /* 0x000fea0003800000 */
.L_x_5857:
        /* <DEDUP_REMOVED lines=21> */
.L_x_5866:
[----:B------:R-:W-:Y:S05]  /*81c0*/  BSYNC B1 ;  /* 0x0000000000017941 */ /* 0x000fea0003800000 */
.L_x_5865:
[----:B------:R-:W-:Y:S01]  /*81d0*/  LEA R3, R0, 0x37800000, 0x17 ;  /* 0x3780000000037811 */ /* 0x000fe200078eb8ff */
[----:B------:R-:W-:-:S05]  /*81e0*/  IMAD.SHL.U32 R0, R2, 0x200000, RZ ;  /* 0x0020000002007824 */ /* 0x000fca00078e00ff */
[----:B------:R-:W-:-:S07]  /*81f0*/  LOP3.LUT R0, R3, R0, R4, 0xfe, !PT ;  /* 0x0000000003007212 */ /* 0x000fce00078efe04 */
.L_x_5864:
[----:B------:R-:W-:Y:S05]  /*8200*/  BSYNC B0 ;  /* 0x0000000000007941 */ /* 0x000fea0003800000 */
.L_x_5863:
[----:B------:R-:W-:-:S04]  /*8210*/  FMUL.FTZ R0, R0, 1 ;  /* 0x3f80000000007820 */ /* 0x000fc80000410000 */
[----:B------:R3:W4:Y:S01]  /*8220*/  F2F.F64.F32 R2, R0 ;  /* 0x0000000000027310 */ /* 0x0007220000201800 */
[----:B------:R-:W-:Y:S05]  /*8230*/  BRA `(.L_x_5844) ;  /* 0x0000000000a47947 */ /* 0x000fea0003800000 */
.L_x_5856:
        /* <DEDUP_REMOVED lines=14> */
.L_x_5870:
[----:B------:R-:W-:Y:S05]  /*8320*/  BSYNC B0 ;  /* 0x0000000000007941 */ /* 0x000fea0003800000 */
.L_x_5869:
[----:B------:R-:W-:-:S04]  /*8330*/  FMUL.FTZ R0, R0, 1 ;  /* 0x3f80000000007820 */ /* 0x000fc80000410000 */
[----:B------:R0:W1:Y:S01]  /*8340*/  F2F.F64.F32 R2, R0 ;  /* 0x0000000000027310 */ /* 0x0000620000201800 */
[----:B------:R-:W-:Y:S05]  /*8350*/  BRA `(.L_x_5844) ;  /* 0x00000000005c7947 */ /* 0x000fea0003800000 */
.L_x_5843:
        /* <DEDUP_REMOVED lines=16> */
.L_x_5871:
[----:B------:R-:W-:Y:S01]  /*8460*/  CS2R R2, SRZ ;  /* 0x0000000000027805 */ /* 0x000fe2000001ff00 */
[----:B------:R-:W-:Y:S06]  /*8470*/  BRA `(.L_x_5844) ;  /* 0x0000000000147947 */ /* 0x000fec0003800000 */
.L_x_5868:
[----:B------:R-:W2:Y:S02]  /*8480*/  LDG.E.64 R2, desc[UR36][R4.64] ;  /* 0x0000002404027981 */ /* 0x000ea4000c1e1b00 */
[----:B--2---:R-:W0:Y:S01]  /*8490*/  I2F.F64.U64 R2, R2 ;  /* 0x0000000200027312 */ /* 0x004e220000301800 */
[----:B------:R-:W-:Y:S05]  /*84a0*/  BRA `(.L_x_5844) ;  /* 0x0000000000087947 */ /* 0x000fea0003800000 */
.L_x_5867:
[----:B------:R-:W2:Y:S02]  /*84b0*/  LDG.E R2, desc[UR36][R4.64] ;  /* 0x0000002404027981 */ /* 0x000ea4000c1e1900 */
[----:B--2---:R-:W0:Y:S02]  /*84c0*/  I2F.F64.U32 R2, R2 ;  /* 0x0000000200027312 */ /* 0x004e240000201800 */
.L_x_5844:
        /* <DEDUP_REMOVED lines=18> */
.L_x_5875:
[----:B------:R3:W-:Y:S01]  /*85f0*/  STG.E.U8 desc[UR36][R16.64], R2 ;  /* 0x0000000210007986 */ /* 0x0007e2000c101124 */
[----:B------:R-:W-:Y:S05]  /*8600*/  BRA `(.L_x_5877) ;  /* 0x0000000c00487947 */ /* 0x000fea0003800000 */
.L_x_5874:
        /* <DEDUP_REMOVED lines=9> */
.L_x_5879:
[----:B------:R2:W-:Y:S01]  /*86a0*/  STG.E desc[UR36][R16.64], R2 ;  /* 0x0000000210007986 */ /* 0x0005e2000c101924 */
[----:B------:R-:W-:Y:S05]  /*86b0*/  BRA `(.L_x_5877) ;  /* 0x0000000c001c7947 */ /* 0x000fea0003800000 */
.L_x_5878:
[----:B------:R0:W-:Y:S01]  /*86c0*/  STG.E.U16 desc[UR36][R16.64], R2 ;  /* 0x0000000210007986 */ /* 0x0001e2000c101524 */
[----:B------:R-:W-:Y:S05]  /*86d0*/  BRA `(.L_x_5877) ;  /* 0x0000000c00147947 */ /* 0x000fea0003800000 */
.L_x_5873:
        /* <DEDUP_REMOVED lines=9> */
.L_x_5881:
[----:B------:R-:W-:-:S04]  /*8770*/  I2FP.F32.U32 R0, R2 ;  /* 0x0000000200007245 */ /* 0x000fc80000201000 */
[----:B------:R-:W-:-:S05]  /*8780*/  F2FP.F16.F32.PACK_AB R0, RZ, R0 ;  /* 0x00000000ff00723e */ /* 0x000fca00000000ff */
[----:B------:R0:W-:Y:S01]  /*8790*/  STG.E.U16 desc[UR36][R16.64], R0 ;  /* 0x0000000010007986 */ /* 0x0001e2000c101524 */
[----:B------:R-:W-:Y:S05]  /*87a0*/  BRA `(.L_x_5877) ;  /* 0x0000000800e07947 */ /* 0x000fea0003800000 */
.L_x_5880:
        /* <DEDUP_REMOVED lines=10> */
.L_x_5883:
[----:B------:R-:W-:-:S04]  /*8850*/  I2FP.F32.U32 R2, R2 ;  /* 0x0000000200027245 */ /* 0x000fc80000201000 */
[----:B------:R-:W-:-:S04]  /*8860*/  F2FP.F16.F32.PACK_AB R3, RZ, R2 ;  /* 0x00000002ff03723e */ /* 0x000fc800000000ff */
[----:B------:R-:W-:-:S05]  /*8870*/  PRMT R3, R3, 0x5410, RZ ;  /* 0x0000541003037816 */ /* 0x000fca00000000ff */
[----:B------:R0:W-:Y:S01]  /*8880*/  STG.E desc[UR36][R16.64], R3 ;  /* 0x0000000310007986 */ /* 0x0001e2000c101924 */
[----:B------:R-:W-:Y:S05]  /*8890*/  BRA `(.L_x_5877) ;  /* 0x0000000800a47947 */ /* 0x000fea0003800000 */
.L_x_5882:
[----:B------:R-:W0:Y:S02]  /*88a0*/  I2F.F64.U32 R2, R2 ;  /* 0x0000000200027312 */ /* 0x000e240000201800 */
[----:B0-----:R0:W-:Y:S01]  /*88b0*/  STG.E.64 desc[UR36][R16.64], R2 ;  /* 0x0000000210007986 */ /* 0x0011e2000c101b24 */
[----:B------:R-:W-:Y:S05]  /*88c0*/  BRA `(.L_x_5877) ;  /* 0x0000000800987947 */ /* 0x000fea0003800000 */
.L_x_5872:
        /* <DEDUP_REMOVED lines=10> */
.L_x_5886:
[----:B------:R-:W0:Y:S01]  /*8970*/  I2F.F64.U32 R4, R2 ;  /* 0x0000000200047312 */ /* 0x000e220000201800 */
[----:B------:R-:W-:-:S05]  /*8980*/  CS2R R6, SRZ ;  /* 0x0000000000067805 */ /* 0x000fca000001ff00 */
[----:B0-----:R0:W-:Y:S01]  /*8990*/  STG.E.128 desc[UR36][R16.64], R4 ;  /* 0x0000000410007986 */ /* 0x0011e2000c101d24 */
[----:B------:R-:W-:Y:S05]  /*89a0*/  BRA `(.L_x_5877) ;  /* 0x0000000800607947 */ /* 0x000fea0003800000 */
.L_x_5885:
        /* <DEDUP_REMOVED lines=21> */
.L_x_5890:
[----:B------:R-:W-:Y:S05]  /*8b00*/  BSYNC B0 ;  /* 0x0000000000007941 */ /* 0x000fea0003800000 */
.L_x_5889:
[----:B------:R-:W-:-:S05]  /*8b10*/  LOP3.LUT R3, R0, R3, RZ, 0xfc, !PT ;  /* 0x0000000300037212 */ /* 0x000fca00078efcff */
[----:B------:R0:W-:Y:S01]  /*8b20*/  STG.E.U8 desc[UR36][R16.64], R3 ;  /* 0x0000000310007986 */ /* 0x0001e2000c101124 */
[----:B------:R-:W-:Y:S05]  /*8b30*/  BRA `(.L_x_5877) ;  /* 0x0000000400fc7947 */ /* 0x000fea0003800000 */
.L_x_5888:
        /* <DEDUP_REMOVED lines=13> */
.L_x_5892:
[----:B------:R-:W-:Y:S01]  /*8c10*/  IMAD.MOV.U32 R0, RZ, RZ, 0x7f ;  /* 0x0000007fff007424 */ /* 0x000fe200078e00ff */
[----:B------:R-:W-:-:S04]  /*8c20*/  ISETP.GT.U32.AND P0, PT, R2, 0x7f800000, PT ;  /* 0x7f8000000200780c */ /* 0x000fc80003f04070 */
[----:B------:R-:W-:-:S09]  /*8c30*/  SEL R0, R0, 0x7c, P0 ;  /* 0x0000007c00007807 */ /* 0x000fd20000000000 */
.L_x_5893:
[----:B------:R-:W-:Y:S05]  /*8c40*/  BSYNC B0 ;  /* 0x0000000000007941 */ /* 0x000fea0003800000 */
.L_x_5891:
[----:B------:R-:W-:-:S04]  /*8c50*/  LOP3.LUT R2, R3, 0x80000000, RZ, 0xc0, !PT ;  /* 0x8000000003027812 */ /* 0x000fc800078ec0ff */
[----:B------:R-:W-:-:S04]  /*8c60*/  SHF.R.U32.HI R3, RZ, 0x18, R2 ;  /* 0x00000018ff037819 */ /* 0x000fc80000011602 */
[----:B------:R-:W-:-:S05]  /*8c70*/  LOP3.LUT R3, R0, R3, RZ, 0xfc, !PT ;  /* 0x0000000300037212 */ /* 0x000fca00078efcff */
[----:B------:R0:W-:Y:S01]  /*8c80*/  STG.E.U8 desc[UR36][R16.64], R3 ;  /* 0x0000000310007986 */ /* 0x0001e2000c101124 */
[----:B------:R-:W-:Y:S05]  /*8c90*/  BRA `(.L_x_5877) ;  /* 0x0000000400a47947 */ /* 0x000fea0003800000 */
.L_x_5887:
[----:B------:R-:W-:-:S04]  /*8ca0*/  I2FP.F32.U32 R0, R2 ;  /* 0x0000000200007245 */ /* 0x000fc80000201000 */
[----:B------:R-:W-:-:S05]  /*8cb0*/  F2FP.BF16.F32.PACK_AB R0, RZ, R0 ;  /* 0x00000000ff00723e */ /* 0x000fca00000010ff */
[----:B------:R0:W-:Y:S01]  /*8cc0*/  STG.E.U16 desc[UR36][R16.64], R0 ;  /* 0x0000000010007986 */ /* 0x0001e2000c101524 */
[----:B------:R-:W-:Y:S05]  /*8cd0*/  BRA `(.L_x_5877) ;  /* 0x0000000400947947 */ /* 0x000fea0003800000 */
.L_x_5884:
        /* <DEDUP_REMOVED lines=10> */
.L_x_5896:
        /* <DEDUP_REMOVED lines=17> */
.L_x_5899:
[----:B------:R-:W-:-:S04]  /*8e90*/  LOP3.LUT R2, R3, 0x80000000, RZ, 0xc0, !PT ;  /* 0x8000000003027812 */ /* 0x000fc800078ec0ff */
[----:B------:R-:W-:-:S04]  /*8ea0*/  SHF.R.U32.HI R3, RZ, 0x18, R2 ;  /* 0x00000018ff037819 */ /* 0x000fc80000011602 */
[----:B------:R-:W-:-:S04]  /*8eb0*/  LOP3.LUT R0, R0, R3, RZ, 0xfc, !PT ;  /* 0x0000000300007212 */ /* 0x000fc800078efcff */
[----:B------:R-:W-:-:S07]  /*8ec0*/  PRMT R8, R0, 0x7610, R8 ;  /* 0x0000761000087816 */ /* 0x000fce0000000008 */
.L_x_5898:
[----:B------:R-:W-:Y:S05]  /*8ed0*/  BSYNC B0 ;  /* 0x0000000000007941 */ /* 0x000fea0003800000 */
.L_x_5897:
[----:B------:R0:W-:Y:S01]  /*8ee0*/  STG.E.U8 desc[UR36][R16.64], R8 ;  /* 0x0000000810007986 */ /* 0x0001e2000c101124 */
[----:B------:R-:W-:Y:S05]  /*8ef0*/  BRA `(.L_x_5877) ;  /* 0x00000004000c7947 */ /* 0x000fea0003800000 */
.L_x_5895:
        /* <DEDUP_REMOVED lines=17> */
.L_x_5902:
[----:B------:R-:W-:-:S04]  /*9010*/  LOP3.LUT R2, R3, 0x80000000, RZ, 0xc0, !PT ;  /* 0x8000000003027812 */ /* 0x000fc800078ec0ff */
[----:B------:R-:W-:-:S04]  /*9020*/  SHF.R.U32.HI R3, RZ, 0x18, R2 ;  /* 0x00000018ff037819 */ /* 0x000fc80000011602 */
[----:B------:R-:W-:-:S04]  /*9030*/  LOP3.LUT R0, R0, R3, RZ, 0xfc, !PT ;  /* 0x0000000300007212 */ /* 0x000fc800078efcff */
[----:B------:R-:W-:-:S07]  /*9040*/  PRMT R8, R0, 0x7610, R8 ;  /* 0x0000761000087816 */ /* 0x000fce0000000008 */
.L_x_5901:
[----:B------:R-:W-:Y:S05]  /*9050*/  BSYNC B0 ;  /* 0x0000000000007941 */ /* 0x000fea0003800000 */
.L_x_5900:
[----:B------:R0:W-:Y:S01]  /*9060*/  STG.E.U8 desc[UR36][R16.64], R8 ;  /* 0x0000000810007986 */ /* 0x0001e2000c101124 */
[----:B------:R-:W-:Y:S05]  /*9070*/  BRA `(.L_x_5877) ;  /* 0x0000000000ac7947 */ /* 0x000fea0003800000 */
.L_x_5894:
        /* <DEDUP_REMOVED lines=22> */
.L_x_5876:
        /* <DEDUP_REMOVED lines=16> */
.L_x_5905:
[----:B------:R-:W-:Y:S05]  /*92e0*/  BRA `(.L_x_5877) ;  /* 0x0000000000107947 */ /* 0x000fea0003800000 */
.L_x_5904:
[----:B------:R-:W-:-:S05]  /*92f0*/  IMAD.MOV.U32 R3, RZ, RZ, RZ ;  /* 0x000000ffff037224 */ /* 0x000fca00078e00ff */
[----:B------:R0:W-:Y:S01]  /*9300*/  STG.E.64 desc[UR36][R16.64], R2 ;  /* 0x0000000210007986 */ /* 0x0001e2000c101b24 */
[----:B------:R-:W-:Y:S05]  /*9310*/  BRA `(.L_x_5877) ;  /* 0x0000000000047947 */ /* 0x000fea0003800000 */
.L_x_5903:
[----:B------:R0:W-:Y:S02]  /*9320*/  STG.E desc[UR36][R16.64], R2 ;  /* 0x0000000210007986 */ /* 0x0001e4000c101924 */
.L_x_5877:
[----:B------:R-:W-:-:S07]  /*9330*/  VIADD R19, R19, 0x80 ;  /* 0x0000008013137836 */ /* 0x000fce0000000000 */
.L_x_5837:
[----:B------:R-:W-:Y:S05]  /*9340*/  BSYNC B6 ;  /* 0x0000000000067941 */ /* 0x000fea0003800000 */
.L_x_5836:
        /* <DEDUP_REMOVED lines=306> */
.L_x_5906:
        /* <DEDUP_REMOVED lines=19> */
[----:B--2---:R-:W3:Y:S01]  /*a7a0*/  I2F.F64.S16 R2, R2 ;  /* 0x0000000200027312 */ /* 0x004ee20000101c00 */
[----:B------:R-:W-:Y:S05]  /*a7b0*/  BRA `(.L_x_5912) ;  /* 0x0000000c007c7947 */ /* 0x000fea0003800000 */
.L_x_5910:
[----:B------:R-:W2:Y:S02]  /*a7c0*/  LDG.E.U8 R2, desc[UR36][R4.64] ;  /* 0x0000002404027981 */ /* 0x000ea4000c1e1100 */
[----:B--2---:R-:W4:Y:S01]  /*a7d0*/  I2F.F64.U16 R2, R2 ;  /* 0x0000000200027312 */ /* 0x004f220000101800 */
[----:B------:R-:W-:Y:S05]  /*a7e0*/  BRA `(.L_x_5912) ;  /* 0x0000000c00707947 */ /* 0x000fea0003800000 */
.L_x_5909:
[----:B------:R-:W-:-:S13]  /*a7f0*/  ISETP.NE.AND P0, PT, R2, 0x2, PT ;  /* 0x000000020200780c */ /* 0x000fda0003f05270 */
[----:B------:R-:W-:Y:S05]  /*a800*/  @!P0 BRA `(.L_x_5913) ;  /* 0x0000000000288947 */ /* 0x000fea0003800000 */
[----:B------:R-:W-:-:S13]  /*a810*/  ISETP.NE.AND P0, PT, R2, 0x3, PT ;  /* 0x000000030200780c */ /* 0x000fda0003f05270 */
[----:B------:R-:W-:Y:S05]  /*a820*/  @!P0 BRA `(.L_x_5914) ;  /* 0x0000000000148947 */ /* 0x000fea0003800000 */
[----:B------:R-:W-:-:S13]  /*a830*/  ISETP.NE.AND P0, PT, R2, 0x4, PT ;  /* 0x000000040200780c */ /* 0x000fda0003f05270 */
[----:B------:R-:W-:Y:S05]  /*a840*/  @P0 BRA `(.L_x_5911) ;  /* 0x0000000800fc0947 */ /* 0x000fea0003800000 */
[----:B------:R-:W2:Y:S02]  /*a850*/  LDG.E.64 R2, desc[UR36][R4.64] ;  /* 0x0000002404027981 */ /* 0x000ea4000c1e1b00 */
[----:B--2---:R-:W1:Y:S01]  /*a860*/  I2F.F64.S64 R2, R2 ;  /* 0x0000000200027312 */ /* 0x004e620000301c00 */
[----:B------:R-:W-:Y:S05]  /*a870*/  BRA `(.L_x_5912) ;  /* 0x0000000c004c7947 */ /* 0x000fea0003800000 */
.L_x_5914:
[----:B------:R-:W2:Y:S02]  /*a880*/  LDG.E R2, desc[UR36][R4.64] ;  /* 0x0000002404027981 */ /* 0x000ea4000c1e1900 */
[----:B--2---:R-:W2:Y:S01]  /*a890*/  I2F.F64 R2, R2 ;  /* 0x0000000200027312 */ /* 0x004ea20000201c00 */
[----:B------:R-:W-:Y:S05]  /*a8a0*/  BRA `(.L_x_5912) ;  /* 0x0000000c00407947 */ /* 0x000fea0003800000 */
.L_x_5913:
[----:B------:R-:W2:Y:S02]  /*a8b0*/  LDG.E.U16 R2, desc[UR36][R4.64] ;  /* 0x0000002404027981 */ /* 0x000ea4000c1e1500 */
[----:B--2---:R-:W0:Y:S01]  /*a8c0*/  I2F.F64.S16 R2, R2 ;  /* 0x0000000200027312 */ /* 0x004e220000101c00 */
[----:B------:R-:W-:Y:S05]  /*a8d0*/  BRA `(.L_x_5912) ;  /* 0x0000000c00347947 */ /* 0x000fea0003800000 */
.L_x_5908:
        /* <DEDUP_REMOVED lines=10> */
.L_x_5916:
[----:B------:R-:W2:Y:S02]  /*a980*/  LDG.E.U16 R0, desc[UR36][R4.64] ;  /* 0x0000002404007981 */ /* 0x000ea4000c1e1500 */
[----:B--2---:R-:W-:-:S05]  /*a990*/  HADD2.F32 R0, -RZ, R0.H0_H0 ;  /* 0x20000000ff007230 */ /* 0x004fca0000004100 */
[----:B------:R-:W-:-:S04]  /*a9a0*/  FMUL.FTZ R0, R0, 1 ;  /* 0x3f80000000007820 */ /* 0x000fc80000410000 */
[----:B------:R0:W1:Y:S01]  /*a9b0*/  F2F.F64.F32 R2, R0 ;  /* 0x0000000000027310 */ /* 0x0000620000201800 */
[----:B------:R-:W-:Y:S05]  /*a9c0*/  BRA `(.L_x_5912) ;  /* 0x0000000800f87947 */ /* 0x000fea0003800000 */
.L_x_5915:
        /* <DEDUP_REMOVED lines=10> */
.L_x_5918:
[----:B------:R-:W2:Y:S02]  /*aa70*/  LDG.E.U16 R4, desc[UR36][R4.64] ;  /* 0x0000002404047981 */ /* 0x000ea4000c1e1500 */
[----:B--2---:R-:W-:-:S05]  /*aa80*/  HADD2.F32 R0, -RZ, R4.H0_H0 ;  /* 0x20000004ff007230 */ /* 0x004fca0000004100 */
[----:B------:R-:W-:-:S04]  /*aa90*/  FMUL.FTZ R0, R0, 1 ;  /* 0x3f80000000007820 */ /* 0x000fc80000410000 */
[----:B------:R0:W1:Y:S01]  /*aaa0*/  F2F.F64.F32 R2, R0 ;  /* 0x0000000000027310 */ /* 0x0000620000201800 */
[----:B------:R-:W-:Y:S05]  /*aab0*/  BRA `(.L_x_5912) ;  /* 0x0000000800bc7947 */ /* 0x000fea0003800000 */
.L_x_5917:
[----:B------:R0:W5:Y:S01]  /*aac0*/  LDG.E.64 R2, desc[UR36][R4.64] ;  /* 0x0000002404027981 */ /* 0x000162000c1e1b00 */
[----:B------:R-:W-:Y:S05]  /*aad0*/  BRA `(.L_x_5912) ;  /* 0x0000000800b47947 */ /* 0x000fea0003800000 */
.L_x_5907:
        /* <DEDUP_REMOVED lines=13> */
.L_x_5921:
[----:B------:R0:W5:Y:S01]  /*abb0*/  LDG.E.64 R2, desc[UR36][R4.64] ;  /* 0x0000002404027981 */ /* 0x000162000c1e1b00 */
[----:B------:R-:W-:Y:S05]  /*abc0*/  BRA `(.L_x_5912) ;  /* 0x0000000800787947 */ /* 0x000fea0003800000 */
.L_x_5920:
        /* <DEDUP_REMOVED lines=28> */
.L_x_5923:
        /* <DEDUP_REMOVED lines=15> */
.L_x_5922:
[----:B------:R-:W2:Y:S02]  /*ae80*/  LDG.E.U16 R0, desc[UR36][R4.64] ;  /* 0x0000002404007981 */ /* 0x000ea4000c1e1500 */
[----:B--2---:R-:W-:-:S04]  /*ae90*/  IMAD.U32 R0, R0, 0x10000, RZ ;  /* 0x0001000000007824 */ /* 0x004fc800078e00ff */
[----:B------:R-:W-:-:S04]  /*aea0*/  FMUL.FTZ R0, R0, 1 ;  /* 0x3f80000000007820 */ /* 0x000fc80000410000 */
[----:B------:R0:W1:Y:S01]  /*aeb0*/  F2F.F64.F32 R2, R0 ;  /* 0x0000000000027310 */ /* 0x0000620000201800 */
[----:B------:R-:W-:Y:S05]  /*aec0*/  BRA `(.L_x_5912) ;  /* 0x0000000400b87947 */ /* 0x000fea0003800000 */
.L_x_5919:
        /* <DEDUP_REMOVED lines=11> */
.L_x_5926:
        /* <DEDUP_REMOVED lines=21> */
.L_x_5930:
[----:B------:R-:W-:Y:S05]  /*b0d0*/  BSYNC B1 ;  /* 0x0000000000017941 */ /* 0x000fea0003800000 */
.L_x_5929:
[----:B------:R-:W-:Y:S01]  /*b0e0*/  LEA R3, R0, 0x3b800000, 0x17 ;  /* 0x3b80000000037811 */ /* 0x000fe200078eb8ff */
[----:B------:R-:W-:-:S05]  /*b0f0*/  IMAD.SHL.U32 R0, R2, 0x100000, RZ ;  /* 0x0010000002007824 */ /* 0x000fca00078e00ff */
[----:B------:R-:W-:-:S07]  /*b100*/  LOP3.LUT R0, R3, R0, R4, 0xfe, !PT ;  /* 0x0000000003007212 */ /* 0x000fce00078efe04 */
.L_x_5928:
[----:B------:R-:W-:Y:S05]  /*b110*/  BSYNC B0 ;  /* 0x0000000000007941 */ /* 0x000fea0003800000 */
.L_x_5927:
[----:B------:R-:W-:-:S04]  /*b120*/  FMUL.FTZ R0, R0, 1 ;  /* 0x3f80000000007820 */ /* 0x000fc80000410000 */
[----:B------:R0:W1:Y:S01]  /*b130*/  F2F.F64.F32 R2, R0 ;  /* 0x0000000000027310 */ /* 0x0000620000201800 */
[----:B------:R-:W-:Y:S05]  /*b140*/  BRA `(.L_x_5912) ;  /* 0x0000000400187947 */ /* 0x000fea0003800000 */
.L_x_5925:
        /* <DEDUP_REMOVED lines=21> */
.L_x_5934:
[----:B------:R-:W-:Y:S05]  /*b2a0*/  BSYNC B1 ;  /* 0x0000000000017941 */ /* 0x000fea0003800000 */
.L_x_5933:
[----:B------:R-:W-:Y:S01]  /*b2b0*/  LEA R3, R0, 0x37800000, 0x17 ;  /* 0x3780000000037811 */ /* 0x000fe200078eb8ff */
[----:B------:R-:W-:-:S05]  /*b2c0*/  IMAD.SHL.U32 R0, R2, 0x200000, RZ ;  /* 0x0020000002007824 */ /* 0x000fca00078e00ff */
[----:B------:R-:W-:-:S07]  /*b2d0*/  LOP3.LUT R0, R3, R0, R4, 0xfe, !PT ;  /* 0x0000000003007212 */ /* 0x000fce00078efe04 */
.L_x_5932:
[----:B------:R-:W-:Y:S05]  /*b2e0*/  BSYNC B0 ;  /* 0x0000000000007941 */ /* 0x000fea0003800000 */
.L_x_5931:
[----:B------:R-:W-:-:S04]  /*b2f0*/  FMUL.FTZ R0, R0, 1 ;  /* 0x3f80000000007820 */ /* 0x000fc80000410000 */
[----:B------:R0:W1:Y:S01]  /*b300*/  F2F.F64.F32 R2, R0 ;  /* 0x0000000000027310 */ /* 0x0000620000201800 */
[----:B------:R-:W-:Y:S05]  /*b310*/  BRA `(.L_x_5912) ;  /* 0x0000000000a47947 */ /* 0x000fea0003800000 */
.L_x_5924:
        /* <DEDUP_REMOVED lines=14> */
.L_x_5938:
[----:B------:R-:W-:Y:S05]  /*b400*/  BSYNC B0 ;  /* 0x0000000000007941 */ /* 0x000fea0003800000 */
.L_x_5937:
[----:B------:R-:W-:-:S04]  /*b410*/  FMUL.FTZ R0, R0, 1 ;  /* 0x3f80000000007820 */ /* 0x000fc80000410000 */
[----:B------:R0:W1:Y:S01]  /*b420*/  F2F.F64.F32 R2, R0 ;  /* 0x0000000000027310 */ /* 0x0000620000201800 */
[----:B------:R-:W-:Y:S05]  /*b430*/  BRA `(.L_x_5912) ;  /* 0x00000000005c7947 */ /* 0x000fea0003800000 */
.L_x_5911:
        /* <DEDUP_REMOVED lines=16> */
.L_x_5939:
[----:B------:R-:W-:Y:S01]  /*b540*/  CS2R R2, SRZ ;  /* 0x0000000000027805 */ /* 0x000fe2000001ff00 */
[----:B------:R-:W-:Y:S06]  /*b550*/  BRA `(.L_x_5912) ;  /* 0x0000000000147947 */ /* 0x000fec0003800000 */
.L_x_5936:
[----:B------:R-:W2:Y:S02]  /*b560*/  LDG.E.64 R2, desc[UR36][R4.64] ;  /* 0x0000002404027981 */ /* 0x000ea4000c1e1b00 */
[----:B--2---:R-:W0:Y:S01]  /*b570*/  I2F.F64.U64 R2, R2 ;  /* 0x0000000200027312 */ /* 0x004e220000301800 */
[----:B------:R-:W-:Y:S05]  /*b580*/  BRA `(.L_x_5912) ;  /* 0x0000000000087947 */ /* 0x000fea0003800000 */
.L_x_5935:
[----:B------:R-:W2:Y:S02]  /*b590*/  LDG.E R2, desc[UR36][R4.64] ;  /* 0x0000002404027981 */ /* 0x000ea4000c1e1900 */
[----:B--2---:R-:W0:Y:S02]  /*b5a0*/  I2F.F64.U32 R2, R2 ;  /* 0x0000000200027312 */ /* 0x004e240000201800 */
.L_x_5912:
[----:B0-----:R-:W0:Y:S01]  /*b5b0*/  LDC.U8 R4, c[0x0][0x430] ;  /* 0x00010c00ff047b82 */ /* 0x001e220000000000 */
[----:B------:R-:W-:Y:S02]  /*b5c0*/  ULDC.64 UR4, c[0x0][0x428] ;  /* 0x00010a0000047ab9 */ /* 0x000fe40000000a00 */
[----:B------:R-:W-:-:S06]  /*b5d0*/  DSETP.NEU.AND P0, PT, RZ, UR4, PT ;  /* 0x00000004ff007e2a */ /* 0x000fcc000bf0d000 */
[----:B-12345:R-:W-:-:S06]  /*b5e0*/  DSETP.NEU.XOR P0, PT, R2, RZ, P0 ;  /* 0x000000ff0200722a */ /* 0x03efcc000070d800 */
        /* <DEDUP_REMOVED lines=14> */
.L_x_5943:
[----:B------:R-:W-:Y:S01]  /*b6d0*/  STG.E.U8 desc[UR36][R16.64], R2 ;  /* 0x0000000210007986 */ /* 0x000fe2000c101124 */
[----:B------:R-:W-:Y:S05]  /*b6e0*/  EXIT ;  /* 0x000000000000794d */ /* 0x000fea0003800000 */
.L_x_5942:
        /* <DEDUP_REMOVED lines=9> */
.L_x_5946:
[----:B------:R-:W-:Y:S01]  /*b780*/  STG.E desc[UR36][R16.64], R2 ;  /* 0x0000000210007986 */ /* 0x000fe2000c101924 */
[----:B------:R-:W-:Y:S05]  /*b790*/  EXIT ;  /* 0x000000000000794d */ /* 0x000fea0003800000 */
.L_x_5945:
[----:B------:R-:W-:Y:S01]  /*b7a0*/  STG.E.U16 desc[UR36][R16.64], R2 ;  /* 0x0000000210007986 */ /* 0x000fe2000c101524 */
[----:B------:R-:W-:Y:S05]  /*b7b0*/  EXIT ;  /* 0x000000000000794d */ /* 0x000fea0003800000 */
.L_x_5941:
        /* <DEDUP_REMOVED lines=9> */
.L_x_5948:
[----:B------:R-:W-:-:S04]  /*b850*/  I2FP.F32.U32 R0, R2 ;  /* 0x0000000200007245 */ /* 0x000fc80000201000 */
[----:B------:R-:W-:-:S05]  /*b860*/  F2FP.F16.F32.PACK_AB R0, RZ, R0 ;  /* 0x00000000ff00723e */ /* 0x000fca00000000ff */
[----:B------:R-:W-:Y:S01]  /*b870*/  STG.E.U16 desc[UR36][R16.64], R0 ;  /* 0x0000000010007986 */ /* 0x000fe2000c101524 */
[----:B------:R-:W-:Y:S05]  /*b880*/  EXIT ;  /* 0x000000000000794d */ /* 0x000fea0003800000 */
.L_x_5947:
        /* <DEDUP_REMOVED lines=10> */
.L_x_5950:
[----:B------:R-:W-:-:S04]  /*b930*/  I2FP.F32.U32 R2, R2 ;  /* 0x0000000200027245 */ /* 0x000fc80000201000 */
[----:B------:R-:W-:-:S04]  /*b940*/  F2FP.F16.F32.PACK_AB R3, RZ, R2 ;  /* 0x00000002ff03723e */ /* 0x000fc800000000ff */
[----:B------:R-:W-:-:S05]  /*b950*/  PRMT R3, R3, 0x5410, RZ ;  /* 0x0000541003037816 */ /* 0x000fca00000000ff */
[----:B------:R-:W-:Y:S01]  /*b960*/  STG.E desc[UR36][R16.64], R3 ;  /* 0x0000000310007986 */ /* 0x000fe2000c101924 */
[----:B------:R-:W-:Y:S05]  /*b970*/  EXIT ;  /* 0x000000000000794d */ /* 0x000fea0003800000 */
.L_x_5949:
[----:B------:R-:W0:Y:S02]  /*b980*/  I2F.F64.U32 R2, R2 ;  /* 0x0000000200027312 */ /* 0x000e240000201800 */
[----:B0-----:R-:W-:Y:S01]  /*b990*/  STG.E.64 desc[UR36][R16.64], R2 ;  /* 0x0000000210007986 */ /* 0x001fe2000c101b24 */
[----:B------:R-:W-:Y:S05]  /*b9a0*/  EXIT ;  /* 0x000000000000794d */ /* 0x000fea0003800000 */
.L_x_5940:
        /* <DEDUP_REMOVED lines=10> */
.L_x_5953:
[----:B------:R-:W0:Y:S01]  /*ba50*/  I2F.F64.U32 R4, R2 ;  /* 0x0000000200047312 */ /* 0x000e220000201800 */
[----:B------:R-:W-:-:S05]  /*ba60*/  CS2R R6, SRZ ;  /* 0x0000000000067805 */ /* 0x000fca000001ff00 */
[----:B0-----:R-:W-:Y:S01]  /*ba70*/  STG.E.128 desc[UR36][R16.64], R4 ;  /* 0x0000000410007986 */ /* 0x001fe2000c101d24 */
[----:B------:R-:W-:Y:S05]  /*ba80*/  EXIT ;  /* 0x000000000000794d */ /* 0x000fea0003800000 */
.L_x_5952:
        /* <DEDUP_REMOVED lines=21> */
.L_x_5957:
[----:B------:R-:W-:Y:S05]  /*bbe0*/  BSYNC B0 ;  /* 0x0000000000007941 */ /* 0x000fea0003800000 */
.L_x_5956:
[----:B------:R-:W-:-:S05]  /*bbf0*/  LOP3.LUT R3, R0, R3, RZ, 0xfc, !PT ;  /* 0x0000000300037212 */ /* 0x000fca00078efcff */
[----:B------:R-:W-:Y:S01]  /*bc00*/  STG.E.U8 desc[UR36][R16.64], R3 ;  /* 0x0000000310007986 */ /* 0x000fe2000c101124 */
[----:B------:R-:W-:Y:S05]  /*bc10*/  EXIT ;  /* 0x000000000000794d */ /* 0x000fea0003800000 */
.L_x_5955:
        /* <DEDUP_REMOVED lines=13> */
.L_x_5959:
[----:B------:R-:W-:Y:S01]  /*bcf0*/  IMAD.MOV.U32 R0, RZ, RZ, 0x7f ;  /* 0x0000007fff007424 */ /* 0x000fe200078e00ff */
[----:B------:R-:W-:-:S04]  /*bd00*/  ISETP.GT.U32.AND P0, PT, R2, 0x7f800000, PT ;  /* 0x7f8000000200780c */ /* 0x000fc80003f04070 */
[----:B------:R-:W-:-:S09]  /*bd10*/  SEL R0, R0, 0x7c, P0 ;  /* 0x0000007c00007807 */ /* 0x000fd20000000000 */
.L_x_5960:
[----:B------:R-:W-:Y:S05]  /*bd20*/  BSYNC B0 ;  /* 0x0000000000007941 */ /* 0x000fea0003800000 */
.L_x_5958:
[----:B------:R-:W-:-:S04]  /*bd30*/  LOP3.LUT R2, R3, 0x80000000, RZ, 0xc0, !PT ;  /* 0x8000000003027812 */ /* 0x000fc800078ec0ff */
[----:B------:R-:W-:-:S04]  /*bd40*/  SHF.R.U32.HI R3, RZ, 0x18, R2 ;  /* 0x00000018ff037819 */ /* 0x000fc80000011602 */
[----:B------:R-:W-:-:S05]  /*bd50*/  LOP3.LUT R3, R0, R3, RZ, 0xfc, !PT ;  /* 0x0000000300037212 */ /* 0x000fca00078efcff */
[----:B------:R-:W-:Y:S01]  /*bd60*/  STG.E.U8 desc[UR36][R16.64], R3 ;  /* 0x0000000310007986 */ /* 0x000fe2000c101124 */
[----:B------:R-:W-:Y:S05]  /*bd70*/  EXIT ;  /* 0x000000000000794d */ /* 0x000fea0003800000 */
.L_x_5954:
[----:B------:R-:W-:-:S04]  /*bd80*/  I2FP.F32.U32 R0, R2 ;  /* 0x0000000200007245 */ /* 0x000fc80000201000 */
[----:B------:R-:W-:-:S05]  /*bd90*/  F2FP.BF16.F32.PACK_AB R0, RZ, R0 ;  /* 0x00000000ff00723e */ /* 0x000fca00000010ff */
[----:B------:R-:W-:Y:S01]  /*bda0*/  STG.E.U16 desc[UR36][R16.64], R0 ;  /* 0x0000000010007986 */ /* 0x000fe2000c101524 */
[----:B------:R-:W-:Y:S05]  /*bdb0*/  EXIT ;  /* 0x000000000000794d */ /* 0x000fea0003800000 */
.L_x_5951:
        /* <DEDUP_REMOVED lines=10> */
.L_x_5963:
        /* <DEDUP_REMOVED lines=17> */
.L_x_5966:
[----:B------:R-:W-:-:S04]  /*bf70*/  LOP3.LUT R2, R3, 0x80000000, RZ, 0xc0, !PT ;  /* 0x8000000003027812 */ /* 0x000fc800078ec0ff */
[----:B------:R-:W-:-:S04]  /*bf80*/  SHF.R.U32.HI R3, RZ, 0x18, R2 ;  /* 0x00000018ff037819 */ /* 0x000fc80000011602 */
[----:B------:R-:W-:-:S04]  /*bf90*/  LOP3.LUT R0, R0, R3, RZ, 0xfc, !PT ;  /* 0x0000000300007212 */ /* 0x000fc800078efcff */
[----:B------:R-:W-:-:S07]  /*bfa0*/  PRMT R8, R0, 0x7610, R8 ;  /* 0x0000761000087816 */ /* 0x000fce0000000008 */
.L_x_5965:
[----:B------:R-:W-:Y:S05]  /*bfb0*/  BSYNC B0 ;  /* 0x0000000000007941 */ /* 0x000fea0003800000 */
.L_x_5964:
[----:B------:R-:W-:Y:S01]  /*bfc0*/  STG.E.U8 desc[UR36][R16.64], R8 ;  /* 0x0000000810007986 */ /* 0x000fe2000c101124 */
[----:B------:R-:W-:Y:S05]  /*bfd0*/  EXIT ;  /* 0x000000000000794d */ /* 0x000fea0003800000 */
.L_x_5962:
        /* <DEDUP_REMOVED lines=17> */
.L_x_5969:
[----:B------:R-:W-:-:S04]  /*c0f0*/  LOP3.LUT R2, R3, 0x80000000, RZ, 0xc0, !PT ;  /* 0x8000000003027812 */ /* 0x000fc800078ec0ff */
[----:B------:R-:W-:-:S04]  /*c100*/  SHF.R.U32.HI R3, RZ, 0x18, R2 ;  /* 0x00000018ff037819 */ /* 0x000fc80000011602 */
[----:B------:R-:W-:-:S04]  /*c110*/  LOP3.LUT R0, R0, R3, RZ, 0xfc, !PT ;  /* 0x0000000300007212 */ /* 0x000fc800078efcff */
[----:B------:R-:W-:-:S07]  /*c120*/  PRMT R8, R0, 0x7610, R8 ;  /* 0x0000761000087816 */ /* 0x000fce0000000008 */
.L_x_5968:
[----:B------:R-:W-:Y:S05]  /*c130*/  BSYNC B0 ;  /* 0x0000000000007941 */ /* 0x000fea0003800000 */
.L_x_5967:
[----:B------:R-:W-:Y:S01]  /*c140*/  STG.E.U8 desc[UR36][R16.64], R8 ;  /* 0x0000000810007986 */ /* 0x000fe2000c101124 */
[----:B------:R-:W-:Y:S05]  /*c150*/  EXIT ;  /* 0x000000000000794d */ /* 0x000fea0003800000 */
.L_x_5961:
        /* <DEDUP_REMOVED lines=22> */
.L_x_5944:
        /* <DEDUP_REMOVED lines=16> */
.L_x_5972:
[----:B------:R-:W-:Y:S05]  /*c3c0*/  EXIT ;  /* 0x000000000000794d */ /* 0x000fea0003800000 */
.L_x_5971:
[----:B------:R-:W-:-:S05]  /*c3d0*/  IMAD.MOV.U32 R3, RZ, RZ, RZ ;  /* 0x000000ffff037224 */ /* 0x000fca00078e00ff */
[----:B------:R-:W-:Y:S01]  /*c3e0*/  STG.E.64 desc[UR36][R16.64], R2 ;  /* 0x0000000210007986 */ /* 0x000fe2000c101b24 */
[----:B------:R-:W-:Y:S05]  /*c3f0*/  EXIT ;  /* 0x000000000000794d */ /* 0x000fea0003800000 */
.L_x_5970:
[----:B------:R-:W-:Y:S01]  /*c400*/  STG.E desc[UR36][R16.64], R2 ;  /* 0x0000000210007986 */ /* 0x000fe2000c101924 */
[----:B------:R-:W-:Y:S05]  /*c410*/  EXIT ;  /* 0x000000000000794d */ /* 0x000fea0003800000 */
.L_x_5973:
        /* <DEDUP_REMOVED lines=14> */
.L_x_43805:


//--------------------- .text._ZN2at6native27unrolled_elementwise_kernelINS0_13AUnaryFunctorIddbZZZNS0_23logical_xor_kernel_cudaERNS_14TensorIteratorEENKUlvE0_clEvENKUlvE4_clEvEUlddE_EESt5arrayIPcLm2EELi4E23TrivialOffsetCalculatorILi1EjESD_NS0_6memory12LoadWithCastILi1EEENSE_13StoreWithCastILi1EEEEEviT_T0_T2_T3_T4_T5_ --------------------------
	.section	.text._ZN2at6native27unrolled_elementwise_kernelINS0_13AUnaryFunctorIddbZZZNS0_23logical_xor_kernel_cudaERNS_14TensorIteratorEENKUlvE0_clEvENKUlvE4_clEvEUlddE_EESt5arrayIPcLm2EELi4E23TrivialOffsetCalculatorILi1EjESD_NS0_6memory12LoadWithCastILi1EEENSE_13StoreWithCastILi1EEEEEviT_T0_T2_T3_T4_T5_,"ax",@progbits
	.align	128
        .global         _ZN2at6native27unrolled_elementwise_kernelINS0_13AUnaryFunctorIddbZZZNS0_23logical_xor_kernel_cudaERNS_14TensorIteratorEENKUlvE0_clEvENKUlvE4_clEvEUlddE_EESt5arrayIPcLm2EELi4E23TrivialOffsetCalculatorILi1EjESD_NS0_6memory12LoadWithCastILi1EEENSE_13StoreWithCastILi1EEEEEviT_T0_T2_T3_T4_T5_
        .type           _ZN2at6native27unrolled_elementwise_kernelINS0_13AUnaryFunctorIddbZZZNS0_23logical_xor_kernel_cudaERNS_14TensorIteratorEENKUlvE0_clEvENKUlvE4_clEvEUlddE_EESt5arrayIPcLm2EELi4E23TrivialOffsetCalculatorILi1EjESD_NS0_6memory12LoadWithCastILi1EEENSE_13StoreWithCastILi1EEEEEviT_T0_T2_T3_T4_T5_,@function
        .size           _ZN2at6native27unrolled_elementwise_kernelINS0_13AUnaryFunctorIddbZZZNS0_23logical_xor_kernel_cudaERNS_14TensorIteratorEENKUlvE0_clEvENKUlvE4_clEvEUlddE_EESt5arrayIPcLm2EELi4E23TrivialOffsetCalculatorILi1EjESD_NS0_6memory12LoadWithCastILi1EEENSE_13StoreWithCastILi1EEEEEviT_T0_T2_T3_T4_T5_,(.L_x_43806 - _ZN2at6native27unrolled_elementwise_kernelINS0_13AUnaryFunctorIddbZZZNS0_23logical_xor_kernel_cudaERNS_14TensorIteratorEENKUlvE0_clEvENKUlvE4_clEvEUlddE_EESt5arrayIPcLm2EELi4E23TrivialOffsetCalculatorILi1EjESD_NS0_6memory12LoadWithCastILi1EEENSE_13StoreWithCastILi1EEEEEviT_T0_T2_T3_T4_T5_)
        .other          _ZN2at6native27unrolled_elementwise_kernelINS0_13AUnaryFunctorIddbZZZNS0_23logical_xor_kernel_cudaERNS_14TensorIteratorEENKUlvE0_clEvENKUlvE4_clEvEUlddE_EESt5arrayIPcLm2EELi4E23TrivialOffsetCalculatorILi1EjESD_NS0_6memory12LoadWithCastILi1EEENSE_13StoreWithCastILi1EEEEEviT_T0_T2_T3_T4_T5_,@"STO_CUDA_ENTRY STV_DEFAULT"
_ZN2at6native27unrolled_elementwise_kernelINS0_13AUnaryFunctorIddbZZZNS0_23logical_xor_kernel_cudaERNS_14TensorIteratorEENKUlvE0_clEvENKUlvE4_clEvEUlddE_EESt5arrayIPcLm2EELi4E23TrivialOffsetCalculatorILi1EjESD_NS0_6memory12LoadWithCastILi1EEENSE_13StoreWithCastILi1EEEEEviT_T0_T2_T3_T4_T5_:
.text._ZN2at6native27unrolled_elementwise_kernelINS0_13AUnaryFunctorIddbZZZNS0_23logical_xor_kernel_cudaERNS_14TensorIteratorEENKUlvE0_clEvENKUlvE4_clEvEUlddE_EESt5arrayIPcLm2EELi4E23TrivialOffsetCalculatorILi1EjESD_NS0_6memory12LoadWithCastILi1EEENSE_13StoreWithCastILi1EEEEEviT_T0_T2_T3_T4_T5_:
[----:B------:R-:W0:Y:S01]  /*0000*/  LDC R1, c[0x0][0x28] ;  /* 0x00000a00ff017b82 */ /* 0x000e220000000800 */
[----:B------:R-:W1:Y:S07]  /*0010*/  S2R R24, SR_CTAID.X ;  /* 0x0000000000187919 */ /* 0x000e6e0000002500 */
[----:B------:R-:W1:Y:S01]  /*0020*/  LDC R3, c[0x0][0x210] ;  /* 0x00008400ff037b82 */ /* 0x000e620000000800 */
[----:B------:R-:W-:Y:S01]  /*0030*/  ULDC.64 UR36, c[0x0][0x208] ;  /* 0x0000820000247ab9 */ /* 0x000fe20000000a00 */
[----:B------:R-:W-:Y:S01]  /*0040*/  BSSY B6, `(.L_x_5974) ;  /* 0x00000fe000067945 */ /* 0x000fe20003800000 */
[----:B------:R-:W2:Y:S01]  /*0050*/  S2R R27, SR_TID.X ;  /* 0x00000000001b7919 */ /* 0x000ea20000002100 */
[----:B------:R-:W-:-:S02]  /*0060*/  CS2R R28, SRZ ;  /* 0x00000000001c7805 */ /* 0x000fc4000001ff00 */
[----:B------:R-:W-:Y:S02]  /*0070*/  CS2R R22, SRZ ;  /* 0x0000000000167805 */ /* 0x000fe4000001ff00 */
        /* <DEDUP_REMOVED lines=22> */
[----:B--2---:R0:W1:Y:S01]  /*01e0*/  I2F.F64.S16 R22, R4 ;  /* 0x0000000400167312 */ /* 0x0040620000101c00 */
[----:B------:R-:W-:Y:S05]  /*01f0*/  BRA `(.L_x_5981) ;  /* 0x0000000c00807947 */ /* 0x000fea0003800000 */
.L_x_5979:
[----:B------:R-:W2:Y:S02]  /*0200*/  LDG.E.U8 R4, desc[UR36][R4.64] ;  /* 0x0000002404047981 */ /* 0x000ea4000c1e1100 */
[----:B--2---:R0:W1:Y:S01]  /*0210*/  I2F.F64.U16 R22, R4 ;  /* 0x0000000400167312 */ /* 0x0040620000101800 */
[----:B------:R-:W-:Y:S05]  /*0220*/  BRA `(.L_x_5981) ;  /* 0x0000000c00747947 */ /* 0x000fea0003800000 */
.L_x_5978:
        /* <DEDUP_REMOVED lines=9> */
.L_x_5983:
[----:B------:R-:W2:Y:S02]  /*02c0*/  LDG.E R4, desc[UR36][R4.64] ;  /* 0x0000002404047981 */ /* 0x000ea4000c1e1900 */
[----:B--2---:R1:W2:Y:S01]  /*02d0*/  I2F.F64 R22, R4 ;  /* 0x0000000400167312 */ /* 0x0042a20000201c00 */
[----:B------:R-:W-:Y:S05]  /*02e0*/  BRA `(.L_x_5981) ;  /* 0x0000000c00447947 */ /* 0x000fea0003800000 */
.L_x_5982:
[----:B------:R-:W2:Y:S02]  /*02f0*/  LDG.E.U16 R4, desc[UR36][R4.64] ;  /* 0x0000002404047981 */ /* 0x000ea4000c1e1500 */
[----:B--2---:R3:W4:Y:S01]  /*0300*/  I2F.F64.S16 R22, R4 ;  /* 0x0000000400167312 */ /* 0x0047220000101c00 */
[----:B------:R-:W-:Y:S05]  /*0310*/  BRA `(.L_x_5981) ;  /* 0x0000000c00387947 */ /* 0x000fea0003800000 */
.L_x_5977:
        /* <DEDUP_REMOVED lines=10> */
.L_x_5985:
[----:B------:R-:W2:Y:S02]  /*03c0*/  LDG.E.U16 R0, desc[UR36][R4.64] ;  /* 0x0000002404007981 */ /* 0x000ea4000c1e1500 */
[----:B--2---:R-:W-:-:S05]  /*03d0*/  HADD2.F32 R0, -RZ, R0.H0_H0 ;  /* 0x20000000ff007230 */ /* 0x004fca0000004100 */
[----:B------:R-:W-:-:S04]  /*03e0*/  FMUL.FTZ R0, R0, 1 ;  /* 0x3f80000000007820 */ /* 0x000fc80000410000 */
[----:B------:R0:W1:Y:S01]  /*03f0*/  F2F.F64.F32 R22, R0 ;  /* 0x0000000000167310 */ /* 0x0000620000201800 */
[----:B------:R-:W-:Y:S05]  /*0400*/  BRA `(.L_x_5981) ;  /* 0x0000000800fc7947 */ /* 0x000fea0003800000 */
.L_x_5984:
        /* <DEDUP_REMOVED lines=10> */
.L_x_5987:
[----:B------:R-:W2:Y:S02]  /*04b0*/  LDG.E.U16 R4, desc[UR36][R4.64] ;  /* 0x0000002404047981 */ /* 0x000ea4000c1e1500 */
[----:B--2---:R-:W-:-:S05]  /*04c0*/  HADD2.F32 R0, -RZ, R4.H0_H0 ;  /* 0x20000004ff007230 */ /* 0x004fca0000004100 */
[----:B------:R-:W-:-:S04]  /*04d0*/  FMUL.FTZ R0, R0, 1 ;  /* 0x3f80000000007820 */ /* 0x000fc80000410000 */
[----:B------:R0:W1:Y:S01]  /*04e0*/  F2F.F64.F32 R22, R0 ;  /* 0x0000000000167310 */ /* 0x0000620000201800 */
[----:B------:R-:W-:Y:S05]  /*04f0*/  BRA `(.L_x_5981) ;  /* 0x0000000800c07947 */ /* 0x000fea0003800000 */
.L_x_5986:
[----:B------:R0:W5:Y:S01]  /*0500*/  LDG.E.64 R22, desc[UR36][R4.64] ;  /* 0x0000002404167981 */ /* 0x000162000c1e1b00 */
[----:B------:R-:W-:Y:S05]  /*0510*/  BRA `(.L_x_5981) ;  /* 0x0000000800b87947 */ /* 0x000fea0003800000 */
.L_x_5976:
        /* <DEDUP_REMOVED lines=13> */
.L_x_5990:
[----:B------:R0:W5:Y:S01]  /*05f0*/  LDG.E.64 R22, desc[UR36][R4.64] ;  /* 0x0000002404167981 */ /* 0x000162000c1e1b00 */
[----:B------:R-:W-:Y:S05]  /*0600*/  BRA `(.L_x_5981) ;  /* 0x00000008007c7947 */ /* 0x000fea0003800000 */
.L_x_5989:
        /* <DEDUP_REMOVED lines=24> */
[----:B------:R-:W-:-:S05]  /*0790*/  LOP3.LUT R7, R7, 0x80000000, R0, 0xf8, !PT ;  /* 0x8000000007077812 */ /* 0x000fca00078ef800 */
[----:B------:R-:W-:-:S04]  /*07a0*/  FMUL.FTZ R7, R7, 1 ;  /* 0x3f80000007077820 */ /* 0x000fc80000410000 */
[----:B------:R0:W1:Y:S01]  /*07b0*/  F2F.F64.F32 R22, R7 ;  /* 0x0000000700167310 */ /* 0x0000620000201800 */
[----:B------:R-:W-:Y:S05]  /*07c0*/  BRA `(.L_x_5981) ;  /* 0x00000008000c7947 */ /* 0x000fea0003800000 */
.L_x_5992:
        /* <DEDUP_REMOVED lines=12> */
[----:B------:R-:W-:-:S05]  /*0890*/  LOP3.LUT R0, R3, 0x80000000, R0, 0xf8, !PT ;  /* 0x8000000003007812 */ /* 0x000fca00078ef800 */
[----:B------:R-:W-:-:S04]  /*08a0*/  FMUL.FTZ R0, R0, 1 ;  /* 0x3f80000000007820 */ /* 0x000fc80000410000 */
[----:B------:R0:W1:Y:S01]  /*08b0*/  F2F.F64.F32 R22, R0 ;  /* 0x0000000000167310 */ /* 0x0000620000201800 */
[----:B------:R-:W-:Y:S05]  /*08c0*/  BRA `(.L_x_5981) ;  /* 0x0000000400cc7947 */ /* 0x000fea0003800000 */
.L_x_5991:
[----:B------:R-:W2:Y:S02]  /*08d0*/  LDG.E.U16 R0, desc[UR36][R4.64] ;  /* 0x0000002404007981 */ /* 0x000ea4000c1e1500 */
[----:B--2---:R-:W-:-:S04]  /*08e0*/  IMAD.U32 R0, R0, 0x10000, RZ ;  /* 0x0001000000007824 */ /* 0x004fc800078e00ff */
[----:B------:R-:W-:-:S04]  /*08f0*/  FMUL.FTZ R0, R0, 1 ;  /* 0x3f80000000007820 */ /* 0x000fc80000410000 */
[----:B------:R0:W1:Y:S01]  /*0900*/  F2F.F64.F32 R22, R0 ;  /* 0x0000000000167310 */ /* 0x0000620000201800 */
[----:B------:R-:W-:Y:S05]  /*0910*/  BRA `(.L_x_5981) ;  /* 0x0000000400b87947 */ /* 0x000fea0003800000 */
.L_x_5988:
        /* <DEDUP_REMOVED lines=9> */
[----:B--2---:R0:W1:Y:S01]  /*09b0*/  I2F.F64.U16 R22, R4 ;  /* 0x0000000400167312 */ /* 0x0040620000101800 */
[----:B------:R-:W-:Y:S05]  /*09c0*/  BRA `(.L_x_5981) ;  /* 0x00000004008c7947 */ /* 0x000fea0003800000 */
.L_x_5995:
        /* <DEDUP_REMOVED lines=21> */
.L_x_5999:
[----:B------:R-:W-:Y:S05]  /*0b20*/  BSYNC B1 ;  /* 0x0000000000017941 */ /* 0x000fea0003800000 */
.L_x_5998:
[----:B------:R-:W-:Y:S01]  /*0b30*/  LEA R5, R0, 0x3b800000, 0x17 ;  /* 0x3b80000000057811 */ /* 0x000fe200078eb8ff */
[----:B------:R-:W-:-:S05]  /*0b40*/  IMAD.SHL.U32 R0, R3, 0x100000, RZ ;  /* 0x0010000003007824 */ /* 0x000fca00078e00ff */
[----:B------:R-:W-:-:S07]  /*0b50*/  LOP3.LUT R0, R5, R0, R6, 0xfe, !PT ;  /* 0x0000000005007212 */ /* 0x000fce00078efe06 */
.L_x_5997:
[----:B------:R-:W-:Y:S05]  /*0b60*/  BSYNC B0 ;  /* 0x0000000000007941 */ /* 0x000fea0003800000 */
.L_x_5996:
[----:B------:R-:W-:-:S04]  /*0b70*/  FMUL.FTZ R0, R0, 1 ;  /* 0x3f80000000007820 */ /* 0x000fc80000410000 */
[----:B------:R0:W1:Y:S01]  /*0b80*/  F2F.F64.F32 R22, R0 ;  /* 0x0000000000167310 */ /* 0x0000620000201800 */
[----:B------:R-:W-:Y:S05]  /*0b90*/  BRA `(.L_x_5981) ;  /* 0x0000000400187947 */ /* 0x000fea0003800000 */
.L_x_5994:
        /* <DEDUP_REMOVED lines=21> */
.L_x_6003:
[----:B------:R-:W-:Y:S05]  /*0cf0*/  BSYNC B1 ;  /* 0x0000000000017941 */ /* 0x000fea0003800000 */
.L_x_6002:
[----:B------:R-:W-:Y:S01]  /*0d00*/  LEA R5, R0, 0x37800000, 0x17 ;  /* 0x3780000000057811 */ /* 0x000fe200078eb8ff */
[----:B------:R-:W-:-:S05]  /*0d10*/  IMAD.SHL.U32 R0, R3, 0x200000, RZ ;  /* 0x0020000003007824 */ /* 0x000fca00078e00ff */
[----:B------:R-:W-:-:S07]  /*0d20*/  LOP3.LUT R0, R5, R0, R6, 0xfe, !PT ;  /* 0x0000000005007212 */ /* 0x000fce00078efe06 */
.L_x_6001:
[----:B------:R-:W-:Y:S05]  /*0d30*/  BSYNC B0 ;  /* 0x0000000000007941 */ /* 0x000fea0003800000 */
.L_x_6000:
[----:B------:R-:W-:-:S04]  /*0d40*/  FMUL.FTZ R0, R0, 1 ;  /* 0x3f80000000007820 */ /* 0x000fc80000410000 */
[----:B------:R0:W1:Y:S01]  /*0d50*/  F2F.F64.F32 R22, R0 ;  /* 0x0000000000167310 */ /* 0x0000620000201800 */
[----:B------:R-:W-:Y:S05]  /*0d60*/  BRA `(.L_x_5981) ;  /* 0x0000000000a47947 */ /* 0x000fea0003800000 */
.L_x_5993:
        /* <DEDUP_REMOVED lines=14> */
.L_x_6007:
[----:B------:R-:W-:Y:S05]  /*0e50*/  BSYNC B0 ;  /* 0x0000000000007941 */ /* 0x000fea0003800000 */
.L_x_6006:
[----:B------:R-:W-:-:S04]  /*0e60*/  FMUL.FTZ R0, R0, 1 ;  /* 0x3f80000000007820 */ /* 0x000fc80000410000 */
[----:B------:R0:W1:Y:S01]  /*0e70*/  F2F.F64.F32 R22, R0 ;  /* 0x0000000000167310 */ /* 0x0000620000201800 */
[----:B------:R-:W-:Y:S05]  /*0e80*/  BRA `(.L_x_5981) ;  /* 0x00000000005c7947 */ /* 0x000fea0003800000 */
.L_x_5980:
        /* <DEDUP_REMOVED lines=16> */
.L_x_6008:
[----:B------:R-:W-:Y:S01]  /*0f90*/  CS2R R22, SRZ ;  /* 0x0000000000167805 */ /* 0x000fe2000001ff00 */
[----:B------:R-:W-:Y:S06]  /*0fa0*/  BRA `(.L_x_5981) ;  /* 0x0000000000147947 */ /* 0x000fec0003800000 */
.L_x_6005:
[----:B------:R-:W2:Y:S02]  /*0fb0*/  LDG.E.64 R22, desc[UR36][R4.64] ;  /* 0x0000002404167981 */ /* 0x000ea4000c1e1b00 */
[----:B--2---:R-:W0:Y:S01]  /*0fc0*/  I2F.F64.U64 R22, R22 ;  /* 0x0000001600167312 */ /* 0x004e220000301800 */
[----:B------:R-:W-:Y:S05]  /*0fd0*/  BRA `(.L_x_5981) ;  /* 0x0000000000087947 */ /* 0x000fea0003800000 */
.L_x_6004:
[----:B------:R-:W2:Y:S02]  /*0fe0*/  LDG.E R4, desc[UR36][R4.64] ;  /* 0x0000002404047981 */ /* 0x000ea4000c1e1900 */
[----:B--2---:R0:W1:Y:S02]  /*0ff0*/  I2F.F64.U32 R22, R4 ;  /* 0x0000000400167312 */ /* 0x0040640000201800 */
.L_x_5981:
[----:B------:R-:W3:Y:S02]  /*1000*/  S2R R27, SR_TID.X ;  /* 0x00000000001b7919 */ /* 0x000ee40000002100 */
[----:B---3--:R-:W-:-:S07]  /*1010*/  VIADD R27, R27, 0x80 ;  /* 0x000000801b1b7836 */ /* 0x008fce0000000000 */
.L_x_5975:
[----:B------:R-:W-:Y:S05]  /*1020*/  BSYNC B6 ;  /* 0x0000000000067941 */ /* 0x000fea0003800000 */
.L_x_5974:
        /* <DEDUP_REMOVED lines=21> */
[----:B------:R-:W3:Y:S02]  /*1180*/  LDG.E.S8 R4, desc[UR36][R4.64] ;  /* 0x0000002404047981 */ /* 0x000ee4000c1e1300 */
[----:B---3--:R0:W1:Y:S01]  /*1190*/  I2F.F64.S16 R28, R4 ;  /* 0x00000004001c7312 */ /* 0x0080620000101c00 */
[----:B------:R-:W-:Y:S05]  /*11a0*/  BRA `(.L_x_6016) ;  /* 0x0000000c007c7947 */ /* 0x000fea0003800000 */
.L_x_6014:
[----:B------:R-:W3:Y:S02]  /*11b0*/  LDG.E.U8 R4, desc[UR36][R4.64] ;  /* 0x0000002404047981 */ /* 0x000ee4000c1e1100 */
[----:B---3--:R0:W1:Y:S01]  /*11c0*/  I2F.F64.U16 R28, R4 ;  /* 0x00000004001c7312 */ /* 0x0080620000101800 */
[----:B------:R-:W-:Y:S05]  /*11d0*/  BRA `(.L_x_6016) ;  /* 0x0000000c00707947 */ /* 0x000fea0003800000 */
.L_x_6013:
[----:B------:R-:W-:-:S13]  /*11e0*/  ISETP.NE.AND P0, PT, R0, 0x2, PT ;  /* 0x000000020000780c */ /* 0x000fda0003f05270 */
[----:B------:R-:W-:Y:S05]  /*11f0*/  @!P0 BRA `(.L_x_6017) ;  /* 0x0000000000288947 */ /* 0x000fea0003800000 */
[----:B------:R-:W-:-:S13]  /*1200*/  ISETP.NE.AND P0, PT, R0, 0x3, PT ;  /* 0x000000030000780c */ /* 0x000fda0003f05270 */
[----:B------:R-:W-:Y:S05]  /*1210*/  @!P0 BRA `(.L_x_6018) ;  /* 0x0000000000148947 */ /* 0x000fea0003800000 */
[----:B------:R-:W-:-:S13]  /*1220*/  ISETP.NE.AND P0, PT, R0, 0x4, PT ;  /* 0x000000040000780c */ /* 0x000fda0003f05270 */
[----:B------:R-:W-:Y:S05]  /*1230*/  @P0 BRA `(.L_x_6015) ;  /* 0x0000000800fc0947 */ /* 0x000fea0003800000 */
[----:B------:R-:W3:Y:S02]  /*1240*/  LDG.E.64 R28, desc[UR36][R4.64] ;  /* 0x00000024041c7981 */ /* 0x000ee4000c1e1b00 */
[----:B---3--:R-:W0:Y:S01]  /*1250*/  I2F.F64.S64 R28, R28 ;  /* 0x0000001c001c7312 */ /* 0x008e220000301c00 */
[----:B------:R-:W-:Y:S05]  /*1260*/  BRA `(.L_x_6016) ;  /* 0x0000000c004c7947 */ /* 0x000fea0003800000 */
.L_x_6018:
[----:B------:R-:W3:Y:S02]  /*1270*/  LDG.E R4, desc[UR36][R4.64] ;  /* 0x0000002404047981 */ /* 0x000ee4000c1e1900 */
[----:B---3--:R0:W1:Y:S01]  /*1280*/  I2F.F64 R28, R4 ;  /* 0x00000004001c7312 */ /* 0x0080620000201c00 */
[----:B------:R-:W-:Y:S05]  /*1290*/  BRA `(.L_x_6016) ;  /* 0x0000000c00407947 */ /* 0x000fea0003800000 */
.L_x_6017:
[----:B------:R-:W3:Y:S02]  /*12a0*/  LDG.E.U16 R4, desc[UR36][R4.64] ;  /* 0x0000002404047981 */ /* 0x000ee4000c1e1500 */
[----:B---3--:R0:W1:Y:S01]  /*12b0*/  I2F.F64.S16 R28, R4 ;  /* 0x00000004001c7312 */ /* 0x0080620000101c00 */
[----:B------:R-:W-:Y:S05]  /*12c0*/  BRA `(.L_x_6016) ;  /* 0x0000000c00347947 */ /* 0x000fea0003800000 */
.L_x_6012:
[----:B------:R-:W-:-:S13]  /*12d0*/  ISETP.GT.AND P0, PT, R0, 0x6, PT ;  /* 0x000000060000780c */ /* 0x000fda0003f04270 */
[----:B------:R-:W-:Y:S05]  /*12e0*/  @P0 BRA `(.L_x_6019) ;  /* 0x0000000000340947 */ /* 0x000fea0003800000 */
[----:B------:R-:W-:-:S13]  /*12f0*/  ISETP.NE.AND P0, PT, R0, 0x5, PT ;  /* 0x000000050000780c */ /* 0x000fda0003f05270 */
[----:B------:R-:W-:Y:S05]  /*1300*/  @!P0 BRA `(.L_x_6020) ;  /* 0x0000000000188947 */ /* 0x000fea0003800000 */
[----:B------:R-:W-:-:S13]  /*1310*/  ISETP.NE.AND P0, PT, R0, 0x6, PT ;  /* 0x000000060000780c */ /* 0x000fda0003f05270 */
[----:B------:R-:W-:Y:S05]  /*1320*/  @P0 BRA `(.L_x_6015) ;  /* 0x0000000800c00947 */ /* 0x000fea0003800000 */
[----:B------:R-:W3:Y:S02]  /*1330*/  LDG.E R28, desc[UR36][R4.64] ;  /* 0x00000024041c7981 */ /* 0x000ee4000c1e1900 */
[----:B---3--:R-:W-:-:S06]  /*1340*/  FMUL.FTZ R28, R28, 1 ;  /* 0x3f8000001c1c7820 */ /* 0x008fcc0000410000 */
[----:B------:R-:W0:Y:S01]  /*1350*/  F2F.F64.F32 R28, R28 ;  /* 0x0000001c001c7310 */ /* 0x000e220000201800 */
[----:B------:R-:W-:Y:S05]  /*1360*/  BRA `(.L_x_6016) ;  /* 0x0000000c000c7947 */ /* 0x000fea0003800000 */
.L_x_6020:
[----:B------:R-:W3:Y:S02]  /*1370*/  LDG.E.U16 R0, desc[UR36][R4.64] ;  /* 0x0000002404007981 */ /* 0x000ee4000c1e1500 */
[----:B---3--:R-:W-:-:S05]  /*1380*/  HADD2.F32 R0, -RZ, R0.H0_H0 ;  /* 0x20000000ff007230 */ /* 0x008fca0000004100 */
[----:B------:R-:W-:-:S04]  /*1390*/  FMUL.FTZ R0, R0, 1 ;  /* 0x3f80000000007820 */ /* 0x000fc80000410000 */
[----:B------:R0:W1:Y:S01]  /*13a0*/  F2F.F64.F32 R28, R0 ;  /* 0x00000000001c7310 */ /* 0x0000620000201800 */
[----:B------:R-:W-:Y:S05]  /*13b0*/  BRA `(.L_x_6016) ;  /* 0x0000000800f87947 */ /* 0x000fea0003800000 */
.L_x_6019:
[----:B------:R-:W-:-:S13]  /*13c0*/  ISETP.NE.AND P0, PT, R0, 0x7, PT ;  /* 0x000000070000780c */ /* 0x000fda0003f05270 */
[----:B------:R-:W-:Y:S05]  /*13d0*/  @!P0 BRA `(.L_x_6021) ;  /* 0x0000000000348947 */ /* 0x000fea0003800000 */
        /* <DEDUP_REMOVED lines=8> */
.L_x_6022:
[----:B------:R-:W3:Y:S02]  /*1460*/  LDG.E.U16 R4, desc[UR36][R4.64] ;  /* 0x0000002404047981 */ /* 0x000ee4000c1e1500 */
[----:B---3--:R-:W-:-:S05]  /*1470*/  HADD2.F32 R0, -RZ, R4.H0_H0 ;  /* 0x20000004ff007230 */ /* 0x008fca0000004100 */
[----:B------:R-:W-:-:S04]  /*1480*/  FMUL.FTZ R0, R0, 1 ;  /* 0x3f80000000007820 */ /* 0x000fc80000410000 */
[----:B------:R0:W1:Y:S01]  /*1490*/  F2F.F64.F32 R28, R0 ;  /* 0x00000000001c7310 */ /* 0x0000620000201800 */
[----:B------:R-:W-:Y:S05]  /*14a0*/  BRA `(.L_x_6016) ;  /* 0x0000000800bc7947 */ /* 0x000fea0003800000 */
.L_x_6021:
[----:B------:R0:W5:Y:S01]  /*14b0*/  LDG.E.64 R28, desc[UR36][R4.64] ;  /* 0x00000024041c7981 */ /* 0x000162000c1e1b00 */
[----:B------:R-:W-:Y:S05]  /*14c0*/  BRA `(.L_x_6016) ;  /* 0x0000000800b47947 */ /* 0x000fea0003800000 */
.L_x_6011:
        /* <DEDUP_REMOVED lines=8> */
[----:B------:R-:W3:Y:S01]  /*1550*/  LDG.E.U8 R4, desc[UR36][R4.64] ;  /* 0x0000002404047981 */ /* 0x000ee2000c1e1100 */
[----:B------:R-:W-:Y:S01]  /*1560*/  IMAD.MOV.U32 R28, RZ, RZ, RZ ;  /* 0x000000ffff1c7224 */ /* 0x000fe200078e00ff */
[----:B---3--:R-:W-:-:S04]  /*1570*/  ISETP.NE.AND P0, PT, R4, RZ, PT ;  /* 0x000000ff0400720c */ /* 0x008fc80003f05270 */
[----:B------:R-:W-:Y:S01]  /*1580*/  FSEL R29, RZ, 1.875, !P0 ;  /* 0x3ff00000ff1d7808 */ /* 0x000fe20004000000 */
[----:B------:R-:W-:Y:S08]  /*1590*/  BRA `(.L_x_6016) ;  /* 0x0000000800807947 */ /* 0x000ff00003800000 */
.L_x_6025:
[----:B------:R0:W5:Y:S01]  /*15a0*/  LDG.E.64 R28, desc[UR36][R4.64] ;  /* 0x00000024041c7981 */ /* 0x000162000c1e1b00 */
[----:B------:R-:W-:Y:S05]  /*15b0*/  BRA `(.L_x_6016) ;  /* 0x0000000800787947 */ /* 0x000fea0003800000 */
.L_x_6024:
[----:B------:R-:W-:-:S13]  /*15c0*/  ISETP.NE.AND P0, PT, R0, 0xf, PT ;  /* 0x0000000f0000780c */ /* 0x000fda0003f05270 */
[----:B------:R-:W-:Y:S05]  /*15d0*/  @!P0 BRA `(.L_x_6026) ;  /* 0x0000000000a48947 */ /* 0x000fea0003800000 */
[----:B------:R-:W-:-:S13]  /*15e0*/  ISETP.NE.AND P0, PT, R0, 0x17, PT ;  /* 0x000000170000780c */ /* 0x000fda0003f05270 */
[----:B------:R-:W-:Y:S05]  /*15f0*/  @!P0 BRA `(.L_x_6027) ;  /* 0x0000000000608947 */ /* 0x000fea0003800000 */
[----:B------:R-:W-:-:S13]  /*1600*/  ISETP.NE.AND P0, PT, R0, 0x18, PT ;  /* 0x000000180000780c */ /* 0x000fda0003f05270 */
[----:B------:R-:W-:Y:S05]  /*1610*/  @P0 BRA `(.L_x_6015) ;  /* 0x0000000800040947 */ /* 0x000fea0003800000 */
[----:B------:R-:W3:Y:S01]  /*1620*/  LDG.E.U8 R0, desc[UR36][R4.64] ;  /* 0x0000002404007981 */ /* 0x000ee2000c1e1100 */
[----:B------:R-:W-:Y:S02]  /*1630*/  IMAD.MOV.U32 R9, RZ, RZ, -0x800000 ;  /* 0xff800000ff097424 */ /* 0x000fe400078e00ff */
[----:B---3--:R-:W-:-:S05]  /*1640*/  IMAD.SHL.U32 R0, R0, 0x1000000, RZ ;  /* 0x0100000000007824 */ /* 0x008fca00078e00ff */
        /* <DEDUP_REMOVED lines=19> */
.L_x_6027:
[----:B------:R-:W3:Y:S02]  /*1780*/  LDG.E.U8 R4, desc[UR36][R4.64] ;  /* 0x0000002404047981 */ /* 0x000ee4000c1e1100 */
[----:B---3--:R-:W-:-:S05]  /*1790*/  IMAD.SHL.U32 R0, R4, 0x2000000, RZ ;  /* 0x0200000004007824 */ /* 0x008fca00078e00ff */
        /* <DEDUP_REMOVED lines=11> */
[----:B------:R3:W0:Y:S01]  /*1850*/  F2F.F64.F32 R28, R0 ;  /* 0x00000000001c7310 */ /* 0x0006220000201800 */
[----:B------:R-:W-:Y:S05]  /*1860*/  BRA `(.L_x_6016) ;  /* 0x0000000400cc7947 */ /* 0x000fea0003800000 */
.L_x_6026:
[----:B------:R-:W3:Y:S02]  /*1870*/  LDG.E.U16 R0, desc[UR36][R4.64] ;  /* 0x0000002404007981 */ /* 0x000ee4000c1e1500 */
[----:B---3--:R-:W-:-:S04]  /*1880*/  IMAD.U32 R0, R0, 0x10000, RZ ;  /* 0x0001000000007824 */ /* 0x008fc800078e00ff */
[----:B------:R-:W-:-:S04]  /*1890*/  FMUL.FTZ R0, R0, 1 ;  /* 0x3f80000000007820 */ /* 0x000fc80000410000 */
[----:B------:R0:W1:Y:S01]  /*18a0*/  F2F.F64.F32 R28, R0 ;  /* 0x00000000001c7310 */ /* 0x0000620000201800 */
[----:B------:R-:W-:Y:S05]  /*18b0*/  BRA `(.L_x_6016) ;  /* 0x0000000400b87947 */ /* 0x000fea0003800000 */
.L_x_6023:
        /* <DEDUP_REMOVED lines=8> */
[----:B------:R-:W3:Y:S02]  /*1940*/  LDG.E.U16 R4, desc[UR36][R4.64] ;  /* 0x0000002404047981 */ /* 0x000ee4000c1e1500 */
[----:B---3--:R0:W1:Y:S01]  /*1950*/  I2F.F64.U16 R28, R4 ;  /* 0x00000004001c7312 */ /* 0x0080620000101800 */
[----:B------:R-:W-:Y:S05]  /*1960*/  BRA `(.L_x_6016) ;  /* 0x00000004008c7947 */ /* 0x000fea0003800000 */
.L_x_6030:
[----:B------:R-:W3:Y:S01]  /*1970*/  LDG.E.U8 R3, desc[UR36][R4.64] ;  /* 0x0000002404037981 */ /* 0x000ee2000c1e1100 */
[----:B------:R-:W-:Y:S01]  /*1980*/  BSSY B0, `(.L_x_6031) ;  /* 0x0000018000007945 */ /* 0x000fe20003800000 */
[----:B------:R-:W-:Y:S01]  /*1990*/  IMAD.MOV.U32 R0, RZ, RZ, RZ ;  /* 0x000000ffff007224 */ /* 0x000fe200078e00ff */
[----:B---3--:R-:W-:-:S13]  /*19a0*/  ISETP.NE.AND P0, PT, R3, RZ, PT ;  /* 0x000000ff0300720c */ /* 0x008fda0003f05270 */
        /* <DEDUP_REMOVED lines=17> */
.L_x_6034:
[----:B------:R-:W-:Y:S05]  /*1ac0*/  BSYNC B1 ;  /* 0x0000000000017941 */ /* 0x000fea0003800000 */
.L_x_6033:
[----:B------:R-:W-:Y:S01]  /*1ad0*/  LEA R5, R0, 0x3b800000, 0x17 ;  /* 0x3b80000000057811 */ /* 0x000fe200078eb8ff */
[----:B------:R-:W-:-:S05]  /*1ae0*/  IMAD.SHL.U32 R0, R3, 0x100000, RZ ;  /* 0x0010000003007824 */ /* 0x000fca00078e00ff */
[----:B------:R-:W-:-:S07]  /*1af0*/  LOP3.LUT R0, R5, R0, R6, 0xfe, !PT ;  /* 0x0000000005007212 */ /* 0x000fce00078efe06 */
.L_x_6032:
[----:B------:R-:W-:Y:S05]  /*1b00*/  BSYNC B0 ;  /* 0x0000000000007941 */ /* 0x000fea0003800000 */
.L_x_6031:
[----:B------:R-:W-:-:S04]  /*1b10*/  FMUL.FTZ R0, R0, 1 ;  /* 0x3f80000000007820 */ /* 0x000fc80000410000 */
[----:B------:R0:W1:Y:S01]  /*1b20*/  F2F.F64.F32 R28, R0 ;  /* 0x00000000001c7310 */ /* 0x0000620000201800 */
[----:B------:R-:W-:Y:S05]  /*1b30*/  BRA `(.L_x_6016) ;  /* 0x0000000400187947 */ /* 0x000fea0003800000 */
.L_x_6029:
        /* <DEDUP_REMOVED lines=21> */
.L_x_6038:
[----:B------:R-:W-:Y:S05]  /*1c90*/  BSYNC B1 ;  /* 0x0000000000017941 */ /* 0x000fea0003800000 */
.L_x_6037:
[----:B------:R-:W-:Y:S01]  /*1ca0*/  LEA R5, R0, 0x37800000, 0x17 ;  /* 0x3780000000057811 */ /* 0x000fe200078eb8ff */
[----:B------:R-:W-:-:S05]  /*1cb0*/  IMAD.SHL.U32 R0, R3, 0x200000, RZ ;  /* 0x0020000003007824 */ /* 0x000fca00078e00ff */
[----:B------:R-:W-:-:S07]  /*1cc0*/  LOP3.LUT R0, R5, R0, R6, 0xfe, !PT ;  /* 0x0000000005007212 */ /* 0x000fce00078efe06 */
.L_x_6036:
[----:B------:R-:W-:Y:S05]  /*1cd0*/  BSYNC B0 ;  /* 0x0000000000007941 */ /* 0x000fea0003800000 */
.L_x_6035:
[----:B------:R-:W-:-:S04]  /*1ce0*/  FMUL.FTZ R0, R0, 1 ;  /* 0x3f80000000007820 */ /* 0x000fc80000410000 */
[----:B------:R0:W1:Y:S01]  /*1cf0*/  F2F.F64.F32 R28, R0 ;  /* 0x00000000001c7310 */ /* 0x0000620000201800 */
[----:B------:R-:W-:Y:S05]  /*1d00*/  BRA `(.L_x_6016) ;  /* 0x0000000000a47947 */ /* 0x000fea0003800000 */
.L_x_6028:
[----:B------:R-:W-:-:S13]  /*1d10*/  ISETP.NE.AND P0, PT, R0, 0x1c, PT ;  /* 0x0000001c0000780c */ /* 0x000fda0003f05270 */
[----:B------:R-:W-:Y:S05]  /*1d20*/  @!P0 BRA `(.L_x_6039) ;  /* 0x0000000000948947 */ /* 0x000fea0003800000 */
[----:B------:R-:W-:-:S13]  /*1d30*/  ISETP.NE.AND P0, PT, R0, 0x1d, PT ;  /* 0x0000001d0000780c */ /* 0x000fda0003f05270 */
[----:B------:R-:W-:Y:S05]  /*1d40*/  @!P0 BRA `(.L_x_6040) ;  /* 0x0000000000808947 */ /* 0x000fea0003800000 */
[----:B------:R-:W-:-:S13]  /*1d50*/  ISETP.NE.AND P0, PT, R0, 0x2c, PT ;  /* 0x0000002c0000780c */ /* 0x000fda0003f05270 */
[----:B------:R-:W-:Y:S05]  /*1d60*/  @P0 BRA `(.L_x_6015) ;  /* 0x0000000000300947 */ /* 0x000fea0003800000 */
[----:B------:R-:W3:Y:S01]  /*1d70*/  LDG.E.U8 R4, desc[UR36][R4.64] ;  /* 0x0000002404047981 */ /* 0x000ee2000c1e1100 */
[----:B------:R-:W-:Y:S01]  /*1d80*/  BSSY B0, `(.L_x_6041) ;  /* 0x0000007000007945 */ /* 0x000fe20003800000 */
[----:B------:R-:W-:Y:S01]  /*1d90*/  IMAD.MOV.U32 R0, RZ, RZ, 0x400000 ;  /* 0x00400000ff007424 */ /* 0x000fe200078e00ff */
[----:B---3--:R-:W-:-:S13]  /*1da0*/  ISETP.NE.AND P0, PT, R4, RZ, PT ;  /* 0x000000ff0400720c */ /* 0x008fda0003f05270 */
[----:B------:R-:W-:Y:S05]  /*1db0*/  @!P0 BRA `(.L_x_6042) ;  /* 0x00000000000c8947 */ /* 0x000fea0003800000 */
[----:B------:R-:W-:-:S13]  /*1dc0*/  ISETP.NE.AND P0, PT, R4, 0xff, PT ;  /* 0x000000ff0400780c */ /* 0x000fda0003f05270 */
[----:B------:R-:W-:Y:S02]  /*1dd0*/  @!P0 IMAD.MOV.U32 R0, RZ, RZ, 0x7f800001 ;  /* 0x7f800001ff008424 */ /* 0x000fe400078e00ff */
[----:B------:R-:W-:-:S07]  /*1de0*/  @P0 IMAD.SHL.U32 R0, R4, 0x800000, RZ ;  /* 0x0080000004000824 */ /* 0x000fce00078e00ff */
.L_x_6042:
[----:B------:R-:W-:Y:S05]  /*1df0*/  BSYNC B0 ;  /* 0x0000000000007941 */ /* 0x000fea0003800000 */
.L_x_6041:
[----:B------:R-:W-:-:S04]  /*1e00*/  FMUL.FTZ R0, R0, 1 ;  /* 0x3f80000000007820 */ /* 0x000fc80000410000 */
[----:B------:R0:W1:Y:S01]  /*1e10*/  F2F.F64.F32 R28, R0 ;  /* 0x00000000001c7310 */ /* 0x0000620000201800 */
[----:B------:R-:W-:Y:S05]  /*1e20*/  BRA `(.L_x_6016) ;  /* 0x00000000005c7947 */ /* 0x000fea0003800000 */
.L_x_6015:
        /* <DEDUP_REMOVED lines=16> */
.L_x_6043:
[----:B------:R-:W-:Y:S01]  /*1f30*/  CS2R R28, SRZ ;  /* 0x00000000001c7805 */ /* 0x000fe2000001ff00 */
[----:B------:R-:W-:Y:S06]  /*1f40*/  BRA `(.L_x_6016) ;  /* 0x0000000000147947 */ /* 0x000fec0003800000 */
.L_x_6040:
[----:B------:R-:W3:Y:S02]  /*1f50*/  LDG.E.64 R28, desc[UR36][R4.64] ;  /* 0x00000024041c7981 */ /* 0x000ee4000c1e1b00 */
[----:B---3--:R-:W0:Y:S01]  /*1f60*/  I2F.F64.U64 R28, R28 ;  /* 0x0000001c001c7312 */ /* 0x008e220000301800 */
[----:B------:R-:W-:Y:S05]  /*1f70*/  BRA `(.L_x_6016) ;  /* 0x0000000000087947 */ /* 0x000fea0003800000 */
.L_x_6039:
[----:B------:R-:W3:Y:S02]  /*1f80*/  LDG.E R4, desc[UR36][R4.64] ;  /* 0x0000002404047981 */ /* 0x000ee4000c1e1900 */
[----:B---3--:R0:W1:Y:S02]  /*1f90*/  I2F.F64.U32 R28, R4 ;  /* 0x00000004001c7312 */ /* 0x0080640000201800 */
.L_x_6016:
[----:B------:R-:W-:-:S07]  /*1fa0*/  VIADD R27, R27, 0x80 ;  /* 0x000000801b1b7836 */ /* 0x000fce0000000000 */
.L_x_6010:
[----:B------:R-:W-:Y:S05]  /*1fb0*/  BSYNC B6 ;  /* 0x0000000000067941 */ /* 0x000fea0003800000 */
.L_x_6009:
[----:B------:R-:W-:Y:S01]  /*1fc0*/  ISETP.GE.AND P0, PT, R27, R2, PT ;  /* 0x000000021b00720c */ /* 0x000fe20003f06270 */
[----:B------:R-:W-:Y:S01]  /*1fd0*/  BSSY B6, `(.L_x_6044) ;  /* 0x00000f9000067945 */ /* 0x000fe20003800000 */
[----:B------:R-:W-:Y:S02]  /*1fe0*/  CS2R R18, SRZ ;  /* 0x0000000000127805 */ /* 0x000fe4000001ff00 */
[----:B------:R-:W-:-:S09]  /*1ff0*/  CS2R R16, SRZ ;  /* 0x0000000000107805 */ /* 0x000fd2000001ff00 */
[----:B------:R-:W-:Y:S05]  /*2000*/  @P0 BRA `(.L_x_6045) ;  /* 0x0000000c00d40947 */ /* 0x000fea0003800000 */
[----:B01----:R-:W0:Y:S01]  /*2010*/  LDC.64 R4, c[0x0][0x230] ;  /* 0x00008c00ff047b82 */ /* 0x003e220000000a00 */
[----:B---3--:R-:W-:Y:S01]  /*2020*/  IMAD R0, R24, 0x200, R27 ;  /* 0x0000020018007824 */ /* 0x008fe200078e021b */
        /* <DEDUP_REMOVED lines=19> */
.L_x_6049:
[----:B------:R-:W3:Y:S02]  /*2160*/  LDG.E.U8 R4, desc[UR36][R4.64] ;  /* 0x0000002404047981 */ /* 0x000ee4000c1e1100 */
[----:B---3--:R0:W1:Y:S01]  /*2170*/  I2F.F64.U16 R16, R4 ;  /* 0x0000000400107312 */ /* 0x0080620000101800 */
[----:B------:R-:W-:Y:S05]  /*2180*/  BRA `(.L_x_6051) ;  /* 0x0000000c00707947 */ /* 0x000fea0003800000 */
.L_x_6048:
        /* <DEDUP_REMOVED lines=9> */
.L_x_6053:
[----:B------:R-:W3:Y:S02]  /*2220*/  LDG.E R4, desc[UR36][R4.64] ;  /* 0x0000002404047981 */ /* 0x000ee4000c1e1900 */
[----:B---3--:R0:W1:Y:S01]  /*2230*/  I2F.F64 R16, R4 ;  /* 0x0000000400107312 */ /* 0x0080620000201c00 */
[----:B------:R-:W-:Y:S05]  /*2240*/  BRA `(.L_x_6051) ;  /* 0x0000000c00407947 */ /* 0x000fea0003800000 */
.L_x_6052:
[----:B------:R-:W3:Y:S02]  /*2250*/  LDG.E.U16 R4, desc[UR36][R4.64] ;  /* 0x0000002404047981 */ /* 0x000ee4000c1e1500 */
[----:B---3--:R0:W1:Y:S01]  /*2260*/  I2F.F64.S16 R16, R4 ;  /* 0x0000000400107312 */ /* 0x0080620000101c00 */
[----:B------:R-:W-:Y:S05]  /*2270*/  BRA `(.L_x_6051) ;  /* 0x0000000c00347947 */ /* 0x000fea0003800000 */
.L_x_6047:
        /* <DEDUP_REMOVED lines=10> */
.L_x_6055:
[----:B------:R-:W3:Y:S02]  /*2320*/  LDG.E.U16 R0, desc[UR36][R4.64] ;  /* 0x0000002404007981 */ /* 0x000ee4000c1e1500 */
[----:B---3--:R-:W-:-:S05]  /*2330*/  HADD2.F32 R0, -RZ, R0.H0_H0 ;  /* 0x20000000ff007230 */ /* 0x008fca0000004100 */
[----:B------:R-:W-:-:S04]  /*2340*/  FMUL.FTZ R0, R0, 1 ;  /* 0x3f80000000007820 */ /* 0x000fc80000410000 */
[----:B------:R0:W1:Y:S01]  /*2350*/  F2F.F64.F32 R16, R0 ;  /* 0x0000000000107310 */ /* 0x0000620000201800 */
[----:B------:R-:W-:Y:S05]  /*2360*/  BRA `(.L_x_6051) ;  /* 0x0000000800f87947 */ /* 0x000fea0003800000 */
.L_x_6054:
        /* <DEDUP_REMOVED lines=10> */
.L_x_6057:
[----:B------:R-:W3:Y:S02]  /*2410*/  LDG.E.U16 R4, desc[UR36][R4.64] ;  /* 0x0000002404047981 */ /* 0x000ee4000c1e1500 */
[----:B---3--:R-:W-:-:S05]  /*2420*/  HADD2.F32 R0, -RZ, R4.H0_H0 ;  /* 0x20000004ff007230 */ /* 0x008fca0000004100 */
[----:B------:R-:W-:-:S04]  /*2430*/  FMUL.FTZ R0, R0, 1 ;  /* 0x3f80000000007820 */ /* 0x000fc80000410000 */
[----:B------:R0:W1:Y:S01]  /*2440*/  F2F.F64.F32 R16, R0 ;  /* 0x0000000000107310 */ /* 0x0000620000201800 */
[----:B------:R-:W-:Y:S05]  /*2450*/  BRA `(.L_x_6051) ;  /* 0x0000000800bc7947 */ /* 0x000fea0003800000 */
.L_x_6056:
[----:B------:R0:W5:Y:S01]  /*2460*/  LDG.E.64 R16, desc[UR36][R4.64] ;  /* 0x0000002404107981 */ /* 0x000162000c1e1b00 */
[----:B------:R-:W-:Y:S05]  /*2470*/  BRA `(.L_x_6051) ;  /* 0x0000000800b47947 */ /* 0x000fea0003800000 */
.L_x_6046:
        /* <DEDUP_REMOVED lines=13> */
.L_x_6060:
[----:B------:R0:W5:Y:S01]  /*2550*/  LDG.E.64 R16, desc[UR36][R4.64] ;  /* 0x0000002404107981 */ /* 0x000162000c1e1b00 */
[----:B------:R-:W-:Y:S05]  /*2560*/  BRA `(.L_x_6051) ;  /* 0x0000000800787947 */ /* 0x000fea0003800000 */
.L_x_6059:
        /* <DEDUP_REMOVED lines=28> */
.L_x_6062:
        /* <DEDUP_REMOVED lines=15> */
.L_x_6061:
[----:B------:R-:W3:Y:S02]  /*2820*/  LDG.E.U16 R0, desc[UR36][R4.64] ;  /* 0x0000002404007981 */ /* 0x000ee4000c1e1500 */
[----:B---3--:R-:W-:-:S04]  /*2830*/  IMAD.U32 R0, R0, 0x10000, RZ ;  /* 0x0001000000007824 */ /* 0x008fc800078e00ff */
[----:B------:R-:W-:-:S04]  /*2840*/  FMUL.FTZ R0, R0, 1 ;  /* 0x3f80000000007820 */ /* 0x000fc80000410000 */
[----:B------:R0:W1:Y:S01]  /*2850*/  F2F.F64.F32 R16, R0 ;  /* 0x0000000000107310 */ /* 0x0000620000201800 */
[----:B------:R-:W-:Y:S05]  /*2860*/  BRA `(.L_x_6051) ;  /* 0x0000000400b87947 */ /* 0x000fea0003800000 */
.L_x_6058:
        /* <DEDUP_REMOVED lines=11> */
.L_x_6065:
        /* <DEDUP_REMOVED lines=21> */
.L_x_6069:
[----:B------:R-:W-:Y:S05]  /*2a70*/  BSYNC B1 ;  /* 0x0000000000017941 */ /* 0x000fea0003800000 */
.L_x_6068:
[----:B------:R-:W-:Y:S01]  /*2a80*/  LEA R5, R0, 0x3b800000, 0x17 ;  /* 0x3b80000000057811 */ /* 0x000fe200078eb8ff */
[----:B------:R-:W-:-:S05]  /*2a90*/  IMAD.SHL.U32 R0, R3, 0x100000, RZ ;  /* 0x0010000003007824 */ /* 0x000fca00078e00ff */
[----:B------:R-:W-:-:S07]  /*2aa0*/  LOP3.LUT R0, R5, R0, R6, 0xfe, !PT ;  /* 0x0000000005007212 */ /* 0x000fce00078efe06 */
.L_x_6067:
[----:B------:R-:W-:Y:S05]  /*2ab0*/  BSYNC B0 ;  /* 0x0000000000007941 */ /* 0x000fea0003800000 */
.L_x_6066:
[----:B------:R-:W-:-:S04]  /*2ac0*/  FMUL.FTZ R0, R0, 1 ;  /* 0x3f80000000007820 */ /* 0x000fc80000410000 */
[----:B------:R3:W0:Y:S01]  /*2ad0*/  F2F.F64.F32 R16, R0 ;  /* 0x0000000000107310 */ /* 0x0006220000201800 */
[----:B------:R-:W-:Y:S05]  /*2ae0*/  BRA `(.L_x_6051) ;  /* 0x0000000400187947 */ /* 0x000fea0003800000 */
.L_x_6064:
        /* <DEDUP_REMOVED lines=21> */
.L_x_6073:
[----:B------:R-:W-:Y:S05]  /*2c40*/  BSYNC B1 ;  /* 0x0000000000017941 */ /* 0x000fea0003800000 */
.L_x_6072:
[----:B------:R-:W-:Y:S01]  /*2c50*/  LEA R5, R0, 0x37800000, 0x17 ;  /* 0x3780000000057811 */ /* 0x000fe200078eb8ff */
[----:B------:R-:W-:-:S05]  /*2c60*/  IMAD.SHL.U32 R0, R3, 0x200000, RZ ;  /* 0x0020000003007824 */ /* 0x000fca00078e00ff */
[----:B------:R-:W-:-:S07]  /*2c70*/  LOP3.LUT R0, R5, R0, R6, 0xfe, !PT ;  /* 0x0000000005007212 */ /* 0x000fce00078efe06 */
.L_x_6071:
[----:B------:R-:W-:Y:S05]  /*2c80*/  BSYNC B0 ;  /* 0x0000000000007941 */ /* 0x000fea0003800000 */
.L_x_6070:
[----:B------:R-:W-:-:S04]  /*2c90*/  FMUL.FTZ R0, R0, 1 ;  /* 0x3f80000000007820 */ /* 0x000fc80000410000 */
[----:B------:R0:W1:Y:S01]  /*2ca0*/  F2F.F64.F32 R16, R0 ;  /* 0x0000000000107310 */ /* 0x0000620000201800 */
[----:B------:R-:W-:Y:S05]  /*2cb0*/  BRA `(.L_x_6051) ;  /* 0x0000000000a47947 */ /* 0x000fea0003800000 */
.L_x_6063:
        /* <DEDUP_REMOVED lines=14> */
.L_x_6077:
[----:B------:R-:W-:Y:S05]  /*2da0*/  BSYNC B0 ;  /* 0x0000000000007941 */ /* 0x000fea0003800000 */
.L_x_6076:
[----:B------:R-:W-:-:S04]  /*2db0*/  FMUL.FTZ R0, R0, 1 ;  /* 0x3f80000000007820 */ /* 0x000fc80000410000 */
[----:B------:R0:W1:Y:S01]  /*2dc0*/  F2F.F64.F32 R16, R0 ;  /* 0x0000000000107310 */ /* 0x0000620000201800 */
[----:B------:R-:W-:Y:S05]  /*2dd0*/  BRA `(.L_x_6051) ;  /* 0x00000000005c7947 */ /* 0x000fea0003800000 */
.L_x_6050:
        /* <DEDUP_REMOVED lines=16> */
.L_x_6078:
[----:B------:R-:W-:Y:S01]  /*2ee0*/  CS2R R16, SRZ ;  /* 0x0000000000107805 */ /* 0x000fe2000001ff00 */
[----:B------:R-:W-:Y:S06]  /*2ef0*/  BRA `(.L_x_6051) ;  /* 0x0000000000147947 */ /* 0x000fec0003800000 */
.L_x_6075:
[----:B------:R-:W3:Y:S02]  /*2f00*/  LDG.E.64 R16, desc[UR36][R4.64] ;  /* 0x0000002404107981 */ /* 0x000ee4000c1e1b00 */
[----:B---3--:R-:W0:Y:S01]  /*2f10*/  I2F.F64.U64 R16, R16 ;  /* 0x0000001000107312 */ /* 0x008e220000301800 */
[----:B------:R-:W-:Y:S05]  /*2f20*/  BRA `(.L_x_6051) ;  /* 0x0000000000087947 */ /* 0x000fea0003800000 */
.L_x_6074:
[----:B------:R-:W3:Y:S02]  /*2f30*/  LDG.E R4, desc[UR36][R4.64] ;  /* 0x0000002404047981 */ /* 0x000ee4000c1e1900 */
[----:B---3--:R0:W1:Y:S02]  /*2f40*/  I2F.F64.U32 R16, R4 ;  /* 0x0000000400107312 */ /* 0x0080640000201800 */
.L_x_6051:
[----:B------:R-:W-:-:S07]  /*2f50*/  VIADD R27, R27, 0x80 ;  /* 0x000000801b1b7836 */ /* 0x000fce0000000000 */
.L_x_6045:
[----:B------:R-:W-:Y:S05]  /*2f60*/  BSYNC B6 ;  /* 0x0000000000067941 */ /* 0x000fea0003800000 */
.L_x_6044:
[----:B------:R-:W-:Y:S01]  /*2f70*/  ISETP.GE.AND P0, PT, R27, R2, PT ;  /* 0x000000021b00720c */ /* 0x000fe20003f06270 */
[----:B------:R-:W-:-:S12]  /*2f80*/  BSSY B6, `(.L_x_6079) ;  /* 0x00000f4000067945 */ /* 0x000fd80003800000 */
[----:B------:R-:W-:Y:S05]  /*2f90*/  @P0 BRA `(.L_x_6080) ;  /* 0x0000000c00c80947 */ /* 0x000fea0003800000 */
[----:B01----:R-:W0:Y:S01]  /*2fa0*/  LDC.64 R4, c[0x0][0x230] ;  /* 0x00008c00ff047b82 */ /* 0x003e220000000a00 */
[----:B---3--:R-:W-:Y:S01]  /*2fb0*/  PRMT R0, R25, 0x9910, RZ ;  /* 0x0000991019007816 */ /* 0x008fe200000000ff */
        /* <DEDUP_REMOVED lines=18> */
.L_x_6084:
[----:B------:R-:W3:Y:S02]  /*30e0*/  LDG.E.U8 R4, desc[UR36][R4.64] ;  /* 0x0000002404047981 */ /* 0x000ee4000c1e1100 */
[----:B---3--:R0:W1:Y:S01]  /*30f0*/  I2F.F64.U16 R18, R4 ;  /* 0x0000000400127312 */ /* 0x0080620000101800 */
[----:B------:R-:W-:Y:S05]  /*3100*/  BRA `(.L_x_6080) ;  /* 0x0000000c006c7947 */ /* 0x000fea0003800000 */
.L_x_6083:
        /* <DEDUP_REMOVED lines=9> */
.L_x_6087:
[----:B------:R-:W3:Y:S02]  /*31a0*/  LDG.E R4, desc[UR36][R4.64] ;  /* 0x0000002404047981 */ /* 0x000ee4000c1e1900 */
[----:B---3--:R0:W1:Y:S01]  /*31b0*/  I2F.F64 R18, R4 ;  /* 0x0000000400127312 */ /* 0x0080620000201c00 */
[----:B------:R-:W-:Y:S05]  /*31c0*/  BRA `(.L_x_6080) ;  /* 0x0000000c003c7947 */ /* 0x000fea0003800000 */
.L_x_6086:
[----:B------:R-:W3:Y:S02]  /*31d0*/  LDG.E.U16 R4, desc[UR36][R4.64] ;  /* 0x0000002404047981 */ /* 0x000ee4000c1e1500 */
[----:B---3--:R0:W1:Y:S01]  /*31e0*/  I2F.F64.S16 R18, R4 ;  /* 0x0000000400127312 */ /* 0x0080620000101c00 */
[----:B------:R-:W-:Y:S05]  /*31f0*/  BRA `(.L_x_6080) ;  /* 0x0000000c00307947 */ /* 0x000fea0003800000 */
.L_x_6082:
        /* <DEDUP_REMOVED lines=10> */
.L_x_6089:
[----:B------:R-:W3:Y:S02]  /*32a0*/  LDG.E.U16 R0, desc[UR36][R4.64] ;  /* 0x0000002404007981 */ /* 0x000ee4000c1e1500 */
[----:B---3--:R-:W-:-:S05]  /*32b0*/  HADD2.F32 R0, -RZ, R0.H0_H0 ;  /* 0x20000000ff007230 */ /* 0x008fca0000004100 */
[----:B------:R-:W-:-:S04]  /*32c0*/  FMUL.FTZ R0, R0, 1 ;  /* 0x3f80000000007820 */ /* 0x000fc80000410000 */
[----:B------:R0:W1:Y:S01]  /*32d0*/  F2F.F64.F32 R18, R0 ;  /* 0x0000000000127310 */ /* 0x0000620000201800 */
[----:B------:R-:W-:Y:S05]  /*32e0*/  BRA `(.L_x_6080) ;  /* 0x0000000800f47947 */ /* 0x000fea0003800000 */
.L_x_6088:
        /* <DEDUP_REMOVED lines=10> */
.L_x_6091:
[----:B------:R-:W3:Y:S02]  /*3390*/  LDG.E.U16 R4, desc[UR36][R4.64] ;  /* 0x0000002404047981 */ /* 0x000ee4000c1e1500 */
[----:B---3--:R-:W-:-:S05]  /*33a0*/  HADD2.F32 R0, -RZ, R4.H0_H0 ;  /* 0x20000004ff007230 */ /* 0x008fca0000004100 */
[----:B------:R-:W-:-:S04]  /*33b0*/  FMUL.FTZ R0, R0, 1 ;  /* 0x3f80000000007820 */ /* 0x000fc80000410000 */
[----:B------:R0:W1:Y:S01]  /*33c0*/  F2F.F64.F32 R18, R0 ;  /* 0x0000000000127310 */ /* 0x0000620000201800 */
[----:B------:R-:W-:Y:S05]  /*33d0*/  BRA `(.L_x_6080) ;  /* 0x0000000800b87947 */ /* 0x000fea0003800000 */
.L_x_6090:
[----:B------:R0:W5:Y:S01]  /*33e0*/  LDG.E.64 R18, desc[UR36][R4.64] ;  /* 0x0000002404127981 */ /* 0x000162000c1e1b00 */
[----:B------:R-:W-:Y:S05]  /*33f0*/  BRA `(.L_x_6080) ;  /* 0x0000000800b07947 */ /* 0x000fea0003800000 */
.L_x_6081:
        /* <DEDUP_REMOVED lines=13> */
.L_x_6094:
[----:B------:R0:W5:Y:S01]  /*34d0*/  LDG.E.64 R18, desc[UR36][R4.64] ;  /* 0x0000002404127981 */ /* 0x000162000c1e1b00 */
[----:B------:R-:W-:Y:S05]  /*34e0*/  BRA `(.L_x_6080) ;  /* 0x0000000800747947 */ /* 0x000fea0003800000 */
.L_x_6093:
        /* <DEDUP_REMOVED lines=28> */
.L_x_6096:
        /* <DEDUP_REMOVED lines=15> */
.L_x_6095:
[----:B------:R-:W3:Y:S02]  /*37a0*/  LDG.E.U16 R0, desc[UR36][R4.64] ;  /* 0x0000002404007981 */ /* 0x000ee4000c1e1500 */
[----:B---3--:R-:W-:-:S04]  /*37b0*/  IMAD.U32 R0, R0, 0x10000, RZ ;  /* 0x0001000000007824 */ /* 0x008fc800078e00ff */
[----:B------:R-:W-:-:S04]  /*37c0*/  FMUL.FTZ R0, R0, 1 ;  /* 0x3f80000000007820 */ /* 0x000fc80000410000 */
[----:B------:R0:W1:Y:S01]  /*37d0*/  F2F.F64.F32 R18, R0 ;  /* 0x0000000000127310 */ /* 0x0000620000201800 */
[----:B------:R-:W-:Y:S05]  /*37e0*/  BRA `(.L_x_6080) ;  /* 0x0000000400b47947 */ /* 0x000fea0003800000 */
.L_x_6092:
        /* <DEDUP_REMOVED lines=11> */
.L_x_6099:
        /* <DEDUP_REMOVED lines=21> */
.L_x_6103:
[----:B------:R-:W-:Y:S05]  /*39f0*/  BSYNC B1 ;  /* 0x0000000000017941 */ /* 0x000fea0003800000 */
.L_x_6102:
[----:B------:R-:W-:Y:S01]  /*3a00*/  LEA R5, R0, 0x3b800000, 0x17 ;  /* 0x3b80000000057811 */ /* 0x000fe200078eb8ff */
[----:B------:R-:W-:-:S05]  /*3a10*/  IMAD.SHL.U32 R0, R3, 0x100000, RZ ;  /* 0x0010000003007824 */ /* 0x000fca00078e00ff */
[----:B------:R-:W-:-:S07]  /*3a20*/  LOP3.LUT R0, R5, R0, R6, 0xfe, !PT ;  /* 0x0000000005007212 */ /* 0x000fce00078efe06 */
.L_x_6101:
[----:B------:R-:W-:Y:S05]  /*3a30*/  BSYNC B0 ;  /* 0x0000000000007941 */ /* 0x000fea0003800000 */
.L_x_6100:
[----:B------:R-:W-:-:S04]  /*3a40*/  FMUL.FTZ R0, R0, 1 ;  /* 0x3f80000000007820 */ /* 0x000fc80000410000 */
[----:B------:R0:W1:Y:S01]  /*3a50*/  F2F.F64.F32 R18, R0 ;  /* 0x0000000000127310 */ /* 0x0000620000201800 */
[----:B------:R-:W-:Y:S05]  /*3a60*/  BRA `(.L_x_6080) ;  /* 0x0000000400147947 */ /* 0x000fea0003800000 */
.L_x_6098:
        /* <DEDUP_REMOVED lines=21> */
.L_x_6107:
[----:B------:R-:W-:Y:S05]  /*3bc0*/  BSYNC B1 ;  /* 0x0000000000017941 */ /* 0x000fea0003800000 */
.L_x_6106:
[----:B------:R-:W-:Y:S01]  /*3bd0*/  LEA R5, R0, 0x37800000, 0x17 ;  /* 0x3780000000057811 */ /* 0x000fe200078eb8ff */
[----:B------:R-:W-:-:S05]  /*3be0*/  IMAD.SHL.U32 R0, R3, 0x200000, RZ ;  /* 0x0020000003007824 */ /* 0x000fca00078e00ff */
[----:B------:R-:W-:-:S07]  /*3bf0*/  LOP3.LUT R0, R5, R0, R6, 0xfe, !PT ;  /* 0x0000000005007212 */ /* 0x000fce00078efe06 */
.L_x_6105:
[----:B------:R-:W-:Y:S05]  /*3c00*/  BSYNC B0 ;  /* 0x0000000000007941 */ /* 0x000fea0003800000 */
.L_x_6104:
[----:B------:R-:W-:-:S04]  /*3c10*/  FMUL.FTZ R0, R0, 1 ;  /* 0x3f80000000007820 */ /* 0x000fc80000410000 */
[----:B------:R0:W1:Y:S01]  /*3c20*/  F2F.F64.F32 R18, R0 ;  /* 0x0000000000127310 */ /* 0x0000620000201800 */
[----:B------:R-:W-:Y:S05]  /*3c30*/  BRA `(.L_x_6080) ;  /* 0x0000000000a07947 */ /* 0x000fea0003800000 */
.L_x_6097:
        /* <DEDUP_REMOVED lines=14> */
.L_x_6111:
[----:B------:R-:W-:Y:S05]  /*3d20*/  BSYNC B0 ;  /* 0x0000000000007941 */ /* 0x000fea0003800000 */
.L_x_6110:
[----:B------:R-:W-:-:S04]  /*3d30*/  FMUL.FTZ R0, R0, 1 ;  /* 0x3f80000000007820 */ /* 0x000fc80000410000 */
[----:B------:R0:W1:Y:S01]  /*3d40*/  F2F.F64.F32 R18, R0 ;  /* 0x0000000000127310 */ /* 0x0000620000201800 */
[----:B------:R-:W-:Y:S05]  /*3d50*/  BRA `(.L_x_6080) ;  /* 0x0000000000587947 */ /* 0x000fea0003800000 */
.L_x_6085:
        /* <DEDUP_REMOVED lines=16> */
.L_x_6112:
[----:B------:R-:W-:Y:S05]  /*3e60*/  BRA `(.L_x_6080) ;  /* 0x0000000000147947 */ /* 0x000fea0003800000 */
.L_x_6109:
[----:B------:R-:W3:Y:S02]  /*3e70*/  LDG.E.64 R18, desc[UR36][R4.64] ;  /* 0x0000002404127981 */ /* 0x000ee4000c1e1b00 */
[----:B---3--:R-:W0:Y:S01]  /*3e80*/  I2F.F64.U64 R18, R18 ;  /* 0x0000001200127312 */ /* 0x008e220000301800 */
[----:B------:R-:W-:Y:S05]  /*3e90*/  BRA `(.L_x_6080) ;  /* 0x0000000000087947 */ /* 0x000fea0003800000 */
.L_x_6108:
[----:B------:R-:W3:Y:S02]  /*3ea0*/  LDG.E R4, desc[UR36][R4.64] ;  /* 0x0000002404047981 */ /* 0x000ee4000c1e1900 */
[----:B---3--:R0:W1:Y:S02]  /*3eb0*/  I2F.F64.U32 R18, R4 ;  /* 0x0000000400127312 */ /* 0x0080640000201800 */
.L_x_6080:
[----:B------:R-:W-:Y:S05]  /*3ec0*/  BSYNC B6 ;  /* 0x0000000000067941 */ /* 0x000fea0003800000 */
.L_x_6079:
[----:B------:R-:W3:Y:S01]  /*3ed0*/  S2R R25, SR_TID.X ;  /* 0x0000000000197919 */ /* 0x000ee20000002100 */
[----:B------:R-:W3:Y:S01]  /*3ee0*/  LDC.U8 R26, c[0x0][0x244] ;  /* 0x00009100ff1a7b82 */ /* 0x000ee20000000000 */
[----:B------:R-:W-:Y:S01]  /*3ef0*/  ULDC.64 UR4, c[0x0][0x220] ;  /* 0x0000880000047ab9 */ /* 0x000fe20000000a00 */
[----:B------:R-:W-:Y:S01]  /*3f00*/  BSSY B6, `(.L_x_6113) ;  /* 0x00000f8000067945 */ /* 0x000fe20003800000 */
[----:B------:R-:W-:-:S06]  /*3f10*/  DSETP.NEU.AND P0, PT, RZ, UR4, PT ;  /* 0x00000004ff007e2a */ /* 0x000fcc000bf0d000 */
[----:B012-45:R-:W-:Y:S02]  /*3f20*/  DSETP.NEU.XOR P3, PT, R22, RZ, P0 ;  /* 0x000000ff1600722a */ /* 0x037fe4000076d800 */
[----:B------:R-:W-:Y:S02]  /*3f30*/  DSETP.NEU.XOR P2, PT, R28, RZ, P0 ;  /* 0x000000ff1c00722a */ /* 0x000fe4000074d800 */
[----:B------:R-:W-:Y:S02]  /*3f40*/  DSETP.NEU.XOR P1, PT, R16, RZ, P0 ;  /* 0x000000ff1000722a */ /* 0x000fe4000072d800 */
[----:B------:R-:W-:Y:S01]  /*3f50*/  DSETP.NEU.XOR P0, PT, R18, RZ, P0 ;  /* 0x000000ff1200722a */ /* 0x000fe2000070d800 */
[----:B------:R-:W-:Y:S02]  /*3f60*/  SEL R3, RZ, 0x1, !P3 ;  /* 0x00000001ff037807 */ /* 0x000fe40005800000 */
[----:B------:R-:W-:Y:S02]  /*3f70*/  SEL R22, RZ, 0x1, !P2 ;  /* 0x00000001ff167807 */ /* 0x000fe40005000000 */
[----:B------:R-:W-:-:S02]  /*3f80*/  SEL R18, RZ, 0x1, !P1 ;  /* 0x00000001ff127807 */ /* 0x000fc40004800000 */
[----:B------:R-:W-:Y:S02]  /*3f90*/  SEL R16, RZ, 0x1, !P0 ;  /* 0x00000001ff107807 */ /* 0x000fe40004000000 */
[----:B---3--:R-:W-:-:S13]  /*3fa0*/  ISETP.GE.AND P4, PT, R25, R2, PT ;  /* 0x000000021900720c */ /* 0x008fda0003f86270 */
[----:B------:R-:W-:Y:S05]  /*3fb0*/  @P4 BRA `(.L_x_6114) ;  /* 0x0000000c00b04947 */ /* 0x000fea0003800000 */
[----:B------:R-:W0:Y:S01]  /*3fc0*/  LDC.64 R8, c[0x0][0x228] ;  /* 0x00008a00ff087b82 */ /* 0x000e220000000a00 */
[----:B------:R-:W-:Y:S01]  /*3fd0*/  IMAD R0, R24, 0x200, R25 ;  /* 0x0000020018007824 */ /* 0x000fe200078e0219 */
[----:B------:R-:W-:Y:S01]  /*3fe0*/  PRMT R4, R26, 0x9910, RZ ;  /* 0x000099101a047816 */ /* 0x000fe200000000ff */
        /* <DEDUP_REMOVED lines=18> */
.L_x_6118:
[----:B------:R0:W-:Y:S01]  /*4110*/  STG.E.U8 desc[UR36][R8.64], R3 ;  /* 0x0000000308007986 */ /* 0x0001e2000c101124 */
[----:B------:R-:W-:Y:S05]  /*4120*/  BRA `(.L_x_6114) ;  /* 0x0000000c00547947 */ /* 0x000fea0003800000 */
.L_x_6117:
        /* <DEDUP_REMOVED lines=10> */
.L_x_6121:
[----:B------:R0:W-:Y:S01]  /*41d0*/  STG.E desc[UR36][R8.64], R3 ;  /* 0x0000000308007986 */ /* 0x0001e2000c101924 */
[----:B------:R-:W-:Y:S05]  /*41e0*/  BRA `(.L_x_6114) ;  /* 0x0000000c00247947 */ /* 0x000fea0003800000 */
.L_x_6120:
[----:B------:R0:W-:Y:S01]  /*41f0*/  STG.E.U16 desc[UR36][R8.64], R3 ;  /* 0x0000000308007986 */ /* 0x0001e2000c101524 */
[----:B------:R-:W-:Y:S05]  /*4200*/  BRA `(.L_x_6114) ;  /* 0x0000000c001c7947 */ /* 0x000fea0003800000 */
.L_x_6116:
        /* <DEDUP_REMOVED lines=9> */
.L_x_6123:
[----:B------:R-:W0:Y:S02]  /*42a0*/  I2F.S16 R0, R3 ;  /* 0x0000000300007306 */ /* 0x000e240000101400 */
[----:B0-----:R-:W-:-:S05]  /*42b0*/  F2FP.F16.F32.PACK_AB R0, RZ, R0 ;  /* 0x00000000ff00723e */ /* 0x001fca00000000ff */
[----:B------:R0:W-:Y:S01]  /*42c0*/  STG.E.U16 desc[UR36][R8.64], R0 ;  /* 0x0000000008007986 */ /* 0x0001e2000c101524 */
[----:B------:R-:W-:Y:S05]  /*42d0*/  BRA `(.L_x_6114) ;  /* 0x0000000800e87947 */ /* 0x000fea0003800000 */
.L_x_6122:
        /* <DEDUP_REMOVED lines=10> */
.L_x_6125:
[----:B------:R-:W0:Y:S02]  /*4380*/  I2F.S16 R3, R3 ;  /* 0x0000000300037306 */ /* 0x000e240000101400 */
[----:B0-----:R-:W-:-:S04]  /*4390*/  F2FP.F16.F32.PACK_AB R3, RZ, R3 ;  /* 0x00000003ff03723e */ /* 0x001fc800000000ff */
[----:B------:R-:W-:-:S05]  /*43a0*/  PRMT R3, R3, 0x5410, RZ ;  /* 0x0000541003037816 */ /* 0x000fca00000000ff */
[----:B------:R0:W-:Y:S01]  /*43b0*/  STG.E desc[UR36][R8.64], R3 ;  /* 0x0000000308007986 */ /* 0x0001e2000c101924 */
[----:B------:R-:W-:Y:S05]  /*43c0*/  BRA `(.L_x_6114) ;  /* 0x0000000800ac7947 */ /* 0x000fea0003800000 */
.L_x_6124:
[----:B------:R-:W0:Y:S02]  /*43d0*/  I2F.F64.S16 R4, R3 ;  /* 0x0000000300047312 */ /* 0x000e240000101c00 */
[----:B0-----:R0:W-:Y:S01]  /*43e0*/  STG.E.64 desc[UR36][R8.64], R4 ;  /* 0x0000000408007986 */ /* 0x0011e2000c101b24 */
[----:B------:R-:W-:Y:S05]  /*43f0*/  BRA `(.L_x_6114) ;  /* 0x0000000800a07947 */ /* 0x000fea0003800000 */
.L_x_6115:
        /* <DEDUP_REMOVED lines=10> */
.L_x_6128:
[----:B------:R-:W0:Y:S01]  /*44a0*/  I2F.F64.S16 R4, R3 ;  /* 0x0000000300047312 */ /* 0x000e220000101c00 */
[----:B------:R-:W-:-:S05]  /*44b0*/  CS2R R6, SRZ ;  /* 0x0000000000067805 */ /* 0x000fca000001ff00 */
[----:B0-----:R0:W-:Y:S01]  /*44c0*/  STG.E.128 desc[UR36][R8.64], R4 ;  /* 0x0000000408007986 */ /* 0x0011e2000c101d24 */
[----:B------:R-:W-:Y:S05]  /*44d0*/  BRA `(.L_x_6114) ;  /* 0x0000000800687947 */ /* 0x000fea0003800000 */
.L_x_6127:
        /* <DEDUP_REMOVED lines=21> */
.L_x_6132:
[----:B------:R-:W-:Y:S05]  /*4630*/  BSYNC B0 ;  /* 0x0000000000007941 */ /* 0x000fea0003800000 */
.L_x_6131:
[----:B------:R-:W-:-:S05]  /*4640*/  LOP3.LUT R5, R0, R5, RZ, 0xfc, !PT ;  /* 0x0000000500057212 */ /* 0x000fca00078efcff */
[----:B------:R0:W-:Y:S01]  /*4650*/  STG.E.U8 desc[UR36][R8.64], R5 ;  /* 0x0000000508007986 */ /* 0x0001e2000c101124 */
[----:B------:R-:W-:Y:S05]  /*4660*/  BRA `(.L_x_6114) ;  /* 0x0000000800047947 */ /* 0x000fea0003800000 */
.L_x_6130:
        /* <DEDUP_REMOVED lines=13> */
.L_x_6134:
[----:B------:R-:W-:Y:S01]  /*4740*/  IMAD.MOV.U32 R0, RZ, RZ, 0x7f ;  /* 0x0000007fff007424 */ /* 0x000fe200078e00ff */
[----:B------:R-:W-:-:S04]  /*4750*/  ISETP.GT.U32.AND P0, PT, R4, 0x7f800000, PT ;  /* 0x7f8000000400780c */ /* 0x000fc80003f04070 */
[----:B------:R-:W-:-:S09]  /*4760*/  SEL R0, R0, 0x7c, P0 ;  /* 0x0000007c00007807 */ /* 0x000fd20000000000 */
.L_x_6135:
[----:B------:R-:W-:Y:S05]  /*4770*/  BSYNC B0 ;  /* 0x0000000000007941 */ /* 0x000fea0003800000 */
.L_x_6133:
[----:B------:R-:W-:-:S04]  /*4780*/  LOP3.LUT R3, R5, 0x80000000, RZ, 0xc0, !PT ;  /* 0x8000000005037812 */ /* 0x000fc800078ec0ff */
[----:B------:R-:W-:-:S04]  /*4790*/  SHF.R.U32.HI R3, RZ, 0x18, R3 ;  /* 0x00000018ff037819 */ /* 0x000fc80000011603 */
[----:B------:R-:W-:-:S05]  /*47a0*/  LOP3.LUT R3, R0, R3, RZ, 0xfc, !PT ;  /* 0x0000000300037212 */ /* 0x000fca00078efcff */
[----:B------:R0:W-:Y:S01]  /*47b0*/  STG.E.U8 desc[UR36][R8.64], R3 ;  /* 0x0000000308007986 */ /* 0x0001e2000c101124 */
[----:B------:R-:W-:Y:S05]  /*47c0*/  BRA `(.L_x_6114) ;  /* 0x0000000400ac7947 */ /* 0x000fea0003800000 */
.L_x_6129:
[----:B------:R-:W0:Y:S02]  /*47d0*/  I2F.S16 R0, R3 ;  /* 0x0000000300007306 */ /* 0x000e240000101400 */
[----:B0-----:R-:W-:-:S05]  /*47e0*/  F2FP.BF16.F32.PACK_AB R0, RZ, R0 ;  /* 0x00000000ff00723e */ /* 0x001fca00000010ff */
[----:B------:R0:W-:Y:S01]  /*47f0*/  STG.E.U16 desc[UR36][R8.64], R0 ;  /* 0x0000000008007986 */ /* 0x0001e2000c101524 */
[----:B------:R-:W-:Y:S05]  /*4800*/  BRA `(.L_x_6114) ;  /* 0x00000004009c7947 */ /* 0x000fea0003800000 */
.L_x_6126:
        /* <DEDUP_REMOVED lines=10> */
.L_x_6138:
        /* <DEDUP_REMOVED lines=17> */
.L_x_6141:
[----:B------:R-:W-:-:S04]  /*49c0*/  LOP3.LUT R3, R3, 0x80000000, RZ, 0xc0, !PT ;  /* 0x8000000003037812 */ /* 0x000fc800078ec0ff */
[----:B------:R-:W-:-:S04]  /*49d0*/  SHF.R.U32.HI R3, RZ, 0x18, R3 ;  /* 0x00000018ff037819 */ /* 0x000fc80000011603 */
[----:B------:R-:W-:-:S04]  /*49e0*/  LOP3.LUT R0, R0, R3, RZ, 0xfc, !PT ;  /* 0x0000000300007212 */ /* 0x000fc800078efcff */
[----:B------:R-:W-:-:S07]  /*49f0*/  PRMT R4, R0, 0x7610, R4 ;  /* 0x0000761000047816 */ /* 0x000fce0000000004 */
.L_x_6140:
[----:B------:R-:W-:Y:S05]  /*4a00*/  BSYNC B0 ;  /* 0x0000000000007941 */ /* 0x000fea0003800000 */
.L_x_6139:
[----:B------:R3:W-:Y:S01]  /*4a10*/  STG.E.U8 desc[UR36][R8.64], R4 ;  /* 0x0000000408007986 */ /* 0x0007e2000c101124 */
[----:B------:R-:W-:Y:S05]  /*4a20*/  BRA `(.L_x_6114) ;  /* 0x0000000400147947 */ /* 0x000fea0003800000 */
.L_x_6137:
        /* <DEDUP_REMOVED lines=17> */
.L_x_6144:
[----:B------:R-:W-:-:S04]  /*4b40*/  LOP3.LUT R3, R3, 0x80000000, RZ, 0xc0, !PT ;  /* 0x8000000003037812 */ /* 0x000fc800078ec0ff */
[----:B------:R-:W-:-:S04]  /*4b50*/  SHF.R.U32.HI R3, RZ, 0x18, R3 ;  /* 0x00000018ff037819 */ /* 0x000fc80000011603 */
[----:B------:R-:W-:-:S04]  /*4b60*/  LOP3.LUT R0, R0, R3, RZ, 0xfc, !PT ;  /* 0x0000000300007212 */ /* 0x000fc800078efcff */
[----:B------:R-:W-:-:S07]  /*4b70*/  PRMT R4, R0, 0x7610, R4 ;  /* 0x0000761000047816 */ /* 0x000fce0000000004 */
.L_x_6143:
[----:B------:R-:W-:Y:S05]  /*4b80*/  BSYNC B0 ;  /* 0x0000000000007941 */ /* 0x000fea0003800000 */
.L_x_6142:
[----:B------:R0:W-:Y:S01]  /*4b90*/  STG.E.U8 desc[UR36][R8.64], R4 ;  /* 0x0000000408007986 */ /* 0x0001e2000c101124 */
[----:B------:R-:W-:Y:S05]  /*4ba0*/  BRA `(.L_x_6114) ;  /* 0x0000000000b47947 */ /* 0x000fea0003800000 */
.L_x_6136:
        /* <DEDUP_REMOVED lines=23> */
.L_x_6119:
        /* <DEDUP_REMOVED lines=16> */
.L_x_6147:
[----:B------:R-:W-:Y:S05]  /*4e20*/  BRA `(.L_x_6114) ;  /* 0x0000000000147947 */ /* 0x000fea0003800000 */
.L_x_6146:
[----:B------:R-:W-:Y:S02]  /*4e30*/  IMAD.MOV.U32 R4, RZ, RZ, R3 ;  /* 0x000000ffff047224 */ /* 0x000fe400078e0003 */
[----:B------:R-:W-:-:S05]  /*4e40*/  IMAD.MOV.U32 R5, RZ, RZ, RZ ;  /* 0x000000ffff057224 */ /* 0x000fca00078e00ff */
[----:B------:R2:W-:Y:S01]  /*4e50*/  STG.E.64 desc[UR36][R8.64], R4 ;  /* 0x0000000408007986 */ /* 0x0005e2000c101b24 */
[----:B------:R-:W-:Y:S05]  /*4e60*/  BRA `(.L_x_6114) ;  /* 0x0000000000047947 */ /* 0x000fea0003800000 */
.L_x_6145:
[----:B------:R0:W-:Y:S02]  /*4e70*/  STG.E desc[UR36][R8.64], R3 ;  /* 0x0000000308007986 */ /* 0x0001e4000c101924 */
.L_x_6114:
[----:B------:R-:W-:Y:S05]  /*4e80*/  BSYNC B6 ;  /* 0x0000000000067941 */ /* 0x000fea0003800000 */
.L_x_6113:
        /* <DEDUP_REMOVED lines=23> */
.L_x_6153:
[----:B------:R0:W-:Y:S01]  /*5000*/  STG.E.U8 desc[UR36][R8.64], R22 ;  /* 0x0000001608007986 */ /* 0x0001e2000c101124 */
[----:B------:R-:W-:Y:S05]  /*5010*/  BRA `(.L_x_6155) ;  /* 0x0000000c00487947 */ /* 0x000fea0003800000 */
.L_x_6152:
        /* <DEDUP_REMOVED lines=9> */
.L_x_6157:
[----:B------:R0:W-:Y:S01]  /*50b0*/  STG.E desc[UR36][R8.64], R22 ;  /* 0x0000001608007986 */ /* 0x0001e2000c101924 */
[----:B------:R-:W-:Y:S05]  /*50c0*/  BRA `(.L_x_6155) ;  /* 0x0000000c001c7947 */ /* 0x000fea0003800000 */
.L_x_6156:
[----:B------:R0:W-:Y:S01]  /*50d0*/  STG.E.U16 desc[UR36][R8.64], R22 ;  /* 0x0000001608007986 */ /* 0x0001e2000c101524 */
[----:B------:R-:W-:Y:S05]  /*50e0*/  BRA `(.L_x_6155) ;  /* 0x0000000c00147947 */ /* 0x000fea0003800000 */
.L_x_6151:
        /* <DEDUP_REMOVED lines=9> */
.L_x_6159:
[----:B------:R-:W0:Y:S02]  /*5180*/  I2F.S16 R0, R22 ;  /* 0x0000001600007306 */ /* 0x000e240000101400 */
[----:B0-----:R-:W-:-:S05]  /*5190*/  F2FP.F16.F32.PACK_AB R0, RZ, R0 ;  /* 0x00000000ff00723e */ /* 0x001fca00000000ff */
[----:B------:R0:W-:Y:S01]  /*51a0*/  STG.E.U16 desc[UR36][R8.64], R0 ;  /* 0x0000000008007986 */ /* 0x0001e2000c101524 */
[----:B------:R-:W-:Y:S05]  /*51b0*/  BRA `(.L_x_6155) ;  /* 0x0000000800e07947 */ /* 0x000fea0003800000 */
.L_x_6158:
        /* <DEDUP_REMOVED lines=10> */
.L_x_6161:
[----:B------:R-:W0:Y:S02]  /*5260*/  I2F.S16 R22, R22 ;  /* 0x0000001600167306 */ /* 0x000e240000101400 */
[----:B0-----:R-:W-:-:S04]  /*5270*/  F2FP.F16.F32.PACK_AB R3, RZ, R22 ;  /* 0x00000016ff03723e */ /* 0x001fc800000000ff */
[----:B------:R-:W-:-:S05]  /*5280*/  PRMT R3, R3, 0x5410, RZ ;  /* 0x0000541003037816 */ /* 0x000fca00000000ff */
[----:B------:R0:W-:Y:S01]  /*5290*/  STG.E desc[UR36][R8.64], R3 ;  /* 0x0000000308007986 */ /* 0x0001e2000c101924 */
[----:B------:R-:W-:Y:S05]  /*52a0*/  BRA `(.L_x_6155) ;  /* 0x0000000800a47947 */ /* 0x000fea0003800000 */
.L_x_6160:
[----:B------:R-:W0:Y:S02]  /*52b0*/  I2F.F64.S16 R22, R22 ;  /* 0x0000001600167312 */ /* 0x000e240000101c00 */
[----:B0-----:R0:W-:Y:S01]  /*52c0*/  STG.E.64 desc[UR36][R8.64], R22 ;  /* 0x0000001608007986 */ /* 0x0011e2000c101b24 */
[----:B------:R-:W-:Y:S05]  /*52d0*/  BRA `(.L_x_6155) ;  /* 0x0000000800987947 */ /* 0x000fea0003800000 */
.L_x_6150:
        /* <DEDUP_REMOVED lines=10> */
.L_x_6164:
[----:B------:R-:W0:Y:S01]  /*5380*/  I2F.F64.S16 R4, R22 ;  /* 0x0000001600047312 */ /* 0x000e220000101c00 */
[----:B------:R-:W-:-:S05]  /*5390*/  CS2R R6, SRZ ;  /* 0x0000000000067805 */ /* 0x000fca000001ff00 */
[----:B0-----:R0:W-:Y:S01]  /*53a0*/  STG.E.128 desc[UR36][R8.64], R4 ;  /* 0x0000000408007986 */ /* 0x0011e2000c101d24 */
[----:B------:R-:W-:Y:S05]  /*53b0*/  BRA `(.L_x_6155) ;  /* 0x0000000800607947 */ /* 0x000fea0003800000 */
.L_x_6163:
        /* <DEDUP_REMOVED lines=21> */
.L_x_6168:
[----:B------:R-:W-:Y:S05]  /*5510*/  BSYNC B0 ;  /* 0x0000000000007941 */ /* 0x000fea0003800000 */
.L_x_6167:
[----:B------:R-:W-:-:S05]  /*5520*/  LOP3.LUT R5, R0, R5, RZ, 0xfc, !PT ;  /* 0x0000000500057212 */ /* 0x000fca00078efcff */
[----:B------:R0:W-:Y:S01]  /*5530*/  STG.E.U8 desc[UR36][R8.64], R5 ;  /* 0x0000000508007986 */ /* 0x0001e2000c101124 */
[----:B------:R-:W-:Y:S05]  /*5540*/  BRA `(.L_x_6155) ;  /* 0x0000000400fc7947 */ /* 0x000fea0003800000 */
.L_x_6166:
        /* <DEDUP_REMOVED lines=13> */
.L_x_6170:
[----:B------:R-:W-:Y:S01]  /*5620*/  IMAD.MOV.U32 R0, RZ, RZ, 0x7f ;  /* 0x0000007fff007424 */ /* 0x000fe200078e00ff */
[----:B------:R-:W-:-:S04]  /*5630*/  ISETP.GT.U32.AND P0, PT, R3, 0x7f800000, PT ;  /* 0x7f8000000300780c */ /* 0x000fc80003f04070 */
[----:B------:R-:W-:-:S09]  /*5640*/  SEL R0, R0, 0x7c, P0 ;  /* 0x0000007c00007807 */ /* 0x000fd20000000000 */
.L_x_6171:
[----:B------:R-:W-:Y:S05]  /*5650*/  BSYNC B0 ;  /* 0x0000000000007941 */ /* 0x000fea0003800000 */
.L_x_6169:
[----:B------:R-:W-:-:S04]  /*5660*/  LOP3.LUT R3, R5, 0x80000000, RZ, 0xc0, !PT ;  /* 0x8000000005037812 */ /* 0x000fc800078ec0ff */
[----:B------:R-:W-:-:S04]  /*5670*/  SHF.R.U32.HI R3, RZ, 0x18, R3 ;  /* 0x00000018ff037819 */ /* 0x000fc80000011603 */
[----:B------:R-:W-:-:S05]  /*5680*/  LOP3.LUT R3, R0, R3, RZ, 0xfc, !PT ;  /* 0x0000000300037212 */ /* 0x000fca00078efcff */
[----:B------:R0:W-:Y:S01]  /*5690*/  STG.E.U8 desc[UR36][R8.64], R3 ;  /* 0x0000000308007986 */ /* 0x0001e2000c101124 */
[----:B------:R-:W-:Y:S05]  /*56a0*/  BRA `(.L_x_6155) ;  /* 0x0000000400a47947 */ /* 0x000fea0003800000 */
.L_x_6165:
[----:B------:R-:W0:Y:S02]  /*56b0*/  I2F.S16 R0, R22 ;  /* 0x0000001600007306 */ /* 0x000e240000101400 */
[----:B0-----:R-:W-:-:S05]  /*56c0*/  F2FP.BF16.F32.PACK_AB R0, RZ, R0 ;  /* 0x00000000ff00723e */ /* 0x001fca00000010ff */
[----:B------:R0:W-:Y:S01]  /*56d0*/  STG.E.U16 desc[UR36][R8.64], R0 ;  /* 0x0000000008007986 */ /* 0x0001e2000c101524 */
[----:B------:R-:W-:Y:S05]  /*56e0*/  BRA `(.L_x_6155) ;  /* 0x0000000400947947 */ /* 0x000fea0003800000 */
.L_x_6162:
        /* <DEDUP_REMOVED lines=10> */
.L_x_6174:
        /* <DEDUP_REMOVED lines=17> */
.L_x_6177:
[----:B------:R-:W-:-:S04]  /*58a0*/  LOP3.LUT R3, R5, 0x80000000, RZ, 0xc0, !PT ;  /* 0x8000000005037812 */ /* 0x000fc800078ec0ff */
[----:B------:R-:W-:-:S04]  /*58b0*/  SHF.R.U32.HI R3, RZ, 0x18, R3 ;  /* 0x00000018ff037819 */ /* 0x000fc80000011603 */
[----:B------:R-:W-:-:S04]  /*58c0*/  LOP3.LUT R0, R0, R3, RZ, 0xfc, !PT ;  /* 0x0000000300007212 */ /* 0x000fc800078efcff */
[----:B------:R-:W-:-:S07]  /*58d0*/  PRMT R4, R0, 0x7610, R4 ;  /* 0x0000761000047816 */ /* 0x000fce0000000004 */
.L_x_6176:
[----:B------:R-:W-:Y:S05]  /*58e0*/  BSYNC B0 ;  /* 0x0000000000007941 */ /* 0x000fea0003800000 */
.L_x_6175:
[----:B------:R3:W-:Y:S01]  /*58f0*/  STG.E.U8 desc[UR36][R8.64], R4 ;  /* 0x0000000408007986 */ /* 0x0007e2000c101124 */
[----:B------:R-:W-:Y:S05]  /*5900*/  BRA `(.L_x_6155) ;  /* 0x00000004000c7947 */ /* 0x000fea0003800000 */
.L_x_6173:
        /* <DEDUP_REMOVED lines=17> */
.L_x_6180:
[----:B------:R-:W-:-:S04]  /*5a20*/  LOP3.LUT R3, R5, 0x80000000, RZ, 0xc0, !PT ;  /* 0x8000000005037812 */ /* 0x000fc800078ec0ff */
[----:B------:R-:W-:-:S04]  /*5a30*/  SHF.R.U32.HI R3, RZ, 0x18, R3 ;  /* 0x00000018ff037819 */ /* 0x000fc80000011603 */
[----:B------:R-:W-:-:S04]  /*5a40*/  LOP3.LUT R0, R0, R3, RZ, 0xfc, !PT ;  /* 0x0000000300007212 */ /* 0x000fc800078efcff */
[----:B------:R-:W-:-:S07]  /*5a50*/  PRMT R4, R0, 0x7610, R4 ;  /* 0x0000761000047816 */ /* 0x000fce0000000004 */
.L_x_6179:
[----:B------:R-:W-:Y:S05]  /*5a60*/  BSYNC B0 ;  /* 0x0000000000007941 */ /* 0x000fea0003800000 */
.L_x_6178:
[----:B------:R0:W-:Y:S01]  /*5a70*/  STG.E.U8 desc[UR36][R8.64], R4 ;  /* 0x0000000408007986 */ /* 0x0001e2000c101124 */
[----:B------:R-:W-:Y:S05]  /*5a80*/  BRA `(.L_x_6155) ;  /* 0x0000000000ac7947 */ /* 0x000fea0003800000 */
.L_x_6172:
        /* <DEDUP_REMOVED lines=22> */
.L_x_6154:
        /* <DEDUP_REMOVED lines=16> */
.L_x_6183:
[----:B------:R-:W-:Y:S05]  /*5cf0*/  BRA `(.L_x_6155) ;  /* 0x0000000000107947 */ /* 0x000fea0003800000 */
.L_x_6182:
[----:B------:R-:W-:-:S05]  /*5d00*/  IMAD.MOV.U32 R23, RZ, RZ, RZ ;  /* 0x000000ffff177224 */ /* 0x000fca00078e00ff */
[----:B------:R2:W-:Y:S01]  /*5d10*/  STG.E.64 desc[UR36][R8.64], R22 ;  /* 0x0000001608007986 */ /* 0x0005e2000c101b24 */
[----:B------:R-:W-:Y:S05]  /*5d20*/  BRA `(.L_x_6155) ;  /* 0x0000000000047947 */ /* 0x000fea0003800000 */
.L_x_6181:
[----:B------:R0:W-:Y:S02]  /*5d30*/  STG.E desc[UR36][R8.64], R22 ;  /* 0x0000001608007986 */ /* 0x0001e4000c101924 */
.L_x_6155:
        /* <DEDUP_REMOVED lines=23> */
.L_x_6187:
[----:B------:R3:W-:Y:S01]  /*5eb0*/  STG.E.U8 desc[UR36][R8.64], R18 ;  /* 0x0000001208007986 */ /* 0x0007e2000c101124 */
[----:B------:R-:W-:Y:S05]  /*5ec0*/  BRA `(.L_x_6189) ;  /* 0x0000000c00487947 */ /* 0x000fea0003800000 */
.L_x_6186:
        /* <DEDUP_REMOVED lines=9> */
.L_x_6191:
[----:B------:R2:W-:Y:S01]  /*5f60*/  STG.E desc[UR36][R8.64], R18 ;  /* 0x0000001208007986 */ /* 0x0005e2000c101924 */
[----:B------:R-:W-:Y:S05]  /*5f70*/  BRA `(.L_x_6189) ;  /* 0x0000000c001c7947 */ /* 0x000fea0003800000 */
.L_x_6190:
[----:B------:R0:W-:Y:S01]  /*5f80*/  STG.E.U16 desc[UR36][R8.64], R18 ;  /* 0x0000001208007986 */ /* 0x0001e2000c101524 */
[----:B------:R-:W-:Y:S05]  /*5f90*/  BRA `(.L_x_6189) ;  /* 0x0000000c00147947 */ /* 0x000fea0003800000 */
.L_x_6185:
        /* <DEDUP_REMOVED lines=9> */
.L_x_6193:
[----:B------:R-:W0:Y:S02]  /*6030*/  I2F.S16 R0, R18 ;  /* 0x0000001200007306 */ /* 0x000e240000101400 */
[----:B0-----:R-:W-:-:S05]  /*6040*/  F2FP.F16.F32.PACK_AB R0, RZ, R0 ;  /* 0x00000000ff00723e */ /* 0x001fca00000000ff */
[----:B------:R0:W-:Y:S01]  /*6050*/  STG.E.U16 desc[UR36][R8.64], R0 ;  /* 0x0000000008007986 */ /* 0x0001e2000c101524 */
[----:B------:R-:W-:Y:S05]  /*6060*/  BRA `(.L_x_6189) ;  /* 0x0000000800e07947 */ /* 0x000fea0003800000 */
.L_x_6192:
        /* <DEDUP_REMOVED lines=10> */
.L_x_6195:
[----:B------:R-:W0:Y:S02]  /*6110*/  I2F.S16 R18, R18 ;  /* 0x0000001200127306 */ /* 0x000e240000101400 */
[----:B0-----:R-:W-:-:S04]  /*6120*/  F2FP.F16.F32.PACK_AB R3, RZ, R18 ;  /* 0x00000012ff03723e */ /* 0x001fc800000000ff */
[----:B------:R-:W-:-:S05]  /*6130*/  PRMT R3, R3, 0x5410, RZ ;  /* 0x0000541003037816 */ /* 0x000fca00000000ff */
[----:B------:R0:W-:Y:S01]  /*6140*/  STG.E desc[UR36][R8.64], R3 ;  /* 0x0000000308007986 */ /* 0x0001e2000c101924 */
[----:B------:R-:W-:Y:S05]  /*6150*/  BRA `(.L_x_6189) ;  /* 0x0000000800a47947 */ /* 0x000fea0003800000 */
.L_x_6194:
[----:B------:R-:W0:Y:S02]  /*6160*/  I2F.F64.S16 R18, R18 ;  /* 0x0000001200127312 */ /* 0x000e240000101c00 */
[----:B0-----:R0:W-:Y:S01]  /*6170*/  STG.E.64 desc[UR36][R8.64], R18 ;  /* 0x0000001208007986 */ /* 0x0011e2000c101b24 */
[----:B------:R-:W-:Y:S05]  /*6180*/  BRA `(.L_x_6189) ;  /* 0x0000000800987947 */ /* 0x000fea0003800000 */
.L_x_6184:
        /* <DEDUP_REMOVED lines=10> */
.L_x_6198:
[----:B------:R-:W0:Y:S01]  /*6230*/  I2F.F64.S16 R4, R18 ;  /* 0x0000001200047312 */ /* 0x000e220000101c00 */
[----:B------:R-:W-:-:S05]  /*6240*/  CS2R R6, SRZ ;  /* 0x0000000000067805 */ /* 0x000fca000001ff00 */
[----:B0-----:R0:W-:Y:S01]  /*6250*/  STG.E.128 desc[UR36][R8.64], R4 ;  /* 0x0000000408007986 */ /* 0x0011e2000c101d24 */
[----:B------:R-:W-:Y:S05]  /*6260*/  BRA `(.L_x_6189) ;  /* 0x0000000800607947 */ /* 0x000fea0003800000 */
.L_x_6197:
        /* <DEDUP_REMOVED lines=21> */
.L_x_6202:
[----:B------:R-:W-:Y:S05]  /*63c0*/  BSYNC B0 ;  /* 0x0000000000007941 */ /* 0x000fea0003800000 */
.L_x_6201:
[----:B------:R-:W-:-:S05]  /*63d0*/  LOP3.LUT R5, R0, R5, RZ, 0xfc, !PT ;  /* 0x0000000500057212 */ /* 0x000fca00078efcff */
[----:B------:R0:W-:Y:S01]  /*63e0*/  STG.E.U8 desc[UR36][R8.64], R5 ;  /* 0x0000000508007986 */ /* 0x0001e2000c101124 */
[----:B------:R-:W-:Y:S05]  /*63f0*/  BRA `(.L_x_6189) ;  /* 0x0000000400fc7947 */ /* 0x000fea0003800000 */
.L_x_6200:
        /* <DEDUP_REMOVED lines=13> */
.L_x_6204:
[----:B------:R-:W-:Y:S01]  /*64d0*/  IMAD.MOV.U32 R0, RZ, RZ, 0x7f ;  /* 0x0000007fff007424 */ /* 0x000fe200078e00ff */
[----:B------:R-:W-:-:S04]  /*64e0*/  ISETP.GT.U32.AND P0, PT, R3, 0x7f800000, PT ;  /* 0x7f8000000300780c */ /* 0x000fc80003f04070 */
[----:B------:R-:W-:-:S09]  /*64f0*/  SEL R0, R0, 0x7c, P0 ;  /* 0x0000007c00007807 */ /* 0x000fd20000000000 */
.L_x_6205:
[----:B------:R-:W-:Y:S05]  /*6500*/  BSYNC B0 ;  /* 0x0000000000007941 */ /* 0x000fea0003800000 */
.L_x_6203:
[----:B------:R-:W-:-:S04]  /*6510*/  LOP3.LUT R3, R5, 0x80000000, RZ, 0xc0, !PT ;  /* 0x8000000005037812 */ /* 0x000fc800078ec0ff */
[----:B------:R-:W-:-:S04]  /*6520*/  SHF.R.U32.HI R3, RZ, 0x18, R3 ;  /* 0x00000018ff037819 */ /* 0x000fc80000011603 */
[----:B------:R-:W-:-:S05]  /*6530*/  LOP3.LUT R3, R0, R3, RZ, 0xfc, !PT ;  /* 0x0000000300037212 */ /* 0x000fca00078efcff */
[----:B------:R0:W-:Y:S01]  /*6540*/  STG.E.U8 desc[UR36][R8.64], R3 ;  /* 0x0000000308007986 */ /* 0x0001e2000c101124 */
[----:B------:R-:W-:Y:S05]  /*6550*/  BRA `(.L_x_6189) ;  /* 0x0000000400a47947 */ /* 0x000fea0003800000 */
.L_x_6199:
[----:B------:R-:W0:Y:S02]  /*6560*/  I2F.S16 R0, R18 ;  /* 0x0000001200007306 */ /* 0x000e240000101400 */
[----:B0-----:R-:W-:-:S05]  /*6570*/  F2FP.BF16.F32.PACK_AB R0, RZ, R0 ;  /* 0x00000000ff00723e */ /* 0x001fca00000010ff */
[----:B------:R0:W-:Y:S01]  /*6580*/  STG.E.U16 desc[UR36][R8.64], R0 ;  /* 0x0000000008007986 */ /* 0x0001e2000c101524 */
[----:B------:R-:W-:Y:S05]  /*6590*/  BRA `(.L_x_6189) ;  /* 0x0000000400947947 */ /* 0x000fea0003800000 */
.L_x_6196:
        /* <DEDUP_REMOVED lines=10> */
.L_x_6208:
        /* <DEDUP_REMOVED lines=17> */
.L_x_6211:
[----:B------:R-:W-:-:S04]  /*6750*/  LOP3.LUT R3, R5, 0x80000000, RZ, 0xc0, !PT ;  /* 0x8000000005037812 */ /* 0x000fc800078ec0ff */
[----:B------:R-:W-:-:S04]  /*6760*/  SHF.R.U32.HI R3, RZ, 0x18, R3 ;  /* 0x00000018ff037819 */ /* 0x000fc80000011603 */
[----:B------:R-:W-:-:S04]  /*6770*/  LOP3.LUT R0, R0, R3, RZ, 0xfc, !PT ;  /* 0x0000000300007212 */ /* 0x000fc800078efcff */
[----:B------:R-:W-:-:S07]  /*6780*/  PRMT R4, R0, 0x7610, R4 ;  /* 0x0000761000047816 */ /* 0x000fce0000000004 */
.L_x_6210:
[----:B------:R-:W-:Y:S05]  /*6790*/  BSYNC B0 ;  /* 0x0000000000007941 */ /* 0x000fea0003800000 */
.L_x_6209:
[----:B------:R0:W-:Y:S01]  /*67a0*/  STG.E.U8 desc[UR36][R8.64], R4 ;  /* 0x0000000408007986 */ /* 0x0001e2000c101124 */
[----:B------:R-:W-:Y:S05]  /*67b0*/  BRA `(.L_x_6189) ;  /* 0x00000004000c7947 */ /* 0x000fea0003800000 */
.L_x_6207:
        /* <DEDUP_REMOVED lines=17> */
.L_x_6214:
[----:B------:R-:W-:-:S04]  /*68d0*/  LOP3.LUT R3, R5, 0x80000000, RZ, 0xc0, !PT ;  /* 0x8000000005037812 */ /* 0x000fc800078ec0ff */
[----:B------:R-:W-:-:S04]  /*68e0*/  SHF.R.U32.HI R3, RZ, 0x18, R3 ;  /* 0x00000018ff037819 */ /* 0x000fc80000011603 */
[----:B------:R-:W-:-:S04]  /*68f0*/  LOP3.LUT R0, R0, R3, RZ, 0xfc, !PT ;  /* 0x0000000300007212 */ /* 0x000fc800078efcff */
[----:B------:R-:W-:-:S07]  /*6900*/  PRMT R4, R0, 0x7610, R4 ;  /* 0x0000761000047816 */ /* 0x000fce0000000004 */
.L_x_6213:
[----:B------:R-:W-:Y:S05]  /*6910*/  BSYNC B0 ;  /* 0x0000000000007941 */ /* 0x000fea0003800000 */
.L_x_6212:
[----:B------:R0:W-:Y:S01]  /*6920*/  STG.E.U8 desc[UR36][R8.64], R4 ;  /* 0x0000000408007986 */ /* 0x0001e2000c101124 */
[----:B------:R-:W-:Y:S05]  /*6930*/  BRA `(.L_x_6189) ;  /* 0x0000000000ac7947 */ /* 0x000fea0003800000 */
.L_x_6206:
        /* <DEDUP_REMOVED lines=22> */
.L_x_6188:
        /* <DEDUP_REMOVED lines=16> */
.L_x_6217:
[----:B------:R-:W-:Y:S05]  /*6ba0*/  BRA `(.L_x_6189) ;  /* 0x0000000000107947 */ /* 0x000fea0003800000 */
.L_x_6216:
[----:B------:R-:W-:-:S05]  /*6bb0*/  IMAD.MOV.U32 R19, RZ, RZ, RZ ;  /* 0x000000ffff137224 */ /* 0x000fca00078e00ff */
[----:B------:R0:W-:Y:S01]  /*6bc0*/  STG.E.64 desc[UR36][R8.64], R18 ;  /* 0x0000001208007986 */ /* 0x0001e2000c101b24 */
[----:B------:R-:W-:Y:S05]  /*6bd0*/  BRA `(.L_x_6189) ;  /* 0x0000000000047947 */ /* 0x000fea0003800000 */
.L_x_6215:
[----:B------:R0:W-:Y:S02]  /*6be0*/  STG.E desc[UR36][R8.64], R18 ;  /* 0x0000001208007986 */ /* 0x0001e4000c101924 */
.L_x_6189:
[----:B------:R-:W-:-:S07]  /*6bf0*/  VIADD R25, R25, 0x80 ;  /* 0x0000008019197836 */ /* 0x000fce0000000000 */
.L_x_6149:
[----:B------:R-:W-:Y:S05]  /*6c00*/  BSYNC B6 ;  /* 0x0000000000067941 */ /* 0x000fea0003800000 */
.L_x_6148:
[----:B------:R-:W-:-:S13]  /*6c10*/  ISETP.GE.AND P0, PT, R25, R2, PT ;  /* 0x000000021900720c */ /* 0x000fda0003f06270 */
[----:B------:R-:W-:Y:S05]  /*6c20*/  @P0 EXIT ;  /* 0x000000000000094d */ /* 0x000fea0003800000 */
[----:B01--4-:R-:W0:Y:S01]  /*6c30*/  LDC.64 R2, c[0x0][0x228] ;  /* 0x00008a00ff027b82 */ /* 0x013e220000000a00 */
        /* <DEDUP_REMOVED lines=18> */
.L_x_6221:
[----:B------:R-:W-:Y:S01]  /*6d60*/  STG.E.U8 desc[UR36][R2.64], R16 ;  /* 0x0000001002007986 */ /* 0x000fe2000c101124 */
[----:B------:R-:W-:Y:S05]  /*6d70*/  EXIT ;  /* 0x000000000000794d */ /* 0x000fea0003800000 */
.L_x_6220:
        /* <DEDUP_REMOVED lines=9> */
.L_x_6224:
[----:B------:R-:W-:Y:S01]  /*6e10*/  STG.E desc[UR36][R2.64], R16 ;  /* 0x0000001002007986 */ /* 0x000fe2000c101924 */
[----:B------:R-:W-:Y:S05]  /*6e20*/  EXIT ;  /* 0x000000000000794d */ /* 0x000fea0003800000 */
.L_x_6223:
[----:B------:R-:W-:Y:S01]  /*6e30*/  STG.E.U16 desc[UR36][R2.64], R16 ;  /* 0x0000001002007986 */ /* 0x000fe2000c101524 */
[----:B------:R-:W-:Y:S05]  /*6e40*/  EXIT ;  /* 0x000000000000794d */ /* 0x000fea0003800000 */
.L_x_6219:
        /* <DEDUP_REMOVED lines=9> */
.L_x_6226:
[----:B------:R-:W0:Y:S02]  /*6ee0*/  I2F.S16 R0, R16 ;  /* 0x0000001000007306 */ /* 0x000e240000101400 */
[----:B0-----:R-:W-:-:S05]  /*6ef0*/  F2FP.F16.F32.PACK_AB R0, RZ, R0 ;  /* 0x00000000ff00723e */ /* 0x001fca00000000ff */
[----:B------:R-:W-:Y:S01]  /*6f00*/  STG.E.U16 desc[UR36][R2.64], R0 ;  /* 0x0000000002007986 */ /* 0x000fe2000c101524 */
[----:B------:R-:W-:Y:S05]  /*6f10*/  EXIT ;  /* 0x000000000000794d */ /* 0x000fea0003800000 */
.L_x_6225:
        /* <DEDUP_REMOVED lines=10> */
.L_x_6228:
[----:B------:R-:W0:Y:S02]  /*6fc0*/  I2F.S16 R16, R16 ;  /* 0x0000001000107306 */ /* 0x000e240000101400 */
[----:B0-----:R-:W-:-:S04]  /*6fd0*/  F2FP.F16.F32.PACK_AB R5, RZ, R16 ;  /* 0x00000010ff05723e */ /* 0x001fc800000000ff */
[----:B------:R-:W-:-:S05]  /*6fe0*/  PRMT R5, R5, 0x5410, RZ ;  /* 0x0000541005057816 */ /* 0x000fca00000000ff */
[----:B------:R-:W-:Y:S01]  /*6ff0*/  STG.E desc[UR36][R2.64], R5 ;  /* 0x0000000502007986 */ /* 0x000fe2000c101924 */
[----:B------:R-:W-:Y:S05]  /*7000*/  EXIT ;  /* 0x000000000000794d */ /* 0x000fea0003800000 */
.L_x_6227:
[----:B------:R-:W0:Y:S02]  /*7010*/  I2F.F64.S16 R16, R16 ;  /* 0x0000001000107312 */ /* 0x000e240000101c00 */
[----:B0-----:R-:W-:Y:S01]  /*7020*/  STG.E.64 desc[UR36][R2.64], R16 ;  /* 0x0000001002007986 */ /* 0x001fe2000c101b24 */
[----:B------:R-:W-:Y:S05]  /*7030*/  EXIT ;  /* 0x000000000000794d */ /* 0x000fea0003800000 */
.L_x_6218:
        /* <DEDUP_REMOVED lines=10> */
.L_x_6231:
[----:B------:R-:W0:Y:S01]  /*70e0*/  I2F.F64.S16 R16, R16 ;  /* 0x0000001000107312 */ /* 0x000e220000101c00 */
[----:B---3--:R-:W-:-:S05]  /*70f0*/  CS2R R18, SRZ ;  /* 0x0000000000127805 */ /* 0x008fca000001ff00 */
[----:B0-----:R-:W-:Y:S01]  /*7100*/  STG.E.128 desc[UR36][R2.64], R16 ;  /* 0x0000001002007986 */ /* 0x001fe2000c101d24 */
[----:B------:R-:W-:Y:S05]  /*7110*/  EXIT ;  /* 0x000000000000794d */ /* 0x000fea0003800000 */
.L_x_6230:
[----:B------:R-:W-:-:S13]  /*7120*/  ISETP.NE.AND P0, PT, R0, 0xf, PT ;  /* 0x0000000f0000780c */ /* 0x000fda0003f05270 */
[----:B------:R-:W-:Y:S05]  /*7130*/  @!P0 BRA `(.L_x_6232) ;  /* 0x0000000000b48947 */ /* 0x000fea0003800000 */
[----:B------:R-:W-:-:S13]  /*7140*/  ISETP.NE.AND P0, PT, R0, 0x17, PT ;  /* 0x000000170000780c */ /* 0x000fda0003f05270 */
[----:B------:R-:W-:Y:S05]  /*7150*/  @!P0 BRA `(.L_x_6233) ;  /* 0x0000000000548947 */ /* 0x000fea0003800000 */
[----:B------:R-:W-:-:S13]  /*7160*/  ISETP.NE.AND P0, PT, R0, 0x18, PT ;  /* 0x000000180000780c */ /* 0x000fda0003f05270 */
[----:B------:R-:W-:Y:S05]  /*7170*/  @P0 BRA `(.L_x_6222) ;  /* 0x0000000400f40947 */ /* 0x000fea0003800000 */
[----:B------:R-:W3:Y:S01]  /*7180*/  I2F.S16 R7, R16 ;  /* 0x0000001000077306 */ /* 0x000ee20000101400 */
[----:B------:R-:W-:Y:S01]  /*7190*/  BSSY B0, `(.L_x_6234) ;  /* 0x000000e000007945 */ /* 0x000fe20003800000 */
[C---:B---3--:R-:W-:Y:S02]  /*71a0*/  LOP3.LUT R4, R7.reuse, 0x7fffffff, RZ, 0xc0, !PT ;  /* 0x7fffffff07047812 */ /* 0x048fe400078ec0ff */
        /* <DEDUP_REMOVED lines=12> */
.L_x_6235:
[----:B------:R-:W-:Y:S05]  /*7270*/  BSYNC B0 ;  /* 0x0000000000007941 */ /* 0x000fea0003800000 */
.L_x_6234:
[----:B------:R-:W-:-:S05]  /*7280*/  LOP3.LUT R5, R0, R5, RZ, 0xfc, !PT ;  /* 0x0000000500057212 */ /* 0x000fca00078efcff */
[----:B------:R-:W-:Y:S01]  /*7290*/  STG.E.U8 desc[UR36][R2.64], R5 ;  /* 0x0000000502007986 */ /* 0x000fe2000c101124 */
[----:B------:R-:W-:Y:S05]  /*72a0*/  EXIT ;  /* 0x000000000000794d */ /* 0x000fea0003800000 */
.L_x_6233:
[----:B------:R-:W3:Y:S01]  /*72b0*/  I2F.S16 R5, R16 ;  /* 0x0000001000057306 */ /* 0x000ee20000101400 */
[----:B------:R-:W-:Y:S01]  /*72c0*/  BSSY B0, `(.L_x_6236) ;  /* 0x000000f000007945 */ /* 0x000fe20003800000 */
[----:B---3--:R-:W-:-:S04]  /*72d0*/  LOP3.LUT R4, R5, 0x7fffffff, RZ, 0xc0, !PT ;  /* 0x7fffffff05047812 */ /* 0x008fc800078ec0ff */
        /* <DEDUP_REMOVED lines=10> */
.L_x_6237:
[----:B------:R-:W-:Y:S01]  /*7380*/  IMAD.MOV.U32 R0, RZ, RZ, 0x7f ;  /* 0x0000007fff007424 */ /* 0x000fe200078e00ff */
[----:B------:R-:W-:-:S04]  /*7390*/  ISETP.GT.U32.AND P0, PT, R4, 0x7f800000, PT ;  /* 0x7f8000000400780c */ /* 0x000fc80003f04070 */
[----:B------:R-:W-:-:S09]  /*73a0*/  SEL R0, R0, 0x7c, P0 ;  /* 0x0000007c00007807 */ /* 0x000fd20000000000 */
.L_x_6238:
[----:B------:R-:W-:Y:S05]  /*73b0*/  BSYNC B0 ;  /* 0x0000000000007941 */ /* 0x000fea0003800000 */
.L_x_6236:
[----:B------:R-:W-:-:S04]  /*73c0*/  LOP3.LUT R4, R5, 0x80000000, RZ, 0xc0, !PT ;  /* 0x8000000005047812 */ /* 0x000fc800078ec0ff */
[----:B------:R-:W-:-:S04]  /*73d0*/  SHF.R.U32.HI R5, RZ, 0x18, R4 ;  /* 0x00000018ff057819 */ /* 0x000fc80000011604 */
[----:B------:R-:W-:-:S05]  /*73e0*/  LOP3.LUT R5, R0, R5, RZ, 0xfc, !PT ;  /* 0x0000000500057212 */ /* 0x000fca00078efcff */
[----:B------:R-:W-:Y:S01]  /*73f0*/  STG.E.U8 desc[UR36][R2.64], R5 ;  /* 0x0000000502007986 */ /* 0x000fe2000c101124 */
[----:B------:R-:W-:Y:S05]  /*7400*/  EXIT ;  /* 0x000000000000794d */ /* 0x000fea0003800000 */
.L_x_6232:
[----:B------:R-:W0:Y:S02]  /*7410*/  I2F.S16 R0, R16 ;  /* 0x0000001000007306 */ /* 0x000e240000101400 */
[----:B0-----:R-:W-:-:S05]  /*7420*/  F2FP.BF16.F32.PACK_AB R0, RZ, R0 ;  /* 0x00000000ff00723e */ /* 0x001fca00000010ff */
[----:B------:R-:W-:Y:S01]  /*7430*/  STG.E.U16 desc[UR36][R2.64], R0 ;  /* 0x0000000002007986 */ /* 0x000fe2000c101524 */
[----:B------:R-:W-:Y:S05]  /*7440*/  EXIT ;  /* 0x000000000000794d */ /* 0x000fea0003800000 */
.L_x_6229:
        /* <DEDUP_REMOVED lines=10> */
.L_x_6241:
        /* <DEDUP_REMOVED lines=11> */
[----:B---3--:R-:W-:Y:S01]  /*75a0*/  @P0 LOP3.LUT R4, R0, 0xff, RZ, 0xc0, !PT ;  /* 0x000000ff00040812 */ /* 0x008fe200078ec0ff */
[----:B------:R-:W-:Y:S06]  /*75b0*/  @P0 BRA `(.L_x_6244) ;  /* 0x0000000000100947 */ /* 0x000fec0003800000 */
[----:B------:R-:W-:-:S05]  /*75c0*/  FADD.FTZ R0, R5, 8192 ;  /* 0x4600000005007421 */ /* 0x000fca0000010000 */
[----:B------:R-:W-:Y:S02]  /*75d0*/  LOP3.LUT P0, R4, R0, 0xff, RZ, 0xc0, !PT ;  /* 0x000000ff00047812 */ /* 0x000fe4000780c0ff */
[----:B------:R-:W-:-:S11]  /*75e0*/  PRMT R0, RZ, 0x7610, R0 ;  /* 0x00007610ff007816 */ /* 0x000fd60000000000 */
[----:B------:R-:W-:Y:S05]  /*75f0*/  @!P0 BRA `(.L_x_6243) ;  /* 0x0000000000108947 */ /* 0x000fea0003800000 */
.L_x_6244:
[----:B------:R-:W-:-:S04]  /*7600*/  LOP3.LUT R0, R7, 0x80000000, RZ, 0xc0, !PT ;  /* 0x8000000007007812 */ /* 0x000fc800078ec0ff */
[----:B------:R-:W-:-:S04]  /*7610*/  SHF.R.U32.HI R5, RZ, 0x18, R0 ;  /* 0x00000018ff057819 */ /* 0x000fc80000011600 */
[----:B------:R-:W-:-:S04]  /*7620*/  LOP3.LUT R4, R4, R5, RZ, 0xfc, !PT ;  /* 0x0000000504047212 */ /* 0x000fc800078efcff */
[----:B------:R-:W-:-:S07]  /*7630*/  PRMT R0, R4, 0x7610, R0 ;  /* 0x0000761004007816 */ /* 0x000fce0000000000 */
.L_x_6243:
[----:B------:R-:W-:Y:S05]  /*7640*/  BSYNC B0 ;  /* 0x0000000000007941 */ /* 0x000fea0003800000 */
.L_x_6242:
[----:B------:R-:W-:Y:S01]  /*7650*/  STG.E.U8 desc[UR36][R2.64], R0 ;  /* 0x0000000002007986 */ /* 0x000fe2000c101124 */
[----:B------:R-:W-:Y:S05]  /*7660*/  EXIT ;  /* 0x000000000000794d */ /* 0x000fea0003800000 */
.L_x_6240:
        /* <DEDUP_REMOVED lines=17> */
.L_x_6247:
[----:B------:R-:W-:-:S04]  /*7780*/  LOP3.LUT R0, R7, 0x80000000, RZ, 0xc0, !PT ;  /* 0x8000000007007812 */ /* 0x000fc800078ec0ff */
[----:B------:R-:W-:-:S04]  /*7790*/  SHF.R.U32.HI R5, RZ, 0x18, R0 ;  /* 0x00000018ff057819 */ /* 0x000fc80000011600 */
[----:B------:R-:W-:-:S04]  /*77a0*/  LOP3.LUT R4, R4, R5, RZ, 0xfc, !PT ;  /* 0x0000000504047212 */ /* 0x000fc800078efcff */
[----:B------:R-:W-:-:S07]  /*77b0*/  PRMT R0, R4, 0x7610, R0 ;  /* 0x0000761004007816 */ /* 0x000fce0000000000 */
.L_x_6246:
[----:B------:R-:W-:Y:S05]  /*77c0*/  BSYNC B0 ;  /* 0x0000000000007941 */ /* 0x000fea0003800000 */
.L_x_6245:
[----:B------:R-:W-:Y:S01]  /*77d0*/  STG.E.U8 desc[UR36][R2.64], R0 ;  /* 0x0000000002007986 */ /* 0x000fe2000c101124 */
[----:B------:R-:W-:Y:S05]  /*77e0*/  EXIT ;  /* 0x000000000000794d */ /* 0x000fea0003800000 */
.L_x_6239:
[----:B------:R-:W-:-:S13]  /*77f0*/  ISETP.NE.AND P0, PT, R0, 0x1c, PT ;  /* 0x0000001c0000780c */ /* 0x000fda0003f05270 */
[----:B------:R-:W-:Y:S05]  /*7800*/  @!P0 BRA `(.L_x_6248) ;  /* 0x0000000000a08947 */ /* 0x000fea0003800000 */
[----:B------:R-:W-:-:S13]  /*7810*/  ISETP.NE.AND P0, PT, R0, 0x1d, PT ;  /* 0x0000001d0000780c */ /* 0x000fda0003f05270 */
[----:B------:R-:W-:Y:S05]  /*7820*/  @!P0 BRA `(.L_x_6249) ;  /* 0x00000000008c8947 */ /* 0x000fea0003800000 */
[----:B------:R-:W-:-:S13]  /*7830*/  ISETP.NE.AND P0, PT, R0, 0x2c, PT ;  /* 0x0000002c0000780c */ /* 0x000fda0003f05270 */
[----:B------:R-:W-:Y:S05]  /*7840*/  @P0 BRA `(.L_x_6222) ;  /* 0x0000000000400947 */ /* 0x000fea0003800000 */
[----:B------:R-:W3:Y:S02]  /*7850*/  I2F.S16 R16, R16 ;  /* 0x0000001000107306 */ /* 0x000ee40000101400 */
[----:B---3--:R-:W-:-:S04]  /*7860*/  SHF.R.U32.HI R4, RZ, 0x17, R16 ;  /* 0x00000017ff047819 */ /* 0x008fc80000011610 */
        /* <DEDUP_REMOVED lines=14> */
.L_x_6222:
[----:B------:R-:W-:Y:S01]  /*7950*/  MOV R0, 0x0 ;  /* 0x0000000000007802 */ /* 0x000fe20000000f00 */
[----:B------:R-:W-:Y:S01]  /*7960*/  ULDC.64 UR4, c[0x4][0x140] ;  /* 0x0100500000047ab9 */ /* 0x000fe20000000a00 */
[----:B------:R-:W-:Y:S01]  /*7970*/  ULDC.64 UR6, c[0x4][0x10] ;  /* 0x0100040000067ab9 */ /* 0x000fe20000000a00 */
[----:B---3--:R-:W-:Y:S01]  /*7980*/  IMAD.U32 R4, RZ, RZ, UR4 ;  /* 0x00000004ff047e24 */ /* 0x008fe2000f8e00ff */
        /* <DEDUP_REMOVED lines=12> */
.L_x_6250:
[----:B------:R-:W-:Y:S05]  /*7a50*/  EXIT ;  /* 0x000000000000794d */ /* 0x000fea0003800000 */
.L_x_6249:
[----:B------:R-:W-:-:S05]  /*7a60*/  IMAD.MOV.U32 R17, RZ, RZ, RZ ;  /* 0x000000ffff117224 */ /* 0x000fca00078e00ff */
[----:B------:R-:W-:Y:S01]  /*7a70*/  STG.E.64 desc[UR36][R2.64], R16 ;  /* 0x0000001002007986 */ /* 0x000fe2000c101b24 */
[----:B------:R-:W-:Y:S05]  /*7a80*/  EXIT ;  /* 0x000000000000794d */ /* 0x000fea0003800000 */
.L_x_6248:
[----:B------:R-:W-:Y:S01]  /*7a90*/  STG.E desc[UR36][R2.64], R16 ;  /* 0x0000001002007986 */ /* 0x000fe2000c101924 */
[----:B------:R-:W-:Y:S05]  /*7aa0*/  EXIT ;  /* 0x000000000000794d */ /* 0x000fea0003800000 */
.L_x_6251:
        /* <DEDUP_REMOVED lines=13> */
.L_x_43806:


//--------------------- .text._ZN2at6native18elementwise_kernelILi128ELi4EZNS0_22gpu_kernel_impl_nocastINS0_13AUnaryFunctorIddbZZZNS0_23logical_xor_kernel_cudaERNS_14TensorIteratorEENKUlvE0_clEvENKUlvE4_clEvEUlddE_EEEEvRNS_18TensorIteratorBaseERKT_EUliE_EEviT1_ --------------------------
	.section	.text._ZN2at6native18elementwise_kernelILi128ELi4EZNS0_22gpu_kernel_impl_nocastINS0_13AUnaryFunctorIddbZZZNS0_23logical_xor_kernel_cudaERNS_14TensorIteratorEENKUlvE0_clEvENKUlvE4_clEvEUlddE_EEEEvRNS_18TensorIteratorBaseERKT_EUliE_EEviT1_,"ax",@progbits
	.align	128
        .global         _ZN2at6native18elementwise_kernelILi128ELi4EZNS0_22gpu_kernel_impl_nocastINS0_13AUnaryFunctorIddbZZZNS0_23logical_xor_kernel_cudaERNS_14TensorIteratorEENKUlvE0_clEvENKUlvE4_clEvEUlddE_EEEEvRNS_18TensorIteratorBaseERKT_EUliE_EEviT1_
        .type           _ZN2at6native18elementwise_kernelILi128ELi4EZNS0_22gpu_kernel_impl_nocastINS0_13AUnaryFunctorIddbZZZNS0_23logical_xor_kernel_cudaERNS_14TensorIteratorEENKUlvE0_clEvENKUlvE4_clEvEUlddE_EEEEvRNS_18TensorIteratorBaseERKT_EUliE_EEviT1_,@function
        .size           _ZN2at6native18elementwise_kernelILi128ELi4EZNS0_22gpu_kernel_impl_nocastINS0_13AUnaryFunctorIddbZZZNS0_23logical_xor_kernel_cudaERNS_14TensorIteratorEENKUlvE0_clEvENKUlvE4_clEvEUlddE_EEEEvRNS_18TensorIteratorBaseERKT_EUliE_EEviT1_,(.L_x_43807 - _ZN2at6native18elementwise_kernelILi128ELi4EZNS0_22gpu_kernel_impl_nocastINS0_13AUnaryFunctorIddbZZZNS0_23logical_xor_kernel_cudaERNS_14TensorIteratorEENKUlvE0_clEvENKUlvE4_clEvEUlddE_EEEEvRNS_18TensorIteratorBaseERKT_EUliE_EEviT1_)
        .other          _ZN2at6native18elementwise_kernelILi128ELi4EZNS0_22gpu_kernel_impl_nocastINS0_13AUnaryFunctorIddbZZZNS0_23logical_xor_kernel_cudaERNS_14TensorIteratorEENKUlvE0_clEvENKUlvE4_clEvEUlddE_EEEEvRNS_18TensorIteratorBaseERKT_EUliE_EEviT1_,@"STO_CUDA_ENTRY STV_DEFAULT"
_ZN2at6native18elementwise_kernelILi128ELi4EZNS0_22gpu_kernel_impl_nocastINS0_13AUnaryFunctorIddbZZZNS0_23logical_xor_kernel_cudaERNS_14TensorIteratorEENKUlvE0_clEvENKUlvE4_clEvEUlddE_EEEEvRNS_18TensorIteratorBaseERKT_EUliE_EEviT1_:
.text._ZN2at6native18elementwise_kernelILi128ELi4EZNS0_22gpu_kernel_impl_nocastINS0_13AUnaryFunctorIddbZZZNS0_23logical_xor_kernel_cudaERNS_14TensorIteratorEENKUlvE0_clEvENKUlvE4_clEvEUlddE_EEEEvRNS_18TensorIteratorBaseERKT_EUliE_EEviT1_:
        /* <DEDUP_REMOVED lines=11> */
[----:B------:R-:W-:Y:S02]  /*00b0*/  MOV R5, RZ ;  /* 0x000000ff00057202 */ /* 0x000fe40000000f00 */
        /* <DEDUP_REMOVED lines=300> */
.L_x_6254:
[----:B------:R-:W-:Y:S02]  /*1380*/  ULDC.64 UR8, c[0x0][0x418] ;  /* 0x0001060000087ab9 */ /* 0x000fe40000000a00 */
[----:B------:R-:W-:-:S04]  /*1390*/  IADD3 R6, P0, R0, UR8, RZ ;  /* 0x0000000800067c10 */ /* 0x000fc8000ff1e0ff */
[----:B------:R-:W-:Y:S01]  /*13a0*/  IADD3.X R7, RZ, UR9, RZ, P0, !PT ;  /* 0x00000009ff077c10 */ /* 0x000fe200087fe4ff */
[----:B------:R-:W-:-:S05]  /*13b0*/  ULDC.64 UR8, c[0x0][0x428] ;  /* 0x00010a0000087ab9 */ /* 0x000fca0000000a00 */
[----:B------:R-:W2:Y:S01]  /*13c0*/  LDG.E.64 R6, desc[UR4][R6.64] ;  /* 0x0000000406067981 */ /* 0x000ea2000c1e1b00 */
[----:B------:R-:W-:Y:S01]  /*13d0*/  DSETP.NEU.AND P0, PT, RZ, UR8, PT ;  /* 0x00000008ff007e2a */ /* 0x000fe2000bf0d000 */
[----:B------:R-:W-:Y:S01]  /*13e0*/  ULDC.64 UR8, c[0x0][0x410] ;  /* 0x0001040000087ab9 */ /* 0x000fe20000000a00 */
[----:B------:R-:W-:Y:S02]  /*13f0*/  IADD3 R3, R3, 0x80, RZ ;  /* 0x0000008003037810 */ /* 0x000fe40007ffe0ff */
[----:B------:R-:W-:-:S05]  /*1400*/  IADD3 R4, P1, R5, UR8, RZ ;  /* 0x0000000805047c10 */ /* 0x000fca000ff3e0ff */
[----:B------:R-:W-:Y:S01]  /*1410*/  IMAD.X R5, RZ, RZ, UR9, P1 ;  /* 0x00000009ff057e24 */ /* 0x000fe200088e06ff */
[----:B--2---:R-:W-:-:S06]  /*1420*/  DSETP.NEU.XOR P0, PT, R6, RZ, P0 ;  /* 0x000000ff0600722a */ /* 0x004fcc000070d800 */
[----:B------:R-:W-:-:S05]  /*1430*/  SEL R9, RZ, 0x1, !P0 ;  /* 0x00000001ff097807 */ /* 0x000fca0004000000 */
[----:B------:R0:W-:Y:S03]  /*1440*/  STG.E.U8 desc[UR4][R4.64], R9 ;  /* 0x0000000904007986 */ /* 0x0001e6000c101104 */
.L_x_6253:
[----:B------:R-:W-:Y:S05]  /*1450*/  BSYNC B0 ;  /* 0x0000000000007941 */ /* 0x000fea0003800000 */
.L_x_6252:
[----:B------:R-:W-:Y:S01]  /*1460*/  ISETP.GE.AND P0, PT, R3, UR6, PT ;  /* 0x0000000603007c0c */ /* 0x000fe2000bf06270 */
[----:B------:R-:W-:-:S12]  /*1470*/  BSSY B0, `(.L_x_6255) ;  /* 0x000027a000007945 */ /* 0x000fd80003800000 */
[----:B------:R-:W-:Y:S05]  /*1480*/  @P0 BRA `(.L_x_6256) ;  /* 0x0000002400e00947 */ /* 0x000fea0003800000 */
[----:B0-----:R-:W0:Y:S01]  /*1490*/  LDC R4, c[0x0][0x218] ;  /* 0x00008600ff047b82 */ /* 0x001e220000000800 */
[----:B------:R-:W-:Y:S01]  /*14a0*/  HFMA2.MMA R5, -RZ, RZ, 0, 0 ;  /* 0x00000000ff057435 */ /* 0x000fe200000001ff */
[----:B------:R-:W-:Y:S02]  /*14b0*/  MOV R0, RZ ;  /* 0x000000ff00007202 */ /* 0x000fe40000000f00 */
        /* <DEDUP_REMOVED lines=284> */
[----:B------:R-:W-:Y:S02]  /*2680*/  SHF.R.U32.HI R11, RZ, UR7, R10 ;  /* 0x00000007ff0b7c19 */ /* 0x000fe4000801160a */
[----:B------:R-:W-:Y:S02]  /*2690*/  @P0 MOV R10, RZ ;  /* 0x000000ff000a0202 */ /* 0x000fe40000000f00 */
[----:B------:R-:W-:Y:S01]  /*26a0*/  IADD3 R6, -R11, RZ, RZ ;  /* 0x000000ff0b067210 */ /* 0x000fe20007ffe1ff */
[----:B------:R-:W1:Y:S04]  /*26b0*/  @P0 LDC R15, c[0x0][0x33c] ;  /* 0x0000cf00ff0f0b82 */ /* 0x000e680000000800 */
[----:B------:R-:W-:Y:S01]  /*26c0*/  IMAD R6, R6, UR8, R7 ;  /* 0x0000000806067c24 */ /* 0x000fe2000f8e0207 */
[----:B------:R-:W-:-:S03]  /*26d0*/  ULDC.64 UR8, c[0x0][0x400] ;  /* 0x0001000000087ab9 */ /* 0x000fc60000000a00 */
        /* <DEDUP_REMOVED lines=9> */
.L_x_6257:
        /* <DEDUP_REMOVED lines=8> */
[----:B------:R-:W-:-:S04]  /*27f0*/  IADD3 R4, P1, R5, UR8, RZ ;  /* 0x0000000805047c10 */ /* 0x000fc8000ff3e0ff */
[----:B------:R-:W-:Y:S01]  /*2800*/  IADD3.X R5, RZ, UR9, RZ, P1, !PT ;  /* 0x00000009ff057c10 */ /* 0x000fe20008ffe4ff */
[----:B--2---:R-:W-:-:S06]  /*2810*/  DSETP.NEU.XOR P0, PT, R6, RZ, P0 ;  /* 0x000000ff0600722a */ /* 0x004fcc000070d800 */
[----:B------:R-:W-:Y:S02]  /*2820*/  SEL R9, RZ, 0x1, !P0 ;  /* 0x00000001ff097807 */ /* 0x000fe40004000000 */
[----:B------:R-:W-:-:S03]  /*2830*/  ISETP.GE.AND P0, PT, R3, UR6, PT ;  /* 0x0000000603007c0c */ /* 0x000fc6000bf06270 */
[----:B------:R1:W-:Y:S10]  /*2840*/  STG.E.U8 desc[UR4][R4.64], R9 ;  /* 0x0000000904007986 */ /* 0x0003f4000c101104 */
[----:B------:R-:W-:Y:S05]  /*2850*/  @P0 BRA `(.L_x_6256) ;  /* 0x0000001000ec0947 */ /* 0x000fea0003800000 */
[----:B-1----:R-:W0:Y:S01]  /*2860*/  LDC R4, c[0x0][0x218] ;  /* 0x00008600ff047b82 */ /* 0x002e220000000800 */
[----:B------:R-:W-:Y:S01]  /*2870*/  MOV R0, RZ ;  /* 0x000000ff00007202 */ /* 0x000fe20000000f00 */
[----:B------:R-:W-:Y:S01]  /*2880*/  IMAD.MOV.U32 R5, RZ, RZ, RZ ;  /* 0x000000ffff057224 */ /* 0x000fe200078e00ff */
        /* <DEDUP_REMOVED lines=285> */
[----:B------:R-:W-:Y:S02]  /*3a60*/  @P0 IMAD.MOV.U32 R10, RZ, RZ, RZ ;  /* 0x000000ffff0a0224 */ /* 0x000fe400078e00ff */
        /* <DEDUP_REMOVED lines=13> */
.L_x_6258:
        /* <DEDUP_REMOVED lines=11> */
[----:B------:R-:W-:-:S05]  /*3bf0*/  SEL R9, RZ, 0x1, !P0 ;  /* 0x00000001ff097807 */ /* 0x000fca0004000000 */
[----:B------:R2:W-:Y:S03]  /*3c00*/  STG.E.U8 desc[UR4][R4.64], R9 ;  /* 0x0000000904007986 */ /* 0x0005e6000c101104 */
.L_x_6256:
[----:B------:R-:W-:Y:S05]  /*3c10*/  BSYNC B0 ;  /* 0x0000000000007941 */ /* 0x000fea0003800000 */
.L_x_6255:
[----:B------:R-:W-:-:S13]  /*3c20*/  ISETP.GE.AND P0, PT, R3, UR6, PT ;  /* 0x0000000603007c0c */ /* 0x000fda000bf06270 */
[----:B------:R-:W-:Y:S05]  /*3c30*/  @P0 EXIT ;  /* 0x000000000000094d */ /* 0x000fea0003800000 */
[----:B012---:R-:W0:Y:S01]  /*3c40*/  LDC R4, c[0x0][0x218] ;  /* 0x00008600ff047b82 */ /* 0x007e220000000800 */
[----:B------:R-:W-:Y:S01]  /*3c50*/  HFMA2.MMA R5, -RZ, RZ, 0, 0 ;  /* 0x00000000ff057435 */ /* 0x000fe200000001ff */
[----:B------:R-:W-:Y:S02]  /*3c60*/  MOV R0, RZ ;  /* 0x000000ff00007202 */ /* 0x000fe40000000f00 */
[----:B0-----:R-:W-:-:S13]  /*3c70*/  ISETP.NE.AND P0, PT, R4, RZ, PT ;  /* 0x000000ff0400720c */ /* 0x001fda0003f05270 */
[----:B------:R-:W-:Y:S05]  /*3c80*/  @!P0 BRA `(.L_x_6259) ;  /* 0x0000001000a48947 */ /* 0x000fea0003800000 */
        /* <DEDUP_REMOVED lines=297> */
.L_x_6259:
[----:B------:R-:W-:Y:S02]  /*4f20*/  ULDC.64 UR6, c[0x0][0x418] ;  /* 0x0001060000067ab9 */ /* 0x000fe40000000a00 */
[----:B------:R-:W-:-:S04]  /*4f30*/  IADD3 R2, P0, R0, UR6, RZ ;  /* 0x0000000600027c10 */ /* 0x000fc8000ff1e0ff */
[----:B------:R-:W-:Y:S01]  /*4f40*/  IADD3.X R3, RZ, UR7, RZ, P0, !PT ;  /* 0x00000007ff037c10 */ /* 0x000fe200087fe4ff */
[----:B------:R-:W-:-:S05]  /*4f50*/  ULDC.64 UR6, c[0x0][0x428] ;  /* 0x00010a0000067ab9 */ /* 0x000fca0000000a00 */
[----:B------:R-:W2:Y:S01]  /*4f60*/  LDG.E.64 R2, desc[UR4][R2.64] ;  /* 0x0000000402027981 */ /* 0x000ea2000c1e1b00 */
[----:B------:R-:W-:Y:S01]  /*4f70*/  DSETP.NEU.AND P0, PT, RZ, UR6, PT ;  /* 0x00000006ff007e2a */ /* 0x000fe2000bf0d000 */
[----:B------:R-:W-:Y:S02]  /*4f80*/  ULDC.64 UR6, c[0x0][0x410] ;  /* 0x0001040000067ab9 */ /* 0x000fe40000000a00 */
[----:B------:R-:W-:-:S04]  /*4f90*/  IADD3 R4, P1, R5, UR6, RZ ;  /* 0x0000000605047c10 */ /* 0x000fc8000ff3e0ff */
[----:B------:R-:W-:Y:S01]  /*4fa0*/  IADD3.X R5, RZ, UR7, RZ, P1, !PT ;  /* 0x00000007ff057c10 */ /* 0x000fe20008ffe4ff */
[----:B--2---:R-:W-:-:S06]  /*4fb0*/  DSETP.NEU.XOR P0, PT, R2, RZ, P0 ;  /* 0x000000ff0200722a */ /* 0x004fcc000070d800 */
[----:B------:R-:W-:-:S05]  /*4fc0*/  SEL R7, RZ, 0x1, !P0 ;  /* 0x00000001ff077807 */ /* 0x000fca0004000000 */
[----:B------:R-:W-:Y:S01]  /*4fd0*/  STG.E.U8 desc[UR4][R4.64], R7 ;  /* 0x0000000704007986 */ /* 0x000fe2000c101104 */
[----:B------:R-:W-:Y:S05]  /*4fe0*/  EXIT ;  /* 0x000000000000794d */ /* 0x000fea0003800000 */
.L_x_6260:
        /* <DEDUP_REMOVED lines=9> */
.L_x_43807:


//--------------------- .text._ZN2at6native27unrolled_elementwise_kernelINS0_13AUnaryFunctorIddbZZZNS0_23logical_xor_kernel_cudaERNS_14TensorIteratorEENKUlvE0_clEvENKUlvE4_clEvEUlddE_EESt5arrayIPcLm2EELi4E23TrivialOffsetCalculatorILi1EjESD_NS0_6memory15LoadWithoutCastENSE_16StoreWithoutCastEEEviT_T0_T2_T3_T4_T5_ --------------------------
	.section	.text._ZN2at6native27unrolled_elementwise_kernelINS0_13AUnaryFunctorIddbZZZNS0_23logical_xor_kernel_cudaERNS_14TensorIteratorEENKUlvE0_clEvENKUlvE4_clEvEUlddE_EESt5arrayIPcLm2EELi4E23TrivialOffsetCalculatorILi1EjESD_NS0_6memory15LoadWithoutCastENSE_16StoreWithoutCastEEEviT_T0_T2_T3_T4_T5_,"ax",@progbits
	.align	128
        .global         _ZN2at6native27unrolled_elementwise_kernelINS0_13AUnaryFunctorIddbZZZNS0_23logical_xor_kernel_cudaERNS_14TensorIteratorEENKUlvE0_clEvENKUlvE4_clEvEUlddE_EESt5arrayIPcLm2EELi4E23TrivialOffsetCalculatorILi1EjESD_NS0_6memory15LoadWithoutCastENSE_16StoreWithoutCastEEEviT_T0_T2_T3_T4_T5_
        .type           _ZN2at6native27unrolled_elementwise_kernelINS0_13AUnaryFunctorIddbZZZNS0_23logical_xor_kernel_cudaERNS_14TensorIteratorEENKUlvE0_clEvENKUlvE4_clEvEUlddE_EESt5arrayIPcLm2EELi4E23TrivialOffsetCalculatorILi1EjESD_NS0_6memory15LoadWithoutCastENSE_16StoreWithoutCastEEEviT_T0_T2_T3_T4_T5_,@function
        .size           _ZN2at6native27unrolled_elementwise_kernelINS0_13AUnaryFunctorIddbZZZNS0_23logical_xor_kernel_cudaERNS_14TensorIteratorEENKUlvE0_clEvENKUlvE4_clEvEUlddE_EESt5arrayIPcLm2EELi4E23TrivialOffsetCalculatorILi1EjESD_NS0_6memory15LoadWithoutCastENSE_16StoreWithoutCastEEEviT_T0_T2_T3_T4_T5_,(.L_x_43808 - _ZN2at6native27unrolled_elementwise_kernelINS0_13AUnaryFunctorIddbZZZNS0_23logical_xor_kernel_cudaERNS_14TensorIteratorEENKUlvE0_clEvENKUlvE4_clEvEUlddE_EESt5arrayIPcLm2EELi4E23TrivialOffsetCalculatorILi1EjESD_NS0_6memory15LoadWithoutCastENSE_16StoreWithoutCastEEEviT_T0_T2_T3_T4_T5_)
        .other          _ZN2at6native27unrolled_elementwise_kernelINS0_13AUnaryFunctorIddbZZZNS0_23logical_xor_kernel_cudaERNS_14TensorIteratorEENKUlvE0_clEvENKUlvE4_clEvEUlddE_EESt5arrayIPcLm2EELi4E23TrivialOffsetCalculatorILi1EjESD_NS0_6memory15LoadWithoutCastENSE_16StoreWithoutCastEEEviT_T0_T2_T3_T4_T5_,@"STO_CUDA_ENTRY STV_DEFAULT"
_ZN2at6native27unrolled_elementwise_kernelINS0_13AUnaryFunctorIddbZZZNS0_23logical_xor_kernel_cudaERNS_14TensorIteratorEENKUlvE0_clEvENKUlvE4_clEvEUlddE_EESt5arrayIPcLm2EELi4E23TrivialOffsetCalculatorILi1EjESD_NS0_6memory15LoadWithoutCastENSE_16StoreWithoutCastEEEviT_T0_T2_T3_T4_T5_:
.text._ZN2at6native27unrolled_elementwise_kernelINS0_13AUnaryFunctorIddbZZZNS0_23logical_xor_kernel_cudaERNS_14TensorIteratorEENKUlvE0_clEvENKUlvE4_clEvEUlddE_EESt5arrayIPcLm2EELi4E23TrivialOffsetCalculatorILi1EjESD_NS0_6memory15LoadWithoutCastENSE_16StoreWithoutCastEEEviT_T0_T2_T3_T4_T5_:
[----:B------:R-:W-:Y:S01]  /*0000*/  LDC R1, c[0x0][0x28] ;  /* 0x00000a00ff017b82 */ /* 0x000fe20000000800 */
[----:B------:R-:W0:Y:S07]  /*0010*/  S2R R0, SR_CTAID.X ;  /* 0x0000000000007919 */ /* 0x000e2e0000002500 */
[----:B------:R-:W0:Y:S01]  /*0020*/  LDC R5, c[0x0][0x210] ;  /* 0x00008400ff057b82 */ /* 0x000e220000000800 */
[----:B------:R-:W-:Y:S01]  /*0030*/  ULDC.64 UR4, c[0x0][0x208] ;  /* 0x0000820000047ab9 */ /* 0x000fe20000000a00 */
[----:B------:R-:W1:Y:S01]  /*0040*/  S2R R3, SR_TID.X ;  /* 0x0000000000037919 */ /* 0x000e620000002100 */
[----:B------:R-:W-:Y:S01]  /*0050*/  PLOP3.LUT P0, PT, PT, PT, PT, 0x8, 0x0 ;  /* 0x000000000000781c */ /* 0x000fe20003f0e170 */
[----:B------:R-:W-:Y:S01]  /*0060*/  ULDC.64 UR6, c[0x0][0x220] ;  /* 0x0000880000067ab9 */ /* 0x000fe20000000a00 */
        /* <DEDUP_REMOVED lines=9> */
[----:B------:R-:W-:Y:S01]  /*0100*/  @!P1 IADD3 R15, R15, 0x80, RZ ;  /* 0x000000800f0f9810 */ /* 0x000fe20007ffe0ff */
[----:B------:R-:W1:Y:S03]  /*0110*/  @!P1 LDC.64 R12, c[0x0][0x230] ;  /* 0x00008c00ff0c9b82 */ /* 0x000e660000000a00 */
[----:B------:R-:W-:Y:S01]  /*0120*/  ISETP.GE.AND P5, PT, R15, R2, PT ;  /* 0x000000020f00720c */ /* 0x000fe20003fa6270 */
[----:B0-----:R-:W-:-:S06]  /*0130*/  @!P4 IMAD.WIDE.U32 R6, R11, 0x8, R6 ;  /* 0x000000080b06c825 */ /* 0x001fcc00078e0006 */
[----:B------:R-:W2:Y:S06]  /*0140*/  @!P4 LDG.E.64 R6, desc[UR4][R6.64] ;  /* 0x000000040606c981 */ /* 0x000eac000c1e1b00 */
[----:B------:R-:W-:Y:S01]  /*0150*/  @!P5 IMAD R19, R0, 0x200, R15 ;  /* 0x000002000013d824 */ /* 0x000fe200078e020f */
[----:B------:R-:W0:Y:S01]  /*0160*/  @!P5 LDC.64 R8, c[0x0][0x230] ;  /* 0x00008c00ff08db82 */ /* 0x000e220000000a00 */
[----:B------:R-:W-:-:S05]  /*0170*/  @!P5 VIADD R15, R15, 0x80 ;  /* 0x000000800f0fd836 */ /* 0x000fca0000000000 */
[----:B------:R-:W-:Y:S01]  /*0180*/  ISETP.GE.AND P3, PT, R15, R2, PT ;  /* 0x000000020f00720c */ /* 0x000fe20003f66270 */
[----:B-1----:R-:W-:Y:S02]  /*0190*/  @!P1 IMAD.WIDE.U32 R12, R17, 0x8, R12 ;  /* 0x00000008110c9825 */ /* 0x002fe400078e000c */
[----:B------:R-:W1:Y:S10]  /*01a0*/  @!P4 LDC.64 R16, c[0x0][0x228] ;  /* 0x00008a00ff10cb82 */ /* 0x000e740000000a00 */
[----:B------:R-:W3:Y:S01]  /*01b0*/  @!P3 LDC.64 R4, c[0x0][0x230] ;  /* 0x00008c00ff04bb82 */ /* 0x000ee20000000a00 */
[----:B0-----:R-:W-:-:S02]  /*01c0*/  @!P5 IMAD.WIDE.U32 R10, R19, 0x8, R8 ;  /* 0x00000008130ad825 */ /* 0x001fc400078e0008 */
[----:B------:R-:W4:Y:S01]  /*01d0*/  @!P1 LDG.E.64 R8, desc[UR4][R12.64] ;  /* 0x000000040c089981 */ /* 0x000f22000c1e1b00 */
[----:B------:R-:W-:-:S03]  /*01e0*/  @!P3 LEA R15, R0, R15, 0x9 ;  /* 0x0000000f000fb211 */ /* 0x000fc600078e48ff */
[----:B------:R-:W5:Y:S02]  /*01f0*/  @!P5 LDG.E.64 R10, desc[UR4][R10.64] ;  /* 0x000000040a0ad981 */ /* 0x000f64000c1e1b00 */
[----:B---3--:R-:W-:-:S06]  /*0200*/  @!P3 IMAD.WIDE.U32 R4, R15, 0x8, R4 ;  /* 0x000000080f04b825 */ /* 0x008fcc00078e0004 */
[----:B------:R-:W3:Y:S01]  /*0210*/  @!P3 LDG.E.64 R4, desc[UR4][R4.64] ;  /* 0x000000040404b981 */ /* 0x000ee2000c1e1b00 */
[----:B------:R-:W-:Y:S01]  /*0220*/  PLOP3.LUT P2, PT, PT, PT, PT, 0x8, 0x0 ;  /* 0x000000000000781c */ /* 0x000fe20003f4e170 */
[--C-:B------:R-:W-:Y:S02]  /*0230*/  IMAD.MOV.U32 R15, RZ, RZ, R3.reuse ;  /* 0x000000ffff0f7224 */ /* 0x100fe400078e0003 */
[----:B------:R-:W-:Y:S01]  /*0240*/  @!P4 IMAD.MOV.U32 R15, RZ, RZ, R14 ;  /* 0x000000ffff0fc224 */ /* 0x000fe200078e000e */
[----:B------:R-:W-:Y:S01]  /*0250*/  BSSY B0, `(.L_x_6261) ;  /* 0x0000020000007945 */ /* 0x000fe20003800000 */
[----:B--2---:R-:W-:Y:S01]  /*0260*/  @!P4 DSETP.NEU.AND P0, PT, R6, RZ, PT ;  /* 0x000000ff0600c22a */ /* 0x004fe20003f0d000 */
[----:B------:R-:W-:-:S05]  /*0270*/  @!P4 IMAD R7, R0, 0x200, R3 ;  /* 0x000002000007c824 */ /* 0x000fca00078e0203 */
[----:B------:R-:W-:Y:S01]  /*0280*/  DSETP.NEU.XOR P0, PT, RZ, UR6, P0 ;  /* 0x00000006ff007e2a */ /* 0x000fe2000870d800 */
[----:B-1----:R-:W-:-:S04]  /*0290*/  @!P4 IADD3 R6, P6, R7, R16, RZ ;  /* 0x000000100706c210 */ /* 0x002fc80007fde0ff */
[----:B------:R-:W-:Y:S02]  /*02a0*/  @!P4 IADD3.X R7, RZ, R17, RZ, P6, !PT ;  /* 0x00000011ff07c210 */ /* 0x000fe400037fe4ff */
[----:B------:R-:W-:-:S05]  /*02b0*/  @!P4 SEL R3, RZ, 0x1, !P0 ;  /* 0x00000001ff03c807 */ /* 0x000fca0004000000 */
[----:B------:R0:W-:Y:S01]  /*02c0*/  @!P4 STG.E.U8 desc[UR4][R6.64], R3 ;  /* 0x000000030600c986 */ /* 0x0001e2000c101104 */
[----:B------:R-:W-:Y:S01]  /*02d0*/  PLOP3.LUT P0, PT, PT, PT, PT, 0x8, 0x0 ;  /* 0x000000000000781c */ /* 0x000fe20003f0e170 */
[----:B----4-:R-:W-:Y:S01]  /*02e0*/  @!P1 DSETP.NEU.AND P2, PT, R8, RZ, PT ;  /* 0x000000ff0800922a */ /* 0x010fe20003f4d000 */
[----:B------:R-:W-:-:S07]  /*02f0*/  PLOP3.LUT P1, PT, PT, PT, PT, 0x8, 0x0 ;  /* 0x000000000000781c */ /* 0x000fce0003f2e170 */
[----:B-----5:R-:W-:Y:S01]  /*0300*/  @!P5 DSETP.NEU.AND P1, PT, R10, RZ, PT ;  /* 0x000000ff0a00d22a */ /* 0x020fe20003f2d000 */
[----:B------:R-:W-:Y:S01]  /*0310*/  ISETP.GE.AND P5, PT, R15, R2, PT ;  /* 0x000000020f00720c */ /* 0x000fe20003fa6270 */
[----:B------:R-:W-:-:S04]  /*0320*/  DSETP.NEU.XOR P2, PT, RZ, UR6, P2 ;  /* 0x00000006ff007e2a */ /* 0x000fc8000974d800 */
[----:B------:R-:W-:Y:S02]  /*0330*/  DSETP.NEU.XOR P1, PT, RZ, UR6, P1 ;  /* 0x00000006ff007e2a */ /* 0x000fe40008f2d800 */
[----:B---3--:R-:W-:Y:S01]  /*0340*/  @!P3 DSETP.NEU.AND P0, PT, R4, RZ, PT ;  /* 0x000000ff0400b22a */ /* 0x008fe20003f0d000 */
[----:B------:R-:W-:-:S03]  /*0350*/  SEL R9, RZ, 0x1, !P2 ;  /* 0x00000001ff097807 */ /* 0x000fc60005000000 */
[----:B------:R-:W-:Y:S02]  /*0360*/  SEL R11, RZ, 0x1, !P1 ;  /* 0x00000001ff0b7807 */ /* 0x000fe40004800000 */
[----:B------:R-:W-:Y:S01]  /*0370*/  DSETP.NEU.XOR P0, PT, RZ, UR6, P0 ;  /* 0x00000006ff007e2a */ /* 0x000fe2000870d800 */
[----:B0-----:R-:W-:-:S13]  /*0380*/  @P5 BRA `(.L_x_6262) ;  /* 0x0000000000305947 */ /* 0x001fda0003800000 */
        /* <DEDUP_REMOVED lines=12> */
.L_x_6262:
[----:B------:R-:W-:Y:S05]  /*0450*/  BSYNC B0 ;  /* 0x0000000000007941 */ /* 0x000fea0003800000 */
.L_x_6261:
[----:B------:R-:W-:-:S13]  /*0460*/  ISETP.GE.AND P1, PT, R15, R2, PT ;  /* 0x000000020f00720c */ /* 0x000fda0003f26270 */
[----:B------:R-:W-:Y:S05]  /*0470*/  @P1 EXIT ;  /* 0x000000000000194d */ /* 0x000fea0003800000 */
[----:B------:R-:W-:Y:S01]  /*0480*/  LEA R0, R0, R15, 0x9 ;  /* 0x0000000f00007211 */ /* 0x000fe200078e48ff */
[----:B------:R-:W-:Y:S01]  /*0490*/  ULDC.64 UR6, c[0x0][0x228] ;  /* 0x00008a0000067ab9 */ /* 0x000fe20000000a00 */
[----:B0-----:R-:W-:Y:S02]  /*04a0*/  SEL R5, RZ, 0x1, !P0 ;  /* 0x00000001ff057807 */ /* 0x001fe40004000000 */
[----:B------:R-:W-:-:S05]  /*04b0*/  IADD3 R2, P1, R0, UR6, RZ ;  /* 0x0000000600027c10 */ /* 0x000fca000ff3e0ff */
[----:B------:R-:W-:-:S05]  /*04c0*/  IMAD.X R3, RZ, RZ, UR7, P1 ;  /* 0x00000007ff037e24 */ /* 0x000fca00088e06ff */
[----:B------:R-:W-:Y:S01]  /*04d0*/  STG.E.U8 desc[UR4][R2.64], R5 ;  /* 0x0000000502007986 */ /* 0x000fe2000c101104 */
[----:B------:R-:W-:Y:S05]  /*04e0*/  EXIT ;  /* 0x000000000000794d */ /* 0x000fea0003800000 */
.L_x_6263:
        /* <DEDUP_REMOVED lines=9> */
.L_x_43808:


//--------------------- .text._ZN2at6native29vectorized_elementwise_kernelILi2ENS0_13AUnaryFunctorIddbZZZNS0_23logical_xor_kernel_cudaERNS_14TensorIteratorEENKUlvE0_clEvENKUlvE4_clEvEUlddE_EESt5arrayIPcLm2EEEEviT0_T1_ --------------------------
	.section	.text._ZN2at6native29vectorized_elementwise_kernelILi2ENS0_13AUnaryFunctorIddbZZZNS0_23logical_xor_kernel_cudaERNS_14TensorIteratorEENKUlvE0_clEvENKUlvE4_clEvEUlddE_EESt5arrayIPcLm2EEEEviT0_T1_,"ax",@progbits
	.align	128
        .global         _ZN2at6native29vectorized_elementwise_kernelILi2ENS0_13AUnaryFunctorIddbZZZNS0_23logical_xor_kernel_cudaERNS_14TensorIteratorEENKUlvE0_clEvENKUlvE4_clEvEUlddE_EESt5arrayIPcLm2EEEEviT0_T1_
        .type           _ZN2at6native29vectorized_elementwise_kernelILi2ENS0_13AUnaryFunctorIddbZZZNS0_23logical_xor_kernel_cudaERNS_14TensorIteratorEENKUlvE0_clEvENKUlvE4_clEvEUlddE_EESt5arrayIPcLm2EEEEviT0_T1_,@function
        .size           _ZN2at6native29vectorized_elementwise_kernelILi2ENS0_13AUnaryFunctorIddbZZZNS0_23logical_xor_kernel_cudaERNS_14TensorIteratorEENKUlvE0_clEvENKUlvE4_clEvEUlddE_EESt5arrayIPcLm2EEEEviT0_T1_,(.L_x_43809 - _ZN2at6native29vectorized_elementwise_kernelILi2ENS0_13AUnaryFunctorIddbZZZNS0_23logical_xor_kernel_cudaERNS_14TensorIteratorEENKUlvE0_clEvENKUlvE4_clEvEUlddE_EESt5arrayIPcLm2EEEEviT0_T1_)
        .other          _ZN2at6native29vectorized_elementwise_kernelILi2ENS0_13AUnaryFunctorIddbZZZNS0_23logical_xor_kernel_cudaERNS_14TensorIteratorEENKUlvE0_clEvENKUlvE4_clEvEUlddE_EESt5arrayIPcLm2EEEEviT0_T1_,@"STO_CUDA_ENTRY STV_DEFAULT"
_ZN2at6native29vectorized_elementwise_kernelILi2ENS0_13AUnaryFunctorIddbZZZNS0_23logical_xor_kernel_cudaERNS_14TensorIteratorEENKUlvE0_clEvENKUlvE4_clEvEUlddE_EESt5arrayIPcLm2EEEEviT0_T1_:
.text._ZN2at6native29vectorized_elementwise_kernelILi2ENS0_13AUnaryFunctorIddbZZZNS0_23logical_xor_kernel_cudaERNS_14TensorIteratorEENKUlvE0_clEvENKUlvE4_clEvEUlddE_EESt5arrayIPcLm2EEEEviT0_T1_:
        /* <DEDUP_REMOVED lines=13> */
[----:B------:R-:W2:Y:S04]  /*00d0*/  LDG.E.128 R16, desc[UR4][R2.64] ;  /* 0x0000000402107981 */ /* 0x000ea8000c1e1d00 */
[----:B------:R-:W3:Y:S04]  /*00e0*/  LDG.E.128 R12, desc[UR4][R2.64+0x800] ;  /* 0x00080004020c7981 */ /* 0x000ee8000c1e1d00 */
[----:B------:R-:W4:Y:S04]  /*00f0*/  LDG.E.128 R8, desc[UR4][R2.64+0x1000] ;  /* 0x0010000402087981 */ /* 0x000f28000c1e1d00 */
[----:B------:R0:W5:Y:S01]  /*0100*/  LDG.E.128 R4, desc[UR4][R2.64+0x1800] ;  /* 0x0018000402047981 */ /* 0x000162000c1e1d00 */
[----:B------:R-:W-:Y:S01]  /*0110*/  DSETP.NEU.AND P0, PT, RZ, UR6, PT ;  /* 0x00000006ff007e2a */ /* 0x000fe2000bf0d000 */
[----:B------:R-:W-:-:S05]  /*0120*/  ULDC.64 UR6, c[0x0][0x228] ;  /* 0x00008a0000067ab9 */ /* 0x000fca0000000a00 */
[----:B--2---:R-:W-:Y:S01]  /*0130*/  DSETP.NEU.XOR P1, PT, R16, RZ, P0 ;  /* 0x000000ff1000722a */ /* 0x004fe2000072d800 */
[----:B------:R-:W-:Y:S01]  /*0140*/  IADD3 R16, P2, R0, UR6, RZ ;  /* 0x0000000600107c10 */ /* 0x000fe2000ff5e0ff */
[----:B------:R-:W-:Y:S02]  /*0150*/  DSETP.NEU.XOR P6, PT, R18, RZ, P0 ;  /* 0x000000ff1200722a */ /* 0x000fe400007cd800 */
[----:B---3--:R-:W-:Y:S02]  /*0160*/  DSETP.NEU.XOR P5, PT, R12, RZ, P0 ;  /* 0x000000ff0c00722a */ /* 0x008fe400007ad800 */
[----:B------:R-:W-:Y:S01]  /*0170*/  SEL R0, RZ, 0x1, !P1 ;  /* 0x00000001ff007807 */ /* 0x000fe20004800000 */
[----:B------:R-:W-:Y:S01]  /*0180*/  IMAD.X R17, RZ, RZ, UR7, P2 ;  /* 0x00000007ff117e24 */ /* 0x000fe200090e06ff */
[----:B------:R-:W-:Y:S02]  /*0190*/  DSETP.NEU.XOR P4, PT, R14, RZ, P0 ;  /* 0x000000ff0e00722a */ /* 0x000fe4000078d800 */
[----:B----4-:R-:W-:Y:S01]  /*01a0*/  DSETP.NEU.XOR P3, PT, R8, RZ, P0 ;  /* 0x000000ff0800722a */ /* 0x010fe2000076d800 */
[----:B0-----:R-:W-:Y:S01]  /*01b0*/  IMAD.WIDE R2, R21, 0x2, R16 ;  /* 0x0000000215027825 */ /* 0x001fe200078e0210 */
[----:B------:R-:W-:-:S02]  /*01c0*/  DSETP.NEU.XOR P2, PT, R10, RZ, P0 ;  /* 0x000000ff0a00722a */ /* 0x000fc4000074d800 */
[----:B-----5:R-:W-:Y:S02]  /*01d0*/  DSETP.NEU.XOR P1, PT, R4, RZ, P0 ;  /* 0x000000ff0400722a */ /* 0x020fe4000072d800 */
[----:B------:R-:W-:Y:S01]  /*01e0*/  DSETP.NEU.XOR P0, PT, R6, RZ, P0 ;  /* 0x000000ff0600722a */ /* 0x000fe2000070d800 */
[----:B------:R-:W-:Y:S02]  /*01f0*/  SEL R5, RZ, 0x1, !P6 ;  /* 0x00000001ff057807 */ /* 0x000fe40007000000 */
        /* <DEDUP_REMOVED lines=15> */
.L_x_6264:
[----:B------:R-:W0:Y:S01]  /*02f0*/  S2R R19, SR_TID.X ;  /* 0x0000000000137919 */ /* 0x000e220000002100 */
[----:B------:R-:W-:Y:S01]  /*0300*/  CS2R R8, SRZ ;  /* 0x0000000000087805 */ /* 0x000fe2000001ff00 */
[----:B------:R-:W-:Y:S01]  /*0310*/  ULDC.64 UR6, c[0x0][0x220] ;  /* 0x0000880000067ab9 */ /* 0x000fe20000000a00 */
[C---:B0-----:R-:W-:Y:S01]  /*0320*/  ISETP.GE.AND P5, PT, R19.reuse, R16, PT ;  /* 0x000000101300720c */ /* 0x041fe20003fa6270 */
[----:B------:R-:W-:Y:S02]  /*0330*/  VIADD R18, R19, 0x80 ;  /* 0x0000008013127836 */ /* 0x000fe40000000000 */
[----:B------:R-:W-:-:S10]  /*0340*/  IMAD.MOV.U32 R5, RZ, RZ, R19 ;  /* 0x000000ffff057224 */ /* 0x000fd400078e0013 */
[----:B------:R-:W-:-:S05]  /*0350*/  @!P5 IMAD.MOV.U32 R5, RZ, RZ, R18 ;  /* 0x000000ffff05d224 */ /* 0x000fca00078e0012 */
[----:B------:R-:W-:-:S13]  /*0360*/  ISETP.GE.AND P0, PT, R5, R16, PT ;  /* 0x000000100500720c */ /* 0x000fda0003f06270 */
[----:B------:R-:W0:Y:S01]  /*0370*/  @!P0 LDC.64 R2, c[0x0][0x230] ;  /* 0x00008c00ff028b82 */ /* 0x000e220000000a00 */
[----:B------:R-:W-:-:S04]  /*0380*/  @!P0 IMAD.IADD R7, R0, 0x1, R5 ;  /* 0x0000000100078824 */ /* 0x000fc800078e0205 */
[----:B0-----:R-:W-:-:S05]  /*0390*/  @!P0 IMAD.WIDE.U32 R2, R7, 0x8, R2 ;  /* 0x0000000807028825 */ /* 0x001fca00078e0002 */
[----:B------:R0:W2:Y:S01]  /*03a0*/  @!P0 LDG.E.64 R8, desc[UR4][R2.64] ;  /* 0x0000000402088981 */ /* 0x0000a2000c1e1b00 */
[----:B------:R-:W-:Y:S01]  /*03b0*/  @!P0 VIADD R5, R5, 0x80 ;  /* 0x0000008005058836 */ /* 0x000fe20000000000 */
[----:B------:R-:W-:Y:S01]  /*03c0*/  DSETP.NEU.AND P3, PT, RZ, UR6, PT ;  /* 0x00000006ff007e2a */ /* 0x000fe2000bf6d000 */
[----:B------:R-:W-:-:S03]  /*03d0*/  CS2R R22, SRZ ;  /* 0x0000000000167805 */ /* 0x000fc6000001ff00 */
[----:B------:R-:W-:-:S13]  /*03e0*/  ISETP.GE.AND P6, PT, R5, R16, PT ;  /* 0x000000100500720c */ /* 0x000fda0003fc6270 */
[----:B------:R-:W-:Y:S01]  /*03f0*/  @!P6 IMAD.IADD R7, R0, 0x1, R5 ;  /* 0x000000010007e824 */ /* 0x000fe200078e0205 */
[----:B0-----:R-:W0:Y:S01]  /*0400*/  @!P6 LDC.64 R2, c[0x0][0x230] ;  /* 0x00008c00ff02eb82 */ /* 0x001e220000000a00 */
[----:B------:R-:W-:-:S05]  /*0410*/  @!P6 VIADD R5, R5, 0x80 ;  /* 0x000000800505e836 */ /* 0x000fca0000000000 */
[----:B------:R-:W-:-:S13]  /*0420*/  ISETP.GE.AND P4, PT, R5, R16, PT ;  /* 0x000000100500720c */ /* 0x000fda0003f86270 */
[----:B------:R-:W-:Y:S02]  /*0430*/  @!P4 IMAD.IADD R21, R0, 0x1, R5 ;  /* 0x000000010015c824 */ /* 0x000fe400078e0205 */
[----:B------:R-:W-:Y:S02]  /*0440*/  @!P4 VIADD R5, R5, 0x80 ;  /* 0x000000800505c836 */ /* 0x000fe40000000000 */
[----:B0-----:R-:W-:-:S03]  /*0450*/  @!P6 IMAD.WIDE.U32 R6, R7, 0x8, R2 ;  /* 0x000000080706e825 */ /* 0x001fc600078e0002 */
[C---:B------:R-:W-:Y:S01]  /*0460*/  ISETP.GE.AND P0, PT, R5.reuse, R16, PT ;  /* 0x000000100500720c */ /* 0x040fe20003f06270 */
[----:B------:R-:W0:Y:S01]  /*0470*/  @!P5 LDC.64 R2, c[0x0][0x230] ;  /* 0x00008c00ff02db82 */ /* 0x000e220000000a00 */
[----:B------:R1:W3:Y:S11]  /*0480*/  @!P6 LDG.E.64 R22, desc[UR4][R6.64] ;  /* 0x000000040616e981 */ /* 0x0002f6000c1e1b00 */
[----:B------:R-:W-:Y:S01]  /*0490*/  @!P0 IMAD.IADD R29, R0, 0x1, R5 ;  /* 0x00000001001d8824 */ /* 0x000fe200078e0205 */
[----:B------:R-:W4:Y:S01]  /*04a0*/  @!P0 LDC.64 R12, c[0x0][0x230] ;  /* 0x00008c00ff0c8b82 */ /* 0x000f220000000a00 */
[----:B------:R-:W-:-:S05]  /*04b0*/  @!P0 VIADD R5, R5, 0x80 ;  /* 0x0000008005058836 */ /* 0x000fca0000000000 */
[----:B------:R-:W-:-:S13]  /*04c0*/  ISETP.GE.AND P1, PT, R5, R16, PT ;  /* 0x000000100500720c */ /* 0x000fda0003f26270 */
[----:B------:R-:W-:Y:S01]  /*04d0*/  @!P1 IMAD.IADD R27, R0, 0x1, R5 ;  /* 0x00000001001b9824 */ /* 0x000fe200078e0205 */
[----:B-1----:R-:W1:Y:S01]  /*04e0*/  @!P1 LDC.64 R6, c[0x0][0x230] ;  /* 0x00008c00ff069b82 */ /* 0x002e620000000a00 */
[----:B------:R-:W-:Y:S02]  /*04f0*/  @!P1 VIADD R5, R5, 0x80 ;  /* 0x0000008005059836 */ /* 0x000fe40000000000 */
[----:B----4-:R-:W-:-:S06]  /*0500*/  @!P0 IMAD.WIDE.U32 R12, R29, 0x8, R12 ;  /* 0x000000081d0c8825 */ /* 0x010fcc00078e000c */
[----:B------:R-:W4:Y:S01]  /*0510*/  @!P0 LDG.E.64 R12, desc[UR4][R12.64] ;  /* 0x000000040c0c8981 */ /* 0x000f22000c1e1b00 */
[----:B------:R-:W-:Y:S02]  /*0520*/  @!P5 IMAD.IADD R25, R0, 0x1, R19 ;  /* 0x000000010019d824 */ /* 0x000fe400078e0213 */
[----:B-1----:R-:W-:-:S06]  /*0530*/  @!P1 IMAD.WIDE.U32 R6, R27, 0x8, R6 ;  /* 0x000000081b069825 */ /* 0x002fcc00078e0006 */
[----:B------:R-:W5:Y:S01]  /*0540*/  @!P1 LDG.E.64 R6, desc[UR4][R6.64] ;  /* 0x0000000406069981 */ /* 0x000f62000c1e1b00 */
[----:B0-----:R-:W-:Y:S01]  /*0550*/  @!P5 IMAD.WIDE.U32 R2, R25, 0x8, R2 ;  /* 0x000000081902d825 */ /* 0x001fe200078e0002 */
[----:B--2---:R-:W-:-:S06]  /*0560*/  DSETP.NEU.XOR P2, PT, R8, RZ, P3 ;  /* 0x000000ff0800722a */ /* 0x004fcc0001f4d800 */
[----:B------:R-:W-:Y:S02]  /*0570*/  SEL R17, RZ, 0x1, !P2 ;  /* 0x00000001ff117807 */ /* 0x000fe40005000000 */
[----:B------:R-:W-:-:S13]  /*0580*/  ISETP.GE.AND P2, PT, R5, R16, PT ;  /* 0x000000100500720c */ /* 0x000fda0003f46270 */
[----:B------:R-:W-:Y:S01]  /*0590*/  @!P2 IMAD.IADD R15, R0, 0x1, R5 ;  /* 0x00000001000fa824 */ /* 0x000fe200078e0205 */
[----:B------:R-:W0:Y:S01]  /*05a0*/  @!P2 LDC.64 R8, c[0x0][0x230] ;  /* 0x00008c00ff08ab82 */ /* 0x000e220000000a00 */
[----:B------:R-:W-:-:S05]  /*05b0*/  @!P2 VIADD R5, R5, 0x80 ;  /* 0x000000800505a836 */ /* 0x000fca0000000000 */
[----:B------:R-:W-:-:S13]  /*05c0*/  ISETP.GE.AND P6, PT, R5, R16, PT ;  /* 0x000000100500720c */ /* 0x000fda0003fc6270 */
[----:B------:R-:W1:Y:S01]  /*05d0*/  @!P6 LDC.64 R10, c[0x0][0x230] ;  /* 0x00008c00ff0aeb82 */ /* 0x000e620000000a00 */
[----:B------:R-:W-:Y:S02]  /*05e0*/  @!P6 IMAD.IADD R25, R0, 0x1, R5 ;  /* 0x000000010019e824 */ /* 0x000fe400078e0205 */
[----:B0-----:R-:W-:Y:S01]  /*05f0*/  @!P2 IMAD.WIDE.U32 R8, R15, 0x8, R8 ;  /* 0x000000080f08a825 */ /* 0x001fe200078e0008 */
[----:B------:R-:W-:-:S04]  /*0600*/  CS2R R14, SRZ ;  /* 0x00000000000e7805 */ /* 0x000fc8000001ff00 */
[----:B------:R-:W0:Y:S01]  /*0610*/  @!P4 LDC.64 R4, c[0x0][0x230] ;  /* 0x00008c00ff04cb82 */ /* 0x000e220000000a00 */
[----:B------:R-:W2:Y:S04]  /*0620*/  @!P2 LDG.E.64 R8, desc[UR4][R8.64] ;  /* 0x000000040808a981 */ /* 0x000ea8000c1e1b00 */
[----:B------:R-:W3:Y:S01]  /*0630*/  @!P5 LDG.E.64 R14, desc[UR4][R2.64] ;  /* 0x00000004020ed981 */ /* 0x000ee2000c1e1b00 */
[----:B-1----:R-:W-:-:S06]  /*0640*/  @!P6 IMAD.WIDE.U32 R10, R25, 0x8, R10 ;  /* 0x00000008190ae825 */ /* 0x002fcc00078e000a */
[----:B------:R-:W3:Y:S01]  /*0650*/  @!P6 LDG.E.64 R10, desc[UR4][R10.64] ;  /* 0x000000040a0ae981 */ /* 0x000ee2000c1e1b00 */
[----:B0-----:R-:W-:Y:S01]  /*0660*/  @!P4 IMAD.WIDE.U32 R24, R21, 0x8, R4 ;  /* 0x000000081518c825 */ /* 0x001fe200078e0004 */
[----:B------:R-:W-:Y:S01]  /*0670*/  CS2R R4, SRZ ;  /* 0x0000000000047805 */ /* 0x000fe2000001ff00 */
[----:B------:R-:W0:Y:S05]  /*0680*/  @!P5 LDC.64 R20, c[0x0][0x228] ;  /* 0x00008a00ff14db82 */ /* 0x000e2a0000000a00 */
[----:B------:R-:W3:Y:S01]  /*0690*/  @!P4 LDG.E.64 R4, desc[UR4][R24.64] ;  /* 0x000000041804c981 */ /* 0x000ee2000c1e1b00 */
[----:B------:R-:W-:-:S07]  /*06a0*/  PLOP3.LUT P4, PT, PT, PT, PT, 0x8, 0x0 ;  /* 0x000000000000781c */ /* 0x000fce0003f8e170 */
[----:B----4-:R-:W-:Y:S01]  /*06b0*/  @!P0 DSETP.NEU.AND P4, PT, R12, RZ, PT ;  /* 0x000000ff0c00822a */ /* 0x010fe20003f8d000 */
[----:B------:R-:W-:-:S07]  /*06c0*/  PLOP3.LUT P0, PT, PT, PT, PT, 0x8, 0x0 ;  /* 0x000000000000781c */ /* 0x000fce0003f0e170 */
[----:B-----5:R-:W-:Y:S01]  /*06d0*/  @!P1 DSETP.NEU.AND P0, PT, R6, RZ, PT ;  /* 0x000000ff0600922a */ /* 0x020fe20003f0d000 */
[----:B------:R-:W-:Y:S01]  /*06e0*/  PLOP3.LUT P1, PT, PT, PT, PT, 0x8, 0x0 ;  /* 0x000000000000781c */ /* 0x000fe20003f2e170 */
[----:B------:R-:W-:Y:S02]  /*06f0*/  @!P5 IMAD.IADD R7, R0, 0x1, R19 ;  /* 0x000000010007d824 */ /* 0x000fe400078e0213 */
[----:B------:R-:W-:Y:S01]  /*0700*/  @!P5 IMAD.MOV.U32 R19, RZ, RZ, R18 ;  /* 0x000000ffff13d224 */ /* 0x000fe200078e0012 */
[----:B------:R-:W-:Y:S02]  /*0710*/  DSETP.NEU.XOR P4, PT, RZ, UR6, P4 ;  /* 0x00000006ff007e2a */ /* 0x000fe4000a78d800 */
[----:B------:R-:W-:Y:S01]  /*0720*/  DSETP.NEU.XOR P0, PT, RZ, UR6, P0 ;  /* 0x00000006ff007e2a */ /* 0x000fe2000870d800 */
[----:B------:R-:W-:Y:S04]  /*0730*/  BSSY B0, `(.L_x_6265) ;  /* 0x0000044000007945 */ /* 0x000fe80003800000 */
[----:B------:R-:W-:Y:S01]  /*0740*/  BSSY B1, `(.L_x_6266) ;  /* 0x000003b000017945 */ /* 0x000fe20003800000 */
[----:B--2---:R-:W-:Y:S01]  /*0750*/  @!P2 DSETP.NEU.AND P1, PT, R8, RZ, PT ;  /* 0x000000ff0800a22a */ /* 0x004fe20003f2d000 */
[----:B------:R-:W-:-:S07]  /*0760*/  PLOP3.LUT P2, PT, PT, PT, PT, 0x8, 0x0 ;  /* 0x000000000000781c */ /* 0x000fce0003f4e170 */
[----:B---3--:R-:W-:Y:S02]  /*0770*/  @!P6 DSETP.NEU.AND P2, PT, R10, RZ, PT ;  /* 0x000000ff0a00e22a */ /* 0x008fe40003f4d000 */
[----:B------:R-:W-:-:S06]  /*0780*/  DSETP.NEU.XOR P6, PT, R14, RZ, P3 ;  /* 0x000000ff0e00722a */ /* 0x000fcc0001fcd800 */
[----:B------:R-:W-:Y:S02]  /*0790*/  @!P5 SEL R3, RZ, 0x1, !P6 ;  /* 0x00000001ff03d807 */ /* 0x000fe40007000000 */
[----:B0-----:R-:W-:-:S05]  /*07a0*/  @!P5 IADD3 R20, P6, R7, R20, RZ ;  /* 0x000000140714d210 */ /* 0x001fca0007fde0ff */
[----:B------:R-:W-:-:S05]  /*07b0*/  @!P5 IMAD.X R21, RZ, RZ, R21, P6 ;  /* 0x000000ffff15d224 */ /* 0x000fca00030e0615 */
[----:B------:R0:W-:Y:S01]  /*07c0*/  @!P5 STG.E.U8 desc[UR4][R20.64], R3 ;  /* 0x000000031400d986 */ /* 0x0001e2000c101104 */
[----:B------:R-:W-:Y:S01]  /*07d0*/  ISETP.GE.AND P5, PT, R19, R16, PT ;  /* 0x000000101300720c */ /* 0x000fe20003fa6270 */
[----:B------:R-:W-:Y:S02]  /*07e0*/  DSETP.NEU.XOR P6, PT, R22, RZ, P3 ;  /* 0x000000ff1600722a */ /* 0x000fe40001fcd800 */
[----:B------:R-:W-:Y:S02]  /*07f0*/  DSETP.NEU.XOR P3, PT, R4, RZ, P3 ;  /* 0x000000ff0400722a */ /* 0x000fe40001f6d800 */
[----:B------:R-:W-:Y:S02]  /*0800*/  DSETP.NEU.XOR P1, PT, RZ, UR6, P1 ;  /* 0x00000006ff007e2a */ /* 0x000fe40008f2d800 */
[----:B------:R-:W-:Y:S01]  /*0810*/  DSETP.NEU.XOR P2, PT, RZ, UR6, P2 ;  /* 0x00000006ff007e2a */ /* 0x000fe2000974d800 */
[----:B------:R-:W-:Y:S02]  /*0820*/  SEL R5, RZ, 0x1, !P6 ;  /* 0x00000001ff057807 */ /* 0x000fe40007000000 */
[----:B------:R-:W-:-:S02]  /*0830*/  SEL R7, RZ, 0x1, !P3 ;  /* 0x00000001ff077807 */ /* 0x000fc40005800000 */
[----:B------:R-:W-:Y:S02]  /*0840*/  SEL R9, RZ, 0x1, !P4 ;  /* 0x00000001ff097807 */ /* 0x000fe40006000000 */
[----:B------:R-:W-:Y:S02]  /*0850*/  SEL R11, RZ, 0x1, !P0 ;  /* 0x00000001ff0b7807 */ /* 0x000fe40004000000 */
[----:B------:R-:W-:Y:S01]  /*0860*/  SEL R13, RZ, 0x1, !P1 ;  /* 0x00000001ff0d7807 */ /* 0x000fe20004800000 */
[----:B0-----:R-:W-:Y:S06]  /*0870*/  @P5 BRA `(.L_x_6267) ;  /* 0x0000000000385947 */ /* 0x001fec0003800000 */
        /* <DEDUP_REMOVED lines=14> */
.L_x_6267:
        /* <DEDUP_REMOVED lines=8> */
.L_x_6268:
        /* <DEDUP_REMOVED lines=8> */
.L_x_6269:
        /* <DEDUP_REMOVED lines=9> */
.L_x_6270:
[----:B------:R-:W-:Y:S05]  /*0af0*/  BSYNC B1 ;  /* 0x0000000000017941 */ /* 0x000fea0003800000 */
.L_x_6266:
[----:B------:R-:W-:-:S13]  /*0b00*/  ISETP.GE.AND P0, PT, R19, R16, PT ;  /* 0x000000101300720c */ /* 0x000fda0003f06270 */
[----:B------:R-:W3:Y:S01]  /*0b10*/  @!P0 LDC.64 R4, c[0x0][0x228] ;  /* 0x00008a00ff048b82 */ /* 0x000ee20000000a00 */
[----:B012---:R-:W-:Y:S02]  /*0b20*/  @!P0 IMAD.IADD R3, R0, 0x1, R19 ;  /* 0x0000000100038824 */ /* 0x007fe400078e0213 */
[----:B------:R-:W-:-:S03]  /*0b30*/  @!P0 VIADD R19, R19, 0x80 ;  /* 0x0000008013138836 */ /* 0x000fc60000000000 */
[----:B---3--:R-:W-:-:S05]  /*0b40*/  @!P0 IADD3 R2, P1, R3, R4, RZ ;  /* 0x0000000403028210 */ /* 0x008fca0007f3e0ff */
[----:B------:R-:W-:-:S05]  /*0b50*/  @!P0 IMAD.X R3, RZ, RZ, R5, P1 ;  /* 0x000000ffff038224 */ /* 0x000fca00008e0605 */
[----:B------:R2:W-:Y:S03]  /*0b60*/  @!P0 STG.E.U8 desc[UR4][R2.64], R13 ;  /* 0x0000000d02008986 */ /* 0x0005e6000c101104 */
.L_x_6271:
[----:B------:R-:W-:Y:S05]  /*0b70*/  BSYNC B0 ;  /* 0x0000000000007941 */ /* 0x000fea0003800000 */
.L_x_6265:
[----:B------:R-:W-:Y:S05]  /*0b80*/  WARPSYNC.ALL ;  /* 0x0000000000007948 */ /* 0x000fea0003800000 */
[----:B------:R-:W-:-:S13]  /*0b90*/  ISETP.GE.AND P0, PT, R19, R16, PT ;  /* 0x000000101300720c */ /* 0x000fda0003f06270 */
[----:B------:R-:W-:Y:S05]  /*0ba0*/  @P0 EXIT ;  /* 0x000000000000094d */ /* 0x000fea0003800000 */
[----:B------:R-:W-:Y:S01]  /*0bb0*/  IMAD.IADD R0, R0, 0x1, R19 ;  /* 0x0000000100007824 */ /* 0x000fe200078e0213 */
[----:B------:R-:W-:Y:S01]  /*0bc0*/  ULDC.64 UR6, c[0x0][0x228] ;  /* 0x00008a0000067ab9 */ /* 0x000fe20000000a00 */
[----:B0-----:R-:W-:-:S03]  /*0bd0*/  SEL R5, RZ, 0x1, !P2 ;  /* 0x00000001ff057807 */ /* 0x001fc60005000000 */
[----:B-12---:R-:W-:-:S05]  /*0be0*/  IADD3 R2, P0, R0, UR6, RZ ;  /* 0x0000000600027c10 */ /* 0x006fca000ff1e0ff */
[----:B------:R-:W-:-:S05]  /*0bf0*/  IMAD.X R3, RZ, RZ, UR7, P0 ;  /* 0x00000007ff037e24 */ /* 0x000fca00080e06ff */
[----:B------:R-:W-:Y:S01]  /*0c00*/  STG.E.U8 desc[UR4][R2.64], R5 ;  /* 0x0000000502007986 */ /* 0x000fe2000c101104 */
[----:B------:R-:W-:Y:S05]  /*0c10*/  EXIT ;  /* 0x000000000000794d */ /* 0x000fea0003800000 */
.L_x_6272:
        /* <DEDUP_REMOVED lines=14> */
.L_x_43809:


//--------------------- .text._ZN2at6native29vectorized_elementwise_kernelILi4ENS0_13AUnaryFunctorIddbZZZNS0_23logical_xor_kernel_cudaERNS_14TensorIteratorEENKUlvE0_clEvENKUlvE4_clEvEUlddE_EESt5arrayIPcLm2EEEEviT0_T1_ --------------------------
	.section	.text._ZN2at6native29vectorized_elementwise_kernelILi4ENS0_13AUnaryFunctorIddbZZZNS0_23logical_xor_kernel_cudaERNS_14TensorIteratorEENKUlvE0_clEvENKUlvE4_clEvEUlddE_EESt5arrayIPcLm2EEEEviT0_T1_,"ax",@progbits
	.align	128
        .global         _ZN2at6native29vectorized_elementwise_kernelILi4ENS0_13AUnaryFunctorIddbZZZNS0_23logical_xor_kernel_cudaERNS_14TensorIteratorEENKUlvE0_clEvENKUlvE4_clEvEUlddE_EESt5arrayIPcLm2EEEEviT0_T1_
        .type           _ZN2at6native29vectorized_elementwise_kernelILi4ENS0_13AUnaryFunctorIddbZZZNS0_23logical_xor_kernel_cudaERNS_14TensorIteratorEENKUlvE0_clEvENKUlvE4_clEvEUlddE_EESt5arrayIPcLm2EEEEviT0_T1_,@function
        .size           _ZN2at6native29vectorized_elementwise_kernelILi4ENS0_13AUnaryFunctorIddbZZZNS0_23logical_xor_kernel_cudaERNS_14TensorIteratorEENKUlvE0_clEvENKUlvE4_clEvEUlddE_EESt5arrayIPcLm2EEEEviT0_T1_,(.L_x_43810 - _ZN2at6native29vectorized_elementwise_kernelILi4ENS0_13AUnaryFunctorIddbZZZNS0_23logical_xor_kernel_cudaERNS_14TensorIteratorEENKUlvE0_clEvENKUlvE4_clEvEUlddE_EESt5arrayIPcLm2EEEEviT0_T1_)
        .other          _ZN2at6native29vectorized_elementwise_kernelILi4ENS0_13AUnaryFunctorIddbZZZNS0_23logical_xor_kernel_cudaERNS_14TensorIteratorEENKUlvE0_clEvENKUlvE4_clEvEUlddE_EESt5arrayIPcLm2EEEEviT0_T1_,@"STO_CUDA_ENTRY STV_DEFAULT"
_ZN2at6native29vectorized_elementwise_kernelILi4ENS0_13AUnaryFunctorIddbZZZNS0_23logical_xor_kernel_cudaERNS_14TensorIteratorEENKUlvE0_clEvENKUlvE4_clEvEUlddE_EESt5arrayIPcLm2EEEEviT0_T1_:
.text._ZN2at6native29vectorized_elementwise_kernelILi4ENS0_13AUnaryFunctorIddbZZZNS0_23logical_xor_kernel_cudaERNS_14TensorIteratorEENKUlvE0_clEvENKUlvE4_clEvEUlddE_EESt5arrayIPcLm2EEEEviT0_T1_:
        /* <DEDUP_REMOVED lines=16> */
[----:B------:R-:W5:Y:S01]  /*0100*/  LDG.E.128 R12, desc[UR4][R20.64+0x1010] ;  /* 0x00101004140c7981 */ /* 0x000f62000c1e1d00 */
[----:B------:R-:W-:Y:S01]  /*0110*/  DSETP.NEU.AND P0, PT, RZ, UR6, PT ;  /* 0x00000006ff007e2a */ /* 0x000fe2000bf0d000 */
[----:B------:R-:W-:-:S05]  /*0120*/  ULDC.64 UR6, c[0x0][0x228] ;  /* 0x00008a0000067ab9 */ /* 0x000fca0000000a00 */
[----:B--2---:R-:W-:Y:S02]  /*0130*/  DSETP.NEU.XOR P3, PT, R18, RZ, P0 ;  /* 0x000000ff1200722a */ /* 0x004fe4000076d800 */
[----:B------:R-:W-:Y:S02]  /*0140*/  DSETP.NEU.XOR P2, PT, R16, RZ, P0 ;  /* 0x000000ff1000722a */ /* 0x000fe4000074d800 */
[----:B---3--:R-:W-:Y:S02]  /*0150*/  DSETP.NEU.XOR P4, PT, R4, RZ, P0 ;  /* 0x000000ff0400722a */ /* 0x008fe4000078d800 */
[----:B------:R-:W-:Y:S01]  /*0160*/  DSETP.NEU.XOR P5, PT, R6, RZ, P0 ;  /* 0x000000ff0600722a */ /* 0x000fe200007ad800 */
[----:B------:R-:W-:Y:S01]  /*0170*/  SEL R4, RZ, 0x1, !P3 ;  /* 0x00000001ff047807 */ /* 0x000fe20005800000 */
[----:B----4-:R-:W-:Y:S01]  /*0180*/  DSETP.NEU.XOR P1, PT, R8, RZ, P0 ;  /* 0x000000ff0800722a */ /* 0x010fe2000072d800 */
[----:B------:R-:W-:Y:S01]  /*0190*/  SEL R3, RZ, 0x1, !P2 ;  /* 0x00000001ff037807 */ /* 0x000fe20005000000 */
[----:B------:R-:W-:Y:S01]  /*01a0*/  DSETP.NEU.XOR P2, PT, R10, RZ, P0 ;  /* 0x000000ff0a00722a */ /* 0x000fe2000074d800 */
[----:B------:R-:W-:Y:S01]  /*01b0*/  SEL R5, RZ, 0x1, !P4 ;  /* 0x00000001ff057807 */ /* 0x000fe20006000000 */
[----:B-----5:R-:W-:Y:S01]  /*01c0*/  DSETP.NEU.XOR P3, PT, R12, RZ, P0 ;  /* 0x000000ff0c00722a */ /* 0x020fe2000076d800 */
[----:B------:R-:W-:Y:S01]  /*01d0*/  SEL R6, RZ, 0x1, !P5 ;  /* 0x00000001ff067807 */ /* 0x000fe20006800000 */
[----:B------:R-:W-:Y:S01]  /*01e0*/  DSETP.NEU.XOR P0, PT, R14, RZ, P0 ;  /* 0x000000ff0e00722a */ /* 0x000fe2000070d800 */
[----:B------:R-:W-:-:S02]  /*01f0*/  PRMT R7, R4, 0x7604, R3 ;  /* 0x0000760404077816 */ /* 0x000fc40000000003 */
[----:B------:R-:W-:Y:S02]  /*0200*/  IADD3 R4, P4, R0, UR6, RZ ;  /* 0x0000000600047c10 */ /* 0x000fe4000ff9e0ff */
[----:B------:R-:W-:Y:S02]  /*0210*/  PRMT R6, R6, 0x7604, R5 ;  /* 0x0000760406067816 */ /* 0x000fe40000000005 */
[----:B------:R-:W-:Y:S01]  /*0220*/  SEL R0, RZ, 0x1, !P1 ;  /* 0x00000001ff007807 */ /* 0x000fe20004800000 */
[----:B------:R-:W-:Y:S01]  /*0230*/  IMAD.X R5, RZ, RZ, UR7, P4 ;  /* 0x00000007ff057e24 */ /* 0x000fe2000a0e06ff */
[----:B------:R-:W-:Y:S02]  /*0240*/  SEL R3, RZ, 0x1, !P3 ;  /* 0x00000001ff037807 */ /* 0x000fe40005800000 */
        /* <DEDUP_REMOVED lines=10> */
.L_x_6273:
        /* <DEDUP_REMOVED lines=103> */
.L_x_6276:
        /* <DEDUP_REMOVED lines=8> */
.L_x_6277:
        /* <DEDUP_REMOVED lines=8> */
.L_x_6278:
        /* <DEDUP_REMOVED lines=9> */
.L_x_6279:
[----:B------:R-:W-:Y:S05]  /*0af0*/  BSYNC B1 ;  /* 0x0000000000017941 */ /* 0x000fea0003800000 */
.L_x_6275:
[----:B------:R-:W-:-:S13]  /*0b00*/  ISETP.GE.AND P0, PT, R19, R16, PT ;  /* 0x000000101300720c */ /* 0x000fda0003f06270 */
[----:B------:R-:W3:Y:S01]  /*0b10*/  @!P0 LDC.64 R4, c[0x0][0x228] ;  /* 0x00008a00ff048b82 */ /* 0x000ee20000000a00 */
[----:B012---:R-:W-:Y:S02]  /*0b20*/  @!P0 IMAD.IADD R3, R0, 0x1, R19 ;  /* 0x0000000100038824 */ /* 0x007fe400078e0213 */
[----:B------:R-:W-:-:S03]  /*0b30*/  @!P0 VIADD R19, R19, 0x80 ;  /* 0x0000008013138836 */ /* 0x000fc60000000000 */
[----:B---3--:R-:W-:-:S05]  /*0b40*/  @!P0 IADD3 R2, P1, R3, R4, RZ ;  /* 0x0000000403028210 */ /* 0x008fca0007f3e0ff */
[----:B------:R-:W-:-:S05]  /*0b50*/  @!P0 IMAD.X R3, RZ, RZ, R5, P1 ;  /* 0x000000ffff038224 */ /* 0x000fca00008e0605 */
[----:B------:R2:W-:Y:S03]  /*0b60*/  @!P0 STG.E.U8 desc[UR4][R2.64], R13 ;  /* 0x0000000d02008986 */ /* 0x0005e6000c101104 */
.L_x_6280:
[----:B------:R-:W-:Y:S05]  /*0b70*/  BSYNC B0 ;  /* 0x0000000000007941 */ /* 0x000fea0003800000 */
.L_x_6274:
        /* <DEDUP_REMOVED lines=10> */
.L_x_6281:
        /* <DEDUP_REMOVED lines=14> */
.L_x_43810:


//--------------------- .text._ZN2at6native29vectorized_elementwise_kernelILi8ENS0_13AUnaryFunctorIddbZZZNS0_23logical_xor_kernel_cudaERNS_14TensorIteratorEENKUlvE0_clEvENKUlvE4_clEvEUlddE_EESt5arrayIPcLm2EEEEviT0_T1_ --------------------------
	.section	.text._ZN2at6native29vectorized_elementwise_kernelILi8ENS0_13AUnaryFunctorIddbZZZNS0_23logical_xor_kernel_cudaERNS_14TensorIteratorEENKUlvE0_clEvENKUlvE4_clEvEUlddE_EESt5arrayIPcLm2EEEEviT0_T1_,"ax",@progbits
	.align	128
        .global         _ZN2at6native29vectorized_elementwise_kernelILi8ENS0_13AUnaryFunctorIddbZZZNS0_23logical_xor_kernel_cudaERNS_14TensorIteratorEENKUlvE0_clEvENKUlvE4_clEvEUlddE_EESt5arrayIPcLm2EEEEviT0_T1_
        .type           _ZN2at6native29vectorized_elementwise_kernelILi8ENS0_13AUnaryFunctorIddbZZZNS0_23logical_xor_kernel_cudaERNS_14TensorIteratorEENKUlvE0_clEvENKUlvE4_clEvEUlddE_EESt5arrayIPcLm2EEEEviT0_T1_,@function
        .size           _ZN2at6native29vectorized_elementwise_kernelILi8ENS0_13AUnaryFunctorIddbZZZNS0_23logical_xor_kernel_cudaERNS_14TensorIteratorEENKUlvE0_clEvENKUlvE4_clEvEUlddE_EESt5arrayIPcLm2EEEEviT0_T1_,(.L_x_43811 - _ZN2at6native29vectorized_elementwise_kernelILi8ENS0_13AUnaryFunctorIddbZZZNS0_23logical_xor_kernel_cudaERNS_14TensorIteratorEENKUlvE0_clEvENKUlvE4_clEvEUlddE_EESt5arrayIPcLm2EEEEviT0_T1_)
        .other          _ZN2at6native29vectorized_elementwise_kernelILi8ENS0_13AUnaryFunctorIddbZZZNS0_23logical_xor_kernel_cudaERNS_14TensorIteratorEENKUlvE0_clEvENKUlvE4_clEvEUlddE_EESt5arrayIPcLm2EEEEviT0_T1_,@"STO_CUDA_ENTRY STV_DEFAULT"
_ZN2at6native29vectorized_elementwise_kernelILi8ENS0_13AUnaryFunctorIddbZZZNS0_23logical_xor_kernel_cudaERNS_14TensorIteratorEENKUlvE0_clEvENKUlvE4_clEvEUlddE_EESt5arrayIPcLm2EEEEviT0_T1_:
.text._ZN2at6native29vectorized_elementwise_kernelILi8ENS0_13AUnaryFunctorIddbZZZNS0_23logical_xor_kernel_cudaERNS_14TensorIteratorEENKUlvE0_clEvENKUlvE4_clEvEUlddE_EESt5arrayIPcLm2EEEEviT0_T1_:
        /* <DEDUP_REMOVED lines=22> */
[----:B------:R-:W-:Y:S01]  /*0160*/  SEL R11, RZ, 0xffffffff, !P1 ;  /* 0xffffffffff0b7807 */ /* 0x000fe20004800000 */
[----:B------:R-:W-:Y:S01]  /*0170*/  DSETP.NEU.XOR P5, PT, R8, RZ, P0 ;  /* 0x000000ff0800722a */ /* 0x000fe200007ad800 */
[----:B------:R-:W-:Y:S01]  /*0180*/  SEL R10, RZ, 0x1, !P6 ;  /* 0x00000001ff0a7807 */ /* 0x000fe20007000000 */
[----:B----4-:R-:W-:Y:S01]  /*0190*/  DSETP.NEU.XOR P3, PT, R12, RZ, P0 ;  /* 0x000000ff0c00722a */ /* 0x010fe2000076d800 */
[----:B------:R-:W-:Y:S01]  /*01a0*/  IADD3 R8, P6, R0, UR6, RZ ;  /* 0x0000000600087c10 */ /* 0x000fe2000ffde0ff */
[----:B------:R-:W-:-:S02]  /*01b0*/  DSETP.NEU.XOR P2, PT, R14, RZ, P0 ;  /* 0x000000ff0e00722a */ /* 0x000fc4000074d800 */
[----:B-----5:R-:W-:Y:S01]  /*01c0*/  DSETP.NEU.XOR P1, PT, R4, RZ, P0 ;  /* 0x000000ff0400722a */ /* 0x020fe2000072d800 */
[----:B------:R-:W-:Y:S01]  /*01d0*/  IMAD.SHL.U32 R15, R11, 0x100, RZ ;  /* 0x000001000b0f7824 */ /* 0x000fe200078e00ff */
[----:B------:R-:W-:Y:S01]  /*01e0*/  DSETP.NEU.XOR P0, PT, R6, RZ, P0 ;  /* 0x000000ff0600722a */ /* 0x000fe2000070d800 */
[----:B------:R-:W-:Y:S01]  /*01f0*/  SEL R4, RZ, 0x1, !P3 ;  /* 0x00000001ff047807 */ /* 0x000fe20005800000 */
[----:B------:R-:W-:Y:S01]  /*0200*/  IMAD.X R9, RZ, RZ, UR7, P6 ;  /* 0x00000007ff097e24 */ /* 0x000fe2000b0e06ff */
[----:B------:R-:W-:Y:S02]  /*0210*/  SEL R7, RZ, 0xffffffff, !P4 ;  /* 0xffffffffff077807 */ /* 0x000fe40006000000 */
[----:B------:R-:W-:Y:S01]  /*0220*/  SEL R5, RZ, 0xffffffff, !P2 ;  /* 0xffffffffff057807 */ /* 0x000fe20005000000 */
[----:B------:R-:W-:Y:S01]  /*0230*/  IMAD.WIDE R8, R2, 0x8, R8 ;  /* 0x0000000802087825 */ /* 0x000fe200078e0208 */
[----:B------:R-:W-:Y:S02]  /*0240*/  SEL R3, RZ, 0xffffffff, !P0 ;  /* 0xffffffffff037807 */ /* 0x000fe40004000000 */
[----:B------:R-:W-:Y:S01]  /*0250*/  SEL R6, RZ, 0x1, !P5 ;  /* 0x00000001ff067807 */ /* 0x000fe20006800000 */
[----:B------:R-:W-:Y:S01]  /*0260*/  IMAD.SHL.U32 R13, R7, 0x100, RZ ;  /* 0x00000100070d7824 */ /* 0x000fe200078e00ff */
[----:B------:R-:W-:Y:S01]  /*0270*/  SEL R0, RZ, 0x1, !P1 ;  /* 0x00000001ff007807 */ /* 0x000fe20004800000 */
[----:B------:R-:W-:Y:S01]  /*0280*/  IMAD.SHL.U32 R11, R5, 0x100, RZ ;  /* 0x00000100050b7824 */ /* 0x000fe200078e00ff */
[----:B------:R-:W-:Y:S01]  /*0290*/  LOP3.LUT R5, R15, 0x100, R10, 0xe2, !PT ;  /* 0x000001000f057812 */ /* 0x000fe200078ee20a */
[----:B------:R-:W-:Y:S01]  /*02a0*/  IMAD.SHL.U32 R7, R3, 0x100, RZ ;  /* 0x0000010003077824 */ /* 0x000fe200078e00ff */
[----:B------:R-:W-:-:S02]  /*02b0*/  LOP3.LUT R6, R13, 0x100, R6, 0xe2, !PT ;  /* 0x000001000d067812 */ /* 0x000fc400078ee206 */
[----:B------:R-:W-:Y:S02]  /*02c0*/  LOP3.LUT R3, R11, 0x100, R4, 0xe2, !PT ;  /* 0x000001000b037812 */ /* 0x000fe400078ee204 */
[----:B------:R-:W-:Y:S02]  /*02d0*/  LOP3.LUT R0, R7, 0x100, R0, 0xe2, !PT ;  /* 0x0000010007007812 */ /* 0x000fe400078ee200 */
[----:B------:R-:W-:Y:S02]  /*02e0*/  PRMT R2, R5, 0x5410, R6 ;  /* 0x0000541005027816 */ /* 0x000fe40000000006 */
[----:B------:R-:W-:-:S05]  /*02f0*/  PRMT R3, R3, 0x5410, R0 ;  /* 0x0000541003037816 */ /* 0x000fca0000000000 */
[----:B------:R-:W-:Y:S01]  /*0300*/  STG.E.64 desc[UR4][R8.64], R2 ;  /* 0x0000000208007986 */ /* 0x000fe2000c101b04 */
[----:B------:R-:W-:Y:S05]  /*0310*/  EXIT ;  /* 0x000000000000794d */ /* 0x000fea0003800000 */
.L_x_6282:
        /* <DEDUP_REMOVED lines=63> */
[----:B------:R-:W-:Y:S02]  /*0710*/  PLOP3.LUT P1, PT, PT, PT, PT, 0x8, 0x0 ;  /* 0x000000000000781c */ /* 0x000fe40003f2e170 */
[----:B------:R-:W-:Y:S01]  /*0720*/  @!P5 IADD3 R7, R0, R19, RZ ;  /* 0x000000130007d210 */ /* 0x000fe20007ffe0ff */
        /* <DEDUP_REMOVED lines=38> */
.L_x_6285:
        /* <DEDUP_REMOVED lines=8> */
.L_x_6286:
[----:B------:R-:W-:-:S13]  /*0a10*/  ISETP.GE.AND P0, PT, R19, R16, PT ;  /* 0x000000101300720c */ /* 0x000fda0003f06270 */
[----:B------:R-:W-:Y:S05]  /*0a20*/  @P0 BRA `(.L_x_6288) ;  /* 0x00000000003c0947 */ /* 0x000fea0003800000 */
[----:B01----:R-:W-:Y:S01]  /*0a30*/  IADD3 R2, R0, R19, RZ ;  /* 0x0000001300027210 */ /* 0x003fe20007ffe0ff */
[----:B------:R-:W-:Y:S01]  /*0a40*/  ULDC.64 UR6, c[0x0][0x228] ;  /* 0x00008a0000067ab9 */ /* 0x000fe20000000a00 */
[----:B------:R-:W-:Y:S02]  /*0a50*/  VIADD R19, R19, 0x80 ;  /* 0x0000008013137836 */ /* 0x000fe40000000000 */
[----:B------:R-:W-:-:S05]  /*0a60*/  IADD3 R2, P0, R2, UR6, RZ ;  /* 0x0000000602027c10 */ /* 0x000fca000ff1e0ff */
[----:B------:R-:W-:-:S05]  /*0a70*/  IMAD.X R3, RZ, RZ, UR7, P0 ;  /* 0x00000007ff037e24 */ /* 0x000fca00080e06ff */
[----:B------:R1:W-:Y:S03]  /*0a80*/  STG.E.U8 desc[UR4][R2.64], R9 ;  /* 0x0000000902007986 */ /* 0x0003e6000c101104 */
.L_x_6287:
        /* <DEDUP_REMOVED lines=9> */
.L_x_6288:
[----:B------:R-:W-:Y:S05]  /*0b20*/  BSYNC B1 ;  /* 0x0000000000017941 */ /* 0x000fea0003800000 */
.L_x_6284:
[----:B------:R-:W-:-:S13]  /*0b30*/  ISETP.GE.AND P0, PT, R19, R16, PT ;  /* 0x000000101300720c */ /* 0x000fda0003f06270 */
[----:B------:R-:W3:Y:S01]  /*0b40*/  @!P0 LDC.64 R4, c[0x0][0x228] ;  /* 0x00008a00ff048b82 */ /* 0x000ee20000000a00 */
[----:B012---:R-:W-:Y:S02]  /*0b50*/  @!P0 IMAD.IADD R3, R0, 0x1, R19 ;  /* 0x0000000100038824 */ /* 0x007fe400078e0213 */
[----:B------:R-:W-:-:S03]  /*0b60*/  @!P0 VIADD R19, R19, 0x80 ;  /* 0x0000008013138836 */ /* 0x000fc60000000000 */
[----:B---3--:R-:W-:-:S05]  /*0b70*/  @!P0 IADD3 R2, P1, R3, R4, RZ ;  /* 0x0000000403028210 */ /* 0x008fca0007f3e0ff */
[----:B------:R-:W-:-:S05]  /*0b80*/  @!P0 IMAD.X R3, RZ, RZ, R5, P1 ;  /* 0x000000ffff038224 */ /* 0x000fca00008e0605 */
[----:B------:R2:W-:Y:S03]  /*0b90*/  @!P0 STG.E.U8 desc[UR4][R2.64], R13 ;  /* 0x0000000d02008986 */ /* 0x0005e6000c101104 */
.L_x_6289:
[----:B------:R-:W-:Y:S05]  /*0ba0*/  BSYNC B0 ;  /* 0x0000000000007941 */ /* 0x000fea0003800000 */
.L_x_6283:
        /* <DEDUP_REMOVED lines=10> */
.L_x_6290:
        /* <DEDUP_REMOVED lines=11> */
.L_x_43811:


//--------------------- .text._ZN2at6native18elementwise_kernelILi128ELi4EZNS0_15gpu_kernel_implINS0_13BinaryFunctorIddbZZZNS0_23logical_xor_kernel_cudaERNS_14TensorIteratorEENKUlvE0_clEvENKUlvE4_clEvEUlddE_EEEEvRNS_18TensorIteratorBaseERKT_EUliE_EEviT1_ --------------------------
	.section	.text._ZN2at6native18elementwise_kernelILi128ELi4EZNS0_15gpu_kernel_implINS0_13BinaryFunctorIddbZZZNS0_23logical_xor_kernel_cudaERNS_14TensorIteratorEENKUlvE0_clEvENKUlvE4_clEvEUlddE_EEEEvRNS_18TensorIteratorBaseERKT_EUliE_EEviT1_,"ax",@progbits
	.align	128
        .global         _ZN2at6native18elementwise_kernelILi128ELi4EZNS0_15gpu_kernel_implINS0_13BinaryFunctorIddbZZZNS0_23logical_xor_kernel_cudaERNS_14TensorIteratorEENKUlvE0_clEvENKUlvE4_clEvEUlddE_EEEEvRNS_18TensorIteratorBaseERKT_EUliE_EEviT1_
        .type           _ZN2at6native18elementwise_kernelILi128ELi4EZNS0_15gpu_kernel_implINS0_13BinaryFunctorIddbZZZNS0_23logical_xor_kernel_cudaERNS_14TensorIteratorEENKUlvE0_clEvENKUlvE4_clEvEUlddE_EEEEvRNS_18TensorIteratorBaseERKT_EUliE_EEviT1_,@function
        .size           _ZN2at6native18elementwise_kernelILi128ELi4EZNS0_15gpu_kernel_implINS0_13BinaryFunctorIddbZZZNS0_23logical_xor_kernel_cudaERNS_14TensorIteratorEENKUlvE0_clEvENKUlvE4_clEvEUlddE_EEEEvRNS_18TensorIteratorBaseERKT_EUliE_EEviT1_,(.L_x_43812 - _ZN2at6native18elementwise_kernelILi128ELi4EZNS0_15gpu_kernel_implINS0_13BinaryFunctorIddbZZZNS0_23logical_xor_kernel_cudaERNS_14TensorIteratorEENKUlvE0_clEvENKUlvE4_clEvEUlddE_EEEEvRNS_18TensorIteratorBaseERKT_EUliE_EEviT1_)
        .other          _ZN2at6native18elementwise_kernelILi128ELi4EZNS0_15gpu_kernel_implINS0_13BinaryFunctorIddbZZZNS0_23logical_xor_kernel_cudaERNS_14TensorIteratorEENKUlvE0_clEvENKUlvE4_clEvEUlddE_EEEEvRNS_18TensorIteratorBaseERKT_EUliE_EEviT1_,@"STO_CUDA_ENTRY STV_DEFAULT"
_ZN2at6native18elementwise_kernelILi128ELi4EZNS0_15gpu_kernel_implINS0_13BinaryFunctorIddbZZZNS0_23logical_xor_kernel_cudaERNS_14TensorIteratorEENKUlvE0_clEvENKUlvE4_clEvEUlddE_EEEEvRNS_18TensorIteratorBaseERKT_EUliE_EEviT1_:
.text._ZN2at6native18elementwise_kernelILi128ELi4EZNS0_15gpu_kernel_implINS0_13BinaryFunctorIddbZZZNS0_23logical_xor_kernel_cudaERNS_14TensorIteratorEENKUlvE0_clEvENKUlvE4_clEvEUlddE_EEEEvRNS_18TensorIteratorBaseERKT_EUliE_EEviT1_:
        /* <DEDUP_REMOVED lines=365> */
.L_x_6293:
        /* <DEDUP_REMOVED lines=21> */
.L_x_6297:
[----:B------:R-:W2:Y:S02]  /*1820*/  LDG.E.U8 R2, desc[UR36][R2.64] ;  /* 0x0000002402027981 */ /* 0x000ea4000c1e1100 */
[----:B--2---:R0:W1:Y:S01]  /*1830*/  I2F.F64.U16 R18, R2 ;  /* 0x0000000200127312 */ /* 0x0040620000101800 */
[----:B------:R-:W-:Y:S05]  /*1840*/  BRA `(.L_x_6299) ;  /* 0x0000000c00707947 */ /* 0x000fea0003800000 */
.L_x_6296:
        /* <DEDUP_REMOVED lines=9> */
.L_x_6301:
[----:B------:R-:W2:Y:S02]  /*18e0*/  LDG.E R2, desc[UR36][R2.64] ;  /* 0x0000002402027981 */ /* 0x000ea4000c1e1900 */
[----:B--2---:R0:W1:Y:S01]  /*18f0*/  I2F.F64 R18, R2 ;  /* 0x0000000200127312 */ /* 0x0040620000201c00 */
[----:B------:R-:W-:Y:S05]  /*1900*/  BRA `(.L_x_6299) ;  /* 0x0000000c00407947 */ /* 0x000fea0003800000 */
.L_x_6300:
[----:B------:R-:W2:Y:S02]  /*1910*/  LDG.E.U16 R2, desc[UR36][R2.64] ;  /* 0x0000002402027981 */ /* 0x000ea4000c1e1500 */
[----:B--2---:R0:W1:Y:S01]  /*1920*/  I2F.F64.S16 R18, R2 ;  /* 0x0000000200127312 */ /* 0x0040620000101c00 */
[----:B------:R-:W-:Y:S05]  /*1930*/  BRA `(.L_x_6299) ;  /* 0x0000000c00347947 */ /* 0x000fea0003800000 */
.L_x_6295:
        /* <DEDUP_REMOVED lines=10> */
.L_x_6303:
[----:B------:R-:W2:Y:S02]  /*19e0*/  LDG.E.U16 R0, desc[UR36][R2.64] ;  /* 0x0000002402007981 */ /* 0x000ea4000c1e1500 */
[----:B--2---:R-:W-:-:S05]  /*19f0*/  HADD2.F32 R0, -RZ, R0.H0_H0 ;  /* 0x20000000ff007230 */ /* 0x004fca0000004100 */
[----:B------:R-:W-:-:S04]  /*1a00*/  FMUL.FTZ R0, R0, 1 ;  /* 0x3f80000000007820 */ /* 0x000fc80000410000 */
[----:B------:R0:W1:Y:S01]  /*1a10*/  F2F.F64.F32 R18, R0 ;  /* 0x0000000000127310 */ /* 0x0000620000201800 */
[----:B------:R-:W-:Y:S05]  /*1a20*/  BRA `(.L_x_6299) ;  /* 0x0000000800f87947 */ /* 0x000fea0003800000 */
.L_x_6302:
        /* <DEDUP_REMOVED lines=10> */
.L_x_6305:
[----:B------:R-:W2:Y:S02]  /*1ad0*/  LDG.E.U16 R2, desc[UR36][R2.64] ;  /* 0x0000002402027981 */ /* 0x000ea4000c1e1500 */
[----:B--2---:R-:W-:-:S05]  /*1ae0*/  HADD2.F32 R0, -RZ, R2.H0_H0 ;  /* 0x20000002ff007230 */ /* 0x004fca0000004100 */
[----:B------:R-:W-:-:S04]  /*1af0*/  FMUL.FTZ R0, R0, 1 ;  /* 0x3f80000000007820 */ /* 0x000fc80000410000 */
[----:B------:R0:W1:Y:S01]  /*1b00*/  F2F.F64.F32 R18, R0 ;  /* 0x0000000000127310 */ /* 0x0000620000201800 */
[----:B------:R-:W-:Y:S05]  /*1b10*/  BRA `(.L_x_6299) ;  /* 0x0000000800bc7947 */ /* 0x000fea0003800000 */
.L_x_6304:
[----:B------:R0:W5:Y:S01]  /*1b20*/  LDG.E.64 R18, desc[UR36][R2.64] ;  /* 0x0000002402127981 */ /* 0x000162000c1e1b00 */
[----:B------:R-:W-:Y:S05]  /*1b30*/  BRA `(.L_x_6299) ;  /* 0x0000000800b47947 */ /* 0x000fea0003800000 */
.L_x_6294:
        /* <DEDUP_REMOVED lines=13> */
.L_x_6308:
[----:B------:R0:W5:Y:S01]  /*1c10*/  LDG.E.64 R18, desc[UR36][R2.64] ;  /* 0x0000002402127981 */ /* 0x000162000c1e1b00 */
[----:B------:R-:W-:Y:S05]  /*1c20*/  BRA `(.L_x_6299) ;  /* 0x0000000800787947 */ /* 0x000fea0003800000 */
.L_x_6307:
        /* <DEDUP_REMOVED lines=28> */
.L_x_6310:
        /* <DEDUP_REMOVED lines=11> */
[----:B------:R-:W-:-:S05]  /*1ea0*/  LOP3.LUT R4, R4, 0x80000000, R5, 0xf8, !PT ;  /* 0x8000000004047812 */ /* 0x000fca00078ef805 */
[----:B------:R-:W-:-:S04]  /*1eb0*/  FMUL.FTZ R4, R4, 1 ;  /* 0x3f80000004047820 */ /* 0x000fc80000410000 */
[----:B------:R0:W1:Y:S01]  /*1ec0*/  F2F.F64.F32 R18, R4 ;  /* 0x0000000400127310 */ /* 0x0000620000201800 */
[----:B------:R-:W-:Y:S05]  /*1ed0*/  BRA `(.L_x_6299) ;  /* 0x0000000400cc7947 */ /* 0x000fea0003800000 */
.L_x_6309:
[----:B------:R-:W2:Y:S02]  /*1ee0*/  LDG.E.U16 R0, desc[UR36][R2.64] ;  /* 0x0000002402007981 */ /* 0x000ea4000c1e1500 */
[----:B--2---:R-:W-:-:S04]  /*1ef0*/  IMAD.U32 R0, R0, 0x10000, RZ ;  /* 0x0001000000007824 */ /* 0x004fc800078e00ff */
[----:B------:R-:W-:-:S04]  /*1f00*/  FMUL.FTZ R0, R0, 1 ;  /* 0x3f80000000007820 */ /* 0x000fc80000410000 */
[----:B------:R0:W1:Y:S01]  /*1f10*/  F2F.F64.F32 R18, R0 ;  /* 0x0000000000127310 */ /* 0x0000620000201800 */
[----:B------:R-:W-:Y:S05]  /*1f20*/  BRA `(.L_x_6299) ;  /* 0x0000000400b87947 */ /* 0x000fea0003800000 */
.L_x_6306:
        /* <DEDUP_REMOVED lines=11> */
.L_x_6313:
        /* <DEDUP_REMOVED lines=21> */
.L_x_6317:
[----:B------:R-:W-:Y:S05]  /*2130*/  BSYNC B1 ;  /* 0x0000000000017941 */ /* 0x000fea0003800000 */
.L_x_6316:
[----:B------:R-:W-:Y:S01]  /*2140*/  LEA R3, R0, 0x3b800000, 0x17 ;  /* 0x3b80000000037811 */ /* 0x000fe200078eb8ff */
[----:B------:R-:W-:-:S05]  /*2150*/  IMAD.SHL.U32 R0, R2, 0x100000, RZ ;  /* 0x0010000002007824 */ /* 0x000fca00078e00ff */
[----:B------:R-:W-:-:S07]  /*2160*/  LOP3.LUT R0, R3, R0, R4, 0xfe, !PT ;  /* 0x0000000003007212 */ /* 0x000fce00078efe04 */
.L_x_6315:
[----:B------:R-:W-:Y:S05]  /*2170*/  BSYNC B0 ;  /* 0x0000000000007941 */ /* 0x000fea0003800000 */
.L_x_6314:
[----:B------:R-:W-:-:S04]  /*2180*/  FMUL.FTZ R0, R0, 1 ;  /* 0x3f80000000007820 */ /* 0x000fc80000410000 */
[----:B------:R2:W3:Y:S01]  /*2190*/  F2F.F64.F32 R18, R0 ;  /* 0x0000000000127310 */ /* 0x0004e20000201800 */
[----:B------:R-:W-:Y:S05]  /*21a0*/  BRA `(.L_x_6299) ;  /* 0x0000000400187947 */ /* 0x000fea0003800000 */
.L_x_6312:
        /* <DEDUP_REMOVED lines=21> */
.L_x_6321:
[----:B------:R-:W-:Y:S05]  /*2300*/  BSYNC B1 ;  /* 0x0000000000017941 */ /* 0x000fea0003800000 */
.L_x_6320:
[----:B------:R-:W-:Y:S01]  /*2310*/  LEA R3, R0, 0x37800000, 0x17 ;  /* 0x3780000000037811 */ /* 0x000fe200078eb8ff */
[----:B------:R-:W-:-:S05]  /*2320*/  IMAD.SHL.U32 R0, R2, 0x200000, RZ ;  /* 0x0020000002007824 */ /* 0x000fca00078e00ff */
[----:B------:R-:W-:-:S07]  /*2330*/  LOP3.LUT R0, R3, R0, R4, 0xfe, !PT ;  /* 0x0000000003007212 */ /* 0x000fce00078efe04 */
.L_x_6319:
[----:B------:R-:W-:Y:S05]  /*2340*/  BSYNC B0 ;  /* 0x0000000000007941 */ /* 0x000fea0003800000 */
.L_x_6318:
[----:B------:R-:W-:-:S04]  /*2350*/  FMUL.FTZ R0, R0, 1 ;  /* 0x3f80000000007820 */ /* 0x000fc80000410000 */
[----:B------:R4:W0:Y:S01]  /*2360*/  F2F.F64.F32 R18, R0 ;  /* 0x0000000000127310 */ /* 0x0008220000201800 */
[----:B------:R-:W-:Y:S05]  /*2370*/  BRA `(.L_x_6299) ;  /* 0x0000000000a47947 */ /* 0x000fea0003800000 */
.L_x_6311:
        /* <DEDUP_REMOVED lines=14> */
.L_x_6325:
[----:B------:R-:W-:Y:S05]  /*2460*/  BSYNC B0 ;  /* 0x0000000000007941 */ /* 0x000fea0003800000 */
.L_x_6324:
[----:B------:R-:W-:-:S04]  /*2470*/  FMUL.FTZ R0, R0, 1 ;  /* 0x3f80000000007820 */ /* 0x000fc80000410000 */
[----:B------:R0:W1:Y:S01]  /*2480*/  F2F.F64.F32 R18, R0 ;  /* 0x0000000000127310 */ /* 0x0000620000201800 */
[----:B------:R-:W-:Y:S05]  /*2490*/  BRA `(.L_x_6299) ;  /* 0x00000000005c7947 */ /* 0x000fea0003800000 */
.L_x_6298:
        /* <DEDUP_REMOVED lines=16> */
.L_x_6326:
[----:B------:R-:W-:Y:S01]  /*25a0*/  CS2R R18, SRZ ;  /* 0x0000000000127805 */ /* 0x000fe2000001ff00 */
[----:B------:R-:W-:Y:S06]  /*25b0*/  BRA `(.L_x_6299) ;  /* 0x0000000000147947 */ /* 0x000fec0003800000 */
.L_x_6323:
[----:B------:R-:W2:Y:S02]  /*25c0*/  LDG.E.64 R18, desc[UR36][R2.64] ;  /* 0x0000002402127981 */ /* 0x000ea4000c1e1b00 */
[----:B--2---:R-:W0:Y:S01]  /*25d0*/  I2F.F64.U64 R18, R18 ;  /* 0x0000001200127312 */ /* 0x004e220000301800 */
[----:B------:R-:W-:Y:S05]  /*25e0*/  BRA `(.L_x_6299) ;  /* 0x0000000000087947 */ /* 0x000fea0003800000 */
.L_x_6322:
[----:B------:R-:W2:Y:S02]  /*25f0*/  LDG.E R2, desc[UR36][R2.64] ;  /* 0x0000002402027981 */ /* 0x000ea4000c1e1900 */
[----:B--2---:R0:W1:Y:S02]  /*2600*/  I2F.F64.U32 R18, R2 ;  /* 0x0000000200127312 */ /* 0x0040640000201800 */
.L_x_6299:
[----:B0-----:R-:W2:Y:S01]  /*2610*/  LDC.U8 R2, c[0x0][0x493] ;  /* 0x000124c0ff027b82 */ /* 0x001ea20000000000 */
[----:B------:R-:W-:Y:S02]  /*2620*/  ULDC.64 UR4, c[0x0][0x488] ;  /* 0x0001220000047ab9 */ /* 0x000fe40000000a00 */
[----:B------:R-:W-:-:S05]  /*2630*/  IADD3 R4, P1, R24, UR4, RZ ;  /* 0x0000000418047c10 */ /* 0x000fca000ff3e0ff */
[----:B------:R-:W-:Y:S01]  /*2640*/  IMAD.X R5, RZ, RZ, UR5, P1 ;  /* 0x00000005ff057e24 */ /* 0x000fe200088e06ff */
[----:B--2-4-:R-:W-:-:S04]  /*2650*/  PRMT R0, R2, 0x9910, RZ ;  /* 0x0000991002007816 */ /* 0x014fc800000000ff */
        /* <DEDUP_REMOVED lines=13> */
.L_x_6330:
[----:B------:R-:W2:Y:S02]  /*2730*/  LDG.E.U8 R2, desc[UR36][R4.64] ;  /* 0x0000002404027981 */ /* 0x000ea4000c1e1100 */
[----:B--2---:R-:W0:Y:S01]  /*2740*/  I2F.F64.U16 R2, R2 ;  /* 0x0000000200027312 */ /* 0x004e220000101800 */
[----:B------:R-:W-:Y:S05]  /*2750*/  BRA `(.L_x_6332) ;  /* 0x0000000c00707947 */ /* 0x000fea0003800000 */
.L_x_6329:
        /* <DEDUP_REMOVED lines=9> */
.L_x_6334:
[----:B------:R-:W2:Y:S02]  /*27f0*/  LDG.E R2, desc[UR36][R4.64] ;  /* 0x0000002404027981 */ /* 0x000ea4000c1e1900 */
[----:B--2---:R-:W2:Y:S01]  /*2800*/  I2F.F64 R2, R2 ;  /* 0x0000000200027312 */ /* 0x004ea20000201c00 */
[----:B------:R-:W-:Y:S05]  /*2810*/  BRA `(.L_x_6332) ;  /* 0x0000000c00407947 */ /* 0x000fea0003800000 */
.L_x_6333:
[----:B------:R-:W2:Y:S02]  /*2820*/  LDG.E.U16 R2, desc[UR36][R4.64] ;  /* 0x0000002404027981 */ /* 0x000ea4000c1e1500 */
[----:B--2---:R-:W4:Y:S01]  /*2830*/  I2F.F64.S16 R2, R2 ;  /* 0x0000000200027312 */ /* 0x004f220000101c00 */
[----:B------:R-:W-:Y:S05]  /*2840*/  BRA `(.L_x_6332) ;  /* 0x0000000c00347947 */ /* 0x000fea0003800000 */
.L_x_6328:
        /* <DEDUP_REMOVED lines=10> */
.L_x_6336:
[----:B------:R-:W2:Y:S02]  /*28f0*/  LDG.E.U16 R0, desc[UR36][R4.64] ;  /* 0x0000002404007981 */ /* 0x000ea4000c1e1500 */
[----:B--2---:R-:W-:-:S05]  /*2900*/  HADD2.F32 R0, -RZ, R0.H0_H0 ;  /* 0x20000000ff007230 */ /* 0x004fca0000004100 */
[----:B------:R-:W-:-:S04]  /*2910*/  FMUL.FTZ R0, R0, 1 ;  /* 0x3f80000000007820 */ /* 0x000fc80000410000 */
[----:B------:R0:W2:Y:S01]  /*2920*/  F2F.F64.F32 R2, R0 ;  /* 0x0000000000027310 */ /* 0x0000a20000201800 */
[----:B------:R-:W-:Y:S05]  /*2930*/  BRA `(.L_x_6332) ;  /* 0x0000000800f87947 */ /* 0x000fea0003800000 */
.L_x_6335:
        /* <DEDUP_REMOVED lines=10> */
.L_x_6338:
[----:B------:R-:W2:Y:S02]  /*29e0*/  LDG.E.U16 R4, desc[UR36][R4.64] ;  /* 0x0000002404047981 */ /* 0x000ea4000c1e1500 */
[----:B--2---:R-:W-:-:S05]  /*29f0*/  HADD2.F32 R0, -RZ, R4.H0_H0 ;  /* 0x20000004ff007230 */ /* 0x004fca0000004100 */
[----:B------:R-:W-:-:S04]  /*2a00*/  FMUL.FTZ R0, R0, 1 ;  /* 0x3f80000000007820 */ /* 0x000fc80000410000 */
[----:B------:R0:W2:Y:S01]  /*2a10*/  F2F.F64.F32 R2, R0 ;  /* 0x0000000000027310 */ /* 0x0000a20000201800 */
[----:B------:R-:W-:Y:S05]  /*2a20*/  BRA `(.L_x_6332) ;  /* 0x0000000800bc7947 */ /* 0x000fea0003800000 */
.L_x_6337:
[----:B------:R0:W5:Y:S01]  /*2a30*/  LDG.E.64 R2, desc[UR36][R4.64] ;  /* 0x0000002404027981 */ /* 0x000162000c1e1b00 */
[----:B------:R-:W-:Y:S05]  /*2a40*/  BRA `(.L_x_6332) ;  /* 0x0000000800b47947 */ /* 0x000fea0003800000 */
.L_x_6327:
        /* <DEDUP_REMOVED lines=13> */
.L_x_6341:
[----:B------:R0:W5:Y:S01]  /*2b20*/  LDG.E.64 R2, desc[UR36][R4.64] ;  /* 0x0000002404027981 */ /* 0x000162000c1e1b00 */
[----:B------:R-:W-:Y:S05]  /*2b30*/  BRA `(.L_x_6332) ;  /* 0x0000000800787947 */ /* 0x000fea0003800000 */
.L_x_6340:
        /* <DEDUP_REMOVED lines=28> */
.L_x_6343:
        /* <DEDUP_REMOVED lines=15> */
.L_x_6342:
[----:B------:R-:W2:Y:S02]  /*2df0*/  LDG.E.U16 R0, desc[UR36][R4.64] ;  /* 0x0000002404007981 */ /* 0x000ea4000c1e1500 */
[----:B--2---:R-:W-:-:S04]  /*2e00*/  IMAD.U32 R0, R0, 0x10000, RZ ;  /* 0x0001000000007824 */ /* 0x004fc800078e00ff */
[----:B------:R-:W-:-:S04]  /*2e10*/  FMUL.FTZ R0, R0, 1 ;  /* 0x3f80000000007820 */ /* 0x000fc80000410000 */
[----:B------:R0:W2:Y:S01]  /*2e20*/  F2F.F64.F32 R2, R0 ;  /* 0x0000000000027310 */ /* 0x0000a20000201800 */
[----:B------:R-:W-:Y:S05]  /*2e30*/  BRA `(.L_x_6332) ;  /* 0x0000000400b87947 */ /* 0x000fea0003800000 */
.L_x_6339:
        /* <DEDUP_REMOVED lines=11> */
.L_x_6346:
        /* <DEDUP_REMOVED lines=21> */
.L_x_6350:
[----:B------:R-:W-:Y:S05]  /*3040*/  BSYNC B1 ;  /* 0x0000000000017941 */ /* 0x000fea0003800000 */
.L_x_6349:
[----:B------:R-:W-:Y:S01]  /*3050*/  LEA R3, R0, 0x3b800000, 0x17 ;  /* 0x3b80000000037811 */ /* 0x000fe200078eb8ff */
[----:B------:R-:W-:-:S05]  /*3060*/  IMAD.SHL.U32 R0, R2, 0x100000, RZ ;  /* 0x0010000002007824 */ /* 0x000fca00078e00ff */
[----:B------:R-:W-:-:S07]  /*3070*/  LOP3.LUT R0, R3, R0, R4, 0xfe, !PT ;  /* 0x0000000003007212 */ /* 0x000fce00078efe04 */
.L_x_6348:
[----:B------:R-:W-:Y:S05]  /*3080*/  BSYNC B0 ;  /* 0x0000000000007941 */ /* 0x000fea0003800000 */
.L_x_6347:
[----:B------:R-:W-:-:S04]  /*3090*/  FMUL.FTZ R0, R0, 1 ;  /* 0x3f80000000007820 */ /* 0x000fc80000410000 */
[----:B------:R0:W2:Y:S01]  /*30a0*/  F2F.F64.F32 R2, R0 ;  /* 0x0000000000027310 */ /* 0x0000a20000201800 */
[----:B------:R-:W-:Y:S05]  /*30b0*/  BRA `(.L_x_6332) ;  /* 0x0000000400187947 */ /* 0x000fea0003800000 */
.L_x_6345:
        /* <DEDUP_REMOVED lines=21> */
.L_x_6354:
[----:B------:R-:W-:Y:S05]  /*3210*/  BSYNC B1 ;  /* 0x0000000000017941 */ /* 0x000fea0003800000 */
.L_x_6353:
[----:B------:R-:W-:Y:S01]  /*3220*/  LEA R3, R0, 0x37800000, 0x17 ;  /* 0x3780000000037811 */ /* 0x000fe200078eb8ff */
[----:B------:R-:W-:-:S05]  /*3230*/  IMAD.SHL.U32 R0, R2, 0x200000, RZ ;  /* 0x0020000002007824 */ /* 0x000fca00078e00ff */
[----:B------:R-:W-:-:S07]  /*3240*/  LOP3.LUT R0, R3, R0, R4, 0xfe, !PT ;  /* 0x0000000003007212 */ /* 0x000fce00078efe04 */
.L_x_6352:
[----:B------:R-:W-:Y:S05]  /*3250*/  BSYNC B0 ;  /* 0x0000000000007941 */ /* 0x000fea0003800000 */
.L_x_6351:
[----:B------:R-:W-:-:S04]  /*3260*/  FMUL.FTZ R0, R0, 1 ;  /* 0x3f80000000007820 */ /* 0x000fc80000410000 */
[----:B------:R0:W2:Y:S01]  /*3270*/  F2F.F64.F32 R2, R0 ;  /* 0x0000000000027310 */ /* 0x0000a20000201800 */
[----:B------:R-:W-:Y:S05]  /*3280*/  BRA `(.L_x_6332) ;  /* 0x0000000000a47947 */ /* 0x000fea0003800000 */
.L_x_6344:
        /* <DEDUP_REMOVED lines=14> */
.L_x_6358:
[----:B------:R-:W-:Y:S05]  /*3370*/  BSYNC B0 ;  /* 0x0000000000007941 */ /* 0x000fea0003800000 */
.L_x_6357:
[----:B------:R-:W-:-:S04]  /*3380*/  FMUL.FTZ R0, R0, 1 ;  /* 0x3f80000000007820 */ /* 0x000fc80000410000 */
[----:B------:R0:W2:Y:S01]  /*3390*/  F2F.F64.F32 R2, R0 ;  /* 0x0000000000027310 */ /* 0x0000a20000201800 */
[----:B------:R-:W-:Y:S05]  /*33a0*/  BRA `(.L_x_6332) ;  /* 0x00000000005c7947 */ /* 0x000fea0003800000 */
.L_x_6331:
        /* <DEDUP_REMOVED lines=16> */
.L_x_6359:
[----:B------:R-:W-:Y:S01]  /*34b0*/  CS2R R2, SRZ ;  /* 0x0000000000027805 */ /* 0x000fe2000001ff00 */
[----:B------:R-:W-:Y:S06]  /*34c0*/  BRA `(.L_x_6332) ;  /* 0x0000000000147947 */ /* 0x000fec0003800000 */
.L_x_6356:
[----:B------:R-:W2:Y:S02]  /*34d0*/  LDG.E.64 R2, desc[UR36][R4.64] ;  /* 0x0000002404027981 */ /* 0x000ea4000c1e1b00 */
[----:B--2---:R-:W0:Y:S01]  /*34e0*/  I2F.F64.U64 R2, R2 ;  /* 0x0000000200027312 */ /* 0x004e220000301800 */
[----:B------:R-:W-:Y:S05]  /*34f0*/  BRA `(.L_x_6332) ;  /* 0x0000000000087947 */ /* 0x000fea0003800000 */
.L_x_6355:
[----:B------:R-:W2:Y:S02]  /*3500*/  LDG.E R2, desc[UR36][R4.64] ;  /* 0x0000002404027981 */ /* 0x000ea4000c1e1900 */
[----:B--2---:R-:W0:Y:S02]  /*3510*/  I2F.F64.U32 R2, R2 ;  /* 0x0000000200027312 */ /* 0x004e240000201800 */
.L_x_6332:
[----:B0-----:R-:W0:Y:S01]  /*3520*/  LDC.U8 R4, c[0x0][0x491] ;  /* 0x00012440ff047b82 */ /* 0x001e220000000000 */
[----:B--2-45:R-:W-:-:S06]  /*3530*/  DSETP.NEU.AND P0, PT, R2, RZ, PT ;  /* 0x000000ff0200722a */ /* 0x034fcc0003f0d000 */
[----:B-1-3--:R-:W-:-:S06]  /*3540*/  DSETP.NEU.XOR P0, PT, R18, RZ, P0 ;  /* 0x000000ff1200722a */ /* 0x00afcc000070d800 */
        /* <DEDUP_REMOVED lines=14> */
.L_x_6363:
[----:B------:R1:W-:Y:S01]  /*3630*/  STG.E.U8 desc[UR36][R16.64], R2 ;  /* 0x0000000210007986 */ /* 0x0003e2000c101124 */
[----:B------:R-:W-:Y:S05]  /*3640*/  BRA `(.L_x_6365) ;  /* 0x0000000c00487947 */ /* 0x000fea0003800000 */
.L_x_6362:
        /* <DEDUP_REMOVED lines=9> */
.L_x_6367:
[----:B------:R3:W-:Y:S01]  /*36e0*/  STG.E desc[UR36][R16.64], R2 ;  /* 0x0000000210007986 */ /* 0x0007e2000c101924 */
[----:B------:R-:W-:Y:S05]  /*36f0*/  BRA `(.L_x_6365) ;  /* 0x0000000c001c7947 */ /* 0x000fea0003800000 */
.L_x_6366:
[----:B------:R2:W-:Y:S01]  /*3700*/  STG.E.U16 desc[UR36][R16.64], R2 ;  /* 0x0000000210007986 */ /* 0x0005e2000c101524 */
[----:B------:R-:W-:Y:S05]  /*3710*/  BRA `(.L_x_6365) ;  /* 0x0000000c00147947 */ /* 0x000fea0003800000 */
.L_x_6361:
        /* <DEDUP_REMOVED lines=9> */
.L_x_6369:
[----:B------:R-:W-:-:S04]  /*37b0*/  I2FP.F32.U32 R0, R2 ;  /* 0x0000000200007245 */ /* 0x000fc80000201000 */
[----:B------:R-:W-:-:S05]  /*37c0*/  F2FP.F16.F32.PACK_AB R0, RZ, R0 ;  /* 0x00000000ff00723e */ /* 0x000fca00000000ff */
[----:B------:R0:W-:Y:S01]  /*37d0*/  STG.E.U16 desc[UR36][R16.64], R0 ;  /* 0x0000000010007986 */ /* 0x0001e2000c101524 */
[----:B------:R-:W-:Y:S05]  /*37e0*/  BRA `(.L_x_6365) ;  /* 0x0000000800e07947 */ /* 0x000fea0003800000 */
.L_x_6368:
        /* <DEDUP_REMOVED lines=10> */
.L_x_6371:
[----:B------:R-:W-:-:S04]  /*3890*/  I2FP.F32.U32 R2, R2 ;  /* 0x0000000200027245 */ /* 0x000fc80000201000 */
[----:B------:R-:W-:-:S04]  /*38a0*/  F2FP.F16.F32.PACK_AB R3, RZ, R2 ;  /* 0x00000002ff03723e */ /* 0x000fc800000000ff */
[----:B------:R-:W-:-:S05]  /*38b0*/  PRMT R3, R3, 0x5410, RZ ;  /* 0x0000541003037816 */ /* 0x000fca00000000ff */
[----:B------:R0:W-:Y:S01]  /*38c0*/  STG.E desc[UR36][R16.64], R3 ;  /* 0x0000000310007986 */ /* 0x0001e2000c101924 */
[----:B------:R-:W-:Y:S05]  /*38d0*/  BRA `(.L_x_6365) ;  /* 0x0000000800a47947 */ /* 0x000fea0003800000 */
.L_x_6370:
[----:B------:R-:W0:Y:S02]  /*38e0*/  I2F.F64.U32 R2, R2 ;  /* 0x0000000200027312 */ /* 0x000e240000201800 */
[----:B0-----:R0:W-:Y:S01]  /*38f0*/  STG.E.64 desc[UR36][R16.64], R2 ;  /* 0x0000000210007986 */ /* 0x0011e2000c101b24 */
[----:B------:R-:W-:Y:S05]  /*3900*/  BRA `(.L_x_6365) ;  /* 0x0000000800987947 */ /* 0x000fea0003800000 */
.L_x_6360:
        /* <DEDUP_REMOVED lines=10> */
.L_x_6374:
[----:B------:R-:W0:Y:S01]  /*39b0*/  I2F.F64.U32 R4, R2 ;  /* 0x0000000200047312 */ /* 0x000e220000201800 */
[----:B------:R-:W-:-:S05]  /*39c0*/  CS2R R6, SRZ ;  /* 0x0000000000067805 */ /* 0x000fca000001ff00 */
[----:B0-----:R0:W-:Y:S01]  /*39d0*/  STG.E.128 desc[UR36][R16.64], R4 ;  /* 0x0000000410007986 */ /* 0x0011e2000c101d24 */
[----:B------:R-:W-:Y:S05]  /*39e0*/  BRA `(.L_x_6365) ;  /* 0x0000000800607947 */ /* 0x000fea0003800000 */
.L_x_6373:
        /* <DEDUP_REMOVED lines=21> */
.L_x_6378:
[----:B------:R-:W-:Y:S05]  /*3b40*/  BSYNC B0 ;  /* 0x0000000000007941 */ /* 0x000fea0003800000 */
.L_x_6377:
[----:B------:R-:W-:-:S05]  /*3b50*/  LOP3.LUT R3, R0, R3, RZ, 0xfc, !PT ;  /* 0x0000000300037212 */ /* 0x000fca00078efcff */
[----:B------:R0:W-:Y:S01]  /*3b60*/  STG.E.U8 desc[UR36][R16.64], R3 ;  /* 0x0000000310007986 */ /* 0x0001e2000c101124 */
[----:B------:R-:W-:Y:S05]  /*3b70*/  BRA `(.L_x_6365) ;  /* 0x0000000400fc7947 */ /* 0x000fea0003800000 */
.L_x_6376:
        /* <DEDUP_REMOVED lines=13> */
.L_x_6380:
[----:B------:R-:W-:Y:S01]  /*3c50*/  IMAD.MOV.U32 R0, RZ, RZ, 0x7f ;  /* 0x0000007fff007424 */ /* 0x000fe200078e00ff */
[----:B------:R-:W-:-:S04]  /*3c60*/  ISETP.GT.U32.AND P0, PT, R2, 0x7f800000, PT ;  /* 0x7f8000000200780c */ /* 0x000fc80003f04070 */
[----:B------:R-:W-:-:S09]  /*3c70*/  SEL R0, R0, 0x7c, P0 ;  /* 0x0000007c00007807 */ /* 0x000fd20000000000 */
.L_x_6381:
[----:B------:R-:W-:Y:S05]  /*3c80*/  BSYNC B0 ;  /* 0x0000000000007941 */ /* 0x000fea0003800000 */
.L_x_6379:
[----:B------:R-:W-:-:S04]  /*3c90*/  LOP3.LUT R2, R3, 0x80000000, RZ, 0xc0, !PT ;  /* 0x8000000003027812 */ /* 0x000fc800078ec0ff */
[----:B------:R-:W-:-:S04]  /*3ca0*/  SHF.R.U32.HI R3, RZ, 0x18, R2 ;  /* 0x00000018ff037819 */ /* 0x000fc80000011602 */
[----:B------:R-:W-:-:S05]  /*3cb0*/  LOP3.LUT R3, R0, R3, RZ, 0xfc, !PT ;  /* 0x0000000300037212 */ /* 0x000fca00078efcff */
[----:B------:R0:W-:Y:S01]  /*3cc0*/  STG.E.U8 desc[UR36][R16.64], R3 ;  /* 0x0000000310007986 */ /* 0x0001e2000c101124 */
[----:B------:R-:W-:Y:S05]  /*3cd0*/  BRA `(.L_x_6365) ;  /* 0x0000000400a47947 */ /* 0x000fea0003800000 */
.L_x_6375:
[----:B------:R-:W-:-:S04]  /*3ce0*/  I2FP.F32.U32 R0, R2 ;  /* 0x0000000200007245 */ /* 0x000fc80000201000 */
[----:B------:R-:W-:-:S05]  /*3cf0*/  F2FP.BF16.F32.PACK_AB R0, RZ, R0 ;  /* 0x00000000ff00723e */ /* 0x000fca00000010ff */
[----:B------:R0:W-:Y:S01]  /*3d00*/  STG.E.U16 desc[UR36][R16.64], R0 ;  /* 0x0000000010007986 */ /* 0x0001e2000c101524 */
[----:B------:R-:W-:Y:S05]  /*3d10*/  BRA `(.L_x_6365) ;  /* 0x0000000400947947 */ /* 0x000fea0003800000 */
.L_x_6372:
        /* <DEDUP_REMOVED lines=10> */
.L_x_6384:
        /* <DEDUP_REMOVED lines=17> */
.L_x_6387:
[----:B------:R-:W-:-:S04]  /*3ed0*/  LOP3.LUT R2, R3, 0x80000000, RZ, 0xc0, !PT ;  /* 0x8000000003027812 */ /* 0x000fc800078ec0ff */
[----:B------:R-:W-:-:S04]  /*3ee0*/  SHF.R.U32.HI R3, RZ, 0x18, R2 ;  /* 0x00000018ff037819 */ /* 0x000fc80000011602 */
[----:B------:R-:W-:-:S04]  /*3ef0*/  LOP3.LUT R0, R0, R3, RZ, 0xfc, !PT ;  /* 0x0000000300007212 */ /* 0x000fc800078efcff */
[----:B------:R-:W-:-:S07]  /*3f00*/  PRMT R8, R0, 0x7610, R8 ;  /* 0x0000761000087816 */ /* 0x000fce0000000008 */
.L_x_6386:
[----:B------:R-:W-:Y:S05]  /*3f10*/  BSYNC B0 ;  /* 0x0000000000007941 */ /* 0x000fea0003800000 */
.L_x_6385:
[----:B------:R0:W-:Y:S01]  /*3f20*/  STG.E.U8 desc[UR36][R16.64], R8 ;  /* 0x0000000810007986 */ /* 0x0001e2000c101124 */
[----:B------:R-:W-:Y:S05]  /*3f30*/  BRA `(.L_x_6365) ;  /* 0x00000004000c7947 */ /* 0x000fea0003800000 */
.L_x_6383:
        /* <DEDUP_REMOVED lines=17> */
.L_x_6390:
[----:B------:R-:W-:-:S04]  /*4050*/  LOP3.LUT R2, R3, 0x80000000, RZ, 0xc0, !PT ;  /* 0x8000000003027812 */ /* 0x000fc800078ec0ff */
[----:B------:R-:W-:-:S04]  /*4060*/  SHF.R.U32.HI R3, RZ, 0x18, R2 ;  /* 0x00000018ff037819 */ /* 0x000fc80000011602 */
[----:B------:R-:W-:-:S04]  /*4070*/  LOP3.LUT R0, R0, R3, RZ, 0xfc, !PT ;  /* 0x0000000300007212 */ /* 0x000fc800078efcff */
[----:B------:R-:W-:-:S07]  /*4080*/  PRMT R8, R0, 0x7610, R8 ;  /* 0x0000761000087816 */ /* 0x000fce0000000008 */
.L_x_6389:
[----:B------:R-:W-:Y:S05]  /*4090*/  BSYNC B0 ;  /* 0x0000000000007941 */ /* 0x000fea0003800000 */
.L_x_6388:
[----:B------:R0:W-:Y:S01]  /*40a0*/  STG.E.U8 desc[UR36][R16.64], R8 ;  /* 0x0000000810007986 */ /* 0x0001e2000c101124 */
[----:B------:R-:W-:Y:S05]  /*40b0*/  BRA `(.L_x_6365) ;  /* 0x0000000000ac7947 */ /* 0x000fea0003800000 */
.L_x_6382:
        /* <DEDUP_REMOVED lines=22> */
.L_x_6364:
        /* <DEDUP_REMOVED lines=16> */
.L_x_6393:
[----:B------:R-:W-:Y:S05]  /*4320*/  BRA `(.L_x_6365) ;  /* 0x0000000000107947 */ /* 0x000fea0003800000 */
.L_x_6392:
[----:B------:R-:W-:-:S05]  /*4330*/  IMAD.MOV.U32 R3, RZ, RZ, RZ ;  /* 0x000000ffff037224 */ /* 0x000fca00078e00ff */
[----:B------:R0:W-:Y:S01]  /*4340*/  STG.E.64 desc[UR36][R16.64], R2 ;  /* 0x0000000210007986 */ /* 0x0001e2000c101b24 */
[----:B------:R-:W-:Y:S05]  /*4350*/  BRA `(.L_x_6365) ;  /* 0x0000000000047947 */ /* 0x000fea0003800000 */
.L_x_6391:
[----:B------:R0:W-:Y:S02]  /*4360*/  STG.E desc[UR36][R16.64], R2 ;  /* 0x0000000210007986 */ /* 0x0001e4000c101924 */
.L_x_6365:
[----:B------:R-:W-:-:S04]  /*4370*/  IMAD R22, R25, 0x200, R22 ;  /* 0x0000020019167824 */ /* 0x000fc800078e0216 */
[----:B------:R-:W-:-:S07]  /*4380*/  VIADD R23, R22, 0x80 ;  /* 0x0000008016177836 */ /* 0x000fce0000000000 */
.L_x_6292:
[----:B------:R-:W-:Y:S05]  /*4390*/  BSYNC B6 ;  /* 0x0000000000067941 */ /* 0x000fea0003800000 */
.L_x_6291:
        /* <DEDUP_REMOVED lines=358> */
.L_x_6396:
        /* <DEDUP_REMOVED lines=21> */
.L_x_6400:
[----:B------:R-:W2:Y:S02]  /*5b50*/  LDG.E.U8 R2, desc[UR36][R2.64] ;  /* 0x0000002402027981 */ /* 0x000ea4000c1e1100 */
[----:B--2---:R0:W1:Y:S01]  /*5b60*/  I2F.F64.U16 R18, R2 ;  /* 0x0000000200127312 */ /* 0x0040620000101800 */
[----:B------:R-:W-:Y:S05]  /*5b70*/  BRA `(.L_x_6402) ;  /* 0x0000000c00707947 */ /* 0x000fea0003800000 */
.L_x_6399:
        /* <DEDUP_REMOVED lines=9> */
.L_x_6404:
[----:B------:R-:W2:Y:S02]  /*5c10*/  LDG.E R2, desc[UR36][R2.64] ;  /* 0x0000002402027981 */ /* 0x000ea4000c1e1900 */
[----:B--2---:R0:W1:Y:S01]  /*5c20*/  I2F.F64 R18, R2 ;  /* 0x0000000200127312 */ /* 0x0040620000201c00 */
[----:B------:R-:W-:Y:S05]  /*5c30*/  BRA `(.L_x_6402) ;  /* 0x0000000c00407947 */ /* 0x000fea0003800000 */
.L_x_6403:
[----:B------:R-:W2:Y:S02]  /*5c40*/  LDG.E.U16 R2, desc[UR36][R2.64] ;  /* 0x0000002402027981 */ /* 0x000ea4000c1e1500 */
[----:B--2---:R0:W1:Y:S01]  /*5c50*/  I2F.F64.S16 R18, R2 ;  /* 0x0000000200127312 */ /* 0x0040620000101c00 */
[----:B------:R-:W-:Y:S05]  /*5c60*/  BRA `(.L_x_6402) ;  /* 0x0000000c00347947 */ /* 0x000fea0003800000 */
.L_x_6398:
        /* <DEDUP_REMOVED lines=10> */
.L_x_6406:
[----:B------:R-:W2:Y:S02]  /*5d10*/  LDG.E.U16 R0, desc[UR36][R2.64] ;  /* 0x0000002402007981 */ /* 0x000ea4000c1e1500 */
[----:B--2---:R-:W-:-:S05]  /*5d20*/  HADD2.F32 R0, -RZ, R0.H0_H0 ;  /* 0x20000000ff007230 */ /* 0x004fca0000004100 */
[----:B------:R-:W-:-:S04]  /*5d30*/  FMUL.FTZ R0, R0, 1 ;  /* 0x3f80000000007820 */ /* 0x000fc80000410000 */
[----:B------:R0:W1:Y:S01]  /*5d40*/  F2F.F64.F32 R18, R0 ;  /* 0x0000000000127310 */ /* 0x0000620000201800 */
[----:B------:R-:W-:Y:S05]  /*5d50*/  BRA `(.L_x_6402) ;  /* 0x0000000800f87947 */ /* 0x000fea0003800000 */
.L_x_6405:
        /* <DEDUP_REMOVED lines=10> */
.L_x_6408:
[----:B------:R-:W2:Y:S02]  /*5e00*/  LDG.E.U16 R2, desc[UR36][R2.64] ;  /* 0x0000002402027981 */ /* 0x000ea4000c1e1500 */
[----:B--2---:R-:W-:-:S05]  /*5e10*/  HADD2.F32 R0, -RZ, R2.H0_H0 ;  /* 0x20000002ff007230 */ /* 0x004fca0000004100 */
[----:B------:R-:W-:-:S04]  /*5e20*/  FMUL.FTZ R0, R0, 1 ;  /* 0x3f80000000007820 */ /* 0x000fc80000410000 */
[----:B------:R0:W1:Y:S01]  /*5e30*/  F2F.F64.F32 R18, R0 ;  /* 0x0000000000127310 */ /* 0x0000620000201800 */
[----:B------:R-:W-:Y:S05]  /*5e40*/  BRA `(.L_x_6402) ;  /* 0x0000000800bc7947 */ /* 0x000fea0003800000 */
.L_x_6407:
[----:B------:R0:W5:Y:S01]  /*5e50*/  LDG.E.64 R18, desc[UR36][R2.64] ;  /* 0x0000002402127981 */ /* 0x000162000c1e1b00 */
[----:B------:R-:W-:Y:S05]  /*5e60*/  BRA `(.L_x_6402) ;  /* 0x0000000800b47947 */ /* 0x000fea0003800000 */
.L_x_6397:
        /* <DEDUP_REMOVED lines=13> */
.L_x_6411:
[----:B------:R0:W5:Y:S01]  /*5f40*/  LDG.E.64 R18, desc[UR36][R2.64] ;  /* 0x0000002402127981 */ /* 0x000162000c1e1b00 */
[----:B------:R-:W-:Y:S05]  /*5f50*/  BRA `(.L_x_6402) ;  /* 0x0000000800787947 */ /* 0x000fea0003800000 */
.L_x_6410:
        /* <DEDUP_REMOVED lines=26> */
[----:B------:R3:W4:Y:S01]  /*6100*/  F2F.F64.F32 R18, R5 ;  /* 0x0000000500127310 */ /* 0x0007220000201800 */
[----:B------:R-:W-:Y:S05]  /*6110*/  BRA `(.L_x_6402) ;  /* 0x0000000800087947 */ /* 0x000fea0003800000 */
.L_x_6413:
        /* <DEDUP_REMOVED lines=13> */
[----:B------:R1:W2:Y:S01]  /*61f0*/  F2F.F64.F32 R18, R4 ;  /* 0x0000000400127310 */ /* 0x0002a20000201800 */
[----:B------:R-:W-:Y:S05]  /*6200*/  BRA `(.L_x_6402) ;  /* 0x0000000400cc7947 */ /* 0x000fea0003800000 */
.L_x_6412:
[----:B------:R-:W2:Y:S02]  /*6210*/  LDG.E.U16 R0, desc[UR36][R2.64] ;  /* 0x0000002402007981 */ /* 0x000ea4000c1e1500 */
[----:B--2---:R-:W-:-:S04]  /*6220*/  IMAD.U32 R0, R0, 0x10000, RZ ;  /* 0x0001000000007824 */ /* 0x004fc800078e00ff */
[----:B------:R-:W-:-:S04]  /*6230*/  FMUL.FTZ R0, R0, 1 ;  /* 0x3f80000000007820 */ /* 0x000fc80000410000 */
[----:B------:R0:W1:Y:S01]  /*6240*/  F2F.F64.F32 R18, R0 ;  /* 0x0000000000127310 */ /* 0x0000620000201800 */
[----:B------:R-:W-:Y:S05]  /*6250*/  BRA `(.L_x_6402) ;  /* 0x0000000400b87947 */ /* 0x000fea0003800000 */
.L_x_6409:
        /* <DEDUP_REMOVED lines=11> */
.L_x_6416:
        /* <DEDUP_REMOVED lines=21> */
.L_x_6420:
[----:B------:R-:W-:Y:S05]  /*6460*/  BSYNC B1 ;  /* 0x0000000000017941 */ /* 0x000fea0003800000 */
.L_x_6419:
[----:B------:R-:W-:Y:S01]  /*6470*/  LEA R3, R0, 0x3b800000, 0x17 ;  /* 0x3b80000000037811 */ /* 0x000fe200078eb8ff */
[----:B------:R-:W-:-:S05]  /*6480*/  IMAD.SHL.U32 R0, R2, 0x100000, RZ ;  /* 0x0010000002007824 */ /* 0x000fca00078e00ff */
[----:B------:R-:W-:-:S07]  /*6490*/  LOP3.LUT R0, R3, R0, R4, 0xfe, !PT ;  /* 0x0000000003007212 */ /* 0x000fce00078efe04 */
.L_x_6418:
[----:B------:R-:W-:Y:S05]  /*64a0*/  BSYNC B0 ;  /* 0x0000000000007941 */ /* 0x000fea0003800000 */
.L_x_6417:
[----:B------:R-:W-:-:S04]  /*64b0*/  FMUL.FTZ R0, R0, 1 ;  /* 0x3f80000000007820 */ /* 0x000fc80000410000 */
[----:B------:R0:W1:Y:S01]  /*64c0*/  F2F.F64.F32 R18, R0 ;  /* 0x0000000000127310 */ /* 0x0000620000201800 */
[----:B------:R-:W-:Y:S05]  /*64d0*/  BRA `(.L_x_6402) ;  /* 0x0000000400187947 */ /* 0x000fea0003800000 */
.L_x_6415:
        /* <DEDUP_REMOVED lines=21> */
.L_x_6424:
[----:B------:R-:W-:Y:S05]  /*6630*/  BSYNC B1 ;  /* 0x0000000000017941 */ /* 0x000fea0003800000 */
.L_x_6423:
[----:B------:R-:W-:Y:S01]  /*6640*/  LEA R3, R0, 0x37800000, 0x17 ;  /* 0x3780000000037811 */ /* 0x000fe200078eb8ff */
[----:B------:R-:W-:-:S05]  /*6650*/  IMAD.SHL.U32 R0, R2, 0x200000, RZ ;  /* 0x0020000002007824 */ /* 0x000fca00078e00ff */
[----:B------:R-:W-:-:S07]  /*6660*/  LOP3.LUT R0, R3, R0, R4, 0xfe, !PT ;  /* 0x0000000003007212 */ /* 0x000fce00078efe04 */
.L_x_6422:
[----:B------:R-:W-:Y:S05]  /*6670*/  BSYNC B0 ;  /* 0x0000000000007941 */ /* 0x000fea0003800000 */
.L_x_6421:
[----:B------:R-:W-:-:S04]  /*6680*/  FMUL.FTZ R0, R0, 1 ;  /* 0x3f80000000007820 */ /* 0x000fc80000410000 */
[----:B------:R0:W1:Y:S01]  /*6690*/  F2F.F64.F32 R18, R0 ;  /* 0x0000000000127310 */ /* 0x0000620000201800 */
[----:B------:R-:W-:Y:S05]  /*66a0*/  BRA `(.L_x_6402) ;  /* 0x0000000000a47947 */ /* 0x000fea0003800000 */
.L_x_6414:
        /* <DEDUP_REMOVED lines=14> */
.L_x_6428:
[----:B------:R-:W-:Y:S05]  /*6790*/  BSYNC B0 ;  /* 0x0000000000007941 */ /* 0x000fea0003800000 */
.L_x_6427:
[----:B------:R-:W-:-:S04]  /*67a0*/  FMUL.FTZ R0, R0, 1 ;  /* 0x3f80000000007820 */ /* 0x000fc80000410000 */
[----:B------:R0:W1:Y:S01]  /*67b0*/  F2F.F64.F32 R18, R0 ;  /* 0x0000000000127310 */ /* 0x0000620000201800 */
[----:B------:R-:W-:Y:S05]  /*67c0*/  BRA `(.L_x_6402) ;  /* 0x00000000005c7947 */ /* 0x000fea0003800000 */
.L_x_6401:
        /* <DEDUP_REMOVED lines=16> */
.L_x_6429:
[----:B------:R-:W-:Y:S01]  /*68d0*/  CS2R R18, SRZ ;  /* 0x0000000000127805 */ /* 0x000fe2000001ff00 */
[----:B------:R-:W-:Y:S06]  /*68e0*/  BRA `(.L_x_6402) ;  /* 0x0000000000147947 */ /* 0x000fec0003800000 */
.L_x_6426:
[----:B------:R-:W2:Y:S02]  /*68f0*/  LDG.E.64 R18, desc[UR36][R2.64] ;  /* 0x0000002402127981 */ /* 0x000ea4000c1e1b00 */
[----:B--2---:R-:W0:Y:S01]  /*6900*/  I2F.F64.U64 R18, R18 ;  /* 0x0000001200127312 */ /* 0x004e220000301800 */
[----:B------:R-:W-:Y:S05]  /*6910*/  BRA `(.L_x_6402) ;  /* 0x0000000000087947 */ /* 0x000fea0003800000 */
.L_x_6425:
[----:B------:R-:W2:Y:S02]  /*6920*/  LDG.E R2, desc[UR36][R2.64] ;  /* 0x0000002402027981 */ /* 0x000ea4000c1e1900 */
[----:B--2---:R0:W1:Y:S02]  /*6930*/  I2F.F64.U32 R18, R2 ;  /* 0x0000000200127312 */ /* 0x0040640000201800 */
.L_x_6402:
[----:B0-----:R-:W0:Y:S01]  /*6940*/  LDC.U8 R2, c[0x0][0x493] ;  /* 0x000124c0ff027b82 */ /* 0x001e220000000000 */
[----:B------:R-:W-:Y:S02]  /*6950*/  ULDC.64 UR4, c[0x0][0x488] ;  /* 0x0001220000047ab9 */ /* 0x000fe40000000a00 */
[----:B-1----:R-:W-:-:S05]  /*6960*/  IADD3 R4, P0, R22, UR4, RZ ;  /* 0x0000000416047c10 */ /* 0x002fca000ff1e0ff */
[----:B---3--:R-:W-:Y:S01]  /*6970*/  IMAD.X R5, RZ, RZ, UR5, P0 ;  /* 0x00000005ff057e24 */ /* 0x008fe200080e06ff */
        /* <DEDUP_REMOVED lines=12> */
[----:B---3--:R-:W0:Y:S01]  /*6a40*/  I2F.F64.S16 R2, R2 ;  /* 0x0000000200027312 */ /* 0x008e220000101c00 */
[----:B------:R-:W-:Y:S05]  /*6a50*/  BRA `(.L_x_6435) ;  /* 0x0000000c007c7947 */ /* 0x000fea0003800000 */
.L_x_6433:
[----:B------:R-:W3:Y:S02]  /*6a60*/  LDG.E.U8 R2, desc[UR36][R4.64] ;  /* 0x0000002404027981 */ /* 0x000ee4000c1e1100 */
[----:B---3--:R-:W0:Y:S01]  /*6a70*/  I2F.F64.U16 R2, R2 ;  /* 0x0000000200027312 */ /* 0x008e220000101800 */
[----:B------:R-:W-:Y:S05]  /*6a80*/  BRA `(.L_x_6435) ;  /* 0x0000000c00707947 */ /* 0x000fea0003800000 */
.L_x_6432:
[----:B------:R-:W-:-:S13]  /*6a90*/  ISETP.NE.AND P0, PT, R0, 0x2, PT ;  /* 0x000000020000780c */ /* 0x000fda0003f05270 */
[----:B------:R-:W-:Y:S05]  /*6aa0*/  @!P0 BRA `(.L_x_6436) ;  /* 0x0000000000288947 */ /* 0x000fea0003800000 */
[----:B------:R-:W-:-:S13]  /*6ab0*/  ISETP.NE.AND P0, PT, R0, 0x3, PT ;  /* 0x000000030000780c */ /* 0x000fda0003f05270 */
[----:B------:R-:W-:Y:S05]  /*6ac0*/  @!P0 BRA `(.L_x_6437) ;  /* 0x0000000000148947 */ /* 0x000fea0003800000 */
[----:B------:R-:W-:-:S13]  /*6ad0*/  ISETP.NE.AND P0, PT, R0, 0x4, PT ;  /* 0x000000040000780c */ /* 0x000fda0003f05270 */
[----:B------:R-:W-:Y:S05]  /*6ae0*/  @P0 BRA `(.L_x_6434) ;  /* 0x0000000800fc0947 */ /* 0x000fea0003800000 */
[----:B------:R-:W3:Y:S02]  /*6af0*/  LDG.E.64 R2, desc[UR36][R4.64] ;  /* 0x0000002404027981 */ /* 0x000ee4000c1e1b00 */
[----:B---3--:R-:W1:Y:S01]  /*6b00*/  I2F.F64.S64 R2, R2 ;  /* 0x0000000200027312 */ /* 0x008e620000301c00 */
[----:B------:R-:W-:Y:S05]  /*6b10*/  BRA `(.L_x_6435) ;  /* 0x0000000c004c7947 */ /* 0x000fea0003800000 */
.L_x_6437:
[----:B------:R-:W3:Y:S02]  /*6b20*/  LDG.E R2, desc[UR36][R4.64] ;  /* 0x0000002404027981 */ /* 0x000ee4000c1e1900 */
[----:B---3--:R-:W3:Y:S01]  /*6b30*/  I2F.F64 R2, R2 ;  /* 0x0000000200027312 */ /* 0x008ee20000201c00 */
[----:B------:R-:W-:Y:S05]  /*6b40*/  BRA `(.L_x_6435) ;  /* 0x0000000c00407947 */ /* 0x000fea0003800000 */
.L_x_6436:
[----:B------:R-:W3:Y:S02]  /*6b50*/  LDG.E.U16 R2, desc[UR36][R4.64] ;  /* 0x0000002404027981 */ /* 0x000ee4000c1e1500 */
[----:B---3--:R-:W0:Y:S01]  /*6b60*/  I2F.F64.S16 R2, R2 ;  /* 0x0000000200027312 */ /* 0x008e220000101c00 */
[----:B------:R-:W-:Y:S05]  /*6b70*/  BRA `(.L_x_6435) ;  /* 0x0000000c00347947 */ /* 0x000fea0003800000 */
.L_x_6431:
        /* <DEDUP_REMOVED lines=10> */
.L_x_6439:
[----:B------:R-:W3:Y:S02]  /*6c20*/  LDG.E.U16 R0, desc[UR36][R4.64] ;  /* 0x0000002404007981 */ /* 0x000ee4000c1e1500 */
[----:B---3--:R-:W-:-:S05]  /*6c30*/  HADD2.F32 R0, -RZ, R0.H0_H0 ;  /* 0x20000000ff007230 */ /* 0x008fca0000004100 */
[----:B------:R-:W-:-:S04]  /*6c40*/  FMUL.FTZ R0, R0, 1 ;  /* 0x3f80000000007820 */ /* 0x000fc80000410000 */
[----:B------:R0:W1:Y:S01]  /*6c50*/  F2F.F64.F32 R2, R0 ;  /* 0x0000000000027310 */ /* 0x0000620000201800 */
[----:B------:R-:W-:Y:S05]  /*6c60*/  BRA `(.L_x_6435) ;  /* 0x0000000800f87947 */ /* 0x000fea0003800000 */
.L_x_6438:
        /* <DEDUP_REMOVED lines=10> */
.L_x_6441:
[----:B------:R-:W3:Y:S02]  /*6d10*/  LDG.E.U16 R4, desc[UR36][R4.64] ;  /* 0x0000002404047981 */ /* 0x000ee4000c1e1500 */
[----:B---3--:R-:W-:-:S05]  /*6d20*/  HADD2.F32 R0, -RZ, R4.H0_H0 ;  /* 0x20000004ff007230 */ /* 0x008fca0000004100 */
[----:B------:R-:W-:-:S04]  /*6d30*/  FMUL.FTZ R0, R0, 1 ;  /* 0x3f80000000007820 */ /* 0x000fc80000410000 */
[----:B------:R0:W1:Y:S01]  /*6d40*/  F2F.F64.F32 R2, R0 ;  /* 0x0000000000027310 */ /* 0x0000620000201800 */
[----:B------:R-:W-:Y:S05]  /*6d50*/  BRA `(.L_x_6435) ;  /* 0x0000000800bc7947 */ /* 0x000fea0003800000 */
.L_x_6440:
[----:B------:R0:W5:Y:S01]  /*6d60*/  LDG.E.64 R2, desc[UR36][R4.64] ;  /* 0x0000002404027981 */ /* 0x000162000c1e1b00 */
[----:B------:R-:W-:Y:S05]  /*6d70*/  BRA `(.L_x_6435) ;  /* 0x0000000800b47947 */ /* 0x000fea0003800000 */
.L_x_6430:
        /* <DEDUP_REMOVED lines=13> */
.L_x_6444:
[----:B------:R0:W5:Y:S01]  /*6e50*/  LDG.E.64 R2, desc[UR36][R4.64] ;  /* 0x0000002404027981 */ /* 0x000162000c1e1b00 */
[----:B------:R-:W-:Y:S05]  /*6e60*/  BRA `(.L_x_6435) ;  /* 0x0000000800787947 */ /* 0x000fea0003800000 */
.L_x_6443:
        /* <DEDUP_REMOVED lines=28> */
.L_x_6446:
[----:B------:R-:W3:Y:S02]  /*7030*/  LDG.E.U8 R3, desc[UR36][R4.64] ;  /* 0x0000002404037981 */ /* 0x000ee4000c1e1100 */
[----:B---3--:R-:W-:-:S05]  /*7040*/  IMAD.SHL.U32 R0, R3, 0x2000000, RZ ;  /* 0x0200000003007824 */ /* 0x008fca00078e00ff */
        /* <DEDUP_REMOVED lines=13> */
.L_x_6445:
[----:B------:R-:W3:Y:S02]  /*7120*/  LDG.E.U16 R0, desc[UR36][R4.64] ;  /* 0x0000002404007981 */ /* 0x000ee4000c1e1500 */
[----:B---3--:R-:W-:-:S04]  /*7130*/  IMAD.U32 R0, R0, 0x10000, RZ ;  /* 0x0001000000007824 */ /* 0x008fc800078e00ff */
[----:B------:R-:W-:-:S04]  /*7140*/  FMUL.FTZ R0, R0, 1 ;  /* 0x3f80000000007820 */ /* 0x000fc80000410000 */
[----:B------:R0:W1:Y:S01]  /*7150*/  F2F.F64.F32 R2, R0 ;  /* 0x0000000000027310 */ /* 0x0000620000201800 */
[----:B------:R-:W-:Y:S05]  /*7160*/  BRA `(.L_x_6435) ;  /* 0x0000000400b87947 */ /* 0x000fea0003800000 */
.L_x_6442:
        /* <DEDUP_REMOVED lines=9> */
[----:B---3--:R-:W0:Y:S01]  /*7200*/  I2F.F64.U16 R2, R2 ;  /* 0x0000000200027312 */ /* 0x008e220000101800 */
[----:B------:R-:W-:Y:S05]  /*7210*/  BRA `(.L_x_6435) ;  /* 0x00000004008c7947 */ /* 0x000fea0003800000 */
.L_x_6449:
        /* <DEDUP_REMOVED lines=21> */
.L_x_6453:
[----:B------:R-:W-:Y:S05]  /*7370*/  BSYNC B1 ;  /* 0x0000000000017941 */ /* 0x000fea0003800000 */
.L_x_6452:
[----:B------:R-:W-:Y:S01]  /*7380*/  LEA R3, R0, 0x3b800000, 0x17 ;  /* 0x3b80000000037811 */ /* 0x000fe200078eb8ff */
[----:B------:R-:W-:-:S05]  /*7390*/  IMAD.SHL.U32 R0, R2, 0x100000, RZ ;  /* 0x0010000002007824 */ /* 0x000fca00078e00ff */
[----:B------:R-:W-:-:S07]  /*73a0*/  LOP3.LUT R0, R3, R0, R4, 0xfe, !PT ;  /* 0x0000000003007212 */ /* 0x000fce00078efe04 */
.L_x_6451:
[----:B------:R-:W-:Y:S05]  /*73b0*/  BSYNC B0 ;  /* 0x0000000000007941 */ /* 0x000fea0003800000 */
.L_x_6450:
[----:B------:R-:W-:-:S04]  /*73c0*/  FMUL.FTZ R0, R0, 1 ;  /* 0x3f80000000007820 */ /* 0x000fc80000410000 */
[----:B------:R0:W1:Y:S01]  /*73d0*/  F2F.F64.F32 R2, R0 ;  /* 0x0000000000027310 */ /* 0x0000620000201800 */
[----:B------:R-:W-:Y:S05]  /*73e0*/  BRA `(.L_x_6435) ;  /* 0x0000000400187947 */ /* 0x000fea0003800000 */
.L_x_6448:
        /* <DEDUP_REMOVED lines=21> */
.L_x_6457:
[----:B------:R-:W-:Y:S05]  /*7540*/  BSYNC B1 ;  /* 0x0000000000017941 */ /* 0x000fea0003800000 */
.L_x_6456:
[----:B------:R-:W-:Y:S01]  /*7550*/  LEA R3, R0, 0x37800000, 0x17 ;  /* 0x3780000000037811 */ /* 0x000fe200078eb8ff */
[----:B------:R-:W-:-:S05]  /*7560*/  IMAD.SHL.U32 R0, R2, 0x200000, RZ ;  /* 0x0020000002007824 */ /* 0x000fca00078e00ff */
[----:B------:R-:W-:-:S07]  /*7570*/  LOP3.LUT R0, R3, R0, R4, 0xfe, !PT ;  /* 0x0000000003007212 */ /* 0x000fce00078efe04 */
.L_x_6455:
[----:B------:R-:W-:Y:S05]  /*7580*/  BSYNC B0 ;  /* 0x0000000000007941 */ /* 0x000fea0003800000 */
.L_x_6454:
[----:B------:R-:W-:-:S04]  /*7590*/  FMUL.FTZ R0, R0, 1 ;  /* 0x3f80000000007820 */ /* 0x000fc80000410000 */
[----:B------:R0:W1:Y:S01]  /*75a0*/  F2F.F64.F32 R2, R0 ;  /* 0x0000000000027310 */ /* 0x0000620000201800 */
[----:B------:R-:W-:Y:S05]  /*75b0*/  BRA `(.L_x_6435) ;  /* 0x0000000000a47947 */ /* 0x000fea0003800000 */
.L_x_6447:
        /* <DEDUP_REMOVED lines=14> */
.L_x_6461:
[----:B------:R-:W-:Y:S05]  /*76a0*/  BSYNC B0 ;  /* 0x0000000000007941 */ /* 0x000fea0003800000 */
.L_x_6460:
[----:B------:R-:W-:-:S04]  /*76b0*/  FMUL.FTZ R0, R0, 1 ;  /* 0x3f80000000007820 */ /* 0x000fc80000410000 */
[----:B------:R0:W1:Y:S01]  /*76c0*/  F2F.F64.F32 R2, R0 ;  /* 0x0000000000027310 */ /* 0x0000620000201800 */
[----:B------:R-:W-:Y:S05]  /*76d0*/  BRA `(.L_x_6435) ;  /* 0x00000000005c7947 */ /* 0x000fea0003800000 */
.L_x_6434:
        /* <DEDUP_REMOVED lines=16> */
.L_x_6462:
[----:B------:R-:W-:Y:S01]  /*77e0*/  CS2R R2, SRZ ;  /* 0x0000000000027805 */ /* 0x000fe2000001ff00 */
[----:B------:R-:W-:Y:S06]  /*77f0*/  BRA `(.L_x_6435) ;  /* 0x0000000000147947 */ /* 0x000fec0003800000 */
.L_x_6459:
[----:B------:R-:W3:Y:S02]  /*7800*/  LDG.E.64 R2, desc[UR36][R4.64] ;  /* 0x0000002404027981 */ /* 0x000ee4000c1e1b00 */
[----:B---3--:R-:W0:Y:S01]  /*7810*/  I2F.F64.U64 R2, R2 ;  /* 0x0000000200027312 */ /* 0x008e220000301800 */
[----:B------:R-:W-:Y:S05]  /*7820*/  BRA `(.L_x_6435) ;  /* 0x0000000000087947 */ /* 0x000fea0003800000 */
.L_x_6458:
[----:B------:R-:W3:Y:S02]  /*7830*/  LDG.E R2, desc[UR36][R4.64] ;  /* 0x0000002404027981 */ /* 0x000ee4000c1e1900 */
[----:B---3--:R-:W0:Y:S02]  /*7840*/  I2F.F64.U32 R2, R2 ;  /* 0x0000000200027312 */ /* 0x008e240000201800 */
.L_x_6435:
[----:B0-----:R-:W0:Y:S01]  /*7850*/  LDC.U8 R4, c[0x0][0x491] ;  /* 0x00012440ff047b82 */ /* 0x001e220000000000 */
[----:B-1-3-5:R-:W-:-:S06]  /*7860*/  DSETP.NEU.AND P0, PT, R2, RZ, PT ;  /* 0x000000ff0200722a */ /* 0x02afcc0003f0d000 */
[----:B--2-4-:R-:W-:-:S06]  /*7870*/  DSETP.NEU.XOR P0, PT, R18, RZ, P0 ;  /* 0x000000ff1200722a */ /* 0x014fcc000070d800 */
        /* <DEDUP_REMOVED lines=14> */
.L_x_6466:
[----:B------:R0:W-:Y:S01]  /*7960*/  STG.E.U8 desc[UR36][R16.64], R2 ;  /* 0x0000000210007986 */ /* 0x0001e2000c101124 */
[----:B------:R-:W-:Y:S05]  /*7970*/  BRA `(.L_x_6468) ;  /* 0x0000000c00487947 */ /* 0x000fea0003800000 */
.L_x_6465:
        /* <DEDUP_REMOVED lines=9> */
.L_x_6470:
[----:B------:R3:W-:Y:S01]  /*7a10*/  STG.E desc[UR36][R16.64], R2 ;  /* 0x0000000210007986 */ /* 0x0007e2000c101924 */
[----:B------:R-:W-:Y:S05]  /*7a20*/  BRA `(.L_x_6468) ;  /* 0x0000000c001c7947 */ /* 0x000fea0003800000 */
.L_x_6469:
[----:B------:R2:W-:Y:S01]  /*7a30*/  STG.E.U16 desc[UR36][R16.64], R2 ;  /* 0x0000000210007986 */ /* 0x0005e2000c101524 */
[----:B------:R-:W-:Y:S05]  /*7a40*/  BRA `(.L_x_6468) ;  /* 0x0000000c00147947 */ /* 0x000fea0003800000 */
.L_x_6464:
        /* <DEDUP_REMOVED lines=9> */
.L_x_6472:
[----:B------:R-:W-:-:S04]  /*7ae0*/  I2FP.F32.U32 R0, R2 ;  /* 0x0000000200007245 */ /* 0x000fc80000201000 */
[----:B------:R-:W-:-:S05]  /*7af0*/  F2FP.F16.F32.PACK_AB R0, RZ, R0 ;  /* 0x00000000ff00723e */ /* 0x000fca00000000ff */
[----:B------:R0:W-:Y:S01]  /*7b00*/  STG.E.U16 desc[UR36][R16.64], R0 ;  /* 0x0000000010007986 */ /* 0x0001e2000c101524 */
[----:B------:R-:W-:Y:S05]  /*7b10*/  BRA `(.L_x_6468) ;  /* 0x0000000800e07947 */ /* 0x000fea0003800000 */
.L_x_6471:
        /* <DEDUP_REMOVED lines=10> */
.L_x_6474:
[----:B------:R-:W-:-:S04]  /*7bc0*/  I2FP.F32.U32 R2, R2 ;  /* 0x0000000200027245 */ /* 0x000fc80000201000 */
[----:B------:R-:W-:-:S04]  /*7bd0*/  F2FP.F16.F32.PACK_AB R3, RZ, R2 ;  /* 0x00000002ff03723e */ /* 0x000fc800000000ff */
[----:B------:R-:W-:-:S05]  /*7be0*/  PRMT R3, R3, 0x5410, RZ ;  /* 0x0000541003037816 */ /* 0x000fca00000000ff */
[----:B------:R0:W-:Y:S01]  /*7bf0*/  STG.E desc[UR36][R16.64], R3 ;  /* 0x0000000310007986 */ /* 0x0001e2000c101924 */
[----:B------:R-:W-:Y:S05]  /*7c00*/  BRA `(.L_x_6468) ;  /* 0x0000000800a47947 */ /* 0x000fea0003800000 */
.L_x_6473:
[----:B------:R-:W0:Y:S02]  /*7c10*/  I2F.F64.U32 R2, R2 ;  /* 0x0000000200027312 */ /* 0x000e240000201800 */
[----:B0-----:R0:W-:Y:S01]  /*7c20*/  STG.E.64 desc[UR36][R16.64], R2 ;  /* 0x0000000210007986 */ /* 0x0011e2000c101b24 */
[----:B------:R-:W-:Y:S05]  /*7c30*/  BRA `(.L_x_6468) ;  /* 0x0000000800987947 */ /* 0x000fea0003800000 */
.L_x_6463:
        /* <DEDUP_REMOVED lines=10> */
.L_x_6477:
[----:B------:R-:W0:Y:S01]  /*7ce0*/  I2F.F64.U32 R4, R2 ;  /* 0x0000000200047312 */ /* 0x000e220000201800 */
[----:B------:R-:W-:-:S05]  /*7cf0*/  CS2R R6, SRZ ;  /* 0x0000000000067805 */ /* 0x000fca000001ff00 */
[----:B0-----:R0:W-:Y:S01]  /*7d00*/  STG.E.128 desc[UR36][R16.64], R4 ;  /* 0x0000000410007986 */ /* 0x0011e2000c101d24 */
[----:B------:R-:W-:Y:S05]  /*7d10*/  BRA `(.L_x_6468) ;  /* 0x0000000800607947 */ /* 0x000fea0003800000 */
.L_x_6476:
        /* <DEDUP_REMOVED lines=21> */
.L_x_6481:
[----:B------:R-:W-:Y:S05]  /*7e70*/  BSYNC B0 ;  /* 0x0000000000007941 */ /* 0x000fea0003800000 */
.L_x_6480:
[----:B------:R-:W-:-:S05]  /*7e80*/  LOP3.LUT R3, R0, R3, RZ, 0xfc, !PT ;  /* 0x0000000300037212 */ /* 0x000fca00078efcff */
[----:B------:R0:W-:Y:S01]  /*7e90*/  STG.E.U8 desc[UR36][R16.64], R3 ;  /* 0x0000000310007986 */ /* 0x0001e2000c101124 */
[----:B------:R-:W-:Y:S05]  /*7ea0*/  BRA `(.L_x_6468) ;  /* 0x0000000400fc7947 */ /* 0x000fea0003800000 */
.L_x_6479:
        /* <DEDUP_REMOVED lines=13> */
.L_x_6483:
[----:B------:R-:W-:Y:S01]  /*7f80*/  IMAD.MOV.U32 R0, RZ, RZ, 0x7f ;  /* 0x0000007fff007424 */ /* 0x000fe200078e00ff */
[----:B------:R-:W-:-:S04]  /*7f90*/  ISETP.GT.U32.AND P0, PT, R2, 0x7f800000, PT ;  /* 0x7f8000000200780c */ /* 0x000fc80003f04070 */
[----:B------:R-:W-:-:S09]  /*7fa0*/  SEL R0, R0, 0x7c, P0 ;  /* 0x0000007c00007807 */ /* 0x000fd20000000000 */
.L_x_6484:
[----:B------:R-:W-:Y:S05]  /*7fb0*/  BSYNC B0 ;  /* 0x0000000000007941 */ /* 0x000fea0003800000 */
.L_x_6482:
[----:B------:R-:W-:-:S04]  /*7fc0*/  LOP3.LUT R2, R3, 0x80000000, RZ, 0xc0, !PT ;  /* 0x8000000003027812 */ /* 0x000fc800078ec0ff */
[----:B------:R-:W-:-:S04]  /*7fd0*/  SHF.R.U32.HI R3, RZ, 0x18, R2 ;  /* 0x00000018ff037819 */ /* 0x000fc80000011602 */
[----:B------:R-:W-:-:S05]  /*7fe0*/  LOP3.LUT R3, R0, R3, RZ, 0xfc, !PT ;  /* 0x0000000300037212 */ /* 0x000fca00078efcff */
[----:B------:R0:W-:Y:S01]  /*7ff0*/  STG.E.U8 desc[UR36][R16.64], R3 ;  /* 0x0000000310007986 */ /* 0x0001e2000c101124 */
[----:B------:R-:W-:Y:S05]  /*8000*/  BRA `(.L_x_6468) ;  /* 0x0000000400a47947 */ /* 0x000fea0003800000 */
.L_x_6478:
[----:B------:R-:W-:-:S04]  /*8010*/  I2FP.F32.U32 R0, R2 ;  /* 0x0000000200007245 */ /* 0x000fc80000201000 */
[----:B------:R-:W-:-:S05]  /*8020*/  F2FP.BF16.F32.PACK_AB R0, RZ, R0 ;  /* 0x00000000ff00723e */ /* 0x000fca00000010ff */
[----:B------:R0:W-:Y:S01]  /*8030*/  STG.E.U16 desc[UR36][R16.64], R0 ;  /* 0x0000000010007986 */ /* 0x0001e2000c101524 */
[----:B------:R-:W-:Y:S05]  /*8040*/  BRA `(.L_x_6468) ;  /* 0x0000000400947947 */ /* 0x000fea0003800000 */
.L_x_6475:
        /* <DEDUP_REMOVED lines=10> */
.L_x_6487:
        /* <DEDUP_REMOVED lines=17> */
.L_x_6490:
[----:B------:R-:W-:-:S04]  /*8200*/  LOP3.LUT R2, R3, 0x80000000, RZ, 0xc0, !PT ;  /* 0x8000000003027812 */ /* 0x000fc800078ec0ff */
[----:B------:R-:W-:-:S04]  /*8210*/  SHF.R.U32.HI R3, RZ, 0x18, R2 ;  /* 0x00000018ff037819 */ /* 0x000fc80000011602 */
[----:B------:R-:W-:-:S04]  /*8220*/  LOP3.LUT R0, R0, R3, RZ, 0xfc, !PT ;  /* 0x0000000300007212 */ /* 0x000fc800078efcff */
[----:B------:R-:W-:-:S07]  /*8230*/  PRMT R8, R0, 0x7610, R8 ;  /* 0x0000761000087816 */ /* 0x000fce0000000008 */
.L_x_6489:
[----:B------:R-:W-:Y:S05]  /*8240*/  BSYNC B0 ;  /* 0x0000000000007941 */ /* 0x000fea0003800000 */
.L_x_6488:
[----:B------:R0:W-:Y:S01]  /*8250*/  STG.E.U8 desc[UR36][R16.64], R8 ;  /* 0x0000000810007986 */ /* 0x0001e2000c101124 */
[----:B------:R-:W-:Y:S05]  /*8260*/  BRA `(.L_x_6468) ;  /* 0x00000004000c7947 */ /* 0x000fea0003800000 */
.L_x_6486:
        /* <DEDUP_REMOVED lines=17> */
.L_x_6493:
[----:B------:R-:W-:-:S04]  /*8380*/  LOP3.LUT R2, R3, 0x80000000, RZ, 0xc0, !PT ;  /* 0x8000000003027812 */ /* 0x000fc800078ec0ff */
[----:B------:R-:W-:-:S04]  /*8390*/  SHF.R.U32.HI R3, RZ, 0x18, R2 ;  /* 0x00000018ff037819 */ /* 0x000fc80000011602 */
[----:B------:R-:W-:-:S04]  /*83a0*/  LOP3.LUT R0, R0, R3, RZ, 0xfc, !PT ;  /* 0x0000000300007212 */ /* 0x000fc800078efcff */
[----:B------:R-:W-:-:S07]  /*83b0*/  PRMT R8, R0, 0x7610, R8 ;  /* 0x0000761000087816 */ /* 0x000fce0000000008 */
.L_x_6492:
[----:B------:R-:W-:Y:S05]  /*83c0*/  BSYNC B0 ;  /* 0x0000000000007941 */ /* 0x000fea0003800000 */
.L_x_6491:
[----:B------:R0:W-:Y:S01]  /*83d0*/  STG.E.U8 desc[UR36][R16.64], R8 ;  /* 0x0000000810007986 */ /* 0x0001e2000c101124 */
[----:B------:R-:W-:Y:S05]  /*83e0*/  BRA `(.L_x_6468) ;  /* 0x0000000000ac7947 */ /* 0x000fea0003800000 */
.L_x_6485:
        /* <DEDUP_REMOVED lines=22> */
.L_x_6467:
        /* <DEDUP_REMOVED lines=16> */
.L_x_6496:
[----:B------:R-:W-:Y:S05]  /*8650*/  BRA `(.L_x_6468) ;  /* 0x0000000000107947 */ /* 0x000fea0003800000 */
.L_x_6495:
[----:B------:R-:W-:-:S05]  /*8660*/  IMAD.MOV.U32 R3, RZ, RZ, RZ ;  /* 0x000000ffff037224 */ /* 0x000fca00078e00ff */
[----:B------:R0:W-:Y:S01]  /*8670*/  STG.E.64 desc[UR36][R16.64], R2 ;  /* 0x0000000210007986 */ /* 0x0001e2000c101b24 */
[----:B------:R-:W-:Y:S05]  /*8680*/  BRA `(.L_x_6468) ;  /* 0x0000000000047947 */ /* 0x000fea0003800000 */
.L_x_6494:
[----:B------:R0:W-:Y:S02]  /*8690*/  STG.E desc[UR36][R16.64], R2 ;  /* 0x0000000210007986 */ /* 0x0001e4000c101924 */
.L_x_6468:
[----:B------:R-:W-:-:S07]  /*86a0*/  VIADD R23, R23, 0x80 ;  /* 0x0000008017177836 */ /* 0x000fce0000000000 */
.L_x_6395:
[----:B------:R-:W-:Y:S05]  /*86b0*/  BSYNC B6 ;  /* 0x0000000000067941 */ /* 0x000fea0003800000 */
.L_x_6394:
        /* <DEDUP_REMOVED lines=358> */
.L_x_6499:
        /* <DEDUP_REMOVED lines=21> */
.L_x_6503:
[----:B------:R-:W2:Y:S02]  /*9e70*/  LDG.E.U8 R2, desc[UR36][R2.64] ;  /* 0x0000002402027981 */ /* 0x000ea4000c1e1100 */
[----:B--2---:R0:W1:Y:S01]  /*9e80*/  I2F.F64.U16 R18, R2 ;  /* 0x0000000200127312 */ /* 0x0040620000101800 */
[----:B------:R-:W-:Y:S05]  /*9e90*/  BRA `(.L_x_6505) ;  /* 0x0000000c00707947 */ /* 0x000fea0003800000 */
.L_x_6502:
        /* <DEDUP_REMOVED lines=9> */
.L_x_6507:
[----:B------:R-:W2:Y:S02]  /*9f30*/  LDG.E R2, desc[UR36][R2.64] ;  /* 0x0000002402027981 */ /* 0x000ea4000c1e1900 */
[----:B--2---:R0:W1:Y:S01]  /*9f40*/  I2F.F64 R18, R2 ;  /* 0x0000000200127312 */ /* 0x0040620000201c00 */
[----:B------:R-:W-:Y:S05]  /*9f50*/  BRA `(.L_x_6505) ;  /* 0x0000000c00407947 */ /* 0x000fea0003800000 */
.L_x_6506:
[----:B------:R-:W2:Y:S02]  /*9f60*/  LDG.E.U16 R2, desc[UR36][R2.64] ;  /* 0x0000002402027981 */ /* 0x000ea4000c1e1500 */
[----:B--2---:R0:W1:Y:S01]  /*9f70*/  I2F.F64.S16 R18, R2 ;  /* 0x0000000200127312 */ /* 0x0040620000101c00 */
[----:B------:R-:W-:Y:S05]  /*9f80*/  BRA `(.L_x_6505) ;  /* 0x0000000c00347947 */ /* 0x000fea0003800000 */
.L_x_6501:
        /* <DEDUP_REMOVED lines=10> */
.L_x_6509:
[----:B------:R-:W2:Y:S02]  /*a030*/  LDG.E.U16 R0, desc[UR36][R2.64] ;  /* 0x0000002402007981 */ /* 0x000ea4000c1e1500 */
[----:B--2---:R-:W-:-:S05]  /*a040*/  HADD2.F32 R0, -RZ, R0.H0_H0 ;  /* 0x20000000ff007230 */ /* 0x004fca0000004100 */
[----:B------:R-:W-:-:S04]  /*a050*/  FMUL.FTZ R0, R0, 1 ;  /* 0x3f80000000007820 */ /* 0x000fc80000410000 */
[----:B------:R1:W2:Y:S01]  /*a060*/  F2F.F64.F32 R18, R0 ;  /* 0x0000000000127310 */ /* 0x0002a20000201800 */
[----:B------:R-:W-:Y:S05]  /*a070*/  BRA `(.L_x_6505) ;  /* 0x0000000800f87947 */ /* 0x000fea0003800000 */
.L_x_6508:
        /* <DEDUP_REMOVED lines=8> */
[----:B------:R-:W4:Y:S01]  /*a100*/  F2F.F64.F32 R18, R18 ;  /* 0x0000001200127310 */ /* 0x000f220000201800 */
[----:B------:R-:W-:Y:S05]  /*a110*/  BRA `(.L_x_6505) ;  /* 0x0000000800d07947 */ /* 0x000fea0003800000 */
.L_x_6511:
[----:B------:R-:W2:Y:S02]  /*a120*/  LDG.E.U16 R2, desc[UR36][R2.64] ;  /* 0x0000002402027981 */ /* 0x000ea4000c1e1500 */
[----:B--2---:R-:W-:-:S05]  /*a130*/  HADD2.F32 R0, -RZ, R2.H0_H0 ;  /* 0x20000002ff007230 */ /* 0x004fca0000004100 */
[----:B------:R-:W-:-:S04]  /*a140*/  FMUL.FTZ R0, R0, 1 ;  /* 0x3f80000000007820 */ /* 0x000fc80000410000 */
[----:B------:R0:W1:Y:S01]  /*a150*/  F2F.F64.F32 R18, R0 ;  /* 0x0000000000127310 */ /* 0x0000620000201800 */
[----:B------:R-:W-:Y:S05]  /*a160*/  BRA `(.L_x_6505) ;  /* 0x0000000800bc7947 */ /* 0x000fea0003800000 */
.L_x_6510:
[----:B------:R3:W5:Y:S01]  /*a170*/  LDG.E.64 R18, desc[UR36][R2.64] ;  /* 0x0000002402127981 */ /* 0x000762000c1e1b00 */
[----:B------:R-:W-:Y:S05]  /*a180*/  BRA `(.L_x_6505) ;  /* 0x0000000800b47947 */ /* 0x000fea0003800000 */
.L_x_6500:
        /* <DEDUP_REMOVED lines=13> */
.L_x_6514:
[----:B------:R0:W5:Y:S01]  /*a260*/  LDG.E.64 R18, desc[UR36][R2.64] ;  /* 0x0000002402127981 */ /* 0x000162000c1e1b00 */
[----:B------:R-:W-:Y:S05]  /*a270*/  BRA `(.L_x_6505) ;  /* 0x0000000800787947 */ /* 0x000fea0003800000 */
.L_x_6513:
        /* <DEDUP_REMOVED lines=28> */
.L_x_6516:
        /* <DEDUP_REMOVED lines=15> */
.L_x_6515:
[----:B------:R-:W2:Y:S02]  /*a530*/  LDG.E.U16 R0, desc[UR36][R2.64] ;  /* 0x0000002402007981 */ /* 0x000ea4000c1e1500 */
[----:B--2---:R-:W-:-:S04]  /*a540*/  IMAD.U32 R0, R0, 0x10000, RZ ;  /* 0x0001000000007824 */ /* 0x004fc800078e00ff */
[----:B------:R-:W-:-:S04]  /*a550*/  FMUL.FTZ R0, R0, 1 ;  /* 0x3f80000000007820 */ /* 0x000fc80000410000 */
[----:B------:R0:W1:Y:S01]  /*a560*/  F2F.F64.F32 R18, R0 ;  /* 0x0000000000127310 */ /* 0x0000620000201800 */
[----:B------:R-:W-:Y:S05]  /*a570*/  BRA `(.L_x_6505) ;  /* 0x0000000400b87947 */ /* 0x000fea0003800000 */
.L_x_6512:
        /* <DEDUP_REMOVED lines=11> */
.L_x_6519:
        /* <DEDUP_REMOVED lines=21> */
.L_x_6523:
[----:B------:R-:W-:Y:S05]  /*a780*/  BSYNC B1 ;  /* 0x0000000000017941 */ /* 0x000fea0003800000 */
.L_x_6522:
[----:B------:R-:W-:Y:S01]  /*a790*/  LEA R3, R0, 0x3b800000, 0x17 ;  /* 0x3b80000000037811 */ /* 0x000fe200078eb8ff */
[----:B------:R-:W-:-:S05]  /*a7a0*/  IMAD.SHL.U32 R0, R2, 0x100000, RZ ;  /* 0x0010000002007824 */ /* 0x000fca00078e00ff */
[----:B------:R-:W-:-:S07]  /*a7b0*/  LOP3.LUT R0, R3, R0, R4, 0xfe, !PT ;  /* 0x0000000003007212 */ /* 0x000fce00078efe04 */
.L_x_6521:
[----:B------:R-:W-:Y:S05]  /*a7c0*/  BSYNC B0 ;  /* 0x0000000000007941 */ /* 0x000fea0003800000 */
.L_x_6520:
[----:B------:R-:W-:-:S04]  /*a7d0*/  FMUL.FTZ R0, R0, 1 ;  /* 0x3f80000000007820 */ /* 0x000fc80000410000 */
[----:B------:R0:W1:Y:S01]  /*a7e0*/  F2F.F64.F32 R18, R0 ;  /* 0x0000000000127310 */ /* 0x0000620000201800 */
[----:B------:R-:W-:Y:S05]  /*a7f0*/  BRA `(.L_x_6505) ;  /* 0x0000000400187947 */ /* 0x000fea0003800000 */
.L_x_6518:
        /* <DEDUP_REMOVED lines=21> */
.L_x_6527:
[----:B------:R-:W-:Y:S05]  /*a950*/  BSYNC B1 ;  /* 0x0000000000017941 */ /* 0x000fea0003800000 */
.L_x_6526:
[----:B------:R-:W-:Y:S01]  /*a960*/  LEA R3, R0, 0x37800000, 0x17 ;  /* 0x3780000000037811 */ /* 0x000fe200078eb8ff */
[----:B------:R-:W-:-:S05]  /*a970*/  IMAD.SHL.U32 R0, R2, 0x200000, RZ ;  /* 0x0020000002007824 */ /* 0x000fca00078e00ff */
[----:B------:R-:W-:-:S07]  /*a980*/  LOP3.LUT R0, R3, R0, R4, 0xfe, !PT ;  /* 0x0000000003007212 */ /* 0x000fce00078efe04 */
.L_x_6525:
[----:B------:R-:W-:Y:S05]  /*a990*/  BSYNC B0 ;  /* 0x0000000000007941 */ /* 0x000fea0003800000 */
.L_x_6524:
[----:B------:R-:W-:-:S04]  /*a9a0*/  FMUL.FTZ R0, R0, 1 ;  /* 0x3f80000000007820 */ /* 0x000fc80000410000 */
[----:B------:R0:W1:Y:S01]  /*a9b0*/  F2F.F64.F32 R18, R0 ;  /* 0x0000000000127310 */ /* 0x0000620000201800 */
[----:B------:R-:W-:Y:S05]  /*a9c0*/  BRA `(.L_x_6505) ;  /* 0x0000000000a47947 */ /* 0x000fea0003800000 */
.L_x_6517:
        /* <DEDUP_REMOVED lines=14> */
.L_x_6531:
[----:B------:R-:W-:Y:S05]  /*aab0*/  BSYNC B0 ;  /* 0x0000000000007941 */ /* 0x000fea0003800000 */
.L_x_6530:
[----:B------:R-:W-:-:S04]  /*aac0*/  FMUL.FTZ R0, R0, 1 ;  /* 0x3f80000000007820 */ /* 0x000fc80000410000 */
[----:B------:R0:W1:Y:S01]  /*aad0*/  F2F.F64.F32 R18, R0 ;  /* 0x0000000000127310 */ /* 0x0000620000201800 */
[----:B------:R-:W-:Y:S05]  /*aae0*/  BRA `(.L_x_6505) ;  /* 0x00000000005c7947 */ /* 0x000fea0003800000 */
.L_x_6504:
        /* <DEDUP_REMOVED lines=16> */
.L_x_6532:
[----:B------:R-:W-:Y:S01]  /*abf0*/  CS2R R18, SRZ ;  /* 0x0000000000127805 */ /* 0x000fe2000001ff00 */
[----:B------:R-:W-:Y:S06]  /*ac00*/  BRA `(.L_x_6505) ;  /* 0x0000000000147947 */ /* 0x000fec0003800000 */
.L_x_6529:
[----:B------:R-:W2:Y:S02]  /*ac10*/  LDG.E.64 R18, desc[UR36][R2.64] ;  /* 0x0000002402127981 */ /* 0x000ea4000c1e1b00 */
[----:B--2---:R-:W0:Y:S01]  /*ac20*/  I2F.F64.U64 R18, R18 ;  /* 0x0000001200127312 */ /* 0x004e220000301800 */
[----:B------:R-:W-:Y:S05]  /*ac30*/  BRA `(.L_x_6505) ;  /* 0x0000000000087947 */ /* 0x000fea0003800000 */
.L_x_6528:
[----:B------:R-:W2:Y:S02]  /*ac40*/  LDG.E R2, desc[UR36][R2.64] ;  /* 0x0000002402027981 */ /* 0x000ea4000c1e1900 */
[----:B--2---:R0:W1:Y:S02]  /*ac50*/  I2F.F64.U32 R18, R2 ;  /* 0x0000000200127312 */ /* 0x0040640000201800 */
.L_x_6505:
[----:B0--3--:R-:W1:Y:S01]  /*ac60*/  LDC.U8 R2, c[0x0][0x493] ;  /* 0x000124c0ff027b82 */ /* 0x009e620000000000 */
[----:B------:R-:W-:Y:S02]  /*ac70*/  ULDC.64 UR4, c[0x0][0x488] ;  /* 0x0001220000047ab9 */ /* 0x000fe40000000a00 */
[----:B------:R-:W-:-:S05]  /*ac80*/  IADD3 R4, P0, R22, UR4, RZ ;  /* 0x0000000416047c10 */ /* 0x000fca000ff1e0ff */
        /* <DEDUP_REMOVED lines=15> */
.L_x_6536:
[----:B------:R-:W3:Y:S02]  /*ad80*/  LDG.E.U8 R2, desc[UR36][R4.64] ;  /* 0x0000002404027981 */ /* 0x000ee4000c1e1100 */
[----:B---3--:R-:W0:Y:S01]  /*ad90*/  I2F.F64.U16 R2, R2 ;  /* 0x0000000200027312 */ /* 0x008e220000101800 */
[----:B------:R-:W-:Y:S05]  /*ada0*/  BRA `(.L_x_6538) ;  /* 0x0000000c00707947 */ /* 0x000fea0003800000 */
.L_x_6535:
        /* <DEDUP_REMOVED lines=9> */
.L_x_6540:
[----:B------:R-:W3:Y:S02]  /*ae40*/  LDG.E R2, desc[UR36][R4.64] ;  /* 0x0000002404027981 */ /* 0x000ee4000c1e1900 */
[----:B---3--:R-:W0:Y:S01]  /*ae50*/  I2F.F64 R2, R2 ;  /* 0x0000000200027312 */ /* 0x008e220000201c00 */
[----:B------:R-:W-:Y:S05]  /*ae60*/  BRA `(.L_x_6538) ;  /* 0x0000000c00407947 */ /* 0x000fea0003800000 */
.L_x_6539:
[----:B------:R-:W3:Y:S02]  /*ae70*/  LDG.E.U16 R2, desc[UR36][R4.64] ;  /* 0x0000002404027981 */ /* 0x000ee4000c1e1500 */
[----:B---3--:R-:W0:Y:S01]  /*ae80*/  I2F.F64.S16 R2, R2 ;  /* 0x0000000200027312 */ /* 0x008e220000101c00 */
[----:B------:R-:W-:Y:S05]  /*ae90*/  BRA `(.L_x_6538) ;  /* 0x0000000c00347947 */ /* 0x000fea0003800000 */
.L_x_6534:
        /* <DEDUP_REMOVED lines=8> */
[----:B------:R-:W3:Y:S01]  /*af20*/  F2F.F64.F32 R2, R2 ;  /* 0x0000000200027310 */ /* 0x000ee20000201800 */
[----:B------:R-:W-:Y:S05]  /*af30*/  BRA `(.L_x_6538) ;  /* 0x0000000c000c7947 */ /* 0x000fea0003800000 */
.L_x_6542:
[----:B------:R-:W3:Y:S02]  /*af40*/  LDG.E.U16 R0, desc[UR36][R4.64] ;  /* 0x0000002404007981 */ /* 0x000ee4000c1e1500 */
[----:B---3--:R-:W-:-:S05]  /*af50*/  HADD2.F32 R0, -RZ, R0.H0_H0 ;  /* 0x20000000ff007230 */ /* 0x008fca0000004100 */
[----:B------:R-:W-:-:S04]  /*af60*/  FMUL.FTZ R0, R0, 1 ;  /* 0x3f80000000007820 */ /* 0x000fc80000410000 */
[----:B------:R0:W1:Y:S01]  /*af70*/  F2F.F64.F32 R2, R0 ;  /* 0x0000000000027310 */ /* 0x0000620000201800 */
[----:B------:R-:W-:Y:S05]  /*af80*/  BRA `(.L_x_6538) ;  /* 0x0000000800f87947 */ /* 0x000fea0003800000 */
.L_x_6541:
        /* <DEDUP_REMOVED lines=10> */
.L_x_6544:
[----:B------:R-:W3:Y:S02]  /*b030*/  LDG.E.U16 R4, desc[UR36][R4.64] ;  /* 0x0000002404047981 */ /* 0x000ee4000c1e1500 */
[----:B---3--:R-:W-:-:S05]  /*b040*/  HADD2.F32 R0, -RZ, R4.H0_H0 ;  /* 0x20000004ff007230 */ /* 0x008fca0000004100 */
[----:B------:R-:W-:-:S04]  /*b050*/  FMUL.FTZ R0, R0, 1 ;  /* 0x3f80000000007820 */ /* 0x000fc80000410000 */
[----:B------:R0:W1:Y:S01]  /*b060*/  F2F.F64.F32 R2, R0 ;  /* 0x0000000000027310 */ /* 0x0000620000201800 */
[----:B------:R-:W-:Y:S05]  /*b070*/  BRA `(.L_x_6538) ;  /* 0x0000000800bc7947 */ /* 0x000fea0003800000 */
.L_x_6543:
[----:B------:R0:W5:Y:S01]  /*b080*/  LDG.E.64 R2, desc[UR36][R4.64] ;  /* 0x0000002404027981 */ /* 0x000162000c1e1b00 */
[----:B------:R-:W-:Y:S05]  /*b090*/  BRA `(.L_x_6538) ;  /* 0x0000000800b47947 */ /* 0x000fea0003800000 */
.L_x_6533:
        /* <DEDUP_REMOVED lines=13> */
.L_x_6547:
[----:B------:R0:W5:Y:S01]  /*b170*/  LDG.E.64 R2, desc[UR36][R4.64] ;  /* 0x0000002404027981 */ /* 0x000162000c1e1b00 */
[----:B------:R-:W-:Y:S05]  /*b180*/  BRA `(.L_x_6538) ;  /* 0x0000000800787947 */ /* 0x000fea0003800000 */
.L_x_6546:
        /* <DEDUP_REMOVED lines=28> */
.L_x_6549:
        /* <DEDUP_REMOVED lines=15> */
.L_x_6548:
[----:B------:R-:W3:Y:S02]  /*b440*/  LDG.E.U16 R0, desc[UR36][R4.64] ;  /* 0x0000002404007981 */ /* 0x000ee4000c1e1500 */
[----:B---3--:R-:W-:-:S04]  /*b450*/  IMAD.U32 R0, R0, 0x10000, RZ ;  /* 0x0001000000007824 */ /* 0x008fc800078e00ff */
[----:B------:R-:W-:-:S04]  /*b460*/  FMUL.FTZ R0, R0, 1 ;  /* 0x3f80000000007820 */ /* 0x000fc80000410000 */
[----:B------:R0:W1:Y:S01]  /*b470*/  F2F.F64.F32 R2, R0 ;  /* 0x0000000000027310 */ /* 0x0000620000201800 */
[----:B------:R-:W-:Y:S05]  /*b480*/  BRA `(.L_x_6538) ;  /* 0x0000000400b87947 */ /* 0x000fea0003800000 */
.L_x_6545:
        /* <DEDUP_REMOVED lines=11> */
.L_x_6552:
        /* <DEDUP_REMOVED lines=21> */
.L_x_6556:
[----:B------:R-:W-:Y:S05]  /*b690*/  BSYNC B1 ;  /* 0x0000000000017941 */ /* 0x000fea0003800000 */
.L_x_6555:
[----:B------:R-:W-:Y:S01]  /*b6a0*/  LEA R3, R0, 0x3b800000, 0x17 ;  /* 0x3b80000000037811 */ /* 0x000fe200078eb8ff */
[----:B------:R-:W-:-:S05]  /*b6b0*/  IMAD.SHL.U32 R0, R2, 0x100000, RZ ;  /* 0x0010000002007824 */ /* 0x000fca00078e00ff */
[----:B------:R-:W-:-:S07]  /*b6c0*/  LOP3.LUT R0, R3, R0, R4, 0xfe, !PT ;  /* 0x0000000003007212 */ /* 0x000fce00078efe04 */
.L_x_6554:
[----:B------:R-:W-:Y:S05]  /*b6d0*/  BSYNC B0 ;  /* 0x0000000000007941 */ /* 0x000fea0003800000 */
.L_x_6553:
[----:B------:R-:W-:-:S04]  /*b6e0*/  FMUL.FTZ R0, R0, 1 ;  /* 0x3f80000000007820 */ /* 0x000fc80000410000 */
[----:B------:R0:W1:Y:S01]  /*b6f0*/  F2F.F64.F32 R2, R0 ;  /* 0x0000000000027310 */ /* 0x0000620000201800 */
[----:B------:R-:W-:Y:S05]  /*b700*/  BRA `(.L_x_6538) ;  /* 0x0000000400187947 */ /* 0x000fea0003800000 */
.L_x_6551:
        /* <DEDUP_REMOVED lines=21> */
.L_x_6560:
[----:B------:R-:W-:Y:S05]  /*b860*/  BSYNC B1 ;  /* 0x0000000000017941 */ /* 0x000fea0003800000 */
.L_x_6559:
[----:B------:R-:W-:Y:S01]  /*b870*/  LEA R3, R0, 0x37800000, 0x17 ;  /* 0x3780000000037811 */ /* 0x000fe200078eb8ff */
[----:B------:R-:W-:-:S05]  /*b880*/  IMAD.SHL.U32 R0, R2, 0x200000, RZ ;  /* 0x0020000002007824 */ /* 0x000fca00078e00ff */
[----:B------:R-:W-:-:S07]  /*b890*/  LOP3.LUT R0, R3, R0, R4, 0xfe, !PT ;  /* 0x0000000003007212 */ /* 0x000fce00078efe04 */
.L_x_6558:
[----:B------:R-:W-:Y:S05]  /*b8a0*/  BSYNC B0 ;  /* 0x0000000000007941 */ /* 0x000fea0003800000 */
.L_x_6557:
[----:B------:R-:W-:-:S04]  /*b8b0*/  FMUL.FTZ R0, R0, 1 ;  /* 0x3f80000000007820 */ /* 0x000fc80000410000 */
[----:B------:R0:W1:Y:S01]  /*b8c0*/  F2F.F64.F32 R2, R0 ;  /* 0x0000000000027310 */ /* 0x0000620000201800 */
[----:B------:R-:W-:Y:S05]  /*b8d0*/  BRA `(.L_x_6538) ;  /* 0x0000000000a47947 */ /* 0x000fea0003800000 */
.L_x_6550:
        /* <DEDUP_REMOVED lines=14> */
.L_x_6564:
[----:B------:R-:W-:Y:S05]  /*b9c0*/  BSYNC B0 ;  /* 0x0000000000007941 */ /* 0x000fea0003800000 */
.L_x_6563:
[----:B------:R-:W-:-:S04]  /*b9d0*/  FMUL.FTZ R0, R0, 1 ;  /* 0x3f80000000007820 */ /* 0x000fc80000410000 */
[----:B------:R0:W1:Y:S01]  /*b9e0*/  F2F.F64.F32 R2, R0 ;  /* 0x0000000000027310 */ /* 0x0000620000201800 */
[----:B------:R-:W-:Y:S05]  /*b9f0*/  BRA `(.L_x_6538) ;  /* 0x00000000005c7947 */ /* 0x000fea0003800000 */
.L_x_6537:
        /* <DEDUP_REMOVED lines=16> */
.L_x_6565:
[----:B------:R-:W-:Y:S01]  /*bb00*/  CS2R R2, SRZ ;  /* 0x0000000000027805 */ /* 0x000fe2000001ff00 */
[----:B------:R-:W-:Y:S06]  /*bb10*/  BRA `(.L_x_6538) ;  /* 0x0000000000147947 */ /* 0x000fec0003800000 */
.L_x_6562:
[----:B------:R-:W3:Y:S02]  /*bb20*/  LDG.E.64 R2, desc[UR36][R4.64] ;  /* 0x0000002404027981 */ /* 0x000ee4000c1e1b00 */
[----:B---3--:R-:W0:Y:S01]  /*bb30*/  I2F.F64.U64 R2, R2 ;  /* 0x0000000200027312 */ /* 0x008e220000301800 */
[----:B------:R-:W-:Y:S05]  /*bb40*/  BRA `(.L_x_6538) ;  /* 0x0000000000087947 */ /* 0x000fea0003800000 */
.L_x_6561:
[----:B------:R-:W3:Y:S02]  /*bb50*/  LDG.E R2, desc[UR36][R4.64] ;  /* 0x0000002404027981 */ /* 0x000ee4000c1e1900 */
[----:B---3--:R-:W0:Y:S02]  /*bb60*/  I2F.F64.U32 R2, R2 ;  /* 0x0000000200027312 */ /* 0x008e240000201800 */
.L_x_6538:
        /* <DEDUP_REMOVED lines=17> */
.L_x_6569:
[----:B------:R0:W-:Y:S01]  /*bc80*/  STG.E.U8 desc[UR36][R16.64], R2 ;  /* 0x0000000210007986 */ /* 0x0001e2000c101124 */
[----:B------:R-:W-:Y:S05]  /*bc90*/  BRA `(.L_x_6571) ;  /* 0x0000000c00487947 */ /* 0x000fea0003800000 */
.L_x_6568:
        /* <DEDUP_REMOVED lines=9> */
.L_x_6573:
[----:B------:R0:W-:Y:S01]  /*bd30*/  STG.E desc[UR36][R16.64], R2 ;  /* 0x0000000210007986 */ /* 0x0001e2000c101924 */
[----:B------:R-:W-:Y:S05]  /*bd40*/  BRA `(.L_x_6571) ;  /* 0x0000000c001c7947 */ /* 0x000fea0003800000 */
.L_x_6572:
[----:B------:R0:W-:Y:S01]  /*bd50*/  STG.E.U16 desc[UR36][R16.64], R2 ;  /* 0x0000000210007986 */ /* 0x0001e2000c101524 */
[----:B------:R-:W-:Y:S05]  /*bd60*/  BRA `(.L_x_6571) ;  /* 0x0000000c00147947 */ /* 0x000fea0003800000 */
.L_x_6567:
        /* <DEDUP_REMOVED lines=9> */
.L_x_6575:
[----:B------:R-:W-:-:S04]  /*be00*/  I2FP.F32.U32 R0, R2 ;  /* 0x0000000200007245 */ /* 0x000fc80000201000 */
[----:B------:R-:W-:-:S05]  /*be10*/  F2FP.F16.F32.PACK_AB R0, RZ, R0 ;  /* 0x00000000ff00723e */ /* 0x000fca00000000ff */
[----:B------:R0:W-:Y:S01]  /*be20*/  STG.E.U16 desc[UR36][R16.64], R0 ;  /* 0x0000000010007986 */ /* 0x0001e2000c101524 */
[----:B------:R-:W-:Y:S05]  /*be30*/  BRA `(.L_x_6571) ;  /* 0x0000000800e07947 */ /* 0x000fea0003800000 */
.L_x_6574:
        /* <DEDUP_REMOVED lines=10> */
.L_x_6577:
[----:B------:R-:W-:-:S04]  /*bee0*/  I2FP.F32.U32 R2, R2 ;  /* 0x0000000200027245 */ /* 0x000fc80000201000 */
[----:B------:R-:W-:-:S04]  /*bef0*/  F2FP.F16.F32.PACK_AB R3, RZ, R2 ;  /* 0x00000002ff03723e */ /* 0x000fc800000000ff */
[----:B------:R-:W-:-:S05]  /*bf00*/  PRMT R3, R3, 0x5410, RZ ;  /* 0x0000541003037816 */ /* 0x000fca00000000ff */
[----:B------:R0:W-:Y:S01]  /*bf10*/  STG.E desc[UR36][R16.64], R3 ;  /* 0x0000000310007986 */ /* 0x0001e2000c101924 */
[----:B------:R-:W-:Y:S05]  /*bf20*/  BRA `(.L_x_6571) ;  /* 0x0000000800a47947 */ /* 0x000fea0003800000 */
.L_x_6576:
[----:B------:R-:W0:Y:S02]  /*bf30*/  I2F.F64.U32 R2, R2 ;  /* 0x0000000200027312 */ /* 0x000e240000201800 */
[----:B0-----:R0:W-:Y:S01]  /*bf40*/  STG.E.64 desc[UR36][R16.64], R2 ;  /* 0x0000000210007986 */ /* 0x0011e2000c101b24 */
[----:B------:R-:W-:Y:S05]  /*bf50*/  BRA `(.L_x_6571) ;  /* 0x0000000800987947 */ /* 0x000fea0003800000 */
.L_x_6566:
        /* <DEDUP_REMOVED lines=10> */
.L_x_6580:
[----:B------:R-:W0:Y:S01]  /*c000*/  I2F.F64.U32 R4, R2 ;  /* 0x0000000200047312 */ /* 0x000e220000201800 */
[----:B------:R-:W-:-:S05]  /*c010*/  CS2R R6, SRZ ;  /* 0x0000000000067805 */ /* 0x000fca000001ff00 */
[----:B0-----:R0:W-:Y:S01]  /*c020*/  STG.E.128 desc[UR36][R16.64], R4 ;  /* 0x0000000410007986 */ /* 0x0011e2000c101d24 */
[----:B------:R-:W-:Y:S05]  /*c030*/  BRA `(.L_x_6571) ;  /* 0x0000000800607947 */ /* 0x000fea0003800000 */
.L_x_6579:
        /* <DEDUP_REMOVED lines=21> */
.L_x_6584:
[----:B------:R-:W-:Y:S05]  /*c190*/  BSYNC B0 ;  /* 0x0000000000007941 */ /* 0x000fea0003800000 */
.L_x_6583:
[----:B------:R-:W-:-:S05]  /*c1a0*/  LOP3.LUT R3, R0, R3, RZ, 0xfc, !PT ;  /* 0x0000000300037212 */ /* 0x000fca00078efcff */
[----:B------:R0:W-:Y:S01]  /*c1b0*/  STG.E.U8 desc[UR36][R16.64], R3 ;  /* 0x0000000310007986 */ /* 0x0001e2000c101124 */
[----:B------:R-:W-:Y:S05]  /*c1c0*/  BRA `(.L_x_6571) ;  /* 0x0000000400fc7947 */ /* 0x000fea0003800000 */
.L_x_6582:
        /* <DEDUP_REMOVED lines=13> */
.L_x_6586:
[----:B------:R-:W-:Y:S01]  /*c2a0*/  IMAD.MOV.U32 R0, RZ, RZ, 0x7f ;  /* 0x0000007fff007424 */ /* 0x000fe200078e00ff */
[----:B------:R-:W-:-:S04]  /*c2b0*/  ISETP.GT.U32.AND P0, PT, R2, 0x7f800000, PT ;  /* 0x7f8000000200780c */ /* 0x000fc80003f04070 */
[----:B------:R-:W-:-:S09]  /*c2c0*/  SEL R0, R0, 0x7c, P0 ;  /* 0x0000007c00007807 */ /* 0x000fd20000000000 */
.L_x_6587:
[----:B------:R-:W-:Y:S05]  /*c2d0*/  BSYNC B0 ;  /* 0x0000000000007941 */ /* 0x000fea0003800000 */
.L_x_6585:
[----:B------:R-:W-:-:S04]  /*c2e0*/  LOP3.LUT R2, R3, 0x80000000, RZ, 0xc0, !PT ;  /* 0x8000000003027812 */ /* 0x000fc800078ec0ff */
[----:B------:R-:W-:-:S04]  /*c2f0*/  SHF.R.U32.HI R3, RZ, 0x18, R2 ;  /* 0x00000018ff037819 */ /* 0x000fc80000011602 */
[----:B------:R-:W-:-:S05]  /*c300*/  LOP3.LUT R3, R0, R3, RZ, 0xfc, !PT ;  /* 0x0000000300037212 */ /* 0x000fca00078efcff */
[----:B------:R0:W-:Y:S01]  /*c310*/  STG.E.U8 desc[UR36][R16.64], R3 ;  /* 0x0000000310007986 */ /* 0x0001e2000c101124 */
[----:B------:R-:W-:Y:S05]  /*c320*/  BRA `(.L_x_6571) ;  /* 0x0000000400a47947 */ /* 0x000fea0003800000 */
.L_x_6581:
[----:B------:R-:W-:-:S04]  /*c330*/  I2FP.F32.U32 R0, R2 ;  /* 0x0000000200007245 */ /* 0x000fc80000201000 */
[----:B------:R-:W-:-:S05]  /*c340*/  F2FP.BF16.F32.PACK_AB R0, RZ, R0 ;  /* 0x00000000ff00723e */ /* 0x000fca00000010ff */
[----:B------:R0:W-:Y:S01]  /*c350*/  STG.E.U16 desc[UR36][R16.64], R0 ;  /* 0x0000000010007986 */ /* 0x0001e2000c101524 */
[----:B------:R-:W-:Y:S05]  /*c360*/  BRA `(.L_x_6571) ;  /* 0x0000000400947947 */ /* 0x000fea0003800000 */
.L_x_6578:
        /* <DEDUP_REMOVED lines=10> */
.L_x_6590:
        /* <DEDUP_REMOVED lines=17> */
.L_x_6593:
[----:B------:R-:W-:-:S04]  /*c520*/  LOP3.LUT R2, R3, 0x80000000, RZ, 0xc0, !PT ;  /* 0x8000000003027812 */ /* 0x000fc800078ec0ff */
[----:B------:R-:W-:-:S04]  /*c530*/  SHF.R.U32.HI R3, RZ, 0x18, R2 ;  /* 0x00000018ff037819 */ /* 0x000fc80000011602 */
[----:B------:R-:W-:-:S04]  /*c540*/  LOP3.LUT R0, R0, R3, RZ, 0xfc, !PT ;  /* 0x0000000300007212 */ /* 0x000fc800078efcff */
[----:B------:R-:W-:-:S07]  /*c550*/  PRMT R8, R0, 0x7610, R8 ;  /* 0x0000761000087816 */ /* 0x000fce0000000008 */
.L_x_6592:
[----:B------:R-:W-:Y:S05]  /*c560*/  BSYNC B0 ;  /* 0x0000000000007941 */ /* 0x000fea0003800000 */
.L_x_6591:
[----:B------:R3:W-:Y:S01]  /*c570*/  STG.E.U8 desc[UR36][R16.64], R8 ;  /* 0x0000000810007986 */ /* 0x0007e2000c101124 */
[----:B------:R-:W-:Y:S05]  /*c580*/  BRA `(.L_x_6571) ;  /* 0x00000004000c7947 */ /* 0x000fea0003800000 */
.L_x_6589:
        /* <DEDUP_REMOVED lines=17> */
.L_x_6596:
[----:B------:R-:W-:-:S04]  /*c6a0*/  LOP3.LUT R2, R3, 0x80000000, RZ, 0xc0, !PT ;  /* 0x8000000003027812 */ /* 0x000fc800078ec0ff */
[----:B------:R-:W-:-:S04]  /*c6b0*/  SHF.R.U32.HI R3, RZ, 0x18, R2 ;  /* 0x00000018ff037819 */ /* 0x000fc80000011602 */
[----:B------:R-:W-:-:S04]  /*c6c0*/  LOP3.LUT R0, R0, R3, RZ, 0xfc, !PT ;  /* 0x0000000300007212 */ /* 0x000fc800078efcff */
[----:B------:R-:W-:-:S07]  /*c6d0*/  PRMT R8, R0, 0x7610, R8 ;  /* 0x0000761000087816 */ /* 0x000fce0000000008 */
.L_x_6595:
[----:B------:R-:W-:Y:S05]  /*c6e0*/  BSYNC B0 ;  /* 0x0000000000007941 */ /* 0x000fea0003800000 */
.L_x_6594:
[----:B------:R0:W-:Y:S01]  /*c6f0*/  STG.E.U8 desc[UR36][R16.64], R8 ;  /* 0x0000000810007986 */ /* 0x0001e2000c101124 */
[----:B------:R-:W-:Y:S05]  /*c700*/  BRA `(.L_x_6571) ;  /* 0x0000000000ac7947 */ /* 0x000fea0003800000 */
.L_x_6588:
        /* <DEDUP_REMOVED lines=22> */
.L_x_6570:
        /* <DEDUP_REMOVED lines=16> */
.L_x_6599:
[----:B------:R-:W-:Y:S05]  /*c970*/  BRA `(.L_x_6571) ;  /* 0x0000000000107947 */ /* 0x000fea0003800000 */
.L_x_6598:
[----:B------:R-:W-:-:S05]  /*c980*/  IMAD.MOV.U32 R3, RZ, RZ, RZ ;  /* 0x000000ffff037224 */ /* 0x000fca00078e00ff */
[----:B------:R1:W-:Y:S01]  /*c990*/  STG.E.64 desc[UR36][R16.64], R2 ;  /* 0x0000000210007986 */ /* 0x0003e2000c101b24 */
[----:B------:R-:W-:Y:S05]  /*c9a0*/  BRA `(.L_x_6571) ;  /* 0x0000000000047947 */ /* 0x000fea0003800000 */
.L_x_6597:
[----:B------:R0:W-:Y:S02]  /*c9b0*/  STG.E desc[UR36][R16.64], R2 ;  /* 0x0000000210007986 */ /* 0x0001e4000c101924 */
.L_x_6571:
[----:B------:R-:W-:-:S07]  /*c9c0*/  VIADD R23, R23, 0x80 ;  /* 0x0000008017177836 */ /* 0x000fce0000000000 */
.L_x_6498:
[----:B------:R-:W-:Y:S05]  /*c9d0*/  BSYNC B6 ;  /* 0x0000000000067941 */ /* 0x000fea0003800000 */
.L_x_6497:
        /* <DEDUP_REMOVED lines=357> */
.L_x_6600:
        /* <DEDUP_REMOVED lines=21> */
.L_x_6604:
[----:B------:R-:W2:Y:S02]  /*e180*/  LDG.E.U8 R2, desc[UR36][R2.64] ;  /* 0x0000002402027981 */ /* 0x000ea4000c1e1100 */
[----:B--2---:R0:W1:Y:S01]  /*e190*/  I2F.F64.U16 R18, R2 ;  /* 0x0000000200127312 */ /* 0x0040620000101800 */
[----:B------:R-:W-:Y:S05]  /*e1a0*/  BRA `(.L_x_6606) ;  /* 0x0000000c00707947 */ /* 0x000fea0003800000 */
.L_x_6603:
        /* <DEDUP_REMOVED lines=9> */
.L_x_6608:
[----:B------:R-:W2:Y:S02]  /*e240*/  LDG.E R2, desc[UR36][R2.64] ;  /* 0x0000002402027981 */ /* 0x000ea4000c1e1900 */
[----:B--2---:R0:W1:Y:S01]  /*e250*/  I2F.F64 R18, R2 ;  /* 0x0000000200127312 */ /* 0x0040620000201c00 */
[----:B------:R-:W-:Y:S05]  /*e260*/  BRA `(.L_x_6606) ;  /* 0x0000000c00407947 */ /* 0x000fea0003800000 */
.L_x_6607:
[----:B------:R-:W2:Y:S02]  /*e270*/  LDG.E.U16 R2, desc[UR36][R2.64] ;  /* 0x0000002402027981 */ /* 0x000ea4000c1e1500 */
[----:B--2---:R0:W1:Y:S01]  /*e280*/  I2F.F64.S16 R18, R2 ;  /* 0x0000000200127312 */ /* 0x0040620000101c00 */
[----:B------:R-:W-:Y:S05]  /*e290*/  BRA `(.L_x_6606) ;  /* 0x0000000c00347947 */ /* 0x000fea0003800000 */
.L_x_6602:
        /* <DEDUP_REMOVED lines=10> */
.L_x_6610:
[----:B------:R-:W2:Y:S02]  /*e340*/  LDG.E.U16 R0, desc[UR36][R2.64] ;  /* 0x0000002402007981 */ /* 0x000ea4000c1e1500 */
[----:B--2---:R-:W-:-:S05]  /*e350*/  HADD2.F32 R0, -RZ, R0.H0_H0 ;  /* 0x20000000ff007230 */ /* 0x004fca0000004100 */
[----:B------:R-:W-:-:S04]  /*e360*/  FMUL.FTZ R0, R0, 1 ;  /* 0x3f80000000007820 */ /* 0x000fc80000410000 */
[----:B------:R0:W1:Y:S01]  /*e370*/  F2F.F64.F32 R18, R0 ;  /* 0x0000000000127310 */ /* 0x0000620000201800 */
[----:B------:R-:W-:Y:S05]  /*e380*/  BRA `(.L_x_6606) ;  /* 0x0000000800f87947 */ /* 0x000fea0003800000 */
.L_x_6609:
        /* <DEDUP_REMOVED lines=10> */
.L_x_6612:
[----:B------:R-:W2:Y:S02]  /*e430*/  LDG.E.U16 R2, desc[UR36][R2.64] ;  /* 0x0000002402027981 */ /* 0x000ea4000c1e1500 */
[----:B--2---:R-:W-:-:S05]  /*e440*/  HADD2.F32 R0, -RZ, R2.H0_H0 ;  /* 0x20000002ff007230 */ /* 0x004fca0000004100 */
[----:B------:R-:W-:-:S04]  /*e450*/  FMUL.FTZ R0, R0, 1 ;  /* 0x3f80000000007820 */ /* 0x000fc80000410000 */
[----:B------:R0:W1:Y:S01]  /*e460*/  F2F.F64.F32 R18, R0 ;  /* 0x0000000000127310 */ /* 0x0000620000201800 */
[----:B------:R-:W-:Y:S05]  /*e470*/  BRA `(.L_x_6606) ;  /* 0x0000000800bc7947 */ /* 0x000fea0003800000 */
.L_x_6611:
[----:B------:R0:W5:Y:S01]  /*e480*/  LDG.E.64 R18, desc[UR36][R2.64] ;  /* 0x0000002402127981 */ /* 0x000162000c1e1b00 */
[----:B------:R-:W-:Y:S05]  /*e490*/  BRA `(.L_x_6606) ;  /* 0x0000000800b47947 */ /* 0x000fea0003800000 */
.L_x_6601:
        /* <DEDUP_REMOVED lines=13> */
.L_x_6615:
[----:B------:R0:W5:Y:S01]  /*e570*/  LDG.E.64 R18, desc[UR36][R2.64] ;  /* 0x0000002402127981 */ /* 0x000162000c1e1b00 */
[----:B------:R-:W-:Y:S05]  /*e580*/  BRA `(.L_x_6606) ;  /* 0x0000000800787947 */ /* 0x000fea0003800000 */
.L_x_6614:
        /* <DEDUP_REMOVED lines=28> */
.L_x_6617:
        /* <DEDUP_REMOVED lines=13> */
[----:B------:R2:W3:Y:S01]  /*e820*/  F2F.F64.F32 R18, R4 ;  /* 0x0000000400127310 */ /* 0x0004e20000201800 */
[----:B------:R-:W-:Y:S05]  /*e830*/  BRA `(.L_x_6606) ;  /* 0x0000000400cc7947 */ /* 0x000fea0003800000 */
.L_x_6616:
[----:B------:R-:W2:Y:S02]  /*e840*/  LDG.E.U16 R0, desc[UR36][R2.64] ;  /* 0x0000002402007981 */ /* 0x000ea4000c1e1500 */
[----:B--2---:R-:W-:-:S04]  /*e850*/  IMAD.U32 R0, R0, 0x10000, RZ ;  /* 0x0001000000007824 */ /* 0x004fc800078e00ff */
[----:B------:R-:W-:-:S04]  /*e860*/  FMUL.FTZ R0, R0, 1 ;  /* 0x3f80000000007820 */ /* 0x000fc80000410000 */
[----:B------:R4:W0:Y:S01]  /*e870*/  F2F.F64.F32 R18, R0 ;  /* 0x0000000000127310 */ /* 0x0008220000201800 */
[----:B------:R-:W-:Y:S05]  /*e880*/  BRA `(.L_x_6606) ;  /* 0x0000000400b87947 */ /* 0x000fea0003800000 */
.L_x_6613:
        /* <DEDUP_REMOVED lines=11> */
.L_x_6620:
        /* <DEDUP_REMOVED lines=21> */
.L_x_6624:
[----:B------:R-:W-:Y:S05]  /*ea90*/  BSYNC B1 ;  /* 0x0000000000017941 */ /* 0x000fea0003800000 */
.L_x_6623:
[----:B------:R-:W-:Y:S01]  /*eaa0*/  LEA R3, R0, 0x3b800000, 0x17 ;  /* 0x3b80000000037811 */ /* 0x000fe200078eb8ff */
[----:B------:R-:W-:-:S05]  /*eab0*/  IMAD.SHL.U32 R0, R2, 0x100000, RZ ;  /* 0x0010000002007824 */ /* 0x000fca00078e00ff */
[----:B------:R-:W-:-:S07]  /*eac0*/  LOP3.LUT R0, R3, R0, R4, 0xfe, !PT ;  /* 0x0000000003007212 */ /* 0x000fce00078efe04 */
.L_x_6622:
[----:B------:R-:W-:Y:S05]  /*ead0*/  BSYNC B0 ;  /* 0x0000000000007941 */ /* 0x000fea0003800000 */
.L_x_6621:
[----:B------:R-:W-:-:S04]  /*eae0*/  FMUL.FTZ R0, R0, 1 ;  /* 0x3f80000000007820 */ /* 0x000fc80000410000 */
[----:B------:R0:W1:Y:S01]  /*eaf0*/  F2F.F64.F32 R18, R0 ;  /* 0x0000000000127310 */ /* 0x0000620000201800 */
[----:B------:R-:W-:Y:S05]  /*eb00*/  BRA `(.L_x_6606) ;  /* 0x0000000400187947 */ /* 0x000fea0003800000 */
.L_x_6619:
        /* <DEDUP_REMOVED lines=21> */
.L_x_6628:
[----:B------:R-:W-:Y:S05]  /*ec60*/  BSYNC B1 ;  /* 0x0000000000017941 */ /* 0x000fea0003800000 */
.L_x_6627:
[----:B------:R-:W-:Y:S01]  /*ec70*/  LEA R3, R0, 0x37800000, 0x17 ;  /* 0x3780000000037811 */ /* 0x000fe200078eb8ff */
[----:B------:R-:W-:-:S05]  /*ec80*/  IMAD.SHL.U32 R0, R2, 0x200000, RZ ;  /* 0x0020000002007824 */ /* 0x000fca00078e00ff */
[----:B------:R-:W-:-:S07]  /*ec90*/  LOP3.LUT R0, R3, R0, R4, 0xfe, !PT ;  /* 0x0000000003007212 */ /* 0x000fce00078efe04 */
.L_x_6626:
[----:B------:R-:W-:Y:S05]  /*eca0*/  BSYNC B0 ;  /* 0x0000000000007941 */ /* 0x000fea0003800000 */
.L_x_6625:
[----:B------:R-:W-:-:S04]  /*ecb0*/  FMUL.FTZ R0, R0, 1 ;  /* 0x3f80000000007820 */ /* 0x000fc80000410000 */
[----:B------:R0:W1:Y:S01]  /*ecc0*/  F2F.F64.F32 R18, R0 ;  /* 0x0000000000127310 */ /* 0x0000620000201800 */
[----:B------:R-:W-:Y:S05]  /*ecd0*/  BRA `(.L_x_6606) ;  /* 0x0000000000a47947 */ /* 0x000fea0003800000 */
.L_x_6618:
        /* <DEDUP_REMOVED lines=14> */
.L_x_6632:
[----:B------:R-:W-:Y:S05]  /*edc0*/  BSYNC B0 ;  /* 0x0000000000007941 */ /* 0x000fea0003800000 */
.L_x_6631:
[----:B------:R-:W-:-:S04]  /*edd0*/  FMUL.FTZ R0, R0, 1 ;  /* 0x3f80000000007820 */ /* 0x000fc80000410000 */
[----:B------:R0:W1:Y:S01]  /*ede0*/  F2F.F64.F32 R18, R0 ;  /* 0x0000000000127310 */ /* 0x0000620000201800 */
[----:B------:R-:W-:Y:S05]  /*edf0*/  BRA `(.L_x_6606) ;  /* 0x00000000005c7947 */ /* 0x000fea0003800000 */
.L_x_6605:
        /* <DEDUP_REMOVED lines=16> */
.L_x_6633:
[----:B------:R-:W-:Y:S01]  /*ef00*/  CS2R R18, SRZ ;  /* 0x0000000000127805 */ /* 0x000fe2000001ff00 */
[----:B------:R-:W-:Y:S06]  /*ef10*/  BRA `(.L_x_6606) ;  /* 0x0000000000147947 */ /* 0x000fec0003800000 */
.L_x_6630:
[----:B------:R-:W2:Y:S02]  /*ef20*/  LDG.E.64 R18, desc[UR36][R2.64] ;  /* 0x0000002402127981 */ /* 0x000ea4000c1e1b00 */
[----:B--2---:R-:W0:Y:S01]  /*ef30*/  I2F.F64.U64 R18, R18 ;  /* 0x0000001200127312 */ /* 0x004e220000301800 */
[----:B------:R-:W-:Y:S05]  /*ef40*/  BRA `(.L_x_6606) ;  /* 0x0000000000087947 */ /* 0x000fea0003800000 */
.L_x_6629:
[----:B------:R-:W2:Y:S02]  /*ef50*/  LDG.E R2, desc[UR36][R2.64] ;  /* 0x0000002402027981 */ /* 0x000ea4000c1e1900 */
[----:B--2---:R0:W1:Y:S02]  /*ef60*/  I2F.F64.U32 R18, R2 ;  /* 0x0000000200127312 */ /* 0x0040640000201800 */
.L_x_6606:
[----:B0-----:R-:W4:Y:S01]  /*ef70*/  LDC.U8 R2, c[0x0][0x493] ;  /* 0x000124c0ff027b82 */ /* 0x001f220000000000 */
[----:B------:R-:W-:Y:S02]  /*ef80*/  ULDC.64 UR4, c[0x0][0x488] ;  /* 0x0001220000047ab9 */ /* 0x000fe40000000a00 */
[----:B------:R-:W-:-:S05]  /*ef90*/  IADD3 R22, P0, R22, UR4, RZ ;  /* 0x0000000416167c10 */ /* 0x000fca000ff1e0ff */
        /* <DEDUP_REMOVED lines=13> */
[----:B----4-:R-:W0:Y:S01]  /*f070*/  I2F.F64.S16 R2, R2 ;  /* 0x0000000200027312 */ /* 0x010e220000101c00 */
[----:B------:R-:W-:Y:S05]  /*f080*/  BRA `(.L_x_6639) ;  /* 0x0000000c007c7947 */ /* 0x000fea0003800000 */
.L_x_6637:
[----:B------:R-:W4:Y:S02]  /*f090*/  LDG.E.U8 R2, desc[UR36][R22.64] ;  /* 0x0000002416027981 */ /* 0x000f24000c1e1100 */
[----:B----4-:R-:W4:Y:S01]  /*f0a0*/  I2F.F64.U16 R2, R2 ;  /* 0x0000000200027312 */ /* 0x010f220000101800 */
[----:B------:R-:W-:Y:S05]  /*f0b0*/  BRA `(.L_x_6639) ;  /* 0x0000000c00707947 */ /* 0x000fea0003800000 */
.L_x_6636:
[----:B------:R-:W-:-:S13]  /*f0c0*/  ISETP.NE.AND P0, PT, R0, 0x2, PT ;  /* 0x000000020000780c */ /* 0x000fda0003f05270 */
[----:B------:R-:W-:Y:S05]  /*f0d0*/  @!P0 BRA `(.L_x_6640) ;  /* 0x0000000000288947 */ /* 0x000fea0003800000 */
[----:B------:R-:W-:-:S13]  /*f0e0*/  ISETP.NE.AND P0, PT, R0, 0x3, PT ;  /* 0x000000030000780c */ /* 0x000fda0003f05270 */
[----:B------:R-:W-:Y:S05]  /*f0f0*/  @!P0 BRA `(.L_x_6641) ;  /* 0x0000000000148947 */ /* 0x000fea0003800000 */
[----:B------:R-:W-:-:S13]  /*f100*/  ISETP.NE.AND P0, PT, R0, 0x4, PT ;  /* 0x000000040000780c */ /* 0x000fda0003f05270 */
[----:B------:R-:W-:Y:S05]  /*f110*/  @P0 BRA `(.L_x_6638) ;  /* 0x0000000800fc0947 */ /* 0x000fea0003800000 */
[----:B------:R-:W4:Y:S02]  /*f120*/  LDG.E.64 R2, desc[UR36][R22.64] ;  /* 0x0000002416027981 */ /* 0x000f24000c1e1b00 */
[----:B----4-:R-:W0:Y:S01]  /*f130*/  I2F.F64.S64 R2, R2 ;  /* 0x0000000200027312 */ /* 0x010e220000301c00 */
[----:B------:R-:W-:Y:S05]  /*f140*/  BRA `(.L_x_6639) ;  /* 0x0000000c004c7947 */ /* 0x000fea0003800000 */
.L_x_6641:
[----:B------:R-:W4:Y:S02]  /*f150*/  LDG.E R2, desc[UR36][R22.64] ;  /* 0x0000002416027981 */ /* 0x000f24000c1e1900 */
[----:B----4-:R-:W0:Y:S01]  /*f160*/  I2F.F64 R2, R2 ;  /* 0x0000000200027312 */ /* 0x010e220000201c00 */
[----:B------:R-:W-:Y:S05]  /*f170*/  BRA `(.L_x_6639) ;  /* 0x0000000c00407947 */ /* 0x000fea0003800000 */
.L_x_6640:
[----:B------:R-:W4:Y:S02]  /*f180*/  LDG.E.U16 R2, desc[UR36][R22.64] ;  /* 0x0000002416027981 */ /* 0x000f24000c1e1500 */
[----:B----4-:R-:W0:Y:S01]  /*f190*/  I2F.F64.S16 R2, R2 ;  /* 0x0000000200027312 */ /* 0x010e220000101c00 */
[----:B------:R-:W-:Y:S05]  /*f1a0*/  BRA `(.L_x_6639) ;  /* 0x0000000c00347947 */ /* 0x000fea0003800000 */
.L_x_6635:
[----:B------:R-:W-:-:S13]  /*f1b0*/  ISETP.GT.AND P0, PT, R0, 0x6, PT ;  /* 0x000000060000780c */ /* 0x000fda0003f04270 */
[----:B------:R-:W-:Y:S05]  /*f1c0*/  @P0 BRA `(.L_x_6642) ;  /* 0x0000000000340947 */ /* 0x000fea0003800000 */
[----:B------:R-:W-:-:S13]  /*f1d0*/  ISETP.NE.AND P0, PT, R0, 0x5, PT ;  /* 0x000000050000780c */ /* 0x000fda0003f05270 */
[----:B------:R-:W-:Y:S05]  /*f1e0*/  @!P0 BRA `(.L_x_6643) ;  /* 0x0000000000188947 */ /* 0x000fea0003800000 */
[----:B------:R-:W-:-:S13]  /*f1f0*/  ISETP.NE.AND P0, PT, R0, 0x6, PT ;  /* 0x000000060000780c */ /* 0x000fda0003f05270 */
[----:B------:R-:W-:Y:S05]  /*f200*/  @P0 BRA `(.L_x_6638) ;  /* 0x0000000800c00947 */ /* 0x000fea0003800000 */
[----:B------:R-:W4:Y:S02]  /*f210*/  LDG.E R2, desc[UR36][R22.64] ;  /* 0x0000002416027981 */ /* 0x000f24000c1e1900 */
[----:B----4-:R-:W-:-:S06]  /*f220*/  FMUL.FTZ R2, R2, 1 ;  /* 0x3f80000002027820 */ /* 0x010fcc0000410000 */
[----:B------:R-:W0:Y:S01]  /*f230*/  F2F.F64.F32 R2, R2 ;  /* 0x0000000200027310 */ /* 0x000e220000201800 */
[----:B------:R-:W-:Y:S05]  /*f240*/  BRA `(.L_x_6639) ;  /* 0x0000000c000c7947 */ /* 0x000fea0003800000 */
.L_x_6643:
[----:B------:R-:W4:Y:S02]  /*f250*/  LDG.E.U16 R0, desc[UR36][R22.64] ;  /* 0x0000002416007981 */ /* 0x000f24000c1e1500 */
[----:B----4-:R-:W-:-:S05]  /*f260*/  HADD2.F32 R0, -RZ, R0.H0_H0 ;  /* 0x20000000ff007230 */ /* 0x010fca0000004100 */
[----:B------:R-:W-:-:S04]  /*f270*/  FMUL.FTZ R0, R0, 1 ;  /* 0x3f80000000007820 */ /* 0x000fc80000410000 */
[----:B------:R0:W4:Y:S01]  /*f280*/  F2F.F64.F32 R2, R0 ;  /* 0x0000000000027310 */ /* 0x0001220000201800 */
[----:B------:R-:W-:Y:S05]  /*f290*/  BRA `(.L_x_6639) ;  /* 0x0000000800f87947 */ /* 0x000fea0003800000 */
.L_x_6642:
[----:B------:R-:W-:-:S13]  /*f2a0*/  ISETP.NE.AND P0, PT, R0, 0x7, PT ;  /* 0x000000070000780c */ /* 0x000fda0003f05270 */
[----:B------:R-:W-:Y:S05]  /*f2b0*/  @!P0 BRA `(.L_x_6644) ;  /* 0x0000000000348947 */ /* 0x000fea0003800000 */
        /* <DEDUP_REMOVED lines=8> */
.L_x_6645:
[----:B------:R-:W4:Y:S02]  /*f340*/  LDG.E.U16 R22, desc[UR36][R22.64] ;  /* 0x0000002416167981 */ /* 0x000f24000c1e1500 */
[----:B----4-:R-:W-:-:S05]  /*f350*/  HADD2.F32 R0, -RZ, R22.H0_H0 ;  /* 0x20000016ff007230 */ /* 0x010fca0000004100 */
[----:B------:R-:W-:-:S04]  /*f360*/  FMUL.FTZ R0, R0, 1 ;  /* 0x3f80000000007820 */ /* 0x000fc80000410000 */
[----:B------:R0:W4:Y:S01]  /*f370*/  F2F.F64.F32 R2, R0 ;  /* 0x0000000000027310 */ /* 0x0001220000201800 */
[----:B------:R-:W-:Y:S05]  /*f380*/  BRA `(.L_x_6639) ;  /* 0x0000000800bc7947 */ /* 0x000fea0003800000 */
.L_x_6644:
[----:B------:R0:W5:Y:S01]  /*f390*/  LDG.E.64 R2, desc[UR36][R22.64] ;  /* 0x0000002416027981 */ /* 0x000162000c1e1b00 */
[----:B------:R-:W-:Y:S05]  /*f3a0*/  BRA `(.L_x_6639) ;  /* 0x0000000800b47947 */ /* 0x000fea0003800000 */
.L_x_6634:
        /* <DEDUP_REMOVED lines=8> */
[----:B------:R-:W4:Y:S01]  /*f430*/  LDG.E.U8 R22, desc[UR36][R22.64] ;  /* 0x0000002416167981 */ /* 0x000f22000c1e1100 */
[----:B------:R-:W-:Y:S01]  /*f440*/  IMAD.MOV.U32 R2, RZ, RZ, RZ ;  /* 0x000000ffff027224 */ /* 0x000fe200078e00ff */
[----:B----4-:R-:W-:-:S04]  /*f450*/  ISETP.NE.AND P0, PT, R22, RZ, PT ;  /* 0x000000ff1600720c */ /* 0x010fc80003f05270 */
[----:B------:R-:W-:Y:S01]  /*f460*/  FSEL R3, RZ, 1.875, !P0 ;  /* 0x3ff00000ff037808 */ /* 0x000fe20004000000 */
[----:B------:R-:W-:Y:S08]  /*f470*/  BRA `(.L_x_6639) ;  /* 0x0000000800807947 */ /* 0x000ff00003800000 */
.L_x_6648:
[----:B------:R0:W5:Y:S01]  /*f480*/  LDG.E.64 R2, desc[UR36][R22.64] ;  /* 0x0000002416027981 */ /* 0x000162000c1e1b00 */
[----:B------:R-:W-:Y:S05]  /*f490*/  BRA `(.L_x_6639) ;  /* 0x0000000800787947 */ /* 0x000fea0003800000 */
.L_x_6647:
        /* <DEDUP_REMOVED lines=11> */
[----:B--2---:R-:W-:-:S05]  /*f550*/  VIADD R4, R2, 0x1000000 ;  /* 0x0100000002047836 */ /* 0x004fca0000000000 */
        /* <DEDUP_REMOVED lines=16> */
.L_x_6650:
        /* <DEDUP_REMOVED lines=15> */
.L_x_6649:
[----:B------:R-:W4:Y:S02]  /*f750*/  LDG.E.U16 R0, desc[UR36][R22.64] ;  /* 0x0000002416007981 */ /* 0x000f24000c1e1500 */
[----:B----4-:R-:W-:-:S04]  /*f760*/  IMAD.U32 R0, R0, 0x10000, RZ ;  /* 0x0001000000007824 */ /* 0x010fc800078e00ff */
[----:B------:R-:W-:-:S04]  /*f770*/  FMUL.FTZ R0, R0, 1 ;  /* 0x3f80000000007820 */ /* 0x000fc80000410000 */
[----:B------:R0:W4:Y:S01]  /*f780*/  F2F.F64.F32 R2, R0 ;  /* 0x0000000000027310 */ /* 0x0001220000201800 */
[----:B------:R-:W-:Y:S05]  /*f790*/  BRA `(.L_x_6639) ;  /* 0x0000000400b87947 */ /* 0x000fea0003800000 */
.L_x_6646:
        /* <DEDUP_REMOVED lines=9> */
[----:B----4-:R-:W0:Y:S01]  /*f830*/  I2F.F64.U16 R2, R2 ;  /* 0x0000000200027312 */ /* 0x010e220000101800 */
[----:B------:R-:W-:Y:S05]  /*f840*/  BRA `(.L_x_6639) ;  /* 0x00000004008c7947 */ /* 0x000fea0003800000 */
.L_x_6653:
[----:B------:R-:W4:Y:S01]  /*f850*/  LDG.E.U8 R2, desc[UR36][R22.64] ;  /* 0x0000002416027981 */ /* 0x000f22000c1e1100 */
[----:B------:R-:W-:Y:S01]  /*f860*/  BSSY B0, `(.L_x_6654) ;  /* 0x0000018000007945 */ /* 0x000fe20003800000 */
        /* <DEDUP_REMOVED lines=11> */
[----:B--2---:R-:W-:-:S06]  /*f920*/  IMAD.U32 R4, R3, -0x80000000, RZ ;  /* 0x8000000003047824 */ /* 0x004fcc00078e00ff */
[----:B------:R-:W-:Y:S05]  /*f930*/  @P0 BRA `(.L_x_6657) ;  /* 0x0000000000180947 */ /* 0x000fea0003800000 */
[----:B------:R-:W0:Y:S02]  /*f940*/  FLO.U32 R3, R2 ;  /* 0x0000000200037300 */ /* 0x000e2400000e0000 */
[----:B0-----:R-:W-:-:S04]  /*f950*/  IADD3 R3, -R3, 0x1f, RZ ;  /* 0x0000001f03037810 */ /* 0x001fc80007ffe1ff */
[----:B------:R-:W-:Y:S01]  /*f960*/  IADD3 R0, R0, 0x1d, -R3 ;  /* 0x0000001d00007810 */ /* 0x000fe20007ffe803 */
[----:B------:R-:W-:-:S05]  /*f970*/  VIADD R5, R3, 0xffffffe4 ;  /* 0xffffffe403057836 */ /* 0x000fca0000000000 */
[----:B------:R-:W-:-:S04]  /*f980*/  SHF.L.U32 R5, R2, R5, RZ ;  /* 0x0000000502057219 */ /* 0x000fc800000006ff */
[----:B------:R-:W-:-:S07]  /*f990*/  LOP3.LUT R2, R5, 0x7, RZ, 0xc0, !PT ;  /* 0x0000000705027812 */ /* 0x000fce00078ec0ff */
.L_x_6657:
[----:B------:R-:W-:Y:S05]  /*f9a0*/  BSYNC B1 ;  /* 0x0000000000017941 */ /* 0x000fea0003800000 */
.L_x_6656:
[----:B------:R-:W-:Y:S01]  /*f9b0*/  LEA R3, R0, 0x3b800000, 0x17 ;  /* 0x3b80000000037811 */ /* 0x000fe200078eb8ff */
[----:B------:R-:W-:-:S05]  /*f9c0*/  IMAD.SHL.U32 R0, R2, 0x100000, RZ ;  /* 0x0010000002007824 */ /* 0x000fca00078e00ff */
[----:B------:R-:W-:-:S07]  /*f9d0*/  LOP3.LUT R0, R3, R0, R4, 0xfe, !PT ;  /* 0x0000000003007212 */ /* 0x000fce00078efe04 */
.L_x_6655:
[----:B------:R-:W-:Y:S05]  /*f9e0*/  BSYNC B0 ;  /* 0x0000000000007941 */ /* 0x000fea0003800000 */
.L_x_6654:
[----:B------:R-:W-:-:S04]  /*f9f0*/  FMUL.FTZ R0, R0, 1 ;  /* 0x3f80000000007820 */ /* 0x000fc80000410000 */
[----:B------:R0:W4:Y:S01]  /*fa00*/  F2F.F64.F32 R2, R0 ;  /* 0x0000000000027310 */ /* 0x0001220000201800 */
[----:B------:R-:W-:Y:S05]  /*fa10*/  BRA `(.L_x_6639) ;  /* 0x0000000400187947 */ /* 0x000fea0003800000 */
.L_x_6652:
        /* <DEDUP_REMOVED lines=21> */
.L_x_6661:
[----:B------:R-:W-:Y:S05]  /*fb70*/  BSYNC B1 ;  /* 0x0000000000017941 */ /* 0x000fea0003800000 */
.L_x_6660:
[----:B------:R-:W-:Y:S01]  /*fb80*/  LEA R3, R0, 0x37800000, 0x17 ;  /* 0x3780000000037811 */ /* 0x000fe200078eb8ff */
[----:B------:R-:W-:-:S05]  /*fb90*/  IMAD.SHL.U32 R0, R2, 0x200000, RZ ;  /* 0x0020000002007824 */ /* 0x000fca00078e00ff */
[----:B------:R-:W-:-:S07]  /*fba0*/  LOP3.LUT R0, R3, R0, R4, 0xfe, !PT ;  /* 0x0000000003007212 */ /* 0x000fce00078efe04 */
.L_x_6659:
[----:B------:R-:W-:Y:S05]  /*fbb0*/  BSYNC B0 ;  /* 0x0000000000007941 */ /* 0x000fea0003800000 */
.L_x_6658:
[----:B------:R-:W-:-:S04]  /*fbc0*/  FMUL.FTZ R0, R0, 1 ;  /* 0x3f80000000007820 */ /* 0x000fc80000410000 */
[----:B------:R0:W4:Y:S01]  /*fbd0*/  F2F.F64.F32 R2, R0 ;  /* 0x0000000000027310 */ /* 0x0001220000201800 */
[----:B------:R-:W-:Y:S05]  /*fbe0*/  BRA `(.L_x_6639) ;  /* 0x0000000000a47947 */ /* 0x000fea0003800000 */
.L_x_6651:
[----:B------:R-:W-:-:S13]  /*fbf0*/  ISETP.NE.AND P0, PT, R0, 0x1c, PT ;  /* 0x0000001c0000780c */ /* 0x000fda0003f05270 */
[----:B------:R-:W-:Y:S05]  /*fc00*/  @!P0 BRA `(.L_x_6662) ;  /* 0x0000000000948947 */ /* 0x000fea0003800000 */
[----:B------:R-:W-:-:S13]  /*fc10*/  ISETP.NE.AND P0, PT, R0, 0x1d, PT ;  /* 0x0000001d0000780c */ /* 0x000fda0003f05270 */
[----:B------:R-:W-:Y:S05]  /*fc20*/  @!P0 BRA `(.L_x_6663) ;  /* 0x0000000000808947 */ /* 0x000fea0003800000 */
[----:B------:R-:W-:-:S13]  /*fc30*/  ISETP.NE.AND P0, PT, R0, 0x2c, PT ;  /* 0x0000002c0000780c */ /* 0x000fda0003f05270 */
[----:B------:R-:W-:Y:S05]  /*fc40*/  @P0 BRA `(.L_x_6638) ;  /* 0x0000000000300947 */ /* 0x000fea0003800000 */
[----:B------:R-:W4:Y:S01]  /*fc50*/  LDG.E.U8 R22, desc[UR36][R22.64] ;  /* 0x0000002416167981 */ /* 0x000f22000c1e1100 */
[----:B------:R-:W-:Y:S01]  /*fc60*/  BSSY B0, `(.L_x_6664) ;  /* 0x0000007000007945 */ /* 0x000fe20003800000 */
[----:B------:R-:W-:Y:S01]  /*fc70*/  IMAD.MOV.U32 R0, RZ, RZ, 0x400000 ;  /* 0x00400000ff007424 */ /* 0x000fe200078e00ff */
[----:B----4-:R-:W-:-:S13]  /*fc80*/  ISETP.NE.AND P0, PT, R22, RZ, PT ;  /* 0x000000ff1600720c */ /* 0x010fda0003f05270 */
[----:B------:R-:W-:Y:S05]  /*fc90*/  @!P0 BRA `(.L_x_6665) ;  /* 0x00000000000c8947 */ /* 0x000fea0003800000 */
[----:B------:R-:W-:-:S13]  /*fca0*/  ISETP.NE.AND P0, PT, R22, 0xff, PT ;  /* 0x000000ff1600780c */ /* 0x000fda0003f05270 */
[----:B------:R-:W-:Y:S02]  /*fcb0*/  @!P0 IMAD.MOV.U32 R0, RZ, RZ, 0x7f800001 ;  /* 0x7f800001ff008424 */ /* 0x000fe400078e00ff */
[----:B------:R-:W-:-:S07]  /*fcc0*/  @P0 IMAD.SHL.U32 R0, R22, 0x800000, RZ ;  /* 0x0080000016000824 */ /* 0x000fce00078e00ff */
.L_x_6665:
[----:B------:R-:W-:Y:S05]  /*fcd0*/  BSYNC B0 ;  /* 0x0000000000007941 */ /* 0x000fea0003800000 */
.L_x_6664:
[----:B------:R-:W-:-:S04]  /*fce0*/  FMUL.FTZ R0, R0, 1 ;  /* 0x3f80000000007820 */ /* 0x000fc80000410000 */
[----:B------:R0:W4:Y:S01]  /*fcf0*/  F2F.F64.F32 R2, R0 ;  /* 0x0000000000027310 */ /* 0x0001220000201800 */
[----:B------:R-:W-:Y:S05]  /*fd00*/  BRA `(.L_x_6639) ;  /* 0x00000000005c7947 */ /* 0x000fea0003800000 */
.L_x_6638:
[----:B------:R-:W-:Y:S01]  /*fd10*/  MOV R2, 0x0 ;  /* 0x0000000000027802 */ /* 0x000fe20000000f00 */
[----:B------:R-:W-:Y:S01]  /*fd20*/  ULDC.64 UR4, c[0x4][0x140] ;  /* 0x0100500000047ab9 */ /* 0x000fe20000000a00 */
[----:B------:R-:W-:Y:S01]  /*fd30*/  ULDC.64 UR6, c[0x4][0x38] ;  /* 0x01000e0000067ab9 */ /* 0x000fe20000000a00 */
[----:B--2---:R-:W-:Y:S02]  /*fd40*/  IMAD.U32 R4, RZ, RZ, UR4 ;  /* 0x00000004ff047e24 */ /* 0x004fe4000f8e00ff */
        /* <DEDUP_REMOVED lines=12> */
.L_x_6666:
[----:B------:R-:W-:Y:S01]  /*fe10*/  CS2R R2, SRZ ;  /* 0x0000000000027805 */ /* 0x000fe2000001ff00 */
[----:B------:R-:W-:Y:S06]  /*fe20*/  BRA `(.L_x_6639) ;  /* 0x0000000000147947 */ /* 0x000fec0003800000 */
.L_x_6663:
[----:B------:R-:W4:Y:S02]  /*fe30*/  LDG.E.64 R2, desc[UR36][R22.64] ;  /* 0x0000002416027981 */ /* 0x000f24000c1e1b00 */
[----:B----4-:R-:W0:Y:S01]  /*fe40*/  I2F.F64.U64 R2, R2 ;  /* 0x0000000200027312 */ /* 0x010e220000301800 */
[----:B------:R-:W-:Y:S05]  /*fe50*/  BRA `(.L_x_6639) ;  /* 0x0000000000087947 */ /* 0x000fea0003800000 */
.L_x_6662:
[----:B------:R-:W4:Y:S02]  /*fe60*/  LDG.E R2, desc[UR36][R22.64] ;  /* 0x0000002416027981 */ /* 0x000f24000c1e1900 */
[----:B----4-:R-:W0:Y:S02]  /*fe70*/  I2F.F64.U32 R2, R2 ;  /* 0x0000000200027312 */ /* 0x010e240000201800 */
.L_x_6639:
[----:B--2---:R-:W2:Y:S01]  /*fe80*/  LDC.U8 R4, c[0x0][0x491] ;  /* 0x00012440ff047b82 */ /* 0x004ea20000000000 */
[----:B0---45:R-:W-:-:S06]  /*fe90*/  DSETP.NEU.AND P0, PT, R2, RZ, PT ;  /* 0x000000ff0200722a */ /* 0x031fcc0003f0d000 */
[----:B-1-3--:R-:W-:-:S06]  /*fea0*/  DSETP.NEU.XOR P0, PT, R18, RZ, P0 ;  /* 0x000000ff1200722a */ /* 0x00afcc000070d800 */
[----:B------:R-:W-:Y:S02]  /*feb0*/  SEL R2, RZ, 0x1, !P0 ;  /* 0x00000001ff027807 */ /* 0x000fe40004000000 */
        /* <DEDUP_REMOVED lines=13> */
.L_x_6670:
[----:B------:R-:W-:Y:S01]  /*ff90*/  STG.E.U8 desc[UR36][R16.64], R2 ;  /* 0x0000000210007986 */ /* 0x000fe2000c101124 */
[----:B------:R-:W-:Y:S05]  /*ffa0*/  EXIT ;  /* 0x000000000000794d */ /* 0x000fea0003800000 */
.L_x_6669:
        /* <DEDUP_REMOVED lines=9> */
.L_x_6673:
[----:B------:R-:W-:Y:S01]  /*10040*/  STG.E desc[UR36][R16.64], R2 ;  /* 0x0000000210007986 */ /* 0x000fe2000c101924 */
[----:B------:R-:W-:Y:S05]  /*10050*/  EXIT ;  /* 0x000000000000794d */ /* 0x000fea0003800000 */
.L_x_6672:
[----:B------:R-:W-:Y:S01]  /*10060*/  STG.E.U16 desc[UR36][R16.64], R2 ;  /* 0x0000000210007986 */ /* 0x000fe2000c101524 */
[----:B------:R-:W-:Y:S05]  /*10070*/  EXIT ;  /* 0x000000000000794d */ /* 0x000fea0003800000 */
.L_x_6668:
        /* <DEDUP_REMOVED lines=9> */
.L_x_6675:
[----:B------:R-:W-:-:S04]  /*10110*/  I2FP.F32.U32 R0, R2 ;  /* 0x0000000200007245 */ /* 0x000fc80000201000 */
[----:B------:R-:W-:-:S05]  /*10120*/  F2FP.F16.F32.PACK_AB R0, RZ, R0 ;  /* 0x00000000ff00723e */ /* 0x000fca00000000ff */
[----:B------:R-:W-:Y:S01]  /*10130*/  STG.E.U16 desc[UR36][R16.64], R0 ;  /* 0x0000000010007986 */ /* 0x000fe2000c101524 */
[----:B------:R-:W-:Y:S05]  /*10140*/  EXIT ;  /* 0x000000000000794d */ /* 0x000fea0003800000 */
.L_x_6674:
        /* <DEDUP_REMOVED lines=10> */
.L_x_6677:
[----:B------:R-:W-:-:S04]  /*101f0*/  I2FP.F32.U32 R2, R2 ;  /* 0x0000000200027245 */ /* 0x000fc80000201000 */
[----:B------:R-:W-:-:S04]  /*10200*/  F2FP.F16.F32.PACK_AB R3, RZ, R2 ;  /* 0x00000002ff03723e */ /* 0x000fc800000000ff */
[----:B------:R-:W-:-:S05]  /*10210*/  PRMT R3, R3, 0x5410, RZ ;  /* 0x0000541003037816 */ /* 0x000fca00000000ff */
[----:B------:R-:W-:Y:S01]  /*10220*/  STG.E desc[UR36][R16.64], R3 ;  /* 0x0000000310007986 */ /* 0x000fe2000c101924 */
[----:B------:R-:W-:Y:S05]  /*10230*/  EXIT ;  /* 0x000000000000794d */ /* 0x000fea0003800000 */
.L_x_6676:
[----:B------:R-:W0:Y:S02]  /*10240*/  I2F.F64.U32 R2, R2 ;  /* 0x0000000200027312 */ /* 0x000e240000201800 */
[----:B0-----:R-:W-:Y:S01]  /*10250*/  STG.E.64 desc[UR36][R16.64], R2 ;  /* 0x0000000210007986 */ /* 0x001fe2000c101b24 */
[----:B------:R-:W-:Y:S05]  /*10260*/  EXIT ;  /* 0x000000000000794d */ /* 0x000fea0003800000 */
.L_x_6667:
        /* <DEDUP_REMOVED lines=10> */
.L_x_6680:
[----:B------:R-:W0:Y:S01]  /*10310*/  I2F.F64.U32 R4, R2 ;  /* 0x0000000200047312 */ /* 0x000e220000201800 */
[----:B------:R-:W-:-:S05]  /*10320*/  CS2R R6, SRZ ;  /* 0x0000000000067805 */ /* 0x000fca000001ff00 */
[----:B0-----:R-:W-:Y:S01]  /*10330*/  STG.E.128 desc[UR36][R16.64], R4 ;  /* 0x0000000410007986 */ /* 0x001fe2000c101d24 */
[----:B------:R-:W-:Y:S05]  /*10340*/  EXIT ;  /* 0x000000000000794d */ /* 0x000fea0003800000 */
.L_x_6679:
        /* <DEDUP_REMOVED lines=21> */
.L_x_6684:
[----:B------:R-:W-:Y:S05]  /*104a0*/  BSYNC B0 ;  /* 0x0000000000007941 */ /* 0x000fea0003800000 */
.L_x_6683:
[----:B------:R-:W-:-:S05]  /*104b0*/  LOP3.LUT R3, R0, R3, RZ, 0xfc, !PT ;  /* 0x0000000300037212 */ /* 0x000fca00078efcff */
[----:B------:R-:W-:Y:S01]  /*104c0*/  STG.E.U8 desc[UR36][R16.64], R3 ;  /* 0x0000000310007986 */ /* 0x000fe2000c101124 */
[----:B------:R-:W-:Y:S05]  /*104d0*/  EXIT ;  /* 0x000000000000794d */ /* 0x000fea0003800000 */
.L_x_6682:
        /* <DEDUP_REMOVED lines=13> */
.L_x_6686:
[----:B------:R-:W-:Y:S01]  /*105b0*/  IMAD.MOV.U32 R0, RZ, RZ, 0x7f ;  /* 0x0000007fff007424 */ /* 0x000fe200078e00ff */
[----:B------:R-:W-:-:S04]  /*105c0*/  ISETP.GT.U32.AND P0, PT, R2, 0x7f800000, PT ;  /* 0x7f8000000200780c */ /* 0x000fc80003f04070 */
[----:B------:R-:W-:-:S09]  /*105d0*/  SEL R0, R0, 0x7c, P0 ;  /* 0x0000007c00007807 */ /* 0x000fd20000000000 */
.L_x_6687:
[----:B------:R-:W-:Y:S05]  /*105e0*/  BSYNC B0 ;  /* 0x0000000000007941 */ /* 0x000fea0003800000 */
.L_x_6685:
[----:B------:R-:W-:-:S04]  /*105f0*/  LOP3.LUT R2, R3, 0x80000000, RZ, 0xc0, !PT ;  /* 0x8000000003027812 */ /* 0x000fc800078ec0ff */
[----:B------:R-:W-:-:S04]  /*10600*/  SHF.R.U32.HI R3, RZ, 0x18, R2 ;  /* 0x00000018ff037819 */ /* 0x000fc80000011602 */
[----:B------:R-:W-:-:S05]  /*10610*/  LOP3.LUT R3, R0, R3, RZ, 0xfc, !PT ;  /* 0x0000000300037212 */ /* 0x000fca00078efcff */
[----:B------:R-:W-:Y:S01]  /*10620*/  STG.E.U8 desc[UR36][R16.64], R3 ;  /* 0x0000000310007986 */ /* 0x000fe2000c101124 */
[----:B------:R-:W-:Y:S05]  /*10630*/  EXIT ;  /* 0x000000000000794d */ /* 0x000fea0003800000 */
.L_x_6681:
[----:B------:R-:W-:-:S04]  /*10640*/  I2FP.F32.U32 R0, R2 ;  /* 0x0000000200007245 */ /* 0x000fc80000201000 */
[----:B------:R-:W-:-:S05]  /*10650*/  F2FP.BF16.F32.PACK_AB R0, RZ, R0 ;  /* 0x00000000ff00723e */ /* 0x000fca00000010ff */
[----:B------:R-:W-:Y:S01]  /*10660*/  STG.E.U16 desc[UR36][R16.64], R0 ;  /* 0x0000000010007986 */ /* 0x000fe2000c101524 */
[----:B------:R-:W-:Y:S05]  /*10670*/  EXIT ;  /* 0x000000000000794d */ /* 0x000fea0003800000 */
.L_x_6678:
        /* <DEDUP_REMOVED lines=10> */
.L_x_6690:
        /* <DEDUP_REMOVED lines=17> */
.L_x_6693:
[----:B------:R-:W-:-:S04]  /*10830*/  LOP3.LUT R2, R3, 0x80000000, RZ, 0xc0, !PT ;  /* 0x8000000003027812 */ /* 0x000fc800078ec0ff */
[----:B------:R-:W-:-:S04]  /*10840*/  SHF.R.U32.HI R3, RZ, 0x18, R2 ;  /* 0x00000018ff037819 */ /* 0x000fc80000011602 */
[----:B------:R-:W-:-:S04]  /*10850*/  LOP3.LUT R0, R0, R3, RZ, 0xfc, !PT ;  /* 0x0000000300007212 */ /* 0x000fc800078efcff */
[----:B------:R-:W-:-:S07]  /*10860*/  PRMT R8, R0, 0x7610, R8 ;  /* 0x0000761000087816 */ /* 0x000fce0000000008 */
.L_x_6692:
[----:B------:R-:W-:Y:S05]  /*10870*/  BSYNC B0 ;  /* 0x0000000000007941 */ /* 0x000fea0003800000 */
.L_x_6691:
[----:B------:R-:W-:Y:S01]  /*10880*/  STG.E.U8 desc[UR36][R16.64], R8 ;  /* 0x0000000810007986 */ /* 0x000fe2000c101124 */
[----:B------:R-:W-:Y:S05]  /*10890*/  EXIT ;  /* 0x000000000000794d */ /* 0x000fea0003800000 */
.L_x_6689:
        /* <DEDUP_REMOVED lines=17> */
.L_x_6696:
[----:B------:R-:W-:-:S04]  /*109b0*/  LOP3.LUT R2, R3, 0x80000000, RZ, 0xc0, !PT ;  /* 0x8000000003027812 */ /* 0x000fc800078ec0ff */
[----:B------:R-:W-:-:S04]  /*109c0*/  SHF.R.U32.HI R3, RZ, 0x18, R2 ;  /* 0x00000018ff037819 */ /* 0x000fc80000011602 */
[----:B------:R-:W-:-:S04]  /*109d0*/  LOP3.LUT R0, R0, R3, RZ, 0xfc, !PT ;  /* 0x0000000300007212 */ /* 0x000fc800078efcff */
[----:B------:R-:W-:-:S07]  /*109e0*/  PRMT R8, R0, 0x7610, R8 ;  /* 0x0000761000087816 */ /* 0x000fce0000000008 */
.L_x_6695:
[----:B------:R-:W-:Y:S05]  /*109f0*/  BSYNC B0 ;  /* 0x0000000000007941 */ /* 0x000fea0003800000 */
.L_x_6694:
[----:B------:R-:W-:Y:S01]  /*10a00*/  STG.E.U8 desc[UR36][R16.64], R8 ;  /* 0x0000000810007986 */ /* 0x000fe2000c101124 */
[----:B------:R-:W-:Y:S05]  /*10a10*/  EXIT ;  /* 0x000000000000794d */ /* 0x000fea0003800000 */
.L_x_6688:
        /* <DEDUP_REMOVED lines=22> */
.L_x_6671:
        /* <DEDUP_REMOVED lines=16> */
.L_x_6699:
[----:B------:R-:W-:Y:S05]  /*10c80*/  EXIT ;  /* 0x000000000000794d */ /* 0x000fea0003800000 */
.L_x_6698:
[----:B------:R-:W-:-:S05]  /*10c90*/  IMAD.MOV.U32 R3, RZ, RZ, RZ ;  /* 0x000000ffff037224 */ /* 0x000fca00078e00ff */
[----:B------:R-:W-:Y:S01]  /*10ca0*/  STG.E.64 desc[UR36][R16.64], R2 ;  /* 0x0000000210007986 */ /* 0x000fe2000c101b24 */
[----:B------:R-:W-:Y:S05]  /*10cb0*/  EXIT ;  /* 0x000000000000794d */ /* 0x000fea0003800000 */
.L_x_6697:
[----:B------:R-:W-:Y:S01]  /*10cc0*/  STG.E desc[UR36][R16.64], R2 ;  /* 0x0000000210007986 */ /* 0x000fe2000c101924 */
[----:B------:R-:W-:Y:S05]  /*10cd0*/  EXIT ;  /* 0x000000000000794d */ /* 0x000fea0003800000 */
.L_x_6700:
        /* <DEDUP_REMOVED lines=10> */
.L_x_43812:


//--------------------- .text._ZN2at6native27unrolled_elementwise_kernelINS0_13BinaryFunctorIddbZZZNS0_23logical_xor_kernel_cudaERNS_14TensorIteratorEENKUlvE0_clEvENKUlvE4_clEvEUlddE_EESt5arrayIPcLm3EELi4E23TrivialOffsetCalculatorILi2EjESC_ILi1EjENS0_6memory12LoadWithCastILi2EEENSF_13StoreWithCastILi1EEEEEviT_T0_T2_T3_T4_T5_ --------------------------
	.section	.text._ZN2at6native27unrolled_elementwise_kernelINS0_13BinaryFunctorIddbZZZNS0_23logical_xor_kernel_cudaERNS_14TensorIteratorEENKUlvE0_clEvENKUlvE4_clEvEUlddE_EESt5arrayIPcLm3EELi4E23TrivialOffsetCalculatorILi2EjESC_ILi1EjENS0_6memory12LoadWithCastILi2EEENSF_13StoreWithCastILi1EEEEEviT_T0_T2_T3_T4_T5_,"ax",@progbits
	.align	128
        .global         _ZN2at6native27unrolled_elementwise_kernelINS0_13BinaryFunctorIddbZZZNS0_23logical_xor_kernel_cudaERNS_14TensorIteratorEENKUlvE0_clEvENKUlvE4_clEvEUlddE_EESt5arrayIPcLm3EELi4E23TrivialOffsetCalculatorILi2EjESC_ILi1EjENS0_6memory12LoadWithCastILi2EEENSF_13StoreWithCastILi1EEEEEviT_T0_T2_T3_T4_T5_
        .type           _ZN2at6native27unrolled_elementwise_kernelINS0_13BinaryFunctorIddbZZZNS0_23logical_xor_kernel_cudaERNS_14TensorIteratorEENKUlvE0_clEvENKUlvE4_clEvEUlddE_EESt5arrayIPcLm3EELi4E23TrivialOffsetCalculatorILi2EjESC_ILi1EjENS0_6memory12LoadWithCastILi2EEENSF_13StoreWithCastILi1EEEEEviT_T0_T2_T3_T4_T5_,@function
        .size           _ZN2at6native27unrolled_elementwise_kernelINS0_13BinaryFunctorIddbZZZNS0_23logical_xor_kernel_cudaERNS_14TensorIteratorEENKUlvE0_clEvENKUlvE4_clEvEUlddE_EESt5arrayIPcLm3EELi4E23TrivialOffsetCalculatorILi2EjESC_ILi1EjENS0_6memory12LoadWithCastILi2EEENSF_13StoreWithCastILi1EEEEEviT_T0_T2_T3_T4_T5_,(.L_x_43813 - _ZN2at6native27unrolled_elementwise_kernelINS0_13BinaryFunctorIddbZZZNS0_23logical_xor_kernel_cudaERNS_14TensorIteratorEENKUlvE0_clEvENKUlvE4_clEvEUlddE_EESt5arrayIPcLm3EELi4E23TrivialOffsetCalculatorILi2EjESC_ILi1EjENS0_6memory12LoadWithCastILi2EEENSF_13StoreWithCastILi1EEEEEviT_T0_T2_T3_T4_T5_)
        .other          _ZN2at6native27unrolled_elementwise_kernelINS0_13BinaryFunctorIddbZZZNS0_23logical_xor_kernel_cudaERNS_14TensorIteratorEENKUlvE0_clEvENKUlvE4_clEvEUlddE_EESt5arrayIPcLm3EELi4E23TrivialOffsetCalculatorILi2EjESC_ILi1EjENS0_6memory12LoadWithCastILi2EEENSF_13StoreWithCastILi1EEEEEviT_T0_T2_T3_T4_T5_,@"STO_CUDA_ENTRY STV_DEFAULT"
_ZN2at6native27unrolled_elementwise_kernelINS0_13BinaryFunctorIddbZZZNS0_23logical_xor_kernel_cudaERNS_14TensorIteratorEENKUlvE0_clEvENKUlvE4_clEvEUlddE_EESt5arrayIPcLm3EELi4E23TrivialOffsetCalculatorILi2EjESC_ILi1EjENS0_6memory12LoadWithCastILi2EEENSF_13StoreWithCastILi1EEEEEviT_T0_T2_T3_T4_T5_:
.text._ZN2at6native27unrolled_elementwise_kernelINS0_13BinaryFunctorIddbZZZNS0_23logical_xor_kernel_cudaERNS_14TensorIteratorEENKUlvE0_clEvENKUlvE4_clEvEUlddE_EESt5arrayIPcLm3EELi4E23TrivialOffsetCalculatorILi2EjESC_ILi1EjENS0_6memory12LoadWithCastILi2EEENSF_13StoreWithCastILi1EEEEEviT_T0_T2_T3_T4_T5_:
        /* <DEDUP_REMOVED lines=8> */
[----:B------:R-:W-:Y:S01]  /*0080*/  CS2R R28, SRZ ;  /* 0x00000000001c7805 */ /* 0x000fe2000001ff00 */
        /* <DEDUP_REMOVED lines=25> */
.L_x_6706:
[----:B------:R-:W2:Y:S02]  /*0220*/  LDG.E.U8 R4, desc[UR36][R4.64] ;  /* 0x0000002404047981 */ /* 0x000ea4000c1e1100 */
[----:B--2---:R0:W1:Y:S01]  /*0230*/  I2F.F64.U16 R30, R4 ;  /* 0x00000004001e7312 */ /* 0x0040620000101800 */
[----:B------:R-:W-:Y:S05]  /*0240*/  BRA `(.L_x_6708) ;  /* 0x0000000c00747947 */ /* 0x000fea0003800000 */
.L_x_6705:
        /* <DEDUP_REMOVED lines=9> */
.L_x_6710:
[----:B------:R-:W2:Y:S02]  /*02e0*/  LDG.E R4, desc[UR36][R4.64] ;  /* 0x0000002404047981 */ /* 0x000ea4000c1e1900 */
[----:B--2---:R1:W2:Y:S01]  /*02f0*/  I2F.F64 R30, R4 ;  /* 0x00000004001e7312 */ /* 0x0042a20000201c00 */
[----:B------:R-:W-:Y:S05]  /*0300*/  BRA `(.L_x_6708) ;  /* 0x0000000c00447947 */ /* 0x000fea0003800000 */
.L_x_6709:
[----:B------:R-:W2:Y:S02]  /*0310*/  LDG.E.U16 R4, desc[UR36][R4.64] ;  /* 0x0000002404047981 */ /* 0x000ea4000c1e1500 */
[----:B--2---:R3:W4:Y:S01]  /*0320*/  I2F.F64.S16 R30, R4 ;  /* 0x00000004001e7312 */ /* 0x0047220000101c00 */
[----:B------:R-:W-:Y:S05]  /*0330*/  BRA `(.L_x_6708) ;  /* 0x0000000c00387947 */ /* 0x000fea0003800000 */
.L_x_6704:
        /* <DEDUP_REMOVED lines=10> */
.L_x_6712:
[----:B------:R-:W2:Y:S02]  /*03e0*/  LDG.E.U16 R0, desc[UR36][R4.64] ;  /* 0x0000002404007981 */ /* 0x000ea4000c1e1500 */
[----:B--2---:R-:W-:-:S05]  /*03f0*/  HADD2.F32 R0, -RZ, R0.H0_H0 ;  /* 0x20000000ff007230 */ /* 0x004fca0000004100 */
[----:B------:R-:W-:-:S04]  /*0400*/  FMUL.FTZ R0, R0, 1 ;  /* 0x3f80000000007820 */ /* 0x000fc80000410000 */
[----:B------:R0:W1:Y:S01]  /*0410*/  F2F.F64.F32 R30, R0 ;  /* 0x00000000001e7310 */ /* 0x0000620000201800 */
[----:B------:R-:W-:Y:S05]  /*0420*/  BRA `(.L_x_6708) ;  /* 0x0000000800fc7947 */ /* 0x000fea0003800000 */
.L_x_6711:
        /* <DEDUP_REMOVED lines=10> */
.L_x_6714:
[----:B------:R-:W2:Y:S02]  /*04d0*/  LDG.E.U16 R4, desc[UR36][R4.64] ;  /* 0x0000002404047981 */ /* 0x000ea4000c1e1500 */
[----:B--2---:R-:W-:-:S05]  /*04e0*/  HADD2.F32 R0, -RZ, R4.H0_H0 ;  /* 0x20000004ff007230 */ /* 0x004fca0000004100 */
[----:B------:R-:W-:-:S04]  /*04f0*/  FMUL.FTZ R0, R0, 1 ;  /* 0x3f80000000007820 */ /* 0x000fc80000410000 */
[----:B------:R0:W1:Y:S01]  /*0500*/  F2F.F64.F32 R30, R0 ;  /* 0x00000000001e7310 */ /* 0x0000620000201800 */
[----:B------:R-:W-:Y:S05]  /*0510*/  BRA `(.L_x_6708) ;  /* 0x0000000800c07947 */ /* 0x000fea0003800000 */
.L_x_6713:
[----:B------:R0:W5:Y:S01]  /*0520*/  LDG.E.64 R30, desc[UR36][R4.64] ;  /* 0x00000024041e7981 */ /* 0x000162000c1e1b00 */
[----:B------:R-:W-:Y:S05]  /*0530*/  BRA `(.L_x_6708) ;  /* 0x0000000800b87947 */ /* 0x000fea0003800000 */
.L_x_6703:
        /* <DEDUP_REMOVED lines=13> */
.L_x_6717:
[----:B------:R0:W5:Y:S01]  /*0610*/  LDG.E.64 R30, desc[UR36][R4.64] ;  /* 0x00000024041e7981 */ /* 0x000162000c1e1b00 */
[----:B------:R-:W-:Y:S05]  /*0620*/  BRA `(.L_x_6708) ;  /* 0x00000008007c7947 */ /* 0x000fea0003800000 */
.L_x_6716:
        /* <DEDUP_REMOVED lines=28> */
.L_x_6719:
        /* <DEDUP_REMOVED lines=16> */
.L_x_6718:
[----:B------:R-:W2:Y:S02]  /*08f0*/  LDG.E.U16 R0, desc[UR36][R4.64] ;  /* 0x0000002404007981 */ /* 0x000ea4000c1e1500 */
[----:B--2---:R-:W-:-:S04]  /*0900*/  IMAD.U32 R0, R0, 0x10000, RZ ;  /* 0x0001000000007824 */ /* 0x004fc800078e00ff */
[----:B------:R-:W-:-:S04]  /*0910*/  FMUL.FTZ R0, R0, 1 ;  /* 0x3f80000000007820 */ /* 0x000fc80000410000 */
[----:B------:R0:W1:Y:S01]  /*0920*/  F2F.F64.F32 R30, R0 ;  /* 0x00000000001e7310 */ /* 0x0000620000201800 */
[----:B------:R-:W-:Y:S05]  /*0930*/  BRA `(.L_x_6708) ;  /* 0x0000000400b87947 */ /* 0x000fea0003800000 */
.L_x_6715:
        /* <DEDUP_REMOVED lines=11> */
.L_x_6722:
        /* <DEDUP_REMOVED lines=21> */
.L_x_6726:
[----:B------:R-:W-:Y:S05]  /*0b40*/  BSYNC B1 ;  /* 0x0000000000017941 */ /* 0x000fea0003800000 */
.L_x_6725:
[----:B------:R-:W-:Y:S01]  /*0b50*/  LEA R5, R0, 0x3b800000, 0x17 ;  /* 0x3b80000000057811 */ /* 0x000fe200078eb8ff */
[----:B------:R-:W-:-:S05]  /*0b60*/  IMAD.SHL.U32 R0, R3, 0x100000, RZ ;  /* 0x0010000003007824 */ /* 0x000fca00078e00ff */
[----:B------:R-:W-:-:S07]  /*0b70*/  LOP3.LUT R0, R5, R0, R6, 0xfe, !PT ;  /* 0x0000000005007212 */ /* 0x000fce00078efe06 */
.L_x_6724:
[----:B------:R-:W-:Y:S05]  /*0b80*/  BSYNC B0 ;  /* 0x0000000000007941 */ /* 0x000fea0003800000 */
.L_x_6723:
[----:B------:R-:W-:-:S04]  /*0b90*/  FMUL.FTZ R0, R0, 1 ;  /* 0x3f80000000007820 */ /* 0x000fc80000410000 */
[----:B------:R0:W1:Y:S01]  /*0ba0*/  F2F.F64.F32 R30, R0 ;  /* 0x00000000001e7310 */ /* 0x0000620000201800 */
[----:B------:R-:W-:Y:S05]  /*0bb0*/  BRA `(.L_x_6708) ;  /* 0x0000000400187947 */ /* 0x000fea0003800000 */
.L_x_6721:
        /* <DEDUP_REMOVED lines=21> */
.L_x_6730:
[----:B------:R-:W-:Y:S05]  /*0d10*/  BSYNC B1 ;  /* 0x0000000000017941 */ /* 0x000fea0003800000 */
.L_x_6729:
[----:B------:R-:W-:Y:S01]  /*0d20*/  LEA R5, R0, 0x37800000, 0x17 ;  /* 0x3780000000057811 */ /* 0x000fe200078eb8ff */
[----:B------:R-:W-:-:S05]  /*0d30*/  IMAD.SHL.U32 R0, R3, 0x200000, RZ ;  /* 0x0020000003007824 */ /* 0x000fca00078e00ff */
[----:B------:R-:W-:-:S07]  /*0d40*/  LOP3.LUT R0, R5, R0, R6, 0xfe, !PT ;  /* 0x0000000005007212 */ /* 0x000fce00078efe06 */
.L_x_6728:
[----:B------:R-:W-:Y:S05]  /*0d50*/  BSYNC B0 ;  /* 0x0000000000007941 */ /* 0x000fea0003800000 */
.L_x_6727:
[----:B------:R-:W-:-:S04]  /*0d60*/  FMUL.FTZ R0, R0, 1 ;  /* 0x3f80000000007820 */ /* 0x000fc80000410000 */
[----:B------:R0:W1:Y:S01]  /*0d70*/  F2F.F64.F32 R30, R0 ;  /* 0x00000000001e7310 */ /* 0x0000620000201800 */
[----:B------:R-:W-:Y:S05]  /*0d80*/  BRA `(.L_x_6708) ;  /* 0x0000000000a47947 */ /* 0x000fea0003800000 */
.L_x_6720:
        /* <DEDUP_REMOVED lines=14> */
.L_x_6734:
[----:B------:R-:W-:Y:S05]  /*0e70*/  BSYNC B0 ;  /* 0x0000000000007941 */ /* 0x000fea0003800000 */
.L_x_6733:
[----:B------:R-:W-:-:S04]  /*0e80*/  FMUL.FTZ R0, R0, 1 ;  /* 0x3f80000000007820 */ /* 0x000fc80000410000 */
[----:B------:R0:W1:Y:S01]  /*0e90*/  F2F.F64.F32 R30, R0 ;  /* 0x00000000001e7310 */ /* 0x0000620000201800 */
[----:B------:R-:W-:Y:S05]  /*0ea0*/  BRA `(.L_x_6708) ;  /* 0x00000000005c7947 */ /* 0x000fea0003800000 */
.L_x_6707:
        /* <DEDUP_REMOVED lines=16> */
.L_x_6735:
[----:B------:R-:W-:Y:S01]  /*0fb0*/  CS2R R30, SRZ ;  /* 0x00000000001e7805 */ /* 0x000fe2000001ff00 */
[----:B------:R-:W-:Y:S06]  /*0fc0*/  BRA `(.L_x_6708) ;  /* 0x0000000000147947 */ /* 0x000fec0003800000 */
.L_x_6732:
[----:B------:R-:W2:Y:S02]  /*0fd0*/  LDG.E.64 R30, desc[UR36][R4.64] ;  /* 0x00000024041e7981 */ /* 0x000ea4000c1e1b00 */
[----:B--2---:R-:W0:Y:S01]  /*0fe0*/  I2F.F64.U64 R30, R30 ;  /* 0x0000001e001e7312 */ /* 0x004e220000301800 */
[----:B------:R-:W-:Y:S05]  /*0ff0*/  BRA `(.L_x_6708) ;  /* 0x0000000000087947 */ /* 0x000fea0003800000 */
.L_x_6731:
[----:B------:R-:W2:Y:S02]  /*1000*/  LDG.E R4, desc[UR36][R4.64] ;  /* 0x0000002404047981 */ /* 0x000ea4000c1e1900 */
[----:B--2---:R0:W1:Y:S02]  /*1010*/  I2F.F64.U32 R30, R4 ;  /* 0x00000004001e7312 */ /* 0x0040640000201800 */
.L_x_6708:
[----:B01-3--:R-:W0:Y:S01]  /*1020*/  LDC.64 R4, c[0x0][0x228] ;  /* 0x00008a00ff047b82 */ /* 0x00be220000000a00 */
        /* <DEDUP_REMOVED lines=18> */
.L_x_6739:
[----:B------:R-:W3:Y:S02]  /*1150*/  LDG.E.U8 R4, desc[UR36][R4.64] ;  /* 0x0000002404047981 */ /* 0x000ee4000c1e1100 */
[----:B---3--:R3:W0:Y:S01]  /*1160*/  I2F.F64.U16 R28, R4 ;  /* 0x00000004001c7312 */ /* 0x0086220000101800 */
[----:B------:R-:W-:Y:S05]  /*1170*/  BRA `(.L_x_6741) ;  /* 0x0000000c00707947 */ /* 0x000fea0003800000 */
.L_x_6738:
        /* <DEDUP_REMOVED lines=9> */
.L_x_6743:
[----:B------:R-:W3:Y:S02]  /*1210*/  LDG.E R4, desc[UR36][R4.64] ;  /* 0x0000002404047981 */ /* 0x000ee4000c1e1900 */
[----:B---3--:R0:W1:Y:S01]  /*1220*/  I2F.F64 R28, R4 ;  /* 0x00000004001c7312 */ /* 0x0080620000201c00 */
[----:B------:R-:W-:Y:S05]  /*1230*/  BRA `(.L_x_6741) ;  /* 0x0000000c00407947 */ /* 0x000fea0003800000 */
.L_x_6742:
[----:B------:R-:W3:Y:S02]  /*1240*/  LDG.E.U16 R4, desc[UR36][R4.64] ;  /* 0x0000002404047981 */ /* 0x000ee4000c1e1500 */
[----:B---3--:R0:W1:Y:S01]  /*1250*/  I2F.F64.S16 R28, R4 ;  /* 0x00000004001c7312 */ /* 0x0080620000101c00 */
[----:B------:R-:W-:Y:S05]  /*1260*/  BRA `(.L_x_6741) ;  /* 0x0000000c00347947 */ /* 0x000fea0003800000 */
.L_x_6737:
        /* <DEDUP_REMOVED lines=10> */
.L_x_6745:
[----:B------:R-:W3:Y:S02]  /*1310*/  LDG.E.U16 R0, desc[UR36][R4.64] ;  /* 0x0000002404007981 */ /* 0x000ee4000c1e1500 */
[----:B---3--:R-:W-:-:S05]  /*1320*/  HADD2.F32 R0, -RZ, R0.H0_H0 ;  /* 0x20000000ff007230 */ /* 0x008fca0000004100 */
[----:B------:R-:W-:-:S04]  /*1330*/  FMUL.FTZ R0, R0, 1 ;  /* 0x3f80000000007820 */ /* 0x000fc80000410000 */
[----:B------:R0:W1:Y:S01]  /*1340*/  F2F.F64.F32 R28, R0 ;  /* 0x00000000001c7310 */ /* 0x0000620000201800 */
[----:B------:R-:W-:Y:S05]  /*1350*/  BRA `(.L_x_6741) ;  /* 0x0000000800f87947 */ /* 0x000fea0003800000 */
.L_x_6744:
        /* <DEDUP_REMOVED lines=10> */
.L_x_6747:
[----:B------:R-:W3:Y:S02]  /*1400*/  LDG.E.U16 R4, desc[UR36][R4.64] ;  /* 0x0000002404047981 */ /* 0x000ee4000c1e1500 */
[----:B---3--:R-:W-:-:S05]  /*1410*/  HADD2.F32 R0, -RZ, R4.H0_H0 ;  /* 0x20000004ff007230 */ /* 0x008fca0000004100 */
[----:B------:R-:W-:-:S04]  /*1420*/  FMUL.FTZ R0, R0, 1 ;  /* 0x3f80000000007820 */ /* 0x000fc80000410000 */
[----:B------:R0:W1:Y:S01]  /*1430*/  F2F.F64.F32 R28, R0 ;  /* 0x00000000001c7310 */ /* 0x0000620000201800 */
[----:B------:R-:W-:Y:S05]  /*1440*/  BRA `(.L_x_6741) ;  /* 0x0000000800bc7947 */ /* 0x000fea0003800000 */
.L_x_6746:
[----:B------:R0:W5:Y:S01]  /*1450*/  LDG.E.64 R28, desc[UR36][R4.64] ;  /* 0x00000024041c7981 */ /* 0x000162000c1e1b00 */
[----:B------:R-:W-:Y:S05]  /*1460*/  BRA `(.L_x_6741) ;  /* 0x0000000800b47947 */ /* 0x000fea0003800000 */
.L_x_6736:
        /* <DEDUP_REMOVED lines=13> */
.L_x_6750:
[----:B------:R0:W5:Y:S01]  /*1540*/  LDG.E.64 R28, desc[UR36][R4.64] ;  /* 0x00000024041c7981 */ /* 0x000162000c1e1b00 */
[----:B------:R-:W-:Y:S05]  /*1550*/  BRA `(.L_x_6741) ;  /* 0x0000000800787947 */ /* 0x000fea0003800000 */
.L_x_6749:
        /* <DEDUP_REMOVED lines=28> */
.L_x_6752:
        /* <DEDUP_REMOVED lines=15> */
.L_x_6751:
[----:B------:R-:W3:Y:S02]  /*1810*/  LDG.E.U16 R0, desc[UR36][R4.64] ;  /* 0x0000002404007981 */ /* 0x000ee4000c1e1500 */
[----:B---3--:R-:W-:-:S04]  /*1820*/  IMAD.U32 R0, R0, 0x10000, RZ ;  /* 0x0001000000007824 */ /* 0x008fc800078e00ff */
[----:B------:R-:W-:-:S04]  /*1830*/  FMUL.FTZ R0, R0, 1 ;  /* 0x3f80000000007820 */ /* 0x000fc80000410000 */
[----:B------:R0:W1:Y:S01]  /*1840*/  F2F.F64.F32 R28, R0 ;  /* 0x00000000001c7310 */ /* 0x0000620000201800 */
[----:B------:R-:W-:Y:S05]  /*1850*/  BRA `(.L_x_6741) ;  /* 0x0000000400b87947 */ /* 0x000fea0003800000 */
.L_x_6748:
        /* <DEDUP_REMOVED lines=11> */
.L_x_6755:
        /* <DEDUP_REMOVED lines=21> */
.L_x_6759:
[----:B------:R-:W-:Y:S05]  /*1a60*/  BSYNC B1 ;  /* 0x0000000000017941 */ /* 0x000fea0003800000 */
.L_x_6758:
[----:B------:R-:W-:Y:S01]  /*1a70*/  LEA R5, R0, 0x3b800000, 0x17 ;  /* 0x3b80000000057811 */ /* 0x000fe200078eb8ff */
[----:B------:R-:W-:-:S05]  /*1a80*/  IMAD.SHL.U32 R0, R3, 0x100000, RZ ;  /* 0x0010000003007824 */ /* 0x000fca00078e00ff */
[----:B------:R-:W-:-:S07]  /*1a90*/  LOP3.LUT R0, R5, R0, R6, 0xfe, !PT ;  /* 0x0000000005007212 */ /* 0x000fce00078efe06 */
.L_x_6757:
[----:B------:R-:W-:Y:S05]  /*1aa0*/  BSYNC B0 ;  /* 0x0000000000007941 */ /* 0x000fea0003800000 */
.L_x_6756:
[----:B------:R-:W-:-:S04]  /*1ab0*/  FMUL.FTZ R0, R0, 1 ;  /* 0x3f80000000007820 */ /* 0x000fc80000410000 */
[----:B------:R0:W1:Y:S01]  /*1ac0*/  F2F.F64.F32 R28, R0 ;  /* 0x00000000001c7310 */ /* 0x0000620000201800 */
[----:B------:R-:W-:Y:S05]  /*1ad0*/  BRA `(.L_x_6741) ;  /* 0x0000000400187947 */ /* 0x000fea0003800000 */
.L_x_6754:
        /* <DEDUP_REMOVED lines=21> */
.L_x_6763:
[----:B------:R-:W-:Y:S05]  /*1c30*/  BSYNC B1 ;  /* 0x0000000000017941 */ /* 0x000fea0003800000 */
.L_x_6762:
[----:B------:R-:W-:Y:S01]  /*1c40*/  LEA R5, R0, 0x37800000, 0x17 ;  /* 0x3780000000057811 */ /* 0x000fe200078eb8ff */
[----:B------:R-:W-:-:S05]  /*1c50*/  IMAD.SHL.U32 R0, R3, 0x200000, RZ ;  /* 0x0020000003007824 */ /* 0x000fca00078e00ff */
[----:B------:R-:W-:-:S07]  /*1c60*/  LOP3.LUT R0, R5, R0, R6, 0xfe, !PT ;  /* 0x0000000005007212 */ /* 0x000fce00078efe06 */
.L_x_6761:
[----:B------:R-:W-:Y:S05]  /*1c70*/  BSYNC B0 ;  /* 0x0000000000007941 */ /* 0x000fea0003800000 */
.L_x_6760:
[----:B------:R-:W-:-:S04]  /*1c80*/  FMUL.FTZ R0, R0, 1 ;  /* 0x3f80000000007820 */ /* 0x000fc80000410000 */
[----:B------:R0:W1:Y:S01]  /*1c90*/  F2F.F64.F32 R28, R0 ;  /* 0x00000000001c7310 */ /* 0x0000620000201800 */
[----:B------:R-:W-:Y:S05]  /*1ca0*/  BRA `(.L_x_6741) ;  /* 0x0000000000a47947 */ /* 0x000fea0003800000 */
.L_x_6753:
        /* <DEDUP_REMOVED lines=14> */
.L_x_6767:
[----:B------:R-:W-:Y:S05]  /*1d90*/  BSYNC B0 ;  /* 0x0000000000007941 */ /* 0x000fea0003800000 */
.L_x_6766:
[----:B------:R-:W-:-:S04]  /*1da0*/  FMUL.FTZ R0, R0, 1 ;  /* 0x3f80000000007820 */ /* 0x000fc80000410000 */
[----:B------:R0:W1:Y:S01]  /*1db0*/  F2F.F64.F32 R28, R0 ;  /* 0x00000000001c7310 */ /* 0x0000620000201800 */
[----:B------:R-:W-:Y:S05]  /*1dc0*/  BRA `(.L_x_6741) ;  /* 0x00000000005c7947 */ /* 0x000fea0003800000 */
.L_x_6740:
        /* <DEDUP_REMOVED lines=16> */
.L_x_6768:
[----:B------:R-:W-:Y:S01]  /*1ed0*/  CS2R R28, SRZ ;  /* 0x00000000001c7805 */ /* 0x000fe2000001ff00 */
[----:B------:R-:W-:Y:S06]  /*1ee0*/  BRA `(.L_x_6741) ;  /* 0x0000000000147947 */ /* 0x000fec0003800000 */
.L_x_6765:
[----:B------:R-:W3:Y:S02]  /*1ef0*/  LDG.E.64 R28, desc[UR36][R4.64] ;  /* 0x00000024041c7981 */ /* 0x000ee4000c1e1b00 */
[----:B---3--:R-:W0:Y:S01]  /*1f00*/  I2F.F64.U64 R28, R28 ;  /* 0x0000001c001c7312 */ /* 0x008e220000301800 */
[----:B------:R-:W-:Y:S05]  /*1f10*/  BRA `(.L_x_6741) ;  /* 0x0000000000087947 */ /* 0x000fea0003800000 */
.L_x_6764:
[----:B------:R-:W3:Y:S02]  /*1f20*/  LDG.E R4, desc[UR36][R4.64] ;  /* 0x0000002404047981 */ /* 0x000ee4000c1e1900 */
[----:B---3--:R0:W1:Y:S02]  /*1f30*/  I2F.F64.U32 R28, R4 ;  /* 0x00000004001c7312 */ /* 0x0080640000201800 */
.L_x_6741:
[----:B------:R-:W2:Y:S02]  /*1f40*/  S2R R33, SR_TID.X ;  /* 0x0000000000217919 */ /* 0x000ea40000002100 */
[----:B--2---:R-:W-:-:S07]  /*1f50*/  VIADD R33, R33, 0x80 ;  /* 0x0000008021217836 */ /* 0x004fce0000000000 */
.L_x_6702:
[----:B------:R-:W-:Y:S05]  /*1f60*/  BSYNC B6 ;  /* 0x0000000000067941 */ /* 0x000fea0003800000 */
.L_x_6701:
[----:B------:R-:W-:Y:S01]  /*1f70*/  ISETP.GE.AND P0, PT, R33, R2, PT ;  /* 0x000000022100720c */ /* 0x000fe20003f06270 */
[----:B------:R-:W-:Y:S01]  /*1f80*/  BSSY B6, `(.L_x_6769) ;  /* 0x00001e9000067945 */ /* 0x000fe20003800000 */
[----:B------:R-:W-:-:S11]  /*1f90*/  CS2R R26, SRZ ;  /* 0x00000000001a7805 */ /* 0x000fd6000001ff00 */
[----:B------:R-:W-:Y:S05]  /*1fa0*/  @P0 BRA `(.L_x_6770) ;  /* 0x0000001c00980947 */ /* 0x000fea0003800000 */
[----:B0--3--:R-:W0:Y:S01]  /*1fb0*/  LDC.64 R4, c[0x0][0x220] ;  /* 0x00008800ff047b82 */ /* 0x009e220000000a00 */
        /* <DEDUP_REMOVED lines=17> */
[----:B--2---:R0:W2:Y:S01]  /*20d0*/  I2F.F64.S16 R36, R4 ;  /* 0x0000000400247312 */ /* 0x0040a20000101c00 */
[----:B------:R-:W-:Y:S05]  /*20e0*/  BRA `(.L_x_6776) ;  /* 0x0000000c007c7947 */ /* 0x000fea0003800000 */
.L_x_6774:
[----:B------:R-:W2:Y:S02]  /*20f0*/  LDG.E.U8 R4, desc[UR36][R4.64] ;  /* 0x0000002404047981 */ /* 0x000ea4000c1e1100 */
[----:B--2---:R0:W2:Y:S01]  /*2100*/  I2F.F64.U16 R36, R4 ;  /* 0x0000000400247312 */ /* 0x0040a20000101800 */
[----:B------:R-:W-:Y:S05]  /*2110*/  BRA `(.L_x_6776) ;  /* 0x0000000c00707947 */ /* 0x000fea0003800000 */
.L_x_6773:
        /* <DEDUP_REMOVED lines=9> */
.L_x_6778:
[----:B------:R-:W2:Y:S02]  /*21b0*/  LDG.E R4, desc[UR36][R4.64] ;  /* 0x0000002404047981 */ /* 0x000ea4000c1e1900 */
[----:B--2---:R0:W2:Y:S01]  /*21c0*/  I2F.F64 R36, R4 ;  /* 0x0000000400247312 */ /* 0x0040a20000201c00 */
[----:B------:R-:W-:Y:S05]  /*21d0*/  BRA `(.L_x_6776) ;  /* 0x0000000c00407947 */ /* 0x000fea0003800000 */
.L_x_6777:
[----:B------:R-:W2:Y:S02]  /*21e0*/  LDG.E.U16 R4, desc[UR36][R4.64] ;  /* 0x0000002404047981 */ /* 0x000ea4000c1e1500 */
[----:B--2---:R0:W2:Y:S01]  /*21f0*/  I2F.F64.S16 R36, R4 ;  /* 0x0000000400247312 */ /* 0x0040a20000101c00 */
[----:B------:R-:W-:Y:S05]  /*2200*/  BRA `(.L_x_6776) ;  /* 0x0000000c00347947 */ /* 0x000fea0003800000 */
.L_x_6772:
        /* <DEDUP_REMOVED lines=10> */
.L_x_6780:
[----:B------:R-:W2:Y:S02]  /*22b0*/  LDG.E.U16 R0, desc[UR36][R4.64] ;  /* 0x0000002404007981 */ /* 0x000ea4000c1e1500 */
[----:B--2---:R-:W-:-:S05]  /*22c0*/  HADD2.F32 R0, -RZ, R0.H0_H0 ;  /* 0x20000000ff007230 */ /* 0x004fca0000004100 */
[----:B------:R-:W-:-:S04]  /*22d0*/  FMUL.FTZ R0, R0, 1 ;  /* 0x3f80000000007820 */ /* 0x000fc80000410000 */
[----:B------:R0:W2:Y:S01]  /*22e0*/  F2F.F64.F32 R36, R0 ;  /* 0x0000000000247310 */ /* 0x0000a20000201800 */
[----:B------:R-:W-:Y:S05]  /*22f0*/  BRA `(.L_x_6776) ;  /* 0x0000000800f87947 */ /* 0x000fea0003800000 */
.L_x_6779:
        /* <DEDUP_REMOVED lines=10> */
.L_x_6782:
[----:B------:R-:W2:Y:S02]  /*23a0*/  LDG.E.U16 R4, desc[UR36][R4.64] ;  /* 0x0000002404047981 */ /* 0x000ea4000c1e1500 */
[----:B--2---:R-:W-:-:S05]  /*23b0*/  HADD2.F32 R0, -RZ, R4.H0_H0 ;  /* 0x20000004ff007230 */ /* 0x004fca0000004100 */
[----:B------:R-:W-:-:S04]  /*23c0*/  FMUL.FTZ R0, R0, 1 ;  /* 0x3f80000000007820 */ /* 0x000fc80000410000 */
[----:B------:R0:W2:Y:S01]  /*23d0*/  F2F.F64.F32 R36, R0 ;  /* 0x0000000000247310 */ /* 0x0000a20000201800 */
[----:B------:R-:W-:Y:S05]  /*23e0*/  BRA `(.L_x_6776) ;  /* 0x0000000800bc7947 */ /* 0x000fea0003800000 */
.L_x_6781:
[----:B------:R0:W5:Y:S01]  /*23f0*/  LDG.E.64 R36, desc[UR36][R4.64] ;  /* 0x0000002404247981 */ /* 0x000162000c1e1b00 */
[----:B------:R-:W-:Y:S05]  /*2400*/  BRA `(.L_x_6776) ;  /* 0x0000000800b47947 */ /* 0x000fea0003800000 */
.L_x_6771:
        /* <DEDUP_REMOVED lines=13> */
.L_x_6785:
[----:B------:R0:W5:Y:S01]  /*24e0*/  LDG.E.64 R36, desc[UR36][R4.64] ;  /* 0x0000002404247981 */ /* 0x000162000c1e1b00 */
[----:B------:R-:W-:Y:S05]  /*24f0*/  BRA `(.L_x_6776) ;  /* 0x0000000800787947 */ /* 0x000fea0003800000 */
.L_x_6784:
        /* <DEDUP_REMOVED lines=26> */
[----:B------:R0:W2:Y:S01]  /*26a0*/  F2F.F64.F32 R36, R7 ;  /* 0x0000000700247310 */ /* 0x0000a20000201800 */
[----:B------:R-:W-:Y:S05]  /*26b0*/  BRA `(.L_x_6776) ;  /* 0x0000000800087947 */ /* 0x000fea0003800000 */
.L_x_6787:
        /* <DEDUP_REMOVED lines=13> */
[----:B------:R0:W2:Y:S01]  /*2790*/  F2F.F64.F32 R36, R0 ;  /* 0x0000000000247310 */ /* 0x0000a20000201800 */
[----:B------:R-:W-:Y:S05]  /*27a0*/  BRA `(.L_x_6776) ;  /* 0x0000000400cc7947 */ /* 0x000fea0003800000 */
.L_x_6786:
[----:B------:R-:W2:Y:S02]  /*27b0*/  LDG.E.U16 R0, desc[UR36][R4.64] ;  /* 0x0000002404007981 */ /* 0x000ea4000c1e1500 */
[----:B--2---:R-:W-:-:S04]  /*27c0*/  IMAD.U32 R0, R0, 0x10000, RZ ;  /* 0x0001000000007824 */ /* 0x004fc800078e00ff */
[----:B------:R-:W-:-:S04]  /*27d0*/  FMUL.FTZ R0, R0, 1 ;  /* 0x3f80000000007820 */ /* 0x000fc80000410000 */
[----:B------:R2:W3:Y:S01]  /*27e0*/  F2F.F64.F32 R36, R0 ;  /* 0x0000000000247310 */ /* 0x0004e20000201800 */
[----:B------:R-:W-:Y:S05]  /*27f0*/  BRA `(.L_x_6776) ;  /* 0x0000000400b87947 */ /* 0x000fea0003800000 */
.L_x_6783:
        /* <DEDUP_REMOVED lines=9> */
[----:B--2---:R0:W2:Y:S01]  /*2890*/  I2F.F64.U16 R36, R4 ;  /* 0x0000000400247312 */ /* 0x0040a20000101800 */
[----:B------:R-:W-:Y:S05]  /*28a0*/  BRA `(.L_x_6776) ;  /* 0x00000004008c7947 */ /* 0x000fea0003800000 */
.L_x_6790:
        /* <DEDUP_REMOVED lines=21> */
.L_x_6794:
[----:B------:R-:W-:Y:S05]  /*2a00*/  BSYNC B1 ;  /* 0x0000000000017941 */ /* 0x000fea0003800000 */
.L_x_6793:
[----:B------:R-:W-:Y:S01]  /*2a10*/  LEA R5, R0, 0x3b800000, 0x17 ;  /* 0x3b80000000057811 */ /* 0x000fe200078eb8ff */
[----:B------:R-:W-:-:S05]  /*2a20*/  IMAD.SHL.U32 R0, R3, 0x100000, RZ ;  /* 0x0010000003007824 */ /* 0x000fca00078e00ff */
[----:B------:R-:W-:-:S07]  /*2a30*/  LOP3.LUT R0, R5, R0, R6, 0xfe, !PT ;  /* 0x0000000005007212 */ /* 0x000fce00078efe06 */
.L_x_6792:
[----:B------:R-:W-:Y:S05]  /*2a40*/  BSYNC B0 ;  /* 0x0000000000007941 */ /* 0x000fea0003800000 */
.L_x_6791:
[----:B------:R-:W-:-:S04]  /*2a50*/  FMUL.FTZ R0, R0, 1 ;  /* 0x3f80000000007820 */ /* 0x000fc80000410000 */
[----:B------:R0:W2:Y:S01]  /*2a60*/  F2F.F64.F32 R36, R0 ;  /* 0x0000000000247310 */ /* 0x0000a20000201800 */
[----:B------:R-:W-:Y:S05]  /*2a70*/  BRA `(.L_x_6776) ;  /* 0x0000000400187947 */ /* 0x000fea0003800000 */
.L_x_6789:
        /* <DEDUP_REMOVED lines=21> */
.L_x_6798:
[----:B------:R-:W-:Y:S05]  /*2bd0*/  BSYNC B1 ;  /* 0x0000000000017941 */ /* 0x000fea0003800000 */
.L_x_6797:
[----:B------:R-:W-:Y:S01]  /*2be0*/  LEA R5, R0, 0x37800000, 0x17 ;  /* 0x3780000000057811 */ /* 0x000fe200078eb8ff */
[----:B------:R-:W-:-:S05]  /*2bf0*/  IMAD.SHL.U32 R0, R3, 0x200000, RZ ;  /* 0x0020000003007824 */ /* 0x000fca00078e00ff */
[----:B------:R-:W-:-:S07]  /*2c00*/  LOP3.LUT R0, R5, R0, R6, 0xfe, !PT ;  /* 0x0000000005007212 */ /* 0x000fce00078efe06 */
.L_x_6796:
[----:B------:R-:W-:Y:S05]  /*2c10*/  BSYNC B0 ;  /* 0x0000000000007941 */ /* 0x000fea0003800000 */
.L_x_6795:
[----:B------:R-:W-:-:S04]  /*2c20*/  FMUL.FTZ R0, R0, 1 ;  /* 0x3f80000000007820 */ /* 0x000fc80000410000 */
[----:B------:R0:W2:Y:S01]  /*2c30*/  F2F.F64.F32 R36, R0 ;  /* 0x0000000000247310 */ /* 0x0000a20000201800 */
[----:B------:R-:W-:Y:S05]  /*2c40*/  BRA `(.L_x_6776) ;  /* 0x0000000000a47947 */ /* 0x000fea0003800000 */
.L_x_6788:
        /* <DEDUP_REMOVED lines=14> */
.L_x_6802:
[----:B------:R-:W-:Y:S05]  /*2d30*/  BSYNC B0 ;  /* 0x0000000000007941 */ /* 0x000fea0003800000 */
.L_x_6801:
[----:B------:R-:W-:-:S04]  /*2d40*/  FMUL.FTZ R0, R0, 1 ;  /* 0x3f80000000007820 */ /* 0x000fc80000410000 */
[----:B------:R0:W2:Y:S01]  /*2d50*/  F2F.F64.F32 R36, R0 ;  /* 0x0000000000247310 */ /* 0x0000a20000201800 */
[----:B------:R-:W-:Y:S05]  /*2d60*/  BRA `(.L_x_6776) ;  /* 0x00000000005c7947 */ /* 0x000fea0003800000 */
.L_x_6775:
        /* <DEDUP_REMOVED lines=15> */
[----:B01--45:R-:W-:Y:S05]  /*2e60*/  CALL.ABS.NOINC R14 ;  /* 0x000000000e007343 */ /* 0x033fea0003c00000 */
.L_x_6803:
[----:B------:R-:W-:Y:S01]  /*2e70*/  CS2R R36, SRZ ;  /* 0x0000000000247805 */ /* 0x000fe2000001ff00 */
[----:B------:R-:W-:Y:S06]  /*2e80*/  BRA `(.L_x_6776) ;  /* 0x0000000000147947 */ /* 0x000fec0003800000 */
.L_x_6800:
[----:B------:R-:W2:Y:S02]  /*2e90*/  LDG.E.64 R36, desc[UR36][R4.64] ;  /* 0x0000002404247981 */ /* 0x000ea4000c1e1b00 */
[----:B--2---:R-:W0:Y:S01]  /*2ea0*/  I2F.F64.U64 R36, R36 ;  /* 0x0000002400247312 */ /* 0x004e220000301800 */
[----:B------:R-:W-:Y:S05]  /*2eb0*/  BRA `(.L_x_6776) ;  /* 0x0000000000087947 */ /* 0x000fea0003800000 */
.L_x_6799:
[----:B------:R-:W2:Y:S02]  /*2ec0*/  LDG.E R4, desc[UR36][R4.64] ;  /* 0x0000002404047981 */ /* 0x000ea4000c1e1900 */
[----:B--2---:R0:W2:Y:S02]  /*2ed0*/  I2F.F64.U32 R36, R4 ;  /* 0x0000000400247312 */ /* 0x0040a40000201800 */
.L_x_6776:
[----:B0-----:R-:W0:Y:S01]  /*2ee0*/  LDC.64 R4, c[0x0][0x228] ;  /* 0x00008a00ff047b82 */ /* 0x001e220000000a00 */
[----:B--2---:R-:W-:Y:S01]  /*2ef0*/  PRMT R0, R16, 0x9910, RZ ;  /* 0x0000991010007816 */ /* 0x004fe200000000ff */
        /* <DEDUP_REMOVED lines=17> */
.L_x_6807:
[----:B------:R-:W2:Y:S02]  /*3010*/  LDG.E.U8 R4, desc[UR36][R4.64] ;  /* 0x0000002404047981 */ /* 0x000ea4000c1e1100 */
[----:B--2---:R0:W2:Y:S01]  /*3020*/  I2F.F64.U16 R26, R4 ;  /* 0x00000004001a7312 */ /* 0x0040a20000101800 */
[----:B------:R-:W-:Y:S05]  /*3030*/  BRA `(.L_x_6809) ;  /* 0x0000000c00707947 */ /* 0x000fea0003800000 */
.L_x_6806:
        /* <DEDUP_REMOVED lines=9> */
.L_x_6811:
[----:B------:R-:W2:Y:S02]  /*30d0*/  LDG.E R4, desc[UR36][R4.64] ;  /* 0x0000002404047981 */ /* 0x000ea4000c1e1900 */
[----:B--2---:R0:W2:Y:S01]  /*30e0*/  I2F.F64 R26, R4 ;  /* 0x00000004001a7312 */ /* 0x0040a20000201c00 */
[----:B------:R-:W-:Y:S05]  /*30f0*/  BRA `(.L_x_6809) ;  /* 0x0000000c00407947 */ /* 0x000fea0003800000 */
.L_x_6810:
[----:B------:R-:W2:Y:S02]  /*3100*/  LDG.E.U16 R4, desc[UR36][R4.64] ;  /* 0x0000002404047981 */ /* 0x000ea4000c1e1500 */
[----:B--2---:R0:W2:Y:S01]  /*3110*/  I2F.F64.S16 R26, R4 ;  /* 0x00000004001a7312 */ /* 0x0040a20000101c00 */
[----:B------:R-:W-:Y:S05]  /*3120*/  BRA `(.L_x_6809) ;  /* 0x0000000c00347947 */ /* 0x000fea0003800000 */
.L_x_6805:
        /* <DEDUP_REMOVED lines=10> */
.L_x_6813:
[----:B------:R-:W2:Y:S02]  /*31d0*/  LDG.E.U16 R0, desc[UR36][R4.64] ;  /* 0x0000002404007981 */ /* 0x000ea4000c1e1500 */
[----:B--2---:R-:W-:-:S05]  /*31e0*/  HADD2.F32 R0, -RZ, R0.H0_H0 ;  /* 0x20000000ff007230 */ /* 0x004fca0000004100 */
[----:B------:R-:W-:-:S04]  /*31f0*/  FMUL.FTZ R0, R0, 1 ;  /* 0x3f80000000007820 */ /* 0x000fc80000410000 */
[----:B------:R0:W2:Y:S01]  /*3200*/  F2F.F64.F32 R26, R0 ;  /* 0x00000000001a7310 */ /* 0x0000a20000201800 */
[----:B------:R-:W-:Y:S05]  /*3210*/  BRA `(.L_x_6809) ;  /* 0x0000000800f87947 */ /* 0x000fea0003800000 */
.L_x_6812:
        /* <DEDUP_REMOVED lines=10> */
.L_x_6815:
[----:B------:R-:W2:Y:S02]  /*32c0*/  LDG.E.U16 R4, desc[UR36][R4.64] ;  /* 0x0000002404047981 */ /* 0x000ea4000c1e1500 */
[----:B--2---:R-:W-:-:S05]  /*32d0*/  HADD2.F32 R0, -RZ, R4.H0_H0 ;  /* 0x20000004ff007230 */ /* 0x004fca0000004100 */
[----:B------:R-:W-:-:S04]  /*32e0*/  FMUL.FTZ R0, R0, 1 ;  /* 0x3f80000000007820 */ /* 0x000fc80000410000 */
[----:B------:R0:W2:Y:S01]  /*32f0*/  F2F.F64.F32 R26, R0 ;  /* 0x00000000001a7310 */ /* 0x0000a20000201800 */
[----:B------:R-:W-:Y:S05]  /*3300*/  BRA `(.L_x_6809) ;  /* 0x0000000800bc7947 */ /* 0x000fea0003800000 */
.L_x_6814:
[----:B------:R0:W5:Y:S01]  /*3310*/  LDG.E.64 R26, desc[UR36][R4.64] ;  /* 0x00000024041a7981 */ /* 0x000162000c1e1b00 */
[----:B------:R-:W-:Y:S05]  /*3320*/  BRA `(.L_x_6809) ;  /* 0x0000000800b47947 */ /* 0x000fea0003800000 */
.L_x_6804:
        /* <DEDUP_REMOVED lines=13> */
.L_x_6818:
[----:B------:R0:W5:Y:S01]  /*3400*/  LDG.E.64 R26, desc[UR36][R4.64] ;  /* 0x00000024041a7981 */ /* 0x000162000c1e1b00 */
[----:B------:R-:W-:Y:S05]  /*3410*/  BRA `(.L_x_6809) ;  /* 0x0000000800787947 */ /* 0x000fea0003800000 */
.L_x_6817:
        /* <DEDUP_REMOVED lines=28> */
.L_x_6820:
        /* <DEDUP_REMOVED lines=15> */
.L_x_6819:
[----:B------:R-:W2:Y:S02]  /*36d0*/  LDG.E.U16 R0, desc[UR36][R4.64] ;  /* 0x0000002404007981 */ /* 0x000ea4000c1e1500 */
[----:B--2---:R-:W-:-:S04]  /*36e0*/  IMAD.U32 R0, R0, 0x10000, RZ ;  /* 0x0001000000007824 */ /* 0x004fc800078e00ff */
[----:B------:R-:W-:-:S04]  /*36f0*/  FMUL.FTZ R0, R0, 1 ;  /* 0x3f80000000007820 */ /* 0x000fc80000410000 */
[----:B------:R0:W2:Y:S01]  /*3700*/  F2F.F64.F32 R26, R0 ;  /* 0x00000000001a7310 */ /* 0x0000a20000201800 */
[----:B------:R-:W-:Y:S05]  /*3710*/  BRA `(.L_x_6809) ;  /* 0x0000000400b87947 */ /* 0x000fea0003800000 */
.L_x_6816:
        /* <DEDUP_REMOVED lines=11> */
.L_x_6823:
        /* <DEDUP_REMOVED lines=21> */
.L_x_6827:
[----:B------:R-:W-:Y:S05]  /*3920*/  BSYNC B1 ;  /* 0x0000000000017941 */ /* 0x000fea0003800000 */
.L_x_6826:
[----:B------:R-:W-:Y:S01]  /*3930*/  LEA R5, R0, 0x3b800000, 0x17 ;  /* 0x3b80000000057811 */ /* 0x000fe200078eb8ff */
[----:B------:R-:W-:-:S05]  /*3940*/  IMAD.SHL.U32 R0, R3, 0x100000, RZ ;  /* 0x0010000003007824 */ /* 0x000fca00078e00ff */
[----:B------:R-:W-:-:S07]  /*3950*/  LOP3.LUT R0, R5, R0, R6, 0xfe, !PT ;  /* 0x0000000005007212 */ /* 0x000fce00078efe06 */
.L_x_6825:
[----:B------:R-:W-:Y:S05]  /*3960*/  BSYNC B0 ;  /* 0x0000000000007941 */ /* 0x000fea0003800000 */
.L_x_6824:
[----:B------:R-:W-:-:S04]  /*3970*/  FMUL.FTZ R0, R0, 1 ;  /* 0x3f80000000007820 */ /* 0x000fc80000410000 */
[----:B------:R0:W2:Y:S01]  /*3980*/  F2F.F64.F32 R26, R0 ;  /* 0x00000000001a7310 */ /* 0x0000a20000201800 */
[----:B------:R-:W-:Y:S05]  /*3990*/  BRA `(.L_x_6809) ;  /* 0x0000000400187947 */ /* 0x000fea0003800000 */
.L_x_6822:
        /* <DEDUP_REMOVED lines=21> */
.L_x_6831:
[----:B------:R-:W-:Y:S05]  /*3af0*/  BSYNC B1 ;  /* 0x0000000000017941 */ /* 0x000fea0003800000 */
.L_x_6830:
[----:B------:R-:W-:Y:S01]  /*3b00*/  LEA R5, R0, 0x37800000, 0x17 ;  /* 0x3780000000057811 */ /* 0x000fe200078eb8ff */
[----:B------:R-:W-:-:S05]  /*3b10*/  IMAD.SHL.U32 R0, R3, 0x200000, RZ ;  /* 0x0020000003007824 */ /* 0x000fca00078e00ff */
[----:B------:R-:W-:-:S07]  /*3b20*/  LOP3.LUT R0, R5, R0, R6, 0xfe, !PT ;  /* 0x0000000005007212 */ /* 0x000fce00078efe06 */
.L_x_6829:
[----:B------:R-:W-:Y:S05]  /*3b30*/  BSYNC B0 ;  /* 0x0000000000007941 */ /* 0x000fea0003800000 */
.L_x_6828:
[----:B------:R-:W-:-:S04]  /*3b40*/  FMUL.FTZ R0, R0, 1 ;  /* 0x3f80000000007820 */ /* 0x000fc80000410000 */
[----:B------:R0:W2:Y:S01]  /*3b50*/  F2F.F64.F32 R26, R0 ;  /* 0x00000000001a7310 */ /* 0x0000a20000201800 */
[----:B------:R-:W-:Y:S05]  /*3b60*/  BRA `(.L_x_6809) ;  /* 0x0000000000a47947 */ /* 0x000fea0003800000 */
.L_x_6821:
        /* <DEDUP_REMOVED lines=14> */
.L_x_6835:
[----:B------:R-:W-:Y:S05]  /*3c50*/  BSYNC B0 ;  /* 0x0000000000007941 */ /* 0x000fea0003800000 */
.L_x_6834:
[----:B------:R-:W-:-:S04]  /*3c60*/  FMUL.FTZ R0, R0, 1 ;  /* 0x3f80000000007820 */ /* 0x000fc80000410000 */
[----:B------:R0:W2:Y:S01]  /*3c70*/  F2F.F64.F32 R26, R0 ;  /* 0x00000000001a7310 */ /* 0x0000a20000201800 */
[----:B------:R-:W-:Y:S05]  /*3c80*/  BRA `(.L_x_6809) ;  /* 0x00000000005c7947 */ /* 0x000fea0003800000 */
.L_x_6808:
        /* <DEDUP_REMOVED lines=16> */
.L_x_6836:
[----:B------:R-:W-:Y:S01]  /*3d90*/  CS2R R26, SRZ ;  /* 0x00000000001a7805 */ /* 0x000fe2000001ff00 */
[----:B------:R-:W-:Y:S06]  /*3da0*/  BRA `(.L_x_6809) ;  /* 0x0000000000147947 */ /* 0x000fec0003800000 */
.L_x_6833:
[----:B------:R-:W2:Y:S02]  /*3db0*/  LDG.E.64 R26, desc[UR36][R4.64] ;  /* 0x00000024041a7981 */ /* 0x000ea4000c1e1b00 */
[----:B--2---:R-:W0:Y:S01]  /*3dc0*/  I2F.F64.U64 R26, R26 ;  /* 0x0000001a001a7312 */ /* 0x004e220000301800 */
[----:B------:R-:W-:Y:S05]  /*3dd0*/  BRA `(.L_x_6809) ;  /* 0x0000000000087947 */ /* 0x000fea0003800000 */
.L_x_6832:
[----:B------:R-:W2:Y:S02]  /*3de0*/  LDG.E R4, desc[UR36][R4.64] ;  /* 0x0000002404047981 */ /* 0x000ea4000c1e1900 */
[----:B--2---:R0:W2:Y:S02]  /*3df0*/  I2F.F64.U32 R26, R4 ;  /* 0x00000004001a7312 */ /* 0x0040a40000201800 */
.L_x_6809:
[----:B------:R-:W-:-:S07]  /*3e00*/  VIADD R33, R33, 0x80 ;  /* 0x0000008021217836 */ /* 0x000fce0000000000 */
.L_x_6770:
[----:B------:R-:W-:Y:S05]  /*3e10*/  BSYNC B6 ;  /* 0x0000000000067941 */ /* 0x000fea0003800000 */
.L_x_6769:
[----:B------:R-:W-:Y:S01]  /*3e20*/  ISETP.GE.AND P0, PT, R33, R2, PT ;  /* 0x000000022100720c */ /* 0x000fe20003f06270 */
[----:B------:R-:W-:Y:S01]  /*3e30*/  BSSY B6, `(.L_x_6837) ;  /* 0x00001eb000067945 */ /* 0x000fe20003800000 */
[----:B------:R-:W-:Y:S02]  /*3e40*/  CS2R R24, SRZ ;  /* 0x0000000000187805 */ /* 0x000fe4000001ff00 */
[----:B------:R-:W-:Y:S02]  /*3e50*/  CS2R R22, SRZ ;  /* 0x0000000000167805 */ /* 0x000fe4000001ff00 */
[----:B------:R-:W-:-:S07]  /*3e60*/  CS2R R18, SRZ ;  /* 0x0000000000127805 */ /* 0x000fce000001ff00 */
        /* <DEDUP_REMOVED lines=19> */
[----:B---3--:R0:W3:Y:S01]  /*3fa0*/  I2F.F64.S16 R22, R4 ;  /* 0x0000000400167312 */ /* 0x0080e20000101c00 */
[----:B------:R-:W-:Y:S05]  /*3fb0*/  BRA `(.L_x_6844) ;  /* 0x0000000c007c7947 */ /* 0x000fea0003800000 */
.L_x_6842:
[----:B------:R-:W3:Y:S02]  /*3fc0*/  LDG.E.U8 R4, desc[UR36][R4.64] ;  /* 0x0000002404047981 */ /* 0x000ee4000c1e1100 */
[----:B---3--:R0:W3:Y:S01]  /*3fd0*/  I2F.F64.U16 R22, R4 ;  /* 0x0000000400167312 */ /* 0x0080e20000101800 */
[----:B------:R-:W-:Y:S05]  /*3fe0*/  BRA `(.L_x_6844) ;  /* 0x0000000c00707947 */ /* 0x000fea0003800000 */
.L_x_6841:
        /* <DEDUP_REMOVED lines=9> */
.L_x_6846:
[----:B------:R-:W3:Y:S02]  /*4080*/  LDG.E R4, desc[UR36][R4.64] ;  /* 0x0000002404047981 */ /* 0x000ee4000c1e1900 */
[----:B---3--:R0:W3:Y:S01]  /*4090*/  I2F.F64 R22, R4 ;  /* 0x0000000400167312 */ /* 0x0080e20000201c00 */
[----:B------:R-:W-:Y:S05]  /*40a0*/  BRA `(.L_x_6844) ;  /* 0x0000000c00407947 */ /* 0x000fea0003800000 */
.L_x_6845:
[----:B------:R-:W3:Y:S02]  /*40b0*/  LDG.E.U16 R4, desc[UR36][R4.64] ;  /* 0x0000002404047981 */ /* 0x000ee4000c1e1500 */
[----:B---3--:R0:W3:Y:S01]  /*40c0*/  I2F.F64.S16 R22, R4 ;  /* 0x0000000400167312 */ /* 0x0080e20000101c00 */
[----:B------:R-:W-:Y:S05]  /*40d0*/  BRA `(.L_x_6844) ;  /* 0x0000000c00347947 */ /* 0x000fea0003800000 */
.L_x_6840:
        /* <DEDUP_REMOVED lines=10> */
.L_x_6848:
[----:B------:R-:W3:Y:S02]  /*4180*/  LDG.E.U16 R0, desc[UR36][R4.64] ;  /* 0x0000002404007981 */ /* 0x000ee4000c1e1500 */
[----:B---3--:R-:W-:-:S05]  /*4190*/  HADD2.F32 R0, -RZ, R0.H0_H0 ;  /* 0x20000000ff007230 */ /* 0x008fca0000004100 */
[----:B------:R-:W-:-:S04]  /*41a0*/  FMUL.FTZ R0, R0, 1 ;  /* 0x3f80000000007820 */ /* 0x000fc80000410000 */
[----:B------:R0:W3:Y:S01]  /*41b0*/  F2F.F64.F32 R22, R0 ;  /* 0x0000000000167310 */ /* 0x0000e20000201800 */
[----:B------:R-:W-:Y:S05]  /*41c0*/  BRA `(.L_x_6844) ;  /* 0x0000000800f87947 */ /* 0x000fea0003800000 */
.L_x_6847:
        /* <DEDUP_REMOVED lines=10> */
.L_x_6850:
[----:B------:R-:W3:Y:S02]  /*4270*/  LDG.E.U16 R4, desc[UR36][R4.64] ;  /* 0x0000002404047981 */ /* 0x000ee4000c1e1500 */
[----:B---3--:R-:W-:-:S05]  /*4280*/  HADD2.F32 R0, -RZ, R4.H0_H0 ;  /* 0x20000004ff007230 */ /* 0x008fca0000004100 */
[----:B------:R-:W-:-:S04]  /*4290*/  FMUL.FTZ R0, R0, 1 ;  /* 0x3f80000000007820 */ /* 0x000fc80000410000 */
[----:B------:R0:W3:Y:S01]  /*42a0*/  F2F.F64.F32 R22, R0 ;  /* 0x0000000000167310 */ /* 0x0000e20000201800 */
[----:B------:R-:W-:Y:S05]  /*42b0*/  BRA `(.L_x_6844) ;  /* 0x0000000800bc7947 */ /* 0x000fea0003800000 */
.L_x_6849:
[----:B------:R0:W5:Y:S01]  /*42c0*/  LDG.E.64 R22, desc[UR36][R4.64] ;  /* 0x0000002404167981 */ /* 0x000162000c1e1b00 */
[----:B------:R-:W-:Y:S05]  /*42d0*/  BRA `(.L_x_6844) ;  /* 0x0000000800b47947 */ /* 0x000fea0003800000 */
.L_x_6839:
        /* <DEDUP_REMOVED lines=13> */
.L_x_6853:
[----:B------:R0:W5:Y:S01]  /*43b0*/  LDG.E.64 R22, desc[UR36][R4.64] ;  /* 0x0000002404167981 */ /* 0x000162000c1e1b00 */
[----:B------:R-:W-:Y:S05]  /*43c0*/  BRA `(.L_x_6844) ;  /* 0x0000000800787947 */ /* 0x000fea0003800000 */
.L_x_6852:
        /* <DEDUP_REMOVED lines=26> */
[----:B------:R0:W3:Y:S01]  /*4570*/  F2F.F64.F32 R22, R7 ;  /* 0x0000000700167310 */ /* 0x0000e20000201800 */
[----:B------:R-:W-:Y:S05]  /*4580*/  BRA `(.L_x_6844) ;  /* 0x0000000800087947 */ /* 0x000fea0003800000 */
.L_x_6855:
        /* <DEDUP_REMOVED lines=13> */
[----:B------:R0:W3:Y:S01]  /*4660*/  F2F.F64.F32 R22, R0 ;  /* 0x0000000000167310 */ /* 0x0000e20000201800 */
[----:B------:R-:W-:Y:S05]  /*4670*/  BRA `(.L_x_6844) ;  /* 0x0000000400cc7947 */ /* 0x000fea0003800000 */
.L_x_6854:
[----:B------:R-:W3:Y:S02]  /*4680*/  LDG.E.U16 R0, desc[UR36][R4.64] ;  /* 0x0000002404007981 */ /* 0x000ee4000c1e1500 */
[----:B---3--:R-:W-:-:S04]  /*4690*/  IMAD.U32 R0, R0, 0x10000, RZ ;  /* 0x0001000000007824 */ /* 0x008fc800078e00ff */
[----:B------:R-:W-:-:S04]  /*46a0*/  FMUL.FTZ R0, R0, 1 ;  /* 0x3f80000000007820 */ /* 0x000fc80000410000 */
[----:B------:R3:W0:Y:S01]  /*46b0*/  F2F.F64.F32 R22, R0 ;  /* 0x0000000000167310 */ /* 0x0006220000201800 */
[----:B------:R-:W-:Y:S05]  /*46c0*/  BRA `(.L_x_6844) ;  /* 0x0000000400b87947 */ /* 0x000fea0003800000 */
.L_x_6851:
        /* <DEDUP_REMOVED lines=9> */
[----:B---3--:R0:W3:Y:S01]  /*4760*/  I2F.F64.U16 R22, R4 ;  /* 0x0000000400167312 */ /* 0x0080e20000101800 */
[----:B------:R-:W-:Y:S05]  /*4770*/  BRA `(.L_x_6844) ;  /* 0x00000004008c7947 */ /* 0x000fea0003800000 */
.L_x_6858:
        /* <DEDUP_REMOVED lines=21> */
.L_x_6862:
[----:B------:R-:W-:Y:S05]  /*48d0*/  BSYNC B1 ;  /* 0x0000000000017941 */ /* 0x000fea0003800000 */
.L_x_6861:
[----:B------:R-:W-:Y:S01]  /*48e0*/  LEA R5, R0, 0x3b800000, 0x17 ;  /* 0x3b80000000057811 */ /* 0x000fe200078eb8ff */
[----:B------:R-:W-:-:S05]  /*48f0*/  IMAD.SHL.U32 R0, R3, 0x100000, RZ ;  /* 0x0010000003007824 */ /* 0x000fca00078e00ff */
[----:B------:R-:W-:-:S07]  /*4900*/  LOP3.LUT R0, R5, R0, R6, 0xfe, !PT ;  /* 0x0000000005007212 */ /* 0x000fce00078efe06 */
.L_x_6860:
[----:B------:R-:W-:Y:S05]  /*4910*/  BSYNC B0 ;  /* 0x0000000000007941 */ /* 0x000fea0003800000 */
.L_x_6859:
[----:B------:R-:W-:-:S04]  /*4920*/  FMUL.FTZ R0, R0, 1 ;  /* 0x3f80000000007820 */ /* 0x000fc80000410000 */
[----:B------:R0:W3:Y:S01]  /*4930*/  F2F.F64.F32 R22, R0 ;  /* 0x0000000000167310 */ /* 0x0000e20000201800 */
[----:B------:R-:W-:Y:S05]  /*4940*/  BRA `(.L_x_6844) ;  /* 0x0000000400187947 */ /* 0x000fea0003800000 */
.L_x_6857:
        /* <DEDUP_REMOVED lines=21> */
.L_x_6866:
[----:B------:R-:W-:Y:S05]  /*4aa0*/  BSYNC B1 ;  /* 0x0000000000017941 */ /* 0x000fea0003800000 */
.L_x_6865:
[----:B------:R-:W-:Y:S01]  /*4ab0*/  LEA R5, R0, 0x37800000, 0x17 ;  /* 0x3780000000057811 */ /* 0x000fe200078eb8ff */
[----:B------:R-:W-:-:S05]  /*4ac0*/  IMAD.SHL.U32 R0, R3, 0x200000, RZ ;  /* 0x0020000003007824 */ /* 0x000fca00078e00ff */
[----:B------:R-:W-:-:S07]  /*4ad0*/  LOP3.LUT R0, R5, R0, R6, 0xfe, !PT ;  /* 0x0000000005007212 */ /* 0x000fce00078efe06 */
.L_x_6864:
[----:B------:R-:W-:Y:S05]  /*4ae0*/  BSYNC B0 ;  /* 0x0000000000007941 */ /* 0x000fea0003800000 */
.L_x_6863:
[----:B------:R-:W-:-:S04]  /*4af0*/  FMUL.FTZ R0, R0, 1 ;  /* 0x3f80000000007820 */ /* 0x000fc80000410000 */
[----:B------:R0:W3:Y:S01]  /*4b00*/  F2F.F64.F32 R22, R0 ;  /* 0x0000000000167310 */ /* 0x0000e20000201800 */
[----:B------:R-:W-:Y:S05]  /*4b10*/  BRA `(.L_x_6844) ;  /* 0x0000000000a47947 */ /* 0x000fea0003800000 */
.L_x_6856:
        /* <DEDUP_REMOVED lines=14> */
.L_x_6870:
[----:B------:R-:W-:Y:S05]  /*4c00*/  BSYNC B0 ;  /* 0x0000000000007941 */ /* 0x000fea0003800000 */
.L_x_6869:
[----:B------:R-:W-:-:S04]  /*4c10*/  FMUL.FTZ R0, R0, 1 ;  /* 0x3f80000000007820 */ /* 0x000fc80000410000 */
[----:B------:R0:W3:Y:S01]  /*4c20*/  F2F.F64.F32 R22, R0 ;  /* 0x0000000000167310 */ /* 0x0000e20000201800 */
[----:B------:R-:W-:Y:S05]  /*4c30*/  BRA `(.L_x_6844) ;  /* 0x00000000005c7947 */ /* 0x000fea0003800000 */
.L_x_6843:
        /* <DEDUP_REMOVED lines=16> */
.L_x_6871:
[----:B------:R-:W-:Y:S01]  /*4d40*/  CS2R R22, SRZ ;  /* 0x0000000000167805 */ /* 0x000fe2000001ff00 */
[----:B------:R-:W-:Y:S06]  /*4d50*/  BRA `(.L_x_6844) ;  /* 0x0000000000147947 */ /* 0x000fec0003800000 */
.L_x_6868:
[----:B------:R-:W3:Y:S02]  /*4d60*/  LDG.E.64 R22, desc[UR36][R4.64] ;  /* 0x0000002404167981 */ /* 0x000ee4000c1e1b00 */
[----:B---3--:R-:W0:Y:S01]  /*4d70*/  I2F.F64.U64 R22, R22 ;  /* 0x0000001600167312 */ /* 0x008e220000301800 */
[----:B------:R-:W-:Y:S05]  /*4d80*/  BRA `(.L_x_6844) ;  /* 0x0000000000087947 */ /* 0x000fea0003800000 */
.L_x_6867:
[----:B------:R-:W3:Y:S02]  /*4d90*/  LDG.E R4, desc[UR36][R4.64] ;  /* 0x0000002404047981 */ /* 0x000ee4000c1e1900 */
[----:B---3--:R0:W3:Y:S02]  /*4da0*/  I2F.F64.U32 R22, R4 ;  /* 0x0000000400167312 */ /* 0x0080e40000201800 */
.L_x_6844:
[----:B0-----:R-:W0:Y:S01]  /*4db0*/  LDC.64 R4, c[0x0][0x228] ;  /* 0x00008a00ff047b82 */ /* 0x001e220000000a00 */
[----:B---3--:R-:W-:Y:S01]  /*4dc0*/  PRMT R0, R16, 0x9910, RZ ;  /* 0x0000991010007816 */ /* 0x008fe200000000ff */
        /* <DEDUP_REMOVED lines=17> */
.L_x_6875:
[----:B------:R-:W3:Y:S02]  /*4ee0*/  LDG.E.U8 R4, desc[UR36][R4.64] ;  /* 0x0000002404047981 */ /* 0x000ee4000c1e1100 */
[----:B---3--:R0:W3:Y:S01]  /*4ef0*/  I2F.F64.U16 R18, R4 ;  /* 0x0000000400127312 */ /* 0x0080e20000101800 */
[----:B------:R-:W-:Y:S05]  /*4f00*/  BRA `(.L_x_6877) ;  /* 0x0000000c00707947 */ /* 0x000fea0003800000 */
.L_x_6874:
        /* <DEDUP_REMOVED lines=9> */
.L_x_6879:
[----:B------:R-:W3:Y:S02]  /*4fa0*/  LDG.E R4, desc[UR36][R4.64] ;  /* 0x0000002404047981 */ /* 0x000ee4000c1e1900 */
[----:B---3--:R0:W3:Y:S01]  /*4fb0*/  I2F.F64 R18, R4 ;  /* 0x0000000400127312 */ /* 0x0080e20000201c00 */
[----:B------:R-:W-:Y:S05]  /*4fc0*/  BRA `(.L_x_6877) ;  /* 0x0000000c00407947 */ /* 0x000fea0003800000 */
.L_x_6878:
[----:B------:R-:W3:Y:S02]  /*4fd0*/  LDG.E.U16 R4, desc[UR36][R4.64] ;  /* 0x0000002404047981 */ /* 0x000ee4000c1e1500 */
[----:B---3--:R0:W3:Y:S01]  /*4fe0*/  I2F.F64.S16 R18, R4 ;  /* 0x0000000400127312 */ /* 0x0080e20000101c00 */
[----:B------:R-:W-:Y:S05]  /*4ff0*/  BRA `(.L_x_6877) ;  /* 0x0000000c00347947 */ /* 0x000fea0003800000 */
.L_x_6873:
        /* <DEDUP_REMOVED lines=10> */
.L_x_6881:
[----:B------:R-:W3:Y:S02]  /*50a0*/  LDG.E.U16 R0, desc[UR36][R4.64] ;  /* 0x0000002404007981 */ /* 0x000ee4000c1e1500 */
[----:B---3--:R-:W-:-:S05]  /*50b0*/  HADD2.F32 R0, -RZ, R0.H0_H0 ;  /* 0x20000000ff007230 */ /* 0x008fca0000004100 */
[----:B------:R-:W-:-:S04]  /*50c0*/  FMUL.FTZ R0, R0, 1 ;  /* 0x3f80000000007820 */ /* 0x000fc80000410000 */
[----:B------:R0:W3:Y:S01]  /*50d0*/  F2F.F64.F32 R18, R0 ;  /* 0x0000000000127310 */ /* 0x0000e20000201800 */
[----:B------:R-:W-:Y:S05]  /*50e0*/  BRA `(.L_x_6877) ;  /* 0x0000000800f87947 */ /* 0x000fea0003800000 */
.L_x_6880:
        /* <DEDUP_REMOVED lines=10> */
.L_x_6883:
[----:B------:R-:W3:Y:S02]  /*5190*/  LDG.E.U16 R4, desc[UR36][R4.64] ;  /* 0x0000002404047981 */ /* 0x000ee4000c1e1500 */
[----:B---3--:R-:W-:-:S05]  /*51a0*/  HADD2.F32 R0, -RZ, R4.H0_H0 ;  /* 0x20000004ff007230 */ /* 0x008fca0000004100 */
[----:B------:R-:W-:-:S04]  /*51b0*/  FMUL.FTZ R0, R0, 1 ;  /* 0x3f80000000007820 */ /* 0x000fc80000410000 */
[----:B------:R0:W3:Y:S01]  /*51c0*/  F2F.F64.F32 R18, R0 ;  /* 0x0000000000127310 */ /* 0x0000e20000201800 */
[----:B------:R-:W-:Y:S05]  /*51d0*/  BRA `(.L_x_6877) ;  /* 0x0000000800bc7947 */ /* 0x000fea0003800000 */
.L_x_6882:
[----:B------:R0:W5:Y:S01]  /*51e0*/  LDG.E.64 R18, desc[UR36][R4.64] ;  /* 0x0000002404127981 */ /* 0x000162000c1e1b00 */
[----:B------:R-:W-:Y:S05]  /*51f0*/  BRA `(.L_x_6877) ;  /* 0x0000000800b47947 */ /* 0x000fea0003800000 */
.L_x_6872:
        /* <DEDUP_REMOVED lines=13> */
.L_x_6886:
[----:B------:R0:W5:Y:S01]  /*52d0*/  LDG.E.64 R18, desc[UR36][R4.64] ;  /* 0x0000002404127981 */ /* 0x000162000c1e1b00 */
[----:B------:R-:W-:Y:S05]  /*52e0*/  BRA `(.L_x_6877) ;  /* 0x0000000800787947 */ /* 0x000fea0003800000 */
.L_x_6885:
        /* <DEDUP_REMOVED lines=28> */
.L_x_6888:
        /* <DEDUP_REMOVED lines=15> */
.L_x_6887:
[----:B------:R-:W3:Y:S02]  /*55a0*/  LDG.E.U16 R0, desc[UR36][R4.64] ;  /* 0x0000002404007981 */ /* 0x000ee4000c1e1500 */
[----:B---3--:R-:W-:-:S04]  /*55b0*/  IMAD.U32 R0, R0, 0x10000, RZ ;  /* 0x0001000000007824 */ /* 0x008fc800078e00ff */
[----:B------:R-:W-:-:S04]  /*55c0*/  FMUL.FTZ R0, R0, 1 ;  /* 0x3f80000000007820 */ /* 0x000fc80000410000 */
[----:B------:R0:W3:Y:S01]  /*55d0*/  F2F.F64.F32 R18, R0 ;  /* 0x0000000000127310 */ /* 0x0000e20000201800 */
[----:B------:R-:W-:Y:S05]  /*55e0*/  BRA `(.L_x_6877) ;  /* 0x0000000400b87947 */ /* 0x000fea0003800000 */
.L_x_6884:
        /* <DEDUP_REMOVED lines=11> */
.L_x_6891:
        /* <DEDUP_REMOVED lines=21> */
.L_x_6895:
[----:B------:R-:W-:Y:S05]  /*57f0*/  BSYNC B1 ;  /* 0x0000000000017941 */ /* 0x000fea0003800000 */
.L_x_6894:
[----:B------:R-:W-:Y:S01]  /*5800*/  LEA R5, R0, 0x3b800000, 0x17 ;  /* 0x3b80000000057811 */ /* 0x000fe200078eb8ff */
[----:B------:R-:W-:-:S05]  /*5810*/  IMAD.SHL.U32 R0, R3, 0x100000, RZ ;  /* 0x0010000003007824 */ /* 0x000fca00078e00ff */
[----:B------:R-:W-:-:S07]  /*5820*/  LOP3.LUT R0, R5, R0, R6, 0xfe, !PT ;  /* 0x0000000005007212 */ /* 0x000fce00078efe06 */
.L_x_6893:
[----:B------:R-:W-:Y:S05]  /*5830*/  BSYNC B0 ;  /* 0x0000000000007941 */ /* 0x000fea0003800000 */
.L_x_6892:
[----:B------:R-:W-:-:S04]  /*5840*/  FMUL.FTZ R0, R0, 1 ;  /* 0x3f80000000007820 */ /* 0x000fc80000410000 */
[----:B------:R0:W3:Y:S01]  /*5850*/  F2F.F64.F32 R18, R0 ;  /* 0x0000000000127310 */ /* 0x0000e20000201800 */
[----:B------:R-:W-:Y:S05]  /*5860*/  BRA `(.L_x_6877) ;  /* 0x0000000400187947 */ /* 0x000fea0003800000 */
.L_x_6890:
        /* <DEDUP_REMOVED lines=21> */
.L_x_6899:
[----:B------:R-:W-:Y:S05]  /*59c0*/  BSYNC B1 ;  /* 0x0000000000017941 */ /* 0x000fea0003800000 */
.L_x_6898:
[----:B------:R-:W-:Y:S01]  /*59d0*/  LEA R5, R0, 0x37800000, 0x17 ;  /* 0x3780000000057811 */ /* 0x000fe200078eb8ff */
[----:B------:R-:W-:-:S05]  /*59e0*/  IMAD.SHL.U32 R0, R3, 0x200000, RZ ;  /* 0x0020000003007824 */ /* 0x000fca00078e00ff */
[----:B------:R-:W-:-:S07]  /*59f0*/  LOP3.LUT R0, R5, R0, R6, 0xfe, !PT ;  /* 0x0000000005007212 */ /* 0x000fce00078efe06 */
.L_x_6897:
[----:B------:R-:W-:Y:S05]  /*5a00*/  BSYNC B0 ;  /* 0x0000000000007941 */ /* 0x000fea0003800000 */
.L_x_6896:
[----:B------:R-:W-:-:S04]  /*5a10*/  FMUL.FTZ R0, R0, 1 ;  /* 0x3f80000000007820 */ /* 0x000fc80000410000 */
[----:B------:R0:W3:Y:S01]  /*5a20*/  F2F.F64.F32 R18, R0 ;  /* 0x0000000000127310 */ /* 0x0000e20000201800 */
[----:B------:R-:W-:Y:S05]  /*5a30*/  BRA `(.L_x_6877) ;  /* 0x0000000000a47947 */ /* 0x000fea0003800000 */
.L_x_6889:
        /* <DEDUP_REMOVED lines=14> */
.L_x_6903:
[----:B------:R-:W-:Y:S05]  /*5b20*/  BSYNC B0 ;  /* 0x0000000000007941 */ /* 0x000fea0003800000 */
.L_x_6902:
[----:B------:R-:W-:-:S04]  /*5b30*/  FMUL.FTZ R0, R0, 1 ;  /* 0x3f80000000007820 */ /* 0x000fc80000410000 */
[----:B------:R0:W3:Y:S01]  /*5b40*/  F2F.F64.F32 R18, R0 ;  /* 0x0000000000127310 */ /* 0x0000e20000201800 */
[----:B------:R-:W-:Y:S05]  /*5b50*/  BRA `(.L_x_6877) ;  /* 0x00000000005c7947 */ /* 0x000fea0003800000 */
.L_x_6876:
        /* <DEDUP_REMOVED lines=16> */
.L_x_6904:
[----:B------:R-:W-:Y:S01]  /*5c60*/  CS2R R18, SRZ ;  /* 0x0000000000127805 */ /* 0x000fe2000001ff00 */
[----:B------:R-:W-:Y:S06]  /*5c70*/  BRA `(.L_x_6877) ;  /* 0x0000000000147947 */ /* 0x000fec0003800000 */
.L_x_6901:
[----:B------:R-:W3:Y:S02]  /*5c80*/  LDG.E.64 R18, desc[UR36][R4.64] ;  /* 0x0000002404127981 */ /* 0x000ee4000c1e1b00 */
[----:B---3--:R-:W0:Y:S01]  /*5c90*/  I2F.F64.U64 R18, R18 ;  /* 0x0000001200127312 */ /* 0x008e220000301800 */
[----:B------:R-:W-:Y:S05]  /*5ca0*/  BRA `(.L_x_6877) ;  /* 0x0000000000087947 */ /* 0x000fea0003800000 */
.L_x_6900:
[----:B------:R-:W3:Y:S02]  /*5cb0*/  LDG.E R4, desc[UR36][R4.64] ;  /* 0x0000002404047981 */ /* 0x000ee4000c1e1900 */
[----:B---3--:R0:W3:Y:S02]  /*5cc0*/  I2F.F64.U32 R18, R4 ;  /* 0x0000000400127312 */ /* 0x0080e40000201800 */
.L_x_6877:
[----:B------:R-:W-:-:S07]  /*5cd0*/  VIADD R33, R33, 0x80 ;  /* 0x0000008021217836 */ /* 0x000fce0000000000 */
.L_x_6838:
[----:B------:R-:W-:Y:S05]  /*5ce0*/  BSYNC B6 ;  /* 0x0000000000067941 */ /* 0x000fea0003800000 */
.L_x_6837:
        /* <DEDUP_REMOVED lines=24> */
.L_x_6910:
[----:B------:R-:W3:Y:S02]  /*5e70*/  LDG.E.U8 R4, desc[UR36][R4.64] ;  /* 0x0000002404047981 */ /* 0x000ee4000c1e1100 */
[----:B---3--:R0:W3:Y:S01]  /*5e80*/  I2F.F64.U16 R16, R4 ;  /* 0x0000000400107312 */ /* 0x0080e20000101800 */
[----:B------:R-:W-:Y:S05]  /*5e90*/  BRA `(.L_x_6912) ;  /* 0x0000000c00707947 */ /* 0x000fea0003800000 */
.L_x_6909:
        /* <DEDUP_REMOVED lines=9> */
.L_x_6914:
[----:B------:R-:W3:Y:S02]  /*5f30*/  LDG.E R4, desc[UR36][R4.64] ;  /* 0x0000002404047981 */ /* 0x000ee4000c1e1900 */
[----:B---3--:R0:W3:Y:S01]  /*5f40*/  I2F.F64 R16, R4 ;  /* 0x0000000400107312 */ /* 0x0080e20000201c00 */
[----:B------:R-:W-:Y:S05]  /*5f50*/  BRA `(.L_x_6912) ;  /* 0x0000000c00407947 */ /* 0x000fea0003800000 */
.L_x_6913:
[----:B------:R-:W3:Y:S02]  /*5f60*/  LDG.E.U16 R4, desc[UR36][R4.64] ;  /* 0x0000002404047981 */ /* 0x000ee4000c1e1500 */
[----:B---3--:R0:W3:Y:S01]  /*5f70*/  I2F.F64.S16 R16, R4 ;  /* 0x0000000400107312 */ /* 0x0080e20000101c00 */
[----:B------:R-:W-:Y:S05]  /*5f80*/  BRA `(.L_x_6912) ;  /* 0x0000000c00347947 */ /* 0x000fea0003800000 */
.L_x_6908:
        /* <DEDUP_REMOVED lines=10> */
.L_x_6916:
[----:B------:R-:W3:Y:S02]  /*6030*/  LDG.E.U16 R0, desc[UR36][R4.64] ;  /* 0x0000002404007981 */ /* 0x000ee4000c1e1500 */
[----:B---3--:R-:W-:-:S05]  /*6040*/  HADD2.F32 R0, -RZ, R0.H0_H0 ;  /* 0x20000000ff007230 */ /* 0x008fca0000004100 */
[----:B------:R-:W-:-:S04]  /*6050*/  FMUL.FTZ R0, R0, 1 ;  /* 0x3f80000000007820 */ /* 0x000fc80000410000 */
[----:B------:R0:W3:Y:S01]  /*6060*/  F2F.F64.F32 R16, R0 ;  /* 0x0000000000107310 */ /* 0x0000e20000201800 */
[----:B------:R-:W-:Y:S05]  /*6070*/  BRA `(.L_x_6912) ;  /* 0x0000000800f87947 */ /* 0x000fea0003800000 */
.L_x_6915:
        /* <DEDUP_REMOVED lines=10> */
.L_x_6918:
[----:B------:R-:W3:Y:S02]  /*6120*/  LDG.E.U16 R4, desc[UR36][R4.64] ;  /* 0x0000002404047981 */ /* 0x000ee4000c1e1500 */
[----:B---3--:R-:W-:-:S05]  /*6130*/  HADD2.F32 R0, -RZ, R4.H0_H0 ;  /* 0x20000004ff007230 */ /* 0x008fca0000004100 */
[----:B------:R-:W-:-:S04]  /*6140*/  FMUL.FTZ R0, R0, 1 ;  /* 0x3f80000000007820 */ /* 0x000fc80000410000 */
[----:B------:R0:W3:Y:S01]  /*6150*/  F2F.F64.F32 R16, R0 ;  /* 0x0000000000107310 */ /* 0x0000e20000201800 */
[----:B------:R-:W-:Y:S05]  /*6160*/  BRA `(.L_x_6912) ;  /* 0x0000000800bc7947 */ /* 0x000fea0003800000 */
.L_x_6917:
[----:B------:R0:W5:Y:S01]  /*6170*/  LDG.E.64 R16, desc[UR36][R4.64] ;  /* 0x0000002404107981 */ /* 0x000162000c1e1b00 */
[----:B------:R-:W-:Y:S05]  /*6180*/  BRA `(.L_x_6912) ;  /* 0x0000000800b47947 */ /* 0x000fea0003800000 */
.L_x_6907:
        /* <DEDUP_REMOVED lines=13> */
.L_x_6921:
[----:B------:R0:W5:Y:S01]  /*6260*/  LDG.E.64 R16, desc[UR36][R4.64] ;  /* 0x0000002404107981 */ /* 0x000162000c1e1b00 */
[----:B------:R-:W-:Y:S05]  /*6270*/  BRA `(.L_x_6912) ;  /* 0x0000000800787947 */ /* 0x000fea0003800000 */
.L_x_6920:
        /* <DEDUP_REMOVED lines=28> */
.L_x_6923:
        /* <DEDUP_REMOVED lines=15> */
.L_x_6922:
[----:B------:R-:W3:Y:S02]  /*6530*/  LDG.E.U16 R0, desc[UR36][R4.64] ;  /* 0x0000002404007981 */ /* 0x000ee4000c1e1500 */
[----:B---3--:R-:W-:-:S04]  /*6540*/  IMAD.U32 R0, R0, 0x10000, RZ ;  /* 0x0001000000007824 */ /* 0x008fc800078e00ff */
[----:B------:R-:W-:-:S04]  /*6550*/  FMUL.FTZ R0, R0, 1 ;  /* 0x3f80000000007820 */ /* 0x000fc80000410000 */
[----:B------:R0:W3:Y:S01]  /*6560*/  F2F.F64.F32 R16, R0 ;  /* 0x0000000000107310 */ /* 0x0000e20000201800 */
[----:B------:R-:W-:Y:S05]  /*6570*/  BRA `(.L_x_6912) ;  /* 0x0000000400b87947 */ /* 0x000fea0003800000 */
.L_x_6919:
        /* <DEDUP_REMOVED lines=11> */
.L_x_6926:
        /* <DEDUP_REMOVED lines=21> */
.L_x_6930:
[----:B------:R-:W-:Y:S05]  /*6780*/  BSYNC B1 ;  /* 0x0000000000017941 */ /* 0x000fea0003800000 */
.L_x_6929:
[----:B------:R-:W-:Y:S01]  /*6790*/  LEA R5, R0, 0x3b800000, 0x17 ;  /* 0x3b80000000057811 */ /* 0x000fe200078eb8ff */
[----:B------:R-:W-:-:S05]  /*67a0*/  IMAD.SHL.U32 R0, R3, 0x100000, RZ ;  /* 0x0010000003007824 */ /* 0x000fca00078e00ff */
[----:B------:R-:W-:-:S07]  /*67b0*/  LOP3.LUT R0, R5, R0, R6, 0xfe, !PT ;  /* 0x0000000005007212 */ /* 0x000fce00078efe06 */
.L_x_6928:
[----:B------:R-:W-:Y:S05]  /*67c0*/  BSYNC B0 ;  /* 0x0000000000007941 */ /* 0x000fea0003800000 */
.L_x_6927:
[----:B------:R-:W-:-:S04]  /*67d0*/  FMUL.FTZ R0, R0, 1 ;  /* 0x3f80000000007820 */ /* 0x000fc80000410000 */
[----:B------:R0:W3:Y:S01]  /*67e0*/  F2F.F64.F32 R16, R0 ;  /* 0x0000000000107310 */ /* 0x0000e20000201800 */
[----:B------:R-:W-:Y:S05]  /*67f0*/  BRA `(.L_x_6912) ;  /* 0x0000000400187947 */ /* 0x000fea0003800000 */
.L_x_6925:
        /* <DEDUP_REMOVED lines=21> */
.L_x_6934:
[----:B------:R-:W-:Y:S05]  /*6950*/  BSYNC B1 ;  /* 0x0000000000017941 */ /* 0x000fea0003800000 */
.L_x_6933:
[----:B------:R-:W-:Y:S01]  /*6960*/  LEA R5, R0, 0x37800000, 0x17 ;  /* 0x3780000000057811 */ /* 0x000fe200078eb8ff */
[----:B------:R-:W-:-:S05]  /*6970*/  IMAD.SHL.U32 R0, R3, 0x200000, RZ ;  /* 0x0020000003007824 */ /* 0x000fca00078e00ff */
[----:B------:R-:W-:-:S07]  /*6980*/  LOP3.LUT R0, R5, R0, R6, 0xfe, !PT ;  /* 0x0000000005007212 */ /* 0x000fce00078efe06 */
.L_x_6932:
[----:B------:R-:W-:Y:S05]  /*6990*/  BSYNC B0 ;  /* 0x0000000000007941 */ /* 0x000fea0003800000 */
.L_x_6931:
[----:B------:R-:W-:-:S04]  /*69a0*/  FMUL.FTZ R0, R0, 1 ;  /* 0x3f80000000007820 */ /* 0x000fc80000410000 */
[----:B------:R0:W3:Y:S01]  /*69b0*/  F2F.F64.F32 R16, R0 ;  /* 0x0000000000107310 */ /* 0x0000e20000201800 */
[----:B------:R-:W-:Y:S05]  /*69c0*/  BRA `(.L_x_6912) ;  /* 0x0000000000a47947 */ /* 0x000fea0003800000 */
.L_x_6924:
        /* <DEDUP_REMOVED lines=14> */
.L_x_6938:
[----:B------:R-:W-:Y:S05]  /*6ab0*/  BSYNC B0 ;  /* 0x0000000000007941 */ /* 0x000fea0003800000 */
.L_x_6937:
[----:B------:R-:W-:-:S04]  /*6ac0*/  FMUL.FTZ R0, R0, 1 ;  /* 0x3f80000000007820 */ /* 0x000fc80000410000 */
[----:B------:R0:W3:Y:S01]  /*6ad0*/  F2F.F64.F32 R16, R0 ;  /* 0x0000000000107310 */ /* 0x0000e20000201800 */
[----:B------:R-:W-:Y:S05]  /*6ae0*/  BRA `(.L_x_6912) ;  /* 0x00000000005c7947 */ /* 0x000fea0003800000 */
.L_x_6911:
        /* <DEDUP_REMOVED lines=16> */
.L_x_6939:
[----:B------:R-:W-:Y:S01]  /*6bf0*/  CS2R R16, SRZ ;  /* 0x0000000000107805 */ /* 0x000fe2000001ff00 */
[----:B------:R-:W-:Y:S06]  /*6c00*/  BRA `(.L_x_6912) ;  /* 0x0000000000147947 */ /* 0x000fec0003800000 */
.L_x_6936:
[----:B------:R-:W3:Y:S02]  /*6c10*/  LDG.E.64 R16, desc[UR36][R4.64] ;  /* 0x0000002404107981 */ /* 0x000ee4000c1e1b00 */
[----:B---3--:R-:W0:Y:S01]  /*6c20*/  I2F.F64.U64 R16, R16 ;  /* 0x0000001000107312 */ /* 0x008e220000301800 */
[----:B------:R-:W-:Y:S05]  /*6c30*/  BRA `(.L_x_6912) ;  /* 0x0000000000087947 */ /* 0x000fea0003800000 */
.L_x_6935:
[----:B------:R-:W3:Y:S02]  /*6c40*/  LDG.E R4, desc[UR36][R4.64] ;  /* 0x0000002404047981 */ /* 0x000ee4000c1e1900 */
[----:B---3--:R0:W3:Y:S02]  /*6c50*/  I2F.F64.U32 R16, R4 ;  /* 0x0000000400107312 */ /* 0x0080e40000201800 */
.L_x_6912:
        /* <DEDUP_REMOVED lines=20> */
.L_x_6943:
[----:B------:R-:W2:Y:S02]  /*6da0*/  LDG.E.U8 R4, desc[UR36][R4.64] ;  /* 0x0000002404047981 */ /* 0x000ea4000c1e1100 */
[----:B--2---:R0:W1:Y:S01]  /*6db0*/  I2F.F64.U16 R24, R4 ;  /* 0x0000000400187312 */ /* 0x0040620000101800 */
[----:B------:R-:W-:Y:S05]  /*6dc0*/  BRA `(.L_x_6906) ;  /* 0x0000000c006c7947 */ /* 0x000fea0003800000 */
.L_x_6942:
        /* <DEDUP_REMOVED lines=9> */
.L_x_6946:
[----:B------:R-:W2:Y:S02]  /*6e60*/  LDG.E R4, desc[UR36][R4.64] ;  /* 0x0000002404047981 */ /* 0x000ea4000c1e1900 */
[----:B--2---:R0:W1:Y:S01]  /*6e70*/  I2F.F64 R24, R4 ;  /* 0x0000000400187312 */ /* 0x0040620000201c00 */
[----:B------:R-:W-:Y:S05]  /*6e80*/  BRA `(.L_x_6906) ;  /* 0x0000000c003c7947 */ /* 0x000fea0003800000 */
.L_x_6945:
[----:B------:R-:W2:Y:S02]  /*6e90*/  LDG.E.U16 R4, desc[UR36][R4.64] ;  /* 0x0000002404047981 */ /* 0x000ea4000c1e1500 */
[----:B--2---:R0:W1:Y:S01]  /*6ea0*/  I2F.F64.S16 R24, R4 ;  /* 0x0000000400187312 */ /* 0x0040620000101c00 */
[----:B------:R-:W-:Y:S05]  /*6eb0*/  BRA `(.L_x_6906) ;  /* 0x0000000c00307947 */ /* 0x000fea0003800000 */
.L_x_6941:
        /* <DEDUP_REMOVED lines=10> */
.L_x_6948:
[----:B------:R-:W2:Y:S02]  /*6f60*/  LDG.E.U16 R0, desc[UR36][R4.64] ;  /* 0x0000002404007981 */ /* 0x000ea4000c1e1500 */
[----:B--2---:R-:W-:-:S05]  /*6f70*/  HADD2.F32 R0, -RZ, R0.H0_H0 ;  /* 0x20000000ff007230 */ /* 0x004fca0000004100 */
[----:B------:R-:W-:-:S04]  /*6f80*/  FMUL.FTZ R0, R0, 1 ;  /* 0x3f80000000007820 */ /* 0x000fc80000410000 */
[----:B------:R0:W1:Y:S01]  /*6f90*/  F2F.F64.F32 R24, R0 ;  /* 0x0000000000187310 */ /* 0x0000620000201800 */
[----:B------:R-:W-:Y:S05]  /*6fa0*/  BRA `(.L_x_6906) ;  /* 0x0000000800f47947 */ /* 0x000fea0003800000 */
.L_x_6947:
        /* <DEDUP_REMOVED lines=10> */
.L_x_6950:
[----:B------:R-:W2:Y:S02]  /*7050*/  LDG.E.U16 R4, desc[UR36][R4.64] ;  /* 0x0000002404047981 */ /* 0x000ea4000c1e1500 */
[----:B--2---:R-:W-:-:S05]  /*7060*/  HADD2.F32 R0, -RZ, R4.H0_H0 ;  /* 0x20000004ff007230 */ /* 0x004fca0000004100 */
[----:B------:R-:W-:-:S04]  /*7070*/  FMUL.FTZ R0, R0, 1 ;  /* 0x3f80000000007820 */ /* 0x000fc80000410000 */
[----:B------:R0:W1:Y:S01]  /*7080*/  F2F.F64.F32 R24, R0 ;  /* 0x0000000000187310 */ /* 0x0000620000201800 */
[----:B------:R-:W-:Y:S05]  /*7090*/  BRA `(.L_x_6906) ;  /* 0x0000000800b87947 */ /* 0x000fea0003800000 */
.L_x_6949:
[----:B------:R0:W5:Y:S01]  /*70a0*/  LDG.E.64 R24, desc[UR36][R4.64] ;  /* 0x0000002404187981 */ /* 0x000162000c1e1b00 */
[----:B------:R-:W-:Y:S05]  /*70b0*/  BRA `(.L_x_6906) ;  /* 0x0000000800b07947 */ /* 0x000fea0003800000 */
.L_x_6940:
        /* <DEDUP_REMOVED lines=13> */
.L_x_6953:
[----:B------:R0:W5:Y:S01]  /*7190*/  LDG.E.64 R24, desc[UR36][R4.64] ;  /* 0x0000002404187981 */ /* 0x000162000c1e1b00 */
[----:B------:R-:W-:Y:S05]  /*71a0*/  BRA `(.L_x_6906) ;  /* 0x0000000800747947 */ /* 0x000fea0003800000 */
.L_x_6952:
        /* <DEDUP_REMOVED lines=28> */
.L_x_6955:
        /* <DEDUP_REMOVED lines=15> */
.L_x_6954:
[----:B------:R-:W2:Y:S02]  /*7460*/  LDG.E.U16 R0, desc[UR36][R4.64] ;  /* 0x0000002404007981 */ /* 0x000ea4000c1e1500 */
[----:B--2---:R-:W-:-:S04]  /*7470*/  IMAD.U32 R0, R0, 0x10000, RZ ;  /* 0x0001000000007824 */ /* 0x004fc800078e00ff */
[----:B------:R-:W-:-:S04]  /*7480*/  FMUL.FTZ R0, R0, 1 ;  /* 0x3f80000000007820 */ /* 0x000fc80000410000 */
[----:B------:R0:W1:Y:S01]  /*7490*/  F2F.F64.F32 R24, R0 ;  /* 0x0000000000187310 */ /* 0x0000620000201800 */
[----:B------:R-:W-:Y:S05]  /*74a0*/  BRA `(.L_x_6906) ;  /* 0x0000000400b47947 */ /* 0x000fea0003800000 */
.L_x_6951:
        /* <DEDUP_REMOVED lines=11> */
.L_x_6958:
        /* <DEDUP_REMOVED lines=21> */
.L_x_6962:
[----:B------:R-:W-:Y:S05]  /*76b0*/  BSYNC B1 ;  /* 0x0000000000017941 */ /* 0x000fea0003800000 */
.L_x_6961:
[----:B------:R-:W-:Y:S01]  /*76c0*/  LEA R5, R0, 0x3b800000, 0x17 ;  /* 0x3b80000000057811 */ /* 0x000fe200078eb8ff */
[----:B------:R-:W-:-:S05]  /*76d0*/  IMAD.SHL.U32 R0, R3, 0x100000, RZ ;  /* 0x0010000003007824 */ /* 0x000fca00078e00ff */
[----:B------:R-:W-:-:S07]  /*76e0*/  LOP3.LUT R0, R5, R0, R6, 0xfe, !PT ;  /* 0x0000000005007212 */ /* 0x000fce00078efe06 */
.L_x_6960:
[----:B------:R-:W-:Y:S05]  /*76f0*/  BSYNC B0 ;  /* 0x0000000000007941 */ /* 0x000fea0003800000 */
.L_x_6959:
[----:B------:R-:W-:-:S04]  /*7700*/  FMUL.FTZ R0, R0, 1 ;  /* 0x3f80000000007820 */ /* 0x000fc80000410000 */
[----:B------:R0:W1:Y:S01]  /*7710*/  F2F.F64.F32 R24, R0 ;  /* 0x0000000000187310 */ /* 0x0000620000201800 */
[----:B------:R-:W-:Y:S05]  /*7720*/  BRA `(.L_x_6906) ;  /* 0x0000000400147947 */ /* 0x000fea0003800000 */
.L_x_6957:
        /* <DEDUP_REMOVED lines=21> */
.L_x_6966:
[----:B------:R-:W-:Y:S05]  /*7880*/  BSYNC B1 ;  /* 0x0000000000017941 */ /* 0x000fea0003800000 */
.L_x_6965:
[----:B------:R-:W-:Y:S01]  /*7890*/  LEA R5, R0, 0x37800000, 0x17 ;  /* 0x3780000000057811 */ /* 0x000fe200078eb8ff */
[----:B------:R-:W-:-:S05]  /*78a0*/  IMAD.SHL.U32 R0, R3, 0x200000, RZ ;  /* 0x0020000003007824 */ /* 0x000fca00078e00ff */
[----:B------:R-:W-:-:S07]  /*78b0*/  LOP3.LUT R0, R5, R0, R6, 0xfe, !PT ;  /* 0x0000000005007212 */ /* 0x000fce00078efe06 */
.L_x_6964:
[----:B------:R-:W-:Y:S05]  /*78c0*/  BSYNC B0 ;  /* 0x0000000000007941 */ /* 0x000fea0003800000 */
.L_x_6963:
[----:B------:R-:W-:-:S04]  /*78d0*/  FMUL.FTZ R0, R0, 1 ;  /* 0x3f80000000007820 */ /* 0x000fc80000410000 */
[----:B------:R0:W1:Y:S01]  /*78e0*/  F2F.F64.F32 R24, R0 ;  /* 0x0000000000187310 */ /* 0x0000620000201800 */
[----:B------:R-:W-:Y:S05]  /*78f0*/  BRA `(.L_x_6906) ;  /* 0x0000000000a07947 */ /* 0x000fea0003800000 */
.L_x_6956:
        /* <DEDUP_REMOVED lines=14> */
.L_x_6970:
[----:B------:R-:W-:Y:S05]  /*79e0*/  BSYNC B0 ;  /* 0x0000000000007941 */ /* 0x000fea0003800000 */
.L_x_6969:
[----:B------:R-:W-:-:S04]  /*79f0*/  FMUL.FTZ R0, R0, 1 ;  /* 0x3f80000000007820 */ /* 0x000fc80000410000 */
[----:B------:R0:W1:Y:S01]  /*7a00*/  F2F.F64.F32 R24, R0 ;  /* 0x0000000000187310 */ /* 0x0000620000201800 */
[----:B------:R-:W-:Y:S05]  /*7a10*/  BRA `(.L_x_6906) ;  /* 0x0000000000587947 */ /* 0x000fea0003800000 */
.L_x_6944:
        /* <DEDUP_REMOVED lines=16> */
.L_x_6971:
[----:B------:R-:W-:Y:S05]  /*7b20*/  BRA `(.L_x_6906) ;  /* 0x0000000000147947 */ /* 0x000fea0003800000 */
.L_x_6968:
[----:B------:R-:W2:Y:S02]  /*7b30*/  LDG.E.64 R24, desc[UR36][R4.64] ;  /* 0x0000002404187981 */ /* 0x000ea4000c1e1b00 */
[----:B--2---:R-:W0:Y:S01]  /*7b40*/  I2F.F64.U64 R24, R24 ;  /* 0x0000001800187312 */ /* 0x004e220000301800 */
[----:B------:R-:W-:Y:S05]  /*7b50*/  BRA `(.L_x_6906) ;  /* 0x0000000000087947 */ /* 0x000fea0003800000 */
.L_x_6967:
[----:B------:R-:W2:Y:S02]  /*7b60*/  LDG.E R4, desc[UR36][R4.64] ;  /* 0x0000002404047981 */ /* 0x000ea4000c1e1900 */
[----:B--2---:R0:W1:Y:S02]  /*7b70*/  I2F.F64.U32 R24, R4 ;  /* 0x0000000400187312 */ /* 0x0040640000201800 */
.L_x_6906:
[----:B------:R-:W-:Y:S05]  /*7b80*/  BSYNC B6 ;  /* 0x0000000000067941 */ /* 0x000fea0003800000 */
.L_x_6905:
[----:B------:R-:W4:Y:S01]  /*7b90*/  S2R R33, SR_TID.X ;  /* 0x0000000000217919 */ /* 0x000f220000002100 */
[----:B01---5:R-:W-:Y:S01]  /*7ba0*/  DSETP.NEU.AND P2, PT, R28, RZ, PT ;  /* 0x000000ff1c00722a */ /* 0x023fe20003f4d000 */
[----:B------:R-:W-:Y:S01]  /*7bb0*/  BSSY B6, `(.L_x_6972) ;  /* 0x00000fb000067945 */ /* 0x000fe20003800000 */
[----:B------:R-:W0:Y:S01]  /*7bc0*/  LDC.U8 R28, c[0x0][0x240] ;  /* 0x00009000ff1c7b82 */ /* 0x000e220000000000 */
[----:B--2---:R-:W-:Y:S02]  /*7bd0*/  DSETP.NEU.AND P3, PT, R26, RZ, PT ;  /* 0x000000ff1a00722a */ /* 0x004fe40003f6d000 */
[----:B---3--:R-:W-:Y:S02]  /*7be0*/  DSETP.NEU.AND P1, PT, R18, RZ, PT ;  /* 0x000000ff1200722a */ /* 0x008fe40003f2d000 */
[----:B------:R-:W-:Y:S02]  /*7bf0*/  DSETP.NEU.AND P0, PT, R24, RZ, PT ;  /* 0x000000ff1800722a */ /* 0x000fe40003f0d000 */
[----:B----4-:R-:W-:-:S02]  /*7c00*/  DSETP.NEU.XOR P2, PT, R30, RZ, P2 ;  /* 0x000000ff1e00722a */ /* 0x010fc4000174d800 */
[----:B------:R-:W-:Y:S02]  /*7c10*/  DSETP.NEU.XOR P3, PT, R36, RZ, P3 ;  /* 0x000000ff2400722a */ /* 0x000fe40001f6d800 */
[----:B------:R-:W-:Y:S02]  /*7c20*/  DSETP.NEU.XOR P1, PT, R22, RZ, P1 ;  /* 0x000000ff1600722a */ /* 0x000fe40000f2d800 */
[----:B------:R-:W-:Y:S01]  /*7c30*/  DSETP.NEU.XOR P0, PT, R16, RZ, P0 ;  /* 0x000000ff1000722a */ /* 0x000fe2000070d800 */
[----:B------:R-:W-:Y:S02]  /*7c40*/  SEL R3, RZ, 0x1, !P2 ;  /* 0x00000001ff037807 */ /* 0x000fe40005000000 */
[----:B------:R-:W-:Y:S02]  /*7c50*/  SEL R22, RZ, 0x1, !P3 ;  /* 0x00000001ff167807 */ /* 0x000fe40005800000 */
[----:B------:R-:W-:Y:S02]  /*7c60*/  SEL R18, RZ, 0x1, !P1 ;  /* 0x00000001ff127807 */ /* 0x000fe40004800000 */
[----:B------:R-:W-:-:S02]  /*7c70*/  SEL R16, RZ, 0x1, !P0 ;  /* 0x00000001ff107807 */ /* 0x000fc40004000000 */
        /* <DEDUP_REMOVED lines=23> */
.L_x_6977:
[----:B------:R0:W-:Y:S01]  /*7df0*/  STG.E.U8 desc[UR36][R8.64], R3 ;  /* 0x0000000308007986 */ /* 0x0001e2000c101124 */
[----:B------:R-:W-:Y:S05]  /*7e00*/  BRA `(.L_x_6973) ;  /* 0x0000000c00547947 */ /* 0x000fea0003800000 */
.L_x_6976:
        /* <DEDUP_REMOVED lines=10> */
.L_x_6980:
[----:B------:R0:W-:Y:S01]  /*7eb0*/  STG.E desc[UR36][R8.64], R3 ;  /* 0x0000000308007986 */ /* 0x0001e2000c101924 */
[----:B------:R-:W-:Y:S05]  /*7ec0*/  BRA `(.L_x_6973) ;  /* 0x0000000c00247947 */ /* 0x000fea0003800000 */
.L_x_6979:
[----:B------:R0:W-:Y:S01]  /*7ed0*/  STG.E.U16 desc[UR36][R8.64], R3 ;  /* 0x0000000308007986 */ /* 0x0001e2000c101524 */
[----:B------:R-:W-:Y:S05]  /*7ee0*/  BRA `(.L_x_6973) ;  /* 0x0000000c001c7947 */ /* 0x000fea0003800000 */
.L_x_6975:
        /* <DEDUP_REMOVED lines=9> */
.L_x_6982:
[----:B------:R-:W0:Y:S02]  /*7f80*/  I2F.S16 R0, R3 ;  /* 0x0000000300007306 */ /* 0x000e240000101400 */
[----:B0-----:R-:W-:-:S05]  /*7f90*/  F2FP.F16.F32.PACK_AB R0, RZ, R0 ;  /* 0x00000000ff00723e */ /* 0x001fca00000000ff */
[----:B------:R1:W-:Y:S01]  /*7fa0*/  STG.E.U16 desc[UR36][R8.64], R0 ;  /* 0x0000000008007986 */ /* 0x0003e2000c101524 */
[----:B------:R-:W-:Y:S05]  /*7fb0*/  BRA `(.L_x_6973) ;  /* 0x0000000800e87947 */ /* 0x000fea0003800000 */
.L_x_6981:
        /* <DEDUP_REMOVED lines=10> */
.L_x_6984:
[----:B------:R-:W0:Y:S02]  /*8060*/  I2F.S16 R3, R3 ;  /* 0x0000000300037306 */ /* 0x000e240000101400 */
[----:B0-----:R-:W-:-:S04]  /*8070*/  F2FP.F16.F32.PACK_AB R3, RZ, R3 ;  /* 0x00000003ff03723e */ /* 0x001fc800000000ff */
[----:B------:R-:W-:-:S05]  /*8080*/  PRMT R3, R3, 0x5410, RZ ;  /* 0x0000541003037816 */ /* 0x000fca00000000ff */
[----:B------:R4:W-:Y:S01]  /*8090*/  STG.E desc[UR36][R8.64], R3 ;  /* 0x0000000308007986 */ /* 0x0009e2000c101924 */
[----:B------:R-:W-:Y:S05]  /*80a0*/  BRA `(.L_x_6973) ;  /* 0x0000000800ac7947 */ /* 0x000fea0003800000 */
.L_x_6983:
[----:B------:R-:W0:Y:S02]  /*80b0*/  I2F.F64.S16 R4, R3 ;  /* 0x0000000300047312 */ /* 0x000e240000101c00 */
[----:B0-----:R0:W-:Y:S01]  /*80c0*/  STG.E.64 desc[UR36][R8.64], R4 ;  /* 0x0000000408007986 */ /* 0x0011e2000c101b24 */
[----:B------:R-:W-:Y:S05]  /*80d0*/  BRA `(.L_x_6973) ;  /* 0x0000000800a07947 */ /* 0x000fea0003800000 */
.L_x_6974:
        /* <DEDUP_REMOVED lines=10> */
.L_x_6987:
[----:B------:R-:W0:Y:S01]  /*8180*/  I2F.F64.S16 R4, R3 ;  /* 0x0000000300047312 */ /* 0x000e220000101c00 */
[----:B------:R-:W-:-:S05]  /*8190*/  CS2R R6, SRZ ;  /* 0x0000000000067805 */ /* 0x000fca000001ff00 */
[----:B0-----:R0:W-:Y:S01]  /*81a0*/  STG.E.128 desc[UR36][R8.64], R4 ;  /* 0x0000000408007986 */ /* 0x0011e2000c101d24 */
[----:B------:R-:W-:Y:S05]  /*81b0*/  BRA `(.L_x_6973) ;  /* 0x0000000800687947 */ /* 0x000fea0003800000 */
.L_x_6986:
        /* <DEDUP_REMOVED lines=21> */
.L_x_6991:
[----:B------:R-:W-:Y:S05]  /*8310*/  BSYNC B0 ;  /* 0x0000000000007941 */ /* 0x000fea0003800000 */
.L_x_6990:
[----:B------:R-:W-:-:S05]  /*8320*/  LOP3.LUT R5, R0, R5, RZ, 0xfc, !PT ;  /* 0x0000000500057212 */ /* 0x000fca00078efcff */
[----:B------:R0:W-:Y:S01]  /*8330*/  STG.E.U8 desc[UR36][R8.64], R5 ;  /* 0x0000000508007986 */ /* 0x0001e2000c101124 */
[----:B------:R-:W-:Y:S05]  /*8340*/  BRA `(.L_x_6973) ;  /* 0x0000000800047947 */ /* 0x000fea0003800000 */
.L_x_6989:
        /* <DEDUP_REMOVED lines=13> */
.L_x_6993:
[----:B------:R-:W-:Y:S01]  /*8420*/  IMAD.MOV.U32 R0, RZ, RZ, 0x7f ;  /* 0x0000007fff007424 */ /* 0x000fe200078e00ff */
[----:B------:R-:W-:-:S04]  /*8430*/  ISETP.GT.U32.AND P0, PT, R4, 0x7f800000, PT ;  /* 0x7f8000000400780c */ /* 0x000fc80003f04070 */
[----:B------:R-:W-:-:S09]  /*8440*/  SEL R0, R0, 0x7c, P0 ;  /* 0x0000007c00007807 */ /* 0x000fd20000000000 */
.L_x_6994:
[----:B------:R-:W-:Y:S05]  /*8450*/  BSYNC B0 ;  /* 0x0000000000007941 */ /* 0x000fea0003800000 */
.L_x_6992:
[----:B------:R-:W-:-:S04]  /*8460*/  LOP3.LUT R3, R5, 0x80000000, RZ, 0xc0, !PT ;  /* 0x8000000005037812 */ /* 0x000fc800078ec0ff */
[----:B------:R-:W-:-:S04]  /*8470*/  SHF.R.U32.HI R3, RZ, 0x18, R3 ;  /* 0x00000018ff037819 */ /* 0x000fc80000011603 */
[----:B------:R-:W-:-:S05]  /*8480*/  LOP3.LUT R3, R0, R3, RZ, 0xfc, !PT ;  /* 0x0000000300037212 */ /* 0x000fca00078efcff */
[----:B------:R0:W-:Y:S01]  /*8490*/  STG.E.U8 desc[UR36][R8.64], R3 ;  /* 0x0000000308007986 */ /* 0x0001e2000c101124 */
[----:B------:R-:W-:Y:S05]  /*84a0*/  BRA `(.L_x_6973) ;  /* 0x0000000400ac7947 */ /* 0x000fea0003800000 */
.L_x_6988:
[----:B------:R-:W0:Y:S02]  /*84b0*/  I2F.S16 R0, R3 ;  /* 0x0000000300007306 */ /* 0x000e240000101400 */
[----:B0-----:R-:W-:-:S05]  /*84c0*/  F2FP.BF16.F32.PACK_AB R0, RZ, R0 ;  /* 0x00000000ff00723e */ /* 0x001fca00000010ff */
[----:B------:R0:W-:Y:S01]  /*84d0*/  STG.E.U16 desc[UR36][R8.64], R0 ;  /* 0x0000000008007986 */ /* 0x0001e2000c101524 */
[----:B------:R-:W-:Y:S05]  /*84e0*/  BRA `(.L_x_6973) ;  /* 0x00000004009c7947 */ /* 0x000fea0003800000 */
.L_x_6985:
        /* <DEDUP_REMOVED lines=10> */
.L_x_6997:
        /* <DEDUP_REMOVED lines=17> */
.L_x_7000:
[----:B------:R-:W-:-:S04]  /*86a0*/  LOP3.LUT R3, R3, 0x80000000, RZ, 0xc0, !PT ;  /* 0x8000000003037812 */ /* 0x000fc800078ec0ff */
[----:B------:R-:W-:-:S04]  /*86b0*/  SHF.R.U32.HI R3, RZ, 0x18, R3 ;  /* 0x00000018ff037819 */ /* 0x000fc80000011603 */
[----:B------:R-:W-:-:S04]  /*86c0*/  LOP3.LUT R0, R0, R3, RZ, 0xfc, !PT ;  /* 0x0000000300007212 */ /* 0x000fc800078efcff */
[----:B------:R-:W-:-:S07]  /*86d0*/  PRMT R4, R0, 0x7610, R4 ;  /* 0x0000761000047816 */ /* 0x000fce0000000004 */
.L_x_6999:
[----:B------:R-:W-:Y:S05]  /*86e0*/  BSYNC B0 ;  /* 0x0000000000007941 */ /* 0x000fea0003800000 */
.L_x_6998:
[----:B------:R0:W-:Y:S01]  /*86f0*/  STG.E.U8 desc[UR36][R8.64], R4 ;  /* 0x0000000408007986 */ /* 0x0001e2000c101124 */
[----:B------:R-:W-:Y:S05]  /*8700*/  BRA `(.L_x_6973) ;  /* 0x0000000400147947 */ /* 0x000fea0003800000 */
.L_x_6996:
        /* <DEDUP_REMOVED lines=17> */
.L_x_7003:
[----:B------:R-:W-:-:S04]  /*8820*/  LOP3.LUT R3, R3, 0x80000000, RZ, 0xc0, !PT ;  /* 0x8000000003037812 */ /* 0x000fc800078ec0ff */
[----:B------:R-:W-:-:S04]  /*8830*/  SHF.R.U32.HI R3, RZ, 0x18, R3 ;  /* 0x00000018ff037819 */ /* 0x000fc80000011603 */
[----:B------:R-:W-:-:S04]  /*8840*/  LOP3.LUT R0, R0, R3, RZ, 0xfc, !PT ;  /* 0x0000000300007212 */ /* 0x000fc800078efcff */
[----:B------:R-:W-:-:S07]  /*8850*/  PRMT R4, R0, 0x7610, R4 ;  /* 0x0000761000047816 */ /* 0x000fce0000000004 */
.L_x_7002:
[----:B------:R-:W-:Y:S05]  /*8860*/  BSYNC B0 ;  /* 0x0000000000007941 */ /* 0x000fea0003800000 */
.L_x_7001:
[----:B------:R0:W-:Y:S01]  /*8870*/  STG.E.U8 desc[UR36][R8.64], R4 ;  /* 0x0000000408007986 */ /* 0x0001e2000c101124 */
[----:B------:R-:W-:Y:S05]  /*8880*/  BRA `(.L_x_6973) ;  /* 0x0000000000b47947 */ /* 0x000fea0003800000 */
.L_x_6995:
        /* <DEDUP_REMOVED lines=23> */
.L_x_6978:
        /* <DEDUP_REMOVED lines=16> */
.L_x_7006:
[----:B------:R-:W-:Y:S05]  /*8b00*/  BRA `(.L_x_6973) ;  /* 0x0000000000147947 */ /* 0x000fea0003800000 */
.L_x_7005:
[----:B------:R-:W-:Y:S02]  /*8b10*/  IMAD.MOV.U32 R4, RZ, RZ, R3 ;  /* 0x000000ffff047224 */ /* 0x000fe400078e0003 */
[----:B------:R-:W-:-:S05]  /*8b20*/  IMAD.MOV.U32 R5, RZ, RZ, RZ ;  /* 0x000000ffff057224 */ /* 0x000fca00078e00ff */
[----:B------:R0:W-:Y:S01]  /*8b30*/  STG.E.64 desc[UR36][R8.64], R4 ;  /* 0x0000000408007986 */ /* 0x0001e2000c101b24 */
[----:B------:R-:W-:Y:S05]  /*8b40*/  BRA `(.L_x_6973) ;  /* 0x0000000000047947 */ /* 0x000fea0003800000 */
.L_x_7004:
[----:B------:R0:W-:Y:S02]  /*8b50*/  STG.E desc[UR36][R8.64], R3 ;  /* 0x0000000308007986 */ /* 0x0001e4000c101924 */
.L_x_6973:
[----:B------:R-:W-:Y:S05]  /*8b60*/  BSYNC B6 ;  /* 0x0000000000067941 */ /* 0x000fea0003800000 */
.L_x_6972:
[----:B------:R-:W-:Y:S01]  /*8b70*/  ISETP.GE.AND P0, PT, R33, R2, PT ;  /* 0x000000022100720c */ /* 0x000fe20003f06270 */
[----:B------:R-:W-:-:S12]  /*8b80*/  BSSY B6, `(.L_x_7007) ;  /* 0x00001d2000067945 */ /* 0x000fd80003800000 */
[----:B------:R-:W-:Y:S05]  /*8b90*/  @P0 BRA `(.L_x_7008) ;  /* 0x0000001c00400947 */ /* 0x000fea0003800000 */
[----:B0--3--:R-:W0:Y:S01]  /*8ba0*/  LDC.64 R4, c[0x0][0x218] ;  /* 0x00008600ff047b82 */ /* 0x009e220000000a00 */
[----:B-1----:R-:W-:Y:S01]  /*8bb0*/  IMAD R0, R34, 0x200, R33 ;  /* 0x0000020022007824 */ /* 0x002fe200078e0221 */
[----:B------:R-:W-:Y:S01]  /*8bc0*/  PRMT R6, R28, 0x9910, RZ ;  /* 0x000099101c067816 */ /* 0x000fe200000000ff */
[----:B------:R-:W-:Y:S02]  /*8bd0*/  ULDC UR4, c[0x0][0x244] ;  /* 0x0000910000047ab9 */ /* 0x000fe40000000800 */
[----:B--2-4-:R-:W-:Y:S02]  /*8be0*/  IMAD R3, R0, UR4, RZ ;  /* 0x0000000400037c24 */ /* 0x014fe4000f8e02ff */
        /* <DEDUP_REMOVED lines=15> */
.L_x_7012:
[----:B------:R0:W-:Y:S01]  /*8ce0*/  STG.E.U8 desc[UR36][R4.64], R22 ;  /* 0x0000001604007986 */ /* 0x0001e2000c101124 */
[----:B------:R-:W-:Y:S05]  /*8cf0*/  BRA `(.L_x_7014) ;  /* 0x0000000c00407947 */ /* 0x000fea0003800000 */
.L_x_7011:
        /* <DEDUP_REMOVED lines=9> */
.L_x_7016:
[----:B------:R0:W-:Y:S01]  /*8d90*/  STG.E desc[UR36][R4.64], R22 ;  /* 0x0000001604007986 */ /* 0x0001e2000c101924 */
[----:B------:R-:W-:Y:S05]  /*8da0*/  BRA `(.L_x_7014) ;  /* 0x0000000c00147947 */ /* 0x000fea0003800000 */
.L_x_7015:
[----:B------:R0:W-:Y:S01]  /*8db0*/  STG.E.U16 desc[UR36][R4.64], R22 ;  /* 0x0000001604007986 */ /* 0x0001e2000c101524 */
[----:B------:R-:W-:Y:S05]  /*8dc0*/  BRA `(.L_x_7014) ;  /* 0x0000000c000c7947 */ /* 0x000fea0003800000 */
.L_x_7010:
        /* <DEDUP_REMOVED lines=9> */
.L_x_7018:
[----:B------:R-:W0:Y:S02]  /*8e60*/  I2F.S16 R0, R22 ;  /* 0x0000001600007306 */ /* 0x000e240000101400 */
[----:B0-----:R-:W-:-:S05]  /*8e70*/  F2FP.F16.F32.PACK_AB R0, RZ, R0 ;  /* 0x00000000ff00723e */ /* 0x001fca00000000ff */
[----:B------:R0:W-:Y:S01]  /*8e80*/  STG.E.U16 desc[UR36][R4.64], R0 ;  /* 0x0000000004007986 */ /* 0x0001e2000c101524 */
[----:B------:R-:W-:Y:S05]  /*8e90*/  BRA `(.L_x_7014) ;  /* 0x0000000800d87947 */ /* 0x000fea0003800000 */
.L_x_7017:
        /* <DEDUP_REMOVED lines=10> */
.L_x_7020:
[----:B------:R-:W0:Y:S02]  /*8f40*/  I2F.S16 R22, R22 ;  /* 0x0000001600167306 */ /* 0x000e240000101400 */
[----:B0-----:R-:W-:-:S04]  /*8f50*/  F2FP.F16.F32.PACK_AB R3, RZ, R22 ;  /* 0x00000016ff03723e */ /* 0x001fc800000000ff */
[----:B------:R-:W-:-:S05]  /*8f60*/  PRMT R3, R3, 0x5410, RZ ;  /* 0x0000541003037816 */ /* 0x000fca00000000ff */
[----:B------:R3:W-:Y:S01]  /*8f70*/  STG.E desc[UR36][R4.64], R3 ;  /* 0x0000000304007986 */ /* 0x0007e2000c101924 */
[----:B------:R-:W-:Y:S05]  /*8f80*/  BRA `(.L_x_7014) ;  /* 0x00000008009c7947 */ /* 0x000fea0003800000 */
.L_x_7019:
[----:B------:R-:W0:Y:S02]  /*8f90*/  I2F.F64.S16 R22, R22 ;  /* 0x0000001600167312 */ /* 0x000e240000101c00 */
[----:B0-----:R4:W-:Y:S01]  /*8fa0*/  STG.E.64 desc[UR36][R4.64], R22 ;  /* 0x0000001604007986 */ /* 0x0019e2000c101b24 */
[----:B------:R-:W-:Y:S05]  /*8fb0*/  BRA `(.L_x_7014) ;  /* 0x0000000800907947 */ /* 0x000fea0003800000 */
.L_x_7009:
        /* <DEDUP_REMOVED lines=10> */
.L_x_7023:
[----:B------:R-:W0:Y:S01]  /*9060*/  I2F.F64.S16 R8, R22 ;  /* 0x0000001600087312 */ /* 0x000e220000101c00 */
[----:B------:R-:W-:-:S05]  /*9070*/  CS2R R10, SRZ ;  /* 0x00000000000a7805 */ /* 0x000fca000001ff00 */
[----:B0-----:R0:W-:Y:S01]  /*9080*/  STG.E.128 desc[UR36][R4.64], R8 ;  /* 0x0000000804007986 */ /* 0x0011e2000c101d24 */
[----:B------:R-:W-:Y:S05]  /*9090*/  BRA `(.L_x_7014) ;  /* 0x0000000800587947 */ /* 0x000fea0003800000 */
.L_x_7022:
        /* <DEDUP_REMOVED lines=21> */
.L_x_7027:
[----:B------:R-:W-:Y:S05]  /*91f0*/  BSYNC B0 ;  /* 0x0000000000007941 */ /* 0x000fea0003800000 */
.L_x_7026:
[----:B------:R-:W-:-:S05]  /*9200*/  LOP3.LUT R7, R0, R7, RZ, 0xfc, !PT ;  /* 0x0000000700077212 */ /* 0x000fca00078efcff */
[----:B------:R0:W-:Y:S01]  /*9210*/  STG.E.U8 desc[UR36][R4.64], R7 ;  /* 0x0000000704007986 */ /* 0x0001e2000c101124 */
[----:B------:R-:W-:Y:S05]  /*9220*/  BRA `(.L_x_7014) ;  /* 0x0000000400f47947 */ /* 0x000fea0003800000 */
.L_x_7025:
        /* <DEDUP_REMOVED lines=13> */
.L_x_7029:
[----:B------:R-:W-:Y:S01]  /*9300*/  IMAD.MOV.U32 R0, RZ, RZ, 0x7f ;  /* 0x0000007fff007424 */ /* 0x000fe200078e00ff */
[----:B------:R-:W-:-:S04]  /*9310*/  ISETP.GT.U32.AND P0, PT, R3, 0x7f800000, PT ;  /* 0x7f8000000300780c */ /* 0x000fc80003f04070 */
[----:B------:R-:W-:-:S09]  /*9320*/  SEL R0, R0, 0x7c, P0 ;  /* 0x0000007c00007807 */ /* 0x000fd20000000000 */
.L_x_7030:
[----:B------:R-:W-:Y:S05]  /*9330*/  BSYNC B0 ;  /* 0x0000000000007941 */ /* 0x000fea0003800000 */
.L_x_7028:
[----:B------:R-:W-:-:S04]  /*9340*/  LOP3.LUT R3, R7, 0x80000000, RZ, 0xc0, !PT ;  /* 0x8000000007037812 */ /* 0x000fc800078ec0ff */
[----:B------:R-:W-:-:S04]  /*9350*/  SHF.R.U32.HI R3, RZ, 0x18, R3 ;  /* 0x00000018ff037819 */ /* 0x000fc80000011603 */
[----:B------:R-:W-:-:S05]  /*9360*/  LOP3.LUT R3, R0, R3, RZ, 0xfc, !PT ;  /* 0x0000000300037212 */ /* 0x000fca00078efcff */
[----:B------:R0:W-:Y:S01]  /*9370*/  STG.E.U8 desc[UR36][R4.64], R3 ;  /* 0x0000000304007986 */ /* 0x0001e2000c101124 */
[----:B------:R-:W-:Y:S05]  /*9380*/  BRA `(.L_x_7014) ;  /* 0x00000004009c7947 */ /* 0x000fea0003800000 */
.L_x_7024:
[----:B------:R-:W0:Y:S02]  /*9390*/  I2F.S16 R0, R22 ;  /* 0x0000001600007306 */ /* 0x000e240000101400 */
[----:B0-----:R-:W-:-:S05]  /*93a0*/  F2FP.BF16.F32.PACK_AB R0, RZ, R0 ;  /* 0x00000000ff00723e */ /* 0x001fca00000010ff */
[----:B------:R0:W-:Y:S01]  /*93b0*/  STG.E.U16 desc[UR36][R4.64], R0 ;  /* 0x0000000004007986 */ /* 0x0001e2000c101524 */
[----:B------:R-:W-:Y:S05]  /*93c0*/  BRA `(.L_x_7014) ;  /* 0x00000004008c7947 */ /* 0x000fea0003800000 */
.L_x_7021:
        /* <DEDUP_REMOVED lines=10> */
.L_x_7033:
        /* <DEDUP_REMOVED lines=17> */
.L_x_7036:
[----:B------:R-:W-:-:S04]  /*9580*/  LOP3.LUT R0, R7, 0x80000000, RZ, 0xc0, !PT ;  /* 0x8000000007007812 */ /* 0x000fc800078ec0ff */
[----:B------:R-:W-:-:S04]  /*9590*/  SHF.R.U32.HI R0, RZ, 0x18, R0 ;  /* 0x00000018ff007819 */ /* 0x000fc80000011600 */
[----:B------:R-:W-:-:S07]  /*95a0*/  LOP3.LUT R0, R3, R0, RZ, 0xfc, !PT ;  /* 0x0000000003007212 */ /* 0x000fce00078efcff */
.L_x_7035:
[----:B------:R-:W-:Y:S05]  /*95b0*/  BSYNC B0 ;  /* 0x0000000000007941 */ /* 0x000fea0003800000 */
.L_x_7034:
[----:B------:R0:W-:Y:S01]  /*95c0*/  STG.E.U8 desc[UR36][R4.64], R0 ;  /* 0x0000000004007986 */ /* 0x0001e2000c101124 */
[----:B------:R-:W-:Y:S05]  /*95d0*/  BRA `(.L_x_7014) ;  /* 0x0000000400087947 */ /* 0x000fea0003800000 */
.L_x_7032:
        /* <DEDUP_REMOVED lines=17> */
.L_x_7039:
[----:B------:R-:W-:-:S04]  /*96f0*/  LOP3.LUT R0, R7, 0x80000000, RZ, 0xc0, !PT ;  /* 0x8000000007007812 */ /* 0x000fc800078ec0ff */
[----:B------:R-:W-:-:S04]  /*9700*/  SHF.R.U32.HI R0, RZ, 0x18, R0 ;  /* 0x00000018ff007819 */ /* 0x000fc80000011600 */
[----:B------:R-:W-:-:S07]  /*9710*/  LOP3.LUT R0, R3, R0, RZ, 0xfc, !PT ;  /* 0x0000000003007212 */ /* 0x000fce00078efcff */
.L_x_7038:
[----:B------:R-:W-:Y:S05]  /*9720*/  BSYNC B0 ;  /* 0x0000000000007941 */ /* 0x000fea0003800000 */
.L_x_7037:
[----:B------:R0:W-:Y:S01]  /*9730*/  STG.E.U8 desc[UR36][R4.64], R0 ;  /* 0x0000000004007986 */ /* 0x0001e2000c101124 */
[----:B------:R-:W-:Y:S05]  /*9740*/  BRA `(.L_x_7014) ;  /* 0x0000000000ac7947 */ /* 0x000fea0003800000 */
.L_x_7031:
        /* <DEDUP_REMOVED lines=22> */
.L_x_7013:
        /* <DEDUP_REMOVED lines=16> */
.L_x_7042:
[----:B------:R-:W-:Y:S05]  /*99b0*/  BRA `(.L_x_7014) ;  /* 0x0000000000107947 */ /* 0x000fea0003800000 */
.L_x_7041:
[----:B------:R-:W-:-:S05]  /*99c0*/  IMAD.MOV.U32 R23, RZ, RZ, RZ ;  /* 0x000000ffff177224 */ /* 0x000fca00078e00ff */
[----:B------:R0:W-:Y:S01]  /*99d0*/  STG.E.64 desc[UR36][R4.64], R22 ;  /* 0x0000001604007986 */ /* 0x0001e2000c101b24 */
[----:B------:R-:W-:Y:S05]  /*99e0*/  BRA `(.L_x_7014) ;  /* 0x0000000000047947 */ /* 0x000fea0003800000 */
.L_x_7040:
[----:B------:R0:W-:Y:S02]  /*99f0*/  STG.E desc[UR36][R4.64], R22 ;  /* 0x0000001604007986 */ /* 0x0001e4000c101924 */
.L_x_7014:
        /* <DEDUP_REMOVED lines=23> */
.L_x_7046:
[----:B------:R0:W-:Y:S01]  /*9b70*/  STG.E.U8 desc[UR36][R4.64], R18 ;  /* 0x0000001204007986 */ /* 0x0001e2000c101124 */
[----:B------:R-:W-:Y:S05]  /*9b80*/  BRA `(.L_x_7048) ;  /* 0x0000000c00407947 */ /* 0x000fea0003800000 */
.L_x_7045:
        /* <DEDUP_REMOVED lines=9> */
.L_x_7050:
[----:B------:R0:W-:Y:S01]  /*9c20*/  STG.E desc[UR36][R4.64], R18 ;  /* 0x0000001204007986 */ /* 0x0001e2000c101924 */
[----:B------:R-:W-:Y:S05]  /*9c30*/  BRA `(.L_x_7048) ;  /* 0x0000000c00147947 */ /* 0x000fea0003800000 */
.L_x_7049:
[----:B------:R0:W-:Y:S01]  /*9c40*/  STG.E.U16 desc[UR36][R4.64], R18 ;  /* 0x0000001204007986 */ /* 0x0001e2000c101524 */
[----:B------:R-:W-:Y:S05]  /*9c50*/  BRA `(.L_x_7048) ;  /* 0x0000000c000c7947 */ /* 0x000fea0003800000 */
.L_x_7044:
        /* <DEDUP_REMOVED lines=9> */
.L_x_7052:
[----:B------:R-:W0:Y:S02]  /*9cf0*/  I2F.S16 R0, R18 ;  /* 0x0000001200007306 */ /* 0x000e240000101400 */
[----:B0-----:R-:W-:-:S05]  /*9d00*/  F2FP.F16.F32.PACK_AB R0, RZ, R0 ;  /* 0x00000000ff00723e */ /* 0x001fca00000000ff */
[----:B------:R4:W-:Y:S01]  /*9d10*/  STG.E.U16 desc[UR36][R4.64], R0 ;  /* 0x0000000004007986 */ /* 0x0009e2000c101524 */
[----:B------:R-:W-:Y:S05]  /*9d20*/  BRA `(.L_x_7048) ;  /* 0x0000000800d87947 */ /* 0x000fea0003800000 */
.L_x_7051:
        /* <DEDUP_REMOVED lines=10> */
.L_x_7054:
[----:B------:R-:W0:Y:S02]  /*9dd0*/  I2F.S16 R18, R18 ;  /* 0x0000001200127306 */ /* 0x000e240000101400 */
[----:B0-----:R-:W-:-:S04]  /*9de0*/  F2FP.F16.F32.PACK_AB R3, RZ, R18 ;  /* 0x00000012ff03723e */ /* 0x001fc800000000ff */
[----:B------:R-:W-:-:S05]  /*9df0*/  PRMT R3, R3, 0x5410, RZ ;  /* 0x0000541003037816 */ /* 0x000fca00000000ff */
[----:B------:R2:W-:Y:S01]  /*9e00*/  STG.E desc[UR36][R4.64], R3 ;  /* 0x0000000304007986 */ /* 0x0005e2000c101924 */
[----:B------:R-:W-:Y:S05]  /*9e10*/  BRA `(.L_x_7048) ;  /* 0x00000008009c7947 */ /* 0x000fea0003800000 */
.L_x_7053:
[----:B------:R-:W0:Y:S02]  /*9e20*/  I2F.F64.S16 R18, R18 ;  /* 0x0000001200127312 */ /* 0x000e240000101c00 */
[----:B0-----:R0:W-:Y:S01]  /*9e30*/  STG.E.64 desc[UR36][R4.64], R18 ;  /* 0x0000001204007986 */ /* 0x0011e2000c101b24 */
[----:B------:R-:W-:Y:S05]  /*9e40*/  BRA `(.L_x_7048) ;  /* 0x0000000800907947 */ /* 0x000fea0003800000 */
.L_x_7043:
        /* <DEDUP_REMOVED lines=10> */
.L_x_7057:
[----:B------:R-:W0:Y:S01]  /*9ef0*/  I2F.F64.S16 R8, R18 ;  /* 0x0000001200087312 */ /* 0x000e220000101c00 */
[----:B------:R-:W-:-:S05]  /*9f00*/  CS2R R10, SRZ ;  /* 0x00000000000a7805 */ /* 0x000fca000001ff00 */
[----:B0-----:R0:W-:Y:S01]  /*9f10*/  STG.E.128 desc[UR36][R4.64], R8 ;  /* 0x0000000804007986 */ /* 0x0011e2000c101d24 */
[----:B------:R-:W-:Y:S05]  /*9f20*/  BRA `(.L_x_7048) ;  /* 0x0000000800587947 */ /* 0x000fea0003800000 */
.L_x_7056:
        /* <DEDUP_REMOVED lines=21> */
.L_x_7061:
[----:B------:R-:W-:Y:S05]  /*a080*/  BSYNC B0 ;  /* 0x0000000000007941 */ /* 0x000fea0003800000 */
.L_x_7060:
[----:B------:R-:W-:-:S05]  /*a090*/  LOP3.LUT R7, R0, R7, RZ, 0xfc, !PT ;  /* 0x0000000700077212 */ /* 0x000fca00078efcff */
[----:B------:R0:W-:Y:S01]  /*a0a0*/  STG.E.U8 desc[UR36][R4.64], R7 ;  /* 0x0000000704007986 */ /* 0x0001e2000c101124 */
[----:B------:R-:W-:Y:S05]  /*a0b0*/  BRA `(.L_x_7048) ;  /* 0x0000000400f47947 */ /* 0x000fea0003800000 */
.L_x_7059:
        /* <DEDUP_REMOVED lines=13> */
.L_x_7063:
[----:B------:R-:W-:Y:S01]  /*a190*/  IMAD.MOV.U32 R0, RZ, RZ, 0x7f ;  /* 0x0000007fff007424 */ /* 0x000fe200078e00ff */
[----:B------:R-:W-:-:S04]  /*a1a0*/  ISETP.GT.U32.AND P0, PT, R3, 0x7f800000, PT ;  /* 0x7f8000000300780c */ /* 0x000fc80003f04070 */
[----:B------:R-:W-:-:S09]  /*a1b0*/  SEL R0, R0, 0x7c, P0 ;  /* 0x0000007c00007807 */ /* 0x000fd20000000000 */
.L_x_7064:
[----:B------:R-:W-:Y:S05]  /*a1c0*/  BSYNC B0 ;  /* 0x0000000000007941 */ /* 0x000fea0003800000 */
.L_x_7062:
[----:B------:R-:W-:-:S04]  /*a1d0*/  LOP3.LUT R3, R7, 0x80000000, RZ, 0xc0, !PT ;  /* 0x8000000007037812 */ /* 0x000fc800078ec0ff */
[----:B------:R-:W-:-:S04]  /*a1e0*/  SHF.R.U32.HI R3, RZ, 0x18, R3 ;  /* 0x00000018ff037819 */ /* 0x000fc80000011603 */
[----:B------:R-:W-:-:S05]  /*a1f0*/  LOP3.LUT R3, R0, R3, RZ, 0xfc, !PT ;  /* 0x0000000300037212 */ /* 0x000fca00078efcff */
[----:B------:R0:W-:Y:S01]  /*a200*/  STG.E.U8 desc[UR36][R4.64], R3 ;  /* 0x0000000304007986 */ /* 0x0001e2000c101124 */
[----:B------:R-:W-:Y:S05]  /*a210*/  BRA `(.L_x_7048) ;  /* 0x00000004009c7947 */ /* 0x000fea0003800000 */
.L_x_7058:
[----:B------:R-:W0:Y:S02]  /*a220*/  I2F.S16 R0, R18 ;  /* 0x0000001200007306 */ /* 0x000e240000101400 */
[----:B0-----:R-:W-:-:S05]  /*a230*/  F2FP.BF16.F32.PACK_AB R0, RZ, R0 ;  /* 0x00000000ff00723e */ /* 0x001fca00000010ff */
[----:B------:R0:W-:Y:S01]  /*a240*/  STG.E.U16 desc[UR36][R4.64], R0 ;  /* 0x0000000004007986 */ /* 0x0001e2000c101524 */
[----:B------:R-:W-:Y:S05]  /*a250*/  BRA `(.L_x_7048) ;  /* 0x00000004008c7947 */ /* 0x000fea0003800000 */
.L_x_7055:
        /* <DEDUP_REMOVED lines=10> */
.L_x_7067:
        /* <DEDUP_REMOVED lines=17> */
.L_x_7070:
[----:B------:R-:W-:-:S04]  /*a410*/  LOP3.LUT R0, R7, 0x80000000, RZ, 0xc0, !PT ;  /* 0x8000000007007812 */ /* 0x000fc800078ec0ff */
[----:B------:R-:W-:-:S04]  /*a420*/  SHF.R.U32.HI R0, RZ, 0x18, R0 ;  /* 0x00000018ff007819 */ /* 0x000fc80000011600 */
[----:B------:R-:W-:-:S07]  /*a430*/  LOP3.LUT R0, R3, R0, RZ, 0xfc, !PT ;  /* 0x0000000003007212 */ /* 0x000fce00078efcff */
.L_x_7069:
[----:B------:R-:W-:Y:S05]  /*a440*/  BSYNC B0 ;  /* 0x0000000000007941 */ /* 0x000fea0003800000 */
.L_x_7068:
[----:B------:R0:W-:Y:S01]  /*a450*/  STG.E.U8 desc[UR36][R4.64], R0 ;  /* 0x0000000004007986 */ /* 0x0001e2000c101124 */
[----:B------:R-:W-:Y:S05]  /*a460*/  BRA `(.L_x_7048) ;  /* 0x0000000400087947 */ /* 0x000fea0003800000 */
.L_x_7066:
        /* <DEDUP_REMOVED lines=17> */
.L_x_7073:
[----:B------:R-:W-:-:S04]  /*a580*/  LOP3.LUT R0, R7, 0x80000000, RZ, 0xc0, !PT ;  /* 0x8000000007007812 */ /* 0x000fc800078ec0ff */
[----:B------:R-:W-:-:S04]  /*a590*/  SHF.R.U32.HI R0, RZ, 0x18, R0 ;  /* 0x00000018ff007819 */ /* 0x000fc80000011600 */
[----:B------:R-:W-:-:S07]  /*a5a0*/  LOP3.LUT R0, R3, R0, RZ, 0xfc, !PT ;  /* 0x0000000003007212 */ /* 0x000fce00078efcff */
.L_x_7072:
[----:B------:R-:W-:Y:S05]  /*a5b0*/  BSYNC B0 ;  /* 0x0000000000007941 */ /* 0x000fea0003800000 */
.L_x_7071:
[----:B------:R0:W-:Y:S01]  /*a5c0*/  STG.E.U8 desc[UR36][R4.64], R0 ;  /* 0x0000000004007986 */ /* 0x0001e2000c101124 */
[----:B------:R-:W-:Y:S05]  /*a5d0*/  BRA `(.L_x_7048) ;  /* 0x0000000000ac7947 */ /* 0x000fea0003800000 */
.L_x_7065:
        /* <DEDUP_REMOVED lines=22> */
.L_x_7047:
        /* <DEDUP_REMOVED lines=16> */
.L_x_7076:
[----:B------:R-:W-:Y:S05]  /*a840*/  BRA `(.L_x_7048) ;  /* 0x0000000000107947 */ /* 0x000fea0003800000 */
.L_x_7075:
[----:B------:R-:W-:-:S05]  /*a850*/  IMAD.MOV.U32 R19, RZ, RZ, RZ ;  /* 0x000000ffff137224 */ /* 0x000fca00078e00ff */
[----:B------:R0:W-:Y:S01]  /*a860*/  STG.E.64 desc[UR36][R4.64], R18 ;  /* 0x0000001204007986 */ /* 0x0001e2000c101b24 */
[----:B------:R-:W-:Y:S05]  /*a870*/  BRA `(.L_x_7048) ;  /* 0x0000000000047947 */ /* 0x000fea0003800000 */
.L_x_7074:
[----:B------:R0:W-:Y:S02]  /*a880*/  STG.E desc[UR36][R4.64], R18 ;  /* 0x0000001204007986 */ /* 0x0001e4000c101924 */
.L_x_7048:
[----:B------:R-:W-:-:S07]  /*a890*/  VIADD R33, R33, 0x80 ;  /* 0x0000008021217836 */ /* 0x000fce0000000000 */
.L_x_7008:
[----:B------:R-:W-:Y:S05]  /*a8a0*/  BSYNC B6 ;  /* 0x0000000000067941 */ /* 0x000fea0003800000 */
.L_x_7007:
[----:B------:R-:W-:-:S13]  /*a8b0*/  ISETP.GE.AND P0, PT, R33, R2, PT ;  /* 0x000000022100720c */ /* 0x000fda0003f06270 */
[----:B------:R-:W-:Y:S05]  /*a8c0*/  @P0 EXIT ;  /* 0x000000000000094d */ /* 0x000fea0003800000 */
[----:B01234-:R-:W0:Y:S01]  /*a8d0*/  LDC.64 R2, c[0x0][0x218] ;  /* 0x00008600ff027b82 */ /* 0x01fe220000000a00 */
        /* <DEDUP_REMOVED lines=18> */
.L_x_7080:
[----:B------:R-:W-:Y:S01]  /*aa00*/  STG.E.U8 desc[UR36][R2.64], R16 ;  /* 0x0000001002007986 */ /* 0x000fe2000c101124 */
[----:B------:R-:W-:Y:S05]  /*aa10*/  EXIT ;  /* 0x000000000000794d */ /* 0x000fea0003800000 */
.L_x_7079:
        /* <DEDUP_REMOVED lines=9> */
.L_x_7083:
[----:B------:R-:W-:Y:S01]  /*aab0*/  STG.E desc[UR36][R2.64], R16 ;  /* 0x0000001002007986 */ /* 0x000fe2000c101924 */
[----:B------:R-:W-:Y:S05]  /*aac0*/  EXIT ;  /* 0x000000000000794d */ /* 0x000fea0003800000 */
.L_x_7082:
[----:B------:R-:W-:Y:S01]  /*aad0*/  STG.E.U16 desc[UR36][R2.64], R16 ;  /* 0x0000001002007986 */ /* 0x000fe2000c101524 */
[----:B------:R-:W-:Y:S05]  /*aae0*/  EXIT ;  /* 0x000000000000794d */ /* 0x000fea0003800000 */
.L_x_7078:
        /* <DEDUP_REMOVED lines=9> */
.L_x_7085:
[----:B------:R-:W0:Y:S02]  /*ab80*/  I2F.S16 R0, R16 ;  /* 0x0000001000007306 */ /* 0x000e240000101400 */
[----:B0-----:R-:W-:-:S05]  /*ab90*/  F2FP.F16.F32.PACK_AB R0, RZ, R0 ;  /* 0x00000000ff00723e */ /* 0x001fca00000000ff */
[----:B------:R-:W-:Y:S01]  /*aba0*/  STG.E.U16 desc[UR36][R2.64], R0 ;  /* 0x0000000002007986 */ /* 0x000fe2000c101524 */
[----:B------:R-:W-:Y:S05]  /*abb0*/  EXIT ;  /* 0x000000000000794d */ /* 0x000fea0003800000 */
.L_x_7084:
        /* <DEDUP_REMOVED lines=10> */
.L_x_7087:
[----:B------:R-:W0:Y:S02]  /*ac60*/  I2F.S16 R16, R16 ;  /* 0x0000001000107306 */ /* 0x000e240000101400 */
[----:B0-----:R-:W-:-:S04]  /*ac70*/  F2FP.F16.F32.PACK_AB R5, RZ, R16 ;  /* 0x00000010ff05723e */ /* 0x001fc800000000ff */
[----:B------:R-:W-:-:S05]  /*ac80*/  PRMT R5, R5, 0x5410, RZ ;  /* 0x0000541005057816 */ /* 0x000fca00000000ff */
[----:B------:R-:W-:Y:S01]  /*ac90*/  STG.E desc[UR36][R2.64], R5 ;  /* 0x0000000502007986 */ /* 0x000fe2000c101924 */
[----:B------:R-:W-:Y:S05]  /*aca0*/  EXIT ;  /* 0x000000000000794d */ /* 0x000fea0003800000 */
.L_x_7086:
[----:B------:R-:W0:Y:S02]  /*acb0*/  I2F.F64.S16 R16, R16 ;  /* 0x0000001000107312 */ /* 0x000e240000101c00 */
[----:B0-----:R-:W-:Y:S01]  /*acc0*/  STG.E.64 desc[UR36][R2.64], R16 ;  /* 0x0000001002007986 */ /* 0x001fe2000c101b24 */
[----:B------:R-:W-:Y:S05]  /*acd0*/  EXIT ;  /* 0x000000000000794d */ /* 0x000fea0003800000 */
.L_x_7077:
        /* <DEDUP_REMOVED lines=10> */
.L_x_7090:
[----:B------:R-:W0:Y:S01]  /*ad80*/  I2F.F64.S16 R16, R16 ;  /* 0x0000001000107312 */ /* 0x000e220000101c00 */
[----:B------:R-:W-:-:S05]  /*ad90*/  CS2R R18, SRZ ;  /* 0x0000000000127805 */ /* 0x000fca000001ff00 */
[----:B0-----:R-:W-:Y:S01]  /*ada0*/  STG.E.128 desc[UR36][R2.64], R16 ;  /* 0x0000001002007986 */ /* 0x001fe2000c101d24 */
[----:B------:R-:W-:Y:S05]  /*adb0*/  EXIT ;  /* 0x000000000000794d */ /* 0x000fea0003800000 */
.L_x_7089:
        /* <DEDUP_REMOVED lines=21> */
.L_x_7094:
[----:B------:R-:W-:Y:S05]  /*af10*/  BSYNC B0 ;  /* 0x0000000000007941 */ /* 0x000fea0003800000 */
.L_x_7093:
[----:B------:R-:W-:-:S05]  /*af20*/  LOP3.LUT R5, R0, R5, RZ, 0xfc, !PT ;  /* 0x0000000500057212 */ /* 0x000fca00078efcff */
[----:B------:R-:W-:Y:S01]  /*af30*/  STG.E.U8 desc[UR36][R2.64], R5 ;  /* 0x0000000502007986 */ /* 0x000fe2000c101124 */
[----:B------:R-:W-:Y:S05]  /*af40*/  EXIT ;  /* 0x000000000000794d */ /* 0x000fea0003800000 */
.L_x_7092:
        /* <DEDUP_REMOVED lines=13> */
.L_x_7096:
[----:B------:R-:W-:Y:S01]  /*b020*/  IMAD.MOV.U32 R0, RZ, RZ, 0x7f ;  /* 0x0000007fff007424 */ /* 0x000fe200078e00ff */
[----:B------:R-:W-:-:S04]  /*b030*/  ISETP.GT.U32.AND P0, PT, R4, 0x7f800000, PT ;  /* 0x7f8000000400780c */ /* 0x000fc80003f04070 */
[----:B------:R-:W-:-:S09]  /*b040*/  SEL R0, R0, 0x7c, P0 ;  /* 0x0000007c00007807 */ /* 0x000fd20000000000 */
.L_x_7097:
[----:B------:R-:W-:Y:S05]  /*b050*/  BSYNC B0 ;  /* 0x0000000000007941 */ /* 0x000fea0003800000 */
.L_x_7095:
[----:B------:R-:W-:-:S04]  /*b060*/  LOP3.LUT R4, R5, 0x80000000, RZ, 0xc0, !PT ;  /* 0x8000000005047812 */ /* 0x000fc800078ec0ff */
[----:B------:R-:W-:-:S04]  /*b070*/  SHF.R.U32.HI R5, RZ, 0x18, R4 ;  /* 0x00000018ff057819 */ /* 0x000fc80000011604 */
[----:B------:R-:W-:-:S05]  /*b080*/  LOP3.LUT R5, R0, R5, RZ, 0xfc, !PT ;  /* 0x0000000500057212 */ /* 0x000fca00078efcff */
[----:B------:R-:W-:Y:S01]  /*b090*/  STG.E.U8 desc[UR36][R2.64], R5 ;  /* 0x0000000502007986 */ /* 0x000fe2000c101124 */
[----:B------:R-:W-:Y:S05]  /*b0a0*/  EXIT ;  /* 0x000000000000794d */ /* 0x000fea0003800000 */
.L_x_7091:
[----:B------:R-:W0:Y:S02]  /*b0b0*/  I2F.S16 R0, R16 ;  /* 0x0000001000007306 */ /* 0x000e240000101400 */
[----:B0-----:R-:W-:-:S05]  /*b0c0*/  F2FP.BF16.F32.PACK_AB R0, RZ, R0 ;  /* 0x00000000ff00723e */ /* 0x001fca00000010ff */
[----:B------:R-:W-:Y:S01]  /*b0d0*/  STG.E.U16 desc[UR36][R2.64], R0 ;  /* 0x0000000002007986 */ /* 0x000fe2000c101524 */
[----:B------:R-:W-:Y:S05]  /*b0e0*/  EXIT ;  /* 0x000000000000794d */ /* 0x000fea0003800000 */
.L_x_7088:
        /* <DEDUP_REMOVED lines=10> */
.L_x_7100:
        /* <DEDUP_REMOVED lines=17> */
.L_x_7103:
[----:B------:R-:W-:-:S04]  /*b2a0*/  LOP3.LUT R0, R7, 0x80000000, RZ, 0xc0, !PT ;  /* 0x8000000007007812 */ /* 0x000fc800078ec0ff */
[----:B------:R-:W-:-:S04]  /*b2b0*/  SHF.R.U32.HI R5, RZ, 0x18, R0 ;  /* 0x00000018ff057819 */ /* 0x000fc80000011600 */
[----:B------:R-:W-:-:S04]  /*b2c0*/  LOP3.LUT R4, R4, R5, RZ, 0xfc, !PT ;  /* 0x0000000504047212 */ /* 0x000fc800078efcff */
[----:B------:R-:W-:-:S07]  /*b2d0*/  PRMT R0, R4, 0x7610, R0 ;  /* 0x0000761004007816 */ /* 0x000fce0000000000 */
.L_x_7102:
[----:B------:R-:W-:Y:S05]  /*b2e0*/  BSYNC B0 ;  /* 0x0000000000007941 */ /* 0x000fea0003800000 */
.L_x_7101:
[----:B------:R-:W-:Y:S01]  /*b2f0*/  STG.E.U8 desc[UR36][R2.64], R0 ;  /* 0x0000000002007986 */ /* 0x000fe2000c101124 */
[----:B------:R-:W-:Y:S05]  /*b300*/  EXIT ;  /* 0x000000000000794d */ /* 0x000fea0003800000 */
.L_x_7099:
        /* <DEDUP_REMOVED lines=17> */
.L_x_7106:
[----:B------:R-:W-:-:S04]  /*b420*/  LOP3.LUT R0, R7, 0x80000000, RZ, 0xc0, !PT ;  /* 0x8000000007007812 */ /* 0x000fc800078ec0ff */
[----:B------:R-:W-:-:S04]  /*b430*/  SHF.R.U32.HI R5, RZ, 0x18, R0 ;  /* 0x00000018ff057819 */ /* 0x000fc80000011600 */
[----:B------:R-:W-:-:S04]  /*b440*/  LOP3.LUT R4, R4, R5, RZ, 0xfc, !PT ;  /* 0x0000000504047212 */ /* 0x000fc800078efcff */
[----:B------:R-:W-:-:S07]  /*b450*/  PRMT R0, R4, 0x7610, R0 ;  /* 0x0000761004007816 */ /* 0x000fce0000000000 */
.L_x_7105:
[----:B------:R-:W-:Y:S05]  /*b460*/  BSYNC B0 ;  /* 0x0000000000007941 */ /* 0x000fea0003800000 */
.L_x_7104:
[----:B------:R-:W-:Y:S01]  /*b470*/  STG.E.U8 desc[UR36][R2.64], R0 ;  /* 0x0000000002007986 */ /* 0x000fe2000c101124 */
[----:B------:R-:W-:Y:S05]  /*b480*/  EXIT ;  /* 0x000000000000794d */ /* 0x000fea0003800000 */
.L_x_7098:
        /* <DEDUP_REMOVED lines=22> */
.L_x_7081:
        /* <DEDUP_REMOVED lines=16> */
.L_x_7109:
[----:B------:R-:W-:Y:S05]  /*b6f0*/  EXIT ;  /* 0x000000000000794d */ /* 0x000fea0003800000 */
.L_x_7108:
[----:B------:R-:W-:-:S05]  /*b700*/  IMAD.MOV.U32 R17, RZ, RZ, RZ ;  /* 0x000000ffff117224 */ /* 0x000fca00078e00ff */
[----:B------:R-:W-:Y:S01]  /*b710*/  STG.E.64 desc[UR36][R2.64], R16 ;  /* 0x0000001002007986 */ /* 0x000fe2000c101b24 */
[----:B------:R-:W-:Y:S05]  /*b720*/  EXIT ;  /* 0x000000000000794d */ /* 0x000fea0003800000 */
.L_x_7107:
[----:B------:R-:W-:Y:S01]  /*b730*/  STG.E desc[UR36][R2.64], R16 ;  /* 0x0000001002007986 */ /* 0x000fe2000c101924 */
[----:B------:R-:W-:Y:S05]  /*b740*/  EXIT ;  /* 0x000000000000794d */ /* 0x000fea0003800000 */
.L_x_7110:
        /* <DEDUP_REMOVED lines=11> */
.L_x_43813:


//--------------------- .text._ZN2at6native18elementwise_kernelILi128ELi4EZNS0_22gpu_kernel_impl_nocastINS0_13BinaryFunctorIddbZZZNS0_23logical_xor_kernel_cudaERNS_14TensorIteratorEENKUlvE0_clEvENKUlvE4_clEvEUlddE_EEEEvRNS_18TensorIteratorBaseERKT_EUliE_EEviT1_ --------------------------
	.section	.text._ZN2at6native18elementwise_kernelILi128ELi4EZNS0_22gpu_kernel_impl_nocastINS0_13BinaryFunctorIddbZZZNS0_23logical_xor_kernel_cudaERNS_14TensorIteratorEENKUlvE0_clEvENKUlvE4_clEvEUlddE_EEEEvRNS_18TensorIteratorBaseERKT_EUliE_EEviT1_,"ax",@progbits
	.align	128
        .global         _ZN2at6native18elementwise_kernelILi128ELi4EZNS0_22gpu_kernel_impl_nocastINS0_13BinaryFunctorIddbZZZNS0_23logical_xor_kernel_cudaERNS_14TensorIteratorEENKUlvE0_clEvENKUlvE4_clEvEUlddE_EEEEvRNS_18TensorIteratorBaseERKT_EUliE_EEviT1_
        .type           _ZN2at6native18elementwise_kernelILi128ELi4EZNS0_22gpu_kernel_impl_nocastINS0_13BinaryFunctorIddbZZZNS0_23logical_xor_kernel_cudaERNS_14TensorIteratorEENKUlvE0_clEvENKUlvE4_clEvEUlddE_EEEEvRNS_18TensorIteratorBaseERKT_EUliE_EEviT1_,@function
        .size           _ZN2at6native18elementwise_kernelILi128ELi4EZNS0_22gpu_kernel_impl_nocastINS0_13BinaryFunctorIddbZZZNS0_23logical_xor_kernel_cudaERNS_14TensorIteratorEENKUlvE0_clEvENKUlvE4_clEvEUlddE_EEEEvRNS_18TensorIteratorBaseERKT_EUliE_EEviT1_,(.L_x_43814 - _ZN2at6native18elementwise_kernelILi128ELi4EZNS0_22gpu_kernel_impl_nocastINS0_13BinaryFunctorIddbZZZNS0_23logical_xor_kernel_cudaERNS_14TensorIteratorEENKUlvE0_clEvENKUlvE4_clEvEUlddE_EEEEvRNS_18TensorIteratorBaseERKT_EUliE_EEviT1_)
        .other          _ZN2at6native18elementwise_kernelILi128ELi4EZNS0_22gpu_kernel_impl_nocastINS0_13BinaryFunctorIddbZZZNS0_23logical_xor_kernel_cudaERNS_14TensorIteratorEENKUlvE0_clEvENKUlvE4_clEvEUlddE_EEEEvRNS_18TensorIteratorBaseERKT_EUliE_EEviT1_,@"STO_CUDA_ENTRY STV_DEFAULT"
_ZN2at6native18elementwise_kernelILi128ELi4EZNS0_22gpu_kernel_impl_nocastINS0_13BinaryFunctorIddbZZZNS0_23logical_xor_kernel_cudaERNS_14TensorIteratorEENKUlvE0_clEvENKUlvE4_clEvEUlddE_EEEEvRNS_18TensorIteratorBaseERKT_EUliE_EEviT1_:
.text._ZN2at6native18elementwise_kernelILi128ELi4EZNS0_22gpu_kernel_impl_nocastINS0_13BinaryFunctorIddbZZZNS0_23logical_xor_kernel_cudaERNS_14TensorIteratorEENKUlvE0_clEvENKUlvE4_clEvEUlddE_EEEEvRNS_18TensorIteratorBaseERKT_EUliE_EEviT1_:
        /* <DEDUP_REMOVED lines=363> */
.L_x_7113:
[----:B------:R-:W-:Y:S01]  /*16b0*/  ULDC.64 UR10, c[0x0][0x488] ;  /* 0x00012200000a7ab9 */ /* 0x000fe20000000a00 */
[----:B------:R-:W-:Y:S01]  /*16c0*/  ULDC.64 UR8, c[0x0][0x480] ;  /* 0x0001200000087ab9 */ /* 0x000fe20000000a00 */
[----:B------:R-:W-:Y:S02]  /*16d0*/  IADD3 R8, P1, R2, UR10, RZ ;  /* 0x0000000a02087c10 */ /* 0x000fe4000ff3e0ff */
[----:B------:R-:W-:Y:S02]  /*16e0*/  IADD3 R6, P0, R0, UR8, RZ ;  /* 0x0000000800067c10 */ /* 0x000fe4000ff1e0ff */
[----:B------:R-:W-:Y:S02]  /*16f0*/  IADD3.X R9, RZ, UR11, RZ, P1, !PT ;  /* 0x0000000bff097c10 */ /* 0x000fe40008ffe4ff */
[----:B------:R-:W-:Y:S01]  /*1700*/  IADD3.X R7, RZ, UR9, RZ, P0, !PT ;  /* 0x00000009ff077c10 */ /* 0x000fe200087fe4ff */
[----:B------:R-:W-:-:S03]  /*1710*/  ULDC.64 UR8, c[0x0][0x478] ;  /* 0x00011e0000087ab9 */ /* 0x000fc60000000a00 */
[----:B------:R-:W2:Y:S04]  /*1720*/  LDG.E.64 R8, desc[UR4][R8.64] ;  /* 0x0000000408087981 */ /* 0x000ea8000c1e1b00 */
[----:B------:R-:W3:Y:S01]  /*1730*/  LDG.E.64 R6, desc[UR4][R6.64] ;  /* 0x0000000406067981 */ /* 0x000ee2000c1e1b00 */
[----:B------:R-:W-:Y:S02]  /*1740*/  IADD3 R4, P1, R5, UR8, RZ ;  /* 0x0000000805047c10 */ /* 0x000fe4000ff3e0ff */
[----:B------:R-:W-:Y:S02]  /*1750*/  IADD3 R3, R3, 0x80, RZ ;  /* 0x0000008003037810 */ /* 0x000fe40007ffe0ff */
[----:B------:R-:W-:Y:S01]  /*1760*/  IADD3.X R5, RZ, UR9, RZ, P1, !PT ;  /* 0x00000009ff057c10 */ /* 0x000fe20008ffe4ff */
[----:B--2---:R-:W-:-:S06]  /*1770*/  DSETP.NEU.AND P0, PT, R8, RZ, PT ;  /* 0x000000ff0800722a */ /* 0x004fcc0003f0d000 */
[----:B---3--:R-:W-:-:S06]  /*1780*/  DSETP.NEU.XOR P0, PT, R6, RZ, P0 ;  /* 0x000000ff0600722a */ /* 0x008fcc000070d800 */
[----:B------:R-:W-:-:S05]  /*1790*/  SEL R11, RZ, 0x1, !P0 ;  /* 0x00000001ff0b7807 */ /* 0x000fca0004000000 */
[----:B------:R0:W-:Y:S03]  /*17a0*/  STG.E.U8 desc[UR4][R4.64], R11 ;  /* 0x0000000b04007986 */ /* 0x0001e6000c101104 */
.L_x_7112:
[----:B------:R-:W-:Y:S05]  /*17b0*/  BSYNC B0 ;  /* 0x0000000000007941 */ /* 0x000fea0003800000 */
.L_x_7111:
[----:B------:R-:W-:Y:S01]  /*17c0*/  ISETP.GE.AND P0, PT, R3, UR6, PT ;  /* 0x0000000603007c0c */ /* 0x000fe2000bf06270 */
[----:B------:R-:W-:-:S12]  /*17d0*/  BSSY B0, `(.L_x_7114) ;  /* 0x00002e6000007945 */ /* 0x000fd80003800000 */
[----:B------:R-:W-:Y:S05]  /*17e0*/  @P0 BRA `(.L_x_7115) ;  /* 0x0000002c00900947 */ /* 0x000fea0003800000 */
[----:B0-----:R-:W0:Y:S01]  /*17f0*/  LDC R4, c[0x0][0x218] ;  /* 0x00008600ff047b82 */ /* 0x001e220000000800 */
[----:B------:R-:W-:Y:S01]  /*1800*/  HFMA2.MMA R0, -RZ, RZ, 0, 0 ;  /* 0x00000000ff007435 */ /* 0x000fe200000001ff */
[----:B------:R-:W-:Y:S02]  /*1810*/  MOV R2, RZ ;  /* 0x000000ff00027202 */ /* 0x000fe40000000f00 */
        /* <DEDUP_REMOVED lines=333> */
[----:B------:R-:W-:Y:S01]  /*2cf0*/  ULDC UR7, c[0x0][0x45c] ;  /* 0x0001170000077ab9 */ /* 0x000fe20000000800 */
[----:B------:R-:W-:-:S05]  /*2d00*/  IADD3 R6, -R11, RZ, RZ ;  /* 0x000000ff0b067210 */ /* 0x000fca0007ffe1ff */
[----:B------:R-:W1:Y:S01]  /*2d10*/  @P0 LDC R15, c[0x0][0x33c] ;  /* 0x0000cf00ff0f0b82 */ /* 0x000e620000000800 */
[----:B------:R-:W-:Y:S01]  /*2d20*/  IMAD R7, R6, UR8, R7 ;  /* 0x0000000806077c24 */ /* 0x000fe2000f8e0207 */
[----:B------:R-:W-:-:S03]  /*2d30*/  ULDC.64 UR8, c[0x0][0x460] ;  /* 0x0001180000087ab9 */ /* 0x000fc60000000a00 */
[C---:B------:R-:W-:Y:S02]  /*2d40*/  IMAD R5, R7.reuse, UR7, R5 ;  /* 0x0000000707057c24 */ /* 0x040fe4000f8e0205 */
[C---:B------:R-:W-:Y:S01]  /*2d50*/  IMAD R0, R7.reuse, UR8, R0 ;  /* 0x0000000807007c24 */ /* 0x040fe2000f8e0200 */
[----:B------:R-:W2:Y:S01]  /*2d60*/  @P0 LDC.64 R8, c[0x0][0x468] ;  /* 0x00011a00ff080b82 */ /* 0x000ea20000000a00 */
[----:B------:R-:W-:-:S07]  /*2d70*/  IMAD R2, R7, UR9, R2 ;  /* 0x0000000907027c24 */ /* 0x000fce000f8e0202 */
        /* <DEDUP_REMOVED lines=8> */
.L_x_7116:
        /* <DEDUP_REMOVED lines=14> */
[----:B------:R-:W-:Y:S02]  /*2ee0*/  SEL R11, RZ, 0x1, !P0 ;  /* 0x00000001ff0b7807 */ /* 0x000fe40004000000 */
[----:B------:R-:W-:-:S03]  /*2ef0*/  ISETP.GE.AND P0, PT, R3, UR6, PT ;  /* 0x0000000603007c0c */ /* 0x000fc6000bf06270 */
[----:B------:R1:W-:Y:S10]  /*2f00*/  STG.E.U8 desc[UR4][R4.64], R11 ;  /* 0x0000000b04007986 */ /* 0x0003f4000c101104 */
[----:B------:R-:W-:Y:S05]  /*2f10*/  @P0 BRA `(.L_x_7115) ;  /* 0x0000001400c40947 */ /* 0x000fea0003800000 */
[----:B-1----:R-:W0:Y:S01]  /*2f20*/  LDC R4, c[0x0][0x218] ;  /* 0x00008600ff047b82 */ /* 0x002e220000000800 */
[----:B------:R-:W-:Y:S02]  /*2f30*/  MOV R2, RZ ;  /* 0x000000ff00027202 */ /* 0x000fe40000000f00 */
        /* <DEDUP_REMOVED lines=351> */
.L_x_7117:
        /* <DEDUP_REMOVED lines=16> */
.L_x_7115:
[----:B------:R-:W-:Y:S05]  /*4630*/  BSYNC B0 ;  /* 0x0000000000007941 */ /* 0x000fea0003800000 */
.L_x_7114:
[----:B------:R-:W-:-:S13]  /*4640*/  ISETP.GE.AND P0, PT, R3, UR6, PT ;  /* 0x0000000603007c0c */ /* 0x000fda000bf06270 */
[----:B------:R-:W-:Y:S05]  /*4650*/  @P0 EXIT ;  /* 0x000000000000094d */ /* 0x000fea0003800000 */
[----:B012---:R-:W0:Y:S01]  /*4660*/  LDC R4, c[0x0][0x218] ;  /* 0x00008600ff047b82 */ /* 0x007e220000000800 */
        /* <DEDUP_REMOVED lines=352> */
.L_x_7118:
        /* <DEDUP_REMOVED lines=9> */
[----:B------:R-:W-:-:S04]  /*5d00*/  IADD3 R4, P1, R5, UR6, RZ ;  /* 0x0000000605047c10 */ /* 0x000fc8000ff3e0ff */
[----:B------:R-:W-:Y:S01]  /*5d10*/  IADD3.X R5, RZ, UR7, RZ, P1, !PT ;  /* 0x00000007ff057c10 */ /* 0x000fe20008ffe4ff */
[----:B--2---:R-:W-:-:S06]  /*5d20*/  DSETP.NEU.AND P0, PT, R6, RZ, PT ;  /* 0x000000ff0600722a */ /* 0x004fcc0003f0d000 */
[----:B---3--:R-:W-:-:S06]  /*5d30*/  DSETP.NEU.XOR P0, PT, R2, RZ, P0 ;  /* 0x000000ff0200722a */ /* 0x008fcc000070d800 */
[----:B------:R-:W-:-:S05]  /*5d40*/  SEL R9, RZ, 0x1, !P0 ;  /* 0x00000001ff097807 */ /* 0x000fca0004000000 */
[----:B------:R-:W-:Y:S01]  /*5d50*/  STG.E.U8 desc[UR4][R4.64], R9 ;  /* 0x0000000904007986 */ /* 0x000fe2000c101104 */
[----:B------:R-:W-:Y:S05]  /*5d60*/  EXIT ;  /* 0x000000000000794d */ /* 0x000fea0003800000 */
.L_x_7119:
        /* <DEDUP_REMOVED lines=9> */
.L_x_43814:


//--------------------- .text._ZN2at6native27unrolled_elementwise_kernelINS0_13BinaryFunctorIddbZZZNS0_23logical_xor_kernel_cudaERNS_14TensorIteratorEENKUlvE0_clEvENKUlvE4_clEvEUlddE_EESt5arrayIPcLm3EELi4E23TrivialOffsetCalculatorILi2EjESC_ILi1EjENS0_6memory15LoadWithoutCastENSF_16StoreWithoutCastEEEviT_T0_T2_T3_T4_T5_ --------------------------
	.section	.text._ZN2at6native27unrolled_elementwise_kernelINS0_13BinaryFunctorIddbZZZNS0_23logical_xor_kernel_cudaERNS_14TensorIteratorEENKUlvE0_clEvENKUlvE4_clEvEUlddE_EESt5arrayIPcLm3EELi4E23TrivialOffsetCalculatorILi2EjESC_ILi1EjENS0_6memory15LoadWithoutCastENSF_16StoreWithoutCastEEEviT_T0_T2_T3_T4_T5_,"ax",@progbits
	.align	128
        .global         _ZN2at6native27unrolled_elementwise_kernelINS0_13BinaryFunctorIddbZZZNS0_23logical_xor_kernel_cudaERNS_14TensorIteratorEENKUlvE0_clEvENKUlvE4_clEvEUlddE_EESt5arrayIPcLm3EELi4E23TrivialOffsetCalculatorILi2EjESC_ILi1EjENS0_6memory15LoadWithoutCastENSF_16StoreWithoutCastEEEviT_T0_T2_T3_T4_T5_
        .type           _ZN2at6native27unrolled_elementwise_kernelINS0_13BinaryFunctorIddbZZZNS0_23logical_xor_kernel_cudaERNS_14TensorIteratorEENKUlvE0_clEvENKUlvE4_clEvEUlddE_EESt5arrayIPcLm3EELi4E23TrivialOffsetCalculatorILi2EjESC_ILi1EjENS0_6memory15LoadWithoutCastENSF_16StoreWithoutCastEEEviT_T0_T2_T3_T4_T5_,@function
        .size           _ZN2at6native27unrolled_elementwise_kernelINS0_13BinaryFunctorIddbZZZNS0_23logical_xor_kernel_cudaERNS_14TensorIteratorEENKUlvE0_clEvENKUlvE4_clEvEUlddE_EESt5arrayIPcLm3EELi4E23TrivialOffsetCalculatorILi2EjESC_ILi1EjENS0_6memory15LoadWithoutCastENSF_16StoreWithoutCastEEEviT_T0_T2_T3_T4_T5_,(.L_x_43815 - _ZN2at6native27unrolled_elementwise_kernelINS0_13BinaryFunctorIddbZZZNS0_23logical_xor_kernel_cudaERNS_14TensorIteratorEENKUlvE0_clEvENKUlvE4_clEvEUlddE_EESt5arrayIPcLm3EELi4E23TrivialOffsetCalculatorILi2EjESC_ILi1EjENS0_6memory15LoadWithoutCastENSF_16StoreWithoutCastEEEviT_T0_T2_T3_T4_T5_)
        .other          _ZN2at6native27unrolled_elementwise_kernelINS0_13BinaryFunctorIddbZZZNS0_23logical_xor_kernel_cudaERNS_14TensorIteratorEENKUlvE0_clEvENKUlvE4_clEvEUlddE_EESt5arrayIPcLm3EELi4E23TrivialOffsetCalculatorILi2EjESC_ILi1EjENS0_6memory15LoadWithoutCastENSF_16StoreWithoutCastEEEviT_T0_T2_T3_T4_T5_,@"STO_CUDA_ENTRY STV_DEFAULT"
_ZN2at6native27unrolled_elementwise_kernelINS0_13BinaryFunctorIddbZZZNS0_23logical_xor_kernel_cudaERNS_14TensorIteratorEENKUlvE0_clEvENKUlvE4_clEvEUlddE_EESt5arrayIPcLm3EELi4E23TrivialOffsetCalculatorILi2EjESC_ILi1EjENS0_6memory15LoadWithoutCastENSF_16StoreWithoutCastEEEviT_T0_T2_T3_T4_T5_:
.text._ZN2at6native27unrolled_elementwise_kernelINS0_13BinaryFunctorIddbZZZNS0_23logical_xor_kernel_cudaERNS_14TensorIteratorEENKUlvE0_clEvENKUlvE4_clEvEUlddE_EESt5arrayIPcLm3EELi4E23TrivialOffsetCalculatorILi2EjESC_ILi1EjENS0_6memory15LoadWithoutCastENSF_16StoreWithoutCastEEEviT_T0_T2_T3_T4_T5_:
        /* <DEDUP_REMOVED lines=19> */
[----:B------:R-:W3:Y:S01]  /*0130*/  @!P6 LDG.E.64 R12, desc[UR4][R12.64] ;  /* 0x000000040c0ce981 */ /* 0x000ee2000c1e1b00 */
[----:B-1----:R-:W-:-:S09]  /*0140*/  @!P6 IMAD.WIDE.U32 R16, R19, 0x8, R16 ;  /* 0x000000081310e825 */ /* 0x002fd200078e0010 */
[----:B------:R-:W1:Y:S01]  /*0150*/  @!P5 LDC.64 R4, c[0x0][0x220] ;  /* 0x00008800ff04db82 */ /* 0x000e620000000a00 */
[C---:B--2---:R-:W-:Y:S02]  /*0160*/  @!P4 IMAD.WIDE.U32 R18, R21.reuse, 0x8, R10 ;  /* 0x000000081512c825 */ /* 0x044fe400078e000a */
[----:B------:R-:W2:Y:S05]  /*0170*/  @!P6 LDG.E.64 R10, desc[UR4][R16.64] ;  /* 0x00000004100ae981 */ /* 0x000eaa000c1e1b00 */
[----:B------:R-:W4:Y:S01]  /*0180*/  @!P5 LDC.64 R6, c[0x0][0x228] ;  /* 0x00008a00ff06db82 */ /* 0x000f220000000a00 */
[----:B------:R-:W2:Y:S01]  /*0190*/  @!P4 LDG.E.64 R18, desc[UR4][R18.64] ;  /* 0x000000041212c981 */ /* 0x000ea2000c1e1b00 */
[----:B0-----:R-:W-:-:S04]  /*01a0*/  @!P4 IMAD.WIDE.U32 R14, R21, 0x8, R14 ;  /* 0x00000008150ec825 */ /* 0x001fc800078e000e */
[----:B------:R-:W-:Y:S02]  /*01b0*/  @!P5 IMAD R21, R0, 0x200, R9 ;  /* 0x000002000015d824 */ /* 0x000fe400078e0209 */
[----:B------:R-:W2:Y:S02]  /*01c0*/  @!P4 LDG.E.64 R14, desc[UR4][R14.64] ;  /* 0x000000040e0ec981 */ /* 0x000ea4000c1e1b00 */
[----:B-1----:R-:W-:-:S06]  /*01d0*/  @!P5 IMAD.WIDE.U32 R4, R21, 0x8, R4 ;  /* 0x000000081504d825 */ /* 0x002fcc00078e0004 */
[----:B------:R-:W2:Y:S01]  /*01e0*/  @!P5 LDG.E.64 R4, desc[UR4][R4.64] ;  /* 0x000000040404d981 */ /* 0x000ea2000c1e1b00 */
[----:B----4-:R-:W-:-:S06]  /*01f0*/  @!P5 IMAD.WIDE.U32 R6, R21, 0x8, R6 ;  /* 0x000000081506d825 */ /* 0x010fcc00078e0006 */
[----:B------:R-:W4:Y:S01]  /*0200*/  @!P5 LDG.E.64 R6, desc[UR4][R6.64] ;  /* 0x000000040606d981 */ /* 0x000f22000c1e1b00 */
[----:B------:R-:W-:Y:S02]  /*0210*/  PLOP3.LUT P2, PT, PT, PT, PT, 0x8, 0x0 ;  /* 0x000000000000781c */ /* 0x000fe40003f4e170 */
[----:B------:R-:W-:Y:S02]  /*0220*/  PLOP3.LUT P3, PT, PT, PT, PT, 0x8, 0x0 ;  /* 0x000000000000781c */ /* 0x000fe40003f6e170 */
[----:B------:R-:W-:Y:S02]  /*0230*/  PLOP3.LUT P0, PT, PT, PT, PT, 0x8, 0x0 ;  /* 0x000000000000781c */ /* 0x000fe40003f0e170 */
[----:B------:R-:W-:Y:S01]  /*0240*/  PLOP3.LUT P1, PT, PT, PT, PT, 0x8, 0x0 ;  /* 0x000000000000781c */ /* 0x000fe20003f2e170 */
[----:B------:R-:W-:Y:S01]  /*0250*/  @!P5 VIADD R9, R9, 0x80 ;  /* 0x000000800909d836 */ /* 0x000fe20000000000 */
[----:B------:R-:W-:Y:S01]  /*0260*/  BSSY B0, `(.L_x_7120) ;  /* 0x000002c000007945 */ /* 0x000fe20003800000 */
[----:B---3--:R-:W-:-:S02]  /*0270*/  @!P6 DSETP.NEU.AND P3, PT, R12, RZ, PT ;  /* 0x000000ff0c00e22a */ /* 0x008fc40003f6d000 */
[----:B--2---:R-:W-:Y:S02]  /*0280*/  @!P6 DSETP.NEU.AND P2, PT, R10, RZ, PT ;  /* 0x000000ff0a00e22a */ /* 0x004fe40003f4d000 */
[----:B------:R-:W-:-:S04]  /*0290*/  @!P4 DSETP.NEU.AND P1, PT, R18, RZ, PT ;  /* 0x000000ff1200c22a */ /* 0x000fc80003f2d000 */
[----:B------:R-:W-:Y:S02]  /*02a0*/  PLOP3.LUT P2, PT, P2, P3, PT, 0x28, 0x0 ;  /* 0x000000000000781c */ /* 0x000fe40001746570 */
[----:B------:R-:W-:Y:S01]  /*02b0*/  PLOP3.LUT P3, PT, PT, PT, PT, 0x8, 0x0 ;  /* 0x000000000000781c */ /* 0x000fe20003f6e170 */
[----:B------:R-:W-:Y:S01]  /*02c0*/  @!P4 DSETP.NEU.AND P0, PT, R14, RZ, PT ;  /* 0x000000ff0e00c22a */ /* 0x000fe20003f0d000 */
[----:B------:R-:W-:Y:S01]  /*02d0*/  PLOP3.LUT P4, PT, PT, PT, PT, 0x8, 0x0 ;  /* 0x000000000000781c */ /* 0x000fe20003f8e170 */
[----:B------:R-:W0:Y:S04]  /*02e0*/  @!P6 LDC.64 R14, c[0x0][0x218] ;  /* 0x00008600ff0eeb82 */ /* 0x000e280000000a00 */
[----:B------:R-:W-:Y:S02]  /*02f0*/  @!P5 DSETP.NEU.AND P3, PT, R4, RZ, PT ;  /* 0x000000ff0400d22a */ /* 0x000fe40003f6d000 */
[----:B----4-:R-:W-:Y:S01]  /*0300*/  @!P5 DSETP.NEU.AND P4, PT, R6, RZ, PT ;  /* 0x000000ff0600d22a */ /* 0x010fe20003f8d000 */
[----:B------:R-:W-:-:S13]  /*0310*/  ISETP.GE.AND P5, PT, R9, R2, PT ;  /* 0x000000020900720c */ /* 0x000fda0003fa6270 */
[----:B------:R-:W1:Y:S08]  /*0320*/  @!P5 LDC.64 R4, c[0x0][0x220] ;  /* 0x00008800ff04db82 */ /* 0x000e700000000a00 */
[----:B------:R-:W2:Y:S01]  /*0330*/  @!P5 LDC.64 R6, c[0x0][0x228] ;  /* 0x00008a00ff06db82 */ /* 0x000ea20000000a00 */
[C---:B------:R-:W-:Y:S02]  /*0340*/  @!P5 IMAD R9, R0.reuse, 0x200, R9 ;  /* 0x000002000009d824 */ /* 0x040fe400078e0209 */
[----:B------:R-:W-:Y:S01]  /*0350*/  @!P6 IMAD R13, R0, 0x200, R3 ;  /* 0x00000200000de824 */ /* 0x000fe200078e0203 */
[----:B------:R-:W-:-:S04]  /*0360*/  @!P6 SEL R11, RZ, 0x1, !P2 ;  /* 0x00000001ff0be807 */ /* 0x000fc80005000000 */
[----:B0-----:R-:W-:Y:S01]  /*0370*/  @!P6 IADD3 R8, P2, R13, R14, RZ ;  /* 0x0000000e0d08e210 */ /* 0x001fe20007f5e0ff */
[----:B-1----:R-:W-:Y:S01]  /*0380*/  @!P5 IMAD.WIDE.U32 R4, R9, 0x8, R4 ;  /* 0x000000080904d825 */ /* 0x002fe200078e0004 */
[----:B------:R-:W-:-:S05]  /*0390*/  PLOP3.LUT P0, PT, P0, P1, PT, 0x28, 0x0 ;  /* 0x000000000000781c */ /* 0x000fca0000702570 */
[----:B------:R-:W5:Y:S01]  /*03a0*/  @!P5 LDG.E.64 R4, desc[UR4][R4.64] ;  /* 0x000000040404d981 */ /* 0x000f62000c1e1b00 */
[----:B--2---:R-:W-:-:S04]  /*03b0*/  @!P5 IMAD.WIDE.U32 R6, R9, 0x8, R6 ;  /* 0x000000080906d825 */ /* 0x004fc800078e0006 */
[----:B------:R-:W-:Y:S02]  /*03c0*/  VIADD R9, R3, 0x80 ;  /* 0x0000008003097836 */ /* 0x000fe40000000000 */
[----:B------:R-:W5:Y:S03]  /*03d0*/  @!P5 LDG.E.64 R6, desc[UR4][R6.64] ;  /* 0x000000040606d981 */ /* 0x000f66000c1e1b00 */
[----:B------:R-:W-:Y:S01]  /*03e0*/  @!P6 MOV R3, R9 ;  /* 0x000000090003e202 */ /* 0x000fe20000000f00 */
[----:B------:R-:W-:-:S05]  /*03f0*/  @!P6 IMAD.X R9, RZ, RZ, R15, P2 ;  /* 0x000000ffff09e224 */ /* 0x000fca00010e060f */
[----:B------:R0:W-:Y:S01]  /*0400*/  @!P6 STG.E.U8 desc[UR4][R8.64], R11 ;  /* 0x0000000b0800e986 */ /* 0x0001e2000c101104 */
[----:B------:R-:W-:Y:S02]  /*0410*/  ISETP.GE.AND P1, PT, R3, R2, PT ;  /* 0x000000020300720c */ /* 0x000fe40003f26270 */
[----:B------:R-:W-:Y:S02]  /*0420*/  PLOP3.LUT P3, PT, P3, P4, PT, 0x28, 0x0 ;  /* 0x000000000000781c */ /* 0x000fe40001f68570 */
[----:B------:R-:W-:Y:S02]  /*0430*/  SEL R13, RZ, 0x1, !P0 ;  /* 0x00000001ff0d7807 */ /* 0x000fe40004000000 */
[----:B------:R-:W-:-:S07]  /*0440*/  SEL R15, RZ, 0x1, !P3 ;  /* 0x00000001ff0f7807 */ /* 0x000fce0005800000 */
[----:B0-----:R-:W-:Y:S05]  /*0450*/  @P1 BRA `(.L_x_7121) ;  /* 0x0000000000301947 */ /* 0x001fea0003800000 */
        /* <DEDUP_REMOVED lines=12> */
.L_x_7121:
[----:B------:R-:W-:Y:S05]  /*0520*/  BSYNC B0 ;  /* 0x0000000000007941 */ /* 0x000fea0003800000 */
.L_x_7120:
[----:B------:R-:W-:Y:S02]  /*0530*/  ISETP.GE.AND P2, PT, R3, R2, PT ;  /* 0x000000020300720c */ /* 0x000fe40003f46270 */
[----:B------:R-:W-:Y:S02]  /*0540*/  PLOP3.LUT P0, PT, PT, PT, PT, 0x8, 0x0 ;  /* 0x000000000000781c */ /* 0x000fe40003f0e170 */
[----:B------:R-:W-:-:S05]  /*0550*/  PLOP3.LUT P1, PT, PT, PT, PT, 0x8, 0x0 ;  /* 0x000000000000781c */ /* 0x000fca0003f2e170 */
[----:B-----5:R-:W-:Y:S02]  /*0560*/  @!P5 DSETP.NEU.AND P0, PT, R4, RZ, PT ;  /* 0x000000ff0400d22a */ /* 0x020fe40003f0d000 */
[----:B------:R-:W-:Y:S02]  /*0570*/  @!P5 DSETP.NEU.AND P1, PT, R6, RZ, PT ;  /* 0x000000ff0600d22a */ /* 0x000fe40003f2d000 */
[----:B------:R-:W-:-:S12]  /*0580*/  @P2 EXIT ;  /* 0x000000000000294d */ /* 0x000fd80003800000 */
[----:B------:R-:W-:Y:S01]  /*0590*/  IMAD R3, R0, 0x200, R3 ;  /* 0x0000020000037824 */ /* 0x000fe200078e0203 */
[----:B------:R-:W-:Y:S01]  /*05a0*/  ULDC.64 UR6, c[0x0][0x218] ;  /* 0x0000860000067ab9 */ /* 0x000fe20000000a00 */
[----:B------:R-:W-:-:S03]  /*05b0*/  PLOP3.LUT P0, PT, P0, P1, PT, 0x28, 0x0 ;  /* 0x000000000000781c */ /* 0x000fc60000702570 */
[----:B------:R-:W-:Y:S02]  /*05c0*/  IADD3 R2, P2, R3, UR6, RZ ;  /* 0x0000000603027c10 */ /* 0x000fe4000ff5e0ff */
[----:B------:R-:W-:-:S03]  /*05d0*/  SEL R5, RZ, 0x1, !P0 ;  /* 0x00000001ff057807 */ /* 0x000fc60004000000 */
[----:B------:R-:W-:-:S05]  /*05e0*/  IMAD.X R3, RZ, RZ, UR7, P2 ;  /* 0x00000007ff037e24 */ /* 0x000fca00090e06ff */
[----:B------:R-:W-:Y:S01]  /*05f0*/  STG.E.U8 desc[UR4][R2.64], R5 ;  /* 0x0000000502007986 */ /* 0x000fe2000c101104 */
[----:B------:R-:W-:Y:S05]  /*0600*/  EXIT ;  /* 0x000000000000794d */ /* 0x000fea0003800000 */
.L_x_7122:
        /* <DEDUP_REMOVED lines=15> */
.L_x_43815:


//--------------------- .text._ZN2at6native29vectorized_elementwise_kernelILi2ENS0_13BinaryFunctorIddbZZZNS0_23logical_xor_kernel_cudaERNS_14TensorIteratorEENKUlvE0_clEvENKUlvE4_clEvEUlddE_EESt5arrayIPcLm3EEEEviT0_T1_ --------------------------
	.section	.text._ZN2at6native29vectorized_elementwise_kernelILi2ENS0_13BinaryFunctorIddbZZZNS0_23logical_xor_kernel_cudaERNS_14TensorIteratorEENKUlvE0_clEvENKUlvE4_clEvEUlddE_EESt5arrayIPcLm3EEEEviT0_T1_,"ax",@progbits
	.align	128
        .global         _ZN2at6native29vectorized_elementwise_kernelILi2ENS0_13BinaryFunctorIddbZZZNS0_23logical_xor_kernel_cudaERNS_14TensorIteratorEENKUlvE0_clEvENKUlvE4_clEvEUlddE_EESt5arrayIPcLm3EEEEviT0_T1_
        .type           _ZN2at6native29vectorized_elementwise_kernelILi2ENS0_13BinaryFunctorIddbZZZNS0_23logical_xor_kernel_cudaERNS_14TensorIteratorEENKUlvE0_clEvENKUlvE4_clEvEUlddE_EESt5arrayIPcLm3EEEEviT0_T1_,@function
        .size           _ZN2at6native29vectorized_elementwise_kernelILi2ENS0_13BinaryFunctorIddbZZZNS0_23logical_xor_kernel_cudaERNS_14TensorIteratorEENKUlvE0_clEvENKUlvE4_clEvEUlddE_EESt5arrayIPcLm3EEEEviT0_T1_,(.L_x_43816 - _ZN2at6native29vectorized_elementwise_kernelILi2ENS0_13BinaryFunctorIddbZZZNS0_23logical_xor_kernel_cudaERNS_14TensorIteratorEENKUlvE0_clEvENKUlvE4_clEvEUlddE_EESt5arrayIPcLm3EEEEviT0_T1_)
        .other          _ZN2at6native29vectorized_elementwise_kernelILi2ENS0_13BinaryFunctorIddbZZZNS0_23logical_xor_kernel_cudaERNS_14TensorIteratorEENKUlvE0_clEvENKUlvE4_clEvEUlddE_EESt5arrayIPcLm3EEEEviT0_T1_,@"STO_CUDA_ENTRY STV_DEFAULT"
_ZN2at6native29vectorized_elementwise_kernelILi2ENS0_13BinaryFunctorIddbZZZNS0_23logical_xor_kernel_cudaERNS_14TensorIteratorEENKUlvE0_clEvENKUlvE4_clEvEUlddE_EESt5arrayIPcLm3EEEEviT0_T1_:
.text._ZN2at6native29vectorized_elementwise_kernelILi2ENS0_13BinaryFunctorIddbZZZNS0_23logical_xor_kernel_cudaERNS_14TensorIteratorEENKUlvE0_clEvENKUlvE4_clEvEUlddE_EESt5arrayIPcLm3EEEEviT0_T1_:
        /* <DEDUP_REMOVED lines=13> */
[----:B0-----:R-:W-:-:S05]  /*00d0*/  IMAD.WIDE.U32 R28, R9, 0x10, R28 ;  /* 0x00000010091c7825 */ /* 0x001fca00078e001c */
[----:B------:R-:W3:Y:S04]  /*00e0*/  LDG.E.128 R4, desc[UR4][R28.64] ;  /* 0x000000041c047981 */ /* 0x000ee8000c1e1d00 */
[----:B------:R-:W4:Y:S01]  /*00f0*/  LDG.E.128 R24, desc[UR4][R28.64+0x800] ;  /* 0x000800041c187981 */ /* 0x000f22000c1e1d00 */
[----:B--2---:R-:W-:-:S03]  /*0100*/  IMAD.WIDE R2, R0, 0x8, R2 ;  /* 0x0000000800027825 */ /* 0x004fc600078e0202 */
[----:B------:R-:W2:Y:S01]  /*0110*/  LDG.E.128 R16, desc[UR4][R28.64+0x1000] ;  /* 0x001000041c107981 */ /* 0x000ea2000c1e1d00 */
[----:B------:R-:W-:-:S05]  /*0120*/  IMAD.WIDE.U32 R2, R9, 0x10, R2 ;  /* 0x0000001009027825 */ /* 0x000fca00078e0002 */
[----:B------:R-:W5:Y:S04]  /*0130*/  LDG.E.128 R8, desc[UR4][R2.64] ;  /* 0x0000000402087981 */ /* 0x000f68000c1e1d00 */
[----:B------:R-:W2:Y:S04]  /*0140*/  LDG.E.128 R20, desc[UR4][R2.64+0x800] ;  /* 0x0008000402147981 */ /* 0x000ea8000c1e1d00 */
[----:B------:R-:W2:Y:S01]  /*0150*/  LDG.E.128 R12, desc[UR4][R2.64+0x1000] ;  /* 0x00100004020c7981 */ /* 0x000ea2000c1e1d00 */
[----:B---3--:R-:W-:Y:S02]  /*0160*/  DSETP.NEU.AND P4, PT, R4, RZ, PT ;  /* 0x000000ff0400722a */ /* 0x008fe40003f8d000 */
[----:B------:R-:W-:Y:S01]  /*0170*/  DSETP.NEU.AND P0, PT, R6, RZ, PT ;  /* 0x000000ff0600722a */ /* 0x000fe20003f0d000 */
[----:B------:R0:W3:Y:S01]  /*0180*/  LDG.E.128 R4, desc[UR4][R28.64+0x1800] ;  /* 0x001800041c047981 */ /* 0x0000e2000c1e1d00 */
[----:B----4-:R-:W-:-:S02]  /*0190*/  DSETP.NEU.AND P3, PT, R24, RZ, PT ;  /* 0x000000ff1800722a */ /* 0x010fc40003f6d000 */
[----:B------:R-:W-:Y:S01]  /*01a0*/  DSETP.NEU.AND P2, PT, R26, RZ, PT ;  /* 0x000000ff1a00722a */ /* 0x000fe20003f4d000 */
[----:B------:R1:W4:Y:S01]  /*01b0*/  LDG.E.128 R24, desc[UR4][R2.64+0x1800] ;  /* 0x0018000402187981 */ /* 0x000322000c1e1d00 */
[----:B0-----:R-:W1:Y:S01]  /*01c0*/  S2R R29, SR_TID.X ;  /* 0x00000000001d7919 */ /* 0x001e620000002100 */
[----:B-----5:R-:W-:Y:S01]  /*01d0*/  DSETP.NEU.XOR P4, PT, R8, RZ, P4 ;  /* 0x000000ff0800722a */ /* 0x020fe2000278d800 */
[----:B------:R-:W-:Y:S01]  /*01e0*/  IADD3 R8, P6, R0, UR6, RZ ;  /* 0x0000000600087c10 */ /* 0x000fe2000ffde0ff */
[----:B--2---:R-:W-:Y:S02]  /*01f0*/  DSETP.NEU.AND P5, PT, R16, RZ, PT ;  /* 0x000000ff1000722a */ /* 0x004fe40003fad000 */
[----:B------:R-:W-:Y:S02]  /*0200*/  DSETP.NEU.AND P1, PT, R18, RZ, PT ;  /* 0x000000ff1200722a */ /* 0x000fe40003f2d000 */
[----:B------:R-:W-:Y:S01]  /*0210*/  SEL R0, RZ, 0x1, !P4 ;  /* 0x00000001ff007807 */ /* 0x000fe20006000000 */
[----:B------:R-:W-:Y:S01]  /*0220*/  IMAD.X R9, RZ, RZ, UR7, P6 ;  /* 0x00000007ff097e24 */ /* 0x000fe2000b0e06ff */
[----:B------:R-:W-:-:S02]  /*0230*/  DSETP.NEU.XOR P0, PT, R10, RZ, P0 ;  /* 0x000000ff0a00722a */ /* 0x000fc4000070d800 */
[----:B------:R-:W-:Y:S02]  /*0240*/  DSETP.NEU.XOR P3, PT, R20, RZ, P3 ;  /* 0x000000ff1400722a */ /* 0x000fe40001f6d800 */
[----:B------:R-:W-:Y:S02]  /*0250*/  DSETP.NEU.XOR P2, PT, R22, RZ, P2 ;  /* 0x000000ff1600722a */ /* 0x000fe4000174d800 */
[----:B------:R-:W-:Y:S02]  /*0260*/  DSETP.NEU.XOR P5, PT, R12, RZ, P5 ;  /* 0x000000ff0c00722a */ /* 0x000fe40002fad800 */
[----:B------:R-:W-:Y:S01]  /*0270*/  DSETP.NEU.XOR P1, PT, R14, RZ, P1 ;  /* 0x000000ff0e00722a */ /* 0x000fe20000f2d800 */
[----:B-1----:R-:W-:-:S05]  /*0280*/  IMAD.WIDE R2, R29, 0x2, R8 ;  /* 0x000000021d027825 */ /* 0x002fca00078e0208 */
[----:B------:R-:W-:Y:S01]  /*0290*/  SEL R9, RZ, 0x1, !P1 ;  /* 0x00000001ff097807 */ /* 0x000fe20004800000 */
[----:B---3--:R-:W-:Y:S02]  /*02a0*/  DSETP.NEU.AND P4, PT, R4, RZ, PT ;  /* 0x000000ff0400722a */ /* 0x008fe40003f8d000 */
[----:B------:R-:W-:-:S04]  /*02b0*/  DSETP.NEU.AND P6, PT, R6, RZ, PT ;  /* 0x000000ff0600722a */ /* 0x000fc80003fcd000 */
[----:B----4-:R-:W-:Y:S02]  /*02c0*/  DSETP.NEU.XOR P4, PT, R24, RZ, P4 ;  /* 0x000000ff1800722a */ /* 0x010fe4000278d800 */
[----:B------:R-:W-:Y:S01]  /*02d0*/  DSETP.NEU.XOR P6, PT, R26, RZ, P6 ;  /* 0x000000ff1a00722a */ /* 0x000fe200037cd800 */
        /* <DEDUP_REMOVED lines=15> */
.L_x_7123:
        /* <DEDUP_REMOVED lines=9> */
[C---:B------:R-:W-:Y:S02]  /*0460*/  ISETP.GE.AND P4, PT, R27.reuse, R2, PT ;  /* 0x000000021b00720c */ /* 0x040fe40003f86270 */
[----:B------:R-:W1:Y:S11]  /*0470*/  @!P1 LDC.64 R28, c[0x0][0x228] ;  /* 0x00008a00ff1c9b82 */ /* 0x000e760000000a00 */
[----:B------:R-:W-:Y:S01]  /*0480*/  @!P4 IMAD.IADD R15, R0, 0x1, R27 ;  /* 0x00000001000fc824 */ /* 0x000fe200078e021b */
[----:B------:R-:W2:Y:S01]  /*0490*/  @!P4 LDC.64 R24, c[0x0][0x220] ;  /* 0x00008800ff18cb82 */ /* 0x000ea20000000a00 */
[----:B------:R-:W-:-:S05]  /*04a0*/  @!P4 VIADD R27, R27, 0x80 ;  /* 0x000000801b1bc836 */ /* 0x000fca0000000000 */
[----:B------:R-:W-:-:S13]  /*04b0*/  ISETP.GE.AND P5, PT, R27, R2, PT ;  /* 0x000000021b00720c */ /* 0x000fda0003fa6270 */
[----:B------:R-:W-:Y:S01]  /*04c0*/  @!P5 IMAD.IADD R3, R0, 0x1, R27 ;  /* 0x000000010003d824 */ /* 0x000fe200078e021b */
[----:B------:R-:W3:Y:S01]  /*04d0*/  @!P5 LDC.64 R22, c[0x0][0x220] ;  /* 0x00008800ff16db82 */ /* 0x000ee20000000a00 */
[----:B------:R-:W-:-:S05]  /*04e0*/  @!P5 VIADD R27, R27, 0x80 ;  /* 0x000000801b1bd836 */ /* 0x000fca0000000000 */
[----:B------:R-:W-:-:S13]  /*04f0*/  ISETP.GE.AND P0, PT, R27, R2, PT ;  /* 0x000000021b00720c */ /* 0x000fda0003f06270 */
[----:B------:R-:W4:Y:S01]  /*0500*/  @!P0 LDC.64 R8, c[0x0][0x220] ;  /* 0x00008800ff088b82 */ /* 0x000f220000000a00 */
[----:B------:R-:W-:-:S07]  /*0510*/  @!P0 IMAD.IADD R13, R0, 0x1, R27 ;  /* 0x00000001000d8824 */ /* 0x000fce00078e021b */
[----:B------:R-:W5:Y:S01]  /*0520*/  @!P0 LDC.64 R10, c[0x0][0x228] ;  /* 0x00008a00ff0a8b82 */ /* 0x000f620000000a00 */
[----:B----4-:R-:W-:-:S06]  /*0530*/  @!P0 IMAD.WIDE.U32 R20, R13, 0x8, R8 ;  /* 0x000000080d148825 */ /* 0x010fcc00078e0008 */
[----:B------:R-:W4:Y:S01]  /*0540*/  @!P0 LDG.E.64 R20, desc[UR4][R20.64] ;  /* 0x0000000414148981 */ /* 0x000f22000c1e1b00 */
[----:B-----5:R-:W-:Y:S02]  /*0550*/  @!P0 IMAD.WIDE.U32 R10, R13, 0x8, R10 ;  /* 0x000000080d0a8825 */ /* 0x020fe400078e000a */
[----:B------:R-:W5:Y:S03]  /*0560*/  @!P4 LDC.64 R12, c[0x0][0x228] ;  /* 0x00008a00ff0ccb82 */ /* 0x000f660000000a00 */
[----:B------:R-:W4:Y:S01]  /*0570*/  @!P0 LDG.E.64 R18, desc[UR4][R10.64] ;  /* 0x000000040a128981 */ /* 0x000f22000c1e1b00 */
[----:B0-----:R-:W-:Y:S01]  /*0580*/  @!P1 IMAD.WIDE.U32 R16, R7, 0x8, R16 ;  /* 0x0000000807109825 */ /* 0x001fe200078e0010 */
[----:B------:R-:W-:-:S03]  /*0590*/  CS2R R8, SRZ ;  /* 0x0000000000087805 */ /* 0x000fc6000001ff00 */
[----:B-1----:R-:W-:Y:S01]  /*05a0*/  @!P1 IMAD.WIDE.U32 R28, R7, 0x8, R28 ;  /* 0x00000008071c9825 */ /* 0x002fe200078e001c */
[----:B------:R-:W-:-:S03]  /*05b0*/  CS2R R6, SRZ ;  /* 0x0000000000067805 */ /* 0x000fc6000001ff00 */
[----:B------:R-:W-:Y:S01]  /*05c0*/  @!P0 VIADD R27, R27, 0x80 ;  /* 0x000000801b1b8836 */ /* 0x000fe20000000000 */
[----:B------:R-:W4:Y:S04]  /*05d0*/  @!P1 LDG.E.64 R8, desc[UR4][R28.64] ;  /* 0x000000041c089981 */ /* 0x000f28000c1e1b00 */
[----:B------:R0:W4:Y:S01]  /*05e0*/  @!P1 LDG.E.64 R6, desc[UR4][R16.64] ;  /* 0x0000000410069981 */ /* 0x000122000c1e1b00 */
[----:B------:R-:W-:Y:S01]  /*05f0*/  ISETP.GE.AND P3, PT, R27, R2, PT ;  /* 0x000000021b00720c */ /* 0x000fe20003f66270 */
[----:B0-----:R-:W0:Y:S01]  /*0600*/  @!P5 LDC.64 R16, c[0x0][0x228] ;  /* 0x00008a00ff10db82 */ /* 0x001e220000000a00 */
[----:B--2---:R-:W-:-:S04]  /*0610*/  @!P4 IMAD.WIDE.U32 R24, R15, 0x8, R24 ;  /* 0x000000080f18c825 */ /* 0x004fc800078e0018 */
[----:B-----5:R-:W-:Y:S01]  /*0620*/  @!P4 IMAD.WIDE.U32 R14, R15, 0x8, R12 ;  /* 0x000000080f0ec825 */ /* 0x020fe200078e000c */
[----:B------:R-:W-:-:S06]  /*0630*/  CS2R R12, SRZ ;  /* 0x00000000000c7805 */ /* 0x000fcc000001ff00 */
[----:B------:R-:W-:Y:S02]  /*0640*/  @!P3 IMAD.IADD R29, R0, 0x1, R27 ;  /* 0x00000001001db824 */ /* 0x000fe400078e021b */
[----:B------:R-:W-:Y:S01]  /*0650*/  @!P3 VIADD R27, R27, 0x80 ;  /* 0x000000801b1bb836 */ /* 0x000fe20000000000 */
[----:B------:R-:W-:Y:S01]  /*0660*/  CS2R R10, SRZ ;  /* 0x00000000000a7805 */ /* 0x000fe2000001ff00 */
[----:B------:R1:W2:Y:S01]  /*0670*/  @!P4 LDG.E.64 R12, desc[UR4][R14.64] ;  /* 0x000000040e0cc981 */ /* 0x0002a2000c1e1b00 */
[----:B------:R-:W-:Y:S02]  /*0680*/  PLOP3.LUT P6, PT, PT, PT, PT, 0x8, 0x0 ;  /* 0x000000000000781c */ /* 0x000fe40003fce170 */
[----:B------:R-:W-:Y:S01]  /*0690*/  ISETP.GE.AND P1, PT, R27, R2, PT ;  /* 0x000000021b00720c */ /* 0x000fe20003f26270 */
[----:B---3--:R-:W-:Y:S01]  /*06a0*/  @!P5 IMAD.WIDE.U32 R22, R3, 0x8, R22 ;  /* 0x000000080316d825 */ /* 0x008fe200078e0016 */
[----:B------:R0:W3:Y:S01]  /*06b0*/  @!P4 LDG.E.64 R10, desc[UR4][R24.64] ;  /* 0x00000004180ac981 */ /* 0x0000e2000c1e1b00 */
[----:B-1----:R-:W-:-:S02]  /*06c0*/  CS2R R14, SRZ ;  /* 0x00000000000e7805 */ /* 0x002fc4000001ff00 */
[----:B0-----:R-:W-:Y:S01]  /*06d0*/  @!P5 IMAD.WIDE.U32 R24, R3, 0x8, R16 ;  /* 0x000000080318d825 */ /* 0x001fe200078e0010 */
[----:B------:R-:W-:-:S03]  /*06e0*/  CS2R R16, SRZ ;  /* 0x0000000000107805 */ /* 0x000fc6000001ff00 */
[----:B------:R0:W5:Y:S01]  /*06f0*/  @!P5 LDG.E.64 R14, desc[UR4][R22.64] ;  /* 0x00000004160ed981 */ /* 0x000162000c1e1b00 */
[----:B------:R-:W-:-:S03]  /*0700*/  PLOP3.LUT P4, PT, PT, PT, PT, 0x8, 0x0 ;  /* 0x000000000000781c */ /* 0x000fc60003f8e170 */
[----:B------:R1:W5:Y:S01]  /*0710*/  @!P5 LDG.E.64 R16, desc[UR4][R24.64] ;  /* 0x000000041810d981 */ /* 0x000362000c1e1b00 */
[----:B0-----:R-:W0:Y:S08]  /*0720*/  @!P3 LDC.64 R22, c[0x0][0x228] ;  /* 0x00008a00ff16bb82 */ /* 0x001e300000000a00 */
[----:B-1----:R-:W1:Y:S01]  /*0730*/  @!P1 LDC.64 R24, c[0x0][0x220] ;  /* 0x00008800ff189b82 */ /* 0x002e620000000a00 */
[----:B0-----:R-:W-:-:S06]  /*0740*/  @!P3 IMAD.WIDE.U32 R22, R29, 0x8, R22 ;  /* 0x000000081d16b825 */ /* 0x001fcc00078e0016 */
[----:B------:R-:W2:Y:S01]  /*0750*/  @!P3 LDG.E.64 R22, desc[UR4][R22.64] ;  /* 0x000000041616b981 */ /* 0x000ea2000c1e1b00 */
[----:B----4-:R-:W-:Y:S01]  /*0760*/  @!P0 DSETP.NEU.AND P6, PT, R20, RZ, PT ;  /* 0x000000ff1400822a */ /* 0x010fe20003fcd000 */
[----:B------:R-:W0:Y:S01]  /*0770*/  @!P3 LDC.64 R20, c[0x0][0x220] ;  /* 0x00008800ff14bb82 */ /* 0x000e220000000a00 */
[----:B------:R-:W-:-:S07]  /*0780*/  @!P0 DSETP.NEU.AND P4, PT, R18, RZ, PT ;  /* 0x000000ff1200822a */ /* 0x000fce0003f8d000 */
[----:B------:R-:W4:Y:S01]  /*0790*/  @!P1 LDC.64 R18, c[0x0][0x228] ;  /* 0x00008a00ff129b82 */ /* 0x000f220000000a00 */
[----:B0-----:R-:W-:-:S04]  /*07a0*/  @!P3 IMAD.WIDE.U32 R20, R29, 0x8, R20 ;  /* 0x000000081d14b825 */ /* 0x001fc800078e0014 */
[----:B------:R-:W-:Y:S02]  /*07b0*/  @!P1 IMAD.IADD R29, R0, 0x1, R27 ;  /* 0x00000001001d9824 */ /* 0x000fe400078e021b */
[----:B------:R-:W3:Y:S02]  /*07c0*/  @!P3 LDG.E.64 R20, desc[UR4][R20.64] ;  /* 0x000000041414b981 */ /* 0x000ee4000c1e1b00 */
[----:B-1----:R-:W-:-:S04]  /*07d0*/  @!P1 IMAD.WIDE.U32 R24, R29, 0x8, R24 ;  /* 0x000000081d189825 */ /* 0x002fc800078e0018 */
[----:B----4-:R-:W-:Y:S02]  /*07e0*/  @!P1 IMAD.WIDE.U32 R18, R29, 0x8, R18 ;  /* 0x000000081d129825 */ /* 0x010fe400078e0012 */
[----:B------:R-:W4:Y:S04]  /*07f0*/  @!P1 LDG.E.64 R24, desc[UR4][R24.64] ;  /* 0x0000000418189981 */ /* 0x000f28000c1e1b00 */
[----:B------:R-:W5:Y:S01]  /*0800*/  @!P1 LDG.E.64 R18, desc[UR4][R18.64] ;  /* 0x0000000412129981 */ /* 0x000f62000c1e1b00 */
[----:B------:R-:W-:Y:S01]  /*0810*/  P2R R26, PR, RZ, 0x10 ;  /* 0x00000010ff1a7803 */ /* 0x000fe20000000000 */
[----:B------:R-:W-:Y:S01]  /*0820*/  @!P1 VIADD R27, R27, 0x80 ;  /* 0x000000801b1b9836 */ /* 0x000fe20000000000 */
[----:B------:R-:W-:Y:S02]  /*0830*/  PLOP3.LUT P4, PT, PT, PT, PT, 0x8, 0x0 ;  /* 0x000000000000781c */ /* 0x000fe40003f8e170 */
[----:B------:R-:W-:-:S02]  /*0840*/  PLOP3.LUT P0, PT, PT, PT, PT, 0x8, 0x0 ;  /* 0x000000000000781c */ /* 0x000fc40003f0e170 */
[----:B------:R-:W-:Y:S02]  /*0850*/  PLOP3.LUT P5, PT, PT, PT, PT, 0x8, 0x0 ;  /* 0x000000000000781c */ /* 0x000fe40003fae170 */
[----:B------:R-:W-:Y:S02]  /*0860*/  P2R R3, PR, RZ, 0x40 ;  /* 0x00000040ff037803 */ /* 0x000fe40000000000 */
[----:B------:R-:W-:-:S13]  /*0870*/  ISETP.GE.AND P6, PT, R27, R2, PT ;  /* 0x000000021b00720c */ /* 0x000fda0003fc6270 */
[----:B------:R-:W-:Y:S01]  /*0880*/  @!P6 IMAD.IADD R27, R0, 0x1, R27 ;  /* 0x00000001001be824 */ /* 0x000fe200078e021b */
[----:B--2---:R-:W-:Y:S02]  /*0890*/  @!P3 DSETP.NEU.AND P0, PT, R22, RZ, PT ;  /* 0x000000ff1600b22a */ /* 0x004fe40003f0d000 */
[----:B---3--:R-:W-:Y:S01]  /*08a0*/  @!P3 DSETP.NEU.AND P4, PT, R20, RZ, PT ;  /* 0x000000ff1400b22a */ /* 0x008fe20003f8d000 */
[----:B------:R-:W-:-:S05]  /*08b0*/  PLOP3.LUT P3, PT, PT, PT, PT, 0x8, 0x0 ;  /* 0x000000000000781c */ /* 0x000fca0003f6e170 */
[----:B------:R-:W-:Y:S01]  /*08c0*/  P2R R22, PR, RZ, 0x10 ;  /* 0x00000010ff167803 */ /* 0x000fe20000000000 */
[----:B----4-:R-:W-:Y:S02]  /*08d0*/  @!P1 DSETP.NEU.AND P5, PT, R24, RZ, PT ;  /* 0x000000ff1800922a */ /* 0x010fe40003fad000 */
[----:B-----5:R-:W-:-:S04]  /*08e0*/  @!P1 DSETP.NEU.AND P3, PT, R18, RZ, PT ;  /* 0x000000ff1200922a */ /* 0x020fc80003f6d000 */
[----:B------:R-:W-:Y:S01]  /*08f0*/  P2R R21, PR, RZ, 0x20 ;  /* 0x00000020ff157803 */ /* 0x000fe20000000000 */
[----:B------:R-:W0:Y:S01]  /*0900*/  @!P6 LDC.64 R18, c[0x0][0x228] ;  /* 0x00008a00ff12eb82 */ /* 0x000e220000000a00 */
[----:B------:R-:W-:-:S07]  /*0910*/  ISETP.NE.AND P5, PT, R22, RZ, PT ;  /* 0x000000ff1600720c */ /* 0x000fce0003fa5270 */
[----:B------:R-:W1:Y:S01]  /*0920*/  @!P6 LDC.64 R22, c[0x0][0x220] ;  /* 0x00008800ff16eb82 */ /* 0x000e620000000a00 */
[----:B------:R-:W-:Y:S02]  /*0930*/  P2R R20, PR, RZ, 0x1 ;  /* 0x00000001ff147803 */ /* 0x000fe40000000000 */
[----:B------:R-:W-:Y:S01]  /*0940*/  ISETP.NE.AND P0, PT, R26, RZ, PT ;  /* 0x000000ff1a00720c */ /* 0x000fe20003f05270 */
[----:B-1----:R-:W-:-:S04]  /*0950*/  @!P6 IMAD.WIDE.U32 R24, R27, 0x8, R22 ;  /* 0x000000081b18e825 */ /* 0x002fc800078e0016 */
[----:B0-----:R-:W-:Y:S02]  /*0960*/  @!P6 IMAD.WIDE.U32 R26, R27, 0x8, R18 ;  /* 0x000000081b1ae825 */ /* 0x001fe400078e0012 */
[----:B------:R-:W2:Y:S01]  /*0970*/  @!P6 LDG.E.64 R24, desc[UR4][R24.64] ;  /* 0x000000041818e981 */ /* 0x000ea2000c1e1b00 */
[----:B------:R-:W0:Y:S03]  /*0980*/  @!P2 LDC.64 R18, c[0x0][0x218] ;  /* 0x00008600ff12ab82 */ /* 0x000e260000000a00 */
[----:B------:R-:W3:Y:S01]  /*0990*/  @!P6 LDG.E.64 R26, desc[UR4][R26.64] ;  /* 0x000000041a1ae981 */ /* 0x000ee2000c1e1b00 */
[----:B------:R-:W-:Y:S02]  /*09a0*/  PLOP3.LUT P4, PT, PT, PT, PT, 0x8, 0x0 ;  /* 0x000000000000781c */ /* 0x000fe40003f8e170 */
[----:B------:R-:W-:Y:S01]  /*09b0*/  PLOP3.LUT P1, PT, PT, PT, PT, 0x8, 0x0 ;  /* 0x000000000000781c */ /* 0x000fe20003f2e170 */
[----:B------:R-:W-:Y:S01]  /*09c0*/  @!P2 IMAD.IADD R23, R0, 0x1, R5 ;  /* 0x000000010017a824 */ /* 0x000fe200078e0205 */
[----:B------:R-:W-:-:S03]  /*09d0*/  CS2R R28, SRZ ;  /* 0x00000000001c7805 */ /* 0x000fc6000001ff00 */
[----:B--2---:R-:W-:Y:S01]  /*09e0*/  @!P6 DSETP.NEU.AND P4, PT, R24, RZ, PT ;  /* 0x000000ff1800e22a */ /* 0x004fe20003f8d000 */
[----:B------:R-:W1:Y:S01]  /*09f0*/  @!P2 LDC.64 R24, c[0x0][0x220] ;  /* 0x00008800ff18ab82 */ /* 0x000e620000000a00 */
[----:B---3--:R-:W-:Y:S01]  /*0a00*/  @!P6 DSETP.NEU.AND P1, PT, R26, RZ, PT ;  /* 0x000000ff1a00e22a */ /* 0x008fe20003f2d000 */
[----:B0-----:R-:W-:-:S06]  /*0a10*/  @!P2 IADD3 R18, P6, R23, R18, RZ ;  /* 0x000000121712a210 */ /* 0x001fcc0007fde0ff */
[----:B------:R-:W0:Y:S01]  /*0a20*/  @!P2 LDC.64 R22, c[0x0][0x228] ;  /* 0x00008a00ff16ab82 */ /* 0x000e220000000a00 */
[----:B------:R-:W-:Y:S01]  /*0a30*/  CS2R R26, SRZ ;  /* 0x00000000001a7805 */ /* 0x000fe2000001ff00 */
[----:B-1----:R-:W-:-:S05]  /*0a40*/  @!P2 IMAD.WIDE.U32 R24, R4, 0x8, R24 ;  /* 0x000000080418a825 */ /* 0x002fca00078e0018 */
[----:B------:R-:W2:Y:S01]  /*0a50*/  @!P2 LDG.E.64 R28, desc[UR4][R24.64] ;  /* 0x00000004181ca981 */ /* 0x000ea2000c1e1b00 */
[----:B0-----:R-:W-:-:S05]  /*0a60*/  @!P2 IMAD.WIDE.U32 R22, R4, 0x8, R22 ;  /* 0x000000080416a825 */ /* 0x001fca00078e0016 */
[----:B------:R-:W3:Y:S01]  /*0a70*/  @!P2 LDG.E.64 R26, desc[UR4][R22.64] ;  /* 0x00000004161aa981 */ /* 0x000ee2000c1e1b00 */
[----:B------:R-:W-:Y:S01]  /*0a80*/  @!P2 IMAD.X R19, RZ, RZ, R19, P6 ;  /* 0x000000ffff13a224 */ /* 0x000fe200030e0613 */
[----:B------:R-:W-:Y:S01]  /*0a90*/  PLOP3.LUT P1, PT, P4, P1, PT, 0x28, 0x0 ;  /* 0x000000000000781c */ /* 0x000fe20002722570 */
[----:B------:R-:W-:Y:S04]  /*0aa0*/  BSSY B0, `(.L_x_7124) ;  /* 0x000004b000007945 */ /* 0x000fe80003800000 */
[----:B------:R-:W-:Y:S01]  /*0ab0*/  BSSY B1, `(.L_x_7125) ;  /* 0x0000042000017945 */ /* 0x000fe20003800000 */
[----:B---3--:R-:W-:-:S06]  /*0ac0*/  DSETP.NEU.AND P6, PT, R26, RZ, PT ;  /* 0x000000ff1a00722a */ /* 0x008fcc0003fcd000 */
[----:B--2---:R-:W-:-:S06]  /*0ad0*/  DSETP.NEU.XOR P6, PT, R28, RZ, P6 ;  /* 0x000000ff1c00722a */ /* 0x004fcc00037cd800 */
[----:B------:R-:W-:Y:S01]  /*0ae0*/  @!P2 SEL R27, RZ, 0x1, !P6 ;  /* 0x00000001ff1ba807 */ /* 0x000fe20007000000 */
[----:B------:R-:W-:-:S06]  /*0af0*/  DSETP.NEU.AND P6, PT, R8, RZ, PT ;  /* 0x000000ff0800722a */ /* 0x000fcc0003fcd000 */
[----:B------:R-:W-:-:S06]  /*0b00*/  DSETP.NEU.XOR P6, PT, R6, RZ, P6 ;  /* 0x000000ff0600722a */ /* 0x000fcc00037cd800 */
[----:B------:R-:W-:Y:S01]  /*0b10*/  SEL R9, RZ, 0x1, !P6 ;  /* 0x00000001ff097807 */ /* 0x000fe20007000000 */
[----:B------:R-:W-:-:S06]  /*0b20*/  DSETP.NEU.AND P6, PT, R12, RZ, PT ;  /* 0x000000ff0c00722a */ /* 0x000fcc0003fcd000 */
[----:B------:R-:W-:-:S06]  /*0b30*/  DSETP.NEU.XOR P6, PT, R10, RZ, P6 ;  /* 0x000000ff0a00722a */ /* 0x000fcc00037cd800 */
[----:B------:R-:W-:Y:S02]  /*0b40*/  SEL R11, RZ, 0x1, !P6 ;  /* 0x00000001ff0b7807 */ /* 0x000fe40007000000 */
[----:B------:R-:W-:Y:S01]  /*0b50*/  ISETP.NE.AND P6, PT, R3, RZ, PT ;  /* 0x000000ff0300720c */ /* 0x000fe20003fc5270 */
[----:B------:R-:W-:-:S03]  /*0b60*/  VIADD R3, R5, 0x80 ;  /* 0x0000008005037836 */ /* 0x000fc60000000000 */
[----:B------:R-:W-:Y:S02]  /*0b70*/  PLOP3.LUT P6, PT, P6, P0, PT, 0x28, 0x0 ;  /* 0x000000000000781c */ /* 0x000fe400037c0570 */
[----:B------:R-:W-:Y:S01]  /*0b80*/  ISETP.NE.AND P0, PT, R20, RZ, PT ;  /* 0x000000ff1400720c */ /* 0x000fe20003f05270 */
[----:B------:R-:W-:-:S03]  /*0b90*/  @!P2 IMAD.MOV.U32 R5, RZ, RZ, R3 ;  /* 0x000000ffff05a224 */ /* 0x000fc600078e0003 */
[----:B------:R-:W-:Y:S02]  /*0ba0*/  PLOP3.LUT P0, PT, P5, P0, PT, 0x28, 0x0 ;  /* 0x000000000000781c */ /* 0x000fe40002f00570 */
[----:B------:R-:W-:Y:S02]  /*0bb0*/  ISETP.NE.AND P5, PT, R21, RZ, PT ;  /* 0x000000ff1500720c */ /* 0x000fe40003fa5270 */
[----:B------:R-:W-:Y:S02]  /*0bc0*/  ISETP.GE.AND P4, PT, R5, R2, PT ;  /* 0x000000020500720c */ /* 0x000fe40003f86270 */
[----:B------:R-:W-:-:S03]  /*0bd0*/  PLOP3.LUT P3, PT, P5, P3, PT, 0x28, 0x0 ;  /* 0x000000000000781c */ /* 0x000fc60002f66570 */
[----:B------:R-:W-:Y:S01]  /*0be0*/  DSETP.NEU.AND P5, PT, R16, RZ, PT ;  /* 0x000000ff1000722a */ /* 0x000fe20003fad000 */
[----:B------:R0:W-:Y:S05]  /*0bf0*/  @!P2 STG.E.U8 desc[UR4][R18.64], R27 ;  /* 0x0000001b1200a986 */ /* 0x0001ea000c101104 */
[----:B------:R-:W-:Y:S01]  /*0c00*/  DSETP.NEU.XOR P2, PT, R14, RZ, P5 ;  /* 0x000000ff0e00722a */ /* 0x000fe20002f4d800 */
[----:B------:R-:W-:Y:S02]  /*0c10*/  SEL R13, RZ, 0x1, !P6 ;  /* 0x00000001ff0d7807 */ /* 0x000fe40007000000 */
[----:B------:R-:W-:Y:S02]  /*0c20*/  SEL R15, RZ, 0x1, !P0 ;  /* 0x00000001ff0f7807 */ /* 0x000fe40004000000 */
[----:B------:R-:W-:-:S02]  /*0c30*/  SEL R17, RZ, 0x1, !P3 ;  /* 0x00000001ff117807 */ /* 0x000fc40005800000 */
        /* <DEDUP_REMOVED lines=16> */
.L_x_7126:
        /* <DEDUP_REMOVED lines=8> */
.L_x_7127:
        /* <DEDUP_REMOVED lines=8> */
.L_x_7128:
        /* <DEDUP_REMOVED lines=9> */
.L_x_7129:
[----:B------:R-:W-:Y:S05]  /*0ed0*/  BSYNC B1 ;  /* 0x0000000000017941 */ /* 0x000fea0003800000 */
.L_x_7125:
[----:B------:R-:W-:-:S13]  /*0ee0*/  ISETP.GE.AND P0, PT, R5, R2, PT ;  /* 0x000000020500720c */ /* 0x000fda0003f06270 */
[----:B0-----:R-:W0:Y:S01]  /*0ef0*/  @!P0 LDC.64 R8, c[0x0][0x218] ;  /* 0x00008600ff088b82 */ /* 0x001e220000000a00 */
[----:B-12---:R-:W-:Y:S02]  /*0f00*/  @!P0 IMAD.IADD R7, R0, 0x1, R5 ;  /* 0x0000000100078824 */ /* 0x006fe400078e0205 */
[----:B------:R-:W-:-:S03]  /*0f10*/  @!P0 VIADD R5, R5, 0x80 ;  /* 0x0000008005058836 */ /* 0x000fc60000000000 */
[----:B0-----:R-:W-:-:S05]  /*0f20*/  @!P0 IADD3 R6, P2, R7, R8, RZ ;  /* 0x0000000807068210 */ /* 0x001fca0007f5e0ff */
[----:B------:R-:W-:-:S05]  /*0f30*/  @!P0 IMAD.X R7, RZ, RZ, R9, P2 ;  /* 0x000000ffff078224 */ /* 0x000fca00010e0609 */
[----:B------:R2:W-:Y:S03]  /*0f40*/  @!P0 STG.E.U8 desc[UR4][R6.64], R17 ;  /* 0x0000001106008986 */ /* 0x0005e6000c101104 */
.L_x_7130:
[----:B------:R-:W-:Y:S05]  /*0f50*/  BSYNC B0 ;  /* 0x0000000000007941 */ /* 0x000fea0003800000 */
.L_x_7124:
[----:B------:R-:W-:Y:S05]  /*0f60*/  WARPSYNC.ALL ;  /* 0x0000000000007948 */ /* 0x000fea0003800000 */
[----:B------:R-:W-:-:S13]  /*0f70*/  ISETP.GE.AND P0, PT, R5, R2, PT ;  /* 0x000000020500720c */ /* 0x000fda0003f06270 */
[----:B------:R-:W-:Y:S05]  /*0f80*/  @P0 EXIT ;  /* 0x000000000000094d */ /* 0x000fea0003800000 */
[----:B------:R-:W-:Y:S01]  /*0f90*/  IMAD.IADD R0, R0, 0x1, R5 ;  /* 0x0000000100007824 */ /* 0x000fe200078e0205 */
[----:B------:R-:W-:Y:S01]  /*0fa0*/  ULDC.64 UR6, c[0x0][0x218] ;  /* 0x0000860000067ab9 */ /* 0x000fe20000000a00 */
[----:B------:R-:W-:-:S03]  /*0fb0*/  SEL R5, RZ, 0x1, !P1 ;  /* 0x00000001ff057807 */ /* 0x000fc60004800000 */
[----:B------:R-:W-:-:S05]  /*0fc0*/  IADD3 R2, P0, R0, UR6, RZ ;  /* 0x0000000600027c10 */ /* 0x000fca000ff1e0ff */
[----:B------:R-:W-:-:S05]  /*0fd0*/  IMAD.X R3, RZ, RZ, UR7, P0 ;  /* 0x00000007ff037e24 */ /* 0x000fca00080e06ff */
[----:B------:R-:W-:Y:S01]  /*0fe0*/  STG.E.U8 desc[UR4][R2.64], R5 ;  /* 0x0000000502007986 */ /* 0x000fe2000c101104 */
[----:B------:R-:W-:Y:S05]  /*0ff0*/  EXIT ;  /* 0x000000000000794d */ /* 0x000fea0003800000 */
.L_x_7131:
        /* <DEDUP_REMOVED lines=16> */
.L_x_43816:


//--------------------- .text._ZN2at6native29vectorized_elementwise_kernelILi4ENS0_13BinaryFunctorIddbZZZNS0_23logical_xor_kernel_cudaERNS_14TensorIteratorEENKUlvE0_clEvENKUlvE4_clEvEUlddE_EESt5arrayIPcLm3EEEEviT0_T1_ --------------------------
	.section	.text._ZN2at6native29vectorized_elementwise_kernelILi4ENS0_13BinaryFunctorIddbZZZNS0_23logical_xor_kernel_cudaERNS_14TensorIteratorEENKUlvE0_clEvENKUlvE4_clEvEUlddE_EESt5arrayIPcLm3EEEEviT0_T1_,"ax",@progbits
	.align	128
        .global         _ZN2at6native29vectorized_elementwise_kernelILi4ENS0_13BinaryFunctorIddbZZZNS0_23logical_xor_kernel_cudaERNS_14TensorIteratorEENKUlvE0_clEvENKUlvE4_clEvEUlddE_EESt5arrayIPcLm3EEEEviT0_T1_
        .type           _ZN2at6native29vectorized_elementwise_kernelILi4ENS0_13BinaryFunctorIddbZZZNS0_23logical_xor_kernel_cudaERNS_14TensorIteratorEENKUlvE0_clEvENKUlvE4_clEvEUlddE_EESt5arrayIPcLm3EEEEviT0_T1_,@function
        .size           _ZN2at6native29vectorized_elementwise_kernelILi4ENS0_13BinaryFunctorIddbZZZNS0_23logical_xor_kernel_cudaERNS_14TensorIteratorEENKUlvE0_clEvENKUlvE4_clEvEUlddE_EESt5arrayIPcLm3EEEEviT0_T1_,(.L_x_43817 - _ZN2at6native29vectorized_elementwise_kernelILi4ENS0_13BinaryFunctorIddbZZZNS0_23logical_xor_kernel_cudaERNS_14TensorIteratorEENKUlvE0_clEvENKUlvE4_clEvEUlddE_EESt5arrayIPcLm3EEEEviT0_T1_)
        .other          _ZN2at6native29vectorized_elementwise_kernelILi4ENS0_13BinaryFunctorIddbZZZNS0_23logical_xor_kernel_cudaERNS_14TensorIteratorEENKUlvE0_clEvENKUlvE4_clEvEUlddE_EESt5arrayIPcLm3EEEEviT0_T1_,@"STO_CUDA_ENTRY STV_DEFAULT"
_ZN2at6native29vectorized_elementwise_kernelILi4ENS0_13BinaryFunctorIddbZZZNS0_23logical_xor_kernel_cudaERNS_14TensorIteratorEENKUlvE0_clEvENKUlvE4_clEvEUlddE_EESt5arrayIPcLm3EEEEviT0_T1_:
.text._ZN2at6native29vectorized_elementwise_kernelILi4ENS0_13BinaryFunctorIddbZZZNS0_23logical_xor_kernel_cudaERNS_14TensorIteratorEENKUlvE0_clEvENKUlvE4_clEvEUlddE_EESt5arrayIPcLm3EEEEviT0_T1_:
        /* <DEDUP_REMOVED lines=17> */
[----:B------:R-:W-:-:S03]  /*0110*/  IMAD.WIDE.U32 R8, R11, 0x20, R8 ;  /* 0x000000200b087825 */ /* 0x000fc600078e0008 */
[----:B------:R-:W4:Y:S04]  /*0120*/  LDG.E.128 R16, desc[UR4][R2.64+0x1000] ;  /* 0x0010000402107981 */ /* 0x000f28000c1e1d00 */
[----:B------:R-:W5:Y:S04]  /*0130*/  LDG.E.128 R28, desc[UR4][R8.64] ;  /* 0x00000004081c7981 */ /* 0x000f68000c1e1d00 */
[----:B------:R-:W5:Y:S04]  /*0140*/  LDG.E.128 R24, desc[UR4][R8.64+0x1000] ;  /* 0x0010000408187981 */ /* 0x000f68000c1e1d00 */
[----:B------:R-:W5:Y:S04]  /*0150*/  LDG.E.128 R20, desc[UR4][R8.64+0x10] ;  /* 0x0000100408147981 */ /* 0x000f68000c1e1d00 */
[----:B------:R-:W5:Y:S01]  /*0160*/  LDG.E.128 R8, desc[UR4][R8.64+0x1010] ;  /* 0x0010100408087981 */ /* 0x000f62000c1e1d00 */
[----:B--2---:R-:W-:-:S02]  /*0170*/  DSETP.NEU.AND P0, PT, R4, RZ, PT ;  /* 0x000000ff0400722a */ /* 0x004fc40003f0d000 */
[----:B------:R-:W-:Y:S01]  /*0180*/  DSETP.NEU.AND P1, PT, R6, RZ, PT ;  /* 0x000000ff0600722a */ /* 0x000fe20003f2d000 */
[----:B------:R0:W2:Y:S01]  /*0190*/  LDG.E.128 R4, desc[UR4][R2.64+0x1010] ;  /* 0x0010100402047981 */ /* 0x0000a2000c1e1d00 */
[----:B---3--:R-:W-:Y:S01]  /*01a0*/  DSETP.NEU.AND P3, PT, R12, RZ, PT ;  /* 0x000000ff0c00722a */ /* 0x008fe20003f6d000 */
[----:B------:R-:W1:Y:S01]  /*01b0*/  S2R R12, SR_TID.X ;  /* 0x00000000000c7919 */ /* 0x000e620000002100 */
[----:B----4-:R-:W-:Y:S02]  /*01c0*/  DSETP.NEU.AND P4, PT, R16, RZ, PT ;  /* 0x000000ff1000722a */ /* 0x010fe40003f8d000 */
[----:B------:R-:W-:Y:S02]  /*01d0*/  DSETP.NEU.AND P6, PT, R18, RZ, PT ;  /* 0x000000ff1200722a */ /* 0x000fe40003fcd000 */
[----:B-----5:R-:W-:Y:S02]  /*01e0*/  DSETP.NEU.XOR P0, PT, R28, RZ, P0 ;  /* 0x000000ff1c00722a */ /* 0x020fe4000070d800 */
[----:B------:R-:W-:-:S02]  /*01f0*/  DSETP.NEU.XOR P1, PT, R30, RZ, P1 ;  /* 0x000000ff1e00722a */ /* 0x000fc40000f2d800 */
[----:B------:R-:W-:Y:S02]  /*0200*/  DSETP.NEU.XOR P4, PT, R24, RZ, P4 ;  /* 0x000000ff1800722a */ /* 0x000fe4000278d800 */
[----:B------:R-:W-:Y:S01]  /*0210*/  DSETP.NEU.XOR P6, PT, R26, RZ, P6 ;  /* 0x000000ff1a00722a */ /* 0x000fe200037cd800 */
[----:B0-----:R-:W-:Y:S01]  /*0220*/  SEL R2, RZ, 0x1, !P0 ;  /* 0x00000001ff027807 */ /* 0x001fe20004000000 */
[----:B------:R-:W-:Y:S01]  /*0230*/  DSETP.NEU.AND P2, PT, R14, RZ, PT ;  /* 0x000000ff0e00722a */ /* 0x000fe20003f4d000 */
[----:B------:R-:W-:Y:S01]  /*0240*/  SEL R3, RZ, 0x1, !P1 ;  /* 0x00000001ff037807 */ /* 0x000fe20004800000 */
[----:B------:R-:W-:-:S04]  /*0250*/  DSETP.NEU.XOR P3, PT, R20, RZ, P3 ;  /* 0x000000ff1400722a */ /* 0x000fc80001f6d800 */
[----:B------:R-:W-:Y:S02]  /*0260*/  DSETP.NEU.XOR P2, PT, R22, RZ, P2 ;  /* 0x000000ff1600722a */ /* 0x000fe4000174d800 */
[----:B--2---:R-:W-:Y:S02]  /*0270*/  DSETP.NEU.AND P5, PT, R4, RZ, PT ;  /* 0x000000ff0400722a */ /* 0x004fe40003fad000 */
[----:B------:R-:W-:Y:S01]  /*0280*/  DSETP.NEU.AND P0, PT, R6, RZ, PT ;  /* 0x000000ff0600722a */ /* 0x000fe20003f0d000 */
[----:B------:R-:W-:Y:S02]  /*0290*/  SEL R4, RZ, 0x1, !P4 ;  /* 0x00000001ff047807 */ /* 0x000fe40006000000 */
[----:B------:R-:W-:Y:S01]  /*02a0*/  SEL R5, RZ, 0x1, !P6 ;  /* 0x00000001ff057807 */ /* 0x000fe20007000000 */
[----:B------:R-:W-:Y:S01]  /*02b0*/  DSETP.NEU.XOR P5, PT, R8, RZ, P5 ;  /* 0x000000ff0800722a */ /* 0x000fe20002fad800 */
[----:B------:R-:W-:Y:S01]  /*02c0*/  PRMT R7, R3, 0x7604, R2 ;  /* 0x0000760403077816 */ /* 0x000fe20000000002 */
[----:B------:R-:W-:Y:S01]  /*02d0*/  DSETP.NEU.XOR P0, PT, R10, RZ, P0 ;  /* 0x000000ff0a00722a */ /* 0x000fe2000070d800 */
[----:B------:R-:W-:-:S02]  /*02e0*/  PRMT R5, R5, 0x7604, R4 ;  /* 0x0000760405057816 */ /* 0x000fc40000000004 */
[----:B------:R-:W-:Y:S02]  /*02f0*/  IADD3 R2, P1, R0, UR6, RZ ;  /* 0x0000000600027c10 */ /* 0x000fe4000ff3e0ff */
[----:B------:R-:W-:Y:S02]  /*0300*/  SEL R0, RZ, 0x1, !P3 ;  /* 0x00000001ff007807 */ /* 0x000fe40005800000 */
[----:B------:R-:W-:Y:S01]  /*0310*/  SEL R4, RZ, 0x1, !P5 ;  /* 0x00000001ff047807 */ /* 0x000fe20006800000 */
[----:B------:R-:W-:Y:S01]  /*0320*/  IMAD.X R3, RZ, RZ, UR7, P1 ;  /* 0x00000007ff037e24 */ /* 0x000fe200088e06ff */
[----:B------:R-:W-:Y:S02]  /*0330*/  PRMT R7, R0, 0x7054, R7 ;  /* 0x0000705400077816 */ /* 0x000fe40000000007 */
[----:B------:R-:W-:Y:S02]  /*0340*/  PRMT R5, R4, 0x7054, R5 ;  /* 0x0000705404057816 */ /* 0x000fe40000000005 */
[----:B------:R-:W-:-:S02]  /*0350*/  SEL R0, RZ, 0x1, !P2 ;  /* 0x00000001ff007807 */ /* 0x000fc40005000000 */
[----:B------:R-:W-:Y:S01]  /*0360*/  SEL R4, RZ, 0x1, !P0 ;  /* 0x00000001ff047807 */ /* 0x000fe20004000000 */
[----:B-1----:R-:W-:Y:S01]  /*0370*/  IMAD.WIDE R12, R12, 0x4, R2 ;  /* 0x000000040c0c7825 */ /* 0x002fe200078e0202 */
[----:B------:R-:W-:Y:S02]  /*0380*/  PRMT R7, R0, 0x654, R7 ;  /* 0x0000065400077816 */ /* 0x000fe40000000007 */
[----:B------:R-:W-:-:S03]  /*0390*/  PRMT R5, R4, 0x654, R5 ;  /* 0x0000065404057816 */ /* 0x000fc60000000005 */
[----:B------:R-:W-:Y:S04]  /*03a0*/  STG.E desc[UR4][R12.64], R7 ;  /* 0x000000070c007986 */ /* 0x000fe8000c101904 */
[----:B------:R-:W-:Y:S01]  /*03b0*/  STG.E desc[UR4][R12.64+0x200], R5 ;  /* 0x000200050c007986 */ /* 0x000fe2000c101904 */
[----:B------:R-:W-:Y:S05]  /*03c0*/  EXIT ;  /* 0x000000000000794d */ /* 0x000fea0003800000 */
.L_x_7132:
        /* <DEDUP_REMOVED lines=11> */
[----:B------:R-:W1:Y:S01]  /*0480*/  @!P4 LDC.64 R14, c[0x0][0x220] ;  /* 0x00008800ff0ecb82 */ /* 0x000e620000000a00 */
[----:B------:R-:W-:-:S05]  /*0490*/  @!P4 VIADD R26, R26, 0x80 ;  /* 0x000000801a1ac836 */ /* 0x000fca0000000000 */
[----:B------:R-:W-:Y:S01]  /*04a0*/  ISETP.GE.AND P5, PT, R26, R2, PT ;  /* 0x000000021a00720c */ /* 0x000fe20003fa6270 */
[----:B0-----:R-:W-:Y:S01]  /*04b0*/  @!P1 IMAD.WIDE.U32 R16, R7, 0x8, R16 ;  /* 0x0000000807109825 */ /* 0x001fe200078e0010 */
[----:B------:R-:W0:Y:S11]  /*04c0*/  @!P4 LDC.64 R12, c[0x0][0x228] ;  /* 0x00008a00ff0ccb82 */ /* 0x000e360000000a00 */
[----:B------:R-:W-:Y:S01]  /*04d0*/  @!P5 IMAD.IADD R3, R0, 0x1, R26 ;  /* 0x000000010003d824 */ /* 0x000fe200078e021a */
[----:B------:R-:W2:Y:S01]  /*04e0*/  @!P5 LDC.64 R22, c[0x0][0x220] ;  /* 0x00008800ff16db82 */ /* 0x000ea20000000a00 */
[----:B------:R-:W-:-:S05]  /*04f0*/  @!P5 VIADD R26, R26, 0x80 ;  /* 0x000000801a1ad836 */ /* 0x000fca0000000000 */
[----:B------:R-:W-:-:S13]  /*0500*/  ISETP.GE.AND P0, PT, R26, R2, PT ;  /* 0x000000021a00720c */ /* 0x000fda0003f06270 */
[----:B------:R-:W3:Y:S01]  /*0510*/  @!P0 LDC.64 R8, c[0x0][0x220] ;  /* 0x00008800ff088b82 */ /* 0x000ee20000000a00 */
[----:B------:R-:W-:-:S07]  /*0520*/  @!P0 IMAD.IADD R19, R0, 0x1, R26 ;  /* 0x0000000100138824 */ /* 0x000fce00078e021a */
[----:B------:R-:W4:Y:S01]  /*0530*/  @!P0 LDC.64 R10, c[0x0][0x228] ;  /* 0x00008a00ff0a8b82 */ /* 0x000f220000000a00 */
[----:B---3--:R-:W-:-:S06]  /*0540*/  @!P0 IMAD.WIDE.U32 R20, R19, 0x8, R8 ;  /* 0x0000000813148825 */ /* 0x008fcc00078e0008 */
[----:B------:R-:W3:Y:S01]  /*0550*/  @!P0 LDG.E.64 R20, desc[UR4][R20.64] ;  /* 0x0000000414148981 */ /* 0x000ee2000c1e1b00 */
[----:B----4-:R-:W-:Y:S02]  /*0560*/  @!P0 IMAD.WIDE.U32 R18, R19, 0x8, R10 ;  /* 0x0000000813128825 */ /* 0x010fe400078e000a */
[----:B------:R-:W4:Y:S04]  /*0570*/  @!P1 LDC.64 R10, c[0x0][0x228] ;  /* 0x00008a00ff0a9b82 */ /* 0x000f280000000a00 */
[----:B------:R-:W5:Y:S01]  /*0580*/  @!P0 LDG.E.64 R18, desc[UR4][R18.64] ;  /* 0x0000000412128981 */ /* 0x000f62000c1e1b00 */
[----:B------:R-:W-:Y:S01]  /*0590*/  CS2R R8, SRZ ;  /* 0x0000000000087805 */ /* 0x000fe2000001ff00 */
[----:B------:R-:W-:Y:S02]  /*05a0*/  @!P0 VIADD R26, R26, 0x80 ;  /* 0x000000801a1a8836 */ /* 0x000fe40000000000 */
[----:B----4-:R-:W-:Y:S01]  /*05b0*/  @!P1 IMAD.WIDE.U32 R10, R7, 0x8, R10 ;  /* 0x00000008070a9825 */ /* 0x010fe200078e000a */
[----:B------:R-:W-:-:S02]  /*05c0*/  CS2R R6, SRZ ;  /* 0x0000000000067805 */ /* 0x000fc4000001ff00 */
[----:B------:R-:W-:Y:S02]  /*05d0*/  ISETP.GE.AND P3, PT, R26, R2, PT ;  /* 0x000000021a00720c */ /* 0x000fe40003f66270 */
[----:B------:R-:W4:Y:S04]  /*05e0*/  @!P1 LDG.E.64 R8, desc[UR4][R10.64] ;  /* 0x000000040a089981 */ /* 0x000f28000c1e1b00 */
[----:B------:R1:W4:Y:S02]  /*05f0*/  @!P1 LDG.E.64 R6, desc[UR4][R16.64] ;  /* 0x0000000410069981 */ /* 0x000324000c1e1b00 */
[----:B-1----:R-:W1:Y:S01]  /*0600*/  @!P5 LDC.64 R16, c[0x0][0x228] ;  /* 0x00008a00ff10db82 */ /* 0x002e620000000a00 */
[----:B------:R-:W-:Y:S01]  /*0610*/  CS2R R10, SRZ ;  /* 0x00000000000a7805 */ /* 0x000fe2000001ff00 */
[----:B------:R-:W-:-:S05]  /*0620*/  @!P4 IMAD.WIDE.U32 R14, R24, 0x8, R14 ;  /* 0x00000008180ec825 */ /* 0x000fca00078e000e */
[----:B------:R0:W4:Y:S01]  /*0630*/  @!P4 LDG.E.64 R10, desc[UR4][R14.64] ;  /* 0x000000040e0ac981 */ /* 0x000122000c1e1b00 */
[----:B--2---:R-:W-:Y:S01]  /*0640*/  @!P5 IMAD.WIDE.U32 R22, R3, 0x8, R22 ;  /* 0x000000080316d825 */ /* 0x004fe200078e0016 */
[----:B------:R-:W-:-:S03]  /*0650*/  PLOP3.LUT P6, PT, PT, PT, PT, 0x8, 0x0 ;  /* 0x000000000000781c */ /* 0x000fc60003fce170 */
[----:B------:R-:W-:Y:S01]  /*0660*/  @!P3 IMAD.IADD R28, R0, 0x1, R26 ;  /* 0x00000001001cb824 */ /* 0x000fe200078e021a */
[----:B0-----:R-:W-:Y:S01]  /*0670*/  CS2R R14, SRZ ;  /* 0x00000000000e7805 */ /* 0x001fe2000001ff00 */
[----:B------:R-:W-:Y:S02]  /*0680*/  @!P3 VIADD R26, R26, 0x80 ;  /* 0x000000801a1ab836 */ /* 0x000fe40000000000 */
[----:B------:R-:W-:Y:S01]  /*0690*/  @!P4 IMAD.WIDE.U32 R24, R24, 0x8, R12 ;  /* 0x000000081818c825 */ /* 0x000fe200078e000c */
[----:B------:R-:W-:Y:S02]  /*06a0*/  CS2R R12, SRZ ;  /* 0x00000000000c7805 */ /* 0x000fe4000001ff00 */
[----:B------:R1:W2:Y:S01]  /*06b0*/  @!P5 LDG.E.64 R14, desc[UR4][R22.64] ;  /* 0x00000004160ed981 */ /* 0x0002a2000c1e1b00 */
[----:B------:R-:W-:-:S03]  /*06c0*/  ISETP.GE.AND P1, PT, R26, R2, PT ;  /* 0x000000021a00720c */ /* 0x000fc60003f26270 */
[----:B------:R0:W2:Y:S01]  /*06d0*/  @!P4 LDG.E.64 R12, desc[UR4][R24.64] ;  /* 0x00000004180cc981 */ /* 0x0000a2000c1e1b00 */
[----:B-1----:R-:W-:Y:S01]  /*06e0*/  @!P5 IMAD.WIDE.U32 R22, R3, 0x8, R16 ;  /* 0x000000080316d825 */ /* 0x002fe200078e0010 */
[----:B------:R-:W-:Y:S02]  /*06f0*/  CS2R R16, SRZ ;  /* 0x0000000000107805 */ /* 0x000fe4000001ff00 */
[----:B------:R-:W-:-:S06]  /*0700*/  PLOP3.LUT P4, PT, PT, PT, PT, 0x8, 0x0 ;  /* 0x000000000000781c */ /* 0x000fcc0003f8e170 */
[----:B0-----:R-:W0:Y:S01]  /*0710*/  @!P1 LDC.64 R24, c[0x0][0x220] ;  /* 0x00008800ff189b82 */ /* 0x001e220000000a00 */
[----:B------:R1:W2:Y:S07]  /*0720*/  @!P5 LDG.E.64 R16, desc[UR4][R22.64] ;  /* 0x000000041610d981 */ /* 0x0002ae000c1e1b00 */
[----:B-1----:R-:W1:Y:S02]  /*0730*/  @!P3 LDC.64 R22, c[0x0][0x228] ;  /* 0x00008a00ff16bb82 */ /* 0x002e640000000a00 */
[----:B-1----:R-:W-:-:S06]  /*0740*/  @!P3 IMAD.WIDE.U32 R22, R28, 0x8, R22 ;  /* 0x000000081c16b825 */ /* 0x002fcc00078e0016 */
[----:B------:R-:W4:Y:S01]  /*0750*/  @!P3 LDG.E.64 R22, desc[UR4][R22.64] ;  /* 0x000000041616b981 */ /* 0x000f22000c1e1b00 */
[----:B---3--:R-:W-:Y:S01]  /*0760*/  @!P0 DSETP.NEU.AND P6, PT, R20, RZ, PT ;  /* 0x000000ff1400822a */ /* 0x008fe20003fcd000 */
[----:B------:R-:W1:Y:S01]  /*0770*/  @!P3 LDC.64 R20, c[0x0][0x220] ;  /* 0x00008800ff14bb82 */ /* 0x000e620000000a00 */
[----:B-----5:R-:W-:-:S07]  /*0780*/  @!P0 DSETP.NEU.AND P4, PT, R18, RZ, PT ;  /* 0x000000ff1200822a */ /* 0x020fce0003f8d000 */
[----:B------:R-:W3:Y:S01]  /*0790*/  @!P1 LDC.64 R18, c[0x0][0x228] ;  /* 0x00008a00ff129b82 */ /* 0x000ee20000000a00 */
[----:B-1----:R-:W-:-:S04]  /*07a0*/  @!P3 IMAD.WIDE.U32 R20, R28, 0x8, R20 ;  /* 0x000000081c14b825 */ /* 0x002fc800078e0014 */
[----:B------:R-:W-:Y:S02]  /*07b0*/  @!P1 IMAD.IADD R28, R0, 0x1, R26 ;  /* 0x00000001001c9824 */ /* 0x000fe400078e021a */
[----:B------:R-:W5:Y:S02]  /*07c0*/  @!P3 LDG.E.64 R20, desc[UR4][R20.64] ;  /* 0x000000041414b981 */ /* 0x000f64000c1e1b00 */
[----:B---3--:R-:W-:-:S06]  /*07d0*/  @!P1 IMAD.WIDE.U32 R18, R28, 0x8, R18 ;  /* 0x000000081c129825 */ /* 0x008fcc00078e0012 */
[----:B------:R-:W3:Y:S01]  /*07e0*/  @!P1 LDG.E.64 R18, desc[UR4][R18.64] ;  /* 0x0000000412129981 */ /* 0x000ee2000c1e1b00 */
[----:B0-----:R-:W-:-:S06]  /*07f0*/  @!P1 IMAD.WIDE.U32 R24, R28, 0x8, R24 ;  /* 0x000000081c189825 */ /* 0x001fcc00078e0018 */
[----:B------:R-:W2:Y:S01]  /*0800*/  @!P1 LDG.E.64 R24, desc[UR4][R24.64] ;  /* 0x0000000418189981 */ /* 0x000ea2000c1e1b00 */
[----:B------:R-:W-:Y:S01]  /*0810*/  @!P1 VIADD R26, R26, 0x80 ;  /* 0x000000801a1a9836 */ /* 0x000fe20000000000 */
[----:B------:R-:W-:Y:S02]  /*0820*/  P2R R27, PR, RZ, 0x10 ;  /* 0x00000010ff1b7803 */ /* 0x000fe40000000000 */
[----:B------:R-:W-:Y:S02]  /*0830*/  PLOP3.LUT P4, PT, PT, PT, PT, 0x8, 0x0 ;  /* 0x000000000000781c */ /* 0x000fe40003f8e170 */
[----:B------:R-:W-:Y:S02]  /*0840*/  PLOP3.LUT P0, PT, PT, PT, PT, 0x8, 0x0 ;  /* 0x000000000000781c */ /* 0x000fe40003f0e170 */
[----:B------:R-:W-:Y:S02]  /*0850*/  P2R R3, PR, RZ, 0x40 ;  /* 0x00000040ff037803 */ /* 0x000fe40000000000 */
[----:B------:R-:W-:-:S02]  /*0860*/  ISETP.GE.AND P6, PT, R26, R2, PT ;  /* 0x000000021a00720c */ /* 0x000fc40003fc6270 */
[----:B------:R-:W-:Y:S01]  /*0870*/  PLOP3.LUT P5, PT, PT, PT, PT, 0x8, 0x0 ;  /* 0x000000000000781c */ /* 0x000fe20003fae170 */
[----:B----4-:R-:W-:Y:S02]  /*0880*/  @!P3 DSETP.NEU.AND P0, PT, R22, RZ, PT ;  /* 0x000000ff1600b22a */ /* 0x010fe40003f0d000 */
[----:B-----5:R-:W-:Y:S01]  /*0890*/  @!P3 DSETP.NEU.AND P4, PT, R20, RZ, PT ;  /* 0x000000ff1400b22a */ /* 0x020fe20003f8d000 */
[----:B------:R-:W-:-:S07]  /*08a0*/  PLOP3.LUT P3, PT, PT, PT, PT, 0x8, 0x0 ;  /* 0x000000000000781c */ /* 0x000fce0003f6e170 */
[----:B---3--:R-:W-:Y:S01]  /*08b0*/  @!P1 DSETP.NEU.AND P3, PT, R18, RZ, PT ;  /* 0x000000ff1200922a */ /* 0x008fe20003f6d000 */
[----:B------:R-:W0:Y:S01]  /*08c0*/  @!P6 LDC.64 R18, c[0x0][0x228] ;  /* 0x00008a00ff12eb82 */ /* 0x000e220000000a00 */
[----:B------:R-:W-:Y:S01]  /*08d0*/  P2R R22, PR, RZ, 0x10 ;  /* 0x00000010ff167803 */ /* 0x000fe20000000000 */
[----:B--2---:R-:W-:Y:S01]  /*08e0*/  @!P1 DSETP.NEU.AND P5, PT, R24, RZ, PT ;  /* 0x000000ff1800922a */ /* 0x004fe20003fad000 */
[----:B------:R-:W-:-:S05]  /*08f0*/  @!P6 IMAD.IADD R25, R0, 0x1, R26 ;  /* 0x000000010019e824 */ /* 0x000fca00078e021a */
[----:B------:R-:W-:Y:S02]  /*0900*/  P2R R21, PR, RZ, 0x20 ;  /* 0x00000020ff157803 */ /* 0x000fe40000000000 */
[----:B------:R-:W-:Y:S02]  /*0910*/  ISETP.NE.AND P5, PT, R22, RZ, PT ;  /* 0x000000ff1600720c */ /* 0x000fe40003fa5270 */
[----:B------:R-:W1:Y:S01]  /*0920*/  @!P6 LDC.64 R22, c[0x0][0x220] ;  /* 0x00008800ff16eb82 */ /* 0x000e620000000a00 */
[----:B0-----:R-:W-:-:S06]  /*0930*/  @!P6 IMAD.WIDE.U32 R18, R25, 0x8, R18 ;  /* 0x000000081912e825 */ /* 0x001fcc00078e0012 */
[----:B------:R-:W2:Y:S01]  /*0940*/  @!P6 LDG.E.64 R18, desc[UR4][R18.64] ;  /* 0x000000041212e981 */ /* 0x000ea2000c1e1b00 */
[----:B-1----:R-:W-:-:S06]  /*0950*/  @!P6 IMAD.WIDE.U32 R22, R25, 0x8, R22 ;  /* 0x000000081916e825 */ /* 0x002fcc00078e0016 */
[----:B------:R-:W3:Y:S01]  /*0960*/  @!P6 LDG.E.64 R22, desc[UR4][R22.64] ;  /* 0x000000041616e981 */ /* 0x000ee2000c1e1b00 */
[----:B------:R-:W-:Y:S02]  /*0970*/  PLOP3.LUT P1, PT, PT, PT, PT, 0x8, 0x0 ;  /* 0x000000000000781c */ /* 0x000fe40003f2e170 */
[----:B------:R-:W-:Y:S01]  /*0980*/  PLOP3.LUT P4, PT, PT, PT, PT, 0x8, 0x0 ;  /* 0x000000000000781c */ /* 0x000fe20003f8e170 */
[----:B------:R-:W-:Y:S01]  /*0990*/  @!P2 IMAD.IADD R25, R0, 0x1, R4 ;  /* 0x000000010019a824 */ /* 0x000fe200078e0204 */
[----:B------:R-:W-:Y:S02]  /*09a0*/  P2R R20, PR, RZ, 0x1 ;  /* 0x00000001ff147803 */ /* 0x000fe40000000000 */
[----:B------:R-:W-:Y:S02]  /*09b0*/  ISETP.NE.AND P0, PT, R27, RZ, PT ;  /* 0x000000ff1b00720c */ /* 0x000fe40003f05270 */
[----:B------:R-:W-:Y:S01]  /*09c0*/  CS2R R26, SRZ ;  /* 0x00000000001a7805 */ /* 0x000fe2000001ff00 */
[----:B--2---:R-:W-:Y:S01]  /*09d0*/  @!P6 DSETP.NEU.AND P1, PT, R18, RZ, PT ;  /* 0x000000ff1200e22a */ /* 0x004fe20003f2d000 */
[----:B------:R-:W0:Y:S01]  /*09e0*/  @!P2 LDC.64 R18, c[0x0][0x218] ;  /* 0x00008600ff12ab82 */ /* 0x000e220000000a00 */
[----:B---3--:R-:W-:-:S07]  /*09f0*/  @!P6 DSETP.NEU.AND P4, PT, R22, RZ, PT ;  /* 0x000000ff1600e22a */ /* 0x008fce0003f8d000 */
[----:B------:R-:W1:Y:S01]  /*0a00*/  @!P2 LDC.64 R22, c[0x0][0x228] ;  /* 0x00008a00ff16ab82 */ /* 0x000e620000000a00 */
[----:B0-----:R-:W-:-:S07]  /*0a10*/  @!P2 IADD3 R18, P6, R25, R18, RZ ;  /* 0x000000121912a210 */ /* 0x001fce0007fde0ff */
[----:B------:R-:W0:Y:S01]  /*0a20*/  @!P2 LDC.64 R24, c[0x0][0x220] ;  /* 0x00008800ff18ab82 */ /* 0x000e220000000a00 */
[----:B-1----:R-:W-:-:S05]  /*0a30*/  @!P2 IMAD.WIDE.U32 R22, R5, 0x8, R22 ;  /* 0x000000080516a825 */ /* 0x002fca00078e0016 */
[----:B------:R1:W2:Y:S01]  /*0a40*/  @!P2 LDG.E.64 R26, desc[UR4][R22.64] ;  /* 0x00000004161aa981 */ /* 0x0002a2000c1e1b00 */
[----:B0-----:R-:W-:Y:S01]  /*0a50*/  @!P2 IMAD.WIDE.U32 R24, R5, 0x8, R24 ;  /* 0x000000080518a825 */ /* 0x001fe200078e0018 */
[----:B-1----:R-:W-:-:S06]  /*0a60*/  CS2R R22, SRZ ;  /* 0x0000000000167805 */ /* 0x002fcc000001ff00 */
[----:B------:R-:W3:Y:S01]  /*0a70*/  @!P2 LDG.E.64 R22, desc[UR4][R24.64] ;  /* 0x000000041816a981 */ /* 0x000ee2000c1e1b00 */
[----:B------:R-:W-:Y:S02]  /*0a80*/  @!P2 IMAD.X R19, RZ, RZ, R19, P6 ;  /* 0x000000ffff13a224 */ /* 0x000fe400030e0613 */
[----:B------:R-:W-:Y:S01]  /*0a90*/  VIADD R5, R4, 0x80 ;  /* 0x0000008004057836 */ /* 0x000fe20000000000 */
[----:B------:R-:W-:Y:S01]  /*0aa0*/  PLOP3.LUT P1, PT, P4, P1, PT, 0x28, 0x0 ;  /* 0x000000000000781c */ /* 0x000fe20002722570 */
[----:B------:R-:W-:Y:S04]  /*0ab0*/  BSSY B0, `(.L_x_7133) ;  /* 0x000004b000007945 */ /* 0x000fe80003800000 */
[----:B------:R-:W-:Y:S01]  /*0ac0*/  BSSY B1, `(.L_x_7134) ;  /* 0x0000042000017945 */ /* 0x000fe20003800000 */
[----:B--2---:R-:W-:-:S06]  /*0ad0*/  DSETP.NEU.AND P6, PT, R26, RZ, PT ;  /* 0x000000ff1a00722a */ /* 0x004fcc0003fcd000 */
[----:B---3--:R-:W-:-:S06]  /*0ae0*/  DSETP.NEU.XOR P6, PT, R22, RZ, P6 ;  /* 0x000000ff1600722a */ /* 0x008fcc00037cd800 */
[----:B------:R-:W-:Y:S01]  /*0af0*/  @!P2 SEL R27, RZ, 0x1, !P6 ;  /* 0x00000001ff1ba807 */ /* 0x000fe20007000000 */
[----:B------:R-:W-:-:S06]  /*0b00*/  DSETP.NEU.AND P6, PT, R8, RZ, PT ;  /* 0x000000ff0800722a */ /* 0x000fcc0003fcd000 */
[----:B------:R-:W-:-:S06]  /*0b10*/  DSETP.NEU.XOR P6, PT, R6, RZ, P6 ;  /* 0x000000ff0600722a */ /* 0x000fcc00037cd800 */
[----:B------:R-:W-:Y:S01]  /*0b20*/  SEL R7, RZ, 0x1, !P6 ;  /* 0x00000001ff077807 */ /* 0x000fe20007000000 */
[----:B------:R-:W-:-:S06]  /*0b30*/  DSETP.NEU.AND P6, PT, R12, RZ, PT ;  /* 0x000000ff0c00722a */ /* 0x000fcc0003fcd000 */
[----:B------:R-:W-:-:S06]  /*0b40*/  DSETP.NEU.XOR P6, PT, R10, RZ, P6 ;  /* 0x000000ff0a00722a */ /* 0x000fcc00037cd800 */
[----:B------:R-:W-:Y:S02]  /*0b50*/  SEL R9, RZ, 0x1, !P6 ;  /* 0x00000001ff097807 */ /* 0x000fe40007000000 */
[----:B------:R-:W-:-:S04]  /*0b60*/  ISETP.NE.AND P6, PT, R3, RZ, PT ;  /* 0x000000ff0300720c */ /* 0x000fc80003fc5270 */
[----:B------:R-:W-:Y:S02]  /*0b70*/  PLOP3.LUT P6, PT, P6, P0, PT, 0x28, 0x0 ;  /* 0x000000000000781c */ /* 0x000fe400037c0570 */
[----:B------:R-:W-:Y:S01]  /*0b80*/  ISETP.NE.AND P0, PT, R20, RZ, PT ;  /* 0x000000ff1400720c */ /* 0x000fe20003f05270 */
[----:B------:R-:W-:Y:S02]  /*0b90*/  IMAD.MOV.U32 R3, RZ, RZ, R4 ;  /* 0x000000ffff037224 */ /* 0x000fe400078e0004 */
[----:B------:R-:W-:Y:S01]  /*0ba0*/  @!P2 IMAD.MOV.U32 R3, RZ, RZ, R5 ;  /* 0x000000ffff03a224 */ /* 0x000fe200078e0005 */
[----:B------:R-:W-:Y:S02]  /*0bb0*/  PLOP3.LUT P0, PT, P5, P0, PT, 0x28, 0x0 ;  /* 0x000000000000781c */ /* 0x000fe40002f00570 */
[----:B------:R-:W-:Y:S02]  /*0bc0*/  ISETP.NE.AND P5, PT, R21, RZ, PT ;  /* 0x000000ff1500720c */ /* 0x000fe40003fa5270 */
[----:B------:R-:W-:-:S02]  /*0bd0*/  ISETP.GE.AND P4, PT, R3, R2, PT ;  /* 0x000000020300720c */ /* 0x000fc40003f86270 */
        /* <DEDUP_REMOVED lines=23> */
.L_x_7135:
        /* <DEDUP_REMOVED lines=8> */
.L_x_7136:
        /* <DEDUP_REMOVED lines=8> */
.L_x_7137:
        /* <DEDUP_REMOVED lines=9> */
.L_x_7138:
[----:B------:R-:W-:Y:S05]  /*0ee0*/  BSYNC B1 ;  /* 0x0000000000017941 */ /* 0x000fea0003800000 */
.L_x_7134:
[----:B------:R-:W-:-:S13]  /*0ef0*/  ISETP.GE.AND P0, PT, R3, R2, PT ;  /* 0x000000020300720c */ /* 0x000fda0003f06270 */
[----:B0-----:R-:W0:Y:S01]  /*0f00*/  @!P0 LDC.64 R6, c[0x0][0x218] ;  /* 0x00008600ff068b82 */ /* 0x001e220000000a00 */
[----:B-12---:R-:W-:Y:S02]  /*0f10*/  @!P0 IMAD.IADD R5, R0, 0x1, R3 ;  /* 0x0000000100058824 */ /* 0x006fe400078e0203 */
[----:B------:R-:W-:-:S03]  /*0f20*/  @!P0 VIADD R3, R3, 0x80 ;  /* 0x0000008003038836 */ /* 0x000fc60000000000 */
[----:B0-----:R-:W-:-:S05]  /*0f30*/  @!P0 IADD3 R4, P2, R5, R6, RZ ;  /* 0x0000000605048210 */ /* 0x001fca0007f5e0ff */
[----:B------:R-:W-:-:S05]  /*0f40*/  @!P0 IMAD.X R5, RZ, RZ, R7, P2 ;  /* 0x000000ffff058224 */ /* 0x000fca00010e0607 */
[----:B------:R2:W-:Y:S03]  /*0f50*/  @!P0 STG.E.U8 desc[UR4][R4.64], R17 ;  /* 0x0000001104008986 */ /* 0x0005e6000c101104 */
.L_x_7139:
[----:B------:R-:W-:Y:S05]  /*0f60*/  BSYNC B0 ;  /* 0x0000000000007941 */ /* 0x000fea0003800000 */
.L_x_7133:
[----:B------:R-:W-:Y:S05]  /*0f70*/  WARPSYNC.ALL ;  /* 0x0000000000007948 */ /* 0x000fea0003800000 */
[----:B------:R-:W-:-:S13]  /*0f80*/  ISETP.GE.AND P0, PT, R3, R2, PT ;  /* 0x000000020300720c */ /* 0x000fda0003f06270 */
[----:B------:R-:W-:Y:S05]  /*0f90*/  @P0 EXIT ;  /* 0x000000000000094d */ /* 0x000fea0003800000 */
[----:B------:R-:W-:Y:S01]  /*0fa0*/  IMAD.IADD R3, R0, 0x1, R3 ;  /* 0x0000000100037824 */ /* 0x000fe200078e0203 */
[----:B------:R-:W-:Y:S01]  /*0fb0*/  ULDC.64 UR6, c[0x0][0x218] ;  /* 0x0000860000067ab9 */ /* 0x000fe20000000a00 */
[----:B012---:R-:W-:-:S03]  /*0fc0*/  SEL R5, RZ, 0x1, !P1 ;  /* 0x00000001ff057807 */ /* 0x007fc60004800000 */
[----:B------:R-:W-:-:S05]  /*0fd0*/  IADD3 R2, P0, R3, UR6, RZ ;  /* 0x0000000603027c10 */ /* 0x000fca000ff1e0ff */
[----:B------:R-:W-:-:S05]  /*0fe0*/  IMAD.X R3, RZ, RZ, UR7, P0 ;  /* 0x00000007ff037e24 */ /* 0x000fca00080e06ff */
[----:B------:R-:W-:Y:S01]  /*0ff0*/  STG.E.U8 desc[UR4][R2.64], R5 ;  /* 0x0000000502007986 */ /* 0x000fe2000c101104 */
[----:B------:R-:W-:Y:S05]  /*1000*/  EXIT ;  /* 0x000000000000794d */ /* 0x000fea0003800000 */
.L_x_7140:
        /* <DEDUP_REMOVED lines=15> */
.L_x_43817:


//--------------------- .text._ZN2at6native29vectorized_elementwise_kernelILi8ENS0_13BinaryFunctorIddbZZZNS0_23logical_xor_kernel_cudaERNS_14TensorIteratorEENKUlvE0_clEvENKUlvE4_clEvEUlddE_EESt5arrayIPcLm3EEEEviT0_T1_ --------------------------
	.section	.text._ZN2at6native29vectorized_elementwise_kernelILi8ENS0_13BinaryFunctorIddbZZZNS0_23logical_xor_kernel_cudaERNS_14TensorIteratorEENKUlvE0_clEvENKUlvE4_clEvEUlddE_EESt5arrayIPcLm3EEEEviT0_T1_,"ax",@progbits
	.align	128
        .global         _ZN2at6native29vectorized_elementwise_kernelILi8ENS0_13BinaryFunctorIddbZZZNS0_23logical_xor_kernel_cudaERNS_14TensorIteratorEENKUlvE0_clEvENKUlvE4_clEvEUlddE_EESt5arrayIPcLm3EEEEviT0_T1_
        .type           _ZN2at6native29vectorized_elementwise_kernelILi8ENS0_13BinaryFunctorIddbZZZNS0_23logical_xor_kernel_cudaERNS_14TensorIteratorEENKUlvE0_clEvENKUlvE4_clEvEUlddE_EESt5arrayIPcLm3EEEEviT0_T1_,@function
        .size           _ZN2at6native29vectorized_elementwise_kernelILi8ENS0_13BinaryFunctorIddbZZZNS0_23logical_xor_kernel_cudaERNS_14TensorIteratorEENKUlvE0_clEvENKUlvE4_clEvEUlddE_EESt5arrayIPcLm3EEEEviT0_T1_,(.L_x_43818 - _ZN2at6native29vectorized_elementwise_kernelILi8ENS0_13BinaryFunctorIddbZZZNS0_23logical_xor_kernel_cudaERNS_14TensorIteratorEENKUlvE0_clEvENKUlvE4_clEvEUlddE_EESt5arrayIPcLm3EEEEviT0_T1_)
        .other          _ZN2at6native29vectorized_elementwise_kernelILi8ENS0_13BinaryFunctorIddbZZZNS0_23logical_xor_kernel_cudaERNS_14TensorIteratorEENKUlvE0_clEvENKUlvE4_clEvEUlddE_EESt5arrayIPcLm3EEEEviT0_T1_,@"STO_CUDA_ENTRY STV_DEFAULT"
_ZN2at6native29vectorized_elementwise_kernelILi8ENS0_13BinaryFunctorIddbZZZNS0_23logical_xor_kernel_cudaERNS_14TensorIteratorEENKUlvE0_clEvENKUlvE4_clEvEUlddE_EESt5arrayIPcLm3EEEEviT0_T1_:
.text._ZN2at6native29vectorized_elementwise_kernelILi8ENS0_13BinaryFunctorIddbZZZNS0_23logical_xor_kernel_cudaERNS_14TensorIteratorEENKUlvE0_clEvENKUlvE4_clEvEUlddE_EESt5arrayIPcLm3EEEEviT0_T1_:
        /* <DEDUP_REMOVED lines=20> */
[----:B------:R-:W5:Y:S04]  /*0140*/  LDG.E.128 R8, desc[UR4][R2.64+0x20] ;  /* 0x0000200402087981 */ /* 0x000f68000c1e1d00 */
[----:B------:R-:W5:Y:S01]  /*0150*/  LDG.E.128 R12, desc[UR4][R2.64+0x10] ;  /* 0x00001004020c7981 */ /* 0x000f62000c1e1d00 */
[----:B---3--:R-:W-:Y:S02]  /*0160*/  DSETP.NEU.AND P0, PT, R4, RZ, PT ;  /* 0x000000ff0400722a */ /* 0x008fe40003f0d000 */
[----:B------:R-:W-:Y:S01]  /*0170*/  DSETP.NEU.AND P1, PT, R6, RZ, PT ;  /* 0x000000ff0600722a */ /* 0x000fe20003f2d000 */
[----:B------:R-:W3:Y:S01]  /*0180*/  LDG.E.128 R4, desc[UR4][R28.64+0x30] ;  /* 0x000030041c047981 */ /* 0x000ee2000c1e1d00 */
[----:B----4-:R-:W-:-:S02]  /*0190*/  DSETP.NEU.AND P2, PT, R24, RZ, PT ;  /* 0x000000ff1800722a */ /* 0x010fc40003f4d000 */
[----:B------:R-:W-:Y:S01]  /*01a0*/  DSETP.NEU.AND P3, PT, R26, RZ, PT ;  /* 0x000000ff1a00722a */ /* 0x000fe20003f6d000 */
[----:B------:R0:W4:Y:S01]  /*01b0*/  LDG.E.128 R24, desc[UR4][R2.64+0x30] ;  /* 0x0000300402187981 */ /* 0x000122000c1e1d00 */
[----:B--2---:R-:W-:Y:S01]  /*01c0*/  DSETP.NEU.AND P4, PT, R16, RZ, PT ;  /* 0x000000ff1000722a */ /* 0x004fe20003f8d000 */
[----:B------:R-:W1:Y:S01]  /*01d0*/  S2R R16, SR_TID.X ;  /* 0x0000000000107919 */ /* 0x000e620000002100 */
[----:B-----5:R-:W-:Y:S02]  /*01e0*/  DSETP.NEU.XOR P0, PT, R20, RZ, P0 ;  /* 0x000000ff1400722a */ /* 0x020fe4000070d800 */
[----:B------:R-:W-:Y:S02]  /*01f0*/  DSETP.NEU.AND P6, PT, R18, RZ, PT ;  /* 0x000000ff1200722a */ /* 0x000fe40003fcd000 */
[----:B------:R-:W-:Y:S02]  /*0200*/  DSETP.NEU.XOR P4, PT, R8, RZ, P4 ;  /* 0x000000ff0800722a */ /* 0x000fe4000278d800 */
[----:B------:R-:W-:Y:S01]  /*0210*/  SEL R9, RZ, 0x1, !P0 ;  /* 0x00000001ff097807 */ /* 0x000fe20004000000 */
[----:B------:R-:W-:-:S02]  /*0220*/  DSETP.NEU.XOR P1, PT, R22, RZ, P1 ;  /* 0x000000ff1600722a */ /* 0x000fc40000f2d800 */
[----:B------:R-:W-:Y:S02]  /*0230*/  DSETP.NEU.XOR P3, PT, R14, RZ, P3 ;  /* 0x000000ff0e00722a */ /* 0x000fe40001f6d800 */
[----:B------:R-:W-:Y:S02]  /*0240*/  DSETP.NEU.XOR P6, PT, R10, RZ, P6 ;  /* 0x000000ff0a00722a */ /* 0x000fe400037cd800 */
[----:B------:R-:W-:Y:S01]  /*0250*/  DSETP.NEU.XOR P2, PT, R12, RZ, P2 ;  /* 0x000000ff0c00722a */ /* 0x000fe2000174d800 */
[----:B------:R-:W-:Y:S02]  /*0260*/  SEL R10, RZ, 0xffffffff, !P1 ;  /* 0xffffffffff0a7807 */ /* 0x000fe40004800000 */
[----:B------:R-:W-:Y:S02]  /*0270*/  SEL R8, RZ, 0xffffffff, !P3 ;  /* 0xffffffffff087807 */ /* 0x000fe40005800000 */
[----:B0-----:R-:W-:Y:S01]  /*0280*/  IADD3 R2, P1, R0, UR6, RZ ;  /* 0x0000000600027c10 */ /* 0x001fe2000ff3e0ff */
[----:B------:R-:W-:-:S02]  /*0290*/  IMAD.SHL.U32 R10, R10, 0x100, RZ ;  /* 0x000001000a0a7824 */ /* 0x000fc400078e00ff */
[----:B------:R-:W-:Y:S02]  /*02a0*/  IMAD.SHL.U32 R8, R8, 0x100, RZ ;  /* 0x0000010008087824 */ /* 0x000fe400078e00ff */
[----:B------:R-:W-:Y:S02]  /*02b0*/  IMAD.X R3, RZ, RZ, UR7, P1 ;  /* 0x00000007ff037e24 */ /* 0x000fe400088e06ff */
[----:B-1----:R-:W-:Y:S01]  /*02c0*/  IMAD.WIDE R2, R16, 0x8, R2 ;  /* 0x0000000810027825 */ /* 0x002fe200078e0202 */
[----:B---3--:R-:W-:Y:S02]  /*02d0*/  DSETP.NEU.AND P0, PT, R6, RZ, PT ;  /* 0x000000ff0600722a */ /* 0x008fe40003f0d000 */
[----:B------:R-:W-:-:S04]  /*02e0*/  DSETP.NEU.AND P5, PT, R4, RZ, PT ;  /* 0x000000ff0400722a */ /* 0x000fc80003fad000 */
[----:B----4-:R-:W-:Y:S01]  /*02f0*/  DSETP.NEU.XOR P0, PT, R26, RZ, P0 ;  /* 0x000000ff1a00722a */ /* 0x010fe2000070d800 */
[----:B------:R-:W-:Y:S01]  /*0300*/  SEL R6, RZ, 0xffffffff, !P6 ;  /* 0xffffffffff067807 */ /* 0x000fe20007000000 */
[----:B------:R-:W-:-:S04]  /*0310*/  DSETP.NEU.XOR P5, PT, R24, RZ, P5 ;  /* 0x000000ff1800722a */ /* 0x000fc80002fad800 */
[----:B------:R-:W-:Y:S01]  /*0320*/  SEL R4, RZ, 0xffffffff, !P0 ;  /* 0xffffffffff047807 */ /* 0x000fe20004000000 */
[----:B------:R-:W-:Y:S01]  /*0330*/  IMAD.SHL.U32 R6, R6, 0x100, RZ ;  /* 0x0000010006067824 */ /* 0x000fe200078e00ff */
[----:B------:R-:W-:Y:S02]  /*0340*/  SEL R7, RZ, 0x1, !P2 ;  /* 0x00000001ff077807 */ /* 0x000fe40005000000 */
[----:B------:R-:W-:Y:S01]  /*0350*/  SEL R5, RZ, 0x1, !P4 ;  /* 0x00000001ff057807 */ /* 0x000fe20006000000 */
[----:B------:R-:W-:Y:S01]  /*0360*/  IMAD.SHL.U32 R11, R4, 0x100, RZ ;  /* 0x00000100040b7824 */ /* 0x000fe200078e00ff */
[----:B------:R-:W-:Y:S02]  /*0370*/  SEL R0, RZ, 0x1, !P5 ;  /* 0x00000001ff007807 */ /* 0x000fe40006800000 */
[----:B------:R-:W-:Y:S02]  /*0380*/  LOP3.LUT R4, R10, 0x100, R9, 0xe2, !PT ;  /* 0x000001000a047812 */ /* 0x000fe400078ee209 */
[----:B------:R-:W-:-:S02]  /*0390*/  LOP3.LUT R7, R8, 0x100, R7, 0xe2, !PT ;  /* 0x0000010008077812 */ /* 0x000fc400078ee207 */
[----:B------:R-:W-:Y:S02]  /*03a0*/  LOP3.LUT R5, R6, 0x100, R5, 0xe2, !PT ;  /* 0x0000010006057812 */ /* 0x000fe400078ee205 */
[----:B------:R-:W-:Y:S02]  /*03b0*/  LOP3.LUT R0, R11, 0x100, R0, 0xe2, !PT ;  /* 0x000001000b007812 */ /* 0x000fe400078ee200 */
[----:B------:R-:W-:Y:S02]  /*03c0*/  PRMT R4, R4, 0x5410, R7 ;  /* 0x0000541004047816 */ /* 0x000fe40000000007 */
[----:B------:R-:W-:-:S05]  /*03d0*/  PRMT R5, R5, 0x5410, R0 ;  /* 0x0000541005057816 */ /* 0x000fca0000000000 */
[----:B------:R-:W-:Y:S01]  /*03e0*/  STG.E.64 desc[UR4][R2.64], R4 ;  /* 0x0000000402007986 */ /* 0x000fe2000c101b04 */
[----:B------:R-:W-:Y:S05]  /*03f0*/  EXIT ;  /* 0x000000000000794d */ /* 0x000fea0003800000 */
.L_x_7141:
        /* <DEDUP_REMOVED lines=151> */
.L_x_7144:
        /* <DEDUP_REMOVED lines=8> */
.L_x_7145:
        /* <DEDUP_REMOVED lines=8> */
.L_x_7146:
        /* <DEDUP_REMOVED lines=9> */
.L_x_7147:
[----:B------:R-:W-:Y:S05]  /*0f00*/  BSYNC B1 ;  /* 0x0000000000017941 */ /* 0x000fea0003800000 */
.L_x_7143:
[----:B------:R-:W-:-:S13]  /*0f10*/  ISETP.GE.AND P0, PT, R5, R2, PT ;  /* 0x000000020500720c */ /* 0x000fda0003f06270 */
[----:B0-----:R-:W0:Y:S01]  /*0f20*/  @!P0 LDC.64 R8, c[0x0][0x218] ;  /* 0x00008600ff088b82 */ /* 0x001e220000000a00 */
[----:B-12---:R-:W-:Y:S02]  /*0f30*/  @!P0 IMAD.IADD R7, R0, 0x1, R5 ;  /* 0x0000000100078824 */ /* 0x006fe400078e0205 */
[----:B------:R-:W-:-:S03]  /*0f40*/  @!P0 VIADD R5, R5, 0x80 ;  /* 0x0000008005058836 */ /* 0x000fc60000000000 */
[----:B0-----:R-:W-:-:S05]  /*0f50*/  @!P0 IADD3 R6, P2, R7, R8, RZ ;  /* 0x0000000807068210 */ /* 0x001fca0007f5e0ff */
[----:B------:R-:W-:-:S05]  /*0f60*/  @!P0 IMAD.X R7, RZ, RZ, R9, P2 ;  /* 0x000000ffff078224 */ /* 0x000fca00010e0609 */
[----:B------:R2:W-:Y:S03]  /*0f70*/  @!P0 STG.E.U8 desc[UR4][R6.64], R17 ;  /* 0x0000001106008986 */ /* 0x0005e6000c101104 */
.L_x_7148:
[----:B------:R-:W-:Y:S05]  /*0f80*/  BSYNC B0 ;  /* 0x0000000000007941 */ /* 0x000fea0003800000 */
.L_x_7142:
        /* <DEDUP_REMOVED lines=10> */
.L_x_7149:
        /* <DEDUP_REMOVED lines=13> */
.L_x_43818:


//--------------------- .text._ZN2at6native18elementwise_kernelILi128ELi4EZNS0_15gpu_kernel_implINS0_13AUnaryFunctorIssbZZZNS0_23logical_xor_kernel_cudaERNS_14TensorIteratorEENKUlvE0_clEvENKUlvE3_clEvEUlssE_EEEEvRNS_18TensorIteratorBaseERKT_EUliE_EEviT1_ --------------------------
	.section	.text._ZN2at6native18elementwise_kernelILi128ELi4EZNS0_15gpu_kernel_implINS0_13AUnaryFunctorIssbZZZNS0_23logical_xor_kernel_cudaERNS_14TensorIteratorEENKUlvE0_clEvENKUlvE3_clEvEUlssE_EEEEvRNS_18TensorIteratorBaseERKT_EUliE_EEviT1_,"ax",@progbits
	.align	128
        .global         _ZN2at6native18elementwise_kernelILi128ELi4EZNS0_15gpu_kernel_implINS0_13AUnaryFunctorIssbZZZNS0_23logical_xor_kernel_cudaERNS_14TensorIteratorEENKUlvE0_clEvENKUlvE3_clEvEUlssE_EEEEvRNS_18TensorIteratorBaseERKT_EUliE_EEviT1_
        .type           _ZN2at6native18elementwise_kernelILi128ELi4EZNS0_15gpu_kernel_implINS0_13AUnaryFunctorIssbZZZNS0_23logical_xor_kernel_cudaERNS_14TensorIteratorEENKUlvE0_clEvENKUlvE3_clEvEUlssE_EEEEvRNS_18TensorIteratorBaseERKT_EUliE_EEviT1_,@function
        .size           _ZN2at6native18elementwise_kernelILi128ELi4EZNS0_15gpu_kernel_implINS0_13AUnaryFunctorIssbZZZNS0_23logical_xor_kernel_cudaERNS_14TensorIteratorEENKUlvE0_clEvENKUlvE3_clEvEUlssE_EEEEvRNS_18TensorIteratorBaseERKT_EUliE_EEviT1_,(.L_x_43819 - _ZN2at6native18elementwise_kernelILi128ELi4EZNS0_15gpu_kernel_implINS0_13AUnaryFunctorIssbZZZNS0_23logical_xor_kernel_cudaERNS_14TensorIteratorEENKUlvE0_clEvENKUlvE3_clEvEUlssE_EEEEvRNS_18TensorIteratorBaseERKT_EUliE_EEviT1_)
        .other          _ZN2at6native18elementwise_kernelILi128ELi4EZNS0_15gpu_kernel_implINS0_13AUnaryFunctorIssbZZZNS0_23logical_xor_kernel_cudaERNS_14TensorIteratorEENKUlvE0_clEvENKUlvE3_clEvEUlssE_EEEEvRNS_18TensorIteratorBaseERKT_EUliE_EEviT1_,@"STO_CUDA_ENTRY STV_DEFAULT"
_ZN2at6native18elementwise_kernelILi128ELi4EZNS0_15gpu_kernel_implINS0_13AUnaryFunctorIssbZZZNS0_23logical_xor_kernel_cudaERNS_14TensorIteratorEENKUlvE0_clEvENKUlvE3_clEvEUlssE_EEEEvRNS_18TensorIteratorBaseERKT_EUliE_EEviT1_:
.text._ZN2at6native18elementwise_kernelILi128ELi4EZNS0_15gpu_kernel_implINS0_13AUnaryFunctorIssbZZZNS0_23logical_xor_kernel_cudaERNS_14TensorIteratorEENKUlvE0_clEvENKUlvE3_clEvEUlssE_EEEEvRNS_18TensorIteratorBaseERKT_EUliE_EEviT1_:
        /* <DEDUP_REMOVED lines=314> */
.L_x_7152:
        /* <DEDUP_REMOVED lines=18> */
[----:B------:R0:W5:Y:S01]  /*14c0*/  LDG.E.S8 R0, desc[UR36][R2.64] ;  /* 0x0000002402007981 */ /* 0x000162000c1e1300 */
[----:B------:R-:W-:Y:S05]  /*14d0*/  BRA `(.L_x_7158) ;  /* 0x0000000c005c7947 */ /* 0x000fea0003800000 */
.L_x_7156:
[----:B------:R0:W5:Y:S01]  /*14e0*/  LDG.E.U8 R0, desc[UR36][R2.64] ;  /* 0x0000002402007981 */ /* 0x000162000c1e1100 */
[----:B------:R-:W-:Y:S05]  /*14f0*/  BRA `(.L_x_7158) ;  /* 0x0000000c00547947 */ /* 0x000fea0003800000 */
.L_x_7155:
[----:B------:R-:W-:-:S13]  /*1500*/  ISETP.NE.AND P0, PT, R4, 0x2, PT ;  /* 0x000000020400780c */ /* 0x000fda0003f05270 */
[----:B------:R-:W-:Y:S05]  /*1510*/  @!P0 BRA `(.L_x_7159) ;  /* 0x0000000000208947 */ /* 0x000fea0003800000 */
[----:B------:R-:W-:-:S13]  /*1520*/  ISETP.NE.AND P0, PT, R4, 0x3, PT ;  /* 0x000000030400780c */ /* 0x000fda0003f05270 */
[----:B------:R-:W-:Y:S05]  /*1530*/  @!P0 BRA `(.L_x_7160) ;  /* 0x0000000000108947 */ /* 0x000fea0003800000 */
[----:B------:R-:W-:-:S13]  /*1540*/  ISETP.NE.AND P0, PT, R4, 0x4, PT ;  /* 0x000000040400780c */ /* 0x000fda0003f05270 */
[----:B------:R-:W-:Y:S05]  /*1550*/  @P0 BRA `(.L_x_7157) ;  /* 0x0000000800e80947 */ /* 0x000fea0003800000 */
[----:B------:R0:W5:Y:S01]  /*1560*/  LDG.E.U16 R0, desc[UR36][R2.64] ;  /* 0x0000002402007981 */ /* 0x000162000c1e1500 */
[----:B------:R-:W-:Y:S05]  /*1570*/  BRA `(.L_x_7158) ;  /* 0x0000000c00347947 */ /* 0x000fea0003800000 */
.L_x_7160:
[----:B------:R0:W5:Y:S01]  /*1580*/  LDG.E.U16 R0, desc[UR36][R2.64] ;  /* 0x0000002402007981 */ /* 0x000162000c1e1500 */
[----:B------:R-:W-:Y:S05]  /*1590*/  BRA `(.L_x_7158) ;  /* 0x0000000c002c7947 */ /* 0x000fea0003800000 */
.L_x_7159:
[----:B------:R0:W5:Y:S01]  /*15a0*/  LDG.E.U16 R0, desc[UR36][R2.64] ;  /* 0x0000002402007981 */ /* 0x000162000c1e1500 */
[----:B------:R-:W-:Y:S05]  /*15b0*/  BRA `(.L_x_7158) ;  /* 0x0000000c00247947 */ /* 0x000fea0003800000 */
.L_x_7154:
[----:B------:R-:W-:-:S13]  /*15c0*/  ISETP.GT.AND P0, PT, R4, 0x6, PT ;  /* 0x000000060400780c */ /* 0x000fda0003f04270 */
[----:B------:R-:W-:Y:S05]  /*15d0*/  @P0 BRA `(.L_x_7161) ;  /* 0x0000000000300947 */ /* 0x000fea0003800000 */
[----:B------:R-:W-:-:S13]  /*15e0*/  ISETP.NE.AND P0, PT, R4, 0x5, PT ;  /* 0x000000050400780c */ /* 0x000fda0003f05270 */
[----:B------:R-:W-:Y:S05]  /*15f0*/  @!P0 BRA `(.L_x_7162) ;  /* 0x0000000000148947 */ /* 0x000fea0003800000 */
[----:B------:R-:W-:-:S13]  /*1600*/  ISETP.NE.AND P0, PT, R4, 0x6, PT ;  /* 0x000000060400780c */ /* 0x000fda0003f05270 */
[----:B------:R-:W-:Y:S05]  /*1610*/  @P0 BRA `(.L_x_7157) ;  /* 0x0000000800b80947 */ /* 0x000fea0003800000 */
[----:B------:R-:W2:Y:S02]  /*1620*/  LDG.E R2, desc[UR36][R2.64] ;  /* 0x0000002402027981 */ /* 0x000ea4000c1e1900 */
[----:B--2---:R0:W1:Y:S01]  /*1630*/  F2I.FTZ.TRUNC.NTZ R0, R2 ;  /* 0x0000000200007305 */ /* 0x004062000021f100 */
[----:B------:R-:W-:Y:S05]  /*1640*/  BRA `(.L_x_7158) ;  /* 0x0000000c00007947 */ /* 0x000fea0003800000 */
.L_x_7162:
[----:B------:R-:W2:Y:S02]  /*1650*/  LDG.E.U16 R4, desc[UR36][R2.64] ;  /* 0x0000002402047981 */ /* 0x000ea4000c1e1500 */
[----:B--2---:R-:W-:-:S06]  /*1660*/  HADD2.F32 R4, -RZ, R4.H0_H0 ;  /* 0x20000004ff047230 */ /* 0x004fcc0000004100 */
[----:B------:R-:W0:Y:S02]  /*1670*/  F2I.FTZ.TRUNC.NTZ R4, R4 ;  /* 0x0000000400047305 */ /* 0x000e24000021f100 */
[----:B0-----:R-:W-:Y:S01]  /*1680*/  PRMT R0, R4, 0x7610, R0 ;  /* 0x0000761004007816 */ /* 0x001fe20000000000 */
[----:B------:R-:W-:Y:S06]  /*1690*/  BRA `(.L_x_7158) ;  /* 0x0000000800ec7947 */ /* 0x000fec0003800000 */
.L_x_7161:
[----:B------:R-:W-:-:S13]  /*16a0*/  ISETP.NE.AND P0, PT, R4, 0x7, PT ;  /* 0x000000070400780c */ /* 0x000fda0003f05270 */
[----:B------:R-:W-:Y:S05]  /*16b0*/  @!P0 BRA `(.L_x_7163) ;  /* 0x0000000000308947 */ /* 0x000fea0003800000 */
[----:B------:R-:W-:-:S13]  /*16c0*/  ISETP.NE.AND P0, PT, R4, 0x8, PT ;  /* 0x000000080400780c */ /* 0x000fda0003f05270 */
[----:B------:R-:W-:Y:S05]  /*16d0*/  @!P0 BRA `(.L_x_7164) ;  /* 0x0000000000148947 */ /* 0x000fea0003800000 */
[----:B------:R-:W-:-:S13]  /*16e0*/  ISETP.NE.AND P0, PT, R4, 0x9, PT ;  /* 0x000000090400780c */ /* 0x000fda0003f05270 */
[----:B------:R-:W-:Y:S05]  /*16f0*/  @P0 BRA `(.L_x_7157) ;  /* 0x0000000800800947 */ /* 0x000fea0003800000 */
[----:B------:R-:W2:Y:S02]  /*1700*/  LDG.E R2, desc[UR36][R2.64] ;  /* 0x0000002402027981 */ /* 0x000ea4000c1e1900 */
[----:B--2---:R0:W1:Y:S01]  /*1710*/  F2I.FTZ.TRUNC.NTZ R0, R2 ;  /* 0x0000000200007305 */ /* 0x004062000021f100 */
[----:B------:R-:W-:Y:S05]  /*1720*/  BRA `(.L_x_7158) ;  /* 0x0000000800c87947 */ /* 0x000fea0003800000 */
.L_x_7164:
[----:B------:R-:W2:Y:S02]  /*1730*/  LDG.E.U16 R2, desc[UR36][R2.64] ;  /* 0x0000002402027981 */ /* 0x000ea4000c1e1500 */
[----:B--2---:R-:W-:-:S06]  /*1740*/  HADD2.F32 R4, -RZ, R2.H0_H0 ;  /* 0x20000002ff047230 */ /* 0x004fcc0000004100 */
[----:B------:R-:W0:Y:S02]  /*1750*/  F2I.FTZ.TRUNC.NTZ R4, R4 ;  /* 0x0000000400047305 */ /* 0x000e24000021f100 */
[----:B0-----:R-:W-:Y:S01]  /*1760*/  PRMT R0, R4, 0x7610, R0 ;  /* 0x0000761004007816 */ /* 0x001fe20000000000 */
[----:B------:R-:W-:Y:S06]  /*1770*/  BRA `(.L_x_7158) ;  /* 0x0000000800b47947 */ /* 0x000fec0003800000 */
.L_x_7163:
[----:B------:R-:W2:Y:S02]  /*1780*/  LDG.E.64 R2, desc[UR36][R2.64] ;  /* 0x0000002402027981 */ /* 0x000ea4000c1e1b00 */
[----:B--2---:R0:W1:Y:S01]  /*1790*/  F2I.F64.TRUNC R0, R2 ;  /* 0x0000000200007311 */ /* 0x004062000030d100 */
[----:B------:R-:W-:Y:S05]  /*17a0*/  BRA `(.L_x_7158) ;  /* 0x0000000800a87947 */ /* 0x000fea0003800000 */
.L_x_7153:
        /* <DEDUP_REMOVED lines=10> */
[----:B------:R-:W-:Y:S01]  /*1850*/  SEL R0, RZ, 0x1, !P0 ;  /* 0x00000001ff007807 */ /* 0x000fe20004000000 */
[----:B------:R-:W-:Y:S08]  /*1860*/  BRA `(.L_x_7158) ;  /* 0x0000000800787947 */ /* 0x000ff00003800000 */
.L_x_7167:
[----:B------:R-:W2:Y:S02]  /*1870*/  LDG.E.64 R2, desc[UR36][R2.64] ;  /* 0x0000002402027981 */ /* 0x000ea4000c1e1b00 */
[----:B--2---:R3:W4:Y:S01]  /*1880*/  F2I.F64.TRUNC R0, R2 ;  /* 0x0000000200007311 */ /* 0x004722000030d100 */
[----:B------:R-:W-:Y:S05]  /*1890*/  BRA `(.L_x_7158) ;  /* 0x00000008006c7947 */ /* 0x000fea0003800000 */
.L_x_7166:
        /* <DEDUP_REMOVED lines=24> */
[----:B------:R-:W-:-:S06]  /*1a20*/  LOP3.LUT R5, R5, 0x80000000, R0, 0xf8, !PT ;  /* 0x8000000005057812 */ /* 0x000fcc00078ef800 */
[----:B------:R-:W0:Y:S02]  /*1a30*/  F2I.FTZ.TRUNC.NTZ R5, R5 ;  /* 0x0000000500057305 */ /* 0x000e24000021f100 */
[----:B0-----:R-:W-:Y:S01]  /*1a40*/  PRMT R0, R5, 0x7610, R0 ;  /* 0x0000761005007816 */ /* 0x001fe20000000000 */
[----:B------:R-:W-:Y:S06]  /*1a50*/  BRA `(.L_x_7158) ;  /* 0x0000000400fc7947 */ /* 0x000fec0003800000 */
.L_x_7169:
        /* <DEDUP_REMOVED lines=11> */
[----:B------:R-:W-:-:S06]  /*1b10*/  LOP3.LUT R4, R4, 0x80000000, R5, 0xf8, !PT ;  /* 0x8000000004047812 */ /* 0x000fcc00078ef805 */
[----:B------:R-:W0:Y:S02]  /*1b20*/  F2I.FTZ.TRUNC.NTZ R4, R4 ;  /* 0x0000000400047305 */ /* 0x000e24000021f100 */
[----:B0-----:R-:W-:Y:S01]  /*1b30*/  PRMT R0, R4, 0x7610, R0 ;  /* 0x0000761004007816 */ /* 0x001fe20000000000 */
[----:B------:R-:W-:Y:S06]  /*1b40*/  BRA `(.L_x_7158) ;  /* 0x0000000400c07947 */ /* 0x000fec0003800000 */
.L_x_7168:
[----:B------:R-:W2:Y:S02]  /*1b50*/  LDG.E.U16 R4, desc[UR36][R2.64] ;  /* 0x0000002402047981 */ /* 0x000ea4000c1e1500 */
[----:B--2---:R-:W-:-:S06]  /*1b60*/  IMAD.U32 R4, R4, 0x10000, RZ ;  /* 0x0001000004047824 */ /* 0x004fcc00078e00ff */
[----:B------:R-:W0:Y:S02]  /*1b70*/  F2I.FTZ.TRUNC.NTZ R4, R4 ;  /* 0x0000000400047305 */ /* 0x000e24000021f100 */
[----:B0-----:R-:W-:Y:S01]  /*1b80*/  PRMT R0, R4, 0x7610, R0 ;  /* 0x0000761004007816 */ /* 0x001fe20000000000 */
[----:B------:R-:W-:Y:S06]  /*1b90*/  BRA `(.L_x_7158) ;  /* 0x0000000400ac7947 */ /* 0x000fec0003800000 */
.L_x_7165:
        /* <DEDUP_REMOVED lines=10> */
.L_x_7172:
        /* <DEDUP_REMOVED lines=21> */
.L_x_7176:
[----:B------:R-:W-:Y:S05]  /*1d90*/  BSYNC B1 ;  /* 0x0000000000017941 */ /* 0x000fea0003800000 */
.L_x_7175:
[----:B------:R-:W-:Y:S01]  /*1da0*/  IMAD.SHL.U32 R2, R2, 0x100000, RZ ;  /* 0x0010000002027824 */ /* 0x000fe200078e00ff */
[----:B------:R-:W-:-:S04]  /*1db0*/  LEA R3, R0, 0x3b800000, 0x17 ;  /* 0x3b80000000037811 */ /* 0x000fc800078eb8ff */
[----:B------:R-:W-:-:S07]  /*1dc0*/  LOP3.LUT R4, R3, R2, R4, 0xfe, !PT ;  /* 0x0000000203047212 */ /* 0x000fce00078efe04 */
.L_x_7174:
[----:B------:R-:W-:Y:S05]  /*1dd0*/  BSYNC B0 ;  /* 0x0000000000007941 */ /* 0x000fea0003800000 */
.L_x_7173:
[----:B------:R-:W0:Y:S02]  /*1de0*/  F2I.FTZ.TRUNC.NTZ R4, R4 ;  /* 0x0000000400047305 */ /* 0x000e24000021f100 */
[----:B0-----:R-:W-:Y:S01]  /*1df0*/  PRMT R0, R4, 0x7610, R0 ;  /* 0x0000761004007816 */ /* 0x001fe20000000000 */
[----:B------:R-:W-:Y:S06]  /*1e00*/  BRA `(.L_x_7158) ;  /* 0x0000000400107947 */ /* 0x000fec0003800000 */
.L_x_7171:
        /* <DEDUP_REMOVED lines=21> */
.L_x_7180:
[----:B------:R-:W-:Y:S05]  /*1f60*/  BSYNC B1 ;  /* 0x0000000000017941 */ /* 0x000fea0003800000 */
.L_x_7179:
[----:B------:R-:W-:Y:S01]  /*1f70*/  IMAD.SHL.U32 R2, R2, 0x200000, RZ ;  /* 0x0020000002027824 */ /* 0x000fe200078e00ff */
[----:B------:R-:W-:-:S04]  /*1f80*/  LEA R3, R0, 0x37800000, 0x17 ;  /* 0x3780000000037811 */ /* 0x000fc800078eb8ff */
[----:B------:R-:W-:-:S07]  /*1f90*/  LOP3.LUT R4, R3, R2, R4, 0xfe, !PT ;  /* 0x0000000203047212 */ /* 0x000fce00078efe04 */
.L_x_7178:
[----:B------:R-:W-:Y:S05]  /*1fa0*/  BSYNC B0 ;  /* 0x0000000000007941 */ /* 0x000fea0003800000 */
.L_x_7177:
[----:B------:R-:W0:Y:S02]  /*1fb0*/  F2I.FTZ.TRUNC.NTZ R4, R4 ;  /* 0x0000000400047305 */ /* 0x000e24000021f100 */
[----:B0-----:R-:W-:Y:S01]  /*1fc0*/  PRMT R0, R4, 0x7610, R0 ;  /* 0x0000761004007816 */ /* 0x001fe20000000000 */
[----:B------:R-:W-:Y:S06]  /*1fd0*/  BRA `(.L_x_7158) ;  /* 0x00000000009c7947 */ /* 0x000fec0003800000 */
.L_x_7170:
        /* <DEDUP_REMOVED lines=14> */
.L_x_7184:
[----:B------:R-:W-:Y:S05]  /*20c0*/  BSYNC B0 ;  /* 0x0000000000007941 */ /* 0x000fea0003800000 */
.L_x_7183:
[----:B------:R-:W0:Y:S02]  /*20d0*/  F2I.FTZ.TRUNC.NTZ R4, R4 ;  /* 0x0000000400047305 */ /* 0x000e24000021f100 */
[----:B0-----:R-:W-:Y:S01]  /*20e0*/  PRMT R0, R4, 0x7610, R0 ;  /* 0x0000761004007816 */ /* 0x001fe20000000000 */
[----:B------:R-:W-:Y:S06]  /*20f0*/  BRA `(.L_x_7158) ;  /* 0x0000000000547947 */ /* 0x000fec0003800000 */
.L_x_7157:
        /* <DEDUP_REMOVED lines=16> */
.L_x_7185:
[----:B------:R-:W-:Y:S01]  /*2200*/  PRMT R0, RZ, 0x7610, R0 ;  /* 0x00007610ff007816 */ /* 0x000fe20000000000 */
[----:B------:R-:W-:Y:S06]  /*2210*/  BRA `(.L_x_7158) ;  /* 0x00000000000c7947 */ /* 0x000fec0003800000 */
.L_x_7182:
[----:B------:R2:W5:Y:S01]  /*2220*/  LDG.E.U16 R0, desc[UR36][R2.64] ;  /* 0x0000002402007981 */ /* 0x000562000c1e1500 */
[----:B------:R-:W-:Y:S05]  /*2230*/  BRA `(.L_x_7158) ;  /* 0x0000000000047947 */ /* 0x000fea0003800000 */
.L_x_7181:
[----:B------:R1:W5:Y:S02]  /*2240*/  LDG.E.U16 R0, desc[UR36][R2.64] ;  /* 0x0000002402007981 */ /* 0x000364000c1e1500 */
.L_x_7158:
[----:B0123--:R-:W0:Y:S01]  /*2250*/  LDC.U8 R3, c[0x0][0x424] ;  /* 0x00010900ff037b82 */ /* 0x00fe220000000000 */
[----:B------:R-:W-:Y:S01]  /*2260*/  ULDC.U16 UR4, c[0x0][0x422] ;  /* 0x0001088000047ab9 */ /* 0x000fe20000000400 */
[----:B----45:R-:W-:Y:S01]  /*2270*/  PRMT R0, R0, 0x9910, RZ ;  /* 0x0000991000007816 */ /* 0x030fe200000000ff */
[----:B------:R-:W-:-:S06]  /*2280*/  UPRMT UR4, UR4, 0x9910, URZ ;  /* 0x0000991004047896 */ /* 0x000fcc000800003f */
[----:B------:R-:W-:-:S04]  /*2290*/  ISETP.NE.AND P0, PT, RZ, UR4, PT ;  /* 0x00000004ff007c0c */ /* 0x000fc8000bf05270 */
[----:B------:R-:W-:-:S04]  /*22a0*/  ISETP.NE.XOR P0, PT, R0, RZ, P0 ;  /* 0x000000ff0000720c */ /* 0x000fc80000705a70 */
        /* <DEDUP_REMOVED lines=14> */
.L_x_7189:
[----:B------:R3:W-:Y:S01]  /*2390*/  STG.E.U8 desc[UR36][R16.64], R5 ;  /* 0x0000000510007986 */ /* 0x0007e2000c101124 */
[----:B------:R-:W-:Y:S05]  /*23a0*/  BRA `(.L_x_7191) ;  /* 0x0000000c00507947 */ /* 0x000fea0003800000 */
.L_x_7188:
        /* <DEDUP_REMOVED lines=10> */
.L_x_7193:
[----:B------:R1:W-:Y:S01]  /*2450*/  STG.E desc[UR36][R16.64], R5 ;  /* 0x0000000510007986 */ /* 0x0003e2000c101924 */
[----:B------:R-:W-:Y:S05]  /*2460*/  BRA `(.L_x_7191) ;  /* 0x0000000c00207947 */ /* 0x000fea0003800000 */
.L_x_7192:
[----:B------:R2:W-:Y:S01]  /*2470*/  STG.E.U16 desc[UR36][R16.64], R5 ;  /* 0x0000000510007986 */ /* 0x0005e2000c101524 */
[----:B------:R-:W-:Y:S05]  /*2480*/  BRA `(.L_x_7191) ;  /* 0x0000000c00187947 */ /* 0x000fea0003800000 */
.L_x_7187:
        /* <DEDUP_REMOVED lines=9> */
.L_x_7195:
[----:B------:R-:W-:-:S04]  /*2520*/  I2FP.F32.U32 R0, R5 ;  /* 0x0000000500007245 */ /* 0x000fc80000201000 */
[----:B------:R-:W-:-:S05]  /*2530*/  F2FP.F16.F32.PACK_AB R0, RZ, R0 ;  /* 0x00000000ff00723e */ /* 0x000fca00000000ff */
[----:B------:R0:W-:Y:S01]  /*2540*/  STG.E.U16 desc[UR36][R16.64], R0 ;  /* 0x0000000010007986 */ /* 0x0001e2000c101524 */
[----:B------:R-:W-:Y:S05]  /*2550*/  BRA `(.L_x_7191) ;  /* 0x0000000800e47947 */ /* 0x000fea0003800000 */
.L_x_7194:
        /* <DEDUP_REMOVED lines=10> */
.L_x_7197:
[----:B------:R-:W-:-:S04]  /*2600*/  I2FP.F32.U32 R5, R5 ;  /* 0x0000000500057245 */ /* 0x000fc80000201000 */
[----:B------:R-:W-:-:S04]  /*2610*/  F2FP.F16.F32.PACK_AB R3, RZ, R5 ;  /* 0x00000005ff03723e */ /* 0x000fc800000000ff */
[----:B------:R-:W-:-:S05]  /*2620*/  PRMT R3, R3, 0x5410, RZ ;  /* 0x0000541003037816 */ /* 0x000fca00000000ff */
[----:B------:R0:W-:Y:S01]  /*2630*/  STG.E desc[UR36][R16.64], R3 ;  /* 0x0000000310007986 */ /* 0x0001e2000c101924 */
[----:B------:R-:W-:Y:S05]  /*2640*/  BRA `(.L_x_7191) ;  /* 0x0000000800a87947 */ /* 0x000fea0003800000 */
.L_x_7196:
[----:B------:R-:W0:Y:S02]  /*2650*/  I2F.F64.U32 R2, R5 ;  /* 0x0000000500027312 */ /* 0x000e240000201800 */
[----:B0-----:R0:W-:Y:S01]  /*2660*/  STG.E.64 desc[UR36][R16.64], R2 ;  /* 0x0000000210007986 */ /* 0x0011e2000c101b24 */
[----:B------:R-:W-:Y:S05]  /*2670*/  BRA `(.L_x_7191) ;  /* 0x00000008009c7947 */ /* 0x000fea0003800000 */
.L_x_7186:
        /* <DEDUP_REMOVED lines=10> */
.L_x_7200:
[----:B------:R-:W0:Y:S01]  /*2720*/  I2F.F64.U32 R4, R5 ;  /* 0x0000000500047312 */ /* 0x000e220000201800 */
[----:B------:R-:W-:-:S05]  /*2730*/  CS2R R6, SRZ ;  /* 0x0000000000067805 */ /* 0x000fca000001ff00 */
[----:B0-----:R0:W-:Y:S01]  /*2740*/  STG.E.128 desc[UR36][R16.64], R4 ;  /* 0x0000000410007986 */ /* 0x0011e2000c101d24 */
[----:B------:R-:W-:Y:S05]  /*2750*/  BRA `(.L_x_7191) ;  /* 0x0000000800647947 */ /* 0x000fea0003800000 */
.L_x_7199:
        /* <DEDUP_REMOVED lines=21> */
.L_x_7204:
[----:B------:R-:W-:Y:S05]  /*28b0*/  BSYNC B0 ;  /* 0x0000000000007941 */ /* 0x000fea0003800000 */
.L_x_7203:
[----:B------:R-:W-:-:S05]  /*28c0*/  LOP3.LUT R3, R0, R3, RZ, 0xfc, !PT ;  /* 0x0000000300037212 */ /* 0x000fca00078efcff */
[----:B------:R0:W-:Y:S01]  /*28d0*/  STG.E.U8 desc[UR36][R16.64], R3 ;  /* 0x0000000310007986 */ /* 0x0001e2000c101124 */
[----:B------:R-:W-:Y:S05]  /*28e0*/  BRA `(.L_x_7191) ;  /* 0x0000000800007947 */ /* 0x000fea0003800000 */
.L_x_7202:
        /* <DEDUP_REMOVED lines=13> */
.L_x_7206:
[----:B------:R-:W-:Y:S01]  /*29c0*/  IMAD.MOV.U32 R0, RZ, RZ, 0x7f ;  /* 0x0000007fff007424 */ /* 0x000fe200078e00ff */
[----:B------:R-:W-:-:S04]  /*29d0*/  ISETP.GT.U32.AND P0, PT, R2, 0x7f800000, PT ;  /* 0x7f8000000200780c */ /* 0x000fc80003f04070 */
[----:B------:R-:W-:-:S09]  /*29e0*/  SEL R0, R0, 0x7c, P0 ;  /* 0x0000007c00007807 */ /* 0x000fd20000000000 */
.L_x_7207:
[----:B------:R-:W-:Y:S05]  /*29f0*/  BSYNC B0 ;  /* 0x0000000000007941 */ /* 0x000fea0003800000 */
.L_x_7205:
[----:B------:R-:W-:-:S04]  /*2a00*/  LOP3.LUT R2, R5, 0x80000000, RZ, 0xc0, !PT ;  /* 0x8000000005027812 */ /* 0x000fc800078ec0ff */
[----:B------:R-:W-:-:S04]  /*2a10*/  SHF.R.U32.HI R3, RZ, 0x18, R2 ;  /* 0x00000018ff037819 */ /* 0x000fc80000011602 */
[----:B------:R-:W-:-:S05]  /*2a20*/  LOP3.LUT R3, R0, R3, RZ, 0xfc, !PT ;  /* 0x0000000300037212 */ /* 0x000fca00078efcff */
[----:B------:R0:W-:Y:S01]  /*2a30*/  STG.E.U8 desc[UR36][R16.64], R3 ;  /* 0x0000000310007986 */ /* 0x0001e2000c101124 */
[----:B------:R-:W-:Y:S05]  /*2a40*/  BRA `(.L_x_7191) ;  /* 0x0000000400a87947 */ /* 0x000fea0003800000 */
.L_x_7201:
[----:B------:R-:W-:-:S04]  /*2a50*/  I2FP.F32.U32 R0, R5 ;  /* 0x0000000500007245 */ /* 0x000fc80000201000 */
[----:B------:R-:W-:-:S05]  /*2a60*/  F2FP.BF16.F32.PACK_AB R0, RZ, R0 ;  /* 0x00000000ff00723e */ /* 0x000fca00000010ff */
[----:B------:R0:W-:Y:S01]  /*2a70*/  STG.E.U16 desc[UR36][R16.64], R0 ;  /* 0x0000000010007986 */ /* 0x0001e2000c101524 */
[----:B------:R-:W-:Y:S05]  /*2a80*/  BRA `(.L_x_7191) ;  /* 0x0000000400987947 */ /* 0x000fea0003800000 */
.L_x_7198:
        /* <DEDUP_REMOVED lines=10> */
.L_x_7210:
        /* <DEDUP_REMOVED lines=17> */
.L_x_7213:
[----:B------:R-:W-:-:S04]  /*2c40*/  LOP3.LUT R2, R5, 0x80000000, RZ, 0xc0, !PT ;  /* 0x8000000005027812 */ /* 0x000fc800078ec0ff */
[----:B------:R-:W-:-:S04]  /*2c50*/  SHF.R.U32.HI R3, RZ, 0x18, R2 ;  /* 0x00000018ff037819 */ /* 0x000fc80000011602 */
[----:B------:R-:W-:-:S04]  /*2c60*/  LOP3.LUT R0, R0, R3, RZ, 0xfc, !PT ;  /* 0x0000000300007212 */ /* 0x000fc800078efcff */
[----:B------:R-:W-:-:S07]  /*2c70*/  PRMT R8, R0, 0x7610, R8 ;  /* 0x0000761000087816 */ /* 0x000fce0000000008 */
.L_x_7212:
[----:B------:R-:W-:Y:S05]  /*2c80*/  BSYNC B0 ;  /* 0x0000000000007941 */ /* 0x000fea0003800000 */
.L_x_7211:
[----:B------:R0:W-:Y:S01]  /*2c90*/  STG.E.U8 desc[UR36][R16.64], R8 ;  /* 0x0000000810007986 */ /* 0x0001e2000c101124 */
[----:B------:R-:W-:Y:S05]  /*2ca0*/  BRA `(.L_x_7191) ;  /* 0x0000000400107947 */ /* 0x000fea0003800000 */
.L_x_7209:
        /* <DEDUP_REMOVED lines=17> */
.L_x_7216:
[----:B------:R-:W-:-:S04]  /*2dc0*/  LOP3.LUT R2, R5, 0x80000000, RZ, 0xc0, !PT ;  /* 0x8000000005027812 */ /* 0x000fc800078ec0ff */
[----:B------:R-:W-:-:S04]  /*2dd0*/  SHF.R.U32.HI R3, RZ, 0x18, R2 ;  /* 0x00000018ff037819 */ /* 0x000fc80000011602 */
[----:B------:R-:W-:-:S04]  /*2de0*/  LOP3.LUT R0, R0, R3, RZ, 0xfc, !PT ;  /* 0x0000000300007212 */ /* 0x000fc800078efcff */
[----:B------:R-:W-:-:S07]  /*2df0*/  PRMT R8, R0, 0x7610, R8 ;  /* 0x0000761000087816 */ /* 0x000fce0000000008 */
.L_x_7215:
[----:B------:R-:W-:Y:S05]  /*2e00*/  BSYNC B0 ;  /* 0x0000000000007941 */ /* 0x000fea0003800000 */
.L_x_7214:
[----:B------:R0:W-:Y:S01]  /*2e10*/  STG.E.U8 desc[UR36][R16.64], R8 ;  /* 0x0000000810007986 */ /* 0x0001e2000c101124 */
[----:B------:R-:W-:Y:S05]  /*2e20*/  BRA `(.L_x_7191) ;  /* 0x0000000000b07947 */ /* 0x000fea0003800000 */
.L_x_7208:
[----:B------:R-:W-:-:S13]  /*2e30*/  ISETP.NE.AND P0, PT, R2, 0x1c, PT ;  /* 0x0000001c0200780c */ /* 0x000fda0003f05270 */
[----:B------:R-:W-:Y:S05]  /*2e40*/  @!P0 BRA `(.L_x_7217) ;  /* 0x0000000000a48947 */ /* 0x000fea0003800000 */
[----:B------:R-:W-:-:S13]  /*2e50*/  ISETP.NE.AND P0, PT, R2, 0x1d, PT ;  /* 0x0000001d0200780c */ /* 0x000fda0003f05270 */
[----:B------:R-:W-:Y:S05]  /*2e60*/  @!P0 BRA `(.L_x_7218) ;  /* 0x00000000008c8947 */ /* 0x000fea0003800000 */
[----:B------:R-:W-:-:S13]  /*2e70*/  ISETP.NE.AND P0, PT, R2, 0x2c, PT ;  /* 0x0000002c0200780c */ /* 0x000fda0003f05270 */
[----:B------:R-:W-:Y:S05]  /*2e80*/  @P0 BRA `(.L_x_7190) ;  /* 0x0000000000400947 */ /* 0x000fea0003800000 */
[----:B------:R-:W-:Y:S01]  /*2e90*/  I2FP.F32.U32 R5, R5 ;  /* 0x0000000500057245 */ /* 0x000fe20000201000 */
[----:B------:R-:W-:-:S03]  /*2ea0*/  IMAD.MOV.U32 R3, RZ, RZ, 0xff ;  /* 0x000000ffff037424 */ /* 0x000fc600078e00ff */
[----:B------:R-:W-:-:S04]  /*2eb0*/  SHF.R.U32.HI R4, RZ, 0x17, R5 ;  /* 0x00000017ff047819 */ /* 0x000fc80000011605 */
[----:B------:R-:W-:-:S04]  /*2ec0*/  LOP3.LUT R2, R4, 0xff, RZ, 0xc0, !PT ;  /* 0x000000ff04027812 */ /* 0x000fc800078ec0ff */
[----:B------:R-:W-:-:S13]  /*2ed0*/  ISETP.NE.AND P1, PT, R2, 0xff, PT ;  /* 0x000000ff0200780c */ /* 0x000fda0003f25270 */
[--C-:B------:R-:W-:Y:S02]  /*2ee0*/  @P1 SHF.R.U32.HI R0, RZ, 0x16, R5.reuse ;  /* 0x00000016ff001819 */ /* 0x100fe40000011605 */
[----:B------:R-:W-:Y:S02]  /*2ef0*/  @P1 LOP3.LUT P0, RZ, R2, 0x3fffff, R5, 0xf8, !PT ;  /* 0x003fffff02ff1812 */ /* 0x000fe4000780f805 */
        /* <DEDUP_REMOVED lines=9> */
.L_x_7190:
        /* <DEDUP_REMOVED lines=16> */
.L_x_7219:
[----:B------:R-:W-:Y:S05]  /*3090*/  BRA `(.L_x_7191) ;  /* 0x0000000000147947 */ /* 0x000fea0003800000 */
.L_x_7218:
[----:B------:R-:W-:Y:S02]  /*30a0*/  IMAD.MOV.U32 R2, RZ, RZ, R5 ;  /* 0x000000ffff027224 */ /* 0x000fe400078e0005 */
[----:B------:R-:W-:-:S05]  /*30b0*/  IMAD.MOV.U32 R3, RZ, RZ, RZ ;  /* 0x000000ffff037224 */ /* 0x000fca00078e00ff */
[----:B------:R0:W-:Y:S01]  /*30c0*/  STG.E.64 desc[UR36][R16.64], R2 ;  /* 0x0000000210007986 */ /* 0x0001e2000c101b24 */
[----:B------:R-:W-:Y:S05]  /*30d0*/  BRA `(.L_x_7191) ;  /* 0x0000000000047947 */ /* 0x000fea0003800000 */
.L_x_7217:
[----:B------:R0:W-:Y:S02]  /*30e0*/  STG.E desc[UR36][R16.64], R5 ;  /* 0x0000000510007986 */ /* 0x0001e4000c101924 */
.L_x_7191:
[----:B------:R-:W-:-:S04]  /*30f0*/  IMAD R18, R23, 0x200, R18 ;  /* 0x0000020017127824 */ /* 0x000fc800078e0212 */
[----:B------:R-:W-:-:S07]  /*3100*/  VIADD R19, R18, 0x80 ;  /* 0x0000008012137836 */ /* 0x000fce0000000000 */
.L_x_7151:
[----:B------:R-:W-:Y:S05]  /*3110*/  BSYNC B6 ;  /* 0x0000000000067941 */ /* 0x000fea0003800000 */
.L_x_7150:
        /* <DEDUP_REMOVED lines=307> */
.L_x_7222:
        /* <DEDUP_REMOVED lines=20> */
.L_x_7226:
[----:B------:R0:W5:Y:S01]  /*4590*/  LDG.E.U8 R0, desc[UR36][R2.64] ;  /* 0x0000002402007981 */ /* 0x000162000c1e1100 */
[----:B------:R-:W-:Y:S05]  /*45a0*/  BRA `(.L_x_7228) ;  /* 0x0000000c00547947 */ /* 0x000fea0003800000 */
.L_x_7225:
        /* <DEDUP_REMOVED lines=8> */
.L_x_7230:
[----:B------:R0:W5:Y:S01]  /*4630*/  LDG.E.U16 R0, desc[UR36][R2.64] ;  /* 0x0000002402007981 */ /* 0x000162000c1e1500 */
[----:B------:R-:W-:Y:S05]  /*4640*/  BRA `(.L_x_7228) ;  /* 0x0000000c002c7947 */ /* 0x000fea0003800000 */
.L_x_7229:
[----:B------:R0:W5:Y:S01]  /*4650*/  LDG.E.U16 R0, desc[UR36][R2.64] ;  /* 0x0000002402007981 */ /* 0x000162000c1e1500 */
[----:B------:R-:W-:Y:S05]  /*4660*/  BRA `(.L_x_7228) ;  /* 0x0000000c00247947 */ /* 0x000fea0003800000 */
.L_x_7224:
        /* <DEDUP_REMOVED lines=9> */
.L_x_7232:
[----:B------:R-:W2:Y:S02]  /*4700*/  LDG.E.U16 R4, desc[UR36][R2.64] ;  /* 0x0000002402047981 */ /* 0x000ea4000c1e1500 */
[----:B--2---:R-:W-:-:S06]  /*4710*/  HADD2.F32 R4, -RZ, R4.H0_H0 ;  /* 0x20000004ff047230 */ /* 0x004fcc0000004100 */
[----:B------:R-:W0:Y:S02]  /*4720*/  F2I.FTZ.TRUNC.NTZ R4, R4 ;  /* 0x0000000400047305 */ /* 0x000e24000021f100 */
[----:B0-----:R-:W-:Y:S01]  /*4730*/  PRMT R0, R4, 0x7610, R0 ;  /* 0x0000761004007816 */ /* 0x001fe20000000000 */
[----:B------:R-:W-:Y:S06]  /*4740*/  BRA `(.L_x_7228) ;  /* 0x0000000800ec7947 */ /* 0x000fec0003800000 */
.L_x_7231:
        /* <DEDUP_REMOVED lines=9> */
.L_x_7234:
[----:B------:R-:W2:Y:S02]  /*47e0*/  LDG.E.U16 R2, desc[UR36][R2.64] ;  /* 0x0000002402027981 */ /* 0x000ea4000c1e1500 */
[----:B--2---:R-:W-:-:S06]  /*47f0*/  HADD2.F32 R4, -RZ, R2.H0_H0 ;  /* 0x20000002ff047230 */ /* 0x004fcc0000004100 */
[----:B------:R-:W0:Y:S02]  /*4800*/  F2I.FTZ.TRUNC.NTZ R4, R4 ;  /* 0x0000000400047305 */ /* 0x000e24000021f100 */
[----:B0-----:R-:W-:Y:S01]  /*4810*/  PRMT R0, R4, 0x7610, R0 ;  /* 0x0000761004007816 */ /* 0x001fe20000000000 */
[----:B------:R-:W-:Y:S06]  /*4820*/  BRA `(.L_x_7228) ;  /* 0x0000000800b47947 */ /* 0x000fec0003800000 */
.L_x_7233:
[----:B------:R-:W2:Y:S02]  /*4830*/  LDG.E.64 R2, desc[UR36][R2.64] ;  /* 0x0000002402027981 */ /* 0x000ea4000c1e1b00 */
[----:B--2---:R0:W1:Y:S01]  /*4840*/  F2I.F64.TRUNC R0, R2 ;  /* 0x0000000200007311 */ /* 0x004062000030d100 */
[----:B------:R-:W-:Y:S05]  /*4850*/  BRA `(.L_x_7228) ;  /* 0x0000000800a87947 */ /* 0x000fea0003800000 */
.L_x_7223:
        /* <DEDUP_REMOVED lines=12> */
.L_x_7237:
[----:B------:R-:W2:Y:S02]  /*4920*/  LDG.E.64 R2, desc[UR36][R2.64] ;  /* 0x0000002402027981 */ /* 0x000ea4000c1e1b00 */
[----:B--2---:R3:W4:Y:S01]  /*4930*/  F2I.F64.TRUNC R0, R2 ;  /* 0x0000000200007311 */ /* 0x004722000030d100 */
[----:B------:R-:W-:Y:S05]  /*4940*/  BRA `(.L_x_7228) ;  /* 0x00000008006c7947 */ /* 0x000fea0003800000 */
.L_x_7236:
        /* <DEDUP_REMOVED lines=28> */
.L_x_7239:
        /* <DEDUP_REMOVED lines=15> */
.L_x_7238:
[----:B------:R-:W2:Y:S02]  /*4c00*/  LDG.E.U16 R4, desc[UR36][R2.64] ;  /* 0x0000002402047981 */ /* 0x000ea4000c1e1500 */
[----:B--2---:R-:W-:-:S06]  /*4c10*/  IMAD.U32 R4, R4, 0x10000, RZ ;  /* 0x0001000004047824 */ /* 0x004fcc00078e00ff */
[----:B------:R-:W0:Y:S02]  /*4c20*/  F2I.FTZ.TRUNC.NTZ R4, R4 ;  /* 0x0000000400047305 */ /* 0x000e24000021f100 */
[----:B0-----:R-:W-:Y:S01]  /*4c30*/  PRMT R0, R4, 0x7610, R0 ;  /* 0x0000761004007816 */ /* 0x001fe20000000000 */
[----:B------:R-:W-:Y:S06]  /*4c40*/  BRA `(.L_x_7228) ;  /* 0x0000000400ac7947 */ /* 0x000fec0003800000 */
.L_x_7235:
        /* <DEDUP_REMOVED lines=10> */
.L_x_7242:
        /* <DEDUP_REMOVED lines=21> */
.L_x_7246:
[----:B------:R-:W-:Y:S05]  /*4e40*/  BSYNC B1 ;  /* 0x0000000000017941 */ /* 0x000fea0003800000 */
.L_x_7245:
[----:B------:R-:W-:Y:S01]  /*4e50*/  IMAD.SHL.U32 R2, R2, 0x100000, RZ ;  /* 0x0010000002027824 */ /* 0x000fe200078e00ff */
[----:B------:R-:W-:-:S04]  /*4e60*/  LEA R3, R0, 0x3b800000, 0x17 ;  /* 0x3b80000000037811 */ /* 0x000fc800078eb8ff */
[----:B------:R-:W-:-:S07]  /*4e70*/  LOP3.LUT R4, R3, R2, R4, 0xfe, !PT ;  /* 0x0000000203047212 */ /* 0x000fce00078efe04 */
.L_x_7244:
[----:B------:R-:W-:Y:S05]  /*4e80*/  BSYNC B0 ;  /* 0x0000000000007941 */ /* 0x000fea0003800000 */
.L_x_7243:
[----:B------:R-:W0:Y:S02]  /*4e90*/  F2I.FTZ.TRUNC.NTZ R4, R4 ;  /* 0x0000000400047305 */ /* 0x000e24000021f100 */
[----:B0-----:R-:W-:Y:S01]  /*4ea0*/  PRMT R0, R4, 0x7610, R0 ;  /* 0x0000761004007816 */ /* 0x001fe20000000000 */
[----:B------:R-:W-:Y:S06]  /*4eb0*/  BRA `(.L_x_7228) ;  /* 0x0000000400107947 */ /* 0x000fec0003800000 */
.L_x_7241:
        /* <DEDUP_REMOVED lines=21> */
.L_x_7250:
[----:B------:R-:W-:Y:S05]  /*5010*/  BSYNC B1 ;  /* 0x0000000000017941 */ /* 0x000fea0003800000 */
.L_x_7249:
[----:B------:R-:W-:Y:S01]  /*5020*/  IMAD.SHL.U32 R2, R2, 0x200000, RZ ;  /* 0x0020000002027824 */ /* 0x000fe200078e00ff */
[----:B------:R-:W-:-:S04]  /*5030*/  LEA R3, R0, 0x37800000, 0x17 ;  /* 0x3780000000037811 */ /* 0x000fc800078eb8ff */
[----:B------:R-:W-:-:S07]  /*5040*/  LOP3.LUT R4, R3, R2, R4, 0xfe, !PT ;  /* 0x0000000203047212 */ /* 0x000fce00078efe04 */
.L_x_7248:
[----:B------:R-:W-:Y:S05]  /*5050*/  BSYNC B0 ;  /* 0x0000000000007941 */ /* 0x000fea0003800000 */
.L_x_7247:
[----:B------:R-:W0:Y:S02]  /*5060*/  F2I.FTZ.TRUNC.NTZ R4, R4 ;  /* 0x0000000400047305 */ /* 0x000e24000021f100 */
[----:B0-----:R-:W-:Y:S01]  /*5070*/  PRMT R0, R4, 0x7610, R0 ;  /* 0x0000761004007816 */ /* 0x001fe20000000000 */
[----:B------:R-:W-:Y:S06]  /*5080*/  BRA `(.L_x_7228) ;  /* 0x00000000009c7947 */ /* 0x000fec0003800000 */
.L_x_7240:
        /* <DEDUP_REMOVED lines=14> */
.L_x_7254:
[----:B------:R-:W-:Y:S05]  /*5170*/  BSYNC B0 ;  /* 0x0000000000007941 */ /* 0x000fea0003800000 */
.L_x_7253:
[----:B------:R-:W0:Y:S02]  /*5180*/  F2I.FTZ.TRUNC.NTZ R4, R4 ;  /* 0x0000000400047305 */ /* 0x000e24000021f100 */
[----:B0-----:R-:W-:Y:S01]  /*5190*/  PRMT R0, R4, 0x7610, R0 ;  /* 0x0000761004007816 */ /* 0x001fe20000000000 */
[----:B------:R-:W-:Y:S06]  /*51a0*/  BRA `(.L_x_7228) ;  /* 0x0000000000547947 */ /* 0x000fec0003800000 */
.L_x_7227:
        /* <DEDUP_REMOVED lines=16> */
.L_x_7255:
[----:B------:R-:W-:Y:S01]  /*52b0*/  PRMT R0, RZ, 0x7610, R0 ;  /* 0x00007610ff007816 */ /* 0x000fe20000000000 */
[----:B------:R-:W-:Y:S06]  /*52c0*/  BRA `(.L_x_7228) ;  /* 0x00000000000c7947 */ /* 0x000fec0003800000 */
.L_x_7252:
[----:B------:R2:W5:Y:S01]  /*52d0*/  LDG.E.U16 R0, desc[UR36][R2.64] ;  /* 0x0000002402007981 */ /* 0x000562000c1e1500 */
[----:B------:R-:W-:Y:S05]  /*52e0*/  BRA `(.L_x_7228) ;  /* 0x0000000000047947 */ /* 0x000fea0003800000 */
.L_x_7251:
[----:B------:R1:W5:Y:S02]  /*52f0*/  LDG.E.U16 R0, desc[UR36][R2.64] ;  /* 0x0000002402007981 */ /* 0x000364000c1e1500 */
.L_x_7228:
[----:B------:R-:W0:Y:S01]  /*5300*/  LDC.U8 R4, c[0x0][0x424] ;  /* 0x00010900ff047b82 */ /* 0x000e220000000000 */
[----:B------:R-:W-:Y:S01]  /*5310*/  ULDC.U16 UR4, c[0x0][0x422] ;  /* 0x0001088000047ab9 */ /* 0x000fe20000000400 */
[----:B-1--45:R-:W-:Y:S01]  /*5320*/  PRMT R0, R0, 0x9910, RZ ;  /* 0x0000991000007816 */ /* 0x032fe200000000ff */
[----:B------:R-:W-:-:S06]  /*5330*/  UPRMT UR4, UR4, 0x9910, URZ ;  /* 0x0000991004047896 */ /* 0x000fcc000800003f */
[----:B------:R-:W-:-:S04]  /*5340*/  ISETP.NE.AND P0, PT, RZ, UR4, PT ;  /* 0x00000004ff007c0c */ /* 0x000fc8000bf05270 */
[----:B------:R-:W-:-:S04]  /*5350*/  ISETP.NE.XOR P0, PT, R0, RZ, P0 ;  /* 0x000000ff0000720c */ /* 0x000fc80000705a70 */
[----:B0-23--:R-:W-:Y:S02]  /*5360*/  SEL R2, RZ, 0x1, !P0 ;  /* 0x00000001ff027807 */ /* 0x00dfe40004000000 */
[----:B------:R-:W-:-:S04]  /*5370*/  PRMT R3, R4, 0x9910, RZ ;  /* 0x0000991004037816 */ /* 0x000fc800000000ff */
        /* <DEDUP_REMOVED lines=12> */
.L_x_7259:
[----:B------:R0:W-:Y:S01]  /*5440*/  STG.E.U8 desc[UR36][R16.64], R2 ;  /* 0x0000000210007986 */ /* 0x0001e2000c101124 */
[----:B------:R-:W-:Y:S05]  /*5450*/  BRA `(.L_x_7261) ;  /* 0x0000000c00487947 */ /* 0x000fea0003800000 */
.L_x_7258:
        /* <DEDUP_REMOVED lines=9> */
.L_x_7263:
[----:B------:R0:W-:Y:S01]  /*54f0*/  STG.E desc[UR36][R16.64], R2 ;  /* 0x0000000210007986 */ /* 0x0001e2000c101924 */
[----:B------:R-:W-:Y:S05]  /*5500*/  BRA `(.L_x_7261) ;  /* 0x0000000c001c7947 */ /* 0x000fea0003800000 */
.L_x_7262:
[----:B------:R0:W-:Y:S01]  /*5510*/  STG.E.U16 desc[UR36][R16.64], R2 ;  /* 0x0000000210007986 */ /* 0x0001e2000c101524 */
[----:B------:R-:W-:Y:S05]  /*5520*/  BRA `(.L_x_7261) ;  /* 0x0000000c00147947 */ /* 0x000fea0003800000 */
.L_x_7257:
        /* <DEDUP_REMOVED lines=9> */
.L_x_7265:
[----:B------:R-:W-:-:S04]  /*55c0*/  I2FP.F32.U32 R0, R2 ;  /* 0x0000000200007245 */ /* 0x000fc80000201000 */
[----:B------:R-:W-:-:S05]  /*55d0*/  F2FP.F16.F32.PACK_AB R0, RZ, R0 ;  /* 0x00000000ff00723e */ /* 0x000fca00000000ff */
[----:B------:R0:W-:Y:S01]  /*55e0*/  STG.E.U16 desc[UR36][R16.64], R0 ;  /* 0x0000000010007986 */ /* 0x0001e2000c101524 */
[----:B------:R-:W-:Y:S05]  /*55f0*/  BRA `(.L_x_7261) ;  /* 0x0000000800e07947 */ /* 0x000fea0003800000 */
.L_x_7264:
        /* <DEDUP_REMOVED lines=10> */
.L_x_7267:
[----:B------:R-:W-:-:S04]  /*56a0*/  I2FP.F32.U32 R2, R2 ;  /* 0x0000000200027245 */ /* 0x000fc80000201000 */
[----:B------:R-:W-:-:S04]  /*56b0*/  F2FP.F16.F32.PACK_AB R3, RZ, R2 ;  /* 0x00000002ff03723e */ /* 0x000fc800000000ff */
[----:B------:R-:W-:-:S05]  /*56c0*/  PRMT R3, R3, 0x5410, RZ ;  /* 0x0000541003037816 */ /* 0x000fca00000000ff */
[----:B------:R0:W-:Y:S01]  /*56d0*/  STG.E desc[UR36][R16.64], R3 ;  /* 0x0000000310007986 */ /* 0x0001e2000c101924 */
[----:B------:R-:W-:Y:S05]  /*56e0*/  BRA `(.L_x_7261) ;  /* 0x0000000800a47947 */ /* 0x000fea0003800000 */
.L_x_7266:
[----:B------:R-:W0:Y:S02]  /*56f0*/  I2F.F64.U32 R2, R2 ;  /* 0x0000000200027312 */ /* 0x000e240000201800 */
[----:B0-----:R0:W-:Y:S01]  /*5700*/  STG.E.64 desc[UR36][R16.64], R2 ;  /* 0x0000000210007986 */ /* 0x0011e2000c101b24 */
[----:B------:R-:W-:Y:S05]  /*5710*/  BRA `(.L_x_7261) ;  /* 0x0000000800987947 */ /* 0x000fea0003800000 */
.L_x_7256:
        /* <DEDUP_REMOVED lines=10> */
.L_x_7270:
[----:B------:R-:W0:Y:S01]  /*57c0*/  I2F.F64.U32 R4, R2 ;  /* 0x0000000200047312 */ /* 0x000e220000201800 */
[----:B------:R-:W-:-:S05]  /*57d0*/  CS2R R6, SRZ ;  /* 0x0000000000067805 */ /* 0x000fca000001ff00 */
[----:B0-----:R0:W-:Y:S01]  /*57e0*/  STG.E.128 desc[UR36][R16.64], R4 ;  /* 0x0000000410007986 */ /* 0x0011e2000c101d24 */
[----:B------:R-:W-:Y:S05]  /*57f0*/  BRA `(.L_x_7261) ;  /* 0x0000000800607947 */ /* 0x000fea0003800000 */
.L_x_7269:
        /* <DEDUP_REMOVED lines=21> */
.L_x_7274:
[----:B------:R-:W-:Y:S05]  /*5950*/  BSYNC B0 ;  /* 0x0000000000007941 */ /* 0x000fea0003800000 */
.L_x_7273:
[----:B------:R-:W-:-:S05]  /*5960*/  LOP3.LUT R3, R0, R3, RZ, 0xfc, !PT ;  /* 0x0000000300037212 */ /* 0x000fca00078efcff */
[----:B------:R0:W-:Y:S01]  /*5970*/  STG.E.U8 desc[UR36][R16.64], R3 ;  /* 0x0000000310007986 */ /* 0x0001e2000c101124 */
[----:B------:R-:W-:Y:S05]  /*5980*/  BRA `(.L_x_7261) ;  /* 0x0000000400fc7947 */ /* 0x000fea0003800000 */
.L_x_7272:
        /* <DEDUP_REMOVED lines=13> */
.L_x_7276:
[----:B------:R-:W-:Y:S01]  /*5a60*/  IMAD.MOV.U32 R0, RZ, RZ, 0x7f ;  /* 0x0000007fff007424 */ /* 0x000fe200078e00ff */
[----:B------:R-:W-:-:S04]  /*5a70*/  ISETP.GT.U32.AND P0, PT, R2, 0x7f800000, PT ;  /* 0x7f8000000200780c */ /* 0x000fc80003f04070 */
[----:B------:R-:W-:-:S09]  /*5a80*/  SEL R0, R0, 0x7c, P0 ;  /* 0x0000007c00007807 */ /* 0x000fd20000000000 */
.L_x_7277:
[----:B------:R-:W-:Y:S05]  /*5a90*/  BSYNC B0 ;  /* 0x0000000000007941 */ /* 0x000fea0003800000 */
.L_x_7275:
[----:B------:R-:W-:-:S04]  /*5aa0*/  LOP3.LUT R2, R3, 0x80000000, RZ, 0xc0, !PT ;  /* 0x8000000003027812 */ /* 0x000fc800078ec0ff */
[----:B------:R-:W-:-:S04]  /*5ab0*/  SHF.R.U32.HI R3, RZ, 0x18, R2 ;  /* 0x00000018ff037819 */ /* 0x000fc80000011602 */
[----:B------:R-:W-:-:S05]  /*5ac0*/  LOP3.LUT R3, R0, R3, RZ, 0xfc, !PT ;  /* 0x0000000300037212 */ /* 0x000fca00078efcff */
[----:B------:R0:W-:Y:S01]  /*5ad0*/  STG.E.U8 desc[UR36][R16.64], R3 ;  /* 0x0000000310007986 */ /* 0x0001e2000c101124 */
[----:B------:R-:W-:Y:S05]  /*5ae0*/  BRA `(.L_x_7261) ;  /* 0x0000000400a47947 */ /* 0x000fea0003800000 */
.L_x_7271:
[----:B------:R-:W-:-:S04]  /*5af0*/  I2FP.F32.U32 R0, R2 ;  /* 0x0000000200007245 */ /* 0x000fc80000201000 */
[----:B------:R-:W-:-:S05]  /*5b00*/  F2FP.BF16.F32.PACK_AB R0, RZ, R0 ;  /* 0x00000000ff00723e */ /* 0x000fca00000010ff */
[----:B------:R0:W-:Y:S01]  /*5b10*/  STG.E.U16 desc[UR36][R16.64], R0 ;  /* 0x0000000010007986 */ /* 0x0001e2000c101524 */
[----:B------:R-:W-:Y:S05]  /*5b20*/  BRA `(.L_x_7261) ;  /* 0x0000000400947947 */ /* 0x000fea0003800000 */
.L_x_7268:
        /* <DEDUP_REMOVED lines=10> */
.L_x_7280:
        /* <DEDUP_REMOVED lines=17> */
.L_x_7283:
[----:B------:R-:W-:-:S04]  /*5ce0*/  LOP3.LUT R2, R3, 0x80000000, RZ, 0xc0, !PT ;  /* 0x8000000003027812 */ /* 0x000fc800078ec0ff */
[----:B------:R-:W-:-:S04]  /*5cf0*/  SHF.R.U32.HI R3, RZ, 0x18, R2 ;  /* 0x00000018ff037819 */ /* 0x000fc80000011602 */
[----:B------:R-:W-:-:S04]  /*5d00*/  LOP3.LUT R0, R0, R3, RZ, 0xfc, !PT ;  /* 0x0000000300007212 */ /* 0x000fc800078efcff */
[----:B------:R-:W-:-:S07]  /*5d10*/  PRMT R8, R0, 0x7610, R8 ;  /* 0x0000761000087816 */ /* 0x000fce0000000008 */
.L_x_7282:
[----:B------:R-:W-:Y:S05]  /*5d20*/  BSYNC B0 ;  /* 0x0000000000007941 */ /* 0x000fea0003800000 */
.L_x_7281:
[----:B------:R3:W-:Y:S01]  /*5d30*/  STG.E.U8 desc[UR36][R16.64], R8 ;  /* 0x0000000810007986 */ /* 0x0007e2000c101124 */
[----:B------:R-:W-:Y:S05]  /*5d40*/  BRA `(.L_x_7261) ;  /* 0x00000004000c7947 */ /* 0x000fea0003800000 */
.L_x_7279:
        /* <DEDUP_REMOVED lines=17> */
.L_x_7286:
[----:B------:R-:W-:-:S04]  /*5e60*/  LOP3.LUT R2, R3, 0x80000000, RZ, 0xc0, !PT ;  /* 0x8000000003027812 */ /* 0x000fc800078ec0ff */
[----:B------:R-:W-:-:S04]  /*5e70*/  SHF.R.U32.HI R3, RZ, 0x18, R2 ;  /* 0x00000018ff037819 */ /* 0x000fc80000011602 */
[----:B------:R-:W-:-:S04]  /*5e80*/  LOP3.LUT R0, R0, R3, RZ, 0xfc, !PT ;  /* 0x0000000300007212 */ /* 0x000fc800078efcff */
[----:B------:R-:W-:-:S07]  /*5e90*/  PRMT R8, R0, 0x7610, R8 ;  /* 0x0000761000087816 */ /* 0x000fce0000000008 */
.L_x_7285:
[----:B------:R-:W-:Y:S05]  /*5ea0*/  BSYNC B0 ;  /* 0x0000000000007941 */ /* 0x000fea0003800000 */
.L_x_7284:
[----:B------:R0:W-:Y:S01]  /*5eb0*/  STG.E.U8 desc[UR36][R16.64], R8 ;  /* 0x0000000810007986 */ /* 0x0001e2000c101124 */
[----:B------:R-:W-:Y:S05]  /*5ec0*/  BRA `(.L_x_7261) ;  /* 0x0000000000ac7947 */ /* 0x000fea0003800000 */
.L_x_7278:
        /* <DEDUP_REMOVED lines=22> */
.L_x_7260:
        /* <DEDUP_REMOVED lines=16> */
.L_x_7289:
[----:B------:R-:W-:Y:S05]  /*6130*/  BRA `(.L_x_7261) ;  /* 0x0000000000107947 */ /* 0x000fea0003800000 */
.L_x_7288:
[----:B------:R-:W-:-:S05]  /*6140*/  IMAD.MOV.U32 R3, RZ, RZ, RZ ;  /* 0x000000ffff037224 */ /* 0x000fca00078e00ff */
[----:B------:R2:W-:Y:S01]  /*6150*/  STG.E.64 desc[UR36][R16.64], R2 ;  /* 0x0000000210007986 */ /* 0x0005e2000c101b24 */
[----:B------:R-:W-:Y:S05]  /*6160*/  BRA `(.L_x_7261) ;  /* 0x0000000000047947 */ /* 0x000fea0003800000 */
.L_x_7287:
[----:B------:R0:W-:Y:S02]  /*6170*/  STG.E desc[UR36][R16.64], R2 ;  /* 0x0000000210007986 */ /* 0x0001e4000c101924 */
.L_x_7261:
[----:B------:R-:W-:-:S07]  /*6180*/  VIADD R19, R19, 0x80 ;  /* 0x0000008013137836 */ /* 0x000fce0000000000 */
.L_x_7221:
[----:B------:R-:W-:Y:S05]  /*6190*/  BSYNC B6 ;  /* 0x0000000000067941 */ /* 0x000fea0003800000 */
.L_x_7220:
        /* <DEDUP_REMOVED lines=307> */
.L_x_7292:
        /* <DEDUP_REMOVED lines=20> */
.L_x_7296:
[----:B------:R0:W5:Y:S01]  /*7610*/  LDG.E.U8 R0, desc[UR36][R2.64] ;  /* 0x0000002402007981 */ /* 0x000162000c1e1100 */
[----:B------:R-:W-:Y:S05]  /*7620*/  BRA `(.L_x_7298) ;  /* 0x0000000c00547947 */ /* 0x000fea0003800000 */
.L_x_7295:
        /* <DEDUP_REMOVED lines=8> */
.L_x_7300:
[----:B------:R0:W5:Y:S01]  /*76b0*/  LDG.E.U16 R0, desc[UR36][R2.64] ;  /* 0x0000002402007981 */ /* 0x000162000c1e1500 */
[----:B------:R-:W-:Y:S05]  /*76c0*/  BRA `(.L_x_7298) ;  /* 0x0000000c002c7947 */ /* 0x000fea0003800000 */
.L_x_7299:
[----:B------:R0:W5:Y:S01]  /*76d0*/  LDG.E.U16 R0, desc[UR36][R2.64] ;  /* 0x0000002402007981 */ /* 0x000162000c1e1500 */
[----:B------:R-:W-:Y:S05]  /*76e0*/  BRA `(.L_x_7298) ;  /* 0x0000000c00247947 */ /* 0x000fea0003800000 */
.L_x_7294:
        /* <DEDUP_REMOVED lines=9> */
.L_x_7302:
[----:B------:R-:W2:Y:S02]  /*7780*/  LDG.E.U16 R4, desc[UR36][R2.64] ;  /* 0x0000002402047981 */ /* 0x000ea4000c1e1500 */
[----:B--2---:R-:W-:-:S06]  /*7790*/  HADD2.F32 R4, -RZ, R4.H0_H0 ;  /* 0x20000004ff047230 */ /* 0x004fcc0000004100 */
[----:B------:R-:W0:Y:S02]  /*77a0*/  F2I.FTZ.TRUNC.NTZ R4, R4 ;  /* 0x0000000400047305 */ /* 0x000e24000021f100 */
[----:B0-----:R-:W-:Y:S01]  /*77b0*/  PRMT R0, R4, 0x7610, R0 ;  /* 0x0000761004007816 */ /* 0x001fe20000000000 */
[----:B------:R-:W-:Y:S06]  /*77c0*/  BRA `(.L_x_7298) ;  /* 0x0000000800ec7947 */ /* 0x000fec0003800000 */
.L_x_7301:
        /* <DEDUP_REMOVED lines=9> */
.L_x_7304:
[----:B------:R-:W2:Y:S02]  /*7860*/  LDG.E.U16 R2, desc[UR36][R2.64] ;  /* 0x0000002402027981 */ /* 0x000ea4000c1e1500 */
[----:B--2---:R-:W-:-:S06]  /*7870*/  HADD2.F32 R4, -RZ, R2.H0_H0 ;  /* 0x20000002ff047230 */ /* 0x004fcc0000004100 */
[----:B------:R-:W0:Y:S02]  /*7880*/  F2I.FTZ.TRUNC.NTZ R4, R4 ;  /* 0x0000000400047305 */ /* 0x000e24000021f100 */
[----:B0-----:R-:W-:Y:S01]  /*7890*/  PRMT R0, R4, 0x7610, R0 ;  /* 0x0000761004007816 */ /* 0x001fe20000000000 */
[----:B------:R-:W-:Y:S06]  /*78a0*/  BRA `(.L_x_7298) ;  /* 0x0000000800b47947 */ /* 0x000fec0003800000 */
.L_x_7303:
[----:B------:R-:W2:Y:S02]  /*78b0*/  LDG.E.64 R2, desc[UR36][R2.64] ;  /* 0x0000002402027981 */ /* 0x000ea4000c1e1b00 */
[----:B--2---:R0:W1:Y:S01]  /*78c0*/  F2I.F64.TRUNC R0, R2 ;  /* 0x0000000200007311 */ /* 0x004062000030d100 */
[----:B------:R-:W-:Y:S05]  /*78d0*/  BRA `(.L_x_7298) ;  /* 0x0000000800a87947 */ /* 0x000fea0003800000 */
.L_x_7293:
        /* <DEDUP_REMOVED lines=12> */
.L_x_7307:
[----:B------:R-:W2:Y:S02]  /*79a0*/  LDG.E.64 R2, desc[UR36][R2.64] ;  /* 0x0000002402027981 */ /* 0x000ea4000c1e1b00 */
[----:B--2---:R3:W4:Y:S01]  /*79b0*/  F2I.F64.TRUNC R0, R2 ;  /* 0x0000000200007311 */ /* 0x004722000030d100 */
[----:B------:R-:W-:Y:S05]  /*79c0*/  BRA `(.L_x_7298) ;  /* 0x00000008006c7947 */ /* 0x000fea0003800000 */
.L_x_7306:
        /* <DEDUP_REMOVED lines=28> */
.L_x_7309:
        /* <DEDUP_REMOVED lines=15> */
.L_x_7308:
[----:B------:R-:W2:Y:S02]  /*7c80*/  LDG.E.U16 R4, desc[UR36][R2.64] ;  /* 0x0000002402047981 */ /* 0x000ea4000c1e1500 */
[----:B--2---:R-:W-:-:S06]  /*7c90*/  IMAD.U32 R4, R4, 0x10000, RZ ;  /* 0x0001000004047824 */ /* 0x004fcc00078e00ff */
[----:B------:R-:W0:Y:S02]  /*7ca0*/  F2I.FTZ.TRUNC.NTZ R4, R4 ;  /* 0x0000000400047305 */ /* 0x000e24000021f100 */
[----:B0-----:R-:W-:Y:S01]  /*7cb0*/  PRMT R0, R4, 0x7610, R0 ;  /* 0x0000761004007816 */ /* 0x001fe20000000000 */
[----:B------:R-:W-:Y:S06]  /*7cc0*/  BRA `(.L_x_7298) ;  /* 0x0000000400ac7947 */ /* 0x000fec0003800000 */
.L_x_7305:
        /* <DEDUP_REMOVED lines=10> */
.L_x_7312:
        /* <DEDUP_REMOVED lines=21> */
.L_x_7316:
[----:B------:R-:W-:Y:S05]  /*7ec0*/  BSYNC B1 ;  /* 0x0000000000017941 */ /* 0x000fea0003800000 */
.L_x_7315:
[----:B------:R-:W-:Y:S01]  /*7ed0*/  IMAD.SHL.U32 R2, R2, 0x100000, RZ ;  /* 0x0010000002027824 */ /* 0x000fe200078e00ff */
[----:B------:R-:W-:-:S04]  /*7ee0*/  LEA R3, R0, 0x3b800000, 0x17 ;  /* 0x3b80000000037811 */ /* 0x000fc800078eb8ff */
[----:B------:R-:W-:-:S07]  /*7ef0*/  LOP3.LUT R4, R3, R2, R4, 0xfe, !PT ;  /* 0x0000000203047212 */ /* 0x000fce00078efe04 */
.L_x_7314:
[----:B------:R-:W-:Y:S05]  /*7f00*/  BSYNC B0 ;  /* 0x0000000000007941 */ /* 0x000fea0003800000 */
.L_x_7313:
[----:B------:R-:W0:Y:S02]  /*7f10*/  F2I.FTZ.TRUNC.NTZ R4, R4 ;  /* 0x0000000400047305 */ /* 0x000e24000021f100 */
[----:B0-----:R-:W-:Y:S01]  /*7f20*/  PRMT R0, R4, 0x7610, R0 ;  /* 0x0000761004007816 */ /* 0x001fe20000000000 */
[----:B------:R-:W-:Y:S06]  /*7f30*/  BRA `(.L_x_7298) ;  /* 0x0000000400107947 */ /* 0x000fec0003800000 */
.L_x_7311:
        /* <DEDUP_REMOVED lines=21> */
.L_x_7320:
[----:B------:R-:W-:Y:S05]  /*8090*/  BSYNC B1 ;  /* 0x0000000000017941 */ /* 0x000fea0003800000 */
.L_x_7319:
[----:B------:R-:W-:Y:S01]  /*80a0*/  IMAD.SHL.U32 R2, R2, 0x200000, RZ ;  /* 0x0020000002027824 */ /* 0x000fe200078e00ff */
[----:B------:R-:W-:-:S04]  /*80b0*/  LEA R3, R0, 0x37800000, 0x17 ;  /* 0x3780000000037811 */ /* 0x000fc800078eb8ff */
[----:B------:R-:W-:-:S07]  /*80c0*/  LOP3.LUT R4, R3, R2, R4, 0xfe, !PT ;  /* 0x0000000203047212 */ /* 0x000fce00078efe04 */
.L_x_7318:
[----:B------:R-:W-:Y:S05]  /*80d0*/  BSYNC B0 ;  /* 0x0000000000007941 */ /* 0x000fea0003800000 */
.L_x_7317:
[----:B------:R-:W0:Y:S02]  /*80e0*/  F2I.FTZ.TRUNC.NTZ R4, R4 ;  /* 0x0000000400047305 */ /* 0x000e24000021f100 */
[----:B0-----:R-:W-:Y:S01]  /*80f0*/  PRMT R0, R4, 0x7610, R0 ;  /* 0x0000761004007816 */ /* 0x001fe20000000000 */
[----:B------:R-:W-:Y:S06]  /*8100*/  BRA `(.L_x_7298) ;  /* 0x00000000009c7947 */ /* 0x000fec0003800000 */
.L_x_7310:
        /* <DEDUP_REMOVED lines=14> */
.L_x_7324:
[----:B------:R-:W-:Y:S05]  /*81f0*/  BSYNC B0 ;  /* 0x0000000000007941 */ /* 0x000fea0003800000 */
.L_x_7323:
[----:B------:R-:W0:Y:S02]  /*8200*/  F2I.FTZ.TRUNC.NTZ R4, R4 ;  /* 0x0000000400047305 */ /* 0x000e24000021f100 */
[----:B0-----:R-:W-:Y:S01]  /*8210*/  PRMT R0, R4, 0x7610, R0 ;  /* 0x0000761004007816 */ /* 0x001fe20000000000 */
[----:B------:R-:W-:Y:S06]  /*8220*/  BRA `(.L_x_7298) ;  /* 0x0000000000547947 */ /* 0x000fec0003800000 */
.L_x_7297:
        /* <DEDUP_REMOVED lines=16> */
.L_x_7325:
[----:B------:R-:W-:Y:S01]  /*8330*/  PRMT R0, RZ, 0x7610, R0 ;  /* 0x00007610ff007816 */ /* 0x000fe20000000000 */
[----:B------:R-:W-:Y:S06]  /*8340*/  BRA `(.L_x_7298) ;  /* 0x00000000000c7947 */ /* 0x000fec0003800000 */
.L_x_7322:
[----:B------:R1:W5:Y:S01]  /*8350*/  LDG.E.U16 R0, desc[UR36][R2.64] ;  /* 0x0000002402007981 */ /* 0x000362000c1e1500 */
[----:B------:R-:W-:Y:S05]  /*8360*/  BRA `(.L_x_7298) ;  /* 0x0000000000047947 */ /* 0x000fea0003800000 */
.L_x_7321:
[----:B------:R2:W5:Y:S02]  /*8370*/  LDG.E.U16 R0, desc[UR36][R2.64] ;  /* 0x0000002402007981 */ /* 0x000564000c1e1500 */
.L_x_7298:
        /* <DEDUP_REMOVED lines=20> */
.L_x_7329:
[----:B------:R3:W-:Y:S01]  /*84c0*/  STG.E.U8 desc[UR36][R16.64], R2 ;  /* 0x0000000210007986 */ /* 0x0007e2000c101124 */
[----:B------:R-:W-:Y:S05]  /*84d0*/  BRA `(.L_x_7331) ;  /* 0x0000000c00487947 */ /* 0x000fea0003800000 */
.L_x_7328:
        /* <DEDUP_REMOVED lines=9> */
.L_x_7333:
[----:B------:R2:W-:Y:S01]  /*8570*/  STG.E desc[UR36][R16.64], R2 ;  /* 0x0000000210007986 */ /* 0x0005e2000c101924 */
[----:B------:R-:W-:Y:S05]  /*8580*/  BRA `(.L_x_7331) ;  /* 0x0000000c001c7947 */ /* 0x000fea0003800000 */
.L_x_7332:
[----:B------:R0:W-:Y:S01]  /*8590*/  STG.E.U16 desc[UR36][R16.64], R2 ;  /* 0x0000000210007986 */ /* 0x0001e2000c101524 */
[----:B------:R-:W-:Y:S05]  /*85a0*/  BRA `(.L_x_7331) ;  /* 0x0000000c00147947 */ /* 0x000fea0003800000 */
.L_x_7327:
        /* <DEDUP_REMOVED lines=9> */
.L_x_7335:
[----:B------:R-:W-:-:S04]  /*8640*/  I2FP.F32.U32 R0, R2 ;  /* 0x0000000200007245 */ /* 0x000fc80000201000 */
[----:B------:R-:W-:-:S05]  /*8650*/  F2FP.F16.F32.PACK_AB R0, RZ, R0 ;  /* 0x00000000ff00723e */ /* 0x000fca00000000ff */
[----:B------:R0:W-:Y:S01]  /*8660*/  STG.E.U16 desc[UR36][R16.64], R0 ;  /* 0x0000000010007986 */ /* 0x0001e2000c101524 */
[----:B------:R-:W-:Y:S05]  /*8670*/  BRA `(.L_x_7331) ;  /* 0x0000000800e07947 */ /* 0x000fea0003800000 */
.L_x_7334:
        /* <DEDUP_REMOVED lines=10> */
.L_x_7337:
[----:B------:R-:W-:-:S04]  /*8720*/  I2FP.F32.U32 R2, R2 ;  /* 0x0000000200027245 */ /* 0x000fc80000201000 */
[----:B------:R-:W-:-:S04]  /*8730*/  F2FP.F16.F32.PACK_AB R3, RZ, R2 ;  /* 0x00000002ff03723e */ /* 0x000fc800000000ff */
[----:B------:R-:W-:-:S05]  /*8740*/  PRMT R3, R3, 0x5410, RZ ;  /* 0x0000541003037816 */ /* 0x000fca00000000ff */
[----:B------:R0:W-:Y:S01]  /*8750*/  STG.E desc[UR36][R16.64], R3 ;  /* 0x0000000310007986 */ /* 0x0001e2000c101924 */
[----:B------:R-:W-:Y:S05]  /*8760*/  BRA `(.L_x_7331) ;  /* 0x0000000800a47947 */ /* 0x000fea0003800000 */
.L_x_7336:
[----:B------:R-:W0:Y:S02]  /*8770*/  I2F.F64.U32 R2, R2 ;  /* 0x0000000200027312 */ /* 0x000e240000201800 */
[----:B0-----:R0:W-:Y:S01]  /*8780*/  STG.E.64 desc[UR36][R16.64], R2 ;  /* 0x0000000210007986 */ /* 0x0011e2000c101b24 */
[----:B------:R-:W-:Y:S05]  /*8790*/  BRA `(.L_x_7331) ;  /* 0x0000000800987947 */ /* 0x000fea0003800000 */
.L_x_7326:
        /* <DEDUP_REMOVED lines=10> */
.L_x_7340:
[----:B------:R-:W0:Y:S01]  /*8840*/  I2F.F64.U32 R4, R2 ;  /* 0x0000000200047312 */ /* 0x000e220000201800 */
[----:B------:R-:W-:-:S05]  /*8850*/  CS2R R6, SRZ ;  /* 0x0000000000067805 */ /* 0x000fca000001ff00 */
[----:B0-----:R0:W-:Y:S01]  /*8860*/  STG.E.128 desc[UR36][R16.64], R4 ;  /* 0x0000000410007986 */ /* 0x0011e2000c101d24 */
[----:B------:R-:W-:Y:S05]  /*8870*/  BRA `(.L_x_7331) ;  /* 0x0000000800607947 */ /* 0x000fea0003800000 */
.L_x_7339:
        /* <DEDUP_REMOVED lines=21> */
.L_x_7344:
[----:B------:R-:W-:Y:S05]  /*89d0*/  BSYNC B0 ;  /* 0x0000000000007941 */ /* 0x000fea0003800000 */
.L_x_7343:
[----:B------:R-:W-:-:S05]  /*89e0*/  LOP3.LUT R3, R0, R3, RZ, 0xfc, !PT ;  /* 0x0000000300037212 */ /* 0x000fca00078efcff */
[----:B------:R0:W-:Y:S01]  /*89f0*/  STG.E.U8 desc[UR36][R16.64], R3 ;  /* 0x0000000310007986 */ /* 0x0001e2000c101124 */
[----:B------:R-:W-:Y:S05]  /*8a00*/  BRA `(.L_x_7331) ;  /* 0x0000000400fc7947 */ /* 0x000fea0003800000 */
.L_x_7342:
        /* <DEDUP_REMOVED lines=13> */
.L_x_7346:
[----:B------:R-:W-:Y:S01]  /*8ae0*/  IMAD.MOV.U32 R0, RZ, RZ, 0x7f ;  /* 0x0000007fff007424 */ /* 0x000fe200078e00ff */
[----:B------:R-:W-:-:S04]  /*8af0*/  ISETP.GT.U32.AND P0, PT, R2, 0x7f800000, PT ;  /* 0x7f8000000200780c */ /* 0x000fc80003f04070 */
[----:B------:R-:W-:-:S09]  /*8b00*/  SEL R0, R0, 0x7c, P0 ;  /* 0x0000007c00007807 */ /* 0x000fd20000000000 */
.L_x_7347:
[----:B------:R-:W-:Y:S05]  /*8b10*/  BSYNC B0 ;  /* 0x0000000000007941 */ /* 0x000fea0003800000 */
.L_x_7345:
[----:B------:R-:W-:-:S04]  /*8b20*/  LOP3.LUT R2, R3, 0x80000000, RZ, 0xc0, !PT ;  /* 0x8000000003027812 */ /* 0x000fc800078ec0ff */
[----:B------:R-:W-:-:S04]  /*8b30*/  SHF.R.U32.HI R3, RZ, 0x18, R2 ;  /* 0x00000018ff037819 */ /* 0x000fc80000011602 */
[----:B------:R-:W-:-:S05]  /*8b40*/  LOP3.LUT R3, R0, R3, RZ, 0xfc, !PT ;  /* 0x0000000300037212 */ /* 0x000fca00078efcff */
[----:B------:R0:W-:Y:S01]  /*8b50*/  STG.E.U8 desc[UR36][R16.64], R3 ;  /* 0x0000000310007986 */ /* 0x0001e2000c101124 */
[----:B------:R-:W-:Y:S05]  /*8b60*/  BRA `(.L_x_7331) ;  /* 0x0000000400a47947 */ /* 0x000fea0003800000 */
.L_x_7341:
[----:B------:R-:W-:-:S04]  /*8b70*/  I2FP.F32.U32 R0, R2 ;  /* 0x0000000200007245 */ /* 0x000fc80000201000 */
[----:B------:R-:W-:-:S05]  /*8b80*/  F2FP.BF16.F32.PACK_AB R0, RZ, R0 ;  /* 0x00000000ff00723e */ /* 0x000fca00000010ff */
[----:B------:R0:W-:Y:S01]  /*8b90*/  STG.E.U16 desc[UR36][R16.64], R0 ;  /* 0x0000000010007986 */ /* 0x0001e2000c101524 */
[----:B------:R-:W-:Y:S05]  /*8ba0*/  BRA `(.L_x_7331) ;  /* 0x0000000400947947 */ /* 0x000fea0003800000 */
.L_x_7338:
        /* <DEDUP_REMOVED lines=10> */
.L_x_7350:
        /* <DEDUP_REMOVED lines=17> */
.L_x_7353:
[----:B------:R-:W-:-:S04]  /*8d60*/  LOP3.LUT R2, R3, 0x80000000, RZ, 0xc0, !PT ;  /* 0x8000000003027812 */ /* 0x000fc800078ec0ff */
[----:B------:R-:W-:-:S04]  /*8d70*/  SHF.R.U32.HI R3, RZ, 0x18, R2 ;  /* 0x00000018ff037819 */ /* 0x000fc80000011602 */
[----:B------:R-:W-:-:S04]  /*8d80*/  LOP3.LUT R0, R0, R3, RZ, 0xfc, !PT ;  /* 0x0000000300007212 */ /* 0x000fc800078efcff */
[----:B------:R-:W-:-:S07]  /*8d90*/  PRMT R8, R0, 0x7610, R8 ;  /* 0x0000761000087816 */ /* 0x000fce0000000008 */
.L_x_7352:
[----:B------:R-:W-:Y:S05]  /*8da0*/  BSYNC B0 ;  /* 0x0000000000007941 */ /* 0x000fea0003800000 */
.L_x_7351:
[----:B------:R0:W-:Y:S01]  /*8db0*/  STG.E.U8 desc[UR36][R16.64], R8 ;  /* 0x0000000810007986 */ /* 0x0001e2000c101124 */
[----:B------:R-:W-:Y:S05]  /*8dc0*/  BRA `(.L_x_7331) ;  /* 0x00000004000c7947 */ /* 0x000fea0003800000 */
.L_x_7349:
        /* <DEDUP_REMOVED lines=17> */
.L_x_7356:
[----:B------:R-:W-:-:S04]  /*8ee0*/  LOP3.LUT R2, R3, 0x80000000, RZ, 0xc0, !PT ;  /* 0x8000000003027812 */ /* 0x000fc800078ec0ff */
[----:B------:R-:W-:-:S04]  /*8ef0*/  SHF.R.U32.HI R3, RZ, 0x18, R2 ;  /* 0x00000018ff037819 */ /* 0x000fc80000011602 */
[----:B------:R-:W-:-:S04]  /*8f00*/  LOP3.LUT R0, R0, R3, RZ, 0xfc, !PT ;  /* 0x0000000300007212 */ /* 0x000fc800078efcff */
[----:B------:R-:W-:-:S07]  /*8f10*/  PRMT R8, R0, 0x7610, R8 ;  /* 0x0000761000087816 */ /* 0x000fce0000000008 */
.L_x_7355:
[----:B------:R-:W-:Y:S05]  /*8f20*/  BSYNC B0 ;  /* 0x0000000000007941 */ /* 0x000fea0003800000 */
.L_x_7354:
[----:B------:R0:W-:Y:S01]  /*8f30*/  STG.E.U8 desc[UR36][R16.64], R8 ;  /* 0x0000000810007986 */ /* 0x0001e2000c101124 */
[----:B------:R-:W-:Y:S05]  /*8f40*/  BRA `(.L_x_7331) ;  /* 0x0000000000ac7947 */ /* 0x000fea0003800000 */
.L_x_7348:
        /* <DEDUP_REMOVED lines=22> */
.L_x_7330:
        /* <DEDUP_REMOVED lines=16> */
.L_x_7359:
[----:B------:R-:W-:Y:S05]  /*91b0*/  BRA `(.L_x_7331) ;  /* 0x0000000000107947 */ /* 0x000fea0003800000 */
.L_x_7358:
[----:B------:R-:W-:-:S05]  /*91c0*/  IMAD.MOV.U32 R3, RZ, RZ, RZ ;  /* 0x000000ffff037224 */ /* 0x000fca00078e00ff */
[----:B------:R0:W-:Y:S01]  /*91d0*/  STG.E.64 desc[UR36][R16.64], R2 ;  /* 0x0000000210007986 */ /* 0x0001e2000c101b24 */
[----:B------:R-:W-:Y:S05]  /*91e0*/  BRA `(.L_x_7331) ;  /* 0x0000000000047947 */ /* 0x000fea0003800000 */
.L_x_7357:
[----:B------:R0:W-:Y:S02]  /*91f0*/  STG.E desc[UR36][R16.64], R2 ;  /* 0x0000000210007986 */ /* 0x0001e4000c101924 */
.L_x_7331:
[----:B------:R-:W-:-:S07]  /*9200*/  VIADD R19, R19, 0x80 ;  /* 0x0000008013137836 */ /* 0x000fce0000000000 */
.L_x_7291:
[----:B------:R-:W-:Y:S05]  /*9210*/  BSYNC B6 ;  /* 0x0000000000067941 */ /* 0x000fea0003800000 */
.L_x_7290:
        /* <DEDUP_REMOVED lines=306> */
.L_x_7360:
        /* <DEDUP_REMOVED lines=20> */
.L_x_7364:
[----:B------:R4:W5:Y:S01]  /*a680*/  LDG.E.U8 R0, desc[UR36][R2.64] ;  /* 0x0000002402007981 */ /* 0x000962000c1e1100 */
[----:B------:R-:W-:Y:S05]  /*a690*/  BRA `(.L_x_7366) ;  /* 0x0000000c00547947 */ /* 0x000fea0003800000 */
.L_x_7363:
        /* <DEDUP_REMOVED lines=8> */
.L_x_7368:
[----:B------:R2:W5:Y:S01]  /*a720*/  LDG.E.U16 R0, desc[UR36][R2.64] ;  /* 0x0000002402007981 */ /* 0x000562000c1e1500 */
[----:B------:R-:W-:Y:S05]  /*a730*/  BRA `(.L_x_7366) ;  /* 0x0000000c002c7947 */ /* 0x000fea0003800000 */
.L_x_7367:
[----:B------:R0:W5:Y:S01]  /*a740*/  LDG.E.U16 R0, desc[UR36][R2.64] ;  /* 0x0000002402007981 */ /* 0x000162000c1e1500 */
[----:B------:R-:W-:Y:S05]  /*a750*/  BRA `(.L_x_7366) ;  /* 0x0000000c00247947 */ /* 0x000fea0003800000 */
.L_x_7362:
        /* <DEDUP_REMOVED lines=9> */
.L_x_7370:
[----:B------:R-:W2:Y:S02]  /*a7f0*/  LDG.E.U16 R4, desc[UR36][R2.64] ;  /* 0x0000002402047981 */ /* 0x000ea4000c1e1500 */
[----:B--2---:R-:W-:-:S06]  /*a800*/  HADD2.F32 R4, -RZ, R4.H0_H0 ;  /* 0x20000004ff047230 */ /* 0x004fcc0000004100 */
[----:B------:R-:W0:Y:S02]  /*a810*/  F2I.FTZ.TRUNC.NTZ R4, R4 ;  /* 0x0000000400047305 */ /* 0x000e24000021f100 */
[----:B0-----:R-:W-:Y:S01]  /*a820*/  PRMT R0, R4, 0x7610, R0 ;  /* 0x0000761004007816 */ /* 0x001fe20000000000 */
[----:B------:R-:W-:Y:S06]  /*a830*/  BRA `(.L_x_7366) ;  /* 0x0000000800ec7947 */ /* 0x000fec0003800000 */
.L_x_7369:
        /* <DEDUP_REMOVED lines=9> */
.L_x_7372:
[----:B------:R-:W2:Y:S02]  /*a8d0*/  LDG.E.U16 R2, desc[UR36][R2.64] ;  /* 0x0000002402027981 */ /* 0x000ea4000c1e1500 */
[----:B--2---:R-:W-:-:S06]  /*a8e0*/  HADD2.F32 R4, -RZ, R2.H0_H0 ;  /* 0x20000002ff047230 */ /* 0x004fcc0000004100 */
[----:B------:R-:W0:Y:S02]  /*a8f0*/  F2I.FTZ.TRUNC.NTZ R4, R4 ;  /* 0x0000000400047305 */ /* 0x000e24000021f100 */
[----:B0-----:R-:W-:Y:S01]  /*a900*/  PRMT R0, R4, 0x7610, R0 ;  /* 0x0000761004007816 */ /* 0x001fe20000000000 */
[----:B------:R-:W-:Y:S06]  /*a910*/  BRA `(.L_x_7366) ;  /* 0x0000000800b47947 */ /* 0x000fec0003800000 */
.L_x_7371:
[----:B------:R-:W2:Y:S02]  /*a920*/  LDG.E.64 R2, desc[UR36][R2.64] ;  /* 0x0000002402027981 */ /* 0x000ea4000c1e1b00 */
[----:B--2---:R0:W1:Y:S01]  /*a930*/  F2I.F64.TRUNC R0, R2 ;  /* 0x0000000200007311 */ /* 0x004062000030d100 */
[----:B------:R-:W-:Y:S05]  /*a940*/  BRA `(.L_x_7366) ;  /* 0x0000000800a87947 */ /* 0x000fea0003800000 */
.L_x_7361:
        /* <DEDUP_REMOVED lines=12> */
.L_x_7375:
[----:B------:R-:W2:Y:S02]  /*aa10*/  LDG.E.64 R2, desc[UR36][R2.64] ;  /* 0x0000002402027981 */ /* 0x000ea4000c1e1b00 */
[----:B--2---:R0:W1:Y:S01]  /*aa20*/  F2I.F64.TRUNC R0, R2 ;  /* 0x0000000200007311 */ /* 0x004062000030d100 */
[----:B------:R-:W-:Y:S05]  /*aa30*/  BRA `(.L_x_7366) ;  /* 0x00000008006c7947 */ /* 0x000fea0003800000 */
.L_x_7374:
        /* <DEDUP_REMOVED lines=28> */
.L_x_7377:
        /* <DEDUP_REMOVED lines=15> */
.L_x_7376:
[----:B------:R-:W2:Y:S02]  /*acf0*/  LDG.E.U16 R4, desc[UR36][R2.64] ;  /* 0x0000002402047981 */ /* 0x000ea4000c1e1500 */
[----:B--2---:R-:W-:-:S06]  /*ad00*/  IMAD.U32 R4, R4, 0x10000, RZ ;  /* 0x0001000004047824 */ /* 0x004fcc00078e00ff */
[----:B------:R-:W0:Y:S02]  /*ad10*/  F2I.FTZ.TRUNC.NTZ R4, R4 ;  /* 0x0000000400047305 */ /* 0x000e24000021f100 */
[----:B0-----:R-:W-:Y:S01]  /*ad20*/  PRMT R0, R4, 0x7610, R0 ;  /* 0x0000761004007816 */ /* 0x001fe20000000000 */
[----:B------:R-:W-:Y:S06]  /*ad30*/  BRA `(.L_x_7366) ;  /* 0x0000000400ac7947 */ /* 0x000fec0003800000 */
.L_x_7373:
        /* <DEDUP_REMOVED lines=10> */
.L_x_7380:
        /* <DEDUP_REMOVED lines=21> */
.L_x_7384:
[----:B------:R-:W-:Y:S05]  /*af30*/  BSYNC B1 ;  /* 0x0000000000017941 */ /* 0x000fea0003800000 */
.L_x_7383:
[----:B------:R-:W-:Y:S01]  /*af40*/  IMAD.SHL.U32 R2, R2, 0x100000, RZ ;  /* 0x0010000002027824 */ /* 0x000fe200078e00ff */
[----:B------:R-:W-:-:S04]  /*af50*/  LEA R3, R0, 0x3b800000, 0x17 ;  /* 0x3b80000000037811 */ /* 0x000fc800078eb8ff */
[----:B------:R-:W-:-:S07]  /*af60*/  LOP3.LUT R4, R3, R2, R4, 0xfe, !PT ;  /* 0x0000000203047212 */ /* 0x000fce00078efe04 */
.L_x_7382:
[----:B------:R-:W-:Y:S05]  /*af70*/  BSYNC B0 ;  /* 0x0000000000007941 */ /* 0x000fea0003800000 */
.L_x_7381:
[----:B------:R-:W0:Y:S02]  /*af80*/  F2I.FTZ.TRUNC.NTZ R4, R4 ;  /* 0x0000000400047305 */ /* 0x000e24000021f100 */
[----:B0-----:R-:W-:Y:S01]  /*af90*/  PRMT R0, R4, 0x7610, R0 ;  /* 0x0000761004007816 */ /* 0x001fe20000000000 */
[----:B------:R-:W-:Y:S06]  /*afa0*/  BRA `(.L_x_7366) ;  /* 0x0000000400107947 */ /* 0x000fec0003800000 */
.L_x_7379:
        /* <DEDUP_REMOVED lines=21> */
.L_x_7388:
[----:B------:R-:W-:Y:S05]  /*b100*/  BSYNC B1 ;  /* 0x0000000000017941 */ /* 0x000fea0003800000 */
.L_x_7387:
[----:B------:R-:W-:Y:S01]  /*b110*/  IMAD.SHL.U32 R2, R2, 0x200000, RZ ;  /* 0x0020000002027824 */ /* 0x000fe200078e00ff */
[----:B------:R-:W-:-:S04]  /*b120*/  LEA R3, R0, 0x37800000, 0x17 ;  /* 0x3780000000037811 */ /* 0x000fc800078eb8ff */
[----:B------:R-:W-:-:S07]  /*b130*/  LOP3.LUT R4, R3, R2, R4, 0xfe, !PT ;  /* 0x0000000203047212 */ /* 0x000fce00078efe04 */
.L_x_7386:
[----:B------:R-:W-:Y:S05]  /*b140*/  BSYNC B0 ;  /* 0x0000000000007941 */ /* 0x000fea0003800000 */
.L_x_7385:
[----:B------:R-:W0:Y:S02]  /*b150*/  F2I.FTZ.TRUNC.NTZ R4, R4 ;  /* 0x0000000400047305 */ /* 0x000e24000021f100 */
[----:B0-----:R-:W-:Y:S01]  /*b160*/  PRMT R0, R4, 0x7610, R0 ;  /* 0x0000761004007816 */ /* 0x001fe20000000000 */
[----:B------:R-:W-:Y:S06]  /*b170*/  BRA `(.L_x_7366) ;  /* 0x00000000009c7947 */ /* 0x000fec0003800000 */
.L_x_7378:
        /* <DEDUP_REMOVED lines=14> */
.L_x_7392:
[----:B------:R-:W-:Y:S05]  /*b260*/  BSYNC B0 ;  /* 0x0000000000007941 */ /* 0x000fea0003800000 */
.L_x_7391:
[----:B------:R-:W0:Y:S02]  /*b270*/  F2I.FTZ.TRUNC.NTZ R4, R4 ;  /* 0x0000000400047305 */ /* 0x000e24000021f100 */
[----:B0-----:R-:W-:Y:S01]  /*b280*/  PRMT R0, R4, 0x7610, R0 ;  /* 0x0000761004007816 */ /* 0x001fe20000000000 */
[----:B------:R-:W-:Y:S06]  /*b290*/  BRA `(.L_x_7366) ;  /* 0x0000000000547947 */ /* 0x000fec0003800000 */
.L_x_7365:
        /* <DEDUP_REMOVED lines=16> */
.L_x_7393:
[----:B------:R-:W-:Y:S01]  /*b3a0*/  PRMT R0, RZ, 0x7610, R0 ;  /* 0x00007610ff007816 */ /* 0x000fe20000000000 */
[----:B------:R-:W-:Y:S06]  /*b3b0*/  BRA `(.L_x_7366) ;  /* 0x00000000000c7947 */ /* 0x000fec0003800000 */
.L_x_7390:
[----:B------:R0:W5:Y:S01]  /*b3c0*/  LDG.E.U16 R0, desc[UR36][R2.64] ;  /* 0x0000002402007981 */ /* 0x000162000c1e1500 */
[----:B------:R-:W-:Y:S05]  /*b3d0*/  BRA `(.L_x_7366) ;  /* 0x0000000000047947 */ /* 0x000fea0003800000 */
.L_x_7389:
[----:B------:R0:W5:Y:S02]  /*b3e0*/  LDG.E.U16 R0, desc[UR36][R2.64] ;  /* 0x0000002402007981 */ /* 0x000164000c1e1500 */
.L_x_7366:
[----:B------:R-:W0:Y:S01]  /*b3f0*/  LDC.U8 R4, c[0x0][0x424] ;  /* 0x00010900ff047b82 */ /* 0x000e220000000000 */
[----:B------:R-:W-:Y:S01]  /*b400*/  ULDC.U16 UR4, c[0x0][0x422] ;  /* 0x0001088000047ab9 */ /* 0x000fe20000000400 */
[----:B-1---5:R-:W-:Y:S01]  /*b410*/  PRMT R0, R0, 0x9910, RZ ;  /* 0x0000991000007816 */ /* 0x022fe200000000ff */
[----:B------:R-:W-:-:S06]  /*b420*/  UPRMT UR4, UR4, 0x9910, URZ ;  /* 0x0000991004047896 */ /* 0x000fcc000800003f */
[----:B------:R-:W-:-:S04]  /*b430*/  ISETP.NE.AND P0, PT, RZ, UR4, PT ;  /* 0x00000004ff007c0c */ /* 0x000fc8000bf05270 */
[----:B------:R-:W-:-:S04]  /*b440*/  ISETP.NE.XOR P0, PT, R0, RZ, P0 ;  /* 0x000000ff0000720c */ /* 0x000fc80000705a70 */
[----:B0-234-:R-:W-:Y:S02]  /*b450*/  SEL R2, RZ, 0x1, !P0 ;  /* 0x00000001ff027807 */ /* 0x01dfe40004000000 */
        /* <DEDUP_REMOVED lines=13> */
.L_x_7397:
[----:B------:R-:W-:Y:S01]  /*b530*/  STG.E.U8 desc[UR36][R16.64], R2 ;  /* 0x0000000210007986 */ /* 0x000fe2000c101124 */
[----:B------:R-:W-:Y:S05]  /*b540*/  EXIT ;  /* 0x000000000000794d */ /* 0x000fea0003800000 */
.L_x_7396:
        /* <DEDUP_REMOVED lines=9> */
.L_x_7400:
[----:B------:R-:W-:Y:S01]  /*b5e0*/  STG.E desc[UR36][R16.64], R2 ;  /* 0x0000000210007986 */ /* 0x000fe2000c101924 */
[----:B------:R-:W-:Y:S05]  /*b5f0*/  EXIT ;  /* 0x000000000000794d */ /* 0x000fea0003800000 */
.L_x_7399:
[----:B------:R-:W-:Y:S01]  /*b600*/  STG.E.U16 desc[UR36][R16.64], R2 ;  /* 0x0000000210007986 */ /* 0x000fe2000c101524 */
[----:B------:R-:W-:Y:S05]  /*b610*/  EXIT ;  /* 0x000000000000794d */ /* 0x000fea0003800000 */
.L_x_7395:
        /* <DEDUP_REMOVED lines=9> */
.L_x_7402:
[----:B------:R-:W-:-:S04]  /*b6b0*/  I2FP.F32.U32 R0, R2 ;  /* 0x0000000200007245 */ /* 0x000fc80000201000 */
[----:B------:R-:W-:-:S05]  /*b6c0*/  F2FP.F16.F32.PACK_AB R0, RZ, R0 ;  /* 0x00000000ff00723e */ /* 0x000fca00000000ff */
[----:B------:R-:W-:Y:S01]  /*b6d0*/  STG.E.U16 desc[UR36][R16.64], R0 ;  /* 0x0000000010007986 */ /* 0x000fe2000c101524 */
[----:B------:R-:W-:Y:S05]  /*b6e0*/  EXIT ;  /* 0x000000000000794d */ /* 0x000fea0003800000 */
.L_x_7401:
        /* <DEDUP_REMOVED lines=10> */
.L_x_7404:
[----:B------:R-:W-:-:S04]  /*b790*/  I2FP.F32.U32 R2, R2 ;  /* 0x0000000200027245 */ /* 0x000fc80000201000 */
[----:B------:R-:W-:-:S04]  /*b7a0*/  F2FP.F16.F32.PACK_AB R3, RZ, R2 ;  /* 0x00000002ff03723e */ /* 0x000fc800000000ff */
[----:B------:R-:W-:-:S05]  /*b7b0*/  PRMT R3, R3, 0x5410, RZ ;  /* 0x0000541003037816 */ /* 0x000fca00000000ff */
[----:B------:R-:W-:Y:S01]  /*b7c0*/  STG.E desc[UR36][R16.64], R3 ;  /* 0x0000000310007986 */ /* 0x000fe2000c101924 */
[----:B------:R-:W-:Y:S05]  /*b7d0*/  EXIT ;  /* 0x000000000000794d */ /* 0x000fea0003800000 */
.L_x_7403:
[----:B------:R-:W0:Y:S02]  /*b7e0*/  I2F.F64.U32 R2, R2 ;  /* 0x0000000200027312 */ /* 0x000e240000201800 */
[----:B0-----:R-:W-:Y:S01]  /*b7f0*/  STG.E.64 desc[UR36][R16.64], R2 ;  /* 0x0000000210007986 */ /* 0x001fe2000c101b24 */
[----:B------:R-:W-:Y:S05]  /*b800*/  EXIT ;  /* 0x000000000000794d */ /* 0x000fea0003800000 */
.L_x_7394:
        /* <DEDUP_REMOVED lines=10> */
.L_x_7407:
[----:B------:R-:W0:Y:S01]  /*b8b0*/  I2F.F64.U32 R4, R2 ;  /* 0x0000000200047312 */ /* 0x000e220000201800 */
[----:B------:R-:W-:-:S05]  /*b8c0*/  CS2R R6, SRZ ;  /* 0x0000000000067805 */ /* 0x000fca000001ff00 */
[----:B0-----:R-:W-:Y:S01]  /*b8d0*/  STG.E.128 desc[UR36][R16.64], R4 ;  /* 0x0000000410007986 */ /* 0x001fe2000c101d24 */
[----:B------:R-:W-:Y:S05]  /*b8e0*/  EXIT ;  /* 0x000000000000794d */ /* 0x000fea0003800000 */
.L_x_7406:
        /* <DEDUP_REMOVED lines=21> */
.L_x_7411:
[----:B------:R-:W-:Y:S05]  /*ba40*/  BSYNC B0 ;  /* 0x0000000000007941 */ /* 0x000fea0003800000 */
.L_x_7410:
[----:B------:R-:W-:-:S05]  /*ba50*/  LOP3.LUT R3, R0, R3, RZ, 0xfc, !PT ;  /* 0x0000000300037212 */ /* 0x000fca00078efcff */
[----:B------:R-:W-:Y:S01]  /*ba60*/  STG.E.U8 desc[UR36][R16.64], R3 ;  /* 0x0000000310007986 */ /* 0x000fe2000c101124 */
[----:B------:R-:W-:Y:S05]  /*ba70*/  EXIT ;  /* 0x000000000000794d */ /* 0x000fea0003800000 */
.L_x_7409:
        /* <DEDUP_REMOVED lines=13> */
.L_x_7413:
[----:B------:R-:W-:Y:S01]  /*bb50*/  IMAD.MOV.U32 R0, RZ, RZ, 0x7f ;  /* 0x0000007fff007424 */ /* 0x000fe200078e00ff */
[----:B------:R-:W-:-:S04]  /*bb60*/  ISETP.GT.U32.AND P0, PT, R2, 0x7f800000, PT ;  /* 0x7f8000000200780c */ /* 0x000fc80003f04070 */
[----:B------:R-:W-:-:S09]  /*bb70*/  SEL R0, R0, 0x7c, P0 ;  /* 0x0000007c00007807 */ /* 0x000fd20000000000 */
.L_x_7414:
[----:B------:R-:W-:Y:S05]  /*bb80*/  BSYNC B0 ;  /* 0x0000000000007941 */ /* 0x000fea0003800000 */
.L_x_7412:
[----:B------:R-:W-:-:S04]  /*bb90*/  LOP3.LUT R2, R3, 0x80000000, RZ, 0xc0, !PT ;  /* 0x8000000003027812 */ /* 0x000fc800078ec0ff */
[----:B------:R-:W-:-:S04]  /*bba0*/  SHF.R.U32.HI R3, RZ, 0x18, R2 ;  /* 0x00000018ff037819 */ /* 0x000fc80000011602 */
[----:B------:R-:W-:-:S05]  /*bbb0*/  LOP3.LUT R3, R0, R3, RZ, 0xfc, !PT ;  /* 0x0000000300037212 */ /* 0x000fca00078efcff */
[----:B------:R-:W-:Y:S01]  /*bbc0*/  STG.E.U8 desc[UR36][R16.64], R3 ;  /* 0x0000000310007986 */ /* 0x000fe2000c101124 */
[----:B------:R-:W-:Y:S05]  /*bbd0*/  EXIT ;  /* 0x000000000000794d */ /* 0x000fea0003800000 */
.L_x_7408:
[----:B------:R-:W-:-:S04]  /*bbe0*/  I2FP.F32.U32 R0, R2 ;  /* 0x0000000200007245 */ /* 0x000fc80000201000 */
[----:B------:R-:W-:-:S05]  /*bbf0*/  F2FP.BF16.F32.PACK_AB R0, RZ, R0 ;  /* 0x00000000ff00723e */ /* 0x000fca00000010ff */
[----:B------:R-:W-:Y:S01]  /*bc00*/  STG.E.U16 desc[UR36][R16.64], R0 ;  /* 0x0000000010007986 */ /* 0x000fe2000c101524 */
[----:B------:R-:W-:Y:S05]  /*bc10*/  EXIT ;  /* 0x000000000000794d */ /* 0x000fea0003800000 */
.L_x_7405:
        /* <DEDUP_REMOVED lines=10> */
.L_x_7417:
        /* <DEDUP_REMOVED lines=17> */
.L_x_7420:
[----:B------:R-:W-:-:S04]  /*bdd0*/  LOP3.LUT R2, R3, 0x80000000, RZ, 0xc0, !PT ;  /* 0x8000000003027812 */ /* 0x000fc800078ec0ff */
[----:B------:R-:W-:-:S04]  /*bde0*/  SHF.R.U32.HI R3, RZ, 0x18, R2 ;  /* 0x00000018ff037819 */ /* 0x000fc80000011602 */
[----:B------:R-:W-:-:S04]  /*bdf0*/  LOP3.LUT R0, R0, R3, RZ, 0xfc, !PT ;  /* 0x0000000300007212 */ /* 0x000fc800078efcff */
[----:B------:R-:W-:-:S07]  /*be00*/  PRMT R8, R0, 0x7610, R8 ;  /* 0x0000761000087816 */ /* 0x000fce0000000008 */
.L_x_7419:
[----:B------:R-:W-:Y:S05]  /*be10*/  BSYNC B0 ;  /* 0x0000000000007941 */ /* 0x000fea0003800000 */
.L_x_7418:
[----:B------:R-:W-:Y:S01]  /*be20*/  STG.E.U8 desc[UR36][R16.64], R8 ;  /* 0x0000000810007986 */ /* 0x000fe2000c101124 */
[----:B------:R-:W-:Y:S05]  /*be30*/  EXIT ;  /* 0x000000000000794d */ /* 0x000fea0003800000 */
.L_x_7416:
        /* <DEDUP_REMOVED lines=17> */
.L_x_7423:
[----:B------:R-:W-:-:S04]  /*bf50*/  LOP3.LUT R2, R3, 0x80000000, RZ, 0xc0, !PT ;  /* 0x8000000003027812 */ /* 0x000fc800078ec0ff */
[----:B------:R-:W-:-:S04]  /*bf60*/  SHF.R.U32.HI R3, RZ, 0x18, R2 ;  /* 0x00000018ff037819 */ /* 0x000fc80000011602 */
[----:B------:R-:W-:-:S04]  /*bf70*/  LOP3.LUT R0, R0, R3, RZ, 0xfc, !PT ;  /* 0x0000000300007212 */ /* 0x000fc800078efcff */
[----:B------:R-:W-:-:S07]  /*bf80*/  PRMT R8, R0, 0x7610, R8 ;  /* 0x0000761000087816 */ /* 0x000fce0000000008 */
.L_x_7422:
[----:B------:R-:W-:Y:S05]  /*bf90*/  BSYNC B0 ;  /* 0x0000000000007941 */ /* 0x000fea0003800000 */
.L_x_7421:
[----:B------:R-:W-:Y:S01]  /*bfa0*/  STG.E.U8 desc[UR36][R16.64], R8 ;  /* 0x0000000810007986 */ /* 0x000fe2000c101124 */
[----:B------:R-:W-:Y:S05]  /*bfb0*/  EXIT ;  /* 0x000000000000794d */ /* 0x000fea0003800000 */
.L_x_7415:
        /* <DEDUP_REMOVED lines=22> */
.L_x_7398:
        /* <DEDUP_REMOVED lines=16> */
.L_x_7426:
[----:B------:R-:W-:Y:S05]  /*c220*/  EXIT ;  /* 0x000000000000794d */ /* 0x000fea0003800000 */
.L_x_7425:
[----:B------:R-:W-:-:S05]  /*c230*/  IMAD.MOV.U32 R3, RZ, RZ, RZ ;  /* 0x000000ffff037224 */ /* 0x000fca00078e00ff */
[----:B------:R-:W-:Y:S01]  /*c240*/  STG.E.64 desc[UR36][R16.64], R2 ;  /* 0x0000000210007986 */ /* 0x000fe2000c101b24 */
[----:B------:R-:W-:Y:S05]  /*c250*/  EXIT ;  /* 0x000000000000794d */ /* 0x000fea0003800000 */
.L_x_7424:
[----:B------:R-:W-:Y:S01]  /*c260*/  STG.E desc[UR36][R16.64], R2 ;  /* 0x0000000210007986 */ /* 0x000fe2000c101924 */
[----:B------:R-:W-:Y:S05]  /*c270*/  EXIT ;  /* 0x000000000000794d */ /* 0x000fea0003800000 */
.L_x_7427:
        /* <DEDUP_REMOVED lines=16> */
.L_x_43819:


//--------------------- .text._ZN2at6native27unrolled_elementwise_kernelINS0_13AUnaryFunctorIssbZZZNS0_23logical_xor_kernel_cudaERNS_14TensorIteratorEENKUlvE0_clEvENKUlvE3_clEvEUlssE_EESt5arrayIPcLm2EELi4E23TrivialOffsetCalculatorILi1EjESD_NS0_6memory12LoadWithCastILi1EEENSE_13StoreWithCastILi1EEEEEviT_T0_T2_T3_T4_T5_ --------------------------
	.section	.text._ZN2at6native27unrolled_elementwise_kernelINS0_13AUnaryFunctorIssbZZZNS0_23logical_xor_kernel_cudaERNS_14TensorIteratorEENKUlvE0_clEvENKUlvE3_clEvEUlssE_EESt5arrayIPcLm2EELi4E23TrivialOffsetCalculatorILi1EjESD_NS0_6memory12LoadWithCastILi1EEENSE_13StoreWithCastILi1EEEEEviT_T0_T2_T3_T4_T5_,"ax",@progbits
	.align	128
        .global         _ZN2at6native27unrolled_elementwise_kernelINS0_13AUnaryFunctorIssbZZZNS0_23logical_xor_kernel_cudaERNS_14TensorIteratorEENKUlvE0_clEvENKUlvE3_clEvEUlssE_EESt5arrayIPcLm2EELi4E23TrivialOffsetCalculatorILi1EjESD_NS0_6memory12LoadWithCastILi1EEENSE_13StoreWithCastILi1EEEEEviT_T0_T2_T3_T4_T5_
        .type           _ZN2at6native27unrolled_elementwise_kernelINS0_13AUnaryFunctorIssbZZZNS0_23logical_xor_kernel_cudaERNS_14TensorIteratorEENKUlvE0_clEvENKUlvE3_clEvEUlssE_EESt5arrayIPcLm2EELi4E23TrivialOffsetCalculatorILi1EjESD_NS0_6memory12LoadWithCastILi1EEENSE_13StoreWithCastILi1EEEEEviT_T0_T2_T3_T4_T5_,@function
        .size           _ZN2at6native27unrolled_elementwise_kernelINS0_13AUnaryFunctorIssbZZZNS0_23logical_xor_kernel_cudaERNS_14TensorIteratorEENKUlvE0_clEvENKUlvE3_clEvEUlssE_EESt5arrayIPcLm2EELi4E23TrivialOffsetCalculatorILi1EjESD_NS0_6memory12LoadWithCastILi1EEENSE_13StoreWithCastILi1EEEEEviT_T0_T2_T3_T4_T5_,(.L_x_43820 - _ZN2at6native27unrolled_elementwise_kernelINS0_13AUnaryFunctorIssbZZZNS0_23logical_xor_kernel_cudaERNS_14TensorIteratorEENKUlvE0_clEvENKUlvE3_clEvEUlssE_EESt5arrayIPcLm2EELi4E23TrivialOffsetCalculatorILi1EjESD_NS0_6memory12LoadWithCastILi1EEENSE_13StoreWithCastILi1EEEEEviT_T0_T2_T3_T4_T5_)
        .other          _ZN2at6native27unrolled_elementwise_kernelINS0_13AUnaryFunctorIssbZZZNS0_23logical_xor_kernel_cudaERNS_14TensorIteratorEENKUlvE0_clEvENKUlvE3_clEvEUlssE_EESt5arrayIPcLm2EELi4E23TrivialOffsetCalculatorILi1EjESD_NS0_6memory12LoadWithCastILi1EEENSE_13StoreWithCastILi1EEEEEviT_T0_T2_T3_T4_T5_,@"STO_CUDA_ENTRY STV_DEFAULT"
_ZN2at6native27unrolled_elementwise_kernelINS0_13AUnaryFunctorIssbZZZNS0_23logical_xor_kernel_cudaERNS_14TensorIteratorEENKUlvE0_clEvENKUlvE3_clEvEUlssE_EESt5arrayIPcLm2EELi4E23TrivialOffsetCalculatorILi1EjESD_NS0_6memory12LoadWithCastILi1EEENSE_13StoreWithCastILi1EEEEEviT_T0_T2_T3_T4_T5_:
.text._ZN2at6native27unrolled_elementwise_kernelINS0_13AUnaryFunctorIssbZZZNS0_23logical_xor_kernel_cudaERNS_14TensorIteratorEENKUlvE0_clEvENKUlvE3_clEvEUlssE_EESt5arrayIPcLm2EELi4E23TrivialOffsetCalculatorILi1EjESD_NS0_6memory12LoadWithCastILi1EEENSE_13StoreWithCastILi1EEEEEviT_T0_T2_T3_T4_T5_:
        /* <DEDUP_REMOVED lines=31> */
.L_x_7433:
[----:B------:R3:W5:Y:S01]  /*01f0*/  LDG.E.U8 R17, desc[UR36][R2.64] ;  /* 0x0000002402117981 */ /* 0x000762000c1e1100 */
[----:B------:R-:W-:Y:S05]  /*0200*/  BRA `(.L_x_7435) ;  /* 0x0000000c00587947 */ /* 0x000fea0003800000 */
.L_x_7432:
        /* <DEDUP_REMOVED lines=8> */
.L_x_7437:
[----:B------:R1:W5:Y:S01]  /*0290*/  LDG.E.U16 R17, desc[UR36][R2.64] ;  /* 0x0000002402117981 */ /* 0x000362000c1e1500 */
[----:B------:R-:W-:Y:S05]  /*02a0*/  BRA `(.L_x_7435) ;  /* 0x0000000c00307947 */ /* 0x000fea0003800000 */
.L_x_7436:
[----:B------:R2:W5:Y:S01]  /*02b0*/  LDG.E.U16 R17, desc[UR36][R2.64] ;  /* 0x0000002402117981 */ /* 0x000562000c1e1500 */
[----:B------:R-:W-:Y:S05]  /*02c0*/  BRA `(.L_x_7435) ;  /* 0x0000000c00287947 */ /* 0x000fea0003800000 */
.L_x_7431:
        /* <DEDUP_REMOVED lines=9> */
.L_x_7439:
[----:B------:R-:W2:Y:S02]  /*0360*/  LDG.E.U16 R0, desc[UR36][R2.64] ;  /* 0x0000002402007981 */ /* 0x000ea4000c1e1500 */
[----:B--2---:R-:W-:-:S06]  /*0370*/  HADD2.F32 R0, -RZ, R0.H0_H0 ;  /* 0x20000000ff007230 */ /* 0x004fcc0000004100 */
[----:B------:R-:W0:Y:S02]  /*0380*/  F2I.FTZ.TRUNC.NTZ R0, R0 ;  /* 0x0000000000007305 */ /* 0x000e24000021f100 */
[----:B0-----:R-:W-:Y:S01]  /*0390*/  PRMT R17, R0, 0x7610, R17 ;  /* 0x0000761000117816 */ /* 0x001fe20000000011 */
[----:B------:R-:W-:Y:S06]  /*03a0*/  BRA `(.L_x_7435) ;  /* 0x0000000800f07947 */ /* 0x000fec0003800000 */
.L_x_7438:
        /* <DEDUP_REMOVED lines=9> */
.L_x_7441:
[----:B------:R-:W2:Y:S02]  /*0440*/  LDG.E.U16 R2, desc[UR36][R2.64] ;  /* 0x0000002402027981 */ /* 0x000ea4000c1e1500 */
[----:B--2---:R-:W-:-:S06]  /*0450*/  HADD2.F32 R0, -RZ, R2.H0_H0 ;  /* 0x20000002ff007230 */ /* 0x004fcc0000004100 */
[----:B------:R-:W0:Y:S02]  /*0460*/  F2I.FTZ.TRUNC.NTZ R0, R0 ;  /* 0x0000000000007305 */ /* 0x000e24000021f100 */
[----:B0-----:R-:W-:Y:S01]  /*0470*/  PRMT R17, R0, 0x7610, R17 ;  /* 0x0000761000117816 */ /* 0x001fe20000000011 */
[----:B------:R-:W-:Y:S06]  /*0480*/  BRA `(.L_x_7435) ;  /* 0x0000000800b87947 */ /* 0x000fec0003800000 */
.L_x_7440:
[----:B------:R-:W2:Y:S02]  /*0490*/  LDG.E.64 R2, desc[UR36][R2.64] ;  /* 0x0000002402027981 */ /* 0x000ea4000c1e1b00 */
[----:B--2---:R0:W1:Y:S01]  /*04a0*/  F2I.F64.TRUNC R17, R2 ;  /* 0x0000000200117311 */ /* 0x004062000030d100 */
[----:B------:R-:W-:Y:S05]  /*04b0*/  BRA `(.L_x_7435) ;  /* 0x0000000800ac7947 */ /* 0x000fea0003800000 */
.L_x_7430:
        /* <DEDUP_REMOVED lines=12> */
.L_x_7444:
[----:B------:R-:W2:Y:S02]  /*0580*/  LDG.E.64 R2, desc[UR36][R2.64] ;  /* 0x0000002402027981 */ /* 0x000ea4000c1e1b00 */
[----:B--2---:R0:W1:Y:S01]  /*0590*/  F2I.F64.TRUNC R17, R2 ;  /* 0x0000000200117311 */ /* 0x004062000030d100 */
[----:B------:R-:W-:Y:S05]  /*05a0*/  BRA `(.L_x_7435) ;  /* 0x0000000800707947 */ /* 0x000fea0003800000 */
.L_x_7443:
        /* <DEDUP_REMOVED lines=28> */
.L_x_7446:
        /* <DEDUP_REMOVED lines=16> */
.L_x_7445:
[----:B------:R-:W2:Y:S02]  /*0870*/  LDG.E.U16 R0, desc[UR36][R2.64] ;  /* 0x0000002402007981 */ /* 0x000ea4000c1e1500 */
[----:B--2---:R-:W-:-:S06]  /*0880*/  IMAD.U32 R0, R0, 0x10000, RZ ;  /* 0x0001000000007824 */ /* 0x004fcc00078e00ff */
[----:B------:R-:W0:Y:S02]  /*0890*/  F2I.FTZ.TRUNC.NTZ R0, R0 ;  /* 0x0000000000007305 */ /* 0x000e24000021f100 */
[----:B0-----:R-:W-:Y:S01]  /*08a0*/  PRMT R17, R0, 0x7610, R17 ;  /* 0x0000761000117816 */ /* 0x001fe20000000011 */
[----:B------:R-:W-:Y:S06]  /*08b0*/  BRA `(.L_x_7435) ;  /* 0x0000000400ac7947 */ /* 0x000fec0003800000 */
.L_x_7442:
        /* <DEDUP_REMOVED lines=10> */
.L_x_7449:
        /* <DEDUP_REMOVED lines=21> */
.L_x_7453:
[----:B------:R-:W-:Y:S05]  /*0ab0*/  BSYNC B1 ;  /* 0x0000000000017941 */ /* 0x000fea0003800000 */
.L_x_7452:
[----:B------:R-:W-:Y:S01]  /*0ac0*/  LEA R3, R0, 0x3b800000, 0x17 ;  /* 0x3b80000000037811 */ /* 0x000fe200078eb8ff */
[----:B------:R-:W-:-:S05]  /*0ad0*/  IMAD.SHL.U32 R0, R2, 0x100000, RZ ;  /* 0x0010000002007824 */ /* 0x000fca00078e00ff */
[----:B------:R-:W-:-:S07]  /*0ae0*/  LOP3.LUT R0, R3, R0, R4, 0xfe, !PT ;  /* 0x0000000003007212 */ /* 0x000fce00078efe04 */
.L_x_7451:
[----:B------:R-:W-:Y:S05]  /*0af0*/  BSYNC B0 ;  /* 0x0000000000007941 */ /* 0x000fea0003800000 */
.L_x_7450:
[----:B------:R-:W0:Y:S02]  /*0b00*/  F2I.FTZ.TRUNC.NTZ R0, R0 ;  /* 0x0000000000007305 */ /* 0x000e24000021f100 */
[----:B0-----:R-:W-:Y:S01]  /*0b10*/  PRMT R17, R0, 0x7610, R17 ;  /* 0x0000761000117816 */ /* 0x001fe20000000011 */
[----:B------:R-:W-:Y:S06]  /*0b20*/  BRA `(.L_x_7435) ;  /* 0x0000000400107947 */ /* 0x000fec0003800000 */
.L_x_7448:
        /* <DEDUP_REMOVED lines=21> */
.L_x_7457:
[----:B------:R-:W-:Y:S05]  /*0c80*/  BSYNC B1 ;  /* 0x0000000000017941 */ /* 0x000fea0003800000 */
.L_x_7456:
[----:B------:R-:W-:Y:S01]  /*0c90*/  LEA R3, R0, 0x37800000, 0x17 ;  /* 0x3780000000037811 */ /* 0x000fe200078eb8ff */
[----:B------:R-:W-:-:S05]  /*0ca0*/  IMAD.SHL.U32 R0, R2, 0x200000, RZ ;  /* 0x0020000002007824 */ /* 0x000fca00078e00ff */
[----:B------:R-:W-:-:S07]  /*0cb0*/  LOP3.LUT R0, R3, R0, R4, 0xfe, !PT ;  /* 0x0000000003007212 */ /* 0x000fce00078efe04 */
.L_x_7455:
[----:B------:R-:W-:Y:S05]  /*0cc0*/  BSYNC B0 ;  /* 0x0000000000007941 */ /* 0x000fea0003800000 */
.L_x_7454:
[----:B------:R-:W0:Y:S02]  /*0cd0*/  F2I.FTZ.TRUNC.NTZ R0, R0 ;  /* 0x0000000000007305 */ /* 0x000e24000021f100 */
[----:B0-----:R-:W-:Y:S01]  /*0ce0*/  PRMT R17, R0, 0x7610, R17 ;  /* 0x0000761000117816 */ /* 0x001fe20000000011 */
[----:B------:R-:W-:Y:S06]  /*0cf0*/  BRA `(.L_x_7435) ;  /* 0x00000000009c7947 */ /* 0x000fec0003800000 */
.L_x_7447:
        /* <DEDUP_REMOVED lines=14> */
.L_x_7461:
[----:B------:R-:W-:Y:S05]  /*0de0*/  BSYNC B0 ;  /* 0x0000000000007941 */ /* 0x000fea0003800000 */
.L_x_7460:
[----:B------:R-:W0:Y:S02]  /*0df0*/  F2I.FTZ.TRUNC.NTZ R0, R0 ;  /* 0x0000000000007305 */ /* 0x000e24000021f100 */
[----:B0-----:R-:W-:Y:S01]  /*0e00*/  PRMT R17, R0, 0x7610, R17 ;  /* 0x0000761000117816 */ /* 0x001fe20000000011 */
[----:B------:R-:W-:Y:S06]  /*0e10*/  BRA `(.L_x_7435) ;  /* 0x0000000000547947 */ /* 0x000fec0003800000 */
.L_x_7434:
        /* <DEDUP_REMOVED lines=16> */
.L_x_7462:
[----:B------:R-:W-:Y:S01]  /*0f20*/  PRMT R17, RZ, 0x7610, R17 ;  /* 0x00007610ff117816 */ /* 0x000fe20000000011 */
[----:B------:R-:W-:Y:S06]  /*0f30*/  BRA `(.L_x_7435) ;  /* 0x00000000000c7947 */ /* 0x000fec0003800000 */
.L_x_7459:
[----:B------:R0:W5:Y:S01]  /*0f40*/  LDG.E.U16 R17, desc[UR36][R2.64] ;  /* 0x0000002402117981 */ /* 0x000162000c1e1500 */
[----:B------:R-:W-:Y:S05]  /*0f50*/  BRA `(.L_x_7435) ;  /* 0x0000000000047947 */ /* 0x000fea0003800000 */
.L_x_7458:
[----:B------:R0:W5:Y:S02]  /*0f60*/  LDG.E.U16 R17, desc[UR36][R2.64] ;  /* 0x0000002402117981 */ /* 0x000164000c1e1500 */
.L_x_7435:
[----:B------:R-:W2:Y:S02]  /*0f70*/  S2R R24, SR_TID.X ;  /* 0x0000000000187919 */ /* 0x000ea40000002100 */
[----:B--2---:R-:W-:-:S07]  /*0f80*/  VIADD R24, R24, 0x80 ;  /* 0x0000008018187836 */ /* 0x004fce0000000000 */
.L_x_7429:
[----:B------:R-:W-:Y:S05]  /*0f90*/  BSYNC B6 ;  /* 0x0000000000067941 */ /* 0x000fea0003800000 */
.L_x_7428:
[----:B------:R-:W-:Y:S01]  /*0fa0*/  ISETP.GE.AND P0, PT, R24, R19, PT ;  /* 0x000000131800720c */ /* 0x000fe20003f06270 */
[----:B------:R-:W-:-:S12]  /*0fb0*/  BSSY B6, `(.L_x_7463) ;  /* 0x00000ee000067945 */ /* 0x000fd80003800000 */
[----:B------:R-:W-:Y:S05]  /*0fc0*/  @P0 BRA `(.L_x_7464) ;  /* 0x0000000c00b00947 */ /* 0x000fea0003800000 */
[----:B01-34-:R-:W0:Y:S01]  /*0fd0*/  LDC.64 R2, c[0x0][0x220] ;  /* 0x00008800ff027b82 */ /* 0x01be220000000a00 */
        /* <DEDUP_REMOVED lines=19> */
.L_x_7468:
[----:B------:R0:W5:Y:S01]  /*1110*/  LDG.E.U8 R16, desc[UR36][R2.64] ;  /* 0x0000002402107981 */ /* 0x000162000c1e1100 */
[----:B------:R-:W-:Y:S05]  /*1120*/  BRA `(.L_x_7470) ;  /* 0x0000000c00547947 */ /* 0x000fea0003800000 */
.L_x_7467:
        /* <DEDUP_REMOVED lines=8> */
.L_x_7472:
[----:B------:R0:W5:Y:S01]  /*11b0*/  LDG.E.U16 R16, desc[UR36][R2.64] ;  /* 0x0000002402107981 */ /* 0x000162000c1e1500 */
[----:B------:R-:W-:Y:S05]  /*11c0*/  BRA `(.L_x_7470) ;  /* 0x0000000c002c7947 */ /* 0x000fea0003800000 */
.L_x_7471:
[----:B------:R0:W5:Y:S01]  /*11d0*/  LDG.E.U16 R16, desc[UR36][R2.64] ;  /* 0x0000002402107981 */ /* 0x000162000c1e1500 */
[----:B------:R-:W-:Y:S05]  /*11e0*/  BRA `(.L_x_7470) ;  /* 0x0000000c00247947 */ /* 0x000fea0003800000 */
.L_x_7466:
        /* <DEDUP_REMOVED lines=9> */
.L_x_7474:
[----:B------:R-:W2:Y:S02]  /*1280*/  LDG.E.U16 R0, desc[UR36][R2.64] ;  /* 0x0000002402007981 */ /* 0x000ea4000c1e1500 */
[----:B--2---:R-:W-:-:S06]  /*1290*/  HADD2.F32 R0, -RZ, R0.H0_H0 ;  /* 0x20000000ff007230 */ /* 0x004fcc0000004100 */
[----:B------:R-:W0:Y:S02]  /*12a0*/  F2I.FTZ.TRUNC.NTZ R0, R0 ;  /* 0x0000000000007305 */ /* 0x000e24000021f100 */
[----:B0-----:R-:W-:Y:S01]  /*12b0*/  PRMT R16, R0, 0x7610, R16 ;  /* 0x0000761000107816 */ /* 0x001fe20000000010 */
[----:B------:R-:W-:Y:S06]  /*12c0*/  BRA `(.L_x_7470) ;  /* 0x0000000800ec7947 */ /* 0x000fec0003800000 */
.L_x_7473:
        /* <DEDUP_REMOVED lines=9> */
.L_x_7476:
[----:B------:R-:W2:Y:S02]  /*1360*/  LDG.E.U16 R2, desc[UR36][R2.64] ;  /* 0x0000002402027981 */ /* 0x000ea4000c1e1500 */
[----:B--2---:R-:W-:-:S06]  /*1370*/  HADD2.F32 R0, -RZ, R2.H0_H0 ;  /* 0x20000002ff007230 */ /* 0x004fcc0000004100 */
[----:B------:R-:W0:Y:S02]  /*1380*/  F2I.FTZ.TRUNC.NTZ R0, R0 ;  /* 0x0000000000007305 */ /* 0x000e24000021f100 */
[----:B0-----:R-:W-:Y:S01]  /*1390*/  PRMT R16, R0, 0x7610, R16 ;  /* 0x0000761000107816 */ /* 0x001fe20000000010 */
[----:B------:R-:W-:Y:S06]  /*13a0*/  BRA `(.L_x_7470) ;  /* 0x0000000800b47947 */ /* 0x000fec0003800000 */
.L_x_7475:
[----:B------:R-:W2:Y:S02]  /*13b0*/  LDG.E.64 R2, desc[UR36][R2.64] ;  /* 0x0000002402027981 */ /* 0x000ea4000c1e1b00 */
[----:B--2---:R0:W1:Y:S01]  /*13c0*/  F2I.F64.TRUNC R16, R2 ;  /* 0x0000000200107311 */ /* 0x004062000030d100 */
[----:B------:R-:W-:Y:S05]  /*13d0*/  BRA `(.L_x_7470) ;  /* 0x0000000800a87947 */ /* 0x000fea0003800000 */
.L_x_7465:
        /* <DEDUP_REMOVED lines=12> */
.L_x_7479:
[----:B------:R-:W2:Y:S02]  /*14a0*/  LDG.E.64 R2, desc[UR36][R2.64] ;  /* 0x0000002402027981 */ /* 0x000ea4000c1e1b00 */
[----:B--2---:R0:W1:Y:S01]  /*14b0*/  F2I.F64.TRUNC R16, R2 ;  /* 0x0000000200107311 */ /* 0x004062000030d100 */
[----:B------:R-:W-:Y:S05]  /*14c0*/  BRA `(.L_x_7470) ;  /* 0x00000008006c7947 */ /* 0x000fea0003800000 */
.L_x_7478:
        /* <DEDUP_REMOVED lines=28> */
.L_x_7481:
        /* <DEDUP_REMOVED lines=15> */
.L_x_7480:
[----:B------:R-:W2:Y:S02]  /*1780*/  LDG.E.U16 R0, desc[UR36][R2.64] ;  /* 0x0000002402007981 */ /* 0x000ea4000c1e1500 */
[----:B--2---:R-:W-:-:S06]  /*1790*/  IMAD.U32 R0, R0, 0x10000, RZ ;  /* 0x0001000000007824 */ /* 0x004fcc00078e00ff */
[----:B------:R-:W0:Y:S02]  /*17a0*/  F2I.FTZ.TRUNC.NTZ R0, R0 ;  /* 0x0000000000007305 */ /* 0x000e24000021f100 */
[----:B0-----:R-:W-:Y:S01]  /*17b0*/  PRMT R16, R0, 0x7610, R16 ;  /* 0x0000761000107816 */ /* 0x001fe20000000010 */
[----:B------:R-:W-:Y:S06]  /*17c0*/  BRA `(.L_x_7470) ;  /* 0x0000000400ac7947 */ /* 0x000fec0003800000 */
.L_x_7477:
        /* <DEDUP_REMOVED lines=10> */
.L_x_7484:
        /* <DEDUP_REMOVED lines=21> */
.L_x_7488:
[----:B------:R-:W-:Y:S05]  /*19c0*/  BSYNC B1 ;  /* 0x0000000000017941 */ /* 0x000fea0003800000 */
.L_x_7487:
[----:B------:R-:W-:Y:S01]  /*19d0*/  LEA R3, R0, 0x3b800000, 0x17 ;  /* 0x3b80000000037811 */ /* 0x000fe200078eb8ff */
[----:B------:R-:W-:-:S05]  /*19e0*/  IMAD.SHL.U32 R0, R2, 0x100000, RZ ;  /* 0x0010000002007824 */ /* 0x000fca00078e00ff */
[----:B------:R-:W-:-:S07]  /*19f0*/  LOP3.LUT R0, R3, R0, R4, 0xfe, !PT ;  /* 0x0000000003007212 */ /* 0x000fce00078efe04 */
.L_x_7486:
[----:B------:R-:W-:Y:S05]  /*1a00*/  BSYNC B0 ;  /* 0x0000000000007941 */ /* 0x000fea0003800000 */
.L_x_7485:
[----:B------:R-:W0:Y:S02]  /*1a10*/  F2I.FTZ.TRUNC.NTZ R0, R0 ;  /* 0x0000000000007305 */ /* 0x000e24000021f100 */
[----:B0-----:R-:W-:Y:S01]  /*1a20*/  PRMT R16, R0, 0x7610, R16 ;  /* 0x0000761000107816 */ /* 0x001fe20000000010 */
[----:B------:R-:W-:Y:S06]  /*1a30*/  BRA `(.L_x_7470) ;  /* 0x0000000400107947 */ /* 0x000fec0003800000 */
.L_x_7483:
        /* <DEDUP_REMOVED lines=21> */
.L_x_7492:
[----:B------:R-:W-:Y:S05]  /*1b90*/  BSYNC B1 ;  /* 0x0000000000017941 */ /* 0x000fea0003800000 */
.L_x_7491:
[----:B------:R-:W-:Y:S01]  /*1ba0*/  LEA R3, R0, 0x37800000, 0x17 ;  /* 0x3780000000037811 */ /* 0x000fe200078eb8ff */
[----:B------:R-:W-:-:S05]  /*1bb0*/  IMAD.SHL.U32 R0, R2, 0x200000, RZ ;  /* 0x0020000002007824 */ /* 0x000fca00078e00ff */
[----:B------:R-:W-:-:S07]  /*1bc0*/  LOP3.LUT R0, R3, R0, R4, 0xfe, !PT ;  /* 0x0000000003007212 */ /* 0x000fce00078efe04 */
.L_x_7490:
[----:B------:R-:W-:Y:S05]  /*1bd0*/  BSYNC B0 ;  /* 0x0000000000007941 */ /* 0x000fea0003800000 */
.L_x_7489:
[----:B------:R-:W0:Y:S02]  /*1be0*/  F2I.FTZ.TRUNC.NTZ R0, R0 ;  /* 0x0000000000007305 */ /* 0x000e24000021f100 */
[----:B0-----:R-:W-:Y:S01]  /*1bf0*/  PRMT R16, R0, 0x7610, R16 ;  /* 0x0000761000107816 */ /* 0x001fe20000000010 */
[----:B------:R-:W-:Y:S06]  /*1c00*/  BRA `(.L_x_7470) ;  /* 0x00000000009c7947 */ /* 0x000fec0003800000 */
.L_x_7482:
        /* <DEDUP_REMOVED lines=14> */
.L_x_7496:
[----:B------:R-:W-:Y:S05]  /*1cf0*/  BSYNC B0 ;  /* 0x0000000000007941 */ /* 0x000fea0003800000 */
.L_x_7495:
[----:B------:R-:W0:Y:S02]  /*1d00*/  F2I.FTZ.TRUNC.NTZ R0, R0 ;  /* 0x0000000000007305 */ /* 0x000e24000021f100 */
[----:B0-----:R-:W-:Y:S01]  /*1d10*/  PRMT R16, R0, 0x7610, R16 ;  /* 0x0000761000107816 */ /* 0x001fe20000000010 */
[----:B------:R-:W-:Y:S06]  /*1d20*/  BRA `(.L_x_7470) ;  /* 0x0000000000547947 */ /* 0x000fec0003800000 */
.L_x_7469:
        /* <DEDUP_REMOVED lines=16> */
.L_x_7497:
[----:B------:R-:W-:Y:S01]  /*1e30*/  PRMT R16, RZ, 0x7610, R16 ;  /* 0x00007610ff107816 */ /* 0x000fe20000000010 */
[----:B------:R-:W-:Y:S06]  /*1e40*/  BRA `(.L_x_7470) ;  /* 0x00000000000c7947 */ /* 0x000fec0003800000 */
.L_x_7494:
[----:B------:R3:W5:Y:S01]  /*1e50*/  LDG.E.U16 R16, desc[UR36][R2.64] ;  /* 0x0000002402107981 */ /* 0x000762000c1e1500 */
[----:B------:R-:W-:Y:S05]  /*1e60*/  BRA `(.L_x_7470) ;  /* 0x0000000000047947 */ /* 0x000fea0003800000 */
.L_x_7493:
[----:B------:R2:W5:Y:S02]  /*1e70*/  LDG.E.U16 R16, desc[UR36][R2.64] ;  /* 0x0000002402107981 */ /* 0x000564000c1e1500 */
.L_x_7470:
[----:B------:R-:W-:-:S07]  /*1e80*/  VIADD R24, R24, 0x80 ;  /* 0x0000008018187836 */ /* 0x000fce0000000000 */
.L_x_7464:
[----:B------:R-:W-:Y:S05]  /*1e90*/  BSYNC B6 ;  /* 0x0000000000067941 */ /* 0x000fea0003800000 */
.L_x_7463:
[----:B------:R-:W-:Y:S01]  /*1ea0*/  ISETP.GE.AND P0, PT, R24, R19, PT ;  /* 0x000000131800720c */ /* 0x000fe20003f06270 */
[----:B------:R-:W-:Y:S01]  /*1eb0*/  BSSY B6, `(.L_x_7498) ;  /* 0x00000f0000067945 */ /* 0x000fe20003800000 */
[----:B------:R-:W-:Y:S02]  /*1ec0*/  PRMT R18, RZ, 0x7610, R18 ;  /* 0x00007610ff127816 */ /* 0x000fe40000000012 */
[----:B------:R-:W-:-:S09]  /*1ed0*/  PRMT R25, RZ, 0x7610, R25 ;  /* 0x00007610ff197816 */ /* 0x000fd20000000019 */
        /* <DEDUP_REMOVED lines=21> */
.L_x_7503:
[----:B------:R0:W5:Y:S01]  /*2030*/  LDG.E.U8 R25, desc[UR36][R2.64] ;  /* 0x0000002402197981 */ /* 0x000162000c1e1100 */
[----:B------:R-:W-:Y:S05]  /*2040*/  BRA `(.L_x_7505) ;  /* 0x0000000c00547947 */ /* 0x000fea0003800000 */
.L_x_7502:
        /* <DEDUP_REMOVED lines=8> */
.L_x_7507:
[----:B------:R0:W5:Y:S01]  /*20d0*/  LDG.E.U16 R25, desc[UR36][R2.64] ;  /* 0x0000002402197981 */ /* 0x000162000c1e1500 */
[----:B------:R-:W-:Y:S05]  /*20e0*/  BRA `(.L_x_7505) ;  /* 0x0000000c002c7947 */ /* 0x000fea0003800000 */
.L_x_7506:
[----:B------:R0:W5:Y:S01]  /*20f0*/  LDG.E.U16 R25, desc[UR36][R2.64] ;  /* 0x0000002402197981 */ /* 0x000162000c1e1500 */
[----:B------:R-:W-:Y:S05]  /*2100*/  BRA `(.L_x_7505) ;  /* 0x0000000c00247947 */ /* 0x000fea0003800000 */
.L_x_7501:
        /* <DEDUP_REMOVED lines=9> */
.L_x_7509:
[----:B------:R-:W2:Y:S02]  /*21a0*/  LDG.E.U16 R0, desc[UR36][R2.64] ;  /* 0x0000002402007981 */ /* 0x000ea4000c1e1500 */
[----:B--2---:R-:W-:-:S06]  /*21b0*/  HADD2.F32 R0, -RZ, R0.H0_H0 ;  /* 0x20000000ff007230 */ /* 0x004fcc0000004100 */
[----:B------:R-:W0:Y:S02]  /*21c0*/  F2I.FTZ.TRUNC.NTZ R0, R0 ;  /* 0x0000000000007305 */ /* 0x000e24000021f100 */
[----:B0-----:R-:W-:Y:S01]  /*21d0*/  PRMT R25, R0, 0x7610, R25 ;  /* 0x0000761000197816 */ /* 0x001fe20000000019 */
[----:B------:R-:W-:Y:S06]  /*21e0*/  BRA `(.L_x_7505) ;  /* 0x0000000800ec7947 */ /* 0x000fec0003800000 */
.L_x_7508:
        /* <DEDUP_REMOVED lines=9> */
.L_x_7511:
[----:B------:R-:W2:Y:S02]  /*2280*/  LDG.E.U16 R2, desc[UR36][R2.64] ;  /* 0x0000002402027981 */ /* 0x000ea4000c1e1500 */
[----:B--2---:R-:W-:-:S06]  /*2290*/  HADD2.F32 R0, -RZ, R2.H0_H0 ;  /* 0x20000002ff007230 */ /* 0x004fcc0000004100 */
[----:B------:R-:W0:Y:S02]  /*22a0*/  F2I.FTZ.TRUNC.NTZ R0, R0 ;  /* 0x0000000000007305 */ /* 0x000e24000021f100 */
[----:B0-----:R-:W-:Y:S01]  /*22b0*/  PRMT R25, R0, 0x7610, R25 ;  /* 0x0000761000197816 */ /* 0x001fe20000000019 */
[----:B------:R-:W-:Y:S06]  /*22c0*/  BRA `(.L_x_7505) ;  /* 0x0000000800b47947 */ /* 0x000fec0003800000 */
.L_x_7510:
[----:B------:R-:W2:Y:S02]  /*22d0*/  LDG.E.64 R2, desc[UR36][R2.64] ;  /* 0x0000002402027981 */ /* 0x000ea4000c1e1b00 */
[----:B--2---:R0:W1:Y:S01]  /*22e0*/  F2I.F64.TRUNC R25, R2 ;  /* 0x0000000200197311 */ /* 0x004062000030d100 */
[----:B------:R-:W-:Y:S05]  /*22f0*/  BRA `(.L_x_7505) ;  /* 0x0000000800a87947 */ /* 0x000fea0003800000 */
.L_x_7500:
        /* <DEDUP_REMOVED lines=12> */
.L_x_7514:
[----:B------:R-:W2:Y:S02]  /*23c0*/  LDG.E.64 R2, desc[UR36][R2.64] ;  /* 0x0000002402027981 */ /* 0x000ea4000c1e1b00 */
[----:B--2---:R3:W4:Y:S01]  /*23d0*/  F2I.F64.TRUNC R25, R2 ;  /* 0x0000000200197311 */ /* 0x004722000030d100 */
[----:B------:R-:W-:Y:S05]  /*23e0*/  BRA `(.L_x_7505) ;  /* 0x00000008006c7947 */ /* 0x000fea0003800000 */
.L_x_7513:
        /* <DEDUP_REMOVED lines=28> */
.L_x_7516:
        /* <DEDUP_REMOVED lines=15> */
.L_x_7515:
[----:B------:R-:W2:Y:S02]  /*26a0*/  LDG.E.U16 R0, desc[UR36][R2.64] ;  /* 0x0000002402007981 */ /* 0x000ea4000c1e1500 */
[----:B--2---:R-:W-:-:S06]  /*26b0*/  IMAD.U32 R0, R0, 0x10000, RZ ;  /* 0x0001000000007824 */ /* 0x004fcc00078e00ff */
[----:B------:R-:W0:Y:S02]  /*26c0*/  F2I.FTZ.TRUNC.NTZ R0, R0 ;  /* 0x0000000000007305 */ /* 0x000e24000021f100 */
[----:B0-----:R-:W-:Y:S01]  /*26d0*/  PRMT R25, R0, 0x7610, R25 ;  /* 0x0000761000197816 */ /* 0x001fe20000000019 */
[----:B------:R-:W-:Y:S06]  /*26e0*/  BRA `(.L_x_7505) ;  /* 0x0000000400ac7947 */ /* 0x000fec0003800000 */
.L_x_7512:
        /* <DEDUP_REMOVED lines=10> */
.L_x_7519:
        /* <DEDUP_REMOVED lines=21> */
.L_x_7523:
[----:B------:R-:W-:Y:S05]  /*28e0*/  BSYNC B1 ;  /* 0x0000000000017941 */ /* 0x000fea0003800000 */
.L_x_7522:
[----:B------:R-:W-:Y:S01]  /*28f0*/  LEA R3, R0, 0x3b800000, 0x17 ;  /* 0x3b80000000037811 */ /* 0x000fe200078eb8ff */
[----:B------:R-:W-:-:S05]  /*2900*/  IMAD.SHL.U32 R0, R2, 0x100000, RZ ;  /* 0x0010000002007824 */ /* 0x000fca00078e00ff */
[----:B------:R-:W-:-:S07]  /*2910*/  LOP3.LUT R0, R3, R0, R4, 0xfe, !PT ;  /* 0x0000000003007212 */ /* 0x000fce00078efe04 */
.L_x_7521:
[----:B------:R-:W-:Y:S05]  /*2920*/  BSYNC B0 ;  /* 0x0000000000007941 */ /* 0x000fea0003800000 */
.L_x_7520:
[----:B------:R-:W0:Y:S02]  /*2930*/  F2I.FTZ.TRUNC.NTZ R0, R0 ;  /* 0x0000000000007305 */ /* 0x000e24000021f100 */
[----:B0-----:R-:W-:Y:S01]  /*2940*/  PRMT R25, R0, 0x7610, R25 ;  /* 0x0000761000197816 */ /* 0x001fe20000000019 */
[----:B------:R-:W-:Y:S06]  /*2950*/  BRA `(.L_x_7505) ;  /* 0x0000000400107947 */ /* 0x000fec0003800000 */
.L_x_7518:
        /* <DEDUP_REMOVED lines=21> */
.L_x_7527:
[----:B------:R-:W-:Y:S05]  /*2ab0*/  BSYNC B1 ;  /* 0x0000000000017941 */ /* 0x000fea0003800000 */
.L_x_7526:
[----:B------:R-:W-:Y:S01]  /*2ac0*/  LEA R3, R0, 0x37800000, 0x17 ;  /* 0x3780000000037811 */ /* 0x000fe200078eb8ff */
[----:B------:R-:W-:-:S05]  /*2ad0*/  IMAD.SHL.U32 R0, R2, 0x200000, RZ ;  /* 0x0020000002007824 */ /* 0x000fca00078e00ff */
[----:B------:R-:W-:-:S07]  /*2ae0*/  LOP3.LUT R0, R3, R0, R4, 0xfe, !PT ;  /* 0x0000000003007212 */ /* 0x000fce00078efe04 */
.L_x_7525:
[----:B------:R-:W-:Y:S05]  /*2af0*/  BSYNC B0 ;  /* 0x0000000000007941 */ /* 0x000fea0003800000 */
.L_x_7524:
[----:B------:R-:W0:Y:S02]  /*2b00*/  F2I.FTZ.TRUNC.NTZ R0, R0 ;  /* 0x0000000000007305 */ /* 0x000e24000021f100 */
[----:B0-----:R-:W-:Y:S01]  /*2b10*/  PRMT R25, R0, 0x7610, R25 ;  /* 0x0000761000197816 */ /* 0x001fe20000000019 */
[----:B------:R-:W-:Y:S06]  /*2b20*/  BRA `(.L_x_7505) ;  /* 0x00000000009c7947 */ /* 0x000fec0003800000 */
.L_x_7517:
        /* <DEDUP_REMOVED lines=14> */
.L_x_7531:
[----:B------:R-:W-:Y:S05]  /*2c10*/  BSYNC B0 ;  /* 0x0000000000007941 */ /* 0x000fea0003800000 */
.L_x_7530:
[----:B------:R-:W0:Y:S02]  /*2c20*/  F2I.FTZ.TRUNC.NTZ R0, R0 ;  /* 0x0000000000007305 */ /* 0x000e24000021f100 */
[----:B0-----:R-:W-:Y:S01]  /*2c30*/  PRMT R25, R0, 0x7610, R25 ;  /* 0x0000761000197816 */ /* 0x001fe20000000019 */
[----:B------:R-:W-:Y:S06]  /*2c40*/  BRA `(.L_x_7505) ;  /* 0x0000000000547947 */ /* 0x000fec0003800000 */
.L_x_7504:
        /* <DEDUP_REMOVED lines=16> */
.L_x_7532:
[----:B------:R-:W-:Y:S01]  /*2d50*/  PRMT R25, RZ, 0x7610, R25 ;  /* 0x00007610ff197816 */ /* 0x000fe20000000019 */
[----:B------:R-:W-:Y:S06]  /*2d60*/  BRA `(.L_x_7505) ;  /* 0x00000000000c7947 */ /* 0x000fec0003800000 */
.L_x_7529:
[----:B------:R2:W5:Y:S01]  /*2d70*/  LDG.E.U16 R25, desc[UR36][R2.64] ;  /* 0x0000002402197981 */ /* 0x000562000c1e1500 */
[----:B------:R-:W-:Y:S05]  /*2d80*/  BRA `(.L_x_7505) ;  /* 0x0000000000047947 */ /* 0x000fea0003800000 */
.L_x_7528:
[----:B------:R1:W5:Y:S02]  /*2d90*/  LDG.E.U16 R25, desc[UR36][R2.64] ;  /* 0x0000002402197981 */ /* 0x000364000c1e1500 */
.L_x_7505:
[----:B------:R-:W-:-:S07]  /*2da0*/  VIADD R24, R24, 0x80 ;  /* 0x0000008018187836 */ /* 0x000fce0000000000 */
.L_x_7499:
[----:B------:R-:W-:Y:S05]  /*2db0*/  BSYNC B6 ;  /* 0x0000000000067941 */ /* 0x000fea0003800000 */
.L_x_7498:
[----:B------:R-:W-:Y:S01]  /*2dc0*/  ISETP.GE.AND P0, PT, R24, R19, PT ;  /* 0x000000131800720c */ /* 0x000fe20003f06270 */
[----:B------:R-:W-:-:S12]  /*2dd0*/  BSSY B6, `(.L_x_7533) ;  /* 0x00000eb000067945 */ /* 0x000fd80003800000 */
[----:B------:R-:W-:Y:S05]  /*2de0*/  @P0 BRA `(.L_x_7534) ;  /* 0x0000000c00a40947 */ /* 0x000fea0003800000 */
        /* <DEDUP_REMOVED lines=19> */
.L_x_7538:
[----:B------:R0:W5:Y:S01]  /*2f20*/  LDG.E.U8 R18, desc[UR36][R2.64] ;  /* 0x0000002402127981 */ /* 0x000162000c1e1100 */
[----:B------:R-:W-:Y:S05]  /*2f30*/  BRA `(.L_x_7534) ;  /* 0x0000000c00507947 */ /* 0x000fea0003800000 */
.L_x_7537:
        /* <DEDUP_REMOVED lines=8> */
.L_x_7541:
[----:B------:R0:W5:Y:S01]  /*2fc0*/  LDG.E.U16 R18, desc[UR36][R2.64] ;  /* 0x0000002402127981 */ /* 0x000162000c1e1500 */
[----:B------:R-:W-:Y:S05]  /*2fd0*/  BRA `(.L_x_7534) ;  /* 0x0000000c00287947 */ /* 0x000fea0003800000 */
.L_x_7540:
[----:B------:R0:W5:Y:S01]  /*2fe0*/  LDG.E.U16 R18, desc[UR36][R2.64] ;  /* 0x0000002402127981 */ /* 0x000162000c1e1500 */
[----:B------:R-:W-:Y:S05]  /*2ff0*/  BRA `(.L_x_7534) ;  /* 0x0000000c00207947 */ /* 0x000fea0003800000 */
.L_x_7536:
        /* <DEDUP_REMOVED lines=9> */
.L_x_7543:
[----:B------:R-:W2:Y:S02]  /*3090*/  LDG.E.U16 R0, desc[UR36][R2.64] ;  /* 0x0000002402007981 */ /* 0x000ea4000c1e1500 */
[----:B--2---:R-:W-:-:S06]  /*30a0*/  HADD2.F32 R0, -RZ, R0.H0_H0 ;  /* 0x20000000ff007230 */ /* 0x004fcc0000004100 */
[----:B------:R-:W0:Y:S02]  /*30b0*/  F2I.FTZ.TRUNC.NTZ R0, R0 ;  /* 0x0000000000007305 */ /* 0x000e24000021f100 */
[----:B0-----:R-:W-:Y:S01]  /*30c0*/  PRMT R18, R0, 0x7610, R18 ;  /* 0x0000761000127816 */ /* 0x001fe20000000012 */
[----:B------:R-:W-:Y:S06]  /*30d0*/  BRA `(.L_x_7534) ;  /* 0x0000000800e87947 */ /* 0x000fec0003800000 */
.L_x_7542:
        /* <DEDUP_REMOVED lines=9> */
.L_x_7545:
[----:B------:R-:W2:Y:S02]  /*3170*/  LDG.E.U16 R2, desc[UR36][R2.64] ;  /* 0x0000002402027981 */ /* 0x000ea4000c1e1500 */
[----:B--2---:R-:W-:-:S06]  /*3180*/  HADD2.F32 R0, -RZ, R2.H0_H0 ;  /* 0x20000002ff007230 */ /* 0x004fcc0000004100 */
[----:B------:R-:W0:Y:S02]  /*3190*/  F2I.FTZ.TRUNC.NTZ R0, R0 ;  /* 0x0000000000007305 */ /* 0x000e24000021f100 */
[----:B0-----:R-:W-:Y:S01]  /*31a0*/  PRMT R18, R0, 0x7610, R18 ;  /* 0x0000761000127816 */ /* 0x001fe20000000012 */
[----:B------:R-:W-:Y:S06]  /*31b0*/  BRA `(.L_x_7534) ;  /* 0x0000000800b07947 */ /* 0x000fec0003800000 */
.L_x_7544:
[----:B------:R-:W2:Y:S02]  /*31c0*/  LDG.E.64 R2, desc[UR36][R2.64] ;  /* 0x0000002402027981 */ /* 0x000ea4000c1e1b00 */
[----:B--2---:R0:W1:Y:S01]  /*31d0*/  F2I.F64.TRUNC R18, R2 ;  /* 0x0000000200127311 */ /* 0x004062000030d100 */
[----:B------:R-:W-:Y:S05]  /*31e0*/  BRA `(.L_x_7534) ;  /* 0x0000000800a47947 */ /* 0x000fea0003800000 */
.L_x_7535:
        /* <DEDUP_REMOVED lines=12> */
.L_x_7548:
[----:B------:R-:W2:Y:S02]  /*32b0*/  LDG.E.64 R2, desc[UR36][R2.64] ;  /* 0x0000002402027981 */ /* 0x000ea4000c1e1b00 */
[----:B--2---:R0:W1:Y:S01]  /*32c0*/  F2I.F64.TRUNC R18, R2 ;  /* 0x0000000200127311 */ /* 0x004062000030d100 */
[----:B------:R-:W-:Y:S05]  /*32d0*/  BRA `(.L_x_7534) ;  /* 0x0000000800687947 */ /* 0x000fea0003800000 */
.L_x_7547:
        /* <DEDUP_REMOVED lines=28> */
.L_x_7550:
        /* <DEDUP_REMOVED lines=15> */
.L_x_7549:
[----:B------:R-:W2:Y:S02]  /*3590*/  LDG.E.U16 R0, desc[UR36][R2.64] ;  /* 0x0000002402007981 */ /* 0x000ea4000c1e1500 */
[----:B--2---:R-:W-:-:S06]  /*35a0*/  IMAD.U32 R0, R0, 0x10000, RZ ;  /* 0x0001000000007824 */ /* 0x004fcc00078e00ff */
[----:B------:R-:W0:Y:S02]  /*35b0*/  F2I.FTZ.TRUNC.NTZ R0, R0 ;  /* 0x0000000000007305 */ /* 0x000e24000021f100 */
[----:B0-----:R-:W-:Y:S01]  /*35c0*/  PRMT R18, R0, 0x7610, R18 ;  /* 0x0000761000127816 */ /* 0x001fe20000000012 */
[----:B------:R-:W-:Y:S06]  /*35d0*/  BRA `(.L_x_7534) ;  /* 0x0000000400a87947 */ /* 0x000fec0003800000 */
.L_x_7546:
        /* <DEDUP_REMOVED lines=10> */
.L_x_7553:
        /* <DEDUP_REMOVED lines=21> */
.L_x_7557:
[----:B------:R-:W-:Y:S05]  /*37d0*/  BSYNC B1 ;  /* 0x0000000000017941 */ /* 0x000fea0003800000 */
.L_x_7556:
[----:B------:R-:W-:Y:S01]  /*37e0*/  LEA R3, R0, 0x3b800000, 0x17 ;  /* 0x3b80000000037811 */ /* 0x000fe200078eb8ff */
[----:B------:R-:W-:-:S05]  /*37f0*/  IMAD.SHL.U32 R0, R2, 0x100000, RZ ;  /* 0x0010000002007824 */ /* 0x000fca00078e00ff */
[----:B------:R-:W-:-:S07]  /*3800*/  LOP3.LUT R0, R3, R0, R4, 0xfe, !PT ;  /* 0x0000000003007212 */ /* 0x000fce00078efe04 */
.L_x_7555:
[----:B------:R-:W-:Y:S05]  /*3810*/  BSYNC B0 ;  /* 0x0000000000007941 */ /* 0x000fea0003800000 */
.L_x_7554:
[----:B------:R-:W0:Y:S02]  /*3820*/  F2I.FTZ.TRUNC.NTZ R0, R0 ;  /* 0x0000000000007305 */ /* 0x000e24000021f100 */
[----:B0-----:R-:W-:Y:S01]  /*3830*/  PRMT R18, R0, 0x7610, R18 ;  /* 0x0000761000127816 */ /* 0x001fe20000000012 */
[----:B------:R-:W-:Y:S06]  /*3840*/  BRA `(.L_x_7534) ;  /* 0x00000004000c7947 */ /* 0x000fec0003800000 */
.L_x_7552:
        /* <DEDUP_REMOVED lines=21> */
.L_x_7561:
[----:B------:R-:W-:Y:S05]  /*39a0*/  BSYNC B1 ;  /* 0x0000000000017941 */ /* 0x000fea0003800000 */
.L_x_7560:
[----:B------:R-:W-:Y:S01]  /*39b0*/  LEA R3, R0, 0x37800000, 0x17 ;  /* 0x3780000000037811 */ /* 0x000fe200078eb8ff */
[----:B------:R-:W-:-:S05]  /*39c0*/  IMAD.SHL.U32 R0, R2, 0x200000, RZ ;  /* 0x0020000002007824 */ /* 0x000fca00078e00ff */
[----:B------:R-:W-:-:S07]  /*39d0*/  LOP3.LUT R0, R3, R0, R4, 0xfe, !PT ;  /* 0x0000000003007212 */ /* 0x000fce00078efe04 */
.L_x_7559:
[----:B------:R-:W-:Y:S05]  /*39e0*/  BSYNC B0 ;  /* 0x0000000000007941 */ /* 0x000fea0003800000 */
.L_x_7558:
[----:B------:R-:W0:Y:S02]  /*39f0*/  F2I.FTZ.TRUNC.NTZ R0, R0 ;  /* 0x0000000000007305 */ /* 0x000e24000021f100 */
[----:B0-----:R-:W-:Y:S01]  /*3a00*/  PRMT R18, R0, 0x7610, R18 ;  /* 0x0000761000127816 */ /* 0x001fe20000000012 */
[----:B------:R-:W-:Y:S06]  /*3a10*/  BRA `(.L_x_7534) ;  /* 0x0000000000987947 */ /* 0x000fec0003800000 */
.L_x_7551:
        /* <DEDUP_REMOVED lines=14> */
.L_x_7565:
[----:B------:R-:W-:Y:S05]  /*3b00*/  BSYNC B0 ;  /* 0x0000000000007941 */ /* 0x000fea0003800000 */
.L_x_7564:
[----:B------:R-:W0:Y:S02]  /*3b10*/  F2I.FTZ.TRUNC.NTZ R0, R0 ;  /* 0x0000000000007305 */ /* 0x000e24000021f100 */
[----:B0-----:R-:W-:Y:S01]  /*3b20*/  PRMT R18, R0, 0x7610, R18 ;  /* 0x0000761000127816 */ /* 0x001fe20000000012 */
[----:B------:R-:W-:Y:S06]  /*3b30*/  BRA `(.L_x_7534) ;  /* 0x0000000000507947 */ /* 0x000fec0003800000 */
.L_x_7539:
        /* <DEDUP_REMOVED lines=16> */
.L_x_7566:
[----:B------:R-:W-:Y:S05]  /*3c40*/  BRA `(.L_x_7534) ;  /* 0x00000000000c7947 */ /* 0x000fea0003800000 */
.L_x_7563:
[----:B------:R0:W5:Y:S01]  /*3c50*/  LDG.E.U16 R18, desc[UR36][R2.64] ;  /* 0x0000002402127981 */ /* 0x000162000c1e1500 */
[----:B------:R-:W-:Y:S05]  /*3c60*/  BRA `(.L_x_7534) ;  /* 0x0000000000047947 */ /* 0x000fea0003800000 */
.L_x_7562:
[----:B------:R0:W5:Y:S02]  /*3c70*/  LDG.E.U16 R18, desc[UR36][R2.64] ;  /* 0x0000002402127981 */ /* 0x000164000c1e1500 */
.L_x_7534:
[----:B------:R-:W-:Y:S05]  /*3c80*/  BSYNC B6 ;  /* 0x0000000000067941 */ /* 0x000fea0003800000 */
.L_x_7533:
[----:B01234-:R-:W0:Y:S01]  /*3c90*/  S2R R2, SR_TID.X ;  /* 0x0000000000027919 */ /* 0x01fe220000002100 */
[----:B-----5:R-:W-:Y:S01]  /*3ca0*/  PRMT R0, R17, 0x9910, RZ ;  /* 0x0000991011007816 */ /* 0x020fe200000000ff */
[----:B------:R-:W-:Y:S01]  /*3cb0*/  ULDC.U16 UR4, c[0x0][0x216] ;  /* 0x0000858000047ab9 */ /* 0x000fe20000000400 */
[----:B------:R-:W1:Y:S01]  /*3cc0*/  LDC.U8 R17, c[0x0][0x234] ;  /* 0x00008d00ff117b82 */ /* 0x000e620000000000 */
[----:B------:R-:W-:Y:S01]  /*3cd0*/  UPRMT UR4, UR4, 0x9910, URZ ;  /* 0x0000991004047896 */ /* 0x000fe2000800003f */
[----:B------:R-:W-:Y:S01]  /*3ce0*/  PRMT R3, R16, 0x9910, RZ ;  /* 0x0000991010037816 */ /* 0x000fe200000000ff */
[----:B------:R-:W-:Y:S01]  /*3cf0*/  BSSY B6, `(.L_x_7567) ;  /* 0x00000fa000067945 */ /* 0x000fe20003800000 */
[----:B------:R-:W-:Y:S02]  /*3d00*/  PRMT R4, R25, 0x9910, RZ ;  /* 0x0000991019047816 */ /* 0x000fe400000000ff */
[----:B------:R-:W-:Y:S02]  /*3d10*/  PRMT R5, R18, 0x9910, RZ ;  /* 0x0000991012057816 */ /* 0x000fe400000000ff */
[----:B------:R-:W-:-:S04]  /*3d20*/  ISETP.NE.AND P0, PT, RZ, UR4, PT ;  /* 0x00000004ff007c0c */ /* 0x000fc8000bf05270 */
        /* <DEDUP_REMOVED lines=31> */
.L_x_7572:
[----:B------:R0:W-:Y:S01]  /*3f20*/  STG.E.U8 desc[UR36][R8.64], R3 ;  /* 0x0000000308007986 */ /* 0x0001e2000c101124 */
[----:B------:R-:W-:Y:S05]  /*3f30*/  BRA `(.L_x_7568) ;  /* 0x0000000c00547947 */ /* 0x000fea0003800000 */
.L_x_7571:
        /* <DEDUP_REMOVED lines=10> */
.L_x_7575:
[----:B------:R0:W-:Y:S01]  /*3fe0*/  STG.E desc[UR36][R8.64], R3 ;  /* 0x0000000308007986 */ /* 0x0001e2000c101924 */
[----:B------:R-:W-:Y:S05]  /*3ff0*/  BRA `(.L_x_7568) ;  /* 0x0000000c00247947 */ /* 0x000fea0003800000 */
.L_x_7574:
[----:B------:R0:W-:Y:S01]  /*4000*/  STG.E.U16 desc[UR36][R8.64], R3 ;  /* 0x0000000308007986 */ /* 0x0001e2000c101524 */
[----:B------:R-:W-:Y:S05]  /*4010*/  BRA `(.L_x_7568) ;  /* 0x0000000c001c7947 */ /* 0x000fea0003800000 */
.L_x_7570:
        /* <DEDUP_REMOVED lines=9> */
.L_x_7577:
[----:B------:R-:W0:Y:S02]  /*40b0*/  I2F.S16 R0, R3 ;  /* 0x0000000300007306 */ /* 0x000e240000101400 */
[----:B0-----:R-:W-:-:S05]  /*40c0*/  F2FP.F16.F32.PACK_AB R0, RZ, R0 ;  /* 0x00000000ff00723e */ /* 0x001fca00000000ff */
[----:B------:R0:W-:Y:S01]  /*40d0*/  STG.E.U16 desc[UR36][R8.64], R0 ;  /* 0x0000000008007986 */ /* 0x0001e2000c101524 */
[----:B------:R-:W-:Y:S05]  /*40e0*/  BRA `(.L_x_7568) ;  /* 0x0000000800e87947 */ /* 0x000fea0003800000 */
.L_x_7576:
        /* <DEDUP_REMOVED lines=10> */
.L_x_7579:
[----:B------:R-:W0:Y:S02]  /*4190*/  I2F.S16 R3, R3 ;  /* 0x0000000300037306 */ /* 0x000e240000101400 */
[----:B0-----:R-:W-:-:S04]  /*41a0*/  F2FP.F16.F32.PACK_AB R3, RZ, R3 ;  /* 0x00000003ff03723e */ /* 0x001fc800000000ff */
[----:B------:R-:W-:-:S05]  /*41b0*/  PRMT R3, R3, 0x5410, RZ ;  /* 0x0000541003037816 */ /* 0x000fca00000000ff */
[----:B------:R0:W-:Y:S01]  /*41c0*/  STG.E desc[UR36][R8.64], R3 ;  /* 0x0000000308007986 */ /* 0x0001e2000c101924 */
[----:B------:R-:W-:Y:S05]  /*41d0*/  BRA `(.L_x_7568) ;  /* 0x0000000800ac7947 */ /* 0x000fea0003800000 */
.L_x_7578:
[----:B------:R-:W0:Y:S02]  /*41e0*/  I2F.F64.S16 R4, R3 ;  /* 0x0000000300047312 */ /* 0x000e240000101c00 */
[----:B0-----:R0:W-:Y:S01]  /*41f0*/  STG.E.64 desc[UR36][R8.64], R4 ;  /* 0x0000000408007986 */ /* 0x0011e2000c101b24 */
[----:B------:R-:W-:Y:S05]  /*4200*/  BRA `(.L_x_7568) ;  /* 0x0000000800a07947 */ /* 0x000fea0003800000 */
.L_x_7569:
        /* <DEDUP_REMOVED lines=10> */
.L_x_7582:
[----:B------:R-:W0:Y:S01]  /*42b0*/  I2F.F64.S16 R4, R3 ;  /* 0x0000000300047312 */ /* 0x000e220000101c00 */
[----:B------:R-:W-:-:S05]  /*42c0*/  CS2R R6, SRZ ;  /* 0x0000000000067805 */ /* 0x000fca000001ff00 */
[----:B0-----:R0:W-:Y:S01]  /*42d0*/  STG.E.128 desc[UR36][R8.64], R4 ;  /* 0x0000000408007986 */ /* 0x0011e2000c101d24 */
[----:B------:R-:W-:Y:S05]  /*42e0*/  BRA `(.L_x_7568) ;  /* 0x0000000800687947 */ /* 0x000fea0003800000 */
.L_x_7581:
        /* <DEDUP_REMOVED lines=21> */
.L_x_7586:
[----:B------:R-:W-:Y:S05]  /*4440*/  BSYNC B0 ;  /* 0x0000000000007941 */ /* 0x000fea0003800000 */
.L_x_7585:
[----:B------:R-:W-:-:S05]  /*4450*/  LOP3.LUT R5, R0, R5, RZ, 0xfc, !PT ;  /* 0x0000000500057212 */ /* 0x000fca00078efcff */
[----:B------:R0:W-:Y:S01]  /*4460*/  STG.E.U8 desc[UR36][R8.64], R5 ;  /* 0x0000000508007986 */ /* 0x0001e2000c101124 */
[----:B------:R-:W-:Y:S05]  /*4470*/  BRA `(.L_x_7568) ;  /* 0x0000000800047947 */ /* 0x000fea0003800000 */
.L_x_7584:
        /* <DEDUP_REMOVED lines=13> */
.L_x_7588:
[----:B------:R-:W-:Y:S01]  /*4550*/  IMAD.MOV.U32 R0, RZ, RZ, 0x7f ;  /* 0x0000007fff007424 */ /* 0x000fe200078e00ff */
[----:B------:R-:W-:-:S04]  /*4560*/  ISETP.GT.U32.AND P0, PT, R4, 0x7f800000, PT ;  /* 0x7f8000000400780c */ /* 0x000fc80003f04070 */
[----:B------:R-:W-:-:S09]  /*4570*/  SEL R0, R0, 0x7c, P0 ;  /* 0x0000007c00007807 */ /* 0x000fd20000000000 */
.L_x_7589:
[----:B------:R-:W-:Y:S05]  /*4580*/  BSYNC B0 ;  /* 0x0000000000007941 */ /* 0x000fea0003800000 */
.L_x_7587:
[----:B------:R-:W-:-:S04]  /*4590*/  LOP3.LUT R3, R5, 0x80000000, RZ, 0xc0, !PT ;  /* 0x8000000005037812 */ /* 0x000fc800078ec0ff */
[----:B------:R-:W-:-:S04]  /*45a0*/  SHF.R.U32.HI R3, RZ, 0x18, R3 ;  /* 0x00000018ff037819 */ /* 0x000fc80000011603 */
[----:B------:R-:W-:-:S05]  /*45b0*/  LOP3.LUT R3, R0, R3, RZ, 0xfc, !PT ;  /* 0x0000000300037212 */ /* 0x000fca00078efcff */
[----:B------:R0:W-:Y:S01]  /*45c0*/  STG.E.U8 desc[UR36][R8.64], R3 ;  /* 0x0000000308007986 */ /* 0x0001e2000c101124 */
[----:B------:R-:W-:Y:S05]  /*45d0*/  BRA `(.L_x_7568) ;  /* 0x0000000400ac7947 */ /* 0x000fea0003800000 */
.L_x_7583:
[----:B------:R-:W0:Y:S02]  /*45e0*/  I2F.S16 R0, R3 ;  /* 0x0000000300007306 */ /* 0x000e240000101400 */
[----:B0-----:R-:W-:-:S05]  /*45f0*/  F2FP.BF16.F32.PACK_AB R0, RZ, R0 ;  /* 0x00000000ff00723e */ /* 0x001fca00000010ff */
[----:B------:R0:W-:Y:S01]  /*4600*/  STG.E.U16 desc[UR36][R8.64], R0 ;  /* 0x0000000008007986 */ /* 0x0001e2000c101524 */
[----:B------:R-:W-:Y:S05]  /*4610*/  BRA `(.L_x_7568) ;  /* 0x00000004009c7947 */ /* 0x000fea0003800000 */
.L_x_7580:
        /* <DEDUP_REMOVED lines=10> */
.L_x_7592:
        /* <DEDUP_REMOVED lines=17> */
.L_x_7595:
[----:B------:R-:W-:-:S04]  /*47d0*/  LOP3.LUT R3, R3, 0x80000000, RZ, 0xc0, !PT ;  /* 0x8000000003037812 */ /* 0x000fc800078ec0ff */
[----:B------:R-:W-:-:S04]  /*47e0*/  SHF.R.U32.HI R3, RZ, 0x18, R3 ;  /* 0x00000018ff037819 */ /* 0x000fc80000011603 */
[----:B------:R-:W-:-:S04]  /*47f0*/  LOP3.LUT R0, R0, R3, RZ, 0xfc, !PT ;  /* 0x0000000300007212 */ /* 0x000fc800078efcff */
[----:B------:R-:W-:-:S07]  /*4800*/  PRMT R4, R0, 0x7610, R4 ;  /* 0x0000761000047816 */ /* 0x000fce0000000004 */
.L_x_7594:
[----:B------:R-:W-:Y:S05]  /*4810*/  BSYNC B0 ;  /* 0x0000000000007941 */ /* 0x000fea0003800000 */
.L_x_7593:
[----:B------:R4:W-:Y:S01]  /*4820*/  STG.E.U8 desc[UR36][R8.64], R4 ;  /* 0x0000000408007986 */ /* 0x0009e2000c101124 */
[----:B------:R-:W-:Y:S05]  /*4830*/  BRA `(.L_x_7568) ;  /* 0x0000000400147947 */ /* 0x000fea0003800000 */
.L_x_7591:
        /* <DEDUP_REMOVED lines=17> */
.L_x_7598:
[----:B------:R-:W-:-:S04]  /*4950*/  LOP3.LUT R3, R3, 0x80000000, RZ, 0xc0, !PT ;  /* 0x8000000003037812 */ /* 0x000fc800078ec0ff */
[----:B------:R-:W-:-:S04]  /*4960*/  SHF.R.U32.HI R3, RZ, 0x18, R3 ;  /* 0x00000018ff037819 */ /* 0x000fc80000011603 */
[----:B------:R-:W-:-:S04]  /*4970*/  LOP3.LUT R0, R0, R3, RZ, 0xfc, !PT ;  /* 0x0000000300007212 */ /* 0x000fc800078efcff */
[----:B------:R-:W-:-:S07]  /*4980*/  PRMT R4, R0, 0x7610, R4 ;  /* 0x0000761000047816 */ /* 0x000fce0000000004 */
.L_x_7597:
[----:B------:R-:W-:Y:S05]  /*4990*/  BSYNC B0 ;  /* 0x0000000000007941 */ /* 0x000fea0003800000 */
.L_x_7596:
[----:B------:R0:W-:Y:S01]  /*49a0*/  STG.E.U8 desc[UR36][R8.64], R4 ;  /* 0x0000000408007986 */ /* 0x0001e2000c101124 */
[----:B------:R-:W-:Y:S05]  /*49b0*/  BRA `(.L_x_7568) ;  /* 0x0000000000b47947 */ /* 0x000fea0003800000 */
.L_x_7590:
        /* <DEDUP_REMOVED lines=23> */
.L_x_7573:
        /* <DEDUP_REMOVED lines=16> */
.L_x_7601:
[----:B------:R-:W-:Y:S05]  /*4c30*/  BRA `(.L_x_7568) ;  /* 0x0000000000147947 */ /* 0x000fea0003800000 */
.L_x_7600:
[----:B------:R-:W-:Y:S02]  /*4c40*/  IMAD.MOV.U32 R4, RZ, RZ, R3 ;  /* 0x000000ffff047224 */ /* 0x000fe400078e0003 */
[----:B------:R-:W-:-:S05]  /*4c50*/  IMAD.MOV.U32 R5, RZ, RZ, RZ ;  /* 0x000000ffff057224 */ /* 0x000fca00078e00ff */
[----:B------:R3:W-:Y:S01]  /*4c60*/  STG.E.64 desc[UR36][R8.64], R4 ;  /* 0x0000000408007986 */ /* 0x0007e2000c101b24 */
[----:B------:R-:W-:Y:S05]  /*4c70*/  BRA `(.L_x_7568) ;  /* 0x0000000000047947 */ /* 0x000fea0003800000 */
.L_x_7599:
[----:B------:R0:W-:Y:S02]  /*4c80*/  STG.E desc[UR36][R8.64], R3 ;  /* 0x0000000308007986 */ /* 0x0001e4000c101924 */
.L_x_7568:
[----:B------:R-:W-:Y:S05]  /*4c90*/  BSYNC B6 ;  /* 0x0000000000067941 */ /* 0x000fea0003800000 */
.L_x_7567:
        /* <DEDUP_REMOVED lines=23> */
.L_x_7607:
[----:B------:R0:W-:Y:S01]  /*4e10*/  STG.E.U8 desc[UR36][R8.64], R22 ;  /* 0x0000001608007986 */ /* 0x0001e2000c101124 */
[----:B------:R-:W-:Y:S05]  /*4e20*/  BRA `(.L_x_7609) ;  /* 0x0000000c00507947 */ /* 0x000fea0003800000 */
.L_x_7606:
        /* <DEDUP_REMOVED lines=10> */
.L_x_7611:
[----:B------:R0:W-:Y:S01]  /*4ed0*/  STG.E desc[UR36][R8.64], R22 ;  /* 0x0000001608007986 */ /* 0x0001e2000c101924 */
[----:B------:R-:W-:Y:S05]  /*4ee0*/  BRA `(.L_x_7609) ;  /* 0x0000000c00207947 */ /* 0x000fea0003800000 */
.L_x_7610:
[----:B------:R0:W-:Y:S01]  /*4ef0*/  STG.E.U16 desc[UR36][R8.64], R22 ;  /* 0x0000001608007986 */ /* 0x0001e2000c101524 */
[----:B------:R-:W-:Y:S05]  /*4f00*/  BRA `(.L_x_7609) ;  /* 0x0000000c00187947 */ /* 0x000fea0003800000 */
.L_x_7605:
        /* <DEDUP_REMOVED lines=9> */
.L_x_7613:
[----:B------:R-:W0:Y:S02]  /*4fa0*/  I2F.S16 R0, R22 ;  /* 0x0000001600007306 */ /* 0x000e240000101400 */
[----:B0-----:R-:W-:-:S05]  /*4fb0*/  F2FP.F16.F32.PACK_AB R0, RZ, R0 ;  /* 0x00000000ff00723e */ /* 0x001fca00000000ff */
[----:B------:R0:W-:Y:S01]  /*4fc0*/  STG.E.U16 desc[UR36][R8.64], R0 ;  /* 0x0000000008007986 */ /* 0x0001e2000c101524 */
[----:B------:R-:W-:Y:S05]  /*4fd0*/  BRA `(.L_x_7609) ;  /* 0x0000000800e47947 */ /* 0x000fea0003800000 */
.L_x_7612:
        /* <DEDUP_REMOVED lines=10> */
.L_x_7615:
[----:B------:R-:W0:Y:S02]  /*5080*/  I2F.S16 R22, R22 ;  /* 0x0000001600167306 */ /* 0x000e240000101400 */
[----:B0-----:R-:W-:-:S04]  /*5090*/  F2FP.F16.F32.PACK_AB R3, RZ, R22 ;  /* 0x00000016ff03723e */ /* 0x001fc800000000ff */
[----:B------:R-:W-:-:S05]  /*50a0*/  PRMT R3, R3, 0x5410, RZ ;  /* 0x0000541003037816 */ /* 0x000fca00000000ff */
[----:B------:R0:W-:Y:S01]  /*50b0*/  STG.E desc[UR36][R8.64], R3 ;  /* 0x0000000308007986 */ /* 0x0001e2000c101924 */
[----:B------:R-:W-:Y:S05]  /*50c0*/  BRA `(.L_x_7609) ;  /* 0x0000000800a87947 */ /* 0x000fea0003800000 */
.L_x_7614:
[----:B------:R-:W0:Y:S02]  /*50d0*/  I2F.F64.S16 R4, R22 ;  /* 0x0000001600047312 */ /* 0x000e240000101c00 */
[----:B0-----:R0:W-:Y:S01]  /*50e0*/  STG.E.64 desc[UR36][R8.64], R4 ;  /* 0x0000000408007986 */ /* 0x0011e2000c101b24 */
[----:B------:R-:W-:Y:S05]  /*50f0*/  BRA `(.L_x_7609) ;  /* 0x00000008009c7947 */ /* 0x000fea0003800000 */
.L_x_7604:
        /* <DEDUP_REMOVED lines=10> */
.L_x_7618:
[----:B------:R-:W0:Y:S01]  /*51a0*/  I2F.F64.S16 R4, R22 ;  /* 0x0000001600047312 */ /* 0x000e220000101c00 */
[----:B------:R-:W-:-:S05]  /*51b0*/  CS2R R6, SRZ ;  /* 0x0000000000067805 */ /* 0x000fca000001ff00 */
[----:B0-----:R0:W-:Y:S01]  /*51c0*/  STG.E.128 desc[UR36][R8.64], R4 ;  /* 0x0000000408007986 */ /* 0x0011e2000c101d24 */
[----:B------:R-:W-:Y:S05]  /*51d0*/  BRA `(.L_x_7609) ;  /* 0x0000000800647947 */ /* 0x000fea0003800000 */
.L_x_7617:
        /* <DEDUP_REMOVED lines=21> */
.L_x_7622:
[----:B------:R-:W-:Y:S05]  /*5330*/  BSYNC B0 ;  /* 0x0000000000007941 */ /* 0x000fea0003800000 */
.L_x_7621:
[----:B------:R-:W-:-:S05]  /*5340*/  LOP3.LUT R5, R0, R5, RZ, 0xfc, !PT ;  /* 0x0000000500057212 */ /* 0x000fca00078efcff */
[----:B------:R0:W-:Y:S01]  /*5350*/  STG.E.U8 desc[UR36][R8.64], R5 ;  /* 0x0000000508007986 */ /* 0x0001e2000c101124 */
[----:B------:R-:W-:Y:S05]  /*5360*/  BRA `(.L_x_7609) ;  /* 0x0000000800007947 */ /* 0x000fea0003800000 */
.L_x_7620:
        /* <DEDUP_REMOVED lines=13> */
.L_x_7624:
[----:B------:R-:W-:Y:S01]  /*5440*/  IMAD.MOV.U32 R0, RZ, RZ, 0x7f ;  /* 0x0000007fff007424 */ /* 0x000fe200078e00ff */
[----:B------:R-:W-:-:S04]  /*5450*/  ISETP.GT.U32.AND P0, PT, R3, 0x7f800000, PT ;  /* 0x7f8000000300780c */ /* 0x000fc80003f04070 */
[----:B------:R-:W-:-:S09]  /*5460*/  SEL R0, R0, 0x7c, P0 ;  /* 0x0000007c00007807 */ /* 0x000fd20000000000 */
.L_x_7625:
[----:B------:R-:W-:Y:S05]  /*5470*/  BSYNC B0 ;  /* 0x0000000000007941 */ /* 0x000fea0003800000 */
.L_x_7623:
[----:B------:R-:W-:-:S04]  /*5480*/  LOP3.LUT R3, R5, 0x80000000, RZ, 0xc0, !PT ;  /* 0x8000000005037812 */ /* 0x000fc800078ec0ff */
[----:B------:R-:W-:-:S04]  /*5490*/  SHF.R.U32.HI R3, RZ, 0x18, R3 ;  /* 0x00000018ff037819 */ /* 0x000fc80000011603 */
[----:B------:R-:W-:-:S05]  /*54a0*/  LOP3.LUT R3, R0, R3, RZ, 0xfc, !PT ;  /* 0x0000000300037212 */ /* 0x000fca00078efcff */
[----:B------:R0:W-:Y:S01]  /*54b0*/  STG.E.U8 desc[UR36][R8.64], R3 ;  /* 0x0000000308007986 */ /* 0x0001e2000c101124 */
[----:B------:R-:W-:Y:S05]  /*54c0*/  BRA `(.L_x_7609) ;  /* 0x0000000400a87947 */ /* 0x000fea0003800000 */
.L_x_7619:
[----:B------:R-:W0:Y:S02]  /*54d0*/  I2F.S16 R0, R22 ;  /* 0x0000001600007306 */ /* 0x000e240000101400 */
[----:B0-----:R-:W-:-:S05]  /*54e0*/  F2FP.BF16.F32.PACK_AB R0, RZ, R0 ;  /* 0x00000000ff00723e */ /* 0x001fca00000010ff */
[----:B------:R0:W-:Y:S01]  /*54f0*/  STG.E.U16 desc[UR36][R8.64], R0 ;  /* 0x0000000008007986 */ /* 0x0001e2000c101524 */
[----:B------:R-:W-:Y:S05]  /*5500*/  BRA `(.L_x_7609) ;  /* 0x0000000400987947 */ /* 0x000fea0003800000 */
.L_x_7616:
        /* <DEDUP_REMOVED lines=10> */
.L_x_7628:
        /* <DEDUP_REMOVED lines=17> */
.L_x_7631:
[----:B------:R-:W-:-:S04]  /*56c0*/  LOP3.LUT R3, R5, 0x80000000, RZ, 0xc0, !PT ;  /* 0x8000000005037812 */ /* 0x000fc800078ec0ff */
[----:B------:R-:W-:-:S04]  /*56d0*/  SHF.R.U32.HI R3, RZ, 0x18, R3 ;  /* 0x00000018ff037819 */ /* 0x000fc80000011603 */
[----:B------:R-:W-:-:S04]  /*56e0*/  LOP3.LUT R0, R0, R3, RZ, 0xfc, !PT ;  /* 0x0000000300007212 */ /* 0x000fc800078efcff */
[----:B------:R-:W-:-:S07]  /*56f0*/  PRMT R4, R0, 0x7610, R4 ;  /* 0x0000761000047816 */ /* 0x000fce0000000004 */
.L_x_7630:
[----:B------:R-:W-:Y:S05]  /*5700*/  BSYNC B0 ;  /* 0x0000000000007941 */ /* 0x000fea0003800000 */
.L_x_7629:
[----:B------:R3:W-:Y:S01]  /*5710*/  STG.E.U8 desc[UR36][R8.64], R4 ;  /* 0x0000000408007986 */ /* 0x0007e2000c101124 */
[----:B------:R-:W-:Y:S05]  /*5720*/  BRA `(.L_x_7609) ;  /* 0x0000000400107947 */ /* 0x000fea0003800000 */
.L_x_7627:
        /* <DEDUP_REMOVED lines=17> */
.L_x_7634:
[----:B------:R-:W-:-:S04]  /*5840*/  LOP3.LUT R3, R5, 0x80000000, RZ, 0xc0, !PT ;  /* 0x8000000005037812 */ /* 0x000fc800078ec0ff */
[----:B------:R-:W-:-:S04]  /*5850*/  SHF.R.U32.HI R3, RZ, 0x18, R3 ;  /* 0x00000018ff037819 */ /* 0x000fc80000011603 */
[----:B------:R-:W-:-:S04]  /*5860*/  LOP3.LUT R0, R0, R3, RZ, 0xfc, !PT ;  /* 0x0000000300007212 */ /* 0x000fc800078efcff */
[----:B------:R-:W-:-:S07]  /*5870*/  PRMT R4, R0, 0x7610, R4 ;  /* 0x0000761000047816 */ /* 0x000fce0000000004 */
.L_x_7633:
[----:B------:R-:W-:Y:S05]  /*5880*/  BSYNC B0 ;  /* 0x0000000000007941 */ /* 0x000fea0003800000 */
.L_x_7632:
[----:B------:R0:W-:Y:S01]  /*5890*/  STG.E.U8 desc[UR36][R8.64], R4 ;  /* 0x0000000408007986 */ /* 0x0001e2000c101124 */
[----:B------:R-:W-:Y:S05]  /*58a0*/  BRA `(.L_x_7609) ;  /* 0x0000000000b07947 */ /* 0x000fea0003800000 */
.L_x_7626:
        /* <DEDUP_REMOVED lines=22> */
.L_x_7608:
        /* <DEDUP_REMOVED lines=16> */
.L_x_7637:
[----:B------:R-:W-:Y:S05]  /*5b10*/  BRA `(.L_x_7609) ;  /* 0x0000000000147947 */ /* 0x000fea0003800000 */
.L_x_7636:
[----:B------:R-:W-:Y:S02]  /*5b20*/  IMAD.MOV.U32 R4, RZ, RZ, R22 ;  /* 0x000000ffff047224 */ /* 0x000fe400078e0016 */
[----:B------:R-:W-:-:S05]  /*5b30*/  IMAD.MOV.U32 R5, RZ, RZ, RZ ;  /* 0x000000ffff057224 */ /* 0x000fca00078e00ff */
[----:B------:R2:W-:Y:S01]  /*5b40*/  STG.E.64 desc[UR36][R8.64], R4 ;  /* 0x0000000408007986 */ /* 0x0005e2000c101b24 */
[----:B------:R-:W-:Y:S05]  /*5b50*/  BRA `(.L_x_7609) ;  /* 0x0000000000047947 */ /* 0x000fea0003800000 */
.L_x_7635:
[----:B------:R0:W-:Y:S02]  /*5b60*/  STG.E desc[UR36][R8.64], R22 ;  /* 0x0000001608007986 */ /* 0x0001e4000c101924 */
.L_x_7609:
        /* <DEDUP_REMOVED lines=23> */
.L_x_7641:
[----:B------:R3:W-:Y:S01]  /*5ce0*/  STG.E.U8 desc[UR36][R8.64], R18 ;  /* 0x0000001208007986 */ /* 0x0007e2000c101124 */
[----:B------:R-:W-:Y:S05]  /*5cf0*/  BRA `(.L_x_7643) ;  /* 0x0000000c00507947 */ /* 0x000fea0003800000 */
.L_x_7640:
        /* <DEDUP_REMOVED lines=10> */
.L_x_7645:
[----:B------:R2:W-:Y:S01]  /*5da0*/  STG.E desc[UR36][R8.64], R18 ;  /* 0x0000001208007986 */ /* 0x0005e2000c101924 */
[----:B------:R-:W-:Y:S05]  /*5db0*/  BRA `(.L_x_7643) ;  /* 0x0000000c00207947 */ /* 0x000fea0003800000 */
.L_x_7644:
[----:B------:R0:W-:Y:S01]  /*5dc0*/  STG.E.U16 desc[UR36][R8.64], R18 ;  /* 0x0000001208007986 */ /* 0x0001e2000c101524 */
[----:B------:R-:W-:Y:S05]  /*5dd0*/  BRA `(.L_x_7643) ;  /* 0x0000000c00187947 */ /* 0x000fea0003800000 */
.L_x_7639:
        /* <DEDUP_REMOVED lines=9> */
.L_x_7647:
[----:B------:R-:W0:Y:S02]  /*5e70*/  I2F.S16 R0, R18 ;  /* 0x0000001200007306 */ /* 0x000e240000101400 */
[----:B0-----:R-:W-:-:S05]  /*5e80*/  F2FP.F16.F32.PACK_AB R0, RZ, R0 ;  /* 0x00000000ff00723e */ /* 0x001fca00000000ff */
[----:B------:R0:W-:Y:S01]  /*5e90*/  STG.E.U16 desc[UR36][R8.64], R0 ;  /* 0x0000000008007986 */ /* 0x0001e2000c101524 */
[----:B------:R-:W-:Y:S05]  /*5ea0*/  BRA `(.L_x_7643) ;  /* 0x0000000800e47947 */ /* 0x000fea0003800000 */
.L_x_7646:
        /* <DEDUP_REMOVED lines=10> */
.L_x_7649:
[----:B------:R-:W0:Y:S02]  /*5f50*/  I2F.S16 R18, R18 ;  /* 0x0000001200127306 */ /* 0x000e240000101400 */
[----:B0-----:R-:W-:-:S04]  /*5f60*/  F2FP.F16.F32.PACK_AB R3, RZ, R18 ;  /* 0x00000012ff03723e */ /* 0x001fc800000000ff */
[----:B------:R-:W-:-:S05]  /*5f70*/  PRMT R3, R3, 0x5410, RZ ;  /* 0x0000541003037816 */ /* 0x000fca00000000ff */
[----:B------:R0:W-:Y:S01]  /*5f80*/  STG.E desc[UR36][R8.64], R3 ;  /* 0x0000000308007986 */ /* 0x0001e2000c101924 */
[----:B------:R-:W-:Y:S05]  /*5f90*/  BRA `(.L_x_7643) ;  /* 0x0000000800a87947 */ /* 0x000fea0003800000 */
.L_x_7648:
[----:B------:R-:W0:Y:S02]  /*5fa0*/  I2F.F64.S16 R4, R18 ;  /* 0x0000001200047312 */ /* 0x000e240000101c00 */
[----:B0-----:R0:W-:Y:S01]  /*5fb0*/  STG.E.64 desc[UR36][R8.64], R4 ;  /* 0x0000000408007986 */ /* 0x0011e2000c101b24 */
[----:B------:R-:W-:Y:S05]  /*5fc0*/  BRA `(.L_x_7643) ;  /* 0x00000008009c7947 */ /* 0x000fea0003800000 */
.L_x_7638:
        /* <DEDUP_REMOVED lines=10> */
.L_x_7652:
[----:B------:R-:W0:Y:S01]  /*6070*/  I2F.F64.S16 R4, R18 ;  /* 0x0000001200047312 */ /* 0x000e220000101c00 */
[----:B------:R-:W-:-:S05]  /*6080*/  CS2R R6, SRZ ;  /* 0x0000000000067805 */ /* 0x000fca000001ff00 */
[----:B0-----:R0:W-:Y:S01]  /*6090*/  STG.E.128 desc[UR36][R8.64], R4 ;  /* 0x0000000408007986 */ /* 0x0011e2000c101d24 */
[----:B------:R-:W-:Y:S05]  /*60a0*/  BRA `(.L_x_7643) ;  /* 0x0000000800647947 */ /* 0x000fea0003800000 */
.L_x_7651:
        /* <DEDUP_REMOVED lines=21> */
.L_x_7656:
[----:B------:R-:W-:Y:S05]  /*6200*/  BSYNC B0 ;  /* 0x0000000000007941 */ /* 0x000fea0003800000 */
.L_x_7655:
[----:B------:R-:W-:-:S05]  /*6210*/  LOP3.LUT R5, R0, R5, RZ, 0xfc, !PT ;  /* 0x0000000500057212 */ /* 0x000fca00078efcff */
[----:B------:R0:W-:Y:S01]  /*6220*/  STG.E.U8 desc[UR36][R8.64], R5 ;  /* 0x0000000508007986 */ /* 0x0001e2000c101124 */
[----:B------:R-:W-:Y:S05]  /*6230*/  BRA `(.L_x_7643) ;  /* 0x0000000800007947 */ /* 0x000fea0003800000 */
.L_x_7654:
        /* <DEDUP_REMOVED lines=13> */
.L_x_7658:
[----:B------:R-:W-:Y:S01]  /*6310*/  IMAD.MOV.U32 R0, RZ, RZ, 0x7f ;  /* 0x0000007fff007424 */ /* 0x000fe200078e00ff */
[----:B------:R-:W-:-:S04]  /*6320*/  ISETP.GT.U32.AND P0, PT, R3, 0x7f800000, PT ;  /* 0x7f8000000300780c */ /* 0x000fc80003f04070 */
[----:B------:R-:W-:-:S09]  /*6330*/  SEL R0, R0, 0x7c, P0 ;  /* 0x0000007c00007807 */ /* 0x000fd20000000000 */
.L_x_7659:
[----:B------:R-:W-:Y:S05]  /*6340*/  BSYNC B0 ;  /* 0x0000000000007941 */ /* 0x000fea0003800000 */
.L_x_7657:
[----:B------:R-:W-:-:S04]  /*6350*/  LOP3.LUT R3, R5, 0x80000000, RZ, 0xc0, !PT ;  /* 0x8000000005037812 */ /* 0x000fc800078ec0ff */
[----:B------:R-:W-:-:S04]  /*6360*/  SHF.R.U32.HI R3, RZ, 0x18, R3 ;  /* 0x00000018ff037819 */ /* 0x000fc80000011603 */
[----:B------:R-:W-:-:S05]  /*6370*/  LOP3.LUT R3, R0, R3, RZ, 0xfc, !PT ;  /* 0x0000000300037212 */ /* 0x000fca00078efcff */
[----:B------:R0:W-:Y:S01]  /*6380*/  STG.E.U8 desc[UR36][R8.64], R3 ;  /* 0x0000000308007986 */ /* 0x0001e2000c101124 */
[----:B------:R-:W-:Y:S05]  /*6390*/  BRA `(.L_x_7643) ;  /* 0x0000000400a87947 */ /* 0x000fea0003800000 */
.L_x_7653:
[----:B------:R-:W0:Y:S02]  /*63a0*/  I2F.S16 R0, R18 ;  /* 0x0000001200007306 */ /* 0x000e240000101400 */
[----:B0-----:R-:W-:-:S05]  /*63b0*/  F2FP.BF16.F32.PACK_AB R0, RZ, R0 ;  /* 0x00000000ff00723e */ /* 0x001fca00000010ff */
[----:B------:R0:W-:Y:S01]  /*63c0*/  STG.E.U16 desc[UR36][R8.64], R0 ;  /* 0x0000000008007986 */ /* 0x0001e2000c101524 */
[----:B------:R-:W-:Y:S05]  /*63d0*/  BRA `(.L_x_7643) ;  /* 0x0000000400987947 */ /* 0x000fea0003800000 */
.L_x_7650:
        /* <DEDUP_REMOVED lines=10> */
.L_x_7662:
        /* <DEDUP_REMOVED lines=17> */
.L_x_7665:
[----:B------:R-:W-:-:S04]  /*6590*/  LOP3.LUT R3, R5, 0x80000000, RZ, 0xc0, !PT ;  /* 0x8000000005037812 */ /* 0x000fc800078ec0ff */
[----:B------:R-:W-:-:S04]  /*65a0*/  SHF.R.U32.HI R3, RZ, 0x18, R3 ;  /* 0x00000018ff037819 */ /* 0x000fc80000011603 */
[----:B------:R-:W-:-:S04]  /*65b0*/  LOP3.LUT R0, R0, R3, RZ, 0xfc, !PT ;  /* 0x0000000300007212 */ /* 0x000fc800078efcff */
[----:B------:R-:W-:-:S07]  /*65c0*/  PRMT R4, R0, 0x7610, R4 ;  /* 0x0000761000047816 */ /* 0x000fce0000000004 */
.L_x_7664:
[----:B------:R-:W-:Y:S05]  /*65d0*/  BSYNC B0 ;  /* 0x0000000000007941 */ /* 0x000fea0003800000 */
.L_x_7663:
[----:B------:R0:W-:Y:S01]  /*65e0*/  STG.E.U8 desc[UR36][R8.64], R4 ;  /* 0x0000000408007986 */ /* 0x0001e2000c101124 */
[----:B------:R-:W-:Y:S05]  /*65f0*/  BRA `(.L_x_7643) ;  /* 0x0000000400107947 */ /* 0x000fea0003800000 */
.L_x_7661:
        /* <DEDUP_REMOVED lines=17> */
.L_x_7668:
[----:B------:R-:W-:-:S04]  /*6710*/  LOP3.LUT R3, R5, 0x80000000, RZ, 0xc0, !PT ;  /* 0x8000000005037812 */ /* 0x000fc800078ec0ff */
[----:B------:R-:W-:-:S04]  /*6720*/  SHF.R.U32.HI R3, RZ, 0x18, R3 ;  /* 0x00000018ff037819 */ /* 0x000fc80000011603 */
[----:B------:R-:W-:-:S04]  /*6730*/  LOP3.LUT R0, R0, R3, RZ, 0xfc, !PT ;  /* 0x0000000300007212 */ /* 0x000fc800078efcff */
[----:B------:R-:W-:-:S07]  /*6740*/  PRMT R4, R0, 0x7610, R4 ;  /* 0x0000761000047816 */ /* 0x000fce0000000004 */
.L_x_7667:
[----:B------:R-:W-:Y:S05]  /*6750*/  BSYNC B0 ;  /* 0x0000000000007941 */ /* 0x000fea0003800000 */
.L_x_7666:
[----:B------:R0:W-:Y:S01]  /*6760*/  STG.E.U8 desc[UR36][R8.64], R4 ;  /* 0x0000000408007986 */ /* 0x0001e2000c101124 */
[----:B------:R-:W-:Y:S05]  /*6770*/  BRA `(.L_x_7643) ;  /* 0x0000000000b07947 */ /* 0x000fea0003800000 */
.L_x_7660:
        /* <DEDUP_REMOVED lines=22> */
.L_x_7642:
        /* <DEDUP_REMOVED lines=16> */
.L_x_7671:
[----:B------:R-:W-:Y:S05]  /*69e0*/  BRA `(.L_x_7643) ;  /* 0x0000000000147947 */ /* 0x000fea0003800000 */
.L_x_7670:
[----:B------:R-:W-:Y:S02]  /*69f0*/  IMAD.MOV.U32 R4, RZ, RZ, R18 ;  /* 0x000000ffff047224 */ /* 0x000fe400078e0012 */
[----:B------:R-:W-:-:S05]  /*6a00*/  IMAD.MOV.U32 R5, RZ, RZ, RZ ;  /* 0x000000ffff057224 */ /* 0x000fca00078e00ff */
[----:B------:R0:W-:Y:S01]  /*6a10*/  STG.E.64 desc[UR36][R8.64], R4 ;  /* 0x0000000408007986 */ /* 0x0001e2000c101b24 */
[----:B------:R-:W-:Y:S05]  /*6a20*/  BRA `(.L_x_7643) ;  /* 0x0000000000047947 */ /* 0x000fea0003800000 */
.L_x_7669:
[----:B------:R0:W-:Y:S02]  /*6a30*/  STG.E desc[UR36][R8.64], R18 ;  /* 0x0000001208007986 */ /* 0x0001e4000c101924 */
.L_x_7643:
[----:B------:R-:W-:-:S07]  /*6a40*/  VIADD R2, R2, 0x80 ;  /* 0x0000008002027836 */ /* 0x000fce0000000000 */
.L_x_7603:
[----:B------:R-:W-:Y:S05]  /*6a50*/  BSYNC B6 ;  /* 0x0000000000067941 */ /* 0x000fea0003800000 */
.L_x_7602:
        /* <DEDUP_REMOVED lines=21> */
.L_x_7675:
[----:B------:R-:W-:Y:S01]  /*6bb0*/  STG.E.U8 desc[UR36][R2.64], R16 ;  /* 0x0000001002007986 */ /* 0x000fe2000c101124 */
[----:B------:R-:W-:Y:S05]  /*6bc0*/  EXIT ;  /* 0x000000000000794d */ /* 0x000fea0003800000 */
.L_x_7674:
        /* <DEDUP_REMOVED lines=9> */
.L_x_7678:
[----:B------:R-:W-:Y:S01]  /*6c60*/  STG.E desc[UR36][R2.64], R16 ;  /* 0x0000001002007986 */ /* 0x000fe2000c101924 */
[----:B------:R-:W-:Y:S05]  /*6c70*/  EXIT ;  /* 0x000000000000794d */ /* 0x000fea0003800000 */
.L_x_7677:
[----:B------:R-:W-:Y:S01]  /*6c80*/  STG.E.U16 desc[UR36][R2.64], R16 ;  /* 0x0000001002007986 */ /* 0x000fe2000c101524 */
[----:B------:R-:W-:Y:S05]  /*6c90*/  EXIT ;  /* 0x000000000000794d */ /* 0x000fea0003800000 */
.L_x_7673:
        /* <DEDUP_REMOVED lines=9> */
.L_x_7680:
[----:B------:R-:W0:Y:S02]  /*6d30*/  I2F.S16 R0, R16 ;  /* 0x0000001000007306 */ /* 0x000e240000101400 */
[----:B0-----:R-:W-:-:S05]  /*6d40*/  F2FP.F16.F32.PACK_AB R0, RZ, R0 ;  /* 0x00000000ff00723e */ /* 0x001fca00000000ff */
[----:B------:R-:W-:Y:S01]  /*6d50*/  STG.E.U16 desc[UR36][R2.64], R0 ;  /* 0x0000000002007986 */ /* 0x000fe2000c101524 */
[----:B------:R-:W-:Y:S05]  /*6d60*/  EXIT ;  /* 0x000000000000794d */ /* 0x000fea0003800000 */
.L_x_7679:
        /* <DEDUP_REMOVED lines=10> */
.L_x_7682:
[----:B------:R-:W0:Y:S02]  /*6e10*/  I2F.S16 R16, R16 ;  /* 0x0000001000107306 */ /* 0x000e240000101400 */
[----:B0-----:R-:W-:-:S04]  /*6e20*/  F2FP.F16.F32.PACK_AB R5, RZ, R16 ;  /* 0x00000010ff05723e */ /* 0x001fc800000000ff */
[----:B------:R-:W-:-:S05]  /*6e30*/  PRMT R5, R5, 0x5410, RZ ;  /* 0x0000541005057816 */ /* 0x000fca00000000ff */
[----:B------:R-:W-:Y:S01]  /*6e40*/  STG.E desc[UR36][R2.64], R5 ;  /* 0x0000000502007986 */ /* 0x000fe2000c101924 */
[----:B------:R-:W-:Y:S05]  /*6e50*/  EXIT ;  /* 0x000000000000794d */ /* 0x000fea0003800000 */
.L_x_7681:
[----:B------:R-:W0:Y:S02]  /*6e60*/  I2F.F64.S16 R16, R16 ;  /* 0x0000001000107312 */ /* 0x000e240000101c00 */
[----:B0-----:R-:W-:Y:S01]  /*6e70*/  STG.E.64 desc[UR36][R2.64], R16 ;  /* 0x0000001002007986 */ /* 0x001fe2000c101b24 */
[----:B------:R-:W-:Y:S05]  /*6e80*/  EXIT ;  /* 0x000000000000794d */ /* 0x000fea0003800000 */
.L_x_7672:
        /* <DEDUP_REMOVED lines=10> */
.L_x_7685:
[----:B------:R-:W0:Y:S01]  /*6f30*/  I2F.F64.S16 R16, R16 ;  /* 0x0000001000107312 */ /* 0x000e220000101c00 */
[----:B------:R-:W-:-:S05]  /*6f40*/  CS2R R18, SRZ ;  /* 0x0000000000127805 */ /* 0x000fca000001ff00 */
[----:B0-----:R-:W-:Y:S01]  /*6f50*/  STG.E.128 desc[UR36][R2.64], R16 ;  /* 0x0000001002007986 */ /* 0x001fe2000c101d24 */
[----:B------:R-:W-:Y:S05]  /*6f60*/  EXIT ;  /* 0x000000000000794d */ /* 0x000fea0003800000 */
.L_x_7684:
        /* <DEDUP_REMOVED lines=21> */
.L_x_7689:
[----:B------:R-:W-:Y:S05]  /*70c0*/  BSYNC B0 ;  /* 0x0000000000007941 */ /* 0x000fea0003800000 */
.L_x_7688:
[----:B------:R-:W-:-:S05]  /*70d0*/  LOP3.LUT R5, R0, R5, RZ, 0xfc, !PT ;  /* 0x0000000500057212 */ /* 0x000fca00078efcff */
[----:B------:R-:W-:Y:S01]  /*70e0*/  STG.E.U8 desc[UR36][R2.64], R5 ;  /* 0x0000000502007986 */ /* 0x000fe2000c101124 */
[----:B------:R-:W-:Y:S05]  /*70f0*/  EXIT ;  /* 0x000000000000794d */ /* 0x000fea0003800000 */
.L_x_7687:
        /* <DEDUP_REMOVED lines=13> */
.L_x_7691:
[----:B------:R-:W-:Y:S01]  /*71d0*/  IMAD.MOV.U32 R0, RZ, RZ, 0x7f ;  /* 0x0000007fff007424 */ /* 0x000fe200078e00ff */
[----:B------:R-:W-:-:S04]  /*71e0*/  ISETP.GT.U32.AND P0, PT, R4, 0x7f800000, PT ;  /* 0x7f8000000400780c */ /* 0x000fc80003f04070 */
[----:B------:R-:W-:-:S09]  /*71f0*/  SEL R0, R0, 0x7c, P0 ;  /* 0x0000007c00007807 */ /* 0x000fd20000000000 */
.L_x_7692:
[----:B------:R-:W-:Y:S05]  /*7200*/  BSYNC B0 ;  /* 0x0000000000007941 */ /* 0x000fea0003800000 */
.L_x_7690:
[----:B------:R-:W-:-:S04]  /*7210*/  LOP3.LUT R4, R5, 0x80000000, RZ, 0xc0, !PT ;  /* 0x8000000005047812 */ /* 0x000fc800078ec0ff */
[----:B------:R-:W-:-:S04]  /*7220*/  SHF.R.U32.HI R5, RZ, 0x18, R4 ;  /* 0x00000018ff057819 */ /* 0x000fc80000011604 */
[----:B------:R-:W-:-:S05]  /*7230*/  LOP3.LUT R5, R0, R5, RZ, 0xfc, !PT ;  /* 0x0000000500057212 */ /* 0x000fca00078efcff */
[----:B------:R-:W-:Y:S01]  /*7240*/  STG.E.U8 desc[UR36][R2.64], R5 ;  /* 0x0000000502007986 */ /* 0x000fe2000c101124 */
[----:B------:R-:W-:Y:S05]  /*7250*/  EXIT ;  /* 0x000000000000794d */ /* 0x000fea0003800000 */
.L_x_7686:
[----:B------:R-:W0:Y:S02]  /*7260*/  I2F.S16 R0, R16 ;  /* 0x0000001000007306 */ /* 0x000e240000101400 */
[----:B0-----:R-:W-:-:S05]  /*7270*/  F2FP.BF16.F32.PACK_AB R0, RZ, R0 ;  /* 0x00000000ff00723e */ /* 0x001fca00000010ff */
[----:B------:R-:W-:Y:S01]  /*7280*/  STG.E.U16 desc[UR36][R2.64], R0 ;  /* 0x0000000002007986 */ /* 0x000fe2000c101524 */
[----:B------:R-:W-:Y:S05]  /*7290*/  EXIT ;  /* 0x000000000000794d */ /* 0x000fea0003800000 */
.L_x_7683:
        /* <DEDUP_REMOVED lines=10> */
.L_x_7695:
        /* <DEDUP_REMOVED lines=17> */
.L_x_7698:
[----:B------:R-:W-:-:S04]  /*7450*/  LOP3.LUT R0, R7, 0x80000000, RZ, 0xc0, !PT ;  /* 0x8000000007007812 */ /* 0x000fc800078ec0ff */
[----:B------:R-:W-:-:S04]  /*7460*/  SHF.R.U32.HI R5, RZ, 0x18, R0 ;  /* 0x00000018ff057819 */ /* 0x000fc80000011600 */
[----:B------:R-:W-:-:S04]  /*7470*/  LOP3.LUT R4, R4, R5, RZ, 0xfc, !PT ;  /* 0x0000000504047212 */ /* 0x000fc800078efcff */
[----:B------:R-:W-:-:S07]  /*7480*/  PRMT R0, R4, 0x7610, R0 ;  /* 0x0000761004007816 */ /* 0x000fce0000000000 */
.L_x_7697:
[----:B------:R-:W-:Y:S05]  /*7490*/  BSYNC B0 ;  /* 0x0000000000007941 */ /* 0x000fea0003800000 */
.L_x_7696:
[----:B------:R-:W-:Y:S01]  /*74a0*/  STG.E.U8 desc[UR36][R2.64], R0 ;  /* 0x0000000002007986 */ /* 0x000fe2000c101124 */
[----:B------:R-:W-:Y:S05]  /*74b0*/  EXIT ;  /* 0x000000000000794d */ /* 0x000fea0003800000 */
.L_x_7694:
        /* <DEDUP_REMOVED lines=17> */
.L_x_7701:
[----:B------:R-:W-:-:S04]  /*75d0*/  LOP3.LUT R0, R7, 0x80000000, RZ, 0xc0, !PT ;  /* 0x8000000007007812 */ /* 0x000fc800078ec0ff */
[----:B------:R-:W-:-:S04]  /*75e0*/  SHF.R.U32.HI R5, RZ, 0x18, R0 ;  /* 0x00000018ff057819 */ /* 0x000fc80000011600 */
[----:B------:R-:W-:-:S04]  /*75f0*/  LOP3.LUT R4, R4, R5, RZ, 0xfc, !PT ;  /* 0x0000000504047212 */ /* 0x000fc800078efcff */
[----:B------:R-:W-:-:S07]  /*7600*/  PRMT R0, R4, 0x7610, R0 ;  /* 0x0000761004007816 */ /* 0x000fce0000000000 */
.L_x_7700:
[----:B------:R-:W-:Y:S05]  /*7610*/  BSYNC B0 ;  /* 0x0000000000007941 */ /* 0x000fea0003800000 */
.L_x_7699:
[----:B------:R-:W-:Y:S01]  /*7620*/  STG.E.U8 desc[UR36][R2.64], R0 ;  /* 0x0000000002007986 */ /* 0x000fe2000c101124 */
[----:B------:R-:W-:Y:S05]  /*7630*/  EXIT ;  /* 0x000000000000794d */ /* 0x000fea0003800000 */
.L_x_7693:
        /* <DEDUP_REMOVED lines=22> */
.L_x_7676:
        /* <DEDUP_REMOVED lines=16> */
.L_x_7704:
[----:B------:R-:W-:Y:S05]  /*78a0*/  EXIT ;  /* 0x000000000000794d */ /* 0x000fea0003800000 */
.L_x_7703:
[----:B------:R-:W-:-:S05]  /*78b0*/  IMAD.MOV.U32 R17, RZ, RZ, RZ ;  /* 0x000000ffff117224 */ /* 0x000fca00078e00ff */
[----:B------:R-:W-:Y:S01]  /*78c0*/  STG.E.64 desc[UR36][R2.64], R16 ;  /* 0x0000001002007986 */ /* 0x000fe2000c101b24 */
[----:B------:R-:W-:Y:S05]  /*78d0*/  EXIT ;  /* 0x000000000000794d */ /* 0x000fea0003800000 */
.L_x_7702:
[----:B------:R-:W-:Y:S01]  /*78e0*/  STG.E desc[UR36][R2.64], R16 ;  /* 0x0000001002007986 */ /* 0x000fe2000c101924 */
[----:B------:R-:W-:Y:S05]  /*78f0*/  EXIT ;  /* 0x000000000000794d */ /* 0x000fea0003800000 */
.L_x_7705:
        /* <DEDUP_REMOVED lines=16> */
.L_x_43820:


//--------------------- .text._ZN2at6native18elementwise_kernelILi128ELi4EZNS0_22gpu_kernel_impl_nocastINS0_13AUnaryFunctorIssbZZZNS0_23logical_xor_kernel_cudaERNS_14TensorIteratorEENKUlvE0_clEvENKUlvE3_clEvEUlssE_EEEEvRNS_18TensorIteratorBaseERKT_EUliE_EEviT1_ --------------------------
	.section	.text._ZN2at6native18elementwise_kernelILi128ELi4EZNS0_22gpu_kernel_impl_nocastINS0_13AUnaryFunctorIssbZZZNS0_23logical_xor_kernel_cudaERNS_14TensorIteratorEENKUlvE0_clEvENKUlvE3_clEvEUlssE_EEEEvRNS_18TensorIteratorBaseERKT_EUliE_EEviT1_,"ax",@progbits
	.align	128
        .global         _ZN2at6native18elementwise_kernelILi128ELi4EZNS0_22gpu_kernel_impl_nocastINS0_13AUnaryFunctorIssbZZZNS0_23logical_xor_kernel_cudaERNS_14TensorIteratorEENKUlvE0_clEvENKUlvE3_clEvEUlssE_EEEEvRNS_18TensorIteratorBaseERKT_EUliE_EEviT1_
        .type           _ZN2at6native18elementwise_kernelILi128ELi4EZNS0_22gpu_kernel_impl_nocastINS0_13AUnaryFunctorIssbZZZNS0_23logical_xor_kernel_cudaERNS_14TensorIteratorEENKUlvE0_clEvENKUlvE3_clEvEUlssE_EEEEvRNS_18TensorIteratorBaseERKT_EUliE_EEviT1_,@function
        .size           _ZN2at6native18elementwise_kernelILi128ELi4EZNS0_22gpu_kernel_impl_nocastINS0_13AUnaryFunctorIssbZZZNS0_23logical_xor_kernel_cudaERNS_14TensorIteratorEENKUlvE0_clEvENKUlvE3_clEvEUlssE_EEEEvRNS_18TensorIteratorBaseERKT_EUliE_EEviT1_,(.L_x_43821 - _ZN2at6native18elementwise_kernelILi128ELi4EZNS0_22gpu_kernel_impl_nocastINS0_13AUnaryFunctorIssbZZZNS0_23logical_xor_kernel_cudaERNS_14TensorIteratorEENKUlvE0_clEvENKUlvE3_clEvEUlssE_EEEEvRNS_18TensorIteratorBaseERKT_EUliE_EEviT1_)
        .other          _ZN2at6native18elementwise_kernelILi128ELi4EZNS0_22gpu_kernel_impl_nocastINS0_13AUnaryFunctorIssbZZZNS0_23logical_xor_kernel_cudaERNS_14TensorIteratorEENKUlvE0_clEvENKUlvE3_clEvEUlssE_EEEEvRNS_18TensorIteratorBaseERKT_EUliE_EEviT1_,@"STO_CUDA_ENTRY STV_DEFAULT"
_ZN2at6native18elementwise_kernelILi128ELi4EZNS0_22gpu_kernel_impl_nocastINS0_13AUnaryFunctorIssbZZZNS0_23logical_xor_kernel_cudaERNS_14TensorIteratorEENKUlvE0_clEvENKUlvE3_clEvEUlssE_EEEEvRNS_18TensorIteratorBaseERKT_EUliE_EEviT1_:
.text._ZN2at6native18elementwise_kernelILi128ELi4EZNS0_22gpu_kernel_impl_nocastINS0_13AUnaryFunctorIssbZZZNS0_23logical_xor_kernel_cudaERNS_14TensorIteratorEENKUlvE0_clEvENKUlvE3_clEvEUlssE_EEEEvRNS_18TensorIteratorBaseERKT_EUliE_EEviT1_:
        /* <DEDUP_REMOVED lines=311> */
.L_x_7708:
[----:B------:R-:W-:Y:S02]  /*1370*/  ULDC.64 UR8, c[0x0][0x418] ;  /* 0x0001060000087ab9 */ /* 0x000fe40000000a00 */
[----:B------:R-:W-:-:S04]  /*1380*/  IADD3 R4, P0, R2, UR8, RZ ;  /* 0x0000000802047c10 */ /* 0x000fc8000ff1e0ff */
[----:B------:R-:W-:Y:S01]  /*1390*/  IADD3.X R5, RZ, UR9, RZ, P0, !PT ;  /* 0x00000009ff057c10 */ /* 0x000fe200087fe4ff */
[----:B------:R-:W-:Y:S01]  /*13a0*/  ULDC.U16 UR4, c[0x0][0x422] ;  /* 0x0001088000047ab9 */ /* 0x000fe20000000400 */
[----:B------:R-:W-:-:S03]  /*13b0*/  ULDC.64 UR8, c[0x0][0x410] ;  /* 0x0001040000087ab9 */ /* 0x000fc60000000a00 */
[----:B------:R-:W2:Y:S01]  /*13c0*/  LDG.E.U16 R4, desc[UR6][R4.64] ;  /* 0x0000000604047981 */ /* 0x000ea2000c1e1500 */
[----:B------:R-:W-:Y:S01]  /*13d0*/  UPRMT UR4, UR4, 0x9910, URZ ;  /* 0x0000991004047896 */ /* 0x000fe2000800003f */
[----:B------:R-:W-:Y:S02]  /*13e0*/  IADD3 R2, P1, R3, UR8, RZ ;  /* 0x0000000803027c10 */ /* 0x000fe4000ff3e0ff */
[----:B------:R-:W-:-:S03]  /*13f0*/  IADD3 R0, R0, 0x80, RZ ;  /* 0x0000008000007810 */ /* 0x000fc60007ffe0ff */
[----:B------:R-:W-:Y:S01]  /*1400*/  ISETP.NE.AND P0, PT, RZ, UR4, PT ;  /* 0x00000004ff007c0c */ /* 0x000fe2000bf05270 */
[----:B------:R-:W-:-:S03]  /*1410*/  IMAD.X R3, RZ, RZ, UR9, P1 ;  /* 0x00000009ff037e24 */ /* 0x000fc600088e06ff */
[----:B--2---:R-:W-:-:S04]  /*1420*/  ISETP.NE.XOR P0, PT, R4, RZ, P0 ;  /* 0x000000ff0400720c */ /* 0x004fc80000705a70 */
[----:B------:R-:W-:-:S05]  /*1430*/  SEL R7, RZ, 0x1, !P0 ;  /* 0x00000001ff077807 */ /* 0x000fca0004000000 */
[----:B------:R0:W-:Y:S04]  /*1440*/  STG.E.U8 desc[UR6][R2.64], R7 ;  /* 0x0000000702007986 */ /* 0x0001e8000c101106 */
.L_x_7707:
[----:B------:R-:W-:Y:S05]  /*1450*/  BSYNC B0 ;  /* 0x0000000000007941 */ /* 0x000fea0003800000 */
.L_x_7706:
        /* <DEDUP_REMOVED lines=305> */
.L_x_7711:
        /* <DEDUP_REMOVED lines=318> */
.L_x_7712:
        /* <DEDUP_REMOVED lines=8> */
[----:B------:R-:W-:Y:S02]  /*3bd0*/  IADD3 R0, R0, 0x80, RZ ;  /* 0x0000008000007810 */ /* 0x000fe40007ffe0ff */
[----:B------:R-:W-:Y:S02]  /*3be0*/  IADD3.X R3, RZ, UR9, RZ, P1, !PT ;  /* 0x00000009ff037c10 */ /* 0x000fe40008ffe4ff */
[----:B------:R-:W-:-:S04]  /*3bf0*/  ISETP.NE.AND P0, PT, RZ, UR4, PT ;  /* 0x00000004ff007c0c */ /* 0x000fc8000bf05270 */
[----:B--2---:R-:W-:-:S04]  /*3c00*/  ISETP.NE.XOR P0, PT, R4, RZ, P0 ;  /* 0x000000ff0400720c */ /* 0x004fc80000705a70 */
[----:B------:R-:W-:-:S05]  /*3c10*/  SEL R7, RZ, 0x1, !P0 ;  /* 0x00000001ff077807 */ /* 0x000fca0004000000 */
[----:B------:R2:W-:Y:S04]  /*3c20*/  STG.E.U8 desc[UR6][R2.64], R7 ;  /* 0x0000000702007986 */ /* 0x0005e8000c101106 */
.L_x_7710:
[----:B------:R-:W-:Y:S05]  /*3c30*/  BSYNC B0 ;  /* 0x0000000000007941 */ /* 0x000fea0003800000 */
.L_x_7709:
        /* <DEDUP_REMOVED lines=304> */
.L_x_7713:
[----:B------:R-:W-:Y:S02]  /*4f40*/  ULDC.64 UR4, c[0x0][0x418] ;  /* 0x0001060000047ab9 */ /* 0x000fe40000000a00 */
[----:B------:R-:W-:-:S04]  /*4f50*/  IADD3 R4, P0, R2, UR4, RZ ;  /* 0x0000000402047c10 */ /* 0x000fc8000ff1e0ff */
[----:B------:R-:W-:-:S05]  /*4f60*/  IADD3.X R5, RZ, UR5, RZ, P0, !PT ;  /* 0x00000005ff057c10 */ /* 0x000fca00087fe4ff */
[----:B------:R-:W2:Y:S01]  /*4f70*/  LDG.E.U16 R4, desc[UR6][R4.64] ;  /* 0x0000000604047981 */ /* 0x000ea2000c1e1500 */
[----:B------:R-:W-:Y:S02]  /*4f80*/  ULDC.U16 UR4, c[0x0][0x422] ;  /* 0x0001088000047ab9 */ /* 0x000fe40000000400 */
[----:B------:R-:W-:-:S06]  /*4f90*/  UPRMT UR4, UR4, 0x9910, URZ ;  /* 0x0000991004047896 */ /* 0x000fcc000800003f */
[----:B------:R-:W-:Y:S01]  /*4fa0*/  ISETP.NE.AND P0, PT, RZ, UR4, PT ;  /* 0x00000004ff007c0c */ /* 0x000fe2000bf05270 */
[----:B------:R-:W-:Y:S02]  /*4fb0*/  ULDC.64 UR4, c[0x0][0x410] ;  /* 0x0001040000047ab9 */ /* 0x000fe40000000a00 */
[----:B------:R-:W-:-:S04]  /*4fc0*/  IADD3 R2, P1, R3, UR4, RZ ;  /* 0x0000000403027c10 */ /* 0x000fc8000ff3e0ff */
[----:B------:R-:W-:Y:S02]  /*4fd0*/  IADD3.X R3, RZ, UR5, RZ, P1, !PT ;  /* 0x00000005ff037c10 */ /* 0x000fe40008ffe4ff */
[----:B--2---:R-:W-:-:S04]  /*4fe0*/  ISETP.NE.XOR P0, PT, R4, RZ, P0 ;  /* 0x000000ff0400720c */ /* 0x004fc80000705a70 */
[----:B------:R-:W-:-:S05]  /*4ff0*/  SEL R7, RZ, 0x1, !P0 ;  /* 0x00000001ff077807 */ /* 0x000fca0004000000 */
[----:B------:R-:W-:Y:S01]  /*5000*/  STG.E.U8 desc[UR6][R2.64], R7 ;  /* 0x0000000702007986 */ /* 0x000fe2000c101106 */
[----:B------:R-:W-:Y:S05]  /*5010*/  EXIT ;  /* 0x000000000000794d */ /* 0x000fea0003800000 */
.L_x_7714:
        /* <DEDUP_REMOVED lines=14> */
.L_x_43821:


//--------------------- .text._ZN2at6native27unrolled_elementwise_kernelINS0_13AUnaryFunctorIssbZZZNS0_23logical_xor_kernel_cudaERNS_14TensorIteratorEENKUlvE0_clEvENKUlvE3_clEvEUlssE_EESt5arrayIPcLm2EELi4E23TrivialOffsetCalculatorILi1EjESD_NS0_6memory15LoadWithoutCastENSE_16StoreWithoutCastEEEviT_T0_T2_T3_T4_T5_ --------------------------
	.section	.text._ZN2at6native27unrolled_elementwise_kernelINS0_13AUnaryFunctorIssbZZZNS0_23logical_xor_kernel_cudaERNS_14TensorIteratorEENKUlvE0_clEvENKUlvE3_clEvEUlssE_EESt5arrayIPcLm2EELi4E23TrivialOffsetCalculatorILi1EjESD_NS0_6memory15LoadWithoutCastENSE_16StoreWithoutCastEEEviT_T0_T2_T3_T4_T5_,"ax",@progbits
	.align	128
        .global         _ZN2at6native27unrolled_elementwise_kernelINS0_13AUnaryFunctorIssbZZZNS0_23logical_xor_kernel_cudaERNS_14TensorIteratorEENKUlvE0_clEvENKUlvE3_clEvEUlssE_EESt5arrayIPcLm2EELi4E23TrivialOffsetCalculatorILi1EjESD_NS0_6memory15LoadWithoutCastENSE_16StoreWithoutCastEEEviT_T0_T2_T3_T4_T5_
        .type           _ZN2at6native27unrolled_elementwise_kernelINS0_13AUnaryFunctorIssbZZZNS0_23logical_xor_kernel_cudaERNS_14TensorIteratorEENKUlvE0_clEvENKUlvE3_clEvEUlssE_EESt5arrayIPcLm2EELi4E23TrivialOffsetCalculatorILi1EjESD_NS0_6memory15LoadWithoutCastENSE_16StoreWithoutCastEEEviT_T0_T2_T3_T4_T5_,@function
        .size           _ZN2at6native27unrolled_elementwise_kernelINS0_13AUnaryFunctorIssbZZZNS0_23logical_xor_kernel_cudaERNS_14TensorIteratorEENKUlvE0_clEvENKUlvE3_clEvEUlssE_EESt5arrayIPcLm2EELi4E23TrivialOffsetCalculatorILi1EjESD_NS0_6memory15LoadWithoutCastENSE_16StoreWithoutCastEEEviT_T0_T2_T3_T4_T5_,(.L_x_43822 - _ZN2at6native27unrolled_elementwise_kernelINS0_13AUnaryFunctorIssbZZZNS0_23logical_xor_kernel_cudaERNS_14TensorIteratorEENKUlvE0_clEvENKUlvE3_clEvEUlssE_EESt5arrayIPcLm2EELi4E23TrivialOffsetCalculatorILi1EjESD_NS0_6memory15LoadWithoutCastENSE_16StoreWithoutCastEEEviT_T0_T2_T3_T4_T5_)
        .other          _ZN2at6native27unrolled_elementwise_kernelINS0_13AUnaryFunctorIssbZZZNS0_23logical_xor_kernel_cudaERNS_14TensorIteratorEENKUlvE0_clEvENKUlvE3_clEvEUlssE_EESt5arrayIPcLm2EELi4E23TrivialOffsetCalculatorILi1EjESD_NS0_6memory15LoadWithoutCastENSE_16StoreWithoutCastEEEviT_T0_T2_T3_T4_T5_,@"STO_CUDA_ENTRY STV_DEFAULT"
_ZN2at6native27unrolled_elementwise_kernelINS0_13AUnaryFunctorIssbZZZNS0_23logical_xor_kernel_cudaERNS_14TensorIteratorEENKUlvE0_clEvENKUlvE3_clEvEUlssE_EESt5arrayIPcLm2EELi4E23TrivialOffsetCalculatorILi1EjESD_NS0_6memory15LoadWithoutCastENSE_16StoreWithoutCastEEEviT_T0_T2_T3_T4_T5_:
.text._ZN2at6native27unrolled_elementwise_kernelINS0_13AUnaryFunctorIssbZZZNS0_23logical_xor_kernel_cudaERNS_14TensorIteratorEENKUlvE0_clEvENKUlvE3_clEvEUlssE_EESt5arrayIPcLm2EELi4E23TrivialOffsetCalculatorILi1EjESD_NS0_6memory15LoadWithoutCastENSE_16StoreWithoutCastEEEviT_T0_T2_T3_T4_T5_:
[----:B------:R-:W-:Y:S01]  /*0000*/  LDC R1, c[0x0][0x28] ;  /* 0x00000a00ff017b82 */ /* 0x000fe20000000800 */
[----:B------:R-:W0:Y:S07]  /*0010*/  S2R R0, SR_CTAID.X ;  /* 0x0000000000007919 */ /* 0x000e2e0000002500 */
[----:B------:R-:W0:Y:S01]  /*0020*/  LDC R5, c[0x0][0x210] ;  /* 0x00008400ff057b82 */ /* 0x000e220000000800 */
[----:B------:R-:W-:Y:S01]  /*0030*/  PRMT R16, RZ, 0x7610, R16 ;  /* 0x00007610ff107816 */ /* 0x000fe20000000010 */
        /* <DEDUP_REMOVED lines=15> */
[----:B------:R0:W2:Y:S07]  /*0130*/  @!P2 LDG.E.U16 R16, desc[UR6][R8.64] ;  /* 0x000000060810a981 */ /* 0x0000ae000c1e1500 */
[----:B------:R-:W-:Y:S01]  /*0140*/  @!P3 IMAD R19, R0, 0x200, R15 ;  /* 0x000002000013b824 */ /* 0x000fe200078e020f */
[----:B------:R-:W3:Y:S01]  /*0150*/  @!P3 LDC.64 R6, c[0x0][0x220] ;  /* 0x00008800ff06bb82 */ /* 0x000ee20000000a00 */
[----:B------:R-:W-:Y:S01]  /*0160*/  @!P3 VIADD R15, R15, 0x80 ;  /* 0x000000800f0fb836 */ /* 0x000fe20000000000 */
[----:B------:R-:W-:Y:S01]  /*0170*/  PRMT R14, RZ, 0x7610, R14 ;  /* 0x00007610ff0e7816 */ /* 0x000fe2000000000e */
[----:B-1----:R-:W-:-:S03]  /*0180*/  @!P1 IMAD.WIDE.U32 R10, R17, 0x2, R10 ;  /* 0x00000002110a9825 */ /* 0x002fc600078e000a */
[----:B------:R-:W-:Y:S02]  /*0190*/  ISETP.GE.AND P0, PT, R15, R2, PT ;  /* 0x000000020f00720c */ /* 0x000fe40003f06270 */
[----:B------:R-:W-:Y:S01]  /*01a0*/  PRMT R17, RZ, 0x7610, R17 ;  /* 0x00007610ff117816 */ /* 0x000fe20000000011 */
[----:B------:R-:W4:Y:S10]  /*01b0*/  @!P1 LDG.E.U16 R14, desc[UR6][R10.64] ;  /* 0x000000060a0e9981 */ /* 0x000f34000c1e1500 */
[----:B------:R-:W1:Y:S01]  /*01c0*/  @!P0 LDC.64 R4, c[0x0][0x220] ;  /* 0x00008800ff048b82 */ /* 0x000e620000000a00 */
[----:B---3--:R-:W-:-:S04]  /*01d0*/  @!P3 IMAD.WIDE.U32 R12, R19, 0x2, R6 ;  /* 0x00000002130cb825 */ /* 0x008fc800078e0006 */
[----:B------:R-:W-:Y:S01]  /*01e0*/  @!P0 IMAD R7, R0, 0x200, R15 ;  /* 0x0000020000078824 */ /* 0x000fe200078e020f */
[----:B------:R-:W3:Y:S03]  /*01f0*/  @!P3 LDG.E.U16 R17, desc[UR6][R12.64] ;  /* 0x000000060c11b981 */ /* 0x000ee6000c1e1500 */
[----:B-1----:R-:W-:Y:S02]  /*0200*/  @!P0 IMAD.WIDE.U32 R6, R7, 0x2, R4 ;  /* 0x0000000207068825 */ /* 0x002fe400078e0004 */
[----:B------:R-:W1:Y:S04]  /*0210*/  @!P2 LDC.64 R4, c[0x0][0x218] ;  /* 0x00008600ff04ab82 */ /* 0x000e680000000a00 */
[----:B------:R5:W3:Y:S01]  /*0220*/  @!P0 LDG.E.U16 R6, desc[UR6][R6.64] ;  /* 0x0000000606068981 */ /* 0x000ae2000c1e1500 */
[----:B------:R-:W-:-:S02]  /*0230*/  ULDC.U16 UR4, c[0x0][0x216] ;  /* 0x0000858000047ab9 */ /* 0x000fc40000000400 */
[----:B------:R-:W-:Y:S01]  /*0240*/  UPRMT UR4, UR4, 0x9910, URZ ;  /* 0x0000991004047896 */ /* 0x000fe2000800003f */
[----:B0-----:R-:W-:-:S05]  /*0250*/  @!P2 IMAD R9, R0, 0x200, R3 ;  /* 0x000002000009a824 */ /* 0x001fca00078e0203 */
[----:B------:R-:W-:Y:S01]  /*0260*/  ISETP.NE.AND P1, PT, RZ, UR4, PT ;  /* 0x00000004ff007c0c */ /* 0x000fe2000bf25270 */
[----:B------:R-:W-:Y:S01]  /*0270*/  @!P2 IMAD.MOV.U32 R3, RZ, RZ, R18 ;  /* 0x000000ffff03a224 */ /* 0x000fe200078e0012 */
[----:B-1----:R-:W-:-:S05]  /*0280*/  @!P2 IADD3 R4, P3, R9, R4, RZ ;  /* 0x000000040904a210 */ /* 0x002fca0007f7e0ff */
[----:B------:R-:W-:Y:S01]  /*0290*/  @!P2 IMAD.X R5, RZ, RZ, R5, P3 ;  /* 0x000000ffff05a224 */ /* 0x000fe200018e0605 */
[----:B------:R-:W-:Y:S01]  /*02a0*/  ISETP.GE.AND P3, PT, R3, R2, PT ;  /* 0x000000020300720c */ /* 0x000fe20003f66270 */
[----:B------:R-:W-:Y:S01]  /*02b0*/  BSSY B0, `(.L_x_7715) ;  /* 0x000001b000007945 */ /* 0x000fe20003800000 */
[----:B--2---:R-:W-:-:S04]  /*02c0*/  PRMT R8, R16, 0x9910, RZ ;  /* 0x0000991010087816 */ /* 0x004fc800000000ff */
[----:B------:R-:W-:-:S04]  /*02d0*/  ISETP.NE.XOR P4, PT, R8, RZ, P1 ;  /* 0x000000ff0800720c */ /* 0x000fc80000f85a70 */
[----:B-----5:R-:W-:-:S05]  /*02e0*/  @!P2 SEL R7, RZ, 0x1, !P4 ;  /* 0x00000001ff07a807 */ /* 0x020fca0006000000 */
[----:B------:R0:W-:Y:S01]  /*02f0*/  @!P2 STG.E.U8 desc[UR6][R4.64], R7 ;  /* 0x000000070400a986 */ /* 0x0001e2000c101106 */
[----:B----4-:R-:W-:-:S05]  /*0300*/  PRMT R14, R14, 0x9910, RZ ;  /* 0x000099100e0e7816 */ /* 0x010fca00000000ff */
[----:B------:R-:W-:-:S05]  /*0310*/  IMAD.MOV.U32 R8, RZ, RZ, R14 ;  /* 0x000000ffff087224 */ /* 0x000fca00078e000e */
[----:B------:R-:W-:Y:S02]  /*0320*/  ISETP.NE.XOR P4, PT, R8, RZ, P1 ;  /* 0x000000ff0800720c */ /* 0x000fe40000f85a70 */
[----:B---3--:R-:W-:-:S04]  /*0330*/  PRMT R9, R17, 0x9910, RZ ;  /* 0x0000991011097816 */ /* 0x008fc800000000ff */
[----:B------:R-:W-:Y:S02]  /*0340*/  ISETP.NE.XOR P1, PT, R9, RZ, P1 ;  /* 0x000000ff0900720c */ /* 0x000fe40000f25a70 */
[----:B------:R-:W-:Y:S02]  /*0350*/  SEL R9, RZ, 0x1, !P4 ;  /* 0x00000001ff097807 */ /* 0x000fe40006000000 */
[----:B------:R-:W-:Y:S02]  /*0360*/  SEL R11, RZ, 0x1, !P1 ;  /* 0x00000001ff0b7807 */ /* 0x000fe40004800000 */
[----:B------:R-:W-:-:S04]  /*0370*/  ISETP.NE.AND P0, PT, R6, RZ, !P0 ;  /* 0x000000ff0600720c */ /* 0x000fc80004705270 */
[----:B------:R-:W-:Y:S01]  /*0380*/  ISETP.NE.XOR P0, PT, RZ, UR4, P0 ;  /* 0x00000004ff007c0c */ /* 0x000fe20008705a70 */
[----:B0-----:R-:W-:-:S12]  /*0390*/  @P3 BRA `(.L_x_7716) ;  /* 0x0000000000303947 */ /* 0x001fd80003800000 */
        /* <DEDUP_REMOVED lines=12> */
.L_x_7716:
[----:B------:R-:W-:Y:S05]  /*0460*/  BSYNC B0 ;  /* 0x0000000000007941 */ /* 0x000fea0003800000 */
.L_x_7715:
        /* <DEDUP_REMOVED lines=9> */
.L_x_7717:
        /* <DEDUP_REMOVED lines=16> */
.L_x_43822:


//--------------------- .text._ZN2at6native29vectorized_elementwise_kernelILi2ENS0_13AUnaryFunctorIssbZZZNS0_23logical_xor_kernel_cudaERNS_14TensorIteratorEENKUlvE0_clEvENKUlvE3_clEvEUlssE_EESt5arrayIPcLm2EEEEviT0_T1_ --------------------------
	.section	.text._ZN2at6native29vectorized_elementwise_kernelILi2ENS0_13AUnaryFunctorIssbZZZNS0_23logical_xor_kernel_cudaERNS_14TensorIteratorEENKUlvE0_clEvENKUlvE3_clEvEUlssE_EESt5arrayIPcLm2EEEEviT0_T1_,"ax",@progbits
	.align	128
        .global         _ZN2at6native29vectorized_elementwise_kernelILi2ENS0_13AUnaryFunctorIssbZZZNS0_23logical_xor_kernel_cudaERNS_14TensorIteratorEENKUlvE0_clEvENKUlvE3_clEvEUlssE_EESt5arrayIPcLm2EEEEviT0_T1_
        .type           _ZN2at6native29vectorized_elementwise_kernelILi2ENS0_13AUnaryFunctorIssbZZZNS0_23logical_xor_kernel_cudaERNS_14TensorIteratorEENKUlvE0_clEvENKUlvE3_clEvEUlssE_EESt5arrayIPcLm2EEEEviT0_T1_,@function
        .size           _ZN2at6native29vectorized_elementwise_kernelILi2ENS0_13AUnaryFunctorIssbZZZNS0_23logical_xor_kernel_cudaERNS_14TensorIteratorEENKUlvE0_clEvENKUlvE3_clEvEUlssE_EESt5arrayIPcLm2EEEEviT0_T1_,(.L_x_43823 - _ZN2at6native29vectorized_elementwise_kernelILi2ENS0_13AUnaryFunctorIssbZZZNS0_23logical_xor_kernel_cudaERNS_14TensorIteratorEENKUlvE0_clEvENKUlvE3_clEvEUlssE_EESt5arrayIPcLm2EEEEviT0_T1_)
        .other          _ZN2at6native29vectorized_elementwise_kernelILi2ENS0_13AUnaryFunctorIssbZZZNS0_23logical_xor_kernel_cudaERNS_14TensorIteratorEENKUlvE0_clEvENKUlvE3_clEvEUlssE_EESt5arrayIPcLm2EEEEviT0_T1_,@"STO_CUDA_ENTRY STV_DEFAULT"
_ZN2at6native29vectorized_elementwise_kernelILi2ENS0_13AUnaryFunctorIssbZZZNS0_23logical_xor_kernel_cudaERNS_14TensorIteratorEENKUlvE0_clEvENKUlvE3_clEvEUlssE_EESt5arrayIPcLm2EEEEviT0_T1_:
.text._ZN2at6native29vectorized_elementwise_kernelILi2ENS0_13AUnaryFunctorIssbZZZNS0_23logical_xor_kernel_cudaERNS_14TensorIteratorEENKUlvE0_clEvENKUlvE3_clEvEUlssE_EESt5arrayIPcLm2EEEEviT0_T1_:
[----:B------:R-:W-:Y:S01]  /*0000*/  LDC R1, c[0x0][0x28] ;  /* 0x00000a00ff017b82 */ /* 0x000fe20000000800 */
[----:B------:R-:W0:Y:S01]  /*0010*/  S2R R3, SR_CTAID.X ;  /* 0x0000000000037919 */ /* 0x000e220000002500 */
[----:B------:R-:W-:Y:S01]  /*0020*/  ULDC UR4, c[0x0][0x210] ;  /* 0x0000840000047ab9 */ /* 0x000fe20000000800 */
[----:B------:R-:W-:Y:S01]  /*0030*/  ULDC.64 UR6, c[0x0][0x208] ;  /* 0x0000820000067ab9 */ /* 0x000fe20000000a00 */
[----:B0-----:R-:W-:-:S05]  /*0040*/  IMAD.SHL.U32 R3, R3, 0x400, RZ ;  /* 0x0000040003037824 */ /* 0x001fca00078e00ff */
[----:B------:R-:W-:-:S04]  /*0050*/  IADD3 R5, -R3, UR4, RZ ;  /* 0x0000000403057c10 */ /* 0x000fc8000fffe1ff */
        /* <DEDUP_REMOVED lines=11> */
[----:B------:R-:W-:Y:S01]  /*0110*/  ULDC.U16 UR4, c[0x0][0x216] ;  /* 0x0000858000047ab9 */ /* 0x000fe20000000400 */
[----:B------:R-:W-:Y:S01]  /*0120*/  IADD3 R2, P0, R3, UR8, RZ ;  /* 0x0000000803027c10 */ /* 0x000fe2000ff1e0ff */
[----:B------:R-:W-:-:S04]  /*0130*/  UPRMT UR4, UR4, 0x9910, URZ ;  /* 0x0000991004047896 */ /* 0x000fc8000800003f */
[----:B------:R-:W-:Y:S02]  /*0140*/  IMAD.X R3, RZ, RZ, UR9, P0 ;  /* 0x00000009ff037e24 */ /* 0x000fe400080e06ff */
[----:B------:R-:W-:Y:S01]  /*0150*/  ISETP.NE.AND P0, PT, RZ, UR4, PT ;  /* 0x00000004ff007c0c */ /* 0x000fe2000bf05270 */
[----:B------:R-:W-:Y:S01]  /*0160*/  IMAD.WIDE R2, R9, 0x2, R2 ;  /* 0x0000000209027825 */ /* 0x000fe200078e0202 */
[C---:B--2---:R-:W-:Y:S02]  /*0170*/  PRMT R10, R0.reuse, 0x9910, RZ ;  /* 0x00009910000a7816 */ /* 0x044fe400000000ff */
[----:B0-----:R-:W-:Y:S02]  /*0180*/  PRMT R4, R0, 0xbb32, RZ ;  /* 0x0000bb3200047816 */ /* 0x001fe400000000ff */
[C---:B---3--:R-:W-:Y:S01]  /*0190*/  PRMT R5, R6.reuse, 0x9910, RZ ;  /* 0x0000991006057816 */ /* 0x048fe200000000ff */
[----:B------:R-:W-:Y:S01]  /*01a0*/  IMAD.MOV.U32 R0, RZ, RZ, R10 ;  /* 0x000000ffff007224 */ /* 0x000fe200078e000a */
[----:B------:R-:W-:-:S02]  /*01b0*/  PRMT R6, R6, 0xbb32, RZ ;  /* 0x0000bb3206067816 */ /* 0x000fc400000000ff */
[----:B------:R-:W-:Y:S02]  /*01c0*/  ISETP.NE.XOR P6, PT, R4, RZ, P0 ;  /* 0x000000ff0400720c */ /* 0x000fe400007c5a70 */
[----:B------:R-:W-:Y:S01]  /*01d0*/  ISETP.NE.XOR P1, PT, R0, RZ, P0 ;  /* 0x000000ff0000720c */ /* 0x000fe20000725a70 */
[----:B------:R-:W-:Y:S01]  /*01e0*/  IMAD.MOV.U32 R0, RZ, RZ, R5 ;  /* 0x000000ffff007224 */ /* 0x000fe200078e0005 */
[C---:B----4-:R-:W-:Y:S01]  /*01f0*/  PRMT R4, R7.reuse, 0x9910, RZ ;  /* 0x0000991007047816 */ /* 0x050fe200000000ff */
[----:B------:R-:W-:Y:S01]  /*0200*/  IMAD.MOV.U32 R5, RZ, RZ, R6 ;  /* 0x000000ffff057224 */ /* 0x000fe200078e0006 */
[----:B------:R-:W-:Y:S02]  /*0210*/  PRMT R7, R7, 0xbb32, RZ ;  /* 0x0000bb3207077816 */ /* 0x000fe400000000ff */
[----:B------:R-:W-:Y:S01]  /*0220*/  ISETP.NE.XOR P5, PT, R0, RZ, P0 ;  /* 0x000000ff0000720c */ /* 0x000fe200007a5a70 */
[----:B------:R-:W-:Y:S01]  /*0230*/  IMAD.MOV.U32 R0, RZ, RZ, R4 ;  /* 0x000000ffff007224 */ /* 0x000fe200078e0004 */
[----:B------:R-:W-:Y:S01]  /*0240*/  ISETP.NE.XOR P4, PT, R5, RZ, P0 ;  /* 0x000000ff0500720c */ /* 0x000fe20000785a70 */
[----:B------:R-:W-:Y:S01]  /*0250*/  IMAD.MOV.U32 R4, RZ, RZ, R7 ;  /* 0x000000ffff047224 */ /* 0x000fe200078e0007 */
        /* <DEDUP_REMOVED lines=23> */
.L_x_7718:
[----:B------:R-:W0:Y:S01]  /*03d0*/  S2R R2, SR_TID.X ;  /* 0x0000000000027919 */ /* 0x000e220000002100 */
[----:B------:R-:W-:Y:S02]  /*03e0*/  PRMT R8, RZ, 0x7610, R8 ;  /* 0x00007610ff087816 */ /* 0x000fe40000000008 */
        /* <DEDUP_REMOVED lines=14> */
[C---:B------:R-:W-:Y:S01]  /*04d0*/  ISETP.GE.AND P3, PT, R0.reuse, R5, PT ;  /* 0x000000050000720c */ /* 0x040fe20003f66270 */
[C---:B------:R-:W-:Y:S01]  /*04e0*/  @!P2 IMAD.IADD R19, R3.reuse, 0x1, R2 ;  /* 0x000000010313a824 */ /* 0x040fe200078e0202 */
[----:B------:R-:W3:Y:S11]  /*04f0*/  @!P1 LDG.E.U16 R8, desc[UR6][R26.64] ;  /* 0x000000061a089981 */ /* 0x000ef6000c1e1500 */
[----:B------:R-:W-:Y:S01]  /*0500*/  @!P3 IMAD.IADD R6, R3, 0x1, R0 ;  /* 0x000000010306b824 */ /* 0x000fe200078e0200 */
[----:B------:R-:W1:Y:S01]  /*0510*/  @!P3 LDC.64 R10, c[0x0][0x220] ;  /* 0x00008800ff0abb82 */ /* 0x000e620000000a00 */
[----:B------:R-:W-:-:S05]  /*0520*/  @!P3 VIADD R0, R0, 0x80 ;  /* 0x000000800000b836 */ /* 0x000fca0000000000 */
[----:B------:R-:W-:-:S13]  /*0530*/  ISETP.GE.AND P4, PT, R0, R5, PT ;  /* 0x000000050000720c */ /* 0x000fda0003f86270 */
[----:B------:R-:W-:Y:S01]  /*0540*/  @!P4 IMAD.IADD R4, R3, 0x1, R0 ;  /* 0x000000010304c824 */ /* 0x000fe200078e0200 */
[----:B------:R-:W4:Y:S01]  /*0550*/  @!P4 LDC.64 R12, c[0x0][0x220] ;  /* 0x00008800ff0ccb82 */ /* 0x000f220000000a00 */
[----:B------:R-:W-:-:S05]  /*0560*/  @!P4 VIADD R0, R0, 0x80 ;  /* 0x000000800000c836 */ /* 0x000fca0000000000 */
[----:B------:R-:W-:-:S13]  /*0570*/  ISETP.GE.AND P5, PT, R0, R5, PT ;  /* 0x000000050000720c */ /* 0x000fda0003fa6270 */
[----:B------:R-:W-:Y:S01]  /*0580*/  @!P5 IMAD.IADD R7, R3, 0x1, R0 ;  /* 0x000000010307d824 */ /* 0x000fe200078e0200 */
[----:B------:R-:W5:Y:S01]  /*0590*/  @!P5 LDC.64 R14, c[0x0][0x220] ;  /* 0x00008800ff0edb82 */ /* 0x000f620000000a00 */
[----:B------:R-:W-:-:S05]  /*05a0*/  @!P5 VIADD R0, R0, 0x80 ;  /* 0x000000800000d836 */ /* 0x000fca0000000000 */
[----:B------:R-:W-:Y:S01]  /*05b0*/  ISETP.GE.AND P6, PT, R0, R5, PT ;  /* 0x000000050000720c */ /* 0x000fe20003fc6270 */
[----:B0-----:R-:W-:-:S12]  /*05c0*/  @!P2 IMAD.WIDE.U32 R16, R19, 0x2, R16 ;  /* 0x000000021310a825 */ /* 0x001fd800078e0010 */
[----:B------:R-:W-:Y:S01]  /*05d0*/  @!P6 IMAD.IADD R9, R3, 0x1, R0 ;  /* 0x000000010309e824 */ /* 0x000fe200078e0200 */
[----:B------:R-:W0:Y:S01]  /*05e0*/  @!P6 LDC.64 R18, c[0x0][0x220] ;  /* 0x00008800ff12eb82 */ /* 0x000e220000000a00 */
[----:B------:R-:W-:-:S05]  /*05f0*/  @!P6 VIADD R0, R0, 0x80 ;  /* 0x000000800000e836 */ /* 0x000fca0000000000 */
[----:B------:R-:W-:Y:S02]  /*0600*/  ISETP.GE.AND P1, PT, R0, R5, PT ;  /* 0x000000050000720c */ /* 0x000fe40003f26270 */
[----:B------:R-:W-:Y:S01]  /*0610*/  PRMT R25, RZ, 0x7610, R25 ;  /* 0x00007610ff197816 */ /* 0x000fe20000000019 */
[----:B--2---:R-:W-:Y:S01]  /*0620*/  @!P0 IMAD.WIDE.U32 R20, R23, 0x2, R20 ;  /* 0x0000000217148825 */ /* 0x004fe200078e0014 */
[----:B------:R-:W-:-:S04]  /*0630*/  PRMT R28, RZ, 0x7610, R28 ;  /* 0x00007610ff1c7816 */ /* 0x000fc8000000001c */
[----:B------:R2:W3:Y:S04]  /*0640*/  @!P2 LDG.E.U16 R25, desc[UR6][R16.64] ;  /* 0x000000061019a981 */ /* 0x0004e8000c1e1500 */
[----:B------:R-:W3:Y:S01]  /*0650*/  @!P0 LDG.E.U16 R28, desc[UR6][R20.64] ;  /* 0x00000006141c8981 */ /* 0x000ee2000c1e1500 */
[----:B------:R-:W2:Y:S01]  /*0660*/  @!P1 LDC.64 R22, c[0x0][0x220] ;  /* 0x00008800ff169b82 */ /* 0x000ea20000000a00 */
[----:B----4-:R-:W-:Y:S01]  /*0670*/  @!P4 IMAD.WIDE.U32 R12, R4, 0x2, R12 ;  /* 0x00000002040cc825 */ /* 0x010fe200078e000c */
[----:B------:R-:W-:-:S03]  /*0680*/  PRMT R4, RZ, 0x7610, R4 ;  /* 0x00007610ff047816 */ /* 0x000fc60000000004 */
[----:B-----5:R-:W-:Y:S01]  /*0690*/  @!P5 IMAD.WIDE.U32 R14, R7, 0x2, R14 ;  /* 0x00000002070ed825 */ /* 0x020fe200078e000e */
[----:B------:R-:W-:-:S03]  /*06a0*/  PRMT R7, RZ, 0x7610, R7 ;  /* 0x00007610ff077816 */ /* 0x000fc60000000007 */
[----:B-1----:R-:W-:Y:S01]  /*06b0*/  @!P3 IMAD.WIDE.U32 R10, R6, 0x2, R10 ;  /* 0x00000002060ab825 */ /* 0x002fe200078e000a */
[----:B------:R-:W-:Y:S02]  /*06c0*/  PRMT R6, RZ, 0x7610, R6 ;  /* 0x00007610ff067816 */ /* 0x000fe40000000006 */
[----:B------:R-:W4:Y:S01]  /*06d0*/  @!P5 LDG.E.U16 R7, desc[UR6][R14.64] ;  /* 0x000000060e07d981 */ /* 0x000f22000c1e1500 */
[----:B0-----:R-:W-:Y:S01]  /*06e0*/  @!P6 IMAD.WIDE.U32 R18, R9, 0x2, R18 ;  /* 0x000000020912e825 */ /* 0x001fe200078e0012 */
[----:B------:R-:W-:Y:S02]  /*06f0*/  PRMT R9, RZ, 0x7610, R9 ;  /* 0x00007610ff097816 */ /* 0x000fe40000000009 */
[----:B------:R0:W5:Y:S01]  /*0700*/  @!P3 LDG.E.U16 R4, desc[UR6][R10.64] ;  /* 0x000000060a04b981 */ /* 0x000162000c1e1500 */
[----:B--2---:R-:W-:-:S03]  /*0710*/  @!P1 IMAD.IADD R17, R3, 0x1, R0 ;  /* 0x0000000103119824 */ /* 0x004fc600078e0200 */
[----:B------:R1:W2:Y:S04]  /*0720*/  @!P4 LDG.E.U16 R6, desc[UR6][R12.64] ;  /* 0x000000060c06c981 */ /* 0x0002a8000c1e1500 */
[----:B------:R-:W2:Y:S01]  /*0730*/  @!P6 LDG.E.U16 R9, desc[UR6][R18.64] ;  /* 0x000000061209e981 */ /* 0x000ea2000c1e1500 */
[----:B------:R-:W-:Y:S01]  /*0740*/  @!P1 IMAD.WIDE.U32 R16, R17, 0x2, R22 ;  /* 0x0000000211109825 */ /* 0x000fe200078e0016 */
[----:B0-----:R-:W0:Y:S05]  /*0750*/  @!P2 LDC.64 R10, c[0x0][0x218] ;  /* 0x00008600ff0aab82 */ /* 0x001e2a0000000a00 */
[----:B------:R-:W2:Y:S01]  /*0760*/  @!P1 LDG.E.U16 R16, desc[UR6][R16.64] ;  /* 0x0000000610109981 */ /* 0x000ea2000c1e1500 */
[----:B------:R-:W-:-:S02]  /*0770*/  ULDC.U16 UR4, c[0x0][0x216] ;  /* 0x0000858000047ab9 */ /* 0x000fc40000000400 */
[----:B------:R-:W-:Y:S01]  /*0780*/  UPRMT UR4, UR4, 0x9910, URZ ;  /* 0x0000991004047896 */ /* 0x000fe2000800003f */
[--C-:B------:R-:W-:Y:S02]  /*0790*/  IMAD.MOV.U32 R0, RZ, RZ, R2.reuse ;  /* 0x000000ffff007224 */ /* 0x100fe400078e0002 */
[----:B-1----:R-:W-:-:S03]  /*07a0*/  @!P2 IMAD.IADD R13, R3, 0x1, R2 ;  /* 0x00000001030da824 */ /* 0x002fc600078e0202 */
[----:B------:R-:W-:Y:S01]  /*07b0*/  ISETP.NE.AND P0, PT, RZ, UR4, PT ;  /* 0x00000004ff007c0c */ /* 0x000fe2000bf05270 */
[----:B------:R-:W-:Y:S01]  /*07c0*/  @!P2 IMAD.MOV.U32 R0, RZ, RZ, R24 ;  /* 0x000000ffff00a224 */ /* 0x000fe200078e0018 */
[----:B0-----:R-:W-:-:S05]  /*07d0*/  @!P2 IADD3 R10, P3, R13, R10, RZ ;  /* 0x0000000a0d0aa210 */ /* 0x001fca0007f7e0ff */
[----:B------:R-:W-:Y:S01]  /*07e0*/  @!P2 IMAD.X R11, RZ, RZ, R11, P3 ;  /* 0x000000ffff0ba224 */ /* 0x000fe200018e060b */
[----:B------:R-:W-:Y:S04]  /*07f0*/  BSSY B0, `(.L_x_7719) ;  /* 0x000004f000007945 */ /* 0x000fe80003800000 */
[----:B------:R-:W-:Y:S01]  /*0800*/  BSSY B1, `(.L_x_7720) ;  /* 0x0000046000017945 */ /* 0x000fe20003800000 */
[----:B---3--:R-:W-:-:S04]  /*0810*/  PRMT R8, R8, 0x9910, RZ ;  /* 0x0000991008087816 */ /* 0x008fc800000000ff */
[----:B------:R-:W-:Y:S02]  /*0820*/  ISETP.NE.XOR P4, PT, R8, RZ, P0 ;  /* 0x000000ff0800720c */ /* 0x000fe40000785a70 */
[----:B------:R-:W-:Y:S02]  /*0830*/  PRMT R25, R25, 0x9910, RZ ;  /* 0x0000991019197816 */ /* 0x000fe400000000ff */
[----:B------:R-:W-:-:S03]  /*0840*/  PRMT R28, R28, 0x9910, RZ ;  /* 0x000099101c1c7816 */ /* 0x000fc600000000ff */
[----:B------:R-:W-:-:S05]  /*0850*/  IMAD.MOV.U32 R2, RZ, RZ, R25 ;  /* 0x000000ffff027224 */ /* 0x000fca00078e0019 */
[----:B------:R-:W-:Y:S01]  /*0860*/  ISETP.NE.XOR P5, PT, R2, RZ, P0 ;  /* 0x000000ff0200720c */ /* 0x000fe200007a5a70 */
[----:B------:R-:W-:-:S03]  /*0870*/  IMAD.MOV.U32 R2, RZ, RZ, R28 ;  /* 0x000000ffff027224 */ /* 0x000fc600078e001c */
[----:B------:R-:W-:Y:S02]  /*0880*/  @!P2 SEL R13, RZ, 0x1, !P5 ;  /* 0x00000001ff0da807 */ /* 0x000fe40006800000 */
[----:B------:R-:W-:-:S03]  /*0890*/  ISETP.NE.XOR P3, PT, R2, RZ, P0 ;  /* 0x000000ff0200720c */ /* 0x000fc60000765a70 */
[----:B------:R0:W-:Y:S01]  /*08a0*/  @!P2 STG.E.U8 desc[UR6][R10.64], R13 ;  /* 0x0000000d0a00a986 */ /* 0x0001e2000c101106 */
[----:B----4-:R-:W-:Y:S02]  /*08b0*/  PRMT R7, R7, 0x9910, RZ ;  /* 0x0000991007077816 */ /* 0x010fe400000000ff */
[----:B-----5:R-:W-:Y:S02]  /*08c0*/  PRMT R2, R4, 0x9910, RZ ;  /* 0x0000991004027816 */ /* 0x020fe400000000ff */
[----:B--2---:R-:W-:Y:S02]  /*08d0*/  PRMT R4, R6, 0x9910, RZ ;  /* 0x0000991006047816 */ /* 0x004fe400000000ff */
[----:B------:R-:W-:Y:S02]  /*08e0*/  PRMT R9, R9, 0x9910, RZ ;  /* 0x0000991009097816 */ /* 0x000fe400000000ff */
[----:B0-----:R-:W-:Y:S02]  /*08f0*/  SEL R11, RZ, 0x1, !P3 ;  /* 0x00000001ff0b7807 */ /* 0x001fe40005800000 */
[----:B------:R-:W-:-:S02]  /*0900*/  ISETP.GE.AND P3, PT, R0, R5, PT ;  /* 0x000000050000720c */ /* 0x000fc40003f66270 */
[----:B------:R-:W-:Y:S01]  /*0910*/  ISETP.NE.XOR P2, PT, R2, RZ, P0 ;  /* 0x000000ff0200720c */ /* 0x000fe20000745a70 */
[----:B------:R-:W-:Y:S01]  /*0920*/  IMAD.MOV.U32 R2, RZ, RZ, R7 ;  /* 0x000000ffff027224 */ /* 0x000fe200078e0007 */
[----:B------:R-:W-:Y:S01]  /*0930*/  ISETP.NE.XOR P5, PT, R4, RZ, P0 ;  /* 0x000000ff0400720c */ /* 0x000fe200007a5a70 */
[----:B------:R-:W-:Y:S01]  /*0940*/  IMAD.MOV.U32 R4, RZ, RZ, R9 ;  /* 0x000000ffff047224 */ /* 0x000fe200078e0009 */
[----:B------:R-:W-:Y:S02]  /*0950*/  ISETP.NE.AND P1, PT, R16, RZ, !P1 ;  /* 0x000000ff1000720c */ /* 0x000fe40004f25270 */
[----:B------:R-:W-:Y:S02]  /*0960*/  SEL R9, RZ, 0x1, !P4 ;  /* 0x00000001ff097807 */ /* 0x000fe40006000000 */
[----:B------:R-:W-:Y:S02]  /*0970*/  ISETP.NE.XOR P4, PT, R2, RZ, P0 ;  /* 0x000000ff0200720c */ /* 0x000fe40000785a70 */
[----:B------:R-:W-:-:S02]  /*0980*/  ISETP.NE.XOR P0, PT, R4, RZ, P0 ;  /* 0x000000ff0400720c */ /* 0x000fc40000705a70 */
[----:B------:R-:W-:Y:S02]  /*0990*/  ISETP.NE.XOR P1, PT, RZ, UR4, P1 ;  /* 0x00000004ff007c0c */ /* 0x000fe40008f25a70 */
[----:B------:R-:W-:Y:S02]  /*09a0*/  SEL R13, RZ, 0x1, !P2 ;  /* 0x00000001ff0d7807 */ /* 0x000fe40005000000 */
[----:B------:R-:W-:Y:S02]  /*09b0*/  SEL R15, RZ, 0x1, !P5 ;  /* 0x00000001ff0f7807 */ /* 0x000fe40006800000 */
[----:B------:R-:W-:Y:S02]  /*09c0*/  SEL R17, RZ, 0x1, !P4 ;  /* 0x00000001ff117807 */ /* 0x000fe40006000000 */
[----:B------:R-:W-:Y:S01]  /*09d0*/  SEL R19, RZ, 0x1, !P0 ;  /* 0x00000001ff137807 */ /* 0x000fe20004000000 */
[----:B------:R-:W-:Y:S06]  /*09e0*/  @P3 BRA `(.L_x_7721) ;  /* 0x0000000000383947 */ /* 0x000fec0003800000 */
        /* <DEDUP_REMOVED lines=14> */
.L_x_7721:
        /* <DEDUP_REMOVED lines=8> */
.L_x_7722:
        /* <DEDUP_REMOVED lines=8> */
.L_x_7723:
        /* <DEDUP_REMOVED lines=9> */
.L_x_7724:
[----:B------:R-:W-:Y:S05]  /*0c60*/  BSYNC B1 ;  /* 0x0000000000017941 */ /* 0x000fea0003800000 */
.L_x_7720:
[----:B------:R-:W-:-:S13]  /*0c70*/  ISETP.GE.AND P0, PT, R0, R5, PT ;  /* 0x000000050000720c */ /* 0x000fda0003f06270 */
[----:B0-----:R-:W0:Y:S01]  /*0c80*/  @!P0 LDC.64 R8, c[0x0][0x218] ;  /* 0x00008600ff088b82 */ /* 0x001e220000000a00 */
[----:B-12---:R-:W-:Y:S02]  /*0c90*/  @!P0 IMAD.IADD R7, R3, 0x1, R0 ;  /* 0x0000000103078824 */ /* 0x006fe400078e0200 */
[----:B------:R-:W-:-:S03]  /*0ca0*/  @!P0 VIADD R0, R0, 0x80 ;  /* 0x0000008000008836 */ /* 0x000fc60000000000 */
[----:B0-----:R-:W-:-:S05]  /*0cb0*/  @!P0 IADD3 R6, P2, R7, R8, RZ ;  /* 0x0000000807068210 */ /* 0x001fca0007f5e0ff */
[----:B------:R-:W-:-:S05]  /*0cc0*/  @!P0 IMAD.X R7, RZ, RZ, R9, P2 ;  /* 0x000000ffff078224 */ /* 0x000fca00010e0609 */
[----:B------:R2:W-:Y:S03]  /*0cd0*/  @!P0 STG.E.U8 desc[UR6][R6.64], R19 ;  /* 0x0000001306008986 */ /* 0x0005e6000c101106 */
.L_x_7725:
[----:B------:R-:W-:Y:S05]  /*0ce0*/  BSYNC B0 ;  /* 0x0000000000007941 */ /* 0x000fea0003800000 */
.L_x_7719:
        /* <DEDUP_REMOVED lines=10> */
.L_x_7726:
        /* <DEDUP_REMOVED lines=15> */
.L_x_43823:


//--------------------- .text._ZN2at6native29vectorized_elementwise_kernelILi4ENS0_13AUnaryFunctorIssbZZZNS0_23logical_xor_kernel_cudaERNS_14TensorIteratorEENKUlvE0_clEvENKUlvE3_clEvEUlssE_EESt5arrayIPcLm2EEEEviT0_T1_ --------------------------
	.section	.text._ZN2at6native29vectorized_elementwise_kernelILi4ENS0_13AUnaryFunctorIssbZZZNS0_23logical_xor_kernel_cudaERNS_14TensorIteratorEENKUlvE0_clEvENKUlvE3_clEvEUlssE_EESt5arrayIPcLm2EEEEviT0_T1_,"ax",@progbits
	.align	128
        .global         _ZN2at6native29vectorized_elementwise_kernelILi4ENS0_13AUnaryFunctorIssbZZZNS0_23logical_xor_kernel_cudaERNS_14TensorIteratorEENKUlvE0_clEvENKUlvE3_clEvEUlssE_EESt5arrayIPcLm2EEEEviT0_T1_
        .type           _ZN2at6native29vectorized_elementwise_kernelILi4ENS0_13AUnaryFunctorIssbZZZNS0_23logical_xor_kernel_cudaERNS_14TensorIteratorEENKUlvE0_clEvENKUlvE3_clEvEUlssE_EESt5arrayIPcLm2EEEEviT0_T1_,@function
        .size           _ZN2at6native29vectorized_elementwise_kernelILi4ENS0_13AUnaryFunctorIssbZZZNS0_23logical_xor_kernel_cudaERNS_14TensorIteratorEENKUlvE0_clEvENKUlvE3_clEvEUlssE_EESt5arrayIPcLm2EEEEviT0_T1_,(.L_x_43824 - _ZN2at6native29vectorized_elementwise_kernelILi4ENS0_13AUnaryFunctorIssbZZZNS0_23logical_xor_kernel_cudaERNS_14TensorIteratorEENKUlvE0_clEvENKUlvE3_clEvEUlssE_EESt5arrayIPcLm2EEEEviT0_T1_)
        .other          _ZN2at6native29vectorized_elementwise_kernelILi4ENS0_13AUnaryFunctorIssbZZZNS0_23logical_xor_kernel_cudaERNS_14TensorIteratorEENKUlvE0_clEvENKUlvE3_clEvEUlssE_EESt5arrayIPcLm2EEEEviT0_T1_,@"STO_CUDA_ENTRY STV_DEFAULT"
_ZN2at6native29vectorized_elementwise_kernelILi4ENS0_13AUnaryFunctorIssbZZZNS0_23logical_xor_kernel_cudaERNS_14TensorIteratorEENKUlvE0_clEvENKUlvE3_clEvEUlssE_EESt5arrayIPcLm2EEEEviT0_T1_:
.text._ZN2at6native29vectorized_elementwise_kernelILi4ENS0_13AUnaryFunctorIssbZZZNS0_23logical_xor_kernel_cudaERNS_14TensorIteratorEENKUlvE0_clEvENKUlvE3_clEvEUlssE_EESt5arrayIPcLm2EEEEviT0_T1_:
        /* <DEDUP_REMOVED lines=9> */
[----:B------:R-:W1:Y:S02]  /*0090*/  LDC.64 R4, c[0x0][0x220] ;  /* 0x00008800ff047b82 */ /* 0x000e640000000a00 */
[----:B-1----:R-:W-:-:S04]  /*00a0*/  IMAD.WIDE R4, R3, 0x2, R4 ;  /* 0x0000000203047825 */ /* 0x002fc800078e0204 */
[----:B0-----:R-:W-:-:S05]  /*00b0*/  IMAD.WIDE.U32 R6, R0, 0x8, R4 ;  /* 0x0000000800067825 */ /* 0x001fca00078e0004 */
[----:B------:R-:W2:Y:S04]  /*00c0*/  LDG.E.64 R8, desc[UR6][R6.64] ;  /* 0x0000000606087981 */ /* 0x000ea8000c1e1b00 */
[----:B------:R-:W3:Y:S01]  /*00d0*/  LDG.E.64 R4, desc[UR6][R6.64+0x400] ;  /* 0x0004000606047981 */ /* 0x000ee2000c1e1b00 */
[----:B------:R-:W-:Y:S02]  /*00e0*/  ULDC.U16 UR4, c[0x0][0x216] ;  /* 0x0000858000047ab9 */ /* 0x000fe40000000400 */
[----:B------:R-:W-:-:S06]  /*00f0*/  UPRMT UR4, UR4, 0x9910, URZ ;  /* 0x0000991004047896 */ /* 0x000fcc000800003f */
[----:B------:R-:W-:Y:S01]  /*0100*/  ISETP.NE.AND P0, PT, RZ, UR4, PT ;  /* 0x00000004ff007c0c */ /* 0x000fe2000bf05270 */
[----:B------:R-:W-:Y:S01]  /*0110*/  ULDC.64 UR4, c[0x0][0x218] ;  /* 0x0000860000047ab9 */ /* 0x000fe20000000a00 */
[C---:B--2---:R-:W-:Y:S02]  /*0120*/  PRMT R2, R8.reuse, 0x9910, RZ ;  /* 0x0000991008027816 */ /* 0x044fe400000000ff */
[----:B------:R-:W-:Y:S02]  /*0130*/  PRMT R8, R8, 0xbb32, RZ ;  /* 0x0000bb3208087816 */ /* 0x000fe400000000ff */
[----:B------:R-:W-:Y:S02]  /*0140*/  ISETP.NE.XOR P3, PT, R2, RZ, P0 ;  /* 0x000000ff0200720c */ /* 0x000fe40000765a70 */
[----:B------:R-:W-:Y:S02]  /*0150*/  PRMT R2, R9, 0x9910, RZ ;  /* 0x0000991009027816 */ /* 0x000fe400000000ff */
[----:B---3--:R-:W-:-:S02]  /*0160*/  PRMT R7, R4, 0xbb32, RZ ;  /* 0x0000bb3204077816 */ /* 0x008fc400000000ff */
[----:B------:R-:W-:Y:S02]  /*0170*/  PRMT R9, R9, 0xbb32, RZ ;  /* 0x0000bb3209097816 */ /* 0x000fe400000000ff */
[----:B------:R-:W-:Y:S02]  /*0180*/  PRMT R6, R4, 0x9910, RZ ;  /* 0x0000991004067816 */ /* 0x000fe400000000ff */
[----:B------:R-:W-:Y:S01]  /*0190*/  ISETP.NE.XOR P2, PT, R2, RZ, P0 ;  /* 0x000000ff0200720c */ /* 0x000fe20000745a70 */
[----:B------:R-:W-:Y:S01]  /*01a0*/  IMAD.MOV.U32 R2, RZ, RZ, R7 ;  /* 0x000000ffff027224 */ /* 0x000fe200078e0007 */
[----:B------:R-:W-:Y:S01]  /*01b0*/  ISETP.NE.XOR P5, PT, R6, RZ, P0 ;  /* 0x000000ff0600720c */ /* 0x000fe200007a5a70 */
[----:B------:R-:W-:Y:S01]  /*01c0*/  IMAD.MOV.U32 R4, RZ, RZ, R9 ;  /* 0x000000ffff047224 */ /* 0x000fe200078e0009 */
[----:B------:R-:W-:Y:S02]  /*01d0*/  PRMT R6, R5, 0x9910, RZ ;  /* 0x0000991005067816 */ /* 0x000fe400000000ff */
[----:B------:R-:W-:-:S02]  /*01e0*/  ISETP.NE.XOR P4, PT, R8, RZ, P0 ;  /* 0x000000ff0800720c */ /* 0x000fc40000785a70 */
[----:B------:R-:W-:Y:S02]  /*01f0*/  ISETP.NE.XOR P6, PT, R2, RZ, P0 ;  /* 0x000000ff0200720c */ /* 0x000fe400007c5a70 */
[----:B------:R-:W-:Y:S02]  /*0200*/  PRMT R5, R5, 0xbb32, RZ ;  /* 0x0000bb3205057816 */ /* 0x000fe400000000ff */
[----:B------:R-:W-:Y:S02]  /*0210*/  ISETP.NE.XOR P1, PT, R4, RZ, P0 ;  /* 0x000000ff0400720c */ /* 0x000fe40000725a70 */
[----:B------:R-:W-:Y:S02]  /*0220*/  SEL R2, RZ, 0x1, !P3 ;  /* 0x00000001ff027807 */ /* 0x000fe40005800000 */
[----:B------:R-:W-:Y:S02]  /*0230*/  SEL R7, RZ, 0x1, !P4 ;  /* 0x00000001ff077807 */ /* 0x000fe40006000000 */
[----:B------:R-:W-:-:S02]  /*0240*/  SEL R4, RZ, 0x1, !P5 ;  /* 0x00000001ff047807 */ /* 0x000fc40006800000 */
[----:B------:R-:W-:Y:S02]  /*0250*/  SEL R9, RZ, 0x1, !P6 ;  /* 0x00000001ff097807 */ /* 0x000fe40007000000 */
[----:B------:R-:W-:Y:S01]  /*0260*/  ISETP.NE.XOR P3, PT, R6, RZ, P0 ;  /* 0x000000ff0600720c */ /* 0x000fe20000765a70 */
[----:B------:R-:W-:Y:S01]  /*0270*/  IMAD.MOV.U32 R6, RZ, RZ, R5 ;  /* 0x000000ffff067224 */ /* 0x000fe200078e0005 */
[----:B------:R-:W-:Y:S02]  /*0280*/  PRMT R7, R7, 0x7604, R2 ;  /* 0x0000760407077816 */ /* 0x000fe40000000002 */
[----:B------:R-:W-:Y:S02]  /*0290*/  PRMT R8, R9, 0x7604, R4 ;  /* 0x0000760409087816 */ /* 0x000fe40000000004 */
[----:B------:R-:W-:Y:S02]  /*02a0*/  IADD3 R2, P4, R3, UR4, RZ ;  /* 0x0000000403027c10 */ /* 0x000fe4000ff9e0ff */
[----:B------:R-:W-:-:S02]  /*02b0*/  SEL R4, RZ, 0x1, !P2 ;  /* 0x00000001ff047807 */ /* 0x000fc40005000000 */
[----:B------:R-:W-:Y:S01]  /*02c0*/  SEL R5, RZ, 0x1, !P3 ;  /* 0x00000001ff057807 */ /* 0x000fe20005800000 */
[----:B------:R-:W-:Y:S01]  /*02d0*/  IMAD.X R3, RZ, RZ, UR5, P4 ;  /* 0x00000005ff037e24 */ /* 0x000fe2000a0e06ff */
[----:B------:R-:W-:Y:S02]  /*02e0*/  ISETP.NE.XOR P0, PT, R6, RZ, P0 ;  /* 0x000000ff0600720c */ /* 0x000fe40000705a70 */
[----:B------:R-:W-:Y:S01]  /*02f0*/  PRMT R7, R4, 0x7054, R7 ;  /* 0x0000705404077816 */ /* 0x000fe20000000007 */
[----:B------:R-:W-:Y:S01]  /*0300*/  IMAD.WIDE R2, R0, 0x4, R2 ;  /* 0x0000000400027825 */ /* 0x000fe200078e0202 */
[----:B------:R-:W-:Y:S02]  /*0310*/  PRMT R8, R5, 0x7054, R8 ;  /* 0x0000705405087816 */ /* 0x000fe40000000008 */
[----:B------:R-:W-:Y:S02]  /*0320*/  SEL R4, RZ, 0x1, !P1 ;  /* 0x00000001ff047807 */ /* 0x000fe40004800000 */
[----:B------:R-:W-:-:S02]  /*0330*/  SEL R5, RZ, 0x1, !P0 ;  /* 0x00000001ff057807 */ /* 0x000fc40004000000 */
[----:B------:R-:W-:Y:S02]  /*0340*/  PRMT R7, R4, 0x654, R7 ;  /* 0x0000065404077816 */ /* 0x000fe40000000007 */
[----:B------:R-:W-:-:S03]  /*0350*/  PRMT R5, R5, 0x654, R8 ;  /* 0x0000065405057816 */ /* 0x000fc60000000008 */
[----:B------:R-:W-:Y:S04]  /*0360*/  STG.E desc[UR6][R2.64], R7 ;  /* 0x0000000702007986 */ /* 0x000fe8000c101906 */
[----:B------:R-:W-:Y:S01]  /*0370*/  STG.E desc[UR6][R2.64+0x200], R5 ;  /* 0x0002000502007986 */ /* 0x000fe2000c101906 */
[----:B------:R-:W-:Y:S05]  /*0380*/  EXIT ;  /* 0x000000000000794d */ /* 0x000fea0003800000 */
.L_x_7727:
        /* <DEDUP_REMOVED lines=112> */
.L_x_7730:
        /* <DEDUP_REMOVED lines=8> */
.L_x_7731:
        /* <DEDUP_REMOVED lines=8> */
.L_x_7732:
        /* <DEDUP_REMOVED lines=9> */
.L_x_7733:
[----:B------:R-:W-:Y:S05]  /*0c20*/  BSYNC B1 ;  /* 0x0000000000017941 */ /* 0x000fea0003800000 */
.L_x_7729:
[----:B------:R-:W-:-:S13]  /*0c30*/  ISETP.GE.AND P0, PT, R0, R5, PT ;  /* 0x000000050000720c */ /* 0x000fda0003f06270 */
[----:B0-----:R-:W0:Y:S01]  /*0c40*/  @!P0 LDC.64 R8, c[0x0][0x218] ;  /* 0x00008600ff088b82 */ /* 0x001e220000000a00 */
[----:B-12---:R-:W-:Y:S02]  /*0c50*/  @!P0 IMAD.IADD R7, R3, 0x1, R0 ;  /* 0x0000000103078824 */ /* 0x006fe400078e0200 */
[----:B------:R-:W-:-:S03]  /*0c60*/  @!P0 VIADD R0, R0, 0x80 ;  /* 0x0000008000008836 */ /* 0x000fc60000000000 */
[----:B0-----:R-:W-:-:S05]  /*0c70*/  @!P0 IADD3 R6, P2, R7, R8, RZ ;  /* 0x0000000807068210 */ /* 0x001fca0007f5e0ff */
[----:B------:R-:W-:-:S05]  /*0c80*/  @!P0 IMAD.X R7, RZ, RZ, R9, P2 ;  /* 0x000000ffff078224 */ /* 0x000fca00010e0609 */
[----:B------:R2:W-:Y:S03]  /*0c90*/  @!P0 STG.E.U8 desc[UR6][R6.64], R19 ;  /* 0x0000001306008986 */ /* 0x0005e6000c101106 */
.L_x_7734:
[----:B------:R-:W-:Y:S05]  /*0ca0*/  BSYNC B0 ;  /* 0x0000000000007941 */ /* 0x000fea0003800000 */
.L_x_7728:
        /* <DEDUP_REMOVED lines=10> */
.L_x_7735:
        /* <DEDUP_REMOVED lines=11> */
.L_x_43824:


//--------------------- .text._ZN2at6native29vectorized_elementwise_kernelILi8ENS0_13AUnaryFunctorIssbZZZNS0_23logical_xor_kernel_cudaERNS_14TensorIteratorEENKUlvE0_clEvENKUlvE3_clEvEUlssE_EESt5arrayIPcLm2EEEEviT0_T1_ --------------------------
	.section	.text._ZN2at6native29vectorized_elementwise_kernelILi8ENS0_13AUnaryFunctorIssbZZZNS0_23logical_xor_kernel_cudaERNS_14TensorIteratorEENKUlvE0_clEvENKUlvE3_clEvEUlssE_EESt5arrayIPcLm2EEEEviT0_T1_,"ax",@progbits
	.align	128
        .global         _ZN2at6native29vectorized_elementwise_kernelILi8ENS0_13AUnaryFunctorIssbZZZNS0_23logical_xor_kernel_cudaERNS_14TensorIteratorEENKUlvE0_clEvENKUlvE3_clEvEUlssE_EESt5arrayIPcLm2EEEEviT0_T1_
        .type           _ZN2at6native29vectorized_elementwise_kernelILi8ENS0_13AUnaryFunctorIssbZZZNS0_23logical_xor_kernel_cudaERNS_14TensorIteratorEENKUlvE0_clEvENKUlvE3_clEvEUlssE_EESt5arrayIPcLm2EEEEviT0_T1_,@function
        .size           _ZN2at6native29vectorized_elementwise_kernelILi8ENS0_13AUnaryFunctorIssbZZZNS0_23logical_xor_kernel_cudaERNS_14TensorIteratorEENKUlvE0_clEvENKUlvE3_clEvEUlssE_EESt5arrayIPcLm2EEEEviT0_T1_,(.L_x_43825 - _ZN2at6native29vectorized_elementwise_kernelILi8ENS0_13AUnaryFunctorIssbZZZNS0_23logical_xor_kernel_cudaERNS_14TensorIteratorEENKUlvE0_clEvENKUlvE3_clEvEUlssE_EESt5arrayIPcLm2EEEEviT0_T1_)
        .other          _ZN2at6native29vectorized_elementwise_kernelILi8ENS0_13AUnaryFunctorIssbZZZNS0_23logical_xor_kernel_cudaERNS_14TensorIteratorEENKUlvE0_clEvENKUlvE3_clEvEUlssE_EESt5arrayIPcLm2EEEEviT0_T1_,@"STO_CUDA_ENTRY STV_DEFAULT"
_ZN2at6native29vectorized_elementwise_kernelILi8ENS0_13AUnaryFunctorIssbZZZNS0_23logical_xor_kernel_cudaERNS_14TensorIteratorEENKUlvE0_clEvENKUlvE3_clEvEUlssE_EESt5arrayIPcLm2EEEEviT0_T1_:
.text._ZN2at6native29vectorized_elementwise_kernelILi8ENS0_13AUnaryFunctorIssbZZZNS0_23logical_xor_kernel_cudaERNS_14TensorIteratorEENKUlvE0_clEvENKUlvE3_clEvEUlssE_EESt5arrayIPcLm2EEEEviT0_T1_:
        /* <DEDUP_REMOVED lines=11> */
[----:B0-----:R-:W-:-:S06]  /*00b0*/  IMAD.WIDE.U32 R4, R0, 0x10, R4 ;  /* 0x0000001000047825 */ /* 0x001fcc00078e0004 */
[----:B------:R-:W2:Y:S01]  /*00c0*/  LDG.E.128 R4, desc[UR6][R4.64] ;  /* 0x0000000604047981 */ /* 0x000ea2000c1e1d00 */
[----:B------:R-:W-:Y:S02]  /*00d0*/  ULDC.U16 UR4, c[0x0][0x216] ;  /* 0x0000858000047ab9 */ /* 0x000fe40000000400 */
[----:B------:R-:W-:-:S06]  /*00e0*/  UPRMT UR4, UR4, 0x9910, URZ ;  /* 0x0000991004047896 */ /* 0x000fcc000800003f */
[----:B------:R-:W-:Y:S01]  /*00f0*/  ISETP.NE.AND P0, PT, RZ, UR4, PT ;  /* 0x00000004ff007c0c */ /* 0x000fe2000bf05270 */
[----:B------:R-:W-:Y:S01]  /*0100*/  ULDC.64 UR4, c[0x0][0x218] ;  /* 0x0000860000047ab9 */ /* 0x000fe20000000a00 */
[C---:B--2---:R-:W-:Y:S02]  /*0110*/  PRMT R2, R4.reuse, 0x9910, RZ ;  /* 0x0000991004027816 */ /* 0x044fe400000000ff */
[----:B------:R-:W-:Y:S02]  /*0120*/  PRMT R4, R4, 0xbb32, RZ ;  /* 0x0000bb3204047816 */ /* 0x000fe400000000ff */
[C---:B------:R-:W-:Y:S02]  /*0130*/  PRMT R9, R5.reuse, 0xbb32, RZ ;  /* 0x0000bb3205097816 */ /* 0x040fe400000000ff */
[----:B------:R-:W-:Y:S02]  /*0140*/  ISETP.NE.XOR P1, PT, R4, RZ, P0 ;  /* 0x000000ff0400720c */ /* 0x000fe40000725a70 */
[----:B------:R-:W-:Y:S01]  /*0150*/  PRMT R8, R5, 0x9910, RZ ;  /* 0x0000991005087816 */ /* 0x000fe200000000ff */
[----:B------:R-:W-:Y:S01]  /*0160*/  IMAD.MOV.U32 R4, RZ, RZ, R9 ;  /* 0x000000ffff047224 */ /* 0x000fe200078e0009 */
[----:B------:R-:W-:-:S02]  /*0170*/  PRMT R10, R7, 0x9910, RZ ;  /* 0x00009910070a7816 */ /* 0x000fc400000000ff */
[----:B------:R-:W-:Y:S02]  /*0180*/  PRMT R5, R6, 0x9910, RZ ;  /* 0x0000991006057816 */ /* 0x000fe400000000ff */
[----:B------:R-:W-:Y:S02]  /*0190*/  PRMT R7, R7, 0xbb32, RZ ;  /* 0x0000bb3207077816 */ /* 0x000fe400000000ff */
[----:B------:R-:W-:Y:S01]  /*01a0*/  ISETP.NE.XOR P6, PT, R2, RZ, P0 ;  /* 0x000000ff0200720c */ /* 0x000fe200007c5a70 */
[----:B------:R-:W-:Y:S01]  /*01b0*/  IMAD.MOV.U32 R2, RZ, RZ, R8 ;  /* 0x000000ffff027224 */ /* 0x000fe200078e0008 */
[----:B------:R-:W-:Y:S01]  /*01c0*/  ISETP.NE.XOR P4, PT, R4, RZ, P0 ;  /* 0x000000ff0400720c */ /* 0x000fe20000785a70 */
[----:B------:R-:W-:Y:S01]  /*01d0*/  IMAD.MOV.U32 R4, RZ, RZ, R10 ;  /* 0x000000ffff047224 */ /* 0x000fe200078e000a */
[----:B------:R-:W-:Y:S01]  /*01e0*/  ISETP.NE.XOR P3, PT, R5, RZ, P0 ;  /* 0x000000ff0500720c */ /* 0x000fe20000765a70 */
[----:B------:R-:W-:Y:S01]  /*01f0*/  IMAD.MOV.U32 R5, RZ, RZ, R7 ;  /* 0x000000ffff057224 */ /* 0x000fe200078e0007 */
[----:B------:R-:W-:-:S02]  /*0200*/  PRMT R6, R6, 0xbb32, RZ ;  /* 0x0000bb3206067816 */ /* 0x000fc400000000ff */
[----:B------:R-:W-:Y:S02]  /*0210*/  SEL R11, RZ, 0xffffffff, !P1 ;  /* 0xffffffffff0b7807 */ /* 0x000fe40004800000 */
[----:B------:R-:W-:Y:S02]  /*0220*/  ISETP.NE.XOR P5, PT, R2, RZ, P0 ;  /* 0x000000ff0200720c */ /* 0x000fe400007a5a70 */
[----:B------:R-:W-:Y:S01]  /*0230*/  ISETP.NE.XOR P2, PT, R6, RZ, P0 ;  /* 0x000000ff0600720c */ /* 0x000fe20000745a70 */
[----:B------:R-:W-:Y:S01]  /*0240*/  IMAD.SHL.U32 R15, R11, 0x100, RZ ;  /* 0x000001000b0f7824 */ /* 0x000fe200078e00ff */
[----:B------:R-:W-:Y:S02]  /*0250*/  ISETP.NE.XOR P1, PT, R4, RZ, P0 ;  /* 0x000000ff0400720c */ /* 0x000fe40000725a70 */
[----:B------:R-:W-:Y:S02]  /*0260*/  ISETP.NE.XOR P0, PT, R5, RZ, P0 ;  /* 0x000000ff0500720c */ /* 0x000fe40000705a70 */
[----:B------:R-:W-:-:S02]  /*0270*/  SEL R9, RZ, 0xffffffff, !P4 ;  /* 0xffffffffff097807 */ /* 0x000fc40006000000 */
[----:B------:R-:W-:Y:S02]  /*0280*/  SEL R7, RZ, 0xffffffff, !P2 ;  /* 0xffffffffff077807 */ /* 0x000fe40005000000 */
[----:B------:R-:W-:Y:S01]  /*0290*/  SEL R5, RZ, 0xffffffff, !P0 ;  /* 0xffffffffff057807 */ /* 0x000fe20004000000 */
[----:B------:R-:W-:Y:S01]  /*02a0*/  IMAD.SHL.U32 R13, R9, 0x100, RZ ;  /* 0x00000100090d7824 */ /* 0x000fe200078e00ff */
[----:B------:R-:W-:Y:S01]  /*02b0*/  SEL R10, RZ, 0x1, !P6 ;  /* 0x00000001ff0a7807 */ /* 0x000fe20007000000 */
[----:B------:R-:W-:Y:S01]  /*02c0*/  IMAD.SHL.U32 R11, R7, 0x100, RZ ;  /* 0x00000100070b7824 */ /* 0x000fe200078e00ff */
[----:B------:R-:W-:Y:S01]  /*02d0*/  IADD3 R2, P6, R3, UR4, RZ ;  /* 0x0000000403027c10 */ /* 0x000fe2000ffde0ff */
[----:B------:R-:W-:Y:S01]  /*02e0*/  IMAD.SHL.U32 R9, R5, 0x100, RZ ;  /* 0x0000010005097824 */ /* 0x000fe200078e00ff */
[----:B------:R-:W-:Y:S02]  /*02f0*/  SEL R8, RZ, 0x1, !P5 ;  /* 0x00000001ff087807 */ /* 0x000fe40006800000 */
[----:B------:R-:W-:Y:S01]  /*0300*/  SEL R6, RZ, 0x1, !P3 ;  /* 0x00000001ff067807 */ /* 0x000fe20005800000 */
[----:B------:R-:W-:Y:S01]  /*0310*/  IMAD.X R3, RZ, RZ, UR5, P6 ;  /* 0x00000005ff037e24 */ /* 0x000fe2000b0e06ff */
[----:B------:R-:W-:-:S02]  /*0320*/  SEL R4, RZ, 0x1, !P1 ;  /* 0x00000001ff047807 */ /* 0x000fc40004800000 */
[----:B------:R-:W-:Y:S01]  /*0330*/  LOP3.LUT R7, R15, 0x100, R10, 0xe2, !PT ;  /* 0x000001000f077812 */ /* 0x000fe200078ee20a */
[----:B------:R-:W-:Y:S01]  /*0340*/  IMAD.WIDE R2, R0, 0x8, R2 ;  /* 0x0000000800027825 */ /* 0x000fe200078e0202 */
[----:B------:R-:W-:Y:S02]  /*0350*/  LOP3.LUT R8, R13, 0x100, R8, 0xe2, !PT ;  /* 0x000001000d087812 */ /* 0x000fe400078ee208 */
[----:B------:R-:W-:Y:S02]  /*0360*/  LOP3.LUT R5, R11, 0x100, R6, 0xe2, !PT ;  /* 0x000001000b057812 */ /* 0x000fe400078ee206 */
[----:B------:R-:W-:Y:S02]  /*0370*/  LOP3.LUT R4, R9, 0x100, R4, 0xe2, !PT ;  /* 0x0000010009047812 */ /* 0x000fe400078ee204 */
[----:B------:R-:W-:Y:S02]  /*0380*/  PRMT R8, R7, 0x5410, R8 ;  /* 0x0000541007087816 */ /* 0x000fe40000000008 */
[----:B------:R-:W-:-:S05]  /*0390*/  PRMT R9, R5, 0x5410, R4 ;  /* 0x0000541005097816 */ /* 0x000fca0000000004 */
[----:B------:R-:W-:Y:S01]  /*03a0*/  STG.E.64 desc[UR6][R2.64], R8 ;  /* 0x0000000802007986 */ /* 0x000fe2000c101b06 */
[----:B------:R-:W-:Y:S05]  /*03b0*/  EXIT ;  /* 0x000000000000794d */ /* 0x000fea0003800000 */
.L_x_7736:
        /* <DEDUP_REMOVED lines=112> */
.L_x_7739:
        /* <DEDUP_REMOVED lines=8> */
.L_x_7740:
        /* <DEDUP_REMOVED lines=8> */
.L_x_7741:
        /* <DEDUP_REMOVED lines=9> */
.L_x_7742:
[----:B------:R-:W-:Y:S05]  /*0c50*/  BSYNC B1 ;  /* 0x0000000000017941 */ /* 0x000fea0003800000 */
.L_x_7738:
[----:B------:R-:W-:-:S13]  /*0c60*/  ISETP.GE.AND P0, PT, R0, R5, PT ;  /* 0x000000050000720c */ /* 0x000fda0003f06270 */
[----:B0-----:R-:W0:Y:S01]  /*0c70*/  @!P0 LDC.64 R8, c[0x0][0x218] ;  /* 0x00008600ff088b82 */ /* 0x001e220000000a00 */
[----:B-12---:R-:W-:Y:S02]  /*0c80*/  @!P0 IMAD.IADD R7, R3, 0x1, R0 ;  /* 0x0000000103078824 */ /* 0x006fe400078e0200 */
[----:B------:R-:W-:-:S03]  /*0c90*/  @!P0 VIADD R0, R0, 0x80 ;  /* 0x0000008000008836 */ /* 0x000fc60000000000 */
[----:B0-----:R-:W-:-:S05]  /*0ca0*/  @!P0 IADD3 R6, P2, R7, R8, RZ ;  /* 0x0000000807068210 */ /* 0x001fca0007f5e0ff */
[----:B------:R-:W-:-:S05]  /*0cb0*/  @!P0 IMAD.X R7, RZ, RZ, R9, P2 ;  /* 0x000000ffff078224 */ /* 0x000fca00010e0609 */
[----:B------:R2:W-:Y:S03]  /*0cc0*/  @!P0 STG.E.U8 desc[UR6][R6.64], R19 ;  /* 0x0000001306008986 */ /* 0x0005e6000c101106 */
.L_x_7743:
[----:B------:R-:W-:Y:S05]  /*0cd0*/  BSYNC B0 ;  /* 0x0000000000007941 */ /* 0x000fea0003800000 */
.L_x_7737:
        /* <DEDUP_REMOVED lines=10> */
.L_x_7744:
        /* <DEDUP_REMOVED lines=16> */
.L_x_43825:


//--------------------- .text._ZN2at6native18elementwise_kernelILi128ELi4EZNS0_15gpu_kernel_implINS0_13BinaryFunctorIssbZZZNS0_23logical_xor_kernel_cudaERNS_14TensorIteratorEENKUlvE0_clEvENKUlvE3_clEvEUlssE_EEEEvRNS_18TensorIteratorBaseERKT_EUliE_EEviT1_ --------------------------
	.section	.text._ZN2at6native18elementwise_kernelILi128ELi4EZNS0_15gpu_kernel_implINS0_13BinaryFunctorIssbZZZNS0_23logical_xor_kernel_cudaERNS_14TensorIteratorEENKUlvE0_clEvENKUlvE3_clEvEUlssE_EEEEvRNS_18TensorIteratorBaseERKT_EUliE_EEviT1_,"ax",@progbits
	.align	128
        .global         _ZN2at6native18elementwise_kernelILi128ELi4EZNS0_15gpu_kernel_implINS0_13BinaryFunctorIssbZZZNS0_23logical_xor_kernel_cudaERNS_14TensorIteratorEENKUlvE0_clEvENKUlvE3_clEvEUlssE_EEEEvRNS_18TensorIteratorBaseERKT_EUliE_EEviT1_
        .type           _ZN2at6native18elementwise_kernelILi128ELi4EZNS0_15gpu_kernel_implINS0_13BinaryFunctorIssbZZZNS0_23logical_xor_kernel_cudaERNS_14TensorIteratorEENKUlvE0_clEvENKUlvE3_clEvEUlssE_EEEEvRNS_18TensorIteratorBaseERKT_EUliE_EEviT1_,@function
        .size           _ZN2at6native18elementwise_kernelILi128ELi4EZNS0_15gpu_kernel_implINS0_13BinaryFunctorIssbZZZNS0_23logical_xor_kernel_cudaERNS_14TensorIteratorEENKUlvE0_clEvENKUlvE3_clEvEUlssE_EEEEvRNS_18TensorIteratorBaseERKT_EUliE_EEviT1_,(.L_x_43826 - _ZN2at6native18elementwise_kernelILi128ELi4EZNS0_15gpu_kernel_implINS0_13BinaryFunctorIssbZZZNS0_23logical_xor_kernel_cudaERNS_14TensorIteratorEENKUlvE0_clEvENKUlvE3_clEvEUlssE_EEEEvRNS_18TensorIteratorBaseERKT_EUliE_EEviT1_)
        .other          _ZN2at6native18elementwise_kernelILi128ELi4EZNS0_15gpu_kernel_implINS0_13BinaryFunctorIssbZZZNS0_23logical_xor_kernel_cudaERNS_14TensorIteratorEENKUlvE0_clEvENKUlvE3_clEvEUlssE_EEEEvRNS_18TensorIteratorBaseERKT_EUliE_EEviT1_,@"STO_CUDA_ENTRY STV_DEFAULT"
_ZN2at6native18elementwise_kernelILi128ELi4EZNS0_15gpu_kernel_implINS0_13BinaryFunctorIssbZZZNS0_23logical_xor_kernel_cudaERNS_14TensorIteratorEENKUlvE0_clEvENKUlvE3_clEvEUlssE_EEEEvRNS_18TensorIteratorBaseERKT_EUliE_EEviT1_:
.text._ZN2at6native18elementwise_kernelILi128ELi4EZNS0_15gpu_kernel_implINS0_13BinaryFunctorIssbZZZNS0_23logical_xor_kernel_cudaERNS_14TensorIteratorEENKUlvE0_clEvENKUlvE3_clEvEUlssE_EEEEvRNS_18TensorIteratorBaseERKT_EUliE_EEviT1_:
        /* <DEDUP_REMOVED lines=365> */
.L_x_7747:
        /* <DEDUP_REMOVED lines=20> */
.L_x_7751:
[----:B------:R0:W5:Y:S01]  /*1810*/  LDG.E.U8 R19, desc[UR36][R2.64] ;  /* 0x0000002402137981 */ /* 0x000162000c1e1100 */
[----:B------:R-:W-:Y:S05]  /*1820*/  BRA `(.L_x_7753) ;  /* 0x0000000c00547947 */ /* 0x000fea0003800000 */
.L_x_7750:
        /* <DEDUP_REMOVED lines=8> */
.L_x_7755:
[----:B------:R0:W5:Y:S01]  /*18b0*/  LDG.E.U16 R19, desc[UR36][R2.64] ;  /* 0x0000002402137981 */ /* 0x000162000c1e1500 */
[----:B------:R-:W-:Y:S05]  /*18c0*/  BRA `(.L_x_7753) ;  /* 0x0000000c002c7947 */ /* 0x000fea0003800000 */
.L_x_7754:
[----:B------:R0:W5:Y:S01]  /*18d0*/  LDG.E.U16 R19, desc[UR36][R2.64] ;  /* 0x0000002402137981 */ /* 0x000162000c1e1500 */
[----:B------:R-:W-:Y:S05]  /*18e0*/  BRA `(.L_x_7753) ;  /* 0x0000000c00247947 */ /* 0x000fea0003800000 */
.L_x_7749:
        /* <DEDUP_REMOVED lines=9> */
.L_x_7757:
[----:B------:R-:W2:Y:S02]  /*1980*/  LDG.E.U16 R0, desc[UR36][R2.64] ;  /* 0x0000002402007981 */ /* 0x000ea4000c1e1500 */
[----:B--2---:R-:W-:-:S06]  /*1990*/  HADD2.F32 R0, -RZ, R0.H0_H0 ;  /* 0x20000000ff007230 */ /* 0x004fcc0000004100 */
[----:B------:R-:W0:Y:S02]  /*19a0*/  F2I.FTZ.TRUNC.NTZ R0, R0 ;  /* 0x0000000000007305 */ /* 0x000e24000021f100 */
[----:B0-----:R-:W-:Y:S01]  /*19b0*/  PRMT R19, R0, 0x7610, R19 ;  /* 0x0000761000137816 */ /* 0x001fe20000000013 */
[----:B------:R-:W-:Y:S06]  /*19c0*/  BRA `(.L_x_7753) ;  /* 0x0000000800ec7947 */ /* 0x000fec0003800000 */
.L_x_7756:
        /* <DEDUP_REMOVED lines=9> */
.L_x_7759:
[----:B------:R-:W2:Y:S02]  /*1a60*/  LDG.E.U16 R2, desc[UR36][R2.64] ;  /* 0x0000002402027981 */ /* 0x000ea4000c1e1500 */
[----:B--2---:R-:W-:-:S06]  /*1a70*/  HADD2.F32 R0, -RZ, R2.H0_H0 ;  /* 0x20000002ff007230 */ /* 0x004fcc0000004100 */
[----:B------:R-:W0:Y:S02]  /*1a80*/  F2I.FTZ.TRUNC.NTZ R0, R0 ;  /* 0x0000000000007305 */ /* 0x000e24000021f100 */
[----:B0-----:R-:W-:Y:S01]  /*1a90*/  PRMT R19, R0, 0x7610, R19 ;  /* 0x0000761000137816 */ /* 0x001fe20000000013 */
[----:B------:R-:W-:Y:S06]  /*1aa0*/  BRA `(.L_x_7753) ;  /* 0x0000000800b47947 */ /* 0x000fec0003800000 */
.L_x_7758:
[----:B------:R-:W2:Y:S02]  /*1ab0*/  LDG.E.64 R2, desc[UR36][R2.64] ;  /* 0x0000002402027981 */ /* 0x000ea4000c1e1b00 */
[----:B--2---:R0:W1:Y:S01]  /*1ac0*/  F2I.F64.TRUNC R19, R2 ;  /* 0x0000000200137311 */ /* 0x004062000030d100 */
[----:B------:R-:W-:Y:S05]  /*1ad0*/  BRA `(.L_x_7753) ;  /* 0x0000000800a87947 */ /* 0x000fea0003800000 */
.L_x_7748:
        /* <DEDUP_REMOVED lines=12> */
.L_x_7762:
[----:B------:R-:W2:Y:S02]  /*1ba0*/  LDG.E.64 R2, desc[UR36][R2.64] ;  /* 0x0000002402027981 */ /* 0x000ea4000c1e1b00 */
[----:B--2---:R3:W4:Y:S01]  /*1bb0*/  F2I.F64.TRUNC R19, R2 ;  /* 0x0000000200137311 */ /* 0x004722000030d100 */
[----:B------:R-:W-:Y:S05]  /*1bc0*/  BRA `(.L_x_7753) ;  /* 0x00000008006c7947 */ /* 0x000fea0003800000 */
.L_x_7761:
        /* <DEDUP_REMOVED lines=28> */
.L_x_7764:
        /* <DEDUP_REMOVED lines=15> */
.L_x_7763:
[----:B------:R-:W2:Y:S02]  /*1e80*/  LDG.E.U16 R0, desc[UR36][R2.64] ;  /* 0x0000002402007981 */ /* 0x000ea4000c1e1500 */
[----:B--2---:R-:W-:-:S06]  /*1e90*/  IMAD.U32 R0, R0, 0x10000, RZ ;  /* 0x0001000000007824 */ /* 0x004fcc00078e00ff */
[----:B------:R-:W0:Y:S02]  /*1ea0*/  F2I.FTZ.TRUNC.NTZ R0, R0 ;  /* 0x0000000000007305 */ /* 0x000e24000021f100 */
[----:B0-----:R-:W-:Y:S01]  /*1eb0*/  PRMT R19, R0, 0x7610, R19 ;  /* 0x0000761000137816 */ /* 0x001fe20000000013 */
[----:B------:R-:W-:Y:S06]  /*1ec0*/  BRA `(.L_x_7753) ;  /* 0x0000000400ac7947 */ /* 0x000fec0003800000 */
.L_x_7760:
        /* <DEDUP_REMOVED lines=10> */
.L_x_7767:
        /* <DEDUP_REMOVED lines=21> */
.L_x_7771:
[----:B------:R-:W-:Y:S05]  /*20c0*/  BSYNC B1 ;  /* 0x0000000000017941 */ /* 0x000fea0003800000 */
.L_x_7770:
[----:B------:R-:W-:Y:S01]  /*20d0*/  LEA R3, R0, 0x3b800000, 0x17 ;  /* 0x3b80000000037811 */ /* 0x000fe200078eb8ff */
[----:B------:R-:W-:-:S05]  /*20e0*/  IMAD.SHL.U32 R0, R2, 0x100000, RZ ;  /* 0x0010000002007824 */ /* 0x000fca00078e00ff */
[----:B------:R-:W-:-:S07]  /*20f0*/  LOP3.LUT R0, R3, R0, R4, 0xfe, !PT ;  /* 0x0000000003007212 */ /* 0x000fce00078efe04 */
.L_x_7769:
[----:B------:R-:W-:Y:S05]  /*2100*/  BSYNC B0 ;  /* 0x0000000000007941 */ /* 0x000fea0003800000 */
.L_x_7768:
[----:B------:R-:W0:Y:S02]  /*2110*/  F2I.FTZ.TRUNC.NTZ R0, R0 ;  /* 0x0000000000007305 */ /* 0x000e24000021f100 */
[----:B0-----:R-:W-:Y:S01]  /*2120*/  PRMT R19, R0, 0x7610, R19 ;  /* 0x0000761000137816 */ /* 0x001fe20000000013 */
[----:B------:R-:W-:Y:S06]  /*2130*/  BRA `(.L_x_7753) ;  /* 0x0000000400107947 */ /* 0x000fec0003800000 */
.L_x_7766:
        /* <DEDUP_REMOVED lines=21> */
.L_x_7775:
[----:B------:R-:W-:Y:S05]  /*2290*/  BSYNC B1 ;  /* 0x0000000000017941 */ /* 0x000fea0003800000 */
.L_x_7774:
[----:B------:R-:W-:Y:S01]  /*22a0*/  LEA R3, R0, 0x37800000, 0x17 ;  /* 0x3780000000037811 */ /* 0x000fe200078eb8ff */
[----:B------:R-:W-:-:S05]  /*22b0*/  IMAD.SHL.U32 R0, R2, 0x200000, RZ ;  /* 0x0020000002007824 */ /* 0x000fca00078e00ff */
[----:B------:R-:W-:-:S07]  /*22c0*/  LOP3.LUT R0, R3, R0, R4, 0xfe, !PT ;  /* 0x0000000003007212 */ /* 0x000fce00078efe04 */
.L_x_7773:
[----:B------:R-:W-:Y:S05]  /*22d0*/  BSYNC B0 ;  /* 0x0000000000007941 */ /* 0x000fea0003800000 */
.L_x_7772:
[----:B------:R-:W0:Y:S02]  /*22e0*/  F2I.FTZ.TRUNC.NTZ R0, R0 ;  /* 0x0000000000007305 */ /* 0x000e24000021f100 */
[----:B0-----:R-:W-:Y:S01]  /*22f0*/  PRMT R19, R0, 0x7610, R19 ;  /* 0x0000761000137816 */ /* 0x001fe20000000013 */
[----:B------:R-:W-:Y:S06]  /*2300*/  BRA `(.L_x_7753) ;  /* 0x00000000009c7947 */ /* 0x000fec0003800000 */
.L_x_7765:
        /* <DEDUP_REMOVED lines=14> */
.L_x_7779:
[----:B------:R-:W-:Y:S05]  /*23f0*/  BSYNC B0 ;  /* 0x0000000000007941 */ /* 0x000fea0003800000 */
.L_x_7778:
[----:B------:R-:W0:Y:S02]  /*2400*/  F2I.FTZ.TRUNC.NTZ R0, R0 ;  /* 0x0000000000007305 */ /* 0x000e24000021f100 */
[----:B0-----:R-:W-:Y:S01]  /*2410*/  PRMT R19, R0, 0x7610, R19 ;  /* 0x0000761000137816 */ /* 0x001fe20000000013 */
[----:B------:R-:W-:Y:S06]  /*2420*/  BRA `(.L_x_7753) ;  /* 0x0000000000547947 */ /* 0x000fec0003800000 */
.L_x_7752:
        /* <DEDUP_REMOVED lines=16> */
.L_x_7780:
[----:B------:R-:W-:Y:S01]  /*2530*/  PRMT R19, RZ, 0x7610, R19 ;  /* 0x00007610ff137816 */ /* 0x000fe20000000013 */
[----:B------:R-:W-:Y:S06]  /*2540*/  BRA `(.L_x_7753) ;  /* 0x00000000000c7947 */ /* 0x000fec0003800000 */
.L_x_7777:
[----:B------:R2:W5:Y:S01]  /*2550*/  LDG.E.U16 R19, desc[UR36][R2.64] ;  /* 0x0000002402137981 */ /* 0x000562000c1e1500 */
[----:B------:R-:W-:Y:S05]  /*2560*/  BRA `(.L_x_7753) ;  /* 0x0000000000047947 */ /* 0x000fea0003800000 */
.L_x_7776:
[----:B------:R1:W5:Y:S02]  /*2570*/  LDG.E.U16 R19, desc[UR36][R2.64] ;  /* 0x0000002402137981 */ /* 0x000364000c1e1500 */
.L_x_7753:
[----:B------:R-:W4:Y:S01]  /*2580*/  LDC.U8 R4, c[0x0][0x493] ;  /* 0x000124c0ff047b82 */ /* 0x000f220000000000 */
[----:B------:R-:W-:Y:S02]  /*2590*/  ULDC.64 UR4, c[0x0][0x488] ;  /* 0x0001220000047ab9 */ /* 0x000fe40000000a00 */
[----:B0123--:R-:W-:-:S05]  /*25a0*/  IADD3 R2, P1, R22, UR4, RZ ;  /* 0x0000000416027c10 */ /* 0x00ffca000ff3e0ff */
        /* <DEDUP_REMOVED lines=14> */
.L_x_7784:
[----:B------:R3:W5:Y:S01]  /*2690*/  LDG.E.U8 R0, desc[UR36][R2.64] ;  /* 0x0000002402007981 */ /* 0x000762000c1e1100 */
[----:B------:R-:W-:Y:S05]  /*26a0*/  BRA `(.L_x_7786) ;  /* 0x0000000c00547947 */ /* 0x000fea0003800000 */
.L_x_7783:
        /* <DEDUP_REMOVED lines=8> */
.L_x_7788:
[----:B------:R1:W5:Y:S01]  /*2730*/  LDG.E.U16 R0, desc[UR36][R2.64] ;  /* 0x0000002402007981 */ /* 0x000362000c1e1500 */
[----:B------:R-:W-:Y:S05]  /*2740*/  BRA `(.L_x_7786) ;  /* 0x0000000c002c7947 */ /* 0x000fea0003800000 */
.L_x_7787:
[----:B------:R2:W5:Y:S01]  /*2750*/  LDG.E.U16 R0, desc[UR36][R2.64] ;  /* 0x0000002402007981 */ /* 0x000562000c1e1500 */
[----:B------:R-:W-:Y:S05]  /*2760*/  BRA `(.L_x_7786) ;  /* 0x0000000c00247947 */ /* 0x000fea0003800000 */
.L_x_7782:
        /* <DEDUP_REMOVED lines=9> */
.L_x_7790:
[----:B------:R-:W2:Y:S02]  /*2800*/  LDG.E.U16 R4, desc[UR36][R2.64] ;  /* 0x0000002402047981 */ /* 0x000ea4000c1e1500 */
[----:B--2---:R-:W-:-:S06]  /*2810*/  HADD2.F32 R4, -RZ, R4.H0_H0 ;  /* 0x20000004ff047230 */ /* 0x004fcc0000004100 */
[----:B------:R-:W0:Y:S02]  /*2820*/  F2I.FTZ.TRUNC.NTZ R4, R4 ;  /* 0x0000000400047305 */ /* 0x000e24000021f100 */
[----:B0-----:R-:W-:Y:S01]  /*2830*/  PRMT R0, R4, 0x7610, R0 ;  /* 0x0000761004007816 */ /* 0x001fe20000000000 */
[----:B------:R-:W-:Y:S06]  /*2840*/  BRA `(.L_x_7786) ;  /* 0x0000000800ec7947 */ /* 0x000fec0003800000 */
.L_x_7789:
        /* <DEDUP_REMOVED lines=9> */
.L_x_7792:
[----:B------:R-:W2:Y:S02]  /*28e0*/  LDG.E.U16 R2, desc[UR36][R2.64] ;  /* 0x0000002402027981 */ /* 0x000ea4000c1e1500 */
[----:B--2---:R-:W-:-:S06]  /*28f0*/  HADD2.F32 R4, -RZ, R2.H0_H0 ;  /* 0x20000002ff047230 */ /* 0x004fcc0000004100 */
[----:B------:R-:W0:Y:S02]  /*2900*/  F2I.FTZ.TRUNC.NTZ R4, R4 ;  /* 0x0000000400047305 */ /* 0x000e24000021f100 */
[----:B0-----:R-:W-:Y:S01]  /*2910*/  PRMT R0, R4, 0x7610, R0 ;  /* 0x0000761004007816 */ /* 0x001fe20000000000 */
[----:B------:R-:W-:Y:S06]  /*2920*/  BRA `(.L_x_7786) ;  /* 0x0000000800b47947 */ /* 0x000fec0003800000 */
.L_x_7791:
[----:B------:R-:W2:Y:S02]  /*2930*/  LDG.E.64 R2, desc[UR36][R2.64] ;  /* 0x0000002402027981 */ /* 0x000ea4000c1e1b00 */
[----:B--2---:R0:W1:Y:S01]  /*2940*/  F2I.F64.TRUNC R0, R2 ;  /* 0x0000000200007311 */ /* 0x004062000030d100 */
[----:B------:R-:W-:Y:S05]  /*2950*/  BRA `(.L_x_7786) ;  /* 0x0000000800a87947 */ /* 0x000fea0003800000 */
.L_x_7781:
        /* <DEDUP_REMOVED lines=12> */
.L_x_7795:
[----:B------:R-:W2:Y:S02]  /*2a20*/  LDG.E.64 R2, desc[UR36][R2.64] ;  /* 0x0000002402027981 */ /* 0x000ea4000c1e1b00 */
[----:B--2---:R0:W1:Y:S01]  /*2a30*/  F2I.F64.TRUNC R0, R2 ;  /* 0x0000000200007311 */ /* 0x004062000030d100 */
[----:B------:R-:W-:Y:S05]  /*2a40*/  BRA `(.L_x_7786) ;  /* 0x00000008006c7947 */ /* 0x000fea0003800000 */
.L_x_7794:
        /* <DEDUP_REMOVED lines=28> */
.L_x_7797:
        /* <DEDUP_REMOVED lines=15> */
.L_x_7796:
[----:B------:R-:W2:Y:S02]  /*2d00*/  LDG.E.U16 R4, desc[UR36][R2.64] ;  /* 0x0000002402047981 */ /* 0x000ea4000c1e1500 */
[----:B--2---:R-:W-:-:S06]  /*2d10*/  IMAD.U32 R4, R4, 0x10000, RZ ;  /* 0x0001000004047824 */ /* 0x004fcc00078e00ff */
[----:B------:R-:W0:Y:S02]  /*2d20*/  F2I.FTZ.TRUNC.NTZ R4, R4 ;  /* 0x0000000400047305 */ /* 0x000e24000021f100 */
[----:B0-----:R-:W-:Y:S01]  /*2d30*/  PRMT R0, R4, 0x7610, R0 ;  /* 0x0000761004007816 */ /* 0x001fe20000000000 */
[----:B------:R-:W-:Y:S06]  /*2d40*/  BRA `(.L_x_7786) ;  /* 0x0000000400ac7947 */ /* 0x000fec0003800000 */
.L_x_7793:
        /* <DEDUP_REMOVED lines=10> */
.L_x_7800:
        /* <DEDUP_REMOVED lines=21> */
.L_x_7804:
[----:B------:R-:W-:Y:S05]  /*2f40*/  BSYNC B1 ;  /* 0x0000000000017941 */ /* 0x000fea0003800000 */
.L_x_7803:
[----:B------:R-:W-:Y:S01]  /*2f50*/  IMAD.SHL.U32 R2, R2, 0x100000, RZ ;  /* 0x0010000002027824 */ /* 0x000fe200078e00ff */
[----:B------:R-:W-:-:S04]  /*2f60*/  LEA R3, R0, 0x3b800000, 0x17 ;  /* 0x3b80000000037811 */ /* 0x000fc800078eb8ff */
[----:B------:R-:W-:-:S07]  /*2f70*/  LOP3.LUT R4, R3, R2, R4, 0xfe, !PT ;  /* 0x0000000203047212 */ /* 0x000fce00078efe04 */
.L_x_7802:
[----:B------:R-:W-:Y:S05]  /*2f80*/  BSYNC B0 ;  /* 0x0000000000007941 */ /* 0x000fea0003800000 */
.L_x_7801:
[----:B------:R-:W0:Y:S02]  /*2f90*/  F2I.FTZ.TRUNC.NTZ R4, R4 ;  /* 0x0000000400047305 */ /* 0x000e24000021f100 */
[----:B0-----:R-:W-:Y:S01]  /*2fa0*/  PRMT R0, R4, 0x7610, R0 ;  /* 0x0000761004007816 */ /* 0x001fe20000000000 */
[----:B------:R-:W-:Y:S06]  /*2fb0*/  BRA `(.L_x_7786) ;  /* 0x0000000400107947 */ /* 0x000fec0003800000 */
.L_x_7799:
        /* <DEDUP_REMOVED lines=21> */
.L_x_7808:
[----:B------:R-:W-:Y:S05]  /*3110*/  BSYNC B1 ;  /* 0x0000000000017941 */ /* 0x000fea0003800000 */
.L_x_7807:
[----:B------:R-:W-:Y:S01]  /*3120*/  IMAD.SHL.U32 R2, R2, 0x200000, RZ ;  /* 0x0020000002027824 */ /* 0x000fe200078e00ff */
[----:B------:R-:W-:-:S04]  /*3130*/  LEA R3, R0, 0x37800000, 0x17 ;  /* 0x3780000000037811 */ /* 0x000fc800078eb8ff */
[----:B------:R-:W-:-:S07]  /*3140*/  LOP3.LUT R4, R3, R2, R4, 0xfe, !PT ;  /* 0x0000000203047212 */ /* 0x000fce00078efe04 */
.L_x_7806:
[----:B------:R-:W-:Y:S05]  /*3150*/  BSYNC B0 ;  /* 0x0000000000007941 */ /* 0x000fea0003800000 */
.L_x_7805:
[----:B------:R-:W0:Y:S02]  /*3160*/  F2I.FTZ.TRUNC.NTZ R4, R4 ;  /* 0x0000000400047305 */ /* 0x000e24000021f100 */
[----:B0-----:R-:W-:Y:S01]  /*3170*/  PRMT R0, R4, 0x7610, R0 ;  /* 0x0000761004007816 */ /* 0x001fe20000000000 */
[----:B------:R-:W-:Y:S06]  /*3180*/  BRA `(.L_x_7786) ;  /* 0x00000000009c7947 */ /* 0x000fec0003800000 */
.L_x_7798:
        /* <DEDUP_REMOVED lines=14> */
.L_x_7812:
[----:B------:R-:W-:Y:S05]  /*3270*/  BSYNC B0 ;  /* 0x0000000000007941 */ /* 0x000fea0003800000 */
.L_x_7811:
[----:B------:R-:W0:Y:S02]  /*3280*/  F2I.FTZ.TRUNC.NTZ R4, R4 ;  /* 0x0000000400047305 */ /* 0x000e24000021f100 */
[----:B0-----:R-:W-:Y:S01]  /*3290*/  PRMT R0, R4, 0x7610, R0 ;  /* 0x0000761004007816 */ /* 0x001fe20000000000 */
[----:B------:R-:W-:Y:S06]  /*32a0*/  BRA `(.L_x_7786) ;  /* 0x0000000000547947 */ /* 0x000fec0003800000 */
.L_x_7785:
        /* <DEDUP_REMOVED lines=16> */
.L_x_7813:
[----:B------:R-:W-:Y:S01]  /*33b0*/  PRMT R0, RZ, 0x7610, R0 ;  /* 0x00007610ff007816 */ /* 0x000fe20000000000 */
[----:B------:R-:W-:Y:S06]  /*33c0*/  BRA `(.L_x_7786) ;  /* 0x00000000000c7947 */ /* 0x000fec0003800000 */
.L_x_7810:
[----:B------:R0:W5:Y:S01]  /*33d0*/  LDG.E.U16 R0, desc[UR36][R2.64] ;  /* 0x0000002402007981 */ /* 0x000162000c1e1500 */
[----:B------:R-:W-:Y:S05]  /*33e0*/  BRA `(.L_x_7786) ;  /* 0x0000000000047947 */ /* 0x000fea0003800000 */
.L_x_7809:
[----:B------:R0:W5:Y:S02]  /*33f0*/  LDG.E.U16 R0, desc[UR36][R2.64] ;  /* 0x0000002402007981 */ /* 0x000164000c1e1500 */
.L_x_7786:
[----:B------:R-:W0:Y:S01]  /*3400*/  LDC.U8 R4, c[0x0][0x491] ;  /* 0x00012440ff047b82 */ /* 0x000e220000000000 */
[----:B-1---5:R-:W-:Y:S02]  /*3410*/  PRMT R0, R0, 0x9910, RZ ;  /* 0x0000991000007816 */ /* 0x022fe400000000ff */
[----:B0-234-:R-:W-:Y:S02]  /*3420*/  PRMT R2, R19, 0x9910, RZ ;  /* 0x0000991013027816 */ /* 0x01dfe400000000ff */
[----:B------:R-:W-:-:S04]  /*3430*/  ISETP.NE.AND P0, PT, R0, RZ, PT ;  /* 0x000000ff0000720c */ /* 0x000fc80003f05270 */
[----:B------:R-:W-:-:S04]  /*3440*/  ISETP.NE.XOR P0, PT, R2, RZ, P0 ;  /* 0x000000ff0200720c */ /* 0x000fc80000705a70 */
[----:B------:R-:W-:Y:S02]  /*3450*/  SEL R2, RZ, 0x1, !P0 ;  /* 0x00000001ff027807 */ /* 0x000fe40004000000 */
[----:B------:R-:W-:-:S05]  /*3460*/  PRMT R3, R4, 0x9910, RZ ;  /* 0x0000991004037816 */ /* 0x000fca00000000ff */
[----:B------:R-:W-:-:S05]  /*3470*/  IMAD.MOV.U32 R0, RZ, RZ, R3 ;  /* 0x000000ffff007224 */ /* 0x000fca00078e0003 */
        /* <DEDUP_REMOVED lines=12> */
.L_x_7817:
[----:B------:R1:W-:Y:S01]  /*3540*/  STG.E.U8 desc[UR36][R16.64], R2 ;  /* 0x0000000210007986 */ /* 0x0003e2000c101124 */
[----:B------:R-:W-:Y:S05]  /*3550*/  BRA `(.L_x_7819) ;  /* 0x0000000c00487947 */ /* 0x000fea0003800000 */
.L_x_7816:
        /* <DEDUP_REMOVED lines=9> */
.L_x_7821:
[----:B------:R3:W-:Y:S01]  /*35f0*/  STG.E desc[UR36][R16.64], R2 ;  /* 0x0000000210007986 */ /* 0x0007e2000c101924 */
[----:B------:R-:W-:Y:S05]  /*3600*/  BRA `(.L_x_7819) ;  /* 0x0000000c001c7947 */ /* 0x000fea0003800000 */
.L_x_7820:
[----:B------:R2:W-:Y:S01]  /*3610*/  STG.E.U16 desc[UR36][R16.64], R2 ;  /* 0x0000000210007986 */ /* 0x0005e2000c101524 */
[----:B------:R-:W-:Y:S05]  /*3620*/  BRA `(.L_x_7819) ;  /* 0x0000000c00147947 */ /* 0x000fea0003800000 */
.L_x_7815:
        /* <DEDUP_REMOVED lines=9> */
.L_x_7823:
[----:B------:R-:W-:-:S04]  /*36c0*/  I2FP.F32.U32 R0, R2 ;  /* 0x0000000200007245 */ /* 0x000fc80000201000 */
[----:B------:R-:W-:-:S05]  /*36d0*/  F2FP.F16.F32.PACK_AB R0, RZ, R0 ;  /* 0x00000000ff00723e */ /* 0x000fca00000000ff */
[----:B------:R0:W-:Y:S01]  /*36e0*/  STG.E.U16 desc[UR36][R16.64], R0 ;  /* 0x0000000010007986 */ /* 0x0001e2000c101524 */
[----:B------:R-:W-:Y:S05]  /*36f0*/  BRA `(.L_x_7819) ;  /* 0x0000000800e07947 */ /* 0x000fea0003800000 */
.L_x_7822:
        /* <DEDUP_REMOVED lines=10> */
.L_x_7825:
[----:B------:R-:W-:-:S04]  /*37a0*/  I2FP.F32.U32 R2, R2 ;  /* 0x0000000200027245 */ /* 0x000fc80000201000 */
[----:B------:R-:W-:-:S04]  /*37b0*/  F2FP.F16.F32.PACK_AB R3, RZ, R2 ;  /* 0x00000002ff03723e */ /* 0x000fc800000000ff */
[----:B------:R-:W-:-:S05]  /*37c0*/  PRMT R3, R3, 0x5410, RZ ;  /* 0x0000541003037816 */ /* 0x000fca00000000ff */
[----:B------:R0:W-:Y:S01]  /*37d0*/  STG.E desc[UR36][R16.64], R3 ;  /* 0x0000000310007986 */ /* 0x0001e2000c101924 */
[----:B------:R-:W-:Y:S05]  /*37e0*/  BRA `(.L_x_7819) ;  /* 0x0000000800a47947 */ /* 0x000fea0003800000 */
.L_x_7824:
[----:B------:R-:W0:Y:S02]  /*37f0*/  I2F.F64.U32 R2, R2 ;  /* 0x0000000200027312 */ /* 0x000e240000201800 */
[----:B0-----:R0:W-:Y:S01]  /*3800*/  STG.E.64 desc[UR36][R16.64], R2 ;  /* 0x0000000210007986 */ /* 0x0011e2000c101b24 */
[----:B------:R-:W-:Y:S05]  /*3810*/  BRA `(.L_x_7819) ;  /* 0x0000000800987947 */ /* 0x000fea0003800000 */
.L_x_7814:
        /* <DEDUP_REMOVED lines=10> */
.L_x_7828:
[----:B------:R-:W0:Y:S01]  /*38c0*/  I2F.F64.U32 R4, R2 ;  /* 0x0000000200047312 */ /* 0x000e220000201800 */
[----:B------:R-:W-:-:S05]  /*38d0*/  CS2R R6, SRZ ;  /* 0x0000000000067805 */ /* 0x000fca000001ff00 */
[----:B0-----:R0:W-:Y:S01]  /*38e0*/  STG.E.128 desc[UR36][R16.64], R4 ;  /* 0x0000000410007986 */ /* 0x0011e2000c101d24 */
[----:B------:R-:W-:Y:S05]  /*38f0*/  BRA `(.L_x_7819) ;  /* 0x0000000800607947 */ /* 0x000fea0003800000 */
.L_x_7827:
        /* <DEDUP_REMOVED lines=21> */
.L_x_7832:
[----:B------:R-:W-:Y:S05]  /*3a50*/  BSYNC B0 ;  /* 0x0000000000007941 */ /* 0x000fea0003800000 */
.L_x_7831:
[----:B------:R-:W-:-:S05]  /*3a60*/  LOP3.LUT R3, R0, R3, RZ, 0xfc, !PT ;  /* 0x0000000300037212 */ /* 0x000fca00078efcff */
[----:B------:R0:W-:Y:S01]  /*3a70*/  STG.E.U8 desc[UR36][R16.64], R3 ;  /* 0x0000000310007986 */ /* 0x0001e2000c101124 */
[----:B------:R-:W-:Y:S05]  /*3a80*/  BRA `(.L_x_7819) ;  /* 0x0000000400fc7947 */ /* 0x000fea0003800000 */
.L_x_7830:
        /* <DEDUP_REMOVED lines=13> */
.L_x_7834:
[----:B------:R-:W-:Y:S01]  /*3b60*/  IMAD.MOV.U32 R0, RZ, RZ, 0x7f ;  /* 0x0000007fff007424 */ /* 0x000fe200078e00ff */
[----:B------:R-:W-:-:S04]  /*3b70*/  ISETP.GT.U32.AND P0, PT, R2, 0x7f800000, PT ;  /* 0x7f8000000200780c */ /* 0x000fc80003f04070 */
[----:B------:R-:W-:-:S09]  /*3b80*/  SEL R0, R0, 0x7c, P0 ;  /* 0x0000007c00007807 */ /* 0x000fd20000000000 */
.L_x_7835:
[----:B------:R-:W-:Y:S05]  /*3b90*/  BSYNC B0 ;  /* 0x0000000000007941 */ /* 0x000fea0003800000 */
.L_x_7833:
[----:B------:R-:W-:-:S04]  /*3ba0*/  LOP3.LUT R2, R3, 0x80000000, RZ, 0xc0, !PT ;  /* 0x8000000003027812 */ /* 0x000fc800078ec0ff */
[----:B------:R-:W-:-:S04]  /*3bb0*/  SHF.R.U32.HI R3, RZ, 0x18, R2 ;  /* 0x00000018ff037819 */ /* 0x000fc80000011602 */
[----:B------:R-:W-:-:S05]  /*3bc0*/  LOP3.LUT R3, R0, R3, RZ, 0xfc, !PT ;  /* 0x0000000300037212 */ /* 0x000fca00078efcff */
[----:B------:R0:W-:Y:S01]  /*3bd0*/  STG.E.U8 desc[UR36][R16.64], R3 ;  /* 0x0000000310007986 */ /* 0x0001e2000c101124 */
[----:B------:R-:W-:Y:S05]  /*3be0*/  BRA `(.L_x_7819) ;  /* 0x0000000400a47947 */ /* 0x000fea0003800000 */
.L_x_7829:
[----:B------:R-:W-:-:S04]  /*3bf0*/  I2FP.F32.U32 R0, R2 ;  /* 0x0000000200007245 */ /* 0x000fc80000201000 */
[----:B------:R-:W-:-:S05]  /*3c00*/  F2FP.BF16.F32.PACK_AB R0, RZ, R0 ;  /* 0x00000000ff00723e */ /* 0x000fca00000010ff */
[----:B------:R0:W-:Y:S01]  /*3c10*/  STG.E.U16 desc[UR36][R16.64], R0 ;  /* 0x0000000010007986 */ /* 0x0001e2000c101524 */
[----:B------:R-:W-:Y:S05]  /*3c20*/  BRA `(.L_x_7819) ;  /* 0x0000000400947947 */ /* 0x000fea0003800000 */
.L_x_7826:
        /* <DEDUP_REMOVED lines=10> */
.L_x_7838:
        /* <DEDUP_REMOVED lines=17> */
.L_x_7841:
[----:B------:R-:W-:-:S04]  /*3de0*/  LOP3.LUT R2, R3, 0x80000000, RZ, 0xc0, !PT ;  /* 0x8000000003027812 */ /* 0x000fc800078ec0ff */
[----:B------:R-:W-:-:S04]  /*3df0*/  SHF.R.U32.HI R3, RZ, 0x18, R2 ;  /* 0x00000018ff037819 */ /* 0x000fc80000011602 */
[----:B------:R-:W-:-:S04]  /*3e00*/  LOP3.LUT R0, R0, R3, RZ, 0xfc, !PT ;  /* 0x0000000300007212 */ /* 0x000fc800078efcff */
[----:B------:R-:W-:-:S07]  /*3e10*/  PRMT R8, R0, 0x7610, R8 ;  /* 0x0000761000087816 */ /* 0x000fce0000000008 */
.L_x_7840:
[----:B------:R-:W-:Y:S05]  /*3e20*/  BSYNC B0 ;  /* 0x0000000000007941 */ /* 0x000fea0003800000 */
.L_x_7839:
[----:B------:R0:W-:Y:S01]  /*3e30*/  STG.E.U8 desc[UR36][R16.64], R8 ;  /* 0x0000000810007986 */ /* 0x0001e2000c101124 */
[----:B------:R-:W-:Y:S05]  /*3e40*/  BRA `(.L_x_7819) ;  /* 0x00000004000c7947 */ /* 0x000fea0003800000 */
.L_x_7837:
        /* <DEDUP_REMOVED lines=17> */
.L_x_7844:
[----:B------:R-:W-:-:S04]  /*3f60*/  LOP3.LUT R2, R3, 0x80000000, RZ, 0xc0, !PT ;  /* 0x8000000003027812 */ /* 0x000fc800078ec0ff */
[----:B------:R-:W-:-:S04]  /*3f70*/  SHF.R.U32.HI R3, RZ, 0x18, R2 ;  /* 0x00000018ff037819 */ /* 0x000fc80000011602 */
[----:B------:R-:W-:-:S04]  /*3f80*/  LOP3.LUT R0, R0, R3, RZ, 0xfc, !PT ;  /* 0x0000000300007212 */ /* 0x000fc800078efcff */
[----:B------:R-:W-:-:S07]  /*3f90*/  PRMT R8, R0, 0x7610, R8 ;  /* 0x0000761000087816 */ /* 0x000fce0000000008 */
.L_x_7843:
[----:B------:R-:W-:Y:S05]  /*3fa0*/  BSYNC B0 ;  /* 0x0000000000007941 */ /* 0x000fea0003800000 */
.L_x_7842:
[----:B------:R0:W-:Y:S01]  /*3fb0*/  STG.E.U8 desc[UR36][R16.64], R8 ;  /* 0x0000000810007986 */ /* 0x0001e2000c101124 */
[----:B------:R-:W-:Y:S05]  /*3fc0*/  BRA `(.L_x_7819) ;  /* 0x0000000000ac7947 */ /* 0x000fea0003800000 */
.L_x_7836:
        /* <DEDUP_REMOVED lines=22> */
.L_x_7818:
        /* <DEDUP_REMOVED lines=16> */
.L_x_7847:
[----:B------:R-:W-:Y:S05]  /*4230*/  BRA `(.L_x_7819) ;  /* 0x0000000000107947 */ /* 0x000fea0003800000 */
.L_x_7846:
[----:B------:R-:W-:-:S05]  /*4240*/  IMAD.MOV.U32 R3, RZ, RZ, RZ ;  /* 0x000000ffff037224 */ /* 0x000fca00078e00ff */
[----:B------:R0:W-:Y:S01]  /*4250*/  STG.E.64 desc[UR36][R16.64], R2 ;  /* 0x0000000210007986 */ /* 0x0001e2000c101b24 */
[----:B------:R-:W-:Y:S05]  /*4260*/  BRA `(.L_x_7819) ;  /* 0x0000000000047947 */ /* 0x000fea0003800000 */
.L_x_7845:
[----:B------:R0:W-:Y:S02]  /*4270*/  STG.E desc[UR36][R16.64], R2 ;  /* 0x0000000210007986 */ /* 0x0001e4000c101924 */
.L_x_7819:
[----:B------:R-:W-:-:S04]  /*4280*/  IMAD R18, R18, 0x200, R23 ;  /* 0x0000020012127824 */ /* 0x000fc800078e0217 */
[----:B------:R-:W-:-:S07]  /*4290*/  VIADD R19, R18, 0x80 ;  /* 0x0000008012137836 */ /* 0x000fce0000000000 */
.L_x_7746:
[----:B------:R-:W-:Y:S05]  /*42a0*/  BSYNC B6 ;  /* 0x0000000000067941 */ /* 0x000fea0003800000 */
.L_x_7745:
        /* <DEDUP_REMOVED lines=358> */
.L_x_7850:
        /* <DEDUP_REMOVED lines=20> */
.L_x_7854:
[----:B------:R0:W5:Y:S01]  /*5a50*/  LDG.E.U8 R22, desc[UR36][R2.64] ;  /* 0x0000002402167981 */ /* 0x000162000c1e1100 */
[----:B------:R-:W-:Y:S05]  /*5a60*/  BRA `(.L_x_7856) ;  /* 0x0000000c00547947 */ /* 0x000fea0003800000 */
.L_x_7853:
        /* <DEDUP_REMOVED lines=8> */
.L_x_7858:
[----:B------:R0:W5:Y:S01]  /*5af0*/  LDG.E.U16 R22, desc[UR36][R2.64] ;  /* 0x0000002402167981 */ /* 0x000162000c1e1500 */
[----:B------:R-:W-:Y:S05]  /*5b00*/  BRA `(.L_x_7856) ;  /* 0x0000000c002c7947 */ /* 0x000fea0003800000 */
.L_x_7857:
[----:B------:R0:W5:Y:S01]  /*5b10*/  LDG.E.U16 R22, desc[UR36][R2.64] ;  /* 0x0000002402167981 */ /* 0x000162000c1e1500 */
[----:B------:R-:W-:Y:S05]  /*5b20*/  BRA `(.L_x_7856) ;  /* 0x0000000c00247947 */ /* 0x000fea0003800000 */
.L_x_7852:
        /* <DEDUP_REMOVED lines=9> */
.L_x_7860:
[----:B------:R-:W2:Y:S02]  /*5bc0*/  LDG.E.U16 R0, desc[UR36][R2.64] ;  /* 0x0000002402007981 */ /* 0x000ea4000c1e1500 */
[----:B--2---:R-:W-:-:S06]  /*5bd0*/  HADD2.F32 R0, -RZ, R0.H0_H0 ;  /* 0x20000000ff007230 */ /* 0x004fcc0000004100 */
[----:B------:R-:W0:Y:S02]  /*5be0*/  F2I.FTZ.TRUNC.NTZ R0, R0 ;  /* 0x0000000000007305 */ /* 0x000e24000021f100 */
[----:B0-----:R-:W-:Y:S01]  /*5bf0*/  PRMT R22, R0, 0x7610, R22 ;  /* 0x0000761000167816 */ /* 0x001fe20000000016 */
[----:B------:R-:W-:Y:S06]  /*5c00*/  BRA `(.L_x_7856) ;  /* 0x0000000800ec7947 */ /* 0x000fec0003800000 */
.L_x_7859:
        /* <DEDUP_REMOVED lines=9> */
.L_x_7862:
[----:B------:R-:W2:Y:S02]  /*5ca0*/  LDG.E.U16 R2, desc[UR36][R2.64] ;  /* 0x0000002402027981 */ /* 0x000ea4000c1e1500 */
[----:B--2---:R-:W-:-:S06]  /*5cb0*/  HADD2.F32 R0, -RZ, R2.H0_H0 ;  /* 0x20000002ff007230 */ /* 0x004fcc0000004100 */
[----:B------:R-:W0:Y:S02]  /*5cc0*/  F2I.FTZ.TRUNC.NTZ R0, R0 ;  /* 0x0000000000007305 */ /* 0x000e24000021f100 */
[----:B0-----:R-:W-:Y:S01]  /*5cd0*/  PRMT R22, R0, 0x7610, R22 ;  /* 0x0000761000167816 */ /* 0x001fe20000000016 */
[----:B------:R-:W-:Y:S06]  /*5ce0*/  BRA `(.L_x_7856) ;  /* 0x0000000800b47947 */ /* 0x000fec0003800000 */
.L_x_7861:
[----:B------:R-:W2:Y:S02]  /*5cf0*/  LDG.E.64 R2, desc[UR36][R2.64] ;  /* 0x0000002402027981 */ /* 0x000ea4000c1e1b00 */
[----:B--2---:R0:W1:Y:S01]  /*5d00*/  F2I.F64.TRUNC R22, R2 ;  /* 0x0000000200167311 */ /* 0x004062000030d100 */
[----:B------:R-:W-:Y:S05]  /*5d10*/  BRA `(.L_x_7856) ;  /* 0x0000000800a87947 */ /* 0x000fea0003800000 */
.L_x_7851:
        /* <DEDUP_REMOVED lines=12> */
.L_x_7865:
[----:B------:R-:W2:Y:S02]  /*5de0*/  LDG.E.64 R2, desc[UR36][R2.64] ;  /* 0x0000002402027981 */ /* 0x000ea4000c1e1b00 */
[----:B--2---:R0:W1:Y:S01]  /*5df0*/  F2I.F64.TRUNC R22, R2 ;  /* 0x0000000200167311 */ /* 0x004062000030d100 */
[----:B------:R-:W-:Y:S05]  /*5e00*/  BRA `(.L_x_7856) ;  /* 0x00000008006c7947 */ /* 0x000fea0003800000 */
.L_x_7864:
        /* <DEDUP_REMOVED lines=28> */
.L_x_7867:
        /* <DEDUP_REMOVED lines=15> */
.L_x_7866:
[----:B------:R-:W2:Y:S02]  /*60c0*/  LDG.E.U16 R0, desc[UR36][R2.64] ;  /* 0x0000002402007981 */ /* 0x000ea4000c1e1500 */
[----:B--2---:R-:W-:-:S06]  /*60d0*/  IMAD.U32 R0, R0, 0x10000, RZ ;  /* 0x0001000000007824 */ /* 0x004fcc00078e00ff */
[----:B------:R-:W0:Y:S02]  /*60e0*/  F2I.FTZ.TRUNC.NTZ R0, R0 ;  /* 0x0000000000007305 */ /* 0x000e24000021f100 */
[----:B0-----:R-:W-:Y:S01]  /*60f0*/  PRMT R22, R0, 0x7610, R22 ;  /* 0x0000761000167816 */ /* 0x001fe20000000016 */
[----:B------:R-:W-:Y:S06]  /*6100*/  BRA `(.L_x_7856) ;  /* 0x0000000400ac7947 */ /* 0x000fec0003800000 */
.L_x_7863:
        /* <DEDUP_REMOVED lines=10> */
.L_x_7870:
        /* <DEDUP_REMOVED lines=21> */
.L_x_7874:
[----:B------:R-:W-:Y:S05]  /*6300*/  BSYNC B1 ;  /* 0x0000000000017941 */ /* 0x000fea0003800000 */
.L_x_7873:
[----:B------:R-:W-:Y:S01]  /*6310*/  LEA R3, R0, 0x3b800000, 0x17 ;  /* 0x3b80000000037811 */ /* 0x000fe200078eb8ff */
[----:B------:R-:W-:-:S05]  /*6320*/  IMAD.SHL.U32 R0, R2, 0x100000, RZ ;  /* 0x0010000002007824 */ /* 0x000fca00078e00ff */
[----:B------:R-:W-:-:S07]  /*6330*/  LOP3.LUT R0, R3, R0, R4, 0xfe, !PT ;  /* 0x0000000003007212 */ /* 0x000fce00078efe04 */
.L_x_7872:
[----:B------:R-:W-:Y:S05]  /*6340*/  BSYNC B0 ;  /* 0x0000000000007941 */ /* 0x000fea0003800000 */
.L_x_7871:
[----:B------:R-:W0:Y:S02]  /*6350*/  F2I.FTZ.TRUNC.NTZ R0, R0 ;  /* 0x0000000000007305 */ /* 0x000e24000021f100 */
[----:B0-----:R-:W-:Y:S01]  /*6360*/  PRMT R22, R0, 0x7610, R22 ;  /* 0x0000761000167816 */ /* 0x001fe20000000016 */
[----:B------:R-:W-:Y:S06]  /*6370*/  BRA `(.L_x_7856) ;  /* 0x0000000400107947 */ /* 0x000fec0003800000 */
.L_x_7869:
        /* <DEDUP_REMOVED lines=21> */
.L_x_7878:
[----:B------:R-:W-:Y:S05]  /*64d0*/  BSYNC B1 ;  /* 0x0000000000017941 */ /* 0x000fea0003800000 */
.L_x_7877:
[----:B------:R-:W-:Y:S01]  /*64e0*/  LEA R3, R0, 0x37800000, 0x17 ;  /* 0x3780000000037811 */ /* 0x000fe200078eb8ff */
[----:B------:R-:W-:-:S05]  /*64f0*/  IMAD.SHL.U32 R0, R2, 0x200000, RZ ;  /* 0x0020000002007824 */ /* 0x000fca00078e00ff */
[----:B------:R-:W-:-:S07]  /*6500*/  LOP3.LUT R0, R3, R0, R4, 0xfe, !PT ;  /* 0x0000000003007212 */ /* 0x000fce00078efe04 */
.L_x_7876:
[----:B------:R-:W-:Y:S05]  /*6510*/  BSYNC B0 ;  /* 0x0000000000007941 */ /* 0x000fea0003800000 */
.L_x_7875:
[----:B------:R-:W0:Y:S02]  /*6520*/  F2I.FTZ.TRUNC.NTZ R0, R0 ;  /* 0x0000000000007305 */ /* 0x000e24000021f100 */
[----:B0-----:R-:W-:Y:S01]  /*6530*/  PRMT R22, R0, 0x7610, R22 ;  /* 0x0000761000167816 */ /* 0x001fe20000000016 */
[----:B------:R-:W-:Y:S06]  /*6540*/  BRA `(.L_x_7856) ;  /* 0x00000000009c7947 */ /* 0x000fec0003800000 */
.L_x_7868:
        /* <DEDUP_REMOVED lines=14> */
.L_x_7882:
[----:B------:R-:W-:Y:S05]  /*6630*/  BSYNC B0 ;  /* 0x0000000000007941 */ /* 0x000fea0003800000 */
.L_x_7881:
[----:B------:R-:W0:Y:S02]  /*6640*/  F2I.FTZ.TRUNC.NTZ R0, R0 ;  /* 0x0000000000007305 */ /* 0x000e24000021f100 */
[----:B0-----:R-:W-:Y:S01]  /*6650*/  PRMT R22, R0, 0x7610, R22 ;  /* 0x0000761000167816 */ /* 0x001fe20000000016 */
[----:B------:R-:W-:Y:S06]  /*6660*/  BRA `(.L_x_7856) ;  /* 0x0000000000547947 */ /* 0x000fec0003800000 */
.L_x_7855:
        /* <DEDUP_REMOVED lines=16> */
.L_x_7883:
[----:B------:R-:W-:Y:S01]  /*6770*/  PRMT R22, RZ, 0x7610, R22 ;  /* 0x00007610ff167816 */ /* 0x000fe20000000016 */
[----:B------:R-:W-:Y:S06]  /*6780*/  BRA `(.L_x_7856) ;  /* 0x00000000000c7947 */ /* 0x000fec0003800000 */
.L_x_7880:
[----:B------:R3:W5:Y:S01]  /*6790*/  LDG.E.U16 R22, desc[UR36][R2.64] ;  /* 0x0000002402167981 */ /* 0x000762000c1e1500 */
[----:B------:R-:W-:Y:S05]  /*67a0*/  BRA `(.L_x_7856) ;  /* 0x0000000000047947 */ /* 0x000fea0003800000 */
.L_x_7879:
[----:B------:R4:W5:Y:S02]  /*67b0*/  LDG.E.U16 R22, desc[UR36][R2.64] ;  /* 0x0000002402167981 */ /* 0x000964000c1e1500 */
.L_x_7856:
[----:B------:R-:W1:Y:S01]  /*67c0*/  LDC.U8 R4, c[0x0][0x493] ;  /* 0x000124c0ff047b82 */ /* 0x000e620000000000 */
[----:B------:R-:W-:Y:S02]  /*67d0*/  ULDC.64 UR4, c[0x0][0x488] ;  /* 0x0001220000047ab9 */ /* 0x000fe40000000a00 */
        /* <DEDUP_REMOVED lines=15> */
.L_x_7887:
[----:B------:R4:W5:Y:S01]  /*68d0*/  LDG.E.U8 R0, desc[UR36][R2.64] ;  /* 0x0000002402007981 */ /* 0x000962000c1e1100 */
[----:B------:R-:W-:Y:S05]  /*68e0*/  BRA `(.L_x_7889) ;  /* 0x0000000c00547947 */ /* 0x000fea0003800000 */
.L_x_7886:
        /* <DEDUP_REMOVED lines=8> */
.L_x_7891:
[----:B------:R2:W5:Y:S01]  /*6970*/  LDG.E.U16 R0, desc[UR36][R2.64] ;  /* 0x0000002402007981 */ /* 0x000562000c1e1500 */
[----:B------:R-:W-:Y:S05]  /*6980*/  BRA `(.L_x_7889) ;  /* 0x0000000c002c7947 */ /* 0x000fea0003800000 */
.L_x_7890:
[----:B------:R0:W5:Y:S01]  /*6990*/  LDG.E.U16 R0, desc[UR36][R2.64] ;  /* 0x0000002402007981 */ /* 0x000162000c1e1500 */
[----:B------:R-:W-:Y:S05]  /*69a0*/  BRA `(.L_x_7889) ;  /* 0x0000000c00247947 */ /* 0x000fea0003800000 */
.L_x_7885:
        /* <DEDUP_REMOVED lines=9> */
.L_x_7893:
[----:B------:R-:W2:Y:S02]  /*6a40*/  LDG.E.U16 R4, desc[UR36][R2.64] ;  /* 0x0000002402047981 */ /* 0x000ea4000c1e1500 */
[----:B--2---:R-:W-:-:S06]  /*6a50*/  HADD2.F32 R4, -RZ, R4.H0_H0 ;  /* 0x20000004ff047230 */ /* 0x004fcc0000004100 */
[----:B------:R-:W0:Y:S02]  /*6a60*/  F2I.FTZ.TRUNC.NTZ R4, R4 ;  /* 0x0000000400047305 */ /* 0x000e24000021f100 */
[----:B0-----:R-:W-:Y:S01]  /*6a70*/  PRMT R0, R4, 0x7610, R0 ;  /* 0x0000761004007816 */ /* 0x001fe20000000000 */
[----:B------:R-:W-:Y:S06]  /*6a80*/  BRA `(.L_x_7889) ;  /* 0x0000000800ec7947 */ /* 0x000fec0003800000 */
.L_x_7892:
        /* <DEDUP_REMOVED lines=9> */
.L_x_7895:
[----:B------:R-:W2:Y:S02]  /*6b20*/  LDG.E.U16 R2, desc[UR36][R2.64] ;  /* 0x0000002402027981 */ /* 0x000ea4000c1e1500 */
[----:B--2---:R-:W-:-:S06]  /*6b30*/  HADD2.F32 R4, -RZ, R2.H0_H0 ;  /* 0x20000002ff047230 */ /* 0x004fcc0000004100 */
[----:B------:R-:W0:Y:S02]  /*6b40*/  F2I.FTZ.TRUNC.NTZ R4, R4 ;  /* 0x0000000400047305 */ /* 0x000e24000021f100 */
[----:B0-----:R-:W-:Y:S01]  /*6b50*/  PRMT R0, R4, 0x7610, R0 ;  /* 0x0000761004007816 */ /* 0x001fe20000000000 */
[----:B------:R-:W-:Y:S06]  /*6b60*/  BRA `(.L_x_7889) ;  /* 0x0000000800b47947 */ /* 0x000fec0003800000 */
.L_x_7894:
[----:B------:R-:W2:Y:S02]  /*6b70*/  LDG.E.64 R2, desc[UR36][R2.64] ;  /* 0x0000002402027981 */ /* 0x000ea4000c1e1b00 */
[----:B--2---:R0:W1:Y:S01]  /*6b80*/  F2I.F64.TRUNC R0, R2 ;  /* 0x0000000200007311 */ /* 0x004062000030d100 */
[----:B------:R-:W-:Y:S05]  /*6b90*/  BRA `(.L_x_7889) ;  /* 0x0000000800a87947 */ /* 0x000fea0003800000 */
.L_x_7884:
        /* <DEDUP_REMOVED lines=12> */
.L_x_7898:
[----:B------:R-:W2:Y:S02]  /*6c60*/  LDG.E.64 R2, desc[UR36][R2.64] ;  /* 0x0000002402027981 */ /* 0x000ea4000c1e1b00 */
[----:B--2---:R0:W1:Y:S01]  /*6c70*/  F2I.F64.TRUNC R0, R2 ;  /* 0x0000000200007311 */ /* 0x004062000030d100 */
[----:B------:R-:W-:Y:S05]  /*6c80*/  BRA `(.L_x_7889) ;  /* 0x00000008006c7947 */ /* 0x000fea0003800000 */
.L_x_7897:
        /* <DEDUP_REMOVED lines=28> */
.L_x_7900:
        /* <DEDUP_REMOVED lines=15> */
.L_x_7899:
[----:B------:R-:W2:Y:S02]  /*6f40*/  LDG.E.U16 R4, desc[UR36][R2.64] ;  /* 0x0000002402047981 */ /* 0x000ea4000c1e1500 */
[----:B--2---:R-:W-:-:S06]  /*6f50*/  IMAD.U32 R4, R4, 0x10000, RZ ;  /* 0x0001000004047824 */ /* 0x004fcc00078e00ff */
[----:B------:R-:W0:Y:S02]  /*6f60*/  F2I.FTZ.TRUNC.NTZ R4, R4 ;  /* 0x0000000400047305 */ /* 0x000e24000021f100 */
[----:B0-----:R-:W-:Y:S01]  /*6f70*/  PRMT R0, R4, 0x7610, R0 ;  /* 0x0000761004007816 */ /* 0x001fe20000000000 */
[----:B------:R-:W-:Y:S06]  /*6f80*/  BRA `(.L_x_7889) ;  /* 0x0000000400ac7947 */ /* 0x000fec0003800000 */
.L_x_7896:
        /* <DEDUP_REMOVED lines=10> */
.L_x_7903:
        /* <DEDUP_REMOVED lines=21> */
.L_x_7907:
[----:B------:R-:W-:Y:S05]  /*7180*/  BSYNC B1 ;  /* 0x0000000000017941 */ /* 0x000fea0003800000 */
.L_x_7906:
[----:B------:R-:W-:Y:S01]  /*7190*/  IMAD.SHL.U32 R2, R2, 0x100000, RZ ;  /* 0x0010000002027824 */ /* 0x000fe200078e00ff */
[----:B------:R-:W-:-:S04]  /*71a0*/  LEA R3, R0, 0x3b800000, 0x17 ;  /* 0x3b80000000037811 */ /* 0x000fc800078eb8ff */
[----:B------:R-:W-:-:S07]  /*71b0*/  LOP3.LUT R4, R3, R2, R4, 0xfe, !PT ;  /* 0x0000000203047212 */ /* 0x000fce00078efe04 */
.L_x_7905:
[----:B------:R-:W-:Y:S05]  /*71c0*/  BSYNC B0 ;  /* 0x0000000000007941 */ /* 0x000fea0003800000 */
.L_x_7904:
[----:B------:R-:W0:Y:S02]  /*71d0*/  F2I.FTZ.TRUNC.NTZ R4, R4 ;  /* 0x0000000400047305 */ /* 0x000e24000021f100 */
[----:B0-----:R-:W-:Y:S01]  /*71e0*/  PRMT R0, R4, 0x7610, R0 ;  /* 0x0000761004007816 */ /* 0x001fe20000000000 */
[----:B------:R-:W-:Y:S06]  /*71f0*/  BRA `(.L_x_7889) ;  /* 0x0000000400107947 */ /* 0x000fec0003800000 */
.L_x_7902:
        /* <DEDUP_REMOVED lines=21> */
.L_x_7911:
[----:B------:R-:W-:Y:S05]  /*7350*/  BSYNC B1 ;  /* 0x0000000000017941 */ /* 0x000fea0003800000 */
.L_x_7910:
[----:B------:R-:W-:Y:S01]  /*7360*/  IMAD.SHL.U32 R2, R2, 0x200000, RZ ;  /* 0x0020000002027824 */ /* 0x000fe200078e00ff */
[----:B------:R-:W-:-:S04]  /*7370*/  LEA R3, R0, 0x37800000, 0x17 ;  /* 0x3780000000037811 */ /* 0x000fc800078eb8ff */
[----:B------:R-:W-:-:S07]  /*7380*/  LOP3.LUT R4, R3, R2, R4, 0xfe, !PT ;  /* 0x0000000203047212 */ /* 0x000fce00078efe04 */
.L_x_7909:
[----:B------:R-:W-:Y:S05]  /*7390*/  BSYNC B0 ;  /* 0x0000000000007941 */ /* 0x000fea0003800000 */
.L_x_7908:
[----:B------:R-:W0:Y:S02]  /*73a0*/  F2I.FTZ.TRUNC.NTZ R4, R4 ;  /* 0x0000000400047305 */ /* 0x000e24000021f100 */
[----:B0-----:R-:W-:Y:S01]  /*73b0*/  PRMT R0, R4, 0x7610, R0 ;  /* 0x0000761004007816 */ /* 0x001fe20000000000 */
[----:B------:R-:W-:Y:S06]  /*73c0*/  BRA `(.L_x_7889) ;  /* 0x00000000009c7947 */ /* 0x000fec0003800000 */
.L_x_7901:
        /* <DEDUP_REMOVED lines=14> */
.L_x_7915:
[----:B------:R-:W-:Y:S05]  /*74b0*/  BSYNC B0 ;  /* 0x0000000000007941 */ /* 0x000fea0003800000 */
.L_x_7914:
[----:B------:R-:W0:Y:S02]  /*74c0*/  F2I.FTZ.TRUNC.NTZ R4, R4 ;  /* 0x0000000400047305 */ /* 0x000e24000021f100 */
[----:B0-----:R-:W-:Y:S01]  /*74d0*/  PRMT R0, R4, 0x7610, R0 ;  /* 0x0000761004007816 */ /* 0x001fe20000000000 */
[----:B------:R-:W-:Y:S06]  /*74e0*/  BRA `(.L_x_7889) ;  /* 0x0000000000547947 */ /* 0x000fec0003800000 */
.L_x_7888:
        /* <DEDUP_REMOVED lines=16> */
.L_x_7916:
[----:B------:R-:W-:Y:S01]  /*75f0*/  PRMT R0, RZ, 0x7610, R0 ;  /* 0x00007610ff007816 */ /* 0x000fe20000000000 */
[----:B------:R-:W-:Y:S06]  /*7600*/  BRA `(.L_x_7889) ;  /* 0x00000000000c7947 */ /* 0x000fec0003800000 */
.L_x_7913:
[----:B------:R0:W5:Y:S01]  /*7610*/  LDG.E.U16 R0, desc[UR36][R2.64] ;  /* 0x0000002402007981 */ /* 0x000162000c1e1500 */
[----:B------:R-:W-:Y:S05]  /*7620*/  BRA `(.L_x_7889) ;  /* 0x0000000000047947 */ /* 0x000fea0003800000 */
.L_x_7912:
[----:B------:R0:W5:Y:S02]  /*7630*/  LDG.E.U16 R0, desc[UR36][R2.64] ;  /* 0x0000002402007981 */ /* 0x000164000c1e1500 */
.L_x_7889:
        /* <DEDUP_REMOVED lines=20> */
.L_x_7920:
[----:B------:R0:W-:Y:S01]  /*7780*/  STG.E.U8 desc[UR36][R16.64], R2 ;  /* 0x0000000210007986 */ /* 0x0001e2000c101124 */
[----:B------:R-:W-:Y:S05]  /*7790*/  BRA `(.L_x_7922) ;  /* 0x0000000c00487947 */ /* 0x000fea0003800000 */
.L_x_7919:
        /* <DEDUP_REMOVED lines=9> */
.L_x_7924:
[----:B------:R3:W-:Y:S01]  /*7830*/  STG.E desc[UR36][R16.64], R2 ;  /* 0x0000000210007986 */ /* 0x0007e2000c101924 */
[----:B------:R-:W-:Y:S05]  /*7840*/  BRA `(.L_x_7922) ;  /* 0x0000000c001c7947 */ /* 0x000fea0003800000 */
.L_x_7923:
[----:B------:R2:W-:Y:S01]  /*7850*/  STG.E.U16 desc[UR36][R16.64], R2 ;  /* 0x0000000210007986 */ /* 0x0005e2000c101524 */
[----:B------:R-:W-:Y:S05]  /*7860*/  BRA `(.L_x_7922) ;  /* 0x0000000c00147947 */ /* 0x000fea0003800000 */
.L_x_7918:
        /* <DEDUP_REMOVED lines=9> */
.L_x_7926:
[----:B------:R-:W-:-:S04]  /*7900*/  I2FP.F32.U32 R0, R2 ;  /* 0x0000000200007245 */ /* 0x000fc80000201000 */
[----:B------:R-:W-:-:S05]  /*7910*/  F2FP.F16.F32.PACK_AB R0, RZ, R0 ;  /* 0x00000000ff00723e */ /* 0x000fca00000000ff */
[----:B------:R0:W-:Y:S01]  /*7920*/  STG.E.U16 desc[UR36][R16.64], R0 ;  /* 0x0000000010007986 */ /* 0x0001e2000c101524 */
[----:B------:R-:W-:Y:S05]  /*7930*/  BRA `(.L_x_7922) ;  /* 0x0000000800e07947 */ /* 0x000fea0003800000 */
.L_x_7925:
        /* <DEDUP_REMOVED lines=10> */
.L_x_7928:
[----:B------:R-:W-:-:S04]  /*79e0*/  I2FP.F32.U32 R2, R2 ;  /* 0x0000000200027245 */ /* 0x000fc80000201000 */
[----:B------:R-:W-:-:S04]  /*79f0*/  F2FP.F16.F32.PACK_AB R3, RZ, R2 ;  /* 0x00000002ff03723e */ /* 0x000fc800000000ff */
[----:B------:R-:W-:-:S05]  /*7a00*/  PRMT R3, R3, 0x5410, RZ ;  /* 0x0000541003037816 */ /* 0x000fca00000000ff */
[----:B------:R0:W-:Y:S01]  /*7a10*/  STG.E desc[UR36][R16.64], R3 ;  /* 0x0000000310007986 */ /* 0x0001e2000c101924 */
[----:B------:R-:W-:Y:S05]  /*7a20*/  BRA `(.L_x_7922) ;  /* 0x0000000800a47947 */ /* 0x000fea0003800000 */
.L_x_7927:
[----:B------:R-:W0:Y:S02]  /*7a30*/  I2F.F64.U32 R2, R2 ;  /* 0x0000000200027312 */ /* 0x000e240000201800 */
[----:B0-----:R0:W-:Y:S01]  /*7a40*/  STG.E.64 desc[UR36][R16.64], R2 ;  /* 0x0000000210007986 */ /* 0x0011e2000c101b24 */
[----:B------:R-:W-:Y:S05]  /*7a50*/  BRA `(.L_x_7922) ;  /* 0x0000000800987947 */ /* 0x000fea0003800000 */
.L_x_7917:
        /* <DEDUP_REMOVED lines=10> */
.L_x_7931:
[----:B------:R-:W0:Y:S01]  /*7b00*/  I2F.F64.U32 R4, R2 ;  /* 0x0000000200047312 */ /* 0x000e220000201800 */
[----:B------:R-:W-:-:S05]  /*7b10*/  CS2R R6, SRZ ;  /* 0x0000000000067805 */ /* 0x000fca000001ff00 */
[----:B0-----:R0:W-:Y:S01]  /*7b20*/  STG.E.128 desc[UR36][R16.64], R4 ;  /* 0x0000000410007986 */ /* 0x0011e2000c101d24 */
[----:B------:R-:W-:Y:S05]  /*7b30*/  BRA `(.L_x_7922) ;  /* 0x0000000800607947 */ /* 0x000fea0003800000 */
.L_x_7930:
        /* <DEDUP_REMOVED lines=21> */
.L_x_7935:
[----:B------:R-:W-:Y:S05]  /*7c90*/  BSYNC B0 ;  /* 0x0000000000007941 */ /* 0x000fea0003800000 */
.L_x_7934:
[----:B------:R-:W-:-:S05]  /*7ca0*/  LOP3.LUT R3, R0, R3, RZ, 0xfc, !PT ;  /* 0x0000000300037212 */ /* 0x000fca00078efcff */
[----:B------:R0:W-:Y:S01]  /*7cb0*/  STG.E.U8 desc[UR36][R16.64], R3 ;  /* 0x0000000310007986 */ /* 0x0001e2000c101124 */
[----:B------:R-:W-:Y:S05]  /*7cc0*/  BRA `(.L_x_7922) ;  /* 0x0000000400fc7947 */ /* 0x000fea0003800000 */
.L_x_7933:
        /* <DEDUP_REMOVED lines=13> */
.L_x_7937:
[----:B------:R-:W-:Y:S01]  /*7da0*/  IMAD.MOV.U32 R0, RZ, RZ, 0x7f ;  /* 0x0000007fff007424 */ /* 0x000fe200078e00ff */
[----:B------:R-:W-:-:S04]  /*7db0*/  ISETP.GT.U32.AND P0, PT, R2, 0x7f800000, PT ;  /* 0x7f8000000200780c */ /* 0x000fc80003f04070 */
[----:B------:R-:W-:-:S09]  /*7dc0*/  SEL R0, R0, 0x7c, P0 ;  /* 0x0000007c00007807 */ /* 0x000fd20000000000 */
.L_x_7938:
[----:B------:R-:W-:Y:S05]  /*7dd0*/  BSYNC B0 ;  /* 0x0000000000007941 */ /* 0x000fea0003800000 */
.L_x_7936:
[----:B------:R-:W-:-:S04]  /*7de0*/  LOP3.LUT R2, R3, 0x80000000, RZ, 0xc0, !PT ;  /* 0x8000000003027812 */ /* 0x000fc800078ec0ff */
[----:B------:R-:W-:-:S04]  /*7df0*/  SHF.R.U32.HI R3, RZ, 0x18, R2 ;  /* 0x00000018ff037819 */ /* 0x000fc80000011602 */
[----:B------:R-:W-:-:S05]  /*7e00*/  LOP3.LUT R3, R0, R3, RZ, 0xfc, !PT ;  /* 0x0000000300037212 */ /* 0x000fca00078efcff */
[----:B------:R0:W-:Y:S01]  /*7e10*/  STG.E.U8 desc[UR36][R16.64], R3 ;  /* 0x0000000310007986 */ /* 0x0001e2000c101124 */
[----:B------:R-:W-:Y:S05]  /*7e20*/  BRA `(.L_x_7922) ;  /* 0x0000000400a47947 */ /* 0x000fea0003800000 */
.L_x_7932:
[----:B------:R-:W-:-:S04]  /*7e30*/  I2FP.F32.U32 R0, R2 ;  /* 0x0000000200007245 */ /* 0x000fc80000201000 */
[----:B------:R-:W-:-:S05]  /*7e40*/  F2FP.BF16.F32.PACK_AB R0, RZ, R0 ;  /* 0x00000000ff00723e */ /* 0x000fca00000010ff */
[----:B------:R0:W-:Y:S01]  /*7e50*/  STG.E.U16 desc[UR36][R16.64], R0 ;  /* 0x0000000010007986 */ /* 0x0001e2000c101524 */
[----:B------:R-:W-:Y:S05]  /*7e60*/  BRA `(.L_x_7922) ;  /* 0x0000000400947947 */ /* 0x000fea0003800000 */
.L_x_7929:
        /* <DEDUP_REMOVED lines=10> */
.L_x_7941:
        /* <DEDUP_REMOVED lines=17> */
.L_x_7944:
[----:B------:R-:W-:-:S04]  /*8020*/  LOP3.LUT R2, R3, 0x80000000, RZ, 0xc0, !PT ;  /* 0x8000000003027812 */ /* 0x000fc800078ec0ff */
[----:B------:R-:W-:-:S04]  /*8030*/  SHF.R.U32.HI R3, RZ, 0x18, R2 ;  /* 0x00000018ff037819 */ /* 0x000fc80000011602 */
[----:B------:R-:W-:-:S04]  /*8040*/  LOP3.LUT R0, R0, R3, RZ, 0xfc, !PT ;  /* 0x0000000300007212 */ /* 0x000fc800078efcff */
[----:B------:R-:W-:-:S07]  /*8050*/  PRMT R8, R0, 0x7610, R8 ;  /* 0x0000761000087816 */ /* 0x000fce0000000008 */
.L_x_7943:
[----:B------:R-:W-:Y:S05]  /*8060*/  BSYNC B0 ;  /* 0x0000000000007941 */ /* 0x000fea0003800000 */
.L_x_7942:
[----:B------:R0:W-:Y:S01]  /*8070*/  STG.E.U8 desc[UR36][R16.64], R8 ;  /* 0x0000000810007986 */ /* 0x0001e2000c101124 */
[----:B------:R-:W-:Y:S05]  /*8080*/  BRA `(.L_x_7922) ;  /* 0x00000004000c7947 */ /* 0x000fea0003800000 */
.L_x_7940:
        /* <DEDUP_REMOVED lines=17> */
.L_x_7947:
[----:B------:R-:W-:-:S04]  /*81a0*/  LOP3.LUT R2, R3, 0x80000000, RZ, 0xc0, !PT ;  /* 0x8000000003027812 */ /* 0x000fc800078ec0ff */
[----:B------:R-:W-:-:S04]  /*81b0*/  SHF.R.U32.HI R3, RZ, 0x18, R2 ;  /* 0x00000018ff037819 */ /* 0x000fc80000011602 */
[----:B------:R-:W-:-:S04]  /*81c0*/  LOP3.LUT R0, R0, R3, RZ, 0xfc, !PT ;  /* 0x0000000300007212 */ /* 0x000fc800078efcff */
[----:B------:R-:W-:-:S07]  /*81d0*/  PRMT R8, R0, 0x7610, R8 ;  /* 0x0000761000087816 */ /* 0x000fce0000000008 */
.L_x_7946:
[----:B------:R-:W-:Y:S05]  /*81e0*/  BSYNC B0 ;  /* 0x0000000000007941 */ /* 0x000fea0003800000 */
.L_x_7945:
[----:B------:R0:W-:Y:S01]  /*81f0*/  STG.E.U8 desc[UR36][R16.64], R8 ;  /* 0x0000000810007986 */ /* 0x0001e2000c101124 */
[----:B------:R-:W-:Y:S05]  /*8200*/  BRA `(.L_x_7922) ;  /* 0x0000000000ac7947 */ /* 0x000fea0003800000 */
.L_x_7939:
        /* <DEDUP_REMOVED lines=22> */
.L_x_7921:
        /* <DEDUP_REMOVED lines=16> */
.L_x_7950:
[----:B------:R-:W-:Y:S05]  /*8470*/  BRA `(.L_x_7922) ;  /* 0x0000000000107947 */ /* 0x000fea0003800000 */
.L_x_7949:
[----:B------:R-:W-:-:S05]  /*8480*/  IMAD.MOV.U32 R3, RZ, RZ, RZ ;  /* 0x000000ffff037224 */ /* 0x000fca00078e00ff */
[----:B------:R0:W-:Y:S01]  /*8490*/  STG.E.64 desc[UR36][R16.64], R2 ;  /* 0x0000000210007986 */ /* 0x0001e2000c101b24 */
[----:B------:R-:W-:Y:S05]  /*84a0*/  BRA `(.L_x_7922) ;  /* 0x0000000000047947 */ /* 0x000fea0003800000 */
.L_x_7948:
[----:B------:R0:W-:Y:S02]  /*84b0*/  STG.E desc[UR36][R16.64], R2 ;  /* 0x0000000210007986 */ /* 0x0001e4000c101924 */
.L_x_7922:
[----:B------:R-:W-:-:S07]  /*84c0*/  VIADD R19, R19, 0x80 ;  /* 0x0000008013137836 */ /* 0x000fce0000000000 */
.L_x_7849:
[----:B------:R-:W-:Y:S05]  /*84d0*/  BSYNC B6 ;  /* 0x0000000000067941 */ /* 0x000fea0003800000 */
.L_x_7848:
        /* <DEDUP_REMOVED lines=358> */
.L_x_7953:
        /* <DEDUP_REMOVED lines=20> */
.L_x_7957:
[----:B------:R0:W5:Y:S01]  /*9c80*/  LDG.E.U8 R22, desc[UR36][R2.64] ;  /* 0x0000002402167981 */ /* 0x000162000c1e1100 */
[----:B------:R-:W-:Y:S05]  /*9c90*/  BRA `(.L_x_7959) ;  /* 0x0000000c00547947 */ /* 0x000fea0003800000 */
.L_x_7956:
        /* <DEDUP_REMOVED lines=8> */
.L_x_7961:
[----:B------:R0:W5:Y:S01]  /*9d20*/  LDG.E.U16 R22, desc[UR36][R2.64] ;  /* 0x0000002402167981 */ /* 0x000162000c1e1500 */
[----:B------:R-:W-:Y:S05]  /*9d30*/  BRA `(.L_x_7959) ;  /* 0x0000000c002c7947 */ /* 0x000fea0003800000 */
.L_x_7960:
[----:B------:R0:W5:Y:S01]  /*9d40*/  LDG.E.U16 R22, desc[UR36][R2.64] ;  /* 0x0000002402167981 */ /* 0x000162000c1e1500 */
[----:B------:R-:W-:Y:S05]  /*9d50*/  BRA `(.L_x_7959) ;  /* 0x0000000c00247947 */ /* 0x000fea0003800000 */
.L_x_7955:
        /* <DEDUP_REMOVED lines=9> */
.L_x_7963:
[----:B------:R-:W2:Y:S02]  /*9df0*/  LDG.E.U16 R0, desc[UR36][R2.64] ;  /* 0x0000002402007981 */ /* 0x000ea4000c1e1500 */
[----:B--2---:R-:W-:-:S06]  /*9e00*/  HADD2.F32 R0, -RZ, R0.H0_H0 ;  /* 0x20000000ff007230 */ /* 0x004fcc0000004100 */
[----:B------:R-:W0:Y:S02]  /*9e10*/  F2I.FTZ.TRUNC.NTZ R0, R0 ;  /* 0x0000000000007305 */ /* 0x000e24000021f100 */
[----:B0-----:R-:W-:Y:S01]  /*9e20*/  PRMT R22, R0, 0x7610, R22 ;  /* 0x0000761000167816 */ /* 0x001fe20000000016 */
[----:B------:R-:W-:Y:S06]  /*9e30*/  BRA `(.L_x_7959) ;  /* 0x0000000800ec7947 */ /* 0x000fec0003800000 */
.L_x_7962:
[----:B------:R-:W-:-:S13]  /*9e40*/  ISETP.NE.AND P0, PT, R4, 0x7, PT ;  /* 0x000000070400780c */ /* 0x000fda0003f05270 */
[----:B------:R-:W-:Y:S05]  /*9e50*/  @!P0 BRA `(.L_x_7964) ;  /* 0x0000000000308947 */ /* 0x000fea0003800000 */
[----:B------:R-:W-:-:S13]  /*9e60*/  ISETP.NE.AND P0, PT, R4, 0x8, PT ;  /* 0x000000080400780c */ /* 0x000fda0003f05270 */
[----:B------:R-:W-:Y:S05]  /*9e70*/  @!P0 BRA `(.L_x_7965) ;  /* 0x0000000000148947 */ /* 0x000fea0003800000 */
[----:B------:R-:W-:-:S13]  /*9e80*/  ISETP.NE.AND P0, PT, R4, 0x9, PT ;  /* 0x000000090400780c */ /* 0x000fda0003f05270 */
[----:B------:R-:W-:Y:S05]  /*9e90*/  @P0 BRA `(.L_x_7958) ;  /* 0x0000000800800947 */ /* 0x000fea0003800000 */
[----:B------:R-:W2:Y:S02]  /*9ea0*/  LDG.E R2, desc[UR36][R2.64] ;  /* 0x0000002402027981 */ /* 0x000ea4000c1e1900 */
[----:B--2---:R4:W0:Y:S01]  /*9eb0*/  F2I.FTZ.TRUNC.NTZ R22, R2 ;  /* 0x0000000200167305 */ /* 0x004822000021f100 */
[----:B------:R-:W-:Y:S05]  /*9ec0*/  BRA `(.L_x_7959) ;  /* 0x0000000800c87947 */ /* 0x000fea0003800000 */
.L_x_7965:
[----:B------:R-:W2:Y:S02]  /*9ed0*/  LDG.E.U16 R2, desc[UR36][R2.64] ;  /* 0x0000002402027981 */ /* 0x000ea4000c1e1500 */
[----:B--2---:R-:W-:-:S06]  /*9ee0*/  HADD2.F32 R0, -RZ, R2.H0_H0 ;  /* 0x20000002ff007230 */ /* 0x004fcc0000004100 */
[----:B------:R-:W0:Y:S02]  /*9ef0*/  F2I.FTZ.TRUNC.NTZ R0, R0 ;  /* 0x0000000000007305 */ /* 0x000e24000021f100 */
[----:B0-----:R-:W-:Y:S01]  /*9f00*/  PRMT R22, R0, 0x7610, R22 ;  /* 0x0000761000167816 */ /* 0x001fe20000000016 */
[----:B------:R-:W-:Y:S06]  /*9f10*/  BRA `(.L_x_7959) ;  /* 0x0000000800b47947 */ /* 0x000fec0003800000 */
.L_x_7964:
[----:B------:R-:W2:Y:S02]  /*9f20*/  LDG.E.64 R2, desc[UR36][R2.64] ;  /* 0x0000002402027981 */ /* 0x000ea4000c1e1b00 */
[----:B--2---:R2:W3:Y:S01]  /*9f30*/  F2I.F64.TRUNC R22, R2 ;  /* 0x0000000200167311 */ /* 0x0044e2000030d100 */
[----:B------:R-:W-:Y:S05]  /*9f40*/  BRA `(.L_x_7959) ;  /* 0x0000000800a87947 */ /* 0x000fea0003800000 */
.L_x_7954:
        /* <DEDUP_REMOVED lines=12> */
.L_x_7968:
[----:B------:R-:W2:Y:S02]  /*a010*/  LDG.E.64 R2, desc[UR36][R2.64] ;  /* 0x0000002402027981 */ /* 0x000ea4000c1e1b00 */
[----:B--2---:R0:W1:Y:S01]  /*a020*/  F2I.F64.TRUNC R22, R2 ;  /* 0x0000000200167311 */ /* 0x004062000030d100 */
[----:B------:R-:W-:Y:S05]  /*a030*/  BRA `(.L_x_7959) ;  /* 0x00000008006c7947 */ /* 0x000fea0003800000 */
.L_x_7967:
        /* <DEDUP_REMOVED lines=28> */
.L_x_7970:
        /* <DEDUP_REMOVED lines=15> */
.L_x_7969:
[----:B------:R-:W2:Y:S02]  /*a2f0*/  LDG.E.U16 R0, desc[UR36][R2.64] ;  /* 0x0000002402007981 */ /* 0x000ea4000c1e1500 */
[----:B--2---:R-:W-:-:S06]  /*a300*/  IMAD.U32 R0, R0, 0x10000, RZ ;  /* 0x0001000000007824 */ /* 0x004fcc00078e00ff */
[----:B------:R-:W0:Y:S02]  /*a310*/  F2I.FTZ.TRUNC.NTZ R0, R0 ;  /* 0x0000000000007305 */ /* 0x000e24000021f100 */
[----:B0-----:R-:W-:Y:S01]  /*a320*/  PRMT R22, R0, 0x7610, R22 ;  /* 0x0000761000167816 */ /* 0x001fe20000000016 */
[----:B------:R-:W-:Y:S06]  /*a330*/  BRA `(.L_x_7959) ;  /* 0x0000000400ac7947 */ /* 0x000fec0003800000 */
.L_x_7966:
        /* <DEDUP_REMOVED lines=10> */
.L_x_7973:
        /* <DEDUP_REMOVED lines=21> */
.L_x_7977:
[----:B------:R-:W-:Y:S05]  /*a530*/  BSYNC B1 ;  /* 0x0000000000017941 */ /* 0x000fea0003800000 */
.L_x_7976:
[----:B------:R-:W-:Y:S01]  /*a540*/  LEA R3, R0, 0x3b800000, 0x17 ;  /* 0x3b80000000037811 */ /* 0x000fe200078eb8ff */
[----:B------:R-:W-:-:S05]  /*a550*/  IMAD.SHL.U32 R0, R2, 0x100000, RZ ;  /* 0x0010000002007824 */ /* 0x000fca00078e00ff */
[----:B------:R-:W-:-:S07]  /*a560*/  LOP3.LUT R0, R3, R0, R4, 0xfe, !PT ;  /* 0x0000000003007212 */ /* 0x000fce00078efe04 */
.L_x_7975:
[----:B------:R-:W-:Y:S05]  /*a570*/  BSYNC B0 ;  /* 0x0000000000007941 */ /* 0x000fea0003800000 */
.L_x_7974:
[----:B------:R-:W0:Y:S02]  /*a580*/  F2I.FTZ.TRUNC.NTZ R0, R0 ;  /* 0x0000000000007305 */ /* 0x000e24000021f100 */
[----:B0-----:R-:W-:Y:S01]  /*a590*/  PRMT R22, R0, 0x7610, R22 ;  /* 0x0000761000167816 */ /* 0x001fe20000000016 */
[----:B------:R-:W-:Y:S06]  /*a5a0*/  BRA `(.L_x_7959) ;  /* 0x0000000400107947 */ /* 0x000fec0003800000 */
.L_x_7972:
        /* <DEDUP_REMOVED lines=21> */
.L_x_7981:
[----:B------:R-:W-:Y:S05]  /*a700*/  BSYNC B1 ;  /* 0x0000000000017941 */ /* 0x000fea0003800000 */
.L_x_7980:
[----:B------:R-:W-:Y:S01]  /*a710*/  LEA R3, R0, 0x37800000, 0x17 ;  /* 0x3780000000037811 */ /* 0x000fe200078eb8ff */
[----:B------:R-:W-:-:S05]  /*a720*/  IMAD.SHL.U32 R0, R2, 0x200000, RZ ;  /* 0x0020000002007824 */ /* 0x000fca00078e00ff */
[----:B------:R-:W-:-:S07]  /*a730*/  LOP3.LUT R0, R3, R0, R4, 0xfe, !PT ;  /* 0x0000000003007212 */ /* 0x000fce00078efe04 */
.L_x_7979:
[----:B------:R-:W-:Y:S05]  /*a740*/  BSYNC B0 ;  /* 0x0000000000007941 */ /* 0x000fea0003800000 */
.L_x_7978:
[----:B------:R-:W0:Y:S02]  /*a750*/  F2I.FTZ.TRUNC.NTZ R0, R0 ;  /* 0x0000000000007305 */ /* 0x000e24000021f100 */
[----:B0-----:R-:W-:Y:S01]  /*a760*/  PRMT R22, R0, 0x7610, R22 ;  /* 0x0000761000167816 */ /* 0x001fe20000000016 */
[----:B------:R-:W-:Y:S06]  /*a770*/  BRA `(.L_x_7959) ;  /* 0x00000000009c7947 */ /* 0x000fec0003800000 */
.L_x_7971:
        /* <DEDUP_REMOVED lines=14> */
.L_x_7985:
[----:B------:R-:W-:Y:S05]  /*a860*/  BSYNC B0 ;  /* 0x0000000000007941 */ /* 0x000fea0003800000 */
.L_x_7984:
[----:B------:R-:W0:Y:S02]  /*a870*/  F2I.FTZ.TRUNC.NTZ R0, R0 ;  /* 0x0000000000007305 */ /* 0x000e24000021f100 */
[----:B0-----:R-:W-:Y:S01]  /*a880*/  PRMT R22, R0, 0x7610, R22 ;  /* 0x0000761000167816 */ /* 0x001fe20000000016 */
[----:B------:R-:W-:Y:S06]  /*a890*/  BRA `(.L_x_7959) ;  /* 0x0000000000547947 */ /* 0x000fec0003800000 */
.L_x_7958:
        /* <DEDUP_REMOVED lines=16> */
.L_x_7986:
[----:B------:R-:W-:Y:S01]  /*a9a0*/  PRMT R22, RZ, 0x7610, R22 ;  /* 0x00007610ff167816 */ /* 0x000fe20000000016 */
[----:B------:R-:W-:Y:S06]  /*a9b0*/  BRA `(.L_x_7959) ;  /* 0x00000000000c7947 */ /* 0x000fec0003800000 */
.L_x_7983:
[----:B------:R0:W5:Y:S01]  /*a9c0*/  LDG.E.U16 R22, desc[UR36][R2.64] ;  /* 0x0000002402167981 */ /* 0x000162000c1e1500 */
[----:B------:R-:W-:Y:S05]  /*a9d0*/  BRA `(.L_x_7959) ;  /* 0x0000000000047947 */ /* 0x000fea0003800000 */
.L_x_7982:
[----:B------:R0:W5:Y:S02]  /*a9e0*/  LDG.E.U16 R22, desc[UR36][R2.64] ;  /* 0x0000002402167981 */ /* 0x000164000c1e1500 */
.L_x_7959:
[----:B------:R-:W1:Y:S01]  /*a9f0*/  LDC.U8 R4, c[0x0][0x493] ;  /* 0x000124c0ff047b82 */ /* 0x000e620000000000 */
[----:B------:R-:W-:Y:S02]  /*aa00*/  ULDC.64 UR4, c[0x0][0x488] ;  /* 0x0001220000047ab9 */ /* 0x000fe40000000a00 */
[----:B0-2-4-:R-:W-:-:S05]  /*aa10*/  IADD3 R2, P0, R18, UR4, RZ ;  /* 0x0000000412027c10 */ /* 0x015fca000ff1e0ff */
        /* <DEDUP_REMOVED lines=14> */
.L_x_7990:
[----:B------:R0:W5:Y:S01]  /*ab00*/  LDG.E.U8 R0, desc[UR36][R2.64] ;  /* 0x0000002402007981 */ /* 0x000162000c1e1100 */
[----:B------:R-:W-:Y:S05]  /*ab10*/  BRA `(.L_x_7992) ;  /* 0x0000000c00547947 */ /* 0x000fea0003800000 */
.L_x_7989:
        /* <DEDUP_REMOVED lines=8> */
.L_x_7994:
[----:B------:R0:W5:Y:S01]  /*aba0*/  LDG.E.U16 R0, desc[UR36][R2.64] ;  /* 0x0000002402007981 */ /* 0x000162000c1e1500 */
[----:B------:R-:W-:Y:S05]  /*abb0*/  BRA `(.L_x_7992) ;  /* 0x0000000c002c7947 */ /* 0x000fea0003800000 */
.L_x_7993:
[----:B------:R0:W5:Y:S01]  /*abc0*/  LDG.E.U16 R0, desc[UR36][R2.64] ;  /* 0x0000002402007981 */ /* 0x000162000c1e1500 */
[----:B------:R-:W-:Y:S05]  /*abd0*/  BRA `(.L_x_7992) ;  /* 0x0000000c00247947 */ /* 0x000fea0003800000 */
.L_x_7988:
        /* <DEDUP_REMOVED lines=9> */
.L_x_7996:
[----:B------:R-:W2:Y:S02]  /*ac70*/  LDG.E.U16 R4, desc[UR36][R2.64] ;  /* 0x0000002402047981 */ /* 0x000ea4000c1e1500 */
[----:B--2---:R-:W-:-:S06]  /*ac80*/  HADD2.F32 R4, -RZ, R4.H0_H0 ;  /* 0x20000004ff047230 */ /* 0x004fcc0000004100 */
[----:B------:R-:W0:Y:S02]  /*ac90*/  F2I.FTZ.TRUNC.NTZ R4, R4 ;  /* 0x0000000400047305 */ /* 0x000e24000021f100 */
[----:B0-----:R-:W-:Y:S01]  /*aca0*/  PRMT R0, R4, 0x7610, R0 ;  /* 0x0000761004007816 */ /* 0x001fe20000000000 */
[----:B------:R-:W-:Y:S06]  /*acb0*/  BRA `(.L_x_7992) ;  /* 0x0000000800ec7947 */ /* 0x000fec0003800000 */
.L_x_7995:
[----:B------:R-:W-:-:S13]  /*acc0*/  ISETP.NE.AND P0, PT, R0, 0x7, PT ;  /* 0x000000070000780c */ /* 0x000fda0003f05270 */
[----:B------:R-:W-:Y:S05]  /*acd0*/  @!P0 BRA `(.L_x_7997) ;  /* 0x0000000000308947 */ /* 0x000fea0003800000 */
[----:B------:R-:W-:-:S13]  /*ace0*/  ISETP.NE.AND P0, PT, R0, 0x8, PT ;  /* 0x000000080000780c */ /* 0x000fda0003f05270 */
[----:B------:R-:W-:Y:S05]  /*acf0*/  @!P0 BRA `(.L_x_7998) ;  /* 0x0000000000148947 */ /* 0x000fea0003800000 */
[----:B------:R-:W-:-:S13]  /*ad00*/  ISETP.NE.AND P0, PT, R0, 0x9, PT ;  /* 0x000000090000780c */ /* 0x000fda0003f05270 */
[----:B------:R-:W-:Y:S05]  /*ad10*/  @P0 BRA `(.L_x_7991) ;  /* 0x0000000800800947 */ /* 0x000fea0003800000 */
[----:B------:R-:W2:Y:S02]  /*ad20*/  LDG.E R2, desc[UR36][R2.64] ;  /* 0x0000002402027981 */ /* 0x000ea4000c1e1900 */
[----:B--2---:R2:W4:Y:S01]  /*ad30*/  F2I.FTZ.TRUNC.NTZ R0, R2 ;  /* 0x0000000200007305 */ /* 0x004522000021f100 */
[----:B------:R-:W-:Y:S05]  /*ad40*/  BRA `(.L_x_7992) ;  /* 0x0000000800c87947 */ /* 0x000fea0003800000 */
.L_x_7998:
[----:B------:R-:W2:Y:S02]  /*ad50*/  LDG.E.U16 R2, desc[UR36][R2.64] ;  /* 0x0000002402027981 */ /* 0x000ea4000c1e1500 */
[----:B--2---:R-:W-:-:S06]  /*ad60*/  HADD2.F32 R4, -RZ, R2.H0_H0 ;  /* 0x20000002ff047230 */ /* 0x004fcc0000004100 */
[----:B------:R-:W0:Y:S02]  /*ad70*/  F2I.FTZ.TRUNC.NTZ R4, R4 ;  /* 0x0000000400047305 */ /* 0x000e24000021f100 */
[----:B0-----:R-:W-:Y:S01]  /*ad80*/  PRMT R0, R4, 0x7610, R0 ;  /* 0x0000761004007816 */ /* 0x001fe20000000000 */
[----:B------:R-:W-:Y:S06]  /*ad90*/  BRA `(.L_x_7992) ;  /* 0x0000000800b47947 */ /* 0x000fec0003800000 */
.L_x_7997:
[----:B------:R-:W2:Y:S02]  /*ada0*/  LDG.E.64 R2, desc[UR36][R2.64] ;  /* 0x0000002402027981 */ /* 0x000ea4000c1e1b00 */
[----:B--2---:R0:W1:Y:S01]  /*adb0*/  F2I.F64.TRUNC R0, R2 ;  /* 0x0000000200007311 */ /* 0x004062000030d100 */
[----:B------:R-:W-:Y:S05]  /*adc0*/  BRA `(.L_x_7992) ;  /* 0x0000000800a87947 */ /* 0x000fea0003800000 */
.L_x_7987:
        /* <DEDUP_REMOVED lines=12> */
.L_x_8001:
[----:B------:R-:W2:Y:S02]  /*ae90*/  LDG.E.64 R2, desc[UR36][R2.64] ;  /* 0x0000002402027981 */ /* 0x000ea4000c1e1b00 */
[----:B--2---:R0:W1:Y:S01]  /*aea0*/  F2I.F64.TRUNC R0, R2 ;  /* 0x0000000200007311 */ /* 0x004062000030d100 */
[----:B------:R-:W-:Y:S05]  /*aeb0*/  BRA `(.L_x_7992) ;  /* 0x00000008006c7947 */ /* 0x000fea0003800000 */
.L_x_8000:
        /* <DEDUP_REMOVED lines=28> */
.L_x_8003:
        /* <DEDUP_REMOVED lines=15> */
.L_x_8002:
[----:B------:R-:W2:Y:S02]  /*b170*/  LDG.E.U16 R4, desc[UR36][R2.64] ;  /* 0x0000002402047981 */ /* 0x000ea4000c1e1500 */
[----:B--2---:R-:W-:-:S06]  /*b180*/  IMAD.U32 R4, R4, 0x10000, RZ ;  /* 0x0001000004047824 */ /* 0x004fcc00078e00ff */
[----:B------:R-:W0:Y:S02]  /*b190*/  F2I.FTZ.TRUNC.NTZ R4, R4 ;  /* 0x0000000400047305 */ /* 0x000e24000021f100 */
[----:B0-----:R-:W-:Y:S01]  /*b1a0*/  PRMT R0, R4, 0x7610, R0 ;  /* 0x0000761004007816 */ /* 0x001fe20000000000 */
[----:B------:R-:W-:Y:S06]  /*b1b0*/  BRA `(.L_x_7992) ;  /* 0x0000000400ac7947 */ /* 0x000fec0003800000 */
.L_x_7999:
        /* <DEDUP_REMOVED lines=10> */
.L_x_8006:
        /* <DEDUP_REMOVED lines=21> */
.L_x_8010:
[----:B------:R-:W-:Y:S05]  /*b3b0*/  BSYNC B1 ;  /* 0x0000000000017941 */ /* 0x000fea0003800000 */
.L_x_8009:
[----:B------:R-:W-:Y:S01]  /*b3c0*/  IMAD.SHL.U32 R2, R2, 0x100000, RZ ;  /* 0x0010000002027824 */ /* 0x000fe200078e00ff */
[----:B------:R-:W-:-:S04]  /*b3d0*/  LEA R3, R0, 0x3b800000, 0x17 ;  /* 0x3b80000000037811 */ /* 0x000fc800078eb8ff */
[----:B------:R-:W-:-:S07]  /*b3e0*/  LOP3.LUT R4, R3, R2, R4, 0xfe, !PT ;  /* 0x0000000203047212 */ /* 0x000fce00078efe04 */
.L_x_8008:
[----:B------:R-:W-:Y:S05]  /*b3f0*/  BSYNC B0 ;  /* 0x0000000000007941 */ /* 0x000fea0003800000 */
.L_x_8007:
[----:B------:R-:W0:Y:S02]  /*b400*/  F2I.FTZ.TRUNC.NTZ R4, R4 ;  /* 0x0000000400047305 */ /* 0x000e24000021f100 */
[----:B0-----:R-:W-:Y:S01]  /*b410*/  PRMT R0, R4, 0x7610, R0 ;  /* 0x0000761004007816 */ /* 0x001fe20000000000 */
[----:B------:R-:W-:Y:S06]  /*b420*/  BRA `(.L_x_7992) ;  /* 0x0000000400107947 */ /* 0x000fec0003800000 */
.L_x_8005:
        /* <DEDUP_REMOVED lines=21> */
.L_x_8014:
[----:B------:R-:W-:Y:S05]  /*b580*/  BSYNC B1 ;  /* 0x0000000000017941 */ /* 0x000fea0003800000 */
.L_x_8013:
[----:B------:R-:W-:Y:S01]  /*b590*/  IMAD.SHL.U32 R2, R2, 0x200000, RZ ;  /* 0x0020000002027824 */ /* 0x000fe200078e00ff */
[----:B------:R-:W-:-:S04]  /*b5a0*/  LEA R3, R0, 0x37800000, 0x17 ;  /* 0x3780000000037811 */ /* 0x000fc800078eb8ff */
[----:B------:R-:W-:-:S07]  /*b5b0*/  LOP3.LUT R4, R3, R2, R4, 0xfe, !PT ;  /* 0x0000000203047212 */ /* 0x000fce00078efe04 */
.L_x_8012:
[----:B------:R-:W-:Y:S05]  /*b5c0*/  BSYNC B0 ;  /* 0x0000000000007941 */ /* 0x000fea0003800000 */
.L_x_8011:
[----:B------:R-:W0:Y:S02]  /*b5d0*/  F2I.FTZ.TRUNC.NTZ R4, R4 ;  /* 0x0000000400047305 */ /* 0x000e24000021f100 */
[----:B0-----:R-:W-:Y:S01]  /*b5e0*/  PRMT R0, R4, 0x7610, R0 ;  /* 0x0000761004007816 */ /* 0x001fe20000000000 */
[----:B------:R-:W-:Y:S06]  /*b5f0*/  BRA `(.L_x_7992) ;  /* 0x00000000009c7947 */ /* 0x000fec0003800000 */
.L_x_8004:
        /* <DEDUP_REMOVED lines=14> */
.L_x_8018:
[----:B------:R-:W-:Y:S05]  /*b6e0*/  BSYNC B0 ;  /* 0x0000000000007941 */ /* 0x000fea0003800000 */
.L_x_8017:
[----:B------:R-:W0:Y:S02]  /*b6f0*/  F2I.FTZ.TRUNC.NTZ R4, R4 ;  /* 0x0000000400047305 */ /* 0x000e24000021f100 */
[----:B0-----:R-:W-:Y:S01]  /*b700*/  PRMT R0, R4, 0x7610, R0 ;  /* 0x0000761004007816 */ /* 0x001fe20000000000 */
[----:B------:R-:W-:Y:S06]  /*b710*/  BRA `(.L_x_7992) ;  /* 0x0000000000547947 */ /* 0x000fec0003800000 */
.L_x_7991:
        /* <DEDUP_REMOVED lines=15> */
[----:B0--3-5:R-:W-:Y:S05]  /*b810*/  CALL.ABS.NOINC R2 ;  /* 0x0000000002007343 */ /* 0x029fea0003c00000 */
.L_x_8019:
[----:B------:R-:W-:Y:S01]  /*b820*/  PRMT R0, RZ, 0x7610, R0 ;  /* 0x00007610ff007816 */ /* 0x000fe20000000000 */
[----:B------:R-:W-:Y:S06]  /*b830*/  BRA `(.L_x_7992) ;  /* 0x00000000000c7947 */ /* 0x000fec0003800000 */
.L_x_8016:
[----:B------:R0:W5:Y:S01]  /*b840*/  LDG.E.U16 R0, desc[UR36][R2.64] ;  /* 0x0000002402007981 */ /* 0x000162000c1e1500 */
[----:B------:R-:W-:Y:S05]  /*b850*/  BRA `(.L_x_7992) ;  /* 0x0000000000047947 */ /* 0x000fea0003800000 */
.L_x_8015:
[----:B------:R0:W5:Y:S02]  /*b860*/  LDG.E.U16 R0, desc[UR36][R2.64] ;  /* 0x0000002402007981 */ /* 0x000164000c1e1500 */
.L_x_7992:
[----:B------:R-:W0:Y:S01]  /*b870*/  LDC.U8 R4, c[0x0][0x491] ;  /* 0x00012440ff047b82 */ /* 0x000e220000000000 */
[----:B-1--45:R-:W-:Y:S02]  /*b880*/  PRMT R0, R0, 0x9910, RZ ;  /* 0x0000991000007816 */ /* 0x032fe400000000ff */
[----:B0-23--:R-:W-:Y:S02]  /*b890*/  PRMT R2, R22, 0x9910, RZ ;  /* 0x0000991016027816 */ /* 0x00dfe400000000ff */
        /* <DEDUP_REMOVED lines=17> */
.L_x_8023:
[----:B------:R0:W-:Y:S01]  /*b9b0*/  STG.E.U8 desc[UR36][R16.64], R2 ;  /* 0x0000000210007986 */ /* 0x0001e2000c101124 */
[----:B------:R-:W-:Y:S05]  /*b9c0*/  BRA `(.L_x_8025) ;  /* 0x0000000c00487947 */ /* 0x000fea0003800000 */
.L_x_8022:
        /* <DEDUP_REMOVED lines=9> */
.L_x_8027:
[----:B------:R0:W-:Y:S01]  /*ba60*/  STG.E desc[UR36][R16.64], R2 ;  /* 0x0000000210007986 */ /* 0x0001e2000c101924 */
[----:B------:R-:W-:Y:S05]  /*ba70*/  BRA `(.L_x_8025) ;  /* 0x0000000c001c7947 */ /* 0x000fea0003800000 */
.L_x_8026:
[----:B------:R0:W-:Y:S01]  /*ba80*/  STG.E.U16 desc[UR36][R16.64], R2 ;  /* 0x0000000210007986 */ /* 0x0001e2000c101524 */
[----:B------:R-:W-:Y:S05]  /*ba90*/  BRA `(.L_x_8025) ;  /* 0x0000000c00147947 */ /* 0x000fea0003800000 */
.L_x_8021:
        /* <DEDUP_REMOVED lines=9> */
.L_x_8029:
[----:B------:R-:W-:-:S04]  /*bb30*/  I2FP.F32.U32 R0, R2 ;  /* 0x0000000200007245 */ /* 0x000fc80000201000 */
[----:B------:R-:W-:-:S05]  /*bb40*/  F2FP.F16.F32.PACK_AB R0, RZ, R0 ;  /* 0x00000000ff00723e */ /* 0x000fca00000000ff */
[----:B------:R0:W-:Y:S01]  /*bb50*/  STG.E.U16 desc[UR36][R16.64], R0 ;  /* 0x0000000010007986 */ /* 0x0001e2000c101524 */
[----:B------:R-:W-:Y:S05]  /*bb60*/  BRA `(.L_x_8025) ;  /* 0x0000000800e07947 */ /* 0x000fea0003800000 */
.L_x_8028:
        /* <DEDUP_REMOVED lines=10> */
.L_x_8031:
[----:B------:R-:W-:-:S04]  /*bc10*/  I2FP.F32.U32 R2, R2 ;  /* 0x0000000200027245 */ /* 0x000fc80000201000 */
[----:B------:R-:W-:-:S04]  /*bc20*/  F2FP.F16.F32.PACK_AB R3, RZ, R2 ;  /* 0x00000002ff03723e */ /* 0x000fc800000000ff */
[----:B------:R-:W-:-:S05]  /*bc30*/  PRMT R3, R3, 0x5410, RZ ;  /* 0x0000541003037816 */ /* 0x000fca00000000ff */
[----:B------:R0:W-:Y:S01]  /*bc40*/  STG.E desc[UR36][R16.64], R3 ;  /* 0x0000000310007986 */ /* 0x0001e2000c101924 */
[----:B------:R-:W-:Y:S05]  /*bc50*/  BRA `(.L_x_8025) ;  /* 0x0000000800a47947 */ /* 0x000fea0003800000 */
.L_x_8030:
[----:B------:R-:W0:Y:S02]  /*bc60*/  I2F.F64.U32 R2, R2 ;  /* 0x0000000200027312 */ /* 0x000e240000201800 */
[----:B0-----:R0:W-:Y:S01]  /*bc70*/  STG.E.64 desc[UR36][R16.64], R2 ;  /* 0x0000000210007986 */ /* 0x0011e2000c101b24 */
[----:B------:R-:W-:Y:S05]  /*bc80*/  BRA `(.L_x_8025) ;  /* 0x0000000800987947 */ /* 0x000fea0003800000 */
.L_x_8020:
        /* <DEDUP_REMOVED lines=10> */
.L_x_8034:
[----:B------:R-:W0:Y:S01]  /*bd30*/  I2F.F64.U32 R4, R2 ;  /* 0x0000000200047312 */ /* 0x000e220000201800 */
[----:B------:R-:W-:-:S05]  /*bd40*/  CS2R R6, SRZ ;  /* 0x0000000000067805 */ /* 0x000fca000001ff00 */
[----:B0-----:R0:W-:Y:S01]  /*bd50*/  STG.E.128 desc[UR36][R16.64], R4 ;  /* 0x0000000410007986 */ /* 0x0011e2000c101d24 */
[----:B------:R-:W-:Y:S05]  /*bd60*/  BRA `(.L_x_8025) ;  /* 0x0000000800607947 */ /* 0x000fea0003800000 */
.L_x_8033:
        /* <DEDUP_REMOVED lines=21> */
.L_x_8038:
[----:B------:R-:W-:Y:S05]  /*bec0*/  BSYNC B0 ;  /* 0x0000000000007941 */ /* 0x000fea0003800000 */
.L_x_8037:
[----:B------:R-:W-:-:S05]  /*bed0*/  LOP3.LUT R3, R0, R3, RZ, 0xfc, !PT ;  /* 0x0000000300037212 */ /* 0x000fca00078efcff */
[----:B------:R0:W-:Y:S01]  /*bee0*/  STG.E.U8 desc[UR36][R16.64], R3 ;  /* 0x0000000310007986 */ /* 0x0001e2000c101124 */
[----:B------:R-:W-:Y:S05]  /*bef0*/  BRA `(.L_x_8025) ;  /* 0x0000000400fc7947 */ /* 0x000fea0003800000 */
.L_x_8036:
        /* <DEDUP_REMOVED lines=13> */
.L_x_8040:
[----:B------:R-:W-:Y:S01]  /*bfd0*/  IMAD.MOV.U32 R0, RZ, RZ, 0x7f ;  /* 0x0000007fff007424 */ /* 0x000fe200078e00ff */
[----:B------:R-:W-:-:S04]  /*bfe0*/  ISETP.GT.U32.AND P0, PT, R2, 0x7f800000, PT ;  /* 0x7f8000000200780c */ /* 0x000fc80003f04070 */
[----:B------:R-:W-:-:S09]  /*bff0*/  SEL R0, R0, 0x7c, P0 ;  /* 0x0000007c00007807 */ /* 0x000fd20000000000 */
.L_x_8041:
[----:B------:R-:W-:Y:S05]  /*c000*/  BSYNC B0 ;  /* 0x0000000000007941 */ /* 0x000fea0003800000 */
.L_x_8039:
[----:B------:R-:W-:-:S04]  /*c010*/  LOP3.LUT R2, R3, 0x80000000, RZ, 0xc0, !PT ;  /* 0x8000000003027812 */ /* 0x000fc800078ec0ff */
[----:B------:R-:W-:-:S04]  /*c020*/  SHF.R.U32.HI R3, RZ, 0x18, R2 ;  /* 0x00000018ff037819 */ /* 0x000fc80000011602 */
[----:B------:R-:W-:-:S05]  /*c030*/  LOP3.LUT R3, R0, R3, RZ, 0xfc, !PT ;  /* 0x0000000300037212 */ /* 0x000fca00078efcff */
[----:B------:R0:W-:Y:S01]  /*c040*/  STG.E.U8 desc[UR36][R16.64], R3 ;  /* 0x0000000310007986 */ /* 0x0001e2000c101124 */
[----:B------:R-:W-:Y:S05]  /*c050*/  BRA `(.L_x_8025) ;  /* 0x0000000400a47947 */ /* 0x000fea0003800000 */
.L_x_8035:
[----:B------:R-:W-:-:S04]  /*c060*/  I2FP.F32.U32 R0, R2 ;  /* 0x0000000200007245 */ /* 0x000fc80000201000 */
[----:B------:R-:W-:-:S05]  /*c070*/  F2FP.BF16.F32.PACK_AB R0, RZ, R0 ;  /* 0x00000000ff00723e */ /* 0x000fca00000010ff */
[----:B------:R0:W-:Y:S01]  /*c080*/  STG.E.U16 desc[UR36][R16.64], R0 ;  /* 0x0000000010007986 */ /* 0x0001e2000c101524 */
[----:B------:R-:W-:Y:S05]  /*c090*/  BRA `(.L_x_8025) ;  /* 0x0000000400947947 */ /* 0x000fea0003800000 */
.L_x_8032:
        /* <DEDUP_REMOVED lines=10> */
.L_x_8044:
        /* <DEDUP_REMOVED lines=17> */
.L_x_8047:
[----:B------:R-:W-:-:S04]  /*c250*/  LOP3.LUT R2, R3, 0x80000000, RZ, 0xc0, !PT ;  /* 0x8000000003027812 */ /* 0x000fc800078ec0ff */
[----:B------:R-:W-:-:S04]  /*c260*/  SHF.R.U32.HI R3, RZ, 0x18, R2 ;  /* 0x00000018ff037819 */ /* 0x000fc80000011602 */
[----:B------:R-:W-:-:S04]  /*c270*/  LOP3.LUT R0, R0, R3, RZ, 0xfc, !PT ;  /* 0x0000000300007212 */ /* 0x000fc800078efcff */
[----:B------:R-:W-:-:S07]  /*c280*/  PRMT R8, R0, 0x7610, R8 ;  /* 0x0000761000087816 */ /* 0x000fce0000000008 */
.L_x_8046:
[----:B------:R-:W-:Y:S05]  /*c290*/  BSYNC B0 ;  /* 0x0000000000007941 */ /* 0x000fea0003800000 */
.L_x_8045:
[----:B------:R3:W-:Y:S01]  /*c2a0*/  STG.E.U8 desc[UR36][R16.64], R8 ;  /* 0x0000000810007986 */ /* 0x0007e2000c101124 */
[----:B------:R-:W-:Y:S05]  /*c2b0*/  BRA `(.L_x_8025) ;  /* 0x00000004000c7947 */ /* 0x000fea0003800000 */
.L_x_8043:
        /* <DEDUP_REMOVED lines=17> */
.L_x_8050:
[----:B------:R-:W-:-:S04]  /*c3d0*/  LOP3.LUT R2, R3, 0x80000000, RZ, 0xc0, !PT ;  /* 0x8000000003027812 */ /* 0x000fc800078ec0ff */
[----:B------:R-:W-:-:S04]  /*c3e0*/  SHF.R.U32.HI R3, RZ, 0x18, R2 ;  /* 0x00000018ff037819 */ /* 0x000fc80000011602 */
[----:B------:R-:W-:-:S04]  /*c3f0*/  LOP3.LUT R0, R0, R3, RZ, 0xfc, !PT ;  /* 0x0000000300007212 */ /* 0x000fc800078efcff */
[----:B------:R-:W-:-:S07]  /*c400*/  PRMT R8, R0, 0x7610, R8 ;  /* 0x0000761000087816 */ /* 0x000fce0000000008 */
.L_x_8049:
[----:B------:R-:W-:Y:S05]  /*c410*/  BSYNC B0 ;  /* 0x0000000000007941 */ /* 0x000fea0003800000 */
.L_x_8048:
[----:B------:R0:W-:Y:S01]  /*c420*/  STG.E.U8 desc[UR36][R16.64], R8 ;  /* 0x0000000810007986 */ /* 0x0001e2000c101124 */
[----:B------:R-:W-:Y:S05]  /*c430*/  BRA `(.L_x_8025) ;  /* 0x0000000000ac7947 */ /* 0x000fea0003800000 */
.L_x_8042:
        /* <DEDUP_REMOVED lines=22> */
.L_x_8024:
        /* <DEDUP_REMOVED lines=16> */
.L_x_8053:
[----:B------:R-:W-:Y:S05]  /*c6a0*/  BRA `(.L_x_8025) ;  /* 0x0000000000107947 */ /* 0x000fea0003800000 */
.L_x_8052:
[----:B------:R-:W-:-:S05]  /*c6b0*/  IMAD.MOV.U32 R3, RZ, RZ, RZ ;  /* 0x000000ffff037224 */ /* 0x000fca00078e00ff */
[----:B------:R1:W-:Y:S01]  /*c6c0*/  STG.E.64 desc[UR36][R16.64], R2 ;  /* 0x0000000210007986 */ /* 0x0003e2000c101b24 */
[----:B------:R-:W-:Y:S05]  /*c6d0*/  BRA `(.L_x_8025) ;  /* 0x0000000000047947 */ /* 0x000fea0003800000 */
.L_x_8051:
[----:B------:R0:W-:Y:S02]  /*c6e0*/  STG.E desc[UR36][R16.64], R2 ;  /* 0x0000000210007986 */ /* 0x0001e4000c101924 */
.L_x_8025:
[----:B------:R-:W-:-:S07]  /*c6f0*/  VIADD R19, R19, 0x80 ;  /* 0x0000008013137836 */ /* 0x000fce0000000000 */
.L_x_7952:
[----:B------:R-:W-:Y:S05]  /*c700*/  BSYNC B6 ;  /* 0x0000000000067941 */ /* 0x000fea0003800000 */
.L_x_7951:
        /* <DEDUP_REMOVED lines=357> */
.L_x_8054:
        /* <DEDUP_REMOVED lines=20> */
.L_x_8058:
[----:B------:R0:W5:Y:S01]  /*dea0*/  LDG.E.U8 R19, desc[UR36][R2.64] ;  /* 0x0000002402137981 */ /* 0x000162000c1e1100 */
[----:B------:R-:W-:Y:S05]  /*deb0*/  BRA `(.L_x_8060) ;  /* 0x0000000c00547947 */ /* 0x000fea0003800000 */
.L_x_8057:
        /* <DEDUP_REMOVED lines=8> */
.L_x_8062:
[----:B------:R0:W5:Y:S01]  /*df40*/  LDG.E.U16 R19, desc[UR36][R2.64] ;  /* 0x0000002402137981 */ /* 0x000162000c1e1500 */
[----:B------:R-:W-:Y:S05]  /*df50*/  BRA `(.L_x_8060) ;  /* 0x0000000c002c7947 */ /* 0x000fea0003800000 */
.L_x_8061:
[----:B------:R0:W5:Y:S01]  /*df60*/  LDG.E.U16 R19, desc[UR36][R2.64] ;  /* 0x0000002402137981 */ /* 0x000162000c1e1500 */
[----:B------:R-:W-:Y:S05]  /*df70*/  BRA `(.L_x_8060) ;  /* 0x0000000c00247947 */ /* 0x000fea0003800000 */
.L_x_8056:
        /* <DEDUP_REMOVED lines=9> */
.L_x_8064:
[----:B------:R-:W2:Y:S02]  /*e010*/  LDG.E.U16 R0, desc[UR36][R2.64] ;  /* 0x0000002402007981 */ /* 0x000ea4000c1e1500 */
[----:B--2---:R-:W-:-:S06]  /*e020*/  HADD2.F32 R0, -RZ, R0.H0_H0 ;  /* 0x20000000ff007230 */ /* 0x004fcc0000004100 */
[----:B------:R-:W0:Y:S02]  /*e030*/  F2I.FTZ.TRUNC.NTZ R0, R0 ;  /* 0x0000000000007305 */ /* 0x000e24000021f100 */
[----:B0-----:R-:W-:Y:S01]  /*e040*/  PRMT R19, R0, 0x7610, R19 ;  /* 0x0000761000137816 */ /* 0x001fe20000000013 */
[----:B------:R-:W-:Y:S06]  /*e050*/  BRA `(.L_x_8060) ;  /* 0x0000000800ec7947 */ /* 0x000fec0003800000 */
.L_x_8063:
        /* <DEDUP_REMOVED lines=9> */
.L_x_8066:
[----:B------:R-:W2:Y:S02]  /*e0f0*/  LDG.E.U16 R2, desc[UR36][R2.64] ;  /* 0x0000002402027981 */ /* 0x000ea4000c1e1500 */
[----:B--2---:R-:W-:-:S06]  /*e100*/  HADD2.F32 R0, -RZ, R2.H0_H0 ;  /* 0x20000002ff007230 */ /* 0x004fcc0000004100 */
[----:B------:R-:W0:Y:S02]  /*e110*/  F2I.FTZ.TRUNC.NTZ R0, R0 ;  /* 0x0000000000007305 */ /* 0x000e24000021f100 */
[----:B0-----:R-:W-:Y:S01]  /*e120*/  PRMT R19, R0, 0x7610, R19 ;  /* 0x0000761000137816 */ /* 0x001fe20000000013 */
[----:B------:R-:W-:Y:S06]  /*e130*/  BRA `(.L_x_8060) ;  /* 0x0000000800b47947 */ /* 0x000fec0003800000 */
.L_x_8065:
[----:B------:R-:W2:Y:S02]  /*e140*/  LDG.E.64 R2, desc[UR36][R2.64] ;  /* 0x0000002402027981 */ /* 0x000ea4000c1e1b00 */
[----:B--2---:R0:W1:Y:S01]  /*e150*/  F2I.F64.TRUNC R19, R2 ;  /* 0x0000000200137311 */ /* 0x004062000030d100 */
[----:B------:R-:W-:Y:S05]  /*e160*/  BRA `(.L_x_8060) ;  /* 0x0000000800a87947 */ /* 0x000fea0003800000 */
.L_x_8055:
        /* <DEDUP_REMOVED lines=12> */
.L_x_8069:
[----:B------:R-:W2:Y:S02]  /*e230*/  LDG.E.64 R2, desc[UR36][R2.64] ;  /* 0x0000002402027981 */ /* 0x000ea4000c1e1b00 */
[----:B--2---:R0:W1:Y:S01]  /*e240*/  F2I.F64.TRUNC R19, R2 ;  /* 0x0000000200137311 */ /* 0x004062000030d100 */
[----:B------:R-:W-:Y:S05]  /*e250*/  BRA `(.L_x_8060) ;  /* 0x00000008006c7947 */ /* 0x000fea0003800000 */
.L_x_8068:
        /* <DEDUP_REMOVED lines=28> */
.L_x_8071:
        /* <DEDUP_REMOVED lines=15> */
.L_x_8070:
[----:B------:R-:W2:Y:S02]  /*e510*/  LDG.E.U16 R0, desc[UR36][R2.64] ;  /* 0x0000002402007981 */ /* 0x000ea4000c1e1500 */
[----:B--2---:R-:W-:-:S06]  /*e520*/  IMAD.U32 R0, R0, 0x10000, RZ ;  /* 0x0001000000007824 */ /* 0x004fcc00078e00ff */
[----:B------:R-:W0:Y:S02]  /*e530*/  F2I.FTZ.TRUNC.NTZ R0, R0 ;  /* 0x0000000000007305 */ /* 0x000e24000021f100 */
[----:B0-----:R-:W-:Y:S01]  /*e540*/  PRMT R19, R0, 0x7610, R19 ;  /* 0x0000761000137816 */ /* 0x001fe20000000013 */
[----:B------:R-:W-:Y:S06]  /*e550*/  BRA `(.L_x_8060) ;  /* 0x0000000400ac7947 */ /* 0x000fec0003800000 */
.L_x_8067:
        /* <DEDUP_REMOVED lines=10> */
.L_x_8074:
        /* <DEDUP_REMOVED lines=21> */
.L_x_8078:
[----:B------:R-:W-:Y:S05]  /*e750*/  BSYNC B1 ;  /* 0x0000000000017941 */ /* 0x000fea0003800000 */
.L_x_8077:
[----:B------:R-:W-:Y:S01]  /*e760*/  LEA R3, R0, 0x3b800000, 0x17 ;  /* 0x3b80000000037811 */ /* 0x000fe200078eb8ff */
[----:B------:R-:W-:-:S05]  /*e770*/  IMAD.SHL.U32 R0, R2, 0x100000, RZ ;  /* 0x0010000002007824 */ /* 0x000fca00078e00ff */
[----:B------:R-:W-:-:S07]  /*e780*/  LOP3.LUT R0, R3, R0, R4, 0xfe, !PT ;  /* 0x0000000003007212 */ /* 0x000fce00078efe04 */
.L_x_8076:
[----:B------:R-:W-:Y:S05]  /*e790*/  BSYNC B0 ;  /* 0x0000000000007941 */ /* 0x000fea0003800000 */
.L_x_8075:
[----:B------:R-:W0:Y:S02]  /*e7a0*/  F2I.FTZ.TRUNC.NTZ R0, R0 ;  /* 0x0000000000007305 */ /* 0x000e24000021f100 */
[----:B0-----:R-:W-:Y:S01]  /*e7b0*/  PRMT R19, R0, 0x7610, R19 ;  /* 0x0000761000137816 */ /* 0x001fe20000000013 */
[----:B------:R-:W-:Y:S06]  /*e7c0*/  BRA `(.L_x_8060) ;  /* 0x0000000400107947 */ /* 0x000fec0003800000 */
.L_x_8073:
        /* <DEDUP_REMOVED lines=21> */
.L_x_8082:
[----:B------:R-:W-:Y:S05]  /*e920*/  BSYNC B1 ;  /* 0x0000000000017941 */ /* 0x000fea0003800000 */
.L_x_8081:
[----:B------:R-:W-:Y:S01]  /*e930*/  LEA R3, R0, 0x37800000, 0x17 ;  /* 0x3780000000037811 */ /* 0x000fe200078eb8ff */
[----:B------:R-:W-:-:S05]  /*e940*/  IMAD.SHL.U32 R0, R2, 0x200000, RZ ;  /* 0x0020000002007824 */ /* 0x000fca00078e00ff */
[----:B------:R-:W-:-:S07]  /*e950*/  LOP3.LUT R0, R3, R0, R4, 0xfe, !PT ;  /* 0x0000000003007212 */ /* 0x000fce00078efe04 */
.L_x_8080:
[----:B------:R-:W-:Y:S05]  /*e960*/  BSYNC B0 ;  /* 0x0000000000007941 */ /* 0x000fea0003800000 */
.L_x_8079:
[----:B------:R-:W0:Y:S02]  /*e970*/  F2I.FTZ.TRUNC.NTZ R0, R0 ;  /* 0x0000000000007305 */ /* 0x000e24000021f100 */
[----:B0-----:R-:W-:Y:S01]  /*e980*/  PRMT R19, R0, 0x7610, R19 ;  /* 0x0000761000137816 */ /* 0x001fe20000000013 */
[----:B------:R-:W-:Y:S06]  /*e990*/  BRA `(.L_x_8060) ;  /* 0x00000000009c7947 */ /* 0x000fec0003800000 */
.L_x_8072:
        /* <DEDUP_REMOVED lines=14> */
.L_x_8086:
[----:B------:R-:W-:Y:S05]  /*ea80*/  BSYNC B0 ;  /* 0x0000000000007941 */ /* 0x000fea0003800000 */
.L_x_8085:
[----:B------:R-:W0:Y:S02]  /*ea90*/  F2I.FTZ.TRUNC.NTZ R0, R0 ;  /* 0x0000000000007305 */ /* 0x000e24000021f100 */
[----:B0-----:R-:W-:Y:S01]  /*eaa0*/  PRMT R19, R0, 0x7610, R19 ;  /* 0x0000761000137816 */ /* 0x001fe20000000013 */
[----:B------:R-:W-:Y:S06]  /*eab0*/  BRA `(.L_x_8060) ;  /* 0x0000000000547947 */ /* 0x000fec0003800000 */
.L_x_8059:
        /* <DEDUP_REMOVED lines=16> */
.L_x_8087:
[----:B------:R-:W-:Y:S01]  /*ebc0*/  PRMT R19, RZ, 0x7610, R19 ;  /* 0x00007610ff137816 */ /* 0x000fe20000000013 */
[----:B------:R-:W-:Y:S06]  /*ebd0*/  BRA `(.L_x_8060) ;  /* 0x00000000000c7947 */ /* 0x000fec0003800000 */
.L_x_8084:
[----:B------:R2:W5:Y:S01]  /*ebe0*/  LDG.E.U16 R19, desc[UR36][R2.64] ;  /* 0x0000002402137981 */ /* 0x000562000c1e1500 */
[----:B------:R-:W-:Y:S05]  /*ebf0*/  BRA `(.L_x_8060) ;  /* 0x0000000000047947 */ /* 0x000fea0003800000 */
.L_x_8083:
[----:B------:R3:W5:Y:S02]  /*ec00*/  LDG.E.U16 R19, desc[UR36][R2.64] ;  /* 0x0000002402137981 */ /* 0x000764000c1e1500 */
.L_x_8060:
        /* <DEDUP_REMOVED lines=17> */
.L_x_8091:
[----:B------:R1:W5:Y:S01]  /*ed20*/  LDG.E.U8 R0, desc[UR36][R2.64] ;  /* 0x0000002402007981 */ /* 0x000362000c1e1100 */
[----:B------:R-:W-:Y:S05]  /*ed30*/  BRA `(.L_x_8093) ;  /* 0x0000000c00547947 */ /* 0x000fea0003800000 */
.L_x_8090:
        /* <DEDUP_REMOVED lines=8> */
.L_x_8095:
[----:B------:R3:W5:Y:S01]  /*edc0*/  LDG.E.U16 R0, desc[UR36][R2.64] ;  /* 0x0000002402007981 */ /* 0x000762000c1e1500 */
[----:B------:R-:W-:Y:S05]  /*edd0*/  BRA `(.L_x_8093) ;  /* 0x0000000c002c7947 */ /* 0x000fea0003800000 */
.L_x_8094:
[----:B------:R4:W5:Y:S01]  /*ede0*/  LDG.E.U16 R0, desc[UR36][R2.64] ;  /* 0x0000002402007981 */ /* 0x000962000c1e1500 */
[----:B------:R-:W-:Y:S05]  /*edf0*/  BRA `(.L_x_8093) ;  /* 0x0000000c00247947 */ /* 0x000fea0003800000 */
.L_x_8089:
        /* <DEDUP_REMOVED lines=9> */
.L_x_8097:
[----:B------:R-:W2:Y:S02]  /*ee90*/  LDG.E.U16 R4, desc[UR36][R2.64] ;  /* 0x0000002402047981 */ /* 0x000ea4000c1e1500 */
[----:B--2---:R-:W-:-:S06]  /*eea0*/  HADD2.F32 R4, -RZ, R4.H0_H0 ;  /* 0x20000004ff047230 */ /* 0x004fcc0000004100 */
[----:B------:R-:W0:Y:S02]  /*eeb0*/  F2I.FTZ.TRUNC.NTZ R4, R4 ;  /* 0x0000000400047305 */ /* 0x000e24000021f100 */
[----:B0-----:R-:W-:Y:S01]  /*eec0*/  PRMT R0, R4, 0x7610, R0 ;  /* 0x0000761004007816 */ /* 0x001fe20000000000 */
[----:B------:R-:W-:Y:S06]  /*eed0*/  BRA `(.L_x_8093) ;  /* 0x0000000800ec7947 */ /* 0x000fec0003800000 */
.L_x_8096:
        /* <DEDUP_REMOVED lines=9> */
.L_x_8099:
[----:B------:R-:W2:Y:S02]  /*ef70*/  LDG.E.U16 R2, desc[UR36][R2.64] ;  /* 0x0000002402027981 */ /* 0x000ea4000c1e1500 */
[----:B--2---:R-:W-:-:S06]  /*ef80*/  HADD2.F32 R4, -RZ, R2.H0_H0 ;  /* 0x20000002ff047230 */ /* 0x004fcc0000004100 */
[----:B------:R-:W0:Y:S02]  /*ef90*/  F2I.FTZ.TRUNC.NTZ R4, R4 ;  /* 0x0000000400047305 */ /* 0x000e24000021f100 */
[----:B0-----:R-:W-:Y:S01]  /*efa0*/  PRMT R0, R4, 0x7610, R0 ;  /* 0x0000761004007816 */ /* 0x001fe20000000000 */
[----:B------:R-:W-:Y:S06]  /*efb0*/  BRA `(.L_x_8093) ;  /* 0x0000000800b47947 */ /* 0x000fec0003800000 */
.L_x_8098:
[----:B------:R-:W2:Y:S02]  /*efc0*/  LDG.E.64 R2, desc[UR36][R2.64] ;  /* 0x0000002402027981 */ /* 0x000ea4000c1e1b00 */
[----:B--2---:R0:W1:Y:S01]  /*efd0*/  F2I.F64.TRUNC R0, R2 ;  /* 0x0000000200007311 */ /* 0x004062000030d100 */
[----:B------:R-:W-:Y:S05]  /*efe0*/  BRA `(.L_x_8093) ;  /* 0x0000000800a87947 */ /* 0x000fea0003800000 */
.L_x_8088:
        /* <DEDUP_REMOVED lines=12> */
.L_x_8102:
[----:B------:R-:W2:Y:S02]  /*f0b0*/  LDG.E.64 R2, desc[UR36][R2.64] ;  /* 0x0000002402027981 */ /* 0x000ea4000c1e1b00 */
[----:B--2---:R0:W1:Y:S01]  /*f0c0*/  F2I.F64.TRUNC R0, R2 ;  /* 0x0000000200007311 */ /* 0x004062000030d100 */
[----:B------:R-:W-:Y:S05]  /*f0d0*/  BRA `(.L_x_8093) ;  /* 0x00000008006c7947 */ /* 0x000fea0003800000 */
.L_x_8101:
        /* <DEDUP_REMOVED lines=28> */
.L_x_8104:
        /* <DEDUP_REMOVED lines=15> */
.L_x_8103:
[----:B------:R-:W2:Y:S02]  /*f390*/  LDG.E.U16 R4, desc[UR36][R2.64] ;  /* 0x0000002402047981 */ /* 0x000ea4000c1e1500 */
[----:B--2---:R-:W-:-:S06]  /*f3a0*/  IMAD.U32 R4, R4, 0x10000, RZ ;  /* 0x0001000004047824 */ /* 0x004fcc00078e00ff */
[----:B------:R-:W0:Y:S02]  /*f3b0*/  F2I.FTZ.TRUNC.NTZ R4, R4 ;  /* 0x0000000400047305 */ /* 0x000e24000021f100 */
[----:B0-----:R-:W-:Y:S01]  /*f3c0*/  PRMT R0, R4, 0x7610, R0 ;  /* 0x0000761004007816 */ /* 0x001fe20000000000 */
[----:B------:R-:W-:Y:S06]  /*f3d0*/  BRA `(.L_x_8093) ;  /* 0x0000000400ac7947 */ /* 0x000fec0003800000 */
.L_x_8100:
        /* <DEDUP_REMOVED lines=10> */
.L_x_8107:
        /* <DEDUP_REMOVED lines=21> */
.L_x_8111:
[----:B------:R-:W-:Y:S05]  /*f5d0*/  BSYNC B1 ;  /* 0x0000000000017941 */ /* 0x000fea0003800000 */
.L_x_8110:
[----:B------:R-:W-:Y:S01]  /*f5e0*/  IMAD.SHL.U32 R2, R2, 0x100000, RZ ;  /* 0x0010000002027824 */ /* 0x000fe200078e00ff */
[----:B------:R-:W-:-:S04]  /*f5f0*/  LEA R3, R0, 0x3b800000, 0x17 ;  /* 0x3b80000000037811 */ /* 0x000fc800078eb8ff */
[----:B------:R-:W-:-:S07]  /*f600*/  LOP3.LUT R4, R3, R2, R4, 0xfe, !PT ;  /* 0x0000000203047212 */ /* 0x000fce00078efe04 */
.L_x_8109:
[----:B------:R-:W-:Y:S05]  /*f610*/  BSYNC B0 ;  /* 0x0000000000007941 */ /* 0x000fea0003800000 */
.L_x_8108:
[----:B------:R-:W0:Y:S02]  /*f620*/  F2I.FTZ.TRUNC.NTZ R4, R4 ;  /* 0x0000000400047305 */ /* 0x000e24000021f100 */
[----:B0-----:R-:W-:Y:S01]  /*f630*/  PRMT R0, R4, 0x7610, R0 ;  /* 0x0000761004007816 */ /* 0x001fe20000000000 */
[----:B------:R-:W-:Y:S06]  /*f640*/  BRA `(.L_x_8093) ;  /* 0x0000000400107947 */ /* 0x000fec0003800000 */
.L_x_8106:
        /* <DEDUP_REMOVED lines=21> */
.L_x_8115:
[----:B------:R-:W-:Y:S05]  /*f7a0*/  BSYNC B1 ;  /* 0x0000000000017941 */ /* 0x000fea0003800000 */
.L_x_8114:
[----:B------:R-:W-:Y:S01]  /*f7b0*/  IMAD.SHL.U32 R2, R2, 0x200000, RZ ;  /* 0x0020000002027824 */ /* 0x000fe200078e00ff */
[----:B------:R-:W-:-:S04]  /*f7c0*/  LEA R3, R0, 0x37800000, 0x17 ;  /* 0x3780000000037811 */ /* 0x000fc800078eb8ff */
[----:B------:R-:W-:-:S07]  /*f7d0*/  LOP3.LUT R4, R3, R2, R4, 0xfe, !PT ;  /* 0x0000000203047212 */ /* 0x000fce00078efe04 */
.L_x_8113:
[----:B------:R-:W-:Y:S05]  /*f7e0*/  BSYNC B0 ;  /* 0x0000000000007941 */ /* 0x000fea0003800000 */
.L_x_8112:
[----:B------:R-:W0:Y:S02]  /*f7f0*/  F2I.FTZ.TRUNC.NTZ R4, R4 ;  /* 0x0000000400047305 */ /* 0x000e24000021f100 */
[----:B0-----:R-:W-:Y:S01]  /*f800*/  PRMT R0, R4, 0x7610, R0 ;  /* 0x0000761004007816 */ /* 0x001fe20000000000 */
[----:B------:R-:W-:Y:S06]  /*f810*/  BRA `(.L_x_8093) ;  /* 0x00000000009c7947 */ /* 0x000fec0003800000 */
.L_x_8105:
        /* <DEDUP_REMOVED lines=14> */
.L_x_8119:
[----:B------:R-:W-:Y:S05]  /*f900*/  BSYNC B0 ;  /* 0x0000000000007941 */ /* 0x000fea0003800000 */
.L_x_8118:
[----:B------:R-:W0:Y:S02]  /*f910*/  F2I.FTZ.TRUNC.NTZ R4, R4 ;  /* 0x0000000400047305 */ /* 0x000e24000021f100 */
[----:B0-----:R-:W-:Y:S01]  /*f920*/  PRMT R0, R4, 0x7610, R0 ;  /* 0x0000761004007816 */ /* 0x001fe20000000000 */
[----:B------:R-:W-:Y:S06]  /*f930*/  BRA `(.L_x_8093) ;  /* 0x0000000000547947 */ /* 0x000fec0003800000 */
.L_x_8092:
        /* <DEDUP_REMOVED lines=16> */
.L_x_8120:
[----:B------:R-:W-:Y:S01]  /*fa40*/  PRMT R0, RZ, 0x7610, R0 ;  /* 0x00007610ff007816 */ /* 0x000fe20000000000 */
[----:B------:R-:W-:Y:S06]  /*fa50*/  BRA `(.L_x_8093) ;  /* 0x00000000000c7947 */ /* 0x000fec0003800000 */
.L_x_8117:
[----:B------:R0:W5:Y:S01]  /*fa60*/  LDG.E.U16 R0, desc[UR36][R2.64] ;  /* 0x0000002402007981 */ /* 0x000162000c1e1500 */
[----:B------:R-:W-:Y:S05]  /*fa70*/  BRA `(.L_x_8093) ;  /* 0x0000000000047947 */ /* 0x000fea0003800000 */
.L_x_8116:
[----:B------:R0:W5:Y:S02]  /*fa80*/  LDG.E.U16 R0, desc[UR36][R2.64] ;  /* 0x0000002402007981 */ /* 0x000164000c1e1500 */
.L_x_8093:
        /* <DEDUP_REMOVED lines=20> */
.L_x_8124:
[----:B------:R-:W-:Y:S01]  /*fbd0*/  STG.E.U8 desc[UR36][R16.64], R2 ;  /* 0x0000000210007986 */ /* 0x000fe2000c101124 */
[----:B------:R-:W-:Y:S05]  /*fbe0*/  EXIT ;  /* 0x000000000000794d */ /* 0x000fea0003800000 */
.L_x_8123:
        /* <DEDUP_REMOVED lines=9> */
.L_x_8127:
[----:B------:R-:W-:Y:S01]  /*fc80*/  STG.E desc[UR36][R16.64], R2 ;  /* 0x0000000210007986 */ /* 0x000fe2000c101924 */
[----:B------:R-:W-:Y:S05]  /*fc90*/  EXIT ;  /* 0x000000000000794d */ /* 0x000fea0003800000 */
.L_x_8126:
[----:B------:R-:W-:Y:S01]  /*fca0*/  STG.E.U16 desc[UR36][R16.64], R2 ;  /* 0x0000000210007986 */ /* 0x000fe2000c101524 */
[----:B------:R-:W-:Y:S05]  /*fcb0*/  EXIT ;  /* 0x000000000000794d */ /* 0x000fea0003800000 */
.L_x_8122:
        /* <DEDUP_REMOVED lines=9> */
.L_x_8129:
[----:B------:R-:W-:-:S04]  /*fd50*/  I2FP.F32.U32 R0, R2 ;  /* 0x0000000200007245 */ /* 0x000fc80000201000 */
[----:B------:R-:W-:-:S05]  /*fd60*/  F2FP.F16.F32.PACK_AB R0, RZ, R0 ;  /* 0x00000000ff00723e */ /* 0x000fca00000000ff */
[----:B------:R-:W-:Y:S01]  /*fd70*/  STG.E.U16 desc[UR36][R16.64], R0 ;  /* 0x0000000010007986 */ /* 0x000fe2000c101524 */
[----:B------:R-:W-:Y:S05]  /*fd80*/  EXIT ;  /* 0x000000000000794d */ /* 0x000fea0003800000 */
.L_x_8128:
        /* <DEDUP_REMOVED lines=10> */
.L_x_8131:
[----:B------:R-:W-:-:S04]  /*fe30*/  I2FP.F32.U32 R2, R2 ;  /* 0x0000000200027245 */ /* 0x000fc80000201000 */
[----:B------:R-:W-:-:S04]  /*fe40*/  F2FP.F16.F32.PACK_AB R3, RZ, R2 ;  /* 0x00000002ff03723e */ /* 0x000fc800000000ff */
[----:B------:R-:W-:-:S05]  /*fe50*/  PRMT R3, R3, 0x5410, RZ ;  /* 0x0000541003037816 */ /* 0x000fca00000000ff */
[----:B------:R-:W-:Y:S01]  /*fe60*/  STG.E desc[UR36][R16.64], R3 ;  /* 0x0000000310007986 */ /* 0x000fe2000c101924 */
[----:B------:R-:W-:Y:S05]  /*fe70*/  EXIT ;  /* 0x000000000000794d */ /* 0x000fea0003800000 */
.L_x_8130:
[----:B------:R-:W0:Y:S02]  /*fe80*/  I2F.F64.U32 R2, R2 ;  /* 0x0000000200027312 */ /* 0x000e240000201800 */
[----:B0-----:R-:W-:Y:S01]  /*fe90*/  STG.E.64 desc[UR36][R16.64], R2 ;  /* 0x0000000210007986 */ /* 0x001fe2000c101b24 */
[----:B------:R-:W-:Y:S05]  /*fea0*/  EXIT ;  /* 0x000000000000794d */ /* 0x000fea0003800000 */
.L_x_8121:
        /* <DEDUP_REMOVED lines=10> */
.L_x_8134:
[----:B------:R-:W0:Y:S01]  /*ff50*/  I2F.F64.U32 R4, R2 ;  /* 0x0000000200047312 */ /* 0x000e220000201800 */
[----:B------:R-:W-:-:S05]  /*ff60*/  CS2R R6, SRZ ;  /* 0x0000000000067805 */ /* 0x000fca000001ff00 */
[----:B0-----:R-:W-:Y:S01]  /*ff70*/  STG.E.128 desc[UR36][R16.64], R4 ;  /* 0x0000000410007986 */ /* 0x001fe2000c101d24 */
[----:B------:R-:W-:Y:S05]  /*ff80*/  EXIT ;  /* 0x000000000000794d */ /* 0x000fea0003800000 */
.L_x_8133:
        /* <DEDUP_REMOVED lines=21> */
.L_x_8138:
[----:B------:R-:W-:Y:S05]  /*100e0*/  BSYNC B0 ;  /* 0x0000000000007941 */ /* 0x000fea0003800000 */
.L_x_8137:
[----:B------:R-:W-:-:S05]  /*100f0*/  LOP3.LUT R3, R0, R3, RZ, 0xfc, !PT ;  /* 0x0000000300037212 */ /* 0x000fca00078efcff */
[----:B------:R-:W-:Y:S01]  /*10100*/  STG.E.U8 desc[UR36][R16.64], R3 ;  /* 0x0000000310007986 */ /* 0x000fe2000c101124 */
[----:B------:R-:W-:Y:S05]  /*10110*/  EXIT ;  /* 0x000000000000794d */ /* 0x000fea0003800000 */
.L_x_8136:
        /* <DEDUP_REMOVED lines=13> */
.L_x_8140:
[----:B------:R-:W-:Y:S01]  /*101f0*/  IMAD.MOV.U32 R0, RZ, RZ, 0x7f ;  /* 0x0000007fff007424 */ /* 0x000fe200078e00ff */
[----:B------:R-:W-:-:S04]  /*10200*/  ISETP.GT.U32.AND P0, PT, R2, 0x7f800000, PT ;  /* 0x7f8000000200780c */ /* 0x000fc80003f04070 */
[----:B------:R-:W-:-:S09]  /*10210*/  SEL R0, R0, 0x7c, P0 ;  /* 0x0000007c00007807 */ /* 0x000fd20000000000 */
.L_x_8141:
[----:B------:R-:W-:Y:S05]  /*10220*/  BSYNC B0 ;  /* 0x0000000000007941 */ /* 0x000fea0003800000 */
.L_x_8139:
[----:B------:R-:W-:-:S04]  /*10230*/  LOP3.LUT R2, R3, 0x80000000, RZ, 0xc0, !PT ;  /* 0x8000000003027812 */ /* 0x000fc800078ec0ff */
[----:B------:R-:W-:-:S04]  /*10240*/  SHF.R.U32.HI R3, RZ, 0x18, R2 ;  /* 0x00000018ff037819 */ /* 0x000fc80000011602 */
[----:B------:R-:W-:-:S05]  /*10250*/  LOP3.LUT R3, R0, R3, RZ, 0xfc, !PT ;  /* 0x0000000300037212 */ /* 0x000fca00078efcff */
[----:B------:R-:W-:Y:S01]  /*10260*/  STG.E.U8 desc[UR36][R16.64], R3 ;  /* 0x0000000310007986 */ /* 0x000fe2000c101124 */
[----:B------:R-:W-:Y:S05]  /*10270*/  EXIT ;  /* 0x000000000000794d */ /* 0x000fea0003800000 */
.L_x_8135:
[----:B------:R-:W-:-:S04]  /*10280*/  I2FP.F32.U32 R0, R2 ;  /* 0x0000000200007245 */ /* 0x000fc80000201000 */
[----:B------:R-:W-:-:S05]  /*10290*/  F2FP.BF16.F32.PACK_AB R0, RZ, R0 ;  /* 0x00000000ff00723e */ /* 0x000fca00000010ff */
[----:B------:R-:W-:Y:S01]  /*102a0*/  STG.E.U16 desc[UR36][R16.64], R0 ;  /* 0x0000000010007986 */ /* 0x000fe2000c101524 */
[----:B------:R-:W-:Y:S05]  /*102b0*/  EXIT ;  /* 0x000000000000794d */ /* 0x000fea0003800000 */
.L_x_8132:
        /* <DEDUP_REMOVED lines=10> */
.L_x_8144:
        /* <DEDUP_REMOVED lines=17> */
.L_x_8147:
[----:B------:R-:W-:-:S04]  /*10470*/  LOP3.LUT R2, R3, 0x80000000, RZ, 0xc0, !PT ;  /* 0x8000000003027812 */ /* 0x000fc800078ec0ff */
[----:B------:R-:W-:-:S04]  /*10480*/  SHF.R.U32.HI R3, RZ, 0x18, R2 ;  /* 0x00000018ff037819 */ /* 0x000fc80000011602 */
[----:B------:R-:W-:-:S04]  /*10490*/  LOP3.LUT R0, R0, R3, RZ, 0xfc, !PT ;  /* 0x0000000300007212 */ /* 0x000fc800078efcff */
[----:B------:R-:W-:-:S07]  /*104a0*/  PRMT R8, R0, 0x7610, R8 ;  /* 0x0000761000087816 */ /* 0x000fce0000000008 */
.L_x_8146:
[----:B------:R-:W-:Y:S05]  /*104b0*/  BSYNC B0 ;  /* 0x0000000000007941 */ /* 0x000fea0003800000 */
.L_x_8145:
[----:B------:R-:W-:Y:S01]  /*104c0*/  STG.E.U8 desc[UR36][R16.64], R8 ;  /* 0x0000000810007986 */ /* 0x000fe2000c101124 */
[----:B------:R-:W-:Y:S05]  /*104d0*/  EXIT ;  /* 0x000000000000794d */ /* 0x000fea0003800000 */
.L_x_8143:
        /* <DEDUP_REMOVED lines=17> */
.L_x_8150:
[----:B------:R-:W-:-:S04]  /*105f0*/  LOP3.LUT R2, R3, 0x80000000, RZ, 0xc0, !PT ;  /* 0x8000000003027812 */ /* 0x000fc800078ec0ff */
[----:B------:R-:W-:-:S04]  /*10600*/  SHF.R.U32.HI R3, RZ, 0x18, R2 ;  /* 0x00000018ff037819 */ /* 0x000fc80000011602 */
[----:B------:R-:W-:-:S04]  /*10610*/  LOP3.LUT R0, R0, R3, RZ, 0xfc, !PT ;  /* 0x0000000300007212 */ /* 0x000fc800078efcff */
[----:B------:R-:W-:-:S07]  /*10620*/  PRMT R8, R0, 0x7610, R8 ;  /* 0x0000761000087816 */ /* 0x000fce0000000008 */
.L_x_8149:
[----:B------:R-:W-:Y:S05]  /*10630*/  BSYNC B0 ;  /* 0x0000000000007941 */ /* 0x000fea0003800000 */
.L_x_8148:
[----:B------:R-:W-:Y:S01]  /*10640*/  STG.E.U8 desc[UR36][R16.64], R8 ;  /* 0x0000000810007986 */ /* 0x000fe2000c101124 */
[----:B------:R-:W-:Y:S05]  /*10650*/  EXIT ;  /* 0x000000000000794d */ /* 0x000fea0003800000 */
.L_x_8142:
        /* <DEDUP_REMOVED lines=22> */
.L_x_8125:
        /* <DEDUP_REMOVED lines=16> */
.L_x_8153:
[----:B------:R-:W-:Y:S05]  /*108c0*/  EXIT ;  /* 0x000000000000794d */ /* 0x000fea0003800000 */
.L_x_8152:
[----:B------:R-:W-:-:S05]  /*108d0*/  IMAD.MOV.U32 R3, RZ, RZ, RZ ;  /* 0x000000ffff037224 */ /* 0x000fca00078e00ff */
[----:B------:R-:W-:Y:S01]  /*108e0*/  STG.E.64 desc[UR36][R16.64], R2 ;  /* 0x0000000210007986 */ /* 0x000fe2000c101b24 */
[----:B------:R-:W-:Y:S05]  /*108f0*/  EXIT ;  /* 0x000000000000794d */ /* 0x000fea0003800000 */
.L_x_8151:
[----:B------:R-:W-:Y:S01]  /*10900*/  STG.E desc[UR36][R16.64], R2 ;  /* 0x0000000210007986 */ /* 0x000fe2000c101924 */
[----:B------:R-:W-:Y:S05]  /*10910*/  EXIT ;  /* 0x000000000000794d */ /* 0x000fea0003800000 */
.L_x_8154:
        /* <DEDUP_REMOVED lines=14> */
.L_x_43826:


//--------------------- .text._ZN2at6native27unrolled_elementwise_kernelINS0_13BinaryFunctorIssbZZZNS0_23logical_xor_kernel_cudaERNS_14TensorIteratorEENKUlvE0_clEvENKUlvE3_clEvEUlssE_EESt5arrayIPcLm3EELi4E23TrivialOffsetCalculatorILi2EjESC_ILi1EjENS0_6memory12LoadWithCastILi2EEENSF_13StoreWithCastILi1EEEEEviT_T0_T2_T3_T4_T5_ --------------------------
	.section	.text._ZN2at6native27unrolled_elementwise_kernelINS0_13BinaryFunctorIssbZZZNS0_23logical_xor_kernel_cudaERNS_14TensorIteratorEENKUlvE0_clEvENKUlvE3_clEvEUlssE_EESt5arrayIPcLm3EELi4E23TrivialOffsetCalculatorILi2EjESC_ILi1EjENS0_6memory12LoadWithCastILi2EEENSF_13StoreWithCastILi1EEEEEviT_T0_T2_T3_T4_T5_,"ax",@progbits
	.align	128
        .global         _ZN2at6native27unrolled_elementwise_kernelINS0_13BinaryFunctorIssbZZZNS0_23logical_xor_kernel_cudaERNS_14TensorIteratorEENKUlvE0_clEvENKUlvE3_clEvEUlssE_EESt5arrayIPcLm3EELi4E23TrivialOffsetCalculatorILi2EjESC_ILi1EjENS0_6memory12LoadWithCastILi2EEENSF_13StoreWithCastILi1EEEEEviT_T0_T2_T3_T4_T5_
        .type           _ZN2at6native27unrolled_elementwise_kernelINS0_13BinaryFunctorIssbZZZNS0_23logical_xor_kernel_cudaERNS_14TensorIteratorEENKUlvE0_clEvENKUlvE3_clEvEUlssE_EESt5arrayIPcLm3EELi4E23TrivialOffsetCalculatorILi2EjESC_ILi1EjENS0_6memory12LoadWithCastILi2EEENSF_13StoreWithCastILi1EEEEEviT_T0_T2_T3_T4_T5_,@function
        .size           _ZN2at6native27unrolled_elementwise_kernelINS0_13BinaryFunctorIssbZZZNS0_23logical_xor_kernel_cudaERNS_14TensorIteratorEENKUlvE0_clEvENKUlvE3_clEvEUlssE_EESt5arrayIPcLm3EELi4E23TrivialOffsetCalculatorILi2EjESC_ILi1EjENS0_6memory12LoadWithCastILi2EEENSF_13StoreWithCastILi1EEEEEviT_T0_T2_T3_T4_T5_,(.L_x_43827 - _ZN2at6native27unrolled_elementwise_kernelINS0_13BinaryFunctorIssbZZZNS0_23logical_xor_kernel_cudaERNS_14TensorIteratorEENKUlvE0_clEvENKUlvE3_clEvEUlssE_EESt5arrayIPcLm3EELi4E23TrivialOffsetCalculatorILi2EjESC_ILi1EjENS0_6memory12LoadWithCastILi2EEENSF_13StoreWithCastILi1EEEEEviT_T0_T2_T3_T4_T5_)
        .other          _ZN2at6native27unrolled_elementwise_kernelINS0_13BinaryFunctorIssbZZZNS0_23logical_xor_kernel_cudaERNS_14TensorIteratorEENKUlvE0_clEvENKUlvE3_clEvEUlssE_EESt5arrayIPcLm3EELi4E23TrivialOffsetCalculatorILi2EjESC_ILi1EjENS0_6memory12LoadWithCastILi2EEENSF_13StoreWithCastILi1EEEEEviT_T0_T2_T3_T4_T5_,@"STO_CUDA_ENTRY STV_DEFAULT"
_ZN2at6native27unrolled_elementwise_kernelINS0_13BinaryFunctorIssbZZZNS0_23logical_xor_kernel_cudaERNS_14TensorIteratorEENKUlvE0_clEvENKUlvE3_clEvEUlssE_EESt5arrayIPcLm3EELi4E23TrivialOffsetCalculatorILi2EjESC_ILi1EjENS0_6memory12LoadWithCastILi2EEENSF_13StoreWithCastILi1EEEEEviT_T0_T2_T3_T4_T5_:
.text._ZN2at6native27unrolled_elementwise_kernelINS0_13BinaryFunctorIssbZZZNS0_23logical_xor_kernel_cudaERNS_14TensorIteratorEENKUlvE0_clEvENKUlvE3_clEvEUlssE_EESt5arrayIPcLm3EELi4E23TrivialOffsetCalculatorILi2EjESC_ILi1EjENS0_6memory12LoadWithCastILi2EEENSF_13StoreWithCastILi1EEEEEviT_T0_T2_T3_T4_T5_:
        /* <DEDUP_REMOVED lines=33> */
.L_x_8160:
[----:B------:R3:W5:Y:S01]  /*0210*/  LDG.E.U8 R18, desc[UR36][R4.64] ;  /* 0x0000002404127981 */ /* 0x000762000c1e1100 */
[----:B------:R-:W-:Y:S05]  /*0220*/  BRA `(.L_x_8162) ;  /* 0x0000000c00587947 */ /* 0x000fea0003800000 */
.L_x_8159:
        /* <DEDUP_REMOVED lines=8> */
.L_x_8164:
[----:B------:R1:W5:Y:S01]  /*02b0*/  LDG.E.U16 R18, desc[UR36][R4.64] ;  /* 0x0000002404127981 */ /* 0x000362000c1e1500 */
[----:B------:R-:W-:Y:S05]  /*02c0*/  BRA `(.L_x_8162) ;  /* 0x0000000c00307947 */ /* 0x000fea0003800000 */
.L_x_8163:
[----:B------:R2:W5:Y:S01]  /*02d0*/  LDG.E.U16 R18, desc[UR36][R4.64] ;  /* 0x0000002404127981 */ /* 0x000562000c1e1500 */
[----:B------:R-:W-:Y:S05]  /*02e0*/  BRA `(.L_x_8162) ;  /* 0x0000000c00287947 */ /* 0x000fea0003800000 */
.L_x_8158:
        /* <DEDUP_REMOVED lines=9> */
.L_x_8166:
[----:B------:R-:W2:Y:S02]  /*0380*/  LDG.E.U16 R0, desc[UR36][R4.64] ;  /* 0x0000002404007981 */ /* 0x000ea4000c1e1500 */
[----:B--2---:R-:W-:-:S06]  /*0390*/  HADD2.F32 R0, -RZ, R0.H0_H0 ;  /* 0x20000000ff007230 */ /* 0x004fcc0000004100 */
[----:B------:R-:W0:Y:S02]  /*03a0*/  F2I.FTZ.TRUNC.NTZ R0, R0 ;  /* 0x0000000000007305 */ /* 0x000e24000021f100 */
[----:B0-----:R-:W-:Y:S01]  /*03b0*/  PRMT R18, R0, 0x7610, R18 ;  /* 0x0000761000127816 */ /* 0x001fe20000000012 */
[----:B------:R-:W-:Y:S06]  /*03c0*/  BRA `(.L_x_8162) ;  /* 0x0000000800f07947 */ /* 0x000fec0003800000 */
.L_x_8165:
        /* <DEDUP_REMOVED lines=9> */
.L_x_8168:
[----:B------:R-:W2:Y:S02]  /*0460*/  LDG.E.U16 R4, desc[UR36][R4.64] ;  /* 0x0000002404047981 */ /* 0x000ea4000c1e1500 */
[----:B--2---:R-:W-:-:S06]  /*0470*/  HADD2.F32 R0, -RZ, R4.H0_H0 ;  /* 0x20000004ff007230 */ /* 0x004fcc0000004100 */
[----:B------:R-:W0:Y:S02]  /*0480*/  F2I.FTZ.TRUNC.NTZ R0, R0 ;  /* 0x0000000000007305 */ /* 0x000e24000021f100 */
[----:B0-----:R-:W-:Y:S01]  /*0490*/  PRMT R18, R0, 0x7610, R18 ;  /* 0x0000761000127816 */ /* 0x001fe20000000012 */
[----:B------:R-:W-:Y:S06]  /*04a0*/  BRA `(.L_x_8162) ;  /* 0x0000000800b87947 */ /* 0x000fec0003800000 */
.L_x_8167:
[----:B------:R-:W2:Y:S02]  /*04b0*/  LDG.E.64 R4, desc[UR36][R4.64] ;  /* 0x0000002404047981 */ /* 0x000ea4000c1e1b00 */
[----:B--2---:R0:W1:Y:S01]  /*04c0*/  F2I.F64.TRUNC R18, R4 ;  /* 0x0000000400127311 */ /* 0x004062000030d100 */
[----:B------:R-:W-:Y:S05]  /*04d0*/  BRA `(.L_x_8162) ;  /* 0x0000000800ac7947 */ /* 0x000fea0003800000 */
.L_x_8157:
        /* <DEDUP_REMOVED lines=12> */
.L_x_8171:
[----:B------:R-:W2:Y:S02]  /*05a0*/  LDG.E.64 R4, desc[UR36][R4.64] ;  /* 0x0000002404047981 */ /* 0x000ea4000c1e1b00 */
[----:B--2---:R0:W1:Y:S01]  /*05b0*/  F2I.F64.TRUNC R18, R4 ;  /* 0x0000000400127311 */ /* 0x004062000030d100 */
[----:B------:R-:W-:Y:S05]  /*05c0*/  BRA `(.L_x_8162) ;  /* 0x0000000800707947 */ /* 0x000fea0003800000 */
.L_x_8170:
        /* <DEDUP_REMOVED lines=28> */
.L_x_8173:
        /* <DEDUP_REMOVED lines=12> */
[----:B------:R-:W-:-:S06]  /*0850*/  LOP3.LUT R0, R3, 0x80000000, R0, 0xf8, !PT ;  /* 0x8000000003007812 */ /* 0x000fcc00078ef800 */
[----:B------:R-:W0:Y:S02]  /*0860*/  F2I.FTZ.TRUNC.NTZ R0, R0 ;  /* 0x0000000000007305 */ /* 0x000e24000021f100 */
[----:B0-----:R-:W-:Y:S01]  /*0870*/  PRMT R18, R0, 0x7610, R18 ;  /* 0x0000761000127816 */ /* 0x001fe20000000012 */
[----:B------:R-:W-:Y:S06]  /*0880*/  BRA `(.L_x_8162) ;  /* 0x0000000400c07947 */ /* 0x000fec0003800000 */
.L_x_8172:
[----:B------:R-:W2:Y:S02]  /*0890*/  LDG.E.U16 R0, desc[UR36][R4.64] ;  /* 0x0000002404007981 */ /* 0x000ea4000c1e1500 */
[----:B--2---:R-:W-:-:S06]  /*08a0*/  IMAD.U32 R0, R0, 0x10000, RZ ;  /* 0x0001000000007824 */ /* 0x004fcc00078e00ff */
[----:B------:R-:W0:Y:S02]  /*08b0*/  F2I.FTZ.TRUNC.NTZ R0, R0 ;  /* 0x0000000000007305 */ /* 0x000e24000021f100 */
[----:B0-----:R-:W-:Y:S01]  /*08c0*/  PRMT R18, R0, 0x7610, R18 ;  /* 0x0000761000127816 */ /* 0x001fe20000000012 */
[----:B------:R-:W-:Y:S06]  /*08d0*/  BRA `(.L_x_8162) ;  /* 0x0000000400ac7947 */ /* 0x000fec0003800000 */
.L_x_8169:
        /* <DEDUP_REMOVED lines=10> */
.L_x_8176:
        /* <DEDUP_REMOVED lines=21> */
.L_x_8180:
[----:B------:R-:W-:Y:S05]  /*0ad0*/  BSYNC B1 ;  /* 0x0000000000017941 */ /* 0x000fea0003800000 */
.L_x_8179:
[----:B------:R-:W-:Y:S01]  /*0ae0*/  LEA R5, R0, 0x3b800000, 0x17 ;  /* 0x3b80000000057811 */ /* 0x000fe200078eb8ff */
[----:B------:R-:W-:-:S05]  /*0af0*/  IMAD.SHL.U32 R0, R3, 0x100000, RZ ;  /* 0x0010000003007824 */ /* 0x000fca00078e00ff */
[----:B------:R-:W-:-:S07]  /*0b00*/  LOP3.LUT R0, R5, R0, R6, 0xfe, !PT ;  /* 0x0000000005007212 */ /* 0x000fce00078efe06 */
.L_x_8178:
[----:B------:R-:W-:Y:S05]  /*0b10*/  BSYNC B0 ;  /* 0x0000000000007941 */ /* 0x000fea0003800000 */
.L_x_8177:
[----:B------:R-:W0:Y:S02]  /*0b20*/  F2I.FTZ.TRUNC.NTZ R0, R0 ;  /* 0x0000000000007305 */ /* 0x000e24000021f100 */
[----:B0-----:R-:W-:Y:S01]  /*0b30*/  PRMT R18, R0, 0x7610, R18 ;  /* 0x0000761000127816 */ /* 0x001fe20000000012 */
[----:B------:R-:W-:Y:S06]  /*0b40*/  BRA `(.L_x_8162) ;  /* 0x0000000400107947 */ /* 0x000fec0003800000 */
.L_x_8175:
        /* <DEDUP_REMOVED lines=21> */
.L_x_8184:
[----:B------:R-:W-:Y:S05]  /*0ca0*/  BSYNC B1 ;  /* 0x0000000000017941 */ /* 0x000fea0003800000 */
.L_x_8183:
[----:B------:R-:W-:Y:S01]  /*0cb0*/  LEA R5, R0, 0x37800000, 0x17 ;  /* 0x3780000000057811 */ /* 0x000fe200078eb8ff */
[----:B------:R-:W-:-:S05]  /*0cc0*/  IMAD.SHL.U32 R0, R3, 0x200000, RZ ;  /* 0x0020000003007824 */ /* 0x000fca00078e00ff */
[----:B------:R-:W-:-:S07]  /*0cd0*/  LOP3.LUT R0, R5, R0, R6, 0xfe, !PT ;  /* 0x0000000005007212 */ /* 0x000fce00078efe06 */
.L_x_8182:
[----:B------:R-:W-:Y:S05]  /*0ce0*/  BSYNC B0 ;  /* 0x0000000000007941 */ /* 0x000fea0003800000 */
.L_x_8181:
[----:B------:R-:W0:Y:S02]  /*0cf0*/  F2I.FTZ.TRUNC.NTZ R0, R0 ;  /* 0x0000000000007305 */ /* 0x000e24000021f100 */
[----:B0-----:R-:W-:Y:S01]  /*0d00*/  PRMT R18, R0, 0x7610, R18 ;  /* 0x0000761000127816 */ /* 0x001fe20000000012 */
[----:B------:R-:W-:Y:S06]  /*0d10*/  BRA `(.L_x_8162) ;  /* 0x00000000009c7947 */ /* 0x000fec0003800000 */
.L_x_8174:
        /* <DEDUP_REMOVED lines=14> */
.L_x_8188:
[----:B------:R-:W-:Y:S05]  /*0e00*/  BSYNC B0 ;  /* 0x0000000000007941 */ /* 0x000fea0003800000 */
.L_x_8187:
[----:B------:R-:W0:Y:S02]  /*0e10*/  F2I.FTZ.TRUNC.NTZ R0, R0 ;  /* 0x0000000000007305 */ /* 0x000e24000021f100 */
[----:B0-----:R-:W-:Y:S01]  /*0e20*/  PRMT R18, R0, 0x7610, R18 ;  /* 0x0000761000127816 */ /* 0x001fe20000000012 */
[----:B------:R-:W-:Y:S06]  /*0e30*/  BRA `(.L_x_8162) ;  /* 0x0000000000547947 */ /* 0x000fec0003800000 */
.L_x_8161:
        /* <DEDUP_REMOVED lines=16> */
.L_x_8189:
[----:B------:R-:W-:Y:S01]  /*0f40*/  PRMT R18, RZ, 0x7610, R18 ;  /* 0x00007610ff127816 */ /* 0x000fe20000000012 */
[----:B------:R-:W-:Y:S06]  /*0f50*/  BRA `(.L_x_8162) ;  /* 0x00000000000c7947 */ /* 0x000fec0003800000 */
.L_x_8186:
[----:B------:R0:W5:Y:S01]  /*0f60*/  LDG.E.U16 R18, desc[UR36][R4.64] ;  /* 0x0000002404127981 */ /* 0x000162000c1e1500 */
[----:B------:R-:W-:Y:S05]  /*0f70*/  BRA `(.L_x_8162) ;  /* 0x0000000000047947 */ /* 0x000fea0003800000 */
.L_x_8185:
[----:B------:R0:W5:Y:S02]  /*0f80*/  LDG.E.U16 R18, desc[UR36][R4.64] ;  /* 0x0000002404127981 */ /* 0x000164000c1e1500 */
.L_x_8162:
[----:B01234-:R-:W0:Y:S01]  /*0f90*/  LDC.64 R4, c[0x0][0x228] ;  /* 0x00008a00ff047b82 */ /* 0x01fe220000000a00 */
        /* <DEDUP_REMOVED lines=17> */
.L_x_8193:
[----:B------:R1:W5:Y:S01]  /*10b0*/  LDG.E.U8 R19, desc[UR36][R4.64] ;  /* 0x0000002404137981 */ /* 0x000362000c1e1100 */
[----:B------:R-:W-:Y:S05]  /*10c0*/  BRA `(.L_x_8195) ;  /* 0x0000000c00547947 */ /* 0x000fea0003800000 */
.L_x_8192:
        /* <DEDUP_REMOVED lines=8> */
.L_x_8197:
[----:B------:R3:W5:Y:S01]  /*1150*/  LDG.E.U16 R19, desc[UR36][R4.64] ;  /* 0x0000002404137981 */ /* 0x000762000c1e1500 */
[----:B------:R-:W-:Y:S05]  /*1160*/  BRA `(.L_x_8195) ;  /* 0x0000000c002c7947 */ /* 0x000fea0003800000 */
.L_x_8196:
[----:B------:R2:W5:Y:S01]  /*1170*/  LDG.E.U16 R19, desc[UR36][R4.64] ;  /* 0x0000002404137981 */ /* 0x000562000c1e1500 */
[----:B------:R-:W-:Y:S05]  /*1180*/  BRA `(.L_x_8195) ;  /* 0x0000000c00247947 */ /* 0x000fea0003800000 */
.L_x_8191:
        /* <DEDUP_REMOVED lines=9> */
.L_x_8199:
[----:B------:R-:W2:Y:S02]  /*1220*/  LDG.E.U16 R0, desc[UR36][R4.64] ;  /* 0x0000002404007981 */ /* 0x000ea4000c1e1500 */
[----:B--2---:R-:W-:-:S06]  /*1230*/  HADD2.F32 R0, -RZ, R0.H0_H0 ;  /* 0x20000000ff007230 */ /* 0x004fcc0000004100 */
[----:B------:R-:W0:Y:S02]  /*1240*/  F2I.FTZ.TRUNC.NTZ R0, R0 ;  /* 0x0000000000007305 */ /* 0x000e24000021f100 */
[----:B0-----:R-:W-:Y:S01]  /*1250*/  PRMT R19, R0, 0x7610, R19 ;  /* 0x0000761000137816 */ /* 0x001fe20000000013 */
[----:B------:R-:W-:Y:S06]  /*1260*/  BRA `(.L_x_8195) ;  /* 0x0000000800ec7947 */ /* 0x000fec0003800000 */
.L_x_8198:
        /* <DEDUP_REMOVED lines=9> */
.L_x_8201:
[----:B------:R-:W2:Y:S02]  /*1300*/  LDG.E.U16 R4, desc[UR36][R4.64] ;  /* 0x0000002404047981 */ /* 0x000ea4000c1e1500 */
[----:B--2---:R-:W-:-:S06]  /*1310*/  HADD2.F32 R0, -RZ, R4.H0_H0 ;  /* 0x20000004ff007230 */ /* 0x004fcc0000004100 */
[----:B------:R-:W0:Y:S02]  /*1320*/  F2I.FTZ.TRUNC.NTZ R0, R0 ;  /* 0x0000000000007305 */ /* 0x000e24000021f100 */
[----:B0-----:R-:W-:Y:S01]  /*1330*/  PRMT R19, R0, 0x7610, R19 ;  /* 0x0000761000137816 */ /* 0x001fe20000000013 */
[----:B------:R-:W-:Y:S06]  /*1340*/  BRA `(.L_x_8195) ;  /* 0x0000000800b47947 */ /* 0x000fec0003800000 */
.L_x_8200:
[----:B------:R-:W2:Y:S02]  /*1350*/  LDG.E.64 R4, desc[UR36][R4.64] ;  /* 0x0000002404047981 */ /* 0x000ea4000c1e1b00 */
[----:B--2---:R0:W1:Y:S01]  /*1360*/  F2I.F64.TRUNC R19, R4 ;  /* 0x0000000400137311 */ /* 0x004062000030d100 */
[----:B------:R-:W-:Y:S05]  /*1370*/  BRA `(.L_x_8195) ;  /* 0x0000000800a87947 */ /* 0x000fea0003800000 */
.L_x_8190:
        /* <DEDUP_REMOVED lines=12> */
.L_x_8204:
[----:B------:R-:W2:Y:S02]  /*1440*/  LDG.E.64 R4, desc[UR36][R4.64] ;  /* 0x0000002404047981 */ /* 0x000ea4000c1e1b00 */
[----:B--2---:R0:W1:Y:S01]  /*1450*/  F2I.F64.TRUNC R19, R4 ;  /* 0x0000000400137311 */ /* 0x004062000030d100 */
[----:B------:R-:W-:Y:S05]  /*1460*/  BRA `(.L_x_8195) ;  /* 0x00000008006c7947 */ /* 0x000fea0003800000 */
.L_x_8203:
        /* <DEDUP_REMOVED lines=28> */
.L_x_8206:
        /* <DEDUP_REMOVED lines=15> */
.L_x_8205:
[----:B------:R-:W2:Y:S02]  /*1720*/  LDG.E.U16 R0, desc[UR36][R4.64] ;  /* 0x0000002404007981 */ /* 0x000ea4000c1e1500 */
[----:B--2---:R-:W-:-:S06]  /*1730*/  IMAD.U32 R0, R0, 0x10000, RZ ;  /* 0x0001000000007824 */ /* 0x004fcc00078e00ff */
[----:B------:R-:W0:Y:S02]  /*1740*/  F2I.FTZ.TRUNC.NTZ R0, R0 ;  /* 0x0000000000007305 */ /* 0x000e24000021f100 */
[----:B0-----:R-:W-:Y:S01]  /*1750*/  PRMT R19, R0, 0x7610, R19 ;  /* 0x0000761000137816 */ /* 0x001fe20000000013 */
[----:B------:R-:W-:Y:S06]  /*1760*/  BRA `(.L_x_8195) ;  /* 0x0000000400ac7947 */ /* 0x000fec0003800000 */
.L_x_8202:
        /* <DEDUP_REMOVED lines=10> */
.L_x_8209:
        /* <DEDUP_REMOVED lines=21> */
.L_x_8213:
[----:B------:R-:W-:Y:S05]  /*1960*/  BSYNC B1 ;  /* 0x0000000000017941 */ /* 0x000fea0003800000 */
.L_x_8212:
[----:B------:R-:W-:Y:S01]  /*1970*/  LEA R5, R0, 0x3b800000, 0x17 ;  /* 0x3b80000000057811 */ /* 0x000fe200078eb8ff */
[----:B------:R-:W-:-:S05]  /*1980*/  IMAD.SHL.U32 R0, R3, 0x100000, RZ ;  /* 0x0010000003007824 */ /* 0x000fca00078e00ff */
[----:B------:R-:W-:-:S07]  /*1990*/  LOP3.LUT R0, R5, R0, R6, 0xfe, !PT ;  /* 0x0000000005007212 */ /* 0x000fce00078efe06 */
.L_x_8211:
[----:B------:R-:W-:Y:S05]  /*19a0*/  BSYNC B0 ;  /* 0x0000000000007941 */ /* 0x000fea0003800000 */
.L_x_8210:
[----:B------:R-:W0:Y:S02]  /*19b0*/  F2I.FTZ.TRUNC.NTZ R0, R0 ;  /* 0x0000000000007305 */ /* 0x000e24000021f100 */
[----:B0-----:R-:W-:Y:S01]  /*19c0*/  PRMT R19, R0, 0x7610, R19 ;  /* 0x0000761000137816 */ /* 0x001fe20000000013 */
[----:B------:R-:W-:Y:S06]  /*19d0*/  BRA `(.L_x_8195) ;  /* 0x0000000400107947 */ /* 0x000fec0003800000 */
.L_x_8208:
        /* <DEDUP_REMOVED lines=21> */
.L_x_8217:
[----:B------:R-:W-:Y:S05]  /*1b30*/  BSYNC B1 ;  /* 0x0000000000017941 */ /* 0x000fea0003800000 */
.L_x_8216:
[----:B------:R-:W-:Y:S01]  /*1b40*/  LEA R5, R0, 0x37800000, 0x17 ;  /* 0x3780000000057811 */ /* 0x000fe200078eb8ff */
[----:B------:R-:W-:-:S05]  /*1b50*/  IMAD.SHL.U32 R0, R3, 0x200000, RZ ;  /* 0x0020000003007824 */ /* 0x000fca00078e00ff */
[----:B------:R-:W-:-:S07]  /*1b60*/  LOP3.LUT R0, R5, R0, R6, 0xfe, !PT ;  /* 0x0000000005007212 */ /* 0x000fce00078efe06 */
.L_x_8215:
[----:B------:R-:W-:Y:S05]  /*1b70*/  BSYNC B0 ;  /* 0x0000000000007941 */ /* 0x000fea0003800000 */
.L_x_8214:
[----:B------:R-:W0:Y:S02]  /*1b80*/  F2I.FTZ.TRUNC.NTZ R0, R0 ;  /* 0x0000000000007305 */ /* 0x000e24000021f100 */
[----:B0-----:R-:W-:Y:S01]  /*1b90*/  PRMT R19, R0, 0x7610, R19 ;  /* 0x0000761000137816 */ /* 0x001fe20000000013 */
[----:B------:R-:W-:Y:S06]  /*1ba0*/  BRA `(.L_x_8195) ;  /* 0x00000000009c7947 */ /* 0x000fec0003800000 */
.L_x_8207:
        /* <DEDUP_REMOVED lines=14> */
.L_x_8221:
[----:B------:R-:W-:Y:S05]  /*1c90*/  BSYNC B0 ;  /* 0x0000000000007941 */ /* 0x000fea0003800000 */
.L_x_8220:
[----:B------:R-:W0:Y:S02]  /*1ca0*/  F2I.FTZ.TRUNC.NTZ R0, R0 ;  /* 0x0000000000007305 */ /* 0x000e24000021f100 */
[----:B0-----:R-:W-:Y:S01]  /*1cb0*/  PRMT R19, R0, 0x7610, R19 ;  /* 0x0000761000137816 */ /* 0x001fe20000000013 */
[----:B------:R-:W-:Y:S06]  /*1cc0*/  BRA `(.L_x_8195) ;  /* 0x0000000000547947 */ /* 0x000fec0003800000 */
.L_x_8194:
        /* <DEDUP_REMOVED lines=16> */
.L_x_8222:
[----:B------:R-:W-:Y:S01]  /*1dd0*/  PRMT R19, RZ, 0x7610, R19 ;  /* 0x00007610ff137816 */ /* 0x000fe20000000013 */
[----:B------:R-:W-:Y:S06]  /*1de0*/  BRA `(.L_x_8195) ;  /* 0x00000000000c7947 */ /* 0x000fec0003800000 */
.L_x_8219:
[----:B------:R0:W5:Y:S01]  /*1df0*/  LDG.E.U16 R19, desc[UR36][R4.64] ;  /* 0x0000002404137981 */ /* 0x000162000c1e1500 */
[----:B------:R-:W-:Y:S05]  /*1e00*/  BRA `(.L_x_8195) ;  /* 0x0000000000047947 */ /* 0x000fea0003800000 */
.L_x_8218:
[----:B------:R0:W5:Y:S02]  /*1e10*/  LDG.E.U16 R19, desc[UR36][R4.64] ;  /* 0x0000002404137981 */ /* 0x000164000c1e1500 */
.L_x_8195:
[----:B------:R-:W2:Y:S02]  /*1e20*/  S2R R27, SR_TID.X ;  /* 0x00000000001b7919 */ /* 0x000ea40000002100 */
[----:B--2---:R-:W-:-:S07]  /*1e30*/  VIADD R27, R27, 0x80 ;  /* 0x000000801b1b7836 */ /* 0x004fce0000000000 */
.L_x_8156:
[----:B------:R-:W-:Y:S05]  /*1e40*/  BSYNC B6 ;  /* 0x0000000000067941 */ /* 0x000fea0003800000 */
.L_x_8155:
[----:B------:R-:W-:Y:S01]  /*1e50*/  ISETP.GE.AND P0, PT, R27, R28, PT ;  /* 0x0000001c1b00720c */ /* 0x000fe20003f06270 */
[----:B------:R-:W-:Y:S01]  /*1e60*/  BSSY B6, `(.L_x_8223) ;  /* 0x00001d7000067945 */ /* 0x000fe20003800000 */
[----:B------:R-:W-:-:S11]  /*1e70*/  PRMT R22, RZ, 0x7610, R22 ;  /* 0x00007610ff167816 */ /* 0x000fd60000000016 */
[----:B------:R-:W-:Y:S05]  /*1e80*/  @P0 BRA `(.L_x_8224) ;  /* 0x0000001c00500947 */ /* 0x000fea0003800000 */
        /* <DEDUP_REMOVED lines=19> */
.L_x_8228:
[----:B------:R0:W5:Y:S01]  /*1fc0*/  LDG.E.U8 R17, desc[UR36][R4.64] ;  /* 0x0000002404117981 */ /* 0x000162000c1e1100 */
[----:B------:R-:W-:Y:S05]  /*1fd0*/  BRA `(.L_x_8230) ;  /* 0x0000000c00547947 */ /* 0x000fea0003800000 */
.L_x_8227:
        /* <DEDUP_REMOVED lines=8> */
.L_x_8232:
[----:B------:R0:W5:Y:S01]  /*2060*/  LDG.E.U16 R17, desc[UR36][R4.64] ;  /* 0x0000002404117981 */ /* 0x000162000c1e1500 */
[----:B------:R-:W-:Y:S05]  /*2070*/  BRA `(.L_x_8230) ;  /* 0x0000000c002c7947 */ /* 0x000fea0003800000 */
.L_x_8231:
[----:B------:R0:W5:Y:S01]  /*2080*/  LDG.E.U16 R17, desc[UR36][R4.64] ;  /* 0x0000002404117981 */ /* 0x000162000c1e1500 */
[----:B------:R-:W-:Y:S05]  /*2090*/  BRA `(.L_x_8230) ;  /* 0x0000000c00247947 */ /* 0x000fea0003800000 */
.L_x_8226:
        /* <DEDUP_REMOVED lines=9> */
.L_x_8234:
[----:B------:R-:W2:Y:S02]  /*2130*/  LDG.E.U16 R0, desc[UR36][R4.64] ;  /* 0x0000002404007981 */ /* 0x000ea4000c1e1500 */
[----:B--2---:R-:W-:-:S06]  /*2140*/  HADD2.F32 R0, -RZ, R0.H0_H0 ;  /* 0x20000000ff007230 */ /* 0x004fcc0000004100 */
[----:B------:R-:W0:Y:S02]  /*2150*/  F2I.FTZ.TRUNC.NTZ R0, R0 ;  /* 0x0000000000007305 */ /* 0x000e24000021f100 */
[----:B0-----:R-:W-:Y:S01]  /*2160*/  PRMT R17, R0, 0x7610, R17 ;  /* 0x0000761000117816 */ /* 0x001fe20000000011 */
[----:B------:R-:W-:Y:S06]  /*2170*/  BRA `(.L_x_8230) ;  /* 0x0000000800ec7947 */ /* 0x000fec0003800000 */
.L_x_8233:
        /* <DEDUP_REMOVED lines=9> */
.L_x_8236:
[----:B------:R-:W2:Y:S02]  /*2210*/  LDG.E.U16 R4, desc[UR36][R4.64] ;  /* 0x0000002404047981 */ /* 0x000ea4000c1e1500 */
[----:B--2---:R-:W-:-:S06]  /*2220*/  HADD2.F32 R0, -RZ, R4.H0_H0 ;  /* 0x20000004ff007230 */ /* 0x004fcc0000004100 */
[----:B------:R-:W0:Y:S02]  /*2230*/  F2I.FTZ.TRUNC.NTZ R0, R0 ;  /* 0x0000000000007305 */ /* 0x000e24000021f100 */
[----:B0-----:R-:W-:Y:S01]  /*2240*/  PRMT R17, R0, 0x7610, R17 ;  /* 0x0000761000117816 */ /* 0x001fe20000000011 */
[----:B------:R-:W-:Y:S06]  /*2250*/  BRA `(.L_x_8230) ;  /* 0x0000000800b47947 */ /* 0x000fec0003800000 */
.L_x_8235:
[----:B------:R-:W2:Y:S02]  /*2260*/  LDG.E.64 R4, desc[UR36][R4.64] ;  /* 0x0000002404047981 */ /* 0x000ea4000c1e1b00 */
[----:B--2---:R0:W1:Y:S01]  /*2270*/  F2I.F64.TRUNC R17, R4 ;  /* 0x0000000400117311 */ /* 0x004062000030d100 */
[----:B------:R-:W-:Y:S05]  /*2280*/  BRA `(.L_x_8230) ;  /* 0x0000000800a87947 */ /* 0x000fea0003800000 */
.L_x_8225:
        /* <DEDUP_REMOVED lines=12> */
.L_x_8239:
[----:B------:R-:W2:Y:S02]  /*2350*/  LDG.E.64 R4, desc[UR36][R4.64] ;  /* 0x0000002404047981 */ /* 0x000ea4000c1e1b00 */
[----:B--2---:R0:W1:Y:S01]  /*2360*/  F2I.F64.TRUNC R17, R4 ;  /* 0x0000000400117311 */ /* 0x004062000030d100 */
[----:B------:R-:W-:Y:S05]  /*2370*/  BRA `(.L_x_8230) ;  /* 0x00000008006c7947 */ /* 0x000fea0003800000 */
.L_x_8238:
        /* <DEDUP_REMOVED lines=28> */
.L_x_8241:
        /* <DEDUP_REMOVED lines=15> */
.L_x_8240:
[----:B------:R-:W2:Y:S02]  /*2630*/  LDG.E.U16 R0, desc[UR36][R4.64] ;  /* 0x0000002404007981 */ /* 0x000ea4000c1e1500 */
[----:B--2---:R-:W-:-:S06]  /*2640*/  IMAD.U32 R0, R0, 0x10000, RZ ;  /* 0x0001000000007824 */ /* 0x004fcc00078e00ff */
[----:B------:R-:W0:Y:S02]  /*2650*/  F2I.FTZ.TRUNC.NTZ R0, R0 ;  /* 0x0000000000007305 */ /* 0x000e24000021f100 */
[----:B0-----:R-:W-:Y:S01]  /*2660*/  PRMT R17, R0, 0x7610, R17 ;  /* 0x0000761000117816 */ /* 0x001fe20000000011 */
[----:B------:R-:W-:Y:S06]  /*2670*/  BRA `(.L_x_8230) ;  /* 0x0000000400ac7947 */ /* 0x000fec0003800000 */
.L_x_8237:
        /* <DEDUP_REMOVED lines=10> */
.L_x_8244:
        /* <DEDUP_REMOVED lines=21> */
.L_x_8248:
[----:B------:R-:W-:Y:S05]  /*2870*/  BSYNC B1 ;  /* 0x0000000000017941 */ /* 0x000fea0003800000 */
.L_x_8247:
[----:B------:R-:W-:Y:S01]  /*2880*/  LEA R5, R0, 0x3b800000, 0x17 ;  /* 0x3b80000000057811 */ /* 0x000fe200078eb8ff */
[----:B------:R-:W-:-:S05]  /*2890*/  IMAD.SHL.U32 R0, R3, 0x100000, RZ ;  /* 0x0010000003007824 */ /* 0x000fca00078e00ff */
[----:B------:R-:W-:-:S07]  /*28a0*/  LOP3.LUT R0, R5, R0, R6, 0xfe, !PT ;  /* 0x0000000005007212 */ /* 0x000fce00078efe06 */
.L_x_8246:
[----:B------:R-:W-:Y:S05]  /*28b0*/  BSYNC B0 ;  /* 0x0000000000007941 */ /* 0x000fea0003800000 */
.L_x_8245:
[----:B------:R-:W0:Y:S02]  /*28c0*/  F2I.FTZ.TRUNC.NTZ R0, R0 ;  /* 0x0000000000007305 */ /* 0x000e24000021f100 */
[----:B0-----:R-:W-:Y:S01]  /*28d0*/  PRMT R17, R0, 0x7610, R17 ;  /* 0x0000761000117816 */ /* 0x001fe20000000011 */
[----:B------:R-:W-:Y:S06]  /*28e0*/  BRA `(.L_x_8230) ;  /* 0x0000000400107947 */ /* 0x000fec0003800000 */
.L_x_8243:
        /* <DEDUP_REMOVED lines=21> */
.L_x_8252:
[----:B------:R-:W-:Y:S05]  /*2a40*/  BSYNC B1 ;  /* 0x0000000000017941 */ /* 0x000fea0003800000 */
.L_x_8251:
[----:B------:R-:W-:Y:S01]  /*2a50*/  LEA R5, R0, 0x37800000, 0x17 ;  /* 0x3780000000057811 */ /* 0x000fe200078eb8ff */
[----:B------:R-:W-:-:S05]  /*2a60*/  IMAD.SHL.U32 R0, R3, 0x200000, RZ ;  /* 0x0020000003007824 */ /* 0x000fca00078e00ff */
[----:B------:R-:W-:-:S07]  /*2a70*/  LOP3.LUT R0, R5, R0, R6, 0xfe, !PT ;  /* 0x0000000005007212 */ /* 0x000fce00078efe06 */
.L_x_8250:
[----:B------:R-:W-:Y:S05]  /*2a80*/  BSYNC B0 ;  /* 0x0000000000007941 */ /* 0x000fea0003800000 */
.L_x_8249:
[----:B------:R-:W0:Y:S02]  /*2a90*/  F2I.FTZ.TRUNC.NTZ R0, R0 ;  /* 0x0000000000007305 */ /* 0x000e24000021f100 */
[----:B0-----:R-:W-:Y:S01]  /*2aa0*/  PRMT R17, R0, 0x7610, R17 ;  /* 0x0000761000117816 */ /* 0x001fe20000000011 */
[----:B------:R-:W-:Y:S06]  /*2ab0*/  BRA `(.L_x_8230) ;  /* 0x00000000009c7947 */ /* 0x000fec0003800000 */
.L_x_8242:
        /* <DEDUP_REMOVED lines=14> */
.L_x_8256:
[----:B------:R-:W-:Y:S05]  /*2ba0*/  BSYNC B0 ;  /* 0x0000000000007941 */ /* 0x000fea0003800000 */
.L_x_8255:
[----:B------:R-:W0:Y:S02]  /*2bb0*/  F2I.FTZ.TRUNC.NTZ R0, R0 ;  /* 0x0000000000007305 */ /* 0x000e24000021f100 */
[----:B0-----:R-:W-:Y:S01]  /*2bc0*/  PRMT R17, R0, 0x7610, R17 ;  /* 0x0000761000117816 */ /* 0x001fe20000000011 */
[----:B------:R-:W-:Y:S06]  /*2bd0*/  BRA `(.L_x_8230) ;  /* 0x0000000000547947 */ /* 0x000fec0003800000 */
.L_x_8229:
        /* <DEDUP_REMOVED lines=16> */
.L_x_8257:
[----:B------:R-:W-:Y:S01]  /*2ce0*/  PRMT R17, RZ, 0x7610, R17 ;  /* 0x00007610ff117816 */ /* 0x000fe20000000011 */
[----:B------:R-:W-:Y:S06]  /*2cf0*/  BRA `(.L_x_8230) ;  /* 0x00000000000c7947 */ /* 0x000fec0003800000 */
.L_x_8254:
[----:B------:R2:W5:Y:S01]  /*2d00*/  LDG.E.U16 R17, desc[UR36][R4.64] ;  /* 0x0000002404117981 */ /* 0x000562000c1e1500 */
[----:B------:R-:W-:Y:S05]  /*2d10*/  BRA `(.L_x_8230) ;  /* 0x0000000000047947 */ /* 0x000fea0003800000 */
.L_x_8253:
[----:B------:R3:W5:Y:S02]  /*2d20*/  LDG.E.U16 R17, desc[UR36][R4.64] ;  /* 0x0000002404117981 */ /* 0x000764000c1e1500 */
.L_x_8230:
[----:B0-234-:R-:W0:Y:S01]  /*2d30*/  LDC.64 R4, c[0x0][0x228] ;  /* 0x00008a00ff047b82 */ /* 0x01de220000000a00 */
        /* <DEDUP_REMOVED lines=17> */
.L_x_8261:
[----:B------:R0:W5:Y:S01]  /*2e50*/  LDG.E.U8 R22, desc[UR36][R4.64] ;  /* 0x0000002404167981 */ /* 0x000162000c1e1100 */
[----:B------:R-:W-:Y:S05]  /*2e60*/  BRA `(.L_x_8263) ;  /* 0x0000000c00547947 */ /* 0x000fea0003800000 */
.L_x_8260:
        /* <DEDUP_REMOVED lines=8> */
.L_x_8265:
[----:B------:R0:W5:Y:S01]  /*2ef0*/  LDG.E.U16 R22, desc[UR36][R4.64] ;  /* 0x0000002404167981 */ /* 0x000162000c1e1500 */
[----:B------:R-:W-:Y:S05]  /*2f00*/  BRA `(.L_x_8263) ;  /* 0x0000000c002c7947 */ /* 0x000fea0003800000 */
.L_x_8264:
[----:B------:R0:W5:Y:S01]  /*2f10*/  LDG.E.U16 R22, desc[UR36][R4.64] ;  /* 0x0000002404167981 */ /* 0x000162000c1e1500 */
[----:B------:R-:W-:Y:S05]  /*2f20*/  BRA `(.L_x_8263) ;  /* 0x0000000c00247947 */ /* 0x000fea0003800000 */
.L_x_8259:
[----:B------:R-:W-:-:S13]  /*2f30*/  ISETP.GT.AND P0, PT, R0, 0x6, PT ;  /* 0x000000060000780c */ /* 0x000fda0003f04270 */
[----:B------:R-:W-:Y:S05]  /*2f40*/  @P0 BRA `(.L_x_8266) ;  /* 0x0000000000300947 */ /* 0x000fea0003800000 */
[----:B------:R-:W-:-:S13]  /*2f50*/  ISETP.NE.AND P0, PT, R0, 0x5, PT ;  /* 0x000000050000780c */ /* 0x000fda0003f05270 */
[----:B------:R-:W-:Y:S05]  /*2f60*/  @!P0 BRA `(.L_x_8267) ;  /* 0x0000000000148947 */ /* 0x000fea0003800000 */
[----:B------:R-:W-:-:S13]  /*2f70*/  ISETP.NE.AND P0, PT, R0, 0x6, PT ;  /* 0x000000060000780c */ /* 0x000fda0003f05270 */
[----:B------:R-:W-:Y:S05]  /*2f80*/  @P0 BRA `(.L_x_8262) ;  /* 0x0000000800b80947 */ /* 0x000fea0003800000 */
[----:B------:R-:W2:Y:S02]  /*2f90*/  LDG.E R4, desc[UR36][R4.64] ;  /* 0x0000002404047981 */ /* 0x000ea4000c1e1900 */
[----:B--2---:R0:W2:Y:S01]  /*2fa0*/  F2I.FTZ.TRUNC.NTZ R22, R4 ;  /* 0x0000000400167305 */ /* 0x0040a2000021f100 */
[----:B------:R-:W-:Y:S05]  /*2fb0*/  BRA `(.L_x_8263) ;  /* 0x0000000c00007947 */ /* 0x000fea0003800000 */
.L_x_8267:
[----:B------:R-:W2:Y:S02]  /*2fc0*/  LDG.E.U16 R0, desc[UR36][R4.64] ;  /* 0x0000002404007981 */ /* 0x000ea4000c1e1500 */
[----:B--2---:R-:W-:-:S06]  /*2fd0*/  HADD2.F32 R0, -RZ, R0.H0_H0 ;  /* 0x20000000ff007230 */ /* 0x004fcc0000004100 */
[----:B------:R-:W0:Y:S02]  /*2fe0*/  F2I.FTZ.TRUNC.NTZ R0, R0 ;  /* 0x0000000000007305 */ /* 0x000e24000021f100 */
[----:B0-----:R-:W-:Y:S01]  /*2ff0*/  PRMT R22, R0, 0x7610, R22 ;  /* 0x0000761000167816 */ /* 0x001fe20000000016 */
[----:B------:R-:W-:Y:S06]  /*3000*/  BRA `(.L_x_8263) ;  /* 0x0000000800ec7947 */ /* 0x000fec0003800000 */
.L_x_8266:
[----:B------:R-:W-:-:S13]  /*3010*/  ISETP.NE.AND P0, PT, R0, 0x7, PT ;  /* 0x000000070000780c */ /* 0x000fda0003f05270 */
[----:B------:R-:W-:Y:S05]  /*3020*/  @!P0 BRA `(.L_x_8268) ;  /* 0x0000000000308947 */ /* 0x000fea0003800000 */
[----:B------:R-:W-:-:S13]  /*3030*/  ISETP.NE.AND P0, PT, R0, 0x8, PT ;  /* 0x000000080000780c */ /* 0x000fda0003f05270 */
[----:B------:R-:W-:Y:S05]  /*3040*/  @!P0 BRA `(.L_x_8269) ;  /* 0x0000000000148947 */ /* 0x000fea0003800000 */
[----:B------:R-:W-:-:S13]  /*3050*/  ISETP.NE.AND P0, PT, R0, 0x9, PT ;  /* 0x000000090000780c */ /* 0x000fda0003f05270 */
[----:B------:R-:W-:Y:S05]  /*3060*/  @P0 BRA `(.L_x_8262) ;  /* 0x0000000800800947 */ /* 0x000fea0003800000 */
[----:B------:R-:W2:Y:S02]  /*3070*/  LDG.E R4, desc[UR36][R4.64] ;  /* 0x0000002404047981 */ /* 0x000ea4000c1e1900 */
[----:B--2---:R0:W2:Y:S01]  /*3080*/  F2I.FTZ.TRUNC.NTZ R22, R4 ;  /* 0x0000000400167305 */ /* 0x0040a2000021f100 */
[----:B------:R-:W-:Y:S05]  /*3090*/  BRA `(.L_x_8263) ;  /* 0x0000000800c87947 */ /* 0x000fea0003800000 */
.L_x_8269:
[----:B------:R-:W2:Y:S02]  /*30a0*/  LDG.E.U16 R4, desc[UR36][R4.64] ;  /* 0x0000002404047981 */ /* 0x000ea4000c1e1500 */
[----:B--2---:R-:W-:-:S06]  /*30b0*/  HADD2.F32 R0, -RZ, R4.H0_H0 ;  /* 0x20000004ff007230 */ /* 0x004fcc0000004100 */
[----:B------:R-:W0:Y:S02]  /*30c0*/  F2I.FTZ.TRUNC.NTZ R0, R0 ;  /* 0x0000000000007305 */ /* 0x000e24000021f100 */
[----:B0-----:R-:W-:Y:S01]  /*30d0*/  PRMT R22, R0, 0x7610, R22 ;  /* 0x0000761000167816 */ /* 0x001fe20000000016 */
[----:B------:R-:W-:Y:S06]  /*30e0*/  BRA `(.L_x_8263) ;  /* 0x0000000800b47947 */ /* 0x000fec0003800000 */
.L_x_8268:
[----:B------:R-:W2:Y:S02]  /*30f0*/  LDG.E.64 R4, desc[UR36][R4.64] ;  /* 0x0000002404047981 */ /* 0x000ea4000c1e1b00 */
[----:B--2---:R0:W2:Y:S01]  /*3100*/  F2I.F64.TRUNC R22, R4 ;  /* 0x0000000400167311 */ /* 0x0040a2000030d100 */
[----:B------:R-:W-:Y:S05]  /*3110*/  BRA `(.L_x_8263) ;  /* 0x0000000800a87947 */ /* 0x000fea0003800000 */
.L_x_8258:
        /* <DEDUP_REMOVED lines=12> */
.L_x_8272:
[----:B------:R-:W2:Y:S02]  /*31e0*/  LDG.E.64 R4, desc[UR36][R4.64] ;  /* 0x0000002404047981 */ /* 0x000ea4000c1e1b00 */
[----:B--2---:R4:W0:Y:S01]  /*31f0*/  F2I.F64.TRUNC R22, R4 ;  /* 0x0000000400167311 */ /* 0x004822000030d100 */
[----:B------:R-:W-:Y:S05]  /*3200*/  BRA `(.L_x_8263) ;  /* 0x00000008006c7947 */ /* 0x000fea0003800000 */
.L_x_8271:
        /* <DEDUP_REMOVED lines=28> */
.L_x_8274:
        /* <DEDUP_REMOVED lines=15> */
.L_x_8273:
[----:B------:R-:W2:Y:S02]  /*34c0*/  LDG.E.U16 R0, desc[UR36][R4.64] ;  /* 0x0000002404007981 */ /* 0x000ea4000c1e1500 */
[----:B--2---:R-:W-:-:S06]  /*34d0*/  IMAD.U32 R0, R0, 0x10000, RZ ;  /* 0x0001000000007824 */ /* 0x004fcc00078e00ff */
[----:B------:R-:W0:Y:S02]  /*34e0*/  F2I.FTZ.TRUNC.NTZ R0, R0 ;  /* 0x0000000000007305 */ /* 0x000e24000021f100 */
[----:B0-----:R-:W-:Y:S01]  /*34f0*/  PRMT R22, R0, 0x7610, R22 ;  /* 0x0000761000167816 */ /* 0x001fe20000000016 */
[----:B------:R-:W-:Y:S06]  /*3500*/  BRA `(.L_x_8263) ;  /* 0x0000000400ac7947 */ /* 0x000fec0003800000 */
.L_x_8270:
        /* <DEDUP_REMOVED lines=10> */
.L_x_8277:
        /* <DEDUP_REMOVED lines=21> */
.L_x_8281:
[----:B------:R-:W-:Y:S05]  /*3700*/  BSYNC B1 ;  /* 0x0000000000017941 */ /* 0x000fea0003800000 */
.L_x_8280:
[----:B------:R-:W-:Y:S01]  /*3710*/  LEA R5, R0, 0x3b800000, 0x17 ;  /* 0x3b80000000057811 */ /* 0x000fe200078eb8ff */
[----:B------:R-:W-:-:S05]  /*3720*/  IMAD.SHL.U32 R0, R3, 0x100000, RZ ;  /* 0x0010000003007824 */ /* 0x000fca00078e00ff */
[----:B------:R-:W-:-:S07]  /*3730*/  LOP3.LUT R0, R5, R0, R6, 0xfe, !PT ;  /* 0x0000000005007212 */ /* 0x000fce00078efe06 */
.L_x_8279:
[----:B------:R-:W-:Y:S05]  /*3740*/  BSYNC B0 ;  /* 0x0000000000007941 */ /* 0x000fea0003800000 */
.L_x_8278:
[----:B------:R-:W0:Y:S02]  /*3750*/  F2I.FTZ.TRUNC.NTZ R0, R0 ;  /* 0x0000000000007305 */ /* 0x000e24000021f100 */
[----:B0-----:R-:W-:Y:S01]  /*3760*/  PRMT R22, R0, 0x7610, R22 ;  /* 0x0000761000167816 */ /* 0x001fe20000000016 */
[----:B------:R-:W-:Y:S06]  /*3770*/  BRA `(.L_x_8263) ;  /* 0x0000000400107947 */ /* 0x000fec0003800000 */
.L_x_8276:
        /* <DEDUP_REMOVED lines=21> */
.L_x_8285:
[----:B------:R-:W-:Y:S05]  /*38d0*/  BSYNC B1 ;  /* 0x0000000000017941 */ /* 0x000fea0003800000 */
.L_x_8284:
[----:B------:R-:W-:Y:S01]  /*38e0*/  LEA R5, R0, 0x37800000, 0x17 ;  /* 0x3780000000057811 */ /* 0x000fe200078eb8ff */
[----:B------:R-:W-:-:S05]  /*38f0*/  IMAD.SHL.U32 R0, R3, 0x200000, RZ ;  /* 0x0020000003007824 */ /* 0x000fca00078e00ff */
[----:B------:R-:W-:-:S07]  /*3900*/  LOP3.LUT R0, R5, R0, R6, 0xfe, !PT ;  /* 0x0000000005007212 */ /* 0x000fce00078efe06 */
.L_x_8283:
[----:B------:R-:W-:Y:S05]  /*3910*/  BSYNC B0 ;  /* 0x0000000000007941 */ /* 0x000fea0003800000 */
.L_x_8282:
[----:B------:R-:W0:Y:S02]  /*3920*/  F2I.FTZ.TRUNC.NTZ R0, R0 ;  /* 0x0000000000007305 */ /* 0x000e24000021f100 */
[----:B0-----:R-:W-:Y:S01]  /*3930*/  PRMT R22, R0, 0x7610, R22 ;  /* 0x0000761000167816 */ /* 0x001fe20000000016 */
[----:B------:R-:W-:Y:S06]  /*3940*/  BRA `(.L_x_8263) ;  /* 0x00000000009c7947 */ /* 0x000fec0003800000 */
.L_x_8275:
        /* <DEDUP_REMOVED lines=14> */
.L_x_8289:
[----:B------:R-:W-:Y:S05]  /*3a30*/  BSYNC B0 ;  /* 0x0000000000007941 */ /* 0x000fea0003800000 */
.L_x_8288:
[----:B------:R-:W0:Y:S02]  /*3a40*/  F2I.FTZ.TRUNC.NTZ R0, R0 ;  /* 0x0000000000007305 */ /* 0x000e24000021f100 */
[----:B0-----:R-:W-:Y:S01]  /*3a50*/  PRMT R22, R0, 0x7610, R22 ;  /* 0x0000761000167816 */ /* 0x001fe20000000016 */
[----:B------:R-:W-:Y:S06]  /*3a60*/  BRA `(.L_x_8263) ;  /* 0x0000000000547947 */ /* 0x000fec0003800000 */
.L_x_8262:
        /* <DEDUP_REMOVED lines=15> */
[----:B01---5:R-:W-:Y:S05]  /*3b60*/  CALL.ABS.NOINC R14 ;  /* 0x000000000e007343 */ /* 0x023fea0003c00000 */
.L_x_8290:
[----:B------:R-:W-:Y:S01]  /*3b70*/  PRMT R22, RZ, 0x7610, R22 ;  /* 0x00007610ff167816 */ /* 0x000fe20000000016 */
[----:B------:R-:W-:Y:S06]  /*3b80*/  BRA `(.L_x_8263) ;  /* 0x00000000000c7947 */ /* 0x000fec0003800000 */
.L_x_8287:
[----:B------:R2:W5:Y:S01]  /*3b90*/  LDG.E.U16 R22, desc[UR36][R4.64] ;  /* 0x0000002404167981 */ /* 0x000562000c1e1500 */
[----:B------:R-:W-:Y:S05]  /*3ba0*/  BRA `(.L_x_8263) ;  /* 0x0000000000047947 */ /* 0x000fea0003800000 */
.L_x_8286:
[----:B------:R3:W5:Y:S02]  /*3bb0*/  LDG.E.U16 R22, desc[UR36][R4.64] ;  /* 0x0000002404167981 */ /* 0x000764000c1e1500 */
.L_x_8263:
[----:B------:R-:W-:-:S07]  /*3bc0*/  VIADD R27, R27, 0x80 ;  /* 0x000000801b1b7836 */ /* 0x000fce0000000000 */
.L_x_8224:
[----:B------:R-:W-:Y:S05]  /*3bd0*/  BSYNC B6 ;  /* 0x0000000000067941 */ /* 0x000fea0003800000 */
.L_x_8223:
[----:B------:R-:W-:Y:S01]  /*3be0*/  ISETP.GE.AND P0, PT, R27, R28, PT ;  /* 0x0000001c1b00720c */ /* 0x000fe20003f06270 */
[----:B------:R-:W-:Y:S01]  /*3bf0*/  BSSY B6, `(.L_x_8291) ;  /* 0x00001da000067945 */ /* 0x000fe20003800000 */
[----:B------:R-:W-:Y:S02]  /*3c00*/  PRMT R23, RZ, 0x7610, R23 ;  /* 0x00007610ff177816 */ /* 0x000fe40000000017 */
[----:B------:R-:W-:Y:S02]  /*3c10*/  PRMT R24, RZ, 0x7610, R24 ;  /* 0x00007610ff187816 */ /* 0x000fe40000000018 */
[----:B------:R-:W-:-:S07]  /*3c20*/  PRMT R25, RZ, 0x7610, R25 ;  /* 0x00007610ff197816 */ /* 0x000fce0000000019 */
        /* <DEDUP_REMOVED lines=20> */
.L_x_8296:
[----:B------:R0:W5:Y:S01]  /*3d70*/  LDG.E.U8 R24, desc[UR36][R4.64] ;  /* 0x0000002404187981 */ /* 0x000162000c1e1100 */
[----:B------:R-:W-:Y:S05]  /*3d80*/  BRA `(.L_x_8298) ;  /* 0x0000000c00547947 */ /* 0x000fea0003800000 */
.L_x_8295:
        /* <DEDUP_REMOVED lines=8> */
.L_x_8300:
[----:B------:R0:W5:Y:S01]  /*3e10*/  LDG.E.U16 R24, desc[UR36][R4.64] ;  /* 0x0000002404187981 */ /* 0x000162000c1e1500 */
[----:B------:R-:W-:Y:S05]  /*3e20*/  BRA `(.L_x_8298) ;  /* 0x0000000c002c7947 */ /* 0x000fea0003800000 */
.L_x_8299:
[----:B------:R0:W5:Y:S01]  /*3e30*/  LDG.E.U16 R24, desc[UR36][R4.64] ;  /* 0x0000002404187981 */ /* 0x000162000c1e1500 */
[----:B------:R-:W-:Y:S05]  /*3e40*/  BRA `(.L_x_8298) ;  /* 0x0000000c00247947 */ /* 0x000fea0003800000 */
.L_x_8294:
        /* <DEDUP_REMOVED lines=9> */
.L_x_8302:
[----:B------:R-:W2:Y:S02]  /*3ee0*/  LDG.E.U16 R0, desc[UR36][R4.64] ;  /* 0x0000002404007981 */ /* 0x000ea4000c1e1500 */
[----:B--2---:R-:W-:-:S06]  /*3ef0*/  HADD2.F32 R0, -RZ, R0.H0_H0 ;  /* 0x20000000ff007230 */ /* 0x004fcc0000004100 */
[----:B------:R-:W0:Y:S02]  /*3f00*/  F2I.FTZ.TRUNC.NTZ R0, R0 ;  /* 0x0000000000007305 */ /* 0x000e24000021f100 */
[----:B0-----:R-:W-:Y:S01]  /*3f10*/  PRMT R24, R0, 0x7610, R24 ;  /* 0x0000761000187816 */ /* 0x001fe20000000018 */
[----:B------:R-:W-:Y:S06]  /*3f20*/  BRA `(.L_x_8298) ;  /* 0x0000000800ec7947 */ /* 0x000fec0003800000 */
.L_x_8301:
        /* <DEDUP_REMOVED lines=9> */
.L_x_8304:
[----:B------:R-:W2:Y:S02]  /*3fc0*/  LDG.E.U16 R4, desc[UR36][R4.64] ;  /* 0x0000002404047981 */ /* 0x000ea4000c1e1500 */
[----:B--2---:R-:W-:-:S06]  /*3fd0*/  HADD2.F32 R0, -RZ, R4.H0_H0 ;  /* 0x20000004ff007230 */ /* 0x004fcc0000004100 */
[----:B------:R-:W0:Y:S02]  /*3fe0*/  F2I.FTZ.TRUNC.NTZ R0, R0 ;  /* 0x0000000000007305 */ /* 0x000e24000021f100 */
[----:B0-----:R-:W-:Y:S01]  /*3ff0*/  PRMT R24, R0, 0x7610, R24 ;  /* 0x0000761000187816 */ /* 0x001fe20000000018 */
[----:B------:R-:W-:Y:S06]  /*4000*/  BRA `(.L_x_8298) ;  /* 0x0000000800b47947 */ /* 0x000fec0003800000 */
.L_x_8303:
[----:B------:R-:W2:Y:S02]  /*4010*/  LDG.E.64 R4, desc[UR36][R4.64] ;  /* 0x0000002404047981 */ /* 0x000ea4000c1e1b00 */
[----:B--2---:R0:W1:Y:S01]  /*4020*/  F2I.F64.TRUNC R24, R4 ;  /* 0x0000000400187311 */ /* 0x004062000030d100 */
[----:B------:R-:W-:Y:S05]  /*4030*/  BRA `(.L_x_8298) ;  /* 0x0000000800a87947 */ /* 0x000fea0003800000 */
.L_x_8293:
        /* <DEDUP_REMOVED lines=12> */
.L_x_8307:
[----:B------:R-:W2:Y:S02]  /*4100*/  LDG.E.64 R4, desc[UR36][R4.64] ;  /* 0x0000002404047981 */ /* 0x000ea4000c1e1b00 */
[----:B--2---:R0:W1:Y:S01]  /*4110*/  F2I.F64.TRUNC R24, R4 ;  /* 0x0000000400187311 */ /* 0x004062000030d100 */
[----:B------:R-:W-:Y:S05]  /*4120*/  BRA `(.L_x_8298) ;  /* 0x00000008006c7947 */ /* 0x000fea0003800000 */
.L_x_8306:
        /* <DEDUP_REMOVED lines=28> */
.L_x_8309:
        /* <DEDUP_REMOVED lines=15> */
.L_x_8308:
[----:B------:R-:W2:Y:S02]  /*43e0*/  LDG.E.U16 R0, desc[UR36][R4.64] ;  /* 0x0000002404007981 */ /* 0x000ea4000c1e1500 */
[----:B--2---:R-:W-:-:S06]  /*43f0*/  IMAD.U32 R0, R0, 0x10000, RZ ;  /* 0x0001000000007824 */ /* 0x004fcc00078e00ff */
[----:B------:R-:W0:Y:S02]  /*4400*/  F2I.FTZ.TRUNC.NTZ R0, R0 ;  /* 0x0000000000007305 */ /* 0x000e24000021f100 */
[----:B0-----:R-:W-:Y:S01]  /*4410*/  PRMT R24, R0, 0x7610, R24 ;  /* 0x0000761000187816 */ /* 0x001fe20000000018 */
[----:B------:R-:W-:Y:S06]  /*4420*/  BRA `(.L_x_8298) ;  /* 0x0000000400ac7947 */ /* 0x000fec0003800000 */
.L_x_8305:
        /* <DEDUP_REMOVED lines=10> */
.L_x_8312:
        /* <DEDUP_REMOVED lines=21> */
.L_x_8316:
[----:B------:R-:W-:Y:S05]  /*4620*/  BSYNC B1 ;  /* 0x0000000000017941 */ /* 0x000fea0003800000 */
.L_x_8315:
[----:B------:R-:W-:Y:S01]  /*4630*/  LEA R5, R0, 0x3b800000, 0x17 ;  /* 0x3b80000000057811 */ /* 0x000fe200078eb8ff */
[----:B------:R-:W-:-:S05]  /*4640*/  IMAD.SHL.U32 R0, R3, 0x100000, RZ ;  /* 0x0010000003007824 */ /* 0x000fca00078e00ff */
[----:B------:R-:W-:-:S07]  /*4650*/  LOP3.LUT R0, R5, R0, R6, 0xfe, !PT ;  /* 0x0000000005007212 */ /* 0x000fce00078efe06 */
.L_x_8314:
[----:B------:R-:W-:Y:S05]  /*4660*/  BSYNC B0 ;  /* 0x0000000000007941 */ /* 0x000fea0003800000 */
.L_x_8313:
[----:B------:R-:W0:Y:S02]  /*4670*/  F2I.FTZ.TRUNC.NTZ R0, R0 ;  /* 0x0000000000007305 */ /* 0x000e24000021f100 */
[----:B0-----:R-:W-:Y:S01]  /*4680*/  PRMT R24, R0, 0x7610, R24 ;  /* 0x0000761000187816 */ /* 0x001fe20000000018 */
[----:B------:R-:W-:Y:S06]  /*4690*/  BRA `(.L_x_8298) ;  /* 0x0000000400107947 */ /* 0x000fec0003800000 */
.L_x_8311:
        /* <DEDUP_REMOVED lines=21> */
.L_x_8320:
[----:B------:R-:W-:Y:S05]  /*47f0*/  BSYNC B1 ;  /* 0x0000000000017941 */ /* 0x000fea0003800000 */
.L_x_8319:
[----:B------:R-:W-:Y:S01]  /*4800*/  LEA R5, R0, 0x37800000, 0x17 ;  /* 0x3780000000057811 */ /* 0x000fe200078eb8ff */
[----:B------:R-:W-:-:S05]  /*4810*/  IMAD.SHL.U32 R0, R3, 0x200000, RZ ;  /* 0x0020000003007824 */ /* 0x000fca00078e00ff */
[----:B------:R-:W-:-:S07]  /*4820*/  LOP3.LUT R0, R5, R0, R6, 0xfe, !PT ;  /* 0x0000000005007212 */ /* 0x000fce00078efe06 */
.L_x_8318:
[----:B------:R-:W-:Y:S05]  /*4830*/  BSYNC B0 ;  /* 0x0000000000007941 */ /* 0x000fea0003800000 */
.L_x_8317:
[----:B------:R-:W0:Y:S02]  /*4840*/  F2I.FTZ.TRUNC.NTZ R0, R0 ;  /* 0x0000000000007305 */ /* 0x000e24000021f100 */
[----:B0-----:R-:W-:Y:S01]  /*4850*/  PRMT R24, R0, 0x7610, R24 ;  /* 0x0000761000187816 */ /* 0x001fe20000000018 */
[----:B------:R-:W-:Y:S06]  /*4860*/  BRA `(.L_x_8298) ;  /* 0x00000000009c7947 */ /* 0x000fec0003800000 */
.L_x_8310:
        /* <DEDUP_REMOVED lines=14> */
.L_x_8324:
[----:B------:R-:W-:Y:S05]  /*4950*/  BSYNC B0 ;  /* 0x0000000000007941 */ /* 0x000fea0003800000 */
.L_x_8323:
[----:B------:R-:W0:Y:S02]  /*4960*/  F2I.FTZ.TRUNC.NTZ R0, R0 ;  /* 0x0000000000007305 */ /* 0x000e24000021f100 */
[----:B0-----:R-:W-:Y:S01]  /*4970*/  PRMT R24, R0, 0x7610, R24 ;  /* 0x0000761000187816 */ /* 0x001fe20000000018 */
[----:B------:R-:W-:Y:S06]  /*4980*/  BRA `(.L_x_8298) ;  /* 0x0000000000547947 */ /* 0x000fec0003800000 */
.L_x_8297:
        /* <DEDUP_REMOVED lines=16> */
.L_x_8325:
[----:B------:R-:W-:Y:S01]  /*4a90*/  PRMT R24, RZ, 0x7610, R24 ;  /* 0x00007610ff187816 */ /* 0x000fe20000000018 */
[----:B------:R-:W-:Y:S06]  /*4aa0*/  BRA `(.L_x_8298) ;  /* 0x00000000000c7947 */ /* 0x000fec0003800000 */
.L_x_8322:
[----:B------:R3:W5:Y:S01]  /*4ab0*/  LDG.E.U16 R24, desc[UR36][R4.64] ;  /* 0x0000002404187981 */ /* 0x000762000c1e1500 */
[----:B------:R-:W-:Y:S05]  /*4ac0*/  BRA `(.L_x_8298) ;  /* 0x0000000000047947 */ /* 0x000fea0003800000 */
.L_x_8321:
[----:B------:R4:W5:Y:S02]  /*4ad0*/  LDG.E.U16 R24, desc[UR36][R4.64] ;  /* 0x0000002404187981 */ /* 0x000964000c1e1500 */
.L_x_8298:
[----:B------:R-:W1:Y:S01]  /*4ae0*/  LDC.U8 R3, c[0x0][0x235] ;  /* 0x00008d40ff037b82 */ /* 0x000e620000000000 */
[----:B------:R-:W-:Y:S02]  /*4af0*/  ULDC UR4, c[0x0][0x23c] ;  /* 0x00008f0000047ab9 */ /* 0x000fe40000000800 */
[----:B------:R-:W-:-:S05]  /*4b00*/  IMAD R25, R25, UR4, RZ ;  /* 0x0000000419197c24 */ /* 0x000fca000f8e02ff */
[----:B0-234-:R-:W0:Y:S01]  /*4b10*/  LDC.64 R4, c[0x0][0x228] ;  /* 0x00008a00ff047b82 */ /* 0x01de220000000a00 */
        /* <DEDUP_REMOVED lines=15> */
.L_x_8329:
[----:B------:R0:W5:Y:S01]  /*4c10*/  LDG.E.U8 R25, desc[UR36][R4.64] ;  /* 0x0000002404197981 */ /* 0x000162000c1e1100 */
[----:B------:R-:W-:Y:S05]  /*4c20*/  BRA `(.L_x_8331) ;  /* 0x0000000c00547947 */ /* 0x000fea0003800000 */
.L_x_8328:
        /* <DEDUP_REMOVED lines=8> */
.L_x_8333:
[----:B------:R0:W5:Y:S01]  /*4cb0*/  LDG.E.U16 R25, desc[UR36][R4.64] ;  /* 0x0000002404197981 */ /* 0x000162000c1e1500 */
[----:B------:R-:W-:Y:S05]  /*4cc0*/  BRA `(.L_x_8331) ;  /* 0x0000000c002c7947 */ /* 0x000fea0003800000 */
.L_x_8332:
[----:B------:R0:W5:Y:S01]  /*4cd0*/  LDG.E.U16 R25, desc[UR36][R4.64] ;  /* 0x0000002404197981 */ /* 0x000162000c1e1500 */
[----:B------:R-:W-:Y:S05]  /*4ce0*/  BRA `(.L_x_8331) ;  /* 0x0000000c00247947 */ /* 0x000fea0003800000 */
.L_x_8327:
        /* <DEDUP_REMOVED lines=9> */
.L_x_8335:
[----:B------:R-:W2:Y:S02]  /*4d80*/  LDG.E.U16 R0, desc[UR36][R4.64] ;  /* 0x0000002404007981 */ /* 0x000ea4000c1e1500 */
[----:B--2---:R-:W-:-:S06]  /*4d90*/  HADD2.F32 R0, -RZ, R0.H0_H0 ;  /* 0x20000000ff007230 */ /* 0x004fcc0000004100 */
[----:B------:R-:W0:Y:S02]  /*4da0*/  F2I.FTZ.TRUNC.NTZ R0, R0 ;  /* 0x0000000000007305 */ /* 0x000e24000021f100 */
[----:B0-----:R-:W-:Y:S01]  /*4db0*/  PRMT R25, R0, 0x7610, R25 ;  /* 0x0000761000197816 */ /* 0x001fe20000000019 */
[----:B------:R-:W-:Y:S06]  /*4dc0*/  BRA `(.L_x_8331) ;  /* 0x0000000800ec7947 */ /* 0x000fec0003800000 */
.L_x_8334:
        /* <DEDUP_REMOVED lines=9> */
.L_x_8337:
[----:B------:R-:W2:Y:S02]  /*4e60*/  LDG.E.U16 R4, desc[UR36][R4.64] ;  /* 0x0000002404047981 */ /* 0x000ea4000c1e1500 */
[----:B--2---:R-:W-:-:S06]  /*4e70*/  HADD2.F32 R0, -RZ, R4.H0_H0 ;  /* 0x20000004ff007230 */ /* 0x004fcc0000004100 */
[----:B------:R-:W0:Y:S02]  /*4e80*/  F2I.FTZ.TRUNC.NTZ R0, R0 ;  /* 0x0000000000007305 */ /* 0x000e24000021f100 */
[----:B0-----:R-:W-:Y:S01]  /*4e90*/  PRMT R25, R0, 0x7610, R25 ;  /* 0x0000761000197816 */ /* 0x001fe20000000019 */
[----:B------:R-:W-:Y:S06]  /*4ea0*/  BRA `(.L_x_8331) ;  /* 0x0000000800b47947 */ /* 0x000fec0003800000 */
.L_x_8336:
[----:B------:R-:W2:Y:S02]  /*4eb0*/  LDG.E.64 R4, desc[UR36][R4.64] ;  /* 0x0000002404047981 */ /* 0x000ea4000c1e1b00 */
[----:B--2---:R0:W1:Y:S01]  /*4ec0*/  F2I.F64.TRUNC R25, R4 ;  /* 0x0000000400197311 */ /* 0x004062000030d100 */
[----:B------:R-:W-:Y:S05]  /*4ed0*/  BRA `(.L_x_8331) ;  /* 0x0000000800a87947 */ /* 0x000fea0003800000 */
.L_x_8326:
        /* <DEDUP_REMOVED lines=12> */
.L_x_8340:
[----:B------:R-:W2:Y:S02]  /*4fa0*/  LDG.E.64 R4, desc[UR36][R4.64] ;  /* 0x0000002404047981 */ /* 0x000ea4000c1e1b00 */
[----:B--2---:R3:W4:Y:S01]  /*4fb0*/  F2I.F64.TRUNC R25, R4 ;  /* 0x0000000400197311 */ /* 0x004722000030d100 */
[----:B------:R-:W-:Y:S05]  /*4fc0*/  BRA `(.L_x_8331) ;  /* 0x00000008006c7947 */ /* 0x000fea0003800000 */
.L_x_8339:
        /* <DEDUP_REMOVED lines=28> */
.L_x_8342:
        /* <DEDUP_REMOVED lines=15> */
.L_x_8341:
[----:B------:R-:W2:Y:S02]  /*5280*/  LDG.E.U16 R0, desc[UR36][R4.64] ;  /* 0x0000002404007981 */ /* 0x000ea4000c1e1500 */
[----:B--2---:R-:W-:-:S06]  /*5290*/  IMAD.U32 R0, R0, 0x10000, RZ ;  /* 0x0001000000007824 */ /* 0x004fcc00078e00ff */
[----:B------:R-:W0:Y:S02]  /*52a0*/  F2I.FTZ.TRUNC.NTZ R0, R0 ;  /* 0x0000000000007305 */ /* 0x000e24000021f100 */
[----:B0-----:R-:W-:Y:S01]  /*52b0*/  PRMT R25, R0, 0x7610, R25 ;  /* 0x0000761000197816 */ /* 0x001fe20000000019 */
[----:B------:R-:W-:Y:S06]  /*52c0*/  BRA `(.L_x_8331) ;  /* 0x0000000400ac7947 */ /* 0x000fec0003800000 */
.L_x_8338:
        /* <DEDUP_REMOVED lines=10> */
.L_x_8345:
        /* <DEDUP_REMOVED lines=21> */
.L_x_8349:
[----:B------:R-:W-:Y:S05]  /*54c0*/  BSYNC B1 ;  /* 0x0000000000017941 */ /* 0x000fea0003800000 */
.L_x_8348:
[----:B------:R-:W-:Y:S01]  /*54d0*/  LEA R5, R0, 0x3b800000, 0x17 ;  /* 0x3b80000000057811 */ /* 0x000fe200078eb8ff */
[----:B------:R-:W-:-:S05]  /*54e0*/  IMAD.SHL.U32 R0, R3, 0x100000, RZ ;  /* 0x0010000003007824 */ /* 0x000fca00078e00ff */
[----:B------:R-:W-:-:S07]  /*54f0*/  LOP3.LUT R0, R5, R0, R6, 0xfe, !PT ;  /* 0x0000000005007212 */ /* 0x000fce00078efe06 */
.L_x_8347:
[----:B------:R-:W-:Y:S05]  /*5500*/  BSYNC B0 ;  /* 0x0000000000007941 */ /* 0x000fea0003800000 */
.L_x_8346:
[----:B------:R-:W0:Y:S02]  /*5510*/  F2I.FTZ.TRUNC.NTZ R0, R0 ;  /* 0x0000000000007305 */ /* 0x000e24000021f100 */
[----:B0-----:R-:W-:Y:S01]  /*5520*/  PRMT R25, R0, 0x7610, R25 ;  /* 0x0000761000197816 */ /* 0x001fe20000000019 */
[----:B------:R-:W-:Y:S06]  /*5530*/  BRA `(.L_x_8331) ;  /* 0x0000000400107947 */ /* 0x000fec0003800000 */
.L_x_8344:
        /* <DEDUP_REMOVED lines=21> */
.L_x_8353:
[----:B------:R-:W-:Y:S05]  /*5690*/  BSYNC B1 ;  /* 0x0000000000017941 */ /* 0x000fea0003800000 */
.L_x_8352:
[----:B------:R-:W-:Y:S01]  /*56a0*/  LEA R5, R0, 0x37800000, 0x17 ;  /* 0x3780000000057811 */ /* 0x000fe200078eb8ff */
[----:B------:R-:W-:-:S05]  /*56b0*/  IMAD.SHL.U32 R0, R3, 0x200000, RZ ;  /* 0x0020000003007824 */ /* 0x000fca00078e00ff */
[----:B------:R-:W-:-:S07]  /*56c0*/  LOP3.LUT R0, R5, R0, R6, 0xfe, !PT ;  /* 0x0000000005007212 */ /* 0x000fce00078efe06 */
.L_x_8351:
[----:B------:R-:W-:Y:S05]  /*56d0*/  BSYNC B0 ;  /* 0x0000000000007941 */ /* 0x000fea0003800000 */
.L_x_8350:
[----:B------:R-:W0:Y:S02]  /*56e0*/  F2I.FTZ.TRUNC.NTZ R0, R0 ;  /* 0x0000000000007305 */ /* 0x000e24000021f100 */
[----:B0-----:R-:W-:Y:S01]  /*56f0*/  PRMT R25, R0, 0x7610, R25 ;  /* 0x0000761000197816 */ /* 0x001fe20000000019 */
[----:B------:R-:W-:Y:S06]  /*5700*/  BRA `(.L_x_8331) ;  /* 0x00000000009c7947 */ /* 0x000fec0003800000 */
.L_x_8343:
        /* <DEDUP_REMOVED lines=14> */
.L_x_8357:
[----:B------:R-:W-:Y:S05]  /*57f0*/  BSYNC B0 ;  /* 0x0000000000007941 */ /* 0x000fea0003800000 */
.L_x_8356:
[----:B------:R-:W0:Y:S02]  /*5800*/  F2I.FTZ.TRUNC.NTZ R0, R0 ;  /* 0x0000000000007305 */ /* 0x000e24000021f100 */
[----:B0-----:R-:W-:Y:S01]  /*5810*/  PRMT R25, R0, 0x7610, R25 ;  /* 0x0000761000197816 */ /* 0x001fe20000000019 */
[----:B------:R-:W-:Y:S06]  /*5820*/  BRA `(.L_x_8331) ;  /* 0x0000000000547947 */ /* 0x000fec0003800000 */
.L_x_8330:
        /* <DEDUP_REMOVED lines=16> */
.L_x_8358:
[----:B------:R-:W-:Y:S01]  /*5930*/  PRMT R25, RZ, 0x7610, R25 ;  /* 0x00007610ff197816 */ /* 0x000fe20000000019 */
[----:B------:R-:W-:Y:S06]  /*5940*/  BRA `(.L_x_8331) ;  /* 0x00000000000c7947 */ /* 0x000fec0003800000 */
.L_x_8355:
[----:B------:R1:W5:Y:S01]  /*5950*/  LDG.E.U16 R25, desc[UR36][R4.64] ;  /* 0x0000002404197981 */ /* 0x000362000c1e1500 */
[----:B------:R-:W-:Y:S05]  /*5960*/  BRA `(.L_x_8331) ;  /* 0x0000000000047947 */ /* 0x000fea0003800000 */
.L_x_8354:
[----:B------:R2:W5:Y:S02]  /*5970*/  LDG.E.U16 R25, desc[UR36][R4.64] ;  /* 0x0000002404197981 */ /* 0x000564000c1e1500 */
.L_x_8331:
[----:B------:R-:W-:-:S07]  /*5980*/  VIADD R27, R27, 0x80 ;  /* 0x000000801b1b7836 */ /* 0x000fce0000000000 */
.L_x_8292:
[----:B------:R-:W-:Y:S05]  /*5990*/  BSYNC B6 ;  /* 0x0000000000067941 */ /* 0x000fea0003800000 */
.L_x_8291:
[----:B------:R-:W-:Y:S01]  /*59a0*/  ISETP.GE.AND P0, PT, R27, R28, PT ;  /* 0x0000001c1b00720c */ /* 0x000fe20003f06270 */
[----:B------:R-:W-:Y:S01]  /*59b0*/  BSSY B6, `(.L_x_8359) ;  /* 0x00001d7000067945 */ /* 0x000fe20003800000 */
[----:B------:R-:W-:-:S11]  /*59c0*/  PRMT R26, RZ, 0x7610, R26 ;  /* 0x00007610ff1a7816 */ /* 0x000fd6000000001a */
        /* <DEDUP_REMOVED lines=20> */
.L_x_8364:
[----:B------:R0:W5:Y:S01]  /*5b10*/  LDG.E.U8 R26, desc[UR36][R4.64] ;  /* 0x00000024041a7981 */ /* 0x000162000c1e1100 */
[----:B------:R-:W-:Y:S05]  /*5b20*/  BRA `(.L_x_8366) ;  /* 0x0000000c00587947 */ /* 0x000fea0003800000 */
.L_x_8363:
        /* <DEDUP_REMOVED lines=8> */
.L_x_8368:
[----:B------:R3:W5:Y:S01]  /*5bb0*/  LDG.E.U16 R26, desc[UR36][R4.64] ;  /* 0x00000024041a7981 */ /* 0x000762000c1e1500 */
[----:B------:R-:W-:Y:S05]  /*5bc0*/  BRA `(.L_x_8366) ;  /* 0x0000000c00307947 */ /* 0x000fea0003800000 */
.L_x_8367:
[----:B------:R2:W5:Y:S01]  /*5bd0*/  LDG.E.U16 R26, desc[UR36][R4.64] ;  /* 0x00000024041a7981 */ /* 0x000562000c1e1500 */
[----:B------:R-:W-:Y:S05]  /*5be0*/  BRA `(.L_x_8366) ;  /* 0x0000000c00287947 */ /* 0x000fea0003800000 */
.L_x_8362:
        /* <DEDUP_REMOVED lines=9> */
.L_x_8370:
[----:B------:R-:W2:Y:S02]  /*5c80*/  LDG.E.U16 R0, desc[UR36][R4.64] ;  /* 0x0000002404007981 */ /* 0x000ea4000c1e1500 */
[----:B--2---:R-:W-:-:S06]  /*5c90*/  HADD2.F32 R0, -RZ, R0.H0_H0 ;  /* 0x20000000ff007230 */ /* 0x004fcc0000004100 */
[----:B------:R-:W0:Y:S02]  /*5ca0*/  F2I.FTZ.TRUNC.NTZ R0, R0 ;  /* 0x0000000000007305 */ /* 0x000e24000021f100 */
[----:B0-----:R-:W-:Y:S01]  /*5cb0*/  PRMT R26, R0, 0x7610, R26 ;  /* 0x00007610001a7816 */ /* 0x001fe2000000001a */
[----:B------:R-:W-:Y:S06]  /*5cc0*/  BRA `(.L_x_8366) ;  /* 0x0000000800f07947 */ /* 0x000fec0003800000 */
.L_x_8369:
        /* <DEDUP_REMOVED lines=9> */
.L_x_8372:
[----:B------:R-:W2:Y:S02]  /*5d60*/  LDG.E.U16 R4, desc[UR36][R4.64] ;  /* 0x0000002404047981 */ /* 0x000ea4000c1e1500 */
[----:B--2---:R-:W-:-:S06]  /*5d70*/  HADD2.F32 R0, -RZ, R4.H0_H0 ;  /* 0x20000004ff007230 */ /* 0x004fcc0000004100 */
[----:B------:R-:W0:Y:S02]  /*5d80*/  F2I.FTZ.TRUNC.NTZ R0, R0 ;  /* 0x0000000000007305 */ /* 0x000e24000021f100 */
[----:B0-----:R-:W-:Y:S01]  /*5d90*/  PRMT R26, R0, 0x7610, R26 ;  /* 0x00007610001a7816 */ /* 0x001fe2000000001a */
[----:B------:R-:W-:Y:S06]  /*5da0*/  BRA `(.L_x_8366) ;  /* 0x0000000800b87947 */ /* 0x000fec0003800000 */
.L_x_8371:
[----:B------:R-:W2:Y:S02]  /*5db0*/  LDG.E.64 R2, desc[UR36][R4.64] ;  /* 0x0000002404027981 */ /* 0x000ea4000c1e1b00 */
[----:B--2---:R-:W0:Y:S02]  /*5dc0*/  F2I.F64.TRUNC R2, R2 ;  /* 0x0000000200027311 */ /* 0x004e24000030d100 */
[----:B0-----:R-:W-:Y:S01]  /*5dd0*/  PRMT R26, R2, 0x7610, R26 ;  /* 0x00007610021a7816 */ /* 0x001fe2000000001a */
[----:B------:R-:W-:Y:S06]  /*5de0*/  BRA `(.L_x_8366) ;  /* 0x0000000800a87947 */ /* 0x000fec0003800000 */
.L_x_8361:
        /* <DEDUP_REMOVED lines=12> */
.L_x_8375:
[----:B------:R-:W2:Y:S02]  /*5eb0*/  LDG.E.64 R4, desc[UR36][R4.64] ;  /* 0x0000002404047981 */ /* 0x000ea4000c1e1b00 */
[----:B--2---:R0:W1:Y:S01]  /*5ec0*/  F2I.F64.TRUNC R26, R4 ;  /* 0x00000004001a7311 */ /* 0x004062000030d100 */
[----:B------:R-:W-:Y:S05]  /*5ed0*/  BRA `(.L_x_8366) ;  /* 0x00000008006c7947 */ /* 0x000fea0003800000 */
.L_x_8374:
        /* <DEDUP_REMOVED lines=24> */
[----:B------:R-:W-:-:S06]  /*6060*/  LOP3.LUT R3, R3, 0x80000000, R0, 0xf8, !PT ;  /* 0x8000000003037812 */ /* 0x000fcc00078ef800 */
[----:B------:R-:W0:Y:S02]  /*6070*/  F2I.FTZ.TRUNC.NTZ R3, R3 ;  /* 0x0000000300037305 */ /* 0x000e24000021f100 */
[----:B0-----:R-:W-:Y:S01]  /*6080*/  PRMT R26, R3, 0x7610, R26 ;  /* 0x00007610031a7816 */ /* 0x001fe2000000001a */
[----:B------:R-:W-:Y:S06]  /*6090*/  BRA `(.L_x_8366) ;  /* 0x0000000400fc7947 */ /* 0x000fec0003800000 */
.L_x_8377:
        /* <DEDUP_REMOVED lines=15> */
.L_x_8376:
[----:B------:R-:W2:Y:S02]  /*6190*/  LDG.E.U16 R0, desc[UR36][R4.64] ;  /* 0x0000002404007981 */ /* 0x000ea4000c1e1500 */
[----:B--2---:R-:W-:-:S06]  /*61a0*/  IMAD.U32 R0, R0, 0x10000, RZ ;  /* 0x0001000000007824 */ /* 0x004fcc00078e00ff */
[----:B------:R-:W0:Y:S02]  /*61b0*/  F2I.FTZ.TRUNC.NTZ R0, R0 ;  /* 0x0000000000007305 */ /* 0x000e24000021f100 */
[----:B0-----:R-:W-:Y:S01]  /*61c0*/  PRMT R26, R0, 0x7610, R26 ;  /* 0x00007610001a7816 */ /* 0x001fe2000000001a */
[----:B------:R-:W-:Y:S06]  /*61d0*/  BRA `(.L_x_8366) ;  /* 0x0000000400ac7947 */ /* 0x000fec0003800000 */
.L_x_8373:
        /* <DEDUP_REMOVED lines=10> */
.L_x_8380:
        /* <DEDUP_REMOVED lines=21> */
.L_x_8384:
[----:B------:R-:W-:Y:S05]  /*63d0*/  BSYNC B1 ;  /* 0x0000000000017941 */ /* 0x000fea0003800000 */
.L_x_8383:
[----:B------:R-:W-:Y:S01]  /*63e0*/  LEA R3, R0, 0x3b800000, 0x17 ;  /* 0x3b80000000037811 */ /* 0x000fe200078eb8ff */
[----:B------:R-:W-:-:S05]  /*63f0*/  IMAD.SHL.U32 R0, R2, 0x100000, RZ ;  /* 0x0010000002007824 */ /* 0x000fca00078e00ff */
[----:B------:R-:W-:-:S07]  /*6400*/  LOP3.LUT R0, R3, R0, R4, 0xfe, !PT ;  /* 0x0000000003007212 */ /* 0x000fce00078efe04 */
.L_x_8382:
[----:B------:R-:W-:Y:S05]  /*6410*/  BSYNC B0 ;  /* 0x0000000000007941 */ /* 0x000fea0003800000 */
.L_x_8381:
[----:B------:R-:W0:Y:S02]  /*6420*/  F2I.FTZ.TRUNC.NTZ R0, R0 ;  /* 0x0000000000007305 */ /* 0x000e24000021f100 */
[----:B0-----:R-:W-:Y:S01]  /*6430*/  PRMT R26, R0, 0x7610, R26 ;  /* 0x00007610001a7816 */ /* 0x001fe2000000001a */
[----:B------:R-:W-:Y:S06]  /*6440*/  BRA `(.L_x_8366) ;  /* 0x0000000400107947 */ /* 0x000fec0003800000 */
.L_x_8379:
        /* <DEDUP_REMOVED lines=21> */
.L_x_8388:
[----:B------:R-:W-:Y:S05]  /*65a0*/  BSYNC B1 ;  /* 0x0000000000017941 */ /* 0x000fea0003800000 */
.L_x_8387:
[----:B------:R-:W-:Y:S01]  /*65b0*/  LEA R3, R0, 0x37800000, 0x17 ;  /* 0x3780000000037811 */ /* 0x000fe200078eb8ff */
[----:B------:R-:W-:-:S05]  /*65c0*/  IMAD.SHL.U32 R0, R2, 0x200000, RZ ;  /* 0x0020000002007824 */ /* 0x000fca00078e00ff */
[----:B------:R-:W-:-:S07]  /*65d0*/  LOP3.LUT R0, R3, R0, R4, 0xfe, !PT ;  /* 0x0000000003007212 */ /* 0x000fce00078efe04 */
.L_x_8386:
[----:B------:R-:W-:Y:S05]  /*65e0*/  BSYNC B0 ;  /* 0x0000000000007941 */ /* 0x000fea0003800000 */
.L_x_8385:
[----:B------:R-:W0:Y:S02]  /*65f0*/  F2I.FTZ.TRUNC.NTZ R0, R0 ;  /* 0x0000000000007305 */ /* 0x000e24000021f100 */
[----:B0-----:R-:W-:Y:S01]  /*6600*/  PRMT R26, R0, 0x7610, R26 ;  /* 0x00007610001a7816 */ /* 0x001fe2000000001a */
[----:B------:R-:W-:Y:S06]  /*6610*/  BRA `(.L_x_8366) ;  /* 0x00000000009c7947 */ /* 0x000fec0003800000 */
.L_x_8378:
        /* <DEDUP_REMOVED lines=14> */
.L_x_8392:
[----:B------:R-:W-:Y:S05]  /*6700*/  BSYNC B0 ;  /* 0x0000000000007941 */ /* 0x000fea0003800000 */
.L_x_8391:
[----:B------:R-:W0:Y:S02]  /*6710*/  F2I.FTZ.TRUNC.NTZ R0, R0 ;  /* 0x0000000000007305 */ /* 0x000e24000021f100 */
[----:B0-----:R-:W-:Y:S01]  /*6720*/  PRMT R26, R0, 0x7610, R26 ;  /* 0x00007610001a7816 */ /* 0x001fe2000000001a */
[----:B------:R-:W-:Y:S06]  /*6730*/  BRA `(.L_x_8366) ;  /* 0x0000000000547947 */ /* 0x000fec0003800000 */
.L_x_8365:
        /* <DEDUP_REMOVED lines=16> */
.L_x_8393:
[----:B------:R-:W-:Y:S01]  /*6840*/  PRMT R26, RZ, 0x7610, R26 ;  /* 0x00007610ff1a7816 */ /* 0x000fe2000000001a */
[----:B------:R-:W-:Y:S06]  /*6850*/  BRA `(.L_x_8366) ;  /* 0x00000000000c7947 */ /* 0x000fec0003800000 */
.L_x_8390:
[----:B------:R0:W5:Y:S01]  /*6860*/  LDG.E.U16 R26, desc[UR36][R4.64] ;  /* 0x00000024041a7981 */ /* 0x000162000c1e1500 */
[----:B------:R-:W-:Y:S05]  /*6870*/  BRA `(.L_x_8366) ;  /* 0x0000000000047947 */ /* 0x000fea0003800000 */
.L_x_8389:
[----:B------:R0:W5:Y:S02]  /*6880*/  LDG.E.U16 R26, desc[UR36][R4.64] ;  /* 0x00000024041a7981 */ /* 0x000164000c1e1500 */
.L_x_8366:
[----:B01234-:R-:W0:Y:S01]  /*6890*/  LDC.U8 R4, c[0x0][0x235] ;  /* 0x00008d40ff047b82 */ /* 0x01fe220000000000 */
        /* <DEDUP_REMOVED lines=18> */
.L_x_8397:
[----:B------:R0:W5:Y:S01]  /*69c0*/  LDG.E.U8 R23, desc[UR36][R2.64] ;  /* 0x0000002402177981 */ /* 0x000162000c1e1100 */
[----:B------:R-:W-:Y:S05]  /*69d0*/  BRA `(.L_x_8360) ;  /* 0x0000000c00507947 */ /* 0x000fea0003800000 */
.L_x_8396:
        /* <DEDUP_REMOVED lines=8> */
.L_x_8400:
[----:B------:R0:W5:Y:S01]  /*6a60*/  LDG.E.U16 R23, desc[UR36][R2.64] ;  /* 0x0000002402177981 */ /* 0x000162000c1e1500 */
[----:B------:R-:W-:Y:S05]  /*6a70*/  BRA `(.L_x_8360) ;  /* 0x0000000c00287947 */ /* 0x000fea0003800000 */
.L_x_8399:
[----:B------:R0:W5:Y:S01]  /*6a80*/  LDG.E.U16 R23, desc[UR36][R2.64] ;  /* 0x0000002402177981 */ /* 0x000162000c1e1500 */
[----:B------:R-:W-:Y:S05]  /*6a90*/  BRA `(.L_x_8360) ;  /* 0x0000000c00207947 */ /* 0x000fea0003800000 */
.L_x_8395:
        /* <DEDUP_REMOVED lines=9> */
.L_x_8402:
[----:B------:R-:W2:Y:S02]  /*6b30*/  LDG.E.U16 R0, desc[UR36][R2.64] ;  /* 0x0000002402007981 */ /* 0x000ea4000c1e1500 */
[----:B--2---:R-:W-:-:S06]  /*6b40*/  HADD2.F32 R0, -RZ, R0.H0_H0 ;  /* 0x20000000ff007230 */ /* 0x004fcc0000004100 */
[----:B------:R-:W0:Y:S02]  /*6b50*/  F2I.FTZ.TRUNC.NTZ R0, R0 ;  /* 0x0000000000007305 */ /* 0x000e24000021f100 */
[----:B0-----:R-:W-:Y:S01]  /*6b60*/  PRMT R23, R0, 0x7610, R23 ;  /* 0x0000761000177816 */ /* 0x001fe20000000017 */
[----:B------:R-:W-:Y:S06]  /*6b70*/  BRA `(.L_x_8360) ;  /* 0x0000000800e87947 */ /* 0x000fec0003800000 */
.L_x_8401:
        /* <DEDUP_REMOVED lines=9> */
.L_x_8404:
[----:B------:R-:W2:Y:S02]  /*6c10*/  LDG.E.U16 R2, desc[UR36][R2.64] ;  /* 0x0000002402027981 */ /* 0x000ea4000c1e1500 */
[----:B--2---:R-:W-:-:S06]  /*6c20*/  HADD2.F32 R0, -RZ, R2.H0_H0 ;  /* 0x20000002ff007230 */ /* 0x004fcc0000004100 */
[----:B------:R-:W0:Y:S02]  /*6c30*/  F2I.FTZ.TRUNC.NTZ R0, R0 ;  /* 0x0000000000007305 */ /* 0x000e24000021f100 */
[----:B0-----:R-:W-:Y:S01]  /*6c40*/  PRMT R23, R0, 0x7610, R23 ;  /* 0x0000761000177816 */ /* 0x001fe20000000017 */
[----:B------:R-:W-:Y:S06]  /*6c50*/  BRA `(.L_x_8360) ;  /* 0x0000000800b07947 */ /* 0x000fec0003800000 */
.L_x_8403:
[----:B------:R-:W2:Y:S02]  /*6c60*/  LDG.E.64 R2, desc[UR36][R2.64] ;  /* 0x0000002402027981 */ /* 0x000ea4000c1e1b00 */
[----:B--2---:R0:W1:Y:S01]  /*6c70*/  F2I.F64.TRUNC R23, R2 ;  /* 0x0000000200177311 */ /* 0x004062000030d100 */
[----:B------:R-:W-:Y:S05]  /*6c80*/  BRA `(.L_x_8360) ;  /* 0x0000000800a47947 */ /* 0x000fea0003800000 */
.L_x_8394:
        /* <DEDUP_REMOVED lines=12> */
.L_x_8407:
[----:B------:R-:W2:Y:S02]  /*6d50*/  LDG.E.64 R2, desc[UR36][R2.64] ;  /* 0x0000002402027981 */ /* 0x000ea4000c1e1b00 */
[----:B--2---:R0:W1:Y:S01]  /*6d60*/  F2I.F64.TRUNC R23, R2 ;  /* 0x0000000200177311 */ /* 0x004062000030d100 */
[----:B------:R-:W-:Y:S05]  /*6d70*/  BRA `(.L_x_8360) ;  /* 0x0000000800687947 */ /* 0x000fea0003800000 */
.L_x_8406:
        /* <DEDUP_REMOVED lines=28> */
.L_x_8409:
        /* <DEDUP_REMOVED lines=15> */
.L_x_8408:
[----:B------:R-:W2:Y:S02]  /*7030*/  LDG.E.U16 R0, desc[UR36][R2.64] ;  /* 0x0000002402007981 */ /* 0x000ea4000c1e1500 */
[----:B--2---:R-:W-:-:S06]  /*7040*/  IMAD.U32 R0, R0, 0x10000, RZ ;  /* 0x0001000000007824 */ /* 0x004fcc00078e00ff */
[----:B------:R-:W0:Y:S02]  /*7050*/  F2I.FTZ.TRUNC.NTZ R0, R0 ;  /* 0x0000000000007305 */ /* 0x000e24000021f100 */
[----:B0-----:R-:W-:Y:S01]  /*7060*/  PRMT R23, R0, 0x7610, R23 ;  /* 0x0000761000177816 */ /* 0x001fe20000000017 */
[----:B------:R-:W-:Y:S06]  /*7070*/  BRA `(.L_x_8360) ;  /* 0x0000000400a87947 */ /* 0x000fec0003800000 */
.L_x_8405:
        /* <DEDUP_REMOVED lines=10> */
.L_x_8412:
        /* <DEDUP_REMOVED lines=21> */
.L_x_8416:
[----:B------:R-:W-:Y:S05]  /*7270*/  BSYNC B1 ;  /* 0x0000000000017941 */ /* 0x000fea0003800000 */
.L_x_8415:
[----:B------:R-:W-:Y:S01]  /*7280*/  LEA R3, R0, 0x3b800000, 0x17 ;  /* 0x3b80000000037811 */ /* 0x000fe200078eb8ff */
[----:B------:R-:W-:-:S05]  /*7290*/  IMAD.SHL.U32 R0, R2, 0x100000, RZ ;  /* 0x0010000002007824 */ /* 0x000fca00078e00ff */
[----:B------:R-:W-:-:S07]  /*72a0*/  LOP3.LUT R0, R3, R0, R4, 0xfe, !PT ;  /* 0x0000000003007212 */ /* 0x000fce00078efe04 */
.L_x_8414:
[----:B------:R-:W-:Y:S05]  /*72b0*/  BSYNC B0 ;  /* 0x0000000000007941 */ /* 0x000fea0003800000 */
.L_x_8413:
[----:B------:R-:W0:Y:S02]  /*72c0*/  F2I.FTZ.TRUNC.NTZ R0, R0 ;  /* 0x0000000000007305 */ /* 0x000e24000021f100 */
[----:B0-----:R-:W-:Y:S01]  /*72d0*/  PRMT R23, R0, 0x7610, R23 ;  /* 0x0000761000177816 */ /* 0x001fe20000000017 */
[----:B------:R-:W-:Y:S06]  /*72e0*/  BRA `(.L_x_8360) ;  /* 0x00000004000c7947 */ /* 0x000fec0003800000 */
.L_x_8411:
        /* <DEDUP_REMOVED lines=21> */
.L_x_8420:
[----:B------:R-:W-:Y:S05]  /*7440*/  BSYNC B1 ;  /* 0x0000000000017941 */ /* 0x000fea0003800000 */
.L_x_8419:
[----:B------:R-:W-:Y:S01]  /*7450*/  LEA R3, R0, 0x37800000, 0x17 ;  /* 0x3780000000037811 */ /* 0x000fe200078eb8ff */
[----:B------:R-:W-:-:S05]  /*7460*/  IMAD.SHL.U32 R0, R2, 0x200000, RZ ;  /* 0x0020000002007824 */ /* 0x000fca00078e00ff */
[----:B------:R-:W-:-:S07]  /*7470*/  LOP3.LUT R0, R3, R0, R4, 0xfe, !PT ;  /* 0x0000000003007212 */ /* 0x000fce00078efe04 */
.L_x_8418:
[----:B------:R-:W-:Y:S05]  /*7480*/  BSYNC B0 ;  /* 0x0000000000007941 */ /* 0x000fea0003800000 */
.L_x_8417:
[----:B------:R-:W0:Y:S02]  /*7490*/  F2I.FTZ.TRUNC.NTZ R0, R0 ;  /* 0x0000000000007305 */ /* 0x000e24000021f100 */
[----:B0-----:R-:W-:Y:S01]  /*74a0*/  PRMT R23, R0, 0x7610, R23 ;  /* 0x0000761000177816 */ /* 0x001fe20000000017 */
[----:B------:R-:W-:Y:S06]  /*74b0*/  BRA `(.L_x_8360) ;  /* 0x0000000000987947 */ /* 0x000fec0003800000 */
.L_x_8410:
        /* <DEDUP_REMOVED lines=14> */
.L_x_8424:
[----:B------:R-:W-:Y:S05]  /*75a0*/  BSYNC B0 ;  /* 0x0000000000007941 */ /* 0x000fea0003800000 */
.L_x_8423:
[----:B------:R-:W0:Y:S02]  /*75b0*/  F2I.FTZ.TRUNC.NTZ R0, R0 ;  /* 0x0000000000007305 */ /* 0x000e24000021f100 */
[----:B0-----:R-:W-:Y:S01]  /*75c0*/  PRMT R23, R0, 0x7610, R23 ;  /* 0x0000761000177816 */ /* 0x001fe20000000017 */
[----:B------:R-:W-:Y:S06]  /*75d0*/  BRA `(.L_x_8360) ;  /* 0x0000000000507947 */ /* 0x000fec0003800000 */
.L_x_8398:
        /* <DEDUP_REMOVED lines=16> */
.L_x_8425:
[----:B------:R-:W-:Y:S05]  /*76e0*/  BRA `(.L_x_8360) ;  /* 0x00000000000c7947 */ /* 0x000fea0003800000 */
.L_x_8422:
[----:B------:R0:W5:Y:S01]  /*76f0*/  LDG.E.U16 R23, desc[UR36][R2.64] ;  /* 0x0000002402177981 */ /* 0x000162000c1e1500 */
[----:B------:R-:W-:Y:S05]  /*7700*/  BRA `(.L_x_8360) ;  /* 0x0000000000047947 */ /* 0x000fea0003800000 */
.L_x_8421:
[----:B------:R0:W5:Y:S02]  /*7710*/  LDG.E.U16 R23, desc[UR36][R2.64] ;  /* 0x0000002402177981 */ /* 0x000164000c1e1500 */
.L_x_8360:
[----:B------:R-:W-:Y:S05]  /*7720*/  BSYNC B6 ;  /* 0x0000000000067941 */ /* 0x000fea0003800000 */
.L_x_8359:
[----:B------:R-:W3:Y:S01]  /*7730*/  S2R R27, SR_TID.X ;  /* 0x00000000001b7919 */ /* 0x000ee20000002100 */
[----:B0-2--5:R-:W-:Y:S01]  /*7740*/  PRMT R2, R22, 0x9910, RZ ;  /* 0x0000991016027816 */ /* 0x025fe200000000ff */
[----:B------:R-:W-:Y:S01]  /*7750*/  BSSY B6, `(.L_x_8426) ;  /* 0x0000103000067945 */ /* 0x000fe20003800000 */
[----:B-1----:R-:W-:Y:S02]  /*7760*/  PRMT R0, R19, 0x9910, RZ ;  /* 0x0000991013007816 */ /* 0x002fe400000000ff */
[----:B------:R-:W-:Y:S02]  /*7770*/  ISETP.NE.AND P3, PT, R2, RZ, PT ;  /* 0x000000ff0200720c */ /* 0x000fe40003f65270 */
[----:B------:R-:W0:Y:S01]  /*7780*/  LDC.U8 R2, c[0x0][0x240] ;  /* 0x00009000ff027b82 */ /* 0x000e220000000000 */
[----:B----4-:R-:W-:Y:S02]  /*7790*/  PRMT R3, R25, 0x9910, RZ ;  /* 0x0000991019037816 */ /* 0x010fe400000000ff */
[----:B---3--:R-:W-:-:S02]  /*77a0*/  PRMT R4, R23, 0x9910, RZ ;  /* 0x0000991017047816 */ /* 0x008fc400000000ff */
[----:B------:R-:W-:Y:S02]  /*77b0*/  ISETP.NE.AND P2, PT, R0, RZ, PT ;  /* 0x000000ff0000720c */ /* 0x000fe40003f45270 */
[----:B------:R-:W-:Y:S02]  /*77c0*/  ISETP.NE.AND P1, PT, R3, RZ, PT ;  /* 0x000000ff0300720c */ /* 0x000fe40003f25270 */
[----:B------:R-:W-:Y:S02]  /*77d0*/  ISETP.NE.AND P0, PT, R4, RZ, PT ;  /* 0x000000ff0400720c */ /* 0x000fe40003f05270 */
[----:B------:R-:W-:Y:S02]  /*77e0*/  PRMT R0, R18, 0x9910, RZ ;  /* 0x0000991012007816 */ /* 0x000fe400000000ff */
[----:B------:R-:W-:Y:S02]  /*77f0*/  PRMT R3, R17, 0x9910, RZ ;  /* 0x0000991011037816 */ /* 0x000fe400000000ff */
[----:B------:R-:W-:-:S02]  /*7800*/  PRMT R4, R24, 0x9910, RZ ;  /* 0x0000991018047816 */ /* 0x000fc400000000ff */
[----:B------:R-:W-:Y:S02]  /*7810*/  PRMT R5, R26, 0x9910, RZ ;  /* 0x000099101a057816 */ /* 0x000fe400000000ff */
[----:B------:R-:W-:Y:S02]  /*7820*/  ISETP.NE.XOR P2, PT, R0, RZ, P2 ;  /* 0x000000ff0000720c */ /* 0x000fe40001745a70 */
[----:B------:R-:W-:Y:S02]  /*7830*/  ISETP.NE.XOR P3, PT, R3, RZ, P3 ;  /* 0x000000ff0300720c */ /* 0x000fe40001f65a70 */
[----:B------:R-:W-:Y:S02]  /*7840*/  ISETP.NE.XOR P1, PT, R4, RZ, P1 ;  /* 0x000000ff0400720c */ /* 0x000fe40000f25a70 */
[----:B------:R-:W-:Y:S02]  /*7850*/  ISETP.GE.AND P4, PT, R27, R28, PT ;  /* 0x0000001c1b00720c */ /* 0x000fe40003f86270 */
[----:B------:R-:W-:-:S02]  /*7860*/  ISETP.NE.XOR P0, PT, R5, RZ, P0 ;  /* 0x000000ff0500720c */ /* 0x000fc40000705a70 */
[----:B------:R-:W-:Y:S02]  /*7870*/  SEL R3, RZ, 0x1, !P2 ;  /* 0x00000001ff037807 */ /* 0x000fe40005000000 */
[----:B------:R-:W-:Y:S02]  /*7880*/  SEL R24, RZ, 0x1, !P3 ;  /* 0x00000001ff187807 */ /* 0x000fe40005800000 */
[----:B------:R-:W-:Y:S02]  /*7890*/  SEL R22, RZ, 0x1, !P1 ;  /* 0x00000001ff167807 */ /* 0x000fe40004800000 */
[----:B------:R-:W-:-:S03]  /*78a0*/  SEL R18, RZ, 0x1, !P0 ;  /* 0x00000001ff127807 */ /* 0x000fc60004000000 */
        /* <DEDUP_REMOVED lines=22> */
.L_x_8431:
[----:B------:R0:W-:Y:S01]  /*7a10*/  STG.E.U8 desc[UR36][R8.64], R3 ;  /* 0x0000000308007986 */ /* 0x0001e2000c101124 */
[----:B------:R-:W-:Y:S05]  /*7a20*/  BRA `(.L_x_8427) ;  /* 0x0000000c00547947 */ /* 0x000fea0003800000 */
.L_x_8430:
        /* <DEDUP_REMOVED lines=10> */
.L_x_8434:
[----:B------:R0:W-:Y:S01]  /*7ad0*/  STG.E desc[UR36][R8.64], R3 ;  /* 0x0000000308007986 */ /* 0x0001e2000c101924 */
[----:B------:R-:W-:Y:S05]  /*7ae0*/  BRA `(.L_x_8427) ;  /* 0x0000000c00247947 */ /* 0x000fea0003800000 */
.L_x_8433:
[----:B------:R0:W-:Y:S01]  /*7af0*/  STG.E.U16 desc[UR36][R8.64], R3 ;  /* 0x0000000308007986 */ /* 0x0001e2000c101524 */
[----:B------:R-:W-:Y:S05]  /*7b00*/  BRA `(.L_x_8427) ;  /* 0x0000000c001c7947 */ /* 0x000fea0003800000 */
.L_x_8429:
        /* <DEDUP_REMOVED lines=9> */
.L_x_8436:
[----:B------:R-:W0:Y:S02]  /*7ba0*/  I2F.S16 R0, R3 ;  /* 0x0000000300007306 */ /* 0x000e240000101400 */
[----:B0-----:R-:W-:-:S05]  /*7bb0*/  F2FP.F16.F32.PACK_AB R0, RZ, R0 ;  /* 0x00000000ff00723e */ /* 0x001fca00000000ff */
[----:B------:R1:W-:Y:S01]  /*7bc0*/  STG.E.U16 desc[UR36][R8.64], R0 ;  /* 0x0000000008007986 */ /* 0x0003e2000c101524 */
[----:B------:R-:W-:Y:S05]  /*7bd0*/  BRA `(.L_x_8427) ;  /* 0x0000000800e87947 */ /* 0x000fea0003800000 */
.L_x_8435:
        /* <DEDUP_REMOVED lines=10> */
.L_x_8438:
[----:B------:R-:W0:Y:S02]  /*7c80*/  I2F.S16 R3, R3 ;  /* 0x0000000300037306 */ /* 0x000e240000101400 */
[----:B0-----:R-:W-:-:S04]  /*7c90*/  F2FP.F16.F32.PACK_AB R3, RZ, R3 ;  /* 0x00000003ff03723e */ /* 0x001fc800000000ff */
[----:B------:R-:W-:-:S05]  /*7ca0*/  PRMT R3, R3, 0x5410, RZ ;  /* 0x0000541003037816 */ /* 0x000fca00000000ff */
[----:B------:R4:W-:Y:S01]  /*7cb0*/  STG.E desc[UR36][R8.64], R3 ;  /* 0x0000000308007986 */ /* 0x0009e2000c101924 */
[----:B------:R-:W-:Y:S05]  /*7cc0*/  BRA `(.L_x_8427) ;  /* 0x0000000800ac7947 */ /* 0x000fea0003800000 */
.L_x_8437:
[----:B------:R-:W0:Y:S02]  /*7cd0*/  I2F.F64.S16 R4, R3 ;  /* 0x0000000300047312 */ /* 0x000e240000101c00 */
[----:B0-----:R0:W-:Y:S01]  /*7ce0*/  STG.E.64 desc[UR36][R8.64], R4 ;  /* 0x0000000408007986 */ /* 0x0011e2000c101b24 */
[----:B------:R-:W-:Y:S05]  /*7cf0*/  BRA `(.L_x_8427) ;  /* 0x0000000800a07947 */ /* 0x000fea0003800000 */
.L_x_8428:
        /* <DEDUP_REMOVED lines=10> */
.L_x_8441:
[----:B------:R-:W0:Y:S01]  /*7da0*/  I2F.F64.S16 R4, R3 ;  /* 0x0000000300047312 */ /* 0x000e220000101c00 */
[----:B------:R-:W-:-:S05]  /*7db0*/  CS2R R6, SRZ ;  /* 0x0000000000067805 */ /* 0x000fca000001ff00 */
[----:B0-----:R0:W-:Y:S01]  /*7dc0*/  STG.E.128 desc[UR36][R8.64], R4 ;  /* 0x0000000408007986 */ /* 0x0011e2000c101d24 */
[----:B------:R-:W-:Y:S05]  /*7dd0*/  BRA `(.L_x_8427) ;  /* 0x0000000800687947 */ /* 0x000fea0003800000 */
.L_x_8440:
        /* <DEDUP_REMOVED lines=21> */
.L_x_8445:
[----:B------:R-:W-:Y:S05]  /*7f30*/  BSYNC B0 ;  /* 0x0000000000007941 */ /* 0x000fea0003800000 */
.L_x_8444:
[----:B------:R-:W-:-:S05]  /*7f40*/  LOP3.LUT R5, R0, R5, RZ, 0xfc, !PT ;  /* 0x0000000500057212 */ /* 0x000fca00078efcff */
[----:B------:R0:W-:Y:S01]  /*7f50*/  STG.E.U8 desc[UR36][R8.64], R5 ;  /* 0x0000000508007986 */ /* 0x0001e2000c101124 */
[----:B------:R-:W-:Y:S05]  /*7f60*/  BRA `(.L_x_8427) ;  /* 0x0000000800047947 */ /* 0x000fea0003800000 */
.L_x_8443:
        /* <DEDUP_REMOVED lines=13> */
.L_x_8447:
[----:B------:R-:W-:Y:S01]  /*8040*/  IMAD.MOV.U32 R0, RZ, RZ, 0x7f ;  /* 0x0000007fff007424 */ /* 0x000fe200078e00ff */
[----:B------:R-:W-:-:S04]  /*8050*/  ISETP.GT.U32.AND P0, PT, R4, 0x7f800000, PT ;  /* 0x7f8000000400780c */ /* 0x000fc80003f04070 */
[----:B------:R-:W-:-:S09]  /*8060*/  SEL R0, R0, 0x7c, P0 ;  /* 0x0000007c00007807 */ /* 0x000fd20000000000 */
.L_x_8448:
[----:B------:R-:W-:Y:S05]  /*8070*/  BSYNC B0 ;  /* 0x0000000000007941 */ /* 0x000fea0003800000 */
.L_x_8446:
[----:B------:R-:W-:-:S04]  /*8080*/  LOP3.LUT R3, R5, 0x80000000, RZ, 0xc0, !PT ;  /* 0x8000000005037812 */ /* 0x000fc800078ec0ff */
[----:B------:R-:W-:-:S04]  /*8090*/  SHF.R.U32.HI R3, RZ, 0x18, R3 ;  /* 0x00000018ff037819 */ /* 0x000fc80000011603 */
[----:B------:R-:W-:-:S05]  /*80a0*/  LOP3.LUT R3, R0, R3, RZ, 0xfc, !PT ;  /* 0x0000000300037212 */ /* 0x000fca00078efcff */
[----:B------:R0:W-:Y:S01]  /*80b0*/  STG.E.U8 desc[UR36][R8.64], R3 ;  /* 0x0000000308007986 */ /* 0x0001e2000c101124 */
[----:B------:R-:W-:Y:S05]  /*80c0*/  BRA `(.L_x_8427) ;  /* 0x0000000400ac7947 */ /* 0x000fea0003800000 */
.L_x_8442:
[----:B------:R-:W0:Y:S02]  /*80d0*/  I2F.S16 R0, R3 ;  /* 0x0000000300007306 */ /* 0x000e240000101400 */
[----:B0-----:R-:W-:-:S05]  /*80e0*/  F2FP.BF16.F32.PACK_AB R0, RZ, R0 ;  /* 0x00000000ff00723e */ /* 0x001fca00000010ff */
[----:B------:R0:W-:Y:S01]  /*80f0*/  STG.E.U16 desc[UR36][R8.64], R0 ;  /* 0x0000000008007986 */ /* 0x0001e2000c101524 */
[----:B------:R-:W-:Y:S05]  /*8100*/  BRA `(.L_x_8427) ;  /* 0x00000004009c7947 */ /* 0x000fea0003800000 */
.L_x_8439:
        /* <DEDUP_REMOVED lines=10> */
.L_x_8451:
        /* <DEDUP_REMOVED lines=17> */
.L_x_8454:
[----:B------:R-:W-:-:S04]  /*82c0*/  LOP3.LUT R3, R3, 0x80000000, RZ, 0xc0, !PT ;  /* 0x8000000003037812 */ /* 0x000fc800078ec0ff */
[----:B------:R-:W-:-:S04]  /*82d0*/  SHF.R.U32.HI R3, RZ, 0x18, R3 ;  /* 0x00000018ff037819 */ /* 0x000fc80000011603 */
[----:B------:R-:W-:-:S04]  /*82e0*/  LOP3.LUT R0, R0, R3, RZ, 0xfc, !PT ;  /* 0x0000000300007212 */ /* 0x000fc800078efcff */
[----:B------:R-:W-:-:S07]  /*82f0*/  PRMT R4, R0, 0x7610, R4 ;  /* 0x0000761000047816 */ /* 0x000fce0000000004 */
.L_x_8453:
[----:B------:R-:W-:Y:S05]  /*8300*/  BSYNC B0 ;  /* 0x0000000000007941 */ /* 0x000fea0003800000 */
.L_x_8452:
[----:B------:R0:W-:Y:S01]  /*8310*/  STG.E.U8 desc[UR36][R8.64], R4 ;  /* 0x0000000408007986 */ /* 0x0001e2000c101124 */
[----:B------:R-:W-:Y:S05]  /*8320*/  BRA `(.L_x_8427) ;  /* 0x0000000400147947 */ /* 0x000fea0003800000 */
.L_x_8450:
        /* <DEDUP_REMOVED lines=17> */
.L_x_8457:
[----:B------:R-:W-:-:S04]  /*8440*/  LOP3.LUT R3, R3, 0x80000000, RZ, 0xc0, !PT ;  /* 0x8000000003037812 */ /* 0x000fc800078ec0ff */
[----:B------:R-:W-:-:S04]  /*8450*/  SHF.R.U32.HI R3, RZ, 0x18, R3 ;  /* 0x00000018ff037819 */ /* 0x000fc80000011603 */
[----:B------:R-:W-:-:S04]  /*8460*/  LOP3.LUT R0, R0, R3, RZ, 0xfc, !PT ;  /* 0x0000000300007212 */ /* 0x000fc800078efcff */
[----:B------:R-:W-:-:S07]  /*8470*/  PRMT R4, R0, 0x7610, R4 ;  /* 0x0000761000047816 */ /* 0x000fce0000000004 */
.L_x_8456:
[----:B------:R-:W-:Y:S05]  /*8480*/  BSYNC B0 ;  /* 0x0000000000007941 */ /* 0x000fea0003800000 */
.L_x_8455:
[----:B------:R0:W-:Y:S01]  /*8490*/  STG.E.U8 desc[UR36][R8.64], R4 ;  /* 0x0000000408007986 */ /* 0x0001e2000c101124 */
[----:B------:R-:W-:Y:S05]  /*84a0*/  BRA `(.L_x_8427) ;  /* 0x0000000000b47947 */ /* 0x000fea0003800000 */
.L_x_8449:
        /* <DEDUP_REMOVED lines=23> */
.L_x_8432:
        /* <DEDUP_REMOVED lines=16> */
.L_x_8460:
[----:B------:R-:W-:Y:S05]  /*8720*/  BRA `(.L_x_8427) ;  /* 0x0000000000147947 */ /* 0x000fea0003800000 */
.L_x_8459:
[----:B------:R-:W-:Y:S02]  /*8730*/  IMAD.MOV.U32 R4, RZ, RZ, R3 ;  /* 0x000000ffff047224 */ /* 0x000fe400078e0003 */
[----:B------:R-:W-:-:S05]  /*8740*/  IMAD.MOV.U32 R5, RZ, RZ, RZ ;  /* 0x000000ffff057224 */ /* 0x000fca00078e00ff */
[----:B------:R0:W-:Y:S01]  /*8750*/  STG.E.64 desc[UR36][R8.64], R4 ;  /* 0x0000000408007986 */ /* 0x0001e2000c101b24 */
[----:B------:R-:W-:Y:S05]  /*8760*/  BRA `(.L_x_8427) ;  /* 0x0000000000047947 */ /* 0x000fea0003800000 */
.L_x_8458:
[----:B------:R0:W-:Y:S02]  /*8770*/  STG.E desc[UR36][R8.64], R3 ;  /* 0x0000000308007986 */ /* 0x0001e4000c101924 */
.L_x_8427:
[----:B------:R-:W-:Y:S05]  /*8780*/  BSYNC B6 ;  /* 0x0000000000067941 */ /* 0x000fea0003800000 */
.L_x_8426:
        /* <DEDUP_REMOVED lines=23> */
.L_x_8466:
[----:B------:R0:W-:Y:S01]  /*8900*/  STG.E.U8 desc[UR36][R8.64], R24 ;  /* 0x0000001808007986 */ /* 0x0001e2000c101124 */
[----:B------:R-:W-:Y:S05]  /*8910*/  BRA `(.L_x_8468) ;  /* 0x0000000c00487947 */ /* 0x000fea0003800000 */
.L_x_8465:
        /* <DEDUP_REMOVED lines=9> */
.L_x_8470:
[----:B------:R0:W-:Y:S01]  /*89b0*/  STG.E desc[UR36][R8.64], R24 ;  /* 0x0000001808007986 */ /* 0x0001e2000c101924 */
[----:B------:R-:W-:Y:S05]  /*89c0*/  BRA `(.L_x_8468) ;  /* 0x0000000c001c7947 */ /* 0x000fea0003800000 */
.L_x_8469:
[----:B------:R0:W-:Y:S01]  /*89d0*/  STG.E.U16 desc[UR36][R8.64], R24 ;  /* 0x0000001808007986 */ /* 0x0001e2000c101524 */
[----:B------:R-:W-:Y:S05]  /*89e0*/  BRA `(.L_x_8468) ;  /* 0x0000000c00147947 */ /* 0x000fea0003800000 */
.L_x_8464:
        /* <DEDUP_REMOVED lines=9> */
.L_x_8472:
[----:B------:R-:W0:Y:S02]  /*8a80*/  I2F.S16 R0, R24 ;  /* 0x0000001800007306 */ /* 0x000e240000101400 */
[----:B0-----:R-:W-:-:S05]  /*8a90*/  F2FP.F16.F32.PACK_AB R0, RZ, R0 ;  /* 0x00000000ff00723e */ /* 0x001fca00000000ff */
[----:B------:R0:W-:Y:S01]  /*8aa0*/  STG.E.U16 desc[UR36][R8.64], R0 ;  /* 0x0000000008007986 */ /* 0x0001e2000c101524 */
[----:B------:R-:W-:Y:S05]  /*8ab0*/  BRA `(.L_x_8468) ;  /* 0x0000000800e07947 */ /* 0x000fea0003800000 */
.L_x_8471:
        /* <DEDUP_REMOVED lines=10> */
.L_x_8474:
[----:B------:R-:W0:Y:S02]  /*8b60*/  I2F.S16 R24, R24 ;  /* 0x0000001800187306 */ /* 0x000e240000101400 */
[----:B0-----:R-:W-:-:S04]  /*8b70*/  F2FP.F16.F32.PACK_AB R3, RZ, R24 ;  /* 0x00000018ff03723e */ /* 0x001fc800000000ff */
[----:B------:R-:W-:-:S05]  /*8b80*/  PRMT R3, R3, 0x5410, RZ ;  /* 0x0000541003037816 */ /* 0x000fca00000000ff */
[----:B------:R3:W-:Y:S01]  /*8b90*/  STG.E desc[UR36][R8.64], R3 ;  /* 0x0000000308007986 */ /* 0x0007e2000c101924 */
[----:B------:R-:W-:Y:S05]  /*8ba0*/  BRA `(.L_x_8468) ;  /* 0x0000000800a47947 */ /* 0x000fea0003800000 */
.L_x_8473:
[----:B------:R-:W0:Y:S02]  /*8bb0*/  I2F.F64.S16 R24, R24 ;  /* 0x0000001800187312 */ /* 0x000e240000101c00 */
[----:B0-----:R4:W-:Y:S01]  /*8bc0*/  STG.E.64 desc[UR36][R8.64], R24 ;  /* 0x0000001808007986 */ /* 0x0019e2000c101b24 */
[----:B------:R-:W-:Y:S05]  /*8bd0*/  BRA `(.L_x_8468) ;  /* 0x0000000800987947 */ /* 0x000fea0003800000 */
.L_x_8463:
        /* <DEDUP_REMOVED lines=10> */
.L_x_8477:
[----:B------:R-:W0:Y:S01]  /*8c80*/  I2F.F64.S16 R4, R24 ;  /* 0x0000001800047312 */ /* 0x000e220000101c00 */
[----:B------:R-:W-:-:S05]  /*8c90*/  CS2R R6, SRZ ;  /* 0x0000000000067805 */ /* 0x000fca000001ff00 */
[----:B0-----:R0:W-:Y:S01]  /*8ca0*/  STG.E.128 desc[UR36][R8.64], R4 ;  /* 0x0000000408007986 */ /* 0x0011e2000c101d24 */
[----:B------:R-:W-:Y:S05]  /*8cb0*/  BRA `(.L_x_8468) ;  /* 0x0000000800607947 */ /* 0x000fea0003800000 */
.L_x_8476:
        /* <DEDUP_REMOVED lines=21> */
.L_x_8481:
[----:B------:R-:W-:Y:S05]  /*8e10*/  BSYNC B0 ;  /* 0x0000000000007941 */ /* 0x000fea0003800000 */
.L_x_8480:
[----:B------:R-:W-:-:S05]  /*8e20*/  LOP3.LUT R5, R0, R5, RZ, 0xfc, !PT ;  /* 0x0000000500057212 */ /* 0x000fca00078efcff */
[----:B------:R0:W-:Y:S01]  /*8e30*/  STG.E.U8 desc[UR36][R8.64], R5 ;  /* 0x0000000508007986 */ /* 0x0001e2000c101124 */
[----:B------:R-:W-:Y:S05]  /*8e40*/  BRA `(.L_x_8468) ;  /* 0x0000000400fc7947 */ /* 0x000fea0003800000 */
.L_x_8479:
        /* <DEDUP_REMOVED lines=13> */
.L_x_8483:
[----:B------:R-:W-:Y:S01]  /*8f20*/  IMAD.MOV.U32 R0, RZ, RZ, 0x7f ;  /* 0x0000007fff007424 */ /* 0x000fe200078e00ff */
[----:B------:R-:W-:-:S04]  /*8f30*/  ISETP.GT.U32.AND P0, PT, R3, 0x7f800000, PT ;  /* 0x7f8000000300780c */ /* 0x000fc80003f04070 */
[----:B------:R-:W-:-:S09]  /*8f40*/  SEL R0, R0, 0x7c, P0 ;  /* 0x0000007c00007807 */ /* 0x000fd20000000000 */
.L_x_8484:
[----:B------:R-:W-:Y:S05]  /*8f50*/  BSYNC B0 ;  /* 0x0000000000007941 */ /* 0x000fea0003800000 */
.L_x_8482:
[----:B------:R-:W-:-:S04]  /*8f60*/  LOP3.LUT R3, R5, 0x80000000, RZ, 0xc0, !PT ;  /* 0x8000000005037812 */ /* 0x000fc800078ec0ff */
[----:B------:R-:W-:-:S04]  /*8f70*/  SHF.R.U32.HI R3, RZ, 0x18, R3 ;  /* 0x00000018ff037819 */ /* 0x000fc80000011603 */
[----:B------:R-:W-:-:S05]  /*8f80*/  LOP3.LUT R3, R0, R3, RZ, 0xfc, !PT ;  /* 0x0000000300037212 */ /* 0x000fca00078efcff */
[----:B------:R0:W-:Y:S01]  /*8f90*/  STG.E.U8 desc[UR36][R8.64], R3 ;  /* 0x0000000308007986 */ /* 0x0001e2000c101124 */
[----:B------:R-:W-:Y:S05]  /*8fa0*/  BRA `(.L_x_8468) ;  /* 0x0000000400a47947 */ /* 0x000fea0003800000 */
.L_x_8478:
[----:B------:R-:W0:Y:S02]  /*8fb0*/  I2F.S16 R0, R24 ;  /* 0x0000001800007306 */ /* 0x000e240000101400 */
[----:B0-----:R-:W-:-:S05]  /*8fc0*/  F2FP.BF16.F32.PACK_AB R0, RZ, R0 ;  /* 0x00000000ff00723e */ /* 0x001fca00000010ff */
[----:B------:R0:W-:Y:S01]  /*8fd0*/  STG.E.U16 desc[UR36][R8.64], R0 ;  /* 0x0000000008007986 */ /* 0x0001e2000c101524 */
[----:B------:R-:W-:Y:S05]  /*8fe0*/  BRA `(.L_x_8468) ;  /* 0x0000000400947947 */ /* 0x000fea0003800000 */
.L_x_8475:
        /* <DEDUP_REMOVED lines=10> */
.L_x_8487:
        /* <DEDUP_REMOVED lines=17> */
.L_x_8490:
[----:B------:R-:W-:-:S04]  /*91a0*/  LOP3.LUT R3, R5, 0x80000000, RZ, 0xc0, !PT ;  /* 0x8000000005037812 */ /* 0x000fc800078ec0ff */
[----:B------:R-:W-:-:S04]  /*91b0*/  SHF.R.U32.HI R3, RZ, 0x18, R3 ;  /* 0x00000018ff037819 */ /* 0x000fc80000011603 */
[----:B------:R-:W-:-:S04]  /*91c0*/  LOP3.LUT R0, R0, R3, RZ, 0xfc, !PT ;  /* 0x0000000300007212 */ /* 0x000fc800078efcff */
[----:B------:R-:W-:-:S07]  /*91d0*/  PRMT R4, R0, 0x7610, R4 ;  /* 0x0000761000047816 */ /* 0x000fce0000000004 */
.L_x_8489:
[----:B------:R-:W-:Y:S05]  /*91e0*/  BSYNC B0 ;  /* 0x0000000000007941 */ /* 0x000fea0003800000 */
.L_x_8488:
[----:B------:R0:W-:Y:S01]  /*91f0*/  STG.E.U8 desc[UR36][R8.64], R4 ;  /* 0x0000000408007986 */ /* 0x0001e2000c101124 */
[----:B------:R-:W-:Y:S05]  /*9200*/  BRA `(.L_x_8468) ;  /* 0x00000004000c7947 */ /* 0x000fea0003800000 */
.L_x_8486:
        /* <DEDUP_REMOVED lines=17> */
.L_x_8493:
[----:B------:R-:W-:-:S04]  /*9320*/  LOP3.LUT R3, R5, 0x80000000, RZ, 0xc0, !PT ;  /* 0x8000000005037812 */ /* 0x000fc800078ec0ff */
[----:B------:R-:W-:-:S04]  /*9330*/  SHF.R.U32.HI R3, RZ, 0x18, R3 ;  /* 0x00000018ff037819 */ /* 0x000fc80000011603 */
[----:B------:R-:W-:-:S04]  /*9340*/  LOP3.LUT R0, R0, R3, RZ, 0xfc, !PT ;  /* 0x0000000300007212 */ /* 0x000fc800078efcff */
[----:B------:R-:W-:-:S07]  /*9350*/  PRMT R4, R0, 0x7610, R4 ;  /* 0x0000761000047816 */ /* 0x000fce0000000004 */
.L_x_8492:
[----:B------:R-:W-:Y:S05]  /*9360*/  BSYNC B0 ;  /* 0x0000000000007941 */ /* 0x000fea0003800000 */
.L_x_8491:
[----:B------:R0:W-:Y:S01]  /*9370*/  STG.E.U8 desc[UR36][R8.64], R4 ;  /* 0x0000000408007986 */ /* 0x0001e2000c101124 */
[----:B------:R-:W-:Y:S05]  /*9380*/  BRA `(.L_x_8468) ;  /* 0x0000000000ac7947 */ /* 0x000fea0003800000 */
.L_x_8485:
        /* <DEDUP_REMOVED lines=22> */
.L_x_8467:
        /* <DEDUP_REMOVED lines=16> */
.L_x_8496:
[----:B------:R-:W-:Y:S05]  /*95f0*/  BRA `(.L_x_8468) ;  /* 0x0000000000107947 */ /* 0x000fea0003800000 */
.L_x_8495:
[----:B------:R-:W-:-:S05]  /*9600*/  IMAD.MOV.U32 R25, RZ, RZ, RZ ;  /* 0x000000ffff197224 */ /* 0x000fca00078e00ff */
[----:B------:R0:W-:Y:S01]  /*9610*/  STG.E.64 desc[UR36][R8.64], R24 ;  /* 0x0000001808007986 */ /* 0x0001e2000c101b24 */
[----:B------:R-:W-:Y:S05]  /*9620*/  BRA `(.L_x_8468) ;  /* 0x0000000000047947 */ /* 0x000fea0003800000 */
.L_x_8494:
[----:B------:R0:W-:Y:S02]  /*9630*/  STG.E desc[UR36][R8.64], R24 ;  /* 0x0000001808007986 */ /* 0x0001e4000c101924 */
.L_x_8468:
        /* <DEDUP_REMOVED lines=23> */
.L_x_8500:
[----:B------:R0:W-:Y:S01]  /*97b0*/  STG.E.U8 desc[UR36][R8.64], R22 ;  /* 0x0000001608007986 */ /* 0x0001e2000c101124 */
[----:B------:R-:W-:Y:S05]  /*97c0*/  BRA `(.L_x_8502) ;  /* 0x0000000c00487947 */ /* 0x000fea0003800000 */
.L_x_8499:
        /* <DEDUP_REMOVED lines=9> */
.L_x_8504:
[----:B------:R0:W-:Y:S01]  /*9860*/  STG.E desc[UR36][R8.64], R22 ;  /* 0x0000001608007986 */ /* 0x0001e2000c101924 */
[----:B------:R-:W-:Y:S05]  /*9870*/  BRA `(.L_x_8502) ;  /* 0x0000000c001c7947 */ /* 0x000fea0003800000 */
.L_x_8503:
[----:B------:R0:W-:Y:S01]  /*9880*/  STG.E.U16 desc[UR36][R8.64], R22 ;  /* 0x0000001608007986 */ /* 0x0001e2000c101524 */
[----:B------:R-:W-:Y:S05]  /*9890*/  BRA `(.L_x_8502) ;  /* 0x0000000c00147947 */ /* 0x000fea0003800000 */
.L_x_8498:
        /* <DEDUP_REMOVED lines=9> */
.L_x_8506:
[----:B------:R-:W0:Y:S02]  /*9930*/  I2F.S16 R0, R22 ;  /* 0x0000001600007306 */ /* 0x000e240000101400 */
[----:B0-----:R-:W-:-:S05]  /*9940*/  F2FP.F16.F32.PACK_AB R0, RZ, R0 ;  /* 0x00000000ff00723e */ /* 0x001fca00000000ff */
[----:B------:R4:W-:Y:S01]  /*9950*/  STG.E.U16 desc[UR36][R8.64], R0 ;  /* 0x0000000008007986 */ /* 0x0009e2000c101524 */
[----:B------:R-:W-:Y:S05]  /*9960*/  BRA `(.L_x_8502) ;  /* 0x0000000800e07947 */ /* 0x000fea0003800000 */
.L_x_8505:
        /* <DEDUP_REMOVED lines=10> */
.L_x_8508:
[----:B------:R-:W0:Y:S02]  /*9a10*/  I2F.S16 R22, R22 ;  /* 0x0000001600167306 */ /* 0x000e240000101400 */
[----:B0-----:R-:W-:-:S04]  /*9a20*/  F2FP.F16.F32.PACK_AB R3, RZ, R22 ;  /* 0x00000016ff03723e */ /* 0x001fc800000000ff */
[----:B------:R-:W-:-:S05]  /*9a30*/  PRMT R3, R3, 0x5410, RZ ;  /* 0x0000541003037816 */ /* 0x000fca00000000ff */
[----:B------:R2:W-:Y:S01]  /*9a40*/  STG.E desc[UR36][R8.64], R3 ;  /* 0x0000000308007986 */ /* 0x0005e2000c101924 */
[----:B------:R-:W-:Y:S05]  /*9a50*/  BRA `(.L_x_8502) ;  /* 0x0000000800a47947 */ /* 0x000fea0003800000 */
.L_x_8507:
[----:B------:R-:W0:Y:S02]  /*9a60*/  I2F.F64.S16 R22, R22 ;  /* 0x0000001600167312 */ /* 0x000e240000101c00 */
[----:B0-----:R0:W-:Y:S01]  /*9a70*/  STG.E.64 desc[UR36][R8.64], R22 ;  /* 0x0000001608007986 */ /* 0x0011e2000c101b24 */
[----:B------:R-:W-:Y:S05]  /*9a80*/  BRA `(.L_x_8502) ;  /* 0x0000000800987947 */ /* 0x000fea0003800000 */
.L_x_8497:
        /* <DEDUP_REMOVED lines=10> */
.L_x_8511:
[----:B------:R-:W0:Y:S01]  /*9b30*/  I2F.F64.S16 R4, R22 ;  /* 0x0000001600047312 */ /* 0x000e220000101c00 */
[----:B------:R-:W-:-:S05]  /*9b40*/  CS2R R6, SRZ ;  /* 0x0000000000067805 */ /* 0x000fca000001ff00 */
[----:B0-----:R0:W-:Y:S01]  /*9b50*/  STG.E.128 desc[UR36][R8.64], R4 ;  /* 0x0000000408007986 */ /* 0x0011e2000c101d24 */
[----:B------:R-:W-:Y:S05]  /*9b60*/  BRA `(.L_x_8502) ;  /* 0x0000000800607947 */ /* 0x000fea0003800000 */
.L_x_8510:
        /* <DEDUP_REMOVED lines=21> */
.L_x_8515:
[----:B------:R-:W-:Y:S05]  /*9cc0*/  BSYNC B0 ;  /* 0x0000000000007941 */ /* 0x000fea0003800000 */
.L_x_8514:
[----:B------:R-:W-:-:S05]  /*9cd0*/  LOP3.LUT R5, R0, R5, RZ, 0xfc, !PT ;  /* 0x0000000500057212 */ /* 0x000fca00078efcff */
[----:B------:R0:W-:Y:S01]  /*9ce0*/  STG.E.U8 desc[UR36][R8.64], R5 ;  /* 0x0000000508007986 */ /* 0x0001e2000c101124 */
[----:B------:R-:W-:Y:S05]  /*9cf0*/  BRA `(.L_x_8502) ;  /* 0x0000000400fc7947 */ /* 0x000fea0003800000 */
.L_x_8513:
        /* <DEDUP_REMOVED lines=13> */
.L_x_8517:
[----:B------:R-:W-:Y:S01]  /*9dd0*/  IMAD.MOV.U32 R0, RZ, RZ, 0x7f ;  /* 0x0000007fff007424 */ /* 0x000fe200078e00ff */
[----:B------:R-:W-:-:S04]  /*9de0*/  ISETP.GT.U32.AND P0, PT, R3, 0x7f800000, PT ;  /* 0x7f8000000300780c */ /* 0x000fc80003f04070 */
[----:B------:R-:W-:-:S09]  /*9df0*/  SEL R0, R0, 0x7c, P0 ;  /* 0x0000007c00007807 */ /* 0x000fd20000000000 */
.L_x_8518:
[----:B------:R-:W-:Y:S05]  /*9e00*/  BSYNC B0 ;  /* 0x0000000000007941 */ /* 0x000fea0003800000 */
.L_x_8516:
[----:B------:R-:W-:-:S04]  /*9e10*/  LOP3.LUT R3, R5, 0x80000000, RZ, 0xc0, !PT ;  /* 0x8000000005037812 */ /* 0x000fc800078ec0ff */
[----:B------:R-:W-:-:S04]  /*9e20*/  SHF.R.U32.HI R3, RZ, 0x18, R3 ;  /* 0x00000018ff037819 */ /* 0x000fc80000011603 */
[----:B------:R-:W-:-:S05]  /*9e30*/  LOP3.LUT R3, R0, R3, RZ, 0xfc, !PT ;  /* 0x0000000300037212 */ /* 0x000fca00078efcff */
[----:B------:R0:W-:Y:S01]  /*9e40*/  STG.E.U8 desc[UR36][R8.64], R3 ;  /* 0x0000000308007986 */ /* 0x0001e2000c101124 */
[----:B------:R-:W-:Y:S05]  /*9e50*/  BRA `(.L_x_8502) ;  /* 0x0000000400a47947 */ /* 0x000fea0003800000 */
.L_x_8512:
[----:B------:R-:W0:Y:S02]  /*9e60*/  I2F.S16 R0, R22 ;  /* 0x0000001600007306 */ /* 0x000e240000101400 */
[----:B0-----:R-:W-:-:S05]  /*9e70*/  F2FP.BF16.F32.PACK_AB R0, RZ, R0 ;  /* 0x00000000ff00723e */ /* 0x001fca00000010ff */
[----:B------:R0:W-:Y:S01]  /*9e80*/  STG.E.U16 desc[UR36][R8.64], R0 ;  /* 0x0000000008007986 */ /* 0x0001e2000c101524 */
[----:B------:R-:W-:Y:S05]  /*9e90*/  BRA `(.L_x_8502) ;  /* 0x0000000400947947 */ /* 0x000fea0003800000 */
.L_x_8509:
        /* <DEDUP_REMOVED lines=10> */
.L_x_8521:
        /* <DEDUP_REMOVED lines=17> */
.L_x_8524:
[----:B------:R-:W-:-:S04]  /*a050*/  LOP3.LUT R3, R5, 0x80000000, RZ, 0xc0, !PT ;  /* 0x8000000005037812 */ /* 0x000fc800078ec0ff */
[----:B------:R-:W-:-:S04]  /*a060*/  SHF.R.U32.HI R3, RZ, 0x18, R3 ;  /* 0x00000018ff037819 */ /* 0x000fc80000011603 */
[----:B------:R-:W-:-:S04]  /*a070*/  LOP3.LUT R0, R0, R3, RZ, 0xfc, !PT ;  /* 0x0000000300007212 */ /* 0x000fc800078efcff */
[----:B------:R-:W-:-:S07]  /*a080*/  PRMT R4, R0, 0x7610, R4 ;  /* 0x0000761000047816 */ /* 0x000fce0000000004 */
.L_x_8523:
[----:B------:R-:W-:Y:S05]  /*a090*/  BSYNC B0 ;  /* 0x0000000000007941 */ /* 0x000fea0003800000 */
.L_x_8522:
[----:B------:R0:W-:Y:S01]  /*a0a0*/  STG.E.U8 desc[UR36][R8.64], R4 ;  /* 0x0000000408007986 */ /* 0x0001e2000c101124 */
[----:B------:R-:W-:Y:S05]  /*a0b0*/  BRA `(.L_x_8502) ;  /* 0x00000004000c7947 */ /* 0x000fea0003800000 */
.L_x_8520:
        /* <DEDUP_REMOVED lines=17> */
.L_x_8527:
[----:B------:R-:W-:-:S04]  /*a1d0*/  LOP3.LUT R3, R5, 0x80000000, RZ, 0xc0, !PT ;  /* 0x8000000005037812 */ /* 0x000fc800078ec0ff */
[----:B------:R-:W-:-:S04]  /*a1e0*/  SHF.R.U32.HI R3, RZ, 0x18, R3 ;  /* 0x00000018ff037819 */ /* 0x000fc80000011603 */
[----:B------:R-:W-:-:S04]  /*a1f0*/  LOP3.LUT R0, R0, R3, RZ, 0xfc, !PT ;  /* 0x0000000300007212 */ /* 0x000fc800078efcff */
[----:B------:R-:W-:-:S07]  /*a200*/  PRMT R4, R0, 0x7610, R4 ;  /* 0x0000761000047816 */ /* 0x000fce0000000004 */
.L_x_8526:
[----:B------:R-:W-:Y:S05]  /*a210*/  BSYNC B0 ;  /* 0x0000000000007941 */ /* 0x000fea0003800000 */
.L_x_8525:
[----:B------:R0:W-:Y:S01]  /*a220*/  STG.E.U8 desc[UR36][R8.64], R4 ;  /* 0x0000000408007986 */ /* 0x0001e2000c101124 */
[----:B------:R-:W-:Y:S05]  /*a230*/  BRA `(.L_x_8502) ;  /* 0x0000000000ac7947 */ /* 0x000fea0003800000 */
.L_x_8519:
        /* <DEDUP_REMOVED lines=22> */
.L_x_8501:
        /* <DEDUP_REMOVED lines=16> */
.L_x_8530:
[----:B------:R-:W-:Y:S05]  /*a4a0*/  BRA `(.L_x_8502) ;  /* 0x0000000000107947 */ /* 0x000fea0003800000 */
.L_x_8529:
[----:B------:R-:W-:-:S05]  /*a4b0*/  IMAD.MOV.U32 R23, RZ, RZ, RZ ;  /* 0x000000ffff177224 */ /* 0x000fca00078e00ff */
[----:B------:R0:W-:Y:S01]  /*a4c0*/  STG.E.64 desc[UR36][R8.64], R22 ;  /* 0x0000001608007986 */ /* 0x0001e2000c101b24 */
[----:B------:R-:W-:Y:S05]  /*a4d0*/  BRA `(.L_x_8502) ;  /* 0x0000000000047947 */ /* 0x000fea0003800000 */
.L_x_8528:
[----:B------:R0:W-:Y:S02]  /*a4e0*/  STG.E desc[UR36][R8.64], R22 ;  /* 0x0000001608007986 */ /* 0x0001e4000c101924 */
.L_x_8502:
[----:B------:R-:W-:-:S07]  /*a4f0*/  VIADD R27, R27, 0x80 ;  /* 0x000000801b1b7836 */ /* 0x000fce0000000000 */
.L_x_8462:
[----:B------:R-:W-:Y:S05]  /*a500*/  BSYNC B6 ;  /* 0x0000000000067941 */ /* 0x000fea0003800000 */
.L_x_8461:
[----:B------:R-:W-:-:S13]  /*a510*/  ISETP.GE.AND P0, PT, R27, R28, PT ;  /* 0x0000001c1b00720c */ /* 0x000fda0003f06270 */
[----:B------:R-:W-:Y:S05]  /*a520*/  @P0 EXIT ;  /* 0x000000000000094d */ /* 0x000fea0003800000 */
[----:B0--3--:R-:W0:Y:S01]  /*a530*/  LDC.64 R4, c[0x0][0x218] ;  /* 0x00008600ff047b82 */ /* 0x009e220000000a00 */
[----:B-1--4-:R-:W-:Y:S01]  /*a540*/  PRMT R0, R2, 0x9910, RZ ;  /* 0x0000991002007816 */ /* 0x012fe200000000ff */
        /* <DEDUP_REMOVED lines=17> */
.L_x_8534:
[----:B------:R-:W-:Y:S01]  /*a660*/  STG.E.U8 desc[UR36][R4.64], R18 ;  /* 0x0000001204007986 */ /* 0x000fe2000c101124 */
[----:B------:R-:W-:Y:S05]  /*a670*/  EXIT ;  /* 0x000000000000794d */ /* 0x000fea0003800000 */
.L_x_8533:
        /* <DEDUP_REMOVED lines=9> */
.L_x_8537:
[----:B------:R-:W-:Y:S01]  /*a710*/  STG.E desc[UR36][R4.64], R18 ;  /* 0x0000001204007986 */ /* 0x000fe2000c101924 */
[----:B------:R-:W-:Y:S05]  /*a720*/  EXIT ;  /* 0x000000000000794d */ /* 0x000fea0003800000 */
.L_x_8536:
[----:B------:R-:W-:Y:S01]  /*a730*/  STG.E.U16 desc[UR36][R4.64], R18 ;  /* 0x0000001204007986 */ /* 0x000fe2000c101524 */
[----:B------:R-:W-:Y:S05]  /*a740*/  EXIT ;  /* 0x000000000000794d */ /* 0x000fea0003800000 */
.L_x_8532:
        /* <DEDUP_REMOVED lines=9> */
.L_x_8539:
[----:B------:R-:W0:Y:S02]  /*a7e0*/  I2F.S16 R0, R18 ;  /* 0x0000001200007306 */ /* 0x000e240000101400 */
[----:B0-----:R-:W-:-:S05]  /*a7f0*/  F2FP.F16.F32.PACK_AB R0, RZ, R0 ;  /* 0x00000000ff00723e */ /* 0x001fca00000000ff */
[----:B------:R-:W-:Y:S01]  /*a800*/  STG.E.U16 desc[UR36][R4.64], R0 ;  /* 0x0000000004007986 */ /* 0x000fe2000c101524 */
[----:B------:R-:W-:Y:S05]  /*a810*/  EXIT ;  /* 0x000000000000794d */ /* 0x000fea0003800000 */
.L_x_8538:
        /* <DEDUP_REMOVED lines=10> */
.L_x_8541:
[----:B------:R-:W0:Y:S02]  /*a8c0*/  I2F.S16 R18, R18 ;  /* 0x0000001200127306 */ /* 0x000e240000101400 */
[----:B0-----:R-:W-:-:S04]  /*a8d0*/  F2FP.F16.F32.PACK_AB R3, RZ, R18 ;  /* 0x00000012ff03723e */ /* 0x001fc800000000ff */
[----:B------:R-:W-:-:S05]  /*a8e0*/  PRMT R3, R3, 0x5410, RZ ;  /* 0x0000541003037816 */ /* 0x000fca00000000ff */
[----:B------:R-:W-:Y:S01]  /*a8f0*/  STG.E desc[UR36][R4.64], R3 ;  /* 0x0000000304007986 */ /* 0x000fe2000c101924 */
[----:B------:R-:W-:Y:S05]  /*a900*/  EXIT ;  /* 0x000000000000794d */ /* 0x000fea0003800000 */
.L_x_8540:
[----:B------:R-:W0:Y:S02]  /*a910*/  I2F.F64.S16 R18, R18 ;  /* 0x0000001200127312 */ /* 0x000e240000101c00 */
[----:B0-----:R-:W-:Y:S01]  /*a920*/  STG.E.64 desc[UR36][R4.64], R18 ;  /* 0x0000001204007986 */ /* 0x001fe2000c101b24 */
[----:B------:R-:W-:Y:S05]  /*a930*/  EXIT ;  /* 0x000000000000794d */ /* 0x000fea0003800000 */
.L_x_8531:
        /* <DEDUP_REMOVED lines=10> */
.L_x_8544:
[----:B------:R-:W0:Y:S01]  /*a9e0*/  I2F.F64.S16 R8, R18 ;  /* 0x0000001200087312 */ /* 0x000e220000101c00 */
[----:B------:R-:W-:-:S05]  /*a9f0*/  CS2R R10, SRZ ;  /* 0x00000000000a7805 */ /* 0x000fca000001ff00 */
[----:B0-----:R-:W-:Y:S01]  /*aa00*/  STG.E.128 desc[UR36][R4.64], R8 ;  /* 0x0000000804007986 */ /* 0x001fe2000c101d24 */
[----:B------:R-:W-:Y:S05]  /*aa10*/  EXIT ;  /* 0x000000000000794d */ /* 0x000fea0003800000 */
.L_x_8543:
        /* <DEDUP_REMOVED lines=21> */
.L_x_8548:
[----:B------:R-:W-:Y:S05]  /*ab70*/  BSYNC B0 ;  /* 0x0000000000007941 */ /* 0x000fea0003800000 */
.L_x_8547:
[----:B------:R-:W-:-:S05]  /*ab80*/  LOP3.LUT R3, R0, R3, RZ, 0xfc, !PT ;  /* 0x0000000300037212 */ /* 0x000fca00078efcff */
[----:B------:R-:W-:Y:S01]  /*ab90*/  STG.E.U8 desc[UR36][R4.64], R3 ;  /* 0x0000000304007986 */ /* 0x000fe2000c101124 */
[----:B------:R-:W-:Y:S05]  /*aba0*/  EXIT ;  /* 0x000000000000794d */ /* 0x000fea0003800000 */
.L_x_8546:
        /* <DEDUP_REMOVED lines=13> */
.L_x_8550:
[----:B------:R-:W-:Y:S01]  /*ac80*/  IMAD.MOV.U32 R0, RZ, RZ, 0x7f ;  /* 0x0000007fff007424 */ /* 0x000fe200078e00ff */
[----:B------:R-:W-:-:S04]  /*ac90*/  ISETP.GT.U32.AND P0, PT, R2, 0x7f800000, PT ;  /* 0x7f8000000200780c */ /* 0x000fc80003f04070 */
[----:B------:R-:W-:-:S09]  /*aca0*/  SEL R0, R0, 0x7c, P0 ;  /* 0x0000007c00007807 */ /* 0x000fd20000000000 */
.L_x_8551:
[----:B------:R-:W-:Y:S05]  /*acb0*/  BSYNC B0 ;  /* 0x0000000000007941 */ /* 0x000fea0003800000 */
.L_x_8549:
[----:B------:R-:W-:-:S04]  /*acc0*/  LOP3.LUT R2, R3, 0x80000000, RZ, 0xc0, !PT ;  /* 0x8000000003027812 */ /* 0x000fc800078ec0ff */
[----:B------:R-:W-:-:S04]  /*acd0*/  SHF.R.U32.HI R3, RZ, 0x18, R2 ;  /* 0x00000018ff037819 */ /* 0x000fc80000011602 */
[----:B------:R-:W-:-:S05]  /*ace0*/  LOP3.LUT R3, R0, R3, RZ, 0xfc, !PT ;  /* 0x0000000300037212 */ /* 0x000fca00078efcff */
[----:B------:R-:W-:Y:S01]  /*acf0*/  STG.E.U8 desc[UR36][R4.64], R3 ;  /* 0x0000000304007986 */ /* 0x000fe2000c101124 */
[----:B------:R-:W-:Y:S05]  /*ad00*/  EXIT ;  /* 0x000000000000794d */ /* 0x000fea0003800000 */
.L_x_8545:
[----:B------:R-:W0:Y:S02]  /*ad10*/  I2F.S16 R0, R18 ;  /* 0x0000001200007306 */ /* 0x000e240000101400 */
[----:B0-----:R-:W-:-:S05]  /*ad20*/  F2FP.BF16.F32.PACK_AB R0, RZ, R0 ;  /* 0x00000000ff00723e */ /* 0x001fca00000010ff */
[----:B------:R-:W-:Y:S01]  /*ad30*/  STG.E.U16 desc[UR36][R4.64], R0 ;  /* 0x0000000004007986 */ /* 0x000fe2000c101524 */
[----:B------:R-:W-:Y:S05]  /*ad40*/  EXIT ;  /* 0x000000000000794d */ /* 0x000fea0003800000 */
.L_x_8542:
        /* <DEDUP_REMOVED lines=10> */
.L_x_8554:
        /* <DEDUP_REMOVED lines=17> */
.L_x_8557:
[----:B------:R-:W-:-:S04]  /*af00*/  LOP3.LUT R2, R7, 0x80000000, RZ, 0xc0, !PT ;  /* 0x8000000007027812 */ /* 0x000fc800078ec0ff */
[----:B------:R-:W-:-:S04]  /*af10*/  SHF.R.U32.HI R3, RZ, 0x18, R2 ;  /* 0x00000018ff037819 */ /* 0x000fc80000011602 */
[----:B------:R-:W-:-:S04]  /*af20*/  LOP3.LUT R0, R0, R3, RZ, 0xfc, !PT ;  /* 0x0000000300007212 */ /* 0x000fc800078efcff */
[----:B------:R-:W-:-:S07]  /*af30*/  PRMT R2, R0, 0x7610, R2 ;  /* 0x0000761000027816 */ /* 0x000fce0000000002 */
.L_x_8556:
[----:B------:R-:W-:Y:S05]  /*af40*/  BSYNC B0 ;  /* 0x0000000000007941 */ /* 0x000fea0003800000 */
.L_x_8555:
[----:B------:R-:W-:Y:S01]  /*af50*/  STG.E.U8 desc[UR36][R4.64], R2 ;  /* 0x0000000204007986 */ /* 0x000fe2000c101124 */
[----:B------:R-:W-:Y:S05]  /*af60*/  EXIT ;  /* 0x000000000000794d */ /* 0x000fea0003800000 */
.L_x_8553:
        /* <DEDUP_REMOVED lines=17> */
.L_x_8560:
[----:B------:R-:W-:-:S04]  /*b080*/  LOP3.LUT R2, R7, 0x80000000, RZ, 0xc0, !PT ;  /* 0x8000000007027812 */ /* 0x000fc800078ec0ff */
[----:B------:R-:W-:-:S04]  /*b090*/  SHF.R.U32.HI R3, RZ, 0x18, R2 ;  /* 0x00000018ff037819 */ /* 0x000fc80000011602 */
[----:B------:R-:W-:-:S04]  /*b0a0*/  LOP3.LUT R0, R0, R3, RZ, 0xfc, !PT ;  /* 0x0000000300007212 */ /* 0x000fc800078efcff */
[----:B------:R-:W-:-:S07]  /*b0b0*/  PRMT R2, R0, 0x7610, R2 ;  /* 0x0000761000027816 */ /* 0x000fce0000000002 */
.L_x_8559:
[----:B------:R-:W-:Y:S05]  /*b0c0*/  BSYNC B0 ;  /* 0x0000000000007941 */ /* 0x000fea0003800000 */
.L_x_8558:
[----:B------:R-:W-:Y:S01]  /*b0d0*/  STG.E.U8 desc[UR36][R4.64], R2 ;  /* 0x0000000204007986 */ /* 0x000fe2000c101124 */
[----:B------:R-:W-:Y:S05]  /*b0e0*/  EXIT ;  /* 0x000000000000794d */ /* 0x000fea0003800000 */
.L_x_8552:
        /* <DEDUP_REMOVED lines=22> */
.L_x_8535:
        /* <DEDUP_REMOVED lines=16> */
.L_x_8563:
[----:B------:R-:W-:Y:S05]  /*b350*/  EXIT ;  /* 0x000000000000794d */ /* 0x000fea0003800000 */
.L_x_8562:
[----:B------:R-:W-:-:S05]  /*b360*/  IMAD.MOV.U32 R19, RZ, RZ, RZ ;  /* 0x000000ffff137224 */ /* 0x000fca00078e00ff */
[----:B------:R-:W-:Y:S01]  /*b370*/  STG.E.64 desc[UR36][R4.64], R18 ;  /* 0x0000001204007986 */ /* 0x000fe2000c101b24 */
[----:B------:R-:W-:Y:S05]  /*b380*/  EXIT ;  /* 0x000000000000794d */ /* 0x000fea0003800000 */
.L_x_8561:
[----:B------:R-:W-:Y:S01]  /*b390*/  STG.E desc[UR36][R4.64], R18 ;  /* 0x0000001204007986 */ /* 0x000fe2000c101924 */
[----:B------:R-:W-:Y:S05]  /*b3a0*/  EXIT ;  /* 0x000000000000794d */ /* 0x000fea0003800000 */
.L_x_8564:
        /* <DEDUP_REMOVED lines=13> */
.L_x_43827:


//--------------------- .text._ZN2at6native18elementwise_kernelILi128ELi4EZNS0_22gpu_kernel_impl_nocastINS0_13BinaryFunctorIssbZZZNS0_23logical_xor_kernel_cudaERNS_14TensorIteratorEENKUlvE0_clEvENKUlvE3_clEvEUlssE_EEEEvRNS_18TensorIteratorBaseERKT_EUliE_EEviT1_ --------------------------
	.section	.text._ZN2at6native18elementwise_kernelILi128ELi4EZNS0_22gpu_kernel_impl_nocastINS0_13BinaryFunctorIssbZZZNS0_23logical_xor_kernel_cudaERNS_14TensorIteratorEENKUlvE0_clEvENKUlvE3_clEvEUlssE_EEEEvRNS_18TensorIteratorBaseERKT_EUliE_EEviT1_,"ax",@progbits
	.align	128
        .global         _ZN2at6native18elementwise_kernelILi128ELi4EZNS0_22gpu_kernel_impl_nocastINS0_13BinaryFunctorIssbZZZNS0_23logical_xor_kernel_cudaERNS_14TensorIteratorEENKUlvE0_clEvENKUlvE3_clEvEUlssE_EEEEvRNS_18TensorIteratorBaseERKT_EUliE_EEviT1_
        .type           _ZN2at6native18elementwise_kernelILi128ELi4EZNS0_22gpu_kernel_impl_nocastINS0_13BinaryFunctorIssbZZZNS0_23logical_xor_kernel_cudaERNS_14TensorIteratorEENKUlvE0_clEvENKUlvE3_clEvEUlssE_EEEEvRNS_18TensorIteratorBaseERKT_EUliE_EEviT1_,@function
        .size           _ZN2at6native18elementwise_kernelILi128ELi4EZNS0_22gpu_kernel_impl_nocastINS0_13BinaryFunctorIssbZZZNS0_23logical_xor_kernel_cudaERNS_14TensorIteratorEENKUlvE0_clEvENKUlvE3_clEvEUlssE_EEEEvRNS_18TensorIteratorBaseERKT_EUliE_EEviT1_,(.L_x_43828 - _ZN2at6native18elementwise_kernelILi128ELi4EZNS0_22gpu_kernel_impl_nocastINS0_13BinaryFunctorIssbZZZNS0_23logical_xor_kernel_cudaERNS_14TensorIteratorEENKUlvE0_clEvENKUlvE3_clEvEUlssE_EEEEvRNS_18TensorIteratorBaseERKT_EUliE_EEviT1_)
        .other          _ZN2at6native18elementwise_kernelILi128ELi4EZNS0_22gpu_kernel_impl_nocastINS0_13BinaryFunctorIssbZZZNS0_23logical_xor_kernel_cudaERNS_14TensorIteratorEENKUlvE0_clEvENKUlvE3_clEvEUlssE_EEEEvRNS_18TensorIteratorBaseERKT_EUliE_EEviT1_,@"STO_CUDA_ENTRY STV_DEFAULT"
_ZN2at6native18elementwise_kernelILi128ELi4EZNS0_22gpu_kernel_impl_nocastINS0_13BinaryFunctorIssbZZZNS0_23logical_xor_kernel_cudaERNS_14TensorIteratorEENKUlvE0_clEvENKUlvE3_clEvEUlssE_EEEEvRNS_18TensorIteratorBaseERKT_EUliE_EEviT1_:
.text._ZN2at6native18elementwise_kernelILi128ELi4EZNS0_22gpu_kernel_impl_nocastINS0_13BinaryFunctorIssbZZZNS0_23logical_xor_kernel_cudaERNS_14TensorIteratorEENKUlvE0_clEvENKUlvE3_clEvEUlssE_EEEEvRNS_18TensorIteratorBaseERKT_EUliE_EEviT1_:
        /* <DEDUP_REMOVED lines=363> */
.L_x_8567:
[----:B------:R-:W-:Y:S01]  /*16b0*/  ULDC.64 UR10, c[0x0][0x488] ;  /* 0x00012200000a7ab9 */ /* 0x000fe20000000a00 */
[----:B------:R-:W-:Y:S01]  /*16c0*/  ULDC.64 UR8, c[0x0][0x480] ;  /* 0x0001200000087ab9 */ /* 0x000fe20000000a00 */
[----:B------:R-:W-:Y:S02]  /*16d0*/  IADD3 R8, P1, R2, UR10, RZ ;  /* 0x0000000a02087c10 */ /* 0x000fe4000ff3e0ff */
[----:B------:R-:W-:Y:S02]  /*16e0*/  IADD3 R6, P0, R0, UR8, RZ ;  /* 0x0000000800067c10 */ /* 0x000fe4000ff1e0ff */
[----:B------:R-:W-:Y:S02]  /*16f0*/  IADD3.X R9, RZ, UR11, RZ, P1, !PT ;  /* 0x0000000bff097c10 */ /* 0x000fe40008ffe4ff */
[----:B------:R-:W-:Y:S01]  /*1700*/  IADD3.X R7, RZ, UR9, RZ, P0, !PT ;  /* 0x00000009ff077c10 */ /* 0x000fe200087fe4ff */
[----:B------:R-:W-:Y:S02]  /*1710*/  ULDC.64 UR8, c[0x0][0x478] ;  /* 0x00011e0000087ab9 */ /* 0x000fe40000000a00 */
[----:B------:R-:W2:Y:S04]  /*1720*/  LDG.E.U16 R8, desc[UR4][R8.64] ;  /* 0x0000000408087981 */ /* 0x000ea8000c1e1500 */
[----:B------:R-:W3:Y:S01]  /*1730*/  LDG.E.U16 R6, desc[UR4][R6.64] ;  /* 0x0000000406067981 */ /* 0x000ee2000c1e1500 */
[----:B------:R-:W-:-:S02]  /*1740*/  IADD3 R4, P1, R5, UR8, RZ ;  /* 0x0000000805047c10 */ /* 0x000fc4000ff3e0ff */
[----:B------:R-:W-:Y:S02]  /*1750*/  IADD3 R3, R3, 0x80, RZ ;  /* 0x0000008003037810 */ /* 0x000fe40007ffe0ff */
[----:B------:R-:W-:Y:S02]  /*1760*/  IADD3.X R5, RZ, UR9, RZ, P1, !PT ;  /* 0x00000009ff057c10 */ /* 0x000fe40008ffe4ff */
[----:B--2---:R-:W-:-:S04]  /*1770*/  ISETP.NE.AND P0, PT, R8, RZ, PT ;  /* 0x000000ff0800720c */ /* 0x004fc80003f05270 */
[----:B---3--:R-:W-:-:S04]  /*1780*/  ISETP.NE.XOR P0, PT, R6, RZ, P0 ;  /* 0x000000ff0600720c */ /* 0x008fc80000705a70 */
[----:B------:R-:W-:-:S05]  /*1790*/  SEL R11, RZ, 0x1, !P0 ;  /* 0x00000001ff0b7807 */ /* 0x000fca0004000000 */
[----:B------:R0:W-:Y:S04]  /*17a0*/  STG.E.U8 desc[UR4][R4.64], R11 ;  /* 0x0000000b04007986 */ /* 0x0001e8000c101104 */
.L_x_8566:
[----:B------:R-:W-:Y:S05]  /*17b0*/  BSYNC B0 ;  /* 0x0000000000007941 */ /* 0x000fea0003800000 */
.L_x_8565:
        /* <DEDUP_REMOVED lines=356> */
.L_x_8570:
        /* <DEDUP_REMOVED lines=371> */
.L_x_8571:
        /* <DEDUP_REMOVED lines=16> */
.L_x_8569:
[----:B------:R-:W-:Y:S05]  /*4630*/  BSYNC B0 ;  /* 0x0000000000007941 */ /* 0x000fea0003800000 */
.L_x_8568:
        /* <DEDUP_REMOVED lines=355> */
.L_x_8572:
        /* <DEDUP_REMOVED lines=9> */
[----:B------:R-:W-:-:S04]  /*5d00*/  IADD3 R4, P1, R5, UR6, RZ ;  /* 0x0000000605047c10 */ /* 0x000fc8000ff3e0ff */
[----:B------:R-:W-:Y:S02]  /*5d10*/  IADD3.X R5, RZ, UR7, RZ, P1, !PT ;  /* 0x00000007ff057c10 */ /* 0x000fe40008ffe4ff */
[----:B--2---:R-:W-:-:S04]  /*5d20*/  ISETP.NE.AND P0, PT, R6, RZ, PT ;  /* 0x000000ff0600720c */ /* 0x004fc80003f05270 */
[----:B---3--:R-:W-:-:S04]  /*5d30*/  ISETP.NE.XOR P0, PT, R2, RZ, P0 ;  /* 0x000000ff0200720c */ /* 0x008fc80000705a70 */
[----:B------:R-:W-:-:S05]  /*5d40*/  SEL R9, RZ, 0x1, !P0 ;  /* 0x00000001ff097807 */ /* 0x000fca0004000000 */
[----:B------:R-:W-:Y:S01]  /*5d50*/  STG.E.U8 desc[UR4][R4.64], R9 ;  /* 0x0000000904007986 */ /* 0x000fe2000c101104 */
[----:B------:R-:W-:Y:S05]  /*5d60*/  EXIT ;  /* 0x000000000000794d */ /* 0x000fea0003800000 */
.L_x_8573:
        /* <DEDUP_REMOVED lines=9> */
.L_x_43828:


//--------------------- .text._ZN2at6native27unrolled_elementwise_kernelINS0_13BinaryFunctorIssbZZZNS0_23logical_xor_kernel_cudaERNS_14TensorIteratorEENKUlvE0_clEvENKUlvE3_clEvEUlssE_EESt5arrayIPcLm3EELi4E23TrivialOffsetCalculatorILi2EjESC_ILi1EjENS0_6memory15LoadWithoutCastENSF_16StoreWithoutCastEEEviT_T0_T2_T3_T4_T5_ --------------------------
	.section	.text._ZN2at6native27unrolled_elementwise_kernelINS0_13BinaryFunctorIssbZZZNS0_23logical_xor_kernel_cudaERNS_14TensorIteratorEENKUlvE0_clEvENKUlvE3_clEvEUlssE_EESt5arrayIPcLm3EELi4E23TrivialOffsetCalculatorILi2EjESC_ILi1EjENS0_6memory15LoadWithoutCastENSF_16StoreWithoutCastEEEviT_T0_T2_T3_T4_T5_,"ax",@progbits
	.align	128
        .global         _ZN2at6native27unrolled_elementwise_kernelINS0_13BinaryFunctorIssbZZZNS0_23logical_xor_kernel_cudaERNS_14TensorIteratorEENKUlvE0_clEvENKUlvE3_clEvEUlssE_EESt5arrayIPcLm3EELi4E23TrivialOffsetCalculatorILi2EjESC_ILi1EjENS0_6memory15LoadWithoutCastENSF_16StoreWithoutCastEEEviT_T0_T2_T3_T4_T5_
        .type           _ZN2at6native27unrolled_elementwise_kernelINS0_13BinaryFunctorIssbZZZNS0_23logical_xor_kernel_cudaERNS_14TensorIteratorEENKUlvE0_clEvENKUlvE3_clEvEUlssE_EESt5arrayIPcLm3EELi4E23TrivialOffsetCalculatorILi2EjESC_ILi1EjENS0_6memory15LoadWithoutCastENSF_16StoreWithoutCastEEEviT_T0_T2_T3_T4_T5_,@function
        .size           _ZN2at6native27unrolled_elementwise_kernelINS0_13BinaryFunctorIssbZZZNS0_23logical_xor_kernel_cudaERNS_14TensorIteratorEENKUlvE0_clEvENKUlvE3_clEvEUlssE_EESt5arrayIPcLm3EELi4E23TrivialOffsetCalculatorILi2EjESC_ILi1EjENS0_6memory15LoadWithoutCastENSF_16StoreWithoutCastEEEviT_T0_T2_T3_T4_T5_,(.L_x_43829 - _ZN2at6native27unrolled_elementwise_kernelINS0_13BinaryFunctorIssbZZZNS0_23logical_xor_kernel_cudaERNS_14TensorIteratorEENKUlvE0_clEvENKUlvE3_clEvEUlssE_EESt5arrayIPcLm3EELi4E23TrivialOffsetCalculatorILi2EjESC_ILi1EjENS0_6memory15LoadWithoutCastENSF_16StoreWithoutCastEEEviT_T0_T2_T3_T4_T5_)
        .other          _ZN2at6native27unrolled_elementwise_kernelINS0_13BinaryFunctorIssbZZZNS0_23logical_xor_kernel_cudaERNS_14TensorIteratorEENKUlvE0_clEvENKUlvE3_clEvEUlssE_EESt5arrayIPcLm3EELi4E23TrivialOffsetCalculatorILi2EjESC_ILi1EjENS0_6memory15LoadWithoutCastENSF_16StoreWithoutCastEEEviT_T0_T2_T3_T4_T5_,@"STO_CUDA_ENTRY STV_DEFAULT"
_ZN2at6native27unrolled_elementwise_kernelINS0_13BinaryFunctorIssbZZZNS0_23logical_xor_kernel_cudaERNS_14TensorIteratorEENKUlvE0_clEvENKUlvE3_clEvEUlssE_EESt5arrayIPcLm3EELi4E23TrivialOffsetCalculatorILi2EjESC_ILi1EjENS0_6memory15LoadWithoutCastENSF_16StoreWithoutCastEEEviT_T0_T2_T3_T4_T5_:
.text._ZN2at6native27unrolled_elementwise_kernelINS0_13BinaryFunctorIssbZZZNS0_23logical_xor_kernel_cudaERNS_14TensorIteratorEENKUlvE0_clEvENKUlvE3_clEvEUlssE_EESt5arrayIPcLm3EELi4E23TrivialOffsetCalculatorILi2EjESC_ILi1EjENS0_6memory15LoadWithoutCastENSF_16StoreWithoutCastEEEviT_T0_T2_T3_T4_T5_:
        /* <DEDUP_REMOVED lines=20> */
[----:B------:R3:W4:Y:S01]  /*0140*/  @!P4 LDG.E.U16 R12, desc[UR4][R24.64] ;  /* 0x00000004180cc981 */ /* 0x000722000c1e1500 */
[----:B-1----:R-:W-:-:S09]  /*0150*/  @!P4 IMAD.WIDE.U32 R8, R13, 0x2, R8 ;  /* 0x000000020d08c825 */ /* 0x002fd200078e0008 */
[----:B------:R-:W3:Y:S01]  /*0160*/  @!P2 LDC.64 R6, c[0x0][0x220] ;  /* 0x00008800ff06ab82 */ /* 0x000ee20000000a00 */
[----:B------:R-:W-:Y:S01]  /*0170*/  PRMT R13, RZ, 0x7610, R13 ;  /* 0x00007610ff0d7816 */ /* 0x000fe2000000000d */
[----:B------:R-:W-:Y:S02]  /*0180*/  @!P2 IMAD R27, R10, 0x200, R19 ;  /* 0x000002000a1ba824 */ /* 0x000fe400078e0213 */
[----:B--2---:R-:W-:-:S03]  /*0190*/  @!P1 IMAD.WIDE.U32 R16, R21, 0x2, R16 ;  /* 0x0000000215109825 */ /* 0x004fc600078e0010 */
[----:B------:R-:W2:Y:S01]  /*01a0*/  @!P4 LDG.E.U16 R13, desc[UR4][R8.64] ;  /* 0x00000004080dc981 */ /* 0x000ea2000c1e1500 */
[----:B------:R-:W1:Y:S01]  /*01b0*/  @!P2 LDC.64 R2, c[0x0][0x228] ;  /* 0x00008a00ff02ab82 */ /* 0x000e620000000a00 */
[--C-:B0-----:R-:W-:Y:S01]  /*01c0*/  @!P1 IMAD.WIDE.U32 R20, R21, 0x2, R4.reuse ;  /* 0x0000000215149825 */ /* 0x101fe200078e0004 */
[----:B------:R-:W-:Y:S02]  /*01d0*/  PRMT R5, RZ, 0x7610, R5 ;  /* 0x00007610ff057816 */ /* 0x000fe40000000005 */
[----:B------:R-:W-:-:S04]  /*01e0*/  PRMT R4, RZ, 0x7610, R4 ;  /* 0x00007610ff047816 */ /* 0x000fc80000000004 */
[----:B------:R-:W2:Y:S01]  /*01f0*/  @!P1 LDG.E.U16 R5, desc[UR4][R20.64] ;  /* 0x0000000414059981 */ /* 0x000ea2000c1e1500 */
[----:B---3--:R-:W-:Y:S01]  /*0200*/  @!P2 IMAD.WIDE.U32 R24, R27, 0x2, R6 ;  /* 0x000000021b18a825 */ /* 0x008fe200078e0006 */
[----:B------:R-:W-:-:S04]  /*0210*/  PRMT R14, RZ, 0x7610, R14 ;  /* 0x00007610ff0e7816 */ /* 0x000fc8000000000e */
[----:B------:R-:W3:Y:S01]  /*0220*/  @!P2 LDG.E.U16 R4, desc[UR4][R24.64] ;  /* 0x000000041804a981 */ /* 0x000ee2000c1e1500 */
[----:B------:R-:W-:Y:S01]  /*0230*/  PRMT R15, RZ, 0x7610, R15 ;  /* 0x00007610ff0f7816 */ /* 0x000fe2000000000f */
[----:B-1----:R-:W-:Y:S02]  /*0240*/  @!P2 IMAD.WIDE.U32 R22, R27, 0x2, R2 ;  /* 0x000000021b16a825 */ /* 0x002fe400078e0002 */
[----:B------:R0:W3:Y:S04]  /*0250*/  @!P1 LDG.E.U16 R14, desc[UR4][R16.64] ;  /* 0x00000004100e9981 */ /* 0x0000e8000c1e1500 */
[----:B------:R-:W3:Y:S01]  /*0260*/  @!P2 LDG.E.U16 R15, desc[UR4][R22.64] ;  /* 0x00000004160fa981 */ /* 0x000ee2000c1e1500 */
[----:B------:R-:W-:-:S05]  /*0270*/  @!P2 VIADD R19, R19, 0x80 ;  /* 0x000000801313a836 */ /* 0x000fca0000000000 */
[----:B------:R-:W-:-:S13]  /*0280*/  ISETP.GE.AND P0, PT, R19, R0, PT ;  /* 0x000000001300720c */ /* 0x000fda0003f06270 */
[----:B------:R-:W0:Y:S08]  /*0290*/  @!P0 LDC.64 R6, c[0x0][0x220] ;  /* 0x00008800ff068b82 */ /* 0x000e300000000a00 */
[----:B------:R-:W1:Y:S01]  /*02a0*/  @!P0 LDC.64 R2, c[0x0][0x228] ;  /* 0x00008a00ff028b82 */ /* 0x000e620000000a00 */
[----:B------:R-:W-:-:S04]  /*02b0*/  @!P0 IMAD R19, R10, 0x200, R19 ;  /* 0x000002000a138824 */ /* 0x000fc800078e0213 */
[----:B0-----:R-:W-:-:S04]  /*02c0*/  @!P0 IMAD.WIDE.U32 R16, R19, 0x2, R6 ;  /* 0x0000000213108825 */ /* 0x001fc800078e0006 */
[----:B------:R-:W-:Y:S01]  /*02d0*/  VIADD R8, R11, 0x80 ;  /* 0x000000800b087836 */ /* 0x000fe20000000000 */
[----:B------:R0:W5:Y:S01]  /*02e0*/  @!P0 LDG.E.U16 R6, desc[UR4][R16.64] ;  /* 0x0000000410068981 */ /* 0x000162000c1e1500 */
[----:B-1----:R-:W-:Y:S02]  /*02f0*/  @!P0 IMAD.WIDE.U32 R18, R19, 0x2, R2 ;  /* 0x0000000213128825 */ /* 0x002fe400078e0002 */
[----:B------:R-:W1:Y:S02]  /*0300*/  @!P4 LDC.64 R2, c[0x0][0x218] ;  /* 0x00008600ff02cb82 */ /* 0x000e640000000a00 */
[--C-:B------:R-:W-:Y:S01]  /*0310*/  IMAD.MOV.U32 R9, RZ, RZ, R11.reuse ;  /* 0x000000ffff097224 */ /* 0x100fe200078e000b */
[----:B------:R0:W5:Y:S01]  /*0320*/  @!P0 LDG.E.U16 R7, desc[UR4][R18.64] ;  /* 0x0000000412078981 */ /* 0x000162000c1e1500 */
[----:B------:R-:W-:Y:S02]  /*0330*/  @!P4 IMAD R11, R10, 0x200, R11 ;  /* 0x000002000a0bc824 */ /* 0x000fe400078e020b */
[----:B------:R-:W-:-:S03]  /*0340*/  @!P4 IMAD.MOV.U32 R9, RZ, RZ, R8 ;  /* 0x000000ffff09c224 */ /* 0x000fc600078e0008 */
[----:B-1----:R-:W-:-:S05]  /*0350*/  @!P4 IADD3 R2, P5, R11, R2, RZ ;  /* 0x000000020b02c210 */ /* 0x002fca0007fbe0ff */
[----:B------:R-:W-:Y:S01]  /*0360*/  @!P4 IMAD.X R3, RZ, RZ, R3, P5 ;  /* 0x000000ffff03c224 */ /* 0x000fe200028e0603 */
[----:B------:R-:W-:Y:S01]  /*0370*/  ISETP.GE.AND P5, PT, R9, R0, PT ;  /* 0x000000000900720c */ /* 0x000fe20003fa6270 */
[----:B------:R-:W-:Y:S01]  /*0380*/  BSSY B0, `(.L_x_8574) ;  /* 0x0000020000007945 */ /* 0x000fe20003800000 */
[----:B----4-:R-:W-:-:S04]  /*0390*/  PRMT R12, R12, 0x9910, RZ ;  /* 0x000099100c0c7816 */ /* 0x010fc800000000ff */
[----:B------:R-:W-:Y:S02]  /*03a0*/  ISETP.NE.AND P2, PT, R12, RZ, PT ;  /* 0x000000ff0c00720c */ /* 0x000fe40003f45270 */
[----:B--2---:R-:W-:-:S04]  /*03b0*/  PRMT R8, R13, 0x9910, RZ ;  /* 0x000099100d087816 */ /* 0x004fc800000000ff */
[----:B------:R-:W-:Y:S02]  /*03c0*/  ISETP.NE.XOR P2, PT, R8, RZ, P2 ;  /* 0x000000ff0800720c */ /* 0x000fe40001745a70 */
[----:B------:R-:W-:Y:S02]  /*03d0*/  PRMT R5, R5, 0x9910, RZ ;  /* 0x0000991005057816 */ /* 0x000fe400000000ff */
[----:B---3--:R-:W-:-:S03]  /*03e0*/  PRMT R8, R4, 0x9910, RZ ;  /* 0x0000991004087816 */ /* 0x008fc600000000ff */
[----:B------:R-:W-:Y:S01]  /*03f0*/  IMAD.MOV.U32 R4, RZ, RZ, R5 ;  /* 0x000000ffff047224 */ /* 0x000fe200078e0005 */
[----:B------:R-:W-:Y:S02]  /*0400*/  @!P4 SEL R5, RZ, 0x1, !P2 ;  /* 0x00000001ff05c807 */ /* 0x000fe40005000000 */
[----:B------:R-:W-:-:S03]  /*0410*/  PRMT R14, R14, 0x9910, RZ ;  /* 0x000099100e0e7816 */ /* 0x000fc600000000ff */
[----:B------:R0:W-:Y:S01]  /*0420*/  @!P4 STG.E.U8 desc[UR4][R2.64], R5 ;  /* 0x000000050200c986 */ /* 0x0001e2000c101104 */
[----:B------:R-:W-:Y:S01]  /*0430*/  PRMT R13, R15, 0x9910, RZ ;  /* 0x000099100f0d7816 */ /* 0x000fe200000000ff */
[----:B------:R-:W-:-:S03]  /*0440*/  IMAD.MOV.U32 R12, RZ, RZ, R14 ;  /* 0x000000ffff0c7224 */ /* 0x000fc600078e000e */
[----:B------:R-:W-:Y:S02]  /*0450*/  ISETP.NE.AND P1, PT, R13, RZ, PT ;  /* 0x000000ff0d00720c */ /* 0x000fe40003f25270 */
[----:B------:R-:W-:Y:S02]  /*0460*/  ISETP.NE.AND P3, PT, R12, RZ, PT ;  /* 0x000000ff0c00720c */ /* 0x000fe40003f65270 */
        /* <DEDUP_REMOVED lines=17> */
.L_x_8575:
[----:B------:R-:W-:Y:S05]  /*0580*/  BSYNC B0 ;  /* 0x0000000000007941 */ /* 0x000fea0003800000 */
.L_x_8574:
[----:B------:R-:W-:Y:S02]  /*0590*/  ISETP.GE.AND P2, PT, R9, R0, PT ;  /* 0x000000000900720c */ /* 0x000fe40003f46270 */
[----:B-----5:R-:W-:-:S11]  /*05a0*/  ISETP.NE.AND P1, PT, R6, RZ, !P0 ;  /* 0x000000ff0600720c */ /* 0x020fd60004725270 */
[----:B------:R-:W-:Y:S05]  /*05b0*/  @P2 EXIT ;  /* 0x000000000000294d */ /* 0x000fea0003800000 */
[----:B0-----:R-:W-:Y:S01]  /*05c0*/  IMAD R2, R10, 0x200, R9 ;  /* 0x000002000a027824 */ /* 0x001fe200078e0209 */
        /* <DEDUP_REMOVED lines=8> */
.L_x_8576:
        /* <DEDUP_REMOVED lines=11> */
.L_x_43829:


//--------------------- .text._ZN2at6native29vectorized_elementwise_kernelILi2ENS0_13BinaryFunctorIssbZZZNS0_23logical_xor_kernel_cudaERNS_14TensorIteratorEENKUlvE0_clEvENKUlvE3_clEvEUlssE_EESt5arrayIPcLm3EEEEviT0_T1_ --------------------------
	.section	.text._ZN2at6native29vectorized_elementwise_kernelILi2ENS0_13BinaryFunctorIssbZZZNS0_23logical_xor_kernel_cudaERNS_14TensorIteratorEENKUlvE0_clEvENKUlvE3_clEvEUlssE_EESt5arrayIPcLm3EEEEviT0_T1_,"ax",@progbits
	.align	128
        .global         _ZN2at6native29vectorized_elementwise_kernelILi2ENS0_13BinaryFunctorIssbZZZNS0_23logical_xor_kernel_cudaERNS_14TensorIteratorEENKUlvE0_clEvENKUlvE3_clEvEUlssE_EESt5arrayIPcLm3EEEEviT0_T1_
        .type           _ZN2at6native29vectorized_elementwise_kernelILi2ENS0_13BinaryFunctorIssbZZZNS0_23logical_xor_kernel_cudaERNS_14TensorIteratorEENKUlvE0_clEvENKUlvE3_clEvEUlssE_EESt5arrayIPcLm3EEEEviT0_T1_,@function
        .size           _ZN2at6native29vectorized_elementwise_kernelILi2ENS0_13BinaryFunctorIssbZZZNS0_23logical_xor_kernel_cudaERNS_14TensorIteratorEENKUlvE0_clEvENKUlvE3_clEvEUlssE_EESt5arrayIPcLm3EEEEviT0_T1_,(.L_x_43830 - _ZN2at6native29vectorized_elementwise_kernelILi2ENS0_13BinaryFunctorIssbZZZNS0_23logical_xor_kernel_cudaERNS_14TensorIteratorEENKUlvE0_clEvENKUlvE3_clEvEUlssE_EESt5arrayIPcLm3EEEEviT0_T1_)
        .other          _ZN2at6native29vectorized_elementwise_kernelILi2ENS0_13BinaryFunctorIssbZZZNS0_23logical_xor_kernel_cudaERNS_14TensorIteratorEENKUlvE0_clEvENKUlvE3_clEvEUlssE_EESt5arrayIPcLm3EEEEviT0_T1_,@"STO_CUDA_ENTRY STV_DEFAULT"
_ZN2at6native29vectorized_elementwise_kernelILi2ENS0_13BinaryFunctorIssbZZZNS0_23logical_xor_kernel_cudaERNS_14TensorIteratorEENKUlvE0_clEvENKUlvE3_clEvEUlssE_EESt5arrayIPcLm3EEEEviT0_T1_:
.text._ZN2at6native29vectorized_elementwise_kernelILi2ENS0_13BinaryFunctorIssbZZZNS0_23logical_xor_kernel_cudaERNS_14TensorIteratorEENKUlvE0_clEvENKUlvE3_clEvEUlssE_EESt5arrayIPcLm3EEEEviT0_T1_:
        /* <DEDUP_REMOVED lines=24> */
[----:B------:R-:W-:-:S05]  /*0180*/  IADD3 R2, P0, R2, UR6, RZ ;  /* 0x0000000602027c10 */ /* 0x000fca000ff1e0ff */
[----:B------:R-:W-:Y:S02]  /*0190*/  IMAD.X R3, RZ, RZ, UR7, P0 ;  /* 0x00000007ff037e24 */ /* 0x000fe400080e06ff */
[----:B------:R-:W-:Y:S01]  /*01a0*/  IMAD.WIDE R2, R5, 0x2, R2 ;  /* 0x0000000205027825 */ /* 0x000fe200078e0202 */
[----:B--2---:R-:W-:-:S04]  /*01b0*/  PRMT R16, R14, 0x9910, RZ ;  /* 0x000099100e107816 */ /* 0x004fc800000000ff */
[----:B------:R-:W-:Y:S02]  /*01c0*/  ISETP.NE.AND P5, PT, R16, RZ, PT ;  /* 0x000000ff1000720c */ /* 0x000fe40003fa5270 */
[----:B------:R-:W-:Y:S02]  /*01d0*/  PRMT R16, R14, 0xbb32, RZ ;  /* 0x0000bb320e107816 */ /* 0x000fe400000000ff */
[----:B---3--:R-:W-:Y:S02]  /*01e0*/  PRMT R13, R15, 0x9910, RZ ;  /* 0x000099100f0d7816 */ /* 0x008fe400000000ff */
[----:B-----5:R-:W-:-:S03]  /*01f0*/  PRMT R14, R9, 0x9910, RZ ;  /* 0x00009910090e7816 */ /* 0x020fc600000000ff */
[----:B------:R-:W-:Y:S01]  /*0200*/  IMAD.MOV.U32 R5, RZ, RZ, R13 ;  /* 0x000000ffff057224 */ /* 0x000fe200078e000d */
[----:B------:R-:W-:Y:S01]  /*0210*/  PRMT R15, R15, 0xbb32, RZ ;  /* 0x0000bb320f0f7816 */ /* 0x000fe200000000ff */
[----:B0-----:R-:W-:-:S03]  /*0220*/  IMAD.MOV.U32 R10, RZ, RZ, R14 ;  /* 0x000000ffff0a7224 */ /* 0x001fc600078e000e */
[----:B------:R-:W-:Y:S02]  /*0230*/  ISETP.NE.AND P1, PT, R5, RZ, PT ;  /* 0x000000ff0500720c */ /* 0x000fe40003f25270 */
[----:B------:R-:W-:Y:S01]  /*0240*/  PRMT R5, R9, 0xbb32, RZ ;  /* 0x0000bb3209057816 */ /* 0x000fe200000000ff */
[----:B------:R-:W-:Y:S01]  /*0250*/  IMAD.MOV.U32 R9, RZ, RZ, R15 ;  /* 0x000000ffff097224 */ /* 0x000fe200078e000f */
[----:B------:R-:W-:Y:S02]  /*0260*/  ISETP.NE.XOR P5, PT, R10, RZ, P5 ;  /* 0x000000ff0a00720c */ /* 0x000fe40002fa5a70 */
[C---:B----4-:R-:W-:Y:S02]  /*0270*/  PRMT R10, R8.reuse, 0x9910, RZ ;  /* 0x00009910080a7816 */ /* 0x050fe400000000ff */
[----:B------:R-:W-:Y:S01]  /*0280*/  PRMT R11, R8, 0xbb32, RZ ;  /* 0x0000bb32080b7816 */ /* 0x000fe200000000ff */
[----:B------:R-:W-:Y:S01]  /*0290*/  IMAD.MOV.U32 R12, RZ, RZ, R16 ;  /* 0x000000ffff0c7224 */ /* 0x000fe200078e0010 */
[----:B------:R-:W-:Y:S01]  /*02a0*/  ISETP.NE.AND P2, PT, R9, RZ, PT ;  /* 0x000000ff0900720c */ /* 0x000fe20003f45270 */
[----:B------:R-:W-:-:S02]  /*02b0*/  IMAD.MOV.U32 R8, RZ, RZ, R10 ;  /* 0x000000ffff087224 */ /* 0x000fc400078e000a */
[----:B------:R-:W-:Y:S01]  /*02c0*/  IMAD.MOV.U32 R9, RZ, RZ, R11 ;  /* 0x000000ffff097224 */ /* 0x000fe200078e000b */
[----:B------:R-:W-:Y:S02]  /*02d0*/  ISETP.NE.AND P0, PT, R12, RZ, PT ;  /* 0x000000ff0c00720c */ /* 0x000fe40003f05270 */
[----:B------:R-:W-:Y:S02]  /*02e0*/  ISETP.NE.XOR P1, PT, R8, RZ, P1 ;  /* 0x000000ff0800720c */ /* 0x000fe40000f25a70 */
[----:B------:R-:W-:Y:S02]  /*02f0*/  ISETP.NE.XOR P2, PT, R9, RZ, P2 ;  /* 0x000000ff0900720c */ /* 0x000fe40001745a70 */
[C---:B------:R-:W-:Y:S02]  /*0300*/  PRMT R8, R7.reuse, 0x9910, RZ ;  /* 0x0000991007087816 */ /* 0x040fe400000000ff */
[----:B------:R-:W-:Y:S02]  /*0310*/  PRMT R9, R7, 0xbb32, RZ ;  /* 0x0000bb3207097816 */ /* 0x000fe400000000ff */
[----:B------:R-:W-:Y:S01]  /*0320*/  ISETP.NE.XOR P0, PT, R5, RZ, P0 ;  /* 0x000000ff0500720c */ /* 0x000fe20000705a70 */
[----:B------:R-:W-:Y:S01]  /*0330*/  IMAD.MOV.U32 R7, RZ, RZ, R8 ;  /* 0x000000ffff077224 */ /* 0x000fe200078e0008 */
[C---:B------:R-:W-:Y:S01]  /*0340*/  PRMT R5, R6.reuse, 0x9910, RZ ;  /* 0x0000991006057816 */ /* 0x040fe200000000ff */
[----:B------:R-:W-:Y:S01]  /*0350*/  IMAD.MOV.U32 R8, RZ, RZ, R9 ;  /* 0x000000ffff087224 */ /* 0x000fe200078e0009 */
[----:B------:R-:W-:-:S02]  /*0360*/  PRMT R6, R6, 0xbb32, RZ ;  /* 0x0000bb3206067816 */ /* 0x000fc400000000ff */
[----:B------:R-:W-:Y:S02]  /*0370*/  ISETP.NE.AND P6, PT, R5, RZ, PT ;  /* 0x000000ff0500720c */ /* 0x000fe40003fc5270 */
[----:B------:R-:W-:Y:S02]  /*0380*/  ISETP.NE.AND P3, PT, R6, RZ, PT ;  /* 0x000000ff0600720c */ /* 0x000fe40003f65270 */
[----:B------:R-:W-:Y:S02]  /*0390*/  ISETP.NE.AND P4, PT, R7, RZ, PT ;  /* 0x000000ff0700720c */ /* 0x000fe40003f85270 */
[----:B------:R-:W-:Y:S02]  /*03a0*/  SEL R5, RZ, 0x1, !P5 ;  /* 0x00000001ff057807 */ /* 0x000fe40006800000 */
[----:B------:R-:W-:Y:S02]  /*03b0*/  ISETP.NE.AND P5, PT, R8, RZ, PT ;  /* 0x000000ff0800720c */ /* 0x000fe40003fa5270 */
[----:B------:R-:W-:-:S02]  /*03c0*/  PRMT R6, R0, 0x9910, RZ ;  /* 0x0000991000067816 */ /* 0x000fc400000000ff */
[----:B------:R-:W-:Y:S02]  /*03d0*/  PRMT R7, R0, 0xbb32, RZ ;  /* 0x0000bb3200077816 */ /* 0x000fe400000000ff */
[C---:B------:R-:W-:Y:S02]  /*03e0*/  PRMT R8, R4.reuse, 0x9910, RZ ;  /* 0x0000991004087816 */ /* 0x040fe400000000ff */
[----:B------:R-:W-:Y:S01]  /*03f0*/  PRMT R9, R4, 0xbb32, RZ ;  /* 0x0000bb3204097816 */ /* 0x000fe200000000ff */
[----:B------:R-:W-:Y:S02]  /*0400*/  IMAD.MOV.U32 R0, RZ, RZ, R6 ;  /* 0x000000ffff007224 */ /* 0x000fe400078e0006 */
[----:B------:R-:W-:Y:S02]  /*0410*/  IMAD.MOV.U32 R4, RZ, RZ, R7 ;  /* 0x000000ffff047224 */ /* 0x000fe400078e0007 */
[----:B------:R-:W-:Y:S02]  /*0420*/  IMAD.MOV.U32 R6, RZ, RZ, R8 ;  /* 0x000000ffff067224 */ /* 0x000fe400078e0008 */
[----:B------:R-:W-:Y:S01]  /*0430*/  IMAD.MOV.U32 R7, RZ, RZ, R9 ;  /* 0x000000ffff077224 */ /* 0x000fe200078e0009 */
[----:B------:R-:W-:-:S02]  /*0440*/  ISETP.NE.XOR P6, PT, R0, RZ, P6 ;  /* 0x000000ff0000720c */ /* 0x000fc400037c5a70 */
[----:B------:R-:W-:Y:S02]  /*0450*/  ISETP.NE.XOR P3, PT, R4, RZ, P3 ;  /* 0x000000ff0400720c */ /* 0x000fe40001f65a70 */
[----:B------:R-:W-:Y:S02]  /*0460*/  ISETP.NE.XOR P4, PT, R6, RZ, P4 ;  /* 0x000000ff0600720c */ /* 0x000fe40002785a70 */
[----:B------:R-:W-:Y:S02]  /*0470*/  ISETP.NE.XOR P5, PT, R7, RZ, P5 ;  /* 0x000000ff0700720c */ /* 0x000fe40002fa5a70 */
[----:B------:R-:W-:Y:S02]  /*0480*/  SEL R0, RZ, 0x1, !P0 ;  /* 0x00000001ff007807 */ /* 0x000fe40004000000 */
[----:B------:R-:W-:Y:S02]  /*0490*/  SEL R4, RZ, 0x1, !P1 ;  /* 0x00000001ff047807 */ /* 0x000fe40004800000 */
        /* <DEDUP_REMOVED lines=14> */
.L_x_8577:
[----:B------:R-:W0:Y:S01]  /*0580*/  S2R R5, SR_TID.X ;  /* 0x0000000000057919 */ /* 0x000e220000002100 */
[----:B------:R-:W-:Y:S02]  /*0590*/  PRMT R25, RZ, 0x7610, R25 ;  /* 0x00007610ff197816 */ /* 0x000fe40000000019 */
        /* <DEDUP_REMOVED lines=13> */
[----:B-1----:R-:W-:Y:S01]  /*0670*/  @!P6 IMAD.WIDE.U32 R12, R7, 0x2, R12 ;  /* 0x00000002070ce825 */ /* 0x002fe200078e000c */
[----:B------:R-:W-:-:S04]  /*0680*/  PRMT R7, RZ, 0x7610, R7 ;  /* 0x00007610ff077816 */ /* 0x000fc80000000007 */
[----:B------:R-:W3:Y:S05]  /*0690*/  @!P6 LDG.E.U16 R25, desc[UR4][R12.64] ;  /* 0x000000040c19e981 */ /* 0x000eea000c1e1500 */
[----:B------:R-:W-:Y:S01]  /*06a0*/  @!P3 IMAD.IADD R11, R2, 0x1, R29 ;  /* 0x00000001020bb824 */ /* 0x000fe200078e021d */
[----:B------:R-:W1:Y:S01]  /*06b0*/  @!P3 LDC.64 R14, c[0x0][0x228] ;  /* 0x00008a00ff0ebb82 */ /* 0x000e620000000a00 */
[----:B------:R-:W-:Y:S01]  /*06c0*/  @!P3 VIADD R29, R29, 0x80 ;  /* 0x000000801d1db836 */ /* 0x000fe20000000000 */
[----:B------:R4:W5:Y:S04]  /*06d0*/  @!P6 LDG.E.U16 R7, desc[UR4][R22.64] ;  /* 0x000000041607e981 */ /* 0x000968000c1e1500 */
[----:B------:R-:W-:-:S02]  /*06e0*/  ISETP.GE.AND P4, PT, R29, R3, PT ;  /* 0x000000031d00720c */ /* 0x000fc40003f86270 */
[----:B------:R-:W1:Y:S11]  /*06f0*/  @!P3 LDC.64 R20, c[0x0][0x220] ;  /* 0x00008800ff14bb82 */ /* 0x000e760000000a00 */
[----:B------:R-:W-:Y:S01]  /*0700*/  @!P4 IMAD.IADD R9, R2, 0x1, R29 ;  /* 0x000000010209c824 */ /* 0x000fe200078e021d */
[----:B----4-:R-:W4:Y:S01]  /*0710*/  @!P4 LDC.64 R22, c[0x0][0x220] ;  /* 0x00008800ff16cb82 */ /* 0x010f220000000a00 */
[----:B------:R-:W-:-:S05]  /*0720*/  @!P4 VIADD R29, R29, 0x80 ;  /* 0x000000801d1dc836 */ /* 0x000fca0000000000 */
[----:B------:R-:W-:Y:S02]  /*0730*/  ISETP.GE.AND P0, PT, R29, R3, PT ;  /* 0x000000031d00720c */ /* 0x000fe40003f06270 */
[----:B------:R-:W4:Y:S11]  /*0740*/  @!P4 LDC.64 R12, c[0x0][0x228] ;  /* 0x00008a00ff0ccb82 */ /* 0x000f360000000a00 */
[----:B------:R-:W-:-:S02]  /*0750*/  @!P0 IMAD.IADD R0, R2, 0x1, R29 ;  /* 0x0000000102008824 */ /* 0x000fc400078e021d */
[----:B------:R-:W-:-:S05]  /*0760*/  @!P0 VIADD R29, R29, 0x80 ;  /* 0x000000801d1d8836 */ /* 0x000fca0000000000 */
[----:B------:R-:W-:Y:S01]  /*0770*/  ISETP.GE.AND P1, PT, R29, R3, PT ;  /* 0x000000031d00720c */ /* 0x000fe20003f26270 */
[C---:B--2---:R-:W-:Y:S01]  /*0780*/  @!P2 IMAD.WIDE.U32 R18, R27.reuse, 0x2, R18 ;  /* 0x000000021b12a825 */ /* 0x044fe200078e0012 */
[----:B------:R-:W-:Y:S02]  /*0790*/  PRMT R4, RZ, 0x7610, R4 ;  /* 0x00007610ff047816 */ /* 0x000fe40000000004 */
[----:B------:R-:W-:Y:S01]  /*07a0*/  PRMT R6, RZ, 0x7610, R6 ;  /* 0x00007610ff067816 */ /* 0x000fe20000000006 */
[----:B0-----:R-:W-:Y:S01]  /*07b0*/  @!P2 IMAD.WIDE.U32 R16, R27, 0x2, R16 ;  /* 0x000000021b10a825 */ /* 0x001fe200078e0010 */
[----:B------:R-:W-:Y:S02]  /*07c0*/  PRMT R10, RZ, 0x7610, R10 ;  /* 0x00007610ff0a7816 */ /* 0x000fe4000000000a */
[----:B------:R0:W2:Y:S01]  /*07d0*/  @!P2 LDG.E.U16 R4, desc[UR4][R18.64] ;  /* 0x000000041204a981 */ /* 0x0000a2000c1e1500 */
[----:B-1----:R-:W-:-:S03]  /*07e0*/  @!P3 IMAD.WIDE.U32 R14, R11, 0x2, R14 ;  /* 0x000000020b0eb825 */ /* 0x002fc600078e000e */
[----:B------:R1:W2:Y:S01]  /*07f0*/  @!P2 LDG.E.U16 R6, desc[UR4][R16.64] ;  /* 0x000000041006a981 */ /* 0x0002a2000c1e1500 */
[----:B------:R-:W-:Y:S02]  /*0800*/  @!P1 IMAD.IADD R27, R2, 0x1, R29 ;  /* 0x00000001021b9824 */ /* 0x000fe400078e021d */
[----:B------:R-:W-:Y:S01]  /*0810*/  @!P1 VIADD R29, R29, 0x80 ;  /* 0x000000801d1d9836 */ /* 0x000fe20000000000 */
[----:B------:R4:W2:Y:S01]  /*0820*/  @!P3 LDG.E.U16 R10, desc[UR4][R14.64] ;  /* 0x000000040e0ab981 */ /* 0x0008a2000c1e1500 */
[----:B0-----:R-:W0:Y:S03]  /*0830*/  @!P0 LDC.64 R18, c[0x0][0x220] ;  /* 0x00008800ff128b82 */ /* 0x001e260000000a00 */
[----:B------:R-:W-:-:S05]  /*0840*/  ISETP.GE.AND P2, PT, R29, R3, PT ;  /* 0x000000031d00720c */ /* 0x000fca0003f46270 */
[----:B-1----:R-:W1:Y:S01]  /*0850*/  @!P0 LDC.64 R16, c[0x0][0x228] ;  /* 0x00008a00ff108b82 */ /* 0x002e620000000a00 */
[----:B------:R-:W-:Y:S01]  /*0860*/  @!P3 IMAD.WIDE.U32 R20, R11, 0x2, R20 ;  /* 0x000000020b14b825 */ /* 0x000fe200078e0014 */
[----:B------:R-:W-:-:S03]  /*0870*/  PRMT R11, RZ, 0x7610, R11 ;  /* 0x00007610ff0b7816 */ /* 0x000fc6000000000b */
[----:B----4-:R-:W-:-:S03]  /*0880*/  @!P4 IMAD.WIDE.U32 R22, R9, 0x2, R22 ;  /* 0x000000020916c825 */ /* 0x010fc600078e0016 */
[----:B------:R-:W4:Y:S01]  /*0890*/  @!P1 LDC.64 R14, c[0x0][0x228] ;  /* 0x00008a00ff0e9b82 */ /* 0x000f220000000a00 */
[----:B------:R-:W-:Y:S01]  /*08a0*/  @!P4 IMAD.WIDE.U32 R12, R9, 0x2, R12 ;  /* 0x00000002090cc825 */ /* 0x000fe200078e000c */
[----:B------:R-:W-:-:S03]  /*08b0*/  PRMT R9, RZ, 0x7610, R9 ;  /* 0x00007610ff097816 */ /* 0x000fc60000000009 */
[----:B------:R-:W-:Y:S01]  /*08c0*/  @!P2 IMAD.IADD R26, R2, 0x1, R29 ;  /* 0x00000001021aa824 */ /* 0x000fe200078e021d */
[----:B------:R0:W2:Y:S01]  /*08d0*/  @!P4 LDG.E.U16 R11, desc[UR4][R12.64] ;  /* 0x000000040c0bc981 */ /* 0x0000a2000c1e1500 */
[----:B------:R-:W-:-:S03]  /*08e0*/  @!P2 VIADD R29, R29, 0x80 ;  /* 0x000000801d1da836 */ /* 0x000fc60000000000 */
[----:B------:R0:W2:Y:S02]  /*08f0*/  @!P4 LDG.E.U16 R9, desc[UR4][R22.64] ;  /* 0x000000041609c981 */ /* 0x0000a4000c1e1500 */
[----:B------:R-:W-:Y:S01]  /*0900*/  ISETP.GE.AND P4, PT, R29, R3, PT ;  /* 0x000000031d00720c */ /* 0x000fe20003f86270 */
[----:B0-----:R-:W0:Y:S01]  /*0910*/  @!P1 LDC.64 R12, c[0x0][0x220] ;  /* 0x00008800ff0c9b82 */ /* 0x001e220000000a00 */
[----:B------:R-:W-:Y:S01]  /*0920*/  @!P0 IMAD.WIDE.U32 R18, R0, 0x2, R18 ;  /* 0x0000000200128825 */ /* 0x000fe200078e0012 */
[----:B------:R-:W-:-:S03]  /*0930*/  PRMT R22, RZ, 0x7610, R22 ;  /* 0x00007610ff167816 */ /* 0x000fc60000000016 */
[----:B-1----:R-:W-:Y:S01]  /*0940*/  @!P0 IMAD.WIDE.U32 R16, R0, 0x2, R16 ;  /* 0x0000000200108825 */ /* 0x002fe200078e0010 */
[----:B------:R-:W-:Y:S02]  /*0950*/  PRMT R0, RZ, 0x7610, R0 ;  /* 0x00007610ff007816 */ /* 0x000fe40000000000 */
[----:B------:R-:W-:Y:S01]  /*0960*/  PRMT R8, RZ, 0x7610, R8 ;  /* 0x00007610ff087816 */ /* 0x000fe20000000008 */
[----:B----4-:R-:W-:Y:S01]  /*0970*/  @!P1 IMAD.WIDE.U32 R14, R27, 0x2, R14 ;  /* 0x000000021b0e9825 */ /* 0x010fe200078e000e */
[----:B------:R1:W4:Y:S01]  /*0980*/  @!P0 LDG.E.U16 R22, desc[UR4][R16.64] ;  /* 0x0000000410168981 */ /* 0x000322000c1e1500 */
[----:B------:R-:W-:-:S03]  /*0990*/  PRMT R23, RZ, 0x7610, R23 ;  /* 0x00007610ff177816 */ /* 0x000fc60000000017 */
[----:B------:R0:W4:Y:S04]  /*09a0*/  @!P0 LDG.E.U16 R0, desc[UR4][R18.64] ;  /* 0x0000000412008981 */ /* 0x000128000c1e1500 */
[----:B------:R0:W4:Y:S01]  /*09b0*/  @!P3 LDG.E.U16 R8, desc[UR4][R20.64] ;  /* 0x000000041408b981 */ /* 0x000122000c1e1500 */
[----:B-1----:R-:W1:Y:S03]  /*09c0*/  @!P4 LDC.64 R16, c[0x0][0x220] ;  /* 0x00008800ff10cb82 */ /* 0x002e660000000a00 */
[----:B------:R0:W4:Y:S05]  /*09d0*/  @!P1 LDG.E.U16 R23, desc[UR4][R14.64] ;  /* 0x000000040e179981 */ /* 0x00012a000c1e1500 */
[----:B0-----:R-:W0:Y:S01]  /*09e0*/  @!P4 LDC.64 R18, c[0x0][0x228] ;  /* 0x00008a00ff12cb82 */ /* 0x001e220000000a00 */
[----:B------:R-:W-:-:S07]  /*09f0*/  @!P1 IMAD.WIDE.U32 R12, R27, 0x2, R12 ;  /* 0x000000021b0c9825 */ /* 0x000fce00078e000c */
[----:B------:R-:W0:Y:S01]  /*0a00*/  @!P2 LDC.64 R20, c[0x0][0x228] ;  /* 0x00008a00ff14ab82 */ /* 0x000e220000000a00 */
[----:B------:R-:W-:-:S06]  /*0a10*/  PRMT R27, RZ, 0x7610, R27 ;  /* 0x00007610ff1b7816 */ /* 0x000fcc000000001b */
[----:B------:R1:W4:Y:S01]  /*0a20*/  @!P1 LDG.E.U16 R27, desc[UR4][R12.64] ;  /* 0x000000040c1b9981 */ /* 0x000322000c1e1500 */
[----:B------:R-:W0:Y:S01]  /*0a30*/  @!P2 LDC.64 R14, c[0x0][0x220] ;  /* 0x00008800ff0eab82 */ /* 0x000e220000000a00 */
[----:B-1----:R-:W-:-:S04]  /*0a40*/  @!P4 IMAD.IADD R13, R2, 0x1, R29 ;  /* 0x00000001020dc824 */ /* 0x002fc800078e021d */
[----:B------:R-:W-:-:S04]  /*0a50*/  @!P4 IMAD.WIDE.U32 R16, R13, 0x2, R16 ;  /* 0x000000020d10c825 */ /* 0x000fc800078e0010 */
[----:B0-----:R-:W-:Y:S02]  /*0a60*/  @!P4 IMAD.WIDE.U32 R18, R13, 0x2, R18 ;  /* 0x000000020d12c825 */ /* 0x001fe400078e0012 */
[----:B------:R-:W4:Y:S01]  /*0a70*/  @!P4 LDG.E.U16 R16, desc[UR4][R16.64] ;  /* 0x000000041010c981 */ /* 0x000f22000c1e1500 */
[----:B------:R-:W-:Y:S01]  /*0a80*/  PRMT R24, RZ, 0x7610, R24 ;  /* 0x00007610ff187816 */ /* 0x000fe20000000018 */
[C---:B------:R-:W-:Y:S01]  /*0a90*/  @!P2 IMAD.WIDE.U32 R20, R26.reuse, 0x2, R20 ;  /* 0x000000021a14a825 */ /* 0x040fe200078e0014 */
[----:B------:R-:W0:Y:S01]  /*0aa0*/  @!P6 LDC.64 R12, c[0x0][0x218] ;  /* 0x00008600ff0ceb82 */ /* 0x000e220000000a00 */
[----:B------:R-:W4:Y:S02]  /*0ab0*/  @!P4 LDG.E.U16 R18, desc[UR4][R18.64] ;  /* 0x000000041212c981 */ /* 0x000f24000c1e1500 */
[----:B------:R-:W-:Y:S01]  /*0ac0*/  @!P2 IMAD.WIDE.U32 R28, R26, 0x2, R14 ;  /* 0x000000021a1ca825 */ /* 0x000fe200078e000e */
[----:B------:R-:W-:Y:S01]  /*0ad0*/  PRMT R26, RZ, 0x7610, R26 ;  /* 0x00007610ff1a7816 */ /* 0x000fe2000000001a */
[----:B------:R3:W4:Y:S05]  /*0ae0*/  @!P2 LDG.E.U16 R24, desc[UR4][R20.64] ;  /* 0x000000041418a981 */ /* 0x00072a000c1e1500 */
[----:B------:R-:W4:Y:S01]  /*0af0*/  @!P2 LDG.E.U16 R26, desc[UR4][R28.64] ;  /* 0x000000041c1aa981 */ /* 0x000f22000c1e1500 */
[----:B------:R-:W-:-:S02]  /*0b00*/  VIADD R15, R5, 0x80 ;  /* 0x00000080050f7836 */ /* 0x000fc40000000000 */
[----:B------:R-:W-:Y:S02]  /*0b10*/  IMAD.MOV.U32 R14, RZ, RZ, R5 ;  /* 0x000000ffff0e7224 */ /* 0x000fe400078e0005 */
[----:B------:R-:W-:Y:S02]  /*0b20*/  @!P6 IMAD.MOV.U32 R14, RZ, RZ, R15 ;  /* 0x000000ffff0ee224 */ /* 0x000fe400078e000f */
[----:B------:R-:W-:-:S05]  /*0b30*/  @!P6 IMAD.IADD R5, R2, 0x1, R5 ;  /* 0x000000010205e824 */ /* 0x000fca00078e0205 */
[----:B0-----:R-:W-:-:S05]  /*0b40*/  @!P6 IADD3 R12, P3, R5, R12, RZ ;  /* 0x0000000c050ce210 */ /* 0x001fca0007f7e0ff */
[----:B------:R-:W-:Y:S01]  /*0b50*/  @!P6 IMAD.X R13, RZ, RZ, R13, P3 ;  /* 0x000000ffff0de224 */ /* 0x000fe200018e060d */
[----:B------:R-:W-:Y:S04]  /*0b60*/  BSSY B0, `(.L_x_8578) ;  /* 0x0000062000007945 */ /* 0x000fe80003800000 */
[----:B------:R-:W-:Y:S01]  /*0b70*/  BSSY B1, `(.L_x_8579) ;  /* 0x0000059000017945 */ /* 0x000fe20003800000 */
[----:B---3--:R-:W-:Y:S02]  /*0b80*/  PRMT R20, R25, 0x9910, RZ ;  /* 0x0000991019147816 */ /* 0x008fe400000000ff */
[----:B-----5:R-:W-:Y:S02]  /*0b90*/  PRMT R7, R7, 0x9910, RZ ;  /* 0x0000991007077816 */ /* 0x020fe400000000ff */
[----:B------:R-:W-:-:S02]  /*0ba0*/  ISETP.NE.AND P0, PT, R20, RZ, PT ;  /* 0x000000ff1400720c */ /* 0x000fc40003f05270 */
[----:B--2---:R-:W-:Y:S01]  /*0bb0*/  PRMT R15, R4, 0x9910, RZ ;  /* 0x00009910040f7816 */ /* 0x004fe200000000ff */
[----:B------:R-:W-:-:S05]  /*0bc0*/  IMAD.MOV.U32 R4, RZ, RZ, R7 ;  /* 0x000000ffff047224 */ /* 0x000fca00078e0007 */
[----:B------:R-:W-:Y:S02]  /*0bd0*/  ISETP.NE.XOR P0, PT, R4, RZ, P0 ;  /* 0x000000ff0400720c */ /* 0x000fe40000705a70 */
[----:B------:R-:W-:Y:S02]  /*0be0*/  PRMT R10, R10, 0x9910, RZ ;  /* 0x000099100a0a7816 */ /* 0x000fe400000000ff */
[----:B------:R-:W-:-:S03]  /*0bf0*/  PRMT R6, R6, 0x9910, RZ ;  /* 0x0000991006067816 */ /* 0x000fc600000000ff */
[----:B------:R-:W-:Y:S01]  /*0c00*/  IMAD.MOV.U32 R7, RZ, RZ, R10 ;  /* 0x000000ffff077224 */ /* 0x000fe200078e000a */
[----:B------:R-:W-:Y:S01]  /*0c10*/  ISETP.NE.AND P2, PT, R6, RZ, PT ;  /* 0x000000ff0600720c */ /* 0x000fe20003f45270 */
[----:B------:R-:W-:-:S03]  /*0c20*/  IMAD.MOV.U32 R6, RZ, RZ, R15 ;  /* 0x000000ffff067224 */ /* 0x000fc600078e000f */
[----:B------:R-:W-:Y:S02]  /*0c30*/  ISETP.NE.AND P5, PT, R7, RZ, PT ;  /* 0x000000ff0700720c */ /* 0x000fe40003fa5270 */
[----:B------:R-:W-:-:S05]  /*0c40*/  PRMT R11, R11, 0x9910, RZ ;  /* 0x000099100b0b7816 */ /* 0x000fca00000000ff */
[----:B------:R-:W-:-:S05]  /*0c50*/  IMAD.MOV.U32 R4, RZ, RZ, R11 ;  /* 0x000000ffff047224 */ /* 0x000fca00078e000b */
[----:B------:R-:W-:Y:S02]  /*0c60*/  ISETP.NE.AND P1, PT, R4, RZ, PT ;  /* 0x000000ff0400720c */ /* 0x000fe40003f25270 */
[----:B------:R-:W-:Y:S02]  /*0c70*/  ISETP.NE.XOR P2, PT, R6, RZ, P2 ;  /* 0x000000ff0600720c */ /* 0x000fe40001745a70 */
[----:B------:R-:W-:Y:S02]  /*0c80*/  PRMT R6, R9, 0x9910, RZ ;  /* 0x0000991009067816 */ /* 0x000fe400000000ff */
[----:B----4-:R-:W-:-:S05]  /*0c90*/  PRMT R8, R8, 0x9910, RZ ;  /* 0x0000991008087816 */ /* 0x010fca00000000ff */
[----:B------:R-:W-:Y:S01]  /*0ca0*/  IMAD.MOV.U32 R4, RZ, RZ, R8 ;  /* 0x000000ffff047224 */ /* 0x000fe200078e0008 */
[----:B------:R-:W-:-:S04]  /*0cb0*/  PRMT R22, R22, 0x9910, RZ ;  /* 0x0000991016167816 */ /* 0x000fc800000000ff */
[----:B------:R-:W-:Y:S01]  /*0cc0*/  ISETP.NE.XOR P5, PT, R4, RZ, P5 ;  /* 0x000000ff0400720c */ /* 0x000fe20002fa5a70 */
[----:B------:R-:W-:-:S03]  /*0cd0*/  IMAD.MOV.U32 R4, RZ, RZ, R22 ;  /* 0x000000ffff047224 */ /* 0x000fc600078e0016 */
[----:B------:R-:W-:Y:S02]  /*0ce0*/  SEL R9, RZ, 0x1, !P5 ;  /* 0x00000001ff097807 */ /* 0x000fe40006800000 */
[----:B------:R-:W-:Y:S02]  /*0cf0*/  PRMT R23, R23, 0x9910, RZ ;  /* 0x0000991017177816 */ /* 0x000fe400000000ff */
[----:B------:R-:W-:Y:S02]  /*0d00*/  @!P6 SEL R5, RZ, 0x1, !P0 ;  /* 0x00000001ff05e807 */ /* 0x000fe40004000000 */
[----:B------:R-:W-:Y:S01]  /*0d10*/  ISETP.NE.AND P3, PT, R4, RZ, PT ;  /* 0x000000ff0400720c */ /* 0x000fe20003f65270 */
[----:B------:R-:W-:Y:S01]  /*0d20*/  IMAD.MOV.U32 R4, RZ, RZ, R23 ;  /* 0x000000ffff047224 */ /* 0x000fe200078e0017 */
[----:B------:R-:W-:Y:S01]  /*0d30*/  ISETP.NE.XOR P1, PT, R6, RZ, P1 ;  /* 0x000000ff0600720c */ /* 0x000fe20000f25a70 */
[----:B------:R0:W-:Y:S01]  /*0d40*/  @!P6 STG.E.U8 desc[UR4][R12.64], R5 ;  /* 0x000000050c00e986 */ /* 0x0001e2000c101104 */
[----:B------:R-:W-:-:S02]  /*0d50*/  SEL R7, RZ, 0x1, !P2 ;  /* 0x00000001ff077807 */ /* 0x000fc40005000000 */
[----:B------:R-:W-:Y:S02]  /*0d60*/  ISETP.NE.AND P0, PT, R4, RZ, PT ;  /* 0x000000ff0400720c */ /* 0x000fe40003f05270 */
[----:B------:R-:W-:Y:S02]  /*0d70*/  PRMT R0, R0, 0x9910, RZ ;  /* 0x0000991000007816 */ /* 0x000fe400000000ff */
[----:B------:R-:W-:Y:S02]  /*0d80*/  PRMT R4, R27, 0x9910, RZ ;  /* 0x000099101b047816 */ /* 0x000fe400000000ff */
[----:B------:R-:W-:Y:S02]  /*0d90*/  ISETP.NE.AND P5, PT, R16, RZ, !P4 ;  /* 0x000000ff1000720c */ /* 0x000fe400067a5270 */
[----:B------:R-:W-:-:S04]  /*0da0*/  ISETP.NE.AND P4, PT, R18, RZ, !P4 ;  /* 0x000000ff1200720c */ /* 0x000fc80006785270 */
[----:B------:R-:W-:Y:S02]  /*0db0*/  PLOP3.LUT P4, PT, P5, P4, PT, 0x28, 0x0 ;  /* 0x000000000000781c */ /* 0x000fe40002f88570 */
[----:B------:R-:W-:Y:S02]  /*0dc0*/  ISETP.GE.AND P5, PT, R14, R3, PT ;  /* 0x000000030e00720c */ /* 0x000fe40003fa6270 */
[----:B------:R-:W-:Y:S02]  /*0dd0*/  PRMT R26, R26, 0x9910, RZ ;  /* 0x000099101a1a7816 */ /* 0x000fe400000000ff */
[----:B------:R-:W-:-:S03]  /*0de0*/  PRMT R6, R24, 0x9910, RZ ;  /* 0x0000991018067816 */ /* 0x000fc600000000ff */
[----:B0-----:R-:W-:Y:S01]  /*0df0*/  IMAD.MOV.U32 R5, RZ, RZ, R26 ;  /* 0x000000ffff057224 */ /* 0x001fe200078e001a */
[----:B------:R-:W-:Y:S02]  /*0e00*/  ISETP.NE.AND P2, PT, R6, RZ, PT ;  /* 0x000000ff0600720c */ /* 0x000fe40003f45270 */
[----:B------:R-:W-:Y:S02]  /*0e10*/  ISETP.NE.XOR P3, PT, R0, RZ, P3 ;  /* 0x000000ff0000720c */ /* 0x000fe40001f65a70 */
[----:B------:R-:W-:Y:S02]  /*0e20*/  ISETP.NE.XOR P0, PT, R4, RZ, P0 ;  /* 0x000000ff0400720c */ /* 0x000fe40000705a70 */
[----:B------:R-:W-:Y:S02]  /*0e30*/  ISETP.NE.XOR P2, PT, R5, RZ, P2 ;  /* 0x000000ff0500720c */ /* 0x000fe40001745a70 */
[----:B------:R-:W-:Y:S02]  /*0e40*/  SEL R11, RZ, 0x1, !P1 ;  /* 0x00000001ff0b7807 */ /* 0x000fe40004800000 */
[----:B------:R-:W-:-:S02]  /*0e50*/  SEL R13, RZ, 0x1, !P3 ;  /* 0x00000001ff0d7807 */ /* 0x000fc40005800000 */
        /* <DEDUP_REMOVED lines=17> */
.L_x_8580:
        /* <DEDUP_REMOVED lines=8> */
.L_x_8581:
        /* <DEDUP_REMOVED lines=8> */
.L_x_8582:
        /* <DEDUP_REMOVED lines=9> */
.L_x_8583:
[----:B------:R-:W-:Y:S05]  /*1100*/  BSYNC B1 ;  /* 0x0000000000017941 */ /* 0x000fea0003800000 */
.L_x_8579:
[----:B------:R-:W-:-:S13]  /*1110*/  ISETP.GE.AND P0, PT, R14, R3, PT ;  /* 0x000000030e00720c */ /* 0x000fda0003f06270 */
[----:B0-----:R-:W0:Y:S01]  /*1120*/  @!P0 LDC.64 R6, c[0x0][0x218] ;  /* 0x00008600ff068b82 */ /* 0x001e220000000a00 */
[----:B-12---:R-:W-:Y:S02]  /*1130*/  @!P0 IMAD.IADD R5, R2, 0x1, R14 ;  /* 0x0000000102058824 */ /* 0x006fe400078e020e */
[----:B------:R-:W-:-:S03]  /*1140*/  @!P0 VIADD R14, R14, 0x80 ;  /* 0x000000800e0e8836 */ /* 0x000fc60000000000 */
[----:B0-----:R-:W-:-:S05]  /*1150*/  @!P0 IADD3 R4, P1, R5, R6, RZ ;  /* 0x0000000605048210 */ /* 0x001fca0007f3e0ff */
[----:B------:R-:W-:-:S05]  /*1160*/  @!P0 IMAD.X R5, RZ, RZ, R7, P1 ;  /* 0x000000ffff058224 */ /* 0x000fca00008e0607 */
[----:B------:R2:W-:Y:S03]  /*1170*/  @!P0 STG.E.U8 desc[UR4][R4.64], R17 ;  /* 0x0000001104008986 */ /* 0x0005e6000c101104 */
.L_x_8584:
[----:B------:R-:W-:Y:S05]  /*1180*/  BSYNC B0 ;  /* 0x0000000000007941 */ /* 0x000fea0003800000 */
.L_x_8578:
        /* <DEDUP_REMOVED lines=10> */
.L_x_8585:
        /* <DEDUP_REMOVED lines=13> */
.L_x_43830:


//--------------------- .text._ZN2at6native29vectorized_elementwise_kernelILi4ENS0_13BinaryFunctorIssbZZZNS0_23logical_xor_kernel_cudaERNS_14TensorIteratorEENKUlvE0_clEvENKUlvE3_clEvEUlssE_EESt5arrayIPcLm3EEEEviT0_T1_ --------------------------
	.section	.text._ZN2at6native29vectorized_elementwise_kernelILi4ENS0_13BinaryFunctorIssbZZZNS0_23logical_xor_kernel_cudaERNS_14TensorIteratorEENKUlvE0_clEvENKUlvE3_clEvEUlssE_EESt5arrayIPcLm3EEEEviT0_T1_,"ax",@progbits
	.align	128
        .global         _ZN2at6native29vectorized_elementwise_kernelILi4ENS0_13BinaryFunctorIssbZZZNS0_23logical_xor_kernel_cudaERNS_14TensorIteratorEENKUlvE0_clEvENKUlvE3_clEvEUlssE_EESt5arrayIPcLm3EEEEviT0_T1_
        .type           _ZN2at6native29vectorized_elementwise_kernelILi4ENS0_13BinaryFunctorIssbZZZNS0_23logical_xor_kernel_cudaERNS_14TensorIteratorEENKUlvE0_clEvENKUlvE3_clEvEUlssE_EESt5arrayIPcLm3EEEEviT0_T1_,@function
        .size           _ZN2at6native29vectorized_elementwise_kernelILi4ENS0_13BinaryFunctorIssbZZZNS0_23logical_xor_kernel_cudaERNS_14TensorIteratorEENKUlvE0_clEvENKUlvE3_clEvEUlssE_EESt5arrayIPcLm3EEEEviT0_T1_,(.L_x_43831 - _ZN2at6native29vectorized_elementwise_kernelILi4ENS0_13BinaryFunctorIssbZZZNS0_23logical_xor_kernel_cudaERNS_14TensorIteratorEENKUlvE0_clEvENKUlvE3_clEvEUlssE_EESt5arrayIPcLm3EEEEviT0_T1_)
        .other          _ZN2at6native29vectorized_elementwise_kernelILi4ENS0_13BinaryFunctorIssbZZZNS0_23logical_xor_kernel_cudaERNS_14TensorIteratorEENKUlvE0_clEvENKUlvE3_clEvEUlssE_EESt5arrayIPcLm3EEEEviT0_T1_,@"STO_CUDA_ENTRY STV_DEFAULT"
_ZN2at6native29vectorized_elementwise_kernelILi4ENS0_13BinaryFunctorIssbZZZNS0_23logical_xor_kernel_cudaERNS_14TensorIteratorEENKUlvE0_clEvENKUlvE3_clEvEUlssE_EESt5arrayIPcLm3EEEEviT0_T1_:
.text._ZN2at6native29vectorized_elementwise_kernelILi4ENS0_13BinaryFunctorIssbZZZNS0_23logical_xor_kernel_cudaERNS_14TensorIteratorEENKUlvE0_clEvENKUlvE3_clEvEUlssE_EESt5arrayIPcLm3EEEEviT0_T1_:
        /* <DEDUP_REMOVED lines=19> */
[----:B------:R4:W5:Y:S01]  /*0130*/  LDG.E.64 R4, desc[UR4][R10.64+0x400] ;  /* 0x000400040a047981 */ /* 0x000962000c1e1b00 */
[----:B--2---:R-:W-:Y:S02]  /*0140*/  PRMT R3, R14, 0x9910, RZ ;  /* 0x000099100e037816 */ /* 0x004fe400000000ff */
[----:B------:R-:W-:Y:S02]  /*0150*/  PRMT R17, R15, 0xbb32, RZ ;  /* 0x0000bb320f117816 */ /* 0x000fe400000000ff */
[----:B------:R-:W-:-:S03]  /*0160*/  ISETP.NE.AND P0, PT, R3, RZ, PT ;  /* 0x000000ff0300720c */ /* 0x000fc60003f05270 */
[----:B------:R-:W-:Y:S01]  /*0170*/  IMAD.MOV.U32 R3, RZ, RZ, R17 ;  /* 0x000000ffff037224 */ /* 0x000fe200078e0011 */
[----:B------:R-:W-:Y:S02]  /*0180*/  PRMT R16, R15, 0x9910, RZ ;  /* 0x000099100f107816 */ /* 0x000fe400000000ff */
[----:B----4-:R-:W-:Y:S02]  /*0190*/  PRMT R10, R8, 0x9910, RZ ;  /* 0x00009910080a7816 */ /* 0x010fe400000000ff */
[----:B------:R-:W-:Y:S01]  /*01a0*/  ISETP.NE.AND P5, PT, R3, RZ, PT ;  /* 0x000000ff0300720c */ /* 0x000fe20003fa5270 */
[----:B------:R-:W-:Y:S01]  /*01b0*/  IMAD.MOV.U32 R15, RZ, RZ, R16 ;  /* 0x000000ffff0f7224 */ /* 0x000fe200078e0010 */
[----:B------:R-:W-:Y:S01]  /*01c0*/  PRMT R14, R14, 0xbb32, RZ ;  /* 0x0000bb320e0e7816 */ /* 0x000fe200000000ff */
[----:B------:R-:W-:Y:S01]  /*01d0*/  IMAD.MOV.U32 R3, RZ, RZ, R10 ;  /* 0x000000ffff037224 */ /* 0x000fe200078e000a */
[C---:B------:R-:W-:Y:S02]  /*01e0*/  PRMT R11, R9.reuse, 0x9910, RZ ;  /* 0x00009910090b7816 */ /* 0x040fe400000000ff */
[----:B------:R-:W-:-:S02]  /*01f0*/  PRMT R10, R9, 0xbb32, RZ ;  /* 0x0000bb32090a7816 */ /* 0x000fc400000000ff */
[----:B------:R-:W-:Y:S01]  /*0200*/  ISETP.NE.AND P1, PT, R14, RZ, PT ;  /* 0x000000ff0e00720c */ /* 0x000fe20003f25270 */
[----:B------:R-:W-:Y:S01]  /*0210*/  IMAD.MOV.U32 R9, RZ, RZ, R11 ;  /* 0x000000ffff097224 */ /* 0x000fe200078e000b */
[----:B------:R-:W-:Y:S02]  /*0220*/  PRMT R8, R8, 0xbb32, RZ ;  /* 0x0000bb3208087816 */ /* 0x000fe400000000ff */
[----:B------:R-:W-:Y:S01]  /*0230*/  ISETP.NE.XOR P2, PT, R3, RZ, P0 ;  /* 0x000000ff0300720c */ /* 0x000fe20000745a70 */
[----:B------:R-:W-:Y:S01]  /*0240*/  IMAD.MOV.U32 R3, RZ, RZ, R10 ;  /* 0x000000ffff037224 */ /* 0x000fe200078e000a */
[----:B------:R-:W-:Y:S02]  /*0250*/  ISETP.NE.AND P4, PT, R15, RZ, PT ;  /* 0x000000ff0f00720c */ /* 0x000fe40003f85270 */
[----:B------:R-:W-:Y:S02]  /*0260*/  ISETP.NE.XOR P3, PT, R8, RZ, P1 ;  /* 0x000000ff0800720c */ /* 0x000fe40000f65a70 */
[----:B------:R-:W-:-:S02]  /*0270*/  ISETP.NE.XOR P0, PT, R9, RZ, P4 ;  /* 0x000000ff0900720c */ /* 0x000fc40002705a70 */
[C---:B---3--:R-:W-:Y:S02]  /*0280*/  PRMT R9, R6.reuse, 0x9910, RZ ;  /* 0x0000991006097816 */ /* 0x048fe400000000ff */
[----:B------:R-:W-:Y:S02]  /*0290*/  ISETP.NE.XOR P1, PT, R3, RZ, P5 ;  /* 0x000000ff0300720c */ /* 0x000fe40002f25a70 */
[----:B------:R-:W-:Y:S02]  /*02a0*/  SEL R3, RZ, 0x1, !P2 ;  /* 0x00000001ff037807 */ /* 0x000fe40005000000 */
[----:B------:R-:W-:Y:S02]  /*02b0*/  SEL R8, RZ, 0x1, !P3 ;  /* 0x00000001ff087807 */ /* 0x000fe40005800000 */
[----:B------:R-:W-:Y:S02]  /*02c0*/  PRMT R6, R6, 0xbb32, RZ ;  /* 0x0000bb3206067816 */ /* 0x000fe400000000ff */
[----:B------:R-:W-:-:S02]  /*02d0*/  PRMT R11, R8, 0x7604, R3 ;  /* 0x00007604080b7816 */ /* 0x000fc40000000003 */
[C---:B-----5:R-:W-:Y:S01]  /*02e0*/  PRMT R8, R4.reuse, 0x9910, RZ ;  /* 0x0000991004087816 */ /* 0x060fe200000000ff */
[----:B------:R-:W-:Y:S01]  /*02f0*/  IMAD.MOV.U32 R3, RZ, RZ, R6 ;  /* 0x000000ffff037224 */ /* 0x000fe200078e0006 */
[----:B------:R-:W-:Y:S02]  /*0300*/  PRMT R10, R7, 0x9910, RZ ;  /* 0x00009910070a7816 */ /* 0x000fe400000000ff */
[----:B------:R-:W-:Y:S02]  /*0310*/  ISETP.NE.AND P3, PT, R9, RZ, PT ;  /* 0x000000ff0900720c */ /* 0x000fe40003f65270 */
[----:B------:R-:W-:Y:S01]  /*0320*/  ISETP.NE.AND P4, PT, R3, RZ, PT ;  /* 0x000000ff0300720c */ /* 0x000fe20003f85270 */
[----:B------:R-:W-:Y:S01]  /*0330*/  IMAD.MOV.U32 R3, RZ, RZ, R8 ;  /* 0x000000ffff037224 */ /* 0x000fe200078e0008 */
[----:B------:R-:W-:Y:S01]  /*0340*/  PRMT R4, R4, 0xbb32, RZ ;  /* 0x0000bb3204047816 */ /* 0x000fe200000000ff */
[----:B------:R-:W-:-:S03]  /*0350*/  IMAD.MOV.U32 R6, RZ, RZ, R10 ;  /* 0x000000ffff067224 */ /* 0x000fc600078e000a */
[----:B------:R-:W-:Y:S02]  /*0360*/  ISETP.NE.XOR P3, PT, R3, RZ, P3 ;  /* 0x000000ff0300720c */ /* 0x000fe40001f65a70 */
[----:B------:R-:W-:Y:S02]  /*0370*/  ISETP.NE.XOR P4, PT, R4, RZ, P4 ;  /* 0x000000ff0400720c */ /* 0x000fe40002785a70 */
[----:B------:R-:W-:Y:S02]  /*0380*/  ISETP.NE.AND P2, PT, R6, RZ, PT ;  /* 0x000000ff0600720c */ /* 0x000fe40003f45270 */
[----:B------:R-:W-:Y:S02]  /*0390*/  PRMT R6, R5, 0x9910, RZ ;  /* 0x0000991005067816 */ /* 0x000fe400000000ff */
[----:B------:R-:W-:Y:S02]  /*03a0*/  SEL R3, RZ, 0x1, !P3 ;  /* 0x00000001ff037807 */ /* 0x000fe40005800000 */
[----:B------:R-:W-:-:S02]  /*03b0*/  SEL R4, RZ, 0x1, !P4 ;  /* 0x00000001ff047807 */ /* 0x000fc40006000000 */
[----:B------:R-:W-:Y:S02]  /*03c0*/  PRMT R5, R5, 0xbb32, RZ ;  /* 0x0000bb3205057816 */ /* 0x000fe400000000ff */
[----:B------:R-:W-:Y:S02]  /*03d0*/  PRMT R7, R7, 0xbb32, RZ ;  /* 0x0000bb3207077816 */ /* 0x000fe400000000ff */
[----:B------:R-:W-:Y:S02]  /*03e0*/  ISETP.NE.XOR P2, PT, R6, RZ, P2 ;  /* 0x000000ff0600720c */ /* 0x000fe40001745a70 */
[----:B------:R-:W-:Y:S01]  /*03f0*/  PRMT R6, R4, 0x7604, R3 ;  /* 0x0000760404067816 */ /* 0x000fe20000000003 */
[----:B------:R-:W-:Y:S01]  /*0400*/  IMAD.MOV.U32 R3, RZ, RZ, R5 ;  /* 0x000000ffff037224 */ /* 0x000fe200078e0005 */
[----:B------:R-:W-:Y:S02]  /*0410*/  ISETP.NE.AND P3, PT, R7, RZ, PT ;  /* 0x000000ff0700720c */ /* 0x000fe40003f65270 */
[----:B------:R-:W-:-:S02]  /*0420*/  IADD3 R2, P4, R2, UR6, RZ ;  /* 0x0000000602027c10 */ /* 0x000fc4000ff9e0ff */
[----:B------:R-:W-:Y:S02]  /*0430*/  SEL R4, RZ, 0x1, !P0 ;  /* 0x00000001ff047807 */ /* 0x000fe40004000000 */
[----:B------:R-:W-:Y:S02]  /*0440*/  SEL R5, RZ, 0x1, !P2 ;  /* 0x00000001ff057807 */ /* 0x000fe40005000000 */
[----:B------:R-:W-:Y:S01]  /*0450*/  ISETP.NE.XOR P3, PT, R3, RZ, P3 ;  /* 0x000000ff0300720c */ /* 0x000fe20001f65a70 */
[----:B------:R-:W-:Y:S01]  /*0460*/  IMAD.X R3, RZ, RZ, UR7, P4 ;  /* 0x00000007ff037e24 */ /* 0x000fe2000a0e06ff */
[----:B------:R-:W-:Y:S02]  /*0470*/  PRMT R11, R4, 0x7054, R11 ;  /* 0x00007054040b7816 */ /* 0x000fe4000000000b */
[----:B------:R-:W-:Y:S02]  /*0480*/  PRMT R6, R5, 0x7054, R6 ;  /* 0x0000705405067816 */ /* 0x000fe40000000006 */
[----:B------:R-:W-:-:S02]  /*0490*/  SEL R4, RZ, 0x1, !P1 ;  /* 0x00000001ff047807 */ /* 0x000fc40004800000 */
[----:B------:R-:W-:Y:S01]  /*04a0*/  SEL R5, RZ, 0x1, !P3 ;  /* 0x00000001ff057807 */ /* 0x000fe20005800000 */
[----:B------:R-:W-:Y:S01]  /*04b0*/  IMAD.WIDE R2, R0, 0x4, R2 ;  /* 0x0000000400027825 */ /* 0x000fe200078e0202 */
[----:B------:R-:W-:Y:S02]  /*04c0*/  PRMT R11, R4, 0x654, R11 ;  /* 0x00000654040b7816 */ /* 0x000fe4000000000b */
[----:B------:R-:W-:-:S03]  /*04d0*/  PRMT R5, R5, 0x654, R6 ;  /* 0x0000065405057816 */ /* 0x000fc60000000006 */
[----:B------:R-:W-:Y:S04]  /*04e0*/  STG.E desc[UR4][R2.64], R11 ;  /* 0x0000000b02007986 */ /* 0x000fe8000c101904 */
[----:B------:R-:W-:Y:S01]  /*04f0*/  STG.E desc[UR4][R2.64+0x200], R5 ;  /* 0x0002000502007986 */ /* 0x000fe2000c101904 */
[----:B------:R-:W-:Y:S05]  /*0500*/  EXIT ;  /* 0x000000000000794d */ /* 0x000fea0003800000 */
.L_x_8586:
        /* <DEDUP_REMOVED lines=159> */
.L_x_8589:
        /* <DEDUP_REMOVED lines=8> */
.L_x_8590:
        /* <DEDUP_REMOVED lines=8> */
.L_x_8591:
        /* <DEDUP_REMOVED lines=9> */
.L_x_8592:
[----:B------:R-:W-:Y:S05]  /*1090*/  BSYNC B1 ;  /* 0x0000000000017941 */ /* 0x000fea0003800000 */
.L_x_8588:
[----:B------:R-:W-:-:S13]  /*10a0*/  ISETP.GE.AND P0, PT, R14, R3, PT ;  /* 0x000000030e00720c */ /* 0x000fda0003f06270 */
[----:B0-----:R-:W0:Y:S01]  /*10b0*/  @!P0 LDC.64 R6, c[0x0][0x218] ;  /* 0x00008600ff068b82 */ /* 0x001e220000000a00 */
[----:B-12---:R-:W-:Y:S02]  /*10c0*/  @!P0 IMAD.IADD R5, R2, 0x1, R14 ;  /* 0x0000000102058824 */ /* 0x006fe400078e020e */
[----:B------:R-:W-:-:S03]  /*10d0*/  @!P0 VIADD R14, R14, 0x80 ;  /* 0x000000800e0e8836 */ /* 0x000fc60000000000 */
[----:B0-----:R-:W-:-:S05]  /*10e0*/  @!P0 IADD3 R4, P1, R5, R6, RZ ;  /* 0x0000000605048210 */ /* 0x001fca0007f3e0ff */
[----:B------:R-:W-:-:S05]  /*10f0*/  @!P0 IMAD.X R5, RZ, RZ, R7, P1 ;  /* 0x000000ffff058224 */ /* 0x000fca00008e0607 */
[----:B------:R2:W-:Y:S03]  /*1100*/  @!P0 STG.E.U8 desc[UR4][R4.64], R17 ;  /* 0x0000001104008986 */ /* 0x0005e6000c101104 */
.L_x_8593:
[----:B------:R-:W-:Y:S05]  /*1110*/  BSYNC B0 ;  /* 0x0000000000007941 */ /* 0x000fea0003800000 */
.L_x_8587:
        /* <DEDUP_REMOVED lines=10> */
.L_x_8594:
        /* <DEDUP_REMOVED lines=12> */
.L_x_43831:


//--------------------- .text._ZN2at6native29vectorized_elementwise_kernelILi8ENS0_13BinaryFunctorIssbZZZNS0_23logical_xor_kernel_cudaERNS_14TensorIteratorEENKUlvE0_clEvENKUlvE3_clEvEUlssE_EESt5arrayIPcLm3EEEEviT0_T1_ --------------------------
	.section	.text._ZN2at6native29vectorized_elementwise_kernelILi8ENS0_13BinaryFunctorIssbZZZNS0_23logical_xor_kernel_cudaERNS_14TensorIteratorEENKUlvE0_clEvENKUlvE3_clEvEUlssE_EESt5arrayIPcLm3EEEEviT0_T1_,"ax",@progbits
	.align	128
        .global         _ZN2at6native29vectorized_elementwise_kernelILi8ENS0_13BinaryFunctorIssbZZZNS0_23logical_xor_kernel_cudaERNS_14TensorIteratorEENKUlvE0_clEvENKUlvE3_clEvEUlssE_EESt5arrayIPcLm3EEEEviT0_T1_
        .type           _ZN2at6native29vectorized_elementwise_kernelILi8ENS0_13BinaryFunctorIssbZZZNS0_23logical_xor_kernel_cudaERNS_14TensorIteratorEENKUlvE0_clEvENKUlvE3_clEvEUlssE_EESt5arrayIPcLm3EEEEviT0_T1_,@function
        .size           _ZN2at6native29vectorized_elementwise_kernelILi8ENS0_13BinaryFunctorIssbZZZNS0_23logical_xor_kernel_cudaERNS_14TensorIteratorEENKUlvE0_clEvENKUlvE3_clEvEUlssE_EESt5arrayIPcLm3EEEEviT0_T1_,(.L_x_43832 - _ZN2at6native29vectorized_elementwise_kernelILi8ENS0_13BinaryFunctorIssbZZZNS0_23logical_xor_kernel_cudaERNS_14TensorIteratorEENKUlvE0_clEvENKUlvE3_clEvEUlssE_EESt5arrayIPcLm3EEEEviT0_T1_)
        .other          _ZN2at6native29vectorized_elementwise_kernelILi8ENS0_13BinaryFunctorIssbZZZNS0_23logical_xor_kernel_cudaERNS_14TensorIteratorEENKUlvE0_clEvENKUlvE3_clEvEUlssE_EESt5arrayIPcLm3EEEEviT0_T1_,@"STO_CUDA_ENTRY STV_DEFAULT"
_ZN2at6native29vectorized_elementwise_kernelILi8ENS0_13BinaryFunctorIssbZZZNS0_23logical_xor_kernel_cudaERNS_14TensorIteratorEENKUlvE0_clEvENKUlvE3_clEvEUlssE_EESt5arrayIPcLm3EEEEviT0_T1_:
.text._ZN2at6native29vectorized_elementwise_kernelILi8ENS0_13BinaryFunctorIssbZZZNS0_23logical_xor_kernel_cudaERNS_14TensorIteratorEENKUlvE0_clEvENKUlvE3_clEvEUlssE_EESt5arrayIPcLm3EEEEviT0_T1_:
        /* <DEDUP_REMOVED lines=18> */
[C---:B--2---:R-:W-:Y:S02]  /*0120*/  PRMT R12, R6.reuse, 0xbb32, RZ ;  /* 0x0000bb32060c7816 */ /* 0x044fe400000000ff */
[----:B------:R-:W-:Y:S02]  /*0130*/  PRMT R3, R6, 0x9910, RZ ;  /* 0x0000991006037816 */ /* 0x000fe400000000ff */
[C---:B------:R-:W-:Y:S02]  /*0140*/  PRMT R14, R7.reuse, 0x9910, RZ ;  /* 0x00009910070e7816 */ /* 0x040fe400000000ff */
[----:B------:R-:W-:Y:S02]  /*0150*/  PRMT R15, R7, 0xbb32, RZ ;  /* 0x0000bb32070f7816 */ /* 0x000fe400000000ff */
[C---:B------:R-:W-:Y:S02]  /*0160*/  PRMT R6, R4.reuse, 0x9910, RZ ;  /* 0x0000991004067816 */ /* 0x040fe400000000ff */
[----:B------:R-:W-:Y:S01]  /*0170*/  PRMT R7, R4, 0xbb32, RZ ;  /* 0x0000bb3204077816 */ /* 0x000fe200000000ff */
[----:B------:R-:W-:Y:S01]  /*0180*/  IMAD.MOV.U32 R4, RZ, RZ, R12 ;  /* 0x000000ffff047224 */ /* 0x000fe200078e000c */
[----:B------:R-:W-:-:S02]  /*0190*/  PRMT R12, R5, 0x9910, RZ ;  /* 0x00009910050c7816 */ /* 0x000fc400000000ff */
[----:B------:R-:W-:Y:S01]  /*01a0*/  PRMT R13, R5, 0xbb32, RZ ;  /* 0x0000bb32050d7816 */ /* 0x000fe200000000ff */
[----:B------:R-:W-:Y:S01]  /*01b0*/  IMAD.MOV.U32 R5, RZ, RZ, R15 ;  /* 0x000000ffff057224 */ /* 0x000fe200078e000f */
[----:B------:R-:W-:Y:S01]  /*01c0*/  ISETP.NE.AND P0, PT, R4, RZ, PT ;  /* 0x000000ff0400720c */ /* 0x000fe20003f05270 */
[----:B------:R-:W-:Y:S01]  /*01d0*/  IMAD.MOV.U32 R4, RZ, RZ, R14 ;  /* 0x000000ffff047224 */ /* 0x000fe200078e000e */
[----:B---3--:R-:W-:Y:S02]  /*01e0*/  PRMT R14, R10, 0xbb32, RZ ;  /* 0x0000bb320a0e7816 */ /* 0x008fe400000000ff */
[----:B------:R-:W-:Y:S02]  /*01f0*/  ISETP.NE.AND P5, PT, R5, RZ, PT ;  /* 0x000000ff0500720c */ /* 0x000fe40003fa5270 */
[----:B------:R-:W-:Y:S01]  /*0200*/  ISETP.NE.AND P3, PT, R3, RZ, PT ;  /* 0x000000ff0300720c */ /* 0x000fe20003f65270 */
[----:B------:R-:W-:Y:S01]  /*0210*/  IMAD.MOV.U32 R5, RZ, RZ, R14 ;  /* 0x000000ffff057224 */ /* 0x000fe200078e000e */
[----:B------:R-:W-:Y:S01]  /*0220*/  ISETP.NE.AND P4, PT, R4, RZ, PT ;  /* 0x000000ff0400720c */ /* 0x000fe20003f85270 */
[----:B------:R-:W-:Y:S01]  /*0230*/  IMAD.MOV.U32 R3, RZ, RZ, R6 ;  /* 0x000000ffff037224 */ /* 0x000fe200078e0006 */
[----:B------:R-:W-:Y:S01]  /*0240*/  PRMT R6, R11, 0x9910, RZ ;  /* 0x000099100b067816 */ /* 0x000fe200000000ff */
[----:B------:R-:W-:Y:S01]  /*0250*/  IMAD.MOV.U32 R4, RZ, RZ, R12 ;  /* 0x000000ffff047224 */ /* 0x000fe200078e000c */
[----:B------:R-:W-:Y:S01]  /*0260*/  ISETP.NE.XOR P0, PT, R5, RZ, P0 ;  /* 0x000000ff0500720c */ /* 0x000fe20000705a70 */
[----:B------:R-:W-:Y:S01]  /*0270*/  IMAD.MOV.U32 R5, RZ, RZ, R13 ;  /* 0x000000ffff057224 */ /* 0x000fe200078e000d */
[----:B------:R-:W-:Y:S01]  /*0280*/  ISETP.NE.AND P6, PT, R3, RZ, PT ;  /* 0x000000ff0300720c */ /* 0x000fe20003fc5270 */
[----:B------:R-:W-:Y:S01]  /*0290*/  IMAD.MOV.U32 R3, RZ, RZ, R7 ;  /* 0x000000ffff037224 */ /* 0x000fe200078e0007 */
[----:B------:R-:W-:-:S02]  /*02a0*/  ISETP.NE.AND P2, PT, R4, RZ, PT ;  /* 0x000000ff0400720c */ /* 0x000fc40003f45270 */
[----:B------:R-:W-:Y:S02]  /*02b0*/  SEL R4, RZ, 0xffffffff, !P0 ;  /* 0xffffffffff047807 */ /* 0x000fe40004000000 */
[----:B------:R-:W-:Y:S02]  /*02c0*/  ISETP.NE.AND P0, PT, R5, RZ, PT ;  /* 0x000000ff0500720c */ /* 0x000fe40003f05270 */
[----:B------:R-:W-:Y:S01]  /*02d0*/  ISETP.NE.AND P1, PT, R3, RZ, PT ;  /* 0x000000ff0300720c */ /* 0x000fe20003f25270 */
[----:B------:R-:W-:Y:S01]  /*02e0*/  IMAD.SHL.U32 R4, R4, 0x100, RZ ;  /* 0x0000010004047824 */ /* 0x000fe200078e00ff */
[----:B------:R-:W-:Y:S02]  /*02f0*/  PRMT R5, R10, 0x9910, RZ ;  /* 0x000099100a057816 */ /* 0x000fe400000000ff */
[----:B------:R-:W-:Y:S02]  /*0300*/  PRMT R3, R8, 0x9910, RZ ;  /* 0x0000991008037816 */ /* 0x000fe400000000ff */
[----:B------:R-:W-:-:S02]  /*0310*/  PRMT R10, R9, 0x9910, RZ ;  /* 0x00009910090a7816 */ /* 0x000fc400000000ff */
[----:B------:R-:W-:Y:S02]  /*0320*/  PRMT R7, R11, 0xbb32, RZ ;  /* 0x0000bb320b077816 */ /* 0x000fe400000000ff */
[----:B------:R-:W-:Y:S02]  /*0330*/  PRMT R8, R8, 0xbb32, RZ ;  /* 0x0000bb3208087816 */ /* 0x000fe400000000ff */
[----:B------:R-:W-:Y:S02]  /*0340*/  PRMT R9, R9, 0xbb32, RZ ;  /* 0x0000bb3209097816 */ /* 0x000fe400000000ff */
[----:B------:R-:W-:Y:S02]  /*0350*/  ISETP.NE.XOR P5, PT, R7, RZ, P5 ;  /* 0x000000ff0700720c */ /* 0x000fe40002fa5a70 */
[----:B------:R-:W-:Y:S01]  /*0360*/  ISETP.NE.XOR P6, PT, R3, RZ, P6 ;  /* 0x000000ff0300720c */ /* 0x000fe200037c5a70 */
[----:B------:R-:W-:Y:S01]  /*0370*/  IMAD.MOV.U32 R3, RZ, RZ, R8 ;  /* 0x000000ffff037224 */ /* 0x000fe200078e0008 */
[----:B------:R-:W-:Y:S01]  /*0380*/  ISETP.NE.XOR P3, PT, R5, RZ, P3 ;  /* 0x000000ff0500720c */ /* 0x000fe20001f65a70 */
[----:B------:R-:W-:Y:S01]  /*0390*/  IMAD.MOV.U32 R7, RZ, RZ, R9 ;  /* 0x000000ffff077224 */ /* 0x000fe200078e0009 */
[----:B------:R-:W-:Y:S01]  /*03a0*/  ISETP.NE.XOR P4, PT, R6, RZ, P4 ;  /* 0x000000ff0600720c */ /* 0x000fe20002785a70 */
[----:B------:R-:W-:Y:S01]  /*03b0*/  IMAD.MOV.U32 R5, RZ, RZ, R10 ;  /* 0x000000ffff057224 */ /* 0x000fe200078e000a */
[----:B------:R-:W-:-:S02]  /*03c0*/  ISETP.NE.XOR P1, PT, R3, RZ, P1 ;  /* 0x000000ff0300720c */ /* 0x000fc40000f25a70 */
[----:B------:R-:W-:Y:S02]  /*03d0*/  ISETP.NE.XOR P0, PT, R7, RZ, P0 ;  /* 0x000000ff0700720c */ /* 0x000fe40000705a70 */
[----:B------:R-:W-:Y:S02]  /*03e0*/  SEL R6, RZ, 0xffffffff, !P5 ;  /* 0xffffffffff067807 */ /* 0x000fe40006800000 */
[----:B------:R-:W-:Y:S02]  /*03f0*/  SEL R11, RZ, 0xffffffff, !P1 ;  /* 0xffffffffff0b7807 */ /* 0x000fe40004800000 */
[----:B------:R-:W-:Y:S01]  /*0400*/  SEL R9, RZ, 0xffffffff, !P0 ;  /* 0xffffffffff097807 */ /* 0x000fe20004000000 */
[----:B------:R-:W-:Y:S01]  /*0410*/  IMAD.SHL.U32 R6, R6, 0x100, RZ ;  /* 0x0000010006067824 */ /* 0x000fe200078e00ff */
[----:B------:R-:W-:Y:S01]  /*0420*/  ISETP.NE.XOR P2, PT, R5, RZ, P2 ;  /* 0x000000ff0500720c */ /* 0x000fe20001745a70 */
[----:B------:R-:W-:Y:S01]  /*0430*/  IMAD.SHL.U32 R11, R11, 0x100, RZ ;  /* 0x000001000b0b7824 */ /* 0x000fe200078e00ff */
[----:B------:R-:W-:Y:S01]  /*0440*/  IADD3 R2, P5, R2, UR6, RZ ;  /* 0x0000000602027c10 */ /* 0x000fe2000ffbe0ff */
[----:B------:R-:W-:Y:S01]  /*0450*/  IMAD.SHL.U32 R9, R9, 0x100, RZ ;  /* 0x0000010009097824 */ /* 0x000fe200078e00ff */
[----:B------:R-:W-:-:S02]  /*0460*/  SEL R5, RZ, 0x1, !P4 ;  /* 0x00000001ff057807 */ /* 0x000fc40006000000 */
[----:B------:R-:W-:Y:S01]  /*0470*/  SEL R7, RZ, 0x1, !P3 ;  /* 0x00000001ff077807 */ /* 0x000fe20005800000 */
[----:B------:R-:W-:Y:S01]  /*0480*/  IMAD.X R3, RZ, RZ, UR7, P5 ;  /* 0x00000007ff037e24 */ /* 0x000fe2000a8e06ff */
[----:B------:R-:W-:Y:S02]  /*0490*/  SEL R8, RZ, 0x1, !P2 ;  /* 0x00000001ff087807 */ /* 0x000fe40005000000 */
[----:B------:R-:W-:Y:S01]  /*04a0*/  SEL R10, RZ, 0x1, !P6 ;  /* 0x00000001ff0a7807 */ /* 0x000fe20007000000 */
[----:B------:R-:W-:Y:S01]  /*04b0*/  IMAD.WIDE R2, R0, 0x8, R2 ;  /* 0x0000000800027825 */ /* 0x000fe200078e0202 */
        /* <DEDUP_REMOVED lines=8> */
.L_x_8595:
        /* <DEDUP_REMOVED lines=159> */
.L_x_8598:
        /* <DEDUP_REMOVED lines=8> */
.L_x_8599:
        /* <DEDUP_REMOVED lines=8> */
.L_x_8600:
        /* <DEDUP_REMOVED lines=9> */
.L_x_8601:
[----:B------:R-:W-:Y:S05]  /*10c0*/  BSYNC B1 ;  /* 0x0000000000017941 */ /* 0x000fea0003800000 */
.L_x_8597:
[----:B------:R-:W-:-:S13]  /*10d0*/  ISETP.GE.AND P0, PT, R14, R3, PT ;  /* 0x000000030e00720c */ /* 0x000fda0003f06270 */
[----:B0-----:R-:W0:Y:S01]  /*10e0*/  @!P0 LDC.64 R6, c[0x0][0x218] ;  /* 0x00008600ff068b82 */ /* 0x001e220000000a00 */
[----:B-12---:R-:W-:Y:S02]  /*10f0*/  @!P0 IMAD.IADD R5, R2, 0x1, R14 ;  /* 0x0000000102058824 */ /* 0x006fe400078e020e */
[----:B------:R-:W-:-:S03]  /*1100*/  @!P0 VIADD R14, R14, 0x80 ;  /* 0x000000800e0e8836 */ /* 0x000fc60000000000 */
[----:B0-----:R-:W-:-:S05]  /*1110*/  @!P0 IADD3 R4, P1, R5, R6, RZ ;  /* 0x0000000605048210 */ /* 0x001fca0007f3e0ff */
[----:B------:R-:W-:-:S05]  /*1120*/  @!P0 IMAD.X R5, RZ, RZ, R7, P1 ;  /* 0x000000ffff058224 */ /* 0x000fca00008e0607 */
[----:B------:R2:W-:Y:S03]  /*1130*/  @!P0 STG.E.U8 desc[UR4][R4.64], R17 ;  /* 0x0000001104008986 */ /* 0x0005e6000c101104 */
.L_x_8602:
[----:B------:R-:W-:Y:S05]  /*1140*/  BSYNC B0 ;  /* 0x0000000000007941 */ /* 0x000fea0003800000 */
.L_x_8596:
        /* <DEDUP_REMOVED lines=10> */
.L_x_8603:
        /* <DEDUP_REMOVED lines=9> */
.L_x_43832:


//--------------------- .text._ZN2at6native18elementwise_kernelILi128ELi4EZNS0_15gpu_kernel_implINS0_13AUnaryFunctorIllbZZZNS0_23logical_xor_kernel_cudaERNS_14TensorIteratorEENKUlvE0_clEvENKUlvE2_clEvEUlllE_EEEEvRNS_18TensorIteratorBaseERKT_EUliE_EEviT1_ --------------------------
	.section	.text._ZN2at6native18elementwise_kernelILi128ELi4EZNS0_15gpu_kernel_implINS0_13AUnaryFunctorIllbZZZNS0_23logical_xor_kernel_cudaERNS_14TensorIteratorEENKUlvE0_clEvENKUlvE2_clEvEUlllE_EEEEvRNS_18TensorIteratorBaseERKT_EUliE_EEviT1_,"ax",@progbits
	.align	128
        .global         _ZN2at6native18elementwise_kernelILi128ELi4EZNS0_15gpu_kernel_implINS0_13AUnaryFunctorIllbZZZNS0_23logical_xor_kernel_cudaERNS_14TensorIteratorEENKUlvE0_clEvENKUlvE2_clEvEUlllE_EEEEvRNS_18TensorIteratorBaseERKT_EUliE_EEviT1_
        .type           _ZN2at6native18elementwise_kernelILi128ELi4EZNS0_15gpu_kernel_implINS0_13AUnaryFunctorIllbZZZNS0_23logical_xor_kernel_cudaERNS_14TensorIteratorEENKUlvE0_clEvENKUlvE2_clEvEUlllE_EEEEvRNS_18TensorIteratorBaseERKT_EUliE_EEviT1_,@function
        .size           _ZN2at6native18elementwise_kernelILi128ELi4EZNS0_15gpu_kernel_implINS0_13AUnaryFunctorIllbZZZNS0_23logical_xor_kernel_cudaERNS_14TensorIteratorEENKUlvE0_clEvENKUlvE2_clEvEUlllE_EEEEvRNS_18TensorIteratorBaseERKT_EUliE_EEviT1_,(.L_x_43833 - _ZN2at6native18elementwise_kernelILi128ELi4EZNS0_15gpu_kernel_implINS0_13AUnaryFunctorIllbZZZNS0_23logical_xor_kernel_cudaERNS_14TensorIteratorEENKUlvE0_clEvENKUlvE2_clEvEUlllE_EEEEvRNS_18TensorIteratorBaseERKT_EUliE_EEviT1_)
        .other          _ZN2at6native18elementwise_kernelILi128ELi4EZNS0_15gpu_kernel_implINS0_13AUnaryFunctorIllbZZZNS0_23logical_xor_kernel_cudaERNS_14TensorIteratorEENKUlvE0_clEvENKUlvE2_clEvEUlllE_EEEEvRNS_18TensorIteratorBaseERKT_EUliE_EEviT1_,@"STO_CUDA_ENTRY STV_DEFAULT"
_ZN2at6native18elementwise_kernelILi128ELi4EZNS0_15gpu_kernel_implINS0_13AUnaryFunctorIllbZZZNS0_23logical_xor_kernel_cudaERNS_14TensorIteratorEENKUlvE0_clEvENKUlvE2_clEvEUlllE_EEEEvRNS_18TensorIteratorBaseERKT_EUliE_EEviT1_:
.text._ZN2at6native18elementwise_kernelILi128ELi4EZNS0_15gpu_kernel_implINS0_13AUnaryFunctorIllbZZZNS0_23logical_xor_kernel_cudaERNS_14TensorIteratorEENKUlvE0_clEvENKUlvE2_clEvEUlllE_EEEEvRNS_18TensorIteratorBaseERKT_EUliE_EEviT1_:
        /* <DEDUP_REMOVED lines=314> */
.L_x_8606:
        /* <DEDUP_REMOVED lines=19> */
[----:B--2---:R-:W-:Y:S01]  /*14d0*/  SHF.R.S32.HI R3, RZ, 0x1f, R2 ;  /* 0x0000001fff037819 */ /* 0x004fe20000011402 */
[----:B------:R-:W-:Y:S06]  /*14e0*/  BRA `(.L_x_8612) ;  /* 0x0000000c00547947 */ /* 0x000fec0003800000 */
.L_x_8610:
[----:B------:R0:W5:Y:S01]  /*14f0*/  LDG.E.U8 R2, desc[UR36][R4.64] ;  /* 0x0000002404027981 */ /* 0x000162000c1e1100 */
[----:B------:R-:W-:Y:S01]  /*1500*/  IMAD.MOV.U32 R3, RZ, RZ, RZ ;  /* 0x000000ffff037224 */ /* 0x000fe200078e00ff */
[----:B------:R-:W-:Y:S06]  /*1510*/  BRA `(.L_x_8612) ;  /* 0x0000000c00487947 */ /* 0x000fec0003800000 */
.L_x_8609:
[----:B------:R-:W-:-:S13]  /*1520*/  ISETP.NE.AND P0, PT, R2, 0x2, PT ;  /* 0x000000020200780c */ /* 0x000fda0003f05270 */
[----:B------:R-:W-:Y:S05]  /*1530*/  @!P0 BRA `(.L_x_8613) ;  /* 0x0000000000248947 */ /* 0x000fea0003800000 */
[----:B------:R-:W-:-:S13]  /*1540*/  ISETP.NE.AND P0, PT, R2, 0x3, PT ;  /* 0x000000030200780c */ /* 0x000fda0003f05270 */
[----:B------:R-:W-:Y:S05]  /*1550*/  @!P0 BRA `(.L_x_8614) ;  /* 0x0000000000108947 */ /* 0x000fea0003800000 */
[----:B------:R-:W-:-:S13]  /*1560*/  ISETP.NE.AND P0, PT, R2, 0x4, PT ;  /* 0x000000040200780c */ /* 0x000fda0003f05270 */
[----:B------:R-:W-:Y:S05]  /*1570*/  @P0 BRA `(.L_x_8611) ;  /* 0x0000000800d80947 */ /* 0x000fea0003800000 */
[----:B------:R0:W5:Y:S01]  /*1580*/  LDG.E.64 R2, desc[UR36][R4.64] ;  /* 0x0000002404027981 */ /* 0x000162000c1e1b00 */
[----:B------:R-:W-:Y:S05]  /*1590*/  BRA `(.L_x_8612) ;  /* 0x0000000c00287947 */ /* 0x000fea0003800000 */
.L_x_8614:
[----:B------:R-:W2:Y:S02]  /*15a0*/  LDG.E R2, desc[UR36][R4.64] ;  /* 0x0000002404027981 */ /* 0x000ea4000c1e1900 */
[----:B--2---:R-:W-:Y:S01]  /*15b0*/  SHF.R.S32.HI R3, RZ, 0x1f, R2 ;  /* 0x0000001fff037819 */ /* 0x004fe20000011402 */
[----:B------:R-:W-:Y:S06]  /*15c0*/  BRA `(.L_x_8612) ;  /* 0x0000000c001c7947 */ /* 0x000fec0003800000 */
.L_x_8613:
[----:B------:R-:W2:Y:S02]  /*15d0*/  LDG.E.S16 R2, desc[UR36][R4.64] ;  /* 0x0000002404027981 */ /* 0x000ea4000c1e1700 */
[----:B--2---:R-:W-:Y:S01]  /*15e0*/  SHF.R.S32.HI R3, RZ, 0x1f, R2 ;  /* 0x0000001fff037819 */ /* 0x004fe20000011402 */
[----:B------:R-:W-:Y:S06]  /*15f0*/  BRA `(.L_x_8612) ;  /* 0x0000000c00107947 */ /* 0x000fec0003800000 */
.L_x_8608:
[----:B------:R-:W-:-:S13]  /*1600*/  ISETP.GT.AND P0, PT, R2, 0x6, PT ;  /* 0x000000060200780c */ /* 0x000fda0003f04270 */
[----:B------:R-:W-:Y:S05]  /*1610*/  @P0 BRA `(.L_x_8615) ;  /* 0x00000000002c0947 */ /* 0x000fea0003800000 */
[----:B------:R-:W-:-:S13]  /*1620*/  ISETP.NE.AND P0, PT, R2, 0x5, PT ;  /* 0x000000050200780c */ /* 0x000fda0003f05270 */
[----:B------:R-:W-:Y:S05]  /*1630*/  @!P0 BRA `(.L_x_8616) ;  /* 0x0000000000148947 */ /* 0x000fea0003800000 */
[----:B------:R-:W-:-:S13]  /*1640*/  ISETP.NE.AND P0, PT, R2, 0x6, PT ;  /* 0x000000060200780c */ /* 0x000fda0003f05270 */
[----:B------:R-:W-:Y:S05]  /*1650*/  @P0 BRA `(.L_x_8611) ;  /* 0x0000000800a00947 */ /* 0x000fea0003800000 */
[----:B------:R-:W2:Y:S02]  /*1660*/  LDG.E R2, desc[UR36][R4.64] ;  /* 0x0000002404027981 */ /* 0x000ea4000c1e1900 */
[----:B--2---:R-:W0:Y:S01]  /*1670*/  F2I.S64.TRUNC R2, R2 ;  /* 0x0000000200027311 */ /* 0x004e22000020d900 */
[----:B------:R-:W-:Y:S05]  /*1680*/  BRA `(.L_x_8612) ;  /* 0x0000000800ec7947 */ /* 0x000fea0003800000 */
.L_x_8616:
[----:B------:R-:W2:Y:S02]  /*1690*/  LDG.E.U16 R4, desc[UR36][R4.64] ;  /* 0x0000002404047981 */ /* 0x000ea4000c1e1500 */
[----:B--2---:R-:W-:-:S06]  /*16a0*/  HADD2.F32 R2, -RZ, R4.H0_H0 ;  /* 0x20000004ff027230 */ /* 0x004fcc0000004100 */
[----:B------:R-:W0:Y:S01]  /*16b0*/  F2I.S64.TRUNC R2, R2 ;  /* 0x0000000200027311 */ /* 0x000e22000020d900 */
[----:B------:R-:W-:Y:S05]  /*16c0*/  BRA `(.L_x_8612) ;  /* 0x0000000800dc7947 */ /* 0x000fea0003800000 */
.L_x_8615:
[----:B------:R-:W-:-:S13]  /*16d0*/  ISETP.NE.AND P0, PT, R2, 0x7, PT ;  /* 0x000000070200780c */ /* 0x000fda0003f05270 */
[----:B------:R-:W-:Y:S05]  /*16e0*/  @!P0 BRA `(.L_x_8617) ;  /* 0x00000000002c8947 */ /* 0x000fea0003800000 */
[----:B------:R-:W-:-:S13]  /*16f0*/  ISETP.NE.AND P0, PT, R2, 0x8, PT ;  /* 0x000000080200780c */ /* 0x000fda0003f05270 */
[----:B------:R-:W-:Y:S05]  /*1700*/  @!P0 BRA `(.L_x_8618) ;  /* 0x0000000000148947 */ /* 0x000fea0003800000 */
[----:B------:R-:W-:-:S13]  /*1710*/  ISETP.NE.AND P0, PT, R2, 0x9, PT ;  /* 0x000000090200780c */ /* 0x000fda0003f05270 */
[----:B------:R-:W-:Y:S05]  /*1720*/  @P0 BRA `(.L_x_8611) ;  /* 0x00000008006c0947 */ /* 0x000fea0003800000 */
[----:B------:R-:W2:Y:S02]  /*1730*/  LDG.E R2, desc[UR36][R4.64] ;  /* 0x0000002404027981 */ /* 0x000ea4000c1e1900 */
[----:B--2---:R-:W0:Y:S01]  /*1740*/  F2I.S64.TRUNC R2, R2 ;  /* 0x0000000200027311 */ /* 0x004e22000020d900 */
[----:B------:R-:W-:Y:S05]  /*1750*/  BRA `(.L_x_8612) ;  /* 0x0000000800b87947 */ /* 0x000fea0003800000 */
.L_x_8618:
[----:B------:R-:W2:Y:S02]  /*1760*/  LDG.E.U16 R4, desc[UR36][R4.64] ;  /* 0x0000002404047981 */ /* 0x000ea4000c1e1500 */
[----:B--2---:R-:W-:-:S06]  /*1770*/  HADD2.F32 R2, -RZ, R4.H0_H0 ;  /* 0x20000004ff027230 */ /* 0x004fcc0000004100 */
[----:B------:R-:W0:Y:S01]  /*1780*/  F2I.S64.TRUNC R2, R2 ;  /* 0x0000000200027311 */ /* 0x000e22000020d900 */
[----:B------:R-:W-:Y:S05]  /*1790*/  BRA `(.L_x_8612) ;  /* 0x0000000800a87947 */ /* 0x000fea0003800000 */
.L_x_8617:
[----:B------:R-:W2:Y:S02]  /*17a0*/  LDG.E.64 R2, desc[UR36][R4.64] ;  /* 0x0000002404027981 */ /* 0x000ea4000c1e1b00 */
[----:B--2---:R-:W0:Y:S01]  /*17b0*/  F2I.S64.F64.TRUNC R2, R2 ;  /* 0x0000000200027311 */ /* 0x004e22000030d900 */
[----:B------:R-:W-:Y:S05]  /*17c0*/  BRA `(.L_x_8612) ;  /* 0x00000008009c7947 */ /* 0x000fea0003800000 */
.L_x_8607:
        /* <DEDUP_REMOVED lines=11> */
[----:B------:R-:W-:Y:S01]  /*1880*/  SEL R2, RZ, 0x1, !P0 ;  /* 0x00000001ff027807 */ /* 0x000fe20004000000 */
[----:B------:R-:W-:Y:S08]  /*1890*/  BRA `(.L_x_8612) ;  /* 0x0000000800687947 */ /* 0x000ff00003800000 */
.L_x_8621:
[----:B------:R-:W2:Y:S02]  /*18a0*/  LDG.E.64 R2, desc[UR36][R4.64] ;  /* 0x0000002404027981 */ /* 0x000ea4000c1e1b00 */
[----:B--2---:R-:W0:Y:S01]  /*18b0*/  F2I.S64.F64.TRUNC R2, R2 ;  /* 0x0000000200027311 */ /* 0x004e22000030d900 */
[----:B------:R-:W-:Y:S05]  /*18c0*/  BRA `(.L_x_8612) ;  /* 0x00000008005c7947 */ /* 0x000fea0003800000 */
.L_x_8620:
        /* <DEDUP_REMOVED lines=25> */
[----:B------:R-:W0:Y:S01]  /*1a60*/  F2I.S64.TRUNC R2, R3 ;  /* 0x0000000300027311 */ /* 0x000e22000020d900 */
[----:B------:R-:W-:Y:S05]  /*1a70*/  BRA `(.L_x_8612) ;  /* 0x0000000400f07947 */ /* 0x000fea0003800000 */
.L_x_8623:
        /* <DEDUP_REMOVED lines=12> */
[----:B------:R-:W0:Y:S01]  /*1b40*/  F2I.S64.TRUNC R2, R2 ;  /* 0x0000000200027311 */ /* 0x000e22000020d900 */
[----:B------:R-:W-:Y:S05]  /*1b50*/  BRA `(.L_x_8612) ;  /* 0x0000000400b87947 */ /* 0x000fea0003800000 */
.L_x_8622:
[----:B------:R-:W2:Y:S02]  /*1b60*/  LDG.E.U16 R2, desc[UR36][R4.64] ;  /* 0x0000002404027981 */ /* 0x000ea4000c1e1500 */
[----:B--2---:R-:W-:-:S06]  /*1b70*/  IMAD.U32 R2, R2, 0x10000, RZ ;  /* 0x0001000002027824 */ /* 0x004fcc00078e00ff */
[----:B------:R-:W0:Y:S01]  /*1b80*/  F2I.S64.TRUNC R2, R2 ;  /* 0x0000000200027311 */ /* 0x000e22000020d900 */
[----:B------:R-:W-:Y:S05]  /*1b90*/  BRA `(.L_x_8612) ;  /* 0x0000000400a87947 */ /* 0x000fea0003800000 */
.L_x_8619:
        /* <DEDUP_REMOVED lines=9> */
[----:B------:R-:W-:Y:S01]  /*1c30*/  IMAD.MOV.U32 R3, RZ, RZ, RZ ;  /* 0x000000ffff037224 */ /* 0x000fe200078e00ff */
[----:B------:R-:W-:Y:S06]  /*1c40*/  BRA `(.L_x_8612) ;  /* 0x00000004007c7947 */ /* 0x000fec0003800000 */
.L_x_8626:
        /* <DEDUP_REMOVED lines=21> */
.L_x_8630:
[----:B------:R-:W-:Y:S05]  /*1da0*/  BSYNC B1 ;  /* 0x0000000000017941 */ /* 0x000fea0003800000 */
.L_x_8629:
[----:B------:R-:W-:Y:S01]  /*1db0*/  IMAD.SHL.U32 R2, R2, 0x100000, RZ ;  /* 0x0010000002027824 */ /* 0x000fe200078e00ff */
[----:B------:R-:W-:-:S04]  /*1dc0*/  LEA R3, R0, 0x3b800000, 0x17 ;  /* 0x3b80000000037811 */ /* 0x000fc800078eb8ff */
[----:B------:R-:W-:-:S07]  /*1dd0*/  LOP3.LUT R2, R3, R2, R4, 0xfe, !PT ;  /* 0x0000000203027212 */ /* 0x000fce00078efe04 */
.L_x_8628:
[----:B------:R-:W-:Y:S05]  /*1de0*/  BSYNC B0 ;  /* 0x0000000000007941 */ /* 0x000fea0003800000 */
.L_x_8627:
[----:B------:R-:W1:Y:S01]  /*1df0*/  F2I.S64.TRUNC R2, R2 ;  /* 0x0000000200027311 */ /* 0x000e62000020d900 */
[----:B------:R-:W-:Y:S05]  /*1e00*/  BRA `(.L_x_8612) ;  /* 0x00000004000c7947 */ /* 0x000fea0003800000 */
.L_x_8625:
        /* <DEDUP_REMOVED lines=21> */
.L_x_8634:
[----:B------:R-:W-:Y:S05]  /*1f60*/  BSYNC B1 ;  /* 0x0000000000017941 */ /* 0x000fea0003800000 */
.L_x_8633:
[----:B------:R-:W-:Y:S01]  /*1f70*/  IMAD.SHL.U32 R2, R2, 0x200000, RZ ;  /* 0x0020000002027824 */ /* 0x000fe200078e00ff */
[----:B------:R-:W-:-:S04]  /*1f80*/  LEA R3, R0, 0x37800000, 0x17 ;  /* 0x3780000000037811 */ /* 0x000fc800078eb8ff */
[----:B------:R-:W-:-:S07]  /*1f90*/  LOP3.LUT R2, R3, R2, R4, 0xfe, !PT ;  /* 0x0000000203027212 */ /* 0x000fce00078efe04 */
.L_x_8632:
[----:B------:R-:W-:Y:S05]  /*1fa0*/  BSYNC B0 ;  /* 0x0000000000007941 */ /* 0x000fea0003800000 */
.L_x_8631:
[----:B------:R-:W2:Y:S01]  /*1fb0*/  F2I.S64.TRUNC R2, R2 ;  /* 0x0000000200027311 */ /* 0x000ea2000020d900 */
[----:B------:R-:W-:Y:S05]  /*1fc0*/  BRA `(.L_x_8612) ;  /* 0x00000000009c7947 */ /* 0x000fea0003800000 */
.L_x_8624:
        /* <DEDUP_REMOVED lines=14> */
.L_x_8638:
[----:B------:R-:W-:Y:S05]  /*20b0*/  BSYNC B0 ;  /* 0x0000000000007941 */ /* 0x000fea0003800000 */
.L_x_8637:
[----:B------:R-:W4:Y:S01]  /*20c0*/  F2I.S64.TRUNC R2, R2 ;  /* 0x0000000200027311 */ /* 0x000f22000020d900 */
[----:B------:R-:W-:Y:S05]  /*20d0*/  BRA `(.L_x_8612) ;  /* 0x0000000000587947 */ /* 0x000fea0003800000 */
.L_x_8611:
        /* <DEDUP_REMOVED lines=16> */
.L_x_8639:
[----:B------:R-:W-:Y:S01]  /*21e0*/  CS2R R2, SRZ ;  /* 0x0000000000027805 */ /* 0x000fe2000001ff00 */
[----:B------:R-:W-:Y:S06]  /*21f0*/  BRA `(.L_x_8612) ;  /* 0x0000000000107947 */ /* 0x000fec0003800000 */
.L_x_8636:
[----:B------:R0:W5:Y:S01]  /*2200*/  LDG.E.64 R2, desc[UR36][R4.64] ;  /* 0x0000002404027981 */ /* 0x000162000c1e1b00 */
[----:B------:R-:W-:Y:S05]  /*2210*/  BRA `(.L_x_8612) ;  /* 0x0000000000087947 */ /* 0x000fea0003800000 */
.L_x_8635:
[----:B------:R3:W5:Y:S01]  /*2220*/  LDG.E R2, desc[UR36][R4.64] ;  /* 0x0000002404027981 */ /* 0x000762000c1e1900 */
[----:B------:R-:W-:-:S07]  /*2230*/  IMAD.MOV.U32 R3, RZ, RZ, RZ ;  /* 0x000000ffff037224 */ /* 0x000fce00078e00ff */
.L_x_8612:
[----:B0--3--:R-:W0:Y:S01]  /*2240*/  LDC.U8 R4, c[0x0][0x430] ;  /* 0x00010c00ff047b82 */ /* 0x009e220000000000 */
[----:B------:R-:W-:Y:S01]  /*2250*/  ULDC.64 UR4, c[0x0][0x428] ;  /* 0x00010a0000047ab9 */ /* 0x000fe20000000a00 */
[----:B-12-45:R-:W-:Y:S02]  /*2260*/  ISETP.NE.U32.AND P1, PT, R2, RZ, PT ;  /* 0x000000ff0200720c */ /* 0x036fe40003f25070 */
[----:B------:R-:W-:-:S04]  /*2270*/  ISETP.NE.U32.AND P0, PT, RZ, UR4, PT ;  /* 0x00000004ff007c0c */ /* 0x000fc8000bf05070 */
[----:B------:R-:W-:-:S04]  /*2280*/  ISETP.NE.AND.EX P0, PT, RZ, UR5, PT, P0 ;  /* 0x00000005ff007c0c */ /* 0x000fc8000bf05300 */
[----:B------:R-:W-:-:S04]  /*2290*/  ISETP.NE.XOR.EX P0, PT, R3, RZ, P0, P1 ;  /* 0x000000ff0300720c */ /* 0x000fc80000705b10 */
        /* <DEDUP_REMOVED lines=14> */
.L_x_8643:
[----:B------:R3:W-:Y:S01]  /*2380*/  STG.E.U8 desc[UR36][R16.64], R2 ;  /* 0x0000000210007986 */ /* 0x0007e2000c101124 */
[----:B------:R-:W-:Y:S05]  /*2390*/  BRA `(.L_x_8645) ;  /* 0x0000000c00487947 */ /* 0x000fea0003800000 */
.L_x_8642:
        /* <DEDUP_REMOVED lines=9> */
.L_x_8647:
[----:B------:R1:W-:Y:S01]  /*2430*/  STG.E desc[UR36][R16.64], R2 ;  /* 0x0000000210007986 */ /* 0x0003e2000c101924 */
[----:B------:R-:W-:Y:S05]  /*2440*/  BRA `(.L_x_8645) ;  /* 0x0000000c001c7947 */ /* 0x000fea0003800000 */
.L_x_8646:
[----:B------:R2:W-:Y:S01]  /*2450*/  STG.E.U16 desc[UR36][R16.64], R2 ;  /* 0x0000000210007986 */ /* 0x0005e2000c101524 */
[----:B------:R-:W-:Y:S05]  /*2460*/  BRA `(.L_x_8645) ;  /* 0x0000000c00147947 */ /* 0x000fea0003800000 */
.L_x_8641:
        /* <DEDUP_REMOVED lines=9> */
.L_x_8649:
[----:B------:R-:W-:-:S04]  /*2500*/  I2FP.F32.U32 R0, R2 ;  /* 0x0000000200007245 */ /* 0x000fc80000201000 */
[----:B------:R-:W-:-:S05]  /*2510*/  F2FP.F16.F32.PACK_AB R0, RZ, R0 ;  /* 0x00000000ff00723e */ /* 0x000fca00000000ff */
[----:B------:R0:W-:Y:S01]  /*2520*/  STG.E.U16 desc[UR36][R16.64], R0 ;  /* 0x0000000010007986 */ /* 0x0001e2000c101524 */
[----:B------:R-:W-:Y:S05]  /*2530*/  BRA `(.L_x_8645) ;  /* 0x0000000800e07947 */ /* 0x000fea0003800000 */
.L_x_8648:
        /* <DEDUP_REMOVED lines=10> */
.L_x_8651:
[----:B------:R-:W-:-:S04]  /*25e0*/  I2FP.F32.U32 R2, R2 ;  /* 0x0000000200027245 */ /* 0x000fc80000201000 */
[----:B------:R-:W-:-:S04]  /*25f0*/  F2FP.F16.F32.PACK_AB R3, RZ, R2 ;  /* 0x00000002ff03723e */ /* 0x000fc800000000ff */
[----:B------:R-:W-:-:S05]  /*2600*/  PRMT R3, R3, 0x5410, RZ ;  /* 0x0000541003037816 */ /* 0x000fca00000000ff */
[----:B------:R0:W-:Y:S01]  /*2610*/  STG.E desc[UR36][R16.64], R3 ;  /* 0x0000000310007986 */ /* 0x0001e2000c101924 */
[----:B------:R-:W-:Y:S05]  /*2620*/  BRA `(.L_x_8645) ;  /* 0x0000000800a47947 */ /* 0x000fea0003800000 */
.L_x_8650:
[----:B------:R-:W0:Y:S02]  /*2630*/  I2F.F64.U32 R2, R2 ;  /* 0x0000000200027312 */ /* 0x000e240000201800 */
[----:B0-----:R0:W-:Y:S01]  /*2640*/  STG.E.64 desc[UR36][R16.64], R2 ;  /* 0x0000000210007986 */ /* 0x0011e2000c101b24 */
[----:B------:R-:W-:Y:S05]  /*2650*/  BRA `(.L_x_8645) ;  /* 0x0000000800987947 */ /* 0x000fea0003800000 */
.L_x_8640:
        /* <DEDUP_REMOVED lines=10> */
.L_x_8654:
[----:B------:R-:W0:Y:S01]  /*2700*/  I2F.F64.U32 R4, R2 ;  /* 0x0000000200047312 */ /* 0x000e220000201800 */
[----:B------:R-:W-:-:S05]  /*2710*/  CS2R R6, SRZ ;  /* 0x0000000000067805 */ /* 0x000fca000001ff00 */
[----:B0-----:R0:W-:Y:S01]  /*2720*/  STG.E.128 desc[UR36][R16.64], R4 ;  /* 0x0000000410007986 */ /* 0x0011e2000c101d24 */
[----:B------:R-:W-:Y:S05]  /*2730*/  BRA `(.L_x_8645) ;  /* 0x0000000800607947 */ /* 0x000fea0003800000 */
.L_x_8653:
        /* <DEDUP_REMOVED lines=21> */
.L_x_8658:
[----:B------:R-:W-:Y:S05]  /*2890*/  BSYNC B0 ;  /* 0x0000000000007941 */ /* 0x000fea0003800000 */
.L_x_8657:
[----:B------:R-:W-:-:S05]  /*28a0*/  LOP3.LUT R3, R0, R3, RZ, 0xfc, !PT ;  /* 0x0000000300037212 */ /* 0x000fca00078efcff */
[----:B------:R0:W-:Y:S01]  /*28b0*/  STG.E.U8 desc[UR36][R16.64], R3 ;  /* 0x0000000310007986 */ /* 0x0001e2000c101124 */
[----:B------:R-:W-:Y:S05]  /*28c0*/  BRA `(.L_x_8645) ;  /* 0x0000000400fc7947 */ /* 0x000fea0003800000 */
.L_x_8656:
        /* <DEDUP_REMOVED lines=13> */
.L_x_8660:
[----:B------:R-:W-:Y:S01]  /*29a0*/  IMAD.MOV.U32 R0, RZ, RZ, 0x7f ;  /* 0x0000007fff007424 */ /* 0x000fe200078e00ff */
[----:B------:R-:W-:-:S04]  /*29b0*/  ISETP.GT.U32.AND P0, PT, R2, 0x7f800000, PT ;  /* 0x7f8000000200780c */ /* 0x000fc80003f04070 */
[----:B------:R-:W-:-:S09]  /*29c0*/  SEL R0, R0, 0x7c, P0 ;  /* 0x0000007c00007807 */ /* 0x000fd20000000000 */
.L_x_8661:
[----:B------:R-:W-:Y:S05]  /*29d0*/  BSYNC B0 ;  /* 0x0000000000007941 */ /* 0x000fea0003800000 */
.L_x_8659:
[----:B------:R-:W-:-:S04]  /*29e0*/  LOP3.LUT R2, R3, 0x80000000, RZ, 0xc0, !PT ;  /* 0x8000000003027812 */ /* 0x000fc800078ec0ff */
[----:B------:R-:W-:-:S04]  /*29f0*/  SHF.R.U32.HI R3, RZ, 0x18, R2 ;  /* 0x00000018ff037819 */ /* 0x000fc80000011602 */
[----:B------:R-:W-:-:S05]  /*2a00*/  LOP3.LUT R3, R0, R3, RZ, 0xfc, !PT ;  /* 0x0000000300037212 */ /* 0x000fca00078efcff */
[----:B------:R0:W-:Y:S01]  /*2a10*/  STG.E.U8 desc[UR36][R16.64], R3 ;  /* 0x0000000310007986 */ /* 0x0001e2000c101124 */
[----:B------:R-:W-:Y:S05]  /*2a20*/  BRA `(.L_x_8645) ;  /* 0x0000000400a47947 */ /* 0x000fea0003800000 */
.L_x_8655:
[----:B------:R-:W-:-:S04]  /*2a30*/  I2FP.F32.U32 R0, R2 ;  /* 0x0000000200007245 */ /* 0x000fc80000201000 */
[----:B------:R-:W-:-:S05]  /*2a40*/  F2FP.BF16.F32.PACK_AB R0, RZ, R0 ;  /* 0x00000000ff00723e */ /* 0x000fca00000010ff */
[----:B------:R0:W-:Y:S01]  /*2a50*/  STG.E.U16 desc[UR36][R16.64], R0 ;  /* 0x0000000010007986 */ /* 0x0001e2000c101524 */
[----:B------:R-:W-:Y:S05]  /*2a60*/  BRA `(.L_x_8645) ;  /* 0x0000000400947947 */ /* 0x000fea0003800000 */
.L_x_8652:
        /* <DEDUP_REMOVED lines=10> */
.L_x_8664:
        /* <DEDUP_REMOVED lines=17> */
.L_x_8667:
[----:B------:R-:W-:-:S04]  /*2c20*/  LOP3.LUT R2, R3, 0x80000000, RZ, 0xc0, !PT ;  /* 0x8000000003027812 */ /* 0x000fc800078ec0ff */
[----:B------:R-:W-:-:S04]  /*2c30*/  SHF.R.U32.HI R3, RZ, 0x18, R2 ;  /* 0x00000018ff037819 */ /* 0x000fc80000011602 */
[----:B------:R-:W-:-:S04]  /*2c40*/  LOP3.LUT R0, R0, R3, RZ, 0xfc, !PT ;  /* 0x0000000300007212 */ /* 0x000fc800078efcff */
[----:B------:R-:W-:-:S07]  /*2c50*/  PRMT R8, R0, 0x7610, R8 ;  /* 0x0000761000087816 */ /* 0x000fce0000000008 */
.L_x_8666:
[----:B------:R-:W-:Y:S05]  /*2c60*/  BSYNC B0 ;  /* 0x0000000000007941 */ /* 0x000fea0003800000 */
.L_x_8665:
[----:B------:R0:W-:Y:S01]  /*2c70*/  STG.E.U8 desc[UR36][R16.64], R8 ;  /* 0x0000000810007986 */ /* 0x0001e2000c101124 */
[----:B------:R-:W-:Y:S05]  /*2c80*/  BRA `(.L_x_8645) ;  /* 0x00000004000c7947 */ /* 0x000fea0003800000 */
.L_x_8663:
        /* <DEDUP_REMOVED lines=17> */
.L_x_8670:
[----:B------:R-:W-:-:S04]  /*2da0*/  LOP3.LUT R2, R3, 0x80000000, RZ, 0xc0, !PT ;  /* 0x8000000003027812 */ /* 0x000fc800078ec0ff */
[----:B------:R-:W-:-:S04]  /*2db0*/  SHF.R.U32.HI R3, RZ, 0x18, R2 ;  /* 0x00000018ff037819 */ /* 0x000fc80000011602 */
[----:B------:R-:W-:-:S04]  /*2dc0*/  LOP3.LUT R0, R0, R3, RZ, 0xfc, !PT ;  /* 0x0000000300007212 */ /* 0x000fc800078efcff */
[----:B------:R-:W-:-:S07]  /*2dd0*/  PRMT R8, R0, 0x7610, R8 ;  /* 0x0000761000087816 */ /* 0x000fce0000000008 */
.L_x_8669:
[----:B------:R-:W-:Y:S05]  /*2de0*/  BSYNC B0 ;  /* 0x0000000000007941 */ /* 0x000fea0003800000 */
.L_x_8668:
[----:B------:R0:W-:Y:S01]  /*2df0*/  STG.E.U8 desc[UR36][R16.64], R8 ;  /* 0x0000000810007986 */ /* 0x0001e2000c101124 */
[----:B------:R-:W-:Y:S05]  /*2e00*/  BRA `(.L_x_8645) ;  /* 0x0000000000ac7947 */ /* 0x000fea0003800000 */
.L_x_8662:
        /* <DEDUP_REMOVED lines=22> */
.L_x_8644:
        /* <DEDUP_REMOVED lines=16> */
.L_x_8673:
[----:B------:R-:W-:Y:S05]  /*3070*/  BRA `(.L_x_8645) ;  /* 0x0000000000107947 */ /* 0x000fea0003800000 */
.L_x_8672:
[----:B------:R-:W-:-:S05]  /*3080*/  IMAD.MOV.U32 R3, RZ, RZ, RZ ;  /* 0x000000ffff037224 */ /* 0x000fca00078e00ff */
[----:B------:R0:W-:Y:S01]  /*3090*/  STG.E.64 desc[UR36][R16.64], R2 ;  /* 0x0000000210007986 */ /* 0x0001e2000c101b24 */
[----:B------:R-:W-:Y:S05]  /*30a0*/  BRA `(.L_x_8645) ;  /* 0x0000000000047947 */ /* 0x000fea0003800000 */
.L_x_8671:
[----:B------:R0:W-:Y:S02]  /*30b0*/  STG.E desc[UR36][R16.64], R2 ;  /* 0x0000000210007986 */ /* 0x0001e4000c101924 */
.L_x_8645:
[----:B------:R-:W-:-:S04]  /*30c0*/  IMAD R18, R23, 0x200, R18 ;  /* 0x0000020017127824 */ /* 0x000fc800078e0212 */
[----:B------:R-:W-:-:S07]  /*30d0*/  VIADD R19, R18, 0x80 ;  /* 0x0000008012137836 */ /* 0x000fce0000000000 */
.L_x_8605:
[----:B------:R-:W-:Y:S05]  /*30e0*/  BSYNC B6 ;  /* 0x0000000000067941 */ /* 0x000fea0003800000 */
.L_x_8604:
        /* <DEDUP_REMOVED lines=307> */
.L_x_8676:
        /* <DEDUP_REMOVED lines=21> */
.L_x_8680:
[----:B------:R0:W5:Y:S01]  /*4570*/  LDG.E.U8 R2, desc[UR36][R4.64] ;  /* 0x0000002404027981 */ /* 0x000162000c1e1100 */
[----:B------:R-:W-:Y:S01]  /*4580*/  IMAD.MOV.U32 R3, RZ, RZ, RZ ;  /* 0x000000ffff037224 */ /* 0x000fe200078e00ff */
[----:B------:R-:W-:Y:S06]  /*4590*/  BRA `(.L_x_8682) ;  /* 0x0000000c00487947 */ /* 0x000fec0003800000 */
.L_x_8679:
        /* <DEDUP_REMOVED lines=8> */
.L_x_8684:
[----:B------:R-:W2:Y:S02]  /*4620*/  LDG.E R2, desc[UR36][R4.64] ;  /* 0x0000002404027981 */ /* 0x000ea4000c1e1900 */
[----:B--2---:R-:W-:Y:S01]  /*4630*/  SHF.R.S32.HI R3, RZ, 0x1f, R2 ;  /* 0x0000001fff037819 */ /* 0x004fe20000011402 */
[----:B------:R-:W-:Y:S06]  /*4640*/  BRA `(.L_x_8682) ;  /* 0x0000000c001c7947 */ /* 0x000fec0003800000 */
.L_x_8683:
[----:B------:R-:W2:Y:S02]  /*4650*/  LDG.E.S16 R2, desc[UR36][R4.64] ;  /* 0x0000002404027981 */ /* 0x000ea4000c1e1700 */
[----:B--2---:R-:W-:Y:S01]  /*4660*/  SHF.R.S32.HI R3, RZ, 0x1f, R2 ;  /* 0x0000001fff037819 */ /* 0x004fe20000011402 */
[----:B------:R-:W-:Y:S06]  /*4670*/  BRA `(.L_x_8682) ;  /* 0x0000000c00107947 */ /* 0x000fec0003800000 */
.L_x_8678:
        /* <DEDUP_REMOVED lines=9> */
.L_x_8686:
[----:B------:R-:W2:Y:S02]  /*4710*/  LDG.E.U16 R4, desc[UR36][R4.64] ;  /* 0x0000002404047981 */ /* 0x000ea4000c1e1500 */
[----:B--2---:R-:W-:-:S06]  /*4720*/  HADD2.F32 R2, -RZ, R4.H0_H0 ;  /* 0x20000004ff027230 */ /* 0x004fcc0000004100 */
[----:B------:R-:W0:Y:S01]  /*4730*/  F2I.S64.TRUNC R2, R2 ;  /* 0x0000000200027311 */ /* 0x000e22000020d900 */
[----:B------:R-:W-:Y:S05]  /*4740*/  BRA `(.L_x_8682) ;  /* 0x0000000800dc7947 */ /* 0x000fea0003800000 */
.L_x_8685:
        /* <DEDUP_REMOVED lines=9> */
.L_x_8688:
[----:B------:R-:W2:Y:S02]  /*47e0*/  LDG.E.U16 R4, desc[UR36][R4.64] ;  /* 0x0000002404047981 */ /* 0x000ea4000c1e1500 */
[----:B--2---:R-:W-:-:S06]  /*47f0*/  HADD2.F32 R2, -RZ, R4.H0_H0 ;  /* 0x20000004ff027230 */ /* 0x004fcc0000004100 */
[----:B------:R-:W0:Y:S01]  /*4800*/  F2I.S64.TRUNC R2, R2 ;  /* 0x0000000200027311 */ /* 0x000e22000020d900 */
[----:B------:R-:W-:Y:S05]  /*4810*/  BRA `(.L_x_8682) ;  /* 0x0000000800a87947 */ /* 0x000fea0003800000 */
.L_x_8687:
[----:B------:R-:W2:Y:S02]  /*4820*/  LDG.E.64 R2, desc[UR36][R4.64] ;  /* 0x0000002404027981 */ /* 0x000ea4000c1e1b00 */
[----:B--2---:R-:W0:Y:S01]  /*4830*/  F2I.S64.F64.TRUNC R2, R2 ;  /* 0x0000000200027311 */ /* 0x004e22000030d900 */
[----:B------:R-:W-:Y:S05]  /*4840*/  BRA `(.L_x_8682) ;  /* 0x00000008009c7947 */ /* 0x000fea0003800000 */
.L_x_8677:
        /* <DEDUP_REMOVED lines=13> */
.L_x_8691:
[----:B------:R-:W2:Y:S02]  /*4920*/  LDG.E.64 R2, desc[UR36][R4.64] ;  /* 0x0000002404027981 */ /* 0x000ea4000c1e1b00 */
[----:B--2---:R-:W0:Y:S01]  /*4930*/  F2I.S64.F64.TRUNC R2, R2 ;  /* 0x0000000200027311 */ /* 0x004e22000030d900 */
[----:B------:R-:W-:Y:S05]  /*4940*/  BRA `(.L_x_8682) ;  /* 0x00000008005c7947 */ /* 0x000fea0003800000 */
.L_x_8690:
        /* <DEDUP_REMOVED lines=27> */
.L_x_8693:
        /* <DEDUP_REMOVED lines=14> */
.L_x_8692:
[----:B------:R-:W2:Y:S02]  /*4be0*/  LDG.E.U16 R2, desc[UR36][R4.64] ;  /* 0x0000002404027981 */ /* 0x000ea4000c1e1500 */
[----:B--2---:R-:W-:-:S06]  /*4bf0*/  IMAD.U32 R2, R2, 0x10000, RZ ;  /* 0x0001000002027824 */ /* 0x004fcc00078e00ff */
[----:B------:R-:W0:Y:S01]  /*4c00*/  F2I.S64.TRUNC R2, R2 ;  /* 0x0000000200027311 */ /* 0x000e22000020d900 */
[----:B------:R-:W-:Y:S05]  /*4c10*/  BRA `(.L_x_8682) ;  /* 0x0000000400a87947 */ /* 0x000fea0003800000 */
.L_x_8689:
        /* <DEDUP_REMOVED lines=11> */
.L_x_8696:
        /* <DEDUP_REMOVED lines=21> */
.L_x_8700:
[----:B------:R-:W-:Y:S05]  /*4e20*/  BSYNC B1 ;  /* 0x0000000000017941 */ /* 0x000fea0003800000 */
.L_x_8699:
[----:B------:R-:W-:Y:S01]  /*4e30*/  IMAD.SHL.U32 R2, R2, 0x100000, RZ ;  /* 0x0010000002027824 */ /* 0x000fe200078e00ff */
[----:B------:R-:W-:-:S04]  /*4e40*/  LEA R3, R0, 0x3b800000, 0x17 ;  /* 0x3b80000000037811 */ /* 0x000fc800078eb8ff */
[----:B------:R-:W-:-:S07]  /*4e50*/  LOP3.LUT R2, R3, R2, R4, 0xfe, !PT ;  /* 0x0000000203027212 */ /* 0x000fce00078efe04 */
.L_x_8698:
[----:B------:R-:W-:Y:S05]  /*4e60*/  BSYNC B0 ;  /* 0x0000000000007941 */ /* 0x000fea0003800000 */
.L_x_8697:
[----:B------:R-:W1:Y:S01]  /*4e70*/  F2I.S64.TRUNC R2, R2 ;  /* 0x0000000200027311 */ /* 0x000e62000020d900 */
[----:B------:R-:W-:Y:S05]  /*4e80*/  BRA `(.L_x_8682) ;  /* 0x00000004000c7947 */ /* 0x000fea0003800000 */
.L_x_8695:
        /* <DEDUP_REMOVED lines=21> */
.L_x_8704:
[----:B------:R-:W-:Y:S05]  /*4fe0*/  BSYNC B1 ;  /* 0x0000000000017941 */ /* 0x000fea0003800000 */
.L_x_8703:
[----:B------:R-:W-:Y:S01]  /*4ff0*/  IMAD.SHL.U32 R2, R2, 0x200000, RZ ;  /* 0x0020000002027824 */ /* 0x000fe200078e00ff */
[----:B------:R-:W-:-:S04]  /*5000*/  LEA R3, R0, 0x37800000, 0x17 ;  /* 0x3780000000037811 */ /* 0x000fc800078eb8ff */
[----:B------:R-:W-:-:S07]  /*5010*/  LOP3.LUT R2, R3, R2, R4, 0xfe, !PT ;  /* 0x0000000203027212 */ /* 0x000fce00078efe04 */
.L_x_8702:
[----:B------:R-:W-:Y:S05]  /*5020*/  BSYNC B0 ;  /* 0x0000000000007941 */ /* 0x000fea0003800000 */
.L_x_8701:
[----:B------:R-:W2:Y:S01]  /*5030*/  F2I.S64.TRUNC R2, R2 ;  /* 0x0000000200027311 */ /* 0x000ea2000020d900 */
[----:B------:R-:W-:Y:S05]  /*5040*/  BRA `(.L_x_8682) ;  /* 0x00000000009c7947 */ /* 0x000fea0003800000 */
.L_x_8694:
        /* <DEDUP_REMOVED lines=14> */
.L_x_8708:
[----:B------:R-:W-:Y:S05]  /*5130*/  BSYNC B0 ;  /* 0x0000000000007941 */ /* 0x000fea0003800000 */
.L_x_8707:
[----:B------:R-:W0:Y:S01]  /*5140*/  F2I.S64.TRUNC R2, R2 ;  /* 0x0000000200027311 */ /* 0x000e22000020d900 */
[----:B------:R-:W-:Y:S05]  /*5150*/  BRA `(.L_x_8682) ;  /* 0x0000000000587947 */ /* 0x000fea0003800000 */
.L_x_8681:
        /* <DEDUP_REMOVED lines=16> */
.L_x_8709:
[----:B------:R-:W-:Y:S01]  /*5260*/  CS2R R2, SRZ ;  /* 0x0000000000027805 */ /* 0x000fe2000001ff00 */
[----:B------:R-:W-:Y:S06]  /*5270*/  BRA `(.L_x_8682) ;  /* 0x0000000000107947 */ /* 0x000fec0003800000 */
.L_x_8706:
[----:B------:R4:W5:Y:S01]  /*5280*/  LDG.E.64 R2, desc[UR36][R4.64] ;  /* 0x0000002404027981 */ /* 0x000962000c1e1b00 */
[----:B------:R-:W-:Y:S05]  /*5290*/  BRA `(.L_x_8682) ;  /* 0x0000000000087947 */ /* 0x000fea0003800000 */
.L_x_8705:
[----:B------:R3:W5:Y:S01]  /*52a0*/  LDG.E R2, desc[UR36][R4.64] ;  /* 0x0000002404027981 */ /* 0x000762000c1e1900 */
[----:B------:R-:W-:-:S07]  /*52b0*/  IMAD.MOV.U32 R3, RZ, RZ, RZ ;  /* 0x000000ffff037224 */ /* 0x000fce00078e00ff */
.L_x_8682:
[----:B0--34-:R-:W0:Y:S01]  /*52c0*/  LDC.U8 R4, c[0x0][0x430] ;  /* 0x00010c00ff047b82 */ /* 0x019e220000000000 */
[----:B------:R-:W-:Y:S01]  /*52d0*/  ULDC.64 UR4, c[0x0][0x428] ;  /* 0x00010a0000047ab9 */ /* 0x000fe20000000a00 */
[----:B-12--5:R-:W-:Y:S02]  /*52e0*/  ISETP.NE.U32.AND P0, PT, R2, RZ, PT ;  /* 0x000000ff0200720c */ /* 0x026fe40003f05070 */
        /* <DEDUP_REMOVED lines=17> */
.L_x_8713:
[----:B------:R0:W-:Y:S01]  /*5400*/  STG.E.U8 desc[UR36][R16.64], R2 ;  /* 0x0000000210007986 */ /* 0x0001e2000c101124 */
[----:B------:R-:W-:Y:S05]  /*5410*/  BRA `(.L_x_8715) ;  /* 0x0000000c00487947 */ /* 0x000fea0003800000 */
.L_x_8712:
        /* <DEDUP_REMOVED lines=9> */
.L_x_8717:
[----:B------:R0:W-:Y:S01]  /*54b0*/  STG.E desc[UR36][R16.64], R2 ;  /* 0x0000000210007986 */ /* 0x0001e2000c101924 */
[----:B------:R-:W-:Y:S05]  /*54c0*/  BRA `(.L_x_8715) ;  /* 0x0000000c001c7947 */ /* 0x000fea0003800000 */
.L_x_8716:
[----:B------:R0:W-:Y:S01]  /*54d0*/  STG.E.U16 desc[UR36][R16.64], R2 ;  /* 0x0000000210007986 */ /* 0x0001e2000c101524 */
[----:B------:R-:W-:Y:S05]  /*54e0*/  BRA `(.L_x_8715) ;  /* 0x0000000c00147947 */ /* 0x000fea0003800000 */
.L_x_8711:
        /* <DEDUP_REMOVED lines=9> */
.L_x_8719:
[----:B------:R-:W-:-:S04]  /*5580*/  I2FP.F32.U32 R0, R2 ;  /* 0x0000000200007245 */ /* 0x000fc80000201000 */
[----:B------:R-:W-:-:S05]  /*5590*/  F2FP.F16.F32.PACK_AB R0, RZ, R0 ;  /* 0x00000000ff00723e */ /* 0x000fca00000000ff */
[----:B------:R0:W-:Y:S01]  /*55a0*/  STG.E.U16 desc[UR36][R16.64], R0 ;  /* 0x0000000010007986 */ /* 0x0001e2000c101524 */
[----:B------:R-:W-:Y:S05]  /*55b0*/  BRA `(.L_x_8715) ;  /* 0x0000000800e07947 */ /* 0x000fea0003800000 */
.L_x_8718:
        /* <DEDUP_REMOVED lines=10> */
.L_x_8721:
[----:B------:R-:W-:-:S04]  /*5660*/  I2FP.F32.U32 R2, R2 ;  /* 0x0000000200027245 */ /* 0x000fc80000201000 */
[----:B------:R-:W-:-:S04]  /*5670*/  F2FP.F16.F32.PACK_AB R3, RZ, R2 ;  /* 0x00000002ff03723e */ /* 0x000fc800000000ff */
[----:B------:R-:W-:-:S05]  /*5680*/  PRMT R3, R3, 0x5410, RZ ;  /* 0x0000541003037816 */ /* 0x000fca00000000ff */
[----:B------:R0:W-:Y:S01]  /*5690*/  STG.E desc[UR36][R16.64], R3 ;  /* 0x0000000310007986 */ /* 0x0001e2000c101924 */
[----:B------:R-:W-:Y:S05]  /*56a0*/  BRA `(.L_x_8715) ;  /* 0x0000000800a47947 */ /* 0x000fea0003800000 */
.L_x_8720:
[----:B------:R-:W0:Y:S02]  /*56b0*/  I2F.F64.U32 R2, R2 ;  /* 0x0000000200027312 */ /* 0x000e240000201800 */
[----:B0-----:R0:W-:Y:S01]  /*56c0*/  STG.E.64 desc[UR36][R16.64], R2 ;  /* 0x0000000210007986 */ /* 0x0011e2000c101b24 */
[----:B------:R-:W-:Y:S05]  /*56d0*/  BRA `(.L_x_8715) ;  /* 0x0000000800987947 */ /* 0x000fea0003800000 */
.L_x_8710:
        /* <DEDUP_REMOVED lines=10> */
.L_x_8724:
[----:B------:R-:W0:Y:S01]  /*5780*/  I2F.F64.U32 R4, R2 ;  /* 0x0000000200047312 */ /* 0x000e220000201800 */
[----:B------:R-:W-:-:S05]  /*5790*/  CS2R R6, SRZ ;  /* 0x0000000000067805 */ /* 0x000fca000001ff00 */
[----:B0-----:R0:W-:Y:S01]  /*57a0*/  STG.E.128 desc[UR36][R16.64], R4 ;  /* 0x0000000410007986 */ /* 0x0011e2000c101d24 */
[----:B------:R-:W-:Y:S05]  /*57b0*/  BRA `(.L_x_8715) ;  /* 0x0000000800607947 */ /* 0x000fea0003800000 */
.L_x_8723:
        /* <DEDUP_REMOVED lines=21> */
.L_x_8728:
[----:B------:R-:W-:Y:S05]  /*5910*/  BSYNC B0 ;  /* 0x0000000000007941 */ /* 0x000fea0003800000 */
.L_x_8727:
[----:B------:R-:W-:-:S05]  /*5920*/  LOP3.LUT R3, R0, R3, RZ, 0xfc, !PT ;  /* 0x0000000300037212 */ /* 0x000fca00078efcff */
[----:B------:R0:W-:Y:S01]  /*5930*/  STG.E.U8 desc[UR36][R16.64], R3 ;  /* 0x0000000310007986 */ /* 0x0001e2000c101124 */
[----:B------:R-:W-:Y:S05]  /*5940*/  BRA `(.L_x_8715) ;  /* 0x0000000400fc7947 */ /* 0x000fea0003800000 */
.L_x_8726:
        /* <DEDUP_REMOVED lines=13> */
.L_x_8730:
[----:B------:R-:W-:Y:S01]  /*5a20*/  IMAD.MOV.U32 R0, RZ, RZ, 0x7f ;  /* 0x0000007fff007424 */ /* 0x000fe200078e00ff */
[----:B------:R-:W-:-:S04]  /*5a30*/  ISETP.GT.U32.AND P0, PT, R2, 0x7f800000, PT ;  /* 0x7f8000000200780c */ /* 0x000fc80003f04070 */
[----:B------:R-:W-:-:S09]  /*5a40*/  SEL R0, R0, 0x7c, P0 ;  /* 0x0000007c00007807 */ /* 0x000fd20000000000 */
.L_x_8731:
[----:B------:R-:W-:Y:S05]  /*5a50*/  BSYNC B0 ;  /* 0x0000000000007941 */ /* 0x000fea0003800000 */
.L_x_8729:
[----:B------:R-:W-:-:S04]  /*5a60*/  LOP3.LUT R2, R3, 0x80000000, RZ, 0xc0, !PT ;  /* 0x8000000003027812 */ /* 0x000fc800078ec0ff */
[----:B------:R-:W-:-:S04]  /*5a70*/  SHF.R.U32.HI R3, RZ, 0x18, R2 ;  /* 0x00000018ff037819 */ /* 0x000fc80000011602 */
[----:B------:R-:W-:-:S05]  /*5a80*/  LOP3.LUT R3, R0, R3, RZ, 0xfc, !PT ;  /* 0x0000000300037212 */ /* 0x000fca00078efcff */
[----:B------:R0:W-:Y:S01]  /*5a90*/  STG.E.U8 desc[UR36][R16.64], R3 ;  /* 0x0000000310007986 */ /* 0x0001e2000c101124 */
[----:B------:R-:W-:Y:S05]  /*5aa0*/  BRA `(.L_x_8715) ;  /* 0x0000000400a47947 */ /* 0x000fea0003800000 */
.L_x_8725:
[----:B------:R-:W-:-:S04]  /*5ab0*/  I2FP.F32.U32 R0, R2 ;  /* 0x0000000200007245 */ /* 0x000fc80000201000 */
[----:B------:R-:W-:-:S05]  /*5ac0*/  F2FP.BF16.F32.PACK_AB R0, RZ, R0 ;  /* 0x00000000ff00723e */ /* 0x000fca00000010ff */
[----:B------:R0:W-:Y:S01]  /*5ad0*/  STG.E.U16 desc[UR36][R16.64], R0 ;  /* 0x0000000010007986 */ /* 0x0001e2000c101524 */
[----:B------:R-:W-:Y:S05]  /*5ae0*/  BRA `(.L_x_8715) ;  /* 0x0000000400947947 */ /* 0x000fea0003800000 */
.L_x_8722:
        /* <DEDUP_REMOVED lines=10> */
.L_x_8734:
        /* <DEDUP_REMOVED lines=17> */
.L_x_8737:
[----:B------:R-:W-:-:S04]  /*5ca0*/  LOP3.LUT R2, R3, 0x80000000, RZ, 0xc0, !PT ;  /* 0x8000000003027812 */ /* 0x000fc800078ec0ff */
[----:B------:R-:W-:-:S04]  /*5cb0*/  SHF.R.U32.HI R3, RZ, 0x18, R2 ;  /* 0x00000018ff037819 */ /* 0x000fc80000011602 */
[----:B------:R-:W-:-:S04]  /*5cc0*/  LOP3.LUT R0, R0, R3, RZ, 0xfc, !PT ;  /* 0x0000000300007212 */ /* 0x000fc800078efcff */
[----:B------:R-:W-:-:S07]  /*5cd0*/  PRMT R8, R0, 0x7610, R8 ;  /* 0x0000761000087816 */ /* 0x000fce0000000008 */
.L_x_8736:
[----:B------:R-:W-:Y:S05]  /*5ce0*/  BSYNC B0 ;  /* 0x0000000000007941 */ /* 0x000fea0003800000 */
.L_x_8735:
[----:B------:R3:W-:Y:S01]  /*5cf0*/  STG.E.U8 desc[UR36][R16.64], R8 ;  /* 0x0000000810007986 */ /* 0x0007e2000c101124 */
[----:B------:R-:W-:Y:S05]  /*5d00*/  BRA `(.L_x_8715) ;  /* 0x00000004000c7947 */ /* 0x000fea0003800000 */
.L_x_8733:
        /* <DEDUP_REMOVED lines=17> */
.L_x_8740:
[----:B------:R-:W-:-:S04]  /*5e20*/  LOP3.LUT R2, R3, 0x80000000, RZ, 0xc0, !PT ;  /* 0x8000000003027812 */ /* 0x000fc800078ec0ff */
[----:B------:R-:W-:-:S04]  /*5e30*/  SHF.R.U32.HI R3, RZ, 0x18, R2 ;  /* 0x00000018ff037819 */ /* 0x000fc80000011602 */
[----:B------:R-:W-:-:S04]  /*5e40*/  LOP3.LUT R0, R0, R3, RZ, 0xfc, !PT ;  /* 0x0000000300007212 */ /* 0x000fc800078efcff */
[----:B------:R-:W-:-:S07]  /*5e50*/  PRMT R8, R0, 0x7610, R8 ;  /* 0x0000761000087816 */ /* 0x000fce0000000008 */
.L_x_8739:
[----:B------:R-:W-:Y:S05]  /*5e60*/  BSYNC B0 ;  /* 0x0000000000007941 */ /* 0x000fea0003800000 */
.L_x_8738:
[----:B------:R0:W-:Y:S01]  /*5e70*/  STG.E.U8 desc[UR36][R16.64], R8 ;  /* 0x0000000810007986 */ /* 0x0001e2000c101124 */
[----:B------:R-:W-:Y:S05]  /*5e80*/  BRA `(.L_x_8715) ;  /* 0x0000000000ac7947 */ /* 0x000fea0003800000 */
.L_x_8732:
        /* <DEDUP_REMOVED lines=22> */
.L_x_8714:
        /* <DEDUP_REMOVED lines=16> */
.L_x_8743:
[----:B------:R-:W-:Y:S05]  /*60f0*/  BRA `(.L_x_8715) ;  /* 0x0000000000107947 */ /* 0x000fea0003800000 */
.L_x_8742:
[----:B------:R-:W-:-:S05]  /*6100*/  IMAD.MOV.U32 R3, RZ, RZ, RZ ;  /* 0x000000ffff037224 */ /* 0x000fca00078e00ff */
[----:B------:R2:W-:Y:S01]  /*6110*/  STG.E.64 desc[UR36][R16.64], R2 ;  /* 0x0000000210007986 */ /* 0x0005e2000c101b24 */
[----:B------:R-:W-:Y:S05]  /*6120*/  BRA `(.L_x_8715) ;  /* 0x0000000000047947 */ /* 0x000fea0003800000 */
.L_x_8741:
[----:B------:R0:W-:Y:S02]  /*6130*/  STG.E desc[UR36][R16.64], R2 ;  /* 0x0000000210007986 */ /* 0x0001e4000c101924 */
.L_x_8715:
[----:B------:R-:W-:-:S07]  /*6140*/  VIADD R19, R19, 0x80 ;  /* 0x0000008013137836 */ /* 0x000fce0000000000 */
.L_x_8675:
[----:B------:R-:W-:Y:S05]  /*6150*/  BSYNC B6 ;  /* 0x0000000000067941 */ /* 0x000fea0003800000 */
.L_x_8674:
        /* <DEDUP_REMOVED lines=307> */
.L_x_8746:
        /* <DEDUP_REMOVED lines=21> */
.L_x_8750:
[----:B------:R0:W5:Y:S01]  /*75e0*/  LDG.E.U8 R2, desc[UR36][R4.64] ;  /* 0x0000002404027981 */ /* 0x000162000c1e1100 */
[----:B------:R-:W-:Y:S01]  /*75f0*/  IMAD.MOV.U32 R3, RZ, RZ, RZ ;  /* 0x000000ffff037224 */ /* 0x000fe200078e00ff */
[----:B------:R-:W-:Y:S06]  /*7600*/  BRA `(.L_x_8752) ;  /* 0x0000000c00487947 */ /* 0x000fec0003800000 */
.L_x_8749:
        /* <DEDUP_REMOVED lines=8> */
.L_x_8754:
[----:B------:R-:W2:Y:S02]  /*7690*/  LDG.E R2, desc[UR36][R4.64] ;  /* 0x0000002404027981 */ /* 0x000ea4000c1e1900 */
[----:B--2---:R-:W-:Y:S01]  /*76a0*/  SHF.R.S32.HI R3, RZ, 0x1f, R2 ;  /* 0x0000001fff037819 */ /* 0x004fe20000011402 */
[----:B------:R-:W-:Y:S06]  /*76b0*/  BRA `(.L_x_8752) ;  /* 0x0000000c001c7947 */ /* 0x000fec0003800000 */
.L_x_8753:
[----:B------:R-:W2:Y:S02]  /*76c0*/  LDG.E.S16 R2, desc[UR36][R4.64] ;  /* 0x0000002404027981 */ /* 0x000ea4000c1e1700 */
[----:B--2---:R-:W-:Y:S01]  /*76d0*/  SHF.R.S32.HI R3, RZ, 0x1f, R2 ;  /* 0x0000001fff037819 */ /* 0x004fe20000011402 */
[----:B------:R-:W-:Y:S06]  /*76e0*/  BRA `(.L_x_8752) ;  /* 0x0000000c00107947 */ /* 0x000fec0003800000 */
.L_x_8748:
        /* <DEDUP_REMOVED lines=9> */
.L_x_8756:
[----:B------:R-:W2:Y:S02]  /*7780*/  LDG.E.U16 R4, desc[UR36][R4.64] ;  /* 0x0000002404047981 */ /* 0x000ea4000c1e1500 */
[----:B--2---:R-:W-:-:S06]  /*7790*/  HADD2.F32 R2, -RZ, R4.H0_H0 ;  /* 0x20000004ff027230 */ /* 0x004fcc0000004100 */
[----:B------:R-:W0:Y:S01]  /*77a0*/  F2I.S64.TRUNC R2, R2 ;  /* 0x0000000200027311 */ /* 0x000e22000020d900 */
[----:B------:R-:W-:Y:S05]  /*77b0*/  BRA `(.L_x_8752) ;  /* 0x0000000800dc7947 */ /* 0x000fea0003800000 */
.L_x_8755:
        /* <DEDUP_REMOVED lines=9> */
.L_x_8758:
[----:B------:R-:W2:Y:S02]  /*7850*/  LDG.E.U16 R4, desc[UR36][R4.64] ;  /* 0x0000002404047981 */ /* 0x000ea4000c1e1500 */
[----:B--2---:R-:W-:-:S06]  /*7860*/  HADD2.F32 R2, -RZ, R4.H0_H0 ;  /* 0x20000004ff027230 */ /* 0x004fcc0000004100 */
[----:B------:R-:W0:Y:S01]  /*7870*/  F2I.S64.TRUNC R2, R2 ;  /* 0x0000000200027311 */ /* 0x000e22000020d900 */
[----:B------:R-:W-:Y:S05]  /*7880*/  BRA `(.L_x_8752) ;  /* 0x0000000800a87947 */ /* 0x000fea0003800000 */
.L_x_8757:
[----:B------:R-:W2:Y:S02]  /*7890*/  LDG.E.64 R2, desc[UR36][R4.64] ;  /* 0x0000002404027981 */ /* 0x000ea4000c1e1b00 */
[----:B--2---:R-:W0:Y:S01]  /*78a0*/  F2I.S64.F64.TRUNC R2, R2 ;  /* 0x0000000200027311 */ /* 0x004e22000030d900 */
[----:B------:R-:W-:Y:S05]  /*78b0*/  BRA `(.L_x_8752) ;  /* 0x00000008009c7947 */ /* 0x000fea0003800000 */
.L_x_8747:
        /* <DEDUP_REMOVED lines=13> */
.L_x_8761:
[----:B------:R-:W2:Y:S02]  /*7990*/  LDG.E.64 R2, desc[UR36][R4.64] ;  /* 0x0000002404027981 */ /* 0x000ea4000c1e1b00 */
[----:B--2---:R-:W0:Y:S01]  /*79a0*/  F2I.S64.F64.TRUNC R2, R2 ;  /* 0x0000000200027311 */ /* 0x004e22000030d900 */
[----:B------:R-:W-:Y:S05]  /*79b0*/  BRA `(.L_x_8752) ;  /* 0x00000008005c7947 */ /* 0x000fea0003800000 */
.L_x_8760:
        /* <DEDUP_REMOVED lines=27> */
.L_x_8763:
        /* <DEDUP_REMOVED lines=14> */
.L_x_8762:
[----:B------:R-:W2:Y:S02]  /*7c50*/  LDG.E.U16 R2, desc[UR36][R4.64] ;  /* 0x0000002404027981 */ /* 0x000ea4000c1e1500 */
[----:B--2---:R-:W-:-:S06]  /*7c60*/  IMAD.U32 R2, R2, 0x10000, RZ ;  /* 0x0001000002027824 */ /* 0x004fcc00078e00ff */
[----:B------:R-:W0:Y:S01]  /*7c70*/  F2I.S64.TRUNC R2, R2 ;  /* 0x0000000200027311 */ /* 0x000e22000020d900 */
[----:B------:R-:W-:Y:S05]  /*7c80*/  BRA `(.L_x_8752) ;  /* 0x0000000400a87947 */ /* 0x000fea0003800000 */
.L_x_8759:
        /* <DEDUP_REMOVED lines=11> */
.L_x_8766:
        /* <DEDUP_REMOVED lines=21> */
.L_x_8770:
[----:B------:R-:W-:Y:S05]  /*7e90*/  BSYNC B1 ;  /* 0x0000000000017941 */ /* 0x000fea0003800000 */
.L_x_8769:
[----:B------:R-:W-:Y:S01]  /*7ea0*/  IMAD.SHL.U32 R2, R2, 0x100000, RZ ;  /* 0x0010000002027824 */ /* 0x000fe200078e00ff */
[----:B------:R-:W-:-:S04]  /*7eb0*/  LEA R3, R0, 0x3b800000, 0x17 ;  /* 0x3b80000000037811 */ /* 0x000fc800078eb8ff */
[----:B------:R-:W-:-:S07]  /*7ec0*/  LOP3.LUT R2, R3, R2, R4, 0xfe, !PT ;  /* 0x0000000203027212 */ /* 0x000fce00078efe04 */
.L_x_8768:
[----:B------:R-:W-:Y:S05]  /*7ed0*/  BSYNC B0 ;  /* 0x0000000000007941 */ /* 0x000fea0003800000 */
.L_x_8767:
[----:B------:R-:W1:Y:S01]  /*7ee0*/  F2I.S64.TRUNC R2, R2 ;  /* 0x0000000200027311 */ /* 0x000e62000020d900 */
[----:B------:R-:W-:Y:S05]  /*7ef0*/  BRA `(.L_x_8752) ;  /* 0x00000004000c7947 */ /* 0x000fea0003800000 */
.L_x_8765:
        /* <DEDUP_REMOVED lines=21> */
.L_x_8774:
[----:B------:R-:W-:Y:S05]  /*8050*/  BSYNC B1 ;  /* 0x0000000000017941 */ /* 0x000fea0003800000 */
.L_x_8773:
[----:B------:R-:W-:Y:S01]  /*8060*/  IMAD.SHL.U32 R2, R2, 0x200000, RZ ;  /* 0x0020000002027824 */ /* 0x000fe200078e00ff */
[----:B------:R-:W-:-:S04]  /*8070*/  LEA R3, R0, 0x37800000, 0x17 ;  /* 0x3780000000037811 */ /* 0x000fc800078eb8ff */
[----:B------:R-:W-:-:S07]  /*8080*/  LOP3.LUT R2, R3, R2, R4, 0xfe, !PT ;  /* 0x0000000203027212 */ /* 0x000fce00078efe04 */
.L_x_8772:
[----:B------:R-:W-:Y:S05]  /*8090*/  BSYNC B0 ;  /* 0x0000000000007941 */ /* 0x000fea0003800000 */
.L_x_8771:
[----:B------:R-:W2:Y:S01]  /*80a0*/  F2I.S64.TRUNC R2, R2 ;  /* 0x0000000200027311 */ /* 0x000ea2000020d900 */
[----:B------:R-:W-:Y:S05]  /*80b0*/  BRA `(.L_x_8752) ;  /* 0x00000000009c7947 */ /* 0x000fea0003800000 */
.L_x_8764:
        /* <DEDUP_REMOVED lines=14> */
.L_x_8778:
[----:B------:R-:W-:Y:S05]  /*81a0*/  BSYNC B0 ;  /* 0x0000000000007941 */ /* 0x000fea0003800000 */
.L_x_8777:
[----:B------:R-:W4:Y:S01]  /*81b0*/  F2I.S64.TRUNC R2, R2 ;  /* 0x0000000200027311 */ /* 0x000f22000020d900 */
[----:B------:R-:W-:Y:S05]  /*81c0*/  BRA `(.L_x_8752) ;  /* 0x0000000000587947 */ /* 0x000fea0003800000 */
.L_x_8751:
        /* <DEDUP_REMOVED lines=16> */
.L_x_8779:
[----:B------:R-:W-:Y:S01]  /*82d0*/  CS2R R2, SRZ ;  /* 0x0000000000027805 */ /* 0x000fe2000001ff00 */
[----:B------:R-:W-:Y:S06]  /*82e0*/  BRA `(.L_x_8752) ;  /* 0x0000000000107947 */ /* 0x000fec0003800000 */
.L_x_8776:
[----:B------:R3:W5:Y:S01]  /*82f0*/  LDG.E.64 R2, desc[UR36][R4.64] ;  /* 0x0000002404027981 */ /* 0x000762000c1e1b00 */
[----:B------:R-:W-:Y:S05]  /*8300*/  BRA `(.L_x_8752) ;  /* 0x0000000000087947 */ /* 0x000fea0003800000 */
.L_x_8775:
[----:B------:R0:W5:Y:S01]  /*8310*/  LDG.E R2, desc[UR36][R4.64] ;  /* 0x0000002404027981 */ /* 0x000162000c1e1900 */
[----:B------:R-:W-:-:S07]  /*8320*/  IMAD.MOV.U32 R3, RZ, RZ, RZ ;  /* 0x000000ffff037224 */ /* 0x000fce00078e00ff */
.L_x_8752:
        /* <DEDUP_REMOVED lines=20> */
.L_x_8783:
[----:B------:R3:W-:Y:S01]  /*8470*/  STG.E.U8 desc[UR36][R16.64], R2 ;  /* 0x0000000210007986 */ /* 0x0007e2000c101124 */
[----:B------:R-:W-:Y:S05]  /*8480*/  BRA `(.L_x_8785) ;  /* 0x0000000c00487947 */ /* 0x000fea0003800000 */
.L_x_8782:
        /* <DEDUP_REMOVED lines=9> */
.L_x_8787:
[----:B------:R2:W-:Y:S01]  /*8520*/  STG.E desc[UR36][R16.64], R2 ;  /* 0x0000000210007986 */ /* 0x0005e2000c101924 */
[----:B------:R-:W-:Y:S05]  /*8530*/  BRA `(.L_x_8785) ;  /* 0x0000000c001c7947 */ /* 0x000fea0003800000 */
.L_x_8786:
[----:B------:R0:W-:Y:S01]  /*8540*/  STG.E.U16 desc[UR36][R16.64], R2 ;  /* 0x0000000210007986 */ /* 0x0001e2000c101524 */
[----:B------:R-:W-:Y:S05]  /*8550*/  BRA `(.L_x_8785) ;  /* 0x0000000c00147947 */ /* 0x000fea0003800000 */
.L_x_8781:
        /* <DEDUP_REMOVED lines=9> */
.L_x_8789:
[----:B------:R-:W-:-:S04]  /*85f0*/  I2FP.F32.U32 R0, R2 ;  /* 0x0000000200007245 */ /* 0x000fc80000201000 */
[----:B------:R-:W-:-:S05]  /*8600*/  F2FP.F16.F32.PACK_AB R0, RZ, R0 ;  /* 0x00000000ff00723e */ /* 0x000fca00000000ff */
[----:B------:R0:W-:Y:S01]  /*8610*/  STG.E.U16 desc[UR36][R16.64], R0 ;  /* 0x0000000010007986 */ /* 0x0001e2000c101524 */
[----:B------:R-:W-:Y:S05]  /*8620*/  BRA `(.L_x_8785) ;  /* 0x0000000800e07947 */ /* 0x000fea0003800000 */
.L_x_8788:
        /* <DEDUP_REMOVED lines=10> */
.L_x_8791:
[----:B------:R-:W-:-:S04]  /*86d0*/  I2FP.F32.U32 R2, R2 ;  /* 0x0000000200027245 */ /* 0x000fc80000201000 */
[----:B------:R-:W-:-:S04]  /*86e0*/  F2FP.F16.F32.PACK_AB R3, RZ, R2 ;  /* 0x00000002ff03723e */ /* 0x000fc800000000ff */
[----:B------:R-:W-:-:S05]  /*86f0*/  PRMT R3, R3, 0x5410, RZ ;  /* 0x0000541003037816 */ /* 0x000fca00000000ff */
[----:B------:R0:W-:Y:S01]  /*8700*/  STG.E desc[UR36][R16.64], R3 ;  /* 0x0000000310007986 */ /* 0x0001e2000c101924 */
[----:B------:R-:W-:Y:S05]  /*8710*/  BRA `(.L_x_8785) ;  /* 0x0000000800a47947 */ /* 0x000fea0003800000 */
.L_x_8790:
[----:B------:R-:W0:Y:S02]  /*8720*/  I2F.F64.U32 R2, R2 ;  /* 0x0000000200027312 */ /* 0x000e240000201800 */
[----:B0-----:R0:W-:Y:S01]  /*8730*/  STG.E.64 desc[UR36][R16.64], R2 ;  /* 0x0000000210007986 */ /* 0x0011e2000c101b24 */
[----:B------:R-:W-:Y:S05]  /*8740*/  BRA `(.L_x_8785) ;  /* 0x0000000800987947 */ /* 0x000fea0003800000 */
.L_x_8780:
        /* <DEDUP_REMOVED lines=10> */
.L_x_8794:
[----:B------:R-:W0:Y:S01]  /*87f0*/  I2F.F64.U32 R4, R2 ;  /* 0x0000000200047312 */ /* 0x000e220000201800 */
[----:B------:R-:W-:-:S05]  /*8800*/  CS2R R6, SRZ ;  /* 0x0000000000067805 */ /* 0x000fca000001ff00 */
[----:B0-----:R0:W-:Y:S01]  /*8810*/  STG.E.128 desc[UR36][R16.64], R4 ;  /* 0x0000000410007986 */ /* 0x0011e2000c101d24 */
[----:B------:R-:W-:Y:S05]  /*8820*/  BRA `(.L_x_8785) ;  /* 0x0000000800607947 */ /* 0x000fea0003800000 */
.L_x_8793:
        /* <DEDUP_REMOVED lines=21> */
.L_x_8798:
[----:B------:R-:W-:Y:S05]  /*8980*/  BSYNC B0 ;  /* 0x0000000000007941 */ /* 0x000fea0003800000 */
.L_x_8797:
[----:B------:R-:W-:-:S05]  /*8990*/  LOP3.LUT R3, R0, R3, RZ, 0xfc, !PT ;  /* 0x0000000300037212 */ /* 0x000fca00078efcff */
[----:B------:R0:W-:Y:S01]  /*89a0*/  STG.E.U8 desc[UR36][R16.64], R3 ;  /* 0x0000000310007986 */ /* 0x0001e2000c101124 */
[----:B------:R-:W-:Y:S05]  /*89b0*/  BRA `(.L_x_8785) ;  /* 0x0000000400fc7947 */ /* 0x000fea0003800000 */
.L_x_8796:
        /* <DEDUP_REMOVED lines=13> */
.L_x_8800:
[----:B------:R-:W-:Y:S01]  /*8a90*/  IMAD.MOV.U32 R0, RZ, RZ, 0x7f ;  /* 0x0000007fff007424 */ /* 0x000fe200078e00ff */
[----:B------:R-:W-:-:S04]  /*8aa0*/  ISETP.GT.U32.AND P0, PT, R2, 0x7f800000, PT ;  /* 0x7f8000000200780c */ /* 0x000fc80003f04070 */
[----:B------:R-:W-:-:S09]  /*8ab0*/  SEL R0, R0, 0x7c, P0 ;  /* 0x0000007c00007807 */ /* 0x000fd20000000000 */
.L_x_8801:
[----:B------:R-:W-:Y:S05]  /*8ac0*/  BSYNC B0 ;  /* 0x0000000000007941 */ /* 0x000fea0003800000 */
.L_x_8799:
[----:B------:R-:W-:-:S04]  /*8ad0*/  LOP3.LUT R2, R3, 0x80000000, RZ, 0xc0, !PT ;  /* 0x8000000003027812 */ /* 0x000fc800078ec0ff */
[----:B------:R-:W-:-:S04]  /*8ae0*/  SHF.R.U32.HI R3, RZ, 0x18, R2 ;  /* 0x00000018ff037819 */ /* 0x000fc80000011602 */
[----:B------:R-:W-:-:S05]  /*8af0*/  LOP3.LUT R3, R0, R3, RZ, 0xfc, !PT ;  /* 0x0000000300037212 */ /* 0x000fca00078efcff */
[----:B------:R0:W-:Y:S01]  /*8b00*/  STG.E.U8 desc[UR36][R16.64], R3 ;  /* 0x0000000310007986 */ /* 0x0001e2000c101124 */
[----:B------:R-:W-:Y:S05]  /*8b10*/  BRA `(.L_x_8785) ;  /* 0x0000000400a47947 */ /* 0x000fea0003800000 */
.L_x_8795:
[----:B------:R-:W-:-:S04]  /*8b20*/  I2FP.F32.U32 R0, R2 ;  /* 0x0000000200007245 */ /* 0x000fc80000201000 */
[----:B------:R-:W-:-:S05]  /*8b30*/  F2FP.BF16.F32.PACK_AB R0, RZ, R0 ;  /* 0x00000000ff00723e */ /* 0x000fca00000010ff */
[----:B------:R0:W-:Y:S01]  /*8b40*/  STG.E.U16 desc[UR36][R16.64], R0 ;  /* 0x0000000010007986 */ /* 0x0001e2000c101524 */
[----:B------:R-:W-:Y:S05]  /*8b50*/  BRA `(.L_x_8785) ;  /* 0x0000000400947947 */ /* 0x000fea0003800000 */
.L_x_8792:
        /* <DEDUP_REMOVED lines=10> */
.L_x_8804:
        /* <DEDUP_REMOVED lines=17> */
.L_x_8807:
[----:B------:R-:W-:-:S04]  /*8d10*/  LOP3.LUT R2, R3, 0x80000000, RZ, 0xc0, !PT ;  /* 0x8000000003027812 */ /* 0x000fc800078ec0ff */
[----:B------:R-:W-:-:S04]  /*8d20*/  SHF.R.U32.HI R3, RZ, 0x18, R2 ;  /* 0x00000018ff037819 */ /* 0x000fc80000011602 */
[----:B------:R-:W-:-:S04]  /*8d30*/  LOP3.LUT R0, R0, R3, RZ, 0xfc, !PT ;  /* 0x0000000300007212 */ /* 0x000fc800078efcff */
[----:B------:R-:W-:-:S07]  /*8d40*/  PRMT R8, R0, 0x7610, R8 ;  /* 0x0000761000087816 */ /* 0x000fce0000000008 */
.L_x_8806:
[----:B------:R-:W-:Y:S05]  /*8d50*/  BSYNC B0 ;  /* 0x0000000000007941 */ /* 0x000fea0003800000 */
.L_x_8805:
[----:B------:R0:W-:Y:S01]  /*8d60*/  STG.E.U8 desc[UR36][R16.64], R8 ;  /* 0x0000000810007986 */ /* 0x0001e2000c101124 */
[----:B------:R-:W-:Y:S05]  /*8d70*/  BRA `(.L_x_8785) ;  /* 0x00000004000c7947 */ /* 0x000fea0003800000 */
.L_x_8803:
        /* <DEDUP_REMOVED lines=17> */
.L_x_8810:
[----:B------:R-:W-:-:S04]  /*8e90*/  LOP3.LUT R2, R3, 0x80000000, RZ, 0xc0, !PT ;  /* 0x8000000003027812 */ /* 0x000fc800078ec0ff */
[----:B------:R-:W-:-:S04]  /*8ea0*/  SHF.R.U32.HI R3, RZ, 0x18, R2 ;  /* 0x00000018ff037819 */ /* 0x000fc80000011602 */
[----:B------:R-:W-:-:S04]  /*8eb0*/  LOP3.LUT R0, R0, R3, RZ, 0xfc, !PT ;  /* 0x0000000300007212 */ /* 0x000fc800078efcff */
[----:B------:R-:W-:-:S07]  /*8ec0*/  PRMT R8, R0, 0x7610, R8 ;  /* 0x0000761000087816 */ /* 0x000fce0000000008 */
.L_x_8809:
[----:B------:R-:W-:Y:S05]  /*8ed0*/  BSYNC B0 ;  /* 0x0000000000007941 */ /* 0x000fea0003800000 */
.L_x_8808:
[----:B------:R0:W-:Y:S01]  /*8ee0*/  STG.E.U8 desc[UR36][R16.64], R8 ;  /* 0x0000000810007986 */ /* 0x0001e2000c101124 */
[----:B------:R-:W-:Y:S05]  /*8ef0*/  BRA `(.L_x_8785) ;  /* 0x0000000000ac7947 */ /* 0x000fea0003800000 */
.L_x_8802:
        /* <DEDUP_REMOVED lines=22> */
.L_x_8784:
        /* <DEDUP_REMOVED lines=16> */
.L_x_8813:
[----:B------:R-:W-:Y:S05]  /*9160*/  BRA `(.L_x_8785) ;  /* 0x0000000000107947 */ /* 0x000fea0003800000 */
.L_x_8812:
[----:B------:R-:W-:-:S05]  /*9170*/  IMAD.MOV.U32 R3, RZ, RZ, RZ ;  /* 0x000000ffff037224 */ /* 0x000fca00078e00ff */
[----:B------:R0:W-:Y:S01]  /*9180*/  STG.E.64 desc[UR36][R16.64], R2 ;  /* 0x0000000210007986 */ /* 0x0001e2000c101b24 */
[----:B------:R-:W-:Y:S05]  /*9190*/  BRA `(.L_x_8785) ;  /* 0x0000000000047947 */ /* 0x000fea0003800000 */
.L_x_8811:
[----:B------:R0:W-:Y:S02]  /*91a0*/  STG.E desc[UR36][R16.64], R2 ;  /* 0x0000000210007986 */ /* 0x0001e4000c101924 */
.L_x_8785:
[----:B------:R-:W-:-:S07]  /*91b0*/  VIADD R19, R19, 0x80 ;  /* 0x0000008013137836 */ /* 0x000fce0000000000 */
.L_x_8745:
[----:B------:R-:W-:Y:S05]  /*91c0*/  BSYNC B6 ;  /* 0x0000000000067941 */ /* 0x000fea0003800000 */
.L_x_8744:
        /* <DEDUP_REMOVED lines=306> */
.L_x_8814:
        /* <DEDUP_REMOVED lines=21> */
.L_x_8818:
[----:B------:R1:W5:Y:S01]  /*a640*/  LDG.E.U8 R2, desc[UR36][R4.64] ;  /* 0x0000002404027981 */ /* 0x000362000c1e1100 */
[----:B------:R-:W-:Y:S01]  /*a650*/  IMAD.MOV.U32 R3, RZ, RZ, RZ ;  /* 0x000000ffff037224 */ /* 0x000fe200078e00ff */
[----:B------:R-:W-:Y:S06]  /*a660*/  BRA `(.L_x_8820) ;  /* 0x0000000c00487947 */ /* 0x000fec0003800000 */
.L_x_8817:
        /* <DEDUP_REMOVED lines=8> */
.L_x_8822:
[----:B------:R-:W2:Y:S02]  /*a6f0*/  LDG.E R2, desc[UR36][R4.64] ;  /* 0x0000002404027981 */ /* 0x000ea4000c1e1900 */
[----:B--2---:R-:W-:Y:S01]  /*a700*/  SHF.R.S32.HI R3, RZ, 0x1f, R2 ;  /* 0x0000001fff037819 */ /* 0x004fe20000011402 */
[----:B------:R-:W-:Y:S06]  /*a710*/  BRA `(.L_x_8820) ;  /* 0x0000000c001c7947 */ /* 0x000fec0003800000 */
.L_x_8821:
[----:B------:R-:W2:Y:S02]  /*a720*/  LDG.E.S16 R2, desc[UR36][R4.64] ;  /* 0x0000002404027981 */ /* 0x000ea4000c1e1700 */
[----:B--2---:R-:W-:Y:S01]  /*a730*/  SHF.R.S32.HI R3, RZ, 0x1f, R2 ;  /* 0x0000001fff037819 */ /* 0x004fe20000011402 */
[----:B------:R-:W-:Y:S06]  /*a740*/  BRA `(.L_x_8820) ;  /* 0x0000000c00107947 */ /* 0x000fec0003800000 */
.L_x_8816:
        /* <DEDUP_REMOVED lines=9> */
.L_x_8824:
[----:B------:R-:W2:Y:S02]  /*a7e0*/  LDG.E.U16 R4, desc[UR36][R4.64] ;  /* 0x0000002404047981 */ /* 0x000ea4000c1e1500 */
[----:B--2---:R-:W-:-:S06]  /*a7f0*/  HADD2.F32 R2, -RZ, R4.H0_H0 ;  /* 0x20000004ff027230 */ /* 0x004fcc0000004100 */
[----:B------:R-:W0:Y:S01]  /*a800*/  F2I.S64.TRUNC R2, R2 ;  /* 0x0000000200027311 */ /* 0x000e22000020d900 */
[----:B------:R-:W-:Y:S05]  /*a810*/  BRA `(.L_x_8820) ;  /* 0x0000000800dc7947 */ /* 0x000fea0003800000 */
.L_x_8823:
[----:B------:R-:W-:-:S13]  /*a820*/  ISETP.NE.AND P0, PT, R2, 0x7, PT ;  /* 0x000000070200780c */ /* 0x000fda0003f05270 */
[----:B------:R-:W-:Y:S05]  /*a830*/  @!P0 BRA `(.L_x_8825) ;  /* 0x00000000002c8947 */ /* 0x000fea0003800000 */
[----:B------:R-:W-:-:S13]  /*a840*/  ISETP.NE.AND P0, PT, R2, 0x8, PT ;  /* 0x000000080200780c */ /* 0x000fda0003f05270 */
[----:B------:R-:W-:Y:S05]  /*a850*/  @!P0 BRA `(.L_x_8826) ;  /* 0x0000000000148947 */ /* 0x000fea0003800000 */
[----:B------:R-:W-:-:S13]  /*a860*/  ISETP.NE.AND P0, PT, R2, 0x9, PT ;  /* 0x000000090200780c */ /* 0x000fda0003f05270 */
[----:B------:R-:W-:Y:S05]  /*a870*/  @P0 BRA `(.L_x_8819) ;  /* 0x00000008006c0947 */ /* 0x000fea0003800000 */
[----:B------:R-:W2:Y:S02]  /*a880*/  LDG.E R2, desc[UR36][R4.64] ;  /* 0x0000002404027981 */ /* 0x000ea4000c1e1900 */
[----:B--2---:R-:W3:Y:S01]  /*a890*/  F2I.S64.TRUNC R2, R2 ;  /* 0x0000000200027311 */ /* 0x004ee2000020d900 */
[----:B------:R-:W-:Y:S05]  /*a8a0*/  BRA `(.L_x_8820) ;  /* 0x0000000800b87947 */ /* 0x000fea0003800000 */
.L_x_8826:
[----:B------:R-:W2:Y:S02]  /*a8b0*/  LDG.E.U16 R4, desc[UR36][R4.64] ;  /* 0x0000002404047981 */ /* 0x000ea4000c1e1500 */
[----:B--2---:R-:W-:-:S06]  /*a8c0*/  HADD2.F32 R2, -RZ, R4.H0_H0 ;  /* 0x20000004ff027230 */ /* 0x004fcc0000004100 */
[----:B------:R-:W4:Y:S01]  /*a8d0*/  F2I.S64.TRUNC R2, R2 ;  /* 0x0000000200027311 */ /* 0x000f22000020d900 */
[----:B------:R-:W-:Y:S05]  /*a8e0*/  BRA `(.L_x_8820) ;  /* 0x0000000800a87947 */ /* 0x000fea0003800000 */
.L_x_8825:
[----:B------:R-:W2:Y:S02]  /*a8f0*/  LDG.E.64 R2, desc[UR36][R4.64] ;  /* 0x0000002404027981 */ /* 0x000ea4000c1e1b00 */
[----:B--2---:R-:W2:Y:S01]  /*a900*/  F2I.S64.F64.TRUNC R2, R2 ;  /* 0x0000000200027311 */ /* 0x004ea2000030d900 */
[----:B------:R-:W-:Y:S05]  /*a910*/  BRA `(.L_x_8820) ;  /* 0x00000008009c7947 */ /* 0x000fea0003800000 */
.L_x_8815:
        /* <DEDUP_REMOVED lines=13> */
.L_x_8829:
[----:B------:R-:W2:Y:S02]  /*a9f0*/  LDG.E.64 R2, desc[UR36][R4.64] ;  /* 0x0000002404027981 */ /* 0x000ea4000c1e1b00 */
[----:B--2---:R-:W0:Y:S01]  /*aa00*/  F2I.S64.F64.TRUNC R2, R2 ;  /* 0x0000000200027311 */ /* 0x004e22000030d900 */
[----:B------:R-:W-:Y:S05]  /*aa10*/  BRA `(.L_x_8820) ;  /* 0x00000008005c7947 */ /* 0x000fea0003800000 */
.L_x_8828:
        /* <DEDUP_REMOVED lines=27> */
.L_x_8831:
        /* <DEDUP_REMOVED lines=14> */
.L_x_8830:
[----:B------:R-:W2:Y:S02]  /*acb0*/  LDG.E.U16 R2, desc[UR36][R4.64] ;  /* 0x0000002404027981 */ /* 0x000ea4000c1e1500 */
[----:B--2---:R-:W-:-:S06]  /*acc0*/  IMAD.U32 R2, R2, 0x10000, RZ ;  /* 0x0001000002027824 */ /* 0x004fcc00078e00ff */
[----:B------:R-:W0:Y:S01]  /*acd0*/  F2I.S64.TRUNC R2, R2 ;  /* 0x0000000200027311 */ /* 0x000e22000020d900 */
[----:B------:R-:W-:Y:S05]  /*ace0*/  BRA `(.L_x_8820) ;  /* 0x0000000400a87947 */ /* 0x000fea0003800000 */
.L_x_8827:
        /* <DEDUP_REMOVED lines=11> */
.L_x_8834:
        /* <DEDUP_REMOVED lines=21> */
.L_x_8838:
[----:B------:R-:W-:Y:S05]  /*aef0*/  BSYNC B1 ;  /* 0x0000000000017941 */ /* 0x000fea0003800000 */
.L_x_8837:
[----:B------:R-:W-:Y:S01]  /*af00*/  IMAD.SHL.U32 R2, R2, 0x100000, RZ ;  /* 0x0010000002027824 */ /* 0x000fe200078e00ff */
[----:B------:R-:W-:-:S04]  /*af10*/  LEA R3, R0, 0x3b800000, 0x17 ;  /* 0x3b80000000037811 */ /* 0x000fc800078eb8ff */
[----:B------:R-:W-:-:S07]  /*af20*/  LOP3.LUT R2, R3, R2, R4, 0xfe, !PT ;  /* 0x0000000203027212 */ /* 0x000fce00078efe04 */
.L_x_8836:
[----:B------:R-:W-:Y:S05]  /*af30*/  BSYNC B0 ;  /* 0x0000000000007941 */ /* 0x000fea0003800000 */
.L_x_8835:
[----:B------:R-:W0:Y:S01]  /*af40*/  F2I.S64.TRUNC R2, R2 ;  /* 0x0000000200027311 */ /* 0x000e22000020d900 */
[----:B------:R-:W-:Y:S05]  /*af50*/  BRA `(.L_x_8820) ;  /* 0x00000004000c7947 */ /* 0x000fea0003800000 */
.L_x_8833:
        /* <DEDUP_REMOVED lines=21> */
.L_x_8842:
[----:B------:R-:W-:Y:S05]  /*b0b0*/  BSYNC B1 ;  /* 0x0000000000017941 */ /* 0x000fea0003800000 */
.L_x_8841:
[----:B------:R-:W-:Y:S01]  /*b0c0*/  IMAD.SHL.U32 R2, R2, 0x200000, RZ ;  /* 0x0020000002027824 */ /* 0x000fe200078e00ff */
[----:B------:R-:W-:-:S04]  /*b0d0*/  LEA R3, R0, 0x37800000, 0x17 ;  /* 0x3780000000037811 */ /* 0x000fc800078eb8ff */
[----:B------:R-:W-:-:S07]  /*b0e0*/  LOP3.LUT R2, R3, R2, R4, 0xfe, !PT ;  /* 0x0000000203027212 */ /* 0x000fce00078efe04 */
.L_x_8840:
[----:B------:R-:W-:Y:S05]  /*b0f0*/  BSYNC B0 ;  /* 0x0000000000007941 */ /* 0x000fea0003800000 */
.L_x_8839:
[----:B------:R-:W0:Y:S01]  /*b100*/  F2I.S64.TRUNC R2, R2 ;  /* 0x0000000200027311 */ /* 0x000e22000020d900 */
[----:B------:R-:W-:Y:S05]  /*b110*/  BRA `(.L_x_8820) ;  /* 0x00000000009c7947 */ /* 0x000fea0003800000 */
.L_x_8832:
        /* <DEDUP_REMOVED lines=14> */
.L_x_8846:
[----:B------:R-:W-:Y:S05]  /*b200*/  BSYNC B0 ;  /* 0x0000000000007941 */ /* 0x000fea0003800000 */
.L_x_8845:
[----:B------:R-:W0:Y:S01]  /*b210*/  F2I.S64.TRUNC R2, R2 ;  /* 0x0000000200027311 */ /* 0x000e22000020d900 */
[----:B------:R-:W-:Y:S05]  /*b220*/  BRA `(.L_x_8820) ;  /* 0x0000000000587947 */ /* 0x000fea0003800000 */
.L_x_8819:
        /* <DEDUP_REMOVED lines=16> */
.L_x_8847:
[----:B------:R-:W-:Y:S01]  /*b330*/  CS2R R2, SRZ ;  /* 0x0000000000027805 */ /* 0x000fe2000001ff00 */
[----:B------:R-:W-:Y:S06]  /*b340*/  BRA `(.L_x_8820) ;  /* 0x0000000000107947 */ /* 0x000fec0003800000 */
.L_x_8844:
[----:B------:R0:W5:Y:S01]  /*b350*/  LDG.E.64 R2, desc[UR36][R4.64] ;  /* 0x0000002404027981 */ /* 0x000162000c1e1b00 */
[----:B------:R-:W-:Y:S05]  /*b360*/  BRA `(.L_x_8820) ;  /* 0x0000000000087947 */ /* 0x000fea0003800000 */
.L_x_8843:
[----:B------:R0:W5:Y:S01]  /*b370*/  LDG.E R2, desc[UR36][R4.64] ;  /* 0x0000002404027981 */ /* 0x000162000c1e1900 */
[----:B------:R-:W-:-:S07]  /*b380*/  IMAD.MOV.U32 R3, RZ, RZ, RZ ;  /* 0x000000ffff037224 */ /* 0x000fce00078e00ff */
.L_x_8820:
[----:B01----:R-:W0:Y:S01]  /*b390*/  LDC.U8 R4, c[0x0][0x430] ;  /* 0x00010c00ff047b82 */ /* 0x003e220000000000 */
[----:B------:R-:W-:Y:S01]  /*b3a0*/  ULDC.64 UR4, c[0x0][0x428] ;  /* 0x00010a0000047ab9 */ /* 0x000fe20000000a00 */
[----:B--2345:R-:W-:Y:S02]  /*b3b0*/  ISETP.NE.U32.AND P0, PT, R2, RZ, PT ;  /* 0x000000ff0200720c */ /* 0x03cfe40003f05070 */
        /* <DEDUP_REMOVED lines=17> */
.L_x_8851:
[----:B------:R-:W-:Y:S01]  /*b4d0*/  STG.E.U8 desc[UR36][R16.64], R2 ;  /* 0x0000000210007986 */ /* 0x000fe2000c101124 */
[----:B------:R-:W-:Y:S05]  /*b4e0*/  EXIT ;  /* 0x000000000000794d */ /* 0x000fea0003800000 */
.L_x_8850:
        /* <DEDUP_REMOVED lines=9> */
.L_x_8854:
[----:B------:R-:W-:Y:S01]  /*b580*/  STG.E desc[UR36][R16.64], R2 ;  /* 0x0000000210007986 */ /* 0x000fe2000c101924 */
[----:B------:R-:W-:Y:S05]  /*b590*/  EXIT ;  /* 0x000000000000794d */ /* 0x000fea0003800000 */
.L_x_8853:
[----:B------:R-:W-:Y:S01]  /*b5a0*/  STG.E.U16 desc[UR36][R16.64], R2 ;  /* 0x0000000210007986 */ /* 0x000fe2000c101524 */
[----:B------:R-:W-:Y:S05]  /*b5b0*/  EXIT ;  /* 0x000000000000794d */ /* 0x000fea0003800000 */
.L_x_8849:
        /* <DEDUP_REMOVED lines=9> */
.L_x_8856:
[----:B------:R-:W-:-:S04]  /*b650*/  I2FP.F32.U32 R0, R2 ;  /* 0x0000000200007245 */ /* 0x000fc80000201000 */
[----:B------:R-:W-:-:S05]  /*b660*/  F2FP.F16.F32.PACK_AB R0, RZ, R0 ;  /* 0x00000000ff00723e */ /* 0x000fca00000000ff */
[----:B------:R-:W-:Y:S01]  /*b670*/  STG.E.U16 desc[UR36][R16.64], R0 ;  /* 0x0000000010007986 */ /* 0x000fe2000c101524 */
[----:B------:R-:W-:Y:S05]  /*b680*/  EXIT ;  /* 0x000000000000794d */ /* 0x000fea0003800000 */
.L_x_8855:
        /* <DEDUP_REMOVED lines=10> */
.L_x_8858:
[----:B------:R-:W-:-:S04]  /*b730*/  I2FP.F32.U32 R2, R2 ;  /* 0x0000000200027245 */ /* 0x000fc80000201000 */
[----:B------:R-:W-:-:S04]  /*b740*/  F2FP.F16.F32.PACK_AB R3, RZ, R2 ;  /* 0x00000002ff03723e */ /* 0x000fc800000000ff */
[----:B------:R-:W-:-:S05]  /*b750*/  PRMT R3, R3, 0x5410, RZ ;  /* 0x0000541003037816 */ /* 0x000fca00000000ff */
[----:B------:R-:W-:Y:S01]  /*b760*/  STG.E desc[UR36][R16.64], R3 ;  /* 0x0000000310007986 */ /* 0x000fe2000c101924 */
[----:B------:R-:W-:Y:S05]  /*b770*/  EXIT ;  /* 0x000000000000794d */ /* 0x000fea0003800000 */
.L_x_8857:
[----:B------:R-:W0:Y:S02]  /*b780*/  I2F.F64.U32 R2, R2 ;  /* 0x0000000200027312 */ /* 0x000e240000201800 */
[----:B0-----:R-:W-:Y:S01]  /*b790*/  STG.E.64 desc[UR36][R16.64], R2 ;  /* 0x0000000210007986 */ /* 0x001fe2000c101b24 */
[----:B------:R-:W-:Y:S05]  /*b7a0*/  EXIT ;  /* 0x000000000000794d */ /* 0x000fea0003800000 */
.L_x_8848:
        /* <DEDUP_REMOVED lines=10> */
.L_x_8861:
[----:B------:R-:W0:Y:S01]  /*b850*/  I2F.F64.U32 R4, R2 ;  /* 0x0000000200047312 */ /* 0x000e220000201800 */
[----:B------:R-:W-:-:S05]  /*b860*/  CS2R R6, SRZ ;  /* 0x0000000000067805 */ /* 0x000fca000001ff00 */
[----:B0-----:R-:W-:Y:S01]  /*b870*/  STG.E.128 desc[UR36][R16.64], R4 ;  /* 0x0000000410007986 */ /* 0x001fe2000c101d24 */
[----:B------:R-:W-:Y:S05]  /*b880*/  EXIT ;  /* 0x000000000000794d */ /* 0x000fea0003800000 */
.L_x_8860:
        /* <DEDUP_REMOVED lines=21> */
.L_x_8865:
[----:B------:R-:W-:Y:S05]  /*b9e0*/  BSYNC B0 ;  /* 0x0000000000007941 */ /* 0x000fea0003800000 */
.L_x_8864:
[----:B------:R-:W-:-:S05]  /*b9f0*/  LOP3.LUT R3, R0, R3, RZ, 0xfc, !PT ;  /* 0x0000000300037212 */ /* 0x000fca00078efcff */
[----:B------:R-:W-:Y:S01]  /*ba00*/  STG.E.U8 desc[UR36][R16.64], R3 ;  /* 0x0000000310007986 */ /* 0x000fe2000c101124 */
[----:B------:R-:W-:Y:S05]  /*ba10*/  EXIT ;  /* 0x000000000000794d */ /* 0x000fea0003800000 */
.L_x_8863:
        /* <DEDUP_REMOVED lines=13> */
.L_x_8867:
[----:B------:R-:W-:Y:S01]  /*baf0*/  IMAD.MOV.U32 R0, RZ, RZ, 0x7f ;  /* 0x0000007fff007424 */ /* 0x000fe200078e00ff */
[----:B------:R-:W-:-:S04]  /*bb00*/  ISETP.GT.U32.AND P0, PT, R2, 0x7f800000, PT ;  /* 0x7f8000000200780c */ /* 0x000fc80003f04070 */
[----:B------:R-:W-:-:S09]  /*bb10*/  SEL R0, R0, 0x7c, P0 ;  /* 0x0000007c00007807 */ /* 0x000fd20000000000 */
.L_x_8868:
[----:B------:R-:W-:Y:S05]  /*bb20*/  BSYNC B0 ;  /* 0x0000000000007941 */ /* 0x000fea0003800000 */
.L_x_8866:
[----:B------:R-:W-:-:S04]  /*bb30*/  LOP3.LUT R2, R3, 0x80000000, RZ, 0xc0, !PT ;  /* 0x8000000003027812 */ /* 0x000fc800078ec0ff */
[----:B------:R-:W-:-:S04]  /*bb40*/  SHF.R.U32.HI R3, RZ, 0x18, R2 ;  /* 0x00000018ff037819 */ /* 0x000fc80000011602 */
[----:B------:R-:W-:-:S05]  /*bb50*/  LOP3.LUT R3, R0, R3, RZ, 0xfc, !PT ;  /* 0x0000000300037212 */ /* 0x000fca00078efcff */
[----:B------:R-:W-:Y:S01]  /*bb60*/  STG.E.U8 desc[UR36][R16.64], R3 ;  /* 0x0000000310007986 */ /* 0x000fe2000c101124 */
[----:B------:R-:W-:Y:S05]  /*bb70*/  EXIT ;  /* 0x000000000000794d */ /* 0x000fea0003800000 */
.L_x_8862:
[----:B------:R-:W-:-:S04]  /*bb80*/  I2FP.F32.U32 R0, R2 ;  /* 0x0000000200007245 */ /* 0x000fc80000201000 */
[----:B------:R-:W-:-:S05]  /*bb90*/  F2FP.BF16.F32.PACK_AB R0, RZ, R0 ;  /* 0x00000000ff00723e */ /* 0x000fca00000010ff */
[----:B------:R-:W-:Y:S01]  /*bba0*/  STG.E.U16 desc[UR36][R16.64], R0 ;  /* 0x0000000010007986 */ /* 0x000fe2000c101524 */
[----:B------:R-:W-:Y:S05]  /*bbb0*/  EXIT ;  /* 0x000000000000794d */ /* 0x000fea0003800000 */
.L_x_8859:
        /* <DEDUP_REMOVED lines=10> */
.L_x_8871:
        /* <DEDUP_REMOVED lines=17> */
.L_x_8874:
[----:B------:R-:W-:-:S04]  /*bd70*/  LOP3.LUT R2, R3, 0x80000000, RZ, 0xc0, !PT ;  /* 0x8000000003027812 */ /* 0x000fc800078ec0ff */
[----:B------:R-:W-:-:S04]  /*bd80*/  SHF.R.U32.HI R3, RZ, 0x18, R2 ;  /* 0x00000018ff037819 */ /* 0x000fc80000011602 */
[----:B------:R-:W-:-:S04]  /*bd90*/  LOP3.LUT R0, R0, R3, RZ, 0xfc, !PT ;  /* 0x0000000300007212 */ /* 0x000fc800078efcff */
[----:B------:R-:W-:-:S07]  /*bda0*/  PRMT R8, R0, 0x7610, R8 ;  /* 0x0000761000087816 */ /* 0x000fce0000000008 */
.L_x_8873:
[----:B------:R-:W-:Y:S05]  /*bdb0*/  BSYNC B0 ;  /* 0x0000000000007941 */ /* 0x000fea0003800000 */
.L_x_8872:
[----:B------:R-:W-:Y:S01]  /*bdc0*/  STG.E.U8 desc[UR36][R16.64], R8 ;  /* 0x0000000810007986 */ /* 0x000fe2000c101124 */
[----:B------:R-:W-:Y:S05]  /*bdd0*/  EXIT ;  /* 0x000000000000794d */ /* 0x000fea0003800000 */
.L_x_8870:
        /* <DEDUP_REMOVED lines=17> */
.L_x_8877:
[----:B------:R-:W-:-:S04]  /*bef0*/  LOP3.LUT R2, R3, 0x80000000, RZ, 0xc0, !PT ;  /* 0x8000000003027812 */ /* 0x000fc800078ec0ff */
[----:B------:R-:W-:-:S04]  /*bf00*/  SHF.R.U32.HI R3, RZ, 0x18, R2 ;  /* 0x00000018ff037819 */ /* 0x000fc80000011602 */
[----:B------:R-:W-:-:S04]  /*bf10*/  LOP3.LUT R0, R0, R3, RZ, 0xfc, !PT ;  /* 0x0000000300007212 */ /* 0x000fc800078efcff */
[----:B------:R-:W-:-:S07]  /*bf20*/  PRMT R8, R0, 0x7610, R8 ;  /* 0x0000761000087816 */ /* 0x000fce0000000008 */
.L_x_8876:
[----:B------:R-:W-:Y:S05]  /*bf30*/  BSYNC B0 ;  /* 0x0000000000007941 */ /* 0x000fea0003800000 */
.L_x_8875:
[----:B------:R-:W-:Y:S01]  /*bf40*/  STG.E.U8 desc[UR36][R16.64], R8 ;  /* 0x0000000810007986 */ /* 0x000fe2000c101124 */
[----:B------:R-:W-:Y:S05]  /*bf50*/  EXIT ;  /* 0x000000000000794d */ /* 0x000fea0003800000 */
.L_x_8869:
        /* <DEDUP_REMOVED lines=22> */
.L_x_8852:
        /* <DEDUP_REMOVED lines=16> */
.L_x_8880:
[----:B------:R-:W-:Y:S05]  /*c1c0*/  EXIT ;  /* 0x000000000000794d */ /* 0x000fea0003800000 */
.L_x_8879:
[----:B------:R-:W-:-:S05]  /*c1d0*/  IMAD.MOV.U32 R3, RZ, RZ, RZ ;  /* 0x000000ffff037224 */ /* 0x000fca00078e00ff */
[----:B------:R-:W-:Y:S01]  /*c1e0*/  STG.E.64 desc[UR36][R16.64], R2 ;  /* 0x0000000210007986 */ /* 0x000fe2000c101b24 */
[----:B------:R-:W-:Y:S05]  /*c1f0*/  EXIT ;  /* 0x000000000000794d */ /* 0x000fea0003800000 */
.L_x_8878:
[----:B------:R-:W-:Y:S01]  /*c200*/  STG.E desc[UR36][R16.64], R2 ;  /* 0x0000000210007986 */ /* 0x000fe2000c101924 */
[----:B------:R-:W-:Y:S05]  /*c210*/  EXIT ;  /* 0x000000000000794d */ /* 0x000fea0003800000 */
.L_x_8881:
        /* <DEDUP_REMOVED lines=14> */
.L_x_43833:


//--------------------- .text._ZN2at6native27unrolled_elementwise_kernelINS0_13AUnaryFunctorIllbZZZNS0_23logical_xor_kernel_cudaERNS_14TensorIteratorEENKUlvE0_clEvENKUlvE2_clEvEUlllE_EESt5arrayIPcLm2EELi4E23TrivialOffsetCalculatorILi1EjESD_NS0_6memory12LoadWithCastILi1EEENSE_13StoreWithCastILi1EEEEEviT_T0_T2_T3_T4_T5_ --------------------------
	.section	.text._ZN2at6native27unrolled_elementwise_kernelINS0_13AUnaryFunctorIllbZZZNS0_23logical_xor_kernel_cudaERNS_14TensorIteratorEENKUlvE0_clEvENKUlvE2_clEvEUlllE_EESt5arrayIPcLm2EELi4E23TrivialOffsetCalculatorILi1EjESD_NS0_6memory12LoadWithCastILi1EEENSE_13StoreWithCastILi1EEEEEviT_T0_T2_T3_T4_T5_,"ax",@progbits
	.align	128
        .global         _ZN2at6native27unrolled_elementwise_kernelINS0_13AUnaryFunctorIllbZZZNS0_23logical_xor_kernel_cudaERNS_14TensorIteratorEENKUlvE0_clEvENKUlvE2_clEvEUlllE_EESt5arrayIPcLm2EELi4E23TrivialOffsetCalculatorILi1EjESD_NS0_6memory12LoadWithCastILi1EEENSE_13StoreWithCastILi1EEEEEviT_T0_T2_T3_T4_T5_
        .type           _ZN2at6native27unrolled_elementwise_kernelINS0_13AUnaryFunctorIllbZZZNS0_23logical_xor_kernel_cudaERNS_14TensorIteratorEENKUlvE0_clEvENKUlvE2_clEvEUlllE_EESt5arrayIPcLm2EELi4E23TrivialOffsetCalculatorILi1EjESD_NS0_6memory12LoadWithCastILi1EEENSE_13StoreWithCastILi1EEEEEviT_T0_T2_T3_T4_T5_,@function
        .size           _ZN2at6native27unrolled_elementwise_kernelINS0_13AUnaryFunctorIllbZZZNS0_23logical_xor_kernel_cudaERNS_14TensorIteratorEENKUlvE0_clEvENKUlvE2_clEvEUlllE_EESt5arrayIPcLm2EELi4E23TrivialOffsetCalculatorILi1EjESD_NS0_6memory12LoadWithCastILi1EEENSE_13StoreWithCastILi1EEEEEviT_T0_T2_T3_T4_T5_,(.L_x_43834 - _ZN2at6native27unrolled_elementwise_kernelINS0_13AUnaryFunctorIllbZZZNS0_23logical_xor_kernel_cudaERNS_14TensorIteratorEENKUlvE0_clEvENKUlvE2_clEvEUlllE_EESt5arrayIPcLm2EELi4E23TrivialOffsetCalculatorILi1EjESD_NS0_6memory12LoadWithCastILi1EEENSE_13StoreWithCastILi1EEEEEviT_T0_T2_T3_T4_T5_)
        .other          _ZN2at6native27unrolled_elementwise_kernelINS0_13AUnaryFunctorIllbZZZNS0_23logical_xor_kernel_cudaERNS_14TensorIteratorEENKUlvE0_clEvENKUlvE2_clEvEUlllE_EESt5arrayIPcLm2EELi4E23TrivialOffsetCalculatorILi1EjESD_NS0_6memory12LoadWithCastILi1EEENSE_13StoreWithCastILi1EEEEEviT_T0_T2_T3_T4_T5_,@"STO_CUDA_ENTRY STV_DEFAULT"
_ZN2at6native27unrolled_elementwise_kernelINS0_13AUnaryFunctorIllbZZZNS0_23logical_xor_kernel_cudaERNS_14TensorIteratorEENKUlvE0_clEvENKUlvE2_clEvEUlllE_EESt5arrayIPcLm2EELi4E23TrivialOffsetCalculatorILi1EjESD_NS0_6memory12LoadWithCastILi1EEENSE_13StoreWithCastILi1EEEEEviT_T0_T2_T3_T4_T5_:
.text._ZN2at6native27unrolled_elementwise_kernelINS0_13AUnaryFunctorIllbZZZNS0_23logical_xor_kernel_cudaERNS_14TensorIteratorEENKUlvE0_clEvENKUlvE2_clEvEUlllE_EESt5arrayIPcLm2EELi4E23TrivialOffsetCalculatorILi1EjESD_NS0_6memory12LoadWithCastILi1EEENSE_13StoreWithCastILi1EEEEEviT_T0_T2_T3_T4_T5_:
        /* <DEDUP_REMOVED lines=32> */
.L_x_8887:
[----:B------:R1:W5:Y:S01]  /*0200*/  LDG.E.U8 R22, desc[UR36][R4.64] ;  /* 0x0000002404167981 */ /* 0x000362000c1e1100 */
[----:B------:R-:W-:Y:S01]  /*0210*/  IMAD.MOV.U32 R23, RZ, RZ, RZ ;  /* 0x000000ffff177224 */ /* 0x000fe200078e00ff */
[----:B------:R-:W-:Y:S06]  /*0220*/  BRA `(.L_x_8889) ;  /* 0x0000000c004c7947 */ /* 0x000fec0003800000 */
.L_x_8886:
        /* <DEDUP_REMOVED lines=8> */
.L_x_8891:
[----:B------:R-:W2:Y:S02]  /*02b0*/  LDG.E R22, desc[UR36][R4.64] ;  /* 0x0000002404167981 */ /* 0x000ea4000c1e1900 */
[----:B--2---:R-:W-:Y:S01]  /*02c0*/  SHF.R.S32.HI R23, RZ, 0x1f, R22 ;  /* 0x0000001fff177819 */ /* 0x004fe20000011416 */
[----:B------:R-:W-:Y:S06]  /*02d0*/  BRA `(.L_x_8889) ;  /* 0x0000000c00207947 */ /* 0x000fec0003800000 */
.L_x_8890:
[----:B------:R-:W2:Y:S02]  /*02e0*/  LDG.E.S16 R22, desc[UR36][R4.64] ;  /* 0x0000002404167981 */ /* 0x000ea4000c1e1700 */
[----:B--2---:R-:W-:Y:S01]  /*02f0*/  SHF.R.S32.HI R23, RZ, 0x1f, R22 ;  /* 0x0000001fff177819 */ /* 0x004fe20000011416 */
[----:B------:R-:W-:Y:S06]  /*0300*/  BRA `(.L_x_8889) ;  /* 0x0000000c00147947 */ /* 0x000fec0003800000 */
.L_x_8885:
[----:B------:R-:W-:-:S13]  /*0310*/  ISETP.GT.AND P0, PT, R0, 0x6, PT ;  /* 0x000000060000780c */ /* 0x000fda0003f04270 */
[----:B------:R-:W-:Y:S05]  /*0320*/  @P0 BRA `(.L_x_8892) ;  /* 0x00000000002c0947 */ /* 0x000fea0003800000 */
[----:B------:R-:W-:-:S13]  /*0330*/  ISETP.NE.AND P0, PT, R0, 0x5, PT ;  /* 0x000000050000780c */ /* 0x000fda0003f05270 */
[----:B------:R-:W-:Y:S05]  /*0340*/  @!P0 BRA `(.L_x_8893) ;  /* 0x0000000000148947 */ /* 0x000fea0003800000 */
[----:B------:R-:W-:-:S13]  /*0350*/  ISETP.NE.AND P0, PT, R0, 0x6, PT ;  /* 0x000000060000780c */ /* 0x000fda0003f05270 */
[----:B------:R-:W-:Y:S05]  /*0360*/  @P0 BRA `(.L_x_8888) ;  /* 0x0000000800a40947 */ /* 0x000fea0003800000 */
[----:B------:R-:W2:Y:S02]  /*0370*/  LDG.E R4, desc[UR36][R4.64] ;  /* 0x0000002404047981 */ /* 0x000ea4000c1e1900 */
[----:B--2---:R0:W1:Y:S01]  /*0380*/  F2I.S64.TRUNC R22, R4 ;  /* 0x0000000400167311 */ /* 0x004062000020d900 */
[----:B------:R-:W-:Y:S05]  /*0390*/  BRA `(.L_x_8889) ;  /* 0x0000000800f07947 */ /* 0x000fea0003800000 */
.L_x_8893:
[----:B------:R-:W2:Y:S02]  /*03a0*/  LDG.E.U16 R4, desc[UR36][R4.64] ;  /* 0x0000002404047981 */ /* 0x000ea4000c1e1500 */
[----:B--2---:R-:W-:-:S06]  /*03b0*/  HADD2.F32 R22, -RZ, R4.H0_H0 ;  /* 0x20000004ff167230 */ /* 0x004fcc0000004100 */
[----:B------:R-:W0:Y:S01]  /*03c0*/  F2I.S64.TRUNC R22, R22 ;  /* 0x0000001600167311 */ /* 0x000e22000020d900 */
[----:B------:R-:W-:Y:S05]  /*03d0*/  BRA `(.L_x_8889) ;  /* 0x0000000800e07947 */ /* 0x000fea0003800000 */
.L_x_8892:
[----:B------:R-:W-:-:S13]  /*03e0*/  ISETP.NE.AND P0, PT, R0, 0x7, PT ;  /* 0x000000070000780c */ /* 0x000fda0003f05270 */
[----:B------:R-:W-:Y:S05]  /*03f0*/  @!P0 BRA `(.L_x_8894) ;  /* 0x00000000002c8947 */ /* 0x000fea0003800000 */
[----:B------:R-:W-:-:S13]  /*0400*/  ISETP.NE.AND P0, PT, R0, 0x8, PT ;  /* 0x000000080000780c */ /* 0x000fda0003f05270 */
[----:B------:R-:W-:Y:S05]  /*0410*/  @!P0 BRA `(.L_x_8895) ;  /* 0x0000000000148947 */ /* 0x000fea0003800000 */
[----:B------:R-:W-:-:S13]  /*0420*/  ISETP.NE.AND P0, PT, R0, 0x9, PT ;  /* 0x000000090000780c */ /* 0x000fda0003f05270 */
[----:B------:R-:W-:Y:S05]  /*0430*/  @P0 BRA `(.L_x_8888) ;  /* 0x0000000800700947 */ /* 0x000fea0003800000 */
[----:B------:R-:W2:Y:S02]  /*0440*/  LDG.E R4, desc[UR36][R4.64] ;  /* 0x0000002404047981 */ /* 0x000ea4000c1e1900 */
[----:B--2---:R0:W1:Y:S01]  /*0450*/  F2I.S64.TRUNC R22, R4 ;  /* 0x0000000400167311 */ /* 0x004062000020d900 */
[----:B------:R-:W-:Y:S05]  /*0460*/  BRA `(.L_x_8889) ;  /* 0x0000000800bc7947 */ /* 0x000fea0003800000 */
.L_x_8895:
[----:B------:R-:W2:Y:S02]  /*0470*/  LDG.E.U16 R4, desc[UR36][R4.64] ;  /* 0x0000002404047981 */ /* 0x000ea4000c1e1500 */
[----:B--2---:R-:W-:-:S06]  /*0480*/  HADD2.F32 R22, -RZ, R4.H0_H0 ;  /* 0x20000004ff167230 */ /* 0x004fcc0000004100 */
[----:B------:R-:W4:Y:S01]  /*0490*/  F2I.S64.TRUNC R22, R22 ;  /* 0x0000001600167311 */ /* 0x000f22000020d900 */
[----:B------:R-:W-:Y:S05]  /*04a0*/  BRA `(.L_x_8889) ;  /* 0x0000000800ac7947 */ /* 0x000fea0003800000 */
.L_x_8894:
[----:B------:R-:W2:Y:S02]  /*04b0*/  LDG.E.64 R4, desc[UR36][R4.64] ;  /* 0x0000002404047981 */ /* 0x000ea4000c1e1b00 */
[----:B--2---:R2:W3:Y:S01]  /*04c0*/  F2I.S64.F64.TRUNC R22, R4 ;  /* 0x0000000400167311 */ /* 0x0044e2000030d900 */
[----:B------:R-:W-:Y:S05]  /*04d0*/  BRA `(.L_x_8889) ;  /* 0x0000000800a07947 */ /* 0x000fea0003800000 */
.L_x_8884:
        /* <DEDUP_REMOVED lines=13> */
.L_x_8898:
[----:B------:R-:W2:Y:S02]  /*05b0*/  LDG.E.64 R4, desc[UR36][R4.64] ;  /* 0x0000002404047981 */ /* 0x000ea4000c1e1b00 */
[----:B--2---:R0:W1:Y:S01]  /*05c0*/  F2I.S64.F64.TRUNC R22, R4 ;  /* 0x0000000400167311 */ /* 0x004062000030d900 */
[----:B------:R-:W-:Y:S05]  /*05d0*/  BRA `(.L_x_8889) ;  /* 0x0000000800607947 */ /* 0x000fea0003800000 */
.L_x_8897:
        /* <DEDUP_REMOVED lines=25> */
[----:B------:R0:W1:Y:S01]  /*0770*/  F2I.S64.TRUNC R22, R7 ;  /* 0x0000000700167311 */ /* 0x000062000020d900 */
[----:B------:R-:W-:Y:S05]  /*0780*/  BRA `(.L_x_8889) ;  /* 0x0000000400f47947 */ /* 0x000fea0003800000 */
.L_x_8900:
        /* <DEDUP_REMOVED lines=13> */
[----:B------:R0:W1:Y:S01]  /*0860*/  F2I.S64.TRUNC R22, R0 ;  /* 0x0000000000167311 */ /* 0x000062000020d900 */
[----:B------:R-:W-:Y:S05]  /*0870*/  BRA `(.L_x_8889) ;  /* 0x0000000400b87947 */ /* 0x000fea0003800000 */
.L_x_8899:
[----:B------:R-:W2:Y:S02]  /*0880*/  LDG.E.U16 R22, desc[UR36][R4.64] ;  /* 0x0000002404167981 */ /* 0x000ea4000c1e1500 */
[----:B--2---:R-:W-:-:S06]  /*0890*/  IMAD.U32 R22, R22, 0x10000, RZ ;  /* 0x0001000016167824 */ /* 0x004fcc00078e00ff */
[----:B------:R-:W0:Y:S01]  /*08a0*/  F2I.S64.TRUNC R22, R22 ;  /* 0x0000001600167311 */ /* 0x000e22000020d900 */
[----:B------:R-:W-:Y:S05]  /*08b0*/  BRA `(.L_x_8889) ;  /* 0x0000000400a87947 */ /* 0x000fea0003800000 */
.L_x_8896:
        /* <DEDUP_REMOVED lines=11> */
.L_x_8903:
        /* <DEDUP_REMOVED lines=21> */
.L_x_8907:
[----:B------:R-:W-:Y:S05]  /*0ac0*/  BSYNC B1 ;  /* 0x0000000000017941 */ /* 0x000fea0003800000 */
.L_x_8906:
[----:B------:R-:W-:Y:S01]  /*0ad0*/  IMAD.SHL.U32 R3, R3, 0x100000, RZ ;  /* 0x0010000003037824 */ /* 0x000fe200078e00ff */
[----:B------:R-:W-:-:S04]  /*0ae0*/  LEA R5, R0, 0x3b800000, 0x17 ;  /* 0x3b80000000057811 */ /* 0x000fc800078eb8ff */
[----:B------:R-:W-:-:S07]  /*0af0*/  LOP3.LUT R22, R5, R3, R22, 0xfe, !PT ;  /* 0x0000000305167212 */ /* 0x000fce00078efe16 */
.L_x_8905:
[----:B------:R-:W-:Y:S05]  /*0b00*/  BSYNC B0 ;  /* 0x0000000000007941 */ /* 0x000fea0003800000 */
.L_x_8904:
[----:B------:R-:W0:Y:S01]  /*0b10*/  F2I.S64.TRUNC R22, R22 ;  /* 0x0000001600167311 */ /* 0x000e22000020d900 */
[----:B------:R-:W-:Y:S05]  /*0b20*/  BRA `(.L_x_8889) ;  /* 0x00000004000c7947 */ /* 0x000fea0003800000 */
.L_x_8902:
        /* <DEDUP_REMOVED lines=21> */
.L_x_8911:
[----:B------:R-:W-:Y:S05]  /*0c80*/  BSYNC B1 ;  /* 0x0000000000017941 */ /* 0x000fea0003800000 */
.L_x_8910:
[----:B------:R-:W-:Y:S01]  /*0c90*/  IMAD.SHL.U32 R3, R3, 0x200000, RZ ;  /* 0x0020000003037824 */ /* 0x000fe200078e00ff */
[----:B------:R-:W-:-:S04]  /*0ca0*/  LEA R5, R0, 0x37800000, 0x17 ;  /* 0x3780000000057811 */ /* 0x000fc800078eb8ff */
[----:B------:R-:W-:-:S07]  /*0cb0*/  LOP3.LUT R22, R5, R3, R22, 0xfe, !PT ;  /* 0x0000000305167212 */ /* 0x000fce00078efe16 */
.L_x_8909:
[----:B------:R-:W-:Y:S05]  /*0cc0*/  BSYNC B0 ;  /* 0x0000000000007941 */ /* 0x000fea0003800000 */
.L_x_8908:
[----:B------:R-:W0:Y:S01]  /*0cd0*/  F2I.S64.TRUNC R22, R22 ;  /* 0x0000001600167311 */ /* 0x000e22000020d900 */
[----:B------:R-:W-:Y:S05]  /*0ce0*/  BRA `(.L_x_8889) ;  /* 0x00000000009c7947 */ /* 0x000fea0003800000 */
.L_x_8901:
        /* <DEDUP_REMOVED lines=14> */
.L_x_8915:
[----:B------:R-:W-:Y:S05]  /*0dd0*/  BSYNC B0 ;  /* 0x0000000000007941 */ /* 0x000fea0003800000 */
.L_x_8914:
[----:B------:R-:W0:Y:S01]  /*0de0*/  F2I.S64.TRUNC R22, R22 ;  /* 0x0000001600167311 */ /* 0x000e22000020d900 */
[----:B------:R-:W-:Y:S05]  /*0df0*/  BRA `(.L_x_8889) ;  /* 0x0000000000587947 */ /* 0x000fea0003800000 */
.L_x_8888:
        /* <DEDUP_REMOVED lines=16> */
.L_x_8916:
[----:B------:R-:W-:Y:S01]  /*0f00*/  CS2R R22, SRZ ;  /* 0x0000000000167805 */ /* 0x000fe2000001ff00 */
[----:B------:R-:W-:Y:S06]  /*0f10*/  BRA `(.L_x_8889) ;  /* 0x0000000000107947 */ /* 0x000fec0003800000 */
.L_x_8913:
[----:B------:R0:W5:Y:S01]  /*0f20*/  LDG.E.64 R22, desc[UR36][R4.64] ;  /* 0x0000002404167981 */ /* 0x000162000c1e1b00 */
[----:B------:R-:W-:Y:S05]  /*0f30*/  BRA `(.L_x_8889) ;  /* 0x0000000000087947 */ /* 0x000fea0003800000 */
.L_x_8912:
[----:B------:R0:W5:Y:S01]  /*0f40*/  LDG.E R22, desc[UR36][R4.64] ;  /* 0x0000002404167981 */ /* 0x000162000c1e1900 */
[----:B------:R-:W-:-:S07]  /*0f50*/  IMAD.MOV.U32 R23, RZ, RZ, RZ ;  /* 0x000000ffff177224 */ /* 0x000fce00078e00ff */
.L_x_8889:
[----:B------:R-:W2:Y:S02]  /*0f60*/  S2R R27, SR_TID.X ;  /* 0x00000000001b7919 */ /* 0x000ea40000002100 */
[----:B--2---:R-:W-:-:S07]  /*0f70*/  VIADD R27, R27, 0x80 ;  /* 0x000000801b1b7836 */ /* 0x004fce0000000000 */
.L_x_8883:
[----:B------:R-:W-:Y:S05]  /*0f80*/  BSYNC B6 ;  /* 0x0000000000067941 */ /* 0x000fea0003800000 */
.L_x_8882:
        /* <DEDUP_REMOVED lines=24> */
.L_x_8922:
[----:B------:R0:W5:Y:S01]  /*1110*/  LDG.E.U8 R28, desc[UR36][R4.64] ;  /* 0x00000024041c7981 */ /* 0x000162000c1e1100 */
[----:B------:R-:W-:Y:S01]  /*1120*/  IMAD.MOV.U32 R29, RZ, RZ, RZ ;  /* 0x000000ffff1d7224 */ /* 0x000fe200078e00ff */
[----:B------:R-:W-:Y:S06]  /*1130*/  BRA `(.L_x_8924) ;  /* 0x0000000c00487947 */ /* 0x000fec0003800000 */
.L_x_8921:
        /* <DEDUP_REMOVED lines=8> */
.L_x_8926:
[----:B------:R-:W2:Y:S02]  /*11c0*/  LDG.E R28, desc[UR36][R4.64] ;  /* 0x00000024041c7981 */ /* 0x000ea4000c1e1900 */
[----:B--2---:R-:W-:Y:S01]  /*11d0*/  SHF.R.S32.HI R29, RZ, 0x1f, R28 ;  /* 0x0000001fff1d7819 */ /* 0x004fe2000001141c */
[----:B------:R-:W-:Y:S06]  /*11e0*/  BRA `(.L_x_8924) ;  /* 0x0000000c001c7947 */ /* 0x000fec0003800000 */
.L_x_8925:
[----:B------:R-:W2:Y:S02]  /*11f0*/  LDG.E.S16 R28, desc[UR36][R4.64] ;  /* 0x00000024041c7981 */ /* 0x000ea4000c1e1700 */
[----:B--2---:R-:W-:Y:S01]  /*1200*/  SHF.R.S32.HI R29, RZ, 0x1f, R28 ;  /* 0x0000001fff1d7819 */ /* 0x004fe2000001141c */
[----:B------:R-:W-:Y:S06]  /*1210*/  BRA `(.L_x_8924) ;  /* 0x0000000c00107947 */ /* 0x000fec0003800000 */
.L_x_8920:
        /* <DEDUP_REMOVED lines=9> */
.L_x_8928:
[----:B------:R-:W2:Y:S02]  /*12b0*/  LDG.E.U16 R4, desc[UR36][R4.64] ;  /* 0x0000002404047981 */ /* 0x000ea4000c1e1500 */
[----:B--2---:R-:W-:-:S06]  /*12c0*/  HADD2.F32 R28, -RZ, R4.H0_H0 ;  /* 0x20000004ff1c7230 */ /* 0x004fcc0000004100 */
[----:B------:R-:W0:Y:S01]  /*12d0*/  F2I.S64.TRUNC R28, R28 ;  /* 0x0000001c001c7311 */ /* 0x000e22000020d900 */
[----:B------:R-:W-:Y:S05]  /*12e0*/  BRA `(.L_x_8924) ;  /* 0x0000000800dc7947 */ /* 0x000fea0003800000 */
.L_x_8927:
        /* <DEDUP_REMOVED lines=9> */
.L_x_8930:
[----:B------:R-:W2:Y:S02]  /*1380*/  LDG.E.U16 R4, desc[UR36][R4.64] ;  /* 0x0000002404047981 */ /* 0x000ea4000c1e1500 */
[----:B--2---:R-:W-:-:S06]  /*1390*/  HADD2.F32 R28, -RZ, R4.H0_H0 ;  /* 0x20000004ff1c7230 */ /* 0x004fcc0000004100 */
[----:B------:R-:W0:Y:S01]  /*13a0*/  F2I.S64.TRUNC R28, R28 ;  /* 0x0000001c001c7311 */ /* 0x000e22000020d900 */
[----:B------:R-:W-:Y:S05]  /*13b0*/  BRA `(.L_x_8924) ;  /* 0x0000000800a87947 */ /* 0x000fea0003800000 */
.L_x_8929:
[----:B------:R-:W2:Y:S02]  /*13c0*/  LDG.E.64 R4, desc[UR36][R4.64] ;  /* 0x0000002404047981 */ /* 0x000ea4000c1e1b00 */
[----:B--2---:R0:W1:Y:S01]  /*13d0*/  F2I.S64.F64.TRUNC R28, R4 ;  /* 0x00000004001c7311 */ /* 0x004062000030d900 */
[----:B------:R-:W-:Y:S05]  /*13e0*/  BRA `(.L_x_8924) ;  /* 0x00000008009c7947 */ /* 0x000fea0003800000 */
.L_x_8919:
        /* <DEDUP_REMOVED lines=13> */
.L_x_8933:
[----:B------:R-:W2:Y:S02]  /*14c0*/  LDG.E.64 R4, desc[UR36][R4.64] ;  /* 0x0000002404047981 */ /* 0x000ea4000c1e1b00 */
[----:B--2---:R0:W1:Y:S01]  /*14d0*/  F2I.S64.F64.TRUNC R28, R4 ;  /* 0x00000004001c7311 */ /* 0x004062000030d900 */
[----:B------:R-:W-:Y:S05]  /*14e0*/  BRA `(.L_x_8924) ;  /* 0x00000008005c7947 */ /* 0x000fea0003800000 */
.L_x_8932:
        /* <DEDUP_REMOVED lines=27> */
.L_x_8935:
        /* <DEDUP_REMOVED lines=12> */
[----:B------:R2:W0:Y:S01]  /*1760*/  F2I.S64.TRUNC R28, R0 ;  /* 0x00000000001c7311 */ /* 0x000422000020d900 */
[----:B------:R-:W-:Y:S05]  /*1770*/  BRA `(.L_x_8924) ;  /* 0x0000000400b87947 */ /* 0x000fea0003800000 */
.L_x_8934:
[----:B------:R-:W2:Y:S02]  /*1780*/  LDG.E.U16 R28, desc[UR36][R4.64] ;  /* 0x00000024041c7981 */ /* 0x000ea4000c1e1500 */
[----:B--2---:R-:W-:-:S06]  /*1790*/  IMAD.U32 R28, R28, 0x10000, RZ ;  /* 0x000100001c1c7824 */ /* 0x004fcc00078e00ff */
[----:B------:R-:W0:Y:S01]  /*17a0*/  F2I.S64.TRUNC R28, R28 ;  /* 0x0000001c001c7311 */ /* 0x000e22000020d900 */
[----:B------:R-:W-:Y:S05]  /*17b0*/  BRA `(.L_x_8924) ;  /* 0x0000000400a87947 */ /* 0x000fea0003800000 */
.L_x_8931:
        /* <DEDUP_REMOVED lines=11> */
.L_x_8938:
        /* <DEDUP_REMOVED lines=21> */
.L_x_8942:
[----:B------:R-:W-:Y:S05]  /*19c0*/  BSYNC B1 ;  /* 0x0000000000017941 */ /* 0x000fea0003800000 */
.L_x_8941:
[----:B------:R-:W-:Y:S01]  /*19d0*/  IMAD.SHL.U32 R3, R3, 0x100000, RZ ;  /* 0x0010000003037824 */ /* 0x000fe200078e00ff */
[----:B------:R-:W-:-:S04]  /*19e0*/  LEA R5, R0, 0x3b800000, 0x17 ;  /* 0x3b80000000057811 */ /* 0x000fc800078eb8ff */
[----:B------:R-:W-:-:S07]  /*19f0*/  LOP3.LUT R28, R5, R3, R28, 0xfe, !PT ;  /* 0x00000003051c7212 */ /* 0x000fce00078efe1c */
.L_x_8940:
[----:B------:R-:W-:Y:S05]  /*1a00*/  BSYNC B0 ;  /* 0x0000000000007941 */ /* 0x000fea0003800000 */
.L_x_8939:
[----:B------:R-:W0:Y:S01]  /*1a10*/  F2I.S64.TRUNC R28, R28 ;  /* 0x0000001c001c7311 */ /* 0x000e22000020d900 */
[----:B------:R-:W-:Y:S05]  /*1a20*/  BRA `(.L_x_8924) ;  /* 0x00000004000c7947 */ /* 0x000fea0003800000 */
.L_x_8937:
        /* <DEDUP_REMOVED lines=21> */
.L_x_8946:
[----:B------:R-:W-:Y:S05]  /*1b80*/  BSYNC B1 ;  /* 0x0000000000017941 */ /* 0x000fea0003800000 */
.L_x_8945:
[----:B------:R-:W-:Y:S01]  /*1b90*/  IMAD.SHL.U32 R3, R3, 0x200000, RZ ;  /* 0x0020000003037824 */ /* 0x000fe200078e00ff */
[----:B------:R-:W-:-:S04]  /*1ba0*/  LEA R5, R0, 0x37800000, 0x17 ;  /* 0x3780000000057811 */ /* 0x000fc800078eb8ff */
[----:B------:R-:W-:-:S07]  /*1bb0*/  LOP3.LUT R28, R5, R3, R28, 0xfe, !PT ;  /* 0x00000003051c7212 */ /* 0x000fce00078efe1c */
.L_x_8944:
[----:B------:R-:W-:Y:S05]  /*1bc0*/  BSYNC B0 ;  /* 0x0000000000007941 */ /* 0x000fea0003800000 */
.L_x_8943:
[----:B------:R-:W0:Y:S01]  /*1bd0*/  F2I.S64.TRUNC R28, R28 ;  /* 0x0000001c001c7311 */ /* 0x000e22000020d900 */
[----:B------:R-:W-:Y:S05]  /*1be0*/  BRA `(.L_x_8924) ;  /* 0x00000000009c7947 */ /* 0x000fea0003800000 */
.L_x_8936:
        /* <DEDUP_REMOVED lines=14> */
.L_x_8950:
[----:B------:R-:W-:Y:S05]  /*1cd0*/  BSYNC B0 ;  /* 0x0000000000007941 */ /* 0x000fea0003800000 */
.L_x_8949:
[----:B------:R-:W0:Y:S01]  /*1ce0*/  F2I.S64.TRUNC R28, R28 ;  /* 0x0000001c001c7311 */ /* 0x000e22000020d900 */
[----:B------:R-:W-:Y:S05]  /*1cf0*/  BRA `(.L_x_8924) ;  /* 0x0000000000587947 */ /* 0x000fea0003800000 */
.L_x_8923:
        /* <DEDUP_REMOVED lines=16> */
.L_x_8951:
[----:B------:R-:W-:Y:S01]  /*1e00*/  CS2R R28, SRZ ;  /* 0x00000000001c7805 */ /* 0x000fe2000001ff00 */
[----:B------:R-:W-:Y:S06]  /*1e10*/  BRA `(.L_x_8924) ;  /* 0x0000000000107947 */ /* 0x000fec0003800000 */
.L_x_8948:
[----:B------:R0:W5:Y:S01]  /*1e20*/  LDG.E.64 R28, desc[UR36][R4.64] ;  /* 0x00000024041c7981 */ /* 0x000162000c1e1b00 */
[----:B------:R-:W-:Y:S05]  /*1e30*/  BRA `(.L_x_8924) ;  /* 0x0000000000087947 */ /* 0x000fea0003800000 */
.L_x_8947:
[----:B------:R0:W5:Y:S01]  /*1e40*/  LDG.E R28, desc[UR36][R4.64] ;  /* 0x00000024041c7981 */ /* 0x000162000c1e1900 */
[----:B------:R-:W-:-:S07]  /*1e50*/  IMAD.MOV.U32 R29, RZ, RZ, RZ ;  /* 0x000000ffff1d7224 */ /* 0x000fce00078e00ff */
.L_x_8924:
[----:B------:R-:W-:-:S07]  /*1e60*/  VIADD R27, R27, 0x80 ;  /* 0x000000801b1b7836 */ /* 0x000fce0000000000 */
.L_x_8918:
[----:B------:R-:W-:Y:S05]  /*1e70*/  BSYNC B6 ;  /* 0x0000000000067941 */ /* 0x000fea0003800000 */
.L_x_8917:
[----:B------:R-:W-:Y:S01]  /*1e80*/  ISETP.GE.AND P0, PT, R27, R2, PT ;  /* 0x000000021b00720c */ /* 0x000fe20003f06270 */
[----:B------:R-:W-:Y:S01]  /*1e90*/  BSSY B6, `(.L_x_8952) ;  /* 0x00000ef000067945 */ /* 0x000fe20003800000 */
[----:B------:R-:W-:Y:S02]  /*1ea0*/  CS2R R18, SRZ ;  /* 0x0000000000127805 */ /* 0x000fe4000001ff00 */
[----:B------:R-:W-:-:S09]  /*1eb0*/  CS2R R16, SRZ ;  /* 0x0000000000107805 */ /* 0x000fd2000001ff00 */
[----:B------:R-:W-:Y:S05]  /*1ec0*/  @P0 BRA `(.L_x_8953) ;  /* 0x0000000c00ac0947 */ /* 0x000fea0003800000 */
[----:B01----:R-:W0:Y:S01]  /*1ed0*/  LDC.64 R4, c[0x0][0x230] ;  /* 0x00008c00ff047b82 */ /* 0x003e220000000a00 */
[----:B--2---:R-:W-:Y:S01]  /*1ee0*/  IMAD R0, R24, 0x200, R27 ;  /* 0x0000020018007824 */ /* 0x004fe200078e021b */
        /* <DEDUP_REMOVED lines=19> */
.L_x_8957:
[----:B------:R0:W5:Y:S01]  /*2020*/  LDG.E.U8 R16, desc[UR36][R4.64] ;  /* 0x0000002404107981 */ /* 0x000162000c1e1100 */
[----:B------:R-:W-:Y:S01]  /*2030*/  IMAD.MOV.U32 R17, RZ, RZ, RZ ;  /* 0x000000ffff117224 */ /* 0x000fe200078e00ff */
[----:B------:R-:W-:Y:S06]  /*2040*/  BRA `(.L_x_8959) ;  /* 0x0000000c00487947 */ /* 0x000fec0003800000 */
.L_x_8956:
        /* <DEDUP_REMOVED lines=8> */
.L_x_8961:
[----:B------:R-:W2:Y:S02]  /*20d0*/  LDG.E R16, desc[UR36][R4.64] ;  /* 0x0000002404107981 */ /* 0x000ea4000c1e1900 */
[----:B--2---:R-:W-:Y:S01]  /*20e0*/  SHF.R.S32.HI R17, RZ, 0x1f, R16 ;  /* 0x0000001fff117819 */ /* 0x004fe20000011410 */
[----:B------:R-:W-:Y:S06]  /*20f0*/  BRA `(.L_x_8959) ;  /* 0x0000000c001c7947 */ /* 0x000fec0003800000 */
.L_x_8960:
[----:B------:R-:W2:Y:S02]  /*2100*/  LDG.E.S16 R16, desc[UR36][R4.64] ;  /* 0x0000002404107981 */ /* 0x000ea4000c1e1700 */
[----:B--2---:R-:W-:Y:S01]  /*2110*/  SHF.R.S32.HI R17, RZ, 0x1f, R16 ;  /* 0x0000001fff117819 */ /* 0x004fe20000011410 */
[----:B------:R-:W-:Y:S06]  /*2120*/  BRA `(.L_x_8959) ;  /* 0x0000000c00107947 */ /* 0x000fec0003800000 */
.L_x_8955:
        /* <DEDUP_REMOVED lines=9> */
.L_x_8963:
[----:B------:R-:W2:Y:S02]  /*21c0*/  LDG.E.U16 R4, desc[UR36][R4.64] ;  /* 0x0000002404047981 */ /* 0x000ea4000c1e1500 */
[----:B--2---:R-:W-:-:S06]  /*21d0*/  HADD2.F32 R16, -RZ, R4.H0_H0 ;  /* 0x20000004ff107230 */ /* 0x004fcc0000004100 */
[----:B------:R-:W0:Y:S01]  /*21e0*/  F2I.S64.TRUNC R16, R16 ;  /* 0x0000001000107311 */ /* 0x000e22000020d900 */
[----:B------:R-:W-:Y:S05]  /*21f0*/  BRA `(.L_x_8959) ;  /* 0x0000000800dc7947 */ /* 0x000fea0003800000 */
.L_x_8962:
        /* <DEDUP_REMOVED lines=9> */
.L_x_8965:
[----:B------:R-:W2:Y:S02]  /*2290*/  LDG.E.U16 R4, desc[UR36][R4.64] ;  /* 0x0000002404047981 */ /* 0x000ea4000c1e1500 */
[----:B--2---:R-:W-:-:S06]  /*22a0*/  HADD2.F32 R16, -RZ, R4.H0_H0 ;  /* 0x20000004ff107230 */ /* 0x004fcc0000004100 */
[----:B------:R-:W0:Y:S01]  /*22b0*/  F2I.S64.TRUNC R16, R16 ;  /* 0x0000001000107311 */ /* 0x000e22000020d900 */
[----:B------:R-:W-:Y:S05]  /*22c0*/  BRA `(.L_x_8959) ;  /* 0x0000000800a87947 */ /* 0x000fea0003800000 */
.L_x_8964:
[----:B------:R-:W2:Y:S02]  /*22d0*/  LDG.E.64 R4, desc[UR36][R4.64] ;  /* 0x0000002404047981 */ /* 0x000ea4000c1e1b00 */
[----:B--2---:R0:W1:Y:S01]  /*22e0*/  F2I.S64.F64.TRUNC R16, R4 ;  /* 0x0000000400107311 */ /* 0x004062000030d900 */
[----:B------:R-:W-:Y:S05]  /*22f0*/  BRA `(.L_x_8959) ;  /* 0x00000008009c7947 */ /* 0x000fea0003800000 */
.L_x_8954:
        /* <DEDUP_REMOVED lines=13> */
.L_x_8968:
[----:B------:R-:W2:Y:S02]  /*23d0*/  LDG.E.64 R4, desc[UR36][R4.64] ;  /* 0x0000002404047981 */ /* 0x000ea4000c1e1b00 */
[----:B--2---:R0:W1:Y:S01]  /*23e0*/  F2I.S64.F64.TRUNC R16, R4 ;  /* 0x0000000400107311 */ /* 0x004062000030d900 */
[----:B------:R-:W-:Y:S05]  /*23f0*/  BRA `(.L_x_8959) ;  /* 0x00000008005c7947 */ /* 0x000fea0003800000 */
.L_x_8967:
        /* <DEDUP_REMOVED lines=27> */
.L_x_8970:
        /* <DEDUP_REMOVED lines=14> */
.L_x_8969:
[----:B------:R-:W2:Y:S02]  /*2690*/  LDG.E.U16 R16, desc[UR36][R4.64] ;  /* 0x0000002404107981 */ /* 0x000ea4000c1e1500 */
[----:B--2---:R-:W-:-:S06]  /*26a0*/  IMAD.U32 R16, R16, 0x10000, RZ ;  /* 0x0001000010107824 */ /* 0x004fcc00078e00ff */
[----:B------:R-:W0:Y:S01]  /*26b0*/  F2I.S64.TRUNC R16, R16 ;  /* 0x0000001000107311 */ /* 0x000e22000020d900 */
[----:B------:R-:W-:Y:S05]  /*26c0*/  BRA `(.L_x_8959) ;  /* 0x0000000400a87947 */ /* 0x000fea0003800000 */
.L_x_8966:
        /* <DEDUP_REMOVED lines=11> */
.L_x_8973:
        /* <DEDUP_REMOVED lines=21> */
.L_x_8977:
[----:B------:R-:W-:Y:S05]  /*28d0*/  BSYNC B1 ;  /* 0x0000000000017941 */ /* 0x000fea0003800000 */
.L_x_8976:
[----:B------:R-:W-:Y:S01]  /*28e0*/  IMAD.SHL.U32 R3, R3, 0x100000, RZ ;  /* 0x0010000003037824 */ /* 0x000fe200078e00ff */
[----:B------:R-:W-:-:S04]  /*28f0*/  LEA R5, R0, 0x3b800000, 0x17 ;  /* 0x3b80000000057811 */ /* 0x000fc800078eb8ff */
[----:B------:R-:W-:-:S07]  /*2900*/  LOP3.LUT R16, R5, R3, R16, 0xfe, !PT ;  /* 0x0000000305107212 */ /* 0x000fce00078efe10 */
.L_x_8975:
[----:B------:R-:W-:Y:S05]  /*2910*/  BSYNC B0 ;  /* 0x0000000000007941 */ /* 0x000fea0003800000 */
.L_x_8974:
[----:B------:R-:W1:Y:S01]  /*2920*/  F2I.S64.TRUNC R16, R16 ;  /* 0x0000001000107311 */ /* 0x000e62000020d900 */
[----:B------:R-:W-:Y:S05]  /*2930*/  BRA `(.L_x_8959) ;  /* 0x00000004000c7947 */ /* 0x000fea0003800000 */
.L_x_8972:
        /* <DEDUP_REMOVED lines=21> */
.L_x_8981:
[----:B------:R-:W-:Y:S05]  /*2a90*/  BSYNC B1 ;  /* 0x0000000000017941 */ /* 0x000fea0003800000 */
.L_x_8980:
[----:B------:R-:W-:Y:S01]  /*2aa0*/  IMAD.SHL.U32 R3, R3, 0x200000, RZ ;  /* 0x0020000003037824 */ /* 0x000fe200078e00ff */
[----:B------:R-:W-:-:S04]  /*2ab0*/  LEA R5, R0, 0x37800000, 0x17 ;  /* 0x3780000000057811 */ /* 0x000fc800078eb8ff */
[----:B------:R-:W-:-:S07]  /*2ac0*/  LOP3.LUT R16, R5, R3, R16, 0xfe, !PT ;  /* 0x0000000305107212 */ /* 0x000fce00078efe10 */
.L_x_8979:
[----:B------:R-:W-:Y:S05]  /*2ad0*/  BSYNC B0 ;  /* 0x0000000000007941 */ /* 0x000fea0003800000 */
.L_x_8978:
[----:B------:R-:W2:Y:S01]  /*2ae0*/  F2I.S64.TRUNC R16, R16 ;  /* 0x0000001000107311 */ /* 0x000ea2000020d900 */
[----:B------:R-:W-:Y:S05]  /*2af0*/  BRA `(.L_x_8959) ;  /* 0x00000000009c7947 */ /* 0x000fea0003800000 */
.L_x_8971:
        /* <DEDUP_REMOVED lines=14> */
.L_x_8985:
[----:B------:R-:W-:Y:S05]  /*2be0*/  BSYNC B0 ;  /* 0x0000000000007941 */ /* 0x000fea0003800000 */
.L_x_8984:
[----:B------:R-:W0:Y:S01]  /*2bf0*/  F2I.S64.TRUNC R16, R16 ;  /* 0x0000001000107311 */ /* 0x000e22000020d900 */
[----:B------:R-:W-:Y:S05]  /*2c00*/  BRA `(.L_x_8959) ;  /* 0x0000000000587947 */ /* 0x000fea0003800000 */
.L_x_8958:
        /* <DEDUP_REMOVED lines=16> */
.L_x_8986:
[----:B------:R-:W-:Y:S01]  /*2d10*/  CS2R R16, SRZ ;  /* 0x0000000000107805 */ /* 0x000fe2000001ff00 */
[----:B------:R-:W-:Y:S06]  /*2d20*/  BRA `(.L_x_8959) ;  /* 0x0000000000107947 */ /* 0x000fec0003800000 */
.L_x_8983:
[----:B------:R0:W5:Y:S01]  /*2d30*/  LDG.E.64 R16, desc[UR36][R4.64] ;  /* 0x0000002404107981 */ /* 0x000162000c1e1b00 */
[----:B------:R-:W-:Y:S05]  /*2d40*/  BRA `(.L_x_8959) ;  /* 0x0000000000087947 */ /* 0x000fea0003800000 */
.L_x_8982:
[----:B------:R0:W5:Y:S01]  /*2d50*/  LDG.E R16, desc[UR36][R4.64] ;  /* 0x0000002404107981 */ /* 0x000162000c1e1900 */
[----:B------:R-:W-:-:S07]  /*2d60*/  IMAD.MOV.U32 R17, RZ, RZ, RZ ;  /* 0x000000ffff117224 */ /* 0x000fce00078e00ff */
.L_x_8959:
[----:B------:R-:W-:-:S07]  /*2d70*/  VIADD R27, R27, 0x80 ;  /* 0x000000801b1b7836 */ /* 0x000fce0000000000 */
.L_x_8953:
[----:B------:R-:W-:Y:S05]  /*2d80*/  BSYNC B6 ;  /* 0x0000000000067941 */ /* 0x000fea0003800000 */
.L_x_8952:
[----:B------:R-:W-:Y:S01]  /*2d90*/  ISETP.GE.AND P0, PT, R27, R2, PT ;  /* 0x000000021b00720c */ /* 0x000fe20003f06270 */
[----:B------:R-:W-:-:S12]  /*2da0*/  BSSY B6, `(.L_x_8987) ;  /* 0x00000ea000067945 */ /* 0x000fd80003800000 */
[----:B------:R-:W-:Y:S05]  /*2db0*/  @P0 BRA `(.L_x_8988) ;  /* 0x0000000c00a00947 */ /* 0x000fea0003800000 */
[----:B01----:R-:W0:Y:S01]  /*2dc0*/  LDC.64 R4, c[0x0][0x230] ;  /* 0x00008c00ff047b82 */ /* 0x003e220000000a00 */
        /* <DEDUP_REMOVED lines=19> */
.L_x_8992:
[----:B------:R0:W5:Y:S01]  /*2f00*/  LDG.E.U8 R18, desc[UR36][R4.64] ;  /* 0x0000002404127981 */ /* 0x000162000c1e1100 */
[----:B------:R-:W-:Y:S01]  /*2f10*/  IMAD.MOV.U32 R19, RZ, RZ, RZ ;  /* 0x000000ffff137224 */ /* 0x000fe200078e00ff */
[----:B------:R-:W-:Y:S06]  /*2f20*/  BRA `(.L_x_8988) ;  /* 0x0000000c00447947 */ /* 0x000fec0003800000 */
.L_x_8991:
        /* <DEDUP_REMOVED lines=8> */
.L_x_8995:
[----:B------:R-:W2:Y:S02]  /*2fb0*/  LDG.E R18, desc[UR36][R4.64] ;  /* 0x0000002404127981 */ /* 0x000ea4000c1e1900 */
[----:B--2---:R-:W-:Y:S01]  /*2fc0*/  SHF.R.S32.HI R19, RZ, 0x1f, R18 ;  /* 0x0000001fff137819 */ /* 0x004fe20000011412 */
[----:B------:R-:W-:Y:S06]  /*2fd0*/  BRA `(.L_x_8988) ;  /* 0x0000000c00187947 */ /* 0x000fec0003800000 */
.L_x_8994:
[----:B------:R-:W2:Y:S02]  /*2fe0*/  LDG.E.S16 R18, desc[UR36][R4.64] ;  /* 0x0000002404127981 */ /* 0x000ea4000c1e1700 */
[----:B--2---:R-:W-:Y:S01]  /*2ff0*/  SHF.R.S32.HI R19, RZ, 0x1f, R18 ;  /* 0x0000001fff137819 */ /* 0x004fe20000011412 */
[----:B------:R-:W-:Y:S06]  /*3000*/  BRA `(.L_x_8988) ;  /* 0x0000000c000c7947 */ /* 0x000fec0003800000 */
.L_x_8990:
        /* <DEDUP_REMOVED lines=9> */
.L_x_8997:
[----:B------:R-:W2:Y:S02]  /*30a0*/  LDG.E.U16 R4, desc[UR36][R4.64] ;  /* 0x0000002404047981 */ /* 0x000ea4000c1e1500 */
[----:B--2---:R-:W-:-:S06]  /*30b0*/  HADD2.F32 R18, -RZ, R4.H0_H0 ;  /* 0x20000004ff127230 */ /* 0x004fcc0000004100 */
[----:B------:R-:W0:Y:S01]  /*30c0*/  F2I.S64.TRUNC R18, R18 ;  /* 0x0000001200127311 */ /* 0x000e22000020d900 */
[----:B------:R-:W-:Y:S05]  /*30d0*/  BRA `(.L_x_8988) ;  /* 0x0000000800d87947 */ /* 0x000fea0003800000 */
.L_x_8996:
        /* <DEDUP_REMOVED lines=9> */
.L_x_8999:
[----:B------:R-:W2:Y:S02]  /*3170*/  LDG.E.U16 R4, desc[UR36][R4.64] ;  /* 0x0000002404047981 */ /* 0x000ea4000c1e1500 */
[----:B--2---:R-:W-:-:S06]  /*3180*/  HADD2.F32 R18, -RZ, R4.H0_H0 ;  /* 0x20000004ff127230 */ /* 0x004fcc0000004100 */
[----:B------:R-:W0:Y:S01]  /*3190*/  F2I.S64.TRUNC R18, R18 ;  /* 0x0000001200127311 */ /* 0x000e22000020d900 */
[----:B------:R-:W-:Y:S05]  /*31a0*/  BRA `(.L_x_8988) ;  /* 0x0000000800a47947 */ /* 0x000fea0003800000 */
.L_x_8998:
[----:B------:R-:W2:Y:S02]  /*31b0*/  LDG.E.64 R4, desc[UR36][R4.64] ;  /* 0x0000002404047981 */ /* 0x000ea4000c1e1b00 */
[----:B--2---:R0:W1:Y:S01]  /*31c0*/  F2I.S64.F64.TRUNC R18, R4 ;  /* 0x0000000400127311 */ /* 0x004062000030d900 */
[----:B------:R-:W-:Y:S05]  /*31d0*/  BRA `(.L_x_8988) ;  /* 0x0000000800987947 */ /* 0x000fea0003800000 */
.L_x_8989:
        /* <DEDUP_REMOVED lines=13> */
.L_x_9002:
[----:B------:R-:W2:Y:S02]  /*32b0*/  LDG.E.64 R4, desc[UR36][R4.64] ;  /* 0x0000002404047981 */ /* 0x000ea4000c1e1b00 */
[----:B--2---:R0:W1:Y:S01]  /*32c0*/  F2I.S64.F64.TRUNC R18, R4 ;  /* 0x0000000400127311 */ /* 0x004062000030d900 */
[----:B------:R-:W-:Y:S05]  /*32d0*/  BRA `(.L_x_8988) ;  /* 0x0000000800587947 */ /* 0x000fea0003800000 */
.L_x_9001:
        /* <DEDUP_REMOVED lines=27> */
.L_x_9004:
        /* <DEDUP_REMOVED lines=14> */
.L_x_9003:
[----:B------:R-:W2:Y:S02]  /*3570*/  LDG.E.U16 R18, desc[UR36][R4.64] ;  /* 0x0000002404127981 */ /* 0x000ea4000c1e1500 */
[----:B--2---:R-:W-:-:S06]  /*3580*/  IMAD.U32 R18, R18, 0x10000, RZ ;  /* 0x0001000012127824 */ /* 0x004fcc00078e00ff */
[----:B------:R-:W0:Y:S01]  /*3590*/  F2I.S64.TRUNC R18, R18 ;  /* 0x0000001200127311 */ /* 0x000e22000020d900 */
[----:B------:R-:W-:Y:S05]  /*35a0*/  BRA `(.L_x_8988) ;  /* 0x0000000400a47947 */ /* 0x000fea0003800000 */
.L_x_9000:
        /* <DEDUP_REMOVED lines=11> */
.L_x_9007:
        /* <DEDUP_REMOVED lines=21> */
.L_x_9011:
[----:B------:R-:W-:Y:S05]  /*37b0*/  BSYNC B1 ;  /* 0x0000000000017941 */ /* 0x000fea0003800000 */
.L_x_9010:
[----:B------:R-:W-:Y:S01]  /*37c0*/  IMAD.SHL.U32 R3, R3, 0x100000, RZ ;  /* 0x0010000003037824 */ /* 0x000fe200078e00ff */
[----:B------:R-:W-:-:S04]  /*37d0*/  LEA R5, R0, 0x3b800000, 0x17 ;  /* 0x3b80000000057811 */ /* 0x000fc800078eb8ff */
[----:B------:R-:W-:-:S07]  /*37e0*/  LOP3.LUT R18, R5, R3, R18, 0xfe, !PT ;  /* 0x0000000305127212 */ /* 0x000fce00078efe12 */
.L_x_9009:
[----:B------:R-:W-:Y:S05]  /*37f0*/  BSYNC B0 ;  /* 0x0000000000007941 */ /* 0x000fea0003800000 */
.L_x_9008:
[----:B------:R-:W0:Y:S01]  /*3800*/  F2I.S64.TRUNC R18, R18 ;  /* 0x0000001200127311 */ /* 0x000e22000020d900 */
[----:B------:R-:W-:Y:S05]  /*3810*/  BRA `(.L_x_8988) ;  /* 0x0000000400087947 */ /* 0x000fea0003800000 */
.L_x_9006:
        /* <DEDUP_REMOVED lines=21> */
.L_x_9015:
[----:B------:R-:W-:Y:S05]  /*3970*/  BSYNC B1 ;  /* 0x0000000000017941 */ /* 0x000fea0003800000 */
.L_x_9014:
[----:B------:R-:W-:Y:S01]  /*3980*/  IMAD.SHL.U32 R3, R3, 0x200000, RZ ;  /* 0x0020000003037824 */ /* 0x000fe200078e00ff */
[----:B------:R-:W-:-:S04]  /*3990*/  LEA R5, R0, 0x37800000, 0x17 ;  /* 0x3780000000057811 */ /* 0x000fc800078eb8ff */
[----:B------:R-:W-:-:S07]  /*39a0*/  LOP3.LUT R18, R5, R3, R18, 0xfe, !PT ;  /* 0x0000000305127212 */ /* 0x000fce00078efe12 */
.L_x_9013:
[----:B------:R-:W-:Y:S05]  /*39b0*/  BSYNC B0 ;  /* 0x0000000000007941 */ /* 0x000fea0003800000 */
.L_x_9012:
[----:B------:R-:W0:Y:S01]  /*39c0*/  F2I.S64.TRUNC R18, R18 ;  /* 0x0000001200127311 */ /* 0x000e22000020d900 */
[----:B------:R-:W-:Y:S05]  /*39d0*/  BRA `(.L_x_8988) ;  /* 0x0000000000987947 */ /* 0x000fea0003800000 */
.L_x_9005:
        /* <DEDUP_REMOVED lines=14> */
.L_x_9019:
[----:B------:R-:W-:Y:S05]  /*3ac0*/  BSYNC B0 ;  /* 0x0000000000007941 */ /* 0x000fea0003800000 */
.L_x_9018:
[----:B------:R-:W0:Y:S01]  /*3ad0*/  F2I.S64.TRUNC R18, R18 ;  /* 0x0000001200127311 */ /* 0x000e22000020d900 */
[----:B------:R-:W-:Y:S05]  /*3ae0*/  BRA `(.L_x_8988) ;  /* 0x0000000000547947 */ /* 0x000fea0003800000 */
.L_x_8993:
        /* <DEDUP_REMOVED lines=16> */
.L_x_9020:
[----:B------:R-:W-:Y:S05]  /*3bf0*/  BRA `(.L_x_8988) ;  /* 0x0000000000107947 */ /* 0x000fea0003800000 */
.L_x_9017:
[----:B------:R0:W5:Y:S01]  /*3c00*/  LDG.E.64 R18, desc[UR36][R4.64] ;  /* 0x0000002404127981 */ /* 0x000162000c1e1b00 */
[----:B------:R-:W-:Y:S05]  /*3c10*/  BRA `(.L_x_8988) ;  /* 0x0000000000087947 */ /* 0x000fea0003800000 */
.L_x_9016:
[----:B------:R0:W5:Y:S01]  /*3c20*/  LDG.E R18, desc[UR36][R4.64] ;  /* 0x0000002404127981 */ /* 0x000162000c1e1900 */
[----:B------:R-:W-:-:S07]  /*3c30*/  IMAD.MOV.U32 R19, RZ, RZ, RZ ;  /* 0x000000ffff137224 */ /* 0x000fce00078e00ff */
.L_x_8988:
[----:B------:R-:W-:Y:S05]  /*3c40*/  BSYNC B6 ;  /* 0x0000000000067941 */ /* 0x000fea0003800000 */
.L_x_8987:
[----:B------:R-:W2:Y:S01]  /*3c50*/  S2R R25, SR_TID.X ;  /* 0x0000000000197919 */ /* 0x000ea20000002100 */
[----:B------:R-:W-:Y:S01]  /*3c60*/  ULDC.64 UR4, c[0x0][0x220] ;  /* 0x0000880000047ab9 */ /* 0x000fe20000000a00 */
[----:B------:R-:W2:Y:S01]  /*3c70*/  LDC.U8 R26, c[0x0][0x244] ;  /* 0x00009100ff1a7b82 */ /* 0x000ea20000000000 */
[----:B------:R-:W-:Y:S01]  /*3c80*/  ISETP.NE.U32.AND P2, PT, RZ, UR4, PT ;  /* 0x00000004ff007c0c */ /* 0x000fe2000bf45070 */
[----:B------:R-:W-:Y:S01]  /*3c90*/  BSSY B6, `(.L_x_9021) ;  /* 0x00000fc000067945 */ /* 0x000fe20003800000 */
[----:B01-345:R-:W-:Y:S02]  /*3ca0*/  ISETP.NE.U32.AND P0, PT, R22, RZ, PT ;  /* 0x000000ff1600720c */ /* 0x03bfe40003f05070 */
[----:B------:R-:W-:Y:S02]  /*3cb0*/  ISETP.NE.AND.EX P2, PT, RZ, UR5, PT, P2 ;  /* 0x00000005ff007c0c */ /* 0x000fe4000bf45320 */
[----:B------:R-:W-:Y:S02]  /*3cc0*/  ISETP.NE.U32.AND P1, PT, R28, RZ, PT ;  /* 0x000000ff1c00720c */ /* 0x000fe40003f25070 */
[----:B--2---:R-:W-:-:S02]  /*3cd0*/  ISETP.NE.U32.AND P4, PT, R16, RZ, PT ;  /* 0x000000ff1000720c */ /* 0x004fc40003f85070 */
[----:B------:R-:W-:Y:S02]  /*3ce0*/  ISETP.NE.U32.AND P3, PT, R18, RZ, PT ;  /* 0x000000ff1200720c */ /* 0x000fe40003f65070 */
[----:B------:R-:W-:Y:S02]  /*3cf0*/  ISETP.NE.XOR.EX P0, PT, R23, RZ, P2, P0 ;  /* 0x000000ff1700720c */ /* 0x000fe40001705b00 */
[----:B------:R-:W-:Y:S02]  /*3d00*/  ISETP.NE.XOR.EX P1, PT, R29, RZ, P2, P1 ;  /* 0x000000ff1d00720c */ /* 0x000fe40001725b10 */
[----:B------:R-:W-:Y:S02]  /*3d10*/  ISETP.NE.XOR.EX P4, PT, R17, RZ, P2, P4 ;  /* 0x000000ff1100720c */ /* 0x000fe40001785b40 */
[----:B------:R-:W-:Y:S02]  /*3d20*/  ISETP.NE.XOR.EX P3, PT, R19, RZ, P2, P3 ;  /* 0x000000ff1300720c */ /* 0x000fe40001765b30 */
[----:B------:R-:W-:-:S02]  /*3d30*/  SEL R3, RZ, 0x1, !P0 ;  /* 0x00000001ff037807 */ /* 0x000fc40004000000 */
[----:B------:R-:W-:Y:S02]  /*3d40*/  SEL R22, RZ, 0x1, !P1 ;  /* 0x00000001ff167807 */ /* 0x000fe40004800000 */
[----:B------:R-:W-:Y:S02]  /*3d50*/  SEL R18, RZ, 0x1, !P4 ;  /* 0x00000001ff127807 */ /* 0x000fe40006000000 */
[----:B------:R-:W-:Y:S02]  /*3d60*/  SEL R16, RZ, 0x1, !P3 ;  /* 0x00000001ff107807 */ /* 0x000fe40005800000 */
[----:B------:R-:W-:-:S13]  /*3d70*/  ISETP.GE.AND P2, PT, R25, R2, PT ;  /* 0x000000021900720c */ /* 0x000fda0003f46270 */
        /* <DEDUP_REMOVED lines=22> */
.L_x_9026:
[----:B------:R0:W-:Y:S01]  /*3ee0*/  STG.E.U8 desc[UR36][R8.64], R3 ;  /* 0x0000000308007986 */ /* 0x0001e2000c101124 */
[----:B------:R-:W-:Y:S05]  /*3ef0*/  BRA `(.L_x_9022) ;  /* 0x0000000c00547947 */ /* 0x000fea0003800000 */
.L_x_9025:
        /* <DEDUP_REMOVED lines=10> */
.L_x_9029:
[----:B------:R0:W-:Y:S01]  /*3fa0*/  STG.E desc[UR36][R8.64], R3 ;  /* 0x0000000308007986 */ /* 0x0001e2000c101924 */
[----:B------:R-:W-:Y:S05]  /*3fb0*/  BRA `(.L_x_9022) ;  /* 0x0000000c00247947 */ /* 0x000fea0003800000 */
.L_x_9028:
[----:B------:R0:W-:Y:S01]  /*3fc0*/  STG.E.U16 desc[UR36][R8.64], R3 ;  /* 0x0000000308007986 */ /* 0x0001e2000c101524 */
[----:B------:R-:W-:Y:S05]  /*3fd0*/  BRA `(.L_x_9022) ;  /* 0x0000000c001c7947 */ /* 0x000fea0003800000 */
.L_x_9024:
        /* <DEDUP_REMOVED lines=9> */
.L_x_9031:
[----:B------:R-:W0:Y:S02]  /*4070*/  I2F.S16 R0, R3 ;  /* 0x0000000300007306 */ /* 0x000e240000101400 */
[----:B0-----:R-:W-:-:S05]  /*4080*/  F2FP.F16.F32.PACK_AB R0, RZ, R0 ;  /* 0x00000000ff00723e */ /* 0x001fca00000000ff */
[----:B------:R0:W-:Y:S01]  /*4090*/  STG.E.U16 desc[UR36][R8.64], R0 ;  /* 0x0000000008007986 */ /* 0x0001e2000c101524 */
[----:B------:R-:W-:Y:S05]  /*40a0*/  BRA `(.L_x_9022) ;  /* 0x0000000800e87947 */ /* 0x000fea0003800000 */
.L_x_9030:
        /* <DEDUP_REMOVED lines=10> */
.L_x_9033:
[----:B------:R-:W0:Y:S02]  /*4150*/  I2F.S16 R3, R3 ;  /* 0x0000000300037306 */ /* 0x000e240000101400 */
[----:B0-----:R-:W-:-:S04]  /*4160*/  F2FP.F16.F32.PACK_AB R3, RZ, R3 ;  /* 0x00000003ff03723e */ /* 0x001fc800000000ff */
[----:B------:R-:W-:-:S05]  /*4170*/  PRMT R3, R3, 0x5410, RZ ;  /* 0x0000541003037816 */ /* 0x000fca00000000ff */
[----:B------:R0:W-:Y:S01]  /*4180*/  STG.E desc[UR36][R8.64], R3 ;  /* 0x0000000308007986 */ /* 0x0001e2000c101924 */
[----:B------:R-:W-:Y:S05]  /*4190*/  BRA `(.L_x_9022) ;  /* 0x0000000800ac7947 */ /* 0x000fea0003800000 */
.L_x_9032:
[----:B------:R-:W0:Y:S02]  /*41a0*/  I2F.F64.S16 R4, R3 ;  /* 0x0000000300047312 */ /* 0x000e240000101c00 */
[----:B0-----:R0:W-:Y:S01]  /*41b0*/  STG.E.64 desc[UR36][R8.64], R4 ;  /* 0x0000000408007986 */ /* 0x0011e2000c101b24 */
[----:B------:R-:W-:Y:S05]  /*41c0*/  BRA `(.L_x_9022) ;  /* 0x0000000800a07947 */ /* 0x000fea0003800000 */
.L_x_9023:
        /* <DEDUP_REMOVED lines=10> */
.L_x_9036:
[----:B------:R-:W0:Y:S01]  /*4270*/  I2F.F64.S16 R4, R3 ;  /* 0x0000000300047312 */ /* 0x000e220000101c00 */
[----:B------:R-:W-:-:S05]  /*4280*/  CS2R R6, SRZ ;  /* 0x0000000000067805 */ /* 0x000fca000001ff00 */
[----:B0-----:R0:W-:Y:S01]  /*4290*/  STG.E.128 desc[UR36][R8.64], R4 ;  /* 0x0000000408007986 */ /* 0x0011e2000c101d24 */
[----:B------:R-:W-:Y:S05]  /*42a0*/  BRA `(.L_x_9022) ;  /* 0x0000000800687947 */ /* 0x000fea0003800000 */
.L_x_9035:
        /* <DEDUP_REMOVED lines=21> */
.L_x_9040:
[----:B------:R-:W-:Y:S05]  /*4400*/  BSYNC B0 ;  /* 0x0000000000007941 */ /* 0x000fea0003800000 */
.L_x_9039:
[----:B------:R-:W-:-:S05]  /*4410*/  LOP3.LUT R5, R0, R5, RZ, 0xfc, !PT ;  /* 0x0000000500057212 */ /* 0x000fca00078efcff */
[----:B------:R0:W-:Y:S01]  /*4420*/  STG.E.U8 desc[UR36][R8.64], R5 ;  /* 0x0000000508007986 */ /* 0x0001e2000c101124 */
[----:B------:R-:W-:Y:S05]  /*4430*/  BRA `(.L_x_9022) ;  /* 0x0000000800047947 */ /* 0x000fea0003800000 */
.L_x_9038:
        /* <DEDUP_REMOVED lines=13> */
.L_x_9042:
[----:B------:R-:W-:Y:S01]  /*4510*/  IMAD.MOV.U32 R0, RZ, RZ, 0x7f ;  /* 0x0000007fff007424 */ /* 0x000fe200078e00ff */
[----:B------:R-:W-:-:S04]  /*4520*/  ISETP.GT.U32.AND P0, PT, R4, 0x7f800000, PT ;  /* 0x7f8000000400780c */ /* 0x000fc80003f04070 */
[----:B------:R-:W-:-:S09]  /*4530*/  SEL R0, R0, 0x7c, P0 ;  /* 0x0000007c00007807 */ /* 0x000fd20000000000 */
.L_x_9043:
[----:B------:R-:W-:Y:S05]  /*4540*/  BSYNC B0 ;  /* 0x0000000000007941 */ /* 0x000fea0003800000 */
.L_x_9041:
[----:B------:R-:W-:-:S04]  /*4550*/  LOP3.LUT R3, R5, 0x80000000, RZ, 0xc0, !PT ;  /* 0x8000000005037812 */ /* 0x000fc800078ec0ff */
[----:B------:R-:W-:-:S04]  /*4560*/  SHF.R.U32.HI R3, RZ, 0x18, R3 ;  /* 0x00000018ff037819 */ /* 0x000fc80000011603 */
[----:B------:R-:W-:-:S05]  /*4570*/  LOP3.LUT R3, R0, R3, RZ, 0xfc, !PT ;  /* 0x0000000300037212 */ /* 0x000fca00078efcff */
[----:B------:R0:W-:Y:S01]  /*4580*/  STG.E.U8 desc[UR36][R8.64], R3 ;  /* 0x0000000308007986 */ /* 0x0001e2000c101124 */
[----:B------:R-:W-:Y:S05]  /*4590*/  BRA `(.L_x_9022) ;  /* 0x0000000400ac7947 */ /* 0x000fea0003800000 */
.L_x_9037:
[----:B------:R-:W0:Y:S02]  /*45a0*/  I2F.S16 R0, R3 ;  /* 0x0000000300007306 */ /* 0x000e240000101400 */
[----:B0-----:R-:W-:-:S05]  /*45b0*/  F2FP.BF16.F32.PACK_AB R0, RZ, R0 ;  /* 0x00000000ff00723e */ /* 0x001fca00000010ff */
[----:B------:R0:W-:Y:S01]  /*45c0*/  STG.E.U16 desc[UR36][R8.64], R0 ;  /* 0x0000000008007986 */ /* 0x0001e2000c101524 */
[----:B------:R-:W-:Y:S05]  /*45d0*/  BRA `(.L_x_9022) ;  /* 0x00000004009c7947 */ /* 0x000fea0003800000 */
.L_x_9034:
        /* <DEDUP_REMOVED lines=10> */
.L_x_9046:
        /* <DEDUP_REMOVED lines=17> */
.L_x_9049:
[----:B------:R-:W-:-:S04]  /*4790*/  LOP3.LUT R3, R3, 0x80000000, RZ, 0xc0, !PT ;  /* 0x8000000003037812 */ /* 0x000fc800078ec0ff */
[----:B------:R-:W-:-:S04]  /*47a0*/  SHF.R.U32.HI R3, RZ, 0x18, R3 ;  /* 0x00000018ff037819 */ /* 0x000fc80000011603 */
[----:B------:R-:W-:-:S04]  /*47b0*/  LOP3.LUT R0, R0, R3, RZ, 0xfc, !PT ;  /* 0x0000000300007212 */ /* 0x000fc800078efcff */
[----:B------:R-:W-:-:S07]  /*47c0*/  PRMT R4, R0, 0x7610, R4 ;  /* 0x0000761000047816 */ /* 0x000fce0000000004 */
.L_x_9048:
[----:B------:R-:W-:Y:S05]  /*47d0*/  BSYNC B0 ;  /* 0x0000000000007941 */ /* 0x000fea0003800000 */
.L_x_9047:
[----:B------:R3:W-:Y:S01]  /*47e0*/  STG.E.U8 desc[UR36][R8.64], R4 ;  /* 0x0000000408007986 */ /* 0x0007e2000c101124 */
[----:B------:R-:W-:Y:S05]  /*47f0*/  BRA `(.L_x_9022) ;  /* 0x0000000400147947 */ /* 0x000fea0003800000 */
.L_x_9045:
        /* <DEDUP_REMOVED lines=17> */
.L_x_9052:
[----:B------:R-:W-:-:S04]  /*4910*/  LOP3.LUT R3, R3, 0x80000000, RZ, 0xc0, !PT ;  /* 0x8000000003037812 */ /* 0x000fc800078ec0ff */
[----:B------:R-:W-:-:S04]  /*4920*/  SHF.R.U32.HI R3, RZ, 0x18, R3 ;  /* 0x00000018ff037819 */ /* 0x000fc80000011603 */
[----:B------:R-:W-:-:S04]  /*4930*/  LOP3.LUT R0, R0, R3, RZ, 0xfc, !PT ;  /* 0x0000000300007212 */ /* 0x000fc800078efcff */
[----:B------:R-:W-:-:S07]  /*4940*/  PRMT R4, R0, 0x7610, R4 ;  /* 0x0000761000047816 */ /* 0x000fce0000000004 */
.L_x_9051:
[----:B------:R-:W-:Y:S05]  /*4950*/  BSYNC B0 ;  /* 0x0000000000007941 */ /* 0x000fea0003800000 */
.L_x_9050:
[----:B------:R0:W-:Y:S01]  /*4960*/  STG.E.U8 desc[UR36][R8.64], R4 ;  /* 0x0000000408007986 */ /* 0x0001e2000c101124 */
[----:B------:R-:W-:Y:S05]  /*4970*/  BRA `(.L_x_9022) ;  /* 0x0000000000b47947 */ /* 0x000fea0003800000 */
.L_x_9044:
        /* <DEDUP_REMOVED lines=23> */
.L_x_9027:
        /* <DEDUP_REMOVED lines=16> */
.L_x_9055:
[----:B------:R-:W-:Y:S05]  /*4bf0*/  BRA `(.L_x_9022) ;  /* 0x0000000000147947 */ /* 0x000fea0003800000 */
.L_x_9054:
[----:B------:R-:W-:Y:S02]  /*4c00*/  IMAD.MOV.U32 R4, RZ, RZ, R3 ;  /* 0x000000ffff047224 */ /* 0x000fe400078e0003 */
[----:B------:R-:W-:-:S05]  /*4c10*/  IMAD.MOV.U32 R5, RZ, RZ, RZ ;  /* 0x000000ffff057224 */ /* 0x000fca00078e00ff */
[----:B------:R2:W-:Y:S01]  /*4c20*/  STG.E.64 desc[UR36][R8.64], R4 ;  /* 0x0000000408007986 */ /* 0x0005e2000c101b24 */
[----:B------:R-:W-:Y:S05]  /*4c30*/  BRA `(.L_x_9022) ;  /* 0x0000000000047947 */ /* 0x000fea0003800000 */
.L_x_9053:
[----:B------:R0:W-:Y:S02]  /*4c40*/  STG.E desc[UR36][R8.64], R3 ;  /* 0x0000000308007986 */ /* 0x0001e4000c101924 */
.L_x_9022:
[----:B------:R-:W-:Y:S05]  /*4c50*/  BSYNC B6 ;  /* 0x0000000000067941 */ /* 0x000fea0003800000 */
.L_x_9021:
        /* <DEDUP_REMOVED lines=23> */
.L_x_9061:
[----:B------:R0:W-:Y:S01]  /*4dd0*/  STG.E.U8 desc[UR36][R8.64], R22 ;  /* 0x0000001608007986 */ /* 0x0001e2000c101124 */
[----:B------:R-:W-:Y:S05]  /*4de0*/  BRA `(.L_x_9063) ;  /* 0x0000000c00487947 */ /* 0x000fea0003800000 */
.L_x_9060:
        /* <DEDUP_REMOVED lines=9> */
.L_x_9065:
[----:B------:R0:W-:Y:S01]  /*4e80*/  STG.E desc[UR36][R8.64], R22 ;  /* 0x0000001608007986 */ /* 0x0001e2000c101924 */
[----:B------:R-:W-:Y:S05]  /*4e90*/  BRA `(.L_x_9063) ;  /* 0x0000000c001c7947 */ /* 0x000fea0003800000 */
.L_x_9064:
[----:B------:R0:W-:Y:S01]  /*4ea0*/  STG.E.U16 desc[UR36][R8.64], R22 ;  /* 0x0000001608007986 */ /* 0x0001e2000c101524 */
[----:B------:R-:W-:Y:S05]  /*4eb0*/  BRA `(.L_x_9063) ;  /* 0x0000000c00147947 */ /* 0x000fea0003800000 */
.L_x_9059:
        /* <DEDUP_REMOVED lines=9> */
.L_x_9067:
[----:B------:R-:W0:Y:S02]  /*4f50*/  I2F.S16 R0, R22 ;  /* 0x0000001600007306 */ /* 0x000e240000101400 */
[----:B0-----:R-:W-:-:S05]  /*4f60*/  F2FP.F16.F32.PACK_AB R0, RZ, R0 ;  /* 0x00000000ff00723e */ /* 0x001fca00000000ff */
[----:B------:R0:W-:Y:S01]  /*4f70*/  STG.E.U16 desc[UR36][R8.64], R0 ;  /* 0x0000000008007986 */ /* 0x0001e2000c101524 */
[----:B------:R-:W-:Y:S05]  /*4f80*/  BRA `(.L_x_9063) ;  /* 0x0000000800e07947 */ /* 0x000fea0003800000 */
.L_x_9066:
        /* <DEDUP_REMOVED lines=10> */
.L_x_9069:
[----:B------:R-:W0:Y:S02]  /*5030*/  I2F.S16 R22, R22 ;  /* 0x0000001600167306 */ /* 0x000e240000101400 */
[----:B0-----:R-:W-:-:S04]  /*5040*/  F2FP.F16.F32.PACK_AB R3, RZ, R22 ;  /* 0x00000016ff03723e */ /* 0x001fc800000000ff */
[----:B------:R-:W-:-:S05]  /*5050*/  PRMT R3, R3, 0x5410, RZ ;  /* 0x0000541003037816 */ /* 0x000fca00000000ff */
[----:B------:R0:W-:Y:S01]  /*5060*/  STG.E desc[UR36][R8.64], R3 ;  /* 0x0000000308007986 */ /* 0x0001e2000c101924 */
[----:B------:R-:W-:Y:S05]  /*5070*/  BRA `(.L_x_9063) ;  /* 0x0000000800a47947 */ /* 0x000fea0003800000 */
.L_x_9068:
[----:B------:R-:W0:Y:S02]  /*5080*/  I2F.F64.S16 R22, R22 ;  /* 0x0000001600167312 */ /* 0x000e240000101c00 */
[----:B0-----:R0:W-:Y:S01]  /*5090*/  STG.E.64 desc[UR36][R8.64], R22 ;  /* 0x0000001608007986 */ /* 0x0011e2000c101b24 */
[----:B------:R-:W-:Y:S05]  /*50a0*/  BRA `(.L_x_9063) ;  /* 0x0000000800987947 */ /* 0x000fea0003800000 */
.L_x_9058:
        /* <DEDUP_REMOVED lines=10> */
.L_x_9072:
[----:B------:R-:W0:Y:S01]  /*5150*/  I2F.F64.S16 R4, R22 ;  /* 0x0000001600047312 */ /* 0x000e220000101c00 */
[----:B------:R-:W-:-:S05]  /*5160*/  CS2R R6, SRZ ;  /* 0x0000000000067805 */ /* 0x000fca000001ff00 */
[----:B0-----:R0:W-:Y:S01]  /*5170*/  STG.E.128 desc[UR36][R8.64], R4 ;  /* 0x0000000408007986 */ /* 0x0011e2000c101d24 */
[----:B------:R-:W-:Y:S05]  /*5180*/  BRA `(.L_x_9063) ;  /* 0x0000000800607947 */ /* 0x000fea0003800000 */
.L_x_9071:
        /* <DEDUP_REMOVED lines=21> */
.L_x_9076:
[----:B------:R-:W-:Y:S05]  /*52e0*/  BSYNC B0 ;  /* 0x0000000000007941 */ /* 0x000fea0003800000 */
.L_x_9075:
[----:B------:R-:W-:-:S05]  /*52f0*/  LOP3.LUT R5, R0, R5, RZ, 0xfc, !PT ;  /* 0x0000000500057212 */ /* 0x000fca00078efcff */
[----:B------:R0:W-:Y:S01]  /*5300*/  STG.E.U8 desc[UR36][R8.64], R5 ;  /* 0x0000000508007986 */ /* 0x0001e2000c101124 */
[----:B------:R-:W-:Y:S05]  /*5310*/  BRA `(.L_x_9063) ;  /* 0x0000000400fc7947 */ /* 0x000fea0003800000 */
.L_x_9074:
        /* <DEDUP_REMOVED lines=13> */
.L_x_9078:
[----:B------:R-:W-:Y:S01]  /*53f0*/  IMAD.MOV.U32 R0, RZ, RZ, 0x7f ;  /* 0x0000007fff007424 */ /* 0x000fe200078e00ff */
[----:B------:R-:W-:-:S04]  /*5400*/  ISETP.GT.U32.AND P0, PT, R3, 0x7f800000, PT ;  /* 0x7f8000000300780c */ /* 0x000fc80003f04070 */
[----:B------:R-:W-:-:S09]  /*5410*/  SEL R0, R0, 0x7c, P0 ;  /* 0x0000007c00007807 */ /* 0x000fd20000000000 */
.L_x_9079:
[----:B------:R-:W-:Y:S05]  /*5420*/  BSYNC B0 ;  /* 0x0000000000007941 */ /* 0x000fea0003800000 */
.L_x_9077:
[----:B------:R-:W-:-:S04]  /*5430*/  LOP3.LUT R3, R5, 0x80000000, RZ, 0xc0, !PT ;  /* 0x8000000005037812 */ /* 0x000fc800078ec0ff */
[----:B------:R-:W-:-:S04]  /*5440*/  SHF.R.U32.HI R3, RZ, 0x18, R3 ;  /* 0x00000018ff037819 */ /* 0x000fc80000011603 */
[----:B------:R-:W-:-:S05]  /*5450*/  LOP3.LUT R3, R0, R3, RZ, 0xfc, !PT ;  /* 0x0000000300037212 */ /* 0x000fca00078efcff */
[----:B------:R0:W-:Y:S01]  /*5460*/  STG.E.U8 desc[UR36][R8.64], R3 ;  /* 0x0000000308007986 */ /* 0x0001e2000c101124 */
[----:B------:R-:W-:Y:S05]  /*5470*/  BRA `(.L_x_9063) ;  /* 0x0000000400a47947 */ /* 0x000fea0003800000 */
.L_x_9073:
[----:B------:R-:W0:Y:S02]  /*5480*/  I2F.S16 R0, R22 ;  /* 0x0000001600007306 */ /* 0x000e240000101400 */
[----:B0-----:R-:W-:-:S05]  /*5490*/  F2FP.BF16.F32.PACK_AB R0, RZ, R0 ;  /* 0x00000000ff00723e */ /* 0x001fca00000010ff */
[----:B------:R0:W-:Y:S01]  /*54a0*/  STG.E.U16 desc[UR36][R8.64], R0 ;  /* 0x0000000008007986 */ /* 0x0001e2000c101524 */
[----:B------:R-:W-:Y:S05]  /*54b0*/  BRA `(.L_x_9063) ;  /* 0x0000000400947947 */ /* 0x000fea0003800000 */
.L_x_9070:
        /* <DEDUP_REMOVED lines=10> */
.L_x_9082:
        /* <DEDUP_REMOVED lines=17> */
.L_x_9085:
[----:B------:R-:W-:-:S04]  /*5670*/  LOP3.LUT R3, R5, 0x80000000, RZ, 0xc0, !PT ;  /* 0x8000000005037812 */ /* 0x000fc800078ec0ff */
[----:B------:R-:W-:-:S04]  /*5680*/  SHF.R.U32.HI R3, RZ, 0x18, R3 ;  /* 0x00000018ff037819 */ /* 0x000fc80000011603 */
[----:B------:R-:W-:-:S04]  /*5690*/  LOP3.LUT R0, R0, R3, RZ, 0xfc, !PT ;  /* 0x0000000300007212 */ /* 0x000fc800078efcff */
[----:B------:R-:W-:-:S07]  /*56a0*/  PRMT R4, R0, 0x7610, R4 ;  /* 0x0000761000047816 */ /* 0x000fce0000000004 */
.L_x_9084:
[----:B------:R-:W-:Y:S05]  /*56b0*/  BSYNC B0 ;  /* 0x0000000000007941 */ /* 0x000fea0003800000 */
.L_x_9083:
[----:B------:R3:W-:Y:S01]  /*56c0*/  STG.E.U8 desc[UR36][R8.64], R4 ;  /* 0x0000000408007986 */ /* 0x0007e2000c101124 */
[----:B------:R-:W-:Y:S05]  /*56d0*/  BRA `(.L_x_9063) ;  /* 0x00000004000c7947 */ /* 0x000fea0003800000 */
.L_x_9081:
        /* <DEDUP_REMOVED lines=17> */
.L_x_9088:
[----:B------:R-:W-:-:S04]  /*57f0*/  LOP3.LUT R3, R5, 0x80000000, RZ, 0xc0, !PT ;  /* 0x8000000005037812 */ /* 0x000fc800078ec0ff */
[----:B------:R-:W-:-:S04]  /*5800*/  SHF.R.U32.HI R3, RZ, 0x18, R3 ;  /* 0x00000018ff037819 */ /* 0x000fc80000011603 */
[----:B------:R-:W-:-:S04]  /*5810*/  LOP3.LUT R0, R0, R3, RZ, 0xfc, !PT ;  /* 0x0000000300007212 */ /* 0x000fc800078efcff */
[----:B------:R-:W-:-:S07]  /*5820*/  PRMT R4, R0, 0x7610, R4 ;  /* 0x0000761000047816 */ /* 0x000fce0000000004 */
.L_x_9087:
[----:B------:R-:W-:Y:S05]  /*5830*/  BSYNC B0 ;  /* 0x0000000000007941 */ /* 0x000fea0003800000 */
.L_x_9086:
[----:B------:R0:W-:Y:S01]  /*5840*/  STG.E.U8 desc[UR36][R8.64], R4 ;  /* 0x0000000408007986 */ /* 0x0001e2000c101124 */
[----:B------:R-:W-:Y:S05]  /*5850*/  BRA `(.L_x_9063) ;  /* 0x0000000000ac7947 */ /* 0x000fea0003800000 */
.L_x_9080:
        /* <DEDUP_REMOVED lines=22> */
.L_x_9062:
        /* <DEDUP_REMOVED lines=16> */
.L_x_9091:
[----:B------:R-:W-:Y:S05]  /*5ac0*/  BRA `(.L_x_9063) ;  /* 0x0000000000107947 */ /* 0x000fea0003800000 */
.L_x_9090:
[----:B------:R-:W-:-:S05]  /*5ad0*/  IMAD.MOV.U32 R23, RZ, RZ, RZ ;  /* 0x000000ffff177224 */ /* 0x000fca00078e00ff */
[----:B------:R2:W-:Y:S01]  /*5ae0*/  STG.E.64 desc[UR36][R8.64], R22 ;  /* 0x0000001608007986 */ /* 0x0005e2000c101b24 */
[----:B------:R-:W-:Y:S05]  /*5af0*/  BRA `(.L_x_9063) ;  /* 0x0000000000047947 */ /* 0x000fea0003800000 */
.L_x_9089:
[----:B------:R0:W-:Y:S02]  /*5b00*/  STG.E desc[UR36][R8.64], R22 ;  /* 0x0000001608007986 */ /* 0x0001e4000c101924 */
.L_x_9063:
        /* <DEDUP_REMOVED lines=23> */
.L_x_9095:
[----:B------:R3:W-:Y:S01]  /*5c80*/  STG.E.U8 desc[UR36][R8.64], R18 ;  /* 0x0000001208007986 */ /* 0x0007e2000c101124 */
[----:B------:R-:W-:Y:S05]  /*5c90*/  BRA `(.L_x_9097) ;  /* 0x0000000c00487947 */ /* 0x000fea0003800000 */
.L_x_9094:
        /* <DEDUP_REMOVED lines=9> */
.L_x_9099:
[----:B------:R2:W-:Y:S01]  /*5d30*/  STG.E desc[UR36][R8.64], R18 ;  /* 0x0000001208007986 */ /* 0x0005e2000c101924 */
[----:B------:R-:W-:Y:S05]  /*5d40*/  BRA `(.L_x_9097) ;  /* 0x0000000c001c7947 */ /* 0x000fea0003800000 */
.L_x_9098:
[----:B------:R0:W-:Y:S01]  /*5d50*/  STG.E.U16 desc[UR36][R8.64], R18 ;  /* 0x0000001208007986 */ /* 0x0001e2000c101524 */
[----:B------:R-:W-:Y:S05]  /*5d60*/  BRA `(.L_x_9097) ;  /* 0x0000000c00147947 */ /* 0x000fea0003800000 */
.L_x_9093:
        /* <DEDUP_REMOVED lines=9> */
.L_x_9101:
[----:B------:R-:W0:Y:S02]  /*5e00*/  I2F.S16 R0, R18 ;  /* 0x0000001200007306 */ /* 0x000e240000101400 */
[----:B0-----:R-:W-:-:S05]  /*5e10*/  F2FP.F16.F32.PACK_AB R0, RZ, R0 ;  /* 0x00000000ff00723e */ /* 0x001fca00000000ff */
[----:B------:R0:W-:Y:S01]  /*5e20*/  STG.E.U16 desc[UR36][R8.64], R0 ;  /* 0x0000000008007986 */ /* 0x0001e2000c101524 */
[----:B------:R-:W-:Y:S05]  /*5e30*/  BRA `(.L_x_9097) ;  /* 0x0000000800e07947 */ /* 0x000fea0003800000 */
.L_x_9100:
        /* <DEDUP_REMOVED lines=10> */
.L_x_9103:
[----:B------:R-:W0:Y:S02]  /*5ee0*/  I2F.S16 R18, R18 ;  /* 0x0000001200127306 */ /* 0x000e240000101400 */
[----:B0-----:R-:W-:-:S04]  /*5ef0*/  F2FP.F16.F32.PACK_AB R3, RZ, R18 ;  /* 0x00000012ff03723e */ /* 0x001fc800000000ff */
[----:B------:R-:W-:-:S05]  /*5f00*/  PRMT R3, R3, 0x5410, RZ ;  /* 0x0000541003037816 */ /* 0x000fca00000000ff */
[----:B------:R0:W-:Y:S01]  /*5f10*/  STG.E desc[UR36][R8.64], R3 ;  /* 0x0000000308007986 */ /* 0x0001e2000c101924 */
[----:B------:R-:W-:Y:S05]  /*5f20*/  BRA `(.L_x_9097) ;  /* 0x0000000800a47947 */ /* 0x000fea0003800000 */
.L_x_9102:
[----:B------:R-:W0:Y:S02]  /*5f30*/  I2F.F64.S16 R18, R18 ;  /* 0x0000001200127312 */ /* 0x000e240000101c00 */
[----:B0-----:R0:W-:Y:S01]  /*5f40*/  STG.E.64 desc[UR36][R8.64], R18 ;  /* 0x0000001208007986 */ /* 0x0011e2000c101b24 */
[----:B------:R-:W-:Y:S05]  /*5f50*/  BRA `(.L_x_9097) ;  /* 0x0000000800987947 */ /* 0x000fea0003800000 */
.L_x_9092:
        /* <DEDUP_REMOVED lines=10> */
.L_x_9106:
[----:B------:R-:W0:Y:S01]  /*6000*/  I2F.F64.S16 R4, R18 ;  /* 0x0000001200047312 */ /* 0x000e220000101c00 */
[----:B------:R-:W-:-:S05]  /*6010*/  CS2R R6, SRZ ;  /* 0x0000000000067805 */ /* 0x000fca000001ff00 */
[----:B0-----:R0:W-:Y:S01]  /*6020*/  STG.E.128 desc[UR36][R8.64], R4 ;  /* 0x0000000408007986 */ /* 0x0011e2000c101d24 */
[----:B------:R-:W-:Y:S05]  /*6030*/  BRA `(.L_x_9097) ;  /* 0x0000000800607947 */ /* 0x000fea0003800000 */
.L_x_9105:
        /* <DEDUP_REMOVED lines=21> */
.L_x_9110:
[----:B------:R-:W-:Y:S05]  /*6190*/  BSYNC B0 ;  /* 0x0000000000007941 */ /* 0x000fea0003800000 */
.L_x_9109:
[----:B------:R-:W-:-:S05]  /*61a0*/  LOP3.LUT R5, R0, R5, RZ, 0xfc, !PT ;  /* 0x0000000500057212 */ /* 0x000fca00078efcff */
[----:B------:R0:W-:Y:S01]  /*61b0*/  STG.E.U8 desc[UR36][R8.64], R5 ;  /* 0x0000000508007986 */ /* 0x0001e2000c101124 */
[----:B------:R-:W-:Y:S05]  /*61c0*/  BRA `(.L_x_9097) ;  /* 0x0000000400fc7947 */ /* 0x000fea0003800000 */
.L_x_9108:
        /* <DEDUP_REMOVED lines=13> */
.L_x_9112:
[----:B------:R-:W-:Y:S01]  /*62a0*/  IMAD.MOV.U32 R0, RZ, RZ, 0x7f ;  /* 0x0000007fff007424 */ /* 0x000fe200078e00ff */
[----:B------:R-:W-:-:S04]  /*62b0*/  ISETP.GT.U32.AND P0, PT, R3, 0x7f800000, PT ;  /* 0x7f8000000300780c */ /* 0x000fc80003f04070 */
[----:B------:R-:W-:-:S09]  /*62c0*/  SEL R0, R0, 0x7c, P0 ;  /* 0x0000007c00007807 */ /* 0x000fd20000000000 */
.L_x_9113:
[----:B------:R-:W-:Y:S05]  /*62d0*/  BSYNC B0 ;  /* 0x0000000000007941 */ /* 0x000fea0003800000 */
.L_x_9111:
[----:B------:R-:W-:-:S04]  /*62e0*/  LOP3.LUT R3, R5, 0x80000000, RZ, 0xc0, !PT ;  /* 0x8000000005037812 */ /* 0x000fc800078ec0ff */
[----:B------:R-:W-:-:S04]  /*62f0*/  SHF.R.U32.HI R3, RZ, 0x18, R3 ;  /* 0x00000018ff037819 */ /* 0x000fc80000011603 */
[----:B------:R-:W-:-:S05]  /*6300*/  LOP3.LUT R3, R0, R3, RZ, 0xfc, !PT ;  /* 0x0000000300037212 */ /* 0x000fca00078efcff */
[----:B------:R0:W-:Y:S01]  /*6310*/  STG.E.U8 desc[UR36][R8.64], R3 ;  /* 0x0000000308007986 */ /* 0x0001e2000c101124 */
[----:B------:R-:W-:Y:S05]  /*6320*/  BRA `(.L_x_9097) ;  /* 0x0000000400a47947 */ /* 0x000fea0003800000 */
.L_x_9107:
[----:B------:R-:W0:Y:S02]  /*6330*/  I2F.S16 R0, R18 ;  /* 0x0000001200007306 */ /* 0x000e240000101400 */
[----:B0-----:R-:W-:-:S05]  /*6340*/  F2FP.BF16.F32.PACK_AB R0, RZ, R0 ;  /* 0x00000000ff00723e */ /* 0x001fca00000010ff */
[----:B------:R0:W-:Y:S01]  /*6350*/  STG.E.U16 desc[UR36][R8.64], R0 ;  /* 0x0000000008007986 */ /* 0x0001e2000c101524 */
[----:B------:R-:W-:Y:S05]  /*6360*/  BRA `(.L_x_9097) ;  /* 0x0000000400947947 */ /* 0x000fea0003800000 */
.L_x_9104:
        /* <DEDUP_REMOVED lines=10> */
.L_x_9116:
        /* <DEDUP_REMOVED lines=17> */
.L_x_9119:
[----:B------:R-:W-:-:S04]  /*6520*/  LOP3.LUT R3, R5, 0x80000000, RZ, 0xc0, !PT ;  /* 0x8000000005037812 */ /* 0x000fc800078ec0ff */
[----:B------:R-:W-:-:S04]  /*6530*/  SHF.R.U32.HI R3, RZ, 0x18, R3 ;  /* 0x00000018ff037819 */ /* 0x000fc80000011603 */
[----:B------:R-:W-:-:S04]  /*6540*/  LOP3.LUT R0, R0, R3, RZ, 0xfc, !PT ;  /* 0x0000000300007212 */ /* 0x000fc800078efcff */
[----:B------:R-:W-:-:S07]  /*6550*/  PRMT R4, R0, 0x7610, R4 ;  /* 0x0000761000047816 */ /* 0x000fce0000000004 */
.L_x_9118:
[----:B------:R-:W-:Y:S05]  /*6560*/  BSYNC B0 ;  /* 0x0000000000007941 */ /* 0x000fea0003800000 */
.L_x_9117:
[----:B------:R0:W-:Y:S01]  /*6570*/  STG.E.U8 desc[UR36][R8.64], R4 ;  /* 0x0000000408007986 */ /* 0x0001e2000c101124 */
[----:B------:R-:W-:Y:S05]  /*6580*/  BRA `(.L_x_9097) ;  /* 0x00000004000c7947 */ /* 0x000fea0003800000 */
.L_x_9115:
        /* <DEDUP_REMOVED lines=17> */
.L_x_9122:
[----:B------:R-:W-:-:S04]  /*66a0*/  LOP3.LUT R3, R5, 0x80000000, RZ, 0xc0, !PT ;  /* 0x8000000005037812 */ /* 0x000fc800078ec0ff */
[----:B------:R-:W-:-:S04]  /*66b0*/  SHF.R.U32.HI R3, RZ, 0x18, R3 ;  /* 0x00000018ff037819 */ /* 0x000fc80000011603 */
[----:B------:R-:W-:-:S04]  /*66c0*/  LOP3.LUT R0, R0, R3, RZ, 0xfc, !PT ;  /* 0x0000000300007212 */ /* 0x000fc800078efcff */
[----:B------:R-:W-:-:S07]  /*66d0*/  PRMT R4, R0, 0x7610, R4 ;  /* 0x0000761000047816 */ /* 0x000fce0000000004 */
.L_x_9121:
[----:B------:R-:W-:Y:S05]  /*66e0*/  BSYNC B0 ;  /* 0x0000000000007941 */ /* 0x000fea0003800000 */
.L_x_9120:
[----:B------:R0:W-:Y:S01]  /*66f0*/  STG.E.U8 desc[UR36][R8.64], R4 ;  /* 0x0000000408007986 */ /* 0x0001e2000c101124 */
[----:B------:R-:W-:Y:S05]  /*6700*/  BRA `(.L_x_9097) ;  /* 0x0000000000ac7947 */ /* 0x000fea0003800000 */
.L_x_9114:
        /* <DEDUP_REMOVED lines=22> */
.L_x_9096:
        /* <DEDUP_REMOVED lines=16> */
.L_x_9125:
[----:B------:R-:W-:Y:S05]  /*6970*/  BRA `(.L_x_9097) ;  /* 0x0000000000107947 */ /* 0x000fea0003800000 */
.L_x_9124:
[----:B------:R-:W-:-:S05]  /*6980*/  IMAD.MOV.U32 R19, RZ, RZ, RZ ;  /* 0x000000ffff137224 */ /* 0x000fca00078e00ff */
[----:B------:R0:W-:Y:S01]  /*6990*/  STG.E.64 desc[UR36][R8.64], R18 ;  /* 0x0000001208007986 */ /* 0x0001e2000c101b24 */
[----:B------:R-:W-:Y:S05]  /*69a0*/  BRA `(.L_x_9097) ;  /* 0x0000000000047947 */ /* 0x000fea0003800000 */
.L_x_9123:
[----:B------:R0:W-:Y:S02]  /*69b0*/  STG.E desc[UR36][R8.64], R18 ;  /* 0x0000001208007986 */ /* 0x0001e4000c101924 */
.L_x_9097:
[----:B------:R-:W-:-:S07]  /*69c0*/  VIADD R25, R25, 0x80 ;  /* 0x0000008019197836 */ /* 0x000fce0000000000 */
.L_x_9057:
[----:B------:R-:W-:Y:S05]  /*69d0*/  BSYNC B6 ;  /* 0x0000000000067941 */ /* 0x000fea0003800000 */
.L_x_9056:
        /* <DEDUP_REMOVED lines=21> */
.L_x_9129:
[----:B------:R-:W-:Y:S01]  /*6b30*/  STG.E.U8 desc[UR36][R2.64], R16 ;  /* 0x0000001002007986 */ /* 0x000fe2000c101124 */
[----:B------:R-:W-:Y:S05]  /*6b40*/  EXIT ;  /* 0x000000000000794d */ /* 0x000fea0003800000 */
.L_x_9128:
        /* <DEDUP_REMOVED lines=9> */
.L_x_9132:
[----:B------:R-:W-:Y:S01]  /*6be0*/  STG.E desc[UR36][R2.64], R16 ;  /* 0x0000001002007986 */ /* 0x000fe2000c101924 */
[----:B------:R-:W-:Y:S05]  /*6bf0*/  EXIT ;  /* 0x000000000000794d */ /* 0x000fea0003800000 */
.L_x_9131:
[----:B------:R-:W-:Y:S01]  /*6c00*/  STG.E.U16 desc[UR36][R2.64], R16 ;  /* 0x0000001002007986 */ /* 0x000fe2000c101524 */
[----:B------:R-:W-:Y:S05]  /*6c10*/  EXIT ;  /* 0x000000000000794d */ /* 0x000fea0003800000 */
.L_x_9127:
        /* <DEDUP_REMOVED lines=9> */
.L_x_9134:
[----:B------:R-:W0:Y:S02]  /*6cb0*/  I2F.S16 R0, R16 ;  /* 0x0000001000007306 */ /* 0x000e240000101400 */
[----:B0-----:R-:W-:-:S05]  /*6cc0*/  F2FP.F16.F32.PACK_AB R0, RZ, R0 ;  /* 0x00000000ff00723e */ /* 0x001fca00000000ff */
[----:B------:R-:W-:Y:S01]  /*6cd0*/  STG.E.U16 desc[UR36][R2.64], R0 ;  /* 0x0000000002007986 */ /* 0x000fe2000c101524 */
[----:B------:R-:W-:Y:S05]  /*6ce0*/  EXIT ;  /* 0x000000000000794d */ /* 0x000fea0003800000 */
.L_x_9133:
        /* <DEDUP_REMOVED lines=10> */
.L_x_9136:
[----:B------:R-:W0:Y:S02]  /*6d90*/  I2F.S16 R16, R16 ;  /* 0x0000001000107306 */ /* 0x000e240000101400 */
[----:B0-----:R-:W-:-:S04]  /*6da0*/  F2FP.F16.F32.PACK_AB R5, RZ, R16 ;  /* 0x00000010ff05723e */ /* 0x001fc800000000ff */
[----:B------:R-:W-:-:S05]  /*6db0*/  PRMT R5, R5, 0x5410, RZ ;  /* 0x0000541005057816 */ /* 0x000fca00000000ff */
[----:B------:R-:W-:Y:S01]  /*6dc0*/  STG.E desc[UR36][R2.64], R5 ;  /* 0x0000000502007986 */ /* 0x000fe2000c101924 */
[----:B------:R-:W-:Y:S05]  /*6dd0*/  EXIT ;  /* 0x000000000000794d */ /* 0x000fea0003800000 */
.L_x_9135:
[----:B------:R-:W0:Y:S02]  /*6de0*/  I2F.F64.S16 R16, R16 ;  /* 0x0000001000107312 */ /* 0x000e240000101c00 */
[----:B0-----:R-:W-:Y:S01]  /*6df0*/  STG.E.64 desc[UR36][R2.64], R16 ;  /* 0x0000001002007986 */ /* 0x001fe2000c101b24 */
[----:B------:R-:W-:Y:S05]  /*6e00*/  EXIT ;  /* 0x000000000000794d */ /* 0x000fea0003800000 */
.L_x_9126:
        /* <DEDUP_REMOVED lines=10> */
.L_x_9139:
[----:B------:R-:W0:Y:S01]  /*6eb0*/  I2F.F64.S16 R16, R16 ;  /* 0x0000001000107312 */ /* 0x000e220000101c00 */
[----:B---3--:R-:W-:-:S05]  /*6ec0*/  CS2R R18, SRZ ;  /* 0x0000000000127805 */ /* 0x008fca000001ff00 */
[----:B0-----:R-:W-:Y:S01]  /*6ed0*/  STG.E.128 desc[UR36][R2.64], R16 ;  /* 0x0000001002007986 */ /* 0x001fe2000c101d24 */
[----:B------:R-:W-:Y:S05]  /*6ee0*/  EXIT ;  /* 0x000000000000794d */ /* 0x000fea0003800000 */
.L_x_9138:
        /* <DEDUP_REMOVED lines=21> */
.L_x_9143:
[----:B------:R-:W-:Y:S05]  /*7040*/  BSYNC B0 ;  /* 0x0000000000007941 */ /* 0x000fea0003800000 */
.L_x_9142:
[----:B------:R-:W-:-:S05]  /*7050*/  LOP3.LUT R5, R0, R5, RZ, 0xfc, !PT ;  /* 0x0000000500057212 */ /* 0x000fca00078efcff */
[----:B------:R-:W-:Y:S01]  /*7060*/  STG.E.U8 desc[UR36][R2.64], R5 ;  /* 0x0000000502007986 */ /* 0x000fe2000c101124 */
[----:B------:R-:W-:Y:S05]  /*7070*/  EXIT ;  /* 0x000000000000794d */ /* 0x000fea0003800000 */
.L_x_9141:
        /* <DEDUP_REMOVED lines=13> */
.L_x_9145:
[----:B------:R-:W-:Y:S01]  /*7150*/  IMAD.MOV.U32 R0, RZ, RZ, 0x7f ;  /* 0x0000007fff007424 */ /* 0x000fe200078e00ff */
[----:B------:R-:W-:-:S04]  /*7160*/  ISETP.GT.U32.AND P0, PT, R4, 0x7f800000, PT ;  /* 0x7f8000000400780c */ /* 0x000fc80003f04070 */
[----:B------:R-:W-:-:S09]  /*7170*/  SEL R0, R0, 0x7c, P0 ;  /* 0x0000007c00007807 */ /* 0x000fd20000000000 */
.L_x_9146:
[----:B------:R-:W-:Y:S05]  /*7180*/  BSYNC B0 ;  /* 0x0000000000007941 */ /* 0x000fea0003800000 */
.L_x_9144:
[----:B------:R-:W-:-:S04]  /*7190*/  LOP3.LUT R4, R5, 0x80000000, RZ, 0xc0, !PT ;  /* 0x8000000005047812 */ /* 0x000fc800078ec0ff */
[----:B------:R-:W-:-:S04]  /*71a0*/  SHF.R.U32.HI R5, RZ, 0x18, R4 ;  /* 0x00000018ff057819 */ /* 0x000fc80000011604 */
[----:B------:R-:W-:-:S05]  /*71b0*/  LOP3.LUT R5, R0, R5, RZ, 0xfc, !PT ;  /* 0x0000000500057212 */ /* 0x000fca00078efcff */
[----:B------:R-:W-:Y:S01]  /*71c0*/  STG.E.U8 desc[UR36][R2.64], R5 ;  /* 0x0000000502007986 */ /* 0x000fe2000c101124 */
[----:B------:R-:W-:Y:S05]  /*71d0*/  EXIT ;  /* 0x000000000000794d */ /* 0x000fea0003800000 */
.L_x_9140:
[----:B------:R-:W0:Y:S02]  /*71e0*/  I2F.S16 R0, R16 ;  /* 0x0000001000007306 */ /* 0x000e240000101400 */
[----:B0-----:R-:W-:-:S05]  /*71f0*/  F2FP.BF16.F32.PACK_AB R0, RZ, R0 ;  /* 0x00000000ff00723e */ /* 0x001fca00000010ff */
[----:B------:R-:W-:Y:S01]  /*7200*/  STG.E.U16 desc[UR36][R2.64], R0 ;  /* 0x0000000002007986 */ /* 0x000fe2000c101524 */
[----:B------:R-:W-:Y:S05]  /*7210*/  EXIT ;  /* 0x000000000000794d */ /* 0x000fea0003800000 */
.L_x_9137:
        /* <DEDUP_REMOVED lines=10> */
.L_x_9149:
        /* <DEDUP_REMOVED lines=17> */
.L_x_9152:
[----:B------:R-:W-:-:S04]  /*73d0*/  LOP3.LUT R0, R7, 0x80000000, RZ, 0xc0, !PT ;  /* 0x8000000007007812 */ /* 0x000fc800078ec0ff */
[----:B------:R-:W-:-:S04]  /*73e0*/  SHF.R.U32.HI R5, RZ, 0x18, R0 ;  /* 0x00000018ff057819 */ /* 0x000fc80000011600 */
[----:B------:R-:W-:-:S04]  /*73f0*/  LOP3.LUT R4, R4, R5, RZ, 0xfc, !PT ;  /* 0x0000000504047212 */ /* 0x000fc800078efcff */
[----:B------:R-:W-:-:S07]  /*7400*/  PRMT R0, R4, 0x7610, R0 ;  /* 0x0000761004007816 */ /* 0x000fce0000000000 */
.L_x_9151:
[----:B------:R-:W-:Y:S05]  /*7410*/  BSYNC B0 ;  /* 0x0000000000007941 */ /* 0x000fea0003800000 */
.L_x_9150:
[----:B------:R-:W-:Y:S01]  /*7420*/  STG.E.U8 desc[UR36][R2.64], R0 ;  /* 0x0000000002007986 */ /* 0x000fe2000c101124 */
[----:B------:R-:W-:Y:S05]  /*7430*/  EXIT ;  /* 0x000000000000794d */ /* 0x000fea0003800000 */
.L_x_9148:
        /* <DEDUP_REMOVED lines=17> */
.L_x_9155:
[----:B------:R-:W-:-:S04]  /*7550*/  LOP3.LUT R0, R7, 0x80000000, RZ, 0xc0, !PT ;  /* 0x8000000007007812 */ /* 0x000fc800078ec0ff */
[----:B------:R-:W-:-:S04]  /*7560*/  SHF.R.U32.HI R5, RZ, 0x18, R0 ;  /* 0x00000018ff057819 */ /* 0x000fc80000011600 */
[----:B------:R-:W-:-:S04]  /*7570*/  LOP3.LUT R4, R4, R5, RZ, 0xfc, !PT ;  /* 0x0000000504047212 */ /* 0x000fc800078efcff */
[----:B------:R-:W-:-:S07]  /*7580*/  PRMT R0, R4, 0x7610, R0 ;  /* 0x0000761004007816 */ /* 0x000fce0000000000 */
.L_x_9154:
[----:B------:R-:W-:Y:S05]  /*7590*/  BSYNC B0 ;  /* 0x0000000000007941 */ /* 0x000fea0003800000 */
.L_x_9153:
[----:B------:R-:W-:Y:S01]  /*75a0*/  STG.E.U8 desc[UR36][R2.64], R0 ;  /* 0x0000000002007986 */ /* 0x000fe2000c101124 */
[----:B------:R-:W-:Y:S05]  /*75b0*/  EXIT ;  /* 0x000000000000794d */ /* 0x000fea0003800000 */
.L_x_9147:
        /* <DEDUP_REMOVED lines=22> */
.L_x_9130:
        /* <DEDUP_REMOVED lines=16> */
.L_x_9158:
[----:B------:R-:W-:Y:S05]  /*7820*/  EXIT ;  /* 0x000000000000794d */ /* 0x000fea0003800000 */
.L_x_9157:
[----:B------:R-:W-:-:S05]  /*7830*/  IMAD.MOV.U32 R17, RZ, RZ, RZ ;  /* 0x000000ffff117224 */ /* 0x000fca00078e00ff */
[----:B------:R-:W-:Y:S01]  /*7840*/  STG.E.64 desc[UR36][R2.64], R16 ;  /* 0x0000001002007986 */ /* 0x000fe2000c101b24 */
[----:B------:R-:W-:Y:S05]  /*7850*/  EXIT ;  /* 0x000000000000794d */ /* 0x000fea0003800000 */
.L_x_9156:
[----:B------:R-:W-:Y:S01]  /*7860*/  STG.E desc[UR36][R2.64], R16 ;  /* 0x0000001002007986 */ /* 0x000fe2000c101924 */
[----:B------:R-:W-:Y:S05]  /*7870*/  EXIT ;  /* 0x000000000000794d */ /* 0x000fea0003800000 */
.L_x_9159:
        /* <DEDUP_REMOVED lines=16> */
.L_x_43834:


//--------------------- .text._ZN2at6native18elementwise_kernelILi128ELi4EZNS0_22gpu_kernel_impl_nocastINS0_13AUnaryFunctorIllbZZZNS0_23logical_xor_kernel_cudaERNS_14TensorIteratorEENKUlvE0_clEvENKUlvE2_clEvEUlllE_EEEEvRNS_18TensorIteratorBaseERKT_EUliE_EEviT1_ --------------------------
	.section	.text._ZN2at6native18elementwise_kernelILi128ELi4EZNS0_22gpu_kernel_impl_nocastINS0_13AUnaryFunctorIllbZZZNS0_23logical_xor_kernel_cudaERNS_14TensorIteratorEENKUlvE0_clEvENKUlvE2_clEvEUlllE_EEEEvRNS_18TensorIteratorBaseERKT_EUliE_EEviT1_,"ax",@progbits
	.align	128
        .global         _ZN2at6native18elementwise_kernelILi128ELi4EZNS0_22gpu_kernel_impl_nocastINS0_13AUnaryFunctorIllbZZZNS0_23logical_xor_kernel_cudaERNS_14TensorIteratorEENKUlvE0_clEvENKUlvE2_clEvEUlllE_EEEEvRNS_18TensorIteratorBaseERKT_EUliE_EEviT1_
        .type           _ZN2at6native18elementwise_kernelILi128ELi4EZNS0_22gpu_kernel_impl_nocastINS0_13AUnaryFunctorIllbZZZNS0_23logical_xor_kernel_cudaERNS_14TensorIteratorEENKUlvE0_clEvENKUlvE2_clEvEUlllE_EEEEvRNS_18TensorIteratorBaseERKT_EUliE_EEviT1_,@function
        .size           _ZN2at6native18elementwise_kernelILi128ELi4EZNS0_22gpu_kernel_impl_nocastINS0_13AUnaryFunctorIllbZZZNS0_23logical_xor_kernel_cudaERNS_14TensorIteratorEENKUlvE0_clEvENKUlvE2_clEvEUlllE_EEEEvRNS_18TensorIteratorBaseERKT_EUliE_EEviT1_,(.L_x_43835 - _ZN2at6native18elementwise_kernelILi128ELi4EZNS0_22gpu_kernel_impl_nocastINS0_13AUnaryFunctorIllbZZZNS0_23logical_xor_kernel_cudaERNS_14TensorIteratorEENKUlvE0_clEvENKUlvE2_clEvEUlllE_EEEEvRNS_18TensorIteratorBaseERKT_EUliE_EEviT1_)
        .other          _ZN2at6native18elementwise_kernelILi128ELi4EZNS0_22gpu_kernel_impl_nocastINS0_13AUnaryFunctorIllbZZZNS0_23logical_xor_kernel_cudaERNS_14TensorIteratorEENKUlvE0_clEvENKUlvE2_clEvEUlllE_EEEEvRNS_18TensorIteratorBaseERKT_EUliE_EEviT1_,@"STO_CUDA_ENTRY STV_DEFAULT"
_ZN2at6native18elementwise_kernelILi128ELi4EZNS0_22gpu_kernel_impl_nocastINS0_13AUnaryFunctorIllbZZZNS0_23logical_xor_kernel_cudaERNS_14TensorIteratorEENKUlvE0_clEvENKUlvE2_clEvEUlllE_EEEEvRNS_18TensorIteratorBaseERKT_EUliE_EEviT1_:
.text._ZN2at6native18elementwise_kernelILi128ELi4EZNS0_22gpu_kernel_impl_nocastINS0_13AUnaryFunctorIllbZZZNS0_23logical_xor_kernel_cudaERNS_14TensorIteratorEENKUlvE0_clEvENKUlvE2_clEvEUlllE_EEEEvRNS_18TensorIteratorBaseERKT_EUliE_EEviT1_:
        /* <DEDUP_REMOVED lines=312> */
.L_x_9162:
[----:B------:R-:W-:Y:S02]  /*1380*/  ULDC.64 UR8, c[0x0][0x418] ;  /* 0x0001060000087ab9 */ /* 0x000fe40000000a00 */
[----:B------:R-:W-:-:S04]  /*1390*/  IADD3 R6, P0, R0, UR8, RZ ;  /* 0x0000000800067c10 */ /* 0x000fc8000ff1e0ff */
[----:B------:R-:W-:Y:S01]  /*13a0*/  IADD3.X R7, RZ, UR9, RZ, P0, !PT ;  /* 0x00000009ff077c10 */ /* 0x000fe200087fe4ff */
[----:B------:R-:W-:-:S05]  /*13b0*/  ULDC.64 UR8, c[0x0][0x428] ;  /* 0x00010a0000087ab9 */ /* 0x000fca0000000a00 */
[----:B------:R-:W2:Y:S01]  /*13c0*/  LDG.E.64 R6, desc[UR4][R6.64] ;  /* 0x0000000406067981 */ /* 0x000ea2000c1e1b00 */
[----:B------:R-:W-:Y:S02]  /*13d0*/  ISETP.NE.U32.AND P0, PT, RZ, UR8, PT ;  /* 0x00000008ff007c0c */ /* 0x000fe4000bf05070 */
[----:B------:R-:W-:Y:S02]  /*13e0*/  IADD3 R3, R3, 0x80, RZ ;  /* 0x0000008003037810 */ /* 0x000fe40007ffe0ff */
[----:B------:R-:W-:Y:S01]  /*13f0*/  ISETP.NE.AND.EX P0, PT, RZ, UR9, PT, P0 ;  /* 0x00000009ff007c0c */ /* 0x000fe2000bf05300 */
[----:B------:R-:W-:Y:S02]  /*1400*/  ULDC.64 UR8, c[0x0][0x410] ;  /* 0x0001040000087ab9 */ /* 0x000fe40000000a00 */
[----:B------:R-:W-:-:S05]  /*1410*/  IADD3 R4, P1, R5, UR8, RZ ;  /* 0x0000000805047c10 */ /* 0x000fca000ff3e0ff */
[----:B------:R-:W-:Y:S01]  /*1420*/  IMAD.X R5, RZ, RZ, UR9, P1 ;  /* 0x00000009ff057e24 */ /* 0x000fe200088e06ff */
[----:B--2---:R-:W-:-:S04]  /*1430*/  ISETP.NE.U32.AND P2, PT, R6, RZ, PT ;  /* 0x000000ff0600720c */ /* 0x004fc80003f45070 */
[----:B------:R-:W-:-:S04]  /*1440*/  ISETP.NE.XOR.EX P0, PT, R7, RZ, P0, P2 ;  /* 0x000000ff0700720c */ /* 0x000fc80000705b20 */
[----:B------:R-:W-:-:S05]  /*1450*/  SEL R9, RZ, 0x1, !P0 ;  /* 0x00000001ff097807 */ /* 0x000fca0004000000 */
[----:B------:R0:W-:Y:S04]  /*1460*/  STG.E.U8 desc[UR4][R4.64], R9 ;  /* 0x0000000904007986 */ /* 0x0001e8000c101104 */
.L_x_9161:
[----:B------:R-:W-:Y:S05]  /*1470*/  BSYNC B0 ;  /* 0x0000000000007941 */ /* 0x000fea0003800000 */
.L_x_9160:
        /* <DEDUP_REMOVED lines=305> */
.L_x_9165:
[----:B------:R-:W-:Y:S02]  /*2790*/  ULDC.64 UR8, c[0x0][0x418] ;  /* 0x0001060000087ab9 */ /* 0x000fe40000000a00 */
[----:B------:R-:W-:-:S04]  /*27a0*/  IADD3 R6, P0, R0, UR8, RZ ;  /* 0x0000000800067c10 */ /* 0x000fc8000ff1e0ff */
[----:B------:R-:W-:Y:S01]  /*27b0*/  IADD3.X R7, RZ, UR9, RZ, P0, !PT ;  /* 0x00000009ff077c10 */ /* 0x000fe200087fe4ff */
[----:B------:R-:W-:-:S05]  /*27c0*/  ULDC.64 UR8, c[0x0][0x428] ;  /* 0x00010a0000087ab9 */ /* 0x000fca0000000a00 */
[----:B------:R-:W2:Y:S01]  /*27d0*/  LDG.E.64 R6, desc[UR4][R6.64] ;  /* 0x0000000406067981 */ /* 0x000ea2000c1e1b00 */
[----:B------:R-:W-:Y:S01]  /*27e0*/  ISETP.NE.U32.AND P0, PT, RZ, UR8, PT ;  /* 0x00000008ff007c0c */ /* 0x000fe2000bf05070 */
[----:B------:R-:W-:-:S03]  /*27f0*/  VIADD R3, R3, 0x80 ;  /* 0x0000008003037836 */ /* 0x000fc60000000000 */
[----:B------:R-:W-:Y:S01]  /*2800*/  ISETP.NE.AND.EX P2, PT, RZ, UR9, PT, P0 ;  /* 0x00000009ff007c0c */ /* 0x000fe2000bf45300 */
[----:B------:R-:W-:Y:S02]  /*2810*/  ULDC.64 UR8, c[0x0][0x410] ;  /* 0x0001040000087ab9 */ /* 0x000fe40000000a00 */
[----:B------:R-:W-:-:S04]  /*2820*/  IADD3 R4, P1, R5, UR8, RZ ;  /* 0x0000000805047c10 */ /* 0x000fc8000ff3e0ff */
[----:B------:R-:W-:Y:S02]  /*2830*/  IADD3.X R5, RZ, UR9, RZ, P1, !PT ;  /* 0x00000009ff057c10 */ /* 0x000fe40008ffe4ff */
[----:B--2---:R-:W-:-:S04]  /*2840*/  ISETP.NE.U32.AND P0, PT, R6, RZ, PT ;  /* 0x000000ff0600720c */ /* 0x004fc80003f05070 */
[----:B------:R-:W-:-:S04]  /*2850*/  ISETP.NE.XOR.EX P0, PT, R7, RZ, P2, P0 ;  /* 0x000000ff0700720c */ /* 0x000fc80001705b00 */
[----:B------:R-:W-:Y:S02]  /*2860*/  SEL R9, RZ, 0x1, !P0 ;  /* 0x00000001ff097807 */ /* 0x000fe40004000000 */
[----:B------:R-:W-:-:S03]  /*2870*/  ISETP.GE.AND P0, PT, R3, UR6, PT ;  /* 0x0000000603007c0c */ /* 0x000fc6000bf06270 */
[----:B------:R1:W-:Y:S10]  /*2880*/  STG.E.U8 desc[UR4][R4.64], R9 ;  /* 0x0000000904007986 */ /* 0x0003f4000c101104 */
[----:B------:R-:W-:Y:S05]  /*2890*/  @P0 BRA `(.L_x_9164) ;  /* 0x0000001000f40947 */ /* 0x000fea0003800000 */
[----:B-1----:R-:W0:Y:S01]  /*28a0*/  LDC R4, c[0x0][0x218] ;  /* 0x00008600ff047b82 */ /* 0x002e220000000800 */
        /* <DEDUP_REMOVED lines=301> */
.L_x_9166:
        /* <DEDUP_REMOVED lines=9> */
[----:B------:R-:W-:-:S04]  /*3c10*/  IADD3 R4, P1, R5, UR8, RZ ;  /* 0x0000000805047c10 */ /* 0x000fc8000ff3e0ff */
[----:B------:R-:W-:Y:S02]  /*3c20*/  IADD3.X R5, RZ, UR9, RZ, P1, !PT ;  /* 0x00000009ff057c10 */ /* 0x000fe40008ffe4ff */
[----:B--2---:R-:W-:-:S04]  /*3c30*/  ISETP.NE.U32.AND P0, PT, R6, RZ, PT ;  /* 0x000000ff0600720c */ /* 0x004fc80003f05070 */
[----:B------:R-:W-:-:S04]  /*3c40*/  ISETP.NE.XOR.EX P0, PT, R7, RZ, P2, P0 ;  /* 0x000000ff0700720c */ /* 0x000fc80001705b00 */
[----:B------:R-:W-:-:S05]  /*3c50*/  SEL R9, RZ, 0x1, !P0 ;  /* 0x00000001ff097807 */ /* 0x000fca0004000000 */
[----:B------:R2:W-:Y:S04]  /*3c60*/  STG.E.U8 desc[UR4][R4.64], R9 ;  /* 0x0000000904007986 */ /* 0x0005e8000c101104 */
.L_x_9164:
[----:B------:R-:W-:Y:S05]  /*3c70*/  BSYNC B0 ;  /* 0x0000000000007941 */ /* 0x000fea0003800000 */
.L_x_9163:
[----:B------:R-:W-:-:S13]  /*3c80*/  ISETP.GE.AND P0, PT, R3, UR6, PT ;  /* 0x0000000603007c0c */ /* 0x000fda000bf06270 */
[----:B------:R-:W-:Y:S05]  /*3c90*/  @P0 EXIT ;  /* 0x000000000000094d */ /* 0x000fea0003800000 */
[----:B012---:R-:W0:Y:S01]  /*3ca0*/  LDC R4, c[0x0][0x218] ;  /* 0x00008600ff047b82 */ /* 0x007e220000000800 */
[----:B------:R-:W-:Y:S01]  /*3cb0*/  IMAD.MOV.U32 R0, RZ, RZ, RZ ;  /* 0x000000ffff007224 */ /* 0x000fe200078e00ff */
[----:B------:R-:W-:Y:S02]  /*3cc0*/  MOV R5, RZ ;  /* 0x000000ff00057202 */ /* 0x000fe40000000f00 */
[----:B0-----:R-:W-:-:S13]  /*3cd0*/  ISETP.NE.AND P0, PT, R4, RZ, PT ;  /* 0x000000ff0400720c */ /* 0x001fda0003f05270 */
[----:B------:R-:W-:Y:S05]  /*3ce0*/  @!P0 BRA `(.L_x_9167) ;  /* 0x0000001000a48947 */ /* 0x000fea0003800000 */
        /* <DEDUP_REMOVED lines=297> */
.L_x_9167:
[----:B------:R-:W-:Y:S02]  /*4f80*/  ULDC.64 UR6, c[0x0][0x418] ;  /* 0x0001060000067ab9 */ /* 0x000fe40000000a00 */
[----:B------:R-:W-:-:S04]  /*4f90*/  IADD3 R2, P0, R0, UR6, RZ ;  /* 0x0000000600027c10 */ /* 0x000fc8000ff1e0ff */
[----:B------:R-:W-:Y:S01]  /*4fa0*/  IADD3.X R3, RZ, UR7, RZ, P0, !PT ;  /* 0x00000007ff037c10 */ /* 0x000fe200087fe4ff */
[----:B------:R-:W-:-:S05]  /*4fb0*/  ULDC.64 UR6, c[0x0][0x428] ;  /* 0x00010a0000067ab9 */ /* 0x000fca0000000a00 */
[----:B------:R-:W2:Y:S01]  /*4fc0*/  LDG.E.64 R2, desc[UR4][R2.64] ;  /* 0x0000000402027981 */ /* 0x000ea2000c1e1b00 */
[----:B------:R-:W-:-:S04]  /*4fd0*/  ISETP.NE.U32.AND P0, PT, RZ, UR6, PT ;  /* 0x00000006ff007c0c */ /* 0x000fc8000bf05070 */
[----:B------:R-:W-:Y:S01]  /*4fe0*/  ISETP.NE.AND.EX P2, PT, RZ, UR7, PT, P0 ;  /* 0x00000007ff007c0c */ /* 0x000fe2000bf45300 */
[----:B------:R-:W-:Y:S02]  /*4ff0*/  ULDC.64 UR6, c[0x0][0x410] ;  /* 0x0001040000067ab9 */ /* 0x000fe40000000a00 */
[----:B------:R-:W-:-:S04]  /*5000*/  IADD3 R4, P1, R5, UR6, RZ ;  /* 0x0000000605047c10 */ /* 0x000fc8000ff3e0ff */
[----:B------:R-:W-:Y:S02]  /*5010*/  IADD3.X R5, RZ, UR7, RZ, P1, !PT ;  /* 0x00000007ff057c10 */ /* 0x000fe40008ffe4ff */
[----:B--2---:R-:W-:-:S04]  /*5020*/  ISETP.NE.U32.AND P0, PT, R2, RZ, PT ;  /* 0x000000ff0200720c */ /* 0x004fc80003f05070 */
[----:B------:R-:W-:-:S04]  /*5030*/  ISETP.NE.XOR.EX P0, PT, R3, RZ, P2, P0 ;  /* 0x000000ff0300720c */ /* 0x000fc80001705b00 */
[----:B------:R-:W-:-:S05]  /*5040*/  SEL R7, RZ, 0x1, !P0 ;  /* 0x00000001ff077807 */ /* 0x000fca0004000000 */
[----:B------:R-:W-:Y:S01]  /*5050*/  STG.E.U8 desc[UR4][R4.64], R7 ;  /* 0x0000000704007986 */ /* 0x000fe2000c101104 */
[----:B------:R-:W-:Y:S05]  /*5060*/  EXIT ;  /* 0x000000000000794d */ /* 0x000fea0003800000 */
.L_x_9168:
        /* <DEDUP_REMOVED lines=9> */
.L_x_43835:


//--------------------- .text._ZN2at6native27unrolled_elementwise_kernelINS0_13AUnaryFunctorIllbZZZNS0_23logical_xor_kernel_cudaERNS_14TensorIteratorEENKUlvE0_clEvENKUlvE2_clEvEUlllE_EESt5arrayIPcLm2EELi4E23TrivialOffsetCalculatorILi1EjESD_NS0_6memory15LoadWithoutCastENSE_16StoreWithoutCastEEEviT_T0_T2_T3_T4_T5_ --------------------------
	.section	.text._ZN2at6native27unrolled_elementwise_kernelINS0_13AUnaryFunctorIllbZZZNS0_23logical_xor_kernel_cudaERNS_14TensorIteratorEENKUlvE0_clEvENKUlvE2_clEvEUlllE_EESt5arrayIPcLm2EELi4E23TrivialOffsetCalculatorILi1EjESD_NS0_6memory15LoadWithoutCastENSE_16StoreWithoutCastEEEviT_T0_T2_T3_T4_T5_,"ax",@progbits
	.align	128
        .global         _ZN2at6native27unrolled_elementwise_kernelINS0_13AUnaryFunctorIllbZZZNS0_23logical_xor_kernel_cudaERNS_14TensorIteratorEENKUlvE0_clEvENKUlvE2_clEvEUlllE_EESt5arrayIPcLm2EELi4E23TrivialOffsetCalculatorILi1EjESD_NS0_6memory15LoadWithoutCastENSE_16StoreWithoutCastEEEviT_T0_T2_T3_T4_T5_
        .type           _ZN2at6native27unrolled_elementwise_kernelINS0_13AUnaryFunctorIllbZZZNS0_23logical_xor_kernel_cudaERNS_14TensorIteratorEENKUlvE0_clEvENKUlvE2_clEvEUlllE_EESt5arrayIPcLm2EELi4E23TrivialOffsetCalculatorILi1EjESD_NS0_6memory15LoadWithoutCastENSE_16StoreWithoutCastEEEviT_T0_T2_T3_T4_T5_,@function
        .size           _ZN2at6native27unrolled_elementwise_kernelINS0_13AUnaryFunctorIllbZZZNS0_23logical_xor_kernel_cudaERNS_14TensorIteratorEENKUlvE0_clEvENKUlvE2_clEvEUlllE_EESt5arrayIPcLm2EELi4E23TrivialOffsetCalculatorILi1EjESD_NS0_6memory15LoadWithoutCastENSE_16StoreWithoutCastEEEviT_T0_T2_T3_T4_T5_,(.L_x_43836 - _ZN2at6native27unrolled_elementwise_kernelINS0_13AUnaryFunctorIllbZZZNS0_23logical_xor_kernel_cudaERNS_14TensorIteratorEENKUlvE0_clEvENKUlvE2_clEvEUlllE_EESt5arrayIPcLm2EELi4E23TrivialOffsetCalculatorILi1EjESD_NS0_6memory15LoadWithoutCastENSE_16StoreWithoutCastEEEviT_T0_T2_T3_T4_T5_)
        .other          _ZN2at6native27unrolled_elementwise_kernelINS0_13AUnaryFunctorIllbZZZNS0_23logical_xor_kernel_cudaERNS_14TensorIteratorEENKUlvE0_clEvENKUlvE2_clEvEUlllE_EESt5arrayIPcLm2EELi4E23TrivialOffsetCalculatorILi1EjESD_NS0_6memory15LoadWithoutCastENSE_16StoreWithoutCastEEEviT_T0_T2_T3_T4_T5_,@"STO_CUDA_ENTRY STV_DEFAULT"
_ZN2at6native27unrolled_elementwise_kernelINS0_13AUnaryFunctorIllbZZZNS0_23logical_xor_kernel_cudaERNS_14TensorIteratorEENKUlvE0_clEvENKUlvE2_clEvEUlllE_EESt5arrayIPcLm2EELi4E23TrivialOffsetCalculatorILi1EjESD_NS0_6memory15LoadWithoutCastENSE_16StoreWithoutCastEEEviT_T0_T2_T3_T4_T5_:
.text._ZN2at6native27unrolled_elementwise_kernelINS0_13AUnaryFunctorIllbZZZNS0_23logical_xor_kernel_cudaERNS_14TensorIteratorEENKUlvE0_clEvENKUlvE2_clEvEUlllE_EESt5arrayIPcLm2EELi4E23TrivialOffsetCalculatorILi1EjESD_NS0_6memory15LoadWithoutCastENSE_16StoreWithoutCastEEEviT_T0_T2_T3_T4_T5_:
        /* <DEDUP_REMOVED lines=12> */
[----:B------:R-:W0:Y:S04]  /*00c0*/  @!P5 LDC.64 R4, c[0x0][0x230] ;  /* 0x00008c00ff04db82 */ /* 0x000e280000000a00 */
[----:B------:R-:W-:-:S13]  /*00d0*/  ISETP.GE.AND P0, PT, R11, R2, PT ;  /* 0x000000020b00720c */ /* 0x000fda0003f06270 */
[----:B------:R-:W-:Y:S01]  /*00e0*/  @!P0 IMAD R13, R0, 0x200, R11 ;  /* 0x00000200000d8824 */ /* 0x000fe200078e020b */
[----:B------:R-:W1:Y:S01]  /*00f0*/  @!P0 LDC.64 R6, c[0x0][0x230] ;  /* 0x00008c00ff068b82 */ /* 0x000e620000000a00 */
[----:B------:R-:W-:-:S05]  /*0100*/  @!P0 VIADD R11, R11, 0x80 ;  /* 0x000000800b0b8836 */ /* 0x000fca0000000000 */
[----:B------:R-:W-:-:S13]  /*0110*/  ISETP.GE.AND P1, PT, R11, R2, PT ;  /* 0x000000020b00720c */ /* 0x000fda0003f26270 */
[----:B------:R-:W-:Y:S01]  /*0120*/  @!P1 IMAD R19, R0, 0x200, R11 ;  /* 0x0000020000139824 */ /* 0x000fe200078e020b */
[----:B------:R-:W2:Y:S01]  /*0130*/  @!P1 LDC.64 R8, c[0x0][0x230] ;  /* 0x00008c00ff089b82 */ /* 0x000ea20000000a00 */
[----:B------:R-:W-:Y:S02]  /*0140*/  @!P1 VIADD R11, R11, 0x80 ;  /* 0x000000800b0b9836 */ /* 0x000fe40000000000 */
[----:B-1----:R-:W-:-:S03]  /*0150*/  @!P0 IMAD.WIDE.U32 R6, R13, 0x8, R6 ;  /* 0x000000080d068825 */ /* 0x002fc600078e0006 */
[----:B------:R-:W-:Y:S01]  /*0160*/  ISETP.GE.AND P2, PT, R11, R2, PT ;  /* 0x000000020b00720c */ /* 0x000fe20003f46270 */
[C---:B------:R-:W-:Y:S02]  /*0170*/  @!P5 IMAD R13, R0.reuse, 0x200, R3 ;  /* 0x00000200000dd824 */ /* 0x040fe400078e0203 */
[----:B------:R-:W3:Y:S10]  /*0180*/  @!P0 LDG.E.64 R6, desc[UR4][R6.64] ;  /* 0x0000000406068981 */ /* 0x000ef4000c1e1b00 */
[----:B------:R-:W1:Y:S01]  /*0190*/  @!P2 LDC.64 R14, c[0x0][0x230] ;  /* 0x00008c00ff0eab82 */ /* 0x000e620000000a00 */
[----:B------:R-:W-:-:S02]  /*01a0*/  @!P2 IMAD R17, R0, 0x200, R11 ;  /* 0x000002000011a824 */ /* 0x000fc400078e020b */
[----:B--2---:R-:W-:-:S04]  /*01b0*/  @!P1 IMAD.WIDE.U32 R10, R19, 0x8, R8 ;  /* 0x00000008130a9825 */ /* 0x004fc800078e0008 */
[----:B0-----:R-:W-:Y:S02]  /*01c0*/  @!P5 IMAD.WIDE.U32 R4, R13, 0x8, R4 ;  /* 0x000000080d04d825 */ /* 0x001fe400078e0004 */
[----:B------:R-:W2:Y:S04]  /*01d0*/  @!P1 LDG.E.64 R10, desc[UR4][R10.64] ;  /* 0x000000040a0a9981 */ /* 0x000ea8000c1e1b00 */
[----:B------:R-:W4:Y:S01]  /*01e0*/  @!P5 LDG.E.64 R4, desc[UR4][R4.64] ;  /* 0x000000040404d981 */ /* 0x000f22000c1e1b00 */
[----:B-1----:R-:W-:Y:S02]  /*01f0*/  @!P2 IMAD.WIDE.U32 R8, R17, 0x8, R14 ;  /* 0x000000081108a825 */ /* 0x002fe400078e000e */
[----:B------:R-:W0:Y:S04]  /*0200*/  @!P5 LDC.64 R14, c[0x0][0x228] ;  /* 0x00008a00ff0edb82 */ /* 0x000e280000000a00 */
[----:B------:R-:W5:Y:S01]  /*0210*/  @!P2 LDG.E.64 R8, desc[UR4][R8.64] ;  /* 0x000000040808a981 */ /* 0x000f62000c1e1b00 */
[----:B------:R-:W-:Y:S01]  /*0220*/  BSSY B0, `(.L_x_9169) ;  /* 0x0000027000007945 */ /* 0x000fe20003800000 */
[----:B---3--:R-:W-:-:S04]  /*0230*/  @!P0 ISETP.NE.U32.AND P4, PT, R6, RZ, PT ;  /* 0x000000ff0600820c */ /* 0x008fc80003f85070 */
[----:B------:R-:W-:Y:S02]  /*0240*/  @!P0 ISETP.NE.AND.EX P3, PT, R7, RZ, PT, P4 ;  /* 0x000000ff0700820c */ /* 0x000fe40003f65340 */
[----:B------:R-:W-:Y:S01]  /*0250*/  PLOP3.LUT P0, PT, PT, PT, PT, 0x8, 0x0 ;  /* 0x000000000000781c */ /* 0x000fe20003f0e170 */
[----:B------:R-:W-:Y:S01]  /*0260*/  @!P5 IMAD R7, R0, 0x200, R3 ;  /* 0x000002000007d824 */ /* 0x000fe200078e0203 */
[----:B--2---:R-:W-:-:S04]  /*0270*/  @!P1 ISETP.NE.U32.AND P6, PT, R10, RZ, PT ;  /* 0x000000ff0a00920c */ /* 0x004fc80003fc5070 */
[----:B------:R-:W-:Y:S02]  /*0280*/  @!P1 ISETP.NE.AND.EX P0, PT, R11, RZ, PT, P6 ;  /* 0x000000ff0b00920c */ /* 0x000fe40003f05360 */
[----:B------:R-:W-:Y:S02]  /*0290*/  PLOP3.LUT P1, PT, PT, PT, PT, 0x8, 0x0 ;  /* 0x000000000000781c */ /* 0x000fe40003f2e170 */
[----:B-----5:R-:W-:-:S04]  /*02a0*/  @!P2 ISETP.NE.U32.AND P4, PT, R8, RZ, PT ;  /* 0x000000ff0800a20c */ /* 0x020fc80003f85070 */
[----:B------:R-:W-:Y:S02]  /*02b0*/  @!P2 ISETP.NE.AND.EX P1, PT, R9, RZ, PT, P4 ;  /* 0x000000ff0900a20c */ /* 0x000fe40003f25340 */
[----:B----4-:R-:W-:Y:S02]  /*02c0*/  @!P5 ISETP.NE.U32.AND P2, PT, R4, RZ, PT ;  /* 0x000000ff0400d20c */ /* 0x010fe40003f45070 */
[----:B------:R-:W-:Y:S02]  /*02d0*/  PLOP3.LUT P4, PT, PT, PT, PT, 0x8, 0x0 ;  /* 0x000000000000781c */ /* 0x000fe40003f8e170 */
[----:B------:R-:W-:Y:S02]  /*02e0*/  @!P5 ISETP.NE.AND.EX P4, PT, R5, RZ, PT, P2 ;  /* 0x000000ff0500d20c */ /* 0x000fe40003f85320 */
[----:B------:R-:W-:Y:S02]  /*02f0*/  ISETP.NE.U32.AND P2, PT, RZ, UR6, PT ;  /* 0x00000006ff007c0c */ /* 0x000fe4000bf45070 */
[----:B0-----:R-:W-:-:S02]  /*0300*/  @!P5 IADD3 R4, P6, R7, R14, RZ ;  /* 0x0000000e0704d210 */ /* 0x001fc40007fde0ff */
[----:B------:R-:W-:-:S03]  /*0310*/  ISETP.NE.XOR.EX P4, PT, RZ, UR7, P4, P2 ;  /* 0x00000007ff007c0c */ /* 0x000fc6000a785b20 */
[----:B------:R-:W-:Y:S01]  /*0320*/  @!P5 IMAD.X R5, RZ, RZ, R15, P6 ;  /* 0x000000ffff05d224 */ /* 0x000fe200030e060f */
[----:B------:R-:W-:Y:S01]  /*0330*/  @!P5 SEL R7, RZ, 0x1, !P4 ;  /* 0x00000001ff07d807 */ /* 0x000fe20006000000 */
[----:B------:R-:W-:-:S04]  /*0340*/  @!P5 IMAD.MOV.U32 R3, RZ, RZ, R12 ;  /* 0x000000ffff03d224 */ /* 0x000fc800078e000c */
[----:B------:R0:W-:Y:S01]  /*0350*/  @!P5 STG.E.U8 desc[UR4][R4.64], R7 ;  /* 0x000000070400d986 */ /* 0x0001e2000c101104 */
[----:B------:R-:W-:Y:S02]  /*0360*/  ISETP.GE.AND P4, PT, R3, R2, PT ;  /* 0x000000020300720c */ /* 0x000fe40003f86270 */
[----:B------:R-:W-:Y:S02]  /*0370*/  ISETP.NE.XOR.EX P3, PT, RZ, UR7, P3, P2 ;  /* 0x00000007ff007c0c */ /* 0x000fe40009f65b20 */
[----:B------:R-:W-:Y:S02]  /*0380*/  ISETP.NE.XOR.EX P0, PT, RZ, UR7, P0, P2 ;  /* 0x00000007ff007c0c */ /* 0x000fe40008705b20 */
[----:B------:R-:W-:Y:S02]  /*0390*/  ISETP.NE.XOR.EX P1, PT, RZ, UR7, P1, P2 ;  /* 0x00000007ff007c0c */ /* 0x000fe40008f25b20 */
[----:B------:R-:W-:Y:S02]  /*03a0*/  SEL R9, RZ, 0x1, !P3 ;  /* 0x00000001ff097807 */ /* 0x000fe40005800000 */
[----:B------:R-:W-:-:S03]  /*03b0*/  SEL R11, RZ, 0x1, !P0 ;  /* 0x00000001ff0b7807 */ /* 0x000fc60004000000 */
[----:B0-----:R-:W-:Y:S06]  /*03c0*/  @P4 BRA `(.L_x_9170) ;  /* 0x0000000000304947 */ /* 0x001fec0003800000 */
        /* <DEDUP_REMOVED lines=12> */
.L_x_9170:
[----:B------:R-:W-:Y:S05]  /*0490*/  BSYNC B0 ;  /* 0x0000000000007941 */ /* 0x000fea0003800000 */
.L_x_9169:
        /* <DEDUP_REMOVED lines=9> */
.L_x_9171:
        /* <DEDUP_REMOVED lines=13> */
.L_x_43836:


//--------------------- .text._ZN2at6native29vectorized_elementwise_kernelILi2ENS0_13AUnaryFunctorIllbZZZNS0_23logical_xor_kernel_cudaERNS_14TensorIteratorEENKUlvE0_clEvENKUlvE2_clEvEUlllE_EESt5arrayIPcLm2EEEEviT0_T1_ --------------------------
	.section	.text._ZN2at6native29vectorized_elementwise_kernelILi2ENS0_13AUnaryFunctorIllbZZZNS0_23logical_xor_kernel_cudaERNS_14TensorIteratorEENKUlvE0_clEvENKUlvE2_clEvEUlllE_EESt5arrayIPcLm2EEEEviT0_T1_,"ax",@progbits
	.align	128
        .global         _ZN2at6native29vectorized_elementwise_kernelILi2ENS0_13AUnaryFunctorIllbZZZNS0_23logical_xor_kernel_cudaERNS_14TensorIteratorEENKUlvE0_clEvENKUlvE2_clEvEUlllE_EESt5arrayIPcLm2EEEEviT0_T1_
        .type           _ZN2at6native29vectorized_elementwise_kernelILi2ENS0_13AUnaryFunctorIllbZZZNS0_23logical_xor_kernel_cudaERNS_14TensorIteratorEENKUlvE0_clEvENKUlvE2_clEvEUlllE_EESt5arrayIPcLm2EEEEviT0_T1_,@function
        .size           _ZN2at6native29vectorized_elementwise_kernelILi2ENS0_13AUnaryFunctorIllbZZZNS0_23logical_xor_kernel_cudaERNS_14TensorIteratorEENKUlvE0_clEvENKUlvE2_clEvEUlllE_EESt5arrayIPcLm2EEEEviT0_T1_,(.L_x_43837 - _ZN2at6native29vectorized_elementwise_kernelILi2ENS0_13AUnaryFunctorIllbZZZNS0_23logical_xor_kernel_cudaERNS_14TensorIteratorEENKUlvE0_clEvENKUlvE2_clEvEUlllE_EESt5arrayIPcLm2EEEEviT0_T1_)
        .other          _ZN2at6native29vectorized_elementwise_kernelILi2ENS0_13AUnaryFunctorIllbZZZNS0_23logical_xor_kernel_cudaERNS_14TensorIteratorEENKUlvE0_clEvENKUlvE2_clEvEUlllE_EESt5arrayIPcLm2EEEEviT0_T1_,@"STO_CUDA_ENTRY STV_DEFAULT"
_ZN2at6native29vectorized_elementwise_kernelILi2ENS0_13AUnaryFunctorIllbZZZNS0_23logical_xor_kernel_cudaERNS_14TensorIteratorEENKUlvE0_clEvENKUlvE2_clEvEUlllE_EESt5arrayIPcLm2EEEEviT0_T1_:
.text._ZN2at6native29vectorized_elementwise_kernelILi2ENS0_13AUnaryFunctorIllbZZZNS0_23logical_xor_kernel_cudaERNS_14TensorIteratorEENKUlvE0_clEvENKUlvE2_clEvEUlllE_EESt5arrayIPcLm2EEEEviT0_T1_:
        /* <DEDUP_REMOVED lines=17> */
[----:B------:R-:W-:-:S05]  /*0110*/  IADD3 R2, P0, R0, UR6, RZ ;  /* 0x0000000600027c10 */ /* 0x000fca000ff1e0ff */
[----:B------:R-:W-:Y:S01]  /*0120*/  IMAD.X R3, RZ, RZ, UR7, P0 ;  /* 0x00000007ff037e24 */ /* 0x000fe200080e06ff */
[----:B------:R-:W-:Y:S02]  /*0130*/  ULDC.64 UR6, c[0x0][0x220] ;  /* 0x0000880000067ab9 */ /* 0x000fe40000000a00 */
[----:B------:R-:W-:Y:S01]  /*0140*/  ISETP.NE.U32.AND P4, PT, RZ, UR6, PT ;  /* 0x00000006ff007c0c */ /* 0x000fe2000bf85070 */
[----:B------:R-:W-:-:S03]  /*0150*/  IMAD.WIDE R2, R23, 0x2, R2 ;  /* 0x0000000217027825 */ /* 0x000fc600078e0202 */
[----:B------:R-:W-:Y:S02]  /*0160*/  ISETP.NE.AND.EX P4, PT, RZ, UR7, PT, P4 ;  /* 0x00000007ff007c0c */ /* 0x000fe4000bf85340 */
[----:B--2---:R-:W-:Y:S02]  /*0170*/  ISETP.NE.U32.AND P2, PT, R16, RZ, PT ;  /* 0x000000ff1000720c */ /* 0x004fe40003f45070 */
[----:B------:R-:W-:Y:S02]  /*0180*/  ISETP.NE.U32.AND P1, PT, R18, RZ, PT ;  /* 0x000000ff1200720c */ /* 0x000fe40003f25070 */
[----:B---3--:R-:W-:Y:S02]  /*0190*/  ISETP.NE.U32.AND P0, PT, R4, RZ, PT ;  /* 0x000000ff0400720c */ /* 0x008fe40003f05070 */
[----:B------:R-:W-:Y:S02]  /*01a0*/  ISETP.NE.XOR.EX P2, PT, R17, RZ, P4, P2 ;  /* 0x000000ff1100720c */ /* 0x000fe40002745b20 */
[----:B------:R-:W-:-:S02]  /*01b0*/  ISETP.NE.XOR.EX P1, PT, R19, RZ, P4, P1 ;  /* 0x000000ff1300720c */ /* 0x000fc40002725b10 */
[----:B------:R-:W-:Y:S02]  /*01c0*/  ISETP.NE.XOR.EX P0, PT, R5, RZ, P4, P0 ;  /* 0x000000ff0500720c */ /* 0x000fe40002705b00 */
[----:B------:R-:W-:Y:S02]  /*01d0*/  SEL R0, RZ, 0x1, !P2 ;  /* 0x00000001ff007807 */ /* 0x000fe40005000000 */
[----:B------:R-:W-:Y:S02]  /*01e0*/  SEL R5, RZ, 0x1, !P1 ;  /* 0x00000001ff057807 */ /* 0x000fe40004800000 */
[----:B------:R-:W-:Y:S02]  /*01f0*/  ISETP.NE.U32.AND P3, PT, R6, RZ, PT ;  /* 0x000000ff0600720c */ /* 0x000fe40003f65070 */
[----:B----4-:R-:W-:Y:S02]  /*0200*/  ISETP.NE.U32.AND P6, PT, R8, RZ, PT ;  /* 0x000000ff0800720c */ /* 0x010fe40003fc5070 */
[----:B------:R-:W-:-:S02]  /*0210*/  ISETP.NE.U32.AND P5, PT, R10, RZ, PT ;  /* 0x000000ff0a00720c */ /* 0x000fc40003fa5070 */
[----:B-----5:R-:W-:Y:S02]  /*0220*/  ISETP.NE.U32.AND P2, PT, R12, RZ, PT ;  /* 0x000000ff0c00720c */ /* 0x020fe40003f45070 */
[----:B------:R-:W-:Y:S02]  /*0230*/  ISETP.NE.U32.AND P1, PT, R14, RZ, PT ;  /* 0x000000ff0e00720c */ /* 0x000fe40003f25070 */
[----:B------:R-:W-:Y:S02]  /*0240*/  ISETP.NE.XOR.EX P3, PT, R7, RZ, P4, P3 ;  /* 0x000000ff0700720c */ /* 0x000fe40002765b30 */
[----:B------:R-:W-:Y:S02]  /*0250*/  ISETP.NE.XOR.EX P6, PT, R9, RZ, P4, P6 ;  /* 0x000000ff0900720c */ /* 0x000fe400027c5b60 */
[----:B------:R-:W-:Y:S02]  /*0260*/  ISETP.NE.XOR.EX P5, PT, R11, RZ, P4, P5 ;  /* 0x000000ff0b00720c */ /* 0x000fe400027a5b50 */
[----:B------:R-:W-:-:S02]  /*0270*/  ISETP.NE.XOR.EX P2, PT, R13, RZ, P4, P2 ;  /* 0x000000ff0d00720c */ /* 0x000fc40002745b20 */
[----:B------:R-:W-:Y:S02]  /*0280*/  ISETP.NE.XOR.EX P1, PT, R15, RZ, P4, P1 ;  /* 0x000000ff0f00720c */ /* 0x000fe40002725b10 */
        /* <DEDUP_REMOVED lines=15> */
.L_x_9172:
        /* <DEDUP_REMOVED lines=8> */
[----:B------:R-:W-:Y:S01]  /*0400*/  @!P0 IMAD.IADD R3, R0, 0x1, R15 ;  /* 0x0000000100038824 */ /* 0x000fe200078e020f */
[----:B------:R-:W0:Y:S01]  /*0410*/  @!P0 LDC.64 R26, c[0x0][0x230] ;  /* 0x00008c00ff1a8b82 */ /* 0x000e220000000a00 */
[----:B------:R-:W-:-:S05]  /*0420*/  @!P0 VIADD R15, R15, 0x80 ;  /* 0x000000800f0f8836 */ /* 0x000fca0000000000 */
[----:B------:R-:W-:-:S13]  /*0430*/  ISETP.GE.AND P3, PT, R15, R16, PT ;  /* 0x000000100f00720c */ /* 0x000fda0003f66270 */
[----:B------:R-:W-:Y:S02]  /*0440*/  @!P3 IMAD.IADD R19, R0, 0x1, R15 ;  /* 0x000000010013b824 */ /* 0x000fe400078e020f */
[----:B------:R-:W-:Y:S02]  /*0450*/  @!P3 VIADD R15, R15, 0x80 ;  /* 0x000000800f0fb836 */ /* 0x000fe40000000000 */
[----:B0-----:R-:W-:-:S03]  /*0460*/  @!P0 IMAD.WIDE.U32 R26, R3, 0x8, R26 ;  /* 0x00000008031a8825 */ /* 0x001fc600078e001a */
[C---:B------:R-:W-:Y:S02]  /*0470*/  ISETP.GE.AND P6, PT, R15.reuse, R16, PT ;  /* 0x000000100f00720c */ /* 0x040fe40003fc6270 */
[----:B------:R0:W2:Y:S11]  /*0480*/  @!P0 LDG.E.64 R22, desc[UR4][R26.64] ;  /* 0x000000041a168981 */ /* 0x0000b6000c1e1b00 */
[----:B------:R-:W-:Y:S01]  /*0490*/  @!P6 IMAD.IADD R21, R0, 0x1, R15 ;  /* 0x000000010015e824 */ /* 0x000fe200078e020f */
[----:B------:R-:W0:Y:S01]  /*04a0*/  @!P6 LDC.64 R2, c[0x0][0x230] ;  /* 0x00008c00ff02eb82 */ /* 0x000e220000000a00 */
[----:B------:R-:W-:-:S05]  /*04b0*/  @!P6 VIADD R15, R15, 0x80 ;  /* 0x000000800f0fe836 */ /* 0x000fca0000000000 */
[----:B------:R-:W-:-:S13]  /*04c0*/  ISETP.GE.AND P5, PT, R15, R16, PT ;  /* 0x000000100f00720c */ /* 0x000fda0003fa6270 */
[----:B------:R-:W-:Y:S01]  /*04d0*/  @!P5 IMAD.IADD R7, R0, 0x1, R15 ;  /* 0x000000010007d824 */ /* 0x000fe200078e020f */
[----:B------:R-:W1:Y:S01]  /*04e0*/  @!P5 LDC.64 R4, c[0x0][0x230] ;  /* 0x00008c00ff04db82 */ /* 0x000e620000000a00 */
[----:B------:R-:W-:-:S05]  /*04f0*/  @!P5 VIADD R15, R15, 0x80 ;  /* 0x000000800f0fd836 */ /* 0x000fca0000000000 */
[----:B------:R-:W-:-:S13]  /*0500*/  ISETP.GE.AND P2, PT, R15, R16, PT ;  /* 0x000000100f00720c */ /* 0x000fda0003f46270 */
[----:B------:R-:W-:Y:S01]  /*0510*/  @!P2 IMAD.IADD R29, R0, 0x1, R15 ;  /* 0x00000001001da824 */ /* 0x000fe200078e020f */
[----:B------:R-:W3:Y:S01]  /*0520*/  @!P2 LDC.64 R8, c[0x0][0x230] ;  /* 0x00008c00ff08ab82 */ /* 0x000ee20000000a00 */
[----:B------:R-:W-:-:S05]  /*0530*/  @!P2 VIADD R15, R15, 0x80 ;  /* 0x000000800f0fa836 */ /* 0x000fca0000000000 */
[----:B------:R-:W-:-:S13]  /*0540*/  ISETP.GE.AND P1, PT, R15, R16, PT ;  /* 0x000000100f00720c */ /* 0x000fda0003f26270 */
[----:B------:R-:W-:Y:S01]  /*0550*/  @!P1 IMAD.IADD R25, R0, 0x1, R15 ;  /* 0x0000000100199824 */ /* 0x000fe200078e020f */
[----:B------:R-:W4:Y:S01]  /*0560*/  @!P1 LDC.64 R10, c[0x0][0x230] ;  /* 0x00008c00ff0a9b82 */ /* 0x000f220000000a00 */
[----:B------:R-:W-:-:S05]  /*0570*/  @!P1 VIADD R15, R15, 0x80 ;  /* 0x000000800f0f9836 */ /* 0x000fca0000000000 */
[----:B------:R-:W-:Y:S01]  /*0580*/  ISETP.GE.AND P0, PT, R15, R16, PT ;  /* 0x000000100f00720c */ /* 0x000fe20003f06270 */
[----:B-1----:R-:W-:Y:S02]  /*0590*/  @!P5 IMAD.WIDE.U32 R4, R7, 0x8, R4 ;  /* 0x000000080704d825 */ /* 0x002fe400078e0004 */
[----:B------:R-:W1:Y:S02]  /*05a0*/  @!P3 LDC.64 R6, c[0x0][0x230] ;  /* 0x00008c00ff06bb82 */ /* 0x000e640000000a00 */
[----:B---3--:R-:W-:Y:S02]  /*05b0*/  @!P2 IMAD.WIDE.U32 R8, R29, 0x8, R8 ;  /* 0x000000081d08a825 */ /* 0x008fe400078e0008 */
[----:B------:R-:W3:Y:S04]  /*05c0*/  @!P5 LDG.E.64 R4, desc[UR4][R4.64] ;  /* 0x000000040404d981 */ /* 0x000ee8000c1e1b00 */
[----:B------:R-:W5:Y:S02]  /*05d0*/  @!P2 LDG.E.64 R8, desc[UR4][R8.64] ;  /* 0x000000040808a981 */ /* 0x000f64000c1e1b00 */
[----:B------:R-:W0:Y:S01]  /*05e0*/  @!P0 LDC.64 R12, c[0x0][0x230] ;  /* 0x00008c00ff0c8b82 */ /* 0x000e220000000a00 */
[----:B------:R-:W-:-:S02]  /*05f0*/  @!P0 IMAD.IADD R15, R0, 0x1, R15 ;  /* 0x00000001000f8824 */ /* 0x000fc400078e020f */
[----:B----4-:R-:W-:-:S06]  /*0600*/  @!P1 IMAD.WIDE.U32 R10, R25, 0x8, R10 ;  /* 0x00000008190a9825 */ /* 0x010fcc00078e000a */
[----:B------:R-:W4:Y:S01]  /*0610*/  @!P1 LDG.E.64 R10, desc[UR4][R10.64] ;  /* 0x000000040a0a9981 */ /* 0x000f22000c1e1b00 */
[----:B0-----:R-:W-:Y:S02]  /*0620*/  @!P0 IMAD.WIDE.U32 R12, R15, 0x8, R12 ;  /* 0x000000080f0c8825 */ /* 0x001fe400078e000c */
[----:B------:R-:W0:Y:S04]  /*0630*/  @!P4 LDC.64 R14, c[0x0][0x230] ;  /* 0x00008c00ff0ecb82 */ /* 0x000e280000000a00 */
[----:B------:R-:W2:Y:S01]  /*0640*/  @!P0 LDG.E.64 R12, desc[UR4][R12.64] ;  /* 0x000000040c0c8981 */ /* 0x000ea2000c1e1b00 */
[----:B-1----:R-:W-:Y:S01]  /*0650*/  @!P3 IMAD.WIDE.U32 R24, R19, 0x8, R6 ;  /* 0x000000081318b825 */ /* 0x002fe200078e0006 */
[----:B------:R-:W-:-:S03]  /*0660*/  CS2R R6, SRZ ;  /* 0x0000000000067805 */ /* 0x000fc6000001ff00 */
[----:B------:R-:W-:-:S03]  /*0670*/  @!P6 IMAD.WIDE.U32 R26, R21, 0x8, R2 ;  /* 0x00000008151ae825 */ /* 0x000fc600078e0002 */
[----:B------:R-:W2:Y:S01]  /*0680*/  @!P3 LDG.E.64 R6, desc[UR4][R24.64] ;  /* 0x000000041806b981 */ /* 0x000ea2000c1e1b00 */
[----:B------:R-:W-:Y:S01]  /*0690*/  CS2R R2, SRZ ;  /* 0x0000000000027805 */ /* 0x000fe2000001ff00 */
[----:B------:R-:W-:-:S05]  /*06a0*/  @!P4 IMAD.IADD R21, R0, 0x1, R17 ;  /* 0x000000010015c824 */ /* 0x000fca00078e0211 */
[----:B------:R-:W2:Y:S01]  /*06b0*/  @!P6 LDG.E.64 R2, desc[UR4][R26.64] ;  /* 0x000000041a02e981 */ /* 0x000ea2000c1e1b00 */
[----:B0-----:R-:W-:Y:S01]  /*06c0*/  @!P4 IMAD.WIDE.U32 R20, R21, 0x8, R14 ;  /* 0x000000081514c825 */ /* 0x001fe200078e000e */
[----:B------:R-:W-:-:S06]  /*06d0*/  CS2R R14, SRZ ;  /* 0x00000000000e7805 */ /* 0x000fcc000001ff00 */
[----:B------:R-:W2:Y:S01]  /*06e0*/  @!P4 LDG.E.64 R14, desc[UR4][R20.64] ;  /* 0x00000004140ec981 */ /* 0x000ea2000c1e1b00 */
[----:B------:R-:W-:Y:S01]  /*06f0*/  PLOP3.LUT P3, PT, PT, PT, PT, 0x8, 0x0 ;  /* 0x000000000000781c */ /* 0x000fe20003f6e170 */
[----:B------:R-:W-:Y:S04]  /*0700*/  BSSY B0, `(.L_x_9173) ;  /* 0x0000063000007945 */ /* 0x000fe80003800000 */
[----:B------:R-:W-:Y:S01]  /*0710*/  BSSY B1, `(.L_x_9174) ;  /* 0x000005a000017945 */ /* 0x000fe20003800000 */
[----:B---3--:R-:W-:-:S04]  /*0720*/  @!P5 ISETP.NE.U32.AND P6, PT, R4, RZ, PT ;  /* 0x000000ff0400d20c */ /* 0x008fc80003fc5070 */
[----:B------:R-:W-:Y:S02]  /*0730*/  @!P5 ISETP.NE.AND.EX P3, PT, R5, RZ, PT, P6 ;  /* 0x000000ff0500d20c */ /* 0x000fe40003f65360 */
[----:B-----5:R-:W-:Y:S01]  /*0740*/  @!P2 ISETP.NE.U32.AND P5, PT, R8, RZ, PT ;  /* 0x000000ff0800a20c */ /* 0x020fe20003fa5070 */
[----:B------:R-:W0:Y:S01]  /*0750*/  @!P4 LDC.64 R4, c[0x0][0x228] ;  /* 0x00008a00ff04cb82 */ /* 0x000e220000000a00 */
[----:B------:R-:W-:Y:S02]  /*0760*/  PLOP3.LUT P6, PT, PT, PT, PT, 0x8, 0x0 ;  /* 0x000000000000781c */ /* 0x000fe40003fce170 */
[----:B------:R-:W-:Y:S02]  /*0770*/  @!P2 ISETP.NE.AND.EX P6, PT, R9, RZ, PT, P5 ;  /* 0x000000ff0900a20c */ /* 0x000fe40003fc5350 */
[----:B------:R-:W-:Y:S02]  /*0780*/  PLOP3.LUT P2, PT, PT, PT, PT, 0x8, 0x0 ;  /* 0x000000000000781c */ /* 0x000fe40003f4e170 */
[----:B----4-:R-:W-:-:S04]  /*0790*/  @!P1 ISETP.NE.U32.AND P5, PT, R10, RZ, PT ;  /* 0x000000ff0a00920c */ /* 0x010fc80003fa5070 */
[----:B------:R-:W-:Y:S02]  /*07a0*/  @!P1 ISETP.NE.AND.EX P2, PT, R11, RZ, PT, P5 ;  /* 0x000000ff0b00920c */ /* 0x000fe40003f45350 */
[----:B------:R-:W-:Y:S02]  /*07b0*/  PLOP3.LUT P5, PT, PT, PT, PT, 0x8, 0x0 ;  /* 0x000000000000781c */ /* 0x000fe40003fae170 */
[----:B------:R-:W-:Y:S02]  /*07c0*/  P2R R8, PR, RZ, 0x40 ;  /* 0x00000040ff087803 */ /* 0x000fe40000000000 */
[----:B--2---:R-:W-:Y:S02]  /*07d0*/  ISETP.NE.U32.AND P6, PT, R22, RZ, PT ;  /* 0x000000ff1600720c */ /* 0x004fe40003fc5070 */
[----:B------:R-:W-:-:S04]  /*07e0*/  @!P0 ISETP.NE.U32.AND P1, PT, R12, RZ, PT ;  /* 0x000000ff0c00820c */ /* 0x000fc80003f25070 */
[----:B------:R-:W-:Y:S02]  /*07f0*/  @!P0 ISETP.NE.AND.EX P5, PT, R13, RZ, PT, P1 ;  /* 0x000000ff0d00820c */ /* 0x000fe40003fa5310 */
[----:B------:R-:W-:-:S04]  /*0800*/  ISETP.NE.U32.AND P1, PT, RZ, UR6, PT ;  /* 0x00000006ff007c0c */ /* 0x000fc8000bf25070 */
[----:B------:R-:W-:-:S04]  /*0810*/  ISETP.NE.AND.EX P0, PT, RZ, UR7, PT, P1 ;  /* 0x00000007ff007c0c */ /* 0x000fc8000bf05310 */
[----:B------:R-:W-:-:S04]  /*0820*/  ISETP.NE.XOR.EX P6, PT, R23, RZ, P0, P6 ;  /* 0x000000ff1700720c */ /* 0x000fc800007c5b60 */
[----:B------:R-:W-:Y:S02]  /*0830*/  P2R R9, PR, RZ, 0x40 ;  /* 0x00000040ff097803 */ /* 0x000fe40000000000 */
[----:B------:R-:W-:-:S04]  /*0840*/  ISETP.NE.U32.AND P6, PT, R6, RZ, PT ;  /* 0x000000ff0600720c */ /* 0x000fc80003fc5070 */
[----:B------:R-:W-:-:S04]  /*0850*/  ISETP.NE.XOR.EX P6, PT, R7, RZ, P0, P6 ;  /* 0x000000ff0700720c */ /* 0x000fc800007c5b60 */
[----:B------:R-:W-:Y:S02]  /*0860*/  P2R R6, PR, RZ, 0x40 ;  /* 0x00000040ff067803 */ /* 0x000fe40000000000 */
[----:B------:R-:W-:-:S04]  /*0870*/  ISETP.NE.U32.AND P6, PT, R2, RZ, PT ;  /* 0x000000ff0200720c */ /* 0x000fc80003fc5070 */
[----:B------:R-:W-:Y:S01]  /*0880*/  ISETP.NE.XOR.EX P6, PT, R3, RZ, P0, P6 ;  /* 0x000000ff0300720c */ /* 0x000fe200007c5b60 */
[----:B------:R-:W-:-:S03]  /*0890*/  @!P4 IMAD.IADD R3, R0, 0x1, R17 ;  /* 0x000000010003c824 */ /* 0x000fc600078e0211 */
[----:B------:R-:W-:Y:S02]  /*08a0*/  P2R R7, PR, RZ, 0x40 ;  /* 0x00000040ff077803 */ /* 0x000fe40000000000 */
[----:B------:R-:W-:-:S04]  /*08b0*/  ISETP.NE.U32.AND P6, PT, R14, RZ, PT ;  /* 0x000000ff0e00720c */ /* 0x000fc80003fc5070 */
[----:B------:R-:W-:Y:S02]  /*08c0*/  ISETP.NE.XOR.EX P6, PT, R15, RZ, P0, P6 ;  /* 0x000000ff0f00720c */ /* 0x000fe400007c5b60 */
[----:B0-----:R-:W-:Y:S02]  /*08d0*/  @!P4 IADD3 R2, P0, R3, R4, RZ ;  /* 0x000000040302c210 */ /* 0x001fe40007f1e0ff */
[----:B------:R-:W-:-:S03]  /*08e0*/  P2R R4, PR, RZ, 0x10 ;  /* 0x00000010ff047803 */ /* 0x000fc60000000000 */
[----:B------:R-:W-:Y:S01]  /*08f0*/  @!P4 IMAD.X R3, RZ, RZ, R5, P0 ;  /* 0x000000ffff03c224 */ /* 0x000fe200000e0605 */
[----:B------:R-:W-:Y:S02]  /*0900*/  @!P4 SEL R5, RZ, 0x1, !P6 ;  /* 0x00000001ff05c807 */ /* 0x000fe40007000000 */
[----:B------:R-:W-:Y:S02]  /*0910*/  ISETP.NE.AND P4, PT, R9, RZ, PT ;  /* 0x000000ff0900720c */ /* 0x000fe40003f85270 */
[----:B------:R-:W-:Y:S02]  /*0920*/  ISETP.NE.AND P6, PT, R7, RZ, PT ;  /* 0x000000ff0700720c */ /* 0x000fe40003fc5270 */
[----:B------:R-:W-:Y:S02]  /*0930*/  SEL R7, RZ, 0x1, !P4 ;  /* 0x00000001ff077807 */ /* 0x000fe40006000000 */
[----:B------:R-:W-:Y:S02]  /*0940*/  ISETP.NE.AND P4, PT, R4, RZ, PT ;  /* 0x000000ff0400720c */ /* 0x000fe40003f85270 */
[----:B------:R-:W-:-:S02]  /*0950*/  ISETP.NE.AND P0, PT, R8, RZ, PT ;  /* 0x000000ff0800720c */ /* 0x000fc40003f05270 */
[----:B------:R-:W-:Y:S02]  /*0960*/  ISETP.NE.XOR.EX P3, PT, RZ, UR7, P3, P1 ;  /* 0x00000007ff007c0c */ /* 0x000fe40009f65b10 */
[----:B------:R-:W-:Y:S02]  /*0970*/  ISETP.NE.XOR.EX P0, PT, RZ, UR7, P0, P1 ;  /* 0x00000007ff007c0c */ /* 0x000fe40008705b10 */
[----:B------:R-:W-:Y:S02]  /*0980*/  ISETP.NE.XOR.EX P2, PT, RZ, UR7, P2, P1 ;  /* 0x00000007ff007c0c */ /* 0x000fe40009745b10 */
[----:B------:R-:W-:Y:S02]  /*0990*/  ISETP.NE.XOR.EX P5, PT, RZ, UR7, P5, P1 ;  /* 0x00000007ff007c0c */ /* 0x000fe4000afa5b10 */
[----:B------:R-:W-:Y:S01]  /*09a0*/  ISETP.NE.AND P1, PT, R6, RZ, PT ;  /* 0x000000ff0600720c */ /* 0x000fe20003f25270 */
[----:B------:R0:W-:Y:S01]  /*09b0*/  @!P4 STG.E.U8 desc[UR4][R2.64], R5 ;  /* 0x000000050200c986 */ /* 0x0001e2000c101104 */
[----:B------:R-:W-:-:S02]  /*09c0*/  @!P4 IMAD.MOV.U32 R17, RZ, RZ, R18 ;  /* 0x000000ffff11c224 */ /* 0x000fc400078e0012 */
[----:B------:R-:W-:-:S03]  /*09d0*/  SEL R9, RZ, 0x1, !P1 ;  /* 0x00000001ff097807 */ /* 0x000fc60004800000 */
[----:B------:R-:W-:Y:S02]  /*09e0*/  ISETP.GE.AND P1, PT, R17, R16, PT ;  /* 0x000000101100720c */ /* 0x000fe40003f26270 */
[----:B------:R-:W-:Y:S02]  /*09f0*/  SEL R11, RZ, 0x1, !P6 ;  /* 0x00000001ff0b7807 */ /* 0x000fe40007000000 */
[----:B------:R-:W-:Y:S02]  /*0a00*/  SEL R13, RZ, 0x1, !P3 ;  /* 0x00000001ff0d7807 */ /* 0x000fe40005800000 */
[----:B------:R-:W-:Y:S02]  /*0a10*/  SEL R15, RZ, 0x1, !P0 ;  /* 0x00000001ff0f7807 */ /* 0x000fe40004000000 */
[----:B------:R-:W-:-:S05]  /*0a20*/  SEL R19, RZ, 0x1, !P2 ;  /* 0x00000001ff137807 */ /* 0x000fca0005000000 */
        /* <DEDUP_REMOVED lines=15> */
.L_x_9175:
        /* <DEDUP_REMOVED lines=8> */
.L_x_9176:
        /* <DEDUP_REMOVED lines=8> */
.L_x_9177:
        /* <DEDUP_REMOVED lines=9> */
.L_x_9178:
[----:B------:R-:W-:Y:S05]  /*0cb0*/  BSYNC B1 ;  /* 0x0000000000017941 */ /* 0x000fea0003800000 */
.L_x_9174:
[----:B------:R-:W-:-:S13]  /*0cc0*/  ISETP.GE.AND P0, PT, R17, R16, PT ;  /* 0x000000101100720c */ /* 0x000fda0003f06270 */
[----:B------:R-:W3:Y:S01]  /*0cd0*/  @!P0 LDC.64 R4, c[0x0][0x228] ;  /* 0x00008a00ff048b82 */ /* 0x000ee20000000a00 */
[----:B012---:R-:W-:Y:S02]  /*0ce0*/  @!P0 IMAD.IADD R3, R0, 0x1, R17 ;  /* 0x0000000100038824 */ /* 0x007fe400078e0211 */
[----:B------:R-:W-:-:S03]  /*0cf0*/  @!P0 VIADD R17, R17, 0x80 ;  /* 0x0000008011118836 */ /* 0x000fc60000000000 */
[----:B---3--:R-:W-:-:S05]  /*0d00*/  @!P0 IADD3 R2, P1, R3, R4, RZ ;  /* 0x0000000403028210 */ /* 0x008fca0007f3e0ff */
[----:B------:R-:W-:-:S05]  /*0d10*/  @!P0 IMAD.X R3, RZ, RZ, R5, P1 ;  /* 0x000000ffff038224 */ /* 0x000fca00008e0605 */
[----:B------:R2:W-:Y:S03]  /*0d20*/  @!P0 STG.E.U8 desc[UR4][R2.64], R19 ;  /* 0x0000001302008986 */ /* 0x0005e6000c101104 */
.L_x_9179:
[----:B------:R-:W-:Y:S05]  /*0d30*/  BSYNC B0 ;  /* 0x0000000000007941 */ /* 0x000fea0003800000 */
.L_x_9173:
[----:B------:R-:W-:Y:S05]  /*0d40*/  WARPSYNC.ALL ;  /* 0x0000000000007948 */ /* 0x000fea0003800000 */
[----:B------:R-:W-:-:S13]  /*0d50*/  ISETP.GE.AND P0, PT, R17, R16, PT ;  /* 0x000000101100720c */ /* 0x000fda0003f06270 */
[----:B------:R-:W-:Y:S05]  /*0d60*/  @P0 EXIT ;  /* 0x000000000000094d */ /* 0x000fea0003800000 */
[----:B------:R-:W-:Y:S01]  /*0d70*/  IMAD.IADD R0, R0, 0x1, R17 ;  /* 0x0000000100007824 */ /* 0x000fe200078e0211 */
[----:B------:R-:W-:Y:S01]  /*0d80*/  ULDC.64 UR6, c[0x0][0x228] ;  /* 0x00008a0000067ab9 */ /* 0x000fe20000000a00 */
[----:B------:R-:W-:-:S03]  /*0d90*/  SEL R5, RZ, 0x1, !P5 ;  /* 0x00000001ff057807 */ /* 0x000fc60006800000 */
[----:B012---:R-:W-:-:S05]  /*0da0*/  IADD3 R2, P0, R0, UR6, RZ ;  /* 0x0000000600027c10 */ /* 0x007fca000ff1e0ff */
[----:B------:R-:W-:-:S05]  /*0db0*/  IMAD.X R3, RZ, RZ, UR7, P0 ;  /* 0x00000007ff037e24 */ /* 0x000fca00080e06ff */
[----:B------:R-:W-:Y:S01]  /*0dc0*/  STG.E.U8 desc[UR4][R2.64], R5 ;  /* 0x0000000502007986 */ /* 0x000fe2000c101104 */
[----:B------:R-:W-:Y:S05]  /*0dd0*/  EXIT ;  /* 0x000000000000794d */ /* 0x000fea0003800000 */
.L_x_9180:
        /* <DEDUP_REMOVED lines=10> */
.L_x_43837:


//--------------------- .text._ZN2at6native29vectorized_elementwise_kernelILi4ENS0_13AUnaryFunctorIllbZZZNS0_23logical_xor_kernel_cudaERNS_14TensorIteratorEENKUlvE0_clEvENKUlvE2_clEvEUlllE_EESt5arrayIPcLm2EEEEviT0_T1_ --------------------------
	.section	.text._ZN2at6native29vectorized_elementwise_kernelILi4ENS0_13AUnaryFunctorIllbZZZNS0_23logical_xor_kernel_cudaERNS_14TensorIteratorEENKUlvE0_clEvENKUlvE2_clEvEUlllE_EESt5arrayIPcLm2EEEEviT0_T1_,"ax",@progbits
	.align	128
        .global         _ZN2at6native29vectorized_elementwise_kernelILi4ENS0_13AUnaryFunctorIllbZZZNS0_23logical_xor_kernel_cudaERNS_14TensorIteratorEENKUlvE0_clEvENKUlvE2_clEvEUlllE_EESt5arrayIPcLm2EEEEviT0_T1_
        .type           _ZN2at6native29vectorized_elementwise_kernelILi4ENS0_13AUnaryFunctorIllbZZZNS0_23logical_xor_kernel_cudaERNS_14TensorIteratorEENKUlvE0_clEvENKUlvE2_clEvEUlllE_EESt5arrayIPcLm2EEEEviT0_T1_,@function
        .size           _ZN2at6native29vectorized_elementwise_kernelILi4ENS0_13AUnaryFunctorIllbZZZNS0_23logical_xor_kernel_cudaERNS_14TensorIteratorEENKUlvE0_clEvENKUlvE2_clEvEUlllE_EESt5arrayIPcLm2EEEEviT0_T1_,(.L_x_43838 - _ZN2at6native29vectorized_elementwise_kernelILi4ENS0_13AUnaryFunctorIllbZZZNS0_23logical_xor_kernel_cudaERNS_14TensorIteratorEENKUlvE0_clEvENKUlvE2_clEvEUlllE_EESt5arrayIPcLm2EEEEviT0_T1_)
        .other          _ZN2at6native29vectorized_elementwise_kernelILi4ENS0_13AUnaryFunctorIllbZZZNS0_23logical_xor_kernel_cudaERNS_14TensorIteratorEENKUlvE0_clEvENKUlvE2_clEvEUlllE_EESt5arrayIPcLm2EEEEviT0_T1_,@"STO_CUDA_ENTRY STV_DEFAULT"
_ZN2at6native29vectorized_elementwise_kernelILi4ENS0_13AUnaryFunctorIllbZZZNS0_23logical_xor_kernel_cudaERNS_14TensorIteratorEENKUlvE0_clEvENKUlvE2_clEvEUlllE_EESt5arrayIPcLm2EEEEviT0_T1_:
.text._ZN2at6native29vectorized_elementwise_kernelILi4ENS0_13AUnaryFunctorIllbZZZNS0_23logical_xor_kernel_cudaERNS_14TensorIteratorEENKUlvE0_clEvENKUlvE2_clEvEUlllE_EESt5arrayIPcLm2EEEEviT0_T1_:
        /* <DEDUP_REMOVED lines=17> */
[----:B------:R-:W-:-:S04]  /*0110*/  ISETP.NE.U32.AND P0, PT, RZ, UR6, PT ;  /* 0x00000006ff007c0c */ /* 0x000fc8000bf05070 */
[----:B------:R-:W-:Y:S01]  /*0120*/  ISETP.NE.AND.EX P0, PT, RZ, UR7, PT, P0 ;  /* 0x00000007ff007c0c */ /* 0x000fe2000bf05300 */
[----:B------:R-:W-:Y:S01]  /*0130*/  ULDC.64 UR6, c[0x0][0x228] ;  /* 0x00008a0000067ab9 */ /* 0x000fe20000000a00 */
[----:B--2---:R-:W-:Y:S02]  /*0140*/  ISETP.NE.U32.AND P1, PT, R16, RZ, PT ;  /* 0x000000ff1000720c */ /* 0x004fe40003f25070 */
[----:B------:R-:W-:Y:S02]  /*0150*/  ISETP.NE.U32.AND P2, PT, R18, RZ, PT ;  /* 0x000000ff1200720c */ /* 0x000fe40003f45070 */
[----:B------:R-:W-:Y:S02]  /*0160*/  ISETP.NE.XOR.EX P1, PT, R17, RZ, P0, P1 ;  /* 0x000000ff1100720c */ /* 0x000fe40000725b10 */
[----:B------:R-:W-:Y:S02]  /*0170*/  ISETP.NE.XOR.EX P2, PT, R19, RZ, P0, P2 ;  /* 0x000000ff1300720c */ /* 0x000fe40000745b20 */
[----:B------:R-:W-:-:S02]  /*0180*/  SEL R3, RZ, 0x1, !P1 ;  /* 0x00000001ff037807 */ /* 0x000fc40004800000 */
[----:B------:R-:W-:Y:S02]  /*0190*/  SEL R16, RZ, 0x1, !P2 ;  /* 0x00000001ff107807 */ /* 0x000fe40005000000 */
[----:B---3--:R-:W-:Y:S02]  /*01a0*/  ISETP.NE.U32.AND P1, PT, R4, RZ, PT ;  /* 0x000000ff0400720c */ /* 0x008fe40003f25070 */
[----:B------:R-:W-:Y:S02]  /*01b0*/  ISETP.NE.U32.AND P2, PT, R6, RZ, PT ;  /* 0x000000ff0600720c */ /* 0x000fe40003f45070 */
[----:B------:R-:W-:Y:S02]  /*01c0*/  ISETP.NE.XOR.EX P1, PT, R5, RZ, P0, P1 ;  /* 0x000000ff0500720c */ /* 0x000fe40000725b10 */
[----:B------:R-:W-:Y:S02]  /*01d0*/  ISETP.NE.XOR.EX P2, PT, R7, RZ, P0, P2 ;  /* 0x000000ff0700720c */ /* 0x000fe40000745b20 */
[----:B----4-:R-:W-:-:S02]  /*01e0*/  ISETP.NE.U32.AND P3, PT, R8, RZ, PT ;  /* 0x000000ff0800720c */ /* 0x010fc40003f65070 */
[----:B------:R-:W-:Y:S02]  /*01f0*/  ISETP.NE.U32.AND P4, PT, R10, RZ, PT ;  /* 0x000000ff0a00720c */ /* 0x000fe40003f85070 */
[----:B-----5:R-:W-:Y:S02]  /*0200*/  ISETP.NE.U32.AND P5, PT, R12, RZ, PT ;  /* 0x000000ff0c00720c */ /* 0x020fe40003fa5070 */
[----:B------:R-:W-:Y:S02]  /*0210*/  PRMT R17, R16, 0x7604, R3 ;  /* 0x0000760410117816 */ /* 0x000fe40000000003 */
[----:B------:R-:W-:Y:S02]  /*0220*/  SEL R3, RZ, 0x1, !P1 ;  /* 0x00000001ff037807 */ /* 0x000fe40004800000 */
[----:B------:R-:W-:Y:S02]  /*0230*/  SEL R4, RZ, 0x1, !P2 ;  /* 0x00000001ff047807 */ /* 0x000fe40005000000 */
[----:B------:R-:W-:-:S02]  /*0240*/  ISETP.NE.XOR.EX P2, PT, R9, RZ, P0, P3 ;  /* 0x000000ff0900720c */ /* 0x000fc40000745b30 */
[----:B------:R-:W-:Y:S02]  /*0250*/  ISETP.NE.XOR.EX P1, PT, R11, RZ, P0, P4 ;  /* 0x000000ff0b00720c */ /* 0x000fe40000725b40 */
[----:B------:R-:W-:Y:S02]  /*0260*/  ISETP.NE.XOR.EX P3, PT, R13, RZ, P0, P5 ;  /* 0x000000ff0d00720c */ /* 0x000fe40000765b50 */
[----:B------:R-:W-:Y:S02]  /*0270*/  ISETP.NE.U32.AND P4, PT, R14, RZ, PT ;  /* 0x000000ff0e00720c */ /* 0x000fe40003f85070 */
[----:B------:R-:W-:Y:S02]  /*0280*/  PRMT R6, R4, 0x7604, R3 ;  /* 0x0000760404067816 */ /* 0x000fe40000000003 */
[----:B------:R-:W-:Y:S02]  /*0290*/  IADD3 R4, P5, R0, UR6, RZ ;  /* 0x0000000600047c10 */ /* 0x000fe4000ffbe0ff */
[----:B------:R-:W-:-:S02]  /*02a0*/  SEL R0, RZ, 0x1, !P2 ;  /* 0x00000001ff007807 */ /* 0x000fc40005000000 */
[----:B------:R-:W-:Y:S01]  /*02b0*/  SEL R3, RZ, 0x1, !P3 ;  /* 0x00000001ff037807 */ /* 0x000fe20005800000 */
[----:B------:R-:W-:Y:S01]  /*02c0*/  IMAD.X R5, RZ, RZ, UR7, P5 ;  /* 0x00000007ff057e24 */ /* 0x000fe2000a8e06ff */
[----:B------:R-:W-:Y:S02]  /*02d0*/  ISETP.NE.XOR.EX P0, PT, R15, RZ, P0, P4 ;  /* 0x000000ff0f00720c */ /* 0x000fe40000705b40 */
[----:B------:R-:W-:Y:S02]  /*02e0*/  PRMT R17, R0, 0x7054, R17 ;  /* 0x0000705400117816 */ /* 0x000fe40000000011 */
[----:B------:R-:W-:Y:S01]  /*02f0*/  PRMT R7, R3, 0x7054, R6 ;  /* 0x0000705403077816 */ /* 0x000fe20000000006 */
[----:B------:R-:W-:Y:S01]  /*0300*/  IMAD.WIDE R2, R2, 0x4, R4 ;  /* 0x0000000402027825 */ /* 0x000fe200078e0204 */
[----:B------:R-:W-:Y:S02]  /*0310*/  SEL R0, RZ, 0x1, !P1 ;  /* 0x00000001ff007807 */ /* 0x000fe40004800000 */
[----:B------:R-:W-:-:S02]  /*0320*/  SEL R6, RZ, 0x1, !P0 ;  /* 0x00000001ff067807 */ /* 0x000fc40004000000 */
[----:B------:R-:W-:Y:S02]  /*0330*/  PRMT R17, R0, 0x654, R17 ;  /* 0x0000065400117816 */ /* 0x000fe40000000011 */
[----:B------:R-:W-:-:S03]  /*0340*/  PRMT R7, R6, 0x654, R7 ;  /* 0x0000065406077816 */ /* 0x000fc60000000007 */
[----:B------:R-:W-:Y:S04]  /*0350*/  STG.E desc[UR4][R2.64], R17 ;  /* 0x0000001102007986 */ /* 0x000fe8000c101904 */
[----:B------:R-:W-:Y:S01]  /*0360*/  STG.E desc[UR4][R2.64+0x200], R7 ;  /* 0x0002000702007986 */ /* 0x000fe2000c101904 */
[----:B------:R-:W-:Y:S05]  /*0370*/  EXIT ;  /* 0x000000000000794d */ /* 0x000fea0003800000 */
.L_x_9181:
        /* <DEDUP_REMOVED lines=122> */
.L_x_9184:
        /* <DEDUP_REMOVED lines=8> */
.L_x_9185:
        /* <DEDUP_REMOVED lines=8> */
.L_x_9186:
        /* <DEDUP_REMOVED lines=9> */
.L_x_9187:
[----:B------:R-:W-:Y:S05]  /*0cb0*/  BSYNC B1 ;  /* 0x0000000000017941 */ /* 0x000fea0003800000 */
.L_x_9183:
[----:B------:R-:W-:-:S13]  /*0cc0*/  ISETP.GE.AND P0, PT, R17, R16, PT ;  /* 0x000000101100720c */ /* 0x000fda0003f06270 */
[----:B------:R-:W3:Y:S01]  /*0cd0*/  @!P0 LDC.64 R4, c[0x0][0x228] ;  /* 0x00008a00ff048b82 */ /* 0x000ee20000000a00 */
[----:B012---:R-:W-:Y:S02]  /*0ce0*/  @!P0 IMAD.IADD R3, R0, 0x1, R17 ;  /* 0x0000000100038824 */ /* 0x007fe400078e0211 */
[----:B------:R-:W-:-:S03]  /*0cf0*/  @!P0 VIADD R17, R17, 0x80 ;  /* 0x0000008011118836 */ /* 0x000fc60000000000 */
[----:B---3--:R-:W-:-:S05]  /*0d00*/  @!P0 IADD3 R2, P1, R3, R4, RZ ;  /* 0x0000000403028210 */ /* 0x008fca0007f3e0ff */
[----:B------:R-:W-:-:S05]  /*0d10*/  @!P0 IMAD.X R3, RZ, RZ, R5, P1 ;  /* 0x000000ffff038224 */ /* 0x000fca00008e0605 */
[----:B------:R2:W-:Y:S03]  /*0d20*/  @!P0 STG.E.U8 desc[UR4][R2.64], R19 ;  /* 0x0000001302008986 */ /* 0x0005e6000c101104 */
.L_x_9188:
[----:B------:R-:W-:Y:S05]  /*0d30*/  BSYNC B0 ;  /* 0x0000000000007941 */ /* 0x000fea0003800000 */
.L_x_9182:
        /* <DEDUP_REMOVED lines=10> */
.L_x_9189:
        /* <DEDUP_REMOVED lines=10> */
.L_x_43838:


//--------------------- .text._ZN2at6native29vectorized_elementwise_kernelILi8ENS0_13AUnaryFunctorIllbZZZNS0_23logical_xor_kernel_cudaERNS_14TensorIteratorEENKUlvE0_clEvENKUlvE2_clEvEUlllE_EESt5arrayIPcLm2EEEEviT0_T1_ --------------------------
	.section	.text._ZN2at6native29vectorized_elementwise_kernelILi8ENS0_13AUnaryFunctorIllbZZZNS0_23logical_xor_kernel_cudaERNS_14TensorIteratorEENKUlvE0_clEvENKUlvE2_clEvEUlllE_EESt5arrayIPcLm2EEEEviT0_T1_,"ax",@progbits
	.align	128
        .global         _ZN2at6native29vectorized_elementwise_kernelILi8ENS0_13AUnaryFunctorIllbZZZNS0_23logical_xor_kernel_cudaERNS_14TensorIteratorEENKUlvE0_clEvENKUlvE2_clEvEUlllE_EESt5arrayIPcLm2EEEEviT0_T1_
        .type           _ZN2at6native29vectorized_elementwise_kernelILi8ENS0_13AUnaryFunctorIllbZZZNS0_23logical_xor_kernel_cudaERNS_14TensorIteratorEENKUlvE0_clEvENKUlvE2_clEvEUlllE_EESt5arrayIPcLm2EEEEviT0_T1_,@function
        .size           _ZN2at6native29vectorized_elementwise_kernelILi8ENS0_13AUnaryFunctorIllbZZZNS0_23logical_xor_kernel_cudaERNS_14TensorIteratorEENKUlvE0_clEvENKUlvE2_clEvEUlllE_EESt5arrayIPcLm2EEEEviT0_T1_,(.L_x_43839 - _ZN2at6native29vectorized_elementwise_kernelILi8ENS0_13AUnaryFunctorIllbZZZNS0_23logical_xor_kernel_cudaERNS_14TensorIteratorEENKUlvE0_clEvENKUlvE2_clEvEUlllE_EESt5arrayIPcLm2EEEEviT0_T1_)
        .other          _ZN2at6native29vectorized_elementwise_kernelILi8ENS0_13AUnaryFunctorIllbZZZNS0_23logical_xor_kernel_cudaERNS_14TensorIteratorEENKUlvE0_clEvENKUlvE2_clEvEUlllE_EESt5arrayIPcLm2EEEEviT0_T1_,@"STO_CUDA_ENTRY STV_DEFAULT"
_ZN2at6native29vectorized_elementwise_kernelILi8ENS0_13AUnaryFunctorIllbZZZNS0_23logical_xor_kernel_cudaERNS_14TensorIteratorEENKUlvE0_clEvENKUlvE2_clEvEUlllE_EESt5arrayIPcLm2EEEEviT0_T1_:
.text._ZN2at6native29vectorized_elementwise_kernelILi8ENS0_13AUnaryFunctorIllbZZZNS0_23logical_xor_kernel_cudaERNS_14TensorIteratorEENKUlvE0_clEvENKUlvE2_clEvEUlllE_EESt5arrayIPcLm2EEEEviT0_T1_:
        /* <DEDUP_REMOVED lines=21> */
[----:B------:R-:W-:Y:S02]  /*0150*/  IADD3 R12, P5, R0, UR6, RZ ;  /* 0x00000006000c7c10 */ /* 0x000fe4000ffbe0ff */
[----:B---3--:R-:W-:Y:S02]  /*0160*/  ISETP.NE.U32.AND P3, PT, R18, RZ, PT ;  /* 0x000000ff1200720c */ /* 0x008fe40003f65070 */
[----:B------:R-:W-:Y:S02]  /*0170*/  ISETP.NE.U32.AND P4, PT, R16, RZ, PT ;  /* 0x000000ff1000720c */ /* 0x000fe40003f85070 */
[----:B------:R-:W-:-:S02]  /*0180*/  ISETP.NE.U32.AND P0, PT, R14, RZ, PT ;  /* 0x000000ff0e00720c */ /* 0x000fc40003f05070 */
[----:B------:R-:W-:Y:S02]  /*0190*/  ISETP.NE.XOR.EX P3, PT, R19, RZ, P1, P3 ;  /* 0x000000ff1300720c */ /* 0x000fe40000f65b30 */
[----:B------:R-:W-:Y:S01]  /*01a0*/  ISETP.NE.XOR.EX P2, PT, R13, RZ, P1, P2 ;  /* 0x000000ff0d00720c */ /* 0x000fe20000f45b20 */
[----:B------:R-:W-:Y:S01]  /*01b0*/  IMAD.X R13, RZ, RZ, UR7, P5 ;  /* 0x00000007ff0d7e24 */ /* 0x000fe2000a8e06ff */
[----:B----4-:R-:W-:Y:S02]  /*01c0*/  ISETP.NE.U32.AND P6, PT, R6, RZ, PT ;  /* 0x000000ff0600720c */ /* 0x010fe40003fc5070 */
[----:B-----5:R-:W-:Y:S02]  /*01d0*/  ISETP.NE.U32.AND P5, PT, R10, RZ, PT ;  /* 0x000000ff0a00720c */ /* 0x020fe40003fa5070 */
[----:B------:R-:W-:Y:S02]  /*01e0*/  ISETP.NE.XOR.EX P4, PT, R17, RZ, P1, P4 ;  /* 0x000000ff1100720c */ /* 0x000fe40000f85b40 */
[----:B------:R-:W-:-:S02]  /*01f0*/  ISETP.NE.XOR.EX P0, PT, R15, RZ, P1, P0 ;  /* 0x000000ff0f00720c */ /* 0x000fc40000f05b00 */
[----:B------:R-:W-:Y:S02]  /*0200*/  SEL R15, RZ, 0xffffffff, !P3 ;  /* 0xffffffffff0f7807 */ /* 0x000fe40005800000 */
[----:B------:R-:W-:Y:S02]  /*0210*/  ISETP.NE.U32.AND P3, PT, R4, RZ, PT ;  /* 0x000000ff0400720c */ /* 0x000fe40003f65070 */
[----:B------:R-:W-:Y:S02]  /*0220*/  ISETP.NE.XOR.EX P6, PT, R7, RZ, P1, P6 ;  /* 0x000000ff0700720c */ /* 0x000fe40000fc5b60 */
[----:B------:R-:W-:Y:S02]  /*0230*/  ISETP.NE.XOR.EX P5, PT, R11, RZ, P1, P5 ;  /* 0x000000ff0b00720c */ /* 0x000fe40000fa5b50 */
[----:B------:R-:W-:Y:S02]  /*0240*/  SEL R14, RZ, 0x1, !P4 ;  /* 0x00000001ff0e7807 */ /* 0x000fe40006000000 */
[----:B------:R-:W-:-:S02]  /*0250*/  ISETP.NE.U32.AND P4, PT, R8, RZ, PT ;  /* 0x000000ff0800720c */ /* 0x000fc40003f85070 */
[----:B------:R-:W-:Y:S02]  /*0260*/  ISETP.NE.XOR.EX P3, PT, R5, RZ, P1, P3 ;  /* 0x000000ff0500720c */ /* 0x000fe40000f65b30 */
[----:B------:R-:W-:Y:S02]  /*0270*/  SEL R7, RZ, 0xffffffff, !P0 ;  /* 0xffffffffff077807 */ /* 0x000fe40004000000 */
[----:B------:R-:W-:Y:S02]  /*0280*/  SEL R5, RZ, 0xffffffff, !P6 ;  /* 0xffffffffff057807 */ /* 0x000fe40007000000 */
[----:B------:R-:W-:Y:S02]  /*0290*/  SEL R3, RZ, 0xffffffff, !P5 ;  /* 0xffffffffff037807 */ /* 0x000fe40006800000 */
[----:B------:R-:W-:Y:S01]  /*02a0*/  ISETP.NE.XOR.EX P4, PT, R9, RZ, P1, P4 ;  /* 0x000000ff0900720c */ /* 0x000fe20000f85b40 */
[----:B------:R-:W-:Y:S01]  /*02b0*/  IMAD.SHL.U32 R11, R7, 0x100, RZ ;  /* 0x00000100070b7824 */ /* 0x000fe200078e00ff */
[----:B------:R-:W-:Y:S01]  /*02c0*/  SEL R6, RZ, 0x1, !P2 ;  /* 0x00000001ff067807 */ /* 0x000fe20005000000 */
[----:B------:R-:W-:Y:S01]  /*02d0*/  IMAD.SHL.U32 R15, R15, 0x100, RZ ;  /* 0x000001000f0f7824 */ /* 0x000fe200078e00ff */
[----:B------:R-:W-:Y:S01]  /*02e0*/  SEL R4, RZ, 0x1, !P3 ;  /* 0x00000001ff047807 */ /* 0x000fe20005800000 */
[----:B------:R-:W-:Y:S01]  /*02f0*/  IMAD.SHL.U32 R9, R5, 0x100, RZ ;  /* 0x0000010005097824 */ /* 0x000fe200078e00ff */
[----:B------:R-:W-:Y:S01]  /*0300*/  SEL R0, RZ, 0x1, !P4 ;  /* 0x00000001ff007807 */ /* 0x000fe20006000000 */
[----:B------:R-:W-:Y:S01]  /*0310*/  IMAD.SHL.U32 R7, R3, 0x100, RZ ;  /* 0x0000010003077824 */ /* 0x000fe200078e00ff */
        /* <DEDUP_REMOVED lines=9> */
.L_x_9190:
        /* <DEDUP_REMOVED lines=122> */
.L_x_9193:
        /* <DEDUP_REMOVED lines=8> */
.L_x_9194:
        /* <DEDUP_REMOVED lines=8> */
.L_x_9195:
        /* <DEDUP_REMOVED lines=9> */
.L_x_9196:
[----:B------:R-:W-:Y:S05]  /*0ce0*/  BSYNC B1 ;  /* 0x0000000000017941 */ /* 0x000fea0003800000 */
.L_x_9192:
[----:B------:R-:W-:-:S13]  /*0cf0*/  ISETP.GE.AND P0, PT, R17, R16, PT ;  /* 0x000000101100720c */ /* 0x000fda0003f06270 */
[----:B------:R-:W3:Y:S01]  /*0d00*/  @!P0 LDC.64 R4, c[0x0][0x228] ;  /* 0x00008a00ff048b82 */ /* 0x000ee20000000a00 */
[----:B012---:R-:W-:Y:S02]  /*0d10*/  @!P0 IMAD.IADD R3, R0, 0x1, R17 ;  /* 0x0000000100038824 */ /* 0x007fe400078e0211 */
[----:B------:R-:W-:-:S03]  /*0d20*/  @!P0 VIADD R17, R17, 0x80 ;  /* 0x0000008011118836 */ /* 0x000fc60000000000 */
[----:B---3--:R-:W-:-:S05]  /*0d30*/  @!P0 IADD3 R2, P1, R3, R4, RZ ;  /* 0x0000000403028210 */ /* 0x008fca0007f3e0ff */
[----:B------:R-:W-:-:S05]  /*0d40*/  @!P0 IMAD.X R3, RZ, RZ, R5, P1 ;  /* 0x000000ffff038224 */ /* 0x000fca00008e0605 */
[----:B------:R2:W-:Y:S03]  /*0d50*/  @!P0 STG.E.U8 desc[UR4][R2.64], R19 ;  /* 0x0000001302008986 */ /* 0x0005e6000c101104 */
.L_x_9197:
[----:B------:R-:W-:Y:S05]  /*0d60*/  BSYNC B0 ;  /* 0x0000000000007941 */ /* 0x000fea0003800000 */
.L_x_9191:
        /* <DEDUP_REMOVED lines=10> */
.L_x_9198:
        /* <DEDUP_REMOVED lines=15> */
.L_x_43839:


//--------------------- .text._ZN2at6native18elementwise_kernelILi128ELi4EZNS0_15gpu_kernel_implINS0_13BinaryFunctorIllbZZZNS0_23logical_xor_kernel_cudaERNS_14TensorIteratorEENKUlvE0_clEvENKUlvE2_clEvEUlllE_EEEEvRNS_18TensorIteratorBaseERKT_EUliE_EEviT1_ --------------------------
	.section	.text._ZN2at6native18elementwise_kernelILi128ELi4EZNS0_15gpu_kernel_implINS0_13BinaryFunctorIllbZZZNS0_23logical_xor_kernel_cudaERNS_14TensorIteratorEENKUlvE0_clEvENKUlvE2_clEvEUlllE_EEEEvRNS_18TensorIteratorBaseERKT_EUliE_EEviT1_,"ax",@progbits
	.align	128
        .global         _ZN2at6native18elementwise_kernelILi128ELi4EZNS0_15gpu_kernel_implINS0_13BinaryFunctorIllbZZZNS0_23logical_xor_kernel_cudaERNS_14TensorIteratorEENKUlvE0_clEvENKUlvE2_clEvEUlllE_EEEEvRNS_18TensorIteratorBaseERKT_EUliE_EEviT1_
        .type           _ZN2at6native18elementwise_kernelILi128ELi4EZNS0_15gpu_kernel_implINS0_13BinaryFunctorIllbZZZNS0_23logical_xor_kernel_cudaERNS_14TensorIteratorEENKUlvE0_clEvENKUlvE2_clEvEUlllE_EEEEvRNS_18TensorIteratorBaseERKT_EUliE_EEviT1_,@function
        .size           _ZN2at6native18elementwise_kernelILi128ELi4EZNS0_15gpu_kernel_implINS0_13BinaryFunctorIllbZZZNS0_23logical_xor_kernel_cudaERNS_14TensorIteratorEENKUlvE0_clEvENKUlvE2_clEvEUlllE_EEEEvRNS_18TensorIteratorBaseERKT_EUliE_EEviT1_,(.L_x_43840 - _ZN2at6native18elementwise_kernelILi128ELi4EZNS0_15gpu_kernel_implINS0_13BinaryFunctorIllbZZZNS0_23logical_xor_kernel_cudaERNS_14TensorIteratorEENKUlvE0_clEvENKUlvE2_clEvEUlllE_EEEEvRNS_18TensorIteratorBaseERKT_EUliE_EEviT1_)
        .other          _ZN2at6native18elementwise_kernelILi128ELi4EZNS0_15gpu_kernel_implINS0_13BinaryFunctorIllbZZZNS0_23logical_xor_kernel_cudaERNS_14TensorIteratorEENKUlvE0_clEvENKUlvE2_clEvEUlllE_EEEEvRNS_18TensorIteratorBaseERKT_EUliE_EEviT1_,@"STO_CUDA_ENTRY STV_DEFAULT"
_ZN2at6native18elementwise_kernelILi128ELi4EZNS0_15gpu_kernel_implINS0_13BinaryFunctorIllbZZZNS0_23logical_xor_kernel_cudaERNS_14TensorIteratorEENKUlvE0_clEvENKUlvE2_clEvEUlllE_EEEEvRNS_18TensorIteratorBaseERKT_EUliE_EEviT1_:
.text._ZN2at6native18elementwise_kernelILi128ELi4EZNS0_15gpu_kernel_implINS0_13BinaryFunctorIllbZZZNS0_23logical_xor_kernel_cudaERNS_14TensorIteratorEENKUlvE0_clEvENKUlvE2_clEvEUlllE_EEEEvRNS_18TensorIteratorBaseERKT_EUliE_EEviT1_:
        /* <DEDUP_REMOVED lines=365> */
.L_x_9201:
        /* <DEDUP_REMOVED lines=21> */
.L_x_9205:
[----:B------:R0:W5:Y:S01]  /*1820*/  LDG.E.U8 R18, desc[UR36][R2.64] ;  /* 0x0000002402127981 */ /* 0x000162000c1e1100 */
[----:B------:R-:W-:Y:S01]  /*1830*/  IMAD.MOV.U32 R19, RZ, RZ, RZ ;  /* 0x000000ffff137224 */ /* 0x000fe200078e00ff */
[----:B------:R-:W-:Y:S06]  /*1840*/  BRA `(.L_x_9207) ;  /* 0x0000000c00487947 */ /* 0x000fec0003800000 */
.L_x_9204:
        /* <DEDUP_REMOVED lines=8> */
.L_x_9209:
[----:B------:R-:W2:Y:S02]  /*18d0*/  LDG.E R18, desc[UR36][R2.64] ;  /* 0x0000002402127981 */ /* 0x000ea4000c1e1900 */
[----:B--2---:R-:W-:Y:S01]  /*18e0*/  SHF.R.S32.HI R19, RZ, 0x1f, R18 ;  /* 0x0000001fff137819 */ /* 0x004fe20000011412 */
[----:B------:R-:W-:Y:S06]  /*18f0*/  BRA `(.L_x_9207) ;  /* 0x0000000c001c7947 */ /* 0x000fec0003800000 */
.L_x_9208:
[----:B------:R-:W2:Y:S02]  /*1900*/  LDG.E.S16 R18, desc[UR36][R2.64] ;  /* 0x0000002402127981 */ /* 0x000ea4000c1e1700 */
[----:B--2---:R-:W-:Y:S01]  /*1910*/  SHF.R.S32.HI R19, RZ, 0x1f, R18 ;  /* 0x0000001fff137819 */ /* 0x004fe20000011412 */
[----:B------:R-:W-:Y:S06]  /*1920*/  BRA `(.L_x_9207) ;  /* 0x0000000c00107947 */ /* 0x000fec0003800000 */
.L_x_9203:
        /* <DEDUP_REMOVED lines=9> */
.L_x_9211:
[----:B------:R-:W2:Y:S02]  /*19c0*/  LDG.E.U16 R2, desc[UR36][R2.64] ;  /* 0x0000002402027981 */ /* 0x000ea4000c1e1500 */
[----:B--2---:R-:W-:-:S06]  /*19d0*/  HADD2.F32 R18, -RZ, R2.H0_H0 ;  /* 0x20000002ff127230 */ /* 0x004fcc0000004100 */
[----:B------:R-:W0:Y:S01]  /*19e0*/  F2I.S64.TRUNC R18, R18 ;  /* 0x0000001200127311 */ /* 0x000e22000020d900 */
[----:B------:R-:W-:Y:S05]  /*19f0*/  BRA `(.L_x_9207) ;  /* 0x0000000800dc7947 */ /* 0x000fea0003800000 */
.L_x_9210:
        /* <DEDUP_REMOVED lines=9> */
.L_x_9213:
[----:B------:R-:W2:Y:S02]  /*1a90*/  LDG.E.U16 R2, desc[UR36][R2.64] ;  /* 0x0000002402027981 */ /* 0x000ea4000c1e1500 */
[----:B--2---:R-:W-:-:S06]  /*1aa0*/  HADD2.F32 R18, -RZ, R2.H0_H0 ;  /* 0x20000002ff127230 */ /* 0x004fcc0000004100 */
[----:B------:R-:W0:Y:S01]  /*1ab0*/  F2I.S64.TRUNC R18, R18 ;  /* 0x0000001200127311 */ /* 0x000e22000020d900 */
[----:B------:R-:W-:Y:S05]  /*1ac0*/  BRA `(.L_x_9207) ;  /* 0x0000000800a87947 */ /* 0x000fea0003800000 */
.L_x_9212:
[----:B------:R-:W2:Y:S02]  /*1ad0*/  LDG.E.64 R2, desc[UR36][R2.64] ;  /* 0x0000002402027981 */ /* 0x000ea4000c1e1b00 */
[----:B--2---:R0:W1:Y:S01]  /*1ae0*/  F2I.S64.F64.TRUNC R18, R2 ;  /* 0x0000000200127311 */ /* 0x004062000030d900 */
[----:B------:R-:W-:Y:S05]  /*1af0*/  BRA `(.L_x_9207) ;  /* 0x00000008009c7947 */ /* 0x000fea0003800000 */
.L_x_9202:
        /* <DEDUP_REMOVED lines=13> */
.L_x_9216:
[----:B------:R-:W2:Y:S02]  /*1bd0*/  LDG.E.64 R2, desc[UR36][R2.64] ;  /* 0x0000002402027981 */ /* 0x000ea4000c1e1b00 */
[----:B--2---:R0:W1:Y:S01]  /*1be0*/  F2I.S64.F64.TRUNC R18, R2 ;  /* 0x0000000200127311 */ /* 0x004062000030d900 */
[----:B------:R-:W-:Y:S05]  /*1bf0*/  BRA `(.L_x_9207) ;  /* 0x00000008005c7947 */ /* 0x000fea0003800000 */
.L_x_9215:
        /* <DEDUP_REMOVED lines=27> */
.L_x_9218:
        /* <DEDUP_REMOVED lines=12> */
[----:B------:R0:W1:Y:S01]  /*1e70*/  F2I.S64.TRUNC R18, R4 ;  /* 0x0000000400127311 */ /* 0x000062000020d900 */
[----:B------:R-:W-:Y:S05]  /*1e80*/  BRA `(.L_x_9207) ;  /* 0x0000000400b87947 */ /* 0x000fea0003800000 */
.L_x_9217:
[----:B------:R-:W2:Y:S02]  /*1e90*/  LDG.E.U16 R18, desc[UR36][R2.64] ;  /* 0x0000002402127981 */ /* 0x000ea4000c1e1500 */
[----:B--2---:R-:W-:-:S06]  /*1ea0*/  IMAD.U32 R18, R18, 0x10000, RZ ;  /* 0x0001000012127824 */ /* 0x004fcc00078e00ff */
[----:B------:R-:W0:Y:S01]  /*1eb0*/  F2I.S64.TRUNC R18, R18 ;  /* 0x0000001200127311 */ /* 0x000e22000020d900 */
[----:B------:R-:W-:Y:S05]  /*1ec0*/  BRA `(.L_x_9207) ;  /* 0x0000000400a87947 */ /* 0x000fea0003800000 */
.L_x_9214:
        /* <DEDUP_REMOVED lines=11> */
.L_x_9221:
        /* <DEDUP_REMOVED lines=21> */
.L_x_9225:
[----:B------:R-:W-:Y:S05]  /*20d0*/  BSYNC B1 ;  /* 0x0000000000017941 */ /* 0x000fea0003800000 */
.L_x_9224:
[----:B------:R-:W-:Y:S01]  /*20e0*/  IMAD.SHL.U32 R2, R2, 0x100000, RZ ;  /* 0x0010000002027824 */ /* 0x000fe200078e00ff */
[----:B------:R-:W-:-:S04]  /*20f0*/  LEA R3, R0, 0x3b800000, 0x17 ;  /* 0x3b80000000037811 */ /* 0x000fc800078eb8ff */
[----:B------:R-:W-:-:S07]  /*2100*/  LOP3.LUT R18, R3, R2, R18, 0xfe, !PT ;  /* 0x0000000203127212 */ /* 0x000fce00078efe12 */
.L_x_9223:
[----:B------:R-:W-:Y:S05]  /*2110*/  BSYNC B0 ;  /* 0x0000000000007941 */ /* 0x000fea0003800000 */
.L_x_9222:
[----:B------:R-:W1:Y:S01]  /*2120*/  F2I.S64.TRUNC R18, R18 ;  /* 0x0000001200127311 */ /* 0x000e62000020d900 */
[----:B------:R-:W-:Y:S05]  /*2130*/  BRA `(.L_x_9207) ;  /* 0x00000004000c7947 */ /* 0x000fea0003800000 */
.L_x_9220:
        /* <DEDUP_REMOVED lines=21> */
.L_x_9229:
[----:B------:R-:W-:Y:S05]  /*2290*/  BSYNC B1 ;  /* 0x0000000000017941 */ /* 0x000fea0003800000 */
.L_x_9228:
[----:B------:R-:W-:Y:S01]  /*22a0*/  IMAD.SHL.U32 R2, R2, 0x200000, RZ ;  /* 0x0020000002027824 */ /* 0x000fe200078e00ff */
[----:B------:R-:W-:-:S04]  /*22b0*/  LEA R3, R0, 0x37800000, 0x17 ;  /* 0x3780000000037811 */ /* 0x000fc800078eb8ff */
[----:B------:R-:W-:-:S07]  /*22c0*/  LOP3.LUT R18, R3, R2, R18, 0xfe, !PT ;  /* 0x0000000203127212 */ /* 0x000fce00078efe12 */
.L_x_9227:
[----:B------:R-:W-:Y:S05]  /*22d0*/  BSYNC B0 ;  /* 0x0000000000007941 */ /* 0x000fea0003800000 */
.L_x_9226:
[----:B------:R-:W2:Y:S01]  /*22e0*/  F2I.S64.TRUNC R18, R18 ;  /* 0x0000001200127311 */ /* 0x000ea2000020d900 */
[----:B------:R-:W-:Y:S05]  /*22f0*/  BRA `(.L_x_9207) ;  /* 0x00000000009c7947 */ /* 0x000fea0003800000 */
.L_x_9219:
        /* <DEDUP_REMOVED lines=14> */
.L_x_9233:
[----:B------:R-:W-:Y:S05]  /*23e0*/  BSYNC B0 ;  /* 0x0000000000007941 */ /* 0x000fea0003800000 */
.L_x_9232:
[----:B------:R-:W4:Y:S01]  /*23f0*/  F2I.S64.TRUNC R18, R18 ;  /* 0x0000001200127311 */ /* 0x000f22000020d900 */
[----:B------:R-:W-:Y:S05]  /*2400*/  BRA `(.L_x_9207) ;  /* 0x0000000000587947 */ /* 0x000fea0003800000 */
.L_x_9206:
        /* <DEDUP_REMOVED lines=16> */
.L_x_9234:
[----:B------:R-:W-:Y:S01]  /*2510*/  CS2R R18, SRZ ;  /* 0x0000000000127805 */ /* 0x000fe2000001ff00 */
[----:B------:R-:W-:Y:S06]  /*2520*/  BRA `(.L_x_9207) ;  /* 0x0000000000107947 */ /* 0x000fec0003800000 */
.L_x_9231:
[----:B------:R0:W5:Y:S01]  /*2530*/  LDG.E.64 R18, desc[UR36][R2.64] ;  /* 0x0000002402127981 */ /* 0x000162000c1e1b00 */
[----:B------:R-:W-:Y:S05]  /*2540*/  BRA `(.L_x_9207) ;  /* 0x0000000000087947 */ /* 0x000fea0003800000 */
.L_x_9230:
[----:B------:R3:W5:Y:S01]  /*2550*/  LDG.E R18, desc[UR36][R2.64] ;  /* 0x0000002402127981 */ /* 0x000762000c1e1900 */
[----:B------:R-:W-:-:S07]  /*2560*/  IMAD.MOV.U32 R19, RZ, RZ, RZ ;  /* 0x000000ffff137224 */ /* 0x000fce00078e00ff */
.L_x_9207:
[----:B0--3--:R-:W0:Y:S01]  /*2570*/  LDC.U8 R2, c[0x0][0x493] ;  /* 0x000124c0ff027b82 */ /* 0x009e220000000000 */
        /* <DEDUP_REMOVED lines=15> */
[----:B---3--:R-:W-:Y:S01]  /*2670*/  SHF.R.S32.HI R3, RZ, 0x1f, R2 ;  /* 0x0000001fff037819 */ /* 0x008fe20000011402 */
[----:B------:R-:W-:Y:S06]  /*2680*/  BRA `(.L_x_9240) ;  /* 0x0000000c00547947 */ /* 0x000fec0003800000 */
.L_x_9238:
[----:B------:R3:W5:Y:S01]  /*2690*/  LDG.E.U8 R2, desc[UR36][R4.64] ;  /* 0x0000002404027981 */ /* 0x000762000c1e1100 */
[----:B------:R-:W-:Y:S01]  /*26a0*/  IMAD.MOV.U32 R3, RZ, RZ, RZ ;  /* 0x000000ffff037224 */ /* 0x000fe200078e00ff */
[----:B------:R-:W-:Y:S06]  /*26b0*/  BRA `(.L_x_9240) ;  /* 0x0000000c00487947 */ /* 0x000fec0003800000 */
.L_x_9237:
        /* <DEDUP_REMOVED lines=8> */
.L_x_9242:
[----:B------:R-:W3:Y:S02]  /*2740*/  LDG.E R2, desc[UR36][R4.64] ;  /* 0x0000002404027981 */ /* 0x000ee4000c1e1900 */
[----:B---3--:R-:W-:Y:S01]  /*2750*/  SHF.R.S32.HI R3, RZ, 0x1f, R2 ;  /* 0x0000001fff037819 */ /* 0x008fe20000011402 */
[----:B------:R-:W-:Y:S06]  /*2760*/  BRA `(.L_x_9240) ;  /* 0x0000000c001c7947 */ /* 0x000fec0003800000 */
.L_x_9241:
[----:B------:R-:W3:Y:S02]  /*2770*/  LDG.E.S16 R2, desc[UR36][R4.64] ;  /* 0x0000002404027981 */ /* 0x000ee4000c1e1700 */
[----:B---3--:R-:W-:Y:S01]  /*2780*/  SHF.R.S32.HI R3, RZ, 0x1f, R2 ;  /* 0x0000001fff037819 */ /* 0x008fe20000011402 */
[----:B------:R-:W-:Y:S06]  /*2790*/  BRA `(.L_x_9240) ;  /* 0x0000000c00107947 */ /* 0x000fec0003800000 */
.L_x_9236:
[----:B------:R-:W-:-:S13]  /*27a0*/  ISETP.GT.AND P0, PT, R0, 0x6, PT ;  /* 0x000000060000780c */ /* 0x000fda0003f04270 */
[----:B------:R-:W-:Y:S05]  /*27b0*/  @P0 BRA `(.L_x_9243) ;  /* 0x00000000002c0947 */ /* 0x000fea0003800000 */
[----:B------:R-:W-:-:S13]  /*27c0*/  ISETP.NE.AND P0, PT, R0, 0x5, PT ;  /* 0x000000050000780c */ /* 0x000fda0003f05270 */
[----:B------:R-:W-:Y:S05]  /*27d0*/  @!P0 BRA `(.L_x_9244) ;  /* 0x0000000000148947 */ /* 0x000fea0003800000 */
[----:B------:R-:W-:-:S13]  /*27e0*/  ISETP.NE.AND P0, PT, R0, 0x6, PT ;  /* 0x000000060000780c */ /* 0x000fda0003f05270 */
[----:B------:R-:W-:Y:S05]  /*27f0*/  @P0 BRA `(.L_x_9239) ;  /* 0x0000000800a00947 */ /* 0x000fea0003800000 */
[----:B------:R-:W3:Y:S02]  /*2800*/  LDG.E R2, desc[UR36][R4.64] ;  /* 0x0000002404027981 */ /* 0x000ee4000c1e1900 */
[----:B---3--:R-:W0:Y:S01]  /*2810*/  F2I.S64.TRUNC R2, R2 ;  /* 0x0000000200027311 */ /* 0x008e22000020d900 */
[----:B------:R-:W-:Y:S05]  /*2820*/  BRA `(.L_x_9240) ;  /* 0x0000000800ec7947 */ /* 0x000fea0003800000 */
.L_x_9244:
[----:B------:R-:W3:Y:S02]  /*2830*/  LDG.E.U16 R4, desc[UR36][R4.64] ;  /* 0x0000002404047981 */ /* 0x000ee4000c1e1500 */
[----:B---3--:R-:W-:-:S06]  /*2840*/  HADD2.F32 R2, -RZ, R4.H0_H0 ;  /* 0x20000004ff027230 */ /* 0x008fcc0000004100 */
[----:B------:R-:W0:Y:S01]  /*2850*/  F2I.S64.TRUNC R2, R2 ;  /* 0x0000000200027311 */ /* 0x000e22000020d900 */
[----:B------:R-:W-:Y:S05]  /*2860*/  BRA `(.L_x_9240) ;  /* 0x0000000800dc7947 */ /* 0x000fea0003800000 */
.L_x_9243:
[----:B------:R-:W-:-:S13]  /*2870*/  ISETP.NE.AND P0, PT, R0, 0x7, PT ;  /* 0x000000070000780c */ /* 0x000fda0003f05270 */
[----:B------:R-:W-:Y:S05]  /*2880*/  @!P0 BRA `(.L_x_9245) ;  /* 0x00000000002c8947 */ /* 0x000fea0003800000 */
[----:B------:R-:W-:-:S13]  /*2890*/  ISETP.NE.AND P0, PT, R0, 0x8, PT ;  /* 0x000000080000780c */ /* 0x000fda0003f05270 */
[----:B------:R-:W-:Y:S05]  /*28a0*/  @!P0 BRA `(.L_x_9246) ;  /* 0x0000000000148947 */ /* 0x000fea0003800000 */
[----:B------:R-:W-:-:S13]  /*28b0*/  ISETP.NE.AND P0, PT, R0, 0x9, PT ;  /* 0x000000090000780c */ /* 0x000fda0003f05270 */
[----:B------:R-:W-:Y:S05]  /*28c0*/  @P0 BRA `(.L_x_9239) ;  /* 0x00000008006c0947 */ /* 0x000fea0003800000 */
[----:B------:R-:W3:Y:S02]  /*28d0*/  LDG.E R2, desc[UR36][R4.64] ;  /* 0x0000002404027981 */ /* 0x000ee4000c1e1900 */
[----:B---3--:R-:W0:Y:S01]  /*28e0*/  F2I.S64.TRUNC R2, R2 ;  /* 0x0000000200027311 */ /* 0x008e22000020d900 */
[----:B------:R-:W-:Y:S05]  /*28f0*/  BRA `(.L_x_9240) ;  /* 0x0000000800b87947 */ /* 0x000fea0003800000 */
.L_x_9246:
[----:B------:R-:W3:Y:S02]  /*2900*/  LDG.E.U16 R4, desc[UR36][R4.64] ;  /* 0x0000002404047981 */ /* 0x000ee4000c1e1500 */
[----:B---3--:R-:W-:-:S06]  /*2910*/  HADD2.F32 R2, -RZ, R4.H0_H0 ;  /* 0x20000004ff027230 */ /* 0x008fcc0000004100 */
[----:B------:R-:W0:Y:S01]  /*2920*/  F2I.S64.TRUNC R2, R2 ;  /* 0x0000000200027311 */ /* 0x000e22000020d900 */
[----:B------:R-:W-:Y:S05]  /*2930*/  BRA `(.L_x_9240) ;  /* 0x0000000800a87947 */ /* 0x000fea0003800000 */
.L_x_9245:
[----:B------:R-:W3:Y:S02]  /*2940*/  LDG.E.64 R2, desc[UR36][R4.64] ;  /* 0x0000002404027981 */ /* 0x000ee4000c1e1b00 */
[----:B---3--:R-:W0:Y:S01]  /*2950*/  F2I.S64.F64.TRUNC R2, R2 ;  /* 0x0000000200027311 */ /* 0x008e22000030d900 */
[----:B------:R-:W-:Y:S05]  /*2960*/  BRA `(.L_x_9240) ;  /* 0x00000008009c7947 */ /* 0x000fea0003800000 */
.L_x_9235:
        /* <DEDUP_REMOVED lines=11> */
[----:B------:R-:W-:Y:S01]  /*2a20*/  SEL R2, RZ, 0x1, !P0 ;  /* 0x00000001ff027807 */ /* 0x000fe20004000000 */
[----:B------:R-:W-:Y:S08]  /*2a30*/  BRA `(.L_x_9240) ;  /* 0x0000000800687947 */ /* 0x000ff00003800000 */
.L_x_9249:
[----:B------:R-:W3:Y:S02]  /*2a40*/  LDG.E.64 R2, desc[UR36][R4.64] ;  /* 0x0000002404027981 */ /* 0x000ee4000c1e1b00 */
[----:B---3--:R-:W0:Y:S01]  /*2a50*/  F2I.S64.F64.TRUNC R2, R2 ;  /* 0x0000000200027311 */ /* 0x008e22000030d900 */
[----:B------:R-:W-:Y:S05]  /*2a60*/  BRA `(.L_x_9240) ;  /* 0x00000008005c7947 */ /* 0x000fea0003800000 */
.L_x_9248:
        /* <DEDUP_REMOVED lines=27> */
.L_x_9251:
        /* <DEDUP_REMOVED lines=14> */
.L_x_9250:
[----:B------:R-:W3:Y:S02]  /*2d00*/  LDG.E.U16 R2, desc[UR36][R4.64] ;  /* 0x0000002404027981 */ /* 0x000ee4000c1e1500 */
[----:B---3--:R-:W-:-:S06]  /*2d10*/  IMAD.U32 R2, R2, 0x10000, RZ ;  /* 0x0001000002027824 */ /* 0x008fcc00078e00ff */
[----:B------:R-:W0:Y:S01]  /*2d20*/  F2I.S64.TRUNC R2, R2 ;  /* 0x0000000200027311 */ /* 0x000e22000020d900 */
[----:B------:R-:W-:Y:S05]  /*2d30*/  BRA `(.L_x_9240) ;  /* 0x0000000400a87947 */ /* 0x000fea0003800000 */
.L_x_9247:
        /* <DEDUP_REMOVED lines=11> */
.L_x_9254:
        /* <DEDUP_REMOVED lines=21> */
.L_x_9258:
[----:B------:R-:W-:Y:S05]  /*2f40*/  BSYNC B1 ;  /* 0x0000000000017941 */ /* 0x000fea0003800000 */
.L_x_9257:
[----:B------:R-:W-:Y:S01]  /*2f50*/  IMAD.SHL.U32 R2, R2, 0x100000, RZ ;  /* 0x0010000002027824 */ /* 0x000fe200078e00ff */
[----:B------:R-:W-:-:S04]  /*2f60*/  LEA R3, R0, 0x3b800000, 0x17 ;  /* 0x3b80000000037811 */ /* 0x000fc800078eb8ff */
[----:B------:R-:W-:-:S07]  /*2f70*/  LOP3.LUT R2, R3, R2, R4, 0xfe, !PT ;  /* 0x0000000203027212 */ /* 0x000fce00078efe04 */
.L_x_9256:
[----:B------:R-:W-:Y:S05]  /*2f80*/  BSYNC B0 ;  /* 0x0000000000007941 */ /* 0x000fea0003800000 */
.L_x_9255:
[----:B------:R-:W0:Y:S01]  /*2f90*/  F2I.S64.TRUNC R2, R2 ;  /* 0x0000000200027311 */ /* 0x000e22000020d900 */
[----:B------:R-:W-:Y:S05]  /*2fa0*/  BRA `(.L_x_9240) ;  /* 0x00000004000c7947 */ /* 0x000fea0003800000 */
.L_x_9253:
        /* <DEDUP_REMOVED lines=21> */
.L_x_9262:
[----:B------:R-:W-:Y:S05]  /*3100*/  BSYNC B1 ;  /* 0x0000000000017941 */ /* 0x000fea0003800000 */
.L_x_9261:
[----:B------:R-:W-:Y:S01]  /*3110*/  IMAD.SHL.U32 R2, R2, 0x200000, RZ ;  /* 0x0020000002027824 */ /* 0x000fe200078e00ff */
[----:B------:R-:W-:-:S04]  /*3120*/  LEA R3, R0, 0x37800000, 0x17 ;  /* 0x3780000000037811 */ /* 0x000fc800078eb8ff */
[----:B------:R-:W-:-:S07]  /*3130*/  LOP3.LUT R2, R3, R2, R4, 0xfe, !PT ;  /* 0x0000000203027212 */ /* 0x000fce00078efe04 */
.L_x_9260:
[----:B------:R-:W-:Y:S05]  /*3140*/  BSYNC B0 ;  /* 0x0000000000007941 */ /* 0x000fea0003800000 */
.L_x_9259:
[----:B------:R-:W0:Y:S01]  /*3150*/  F2I.S64.TRUNC R2, R2 ;  /* 0x0000000200027311 */ /* 0x000e22000020d900 */
[----:B------:R-:W-:Y:S05]  /*3160*/  BRA `(.L_x_9240) ;  /* 0x00000000009c7947 */ /* 0x000fea0003800000 */
.L_x_9252:
        /* <DEDUP_REMOVED lines=14> */
.L_x_9266:
[----:B------:R-:W-:Y:S05]  /*3250*/  BSYNC B0 ;  /* 0x0000000000007941 */ /* 0x000fea0003800000 */
.L_x_9265:
[----:B------:R-:W0:Y:S01]  /*3260*/  F2I.S64.TRUNC R2, R2 ;  /* 0x0000000200027311 */ /* 0x000e22000020d900 */
[----:B------:R-:W-:Y:S05]  /*3270*/  BRA `(.L_x_9240) ;  /* 0x0000000000587947 */ /* 0x000fea0003800000 */
.L_x_9239:
        /* <DEDUP_REMOVED lines=16> */
.L_x_9267:
[----:B------:R-:W-:Y:S01]  /*3380*/  CS2R R2, SRZ ;  /* 0x0000000000027805 */ /* 0x000fe2000001ff00 */
[----:B------:R-:W-:Y:S06]  /*3390*/  BRA `(.L_x_9240) ;  /* 0x0000000000107947 */ /* 0x000fec0003800000 */
.L_x_9264:
[----:B------:R0:W5:Y:S01]  /*33a0*/  LDG.E.64 R2, desc[UR36][R4.64] ;  /* 0x0000002404027981 */ /* 0x000162000c1e1b00 */
[----:B------:R-:W-:Y:S05]  /*33b0*/  BRA `(.L_x_9240) ;  /* 0x0000000000087947 */ /* 0x000fea0003800000 */
.L_x_9263:
[----:B------:R0:W5:Y:S01]  /*33c0*/  LDG.E R2, desc[UR36][R4.64] ;  /* 0x0000002404027981 */ /* 0x000162000c1e1900 */
[----:B------:R-:W-:-:S07]  /*33d0*/  IMAD.MOV.U32 R3, RZ, RZ, RZ ;  /* 0x000000ffff037224 */ /* 0x000fce00078e00ff */
.L_x_9240:
[----:B0--3--:R-:W0:Y:S01]  /*33e0*/  LDC.U8 R4, c[0x0][0x491] ;  /* 0x00012440ff047b82 */ /* 0x009e220000000000 */
[----:B-----5:R-:W-:Y:S02]  /*33f0*/  ISETP.NE.U32.AND P0, PT, R2, RZ, PT ;  /* 0x000000ff0200720c */ /* 0x020fe40003f05070 */
[----:B-12-4-:R-:W-:Y:S02]  /*3400*/  ISETP.NE.U32.AND P1, PT, R18, RZ, PT ;  /* 0x000000ff1200720c */ /* 0x016fe40003f25070 */
[----:B------:R-:W-:-:S04]  /*3410*/  ISETP.NE.AND.EX P0, PT, R3, RZ, PT, P0 ;  /* 0x000000ff0300720c */ /* 0x000fc80003f05300 */
        /* <DEDUP_REMOVED lines=15> */
.L_x_9271:
[----:B------:R1:W-:Y:S01]  /*3510*/  STG.E.U8 desc[UR36][R16.64], R2 ;  /* 0x0000000210007986 */ /* 0x0003e2000c101124 */
[----:B------:R-:W-:Y:S05]  /*3520*/  BRA `(.L_x_9273) ;  /* 0x0000000c00487947 */ /* 0x000fea0003800000 */
.L_x_9270:
        /* <DEDUP_REMOVED lines=9> */
.L_x_9275:
[----:B------:R3:W-:Y:S01]  /*35c0*/  STG.E desc[UR36][R16.64], R2 ;  /* 0x0000000210007986 */ /* 0x0007e2000c101924 */
[----:B------:R-:W-:Y:S05]  /*35d0*/  BRA `(.L_x_9273) ;  /* 0x0000000c001c7947 */ /* 0x000fea0003800000 */
.L_x_9274:
[----:B------:R2:W-:Y:S01]  /*35e0*/  STG.E.U16 desc[UR36][R16.64], R2 ;  /* 0x0000000210007986 */ /* 0x0005e2000c101524 */
[----:B------:R-:W-:Y:S05]  /*35f0*/  BRA `(.L_x_9273) ;  /* 0x0000000c00147947 */ /* 0x000fea0003800000 */
.L_x_9269:
        /* <DEDUP_REMOVED lines=9> */
.L_x_9277:
[----:B------:R-:W-:-:S04]  /*3690*/  I2FP.F32.U32 R0, R2 ;  /* 0x0000000200007245 */ /* 0x000fc80000201000 */
[----:B------:R-:W-:-:S05]  /*36a0*/  F2FP.F16.F32.PACK_AB R0, RZ, R0 ;  /* 0x00000000ff00723e */ /* 0x000fca00000000ff */
[----:B------:R0:W-:Y:S01]  /*36b0*/  STG.E.U16 desc[UR36][R16.64], R0 ;  /* 0x0000000010007986 */ /* 0x0001e2000c101524 */
[----:B------:R-:W-:Y:S05]  /*36c0*/  BRA `(.L_x_9273) ;  /* 0x0000000800e07947 */ /* 0x000fea0003800000 */
.L_x_9276:
        /* <DEDUP_REMOVED lines=10> */
.L_x_9279:
[----:B------:R-:W-:-:S04]  /*3770*/  I2FP.F32.U32 R2, R2 ;  /* 0x0000000200027245 */ /* 0x000fc80000201000 */
[----:B------:R-:W-:-:S04]  /*3780*/  F2FP.F16.F32.PACK_AB R3, RZ, R2 ;  /* 0x00000002ff03723e */ /* 0x000fc800000000ff */
[----:B------:R-:W-:-:S05]  /*3790*/  PRMT R3, R3, 0x5410, RZ ;  /* 0x0000541003037816 */ /* 0x000fca00000000ff */
[----:B------:R0:W-:Y:S01]  /*37a0*/  STG.E desc[UR36][R16.64], R3 ;  /* 0x0000000310007986 */ /* 0x0001e2000c101924 */
[----:B------:R-:W-:Y:S05]  /*37b0*/  BRA `(.L_x_9273) ;  /* 0x0000000800a47947 */ /* 0x000fea0003800000 */
.L_x_9278:
[----:B------:R-:W0:Y:S02]  /*37c0*/  I2F.F64.U32 R2, R2 ;  /* 0x0000000200027312 */ /* 0x000e240000201800 */
[----:B0-----:R0:W-:Y:S01]  /*37d0*/  STG.E.64 desc[UR36][R16.64], R2 ;  /* 0x0000000210007986 */ /* 0x0011e2000c101b24 */
[----:B------:R-:W-:Y:S05]  /*37e0*/  BRA `(.L_x_9273) ;  /* 0x0000000800987947 */ /* 0x000fea0003800000 */
.L_x_9268:
        /* <DEDUP_REMOVED lines=10> */
.L_x_9282:
[----:B------:R-:W0:Y:S01]  /*3890*/  I2F.F64.U32 R4, R2 ;  /* 0x0000000200047312 */ /* 0x000e220000201800 */
[----:B------:R-:W-:-:S05]  /*38a0*/  CS2R R6, SRZ ;  /* 0x0000000000067805 */ /* 0x000fca000001ff00 */
[----:B0-----:R0:W-:Y:S01]  /*38b0*/  STG.E.128 desc[UR36][R16.64], R4 ;  /* 0x0000000410007986 */ /* 0x0011e2000c101d24 */
[----:B------:R-:W-:Y:S05]  /*38c0*/  BRA `(.L_x_9273) ;  /* 0x0000000800607947 */ /* 0x000fea0003800000 */
.L_x_9281:
        /* <DEDUP_REMOVED lines=21> */
.L_x_9286:
[----:B------:R-:W-:Y:S05]  /*3a20*/  BSYNC B0 ;  /* 0x0000000000007941 */ /* 0x000fea0003800000 */
.L_x_9285:
[----:B------:R-:W-:-:S05]  /*3a30*/  LOP3.LUT R3, R0, R3, RZ, 0xfc, !PT ;  /* 0x0000000300037212 */ /* 0x000fca00078efcff */
[----:B------:R0:W-:Y:S01]  /*3a40*/  STG.E.U8 desc[UR36][R16.64], R3 ;  /* 0x0000000310007986 */ /* 0x0001e2000c101124 */
[----:B------:R-:W-:Y:S05]  /*3a50*/  BRA `(.L_x_9273) ;  /* 0x0000000400fc7947 */ /* 0x000fea0003800000 */
.L_x_9284:
        /* <DEDUP_REMOVED lines=13> */
.L_x_9288:
[----:B------:R-:W-:Y:S01]  /*3b30*/  IMAD.MOV.U32 R0, RZ, RZ, 0x7f ;  /* 0x0000007fff007424 */ /* 0x000fe200078e00ff */
[----:B------:R-:W-:-:S04]  /*3b40*/  ISETP.GT.U32.AND P0, PT, R2, 0x7f800000, PT ;  /* 0x7f8000000200780c */ /* 0x000fc80003f04070 */
[----:B------:R-:W-:-:S09]  /*3b50*/  SEL R0, R0, 0x7c, P0 ;  /* 0x0000007c00007807 */ /* 0x000fd20000000000 */
.L_x_9289:
[----:B------:R-:W-:Y:S05]  /*3b60*/  BSYNC B0 ;  /* 0x0000000000007941 */ /* 0x000fea0003800000 */
.L_x_9287:
[----:B------:R-:W-:-:S04]  /*3b70*/  LOP3.LUT R2, R3, 0x80000000, RZ, 0xc0, !PT ;  /* 0x8000000003027812 */ /* 0x000fc800078ec0ff */
[----:B------:R-:W-:-:S04]  /*3b80*/  SHF.R.U32.HI R3, RZ, 0x18, R2 ;  /* 0x00000018ff037819 */ /* 0x000fc80000011602 */
[----:B------:R-:W-:-:S05]  /*3b90*/  LOP3.LUT R3, R0, R3, RZ, 0xfc, !PT ;  /* 0x0000000300037212 */ /* 0x000fca00078efcff */
[----:B------:R0:W-:Y:S01]  /*3ba0*/  STG.E.U8 desc[UR36][R16.64], R3 ;  /* 0x0000000310007986 */ /* 0x0001e2000c101124 */
[----:B------:R-:W-:Y:S05]  /*3bb0*/  BRA `(.L_x_9273) ;  /* 0x0000000400a47947 */ /* 0x000fea0003800000 */
.L_x_9283:
[----:B------:R-:W-:-:S04]  /*3bc0*/  I2FP.F32.U32 R0, R2 ;  /* 0x0000000200007245 */ /* 0x000fc80000201000 */
[----:B------:R-:W-:-:S05]  /*3bd0*/  F2FP.BF16.F32.PACK_AB R0, RZ, R0 ;  /* 0x00000000ff00723e */ /* 0x000fca00000010ff */
[----:B------:R0:W-:Y:S01]  /*3be0*/  STG.E.U16 desc[UR36][R16.64], R0 ;  /* 0x0000000010007986 */ /* 0x0001e2000c101524 */
[----:B------:R-:W-:Y:S05]  /*3bf0*/  BRA `(.L_x_9273) ;  /* 0x0000000400947947 */ /* 0x000fea0003800000 */
.L_x_9280:
        /* <DEDUP_REMOVED lines=10> */
.L_x_9292:
        /* <DEDUP_REMOVED lines=17> */
.L_x_9295:
[----:B------:R-:W-:-:S04]  /*3db0*/  LOP3.LUT R2, R3, 0x80000000, RZ, 0xc0, !PT ;  /* 0x8000000003027812 */ /* 0x000fc800078ec0ff */
[----:B------:R-:W-:-:S04]  /*3dc0*/  SHF.R.U32.HI R3, RZ, 0x18, R2 ;  /* 0x00000018ff037819 */ /* 0x000fc80000011602 */
[----:B------:R-:W-:-:S04]  /*3dd0*/  LOP3.LUT R0, R0, R3, RZ, 0xfc, !PT ;  /* 0x0000000300007212 */ /* 0x000fc800078efcff */
[----:B------:R-:W-:-:S07]  /*3de0*/  PRMT R8, R0, 0x7610, R8 ;  /* 0x0000761000087816 */ /* 0x000fce0000000008 */
.L_x_9294:
[----:B------:R-:W-:Y:S05]  /*3df0*/  BSYNC B0 ;  /* 0x0000000000007941 */ /* 0x000fea0003800000 */
.L_x_9293:
[----:B------:R0:W-:Y:S01]  /*3e00*/  STG.E.U8 desc[UR36][R16.64], R8 ;  /* 0x0000000810007986 */ /* 0x0001e2000c101124 */
[----:B------:R-:W-:Y:S05]  /*3e10*/  BRA `(.L_x_9273) ;  /* 0x00000004000c7947 */ /* 0x000fea0003800000 */
.L_x_9291:
        /* <DEDUP_REMOVED lines=17> */
.L_x_9298:
[----:B------:R-:W-:-:S04]  /*3f30*/  LOP3.LUT R2, R3, 0x80000000, RZ, 0xc0, !PT ;  /* 0x8000000003027812 */ /* 0x000fc800078ec0ff */
[----:B------:R-:W-:-:S04]  /*3f40*/  SHF.R.U32.HI R3, RZ, 0x18, R2 ;  /* 0x00000018ff037819 */ /* 0x000fc80000011602 */
[----:B------:R-:W-:-:S04]  /*3f50*/  LOP3.LUT R0, R0, R3, RZ, 0xfc, !PT ;  /* 0x0000000300007212 */ /* 0x000fc800078efcff */
[----:B------:R-:W-:-:S07]  /*3f60*/  PRMT R8, R0, 0x7610, R8 ;  /* 0x0000761000087816 */ /* 0x000fce0000000008 */
.L_x_9297:
[----:B------:R-:W-:Y:S05]  /*3f70*/  BSYNC B0 ;  /* 0x0000000000007941 */ /* 0x000fea0003800000 */
.L_x_9296:
[----:B------:R0:W-:Y:S01]  /*3f80*/  STG.E.U8 desc[UR36][R16.64], R8 ;  /* 0x0000000810007986 */ /* 0x0001e2000c101124 */
[----:B------:R-:W-:Y:S05]  /*3f90*/  BRA `(.L_x_9273) ;  /* 0x0000000000ac7947 */ /* 0x000fea0003800000 */
.L_x_9290:
        /* <DEDUP_REMOVED lines=22> */
.L_x_9272:
        /* <DEDUP_REMOVED lines=16> */
.L_x_9301:
[----:B------:R-:W-:Y:S05]  /*4200*/  BRA `(.L_x_9273) ;  /* 0x0000000000107947 */ /* 0x000fea0003800000 */
.L_x_9300:
[----:B------:R-:W-:-:S05]  /*4210*/  IMAD.MOV.U32 R3, RZ, RZ, RZ ;  /* 0x000000ffff037224 */ /* 0x000fca00078e00ff */
[----:B------:R0:W-:Y:S01]  /*4220*/  STG.E.64 desc[UR36][R16.64], R2 ;  /* 0x0000000210007986 */ /* 0x0001e2000c101b24 */
[----:B------:R-:W-:Y:S05]  /*4230*/  BRA `(.L_x_9273) ;  /* 0x0000000000047947 */ /* 0x000fea0003800000 */
.L_x_9299:
[----:B------:R0:W-:Y:S02]  /*4240*/  STG.E desc[UR36][R16.64], R2 ;  /* 0x0000000210007986 */ /* 0x0001e4000c101924 */
.L_x_9273:
[----:B------:R-:W-:-:S04]  /*4250*/  IMAD R22, R25, 0x200, R22 ;  /* 0x0000020019167824 */ /* 0x000fc800078e0216 */
[----:B------:R-:W-:-:S07]  /*4260*/  VIADD R23, R22, 0x80 ;  /* 0x0000008016177836 */ /* 0x000fce0000000000 */
.L_x_9200:
[----:B------:R-:W-:Y:S05]  /*4270*/  BSYNC B6 ;  /* 0x0000000000067941 */ /* 0x000fea0003800000 */
.L_x_9199:
        /* <DEDUP_REMOVED lines=358> */
.L_x_9304:
        /* <DEDUP_REMOVED lines=21> */
.L_x_9308:
[----:B------:R0:W5:Y:S01]  /*5a30*/  LDG.E.U8 R18, desc[UR36][R2.64] ;  /* 0x0000002402127981 */ /* 0x000162000c1e1100 */
[----:B------:R-:W-:Y:S01]  /*5a40*/  IMAD.MOV.U32 R19, RZ, RZ, RZ ;  /* 0x000000ffff137224 */ /* 0x000fe200078e00ff */
[----:B------:R-:W-:Y:S06]  /*5a50*/  BRA `(.L_x_9310) ;  /* 0x0000000c00487947 */ /* 0x000fec0003800000 */
.L_x_9307:
        /* <DEDUP_REMOVED lines=8> */
.L_x_9312:
[----:B------:R-:W2:Y:S02]  /*5ae0*/  LDG.E R18, desc[UR36][R2.64] ;  /* 0x0000002402127981 */ /* 0x000ea4000c1e1900 */
[----:B--2---:R-:W-:Y:S01]  /*5af0*/  SHF.R.S32.HI R19, RZ, 0x1f, R18 ;  /* 0x0000001fff137819 */ /* 0x004fe20000011412 */
[----:B------:R-:W-:Y:S06]  /*5b00*/  BRA `(.L_x_9310) ;  /* 0x0000000c001c7947 */ /* 0x000fec0003800000 */
.L_x_9311:
[----:B------:R-:W2:Y:S02]  /*5b10*/  LDG.E.S16 R18, desc[UR36][R2.64] ;  /* 0x0000002402127981 */ /* 0x000ea4000c1e1700 */
[----:B--2---:R-:W-:Y:S01]  /*5b20*/  SHF.R.S32.HI R19, RZ, 0x1f, R18 ;  /* 0x0000001fff137819 */ /* 0x004fe20000011412 */
[----:B------:R-:W-:Y:S06]  /*5b30*/  BRA `(.L_x_9310) ;  /* 0x0000000c00107947 */ /* 0x000fec0003800000 */
.L_x_9306:
        /* <DEDUP_REMOVED lines=9> */
.L_x_9314:
[----:B------:R-:W2:Y:S02]  /*5bd0*/  LDG.E.U16 R2, desc[UR36][R2.64] ;  /* 0x0000002402027981 */ /* 0x000ea4000c1e1500 */
[----:B--2---:R-:W-:-:S06]  /*5be0*/  HADD2.F32 R18, -RZ, R2.H0_H0 ;  /* 0x20000002ff127230 */ /* 0x004fcc0000004100 */
[----:B------:R-:W0:Y:S01]  /*5bf0*/  F2I.S64.TRUNC R18, R18 ;  /* 0x0000001200127311 */ /* 0x000e22000020d900 */
[----:B------:R-:W-:Y:S05]  /*5c00*/  BRA `(.L_x_9310) ;  /* 0x0000000800dc7947 */ /* 0x000fea0003800000 */
.L_x_9313:
        /* <DEDUP_REMOVED lines=9> */
.L_x_9316:
[----:B------:R-:W2:Y:S02]  /*5ca0*/  LDG.E.U16 R2, desc[UR36][R2.64] ;  /* 0x0000002402027981 */ /* 0x000ea4000c1e1500 */
[----:B--2---:R-:W-:-:S06]  /*5cb0*/  HADD2.F32 R18, -RZ, R2.H0_H0 ;  /* 0x20000002ff127230 */ /* 0x004fcc0000004100 */
[----:B------:R-:W0:Y:S01]  /*5cc0*/  F2I.S64.TRUNC R18, R18 ;  /* 0x0000001200127311 */ /* 0x000e22000020d900 */
[----:B------:R-:W-:Y:S05]  /*5cd0*/  BRA `(.L_x_9310) ;  /* 0x0000000800a87947 */ /* 0x000fea0003800000 */
.L_x_9315:
[----:B------:R-:W2:Y:S02]  /*5ce0*/  LDG.E.64 R2, desc[UR36][R2.64] ;  /* 0x0000002402027981 */ /* 0x000ea4000c1e1b00 */
[----:B--2---:R0:W1:Y:S01]  /*5cf0*/  F2I.S64.F64.TRUNC R18, R2 ;  /* 0x0000000200127311 */ /* 0x004062000030d900 */
[----:B------:R-:W-:Y:S05]  /*5d00*/  BRA `(.L_x_9310) ;  /* 0x00000008009c7947 */ /* 0x000fea0003800000 */
.L_x_9305:
        /* <DEDUP_REMOVED lines=13> */
.L_x_9319:
[----:B------:R-:W2:Y:S02]  /*5de0*/  LDG.E.64 R2, desc[UR36][R2.64] ;  /* 0x0000002402027981 */ /* 0x000ea4000c1e1b00 */
[----:B--2---:R0:W1:Y:S01]  /*5df0*/  F2I.S64.F64.TRUNC R18, R2 ;  /* 0x0000000200127311 */ /* 0x004062000030d900 */
[----:B------:R-:W-:Y:S05]  /*5e00*/  BRA `(.L_x_9310) ;  /* 0x00000008005c7947 */ /* 0x000fea0003800000 */
.L_x_9318:
        /* <DEDUP_REMOVED lines=25> */
[----:B------:R4:W0:Y:S01]  /*5fa0*/  F2I.S64.TRUNC R18, R5 ;  /* 0x0000000500127311 */ /* 0x000822000020d900 */
[----:B------:R-:W-:Y:S05]  /*5fb0*/  BRA `(.L_x_9310) ;  /* 0x0000000400f07947 */ /* 0x000fea0003800000 */
.L_x_9321:
        /* <DEDUP_REMOVED lines=12> */
[----:B------:R2:W3:Y:S01]  /*6080*/  F2I.S64.TRUNC R18, R4 ;  /* 0x0000000400127311 */ /* 0x0004e2000020d900 */
[----:B------:R-:W-:Y:S05]  /*6090*/  BRA `(.L_x_9310) ;  /* 0x0000000400b87947 */ /* 0x000fea0003800000 */
.L_x_9320:
[----:B------:R-:W2:Y:S02]  /*60a0*/  LDG.E.U16 R18, desc[UR36][R2.64] ;  /* 0x0000002402127981 */ /* 0x000ea4000c1e1500 */
[----:B--2---:R-:W-:-:S06]  /*60b0*/  IMAD.U32 R18, R18, 0x10000, RZ ;  /* 0x0001000012127824 */ /* 0x004fcc00078e00ff */
[----:B------:R-:W0:Y:S01]  /*60c0*/  F2I.S64.TRUNC R18, R18 ;  /* 0x0000001200127311 */ /* 0x000e22000020d900 */
[----:B------:R-:W-:Y:S05]  /*60d0*/  BRA `(.L_x_9310) ;  /* 0x0000000400a87947 */ /* 0x000fea0003800000 */
.L_x_9317:
        /* <DEDUP_REMOVED lines=11> */
.L_x_9324:
        /* <DEDUP_REMOVED lines=21> */
.L_x_9328:
[----:B------:R-:W-:Y:S05]  /*62e0*/  BSYNC B1 ;  /* 0x0000000000017941 */ /* 0x000fea0003800000 */
.L_x_9327:
[----:B------:R-:W-:Y:S01]  /*62f0*/  IMAD.SHL.U32 R2, R2, 0x100000, RZ ;  /* 0x0010000002027824 */ /* 0x000fe200078e00ff */
[----:B------:R-:W-:-:S04]  /*6300*/  LEA R3, R0, 0x3b800000, 0x17 ;  /* 0x3b80000000037811 */ /* 0x000fc800078eb8ff */
[----:B------:R-:W-:-:S07]  /*6310*/  LOP3.LUT R18, R3, R2, R18, 0xfe, !PT ;  /* 0x0000000203127212 */ /* 0x000fce00078efe12 */
.L_x_9326:
[----:B------:R-:W-:Y:S05]  /*6320*/  BSYNC B0 ;  /* 0x0000000000007941 */ /* 0x000fea0003800000 */
.L_x_9325:
[----:B------:R-:W0:Y:S01]  /*6330*/  F2I.S64.TRUNC R18, R18 ;  /* 0x0000001200127311 */ /* 0x000e22000020d900 */
[----:B------:R-:W-:Y:S05]  /*6340*/  BRA `(.L_x_9310) ;  /* 0x00000004000c7947 */ /* 0x000fea0003800000 */
.L_x_9323:
        /* <DEDUP_REMOVED lines=21> */
.L_x_9332:
[----:B------:R-:W-:Y:S05]  /*64a0*/  BSYNC B1 ;  /* 0x0000000000017941 */ /* 0x000fea0003800000 */
.L_x_9331:
[----:B------:R-:W-:Y:S01]  /*64b0*/  IMAD.SHL.U32 R2, R2, 0x200000, RZ ;  /* 0x0020000002027824 */ /* 0x000fe200078e00ff */
[----:B------:R-:W-:-:S04]  /*64c0*/  LEA R3, R0, 0x37800000, 0x17 ;  /* 0x3780000000037811 */ /* 0x000fc800078eb8ff */
[----:B------:R-:W-:-:S07]  /*64d0*/  LOP3.LUT R18, R3, R2, R18, 0xfe, !PT ;  /* 0x0000000203127212 */ /* 0x000fce00078efe12 */
.L_x_9330:
[----:B------:R-:W-:Y:S05]  /*64e0*/  BSYNC B0 ;  /* 0x0000000000007941 */ /* 0x000fea0003800000 */
.L_x_9329:
[----:B------:R-:W0:Y:S01]  /*64f0*/  F2I.S64.TRUNC R18, R18 ;  /* 0x0000001200127311 */ /* 0x000e22000020d900 */
[----:B------:R-:W-:Y:S05]  /*6500*/  BRA `(.L_x_9310) ;  /* 0x00000000009c7947 */ /* 0x000fea0003800000 */
.L_x_9322:
        /* <DEDUP_REMOVED lines=14> */
.L_x_9336:
[----:B------:R-:W-:Y:S05]  /*65f0*/  BSYNC B0 ;  /* 0x0000000000007941 */ /* 0x000fea0003800000 */
.L_x_9335:
[----:B------:R-:W0:Y:S01]  /*6600*/  F2I.S64.TRUNC R18, R18 ;  /* 0x0000001200127311 */ /* 0x000e22000020d900 */
[----:B------:R-:W-:Y:S05]  /*6610*/  BRA `(.L_x_9310) ;  /* 0x0000000000587947 */ /* 0x000fea0003800000 */
.L_x_9309:
        /* <DEDUP_REMOVED lines=16> */
.L_x_9337:
[----:B------:R-:W-:Y:S01]  /*6720*/  CS2R R18, SRZ ;  /* 0x0000000000127805 */ /* 0x000fe2000001ff00 */
[----:B------:R-:W-:Y:S06]  /*6730*/  BRA `(.L_x_9310) ;  /* 0x0000000000107947 */ /* 0x000fec0003800000 */
.L_x_9334:
[----:B------:R0:W5:Y:S01]  /*6740*/  LDG.E.64 R18, desc[UR36][R2.64] ;  /* 0x0000002402127981 */ /* 0x000162000c1e1b00 */
[----:B------:R-:W-:Y:S05]  /*6750*/  BRA `(.L_x_9310) ;  /* 0x0000000000087947 */ /* 0x000fea0003800000 */
.L_x_9333:
[----:B------:R0:W5:Y:S01]  /*6760*/  LDG.E R18, desc[UR36][R2.64] ;  /* 0x0000002402127981 */ /* 0x000162000c1e1900 */
[----:B------:R-:W-:-:S07]  /*6770*/  IMAD.MOV.U32 R19, RZ, RZ, RZ ;  /* 0x000000ffff137224 */ /* 0x000fce00078e00ff */
.L_x_9310:
[----:B0-----:R-:W0:Y:S01]  /*6780*/  LDC.U8 R2, c[0x0][0x493] ;  /* 0x000124c0ff027b82 */ /* 0x001e220000000000 */
[----:B------:R-:W-:Y:S02]  /*6790*/  ULDC.64 UR4, c[0x0][0x488] ;  /* 0x0001220000047ab9 */ /* 0x000fe40000000a00 */
[----:B--2---:R-:W-:-:S05]  /*67a0*/  IADD3 R4, P0, R22, UR4, RZ ;  /* 0x0000000416047c10 */ /* 0x004fca000ff1e0ff */
[----:B----4-:R-:W-:Y:S01]  /*67b0*/  IMAD.X R5, RZ, RZ, UR5, P0 ;  /* 0x00000005ff057e24 */ /* 0x010fe200080e06ff */
        /* <DEDUP_REMOVED lines=14> */
.L_x_9341:
[----:B------:R2:W5:Y:S01]  /*68a0*/  LDG.E.U8 R2, desc[UR36][R4.64] ;  /* 0x0000002404027981 */ /* 0x000562000c1e1100 */
[----:B------:R-:W-:Y:S01]  /*68b0*/  IMAD.MOV.U32 R3, RZ, RZ, RZ ;  /* 0x000000ffff037224 */ /* 0x000fe200078e00ff */
[----:B------:R-:W-:Y:S06]  /*68c0*/  BRA `(.L_x_9343) ;  /* 0x0000000c00487947 */ /* 0x000fec0003800000 */
.L_x_9340:
        /* <DEDUP_REMOVED lines=8> */
.L_x_9345:
[----:B------:R-:W2:Y:S02]  /*6950*/  LDG.E R2, desc[UR36][R4.64] ;  /* 0x0000002404027981 */ /* 0x000ea4000c1e1900 */
[----:B--2---:R-:W-:Y:S01]  /*6960*/  SHF.R.S32.HI R3, RZ, 0x1f, R2 ;  /* 0x0000001fff037819 */ /* 0x004fe20000011402 */
[----:B------:R-:W-:Y:S06]  /*6970*/  BRA `(.L_x_9343) ;  /* 0x0000000c001c7947 */ /* 0x000fec0003800000 */
.L_x_9344:
[----:B------:R-:W2:Y:S02]  /*6980*/  LDG.E.S16 R2, desc[UR36][R4.64] ;  /* 0x0000002404027981 */ /* 0x000ea4000c1e1700 */
[----:B--2---:R-:W-:Y:S01]  /*6990*/  SHF.R.S32.HI R3, RZ, 0x1f, R2 ;  /* 0x0000001fff037819 */ /* 0x004fe20000011402 */
[----:B------:R-:W-:Y:S06]  /*69a0*/  BRA `(.L_x_9343) ;  /* 0x0000000c00107947 */ /* 0x000fec0003800000 */
.L_x_9339:
        /* <DEDUP_REMOVED lines=9> */
.L_x_9347:
[----:B------:R-:W2:Y:S02]  /*6a40*/  LDG.E.U16 R4, desc[UR36][R4.64] ;  /* 0x0000002404047981 */ /* 0x000ea4000c1e1500 */
[----:B--2---:R-:W-:-:S06]  /*6a50*/  HADD2.F32 R2, -RZ, R4.H0_H0 ;  /* 0x20000004ff027230 */ /* 0x004fcc0000004100 */
[----:B------:R-:W0:Y:S01]  /*6a60*/  F2I.S64.TRUNC R2, R2 ;  /* 0x0000000200027311 */ /* 0x000e22000020d900 */
[----:B------:R-:W-:Y:S05]  /*6a70*/  BRA `(.L_x_9343) ;  /* 0x0000000800dc7947 */ /* 0x000fea0003800000 */
.L_x_9346:
        /* <DEDUP_REMOVED lines=9> */
.L_x_9349:
[----:B------:R-:W2:Y:S02]  /*6b10*/  LDG.E.U16 R4, desc[UR36][R4.64] ;  /* 0x0000002404047981 */ /* 0x000ea4000c1e1500 */
[----:B--2---:R-:W-:-:S06]  /*6b20*/  HADD2.F32 R2, -RZ, R4.H0_H0 ;  /* 0x20000004ff027230 */ /* 0x004fcc0000004100 */
[----:B------:R-:W0:Y:S01]  /*6b30*/  F2I.S64.TRUNC R2, R2 ;  /* 0x0000000200027311 */ /* 0x000e22000020d900 */
[----:B------:R-:W-:Y:S05]  /*6b40*/  BRA `(.L_x_9343) ;  /* 0x0000000800a87947 */ /* 0x000fea0003800000 */
.L_x_9348:
[----:B------:R-:W2:Y:S02]  /*6b50*/  LDG.E.64 R2, desc[UR36][R4.64] ;  /* 0x0000002404027981 */ /* 0x000ea4000c1e1b00 */
[----:B--2---:R-:W4:Y:S01]  /*6b60*/  F2I.S64.F64.TRUNC R2, R2 ;  /* 0x0000000200027311 */ /* 0x004f22000030d900 */
[----:B------:R-:W-:Y:S05]  /*6b70*/  BRA `(.L_x_9343) ;  /* 0x00000008009c7947 */ /* 0x000fea0003800000 */
.L_x_9338:
        /* <DEDUP_REMOVED lines=13> */
.L_x_9352:
[----:B------:R-:W2:Y:S02]  /*6c50*/  LDG.E.64 R2, desc[UR36][R4.64] ;  /* 0x0000002404027981 */ /* 0x000ea4000c1e1b00 */
[----:B--2---:R-:W0:Y:S01]  /*6c60*/  F2I.S64.F64.TRUNC R2, R2 ;  /* 0x0000000200027311 */ /* 0x004e22000030d900 */
[----:B------:R-:W-:Y:S05]  /*6c70*/  BRA `(.L_x_9343) ;  /* 0x00000008005c7947 */ /* 0x000fea0003800000 */
.L_x_9351:
        /* <DEDUP_REMOVED lines=27> */
.L_x_9354:
        /* <DEDUP_REMOVED lines=14> */
.L_x_9353:
[----:B------:R-:W2:Y:S02]  /*6f10*/  LDG.E.U16 R2, desc[UR36][R4.64] ;  /* 0x0000002404027981 */ /* 0x000ea4000c1e1500 */
[----:B--2---:R-:W-:-:S06]  /*6f20*/  IMAD.U32 R2, R2, 0x10000, RZ ;  /* 0x0001000002027824 */ /* 0x004fcc00078e00ff */
[----:B------:R-:W0:Y:S01]  /*6f30*/  F2I.S64.TRUNC R2, R2 ;  /* 0x0000000200027311 */ /* 0x000e22000020d900 */
[----:B------:R-:W-:Y:S05]  /*6f40*/  BRA `(.L_x_9343) ;  /* 0x0000000400a87947 */ /* 0x000fea0003800000 */
.L_x_9350:
        /* <DEDUP_REMOVED lines=11> */
.L_x_9357:
        /* <DEDUP_REMOVED lines=21> */
.L_x_9361:
[----:B------:R-:W-:Y:S05]  /*7150*/  BSYNC B1 ;  /* 0x0000000000017941 */ /* 0x000fea0003800000 */
.L_x_9360:
[----:B------:R-:W-:Y:S01]  /*7160*/  IMAD.SHL.U32 R2, R2, 0x100000, RZ ;  /* 0x0010000002027824 */ /* 0x000fe200078e00ff */
[----:B------:R-:W-:-:S04]  /*7170*/  LEA R3, R0, 0x3b800000, 0x17 ;  /* 0x3b80000000037811 */ /* 0x000fc800078eb8ff */
[----:B------:R-:W-:-:S07]  /*7180*/  LOP3.LUT R2, R3, R2, R4, 0xfe, !PT ;  /* 0x0000000203027212 */ /* 0x000fce00078efe04 */
.L_x_9359:
[----:B------:R-:W-:Y:S05]  /*7190*/  BSYNC B0 ;  /* 0x0000000000007941 */ /* 0x000fea0003800000 */
.L_x_9358:
[----:B------:R-:W0:Y:S01]  /*71a0*/  F2I.S64.TRUNC R2, R2 ;  /* 0x0000000200027311 */ /* 0x000e22000020d900 */
[----:B------:R-:W-:Y:S05]  /*71b0*/  BRA `(.L_x_9343) ;  /* 0x00000004000c7947 */ /* 0x000fea0003800000 */
.L_x_9356:
        /* <DEDUP_REMOVED lines=21> */
.L_x_9365:
[----:B------:R-:W-:Y:S05]  /*7310*/  BSYNC B1 ;  /* 0x0000000000017941 */ /* 0x000fea0003800000 */
.L_x_9364:
[----:B------:R-:W-:Y:S01]  /*7320*/  IMAD.SHL.U32 R2, R2, 0x200000, RZ ;  /* 0x0020000002027824 */ /* 0x000fe200078e00ff */
[----:B------:R-:W-:-:S04]  /*7330*/  LEA R3, R0, 0x37800000, 0x17 ;  /* 0x3780000000037811 */ /* 0x000fc800078eb8ff */
[----:B------:R-:W-:-:S07]  /*7340*/  LOP3.LUT R2, R3, R2, R4, 0xfe, !PT ;  /* 0x0000000203027212 */ /* 0x000fce00078efe04 */
.L_x_9363:
[----:B------:R-:W-:Y:S05]  /*7350*/  BSYNC B0 ;  /* 0x0000000000007941 */ /* 0x000fea0003800000 */
.L_x_9362:
[----:B------:R-:W0:Y:S01]  /*7360*/  F2I.S64.TRUNC R2, R2 ;  /* 0x0000000200027311 */ /* 0x000e22000020d900 */
[----:B------:R-:W-:Y:S05]  /*7370*/  BRA `(.L_x_9343) ;  /* 0x00000000009c7947 */ /* 0x000fea0003800000 */
.L_x_9355:
        /* <DEDUP_REMOVED lines=14> */
.L_x_9369:
[----:B------:R-:W-:Y:S05]  /*7460*/  BSYNC B0 ;  /* 0x0000000000007941 */ /* 0x000fea0003800000 */
.L_x_9368:
[----:B------:R-:W0:Y:S01]  /*7470*/  F2I.S64.TRUNC R2, R2 ;  /* 0x0000000200027311 */ /* 0x000e22000020d900 */
[----:B------:R-:W-:Y:S05]  /*7480*/  BRA `(.L_x_9343) ;  /* 0x0000000000587947 */ /* 0x000fea0003800000 */
.L_x_9342:
        /* <DEDUP_REMOVED lines=16> */
.L_x_9370:
[----:B------:R-:W-:Y:S01]  /*7590*/  CS2R R2, SRZ ;  /* 0x0000000000027805 */ /* 0x000fe2000001ff00 */
[----:B------:R-:W-:Y:S06]  /*75a0*/  BRA `(.L_x_9343) ;  /* 0x0000000000107947 */ /* 0x000fec0003800000 */
.L_x_9367:
[----:B------:R0:W5:Y:S01]  /*75b0*/  LDG.E.64 R2, desc[UR36][R4.64] ;  /* 0x0000002404027981 */ /* 0x000162000c1e1b00 */
[----:B------:R-:W-:Y:S05]  /*75c0*/  BRA `(.L_x_9343) ;  /* 0x0000000000087947 */ /* 0x000fea0003800000 */
.L_x_9366:
[----:B------:R0:W5:Y:S01]  /*75d0*/  LDG.E R2, desc[UR36][R4.64] ;  /* 0x0000002404027981 */ /* 0x000162000c1e1900 */
[----:B------:R-:W-:-:S07]  /*75e0*/  IMAD.MOV.U32 R3, RZ, RZ, RZ ;  /* 0x000000ffff037224 */ /* 0x000fce00078e00ff */
.L_x_9343:
[----:B0-2---:R-:W0:Y:S01]  /*75f0*/  LDC.U8 R4, c[0x0][0x491] ;  /* 0x00012440ff047b82 */ /* 0x005e220000000000 */
[----:B----45:R-:W-:Y:S02]  /*7600*/  ISETP.NE.U32.AND P0, PT, R2, RZ, PT ;  /* 0x000000ff0200720c */ /* 0x030fe40003f05070 */
[----:B-1-3--:R-:W-:Y:S02]  /*7610*/  ISETP.NE.U32.AND P1, PT, R18, RZ, PT ;  /* 0x000000ff1200720c */ /* 0x00afe40003f25070 */
        /* <DEDUP_REMOVED lines=16> */
.L_x_9374:
[----:B------:R0:W-:Y:S01]  /*7720*/  STG.E.U8 desc[UR36][R16.64], R2 ;  /* 0x0000000210007986 */ /* 0x0001e2000c101124 */
[----:B------:R-:W-:Y:S05]  /*7730*/  BRA `(.L_x_9376) ;  /* 0x0000000c00487947 */ /* 0x000fea0003800000 */
.L_x_9373:
        /* <DEDUP_REMOVED lines=9> */
.L_x_9378:
[----:B------:R3:W-:Y:S01]  /*77d0*/  STG.E desc[UR36][R16.64], R2 ;  /* 0x0000000210007986 */ /* 0x0007e2000c101924 */
[----:B------:R-:W-:Y:S05]  /*77e0*/  BRA `(.L_x_9376) ;  /* 0x0000000c001c7947 */ /* 0x000fea0003800000 */
.L_x_9377:
[----:B------:R2:W-:Y:S01]  /*77f0*/  STG.E.U16 desc[UR36][R16.64], R2 ;  /* 0x0000000210007986 */ /* 0x0005e2000c101524 */
[----:B------:R-:W-:Y:S05]  /*7800*/  BRA `(.L_x_9376) ;  /* 0x0000000c00147947 */ /* 0x000fea0003800000 */
.L_x_9372:
        /* <DEDUP_REMOVED lines=9> */
.L_x_9380:
[----:B------:R-:W-:-:S04]  /*78a0*/  I2FP.F32.U32 R0, R2 ;  /* 0x0000000200007245 */ /* 0x000fc80000201000 */
[----:B------:R-:W-:-:S05]  /*78b0*/  F2FP.F16.F32.PACK_AB R0, RZ, R0 ;  /* 0x00000000ff00723e */ /* 0x000fca00000000ff */
[----:B------:R0:W-:Y:S01]  /*78c0*/  STG.E.U16 desc[UR36][R16.64], R0 ;  /* 0x0000000010007986 */ /* 0x0001e2000c101524 */
[----:B------:R-:W-:Y:S05]  /*78d0*/  BRA `(.L_x_9376) ;  /* 0x0000000800e07947 */ /* 0x000fea0003800000 */
.L_x_9379:
        /* <DEDUP_REMOVED lines=10> */
.L_x_9382:
[----:B------:R-:W-:-:S04]  /*7980*/  I2FP.F32.U32 R2, R2 ;  /* 0x0000000200027245 */ /* 0x000fc80000201000 */
[----:B------:R-:W-:-:S04]  /*7990*/  F2FP.F16.F32.PACK_AB R3, RZ, R2 ;  /* 0x00000002ff03723e */ /* 0x000fc800000000ff */
[----:B------:R-:W-:-:S05]  /*79a0*/  PRMT R3, R3, 0x5410, RZ ;  /* 0x0000541003037816 */ /* 0x000fca00000000ff */
[----:B------:R0:W-:Y:S01]  /*79b0*/  STG.E desc[UR36][R16.64], R3 ;  /* 0x0000000310007986 */ /* 0x0001e2000c101924 */
[----:B------:R-:W-:Y:S05]  /*79c0*/  BRA `(.L_x_9376) ;  /* 0x0000000800a47947 */ /* 0x000fea0003800000 */
.L_x_9381:
[----:B------:R-:W0:Y:S02]  /*79d0*/  I2F.F64.U32 R2, R2 ;  /* 0x0000000200027312 */ /* 0x000e240000201800 */
[----:B0-----:R0:W-:Y:S01]  /*79e0*/  STG.E.64 desc[UR36][R16.64], R2 ;  /* 0x0000000210007986 */ /* 0x0011e2000c101b24 */
[----:B------:R-:W-:Y:S05]  /*79f0*/  BRA `(.L_x_9376) ;  /* 0x0000000800987947 */ /* 0x000fea0003800000 */
.L_x_9371:
        /* <DEDUP_REMOVED lines=10> */
.L_x_9385:
[----:B------:R-:W0:Y:S01]  /*7aa0*/  I2F.F64.U32 R4, R2 ;  /* 0x0000000200047312 */ /* 0x000e220000201800 */
[----:B------:R-:W-:-:S05]  /*7ab0*/  CS2R R6, SRZ ;  /* 0x0000000000067805 */ /* 0x000fca000001ff00 */
[----:B0-----:R0:W-:Y:S01]  /*7ac0*/  STG.E.128 desc[UR36][R16.64], R4 ;  /* 0x0000000410007986 */ /* 0x0011e2000c101d24 */
[----:B------:R-:W-:Y:S05]  /*7ad0*/  BRA `(.L_x_9376) ;  /* 0x0000000800607947 */ /* 0x000fea0003800000 */
.L_x_9384:
        /* <DEDUP_REMOVED lines=21> */
.L_x_9389:
[----:B------:R-:W-:Y:S05]  /*7c30*/  BSYNC B0 ;  /* 0x0000000000007941 */ /* 0x000fea0003800000 */
.L_x_9388:
[----:B------:R-:W-:-:S05]  /*7c40*/  LOP3.LUT R3, R0, R3, RZ, 0xfc, !PT ;  /* 0x0000000300037212 */ /* 0x000fca00078efcff */
[----:B------:R0:W-:Y:S01]  /*7c50*/  STG.E.U8 desc[UR36][R16.64], R3 ;  /* 0x0000000310007986 */ /* 0x0001e2000c101124 */
[----:B------:R-:W-:Y:S05]  /*7c60*/  BRA `(.L_x_9376) ;  /* 0x0000000400fc7947 */ /* 0x000fea0003800000 */
.L_x_9387:
        /* <DEDUP_REMOVED lines=13> */
.L_x_9391:
[----:B------:R-:W-:Y:S01]  /*7d40*/  IMAD.MOV.U32 R0, RZ, RZ, 0x7f ;  /* 0x0000007fff007424 */ /* 0x000fe200078e00ff */
[----:B------:R-:W-:-:S04]  /*7d50*/  ISETP.GT.U32.AND P0, PT, R2, 0x7f800000, PT ;  /* 0x7f8000000200780c */ /* 0x000fc80003f04070 */
[----:B------:R-:W-:-:S09]  /*7d60*/  SEL R0, R0, 0x7c, P0 ;  /* 0x0000007c00007807 */ /* 0x000fd20000000000 */
.L_x_9392:
[----:B------:R-:W-:Y:S05]  /*7d70*/  BSYNC B0 ;  /* 0x0000000000007941 */ /* 0x000fea0003800000 */
.L_x_9390:
[----:B------:R-:W-:-:S04]  /*7d80*/  LOP3.LUT R2, R3, 0x80000000, RZ, 0xc0, !PT ;  /* 0x8000000003027812 */ /* 0x000fc800078ec0ff */
[----:B------:R-:W-:-:S04]  /*7d90*/  SHF.R.U32.HI R3, RZ, 0x18, R2 ;  /* 0x00000018ff037819 */ /* 0x000fc80000011602 */
[----:B------:R-:W-:-:S05]  /*7da0*/  LOP3.LUT R3, R0, R3, RZ, 0xfc, !PT ;  /* 0x0000000300037212 */ /* 0x000fca00078efcff */
[----:B------:R0:W-:Y:S01]  /*7db0*/  STG.E.U8 desc[UR36][R16.64], R3 ;  /* 0x0000000310007986 */ /* 0x0001e2000c101124 */
[----:B------:R-:W-:Y:S05]  /*7dc0*/  BRA `(.L_x_9376) ;  /* 0x0000000400a47947 */ /* 0x000fea0003800000 */
.L_x_9386:
[----:B------:R-:W-:-:S04]  /*7dd0*/  I2FP.F32.U32 R0, R2 ;  /* 0x0000000200007245 */ /* 0x000fc80000201000 */
[----:B------:R-:W-:-:S05]  /*7de0*/  F2FP.BF16.F32.PACK_AB R0, RZ, R0 ;  /* 0x00000000ff00723e */ /* 0x000fca00000010ff */
[----:B------:R0:W-:Y:S01]  /*7df0*/  STG.E.U16 desc[UR36][R16.64], R0 ;  /* 0x0000000010007986 */ /* 0x0001e2000c101524 */
[----:B------:R-:W-:Y:S05]  /*7e00*/  BRA `(.L_x_9376) ;  /* 0x0000000400947947 */ /* 0x000fea0003800000 */
.L_x_9383:
        /* <DEDUP_REMOVED lines=10> */
.L_x_9395:
        /* <DEDUP_REMOVED lines=17> */
.L_x_9398:
[----:B------:R-:W-:-:S04]  /*7fc0*/  LOP3.LUT R2, R3, 0x80000000, RZ, 0xc0, !PT ;  /* 0x8000000003027812 */ /* 0x000fc800078ec0ff */
[----:B------:R-:W-:-:S04]  /*7fd0*/  SHF.R.U32.HI R3, RZ, 0x18, R2 ;  /* 0x00000018ff037819 */ /* 0x000fc80000011602 */
[----:B------:R-:W-:-:S04]  /*7fe0*/  LOP3.LUT R0, R0, R3, RZ, 0xfc, !PT ;  /* 0x0000000300007212 */ /* 0x000fc800078efcff */
[----:B------:R-:W-:-:S07]  /*7ff0*/  PRMT R8, R0, 0x7610, R8 ;  /* 0x0000761000087816 */ /* 0x000fce0000000008 */
.L_x_9397:
[----:B------:R-:W-:Y:S05]  /*8000*/  BSYNC B0 ;  /* 0x0000000000007941 */ /* 0x000fea0003800000 */
.L_x_9396:
[----:B------:R0:W-:Y:S01]  /*8010*/  STG.E.U8 desc[UR36][R16.64], R8 ;  /* 0x0000000810007986 */ /* 0x0001e2000c101124 */
[----:B------:R-:W-:Y:S05]  /*8020*/  BRA `(.L_x_9376) ;  /* 0x00000004000c7947 */ /* 0x000fea0003800000 */
.L_x_9394:
        /* <DEDUP_REMOVED lines=17> */
.L_x_9401:
[----:B------:R-:W-:-:S04]  /*8140*/  LOP3.LUT R2, R3, 0x80000000, RZ, 0xc0, !PT ;  /* 0x8000000003027812 */ /* 0x000fc800078ec0ff */
[----:B------:R-:W-:-:S04]  /*8150*/  SHF.R.U32.HI R3, RZ, 0x18, R2 ;  /* 0x00000018ff037819 */ /* 0x000fc80000011602 */
[----:B------:R-:W-:-:S04]  /*8160*/  LOP3.LUT R0, R0, R3, RZ, 0xfc, !PT ;  /* 0x0000000300007212 */ /* 0x000fc800078efcff */
[----:B------:R-:W-:-:S07]  /*8170*/  PRMT R8, R0, 0x7610, R8 ;  /* 0x0000761000087816 */ /* 0x000fce0000000008 */
.L_x_9400:
[----:B------:R-:W-:Y:S05]  /*8180*/  BSYNC B0 ;  /* 0x0000000000007941 */ /* 0x000fea0003800000 */
.L_x_9399:
[----:B------:R0:W-:Y:S01]  /*8190*/  STG.E.U8 desc[UR36][R16.64], R8 ;  /* 0x0000000810007986 */ /* 0x0001e2000c101124 */
[----:B------:R-:W-:Y:S05]  /*81a0*/  BRA `(.L_x_9376) ;  /* 0x0000000000ac7947 */ /* 0x000fea0003800000 */
.L_x_9393:
        /* <DEDUP_REMOVED lines=22> */
.L_x_9375:
        /* <DEDUP_REMOVED lines=16> */
.L_x_9404:
[----:B------:R-:W-:Y:S05]  /*8410*/  BRA `(.L_x_9376) ;  /* 0x0000000000107947 */ /* 0x000fea0003800000 */
.L_x_9403:
[----:B------:R-:W-:-:S05]  /*8420*/  IMAD.MOV.U32 R3, RZ, RZ, RZ ;  /* 0x000000ffff037224 */ /* 0x000fca00078e00ff */
[----:B------:R0:W-:Y:S01]  /*8430*/  STG.E.64 desc[UR36][R16.64], R2 ;  /* 0x0000000210007986 */ /* 0x0001e2000c101b24 */
[----:B------:R-:W-:Y:S05]  /*8440*/  BRA `(.L_x_9376) ;  /* 0x0000000000047947 */ /* 0x000fea0003800000 */
.L_x_9402:
[----:B------:R0:W-:Y:S02]  /*8450*/  STG.E desc[UR36][R16.64], R2 ;  /* 0x0000000210007986 */ /* 0x0001e4000c101924 */
.L_x_9376:
[----:B------:R-:W-:-:S07]  /*8460*/  VIADD R23, R23, 0x80 ;  /* 0x0000008017177836 */ /* 0x000fce0000000000 */
.L_x_9303:
[----:B------:R-:W-:Y:S05]  /*8470*/  BSYNC B6 ;  /* 0x0000000000067941 */ /* 0x000fea0003800000 */
.L_x_9302:
        /* <DEDUP_REMOVED lines=358> */
.L_x_9407:
        /* <DEDUP_REMOVED lines=21> */
.L_x_9411:
[----:B------:R0:W5:Y:S01]  /*9c30*/  LDG.E.U8 R18, desc[UR36][R2.64] ;  /* 0x0000002402127981 */ /* 0x000162000c1e1100 */
[----:B------:R-:W-:Y:S01]  /*9c40*/  IMAD.MOV.U32 R19, RZ, RZ, RZ ;  /* 0x000000ffff137224 */ /* 0x000fe200078e00ff */
[----:B------:R-:W-:Y:S06]  /*9c50*/  BRA `(.L_x_9413) ;  /* 0x0000000c00487947 */ /* 0x000fec0003800000 */
.L_x_9410:
        /* <DEDUP_REMOVED lines=8> */
.L_x_9415:
[----:B------:R-:W2:Y:S02]  /*9ce0*/  LDG.E R18, desc[UR36][R2.64] ;  /* 0x0000002402127981 */ /* 0x000ea4000c1e1900 */
[----:B--2---:R-:W-:Y:S01]  /*9cf0*/  SHF.R.S32.HI R19, RZ, 0x1f, R18 ;  /* 0x0000001fff137819 */ /* 0x004fe20000011412 */
[----:B------:R-:W-:Y:S06]  /*9d00*/  BRA `(.L_x_9413) ;  /* 0x0000000c001c7947 */ /* 0x000fec0003800000 */
.L_x_9414:
[----:B------:R-:W2:Y:S02]  /*9d10*/  LDG.E.S16 R18, desc[UR36][R2.64] ;  /* 0x0000002402127981 */ /* 0x000ea4000c1e1700 */
[----:B--2---:R-:W-:Y:S01]  /*9d20*/  SHF.R.S32.HI R19, RZ, 0x1f, R18 ;  /* 0x0000001fff137819 */ /* 0x004fe20000011412 */
[----:B------:R-:W-:Y:S06]  /*9d30*/  BRA `(.L_x_9413) ;  /* 0x0000000c00107947 */ /* 0x000fec0003800000 */
.L_x_9409:
        /* <DEDUP_REMOVED lines=9> */
.L_x_9417:
[----:B------:R-:W2:Y:S02]  /*9dd0*/  LDG.E.U16 R2, desc[UR36][R2.64] ;  /* 0x0000002402027981 */ /* 0x000ea4000c1e1500 */
[----:B--2---:R-:W-:-:S06]  /*9de0*/  HADD2.F32 R18, -RZ, R2.H0_H0 ;  /* 0x20000002ff127230 */ /* 0x004fcc0000004100 */
[----:B------:R-:W2:Y:S01]  /*9df0*/  F2I.S64.TRUNC R18, R18 ;  /* 0x0000001200127311 */ /* 0x000ea2000020d900 */
[----:B------:R-:W-:Y:S05]  /*9e00*/  BRA `(.L_x_9413) ;  /* 0x0000000800dc7947 */ /* 0x000fea0003800000 */
.L_x_9416:
        /* <DEDUP_REMOVED lines=9> */
.L_x_9419:
[----:B------:R-:W2:Y:S02]  /*9ea0*/  LDG.E.U16 R2, desc[UR36][R2.64] ;  /* 0x0000002402027981 */ /* 0x000ea4000c1e1500 */
[----:B--2---:R-:W-:-:S06]  /*9eb0*/  HADD2.F32 R18, -RZ, R2.H0_H0 ;  /* 0x20000002ff127230 */ /* 0x004fcc0000004100 */
[----:B------:R-:W0:Y:S01]  /*9ec0*/  F2I.S64.TRUNC R18, R18 ;  /* 0x0000001200127311 */ /* 0x000e22000020d900 */
[----:B------:R-:W-:Y:S05]  /*9ed0*/  BRA `(.L_x_9413) ;  /* 0x0000000800a87947 */ /* 0x000fea0003800000 */
.L_x_9418:
[----:B------:R-:W2:Y:S02]  /*9ee0*/  LDG.E.64 R2, desc[UR36][R2.64] ;  /* 0x0000002402027981 */ /* 0x000ea4000c1e1b00 */
[----:B--2---:R3:W4:Y:S01]  /*9ef0*/  F2I.S64.F64.TRUNC R18, R2 ;  /* 0x0000000200127311 */ /* 0x004722000030d900 */
[----:B------:R-:W-:Y:S05]  /*9f00*/  BRA `(.L_x_9413) ;  /* 0x00000008009c7947 */ /* 0x000fea0003800000 */
.L_x_9408:
        /* <DEDUP_REMOVED lines=13> */
.L_x_9422:
[----:B------:R-:W2:Y:S02]  /*9fe0*/  LDG.E.64 R2, desc[UR36][R2.64] ;  /* 0x0000002402027981 */ /* 0x000ea4000c1e1b00 */
[----:B--2---:R0:W1:Y:S01]  /*9ff0*/  F2I.S64.F64.TRUNC R18, R2 ;  /* 0x0000000200127311 */ /* 0x004062000030d900 */
[----:B------:R-:W-:Y:S05]  /*a000*/  BRA `(.L_x_9413) ;  /* 0x00000008005c7947 */ /* 0x000fea0003800000 */
.L_x_9421:
        /* <DEDUP_REMOVED lines=27> */
.L_x_9424:
        /* <DEDUP_REMOVED lines=14> */
.L_x_9423:
[----:B------:R-:W2:Y:S02]  /*a2a0*/  LDG.E.U16 R18, desc[UR36][R2.64] ;  /* 0x0000002402127981 */ /* 0x000ea4000c1e1500 */
[----:B--2---:R-:W-:-:S06]  /*a2b0*/  IMAD.U32 R18, R18, 0x10000, RZ ;  /* 0x0001000012127824 */ /* 0x004fcc00078e00ff */
[----:B------:R-:W0:Y:S01]  /*a2c0*/  F2I.S64.TRUNC R18, R18 ;  /* 0x0000001200127311 */ /* 0x000e22000020d900 */
[----:B------:R-:W-:Y:S05]  /*a2d0*/  BRA `(.L_x_9413) ;  /* 0x0000000400a87947 */ /* 0x000fea0003800000 */
.L_x_9420:
        /* <DEDUP_REMOVED lines=11> */
.L_x_9427:
        /* <DEDUP_REMOVED lines=21> */
.L_x_9431:
[----:B------:R-:W-:Y:S05]  /*a4e0*/  BSYNC B1 ;  /* 0x0000000000017941 */ /* 0x000fea0003800000 */
.L_x_9430:
[----:B------:R-:W-:Y:S01]  /*a4f0*/  IMAD.SHL.U32 R2, R2, 0x100000, RZ ;  /* 0x0010000002027824 */ /* 0x000fe200078e00ff */
[----:B------:R-:W-:-:S04]  /*a500*/  LEA R3, R0, 0x3b800000, 0x17 ;  /* 0x3b80000000037811 */ /* 0x000fc800078eb8ff */
[----:B------:R-:W-:-:S07]  /*a510*/  LOP3.LUT R18, R3, R2, R18, 0xfe, !PT ;  /* 0x0000000203127212 */ /* 0x000fce00078efe12 */
.L_x_9429:
[----:B------:R-:W-:Y:S05]  /*a520*/  BSYNC B0 ;  /* 0x0000000000007941 */ /* 0x000fea0003800000 */
.L_x_9428:
[----:B------:R-:W0:Y:S01]  /*a530*/  F2I.S64.TRUNC R18, R18 ;  /* 0x0000001200127311 */ /* 0x000e22000020d900 */
[----:B------:R-:W-:Y:S05]  /*a540*/  BRA `(.L_x_9413) ;  /* 0x00000004000c7947 */ /* 0x000fea0003800000 */
.L_x_9426:
        /* <DEDUP_REMOVED lines=21> */
.L_x_9435:
[----:B------:R-:W-:Y:S05]  /*a6a0*/  BSYNC B1 ;  /* 0x0000000000017941 */ /* 0x000fea0003800000 */
.L_x_9434:
[----:B------:R-:W-:Y:S01]  /*a6b0*/  IMAD.SHL.U32 R2, R2, 0x200000, RZ ;  /* 0x0020000002027824 */ /* 0x000fe200078e00ff */
[----:B------:R-:W-:-:S04]  /*a6c0*/  LEA R3, R0, 0x37800000, 0x17 ;  /* 0x3780000000037811 */ /* 0x000fc800078eb8ff */
[----:B------:R-:W-:-:S07]  /*a6d0*/  LOP3.LUT R18, R3, R2, R18, 0xfe, !PT ;  /* 0x0000000203127212 */ /* 0x000fce00078efe12 */
.L_x_9433:
[----:B------:R-:W-:Y:S05]  /*a6e0*/  BSYNC B0 ;  /* 0x0000000000007941 */ /* 0x000fea0003800000 */
.L_x_9432:
[----:B------:R-:W0:Y:S01]  /*a6f0*/  F2I.S64.TRUNC R18, R18 ;  /* 0x0000001200127311 */ /* 0x000e22000020d900 */
[----:B------:R-:W-:Y:S05]  /*a700*/  BRA `(.L_x_9413) ;  /* 0x00000000009c7947 */ /* 0x000fea0003800000 */
.L_x_9425:
        /* <DEDUP_REMOVED lines=14> */
.L_x_9439:
[----:B------:R-:W-:Y:S05]  /*a7f0*/  BSYNC B0 ;  /* 0x0000000000007941 */ /* 0x000fea0003800000 */
.L_x_9438:
[----:B------:R-:W0:Y:S01]  /*a800*/  F2I.S64.TRUNC R18, R18 ;  /* 0x0000001200127311 */ /* 0x000e22000020d900 */
[----:B------:R-:W-:Y:S05]  /*a810*/  BRA `(.L_x_9413) ;  /* 0x0000000000587947 */ /* 0x000fea0003800000 */
.L_x_9412:
        /* <DEDUP_REMOVED lines=16> */
.L_x_9440:
[----:B------:R-:W-:Y:S01]  /*a920*/  CS2R R18, SRZ ;  /* 0x0000000000127805 */ /* 0x000fe2000001ff00 */
[----:B------:R-:W-:Y:S06]  /*a930*/  BRA `(.L_x_9413) ;  /* 0x0000000000107947 */ /* 0x000fec0003800000 */
.L_x_9437:
[----:B------:R0:W5:Y:S01]  /*a940*/  LDG.E.64 R18, desc[UR36][R2.64] ;  /* 0x0000002402127981 */ /* 0x000162000c1e1b00 */
[----:B------:R-:W-:Y:S05]  /*a950*/  BRA `(.L_x_9413) ;  /* 0x0000000000087947 */ /* 0x000fea0003800000 */
.L_x_9436:
[----:B------:R0:W5:Y:S01]  /*a960*/  LDG.E R18, desc[UR36][R2.64] ;  /* 0x0000002402127981 */ /* 0x000162000c1e1900 */
[----:B------:R-:W-:-:S07]  /*a970*/  IMAD.MOV.U32 R19, RZ, RZ, RZ ;  /* 0x000000ffff137224 */ /* 0x000fce00078e00ff */
.L_x_9413:
        /* <DEDUP_REMOVED lines=18> */
.L_x_9444:
[----:B------:R0:W5:Y:S01]  /*aaa0*/  LDG.E.U8 R2, desc[UR36][R4.64] ;  /* 0x0000002404027981 */ /* 0x000162000c1e1100 */
[----:B------:R-:W-:Y:S01]  /*aab0*/  IMAD.MOV.U32 R3, RZ, RZ, RZ ;  /* 0x000000ffff037224 */ /* 0x000fe200078e00ff */
[----:B------:R-:W-:Y:S06]  /*aac0*/  BRA `(.L_x_9446) ;  /* 0x0000000c00487947 */ /* 0x000fec0003800000 */
.L_x_9443:
        /* <DEDUP_REMOVED lines=8> */
.L_x_9448:
[----:B------:R-:W3:Y:S02]  /*ab50*/  LDG.E R2, desc[UR36][R4.64] ;  /* 0x0000002404027981 */ /* 0x000ee4000c1e1900 */
[----:B---3--:R-:W-:Y:S01]  /*ab60*/  SHF.R.S32.HI R3, RZ, 0x1f, R2 ;  /* 0x0000001fff037819 */ /* 0x008fe20000011402 */
[----:B------:R-:W-:Y:S06]  /*ab70*/  BRA `(.L_x_9446) ;  /* 0x0000000c001c7947 */ /* 0x000fec0003800000 */
.L_x_9447:
[----:B------:R-:W3:Y:S02]  /*ab80*/  LDG.E.S16 R2, desc[UR36][R4.64] ;  /* 0x0000002404027981 */ /* 0x000ee4000c1e1700 */
[----:B---3--:R-:W-:Y:S01]  /*ab90*/  SHF.R.S32.HI R3, RZ, 0x1f, R2 ;  /* 0x0000001fff037819 */ /* 0x008fe20000011402 */
[----:B------:R-:W-:Y:S06]  /*aba0*/  BRA `(.L_x_9446) ;  /* 0x0000000c00107947 */ /* 0x000fec0003800000 */
.L_x_9442:
[----:B------:R-:W-:-:S13]  /*abb0*/  ISETP.GT.AND P0, PT, R0, 0x6, PT ;  /* 0x000000060000780c */ /* 0x000fda0003f04270 */
[----:B------:R-:W-:Y:S05]  /*abc0*/  @P0 BRA `(.L_x_9449) ;  /* 0x00000000002c0947 */ /* 0x000fea0003800000 */
[----:B------:R-:W-:-:S13]  /*abd0*/  ISETP.NE.AND P0, PT, R0, 0x5, PT ;  /* 0x000000050000780c */ /* 0x000fda0003f05270 */
[----:B------:R-:W-:Y:S05]  /*abe0*/  @!P0 BRA `(.L_x_9450) ;  /* 0x0000000000148947 */ /* 0x000fea0003800000 */
[----:B------:R-:W-:-:S13]  /*abf0*/  ISETP.NE.AND P0, PT, R0, 0x6, PT ;  /* 0x000000060000780c */ /* 0x000fda0003f05270 */
[----:B------:R-:W-:Y:S05]  /*ac00*/  @P0 BRA `(.L_x_9445) ;  /* 0x0000000800a00947 */ /* 0x000fea0003800000 */
[----:B------:R-:W3:Y:S02]  /*ac10*/  LDG.E R2, desc[UR36][R4.64] ;  /* 0x0000002404027981 */ /* 0x000ee4000c1e1900 */
[----:B---3--:R-:W3:Y:S01]  /*ac20*/  F2I.S64.TRUNC R2, R2 ;  /* 0x0000000200027311 */ /* 0x008ee2000020d900 */
[----:B------:R-:W-:Y:S05]  /*ac30*/  BRA `(.L_x_9446) ;  /* 0x0000000800ec7947 */ /* 0x000fea0003800000 */
.L_x_9450:
[----:B------:R-:W3:Y:S02]  /*ac40*/  LDG.E.U16 R4, desc[UR36][R4.64] ;  /* 0x0000002404047981 */ /* 0x000ee4000c1e1500 */
[----:B---3--:R-:W-:-:S06]  /*ac50*/  HADD2.F32 R2, -RZ, R4.H0_H0 ;  /* 0x20000004ff027230 */ /* 0x008fcc0000004100 */
[----:B------:R-:W0:Y:S01]  /*ac60*/  F2I.S64.TRUNC R2, R2 ;  /* 0x0000000200027311 */ /* 0x000e22000020d900 */
[----:B------:R-:W-:Y:S05]  /*ac70*/  BRA `(.L_x_9446) ;  /* 0x0000000800dc7947 */ /* 0x000fea0003800000 */
.L_x_9449:
        /* <DEDUP_REMOVED lines=9> */
.L_x_9452:
[----:B------:R-:W3:Y:S02]  /*ad10*/  LDG.E.U16 R4, desc[UR36][R4.64] ;  /* 0x0000002404047981 */ /* 0x000ee4000c1e1500 */
[----:B---3--:R-:W-:-:S06]  /*ad20*/  HADD2.F32 R2, -RZ, R4.H0_H0 ;  /* 0x20000004ff027230 */ /* 0x008fcc0000004100 */
[----:B------:R-:W0:Y:S01]  /*ad30*/  F2I.S64.TRUNC R2, R2 ;  /* 0x0000000200027311 */ /* 0x000e22000020d900 */
[----:B------:R-:W-:Y:S05]  /*ad40*/  BRA `(.L_x_9446) ;  /* 0x0000000800a87947 */ /* 0x000fea0003800000 */
.L_x_9451:
[----:B------:R-:W3:Y:S02]  /*ad50*/  LDG.E.64 R2, desc[UR36][R4.64] ;  /* 0x0000002404027981 */ /* 0x000ee4000c1e1b00 */
[----:B---3--:R-:W0:Y:S01]  /*ad60*/  F2I.S64.F64.TRUNC R2, R2 ;  /* 0x0000000200027311 */ /* 0x008e22000030d900 */
[----:B------:R-:W-:Y:S05]  /*ad70*/  BRA `(.L_x_9446) ;  /* 0x00000008009c7947 */ /* 0x000fea0003800000 */
.L_x_9441:
        /* <DEDUP_REMOVED lines=13> */
.L_x_9455:
[----:B------:R-:W3:Y:S02]  /*ae50*/  LDG.E.64 R2, desc[UR36][R4.64] ;  /* 0x0000002404027981 */ /* 0x000ee4000c1e1b00 */
[----:B---3--:R-:W0:Y:S01]  /*ae60*/  F2I.S64.F64.TRUNC R2, R2 ;  /* 0x0000000200027311 */ /* 0x008e22000030d900 */
[----:B------:R-:W-:Y:S05]  /*ae70*/  BRA `(.L_x_9446) ;  /* 0x00000008005c7947 */ /* 0x000fea0003800000 */
.L_x_9454:
        /* <DEDUP_REMOVED lines=27> */
.L_x_9457:
        /* <DEDUP_REMOVED lines=14> */
.L_x_9456:
[----:B------:R-:W3:Y:S02]  /*b110*/  LDG.E.U16 R2, desc[UR36][R4.64] ;  /* 0x0000002404027981 */ /* 0x000ee4000c1e1500 */
[----:B---3--:R-:W-:-:S06]  /*b120*/  IMAD.U32 R2, R2, 0x10000, RZ ;  /* 0x0001000002027824 */ /* 0x008fcc00078e00ff */
[----:B------:R-:W0:Y:S01]  /*b130*/  F2I.S64.TRUNC R2, R2 ;  /* 0x0000000200027311 */ /* 0x000e22000020d900 */
[----:B------:R-:W-:Y:S05]  /*b140*/  BRA `(.L_x_9446) ;  /* 0x0000000400a87947 */ /* 0x000fea0003800000 */
.L_x_9453:
        /* <DEDUP_REMOVED lines=11> */
.L_x_9460:
        /* <DEDUP_REMOVED lines=21> */
.L_x_9464:
[----:B------:R-:W-:Y:S05]  /*b350*/  BSYNC B1 ;  /* 0x0000000000017941 */ /* 0x000fea0003800000 */
.L_x_9463:
[----:B------:R-:W-:Y:S01]  /*b360*/  IMAD.SHL.U32 R2, R2, 0x100000, RZ ;  /* 0x0010000002027824 */ /* 0x000fe200078e00ff */
[----:B------:R-:W-:-:S04]  /*b370*/  LEA R3, R0, 0x3b800000, 0x17 ;  /* 0x3b80000000037811 */ /* 0x000fc800078eb8ff */
[----:B------:R-:W-:-:S07]  /*b380*/  LOP3.LUT R2, R3, R2, R4, 0xfe, !PT ;  /* 0x0000000203027212 */ /* 0x000fce00078efe04 */
.L_x_9462:
[----:B------:R-:W-:Y:S05]  /*b390*/  BSYNC B0 ;  /* 0x0000000000007941 */ /* 0x000fea0003800000 */
.L_x_9461:
[----:B------:R-:W0:Y:S01]  /*b3a0*/  F2I.S64.TRUNC R2, R2 ;  /* 0x0000000200027311 */ /* 0x000e22000020d900 */
[----:B------:R-:W-:Y:S05]  /*b3b0*/  BRA `(.L_x_9446) ;  /* 0x00000004000c7947 */ /* 0x000fea0003800000 */
.L_x_9459:
        /* <DEDUP_REMOVED lines=21> */
.L_x_9468:
[----:B------:R-:W-:Y:S05]  /*b510*/  BSYNC B1 ;  /* 0x0000000000017941 */ /* 0x000fea0003800000 */
.L_x_9467:
[----:B------:R-:W-:Y:S01]  /*b520*/  IMAD.SHL.U32 R2, R2, 0x200000, RZ ;  /* 0x0020000002027824 */ /* 0x000fe200078e00ff */
[----:B------:R-:W-:-:S04]  /*b530*/  LEA R3, R0, 0x37800000, 0x17 ;  /* 0x3780000000037811 */ /* 0x000fc800078eb8ff */
[----:B------:R-:W-:-:S07]  /*b540*/  LOP3.LUT R2, R3, R2, R4, 0xfe, !PT ;  /* 0x0000000203027212 */ /* 0x000fce00078efe04 */
.L_x_9466:
[----:B------:R-:W-:Y:S05]  /*b550*/  BSYNC B0 ;  /* 0x0000000000007941 */ /* 0x000fea0003800000 */
.L_x_9465:
[----:B------:R-:W0:Y:S01]  /*b560*/  F2I.S64.TRUNC R2, R2 ;  /* 0x0000000200027311 */ /* 0x000e22000020d900 */
[----:B------:R-:W-:Y:S05]  /*b570*/  BRA `(.L_x_9446) ;  /* 0x00000000009c7947 */ /* 0x000fea0003800000 */
.L_x_9458:
        /* <DEDUP_REMOVED lines=14> */
.L_x_9472:
[----:B------:R-:W-:Y:S05]  /*b660*/  BSYNC B0 ;  /* 0x0000000000007941 */ /* 0x000fea0003800000 */
.L_x_9471:
[----:B------:R-:W0:Y:S01]  /*b670*/  F2I.S64.TRUNC R2, R2 ;  /* 0x0000000200027311 */ /* 0x000e22000020d900 */
[----:B------:R-:W-:Y:S05]  /*b680*/  BRA `(.L_x_9446) ;  /* 0x0000000000587947 */ /* 0x000fea0003800000 */
.L_x_9445:
        /* <DEDUP_REMOVED lines=16> */
.L_x_9473:
[----:B------:R-:W-:Y:S01]  /*b790*/  CS2R R2, SRZ ;  /* 0x0000000000027805 */ /* 0x000fe2000001ff00 */
[----:B------:R-:W-:Y:S06]  /*b7a0*/  BRA `(.L_x_9446) ;  /* 0x0000000000107947 */ /* 0x000fec0003800000 */
.L_x_9470:
[----:B------:R0:W5:Y:S01]  /*b7b0*/  LDG.E.64 R2, desc[UR36][R4.64] ;  /* 0x0000002404027981 */ /* 0x000162000c1e1b00 */
[----:B------:R-:W-:Y:S05]  /*b7c0*/  BRA `(.L_x_9446) ;  /* 0x0000000000087947 */ /* 0x000fea0003800000 */
.L_x_9469:
[----:B------:R0:W5:Y:S01]  /*b7d0*/  LDG.E R2, desc[UR36][R4.64] ;  /* 0x0000002404027981 */ /* 0x000162000c1e1900 */
[----:B------:R-:W-:-:S07]  /*b7e0*/  IMAD.MOV.U32 R3, RZ, RZ, RZ ;  /* 0x000000ffff037224 */ /* 0x000fce00078e00ff */
.L_x_9446:
[----:B0-----:R-:W0:Y:S01]  /*b7f0*/  LDC.U8 R4, c[0x0][0x491] ;  /* 0x00012440ff047b82 */ /* 0x001e220000000000 */
[----:B---3-5:R-:W-:Y:S02]  /*b800*/  ISETP.NE.U32.AND P0, PT, R2, RZ, PT ;  /* 0x000000ff0200720c */ /* 0x028fe40003f05070 */
        /* <DEDUP_REMOVED lines=17> */
.L_x_9477:
[----:B------:R0:W-:Y:S01]  /*b920*/  STG.E.U8 desc[UR36][R16.64], R2 ;  /* 0x0000000210007986 */ /* 0x0001e2000c101124 */
[----:B------:R-:W-:Y:S05]  /*b930*/  BRA `(.L_x_9479) ;  /* 0x0000000c00487947 */ /* 0x000fea0003800000 */
.L_x_9476:
        /* <DEDUP_REMOVED lines=9> */
.L_x_9481:
[----:B------:R0:W-:Y:S01]  /*b9d0*/  STG.E desc[UR36][R16.64], R2 ;  /* 0x0000000210007986 */ /* 0x0001e2000c101924 */
[----:B------:R-:W-:Y:S05]  /*b9e0*/  BRA `(.L_x_9479) ;  /* 0x0000000c001c7947 */ /* 0x000fea0003800000 */
.L_x_9480:
[----:B------:R0:W-:Y:S01]  /*b9f0*/  STG.E.U16 desc[UR36][R16.64], R2 ;  /* 0x0000000210007986 */ /* 0x0001e2000c101524 */
[----:B------:R-:W-:Y:S05]  /*ba00*/  BRA `(.L_x_9479) ;  /* 0x0000000c00147947 */ /* 0x000fea0003800000 */
.L_x_9475:
        /* <DEDUP_REMOVED lines=9> */
.L_x_9483:
[----:B------:R-:W-:-:S04]  /*baa0*/  I2FP.F32.U32 R0, R2 ;  /* 0x0000000200007245 */ /* 0x000fc80000201000 */
[----:B------:R-:W-:-:S05]  /*bab0*/  F2FP.F16.F32.PACK_AB R0, RZ, R0 ;  /* 0x00000000ff00723e */ /* 0x000fca00000000ff */
[----:B------:R0:W-:Y:S01]  /*bac0*/  STG.E.U16 desc[UR36][R16.64], R0 ;  /* 0x0000000010007986 */ /* 0x0001e2000c101524 */
[----:B------:R-:W-:Y:S05]  /*bad0*/  BRA `(.L_x_9479) ;  /* 0x0000000800e07947 */ /* 0x000fea0003800000 */
.L_x_9482:
        /* <DEDUP_REMOVED lines=10> */
.L_x_9485:
[----:B------:R-:W-:-:S04]  /*bb80*/  I2FP.F32.U32 R2, R2 ;  /* 0x0000000200027245 */ /* 0x000fc80000201000 */
[----:B------:R-:W-:-:S04]  /*bb90*/  F2FP.F16.F32.PACK_AB R3, RZ, R2 ;  /* 0x00000002ff03723e */ /* 0x000fc800000000ff */
[----:B------:R-:W-:-:S05]  /*bba0*/  PRMT R3, R3, 0x5410, RZ ;  /* 0x0000541003037816 */ /* 0x000fca00000000ff */
[----:B------:R0:W-:Y:S01]  /*bbb0*/  STG.E desc[UR36][R16.64], R3 ;  /* 0x0000000310007986 */ /* 0x0001e2000c101924 */
[----:B------:R-:W-:Y:S05]  /*bbc0*/  BRA `(.L_x_9479) ;  /* 0x0000000800a47947 */ /* 0x000fea0003800000 */
.L_x_9484:
[----:B------:R-:W0:Y:S02]  /*bbd0*/  I2F.F64.U32 R2, R2 ;  /* 0x0000000200027312 */ /* 0x000e240000201800 */
[----:B0-----:R0:W-:Y:S01]  /*bbe0*/  STG.E.64 desc[UR36][R16.64], R2 ;  /* 0x0000000210007986 */ /* 0x0011e2000c101b24 */
[----:B------:R-:W-:Y:S05]  /*bbf0*/  BRA `(.L_x_9479) ;  /* 0x0000000800987947 */ /* 0x000fea0003800000 */
.L_x_9474:
        /* <DEDUP_REMOVED lines=10> */
.L_x_9488:
[----:B------:R-:W0:Y:S01]  /*bca0*/  I2F.F64.U32 R4, R2 ;  /* 0x0000000200047312 */ /* 0x000e220000201800 */
[----:B------:R-:W-:-:S05]  /*bcb0*/  CS2R R6, SRZ ;  /* 0x0000000000067805 */ /* 0x000fca000001ff00 */
[----:B0-----:R0:W-:Y:S01]  /*bcc0*/  STG.E.128 desc[UR36][R16.64], R4 ;  /* 0x0000000410007986 */ /* 0x0011e2000c101d24 */
[----:B------:R-:W-:Y:S05]  /*bcd0*/  BRA `(.L_x_9479) ;  /* 0x0000000800607947 */ /* 0x000fea0003800000 */
.L_x_9487:
        /* <DEDUP_REMOVED lines=21> */
.L_x_9492:
[----:B------:R-:W-:Y:S05]  /*be30*/  BSYNC B0 ;  /* 0x0000000000007941 */ /* 0x000fea0003800000 */
.L_x_9491:
[----:B------:R-:W-:-:S05]  /*be40*/  LOP3.LUT R3, R0, R3, RZ, 0xfc, !PT ;  /* 0x0000000300037212 */ /* 0x000fca00078efcff */
[----:B------:R0:W-:Y:S01]  /*be50*/  STG.E.U8 desc[UR36][R16.64], R3 ;  /* 0x0000000310007986 */ /* 0x0001e2000c101124 */
[----:B------:R-:W-:Y:S05]  /*be60*/  BRA `(.L_x_9479) ;  /* 0x0000000400fc7947 */ /* 0x000fea0003800000 */
.L_x_9490:
        /* <DEDUP_REMOVED lines=13> */
.L_x_9494:
[----:B------:R-:W-:Y:S01]  /*bf40*/  IMAD.MOV.U32 R0, RZ, RZ, 0x7f ;  /* 0x0000007fff007424 */ /* 0x000fe200078e00ff */
[----:B------:R-:W-:-:S04]  /*bf50*/  ISETP.GT.U32.AND P0, PT, R2, 0x7f800000, PT ;  /* 0x7f8000000200780c */ /* 0x000fc80003f04070 */
[----:B------:R-:W-:-:S09]  /*bf60*/  SEL R0, R0, 0x7c, P0 ;  /* 0x0000007c00007807 */ /* 0x000fd20000000000 */
.L_x_9495:
[----:B------:R-:W-:Y:S05]  /*bf70*/  BSYNC B0 ;  /* 0x0000000000007941 */ /* 0x000fea0003800000 */
.L_x_9493:
[----:B------:R-:W-:-:S04]  /*bf80*/  LOP3.LUT R2, R3, 0x80000000, RZ, 0xc0, !PT ;  /* 0x8000000003027812 */ /* 0x000fc800078ec0ff */
[----:B------:R-:W-:-:S04]  /*bf90*/  SHF.R.U32.HI R3, RZ, 0x18, R2 ;  /* 0x00000018ff037819 */ /* 0x000fc80000011602 */
[----:B------:R-:W-:-:S05]  /*bfa0*/  LOP3.LUT R3, R0, R3, RZ, 0xfc, !PT ;  /* 0x0000000300037212 */ /* 0x000fca00078efcff */
[----:B------:R0:W-:Y:S01]  /*bfb0*/  STG.E.U8 desc[UR36][R16.64], R3 ;  /* 0x0000000310007986 */ /* 0x0001e2000c101124 */
[----:B------:R-:W-:Y:S05]  /*bfc0*/  BRA `(.L_x_9479) ;  /* 0x0000000400a47947 */ /* 0x000fea0003800000 */
.L_x_9489:
[----:B------:R-:W-:-:S04]  /*bfd0*/  I2FP.F32.U32 R0, R2 ;  /* 0x0000000200007245 */ /* 0x000fc80000201000 */
[----:B------:R-:W-:-:S05]  /*bfe0*/  F2FP.BF16.F32.PACK_AB R0, RZ, R0 ;  /* 0x00000000ff00723e */ /* 0x000fca00000010ff */
[----:B------:R0:W-:Y:S01]  /*bff0*/  STG.E.U16 desc[UR36][R16.64], R0 ;  /* 0x0000000010007986 */ /* 0x0001e2000c101524 */
[----:B------:R-:W-:Y:S05]  /*c000*/  BRA `(.L_x_9479) ;  /* 0x0000000400947947 */ /* 0x000fea0003800000 */
.L_x_9486:
        /* <DEDUP_REMOVED lines=10> */
.L_x_9498:
        /* <DEDUP_REMOVED lines=17> */
.L_x_9501:
[----:B------:R-:W-:-:S04]  /*c1c0*/  LOP3.LUT R2, R3, 0x80000000, RZ, 0xc0, !PT ;  /* 0x8000000003027812 */ /* 0x000fc800078ec0ff */
[----:B------:R-:W-:-:S04]  /*c1d0*/  SHF.R.U32.HI R3, RZ, 0x18, R2 ;  /* 0x00000018ff037819 */ /* 0x000fc80000011602 */
[----:B------:R-:W-:-:S04]  /*c1e0*/  LOP3.LUT R0, R0, R3, RZ, 0xfc, !PT ;  /* 0x0000000300007212 */ /* 0x000fc800078efcff */
[----:B------:R-:W-:-:S07]  /*c1f0*/  PRMT R8, R0, 0x7610, R8 ;  /* 0x0000761000087816 */ /* 0x000fce0000000008 */
.L_x_9500:
[----:B------:R-:W-:Y:S05]  /*c200*/  BSYNC B0 ;  /* 0x0000000000007941 */ /* 0x000fea0003800000 */
.L_x_9499:
[----:B------:R3:W-:Y:S01]  /*c210*/  STG.E.U8 desc[UR36][R16.64], R8 ;  /* 0x0000000810007986 */ /* 0x0007e2000c101124 */
[----:B------:R-:W-:Y:S05]  /*c220*/  BRA `(.L_x_9479) ;  /* 0x00000004000c7947 */ /* 0x000fea0003800000 */
.L_x_9497:
        /* <DEDUP_REMOVED lines=17> */
.L_x_9504:
[----:B------:R-:W-:-:S04]  /*c340*/  LOP3.LUT R2, R3, 0x80000000, RZ, 0xc0, !PT ;  /* 0x8000000003027812 */ /* 0x000fc800078ec0ff */
[----:B------:R-:W-:-:S04]  /*c350*/  SHF.R.U32.HI R3, RZ, 0x18, R2 ;  /* 0x00000018ff037819 */ /* 0x000fc80000011602 */
[----:B------:R-:W-:-:S04]  /*c360*/  LOP3.LUT R0, R0, R3, RZ, 0xfc, !PT ;  /* 0x0000000300007212 */ /* 0x000fc800078efcff */
[----:B------:R-:W-:-:S07]  /*c370*/  PRMT R8, R0, 0x7610, R8 ;  /* 0x0000761000087816 */ /* 0x000fce0000000008 */
.L_x_9503:
[----:B------:R-:W-:Y:S05]  /*c380*/  BSYNC B0 ;  /* 0x0000000000007941 */ /* 0x000fea0003800000 */
.L_x_9502:
[----:B------:R0:W-:Y:S01]  /*c390*/  STG.E.U8 desc[UR36][R16.64], R8 ;  /* 0x0000000810007986 */ /* 0x0001e2000c101124 */
[----:B------:R-:W-:Y:S05]  /*c3a0*/  BRA `(.L_x_9479) ;  /* 0x0000000000ac7947 */ /* 0x000fea0003800000 */
.L_x_9496:
        /* <DEDUP_REMOVED lines=22> */
.L_x_9478:
        /* <DEDUP_REMOVED lines=16> */
.L_x_9507:
[----:B------:R-:W-:Y:S05]  /*c610*/  BRA `(.L_x_9479) ;  /* 0x0000000000107947 */ /* 0x000fea0003800000 */
.L_x_9506:
[----:B------:R-:W-:-:S05]  /*c620*/  IMAD.MOV.U32 R3, RZ, RZ, RZ ;  /* 0x000000ffff037224 */ /* 0x000fca00078e00ff */
[----:B------:R1:W-:Y:S01]  /*c630*/  STG.E.64 desc[UR36][R16.64], R2 ;  /* 0x0000000210007986 */ /* 0x0003e2000c101b24 */
[----:B------:R-:W-:Y:S05]  /*c640*/  BRA `(.L_x_9479) ;  /* 0x0000000000047947 */ /* 0x000fea0003800000 */
.L_x_9505:
[----:B------:R0:W-:Y:S02]  /*c650*/  STG.E desc[UR36][R16.64], R2 ;  /* 0x0000000210007986 */ /* 0x0001e4000c101924 */
.L_x_9479:
[----:B------:R-:W-:-:S07]  /*c660*/  VIADD R23, R23, 0x80 ;  /* 0x0000008017177836 */ /* 0x000fce0000000000 */
.L_x_9406:
[----:B------:R-:W-:Y:S05]  /*c670*/  BSYNC B6 ;  /* 0x0000000000067941 */ /* 0x000fea0003800000 */
.L_x_9405:
        /* <DEDUP_REMOVED lines=357> */
.L_x_9508:
        /* <DEDUP_REMOVED lines=21> */
.L_x_9512:
[----:B------:R0:W5:Y:S01]  /*de20*/  LDG.E.U8 R18, desc[UR36][R2.64] ;  /* 0x0000002402127981 */ /* 0x000162000c1e1100 */
[----:B------:R-:W-:Y:S01]  /*de30*/  IMAD.MOV.U32 R19, RZ, RZ, RZ ;  /* 0x000000ffff137224 */ /* 0x000fe200078e00ff */
[----:B------:R-:W-:Y:S06]  /*de40*/  BRA `(.L_x_9514) ;  /* 0x0000000c00487947 */ /* 0x000fec0003800000 */
.L_x_9511:
        /* <DEDUP_REMOVED lines=8> */
.L_x_9516:
[----:B------:R-:W2:Y:S02]  /*ded0*/  LDG.E R18, desc[UR36][R2.64] ;  /* 0x0000002402127981 */ /* 0x000ea4000c1e1900 */
[----:B--2---:R-:W-:Y:S01]  /*dee0*/  SHF.R.S32.HI R19, RZ, 0x1f, R18 ;  /* 0x0000001fff137819 */ /* 0x004fe20000011412 */
[----:B------:R-:W-:Y:S06]  /*def0*/  BRA `(.L_x_9514) ;  /* 0x0000000c001c7947 */ /* 0x000fec0003800000 */
.L_x_9515:
[----:B------:R-:W2:Y:S02]  /*df00*/  LDG.E.S16 R18, desc[UR36][R2.64] ;  /* 0x0000002402127981 */ /* 0x000ea4000c1e1700 */
[----:B--2---:R-:W-:Y:S01]  /*df10*/  SHF.R.S32.HI R19, RZ, 0x1f, R18 ;  /* 0x0000001fff137819 */ /* 0x004fe20000011412 */
[----:B------:R-:W-:Y:S06]  /*df20*/  BRA `(.L_x_9514) ;  /* 0x0000000c00107947 */ /* 0x000fec0003800000 */
.L_x_9510:
        /* <DEDUP_REMOVED lines=9> */
.L_x_9518:
[----:B------:R-:W2:Y:S02]  /*dfc0*/  LDG.E.U16 R2, desc[UR36][R2.64] ;  /* 0x0000002402027981 */ /* 0x000ea4000c1e1500 */
[----:B--2---:R-:W-:-:S06]  /*dfd0*/  HADD2.F32 R18, -RZ, R2.H0_H0 ;  /* 0x20000002ff127230 */ /* 0x004fcc0000004100 */
[----:B------:R-:W0:Y:S01]  /*dfe0*/  F2I.S64.TRUNC R18, R18 ;  /* 0x0000001200127311 */ /* 0x000e22000020d900 */
[----:B------:R-:W-:Y:S05]  /*dff0*/  BRA `(.L_x_9514) ;  /* 0x0000000800dc7947 */ /* 0x000fea0003800000 */
.L_x_9517:
        /* <DEDUP_REMOVED lines=9> */
.L_x_9520:
[----:B------:R-:W2:Y:S02]  /*e090*/  LDG.E.U16 R2, desc[UR36][R2.64] ;  /* 0x0000002402027981 */ /* 0x000ea4000c1e1500 */
[----:B--2---:R-:W-:-:S06]  /*e0a0*/  HADD2.F32 R18, -RZ, R2.H0_H0 ;  /* 0x20000002ff127230 */ /* 0x004fcc0000004100 */
[----:B------:R-:W0:Y:S01]  /*e0b0*/  F2I.S64.TRUNC R18, R18 ;  /* 0x0000001200127311 */ /* 0x000e22000020d900 */
[----:B------:R-:W-:Y:S05]  /*e0c0*/  BRA `(.L_x_9514) ;  /* 0x0000000800a87947 */ /* 0x000fea0003800000 */
.L_x_9519:
[----:B------:R-:W2:Y:S02]  /*e0d0*/  LDG.E.64 R2, desc[UR36][R2.64] ;  /* 0x0000002402027981 */ /* 0x000ea4000c1e1b00 */
[----:B--2---:R0:W1:Y:S01]  /*e0e0*/  F2I.S64.F64.TRUNC R18, R2 ;  /* 0x0000000200127311 */ /* 0x004062000030d900 */
[----:B------:R-:W-:Y:S05]  /*e0f0*/  BRA `(.L_x_9514) ;  /* 0x00000008009c7947 */ /* 0x000fea0003800000 */
.L_x_9509:
        /* <DEDUP_REMOVED lines=13> */
.L_x_9523:
[----:B------:R-:W2:Y:S02]  /*e1d0*/  LDG.E.64 R2, desc[UR36][R2.64] ;  /* 0x0000002402027981 */ /* 0x000ea4000c1e1b00 */
[----:B--2---:R0:W1:Y:S01]  /*e1e0*/  F2I.S64.F64.TRUNC R18, R2 ;  /* 0x0000000200127311 */ /* 0x004062000030d900 */
[----:B------:R-:W-:Y:S05]  /*e1f0*/  BRA `(.L_x_9514) ;  /* 0x00000008005c7947 */ /* 0x000fea0003800000 */
.L_x_9522:
        /* <DEDUP_REMOVED lines=27> */
.L_x_9525:
        /* <DEDUP_REMOVED lines=14> */
.L_x_9524:
[----:B------:R-:W2:Y:S02]  /*e490*/  LDG.E.U16 R18, desc[UR36][R2.64] ;  /* 0x0000002402127981 */ /* 0x000ea4000c1e1500 */
[----:B--2---:R-:W-:-:S06]  /*e4a0*/  IMAD.U32 R18, R18, 0x10000, RZ ;  /* 0x0001000012127824 */ /* 0x004fcc00078e00ff */
[----:B------:R-:W4:Y:S01]  /*e4b0*/  F2I.S64.TRUNC R18, R18 ;  /* 0x0000001200127311 */ /* 0x000f22000020d900 */
[----:B------:R-:W-:Y:S05]  /*e4c0*/  BRA `(.L_x_9514) ;  /* 0x0000000400a87947 */ /* 0x000fea0003800000 */
.L_x_9521:
        /* <DEDUP_REMOVED lines=11> */
.L_x_9528:
        /* <DEDUP_REMOVED lines=21> */
.L_x_9532:
[----:B------:R-:W-:Y:S05]  /*e6d0*/  BSYNC B1 ;  /* 0x0000000000017941 */ /* 0x000fea0003800000 */
.L_x_9531:
[----:B------:R-:W-:Y:S01]  /*e6e0*/  IMAD.SHL.U32 R2, R2, 0x100000, RZ ;  /* 0x0010000002027824 */ /* 0x000fe200078e00ff */
[----:B------:R-:W-:-:S04]  /*e6f0*/  LEA R3, R0, 0x3b800000, 0x17 ;  /* 0x3b80000000037811 */ /* 0x000fc800078eb8ff */
[----:B------:R-:W-:-:S07]  /*e700*/  LOP3.LUT R18, R3, R2, R18, 0xfe, !PT ;  /* 0x0000000203127212 */ /* 0x000fce00078efe12 */
.L_x_9530:
[----:B------:R-:W-:Y:S05]  /*e710*/  BSYNC B0 ;  /* 0x0000000000007941 */ /* 0x000fea0003800000 */
.L_x_9529:
[----:B------:R-:W0:Y:S01]  /*e720*/  F2I.S64.TRUNC R18, R18 ;  /* 0x0000001200127311 */ /* 0x000e22000020d900 */
[----:B------:R-:W-:Y:S05]  /*e730*/  BRA `(.L_x_9514) ;  /* 0x00000004000c7947 */ /* 0x000fea0003800000 */
.L_x_9527:
        /* <DEDUP_REMOVED lines=21> */
.L_x_9536:
[----:B------:R-:W-:Y:S05]  /*e890*/  BSYNC B1 ;  /* 0x0000000000017941 */ /* 0x000fea0003800000 */
.L_x_9535:
[----:B------:R-:W-:Y:S01]  /*e8a0*/  IMAD.SHL.U32 R2, R2, 0x200000, RZ ;  /* 0x0020000002027824 */ /* 0x000fe200078e00ff */
[----:B------:R-:W-:-:S04]  /*e8b0*/  LEA R3, R0, 0x37800000, 0x17 ;  /* 0x3780000000037811 */ /* 0x000fc800078eb8ff */
[----:B------:R-:W-:-:S07]  /*e8c0*/  LOP3.LUT R18, R3, R2, R18, 0xfe, !PT ;  /* 0x0000000203127212 */ /* 0x000fce00078efe12 */
.L_x_9534:
[----:B------:R-:W-:Y:S05]  /*e8d0*/  BSYNC B0 ;  /* 0x0000000000007941 */ /* 0x000fea0003800000 */
.L_x_9533:
[----:B------:R-:W0:Y:S01]  /*e8e0*/  F2I.S64.TRUNC R18, R18 ;  /* 0x0000001200127311 */ /* 0x000e22000020d900 */
[----:B------:R-:W-:Y:S05]  /*e8f0*/  BRA `(.L_x_9514) ;  /* 0x00000000009c7947 */ /* 0x000fea0003800000 */
.L_x_9526:
        /* <DEDUP_REMOVED lines=14> */
.L_x_9540:
[----:B------:R-:W-:Y:S05]  /*e9e0*/  BSYNC B0 ;  /* 0x0000000000007941 */ /* 0x000fea0003800000 */
.L_x_9539:
[----:B------:R-:W0:Y:S01]  /*e9f0*/  F2I.S64.TRUNC R18, R18 ;  /* 0x0000001200127311 */ /* 0x000e22000020d900 */
[----:B------:R-:W-:Y:S05]  /*ea00*/  BRA `(.L_x_9514) ;  /* 0x0000000000587947 */ /* 0x000fea0003800000 */
.L_x_9513:
        /* <DEDUP_REMOVED lines=16> */
.L_x_9541:
[----:B------:R-:W-:Y:S01]  /*eb10*/  CS2R R18, SRZ ;  /* 0x0000000000127805 */ /* 0x000fe2000001ff00 */
[----:B------:R-:W-:Y:S06]  /*eb20*/  BRA `(.L_x_9514) ;  /* 0x0000000000107947 */ /* 0x000fec0003800000 */
.L_x_9538:
[----:B------:R0:W5:Y:S01]  /*eb30*/  LDG.E.64 R18, desc[UR36][R2.64] ;  /* 0x0000002402127981 */ /* 0x000162000c1e1b00 */
[----:B------:R-:W-:Y:S05]  /*eb40*/  BRA `(.L_x_9514) ;  /* 0x0000000000087947 */ /* 0x000fea0003800000 */
.L_x_9537:
[----:B------:R0:W5:Y:S01]  /*eb50*/  LDG.E R18, desc[UR36][R2.64] ;  /* 0x0000002402127981 */ /* 0x000162000c1e1900 */
[----:B------:R-:W-:-:S07]  /*eb60*/  IMAD.MOV.U32 R19, RZ, RZ, RZ ;  /* 0x000000ffff137224 */ /* 0x000fce00078e00ff */
.L_x_9514:
[----:B0-----:R-:W0:Y:S01]  /*eb70*/  LDC.U8 R2, c[0x0][0x493] ;  /* 0x000124c0ff027b82 */ /* 0x001e220000000000 */
        /* <DEDUP_REMOVED lines=17> */
.L_x_9545:
[----:B------:R0:W5:Y:S01]  /*ec90*/  LDG.E.U8 R2, desc[UR36][R22.64] ;  /* 0x0000002416027981 */ /* 0x000162000c1e1100 */
[----:B------:R-:W-:Y:S01]  /*eca0*/  IMAD.MOV.U32 R3, RZ, RZ, RZ ;  /* 0x000000ffff037224 */ /* 0x000fe200078e00ff */
[----:B------:R-:W-:Y:S06]  /*ecb0*/  BRA `(.L_x_9547) ;  /* 0x0000000c00487947 */ /* 0x000fec0003800000 */
.L_x_9544:
        /* <DEDUP_REMOVED lines=8> */
.L_x_9549:
[----:B------:R-:W2:Y:S02]  /*ed40*/  LDG.E R2, desc[UR36][R22.64] ;  /* 0x0000002416027981 */ /* 0x000ea4000c1e1900 */
[----:B--2---:R-:W-:Y:S01]  /*ed50*/  SHF.R.S32.HI R3, RZ, 0x1f, R2 ;  /* 0x0000001fff037819 */ /* 0x004fe20000011402 */
[----:B------:R-:W-:Y:S06]  /*ed60*/  BRA `(.L_x_9547) ;  /* 0x0000000c001c7947 */ /* 0x000fec0003800000 */
.L_x_9548:
[----:B------:R-:W2:Y:S02]  /*ed70*/  LDG.E.S16 R2, desc[UR36][R22.64] ;  /* 0x0000002416027981 */ /* 0x000ea4000c1e1700 */
[----:B--2---:R-:W-:Y:S01]  /*ed80*/  SHF.R.S32.HI R3, RZ, 0x1f, R2 ;  /* 0x0000001fff037819 */ /* 0x004fe20000011402 */
[----:B------:R-:W-:Y:S06]  /*ed90*/  BRA `(.L_x_9547) ;  /* 0x0000000c00107947 */ /* 0x000fec0003800000 */
.L_x_9543:
        /* <DEDUP_REMOVED lines=9> */
.L_x_9551:
[----:B------:R-:W2:Y:S02]  /*ee30*/  LDG.E.U16 R22, desc[UR36][R22.64] ;  /* 0x0000002416167981 */ /* 0x000ea4000c1e1500 */
[----:B--2---:R-:W-:-:S06]  /*ee40*/  HADD2.F32 R2, -RZ, R22.H0_H0 ;  /* 0x20000016ff027230 */ /* 0x004fcc0000004100 */
[----:B------:R-:W0:Y:S01]  /*ee50*/  F2I.S64.TRUNC R2, R2 ;  /* 0x0000000200027311 */ /* 0x000e22000020d900 */
[----:B------:R-:W-:Y:S05]  /*ee60*/  BRA `(.L_x_9547) ;  /* 0x0000000800dc7947 */ /* 0x000fea0003800000 */
.L_x_9550:
        /* <DEDUP_REMOVED lines=9> */
.L_x_9553:
[----:B------:R-:W2:Y:S02]  /*ef00*/  LDG.E.U16 R22, desc[UR36][R22.64] ;  /* 0x0000002416167981 */ /* 0x000ea4000c1e1500 */
[----:B--2---:R-:W-:-:S06]  /*ef10*/  HADD2.F32 R2, -RZ, R22.H0_H0 ;  /* 0x20000016ff027230 */ /* 0x004fcc0000004100 */
[----:B------:R-:W0:Y:S01]  /*ef20*/  F2I.S64.TRUNC R2, R2 ;  /* 0x0000000200027311 */ /* 0x000e22000020d900 */
[----:B------:R-:W-:Y:S05]  /*ef30*/  BRA `(.L_x_9547) ;  /* 0x0000000800a87947 */ /* 0x000fea0003800000 */
.L_x_9552:
[----:B------:R-:W2:Y:S02]  /*ef40*/  LDG.E.64 R2, desc[UR36][R22.64] ;  /* 0x0000002416027981 */ /* 0x000ea4000c1e1b00 */
[----:B--2---:R-:W0:Y:S01]  /*ef50*/  F2I.S64.F64.TRUNC R2, R2 ;  /* 0x0000000200027311 */ /* 0x004e22000030d900 */
[----:B------:R-:W-:Y:S05]  /*ef60*/  BRA `(.L_x_9547) ;  /* 0x00000008009c7947 */ /* 0x000fea0003800000 */
.L_x_9542:
        /* <DEDUP_REMOVED lines=13> */
.L_x_9556:
[----:B------:R-:W2:Y:S02]  /*f040*/  LDG.E.64 R2, desc[UR36][R22.64] ;  /* 0x0000002416027981 */ /* 0x000ea4000c1e1b00 */
[----:B--2---:R-:W0:Y:S01]  /*f050*/  F2I.S64.F64.TRUNC R2, R2 ;  /* 0x0000000200027311 */ /* 0x004e22000030d900 */
[----:B------:R-:W-:Y:S05]  /*f060*/  BRA `(.L_x_9547) ;  /* 0x00000008005c7947 */ /* 0x000fea0003800000 */
.L_x_9555:
        /* <DEDUP_REMOVED lines=27> */
.L_x_9558:
        /* <DEDUP_REMOVED lines=14> */
.L_x_9557:
[----:B------:R-:W2:Y:S02]  /*f300*/  LDG.E.U16 R2, desc[UR36][R22.64] ;  /* 0x0000002416027981 */ /* 0x000ea4000c1e1500 */
[----:B--2---:R-:W-:-:S06]  /*f310*/  IMAD.U32 R2, R2, 0x10000, RZ ;  /* 0x0001000002027824 */ /* 0x004fcc00078e00ff */
[----:B------:R-:W0:Y:S01]  /*f320*/  F2I.S64.TRUNC R2, R2 ;  /* 0x0000000200027311 */ /* 0x000e22000020d900 */
[----:B------:R-:W-:Y:S05]  /*f330*/  BRA `(.L_x_9547) ;  /* 0x0000000400a87947 */ /* 0x000fea0003800000 */
.L_x_9554:
        /* <DEDUP_REMOVED lines=11> */
.L_x_9561:
        /* <DEDUP_REMOVED lines=21> */
.L_x_9565:
[----:B------:R-:W-:Y:S05]  /*f540*/  BSYNC B1 ;  /* 0x0000000000017941 */ /* 0x000fea0003800000 */
.L_x_9564:
[----:B------:R-:W-:Y:S01]  /*f550*/  IMAD.SHL.U32 R2, R2, 0x100000, RZ ;  /* 0x0010000002027824 */ /* 0x000fe200078e00ff */
[----:B------:R-:W-:-:S04]  /*f560*/  LEA R3, R0, 0x3b800000, 0x17 ;  /* 0x3b80000000037811 */ /* 0x000fc800078eb8ff */
[----:B------:R-:W-:-:S07]  /*f570*/  LOP3.LUT R2, R3, R2, R4, 0xfe, !PT ;  /* 0x0000000203027212 */ /* 0x000fce00078efe04 */
.L_x_9563:
[----:B------:R-:W-:Y:S05]  /*f580*/  BSYNC B0 ;  /* 0x0000000000007941 */ /* 0x000fea0003800000 */
.L_x_9562:
[----:B------:R-:W0:Y:S01]  /*f590*/  F2I.S64.TRUNC R2, R2 ;  /* 0x0000000200027311 */ /* 0x000e22000020d900 */
[----:B------:R-:W-:Y:S05]  /*f5a0*/  BRA `(.L_x_9547) ;  /* 0x00000004000c7947 */ /* 0x000fea0003800000 */
.L_x_9560:
        /* <DEDUP_REMOVED lines=21> */
.L_x_9569:
[----:B------:R-:W-:Y:S05]  /*f700*/  BSYNC B1 ;  /* 0x0000000000017941 */ /* 0x000fea0003800000 */
.L_x_9568:
[----:B------:R-:W-:Y:S01]  /*f710*/  IMAD.SHL.U32 R2, R2, 0x200000, RZ ;  /* 0x0020000002027824 */ /* 0x000fe200078e00ff */
[----:B------:R-:W-:-:S04]  /*f720*/  LEA R3, R0, 0x37800000, 0x17 ;  /* 0x3780000000037811 */ /* 0x000fc800078eb8ff */
[----:B------:R-:W-:-:S07]  /*f730*/  LOP3.LUT R2, R3, R2, R4, 0xfe, !PT ;  /* 0x0000000203027212 */ /* 0x000fce00078efe04 */
.L_x_9567:
[----:B------:R-:W-:Y:S05]  /*f740*/  BSYNC B0 ;  /* 0x0000000000007941 */ /* 0x000fea0003800000 */
.L_x_9566:
[----:B------:R-:W0:Y:S01]  /*f750*/  F2I.S64.TRUNC R2, R2 ;  /* 0x0000000200027311 */ /* 0x000e22000020d900 */
[----:B------:R-:W-:Y:S05]  /*f760*/  BRA `(.L_x_9547) ;  /* 0x00000000009c7947 */ /* 0x000fea0003800000 */
.L_x_9559:
        /* <DEDUP_REMOVED lines=14> */
.L_x_9573:
[----:B------:R-:W-:Y:S05]  /*f850*/  BSYNC B0 ;  /* 0x0000000000007941 */ /* 0x000fea0003800000 */
.L_x_9572:
[----:B------:R-:W0:Y:S01]  /*f860*/  F2I.S64.TRUNC R2, R2 ;  /* 0x0000000200027311 */ /* 0x000e22000020d900 */
[----:B------:R-:W-:Y:S05]  /*f870*/  BRA `(.L_x_9547) ;  /* 0x0000000000587947 */ /* 0x000fea0003800000 */
.L_x_9546:
        /* <DEDUP_REMOVED lines=16> */
.L_x_9574:
[----:B------:R-:W-:Y:S01]  /*f980*/  CS2R R2, SRZ ;  /* 0x0000000000027805 */ /* 0x000fe2000001ff00 */
[----:B------:R-:W-:Y:S06]  /*f990*/  BRA `(.L_x_9547) ;  /* 0x0000000000107947 */ /* 0x000fec0003800000 */
.L_x_9571:
[----:B------:R0:W5:Y:S01]  /*f9a0*/  LDG.E.64 R2, desc[UR36][R22.64] ;  /* 0x0000002416027981 */ /* 0x000162000c1e1b00 */
[----:B------:R-:W-:Y:S05]  /*f9b0*/  BRA `(.L_x_9547) ;  /* 0x0000000000087947 */ /* 0x000fea0003800000 */
.L_x_9570:
[----:B------:R0:W5:Y:S01]  /*f9c0*/  LDG.E R2, desc[UR36][R22.64] ;  /* 0x0000002416027981 */ /* 0x000162000c1e1900 */
[----:B------:R-:W-:-:S07]  /*f9d0*/  IMAD.MOV.U32 R3, RZ, RZ, RZ ;  /* 0x000000ffff037224 */ /* 0x000fce00078e00ff */
.L_x_9547:
[----:B--2---:R-:W2:Y:S01]  /*f9e0*/  LDC.U8 R4, c[0x0][0x491] ;  /* 0x00012440ff047b82 */ /* 0x004ea20000000000 */
[----:B0----5:R-:W-:Y:S02]  /*f9f0*/  ISETP.NE.U32.AND P0, PT, R2, RZ, PT ;  /* 0x000000ff0200720c */ /* 0x021fe40003f05070 */
[----:B-1-34-:R-:W-:Y:S02]  /*fa00*/  ISETP.NE.U32.AND P1, PT, R18, RZ, PT ;  /* 0x000000ff1200720c */ /* 0x01afe40003f25070 */
[----:B------:R-:W-:-:S04]  /*fa10*/  ISETP.NE.AND.EX P0, PT, R3, RZ, PT, P0 ;  /* 0x000000ff0300720c */ /* 0x000fc80003f05300 */
[----:B------:R-:W-:-:S04]  /*fa20*/  ISETP.NE.XOR.EX P0, PT, R19, RZ, P0, P1 ;  /* 0x000000ff1300720c */ /* 0x000fc80000705b10 */
        /* <DEDUP_REMOVED lines=14> */
.L_x_9578:
[----:B------:R-:W-:Y:S01]  /*fb10*/  STG.E.U8 desc[UR36][R16.64], R2 ;  /* 0x0000000210007986 */ /* 0x000fe2000c101124 */
[----:B------:R-:W-:Y:S05]  /*fb20*/  EXIT ;  /* 0x000000000000794d */ /* 0x000fea0003800000 */
.L_x_9577:
        /* <DEDUP_REMOVED lines=9> */
.L_x_9581:
[----:B------:R-:W-:Y:S01]  /*fbc0*/  STG.E desc[UR36][R16.64], R2 ;  /* 0x0000000210007986 */ /* 0x000fe2000c101924 */
[----:B------:R-:W-:Y:S05]  /*fbd0*/  EXIT ;  /* 0x000000000000794d */ /* 0x000fea0003800000 */
.L_x_9580:
[----:B------:R-:W-:Y:S01]  /*fbe0*/  STG.E.U16 desc[UR36][R16.64], R2 ;  /* 0x0000000210007986 */ /* 0x000fe2000c101524 */
[----:B------:R-:W-:Y:S05]  /*fbf0*/  EXIT ;  /* 0x000000000000794d */ /* 0x000fea0003800000 */
.L_x_9576:
        /* <DEDUP_REMOVED lines=9> */
.L_x_9583:
[----:B------:R-:W-:-:S04]  /*fc90*/  I2FP.F32.U32 R0, R2 ;  /* 0x0000000200007245 */ /* 0x000fc80000201000 */
[----:B------:R-:W-:-:S05]  /*fca0*/  F2FP.F16.F32.PACK_AB R0, RZ, R0 ;  /* 0x00000000ff00723e */ /* 0x000fca00000000ff */
[----:B------:R-:W-:Y:S01]  /*fcb0*/  STG.E.U16 desc[UR36][R16.64], R0 ;  /* 0x0000000010007986 */ /* 0x000fe2000c101524 */
[----:B------:R-:W-:Y:S05]  /*fcc0*/  EXIT ;  /* 0x000000000000794d */ /* 0x000fea0003800000 */
.L_x_9582:
        /* <DEDUP_REMOVED lines=10> */
.L_x_9585:
[----:B------:R-:W-:-:S04]  /*fd70*/  I2FP.F32.U32 R2, R2 ;  /* 0x0000000200027245 */ /* 0x000fc80000201000 */
[----:B------:R-:W-:-:S04]  /*fd80*/  F2FP.F16.F32.PACK_AB R3, RZ, R2 ;  /* 0x00000002ff03723e */ /* 0x000fc800000000ff */
[----:B------:R-:W-:-:S05]  /*fd90*/  PRMT R3, R3, 0x5410, RZ ;  /* 0x0000541003037816 */ /* 0x000fca00000000ff */
[----:B------:R-:W-:Y:S01]  /*fda0*/  STG.E desc[UR36][R16.64], R3 ;  /* 0x0000000310007986 */ /* 0x000fe2000c101924 */
[----:B------:R-:W-:Y:S05]  /*fdb0*/  EXIT ;  /* 0x000000000000794d */ /* 0x000fea0003800000 */
.L_x_9584:
[----:B------:R-:W0:Y:S02]  /*fdc0*/  I2F.F64.U32 R2, R2 ;  /* 0x0000000200027312 */ /* 0x000e240000201800 */
[----:B0-----:R-:W-:Y:S01]  /*fdd0*/  STG.E.64 desc[UR36][R16.64], R2 ;  /* 0x0000000210007986 */ /* 0x001fe2000c101b24 */
[----:B------:R-:W-:Y:S05]  /*fde0*/  EXIT ;  /* 0x000000000000794d */ /* 0x000fea0003800000 */
.L_x_9575:
        /* <DEDUP_REMOVED lines=10> */
.L_x_9588:
[----:B------:R-:W0:Y:S01]  /*fe90*/  I2F.F64.U32 R4, R2 ;  /* 0x0000000200047312 */ /* 0x000e220000201800 */
[----:B------:R-:W-:-:S05]  /*fea0*/  CS2R R6, SRZ ;  /* 0x0000000000067805 */ /* 0x000fca000001ff00 */
[----:B0-----:R-:W-:Y:S01]  /*feb0*/  STG.E.128 desc[UR36][R16.64], R4 ;  /* 0x0000000410007986 */ /* 0x001fe2000c101d24 */
[----:B------:R-:W-:Y:S05]  /*fec0*/  EXIT ;  /* 0x000000000000794d */ /* 0x000fea0003800000 */
.L_x_9587:
        /* <DEDUP_REMOVED lines=21> */
.L_x_9592:
[----:B------:R-:W-:Y:S05]  /*10020*/  BSYNC B0 ;  /* 0x0000000000007941 */ /* 0x000fea0003800000 */
.L_x_9591:
[----:B------:R-:W-:-:S05]  /*10030*/  LOP3.LUT R3, R0, R3, RZ, 0xfc, !PT ;  /* 0x0000000300037212 */ /* 0x000fca00078efcff */
[----:B------:R-:W-:Y:S01]  /*10040*/  STG.E.U8 desc[UR36][R16.64], R3 ;  /* 0x0000000310007986 */ /* 0x000fe2000c101124 */
[----:B------:R-:W-:Y:S05]  /*10050*/  EXIT ;  /* 0x000000000000794d */ /* 0x000fea0003800000 */
.L_x_9590:
        /* <DEDUP_REMOVED lines=13> */
.L_x_9594:
[----:B------:R-:W-:Y:S01]  /*10130*/  IMAD.MOV.U32 R0, RZ, RZ, 0x7f ;  /* 0x0000007fff007424 */ /* 0x000fe200078e00ff */
[----:B------:R-:W-:-:S04]  /*10140*/  ISETP.GT.U32.AND P0, PT, R2, 0x7f800000, PT ;  /* 0x7f8000000200780c */ /* 0x000fc80003f04070 */
[----:B------:R-:W-:-:S09]  /*10150*/  SEL R0, R0, 0x7c, P0 ;  /* 0x0000007c00007807 */ /* 0x000fd20000000000 */
.L_x_9595:
[----:B------:R-:W-:Y:S05]  /*10160*/  BSYNC B0 ;  /* 0x0000000000007941 */ /* 0x000fea0003800000 */
.L_x_9593:
[----:B------:R-:W-:-:S04]  /*10170*/  LOP3.LUT R2, R3, 0x80000000, RZ, 0xc0, !PT ;  /* 0x8000000003027812 */ /* 0x000fc800078ec0ff */
[----:B------:R-:W-:-:S04]  /*10180*/  SHF.R.U32.HI R3, RZ, 0x18, R2 ;  /* 0x00000018ff037819 */ /* 0x000fc80000011602 */
[----:B------:R-:W-:-:S05]  /*10190*/  LOP3.LUT R3, R0, R3, RZ, 0xfc, !PT ;  /* 0x0000000300037212 */ /* 0x000fca00078efcff */
[----:B------:R-:W-:Y:S01]  /*101a0*/  STG.E.U8 desc[UR36][R16.64], R3 ;  /* 0x0000000310007986 */ /* 0x000fe2000c101124 */
[----:B------:R-:W-:Y:S05]  /*101b0*/  EXIT ;  /* 0x000000000000794d */ /* 0x000fea0003800000 */
.L_x_9589:
[----:B------:R-:W-:-:S04]  /*101c0*/  I2FP.F32.U32 R0, R2 ;  /* 0x0000000200007245 */ /* 0x000fc80000201000 */
[----:B------:R-:W-:-:S05]  /*101d0*/  F2FP.BF16.F32.PACK_AB R0, RZ, R0 ;  /* 0x00000000ff00723e */ /* 0x000fca00000010ff */
[----:B------:R-:W-:Y:S01]  /*101e0*/  STG.E.U16 desc[UR36][R16.64], R0 ;  /* 0x0000000010007986 */ /* 0x000fe2000c101524 */
[----:B------:R-:W-:Y:S05]  /*101f0*/  EXIT ;  /* 0x000000000000794d */ /* 0x000fea0003800000 */
.L_x_9586:
        /* <DEDUP_REMOVED lines=10> */
.L_x_9598:
        /* <DEDUP_REMOVED lines=17> */
.L_x_9601:
[----:B------:R-:W-:-:S04]  /*103b0*/  LOP3.LUT R2, R3, 0x80000000, RZ, 0xc0, !PT ;  /* 0x8000000003027812 */ /* 0x000fc800078ec0ff */
[----:B------:R-:W-:-:S04]  /*103c0*/  SHF.R.U32.HI R3, RZ, 0x18, R2 ;  /* 0x00000018ff037819 */ /* 0x000fc80000011602 */
[----:B------:R-:W-:-:S04]  /*103d0*/  LOP3.LUT R0, R0, R3, RZ, 0xfc, !PT ;  /* 0x0000000300007212 */ /* 0x000fc800078efcff */
[----:B------:R-:W-:-:S07]  /*103e0*/  PRMT R8, R0, 0x7610, R8 ;  /* 0x0000761000087816 */ /* 0x000fce0000000008 */
.L_x_9600:
[----:B------:R-:W-:Y:S05]  /*103f0*/  BSYNC B0 ;  /* 0x0000000000007941 */ /* 0x000fea0003800000 */
.L_x_9599:
[----:B------:R-:W-:Y:S01]  /*10400*/  STG.E.U8 desc[UR36][R16.64], R8 ;  /* 0x0000000810007986 */ /* 0x000fe2000c101124 */
[----:B------:R-:W-:Y:S05]  /*10410*/  EXIT ;  /* 0x000000000000794d */ /* 0x000fea0003800000 */
.L_x_9597:
        /* <DEDUP_REMOVED lines=17> */
.L_x_9604:
[----:B------:R-:W-:-:S04]  /*10530*/  LOP3.LUT R2, R3, 0x80000000, RZ, 0xc0, !PT ;  /* 0x8000000003027812 */ /* 0x000fc800078ec0ff */
[----:B------:R-:W-:-:S04]  /*10540*/  SHF.R.U32.HI R3, RZ, 0x18, R2 ;  /* 0x00000018ff037819 */ /* 0x000fc80000011602 */
[----:B------:R-:W-:-:S04]  /*10550*/  LOP3.LUT R0, R0, R3, RZ, 0xfc, !PT ;  /* 0x0000000300007212 */ /* 0x000fc800078efcff */
[----:B------:R-:W-:-:S07]  /*10560*/  PRMT R8, R0, 0x7610, R8 ;  /* 0x0000761000087816 */ /* 0x000fce0000000008 */
.L_x_9603:
[----:B------:R-:W-:Y:S05]  /*10570*/  BSYNC B0 ;  /* 0x0000000000007941 */ /* 0x000fea0003800000 */
.L_x_9602:
[----:B------:R-:W-:Y:S01]  /*10580*/  STG.E.U8 desc[UR36][R16.64], R8 ;  /* 0x0000000810007986 */ /* 0x000fe2000c101124 */
[----:B------:R-:W-:Y:S05]  /*10590*/  EXIT ;  /* 0x000000000000794d */ /* 0x000fea0003800000 */
.L_x_9596:
        /* <DEDUP_REMOVED lines=22> */
.L_x_9579:
        /* <DEDUP_REMOVED lines=16> */
.L_x_9607:
[----:B------:R-:W-:Y:S05]  /*10800*/  EXIT ;  /* 0x000000000000794d */ /* 0x000fea0003800000 */
.L_x_9606:
[----:B------:R-:W-:-:S05]  /*10810*/  IMAD.MOV.U32 R3, RZ, RZ, RZ ;  /* 0x000000ffff037224 */ /* 0x000fca00078e00ff */
[----:B------:R-:W-:Y:S01]  /*10820*/  STG.E.64 desc[UR36][R16.64], R2 ;  /* 0x0000000210007986 */ /* 0x000fe2000c101b24 */
[----:B------:R-:W-:Y:S05]  /*10830*/  EXIT ;  /* 0x000000000000794d */ /* 0x000fea0003800000 */
.L_x_9605:
[----:B------:R-:W-:Y:S01]  /*10840*/  STG.E desc[UR36][R16.64], R2 ;  /* 0x0000000210007986 */ /* 0x000fe2000c101924 */
[----:B------:R-:W-:Y:S05]  /*10850*/  EXIT ;  /* 0x000000000000794d */ /* 0x000fea0003800000 */
.L_x_9608:
        /* <DEDUP_REMOVED lines=10> */
.L_x_43840:


//--------------------- .text._ZN2at6native27unrolled_elementwise_kernelINS0_13BinaryFunctorIllbZZZNS0_23logical_xor_kernel_cudaERNS_14TensorIteratorEENKUlvE0_clEvENKUlvE2_clEvEUlllE_EESt5arrayIPcLm3EELi4E23TrivialOffsetCalculatorILi2EjESC_ILi1EjENS0_6memory12LoadWithCastILi2EEENSF_13StoreWithCastILi1EEEEEviT_T0_T2_T3_T4_T5_ --------------------------
	.section	.text._ZN2at6native27unrolled_elementwise_kernelINS0_13BinaryFunctorIllbZZZNS0_23logical_xor_kernel_cudaERNS_14TensorIteratorEENKUlvE0_clEvENKUlvE2_clEvEUlllE_EESt5arrayIPcLm3EELi4E23TrivialOffsetCalculatorILi2EjESC_ILi1EjENS0_6memory12LoadWithCastILi2EEENSF_13StoreWithCastILi1EEEEEviT_T0_T2_T3_T4_T5_,"ax",@progbits
	.align	128
        .global         _ZN2at6native27unrolled_elementwise_kernelINS0_13BinaryFunctorIllbZZZNS0_23logical_xor_kernel_cudaERNS_14TensorIteratorEENKUlvE0_clEvENKUlvE2_clEvEUlllE_EESt5arrayIPcLm3EELi4E23TrivialOffsetCalculatorILi2EjESC_ILi1EjENS0_6memory12LoadWithCastILi2EEENSF_13StoreWithCastILi1EEEEEviT_T0_T2_T3_T4_T5_
        .type           _ZN2at6native27unrolled_elementwise_kernelINS0_13BinaryFunctorIllbZZZNS0_23logical_xor_kernel_cudaERNS_14TensorIteratorEENKUlvE0_clEvENKUlvE2_clEvEUlllE_EESt5arrayIPcLm3EELi4E23TrivialOffsetCalculatorILi2EjESC_ILi1EjENS0_6memory12LoadWithCastILi2EEENSF_13StoreWithCastILi1EEEEEviT_T0_T2_T3_T4_T5_,@function
        .size           _ZN2at6native27unrolled_elementwise_kernelINS0_13BinaryFunctorIllbZZZNS0_23logical_xor_kernel_cudaERNS_14TensorIteratorEENKUlvE0_clEvENKUlvE2_clEvEUlllE_EESt5arrayIPcLm3EELi4E23TrivialOffsetCalculatorILi2EjESC_ILi1EjENS0_6memory12LoadWithCastILi2EEENSF_13StoreWithCastILi1EEEEEviT_T0_T2_T3_T4_T5_,(.L_x_43841 - _ZN2at6native27unrolled_elementwise_kernelINS0_13BinaryFunctorIllbZZZNS0_23logical_xor_kernel_cudaERNS_14TensorIteratorEENKUlvE0_clEvENKUlvE2_clEvEUlllE_EESt5arrayIPcLm3EELi4E23TrivialOffsetCalculatorILi2EjESC_ILi1EjENS0_6memory12LoadWithCastILi2EEENSF_13StoreWithCastILi1EEEEEviT_T0_T2_T3_T4_T5_)
        .other          _ZN2at6native27unrolled_elementwise_kernelINS0_13BinaryFunctorIllbZZZNS0_23logical_xor_kernel_cudaERNS_14TensorIteratorEENKUlvE0_clEvENKUlvE2_clEvEUlllE_EESt5arrayIPcLm3EELi4E23TrivialOffsetCalculatorILi2EjESC_ILi1EjENS0_6memory12LoadWithCastILi2EEENSF_13StoreWithCastILi1EEEEEviT_T0_T2_T3_T4_T5_,@"STO_CUDA_ENTRY STV_DEFAULT"
_ZN2at6native27unrolled_elementwise_kernelINS0_13BinaryFunctorIllbZZZNS0_23logical_xor_kernel_cudaERNS_14TensorIteratorEENKUlvE0_clEvENKUlvE2_clEvEUlllE_EESt5arrayIPcLm3EELi4E23TrivialOffsetCalculatorILi2EjESC_ILi1EjENS0_6memory12LoadWithCastILi2EEENSF_13StoreWithCastILi1EEEEEviT_T0_T2_T3_T4_T5_:
.text._ZN2at6native27unrolled_elementwise_kernelINS0_13BinaryFunctorIllbZZZNS0_23logical_xor_kernel_cudaERNS_14TensorIteratorEENKUlvE0_clEvENKUlvE2_clEvEUlllE_EESt5arrayIPcLm3EELi4E23TrivialOffsetCalculatorILi2EjESC_ILi1EjENS0_6memory12LoadWithCastILi2EEENSF_13StoreWithCastILi1EEEEEviT_T0_T2_T3_T4_T5_:
        /* <DEDUP_REMOVED lines=34> */
.L_x_9614:
[----:B------:R1:W5:Y:S01]  /*0220*/  LDG.E.U8 R30, desc[UR36][R4.64] ;  /* 0x00000024041e7981 */ /* 0x000362000c1e1100 */
[----:B------:R-:W-:Y:S01]  /*0230*/  IMAD.MOV.U32 R31, RZ, RZ, RZ ;  /* 0x000000ffff1f7224 */ /* 0x000fe200078e00ff */
[----:B------:R-:W-:Y:S06]  /*0240*/  BRA `(.L_x_9616) ;  /* 0x0000000c004c7947 */ /* 0x000fec0003800000 */
.L_x_9613:
        /* <DEDUP_REMOVED lines=8> */
.L_x_9618:
[----:B------:R-:W2:Y:S02]  /*02d0*/  LDG.E R30, desc[UR36][R4.64] ;  /* 0x00000024041e7981 */ /* 0x000ea4000c1e1900 */
[----:B--2---:R-:W-:Y:S01]  /*02e0*/  SHF.R.S32.HI R31, RZ, 0x1f, R30 ;  /* 0x0000001fff1f7819 */ /* 0x004fe2000001141e */
[----:B------:R-:W-:Y:S06]  /*02f0*/  BRA `(.L_x_9616) ;  /* 0x0000000c00207947 */ /* 0x000fec0003800000 */
.L_x_9617:
[----:B------:R-:W2:Y:S02]  /*0300*/  LDG.E.S16 R30, desc[UR36][R4.64] ;  /* 0x00000024041e7981 */ /* 0x000ea4000c1e1700 */
[----:B--2---:R-:W-:Y:S01]  /*0310*/  SHF.R.S32.HI R31, RZ, 0x1f, R30 ;  /* 0x0000001fff1f7819 */ /* 0x004fe2000001141e */
[----:B------:R-:W-:Y:S06]  /*0320*/  BRA `(.L_x_9616) ;  /* 0x0000000c00147947 */ /* 0x000fec0003800000 */
.L_x_9612:
        /* <DEDUP_REMOVED lines=9> */
.L_x_9620:
[----:B------:R-:W2:Y:S02]  /*03c0*/  LDG.E.U16 R4, desc[UR36][R4.64] ;  /* 0x0000002404047981 */ /* 0x000ea4000c1e1500 */
[----:B--2---:R-:W-:-:S06]  /*03d0*/  HADD2.F32 R30, -RZ, R4.H0_H0 ;  /* 0x20000004ff1e7230 */ /* 0x004fcc0000004100 */
[----:B------:R-:W0:Y:S01]  /*03e0*/  F2I.S64.TRUNC R30, R30 ;  /* 0x0000001e001e7311 */ /* 0x000e22000020d900 */
[----:B------:R-:W-:Y:S05]  /*03f0*/  BRA `(.L_x_9616) ;  /* 0x0000000800e07947 */ /* 0x000fea0003800000 */
.L_x_9619:
        /* <DEDUP_REMOVED lines=9> */
.L_x_9622:
[----:B------:R-:W2:Y:S02]  /*0490*/  LDG.E.U16 R4, desc[UR36][R4.64] ;  /* 0x0000002404047981 */ /* 0x000ea4000c1e1500 */
[----:B--2---:R-:W-:-:S06]  /*04a0*/  HADD2.F32 R30, -RZ, R4.H0_H0 ;  /* 0x20000004ff1e7230 */ /* 0x004fcc0000004100 */
[----:B------:R-:W4:Y:S01]  /*04b0*/  F2I.S64.TRUNC R30, R30 ;  /* 0x0000001e001e7311 */ /* 0x000f22000020d900 */
[----:B------:R-:W-:Y:S05]  /*04c0*/  BRA `(.L_x_9616) ;  /* 0x0000000800ac7947 */ /* 0x000fea0003800000 */
.L_x_9621:
[----:B------:R-:W2:Y:S02]  /*04d0*/  LDG.E.64 R4, desc[UR36][R4.64] ;  /* 0x0000002404047981 */ /* 0x000ea4000c1e1b00 */
[----:B--2---:R2:W3:Y:S01]  /*04e0*/  F2I.S64.F64.TRUNC R30, R4 ;  /* 0x00000004001e7311 */ /* 0x0044e2000030d900 */
[----:B------:R-:W-:Y:S05]  /*04f0*/  BRA `(.L_x_9616) ;  /* 0x0000000800a07947 */ /* 0x000fea0003800000 */
.L_x_9611:
        /* <DEDUP_REMOVED lines=13> */
.L_x_9625:
[----:B------:R-:W2:Y:S02]  /*05d0*/  LDG.E.64 R4, desc[UR36][R4.64] ;  /* 0x0000002404047981 */ /* 0x000ea4000c1e1b00 */
[----:B--2---:R0:W1:Y:S01]  /*05e0*/  F2I.S64.F64.TRUNC R30, R4 ;  /* 0x00000004001e7311 */ /* 0x004062000030d900 */
[----:B------:R-:W-:Y:S05]  /*05f0*/  BRA `(.L_x_9616) ;  /* 0x0000000800607947 */ /* 0x000fea0003800000 */
.L_x_9624:
        /* <DEDUP_REMOVED lines=27> */
.L_x_9627:
        /* <DEDUP_REMOVED lines=15> */
.L_x_9626:
[----:B------:R-:W2:Y:S02]  /*08a0*/  LDG.E.U16 R30, desc[UR36][R4.64] ;  /* 0x00000024041e7981 */ /* 0x000ea4000c1e1500 */
[----:B--2---:R-:W-:-:S06]  /*08b0*/  IMAD.U32 R30, R30, 0x10000, RZ ;  /* 0x000100001e1e7824 */ /* 0x004fcc00078e00ff */
[----:B------:R-:W0:Y:S01]  /*08c0*/  F2I.S64.TRUNC R30, R30 ;  /* 0x0000001e001e7311 */ /* 0x000e22000020d900 */
[----:B------:R-:W-:Y:S05]  /*08d0*/  BRA `(.L_x_9616) ;  /* 0x0000000400a87947 */ /* 0x000fea0003800000 */
.L_x_9623:
        /* <DEDUP_REMOVED lines=11> */
.L_x_9630:
        /* <DEDUP_REMOVED lines=21> */
.L_x_9634:
[----:B------:R-:W-:Y:S05]  /*0ae0*/  BSYNC B1 ;  /* 0x0000000000017941 */ /* 0x000fea0003800000 */
.L_x_9633:
[----:B------:R-:W-:Y:S01]  /*0af0*/  IMAD.SHL.U32 R3, R3, 0x100000, RZ ;  /* 0x0010000003037824 */ /* 0x000fe200078e00ff */
[----:B------:R-:W-:-:S04]  /*0b00*/  LEA R5, R0, 0x3b800000, 0x17 ;  /* 0x3b80000000057811 */ /* 0x000fc800078eb8ff */
[----:B------:R-:W-:-:S07]  /*0b10*/  LOP3.LUT R30, R5, R3, R30, 0xfe, !PT ;  /* 0x00000003051e7212 */ /* 0x000fce00078efe1e */
.L_x_9632:
[----:B------:R-:W-:Y:S05]  /*0b20*/  BSYNC B0 ;  /* 0x0000000000007941 */ /* 0x000fea0003800000 */
.L_x_9631:
[----:B------:R-:W0:Y:S01]  /*0b30*/  F2I.S64.TRUNC R30, R30 ;  /* 0x0000001e001e7311 */ /* 0x000e22000020d900 */
[----:B------:R-:W-:Y:S05]  /*0b40*/  BRA `(.L_x_9616) ;  /* 0x00000004000c7947 */ /* 0x000fea0003800000 */
.L_x_9629:
        /* <DEDUP_REMOVED lines=21> */
.L_x_9638:
[----:B------:R-:W-:Y:S05]  /*0ca0*/  BSYNC B1 ;  /* 0x0000000000017941 */ /* 0x000fea0003800000 */
.L_x_9637:
[----:B------:R-:W-:Y:S01]  /*0cb0*/  IMAD.SHL.U32 R3, R3, 0x200000, RZ ;  /* 0x0020000003037824 */ /* 0x000fe200078e00ff */
[----:B------:R-:W-:-:S04]  /*0cc0*/  LEA R5, R0, 0x37800000, 0x17 ;  /* 0x3780000000057811 */ /* 0x000fc800078eb8ff */
[----:B------:R-:W-:-:S07]  /*0cd0*/  LOP3.LUT R30, R5, R3, R30, 0xfe, !PT ;  /* 0x00000003051e7212 */ /* 0x000fce00078efe1e */
.L_x_9636:
[----:B------:R-:W-:Y:S05]  /*0ce0*/  BSYNC B0 ;  /* 0x0000000000007941 */ /* 0x000fea0003800000 */
.L_x_9635:
[----:B------:R-:W0:Y:S01]  /*0cf0*/  F2I.S64.TRUNC R30, R30 ;  /* 0x0000001e001e7311 */ /* 0x000e22000020d900 */
[----:B------:R-:W-:Y:S05]  /*0d00*/  BRA `(.L_x_9616) ;  /* 0x00000000009c7947 */ /* 0x000fea0003800000 */
.L_x_9628:
        /* <DEDUP_REMOVED lines=14> */
.L_x_9642:
[----:B------:R-:W-:Y:S05]  /*0df0*/  BSYNC B0 ;  /* 0x0000000000007941 */ /* 0x000fea0003800000 */
.L_x_9641:
[----:B------:R-:W0:Y:S01]  /*0e00*/  F2I.S64.TRUNC R30, R30 ;  /* 0x0000001e001e7311 */ /* 0x000e22000020d900 */
[----:B------:R-:W-:Y:S05]  /*0e10*/  BRA `(.L_x_9616) ;  /* 0x0000000000587947 */ /* 0x000fea0003800000 */
.L_x_9615:
        /* <DEDUP_REMOVED lines=16> */
.L_x_9643:
[----:B------:R-:W-:Y:S01]  /*0f20*/  CS2R R30, SRZ ;  /* 0x00000000001e7805 */ /* 0x000fe2000001ff00 */
[----:B------:R-:W-:Y:S06]  /*0f30*/  BRA `(.L_x_9616) ;  /* 0x0000000000107947 */ /* 0x000fec0003800000 */
.L_x_9640:
[----:B------:R0:W5:Y:S01]  /*0f40*/  LDG.E.64 R30, desc[UR36][R4.64] ;  /* 0x00000024041e7981 */ /* 0x000162000c1e1b00 */
[----:B------:R-:W-:Y:S05]  /*0f50*/  BRA `(.L_x_9616) ;  /* 0x0000000000087947 */ /* 0x000fea0003800000 */
.L_x_9639:
[----:B------:R0:W5:Y:S01]  /*0f60*/  LDG.E R30, desc[UR36][R4.64] ;  /* 0x00000024041e7981 */ /* 0x000162000c1e1900 */
[----:B------:R-:W-:-:S07]  /*0f70*/  IMAD.MOV.U32 R31, RZ, RZ, RZ ;  /* 0x000000ffff1f7224 */ /* 0x000fce00078e00ff */
.L_x_9616:
[----:B012---:R-:W0:Y:S01]  /*0f80*/  LDC.64 R4, c[0x0][0x228] ;  /* 0x00008a00ff047b82 */ /* 0x007e220000000a00 */
        /* <DEDUP_REMOVED lines=18> */
.L_x_9647:
[----:B------:R0:W5:Y:S01]  /*10b0*/  LDG.E.U8 R28, desc[UR36][R4.64] ;  /* 0x00000024041c7981 */ /* 0x000162000c1e1100 */
[----:B------:R-:W-:Y:S01]  /*10c0*/  IMAD.MOV.U32 R29, RZ, RZ, RZ ;  /* 0x000000ffff1d7224 */ /* 0x000fe200078e00ff */
[----:B------:R-:W-:Y:S06]  /*10d0*/  BRA `(.L_x_9649) ;  /* 0x0000000c00487947 */ /* 0x000fec0003800000 */
.L_x_9646:
        /* <DEDUP_REMOVED lines=8> */
.L_x_9651:
[----:B------:R-:W2:Y:S02]  /*1160*/  LDG.E R28, desc[UR36][R4.64] ;  /* 0x00000024041c7981 */ /* 0x000ea4000c1e1900 */
[----:B--2---:R-:W-:Y:S01]  /*1170*/  SHF.R.S32.HI R29, RZ, 0x1f, R28 ;  /* 0x0000001fff1d7819 */ /* 0x004fe2000001141c */
[----:B------:R-:W-:Y:S06]  /*1180*/  BRA `(.L_x_9649) ;  /* 0x0000000c001c7947 */ /* 0x000fec0003800000 */
.L_x_9650:
[----:B------:R-:W2:Y:S02]  /*1190*/  LDG.E.S16 R28, desc[UR36][R4.64] ;  /* 0x00000024041c7981 */ /* 0x000ea4000c1e1700 */
[----:B--2---:R-:W-:Y:S01]  /*11a0*/  SHF.R.S32.HI R29, RZ, 0x1f, R28 ;  /* 0x0000001fff1d7819 */ /* 0x004fe2000001141c */
[----:B------:R-:W-:Y:S06]  /*11b0*/  BRA `(.L_x_9649) ;  /* 0x0000000c00107947 */ /* 0x000fec0003800000 */
.L_x_9645:
        /* <DEDUP_REMOVED lines=9> */
.L_x_9653:
[----:B------:R-:W2:Y:S02]  /*1250*/  LDG.E.U16 R4, desc[UR36][R4.64] ;  /* 0x0000002404047981 */ /* 0x000ea4000c1e1500 */
[----:B--2---:R-:W-:-:S06]  /*1260*/  HADD2.F32 R28, -RZ, R4.H0_H0 ;  /* 0x20000004ff1c7230 */ /* 0x004fcc0000004100 */
[----:B------:R-:W0:Y:S01]  /*1270*/  F2I.S64.TRUNC R28, R28 ;  /* 0x0000001c001c7311 */ /* 0x000e22000020d900 */
[----:B------:R-:W-:Y:S05]  /*1280*/  BRA `(.L_x_9649) ;  /* 0x0000000800dc7947 */ /* 0x000fea0003800000 */
.L_x_9652:
[----:B------:R-:W-:-:S13]  /*1290*/  ISETP.NE.AND P0, PT, R0, 0x7, PT ;  /* 0x000000070000780c */ /* 0x000fda0003f05270 */
[----:B------:R-:W-:Y:S05]  /*12a0*/  @!P0 BRA `(.L_x_9654) ;  /* 0x00000000002c8947 */ /* 0x000fea0003800000 */
[----:B------:R-:W-:-:S13]  /*12b0*/  ISETP.NE.AND P0, PT, R0, 0x8, PT ;  /* 0x000000080000780c */ /* 0x000fda0003f05270 */
[----:B------:R-:W-:Y:S05]  /*12c0*/  @!P0 BRA `(.L_x_9655) ;  /* 0x0000000000148947 */ /* 0x000fea0003800000 */
[----:B------:R-:W-:-:S13]  /*12d0*/  ISETP.NE.AND P0, PT, R0, 0x9, PT ;  /* 0x000000090000780c */ /* 0x000fda0003f05270 */
[----:B------:R-:W-:Y:S05]  /*12e0*/  @P0 BRA `(.L_x_9648) ;  /* 0x00000008006c0947 */ /* 0x000fea0003800000 */
[----:B------:R-:W2:Y:S02]  /*12f0*/  LDG.E R4, desc[UR36][R4.64] ;  /* 0x0000002404047981 */ /* 0x000ea4000c1e1900 */
[----:B--2---:R2:W0:Y:S01]  /*1300*/  F2I.S64.TRUNC R28, R4 ;  /* 0x00000004001c7311 */ /* 0x004422000020d900 */
[----:B------:R-:W-:Y:S05]  /*1310*/  BRA `(.L_x_9649) ;  /* 0x0000000800b87947 */ /* 0x000fea0003800000 */
.L_x_9655:
[----:B------:R-:W2:Y:S02]  /*1320*/  LDG.E.U16 R4, desc[UR36][R4.64] ;  /* 0x0000002404047981 */ /* 0x000ea4000c1e1500 */
[----:B--2---:R-:W-:-:S06]  /*1330*/  HADD2.F32 R28, -RZ, R4.H0_H0 ;  /* 0x20000004ff1c7230 */ /* 0x004fcc0000004100 */
[----:B------:R-:W0:Y:S01]  /*1340*/  F2I.S64.TRUNC R28, R28 ;  /* 0x0000001c001c7311 */ /* 0x000e22000020d900 */
[----:B------:R-:W-:Y:S05]  /*1350*/  BRA `(.L_x_9649) ;  /* 0x0000000800a87947 */ /* 0x000fea0003800000 */
.L_x_9654:
[----:B------:R-:W2:Y:S02]  /*1360*/  LDG.E.64 R4, desc[UR36][R4.64] ;  /* 0x0000002404047981 */ /* 0x000ea4000c1e1b00 */
[----:B--2---:R0:W1:Y:S01]  /*1370*/  F2I.S64.F64.TRUNC R28, R4 ;  /* 0x00000004001c7311 */ /* 0x004062000030d900 */
[----:B------:R-:W-:Y:S05]  /*1380*/  BRA `(.L_x_9649) ;  /* 0x00000008009c7947 */ /* 0x000fea0003800000 */
.L_x_9644:
        /* <DEDUP_REMOVED lines=13> */
.L_x_9658:
[----:B------:R-:W2:Y:S02]  /*1460*/  LDG.E.64 R4, desc[UR36][R4.64] ;  /* 0x0000002404047981 */ /* 0x000ea4000c1e1b00 */
[----:B--2---:R0:W1:Y:S01]  /*1470*/  F2I.S64.F64.TRUNC R28, R4 ;  /* 0x00000004001c7311 */ /* 0x004062000030d900 */
[----:B------:R-:W-:Y:S05]  /*1480*/  BRA `(.L_x_9649) ;  /* 0x00000008005c7947 */ /* 0x000fea0003800000 */
.L_x_9657:
        /* <DEDUP_REMOVED lines=27> */
.L_x_9660:
        /* <DEDUP_REMOVED lines=14> */
.L_x_9659:
[----:B------:R-:W2:Y:S02]  /*1720*/  LDG.E.U16 R28, desc[UR36][R4.64] ;  /* 0x00000024041c7981 */ /* 0x000ea4000c1e1500 */
[----:B--2---:R-:W-:-:S06]  /*1730*/  IMAD.U32 R28, R28, 0x10000, RZ ;  /* 0x000100001c1c7824 */ /* 0x004fcc00078e00ff */
[----:B------:R-:W0:Y:S01]  /*1740*/  F2I.S64.TRUNC R28, R28 ;  /* 0x0000001c001c7311 */ /* 0x000e22000020d900 */
[----:B------:R-:W-:Y:S05]  /*1750*/  BRA `(.L_x_9649) ;  /* 0x0000000400a87947 */ /* 0x000fea0003800000 */
.L_x_9656:
        /* <DEDUP_REMOVED lines=11> */
.L_x_9663:
        /* <DEDUP_REMOVED lines=21> */
.L_x_9667:
[----:B------:R-:W-:Y:S05]  /*1960*/  BSYNC B1 ;  /* 0x0000000000017941 */ /* 0x000fea0003800000 */
.L_x_9666:
[----:B------:R-:W-:Y:S01]  /*1970*/  IMAD.SHL.U32 R3, R3, 0x100000, RZ ;  /* 0x0010000003037824 */ /* 0x000fe200078e00ff */
[----:B------:R-:W-:-:S04]  /*1980*/  LEA R5, R0, 0x3b800000, 0x17 ;  /* 0x3b80000000057811 */ /* 0x000fc800078eb8ff */
[----:B------:R-:W-:-:S07]  /*1990*/  LOP3.LUT R28, R5, R3, R28, 0xfe, !PT ;  /* 0x00000003051c7212 */ /* 0x000fce00078efe1c */
.L_x_9665:
[----:B------:R-:W-:Y:S05]  /*19a0*/  BSYNC B0 ;  /* 0x0000000000007941 */ /* 0x000fea0003800000 */
.L_x_9664:
[----:B------:R-:W0:Y:S01]  /*19b0*/  F2I.S64.TRUNC R28, R28 ;  /* 0x0000001c001c7311 */ /* 0x000e22000020d900 */
[----:B------:R-:W-:Y:S05]  /*19c0*/  BRA `(.L_x_9649) ;  /* 0x00000004000c7947 */ /* 0x000fea0003800000 */
.L_x_9662:
        /* <DEDUP_REMOVED lines=21> */
.L_x_9671:
[----:B------:R-:W-:Y:S05]  /*1b20*/  BSYNC B1 ;  /* 0x0000000000017941 */ /* 0x000fea0003800000 */
.L_x_9670:
[----:B------:R-:W-:Y:S01]  /*1b30*/  IMAD.SHL.U32 R3, R3, 0x200000, RZ ;  /* 0x0020000003037824 */ /* 0x000fe200078e00ff */
[----:B------:R-:W-:-:S04]  /*1b40*/  LEA R5, R0, 0x37800000, 0x17 ;  /* 0x3780000000057811 */ /* 0x000fc800078eb8ff */
[----:B------:R-:W-:-:S07]  /*1b50*/  LOP3.LUT R28, R5, R3, R28, 0xfe, !PT ;  /* 0x00000003051c7212 */ /* 0x000fce00078efe1c */
.L_x_9669:
[----:B------:R-:W-:Y:S05]  /*1b60*/  BSYNC B0 ;  /* 0x0000000000007941 */ /* 0x000fea0003800000 */
.L_x_9668:
[----:B------:R-:W0:Y:S01]  /*1b70*/  F2I.S64.TRUNC R28, R28 ;  /* 0x0000001c001c7311 */ /* 0x000e22000020d900 */
[----:B------:R-:W-:Y:S05]  /*1b80*/  BRA `(.L_x_9649) ;  /* 0x00000000009c7947 */ /* 0x000fea0003800000 */
.L_x_9661:
        /* <DEDUP_REMOVED lines=14> */
.L_x_9675:
[----:B------:R-:W-:Y:S05]  /*1c70*/  BSYNC B0 ;  /* 0x0000000000007941 */ /* 0x000fea0003800000 */
.L_x_9674:
[----:B------:R-:W0:Y:S01]  /*1c80*/  F2I.S64.TRUNC R28, R28 ;  /* 0x0000001c001c7311 */ /* 0x000e22000020d900 */
[----:B------:R-:W-:Y:S05]  /*1c90*/  BRA `(.L_x_9649) ;  /* 0x0000000000587947 */ /* 0x000fea0003800000 */
.L_x_9648:
        /* <DEDUP_REMOVED lines=16> */
.L_x_9676:
[----:B------:R-:W-:Y:S01]  /*1da0*/  CS2R R28, SRZ ;  /* 0x00000000001c7805 */ /* 0x000fe2000001ff00 */
[----:B------:R-:W-:Y:S06]  /*1db0*/  BRA `(.L_x_9649) ;  /* 0x0000000000107947 */ /* 0x000fec0003800000 */
.L_x_9673:
[----:B------:R0:W5:Y:S01]  /*1dc0*/  LDG.E.64 R28, desc[UR36][R4.64] ;  /* 0x00000024041c7981 */ /* 0x000162000c1e1b00 */
[----:B------:R-:W-:Y:S05]  /*1dd0*/  BRA `(.L_x_9649) ;  /* 0x0000000000087947 */ /* 0x000fea0003800000 */
.L_x_9672:
[----:B------:R0:W5:Y:S01]  /*1de0*/  LDG.E R28, desc[UR36][R4.64] ;  /* 0x00000024041c7981 */ /* 0x000162000c1e1900 */
[----:B------:R-:W-:-:S07]  /*1df0*/  IMAD.MOV.U32 R29, RZ, RZ, RZ ;  /* 0x000000ffff1d7224 */ /* 0x000fce00078e00ff */
.L_x_9649:
[----:B------:R-:W3:Y:S02]  /*1e00*/  S2R R35, SR_TID.X ;  /* 0x0000000000237919 */ /* 0x000ee40000002100 */
[----:B---3--:R-:W-:-:S07]  /*1e10*/  VIADD R35, R35, 0x80 ;  /* 0x0000008023237836 */ /* 0x008fce0000000000 */
.L_x_9610:
[----:B------:R-:W-:Y:S05]  /*1e20*/  BSYNC B6 ;  /* 0x0000000000067941 */ /* 0x000fea0003800000 */
.L_x_9609:
[----:B------:R-:W-:Y:S01]  /*1e30*/  ISETP.GE.AND P0, PT, R35, R2, PT ;  /* 0x000000022300720c */ /* 0x000fe20003f06270 */
[----:B------:R-:W-:Y:S01]  /*1e40*/  BSSY B6, `(.L_x_9677) ;  /* 0x00001d5000067945 */ /* 0x000fe20003800000 */
[----:B------:R-:W-:-:S11]  /*1e50*/  CS2R R26, SRZ ;  /* 0x00000000001a7805 */ /* 0x000fd6000001ff00 */
[----:B------:R-:W-:Y:S05]  /*1e60*/  @P0 BRA `(.L_x_9678) ;  /* 0x0000001c00480947 */ /* 0x000fea0003800000 */
[----:B012---:R-:W0:Y:S01]  /*1e70*/  LDC.64 R4, c[0x0][0x220] ;  /* 0x00008800ff047b82 */ /* 0x007e220000000a00 */
        /* <DEDUP_REMOVED lines=19> */
.L_x_9682:
[----:B------:R0:W5:Y:S01]  /*1fb0*/  LDG.E.U8 R36, desc[UR36][R4.64] ;  /* 0x0000002404247981 */ /* 0x000162000c1e1100 */
[----:B------:R-:W-:Y:S01]  /*1fc0*/  IMAD.MOV.U32 R37, RZ, RZ, RZ ;  /* 0x000000ffff257224 */ /* 0x000fe200078e00ff */
[----:B------:R-:W-:Y:S06]  /*1fd0*/  BRA `(.L_x_9684) ;  /* 0x0000000c00487947 */ /* 0x000fec0003800000 */
.L_x_9681:
        /* <DEDUP_REMOVED lines=8> */
.L_x_9686:
[----:B------:R-:W2:Y:S02]  /*2060*/  LDG.E R36, desc[UR36][R4.64] ;  /* 0x0000002404247981 */ /* 0x000ea4000c1e1900 */
[----:B--2---:R-:W-:Y:S01]  /*2070*/  SHF.R.S32.HI R37, RZ, 0x1f, R36 ;  /* 0x0000001fff257819 */ /* 0x004fe20000011424 */
[----:B------:R-:W-:Y:S06]  /*2080*/  BRA `(.L_x_9684) ;  /* 0x0000000c001c7947 */ /* 0x000fec0003800000 */
.L_x_9685:
[----:B------:R-:W2:Y:S02]  /*2090*/  LDG.E.S16 R36, desc[UR36][R4.64] ;  /* 0x0000002404247981 */ /* 0x000ea4000c1e1700 */
[----:B--2---:R-:W-:Y:S01]  /*20a0*/  SHF.R.S32.HI R37, RZ, 0x1f, R36 ;  /* 0x0000001fff257819 */ /* 0x004fe20000011424 */
[----:B------:R-:W-:Y:S06]  /*20b0*/  BRA `(.L_x_9684) ;  /* 0x0000000c00107947 */ /* 0x000fec0003800000 */
.L_x_9680:
        /* <DEDUP_REMOVED lines=9> */
.L_x_9688:
[----:B------:R-:W2:Y:S02]  /*2150*/  LDG.E.U16 R4, desc[UR36][R4.64] ;  /* 0x0000002404047981 */ /* 0x000ea4000c1e1500 */
[----:B--2---:R-:W-:-:S06]  /*2160*/  HADD2.F32 R36, -RZ, R4.H0_H0 ;  /* 0x20000004ff247230 */ /* 0x004fcc0000004100 */
[----:B------:R-:W0:Y:S01]  /*2170*/  F2I.S64.TRUNC R36, R36 ;  /* 0x0000002400247311 */ /* 0x000e22000020d900 */
[----:B------:R-:W-:Y:S05]  /*2180*/  BRA `(.L_x_9684) ;  /* 0x0000000800dc7947 */ /* 0x000fea0003800000 */
.L_x_9687:
        /* <DEDUP_REMOVED lines=9> */
.L_x_9690:
[----:B------:R-:W2:Y:S02]  /*2220*/  LDG.E.U16 R4, desc[UR36][R4.64] ;  /* 0x0000002404047981 */ /* 0x000ea4000c1e1500 */
[----:B--2---:R-:W-:-:S06]  /*2230*/  HADD2.F32 R36, -RZ, R4.H0_H0 ;  /* 0x20000004ff247230 */ /* 0x004fcc0000004100 */
[----:B------:R-:W0:Y:S01]  /*2240*/  F2I.S64.TRUNC R36, R36 ;  /* 0x0000002400247311 */ /* 0x000e22000020d900 */
[----:B------:R-:W-:Y:S05]  /*2250*/  BRA `(.L_x_9684) ;  /* 0x0000000800a87947 */ /* 0x000fea0003800000 */
.L_x_9689:
[----:B------:R-:W2:Y:S02]  /*2260*/  LDG.E.64 R4, desc[UR36][R4.64] ;  /* 0x0000002404047981 */ /* 0x000ea4000c1e1b00 */
[----:B--2---:R0:W1:Y:S01]  /*2270*/  F2I.S64.F64.TRUNC R36, R4 ;  /* 0x0000000400247311 */ /* 0x004062000030d900 */
[----:B------:R-:W-:Y:S05]  /*2280*/  BRA `(.L_x_9684) ;  /* 0x00000008009c7947 */ /* 0x000fea0003800000 */
.L_x_9679:
        /* <DEDUP_REMOVED lines=13> */
.L_x_9693:
[----:B------:R-:W2:Y:S02]  /*2360*/  LDG.E.64 R4, desc[UR36][R4.64] ;  /* 0x0000002404047981 */ /* 0x000ea4000c1e1b00 */
[----:B--2---:R0:W1:Y:S01]  /*2370*/  F2I.S64.F64.TRUNC R36, R4 ;  /* 0x0000000400247311 */ /* 0x004062000030d900 */
[----:B------:R-:W-:Y:S05]  /*2380*/  BRA `(.L_x_9684) ;  /* 0x00000008005c7947 */ /* 0x000fea0003800000 */
.L_x_9692:
        /* <DEDUP_REMOVED lines=27> */
.L_x_9695:
        /* <DEDUP_REMOVED lines=14> */
.L_x_9694:
[----:B------:R-:W2:Y:S02]  /*2620*/  LDG.E.U16 R36, desc[UR36][R4.64] ;  /* 0x0000002404247981 */ /* 0x000ea4000c1e1500 */
[----:B--2---:R-:W-:-:S06]  /*2630*/  IMAD.U32 R36, R36, 0x10000, RZ ;  /* 0x0001000024247824 */ /* 0x004fcc00078e00ff */
[----:B------:R-:W2:Y:S01]  /*2640*/  F2I.S64.TRUNC R36, R36 ;  /* 0x0000002400247311 */ /* 0x000ea2000020d900 */
[----:B------:R-:W-:Y:S05]  /*2650*/  BRA `(.L_x_9684) ;  /* 0x0000000400a87947 */ /* 0x000fea0003800000 */
.L_x_9691:
        /* <DEDUP_REMOVED lines=11> */
.L_x_9698:
        /* <DEDUP_REMOVED lines=21> */
.L_x_9702:
[----:B------:R-:W-:Y:S05]  /*2860*/  BSYNC B1 ;  /* 0x0000000000017941 */ /* 0x000fea0003800000 */
.L_x_9701:
[----:B------:R-:W-:Y:S01]  /*2870*/  IMAD.SHL.U32 R3, R3, 0x100000, RZ ;  /* 0x0010000003037824 */ /* 0x000fe200078e00ff */
[----:B------:R-:W-:-:S04]  /*2880*/  LEA R5, R0, 0x3b800000, 0x17 ;  /* 0x3b80000000057811 */ /* 0x000fc800078eb8ff */
[----:B------:R-:W-:-:S07]  /*2890*/  LOP3.LUT R36, R5, R3, R36, 0xfe, !PT ;  /* 0x0000000305247212 */ /* 0x000fce00078efe24 */
.L_x_9700:
[----:B------:R-:W-:Y:S05]  /*28a0*/  BSYNC B0 ;  /* 0x0000000000007941 */ /* 0x000fea0003800000 */
.L_x_9699:
[----:B------:R-:W0:Y:S01]  /*28b0*/  F2I.S64.TRUNC R36, R36 ;  /* 0x0000002400247311 */ /* 0x000e22000020d900 */
[----:B------:R-:W-:Y:S05]  /*28c0*/  BRA `(.L_x_9684) ;  /* 0x00000004000c7947 */ /* 0x000fea0003800000 */
.L_x_9697:
        /* <DEDUP_REMOVED lines=21> */
.L_x_9706:
[----:B------:R-:W-:Y:S05]  /*2a20*/  BSYNC B1 ;  /* 0x0000000000017941 */ /* 0x000fea0003800000 */
.L_x_9705:
[----:B------:R-:W-:Y:S01]  /*2a30*/  IMAD.SHL.U32 R3, R3, 0x200000, RZ ;  /* 0x0020000003037824 */ /* 0x000fe200078e00ff */
[----:B------:R-:W-:-:S04]  /*2a40*/  LEA R5, R0, 0x37800000, 0x17 ;  /* 0x3780000000057811 */ /* 0x000fc800078eb8ff */
[----:B------:R-:W-:-:S07]  /*2a50*/  LOP3.LUT R36, R5, R3, R36, 0xfe, !PT ;  /* 0x0000000305247212 */ /* 0x000fce00078efe24 */
.L_x_9704:
[----:B------:R-:W-:Y:S05]  /*2a60*/  BSYNC B0 ;  /* 0x0000000000007941 */ /* 0x000fea0003800000 */
.L_x_9703:
[----:B------:R-:W0:Y:S01]  /*2a70*/  F2I.S64.TRUNC R36, R36 ;  /* 0x0000002400247311 */ /* 0x000e22000020d900 */
[----:B------:R-:W-:Y:S05]  /*2a80*/  BRA `(.L_x_9684) ;  /* 0x00000000009c7947 */ /* 0x000fea0003800000 */
.L_x_9696:
        /* <DEDUP_REMOVED lines=14> */
.L_x_9710:
[----:B------:R-:W-:Y:S05]  /*2b70*/  BSYNC B0 ;  /* 0x0000000000007941 */ /* 0x000fea0003800000 */
.L_x_9709:
[----:B------:R-:W0:Y:S01]  /*2b80*/  F2I.S64.TRUNC R36, R36 ;  /* 0x0000002400247311 */ /* 0x000e22000020d900 */
[----:B------:R-:W-:Y:S05]  /*2b90*/  BRA `(.L_x_9684) ;  /* 0x0000000000587947 */ /* 0x000fea0003800000 */
.L_x_9683:
        /* <DEDUP_REMOVED lines=16> */
.L_x_9711:
[----:B------:R-:W-:Y:S01]  /*2ca0*/  CS2R R36, SRZ ;  /* 0x0000000000247805 */ /* 0x000fe2000001ff00 */
[----:B------:R-:W-:Y:S06]  /*2cb0*/  BRA `(.L_x_9684) ;  /* 0x0000000000107947 */ /* 0x000fec0003800000 */
.L_x_9708:
[----:B------:R0:W5:Y:S01]  /*2cc0*/  LDG.E.64 R36, desc[UR36][R4.64] ;  /* 0x0000002404247981 */ /* 0x000162000c1e1b00 */
[----:B------:R-:W-:Y:S05]  /*2cd0*/  BRA `(.L_x_9684) ;  /* 0x0000000000087947 */ /* 0x000fea0003800000 */
.L_x_9707:
[----:B------:R0:W5:Y:S01]  /*2ce0*/  LDG.E R36, desc[UR36][R4.64] ;  /* 0x0000002404247981 */ /* 0x000162000c1e1900 */
[----:B------:R-:W-:-:S07]  /*2cf0*/  IMAD.MOV.U32 R37, RZ, RZ, RZ ;  /* 0x000000ffff257224 */ /* 0x000fce00078e00ff */
.L_x_9684:
        /* <DEDUP_REMOVED lines=19> */
.L_x_9715:
[----:B------:R0:W5:Y:S01]  /*2e30*/  LDG.E.U8 R26, desc[UR36][R4.64] ;  /* 0x00000024041a7981 */ /* 0x000162000c1e1100 */
[----:B------:R-:W-:Y:S01]  /*2e40*/  IMAD.MOV.U32 R27, RZ, RZ, RZ ;  /* 0x000000ffff1b7224 */ /* 0x000fe200078e00ff */
[----:B------:R-:W-:Y:S06]  /*2e50*/  BRA `(.L_x_9717) ;  /* 0x0000000c00487947 */ /* 0x000fec0003800000 */
.L_x_9714:
        /* <DEDUP_REMOVED lines=8> */
.L_x_9719:
[----:B------:R-:W3:Y:S02]  /*2ee0*/  LDG.E R26, desc[UR36][R4.64] ;  /* 0x00000024041a7981 */ /* 0x000ee4000c1e1900 */
[----:B---3--:R-:W-:Y:S01]  /*2ef0*/  SHF.R.S32.HI R27, RZ, 0x1f, R26 ;  /* 0x0000001fff1b7819 */ /* 0x008fe2000001141a */
[----:B------:R-:W-:Y:S06]  /*2f00*/  BRA `(.L_x_9717) ;  /* 0x0000000c001c7947 */ /* 0x000fec0003800000 */
.L_x_9718:
[----:B------:R-:W3:Y:S02]  /*2f10*/  LDG.E.S16 R26, desc[UR36][R4.64] ;  /* 0x00000024041a7981 */ /* 0x000ee4000c1e1700 */
[----:B---3--:R-:W-:Y:S01]  /*2f20*/  SHF.R.S32.HI R27, RZ, 0x1f, R26 ;  /* 0x0000001fff1b7819 */ /* 0x008fe2000001141a */
[----:B------:R-:W-:Y:S06]  /*2f30*/  BRA `(.L_x_9717) ;  /* 0x0000000c00107947 */ /* 0x000fec0003800000 */
.L_x_9713:
[----:B------:R-:W-:-:S13]  /*2f40*/  ISETP.GT.AND P0, PT, R0, 0x6, PT ;  /* 0x000000060000780c */ /* 0x000fda0003f04270 */
[----:B------:R-:W-:Y:S05]  /*2f50*/  @P0 BRA `(.L_x_9720) ;  /* 0x00000000002c0947 */ /* 0x000fea0003800000 */
[----:B------:R-:W-:-:S13]  /*2f60*/  ISETP.NE.AND P0, PT, R0, 0x5, PT ;  /* 0x000000050000780c */ /* 0x000fda0003f05270 */
[----:B------:R-:W-:Y:S05]  /*2f70*/  @!P0 BRA `(.L_x_9721) ;  /* 0x0000000000148947 */ /* 0x000fea0003800000 */
[----:B------:R-:W-:-:S13]  /*2f80*/  ISETP.NE.AND P0, PT, R0, 0x6, PT ;  /* 0x000000060000780c */ /* 0x000fda0003f05270 */
[----:B------:R-:W-:Y:S05]  /*2f90*/  @P0 BRA `(.L_x_9716) ;  /* 0x0000000800a00947 */ /* 0x000fea0003800000 */
[----:B------:R-:W3:Y:S02]  /*2fa0*/  LDG.E R4, desc[UR36][R4.64] ;  /* 0x0000002404047981 */ /* 0x000ee4000c1e1900 */
[----:B---3--:R0:W3:Y:S01]  /*2fb0*/  F2I.S64.TRUNC R26, R4 ;  /* 0x00000004001a7311 */ /* 0x0080e2000020d900 */
[----:B------:R-:W-:Y:S05]  /*2fc0*/  BRA `(.L_x_9717) ;  /* 0x0000000800ec7947 */ /* 0x000fea0003800000 */
.L_x_9721:
[----:B------:R-:W3:Y:S02]  /*2fd0*/  LDG.E.U16 R4, desc[UR36][R4.64] ;  /* 0x0000002404047981 */ /* 0x000ee4000c1e1500 */
[----:B---3--:R-:W-:-:S06]  /*2fe0*/  HADD2.F32 R26, -RZ, R4.H0_H0 ;  /* 0x20000004ff1a7230 */ /* 0x008fcc0000004100 */
[----:B------:R-:W0:Y:S01]  /*2ff0*/  F2I.S64.TRUNC R26, R26 ;  /* 0x0000001a001a7311 */ /* 0x000e22000020d900 */
[----:B------:R-:W-:Y:S05]  /*3000*/  BRA `(.L_x_9717) ;  /* 0x0000000800dc7947 */ /* 0x000fea0003800000 */
.L_x_9720:
[----:B------:R-:W-:-:S13]  /*3010*/  ISETP.NE.AND P0, PT, R0, 0x7, PT ;  /* 0x000000070000780c */ /* 0x000fda0003f05270 */
[----:B------:R-:W-:Y:S05]  /*3020*/  @!P0 BRA `(.L_x_9722) ;  /* 0x00000000002c8947 */ /* 0x000fea0003800000 */
[----:B------:R-:W-:-:S13]  /*3030*/  ISETP.NE.AND P0, PT, R0, 0x8, PT ;  /* 0x000000080000780c */ /* 0x000fda0003f05270 */
[----:B------:R-:W-:Y:S05]  /*3040*/  @!P0 BRA `(.L_x_9723) ;  /* 0x0000000000148947 */ /* 0x000fea0003800000 */
[----:B------:R-:W-:-:S13]  /*3050*/  ISETP.NE.AND P0, PT, R0, 0x9, PT ;  /* 0x000000090000780c */ /* 0x000fda0003f05270 */
[----:B------:R-:W-:Y:S05]  /*3060*/  @P0 BRA `(.L_x_9716) ;  /* 0x00000008006c0947 */ /* 0x000fea0003800000 */
[----:B------:R-:W3:Y:S02]  /*3070*/  LDG.E R4, desc[UR36][R4.64] ;  /* 0x0000002404047981 */ /* 0x000ee4000c1e1900 */
[----:B---3--:R0:W3:Y:S01]  /*3080*/  F2I.S64.TRUNC R26, R4 ;  /* 0x00000004001a7311 */ /* 0x0080e2000020d900 */
[----:B------:R-:W-:Y:S05]  /*3090*/  BRA `(.L_x_9717) ;  /* 0x0000000800b87947 */ /* 0x000fea0003800000 */
.L_x_9723:
[----:B------:R-:W3:Y:S02]  /*30a0*/  LDG.E.U16 R4, desc[UR36][R4.64] ;  /* 0x0000002404047981 */ /* 0x000ee4000c1e1500 */
[----:B---3--:R-:W-:-:S06]  /*30b0*/  HADD2.F32 R26, -RZ, R4.H0_H0 ;  /* 0x20000004ff1a7230 */ /* 0x008fcc0000004100 */
[----:B------:R-:W0:Y:S01]  /*30c0*/  F2I.S64.TRUNC R26, R26 ;  /* 0x0000001a001a7311 */ /* 0x000e22000020d900 */
[----:B------:R-:W-:Y:S05]  /*30d0*/  BRA `(.L_x_9717) ;  /* 0x0000000800a87947 */ /* 0x000fea0003800000 */
.L_x_9722:
[----:B------:R-:W3:Y:S02]  /*30e0*/  LDG.E.64 R4, desc[UR36][R4.64] ;  /* 0x0000002404047981 */ /* 0x000ee4000c1e1b00 */
[----:B---3--:R0:W3:Y:S01]  /*30f0*/  F2I.S64.F64.TRUNC R26, R4 ;  /* 0x00000004001a7311 */ /* 0x0080e2000030d900 */
[----:B------:R-:W-:Y:S05]  /*3100*/  BRA `(.L_x_9717) ;  /* 0x00000008009c7947 */ /* 0x000fea0003800000 */
.L_x_9712:
        /* <DEDUP_REMOVED lines=13> */
.L_x_9726:
[----:B------:R-:W3:Y:S02]  /*31e0*/  LDG.E.64 R4, desc[UR36][R4.64] ;  /* 0x0000002404047981 */ /* 0x000ee4000c1e1b00 */
[----:B---3--:R0:W3:Y:S01]  /*31f0*/  F2I.S64.F64.TRUNC R26, R4 ;  /* 0x00000004001a7311 */ /* 0x0080e2000030d900 */
[----:B------:R-:W-:Y:S05]  /*3200*/  BRA `(.L_x_9717) ;  /* 0x00000008005c7947 */ /* 0x000fea0003800000 */
.L_x_9725:
        /* <DEDUP_REMOVED lines=25> */
[----:B------:R0:W3:Y:S01]  /*33a0*/  F2I.S64.TRUNC R26, R7 ;  /* 0x00000007001a7311 */ /* 0x0000e2000020d900 */
[----:B------:R-:W-:Y:S05]  /*33b0*/  BRA `(.L_x_9717) ;  /* 0x0000000400f07947 */ /* 0x000fea0003800000 */
.L_x_9728:
        /* <DEDUP_REMOVED lines=12> */
[----:B------:R0:W3:Y:S01]  /*3480*/  F2I.S64.TRUNC R26, R0 ;  /* 0x00000000001a7311 */ /* 0x0000e2000020d900 */
[----:B------:R-:W-:Y:S05]  /*3490*/  BRA `(.L_x_9717) ;  /* 0x0000000400b87947 */ /* 0x000fea0003800000 */
.L_x_9727:
[----:B------:R-:W3:Y:S02]  /*34a0*/  LDG.E.U16 R26, desc[UR36][R4.64] ;  /* 0x00000024041a7981 */ /* 0x000ee4000c1e1500 */
[----:B---3--:R-:W-:-:S06]  /*34b0*/  IMAD.U32 R26, R26, 0x10000, RZ ;  /* 0x000100001a1a7824 */ /* 0x008fcc00078e00ff */
[----:B------:R-:W0:Y:S01]  /*34c0*/  F2I.S64.TRUNC R26, R26 ;  /* 0x0000001a001a7311 */ /* 0x000e22000020d900 */
[----:B------:R-:W-:Y:S05]  /*34d0*/  BRA `(.L_x_9717) ;  /* 0x0000000400a87947 */ /* 0x000fea0003800000 */
.L_x_9724:
        /* <DEDUP_REMOVED lines=11> */
.L_x_9731:
        /* <DEDUP_REMOVED lines=21> */
.L_x_9735:
[----:B------:R-:W-:Y:S05]  /*36e0*/  BSYNC B1 ;  /* 0x0000000000017941 */ /* 0x000fea0003800000 */
.L_x_9734:
[----:B------:R-:W-:Y:S01]  /*36f0*/  IMAD.SHL.U32 R3, R3, 0x100000, RZ ;  /* 0x0010000003037824 */ /* 0x000fe200078e00ff */
[----:B------:R-:W-:-:S04]  /*3700*/  LEA R5, R0, 0x3b800000, 0x17 ;  /* 0x3b80000000057811 */ /* 0x000fc800078eb8ff */
[----:B------:R-:W-:-:S07]  /*3710*/  LOP3.LUT R26, R5, R3, R26, 0xfe, !PT ;  /* 0x00000003051a7212 */ /* 0x000fce00078efe1a */
.L_x_9733:
[----:B------:R-:W-:Y:S05]  /*3720*/  BSYNC B0 ;  /* 0x0000000000007941 */ /* 0x000fea0003800000 */
.L_x_9732:
[----:B------:R-:W3:Y:S01]  /*3730*/  F2I.S64.TRUNC R26, R26 ;  /* 0x0000001a001a7311 */ /* 0x000ee2000020d900 */
[----:B------:R-:W-:Y:S05]  /*3740*/  BRA `(.L_x_9717) ;  /* 0x00000004000c7947 */ /* 0x000fea0003800000 */
.L_x_9730:
        /* <DEDUP_REMOVED lines=21> */
.L_x_9739:
[----:B------:R-:W-:Y:S05]  /*38a0*/  BSYNC B1 ;  /* 0x0000000000017941 */ /* 0x000fea0003800000 */
.L_x_9738:
[----:B------:R-:W-:Y:S01]  /*38b0*/  IMAD.SHL.U32 R3, R3, 0x200000, RZ ;  /* 0x0020000003037824 */ /* 0x000fe200078e00ff */
[----:B------:R-:W-:-:S04]  /*38c0*/  LEA R5, R0, 0x37800000, 0x17 ;  /* 0x3780000000057811 */ /* 0x000fc800078eb8ff */
[----:B------:R-:W-:-:S07]  /*38d0*/  LOP3.LUT R26, R5, R3, R26, 0xfe, !PT ;  /* 0x00000003051a7212 */ /* 0x000fce00078efe1a */
.L_x_9737:
[----:B------:R-:W-:Y:S05]  /*38e0*/  BSYNC B0 ;  /* 0x0000000000007941 */ /* 0x000fea0003800000 */
.L_x_9736:
[----:B------:R-:W0:Y:S01]  /*38f0*/  F2I.S64.TRUNC R26, R26 ;  /* 0x0000001a001a7311 */ /* 0x000e22000020d900 */
[----:B------:R-:W-:Y:S05]  /*3900*/  BRA `(.L_x_9717) ;  /* 0x00000000009c7947 */ /* 0x000fea0003800000 */
.L_x_9729:
        /* <DEDUP_REMOVED lines=14> */
.L_x_9743:
[----:B------:R-:W-:Y:S05]  /*39f0*/  BSYNC B0 ;  /* 0x0000000000007941 */ /* 0x000fea0003800000 */
.L_x_9742:
[----:B------:R-:W0:Y:S01]  /*3a00*/  F2I.S64.TRUNC R26, R26 ;  /* 0x0000001a001a7311 */ /* 0x000e22000020d900 */
[----:B------:R-:W-:Y:S05]  /*3a10*/  BRA `(.L_x_9717) ;  /* 0x0000000000587947 */ /* 0x000fea0003800000 */
.L_x_9716:
        /* <DEDUP_REMOVED lines=16> */
.L_x_9744:
[----:B------:R-:W-:Y:S01]  /*3b20*/  CS2R R26, SRZ ;  /* 0x00000000001a7805 */ /* 0x000fe2000001ff00 */
[----:B------:R-:W-:Y:S06]  /*3b30*/  BRA `(.L_x_9717) ;  /* 0x0000000000107947 */ /* 0x000fec0003800000 */
.L_x_9741:
[----:B------:R0:W5:Y:S01]  /*3b40*/  LDG.E.64 R26, desc[UR36][R4.64] ;  /* 0x00000024041a7981 */ /* 0x000162000c1e1b00 */
[----:B------:R-:W-:Y:S05]  /*3b50*/  BRA `(.L_x_9717) ;  /* 0x0000000000087947 */ /* 0x000fea0003800000 */
.L_x_9740:
[----:B------:R0:W5:Y:S01]  /*3b60*/  LDG.E R26, desc[UR36][R4.64] ;  /* 0x00000024041a7981 */ /* 0x000162000c1e1900 */
[----:B------:R-:W-:-:S07]  /*3b70*/  IMAD.MOV.U32 R27, RZ, RZ, RZ ;  /* 0x000000ffff1b7224 */ /* 0x000fce00078e00ff */
.L_x_9717:
[----:B------:R-:W-:-:S07]  /*3b80*/  VIADD R35, R35, 0x80 ;  /* 0x0000008023237836 */ /* 0x000fce0000000000 */
.L_x_9678:
[----:B------:R-:W-:Y:S05]  /*3b90*/  BSYNC B6 ;  /* 0x0000000000067941 */ /* 0x000fea0003800000 */
.L_x_9677:
[----:B------:R-:W-:Y:S01]  /*3ba0*/  ISETP.GE.AND P0, PT, R35, R2, PT ;  /* 0x000000022300720c */ /* 0x000fe20003f06270 */
[----:B------:R-:W-:Y:S01]  /*3bb0*/  BSSY B6, `(.L_x_9745) ;  /* 0x00001d7000067945 */ /* 0x000fe20003800000 */
[----:B------:R-:W-:Y:S02]  /*3bc0*/  CS2R R24, SRZ ;  /* 0x0000000000187805 */ /* 0x000fe4000001ff00 */
[----:B------:R-:W-:Y:S02]  /*3bd0*/  CS2R R22, SRZ ;  /* 0x0000000000167805 */ /* 0x000fe4000001ff00 */
[----:B------:R-:W-:-:S07]  /*3be0*/  CS2R R18, SRZ ;  /* 0x0000000000127805 */ /* 0x000fce000001ff00 */
        /* <DEDUP_REMOVED lines=21> */
.L_x_9750:
[----:B------:R0:W5:Y:S01]  /*3d40*/  LDG.E.U8 R22, desc[UR36][R4.64] ;  /* 0x0000002404167981 */ /* 0x000162000c1e1100 */
[----:B------:R-:W-:Y:S01]  /*3d50*/  IMAD.MOV.U32 R23, RZ, RZ, RZ ;  /* 0x000000ffff177224 */ /* 0x000fe200078e00ff */
[----:B------:R-:W-:Y:S06]  /*3d60*/  BRA `(.L_x_9752) ;  /* 0x0000000c00487947 */ /* 0x000fec0003800000 */
.L_x_9749:
        /* <DEDUP_REMOVED lines=8> */
.L_x_9754:
[----:B------:R-:W2:Y:S02]  /*3df0*/  LDG.E R22, desc[UR36][R4.64] ;  /* 0x0000002404167981 */ /* 0x000ea4000c1e1900 */
[----:B--2---:R-:W-:Y:S01]  /*3e00*/  SHF.R.S32.HI R23, RZ, 0x1f, R22 ;  /* 0x0000001fff177819 */ /* 0x004fe20000011416 */
[----:B------:R-:W-:Y:S06]  /*3e10*/  BRA `(.L_x_9752) ;  /* 0x0000000c001c7947 */ /* 0x000fec0003800000 */
.L_x_9753:
[----:B------:R-:W2:Y:S02]  /*3e20*/  LDG.E.S16 R22, desc[UR36][R4.64] ;  /* 0x0000002404167981 */ /* 0x000ea4000c1e1700 */
[----:B--2---:R-:W-:Y:S01]  /*3e30*/  SHF.R.S32.HI R23, RZ, 0x1f, R22 ;  /* 0x0000001fff177819 */ /* 0x004fe20000011416 */
[----:B------:R-:W-:Y:S06]  /*3e40*/  BRA `(.L_x_9752) ;  /* 0x0000000c00107947 */ /* 0x000fec0003800000 */
.L_x_9748:
        /* <DEDUP_REMOVED lines=9> */
.L_x_9756:
[----:B------:R-:W2:Y:S02]  /*3ee0*/  LDG.E.U16 R4, desc[UR36][R4.64] ;  /* 0x0000002404047981 */ /* 0x000ea4000c1e1500 */
[----:B--2---:R-:W-:-:S06]  /*3ef0*/  HADD2.F32 R22, -RZ, R4.H0_H0 ;  /* 0x20000004ff167230 */ /* 0x004fcc0000004100 */
[----:B------:R-:W0:Y:S01]  /*3f00*/  F2I.S64.TRUNC R22, R22 ;  /* 0x0000001600167311 */ /* 0x000e22000020d900 */
[----:B------:R-:W-:Y:S05]  /*3f10*/  BRA `(.L_x_9752) ;  /* 0x0000000800dc7947 */ /* 0x000fea0003800000 */
.L_x_9755:
        /* <DEDUP_REMOVED lines=9> */
.L_x_9758:
[----:B------:R-:W2:Y:S02]  /*3fb0*/  LDG.E.U16 R4, desc[UR36][R4.64] ;  /* 0x0000002404047981 */ /* 0x000ea4000c1e1500 */
[----:B--2---:R-:W-:-:S06]  /*3fc0*/  HADD2.F32 R22, -RZ, R4.H0_H0 ;  /* 0x20000004ff167230 */ /* 0x004fcc0000004100 */
[----:B------:R-:W0:Y:S01]  /*3fd0*/  F2I.S64.TRUNC R22, R22 ;  /* 0x0000001600167311 */ /* 0x000e22000020d900 */
[----:B------:R-:W-:Y:S05]  /*3fe0*/  BRA `(.L_x_9752) ;  /* 0x0000000800a87947 */ /* 0x000fea0003800000 */
.L_x_9757:
[----:B------:R-:W2:Y:S02]  /*3ff0*/  LDG.E.64 R4, desc[UR36][R4.64] ;  /* 0x0000002404047981 */ /* 0x000ea4000c1e1b00 */
[----:B--2---:R0:W1:Y:S01]  /*4000*/  F2I.S64.F64.TRUNC R22, R4 ;  /* 0x0000000400167311 */ /* 0x004062000030d900 */
[----:B------:R-:W-:Y:S05]  /*4010*/  BRA `(.L_x_9752) ;  /* 0x00000008009c7947 */ /* 0x000fea0003800000 */
.L_x_9747:
        /* <DEDUP_REMOVED lines=13> */
.L_x_9761:
[----:B------:R-:W2:Y:S02]  /*40f0*/  LDG.E.64 R4, desc[UR36][R4.64] ;  /* 0x0000002404047981 */ /* 0x000ea4000c1e1b00 */
[----:B--2---:R0:W1:Y:S01]  /*4100*/  F2I.S64.F64.TRUNC R22, R4 ;  /* 0x0000000400167311 */ /* 0x004062000030d900 */
[----:B------:R-:W-:Y:S05]  /*4110*/  BRA `(.L_x_9752) ;  /* 0x00000008005c7947 */ /* 0x000fea0003800000 */
.L_x_9760:
        /* <DEDUP_REMOVED lines=27> */
.L_x_9763:
        /* <DEDUP_REMOVED lines=14> */
.L_x_9762:
[----:B------:R-:W2:Y:S02]  /*43b0*/  LDG.E.U16 R22, desc[UR36][R4.64] ;  /* 0x0000002404167981 */ /* 0x000ea4000c1e1500 */
[----:B--2---:R-:W-:-:S06]  /*43c0*/  IMAD.U32 R22, R22, 0x10000, RZ ;  /* 0x0001000016167824 */ /* 0x004fcc00078e00ff */
[----:B------:R-:W2:Y:S01]  /*43d0*/  F2I.S64.TRUNC R22, R22 ;  /* 0x0000001600167311 */ /* 0x000ea2000020d900 */
[----:B------:R-:W-:Y:S05]  /*43e0*/  BRA `(.L_x_9752) ;  /* 0x0000000400a87947 */ /* 0x000fea0003800000 */
.L_x_9759:
        /* <DEDUP_REMOVED lines=11> */
.L_x_9766:
        /* <DEDUP_REMOVED lines=21> */
.L_x_9770:
[----:B------:R-:W-:Y:S05]  /*45f0*/  BSYNC B1 ;  /* 0x0000000000017941 */ /* 0x000fea0003800000 */
.L_x_9769:
[----:B------:R-:W-:Y:S01]  /*4600*/  IMAD.SHL.U32 R3, R3, 0x100000, RZ ;  /* 0x0010000003037824 */ /* 0x000fe200078e00ff */
[----:B------:R-:W-:-:S04]  /*4610*/  LEA R5, R0, 0x3b800000, 0x17 ;  /* 0x3b80000000057811 */ /* 0x000fc800078eb8ff */
[----:B------:R-:W-:-:S07]  /*4620*/  LOP3.LUT R22, R5, R3, R22, 0xfe, !PT ;  /* 0x0000000305167212 */ /* 0x000fce00078efe16 */
.L_x_9768:
[----:B------:R-:W-:Y:S05]  /*4630*/  BSYNC B0 ;  /* 0x0000000000007941 */ /* 0x000fea0003800000 */
.L_x_9767:
[----:B------:R-:W0:Y:S01]  /*4640*/  F2I.S64.TRUNC R22, R22 ;  /* 0x0000001600167311 */ /* 0x000e22000020d900 */
[----:B------:R-:W-:Y:S05]  /*4650*/  BRA `(.L_x_9752) ;  /* 0x00000004000c7947 */ /* 0x000fea0003800000 */
.L_x_9765:
        /* <DEDUP_REMOVED lines=21> */
.L_x_9774:
[----:B------:R-:W-:Y:S05]  /*47b0*/  BSYNC B1 ;  /* 0x0000000000017941 */ /* 0x000fea0003800000 */
.L_x_9773:
[----:B------:R-:W-:Y:S01]  /*47c0*/  IMAD.SHL.U32 R3, R3, 0x200000, RZ ;  /* 0x0020000003037824 */ /* 0x000fe200078e00ff */
[----:B------:R-:W-:-:S04]  /*47d0*/  LEA R5, R0, 0x37800000, 0x17 ;  /* 0x3780000000057811 */ /* 0x000fc800078eb8ff */
[----:B------:R-:W-:-:S07]  /*47e0*/  LOP3.LUT R22, R5, R3, R22, 0xfe, !PT ;  /* 0x0000000305167212 */ /* 0x000fce00078efe16 */
.L_x_9772:
[----:B------:R-:W-:Y:S05]  /*47f0*/  BSYNC B0 ;  /* 0x0000000000007941 */ /* 0x000fea0003800000 */
.L_x_9771:
[----:B------:R-:W0:Y:S01]  /*4800*/  F2I.S64.TRUNC R22, R22 ;  /* 0x0000001600167311 */ /* 0x000e22000020d900 */
[----:B------:R-:W-:Y:S05]  /*4810*/  BRA `(.L_x_9752) ;  /* 0x00000000009c7947 */ /* 0x000fea0003800000 */
.L_x_9764:
        /* <DEDUP_REMOVED lines=14> */
.L_x_9778:
[----:B------:R-:W-:Y:S05]  /*4900*/  BSYNC B0 ;  /* 0x0000000000007941 */ /* 0x000fea0003800000 */
.L_x_9777:
[----:B------:R-:W0:Y:S01]  /*4910*/  F2I.S64.TRUNC R22, R22 ;  /* 0x0000001600167311 */ /* 0x000e22000020d900 */
[----:B------:R-:W-:Y:S05]  /*4920*/  BRA `(.L_x_9752) ;  /* 0x0000000000587947 */ /* 0x000fea0003800000 */
.L_x_9751:
        /* <DEDUP_REMOVED lines=16> */
.L_x_9779:
[----:B------:R-:W-:Y:S01]  /*4a30*/  CS2R R22, SRZ ;  /* 0x0000000000167805 */ /* 0x000fe2000001ff00 */
[----:B------:R-:W-:Y:S06]  /*4a40*/  BRA `(.L_x_9752) ;  /* 0x0000000000107947 */ /* 0x000fec0003800000 */
.L_x_9776:
[----:B------:R0:W5:Y:S01]  /*4a50*/  LDG.E.64 R22, desc[UR36][R4.64] ;  /* 0x0000002404167981 */ /* 0x000162000c1e1b00 */
[----:B------:R-:W-:Y:S05]  /*4a60*/  BRA `(.L_x_9752) ;  /* 0x0000000000087947 */ /* 0x000fea0003800000 */
.L_x_9775:
[----:B------:R0:W5:Y:S01]  /*4a70*/  LDG.E R22, desc[UR36][R4.64] ;  /* 0x0000002404167981 */ /* 0x000162000c1e1900 */
[----:B------:R-:W-:-:S07]  /*4a80*/  IMAD.MOV.U32 R23, RZ, RZ, RZ ;  /* 0x000000ffff177224 */ /* 0x000fce00078e00ff */
.L_x_9752:
        /* <DEDUP_REMOVED lines=19> */
.L_x_9783:
[----:B------:R0:W5:Y:S01]  /*4bc0*/  LDG.E.U8 R18, desc[UR36][R4.64] ;  /* 0x0000002404127981 */ /* 0x000162000c1e1100 */
[----:B------:R-:W-:Y:S01]  /*4bd0*/  IMAD.MOV.U32 R19, RZ, RZ, RZ ;  /* 0x000000ffff137224 */ /* 0x000fe200078e00ff */
[----:B------:R-:W-:Y:S06]  /*4be0*/  BRA `(.L_x_9785) ;  /* 0x0000000c00487947 */ /* 0x000fec0003800000 */
.L_x_9782:
        /* <DEDUP_REMOVED lines=8> */
.L_x_9787:
[----:B------:R-:W2:Y:S02]  /*4c70*/  LDG.E R18, desc[UR36][R4.64] ;  /* 0x0000002404127981 */ /* 0x000ea4000c1e1900 */
[----:B--2---:R-:W-:Y:S01]  /*4c80*/  SHF.R.S32.HI R19, RZ, 0x1f, R18 ;  /* 0x0000001fff137819 */ /* 0x004fe20000011412 */
[----:B------:R-:W-:Y:S06]  /*4c90*/  BRA `(.L_x_9785) ;  /* 0x0000000c001c7947 */ /* 0x000fec0003800000 */
.L_x_9786:
[----:B------:R-:W2:Y:S02]  /*4ca0*/  LDG.E.S16 R18, desc[UR36][R4.64] ;  /* 0x0000002404127981 */ /* 0x000ea4000c1e1700 */
[----:B--2---:R-:W-:Y:S01]  /*4cb0*/  SHF.R.S32.HI R19, RZ, 0x1f, R18 ;  /* 0x0000001fff137819 */ /* 0x004fe20000011412 */
[----:B------:R-:W-:Y:S06]  /*4cc0*/  BRA `(.L_x_9785) ;  /* 0x0000000c00107947 */ /* 0x000fec0003800000 */
.L_x_9781:
[----:B------:R-:W-:-:S13]  /*4cd0*/  ISETP.GT.AND P0, PT, R0, 0x6, PT ;  /* 0x000000060000780c */ /* 0x000fda0003f04270 */
[----:B------:R-:W-:Y:S05]  /*4ce0*/  @P0 BRA `(.L_x_9788) ;  /* 0x00000000002c0947 */ /* 0x000fea0003800000 */
[----:B------:R-:W-:-:S13]  /*4cf0*/  ISETP.NE.AND P0, PT, R0, 0x5, PT ;  /* 0x000000050000780c */ /* 0x000fda0003f05270 */
[----:B------:R-:W-:Y:S05]  /*4d00*/  @!P0 BRA `(.L_x_9789) ;  /* 0x0000000000148947 */ /* 0x000fea0003800000 */
[----:B------:R-:W-:-:S13]  /*4d10*/  ISETP.NE.AND P0, PT, R0, 0x6, PT ;  /* 0x000000060000780c */ /* 0x000fda0003f05270 */
[----:B------:R-:W-:Y:S05]  /*4d20*/  @P0 BRA `(.L_x_9784) ;  /* 0x0000000800a00947 */ /* 0x000fea0003800000 */
[----:B------:R-:W2:Y:S02]  /*4d30*/  LDG.E R4, desc[UR36][R4.64] ;  /* 0x0000002404047981 */ /* 0x000ea4000c1e1900 */
[----:B--2---:R0:W2:Y:S01]  /*4d40*/  F2I.S64.TRUNC R18, R4 ;  /* 0x0000000400127311 */ /* 0x0040a2000020d900 */
[----:B------:R-:W-:Y:S05]  /*4d50*/  BRA `(.L_x_9785) ;  /* 0x0000000800ec7947 */ /* 0x000fea0003800000 */
.L_x_9789:
[----:B------:R-:W2:Y:S02]  /*4d60*/  LDG.E.U16 R4, desc[UR36][R4.64] ;  /* 0x0000002404047981 */ /* 0x000ea4000c1e1500 */
[----:B--2---:R-:W-:-:S06]  /*4d70*/  HADD2.F32 R18, -RZ, R4.H0_H0 ;  /* 0x20000004ff127230 */ /* 0x004fcc0000004100 */
[----:B------:R-:W0:Y:S01]  /*4d80*/  F2I.S64.TRUNC R18, R18 ;  /* 0x0000001200127311 */ /* 0x000e22000020d900 */
[----:B------:R-:W-:Y:S05]  /*4d90*/  BRA `(.L_x_9785) ;  /* 0x0000000800dc7947 */ /* 0x000fea0003800000 */
.L_x_9788:
[----:B------:R-:W-:-:S13]  /*4da0*/  ISETP.NE.AND P0, PT, R0, 0x7, PT ;  /* 0x000000070000780c */ /* 0x000fda0003f05270 */
[----:B------:R-:W-:Y:S05]  /*4db0*/  @!P0 BRA `(.L_x_9790) ;  /* 0x00000000002c8947 */ /* 0x000fea0003800000 */
[----:B------:R-:W-:-:S13]  /*4dc0*/  ISETP.NE.AND P0, PT, R0, 0x8, PT ;  /* 0x000000080000780c */ /* 0x000fda0003f05270 */
[----:B------:R-:W-:Y:S05]  /*4dd0*/  @!P0 BRA `(.L_x_9791) ;  /* 0x0000000000148947 */ /* 0x000fea0003800000 */
[----:B------:R-:W-:-:S13]  /*4de0*/  ISETP.NE.AND P0, PT, R0, 0x9, PT ;  /* 0x000000090000780c */ /* 0x000fda0003f05270 */
[----:B------:R-:W-:Y:S05]  /*4df0*/  @P0 BRA `(.L_x_9784) ;  /* 0x00000008006c0947 */ /* 0x000fea0003800000 */
[----:B------:R-:W2:Y:S02]  /*4e00*/  LDG.E R4, desc[UR36][R4.64] ;  /* 0x0000002404047981 */ /* 0x000ea4000c1e1900 */
[----:B--2---:R0:W2:Y:S01]  /*4e10*/  F2I.S64.TRUNC R18, R4 ;  /* 0x0000000400127311 */ /* 0x0040a2000020d900 */
[----:B------:R-:W-:Y:S05]  /*4e20*/  BRA `(.L_x_9785) ;  /* 0x0000000800b87947 */ /* 0x000fea0003800000 */
.L_x_9791:
[----:B------:R-:W2:Y:S02]  /*4e30*/  LDG.E.U16 R4, desc[UR36][R4.64] ;  /* 0x0000002404047981 */ /* 0x000ea4000c1e1500 */
[----:B--2---:R-:W-:-:S06]  /*4e40*/  HADD2.F32 R18, -RZ, R4.H0_H0 ;  /* 0x20000004ff127230 */ /* 0x004fcc0000004100 */
[----:B------:R-:W0:Y:S01]  /*4e50*/  F2I.S64.TRUNC R18, R18 ;  /* 0x0000001200127311 */ /* 0x000e22000020d900 */
[----:B------:R-:W-:Y:S05]  /*4e60*/  BRA `(.L_x_9785) ;  /* 0x0000000800a87947 */ /* 0x000fea0003800000 */
.L_x_9790:
[----:B------:R-:W2:Y:S02]  /*4e70*/  LDG.E.64 R4, desc[UR36][R4.64] ;  /* 0x0000002404047981 */ /* 0x000ea4000c1e1b00 */
[----:B--2---:R0:W2:Y:S01]  /*4e80*/  F2I.S64.F64.TRUNC R18, R4 ;  /* 0x0000000400127311 */ /* 0x0040a2000030d900 */
[----:B------:R-:W-:Y:S05]  /*4e90*/  BRA `(.L_x_9785) ;  /* 0x00000008009c7947 */ /* 0x000fea0003800000 */
.L_x_9780:
        /* <DEDUP_REMOVED lines=13> */
.L_x_9794:
[----:B------:R-:W2:Y:S02]  /*4f70*/  LDG.E.64 R4, desc[UR36][R4.64] ;  /* 0x0000002404047981 */ /* 0x000ea4000c1e1b00 */
[----:B--2---:R0:W2:Y:S01]  /*4f80*/  F2I.S64.F64.TRUNC R18, R4 ;  /* 0x0000000400127311 */ /* 0x0040a2000030d900 */
[----:B------:R-:W-:Y:S05]  /*4f90*/  BRA `(.L_x_9785) ;  /* 0x00000008005c7947 */ /* 0x000fea0003800000 */
.L_x_9793:
        /* <DEDUP_REMOVED lines=25> */
[----:B------:R0:W2:Y:S01]  /*5130*/  F2I.S64.TRUNC R18, R7 ;  /* 0x0000000700127311 */ /* 0x0000a2000020d900 */
[----:B------:R-:W-:Y:S05]  /*5140*/  BRA `(.L_x_9785) ;  /* 0x0000000400f07947 */ /* 0x000fea0003800000 */
.L_x_9796:
        /* <DEDUP_REMOVED lines=12> */
[----:B------:R0:W2:Y:S01]  /*5210*/  F2I.S64.TRUNC R18, R0 ;  /* 0x0000000000127311 */ /* 0x0000a2000020d900 */
[----:B------:R-:W-:Y:S05]  /*5220*/  BRA `(.L_x_9785) ;  /* 0x0000000400b87947 */ /* 0x000fea0003800000 */
.L_x_9795:
[----:B------:R-:W2:Y:S02]  /*5230*/  LDG.E.U16 R18, desc[UR36][R4.64] ;  /* 0x0000002404127981 */ /* 0x000ea4000c1e1500 */
[----:B--2---:R-:W-:-:S06]  /*5240*/  IMAD.U32 R18, R18, 0x10000, RZ ;  /* 0x0001000012127824 */ /* 0x004fcc00078e00ff */
[----:B------:R-:W0:Y:S01]  /*5250*/  F2I.S64.TRUNC R18, R18 ;  /* 0x0000001200127311 */ /* 0x000e22000020d900 */
[----:B------:R-:W-:Y:S05]  /*5260*/  BRA `(.L_x_9785) ;  /* 0x0000000400a87947 */ /* 0x000fea0003800000 */
.L_x_9792:
        /* <DEDUP_REMOVED lines=11> */
.L_x_9799:
        /* <DEDUP_REMOVED lines=21> */
.L_x_9803:
[----:B------:R-:W-:Y:S05]  /*5470*/  BSYNC B1 ;  /* 0x0000000000017941 */ /* 0x000fea0003800000 */
.L_x_9802:
[----:B------:R-:W-:Y:S01]  /*5480*/  IMAD.SHL.U32 R3, R3, 0x100000, RZ ;  /* 0x0010000003037824 */ /* 0x000fe200078e00ff */
[----:B------:R-:W-:-:S04]  /*5490*/  LEA R5, R0, 0x3b800000, 0x17 ;  /* 0x3b80000000057811 */ /* 0x000fc800078eb8ff */
[----:B------:R-:W-:-:S07]  /*54a0*/  LOP3.LUT R18, R5, R3, R18, 0xfe, !PT ;  /* 0x0000000305127212 */ /* 0x000fce00078efe12 */
.L_x_9801:
[----:B------:R-:W-:Y:S05]  /*54b0*/  BSYNC B0 ;  /* 0x0000000000007941 */ /* 0x000fea0003800000 */
.L_x_9800:
[----:B------:R-:W0:Y:S01]  /*54c0*/  F2I.S64.TRUNC R18, R18 ;  /* 0x0000001200127311 */ /* 0x000e22000020d900 */
[----:B------:R-:W-:Y:S05]  /*54d0*/  BRA `(.L_x_9785) ;  /* 0x00000004000c7947 */ /* 0x000fea0003800000 */
.L_x_9798:
        /* <DEDUP_REMOVED lines=21> */
.L_x_9807:
[----:B------:R-:W-:Y:S05]  /*5630*/  BSYNC B1 ;  /* 0x0000000000017941 */ /* 0x000fea0003800000 */
.L_x_9806:
[----:B------:R-:W-:Y:S01]  /*5640*/  IMAD.SHL.U32 R3, R3, 0x200000, RZ ;  /* 0x0020000003037824 */ /* 0x000fe200078e00ff */
[----:B------:R-:W-:-:S04]  /*5650*/  LEA R5, R0, 0x37800000, 0x17 ;  /* 0x3780000000057811 */ /* 0x000fc800078eb8ff */
[----:B------:R-:W-:-:S07]  /*5660*/  LOP3.LUT R18, R5, R3, R18, 0xfe, !PT ;  /* 0x0000000305127212 */ /* 0x000fce00078efe12 */
.L_x_9805:
[----:B------:R-:W-:Y:S05]  /*5670*/  BSYNC B0 ;  /* 0x0000000000007941 */ /* 0x000fea0003800000 */
.L_x_9804:
[----:B------:R-:W0:Y:S01]  /*5680*/  F2I.S64.TRUNC R18, R18 ;  /* 0x0000001200127311 */ /* 0x000e22000020d900 */
[----:B------:R-:W-:Y:S05]  /*5690*/  BRA `(.L_x_9785) ;  /* 0x00000000009c7947 */ /* 0x000fea0003800000 */
.L_x_9797:
        /* <DEDUP_REMOVED lines=14> */
.L_x_9811:
[----:B------:R-:W-:Y:S05]  /*5780*/  BSYNC B0 ;  /* 0x0000000000007941 */ /* 0x000fea0003800000 */
.L_x_9810:
[----:B------:R-:W0:Y:S01]  /*5790*/  F2I.S64.TRUNC R18, R18 ;  /* 0x0000001200127311 */ /* 0x000e22000020d900 */
[----:B------:R-:W-:Y:S05]  /*57a0*/  BRA `(.L_x_9785) ;  /* 0x0000000000587947 */ /* 0x000fea0003800000 */
.L_x_9784:
        /* <DEDUP_REMOVED lines=16> */
.L_x_9812:
[----:B------:R-:W-:Y:S01]  /*58b0*/  CS2R R18, SRZ ;  /* 0x0000000000127805 */ /* 0x000fe2000001ff00 */
[----:B------:R-:W-:Y:S06]  /*58c0*/  BRA `(.L_x_9785) ;  /* 0x0000000000107947 */ /* 0x000fec0003800000 */
.L_x_9809:
[----:B------:R0:W5:Y:S01]  /*58d0*/  LDG.E.64 R18, desc[UR36][R4.64] ;  /* 0x0000002404127981 */ /* 0x000162000c1e1b00 */
[----:B------:R-:W-:Y:S05]  /*58e0*/  BRA `(.L_x_9785) ;  /* 0x0000000000087947 */ /* 0x000fea0003800000 */
.L_x_9808:
[----:B------:R0:W5:Y:S01]  /*58f0*/  LDG.E R18, desc[UR36][R4.64] ;  /* 0x0000002404127981 */ /* 0x000162000c1e1900 */
[----:B------:R-:W-:-:S07]  /*5900*/  IMAD.MOV.U32 R19, RZ, RZ, RZ ;  /* 0x000000ffff137224 */ /* 0x000fce00078e00ff */
.L_x_9785:
[----:B------:R-:W-:-:S07]  /*5910*/  VIADD R35, R35, 0x80 ;  /* 0x0000008023237836 */ /* 0x000fce0000000000 */
.L_x_9746:
[----:B------:R-:W-:Y:S05]  /*5920*/  BSYNC B6 ;  /* 0x0000000000067941 */ /* 0x000fea0003800000 */
.L_x_9745:
        /* <DEDUP_REMOVED lines=24> */
.L_x_9818:
[----:B------:R0:W5:Y:S01]  /*5ab0*/  LDG.E.U8 R16, desc[UR36][R4.64] ;  /* 0x0000002404107981 */ /* 0x000162000c1e1100 */
[----:B------:R-:W-:Y:S01]  /*5ac0*/  IMAD.MOV.U32 R17, RZ, RZ, RZ ;  /* 0x000000ffff117224 */ /* 0x000fe200078e00ff */
[----:B------:R-:W-:Y:S06]  /*5ad0*/  BRA `(.L_x_9820) ;  /* 0x0000000c00487947 */ /* 0x000fec0003800000 */
.L_x_9817:
        /* <DEDUP_REMOVED lines=8> */
.L_x_9822:
[----:B------:R-:W2:Y:S02]  /*5b60*/  LDG.E R16, desc[UR36][R4.64] ;  /* 0x0000002404107981 */ /* 0x000ea4000c1e1900 */
[----:B--2---:R-:W-:Y:S01]  /*5b70*/  SHF.R.S32.HI R17, RZ, 0x1f, R16 ;  /* 0x0000001fff117819 */ /* 0x004fe20000011410 */
[----:B------:R-:W-:Y:S06]  /*5b80*/  BRA `(.L_x_9820) ;  /* 0x0000000c001c7947 */ /* 0x000fec0003800000 */
.L_x_9821:
[----:B------:R-:W2:Y:S02]  /*5b90*/  LDG.E.S16 R16, desc[UR36][R4.64] ;  /* 0x0000002404107981 */ /* 0x000ea4000c1e1700 */
[----:B--2---:R-:W-:Y:S01]  /*5ba0*/  SHF.R.S32.HI R17, RZ, 0x1f, R16 ;  /* 0x0000001fff117819 */ /* 0x004fe20000011410 */
[----:B------:R-:W-:Y:S06]  /*5bb0*/  BRA `(.L_x_9820) ;  /* 0x0000000c00107947 */ /* 0x000fec0003800000 */
.L_x_9816:
        /* <DEDUP_REMOVED lines=9> */
.L_x_9824:
[----:B------:R-:W2:Y:S02]  /*5c50*/  LDG.E.U16 R4, desc[UR36][R4.64] ;  /* 0x0000002404047981 */ /* 0x000ea4000c1e1500 */
[----:B--2---:R-:W-:-:S06]  /*5c60*/  HADD2.F32 R16, -RZ, R4.H0_H0 ;  /* 0x20000004ff107230 */ /* 0x004fcc0000004100 */
[----:B------:R-:W2:Y:S01]  /*5c70*/  F2I.S64.TRUNC R16, R16 ;  /* 0x0000001000107311 */ /* 0x000ea2000020d900 */
[----:B------:R-:W-:Y:S05]  /*5c80*/  BRA `(.L_x_9820) ;  /* 0x0000000800dc7947 */ /* 0x000fea0003800000 */
.L_x_9823:
        /* <DEDUP_REMOVED lines=9> */
.L_x_9826:
[----:B------:R-:W2:Y:S02]  /*5d20*/  LDG.E.U16 R4, desc[UR36][R4.64] ;  /* 0x0000002404047981 */ /* 0x000ea4000c1e1500 */
[----:B--2---:R-:W-:-:S06]  /*5d30*/  HADD2.F32 R16, -RZ, R4.H0_H0 ;  /* 0x20000004ff107230 */ /* 0x004fcc0000004100 */
[----:B------:R-:W0:Y:S01]  /*5d40*/  F2I.S64.TRUNC R16, R16 ;  /* 0x0000001000107311 */ /* 0x000e22000020d900 */
[----:B------:R-:W-:Y:S05]  /*5d50*/  BRA `(.L_x_9820) ;  /* 0x0000000800a87947 */ /* 0x000fea0003800000 */
.L_x_9825:
[----:B------:R-:W2:Y:S02]  /*5d60*/  LDG.E.64 R4, desc[UR36][R4.64] ;  /* 0x0000002404047981 */ /* 0x000ea4000c1e1b00 */
[----:B--2---:R0:W1:Y:S01]  /*5d70*/  F2I.S64.F64.TRUNC R16, R4 ;  /* 0x0000000400107311 */ /* 0x004062000030d900 */
[----:B------:R-:W-:Y:S05]  /*5d80*/  BRA `(.L_x_9820) ;  /* 0x00000008009c7947 */ /* 0x000fea0003800000 */
.L_x_9815:
        /* <DEDUP_REMOVED lines=13> */
.L_x_9829:
[----:B------:R-:W2:Y:S02]  /*5e60*/  LDG.E.64 R4, desc[UR36][R4.64] ;  /* 0x0000002404047981 */ /* 0x000ea4000c1e1b00 */
[----:B--2---:R0:W1:Y:S01]  /*5e70*/  F2I.S64.F64.TRUNC R16, R4 ;  /* 0x0000000400107311 */ /* 0x004062000030d900 */
[----:B------:R-:W-:Y:S05]  /*5e80*/  BRA `(.L_x_9820) ;  /* 0x00000008005c7947 */ /* 0x000fea0003800000 */
.L_x_9828:
        /* <DEDUP_REMOVED lines=27> */
.L_x_9831:
        /* <DEDUP_REMOVED lines=14> */
.L_x_9830:
[----:B------:R-:W2:Y:S02]  /*6120*/  LDG.E.U16 R16, desc[UR36][R4.64] ;  /* 0x0000002404107981 */ /* 0x000ea4000c1e1500 */
[----:B--2---:R-:W-:-:S06]  /*6130*/  IMAD.U32 R16, R16, 0x10000, RZ ;  /* 0x0001000010107824 */ /* 0x004fcc00078e00ff */
[----:B------:R-:W0:Y:S01]  /*6140*/  F2I.S64.TRUNC R16, R16 ;  /* 0x0000001000107311 */ /* 0x000e22000020d900 */
[----:B------:R-:W-:Y:S05]  /*6150*/  BRA `(.L_x_9820) ;  /* 0x0000000400a87947 */ /* 0x000fea0003800000 */
.L_x_9827:
        /* <DEDUP_REMOVED lines=11> */
.L_x_9834:
        /* <DEDUP_REMOVED lines=21> */
.L_x_9838:
[----:B------:R-:W-:Y:S05]  /*6360*/  BSYNC B1 ;  /* 0x0000000000017941 */ /* 0x000fea0003800000 */
.L_x_9837:
[----:B------:R-:W-:Y:S01]  /*6370*/  IMAD.SHL.U32 R3, R3, 0x100000, RZ ;  /* 0x0010000003037824 */ /* 0x000fe200078e00ff */
[----:B------:R-:W-:-:S04]  /*6380*/  LEA R5, R0, 0x3b800000, 0x17 ;  /* 0x3b80000000057811 */ /* 0x000fc800078eb8ff */
[----:B------:R-:W-:-:S07]  /*6390*/  LOP3.LUT R16, R5, R3, R16, 0xfe, !PT ;  /* 0x0000000305107212 */ /* 0x000fce00078efe10 */
.L_x_9836:
[----:B------:R-:W-:Y:S05]  /*63a0*/  BSYNC B0 ;  /* 0x0000000000007941 */ /* 0x000fea0003800000 */
.L_x_9835:
[----:B------:R-:W0:Y:S01]  /*63b0*/  F2I.S64.TRUNC R16, R16 ;  /* 0x0000001000107311 */ /* 0x000e22000020d900 */
[----:B------:R-:W-:Y:S05]  /*63c0*/  BRA `(.L_x_9820) ;  /* 0x00000004000c7947 */ /* 0x000fea0003800000 */
.L_x_9833:
        /* <DEDUP_REMOVED lines=21> */
.L_x_9842:
[----:B------:R-:W-:Y:S05]  /*6520*/  BSYNC B1 ;  /* 0x0000000000017941 */ /* 0x000fea0003800000 */
.L_x_9841:
[----:B------:R-:W-:Y:S01]  /*6530*/  IMAD.SHL.U32 R3, R3, 0x200000, RZ ;  /* 0x0020000003037824 */ /* 0x000fe200078e00ff */
[----:B------:R-:W-:-:S04]  /*6540*/  LEA R5, R0, 0x37800000, 0x17 ;  /* 0x3780000000057811 */ /* 0x000fc800078eb8ff */
[----:B------:R-:W-:-:S07]  /*6550*/  LOP3.LUT R16, R5, R3, R16, 0xfe, !PT ;  /* 0x0000000305107212 */ /* 0x000fce00078efe10 */
.L_x_9840:
[----:B------:R-:W-:Y:S05]  /*6560*/  BSYNC B0 ;  /* 0x0000000000007941 */ /* 0x000fea0003800000 */
.L_x_9839:
[----:B------:R-:W0:Y:S01]  /*6570*/  F2I.S64.TRUNC R16, R16 ;  /* 0x0000001000107311 */ /* 0x000e22000020d900 */
[----:B------:R-:W-:Y:S05]  /*6580*/  BRA `(.L_x_9820) ;  /* 0x00000000009c7947 */ /* 0x000fea0003800000 */
.L_x_9832:
        /* <DEDUP_REMOVED lines=14> */
.L_x_9846:
[----:B------:R-:W-:Y:S05]  /*6670*/  BSYNC B0 ;  /* 0x0000000000007941 */ /* 0x000fea0003800000 */
.L_x_9845:
[----:B------:R-:W0:Y:S01]  /*6680*/  F2I.S64.TRUNC R16, R16 ;  /* 0x0000001000107311 */ /* 0x000e22000020d900 */
[----:B------:R-:W-:Y:S05]  /*6690*/  BRA `(.L_x_9820) ;  /* 0x0000000000587947 */ /* 0x000fea0003800000 */
.L_x_9819:
        /* <DEDUP_REMOVED lines=16> */
.L_x_9847:
[----:B------:R-:W-:Y:S01]  /*67a0*/  CS2R R16, SRZ ;  /* 0x0000000000107805 */ /* 0x000fe2000001ff00 */
[----:B------:R-:W-:Y:S06]  /*67b0*/  BRA `(.L_x_9820) ;  /* 0x0000000000107947 */ /* 0x000fec0003800000 */
.L_x_9844:
[----:B------:R0:W5:Y:S01]  /*67c0*/  LDG.E.64 R16, desc[UR36][R4.64] ;  /* 0x0000002404107981 */ /* 0x000162000c1e1b00 */
[----:B------:R-:W-:Y:S05]  /*67d0*/  BRA `(.L_x_9820) ;  /* 0x0000000000087947 */ /* 0x000fea0003800000 */
.L_x_9843:
[----:B------:R0:W5:Y:S01]  /*67e0*/  LDG.E R16, desc[UR36][R4.64] ;  /* 0x0000002404107981 */ /* 0x000162000c1e1900 */
[----:B------:R-:W-:-:S07]  /*67f0*/  IMAD.MOV.U32 R17, RZ, RZ, RZ ;  /* 0x000000ffff117224 */ /* 0x000fce00078e00ff */
.L_x_9820:
        /* <DEDUP_REMOVED lines=19> */
.L_x_9851:
[----:B------:R0:W5:Y:S01]  /*6930*/  LDG.E.U8 R24, desc[UR36][R4.64] ;  /* 0x0000002404187981 */ /* 0x000162000c1e1100 */
[----:B------:R-:W-:Y:S01]  /*6940*/  IMAD.MOV.U32 R25, RZ, RZ, RZ ;  /* 0x000000ffff197224 */ /* 0x000fe200078e00ff */
[----:B------:R-:W-:Y:S06]  /*6950*/  BRA `(.L_x_9814) ;  /* 0x0000000c00447947 */ /* 0x000fec0003800000 */
.L_x_9850:
        /* <DEDUP_REMOVED lines=8> */
.L_x_9854:
[----:B------:R-:W2:Y:S02]  /*69e0*/  LDG.E R24, desc[UR36][R4.64] ;  /* 0x0000002404187981 */ /* 0x000ea4000c1e1900 */
[----:B--2---:R-:W-:Y:S01]  /*69f0*/  SHF.R.S32.HI R25, RZ, 0x1f, R24 ;  /* 0x0000001fff197819 */ /* 0x004fe20000011418 */
[----:B------:R-:W-:Y:S06]  /*6a00*/  BRA `(.L_x_9814) ;  /* 0x0000000c00187947 */ /* 0x000fec0003800000 */
.L_x_9853:
[----:B------:R-:W2:Y:S02]  /*6a10*/  LDG.E.S16 R24, desc[UR36][R4.64] ;  /* 0x0000002404187981 */ /* 0x000ea4000c1e1700 */
[----:B--2---:R-:W-:Y:S01]  /*6a20*/  SHF.R.S32.HI R25, RZ, 0x1f, R24 ;  /* 0x0000001fff197819 */ /* 0x004fe20000011418 */
[----:B------:R-:W-:Y:S06]  /*6a30*/  BRA `(.L_x_9814) ;  /* 0x0000000c000c7947 */ /* 0x000fec0003800000 */
.L_x_9849:
        /* <DEDUP_REMOVED lines=9> */
.L_x_9856:
[----:B------:R-:W2:Y:S02]  /*6ad0*/  LDG.E.U16 R4, desc[UR36][R4.64] ;  /* 0x0000002404047981 */ /* 0x000ea4000c1e1500 */
[----:B--2---:R-:W-:-:S06]  /*6ae0*/  HADD2.F32 R24, -RZ, R4.H0_H0 ;  /* 0x20000004ff187230 */ /* 0x004fcc0000004100 */
[----:B------:R-:W0:Y:S01]  /*6af0*/  F2I.S64.TRUNC R24, R24 ;  /* 0x0000001800187311 */ /* 0x000e22000020d900 */
[----:B------:R-:W-:Y:S05]  /*6b00*/  BRA `(.L_x_9814) ;  /* 0x0000000800d87947 */ /* 0x000fea0003800000 */
.L_x_9855:
        /* <DEDUP_REMOVED lines=9> */
.L_x_9858:
[----:B------:R-:W2:Y:S02]  /*6ba0*/  LDG.E.U16 R4, desc[UR36][R4.64] ;  /* 0x0000002404047981 */ /* 0x000ea4000c1e1500 */
[----:B--2---:R-:W-:-:S06]  /*6bb0*/  HADD2.F32 R24, -RZ, R4.H0_H0 ;  /* 0x20000004ff187230 */ /* 0x004fcc0000004100 */
[----:B------:R-:W0:Y:S01]  /*6bc0*/  F2I.S64.TRUNC R24, R24 ;  /* 0x0000001800187311 */ /* 0x000e22000020d900 */
[----:B------:R-:W-:Y:S05]  /*6bd0*/  BRA `(.L_x_9814) ;  /* 0x0000000800a47947 */ /* 0x000fea0003800000 */
.L_x_9857:
[----:B------:R-:W2:Y:S02]  /*6be0*/  LDG.E.64 R4, desc[UR36][R4.64] ;  /* 0x0000002404047981 */ /* 0x000ea4000c1e1b00 */
[----:B--2---:R0:W1:Y:S01]  /*6bf0*/  F2I.S64.F64.TRUNC R24, R4 ;  /* 0x0000000400187311 */ /* 0x004062000030d900 */
[----:B------:R-:W-:Y:S05]  /*6c00*/  BRA `(.L_x_9814) ;  /* 0x0000000800987947 */ /* 0x000fea0003800000 */
.L_x_9848:
        /* <DEDUP_REMOVED lines=13> */
.L_x_9861:
[----:B------:R-:W2:Y:S02]  /*6ce0*/  LDG.E.64 R4, desc[UR36][R4.64] ;  /* 0x0000002404047981 */ /* 0x000ea4000c1e1b00 */
[----:B--2---:R0:W1:Y:S01]  /*6cf0*/  F2I.S64.F64.TRUNC R24, R4 ;  /* 0x0000000400187311 */ /* 0x004062000030d900 */
[----:B------:R-:W-:Y:S05]  /*6d00*/  BRA `(.L_x_9814) ;  /* 0x0000000800587947 */ /* 0x000fea0003800000 */
.L_x_9860:
        /* <DEDUP_REMOVED lines=27> */
.L_x_9863:
        /* <DEDUP_REMOVED lines=14> */
.L_x_9862:
[----:B------:R-:W2:Y:S02]  /*6fa0*/  LDG.E.U16 R24, desc[UR36][R4.64] ;  /* 0x0000002404187981 */ /* 0x000ea4000c1e1500 */
[----:B--2---:R-:W-:-:S06]  /*6fb0*/  IMAD.U32 R24, R24, 0x10000, RZ ;  /* 0x0001000018187824 */ /* 0x004fcc00078e00ff */
[----:B------:R-:W0:Y:S01]  /*6fc0*/  F2I.S64.TRUNC R24, R24 ;  /* 0x0000001800187311 */ /* 0x000e22000020d900 */
[----:B------:R-:W-:Y:S05]  /*6fd0*/  BRA `(.L_x_9814) ;  /* 0x0000000400a47947 */ /* 0x000fea0003800000 */
.L_x_9859:
        /* <DEDUP_REMOVED lines=11> */
.L_x_9866:
        /* <DEDUP_REMOVED lines=21> */
.L_x_9870:
[----:B------:R-:W-:Y:S05]  /*71e0*/  BSYNC B1 ;  /* 0x0000000000017941 */ /* 0x000fea0003800000 */
.L_x_9869:
[----:B------:R-:W-:Y:S01]  /*71f0*/  IMAD.SHL.U32 R3, R3, 0x100000, RZ ;  /* 0x0010000003037824 */ /* 0x000fe200078e00ff */
[----:B------:R-:W-:-:S04]  /*7200*/  LEA R5, R0, 0x3b800000, 0x17 ;  /* 0x3b80000000057811 */ /* 0x000fc800078eb8ff */
[----:B------:R-:W-:-:S07]  /*7210*/  LOP3.LUT R24, R5, R3, R24, 0xfe, !PT ;  /* 0x0000000305187212 */ /* 0x000fce00078efe18 */
.L_x_9868:
[----:B------:R-:W-:Y:S05]  /*7220*/  BSYNC B0 ;  /* 0x0000000000007941 */ /* 0x000fea0003800000 */
.L_x_9867:
[----:B------:R-:W0:Y:S01]  /*7230*/  F2I.S64.TRUNC R24, R24 ;  /* 0x0000001800187311 */ /* 0x000e22000020d900 */
[----:B------:R-:W-:Y:S05]  /*7240*/  BRA `(.L_x_9814) ;  /* 0x0000000400087947 */ /* 0x000fea0003800000 */
.L_x_9865:
        /* <DEDUP_REMOVED lines=21> */
.L_x_9874:
[----:B------:R-:W-:Y:S05]  /*73a0*/  BSYNC B1 ;  /* 0x0000000000017941 */ /* 0x000fea0003800000 */
.L_x_9873:
[----:B------:R-:W-:Y:S01]  /*73b0*/  IMAD.SHL.U32 R3, R3, 0x200000, RZ ;  /* 0x0020000003037824 */ /* 0x000fe200078e00ff */
[----:B------:R-:W-:-:S04]  /*73c0*/  LEA R5, R0, 0x37800000, 0x17 ;  /* 0x3780000000057811 */ /* 0x000fc800078eb8ff */
[----:B------:R-:W-:-:S07]  /*73d0*/  LOP3.LUT R24, R5, R3, R24, 0xfe, !PT ;  /* 0x0000000305187212 */ /* 0x000fce00078efe18 */
.L_x_9872:
[----:B------:R-:W-:Y:S05]  /*73e0*/  BSYNC B0 ;  /* 0x0000000000007941 */ /* 0x000fea0003800000 */
.L_x_9871:
[----:B------:R-:W0:Y:S01]  /*73f0*/  F2I.S64.TRUNC R24, R24 ;  /* 0x0000001800187311 */ /* 0x000e22000020d900 */
[----:B------:R-:W-:Y:S05]  /*7400*/  BRA `(.L_x_9814) ;  /* 0x0000000000987947 */ /* 0x000fea0003800000 */
.L_x_9864:
        /* <DEDUP_REMOVED lines=14> */
.L_x_9878:
[----:B------:R-:W-:Y:S05]  /*74f0*/  BSYNC B0 ;  /* 0x0000000000007941 */ /* 0x000fea0003800000 */
.L_x_9877:
[----:B------:R-:W0:Y:S01]  /*7500*/  F2I.S64.TRUNC R24, R24 ;  /* 0x0000001800187311 */ /* 0x000e22000020d900 */
[----:B------:R-:W-:Y:S05]  /*7510*/  BRA `(.L_x_9814) ;  /* 0x0000000000547947 */ /* 0x000fea0003800000 */
.L_x_9852:
        /* <DEDUP_REMOVED lines=16> */
.L_x_9879:
[----:B------:R-:W-:Y:S05]  /*7620*/  BRA `(.L_x_9814) ;  /* 0x0000000000107947 */ /* 0x000fea0003800000 */
.L_x_9876:
[----:B------:R0:W5:Y:S01]  /*7630*/  LDG.E.64 R24, desc[UR36][R4.64] ;  /* 0x0000002404187981 */ /* 0x000162000c1e1b00 */
[----:B------:R-:W-:Y:S05]  /*7640*/  BRA `(.L_x_9814) ;  /* 0x0000000000087947 */ /* 0x000fea0003800000 */
.L_x_9875:
[----:B------:R0:W5:Y:S01]  /*7650*/  LDG.E R24, desc[UR36][R4.64] ;  /* 0x0000002404187981 */ /* 0x000162000c1e1900 */
[----:B------:R-:W-:-:S07]  /*7660*/  IMAD.MOV.U32 R25, RZ, RZ, RZ ;  /* 0x000000ffff197224 */ /* 0x000fce00078e00ff */
.L_x_9814:
[----:B------:R-:W-:Y:S05]  /*7670*/  BSYNC B6 ;  /* 0x0000000000067941 */ /* 0x000fea0003800000 */
.L_x_9813:
[----:B------:R-:W3:Y:S01]  /*7680*/  S2R R33, SR_TID.X ;  /* 0x0000000000217919 */ /* 0x000ee20000002100 */
[----:B01---5:R-:W-:Y:S01]  /*7690*/  ISETP.NE.U32.AND P2, PT, R28, RZ, PT ;  /* 0x000000ff1c00720c */ /* 0x023fe20003f45070 */
[----:B------:R-:W-:Y:S01]  /*76a0*/  BSSY B6, `(.L_x_9880) ;  /* 0x0000103000067945 */ /* 0x000fe20003800000 */
[----:B----4-:R-:W-:Y:S02]  /*76b0*/  ISETP.NE.U32.AND P3, PT, R30, RZ, PT ;  /* 0x000000ff1e00720c */ /* 0x010fe40003f65070 */
[----:B------:R-:W-:Y:S02]  /*76c0*/  ISETP.NE.AND.EX P2, PT, R29, RZ, PT, P2 ;  /* 0x000000ff1d00720c */ /* 0x000fe40003f45320 */
[----:B------:R-:W-:Y:S02]  /*76d0*/  ISETP.NE.U32.AND P1, PT, R24, RZ, PT ;  /* 0x000000ff1800720c */ /* 0x000fe40003f25070 */
[----:B--2---:R-:W-:Y:S02]  /*76e0*/  ISETP.NE.U32.AND P0, PT, R18, RZ, PT ;  /* 0x000000ff1200720c */ /* 0x004fe40003f05070 */
[----:B------:R-:W-:Y:S01]  /*76f0*/  ISETP.NE.XOR.EX P2, PT, R31, RZ, P2, P3 ;  /* 0x000000ff1f00720c */ /* 0x000fe20001745b30 */
[----:B------:R-:W0:Y:S01]  /*7700*/  LDC.U8 R18, c[0x0][0x240] ;  /* 0x00009000ff127b82 */ /* 0x000e220000000000 */
[----:B------:R-:W-:-:S02]  /*7710*/  ISETP.NE.AND.EX P1, PT, R25, RZ, PT, P1 ;  /* 0x000000ff1900720c */ /* 0x000fc40003f25310 */
[----:B------:R-:W-:Y:S02]  /*7720*/  ISETP.NE.U32.AND P3, PT, R16, RZ, PT ;  /* 0x000000ff1000720c */ /* 0x000fe40003f65070 */
[----:B---3--:R-:W-:Y:S02]  /*7730*/  ISETP.NE.U32.AND P4, PT, R26, RZ, PT ;  /* 0x000000ff1a00720c */ /* 0x008fe40003f85070 */
[----:B------:R-:W-:Y:S02]  /*7740*/  ISETP.NE.XOR.EX P1, PT, R17, RZ, P1, P3 ;  /* 0x000000ff1100720c */ /* 0x000fe40000f25b30 */
[----:B------:R-:W-:Y:S02]  /*7750*/  ISETP.NE.AND.EX P4, PT, R27, RZ, PT, P4 ;  /* 0x000000ff1b00720c */ /* 0x000fe40003f85340 */
[----:B------:R-:W-:Y:S02]  /*7760*/  ISETP.NE.AND.EX P0, PT, R19, RZ, PT, P0 ;  /* 0x000000ff1300720c */ /* 0x000fe40003f05300 */
[----:B------:R-:W-:-:S02]  /*7770*/  ISETP.NE.U32.AND P6, PT, R36, RZ, PT ;  /* 0x000000ff2400720c */ /* 0x000fc40003fc5070 */
[----:B------:R-:W-:Y:S02]  /*7780*/  ISETP.NE.U32.AND P5, PT, R22, RZ, PT ;  /* 0x000000ff1600720c */ /* 0x000fe40003fa5070 */
[----:B------:R-:W-:Y:S02]  /*7790*/  ISETP.NE.XOR.EX P4, PT, R37, RZ, P4, P6 ;  /* 0x000000ff2500720c */ /* 0x000fe40002785b60 */
[----:B------:R-:W-:Y:S02]  /*77a0*/  ISETP.NE.XOR.EX P0, PT, R23, RZ, P0, P5 ;  /* 0x000000ff1700720c */ /* 0x000fe40000705b50 */
[----:B------:R-:W-:Y:S02]  /*77b0*/  ISETP.GE.AND P3, PT, R33, R2, PT ;  /* 0x000000022100720c */ /* 0x000fe40003f66270 */
[----:B------:R-:W-:Y:S02]  /*77c0*/  SEL R3, RZ, 0x1, !P2 ;  /* 0x00000001ff037807 */ /* 0x000fe40005000000 */
[----:B------:R-:W-:-:S02]  /*77d0*/  SEL R24, RZ, 0x1, !P4 ;  /* 0x00000001ff187807 */ /* 0x000fc40006000000 */
[----:B------:R-:W-:Y:S02]  /*77e0*/  SEL R22, RZ, 0x1, !P0 ;  /* 0x00000001ff167807 */ /* 0x000fe40004000000 */
[----:B------:R-:W-:-:S05]  /*77f0*/  SEL R16, RZ, 0x1, !P1 ;  /* 0x00000001ff107807 */ /* 0x000fca0004800000 */
        /* <DEDUP_REMOVED lines=22> */
.L_x_9885:
[----:B------:R0:W-:Y:S01]  /*7960*/  STG.E.U8 desc[UR36][R8.64], R3 ;  /* 0x0000000308007986 */ /* 0x0001e2000c101124 */
[----:B------:R-:W-:Y:S05]  /*7970*/  BRA `(.L_x_9881) ;  /* 0x0000000c00547947 */ /* 0x000fea0003800000 */
.L_x_9884:
        /* <DEDUP_REMOVED lines=10> */
.L_x_9888:
[----:B------:R0:W-:Y:S01]  /*7a20*/  STG.E desc[UR36][R8.64], R3 ;  /* 0x0000000308007986 */ /* 0x0001e2000c101924 */
[----:B------:R-:W-:Y:S05]  /*7a30*/  BRA `(.L_x_9881) ;  /* 0x0000000c00247947 */ /* 0x000fea0003800000 */
.L_x_9887:
[----:B------:R0:W-:Y:S01]  /*7a40*/  STG.E.U16 desc[UR36][R8.64], R3 ;  /* 0x0000000308007986 */ /* 0x0001e2000c101524 */
[----:B------:R-:W-:Y:S05]  /*7a50*/  BRA `(.L_x_9881) ;  /* 0x0000000c001c7947 */ /* 0x000fea0003800000 */
.L_x_9883:
        /* <DEDUP_REMOVED lines=9> */
.L_x_9890:
[----:B------:R-:W0:Y:S02]  /*7af0*/  I2F.S16 R0, R3 ;  /* 0x0000000300007306 */ /* 0x000e240000101400 */
[----:B0-----:R-:W-:-:S05]  /*7b00*/  F2FP.F16.F32.PACK_AB R0, RZ, R0 ;  /* 0x00000000ff00723e */ /* 0x001fca00000000ff */
[----:B------:R1:W-:Y:S01]  /*7b10*/  STG.E.U16 desc[UR36][R8.64], R0 ;  /* 0x0000000008007986 */ /* 0x0003e2000c101524 */
[----:B------:R-:W-:Y:S05]  /*7b20*/  BRA `(.L_x_9881) ;  /* 0x0000000800e87947 */ /* 0x000fea0003800000 */
.L_x_9889:
        /* <DEDUP_REMOVED lines=10> */
.L_x_9892:
[----:B------:R-:W0:Y:S02]  /*7bd0*/  I2F.S16 R3, R3 ;  /* 0x0000000300037306 */ /* 0x000e240000101400 */
[----:B0-----:R-:W-:-:S04]  /*7be0*/  F2FP.F16.F32.PACK_AB R3, RZ, R3 ;  /* 0x00000003ff03723e */ /* 0x001fc800000000ff */
[----:B------:R-:W-:-:S05]  /*7bf0*/  PRMT R3, R3, 0x5410, RZ ;  /* 0x0000541003037816 */ /* 0x000fca00000000ff */
[----:B------:R4:W-:Y:S01]  /*7c00*/  STG.E desc[UR36][R8.64], R3 ;  /* 0x0000000308007986 */ /* 0x0009e2000c101924 */
[----:B------:R-:W-:Y:S05]  /*7c10*/  BRA `(.L_x_9881) ;  /* 0x0000000800ac7947 */ /* 0x000fea0003800000 */
.L_x_9891:
[----:B------:R-:W0:Y:S02]  /*7c20*/  I2F.F64.S16 R4, R3 ;  /* 0x0000000300047312 */ /* 0x000e240000101c00 */
[----:B0-----:R0:W-:Y:S01]  /*7c30*/  STG.E.64 desc[UR36][R8.64], R4 ;  /* 0x0000000408007986 */ /* 0x0011e2000c101b24 */
[----:B------:R-:W-:Y:S05]  /*7c40*/  BRA `(.L_x_9881) ;  /* 0x0000000800a07947 */ /* 0x000fea0003800000 */
.L_x_9882:
        /* <DEDUP_REMOVED lines=10> */
.L_x_9895:
[----:B------:R-:W0:Y:S01]  /*7cf0*/  I2F.F64.S16 R4, R3 ;  /* 0x0000000300047312 */ /* 0x000e220000101c00 */
[----:B------:R-:W-:-:S05]  /*7d00*/  CS2R R6, SRZ ;  /* 0x0000000000067805 */ /* 0x000fca000001ff00 */
[----:B0-----:R0:W-:Y:S01]  /*7d10*/  STG.E.128 desc[UR36][R8.64], R4 ;  /* 0x0000000408007986 */ /* 0x0011e2000c101d24 */
[----:B------:R-:W-:Y:S05]  /*7d20*/  BRA `(.L_x_9881) ;  /* 0x0000000800687947 */ /* 0x000fea0003800000 */
.L_x_9894:
        /* <DEDUP_REMOVED lines=21> */
.L_x_9899:
[----:B------:R-:W-:Y:S05]  /*7e80*/  BSYNC B0 ;  /* 0x0000000000007941 */ /* 0x000fea0003800000 */
.L_x_9898:
[----:B------:R-:W-:-:S05]  /*7e90*/  LOP3.LUT R5, R0, R5, RZ, 0xfc, !PT ;  /* 0x0000000500057212 */ /* 0x000fca00078efcff */
[----:B------:R0:W-:Y:S01]  /*7ea0*/  STG.E.U8 desc[UR36][R8.64], R5 ;  /* 0x0000000508007986 */ /* 0x0001e2000c101124 */
[----:B------:R-:W-:Y:S05]  /*7eb0*/  BRA `(.L_x_9881) ;  /* 0x0000000800047947 */ /* 0x000fea0003800000 */
.L_x_9897:
        /* <DEDUP_REMOVED lines=13> */
.L_x_9901:
[----:B------:R-:W-:Y:S01]  /*7f90*/  IMAD.MOV.U32 R0, RZ, RZ, 0x7f ;  /* 0x0000007fff007424 */ /* 0x000fe200078e00ff */
[----:B------:R-:W-:-:S04]  /*7fa0*/  ISETP.GT.U32.AND P0, PT, R4, 0x7f800000, PT ;  /* 0x7f8000000400780c */ /* 0x000fc80003f04070 */
[----:B------:R-:W-:-:S09]  /*7fb0*/  SEL R0, R0, 0x7c, P0 ;  /* 0x0000007c00007807 */ /* 0x000fd20000000000 */
.L_x_9902:
[----:B------:R-:W-:Y:S05]  /*7fc0*/  BSYNC B0 ;  /* 0x0000000000007941 */ /* 0x000fea0003800000 */
.L_x_9900:
[----:B------:R-:W-:-:S04]  /*7fd0*/  LOP3.LUT R3, R5, 0x80000000, RZ, 0xc0, !PT ;  /* 0x8000000005037812 */ /* 0x000fc800078ec0ff */
[----:B------:R-:W-:-:S04]  /*7fe0*/  SHF.R.U32.HI R3, RZ, 0x18, R3 ;  /* 0x00000018ff037819 */ /* 0x000fc80000011603 */
[----:B------:R-:W-:-:S05]  /*7ff0*/  LOP3.LUT R3, R0, R3, RZ, 0xfc, !PT ;  /* 0x0000000300037212 */ /* 0x000fca00078efcff */
[----:B------:R0:W-:Y:S01]  /*8000*/  STG.E.U8 desc[UR36][R8.64], R3 ;  /* 0x0000000308007986 */ /* 0x0001e2000c101124 */
[----:B------:R-:W-:Y:S05]  /*8010*/  BRA `(.L_x_9881) ;  /* 0x0000000400ac7947 */ /* 0x000fea0003800000 */
.L_x_9896:
[----:B------:R-:W0:Y:S02]  /*8020*/  I2F.S16 R0, R3 ;  /* 0x0000000300007306 */ /* 0x000e240000101400 */
[----:B0-----:R-:W-:-:S05]  /*8030*/  F2FP.BF16.F32.PACK_AB R0, RZ, R0 ;  /* 0x00000000ff00723e */ /* 0x001fca00000010ff */
[----:B------:R0:W-:Y:S01]  /*8040*/  STG.E.U16 desc[UR36][R8.64], R0 ;  /* 0x0000000008007986 */ /* 0x0001e2000c101524 */
[----:B------:R-:W-:Y:S05]  /*8050*/  BRA `(.L_x_9881) ;  /* 0x00000004009c7947 */ /* 0x000fea0003800000 */
.L_x_9893:
        /* <DEDUP_REMOVED lines=10> */
.L_x_9905:
        /* <DEDUP_REMOVED lines=17> */
.L_x_9908:
[----:B------:R-:W-:-:S04]  /*8210*/  LOP3.LUT R3, R3, 0x80000000, RZ, 0xc0, !PT ;  /* 0x8000000003037812 */ /* 0x000fc800078ec0ff */
[----:B------:R-:W-:-:S04]  /*8220*/  SHF.R.U32.HI R3, RZ, 0x18, R3 ;  /* 0x00000018ff037819 */ /* 0x000fc80000011603 */
[----:B------:R-:W-:-:S04]  /*8230*/  LOP3.LUT R0, R0, R3, RZ, 0xfc, !PT ;  /* 0x0000000300007212 */ /* 0x000fc800078efcff */
[----:B------:R-:W-:-:S07]  /*8240*/  PRMT R4, R0, 0x7610, R4 ;  /* 0x0000761000047816 */ /* 0x000fce0000000004 */
.L_x_9907:
[----:B------:R-:W-:Y:S05]  /*8250*/  BSYNC B0 ;  /* 0x0000000000007941 */ /* 0x000fea0003800000 */
.L_x_9906:
[----:B------:R0:W-:Y:S01]  /*8260*/  STG.E.U8 desc[UR36][R8.64], R4 ;  /* 0x0000000408007986 */ /* 0x0001e2000c101124 */
[----:B------:R-:W-:Y:S05]  /*8270*/  BRA `(.L_x_9881) ;  /* 0x0000000400147947 */ /* 0x000fea0003800000 */
.L_x_9904:
        /* <DEDUP_REMOVED lines=17> */
.L_x_9911:
[----:B------:R-:W-:-:S04]  /*8390*/  LOP3.LUT R3, R3, 0x80000000, RZ, 0xc0, !PT ;  /* 0x8000000003037812 */ /* 0x000fc800078ec0ff */
[----:B------:R-:W-:-:S04]  /*83a0*/  SHF.R.U32.HI R3, RZ, 0x18, R3 ;  /* 0x00000018ff037819 */ /* 0x000fc80000011603 */
[----:B------:R-:W-:-:S04]  /*83b0*/  LOP3.LUT R0, R0, R3, RZ, 0xfc, !PT ;  /* 0x0000000300007212 */ /* 0x000fc800078efcff */
[----:B------:R-:W-:-:S07]  /*83c0*/  PRMT R4, R0, 0x7610, R4 ;  /* 0x0000761000047816 */ /* 0x000fce0000000004 */
.L_x_9910:
[----:B------:R-:W-:Y:S05]  /*83d0*/  BSYNC B0 ;  /* 0x0000000000007941 */ /* 0x000fea0003800000 */
.L_x_9909:
[----:B------:R0:W-:Y:S01]  /*83e0*/  STG.E.U8 desc[UR36][R8.64], R4 ;  /* 0x0000000408007986 */ /* 0x0001e2000c101124 */
[----:B------:R-:W-:Y:S05]  /*83f0*/  BRA `(.L_x_9881) ;  /* 0x0000000000b47947 */ /* 0x000fea0003800000 */
.L_x_9903:
        /* <DEDUP_REMOVED lines=23> */
.L_x_9886:
        /* <DEDUP_REMOVED lines=16> */
.L_x_9914:
[----:B------:R-:W-:Y:S05]  /*8670*/  BRA `(.L_x_9881) ;  /* 0x0000000000147947 */ /* 0x000fea0003800000 */
.L_x_9913:
[----:B------:R-:W-:Y:S02]  /*8680*/  IMAD.MOV.U32 R4, RZ, RZ, R3 ;  /* 0x000000ffff047224 */ /* 0x000fe400078e0003 */
[----:B------:R-:W-:-:S05]  /*8690*/  IMAD.MOV.U32 R5, RZ, RZ, RZ ;  /* 0x000000ffff057224 */ /* 0x000fca00078e00ff */
[----:B------:R0:W-:Y:S01]  /*86a0*/  STG.E.64 desc[UR36][R8.64], R4 ;  /* 0x0000000408007986 */ /* 0x0001e2000c101b24 */
[----:B------:R-:W-:Y:S05]  /*86b0*/  BRA `(.L_x_9881) ;  /* 0x0000000000047947 */ /* 0x000fea0003800000 */
.L_x_9912:
[----:B------:R0:W-:Y:S02]  /*86c0*/  STG.E desc[UR36][R8.64], R3 ;  /* 0x0000000308007986 */ /* 0x0001e4000c101924 */
.L_x_9881:
[----:B------:R-:W-:Y:S05]  /*86d0*/  BSYNC B6 ;  /* 0x0000000000067941 */ /* 0x000fea0003800000 */
.L_x_9880:
        /* <DEDUP_REMOVED lines=23> */
.L_x_9920:
[----:B------:R0:W-:Y:S01]  /*8850*/  STG.E.U8 desc[UR36][R4.64], R24 ;  /* 0x0000001804007986 */ /* 0x0001e2000c101124 */
[----:B------:R-:W-:Y:S05]  /*8860*/  BRA `(.L_x_9922) ;  /* 0x0000000c00407947 */ /* 0x000fea0003800000 */
.L_x_9919:
        /* <DEDUP_REMOVED lines=9> */
.L_x_9924:
[----:B------:R0:W-:Y:S01]  /*8900*/  STG.E desc[UR36][R4.64], R24 ;  /* 0x0000001804007986 */ /* 0x0001e2000c101924 */
[----:B------:R-:W-:Y:S05]  /*8910*/  BRA `(.L_x_9922) ;  /* 0x0000000c00147947 */ /* 0x000fea0003800000 */
.L_x_9923:
[----:B------:R0:W-:Y:S01]  /*8920*/  STG.E.U16 desc[UR36][R4.64], R24 ;  /* 0x0000001804007986 */ /* 0x0001e2000c101524 */
[----:B------:R-:W-:Y:S05]  /*8930*/  BRA `(.L_x_9922) ;  /* 0x0000000c000c7947 */ /* 0x000fea0003800000 */
.L_x_9918:
        /* <DEDUP_REMOVED lines=9> */
.L_x_9926:
[----:B------:R-:W0:Y:S02]  /*89d0*/  I2F.S16 R0, R24 ;  /* 0x0000001800007306 */ /* 0x000e240000101400 */
[----:B0-----:R-:W-:-:S05]  /*89e0*/  F2FP.F16.F32.PACK_AB R0, RZ, R0 ;  /* 0x00000000ff00723e */ /* 0x001fca00000000ff */
[----:B------:R0:W-:Y:S01]  /*89f0*/  STG.E.U16 desc[UR36][R4.64], R0 ;  /* 0x0000000004007986 */ /* 0x0001e2000c101524 */
[----:B------:R-:W-:Y:S05]  /*8a00*/  BRA `(.L_x_9922) ;  /* 0x0000000800d87947 */ /* 0x000fea0003800000 */
.L_x_9925:
        /* <DEDUP_REMOVED lines=10> */
.L_x_9928:
[----:B------:R-:W0:Y:S02]  /*8ab0*/  I2F.S16 R24, R24 ;  /* 0x0000001800187306 */ /* 0x000e240000101400 */
[----:B0-----:R-:W-:-:S04]  /*8ac0*/  F2FP.F16.F32.PACK_AB R3, RZ, R24 ;  /* 0x00000018ff03723e */ /* 0x001fc800000000ff */
[----:B------:R-:W-:-:S05]  /*8ad0*/  PRMT R3, R3, 0x5410, RZ ;  /* 0x0000541003037816 */ /* 0x000fca00000000ff */
[----:B------:R3:W-:Y:S01]  /*8ae0*/  STG.E desc[UR36][R4.64], R3 ;  /* 0x0000000304007986 */ /* 0x0007e2000c101924 */
[----:B------:R-:W-:Y:S05]  /*8af0*/  BRA `(.L_x_9922) ;  /* 0x00000008009c7947 */ /* 0x000fea0003800000 */
.L_x_9927:
[----:B------:R-:W0:Y:S02]  /*8b00*/  I2F.F64.S16 R24, R24 ;  /* 0x0000001800187312 */ /* 0x000e240000101c00 */
[----:B0-----:R4:W-:Y:S01]  /*8b10*/  STG.E.64 desc[UR36][R4.64], R24 ;  /* 0x0000001804007986 */ /* 0x0019e2000c101b24 */
[----:B------:R-:W-:Y:S05]  /*8b20*/  BRA `(.L_x_9922) ;  /* 0x0000000800907947 */ /* 0x000fea0003800000 */
.L_x_9917:
        /* <DEDUP_REMOVED lines=10> */
.L_x_9931:
[----:B------:R-:W0:Y:S01]  /*8bd0*/  I2F.F64.S16 R24, R24 ;  /* 0x0000001800187312 */ /* 0x000e220000101c00 */
[----:B------:R-:W-:-:S05]  /*8be0*/  CS2R R26, SRZ ;  /* 0x00000000001a7805 */ /* 0x000fca000001ff00 */
[----:B0-----:R0:W-:Y:S01]  /*8bf0*/  STG.E.128 desc[UR36][R4.64], R24 ;  /* 0x0000001804007986 */ /* 0x0011e2000c101d24 */
[----:B------:R-:W-:Y:S05]  /*8c00*/  BRA `(.L_x_9922) ;  /* 0x0000000800587947 */ /* 0x000fea0003800000 */
.L_x_9930:
        /* <DEDUP_REMOVED lines=21> */
.L_x_9935:
[----:B------:R-:W-:Y:S05]  /*8d60*/  BSYNC B0 ;  /* 0x0000000000007941 */ /* 0x000fea0003800000 */
.L_x_9934:
[----:B------:R-:W-:-:S05]  /*8d70*/  LOP3.LUT R7, R0, R7, RZ, 0xfc, !PT ;  /* 0x0000000700077212 */ /* 0x000fca00078efcff */
[----:B------:R0:W-:Y:S01]  /*8d80*/  STG.E.U8 desc[UR36][R4.64], R7 ;  /* 0x0000000704007986 */ /* 0x0001e2000c101124 */
[----:B------:R-:W-:Y:S05]  /*8d90*/  BRA `(.L_x_9922) ;  /* 0x0000000400f47947 */ /* 0x000fea0003800000 */
.L_x_9933:
        /* <DEDUP_REMOVED lines=13> */
.L_x_9937:
[----:B------:R-:W-:Y:S01]  /*8e70*/  IMAD.MOV.U32 R0, RZ, RZ, 0x7f ;  /* 0x0000007fff007424 */ /* 0x000fe200078e00ff */
[----:B------:R-:W-:-:S04]  /*8e80*/  ISETP.GT.U32.AND P0, PT, R3, 0x7f800000, PT ;  /* 0x7f8000000300780c */ /* 0x000fc80003f04070 */
[----:B------:R-:W-:-:S09]  /*8e90*/  SEL R0, R0, 0x7c, P0 ;  /* 0x0000007c00007807 */ /* 0x000fd20000000000 */
.L_x_9938:
[----:B------:R-:W-:Y:S05]  /*8ea0*/  BSYNC B0 ;  /* 0x0000000000007941 */ /* 0x000fea0003800000 */
.L_x_9936:
[----:B------:R-:W-:-:S04]  /*8eb0*/  LOP3.LUT R3, R7, 0x80000000, RZ, 0xc0, !PT ;  /* 0x8000000007037812 */ /* 0x000fc800078ec0ff */
[----:B------:R-:W-:-:S04]  /*8ec0*/  SHF.R.U32.HI R3, RZ, 0x18, R3 ;  /* 0x00000018ff037819 */ /* 0x000fc80000011603 */
[----:B------:R-:W-:-:S05]  /*8ed0*/  LOP3.LUT R3, R0, R3, RZ, 0xfc, !PT ;  /* 0x0000000300037212 */ /* 0x000fca00078efcff */
[----:B------:R0:W-:Y:S01]  /*8ee0*/  STG.E.U8 desc[UR36][R4.64], R3 ;  /* 0x0000000304007986 */ /* 0x0001e2000c101124 */
[----:B------:R-:W-:Y:S05]  /*8ef0*/  BRA `(.L_x_9922) ;  /* 0x00000004009c7947 */ /* 0x000fea0003800000 */
.L_x_9932:
[----:B------:R-:W0:Y:S02]  /*8f00*/  I2F.S16 R0, R24 ;  /* 0x0000001800007306 */ /* 0x000e240000101400 */
[----:B0-----:R-:W-:-:S05]  /*8f10*/  F2FP.BF16.F32.PACK_AB R0, RZ, R0 ;  /* 0x00000000ff00723e */ /* 0x001fca00000010ff */
[----:B------:R0:W-:Y:S01]  /*8f20*/  STG.E.U16 desc[UR36][R4.64], R0 ;  /* 0x0000000004007986 */ /* 0x0001e2000c101524 */
[----:B------:R-:W-:Y:S05]  /*8f30*/  BRA `(.L_x_9922) ;  /* 0x00000004008c7947 */ /* 0x000fea0003800000 */
.L_x_9929:
        /* <DEDUP_REMOVED lines=10> */
.L_x_9941:
        /* <DEDUP_REMOVED lines=17> */
.L_x_9944:
[----:B------:R-:W-:-:S04]  /*90f0*/  LOP3.LUT R0, R7, 0x80000000, RZ, 0xc0, !PT ;  /* 0x8000000007007812 */ /* 0x000fc800078ec0ff */
[----:B------:R-:W-:-:S04]  /*9100*/  SHF.R.U32.HI R0, RZ, 0x18, R0 ;  /* 0x00000018ff007819 */ /* 0x000fc80000011600 */
[----:B------:R-:W-:-:S07]  /*9110*/  LOP3.LUT R0, R3, R0, RZ, 0xfc, !PT ;  /* 0x0000000003007212 */ /* 0x000fce00078efcff */
.L_x_9943:
[----:B------:R-:W-:Y:S05]  /*9120*/  BSYNC B0 ;  /* 0x0000000000007941 */ /* 0x000fea0003800000 */
.L_x_9942:
[----:B------:R0:W-:Y:S01]  /*9130*/  STG.E.U8 desc[UR36][R4.64], R0 ;  /* 0x0000000004007986 */ /* 0x0001e2000c101124 */
[----:B------:R-:W-:Y:S05]  /*9140*/  BRA `(.L_x_9922) ;  /* 0x0000000400087947 */ /* 0x000fea0003800000 */
.L_x_9940:
        /* <DEDUP_REMOVED lines=17> */
.L_x_9947:
[----:B------:R-:W-:-:S04]  /*9260*/  LOP3.LUT R0, R7, 0x80000000, RZ, 0xc0, !PT ;  /* 0x8000000007007812 */ /* 0x000fc800078ec0ff */
[----:B------:R-:W-:-:S04]  /*9270*/  SHF.R.U32.HI R0, RZ, 0x18, R0 ;  /* 0x00000018ff007819 */ /* 0x000fc80000011600 */
[----:B------:R-:W-:-:S07]  /*9280*/  LOP3.LUT R0, R3, R0, RZ, 0xfc, !PT ;  /* 0x0000000003007212 */ /* 0x000fce00078efcff */
.L_x_9946:
[----:B------:R-:W-:Y:S05]  /*9290*/  BSYNC B0 ;  /* 0x0000000000007941 */ /* 0x000fea0003800000 */
.L_x_9945:
[----:B------:R0:W-:Y:S01]  /*92a0*/  STG.E.U8 desc[UR36][R4.64], R0 ;  /* 0x0000000004007986 */ /* 0x0001e2000c101124 */
[----:B------:R-:W-:Y:S05]  /*92b0*/  BRA `(.L_x_9922) ;  /* 0x0000000000ac7947 */ /* 0x000fea0003800000 */
.L_x_9939:
        /* <DEDUP_REMOVED lines=22> */
.L_x_9921:
        /* <DEDUP_REMOVED lines=16> */
.L_x_9950:
[----:B------:R-:W-:Y:S05]  /*9520*/  BRA `(.L_x_9922) ;  /* 0x0000000000107947 */ /* 0x000fea0003800000 */
.L_x_9949:
[----:B------:R-:W-:-:S05]  /*9530*/  IMAD.MOV.U32 R25, RZ, RZ, RZ ;  /* 0x000000ffff197224 */ /* 0x000fca00078e00ff */
[----:B------:R0:W-:Y:S01]  /*9540*/  STG.E.64 desc[UR36][R4.64], R24 ;  /* 0x0000001804007986 */ /* 0x0001e2000c101b24 */
[----:B------:R-:W-:Y:S05]  /*9550*/  BRA `(.L_x_9922) ;  /* 0x0000000000047947 */ /* 0x000fea0003800000 */
.L_x_9948:
[----:B------:R0:W-:Y:S02]  /*9560*/  STG.E desc[UR36][R4.64], R24 ;  /* 0x0000001804007986 */ /* 0x0001e4000c101924 */
.L_x_9922:
        /* <DEDUP_REMOVED lines=23> */
.L_x_9954:
[----:B------:R0:W-:Y:S01]  /*96e0*/  STG.E.U8 desc[UR36][R4.64], R22 ;  /* 0x0000001604007986 */ /* 0x0001e2000c101124 */
[----:B------:R-:W-:Y:S05]  /*96f0*/  BRA `(.L_x_9956) ;  /* 0x0000000c00407947 */ /* 0x000fea0003800000 */
.L_x_9953:
        /* <DEDUP_REMOVED lines=9> */
.L_x_9958:
[----:B------:R0:W-:Y:S01]  /*9790*/  STG.E desc[UR36][R4.64], R22 ;  /* 0x0000001604007986 */ /* 0x0001e2000c101924 */
[----:B------:R-:W-:Y:S05]  /*97a0*/  BRA `(.L_x_9956) ;  /* 0x0000000c00147947 */ /* 0x000fea0003800000 */
.L_x_9957:
[----:B------:R0:W-:Y:S01]  /*97b0*/  STG.E.U16 desc[UR36][R4.64], R22 ;  /* 0x0000001604007986 */ /* 0x0001e2000c101524 */
[----:B------:R-:W-:Y:S05]  /*97c0*/  BRA `(.L_x_9956) ;  /* 0x0000000c000c7947 */ /* 0x000fea0003800000 */
.L_x_9952:
        /* <DEDUP_REMOVED lines=9> */
.L_x_9960:
[----:B------:R-:W0:Y:S02]  /*9860*/  I2F.S16 R0, R22 ;  /* 0x0000001600007306 */ /* 0x000e240000101400 */
[----:B0-----:R-:W-:-:S05]  /*9870*/  F2FP.F16.F32.PACK_AB R0, RZ, R0 ;  /* 0x00000000ff00723e */ /* 0x001fca00000000ff */
[----:B------:R4:W-:Y:S01]  /*9880*/  STG.E.U16 desc[UR36][R4.64], R0 ;  /* 0x0000000004007986 */ /* 0x0009e2000c101524 */
[----:B------:R-:W-:Y:S05]  /*9890*/  BRA `(.L_x_9956) ;  /* 0x0000000800d87947 */ /* 0x000fea0003800000 */
.L_x_9959:
        /* <DEDUP_REMOVED lines=10> */
.L_x_9962:
[----:B------:R-:W0:Y:S02]  /*9940*/  I2F.S16 R22, R22 ;  /* 0x0000001600167306 */ /* 0x000e240000101400 */
[----:B0-----:R-:W-:-:S04]  /*9950*/  F2FP.F16.F32.PACK_AB R3, RZ, R22 ;  /* 0x00000016ff03723e */ /* 0x001fc800000000ff */
[----:B------:R-:W-:-:S05]  /*9960*/  PRMT R3, R3, 0x5410, RZ ;  /* 0x0000541003037816 */ /* 0x000fca00000000ff */
[----:B------:R2:W-:Y:S01]  /*9970*/  STG.E desc[UR36][R4.64], R3 ;  /* 0x0000000304007986 */ /* 0x0005e2000c101924 */
[----:B------:R-:W-:Y:S05]  /*9980*/  BRA `(.L_x_9956) ;  /* 0x00000008009c7947 */ /* 0x000fea0003800000 */
.L_x_9961:
[----:B------:R-:W0:Y:S02]  /*9990*/  I2F.F64.S16 R22, R22 ;  /* 0x0000001600167312 */ /* 0x000e240000101c00 */
[----:B0-----:R0:W-:Y:S01]  /*99a0*/  STG.E.64 desc[UR36][R4.64], R22 ;  /* 0x0000001604007986 */ /* 0x0011e2000c101b24 */
[----:B------:R-:W-:Y:S05]  /*99b0*/  BRA `(.L_x_9956) ;  /* 0x0000000800907947 */ /* 0x000fea0003800000 */
.L_x_9951:
        /* <DEDUP_REMOVED lines=10> */
.L_x_9965:
[----:B------:R-:W0:Y:S01]  /*9a60*/  I2F.F64.S16 R8, R22 ;  /* 0x0000001600087312 */ /* 0x000e220000101c00 */
[----:B------:R-:W-:-:S05]  /*9a70*/  CS2R R10, SRZ ;  /* 0x00000000000a7805 */ /* 0x000fca000001ff00 */
[----:B0-----:R0:W-:Y:S01]  /*9a80*/  STG.E.128 desc[UR36][R4.64], R8 ;  /* 0x0000000804007986 */ /* 0x0011e2000c101d24 */
[----:B------:R-:W-:Y:S05]  /*9a90*/  BRA `(.L_x_9956) ;  /* 0x0000000800587947 */ /* 0x000fea0003800000 */
.L_x_9964:
        /* <DEDUP_REMOVED lines=21> */
.L_x_9969:
[----:B------:R-:W-:Y:S05]  /*9bf0*/  BSYNC B0 ;  /* 0x0000000000007941 */ /* 0x000fea0003800000 */
.L_x_9968:
[----:B------:R-:W-:-:S05]  /*9c00*/  LOP3.LUT R7, R0, R7, RZ, 0xfc, !PT ;  /* 0x0000000700077212 */ /* 0x000fca00078efcff */
[----:B------:R0:W-:Y:S01]  /*9c10*/  STG.E.U8 desc[UR36][R4.64], R7 ;  /* 0x0000000704007986 */ /* 0x0001e2000c101124 */
[----:B------:R-:W-:Y:S05]  /*9c20*/  BRA `(.L_x_9956) ;  /* 0x0000000400f47947 */ /* 0x000fea0003800000 */
.L_x_9967:
        /* <DEDUP_REMOVED lines=13> */
.L_x_9971:
[----:B------:R-:W-:Y:S01]  /*9d00*/  IMAD.MOV.U32 R0, RZ, RZ, 0x7f ;  /* 0x0000007fff007424 */ /* 0x000fe200078e00ff */
[----:B------:R-:W-:-:S04]  /*9d10*/  ISETP.GT.U32.AND P0, PT, R3, 0x7f800000, PT ;  /* 0x7f8000000300780c */ /* 0x000fc80003f04070 */
[----:B------:R-:W-:-:S09]  /*9d20*/  SEL R0, R0, 0x7c, P0 ;  /* 0x0000007c00007807 */ /* 0x000fd20000000000 */
.L_x_9972:
[----:B------:R-:W-:Y:S05]  /*9d30*/  BSYNC B0 ;  /* 0x0000000000007941 */ /* 0x000fea0003800000 */
.L_x_9970:
[----:B------:R-:W-:-:S04]  /*9d40*/  LOP3.LUT R3, R7, 0x80000000, RZ, 0xc0, !PT ;  /* 0x8000000007037812 */ /* 0x000fc800078ec0ff */
[----:B------:R-:W-:-:S04]  /*9d50*/  SHF.R.U32.HI R3, RZ, 0x18, R3 ;  /* 0x00000018ff037819 */ /* 0x000fc80000011603 */
[----:B------:R-:W-:-:S05]  /*9d60*/  LOP3.LUT R3, R0, R3, RZ, 0xfc, !PT ;  /* 0x0000000300037212 */ /* 0x000fca00078efcff */
[----:B------:R0:W-:Y:S01]  /*9d70*/  STG.E.U8 desc[UR36][R4.64], R3 ;  /* 0x0000000304007986 */ /* 0x0001e2000c101124 */
[----:B------:R-:W-:Y:S05]  /*9d80*/  BRA `(.L_x_9956) ;  /* 0x00000004009c7947 */ /* 0x000fea0003800000 */
.L_x_9966:
[----:B------:R-:W0:Y:S02]  /*9d90*/  I2F.S16 R0, R22 ;  /* 0x0000001600007306 */ /* 0x000e240000101400 */
[----:B0-----:R-:W-:-:S05]  /*9da0*/  F2FP.BF16.F32.PACK_AB R0, RZ, R0 ;  /* 0x00000000ff00723e */ /* 0x001fca00000010ff */
[----:B------:R0:W-:Y:S01]  /*9db0*/  STG.E.U16 desc[UR36][R4.64], R0 ;  /* 0x0000000004007986 */ /* 0x0001e2000c101524 */
[----:B------:R-:W-:Y:S05]  /*9dc0*/  BRA `(.L_x_9956) ;  /* 0x00000004008c7947 */ /* 0x000fea0003800000 */
.L_x_9963:
        /* <DEDUP_REMOVED lines=10> */
.L_x_9975:
        /* <DEDUP_REMOVED lines=17> */
.L_x_9978:
[----:B------:R-:W-:-:S04]  /*9f80*/  LOP3.LUT R0, R7, 0x80000000, RZ, 0xc0, !PT ;  /* 0x8000000007007812 */ /* 0x000fc800078ec0ff */
[----:B------:R-:W-:-:S04]  /*9f90*/  SHF.R.U32.HI R0, RZ, 0x18, R0 ;  /* 0x00000018ff007819 */ /* 0x000fc80000011600 */
[----:B------:R-:W-:-:S07]  /*9fa0*/  LOP3.LUT R0, R3, R0, RZ, 0xfc, !PT ;  /* 0x0000000003007212 */ /* 0x000fce00078efcff */
.L_x_9977:
[----:B------:R-:W-:Y:S05]  /*9fb0*/  BSYNC B0 ;  /* 0x0000000000007941 */ /* 0x000fea0003800000 */
.L_x_9976:
[----:B------:R0:W-:Y:S01]  /*9fc0*/  STG.E.U8 desc[UR36][R4.64], R0 ;  /* 0x0000000004007986 */ /* 0x0001e2000c101124 */
[----:B------:R-:W-:Y:S05]  /*9fd0*/  BRA `(.L_x_9956) ;  /* 0x0000000400087947 */ /* 0x000fea0003800000 */
.L_x_9974:
        /* <DEDUP_REMOVED lines=17> */
.L_x_9981:
[----:B------:R-:W-:-:S04]  /*a0f0*/  LOP3.LUT R0, R7, 0x80000000, RZ, 0xc0, !PT ;  /* 0x8000000007007812 */ /* 0x000fc800078ec0ff */
[----:B------:R-:W-:-:S04]  /*a100*/  SHF.R.U32.HI R0, RZ, 0x18, R0 ;  /* 0x00000018ff007819 */ /* 0x000fc80000011600 */
[----:B------:R-:W-:-:S07]  /*a110*/  LOP3.LUT R0, R3, R0, RZ, 0xfc, !PT ;  /* 0x0000000003007212 */ /* 0x000fce00078efcff */
.L_x_9980:
[----:B------:R-:W-:Y:S05]  /*a120*/  BSYNC B0 ;  /* 0x0000000000007941 */ /* 0x000fea0003800000 */
.L_x_9979:
[----:B------:R0:W-:Y:S01]  /*a130*/  STG.E.U8 desc[UR36][R4.64], R0 ;  /* 0x0000000004007986 */ /* 0x0001e2000c101124 */
[----:B------:R-:W-:Y:S05]  /*a140*/  BRA `(.L_x_9956) ;  /* 0x0000000000ac7947 */ /* 0x000fea0003800000 */
.L_x_9973:
        /* <DEDUP_REMOVED lines=22> */
.L_x_9955:
        /* <DEDUP_REMOVED lines=16> */
.L_x_9984:
[----:B------:R-:W-:Y:S05]  /*a3b0*/  BRA `(.L_x_9956) ;  /* 0x0000000000107947 */ /* 0x000fea0003800000 */
.L_x_9983:
[----:B------:R-:W-:-:S05]  /*a3c0*/  IMAD.MOV.U32 R23, RZ, RZ, RZ ;  /* 0x000000ffff177224 */ /* 0x000fca00078e00ff */
[----:B------:R0:W-:Y:S01]  /*a3d0*/  STG.E.64 desc[UR36][R4.64], R22 ;  /* 0x0000001604007986 */ /* 0x0001e2000c101b24 */
[----:B------:R-:W-:Y:S05]  /*a3e0*/  BRA `(.L_x_9956) ;  /* 0x0000000000047947 */ /* 0x000fea0003800000 */
.L_x_9982:
[----:B------:R0:W-:Y:S02]  /*a3f0*/  STG.E desc[UR36][R4.64], R22 ;  /* 0x0000001604007986 */ /* 0x0001e4000c101924 */
.L_x_9956:
[----:B------:R-:W-:-:S07]  /*a400*/  VIADD R33, R33, 0x80 ;  /* 0x0000008021217836 */ /* 0x000fce0000000000 */
.L_x_9916:
[----:B------:R-:W-:Y:S05]  /*a410*/  BSYNC B6 ;  /* 0x0000000000067941 */ /* 0x000fea0003800000 */
.L_x_9915:
        /* <DEDUP_REMOVED lines=21> */
.L_x_9988:
[----:B------:R-:W-:Y:S01]  /*a570*/  STG.E.U8 desc[UR36][R2.64], R16 ;  /* 0x0000001002007986 */ /* 0x000fe2000c101124 */
[----:B------:R-:W-:Y:S05]  /*a580*/  EXIT ;  /* 0x000000000000794d */ /* 0x000fea0003800000 */
.L_x_9987:
        /* <DEDUP_REMOVED lines=9> */
.L_x_9991:
[----:B------:R-:W-:Y:S01]  /*a620*/  STG.E desc[UR36][R2.64], R16 ;  /* 0x0000001002007986 */ /* 0x000fe2000c101924 */
[----:B------:R-:W-:Y:S05]  /*a630*/  EXIT ;  /* 0x000000000000794d */ /* 0x000fea0003800000 */
.L_x_9990:
[----:B------:R-:W-:Y:S01]  /*a640*/  STG.E.U16 desc[UR36][R2.64], R16 ;  /* 0x0000001002007986 */ /* 0x000fe2000c101524 */
[----:B------:R-:W-:Y:S05]  /*a650*/  EXIT ;  /* 0x000000000000794d */ /* 0x000fea0003800000 */
.L_x_9986:
        /* <DEDUP_REMOVED lines=9> */
.L_x_9993:
[----:B------:R-:W0:Y:S02]  /*a6f0*/  I2F.S16 R0, R16 ;  /* 0x0000001000007306 */ /* 0x000e240000101400 */
[----:B0-----:R-:W-:-:S05]  /*a700*/  F2FP.F16.F32.PACK_AB R0, RZ, R0 ;  /* 0x00000000ff00723e */ /* 0x001fca00000000ff */
[----:B------:R-:W-:Y:S01]  /*a710*/  STG.E.U16 desc[UR36][R2.64], R0 ;  /* 0x0000000002007986 */ /* 0x000fe2000c101524 */
[----:B------:R-:W-:Y:S05]  /*a720*/  EXIT ;  /* 0x000000000000794d */ /* 0x000fea0003800000 */
.L_x_9992:
        /* <DEDUP_REMOVED lines=10> */
.L_x_9995:
[----:B------:R-:W0:Y:S02]  /*a7d0*/  I2F.S16 R16, R16 ;  /* 0x0000001000107306 */ /* 0x000e240000101400 */
[----:B0-----:R-:W-:-:S04]  /*a7e0*/  F2FP.F16.F32.PACK_AB R5, RZ, R16 ;  /* 0x00000010ff05723e */ /* 0x001fc800000000ff */
[----:B------:R-:W-:-:S05]  /*a7f0*/  PRMT R5, R5, 0x5410, RZ ;  /* 0x0000541005057816 */ /* 0x000fca00000000ff */
[----:B------:R-:W-:Y:S01]  /*a800*/  STG.E desc[UR36][R2.64], R5 ;  /* 0x0000000502007986 */ /* 0x000fe2000c101924 */
[----:B------:R-:W-:Y:S05]  /*a810*/  EXIT ;  /* 0x000000000000794d */ /* 0x000fea0003800000 */
.L_x_9994:
[----:B------:R-:W0:Y:S02]  /*a820*/  I2F.F64.S16 R16, R16 ;  /* 0x0000001000107312 */ /* 0x000e240000101c00 */
[----:B0-----:R-:W-:Y:S01]  /*a830*/  STG.E.64 desc[UR36][R2.64], R16 ;  /* 0x0000001002007986 */ /* 0x001fe2000c101b24 */
[----:B------:R-:W-:Y:S05]  /*a840*/  EXIT ;  /* 0x000000000000794d */ /* 0x000fea0003800000 */
.L_x_9985:
        /* <DEDUP_REMOVED lines=10> */
.L_x_9998:
[----:B------:R-:W0:Y:S01]  /*a8f0*/  I2F.F64.S16 R16, R16 ;  /* 0x0000001000107312 */ /* 0x000e220000101c00 */
[----:B------:R-:W-:-:S05]  /*a900*/  CS2R R18, SRZ ;  /* 0x0000000000127805 */ /* 0x000fca000001ff00 */
[----:B0-----:R-:W-:Y:S01]  /*a910*/  STG.E.128 desc[UR36][R2.64], R16 ;  /* 0x0000001002007986 */ /* 0x001fe2000c101d24 */
[----:B------:R-:W-:Y:S05]  /*a920*/  EXIT ;  /* 0x000000000000794d */ /* 0x000fea0003800000 */
.L_x_9997:
        /* <DEDUP_REMOVED lines=21> */
.L_x_10002:
[----:B------:R-:W-:Y:S05]  /*aa80*/  BSYNC B0 ;  /* 0x0000000000007941 */ /* 0x000fea0003800000 */
.L_x_10001:
[----:B------:R-:W-:-:S05]  /*aa90*/  LOP3.LUT R5, R0, R5, RZ, 0xfc, !PT ;  /* 0x0000000500057212 */ /* 0x000fca00078efcff */
[----:B------:R-:W-:Y:S01]  /*aaa0*/  STG.E.U8 desc[UR36][R2.64], R5 ;  /* 0x0000000502007986 */ /* 0x000fe2000c101124 */
[----:B------:R-:W-:Y:S05]  /*aab0*/  EXIT ;  /* 0x000000000000794d */ /* 0x000fea0003800000 */
.L_x_10000:
        /* <DEDUP_REMOVED lines=13> */
.L_x_10004:
[----:B------:R-:W-:Y:S01]  /*ab90*/  IMAD.MOV.U32 R0, RZ, RZ, 0x7f ;  /* 0x0000007fff007424 */ /* 0x000fe200078e00ff */
[----:B------:R-:W-:-:S04]  /*aba0*/  ISETP.GT.U32.AND P0, PT, R4, 0x7f800000, PT ;  /* 0x7f8000000400780c */ /* 0x000fc80003f04070 */
[----:B------:R-:W-:-:S09]  /*abb0*/  SEL R0, R0, 0x7c, P0 ;  /* 0x0000007c00007807 */ /* 0x000fd20000000000 */
.L_x_10005:
[----:B------:R-:W-:Y:S05]  /*abc0*/  BSYNC B0 ;  /* 0x0000000000007941 */ /* 0x000fea0003800000 */
.L_x_10003:
[----:B------:R-:W-:-:S04]  /*abd0*/  LOP3.LUT R4, R5, 0x80000000, RZ, 0xc0, !PT ;  /* 0x8000000005047812 */ /* 0x000fc800078ec0ff */
[----:B------:R-:W-:-:S04]  /*abe0*/  SHF.R.U32.HI R5, RZ, 0x18, R4 ;  /* 0x00000018ff057819 */ /* 0x000fc80000011604 */
[----:B------:R-:W-:-:S05]  /*abf0*/  LOP3.LUT R5, R0, R5, RZ, 0xfc, !PT ;  /* 0x0000000500057212 */ /* 0x000fca00078efcff */
[----:B------:R-:W-:Y:S01]  /*ac00*/  STG.E.U8 desc[UR36][R2.64], R5 ;  /* 0x0000000502007986 */ /* 0x000fe2000c101124 */
[----:B------:R-:W-:Y:S05]  /*ac10*/  EXIT ;  /* 0x000000000000794d */ /* 0x000fea0003800000 */
.L_x_9999:
[----:B------:R-:W0:Y:S02]  /*ac20*/  I2F.S16 R0, R16 ;  /* 0x0000001000007306 */ /* 0x000e240000101400 */
[----:B0-----:R-:W-:-:S05]  /*ac30*/  F2FP.BF16.F32.PACK_AB R0, RZ, R0 ;  /* 0x00000000ff00723e */ /* 0x001fca00000010ff */
[----:B------:R-:W-:Y:S01]  /*ac40*/  STG.E.U16 desc[UR36][R2.64], R0 ;  /* 0x0000000002007986 */ /* 0x000fe2000c101524 */
[----:B------:R-:W-:Y:S05]  /*ac50*/  EXIT ;  /* 0x000000000000794d */ /* 0x000fea0003800000 */
.L_x_9996:
        /* <DEDUP_REMOVED lines=10> */
.L_x_10008:
        /* <DEDUP_REMOVED lines=17> */
.L_x_10011:
[----:B------:R-:W-:-:S04]  /*ae10*/  LOP3.LUT R0, R7, 0x80000000, RZ, 0xc0, !PT ;  /* 0x8000000007007812 */ /* 0x000fc800078ec0ff */
[----:B------:R-:W-:-:S04]  /*ae20*/  SHF.R.U32.HI R5, RZ, 0x18, R0 ;  /* 0x00000018ff057819 */ /* 0x000fc80000011600 */
[----:B------:R-:W-:-:S04]  /*ae30*/  LOP3.LUT R4, R4, R5, RZ, 0xfc, !PT ;  /* 0x0000000504047212 */ /* 0x000fc800078efcff */
[----:B------:R-:W-:-:S07]  /*ae40*/  PRMT R0, R4, 0x7610, R0 ;  /* 0x0000761004007816 */ /* 0x000fce0000000000 */
.L_x_10010:
[----:B------:R-:W-:Y:S05]  /*ae50*/  BSYNC B0 ;  /* 0x0000000000007941 */ /* 0x000fea0003800000 */
.L_x_10009:
[----:B------:R-:W-:Y:S01]  /*ae60*/  STG.E.U8 desc[UR36][R2.64], R0 ;  /* 0x0000000002007986 */ /* 0x000fe2000c101124 */
[----:B------:R-:W-:Y:S05]  /*ae70*/  EXIT ;  /* 0x000000000000794d */ /* 0x000fea0003800000 */
.L_x_10007:
        /* <DEDUP_REMOVED lines=17> */
.L_x_10014:
[----:B------:R-:W-:-:S04]  /*af90*/  LOP3.LUT R0, R7, 0x80000000, RZ, 0xc0, !PT ;  /* 0x8000000007007812 */ /* 0x000fc800078ec0ff */
[----:B------:R-:W-:-:S04]  /*afa0*/  SHF.R.U32.HI R5, RZ, 0x18, R0 ;  /* 0x00000018ff057819 */ /* 0x000fc80000011600 */
[----:B------:R-:W-:-:S04]  /*afb0*/  LOP3.LUT R4, R4, R5, RZ, 0xfc, !PT ;  /* 0x0000000504047212 */ /* 0x000fc800078efcff */
[----:B------:R-:W-:-:S07]  /*afc0*/  PRMT R0, R4, 0x7610, R0 ;  /* 0x0000761004007816 */ /* 0x000fce0000000000 */
.L_x_10013:
[----:B------:R-:W-:Y:S05]  /*afd0*/  BSYNC B0 ;  /* 0x0000000000007941 */ /* 0x000fea0003800000 */
.L_x_10012:
[----:B------:R-:W-:Y:S01]  /*afe0*/  STG.E.U8 desc[UR36][R2.64], R0 ;  /* 0x0000000002007986 */ /* 0x000fe2000c101124 */
[----:B------:R-:W-:Y:S05]  /*aff0*/  EXIT ;  /* 0x000000000000794d */ /* 0x000fea0003800000 */
.L_x_10006:
        /* <DEDUP_REMOVED lines=22> */
.L_x_9989:
        /* <DEDUP_REMOVED lines=16> */
.L_x_10017:
[----:B------:R-:W-:Y:S05]  /*b260*/  EXIT ;  /* 0x000000000000794d */ /* 0x000fea0003800000 */
.L_x_10016:
[----:B------:R-:W-:-:S05]  /*b270*/  IMAD.MOV.U32 R17, RZ, RZ, RZ ;  /* 0x000000ffff117224 */ /* 0x000fca00078e00ff */
[----:B------:R-:W-:Y:S01]  /*b280*/  STG.E.64 desc[UR36][R2.64], R16 ;  /* 0x0000001002007986 */ /* 0x000fe2000c101b24 */
[----:B------:R-:W-:Y:S05]  /*b290*/  EXIT ;  /* 0x000000000000794d */ /* 0x000fea0003800000 */
.L_x_10015:
[----:B------:R-:W-:Y:S01]  /*b2a0*/  STG.E desc[UR36][R2.64], R16 ;  /* 0x0000001002007986 */ /* 0x000fe2000c101924 */
[----:B------:R-:W-:Y:S05]  /*b2b0*/  EXIT ;  /* 0x000000000000794d */ /* 0x000fea0003800000 */
.L_x_10018:
        /* <DEDUP_REMOVED lines=12> */
.L_x_43841:


//--------------------- .text._ZN2at6native18elementwise_kernelILi128ELi4EZNS0_22gpu_kernel_impl_nocastINS0_13BinaryFunctorIllbZZZNS0_23logical_xor_kernel_cudaERNS_14TensorIteratorEENKUlvE0_clEvENKUlvE2_clEvEUlllE_EEEEvRNS_18TensorIteratorBaseERKT_EUliE_EEviT1_ --------------------------
	.section	.text._ZN2at6native18elementwise_kernelILi128ELi4EZNS0_22gpu_kernel_impl_nocastINS0_13BinaryFunctorIllbZZZNS0_23logical_xor_kernel_cudaERNS_14TensorIteratorEENKUlvE0_clEvENKUlvE2_clEvEUlllE_EEEEvRNS_18TensorIteratorBaseERKT_EUliE_EEviT1_,"ax",@progbits
	.align	128
        .global         _ZN2at6native18elementwise_kernelILi128ELi4EZNS0_22gpu_kernel_impl_nocastINS0_13BinaryFunctorIllbZZZNS0_23logical_xor_kernel_cudaERNS_14TensorIteratorEENKUlvE0_clEvENKUlvE2_clEvEUlllE_EEEEvRNS_18TensorIteratorBaseERKT_EUliE_EEviT1_
        .type           _ZN2at6native18elementwise_kernelILi128ELi4EZNS0_22gpu_kernel_impl_nocastINS0_13BinaryFunctorIllbZZZNS0_23logical_xor_kernel_cudaERNS_14TensorIteratorEENKUlvE0_clEvENKUlvE2_clEvEUlllE_EEEEvRNS_18TensorIteratorBaseERKT_EUliE_EEviT1_,@function
        .size           _ZN2at6native18elementwise_kernelILi128ELi4EZNS0_22gpu_kernel_impl_nocastINS0_13BinaryFunctorIllbZZZNS0_23logical_xor_kernel_cudaERNS_14TensorIteratorEENKUlvE0_clEvENKUlvE2_clEvEUlllE_EEEEvRNS_18TensorIteratorBaseERKT_EUliE_EEviT1_,(.L_x_43842 - _ZN2at6native18elementwise_kernelILi128ELi4EZNS0_22gpu_kernel_impl_nocastINS0_13BinaryFunctorIllbZZZNS0_23logical_xor_kernel_cudaERNS_14TensorIteratorEENKUlvE0_clEvENKUlvE2_clEvEUlllE_EEEEvRNS_18TensorIteratorBaseERKT_EUliE_EEviT1_)
        .other          _ZN2at6native18elementwise_kernelILi128ELi4EZNS0_22gpu_kernel_impl_nocastINS0_13BinaryFunctorIllbZZZNS0_23logical_xor_kernel_cudaERNS_14TensorIteratorEENKUlvE0_clEvENKUlvE2_clEvEUlllE_EEEEvRNS_18TensorIteratorBaseERKT_EUliE_EEviT1_,@"STO_CUDA_ENTRY STV_DEFAULT"
_ZN2at6native18elementwise_kernelILi128ELi4EZNS0_22gpu_kernel_impl_nocastINS0_13BinaryFunctorIllbZZZNS0_23logical_xor_kernel_cudaERNS_14TensorIteratorEENKUlvE0_clEvENKUlvE2_clEvEUlllE_EEEEvRNS_18TensorIteratorBaseERKT_EUliE_EEviT1_:
.text._ZN2at6native18elementwise_kernelILi128ELi4EZNS0_22gpu_kernel_impl_nocastINS0_13BinaryFunctorIllbZZZNS0_23logical_xor_kernel_cudaERNS_14TensorIteratorEENKUlvE0_clEvENKUlvE2_clEvEUlllE_EEEEvRNS_18TensorIteratorBaseERKT_EUliE_EEviT1_:
        /* <DEDUP_REMOVED lines=363> */
.L_x_10021:
        /* <DEDUP_REMOVED lines=11> */
[----:B------:R-:W-:Y:S02]  /*1760*/  IADD3.X R5, RZ, UR9, RZ, P2, !PT ;  /* 0x00000009ff057c10 */ /* 0x000fe400097fe4ff */
[----:B--2---:R-:W-:-:S02]  /*1770*/  ISETP.NE.U32.AND P1, PT, R8, RZ, PT ;  /* 0x000000ff0800720c */ /* 0x004fc40003f25070 */
[----:B---3--:R-:W-:Y:S02]  /*1780*/  ISETP.NE.U32.AND P0, PT, R6, RZ, PT ;  /* 0x000000ff0600720c */ /* 0x008fe40003f05070 */
[----:B------:R-:W-:-:S04]  /*1790*/  ISETP.NE.AND.EX P1, PT, R9, RZ, PT, P1 ;  /* 0x000000ff0900720c */ /* 0x000fc80003f25310 */
[----:B------:R-:W-:-:S04]  /*17a0*/  ISETP.NE.XOR.EX P0, PT, R7, RZ, P1, P0 ;  /* 0x000000ff0700720c */ /* 0x000fc80000f05b00 */
[----:B------:R-:W-:-:S05]  /*17b0*/  SEL R11, RZ, 0x1, !P0 ;  /* 0x00000001ff0b7807 */ /* 0x000fca0004000000 */
[----:B------:R0:W-:Y:S04]  /*17c0*/  STG.E.U8 desc[UR4][R4.64], R11 ;  /* 0x0000000b04007986 */ /* 0x0001e8000c101104 */
.L_x_10020:
[----:B------:R-:W-:Y:S05]  /*17d0*/  BSYNC B0 ;  /* 0x0000000000007941 */ /* 0x000fea0003800000 */
.L_x_10019:
        /* <DEDUP_REMOVED lines=356> */
.L_x_10024:
        /* <DEDUP_REMOVED lines=373> */
.L_x_10025:
        /* <DEDUP_REMOVED lines=18> */
.L_x_10023:
[----:B------:R-:W-:Y:S05]  /*4690*/  BSYNC B0 ;  /* 0x0000000000007941 */ /* 0x000fea0003800000 */
.L_x_10022:
        /* <DEDUP_REMOVED lines=355> */
.L_x_10026:
        /* <DEDUP_REMOVED lines=10> */
[----:B------:R-:W-:Y:S02]  /*5d70*/  IADD3.X R5, RZ, UR7, RZ, P2, !PT ;  /* 0x00000007ff057c10 */ /* 0x000fe400097fe4ff */
[----:B--2---:R-:W-:Y:S02]  /*5d80*/  ISETP.NE.U32.AND P1, PT, R6, RZ, PT ;  /* 0x000000ff0600720c */ /* 0x004fe40003f25070 */
[----:B---3--:R-:W-:Y:S02]  /*5d90*/  ISETP.NE.U32.AND P0, PT, R2, RZ, PT ;  /* 0x000000ff0200720c */ /* 0x008fe40003f05070 */
[----:B------:R-:W-:-:S04]  /*5da0*/  ISETP.NE.AND.EX P1, PT, R7, RZ, PT, P1 ;  /* 0x000000ff0700720c */ /* 0x000fc80003f25310 */
[----:B------:R-:W-:-:S04]  /*5db0*/  ISETP.NE.XOR.EX P0, PT, R3, RZ, P1, P0 ;  /* 0x000000ff0300720c */ /* 0x000fc80000f05b00 */
[----:B------:R-:W-:-:S05]  /*5dc0*/  SEL R9, RZ, 0x1, !P0 ;  /* 0x00000001ff097807 */ /* 0x000fca0004000000 */
[----:B------:R-:W-:Y:S01]  /*5dd0*/  STG.E.U8 desc[UR4][R4.64], R9 ;  /* 0x0000000904007986 */ /* 0x000fe2000c101104 */
[----:B------:R-:W-:Y:S05]  /*5de0*/  EXIT ;  /* 0x000000000000794d */ /* 0x000fea0003800000 */
.L_x_10027:
        /* <DEDUP_REMOVED lines=9> */
.L_x_43842:


//--------------------- .text._ZN2at6native27unrolled_elementwise_kernelINS0_13BinaryFunctorIllbZZZNS0_23logical_xor_kernel_cudaERNS_14TensorIteratorEENKUlvE0_clEvENKUlvE2_clEvEUlllE_EESt5arrayIPcLm3EELi4E23TrivialOffsetCalculatorILi2EjESC_ILi1EjENS0_6memory15LoadWithoutCastENSF_16StoreWithoutCastEEEviT_T0_T2_T3_T4_T5_ --------------------------
	.section	.text._ZN2at6native27unrolled_elementwise_kernelINS0_13BinaryFunctorIllbZZZNS0_23logical_xor_kernel_cudaERNS_14TensorIteratorEENKUlvE0_clEvENKUlvE2_clEvEUlllE_EESt5arrayIPcLm3EELi4E23TrivialOffsetCalculatorILi2EjESC_ILi1EjENS0_6memory15LoadWithoutCastENSF_16StoreWithoutCastEEEviT_T0_T2_T3_T4_T5_,"ax",@progbits
	.align	128
        .global         _ZN2at6native27unrolled_elementwise_kernelINS0_13BinaryFunctorIllbZZZNS0_23logical_xor_kernel_cudaERNS_14TensorIteratorEENKUlvE0_clEvENKUlvE2_clEvEUlllE_EESt5arrayIPcLm3EELi4E23TrivialOffsetCalculatorILi2EjESC_ILi1EjENS0_6memory15LoadWithoutCastENSF_16StoreWithoutCastEEEviT_T0_T2_T3_T4_T5_
        .type           _ZN2at6native27unrolled_elementwise_kernelINS0_13BinaryFunctorIllbZZZNS0_23logical_xor_kernel_cudaERNS_14TensorIteratorEENKUlvE0_clEvENKUlvE2_clEvEUlllE_EESt5arrayIPcLm3EELi4E23TrivialOffsetCalculatorILi2EjESC_ILi1EjENS0_6memory15LoadWithoutCastENSF_16StoreWithoutCastEEEviT_T0_T2_T3_T4_T5_,@function
        .size           _ZN2at6native27unrolled_elementwise_kernelINS0_13BinaryFunctorIllbZZZNS0_23logical_xor_kernel_cudaERNS_14TensorIteratorEENKUlvE0_clEvENKUlvE2_clEvEUlllE_EESt5arrayIPcLm3EELi4E23TrivialOffsetCalculatorILi2EjESC_ILi1EjENS0_6memory15LoadWithoutCastENSF_16StoreWithoutCastEEEviT_T0_T2_T3_T4_T5_,(.L_x_43843 - _ZN2at6native27unrolled_elementwise_kernelINS0_13BinaryFunctorIllbZZZNS0_23logical_xor_kernel_cudaERNS_14TensorIteratorEENKUlvE0_clEvENKUlvE2_clEvEUlllE_EESt5arrayIPcLm3EELi4E23TrivialOffsetCalculatorILi2EjESC_ILi1EjENS0_6memory15LoadWithoutCastENSF_16StoreWithoutCastEEEviT_T0_T2_T3_T4_T5_)
        .other          _ZN2at6native27unrolled_elementwise_kernelINS0_13BinaryFunctorIllbZZZNS0_23logical_xor_kernel_cudaERNS_14TensorIteratorEENKUlvE0_clEvENKUlvE2_clEvEUlllE_EESt5arrayIPcLm3EELi4E23TrivialOffsetCalculatorILi2EjESC_ILi1EjENS0_6memory15LoadWithoutCastENSF_16StoreWithoutCastEEEviT_T0_T2_T3_T4_T5_,@"STO_CUDA_ENTRY STV_DEFAULT"
_ZN2at6native27unrolled_elementwise_kernelINS0_13BinaryFunctorIllbZZZNS0_23logical_xor_kernel_cudaERNS_14TensorIteratorEENKUlvE0_clEvENKUlvE2_clEvEUlllE_EESt5arrayIPcLm3EELi4E23TrivialOffsetCalculatorILi2EjESC_ILi1EjENS0_6memory15LoadWithoutCastENSF_16StoreWithoutCastEEEviT_T0_T2_T3_T4_T5_:
.text._ZN2at6native27unrolled_elementwise_kernelINS0_13BinaryFunctorIllbZZZNS0_23logical_xor_kernel_cudaERNS_14TensorIteratorEENKUlvE0_clEvENKUlvE2_clEvEUlllE_EESt5arrayIPcLm3EELi4E23TrivialOffsetCalculatorILi2EjESC_ILi1EjENS0_6memory15LoadWithoutCastENSF_16StoreWithoutCastEEEviT_T0_T2_T3_T4_T5_:
        /* <DEDUP_REMOVED lines=18> */
[----:B------:R-:W0:Y:S11]  /*0120*/  @!P3 LDC.64 R12, c[0x0][0x228] ;  /* 0x00008a00ff0cbb82 */ /* 0x000e360000000a00 */
[----:B------:R-:W3:Y:S01]  /*0130*/  @!P0 LDC.64 R4, c[0x0][0x220] ;  /* 0x00008800ff048b82 */ /* 0x000ee20000000a00 */
[----:B--2---:R-:W-:-:S06]  /*0140*/  @!P3 IMAD.WIDE.U32 R8, R19, 0x8, R8 ;  /* 0x000000081308b825 */ /* 0x004fcc00078e0008 */
[----:B------:R-:W2:Y:S01]  /*0150*/  @!P3 LDG.E.64 R8, desc[UR4][R8.64] ;  /* 0x000000040808b981 */ /* 0x000ea2000c1e1b00 */
[----:B0-----:R-:W-:-:S04]  /*0160*/  @!P3 IMAD.WIDE.U32 R12, R19, 0x8, R12 ;  /* 0x00000008130cb825 */ /* 0x001fc800078e000c */
[----:B------:R-:W-:Y:S02]  /*0170*/  @!P0 IMAD R19, R0, 0x200, R7 ;  /* 0x0000020000138824 */ /* 0x000fe400078e0207 */
[----:B-1----:R-:W-:Y:S01]  /*0180*/  @!P1 IMAD.WIDE.U32 R16, R17, 0x8, R10 ;  /* 0x0000000811109825 */ /* 0x002fe200078e000a */
[----:B------:R-:W4:Y:S03]  /*0190*/  @!P3 LDG.E.64 R12, desc[UR4][R12.64] ;  /* 0x000000040c0cb981 */ /* 0x000f26000c1e1b00 */
[----:B---3--:R-:W-:Y:S01]  /*01a0*/  @!P0 IMAD.WIDE.U32 R4, R19, 0x8, R4 ;  /* 0x0000000813048825 */ /* 0x008fe200078e0004 */
[----:B------:R0:W3:Y:S04]  /*01b0*/  @!P1 LDG.E.64 R10, desc[UR4][R14.64] ;  /* 0x000000040e0a9981 */ /* 0x0000e8000c1e1b00 */
[----:B------:R-:W3:Y:S04]  /*01c0*/  @!P1 LDG.E.64 R16, desc[UR4][R16.64] ;  /* 0x0000000410109981 */ /* 0x000ee8000c1e1b00 */
[----:B------:R-:W3:Y:S01]  /*01d0*/  @!P0 LDG.E.64 R4, desc[UR4][R4.64] ;  /* 0x0000000404048981 */ /* 0x000ee2000c1e1b00 */
[----:B------:R-:W-:-:S02]  /*01e0*/  PLOP3.LUT P4, PT, PT, PT, PT, 0x8, 0x0 ;  /* 0x000000000000781c */ /* 0x000fc40003f8e170 */
[----:B--2---:R-:W-:Y:S01]  /*01f0*/  @!P3 ISETP.NE.U32.AND P2, PT, R8, RZ, PT ;  /* 0x000000ff0800b20c */ /* 0x004fe20003f45070 */
[----:B------:R-:W-:Y:S01]  /*0200*/  @!P0 VIADD R7, R7, 0x80 ;  /* 0x0000008007078836 */ /* 0x000fe20000000000 */
[----:B0-----:R-:W0:Y:S02]  /*0210*/  @!P1 LDC.64 R14, c[0x0][0x218] ;  /* 0x00008600ff0e9b82 */ /* 0x001e240000000a00 */
[----:B------:R-:W-:Y:S02]  /*0220*/  @!P3 ISETP.NE.AND.EX P4, PT, R9, RZ, PT, P2 ;  /* 0x000000ff0900b20c */ /* 0x000fe40003f85320 */
[----:B------:R-:W-:Y:S02]  /*0230*/  PLOP3.LUT P2, PT, PT, PT, PT, 0x8, 0x0 ;  /* 0x000000000000781c */ /* 0x000fe40003f4e170 */
[----:B----4-:R-:W-:Y:S02]  /*0240*/  @!P3 ISETP.NE.U32.AND P5, PT, R12, RZ, PT ;  /* 0x000000ff0c00b20c */ /* 0x010fe40003fa5070 */
[----:B------:R-:W-:-:S02]  /*0250*/  P2R R12, PR, RZ, 0x10 ;  /* 0x00000010ff0c7803 */ /* 0x000fc40000000000 */
[----:B------:R-:W-:Y:S02]  /*0260*/  @!P3 ISETP.NE.AND.EX P2, PT, R13, RZ, PT, P5 ;  /* 0x000000ff0d00b20c */ /* 0x000fe40003f45350 */
[----:B---3--:R-:W-:Y:S02]  /*0270*/  @!P1 ISETP.NE.U32.AND P4, PT, R10, RZ, PT ;  /* 0x000000ff0a00920c */ /* 0x008fe40003f85070 */
[----:B------:R-:W-:Y:S02]  /*0280*/  PLOP3.LUT P3, PT, PT, PT, PT, 0x8, 0x0 ;  /* 0x000000000000781c */ /* 0x000fe40003f6e170 */
[----:B------:R-:W-:Y:S02]  /*0290*/  @!P1 ISETP.NE.U32.AND P5, PT, R16, RZ, PT ;  /* 0x000000ff1000920c */ /* 0x000fe40003fa5070 */
[----:B------:R-:W-:Y:S02]  /*02a0*/  @!P1 ISETP.NE.AND.EX P3, PT, R11, RZ, PT, P4 ;  /* 0x000000ff0b00920c */ /* 0x000fe40003f65340 */
[----:B------:R-:W-:-:S02]  /*02b0*/  @!P0 ISETP.NE.U32.AND P6, PT, R4, RZ, PT ;  /* 0x000000ff0400820c */ /* 0x000fc40003fc5070 */
[----:B------:R-:W-:Y:S02]  /*02c0*/  PLOP3.LUT P4, PT, PT, PT, PT, 0x8, 0x0 ;  /* 0x000000000000781c */ /* 0x000fe40003f8e170 */
[----:B------:R-:W-:Y:S02]  /*02d0*/  @!P1 ISETP.NE.AND.EX P4, PT, R17, RZ, PT, P5 ;  /* 0x000000ff1100920c */ /* 0x000fe40003f85350 */
[----:B------:R-:W-:Y:S02]  /*02e0*/  PLOP3.LUT P5, PT, PT, PT, PT, 0x8, 0x0 ;  /* 0x000000000000781c */ /* 0x000fe40003fae170 */
[----:B------:R-:W-:Y:S02]  /*02f0*/  @!P0 ISETP.NE.AND.EX P5, PT, R5, RZ, PT, P6 ;  /* 0x000000ff0500820c */ /* 0x000fe40003fa5360 */
[----:B------:R-:W1:Y:S02]  /*0300*/  @!P0 LDC.64 R4, c[0x0][0x228] ;  /* 0x00008a00ff048b82 */ /* 0x000e640000000a00 */
[----:B-1----:R-:W-:-:S06]  /*0310*/  @!P0 IMAD.WIDE.U32 R8, R19, 0x8, R4 ;  /* 0x0000000813088825 */ /* 0x002fcc00078e0004 */
[----:B------:R-:W2:Y:S01]  /*0320*/  @!P0 LDG.E.64 R8, desc[UR4][R8.64] ;  /* 0x0000000408088981 */ /* 0x000ea2000c1e1b00 */
[----:B------:R-:W-:Y:S02]  /*0330*/  P2R R6, PR, RZ, 0x4 ;  /* 0x00000004ff067803 */ /* 0x000fe40000000000 */
[----:B------:R-:W-:Y:S01]  /*0340*/  PLOP3.LUT P6, PT, PT, PT, PT, 0x8, 0x0 ;  /* 0x000000000000781c */ /* 0x000fe20003fce170 */
[----:B------:R-:W-:Y:S01]  /*0350*/  @!P1 IMAD R13, R0, 0x200, R3 ;  /* 0x00000200000d9824 */ /* 0x000fe200078e0203 */
[----:B------:R-:W-:Y:S02]  /*0360*/  PLOP3.LUT P3, PT, P3, P4, PT, 0x28, 0x0 ;  /* 0x000000000000781c */ /* 0x000fe40001f68570 */
[----:B------:R-:W-:Y:S01]  /*0370*/  ISETP.NE.AND P4, PT, R12, RZ, PT ;  /* 0x000000ff0c00720c */ /* 0x000fe20003f85270 */
[----:B------:R-:W-:Y:S01]  /*0380*/  BSSY B0, `(.L_x_10028) ;  /* 0x0000024000007945 */ /* 0x000fe20003800000 */
[----:B--2---:R-:W-:-:S04]  /*0390*/  @!P0 ISETP.NE.U32.AND P2, PT, R8, RZ, PT ;  /* 0x000000ff0800820c */ /* 0x004fc80003f45070 */
[----:B------:R-:W-:Y:S02]  /*03a0*/  @!P0 ISETP.NE.AND.EX P6, PT, R9, RZ, PT, P2 ;  /* 0x000000ff0900820c */ /* 0x000fe40003fc5320 */
[----:B------:R-:W-:-:S13]  /*03b0*/  ISETP.GE.AND P0, PT, R7, R2, PT ;  /* 0x000000020700720c */ /* 0x000fda0003f06270 */
[----:B------:R-:W1:Y:S08]  /*03c0*/  @!P0 LDC.64 R4, c[0x0][0x220] ;  /* 0x00008800ff048b82 */ /* 0x000e700000000a00 */
[----:B------:R-:W2:Y:S01]  /*03d0*/  @!P0 LDC.64 R10, c[0x0][0x228] ;  /* 0x00008a00ff0a8b82 */ /* 0x000ea20000000a00 */
[----:B------:R-:W-:Y:S01]  /*03e0*/  @!P0 IMAD R7, R0, 0x200, R7 ;  /* 0x0000020000078824 */ /* 0x000fe200078e0207 */
[----:B------:R-:W-:Y:S01]  /*03f0*/  ISETP.NE.AND P2, PT, R6, RZ, PT ;  /* 0x000000ff0600720c */ /* 0x000fe20003f45270 */
[----:B------:R-:W-:-:S04]  /*0400*/  VIADD R9, R3, 0x80 ;  /* 0x0000008003097836 */ /* 0x000fc80000000000 */
[----:B------:R-:W-:Y:S02]  /*0410*/  @!P1 IMAD.MOV.U32 R3, RZ, RZ, R9 ;  /* 0x000000ffff039224 */ /* 0x000fe400078e0009 */
[----:B-1----:R-:W-:-:S06]  /*0420*/  @!P0 IMAD.WIDE.U32 R4, R7, 0x8, R4 ;  /* 0x0000000807048825 */ /* 0x002fcc00078e0004 */
[----:B------:R-:W5:Y:S01]  /*0430*/  @!P0 LDG.E.64 R4, desc[UR4][R4.64] ;  /* 0x0000000404048981 */ /* 0x000f62000c1e1b00 */
[----:B--2---:R-:W-:Y:S01]  /*0440*/  @!P0 IMAD.WIDE.U32 R6, R7, 0x8, R10 ;  /* 0x0000000807068825 */ /* 0x004fe200078e000a */
[----:B------:R-:W-:Y:S02]  /*0450*/  @!P1 SEL R11, RZ, 0x1, !P3 ;  /* 0x00000001ff0b9807 */ /* 0x000fe40005800000 */
[----:B0-----:R-:W-:-:S03]  /*0460*/  @!P1 IADD3 R8, P3, R13, R14, RZ ;  /* 0x0000000e0d089210 */ /* 0x001fc60007f7e0ff */
[----:B------:R-:W5:Y:S02]  /*0470*/  @!P0 LDG.E.64 R6, desc[UR4][R6.64] ;  /* 0x0000000406068981 */ /* 0x000f64000c1e1b00 */
[----:B------:R-:W-:-:S05]  /*0480*/  @!P1 IMAD.X R9, RZ, RZ, R15, P3 ;  /* 0x000000ffff099224 */ /* 0x000fca00018e060f */
[----:B------:R0:W-:Y:S01]  /*0490*/  @!P1 STG.E.U8 desc[UR4][R8.64], R11 ;  /* 0x0000000b08009986 */ /* 0x0001e2000c101104 */
[----:B------:R-:W-:Y:S02]  /*04a0*/  ISETP.GE.AND P3, PT, R3, R2, PT ;  /* 0x000000020300720c */ /* 0x000fe40003f66270 */
[----:B------:R-:W-:Y:S02]  /*04b0*/  PLOP3.LUT P2, PT, P4, P2, PT, 0x28, 0x0 ;  /* 0x000000000000781c */ /* 0x000fe40002744570 */
[----:B------:R-:W-:Y:S02]  /*04c0*/  PLOP3.LUT P5, PT, P5, P6, PT, 0x28, 0x0 ;  /* 0x000000000000781c */ /* 0x000fe40002fac570 */
[----:B------:R-:W-:Y:S02]  /*04d0*/  SEL R13, RZ, 0x1, !P2 ;  /* 0x00000001ff0d7807 */ /* 0x000fe40005000000 */
[----:B------:R-:W-:-:S05]  /*04e0*/  SEL R15, RZ, 0x1, !P5 ;  /* 0x00000001ff0f7807 */ /* 0x000fca0006800000 */
        /* <DEDUP_REMOVED lines=13> */
.L_x_10029:
[----:B------:R-:W-:Y:S05]  /*05c0*/  BSYNC B0 ;  /* 0x0000000000007941 */ /* 0x000fea0003800000 */
.L_x_10028:
[----:B------:R-:W-:Y:S02]  /*05d0*/  ISETP.GE.AND P2, PT, R3, R2, PT ;  /* 0x000000020300720c */ /* 0x000fe40003f46270 */
[----:B-----5:R-:W-:Y:S02]  /*05e0*/  @!P0 ISETP.NE.U32.AND P3, PT, R4, RZ, PT ;  /* 0x000000ff0400820c */ /* 0x020fe40003f65070 */
[----:B------:R-:W-:Y:S02]  /*05f0*/  PLOP3.LUT P1, PT, PT, PT, PT, 0x8, 0x0 ;  /* 0x000000000000781c */ /* 0x000fe40003f2e170 */
[----:B------:R-:W-:Y:S02]  /*0600*/  @!P0 ISETP.NE.U32.AND P4, PT, R6, RZ, PT ;  /* 0x000000ff0600820c */ /* 0x000fe40003f85070 */
[----:B------:R-:W-:-:S05]  /*0610*/  @!P0 ISETP.NE.AND.EX P1, PT, R5, RZ, PT, P3 ;  /* 0x000000ff0500820c */ /* 0x000fca0003f25330 */
[----:B------:R-:W-:Y:S08]  /*0620*/  @P2 EXIT ;  /* 0x000000000000294d */ /* 0x000ff00003800000 */
[----:B------:R-:W-:Y:S01]  /*0630*/  IMAD R3, R0, 0x200, R3 ;  /* 0x0000020000037824 */ /* 0x000fe200078e0203 */
[----:B------:R-:W-:Y:S01]  /*0640*/  PLOP3.LUT P2, PT, PT, PT, PT, 0x8, 0x0 ;  /* 0x000000000000781c */ /* 0x000fe20003f4e170 */
[----:B------:R-:W-:Y:S01]  /*0650*/  ULDC.64 UR6, c[0x0][0x218] ;  /* 0x0000860000067ab9 */ /* 0x000fe20000000a00 */
[----:B------:R-:W-:Y:S02]  /*0660*/  @!P0 ISETP.NE.AND.EX P2, PT, R7, RZ, PT, P4 ;  /* 0x000000ff0700820c */ /* 0x000fe40003f45340 */
[----:B------:R-:W-:Y:S02]  /*0670*/  IADD3 R2, P0, R3, UR6, RZ ;  /* 0x0000000603027c10 */ /* 0x000fe4000ff1e0ff */
[----:B------:R-:W-:-:S03]  /*0680*/  PLOP3.LUT P1, PT, P1, P2, PT, 0x28, 0x0 ;  /* 0x000000000000781c */ /* 0x000fc60000f24570 */
[----:B------:R-:W-:Y:S01]  /*0690*/  IMAD.X R3, RZ, RZ, UR7, P0 ;  /* 0x00000007ff037e24 */ /* 0x000fe200080e06ff */
[----:B------:R-:W-:-:S05]  /*06a0*/  SEL R5, RZ, 0x1, !P1 ;  /* 0x00000001ff057807 */ /* 0x000fca0004800000 */
[----:B------:R-:W-:Y:S01]  /*06b0*/  STG.E.U8 desc[UR4][R2.64], R5 ;  /* 0x0000000502007986 */ /* 0x000fe2000c101104 */
[----:B------:R-:W-:Y:S05]  /*06c0*/  EXIT ;  /* 0x000000000000794d */ /* 0x000fea0003800000 */
.L_x_10030:
        /* <DEDUP_REMOVED lines=11> */
.L_x_43843:


//--------------------- .text._ZN2at6native29vectorized_elementwise_kernelILi2ENS0_13BinaryFunctorIllbZZZNS0_23logical_xor_kernel_cudaERNS_14TensorIteratorEENKUlvE0_clEvENKUlvE2_clEvEUlllE_EESt5arrayIPcLm3EEEEviT0_T1_ --------------------------
	.section	.text._ZN2at6native29vectorized_elementwise_kernelILi2ENS0_13BinaryFunctorIllbZZZNS0_23logical_xor_kernel_cudaERNS_14TensorIteratorEENKUlvE0_clEvENKUlvE2_clEvEUlllE_EESt5arrayIPcLm3EEEEviT0_T1_,"ax",@progbits
	.align	128
        .global         _ZN2at6native29vectorized_elementwise_kernelILi2ENS0_13BinaryFunctorIllbZZZNS0_23logical_xor_kernel_cudaERNS_14TensorIteratorEENKUlvE0_clEvENKUlvE2_clEvEUlllE_EESt5arrayIPcLm3EEEEviT0_T1_
        .type           _ZN2at6native29vectorized_elementwise_kernelILi2ENS0_13BinaryFunctorIllbZZZNS0_23logical_xor_kernel_cudaERNS_14TensorIteratorEENKUlvE0_clEvENKUlvE2_clEvEUlllE_EESt5arrayIPcLm3EEEEviT0_T1_,@function
        .size           _ZN2at6native29vectorized_elementwise_kernelILi2ENS0_13BinaryFunctorIllbZZZNS0_23logical_xor_kernel_cudaERNS_14TensorIteratorEENKUlvE0_clEvENKUlvE2_clEvEUlllE_EESt5arrayIPcLm3EEEEviT0_T1_,(.L_x_43844 - _ZN2at6native29vectorized_elementwise_kernelILi2ENS0_13BinaryFunctorIllbZZZNS0_23logical_xor_kernel_cudaERNS_14TensorIteratorEENKUlvE0_clEvENKUlvE2_clEvEUlllE_EESt5arrayIPcLm3EEEEviT0_T1_)
        .other          _ZN2at6native29vectorized_elementwise_kernelILi2ENS0_13BinaryFunctorIllbZZZNS0_23logical_xor_kernel_cudaERNS_14TensorIteratorEENKUlvE0_clEvENKUlvE2_clEvEUlllE_EESt5arrayIPcLm3EEEEviT0_T1_,@"STO_CUDA_ENTRY STV_DEFAULT"
_ZN2at6native29vectorized_elementwise_kernelILi2ENS0_13BinaryFunctorIllbZZZNS0_23logical_xor_kernel_cudaERNS_14TensorIteratorEENKUlvE0_clEvENKUlvE2_clEvEUlllE_EESt5arrayIPcLm3EEEEviT0_T1_:
.text._ZN2at6native29vectorized_elementwise_kernelILi2ENS0_13BinaryFunctorIllbZZZNS0_23logical_xor_kernel_cudaERNS_14TensorIteratorEENKUlvE0_clEvENKUlvE2_clEvEUlllE_EESt5arrayIPcLm3EEEEviT0_T1_:
        /* <DEDUP_REMOVED lines=20> */
[----:B------:R-:W4:Y:S04]  /*0140*/  LDG.E.128 R16, desc[UR4][R2.64+0x800] ;  /* 0x0008000402107981 */ /* 0x000f28000c1e1d00 */
[----:B------:R-:W4:Y:S01]  /*0150*/  LDG.E.128 R8, desc[UR4][R2.64+0x1000] ;  /* 0x0010000402087981 */ /* 0x000f22000c1e1d00 */
[----:B--2---:R-:W-:-:S02]  /*0160*/  ISETP.NE.U32.AND P1, PT, R6, RZ, PT ;  /* 0x000000ff0600720c */ /* 0x004fc40003f25070 */
[----:B------:R-:W-:Y:S02]  /*0170*/  ISETP.NE.U32.AND P0, PT, R4, RZ, PT ;  /* 0x000000ff0400720c */ /* 0x000fe40003f05070 */
[----:B------:R-:W-:Y:S02]  /*0180*/  ISETP.NE.AND.EX P1, PT, R7, RZ, PT, P1 ;  /* 0x000000ff0700720c */ /* 0x000fe40003f25310 */
[----:B------:R-:W-:Y:S02]  /*0190*/  ISETP.NE.AND.EX P0, PT, R5, RZ, PT, P0 ;  /* 0x000000ff0500720c */ /* 0x000fe40003f05300 */
[----:B------:R-:W2:Y:S01]  /*01a0*/  LDG.E.128 R4, desc[UR4][R28.64+0x1800] ;  /* 0x001800041c047981 */ /* 0x000ea2000c1e1d00 */
[----:B-----5:R-:W-:-:S04]  /*01b0*/  ISETP.NE.U32.AND P2, PT, R26, RZ, PT ;  /* 0x000000ff1a00720c */ /* 0x020fc80003f45070 */
[----:B------:R-:W-:Y:S02]  /*01c0*/  ISETP.NE.XOR.EX P1, PT, R27, RZ, P1, P2 ;  /* 0x000000ff1b00720c */ /* 0x000fe40000f25b20 */
[----:B------:R-:W-:-:S04]  /*01d0*/  ISETP.NE.U32.AND P2, PT, R24, RZ, PT ;  /* 0x000000ff1800720c */ /* 0x000fc80003f45070 */
[----:B------:R-:W-:Y:S02]  /*01e0*/  ISETP.NE.XOR.EX P0, PT, R25, RZ, P0, P2 ;  /* 0x000000ff1900720c */ /* 0x000fe40000705b20 */
[----:B------:R0:W5:Y:S01]  /*01f0*/  LDG.E.128 R24, desc[UR4][R2.64+0x1800] ;  /* 0x0018000402187981 */ /* 0x000162000c1e1d00 */
[----:B---3--:R-:W-:Y:S02]  /*0200*/  ISETP.NE.U32.AND P2, PT, R20, RZ, PT ;  /* 0x000000ff1400720c */ /* 0x008fe40003f45070 */
[----:B------:R-:W-:Y:S02]  /*0210*/  ISETP.NE.U32.AND P3, PT, R22, RZ, PT ;  /* 0x000000ff1600720c */ /* 0x000fe40003f65070 */
[----:B------:R-:W-:Y:S02]  /*0220*/  ISETP.NE.AND.EX P2, PT, R21, RZ, PT, P2 ;  /* 0x000000ff1500720c */ /* 0x000fe40003f45320 */
[----:B----4-:R-:W-:Y:S02]  /*0230*/  ISETP.NE.U32.AND P6, PT, R16, RZ, PT ;  /* 0x000000ff1000720c */ /* 0x010fe40003fc5070 */
[----:B------:R-:W-:-:S02]  /*0240*/  ISETP.NE.AND.EX P3, PT, R23, RZ, PT, P3 ;  /* 0x000000ff1700720c */ /* 0x000fc40003f65330 */
[----:B------:R-:W-:Y:S02]  /*0250*/  ISETP.NE.U32.AND P5, PT, R18, RZ, PT ;  /* 0x000000ff1200720c */ /* 0x000fe40003fa5070 */
[----:B------:R-:W-:Y:S02]  /*0260*/  ISETP.NE.U32.AND P4, PT, R12, RZ, PT ;  /* 0x000000ff0c00720c */ /* 0x000fe40003f85070 */
[----:B------:R-:W-:Y:S02]  /*0270*/  ISETP.NE.XOR.EX P2, PT, R17, RZ, P2, P6 ;  /* 0x000000ff1100720c */ /* 0x000fe40001745b60 */
[----:B------:R-:W-:Y:S01]  /*0280*/  ISETP.NE.XOR.EX P3, PT, R19, RZ, P3, P5 ;  /* 0x000000ff1300720c */ /* 0x000fe20001f65b50 */
[----:B------:R-:W1:Y:S01]  /*0290*/  S2R R17, SR_TID.X ;  /* 0x0000000000117919 */ /* 0x000e620000002100 */
[----:B------:R-:W-:Y:S02]  /*02a0*/  ISETP.NE.AND.EX P4, PT, R13, RZ, PT, P4 ;  /* 0x000000ff0d00720c */ /* 0x000fe40003f85340 */
[----:B------:R-:W-:-:S02]  /*02b0*/  ISETP.NE.U32.AND P6, PT, R8, RZ, PT ;  /* 0x000000ff0800720c */ /* 0x000fc40003fc5070 */
[----:B------:R-:W-:Y:S02]  /*02c0*/  ISETP.NE.U32.AND P5, PT, R14, RZ, PT ;  /* 0x000000ff0e00720c */ /* 0x000fe40003fa5070 */
[----:B------:R-:W-:Y:S02]  /*02d0*/  ISETP.NE.XOR.EX P4, PT, R9, RZ, P4, P6 ;  /* 0x000000ff0900720c */ /* 0x000fe40002785b60 */
[----:B------:R-:W-:Y:S02]  /*02e0*/  ISETP.NE.AND.EX P5, PT, R15, RZ, PT, P5 ;  /* 0x000000ff0f00720c */ /* 0x000fe40003fa5350 */
[----:B------:R-:W-:Y:S02]  /*02f0*/  ISETP.NE.U32.AND P6, PT, R10, RZ, PT ;  /* 0x000000ff0a00720c */ /* 0x000fe40003fc5070 */
[----:B------:R-:W-:Y:S02]  /*0300*/  SEL R9, RZ, 0x1, !P1 ;  /* 0x00000001ff097807 */ /* 0x000fe40004800000 */
[----:B------:R-:W-:-:S02]  /*0310*/  ISETP.NE.XOR.EX P5, PT, R11, RZ, P5, P6 ;  /* 0x000000ff0b00720c */ /* 0x000fc40002fa5b60 */
[----:B0-----:R-:W-:Y:S02]  /*0320*/  IADD3 R2, P6, R0, UR6, RZ ;  /* 0x0000000600027c10 */ /* 0x001fe4000ffde0ff */
[----:B------:R-:W-:-:S03]  /*0330*/  SEL R0, RZ, 0x1, !P0 ;  /* 0x00000001ff007807 */ /* 0x000fc60004000000 */
[----:B------:R-:W-:Y:S01]  /*0340*/  IMAD.X R3, RZ, RZ, UR7, P6 ;  /* 0x00000007ff037e24 */ /* 0x000fe2000b0e06ff */
[----:B------:R-:W-:Y:S01]  /*0350*/  PRMT R9, R9, 0x7604, R0 ;  /* 0x0000760409097816 */ /* 0x000fe20000000000 */
[----:B-1----:R-:W-:-:S05]  /*0360*/  IMAD.WIDE R2, R17, 0x2, R2 ;  /* 0x0000000211027825 */ /* 0x002fca00078e0202 */
[----:B------:R-:W-:Y:S01]  /*0370*/  STG.E.U16 desc[UR4][R2.64], R9 ;  /* 0x0000000902007986 */ /* 0x000fe2000c101504 */
[----:B--2---:R-:W-:Y:S02]  /*0380*/  ISETP.NE.U32.AND P1, PT, R4, RZ, PT ;  /* 0x000000ff0400720c */ /* 0x004fe40003f25070 */
[----:B------:R-:W-:Y:S02]  /*0390*/  ISETP.NE.U32.AND P0, PT, R6, RZ, PT ;  /* 0x000000ff0600720c */ /* 0x000fe40003f05070 */
[----:B------:R-:W-:Y:S02]  /*03a0*/  ISETP.NE.AND.EX P1, PT, R5, RZ, PT, P1 ;  /* 0x000000ff0500720c */ /* 0x000fe40003f25310 */
[----:B------:R-:W-:Y:S02]  /*03b0*/  ISETP.NE.AND.EX P0, PT, R7, RZ, PT, P0 ;  /* 0x000000ff0700720c */ /* 0x000fe40003f05300 */
[----:B-----5:R-:W-:-:S04]  /*03c0*/  ISETP.NE.U32.AND P6, PT, R24, RZ, PT ;  /* 0x000000ff1800720c */ /* 0x020fc80003fc5070 */
[----:B------:R-:W-:Y:S02]  /*03d0*/  ISETP.NE.XOR.EX P1, PT, R25, RZ, P1, P6 ;  /* 0x000000ff1900720c */ /* 0x000fe40000f25b60 */
[----:B------:R-:W-:-:S04]  /*03e0*/  ISETP.NE.U32.AND P6, PT, R26, RZ, PT ;  /* 0x000000ff1a00720c */ /* 0x000fc80003fc5070 */
        /* <DEDUP_REMOVED lines=10> */
[----:B------:R-:W-:Y:S04]  /*0490*/  STG.E.U16 desc[UR4][R2.64+0x100], R5 ;  /* 0x0001000502007986 */ /* 0x000fe8000c101504 */
[----:B------:R-:W-:Y:S04]  /*04a0*/  STG.E.U16 desc[UR4][R2.64+0x200], R7 ;  /* 0x0002000702007986 */ /* 0x000fe8000c101504 */
[----:B------:R-:W-:Y:S01]  /*04b0*/  STG.E.U16 desc[UR4][R2.64+0x300], R11 ;  /* 0x0003000b02007986 */ /* 0x000fe2000c101504 */
[----:B------:R-:W-:Y:S05]  /*04c0*/  EXIT ;  /* 0x000000000000794d */ /* 0x000fea0003800000 */
.L_x_10031:
[----:B------:R-:W0:Y:S02]  /*04d0*/  S2R R5, SR_TID.X ;  /* 0x0000000000057919 */ /* 0x000e240000002100 */
[----:B0-----:R-:W-:Y:S01]  /*04e0*/  ISETP.GE.AND P0, PT, R5, R2, PT ;  /* 0x000000020500720c */ /* 0x001fe20003f06270 */
[----:B------:R-:W-:-:S12]  /*04f0*/  IMAD.MOV.U32 R9, RZ, RZ, R5 ;  /* 0x000000ffff097224 */ /* 0x000fd800078e0005 */
[----:B------:R-:W-:Y:S02]  /*0500*/  @!P0 IMAD.IADD R29, R0, 0x1, R9 ;  /* 0x00000001001d8824 */ /* 0x000fe400078e0209 */
[----:B------:R-:W-:-:S05]  /*0510*/  @!P0 VIADD R9, R9, 0x80 ;  /* 0x0000008009098836 */ /* 0x000fca0000000000 */
[----:B------:R-:W-:-:S13]  /*0520*/  ISETP.GE.AND P5, PT, R9, R2, PT ;  /* 0x000000020900720c */ /* 0x000fda0003fa6270 */
[----:B------:R-:W-:Y:S02]  /*0530*/  @!P5 IMAD.IADD R7, R0, 0x1, R9 ;  /* 0x000000010007d824 */ /* 0x000fe400078e0209 */
[----:B------:R-:W-:-:S05]  /*0540*/  @!P5 VIADD R9, R9, 0x80 ;  /* 0x000000800909d836 */ /* 0x000fca0000000000 */
[----:B------:R-:W-:-:S13]  /*0550*/  ISETP.GE.AND P4, PT, R9, R2, PT ;  /* 0x000000020900720c */ /* 0x000fda0003f86270 */
[----:B------:R-:W-:Y:S01]  /*0560*/  @!P4 IMAD.IADD R11, R0, 0x1, R9 ;  /* 0x00000001000bc824 */ /* 0x000fe200078e0209 */
[----:B------:R-:W-:Y:S01]  /*0570*/  PLOP3.LUT P6, PT, PT, PT, PT, 0x8, 0x0 ;  /* 0x000000000000781c */ /* 0x000fe20003fce170 */
[----:B------:R-:W-:Y:S01]  /*0580*/  @!P4 VIADD R9, R9, 0x80 ;  /* 0x000000800909c836 */ /* 0x000fe20000000000 */
[----:B------:R-:W0:Y:S04]  /*0590*/  @!P4 LDC.64 R22, c[0x0][0x228] ;  /* 0x00008a00ff16cb82 */ /* 0x000e280000000a00 */
[----:B------:R-:W-:-:S13]  /*05a0*/  ISETP.GE.AND P3, PT, R9, R2, PT ;  /* 0x000000020900720c */ /* 0x000fda0003f66270 */
[----:B------:R-:W-:Y:S02]  /*05b0*/  @!P3 IMAD.IADD R15, R0, 0x1, R9 ;  /* 0x00000001000fb824 */ /* 0x000fe400078e0209 */
[----:B------:R-:W-:-:S05]  /*05c0*/  @!P3 VIADD R9, R9, 0x80 ;  /* 0x000000800909b836 */ /* 0x000fca0000000000 */
[----:B------:R-:W-:-:S13]  /*05d0*/  ISETP.GE.AND P1, PT, R9, R2, PT ;  /* 0x000000020900720c */ /* 0x000fda0003f26270 */
[----:B------:R-:W1:Y:S01]  /*05e0*/  @!P1 LDC.64 R12, c[0x0][0x220] ;  /* 0x00008800ff0c9b82 */ /* 0x000e620000000a00 */
[----:B------:R-:W-:-:S07]  /*05f0*/  @!P1 IMAD.IADD R3, R0, 0x1, R9 ;  /* 0x0000000100039824 */ /* 0x000fce00078e0209 */
[----:B------:R-:W2:Y:S01]  /*0600*/  @!P1 LDC.64 R16, c[0x0][0x228] ;  /* 0x00008a00ff109b82 */ /* 0x000ea20000000a00 */
[----:B-1----:R-:W-:-:S06]  /*0610*/  @!P1 IMAD.WIDE.U32 R12, R3, 0x8, R12 ;  /* 0x00000008030c9825 */ /* 0x002fcc00078e000c */
[----:B------:R-:W3:Y:S01]  /*0620*/  @!P1 LDG.E.64 R12, desc[UR4][R12.64] ;  /* 0x000000040c0c9981 */ /* 0x000ee2000c1e1b00 */
[----:B--2---:R-:W-:-:S06]  /*0630*/  @!P1 IMAD.WIDE.U32 R16, R3, 0x8, R16 ;  /* 0x0000000803109825 */ /* 0x004fcc00078e0010 */
[----:B------:R-:W2:Y:S01]  /*0640*/  @!P1 LDG.E.64 R16, desc[UR4][R16.64] ;  /* 0x0000000410109981 */ /* 0x000ea2000c1e1b00 */
[----:B------:R-:W-:Y:S01]  /*0650*/  @!P1 VIADD R9, R9, 0x80 ;  /* 0x0000008009099836 */ /* 0x000fe20000000000 */
[----:B---3--:R-:W-:-:S04]  /*0660*/  @!P1 ISETP.NE.U32.AND P2, PT, R12, RZ, PT ;  /* 0x000000ff0c00920c */ /* 0x008fc80003f45070 */
[----:B------:R-:W-:Y:S02]  /*0670*/  @!P1 ISETP.NE.AND.EX P6, PT, R13, RZ, PT, P2 ;  /* 0x000000ff0d00920c */ /* 0x000fe40003fc5320 */
[----:B--2---:R-:W-:Y:S02]  /*0680*/  @!P1 ISETP.NE.U32.AND P2, PT, R16, RZ, PT ;  /* 0x000000ff1000920c */ /* 0x004fe40003f45070 */
[----:B------:R-:W-:Y:S02]  /*0690*/  P2R R4, PR, RZ, 0x40 ;  /* 0x00000040ff047803 */ /* 0x000fe40000000000 */
[----:B------:R-:W-:Y:S02]  /*06a0*/  PLOP3.LUT P6, PT, PT, PT, PT, 0x8, 0x0 ;  /* 0x000000000000781c */ /* 0x000fe40003fce170 */
[----:B------:R-:W-:Y:S02]  /*06b0*/  @!P1 ISETP.NE.AND.EX P6, PT, R17, RZ, PT, P2 ;  /* 0x000000ff1100920c */ /* 0x000fe40003fc5320 */
[----:B------:R-:W-:-:S13]  /*06c0*/  ISETP.GE.AND P1, PT, R9, R2, PT ;  /* 0x000000020900720c */ /* 0x000fda0003f26270 */
[----:B------:R-:W1:Y:S08]  /*06d0*/  @!P1 LDC.64 R18, c[0x0][0x220] ;  /* 0x00008800ff129b82 */ /* 0x000e700000000a00 */
[----:B------:R-:W2:Y:S01]  /*06e0*/  @!P1 LDC.64 R12, c[0x0][0x228] ;  /* 0x00008a00ff0c9b82 */ /* 0x000ea20000000a00 */
[----:B------:R-:W-:-:S04]  /*06f0*/  @!P1 IMAD.IADD R3, R0, 0x1, R9 ;  /* 0x0000000100039824 */ /* 0x000fc800078e0209 */
[----:B-1----:R-:W-:-:S06]  /*0700*/  @!P1 IMAD.WIDE.U32 R18, R3, 0x8, R18 ;  /* 0x0000000803129825 */ /* 0x002fcc00078e0012 */
[----:B------:R-:W3:Y:S01]  /*0710*/  @!P1 LDG.E.64 R18, desc[UR4][R18.64] ;  /* 0x0000000412129981 */ /* 0x000ee2000c1e1b00 */
[----:B--2---:R-:W-:-:S06]  /*0720*/  @!P1 IMAD.WIDE.U32 R12, R3, 0x8, R12 ;  /* 0x00000008030c9825 */ /* 0x004fcc00078e000c */
[----:B------:R-:W2:Y:S01]  /*0730*/  @!P1 LDG.E.64 R12, desc[UR4][R12.64] ;  /* 0x000000040c0c9981 */ /* 0x000ea2000c1e1b00 */
[----:B------:R-:W-:Y:S02]  /*0740*/  P2R R6, PR, RZ, 0x40 ;  /* 0x00000040ff067803 */ /* 0x000fe40000000000 */
[----:B------:R-:W-:Y:S01]  /*0750*/  PLOP3.LUT P6, PT, PT, PT, PT, 0x8, 0x0 ;  /* 0x000000000000781c */ /* 0x000fe20003fce170 */
        /* <DEDUP_REMOVED lines=24> */
[----:B------:R-:W-:Y:S01]  /*08e0*/  ISETP.GE.AND P2, PT, R9, R2, PT ;  /* 0x000000020900720c */ /* 0x000fe20003f46270 */
[----:B------:R-:W1:-:S12]  /*08f0*/  @!P5 LDC.64 R18, c[0x0][0x228] ;  /* 0x00008a00ff12db82 */ /* 0x000e580000000a00 */
[----:B------:R-:W2:Y:S01]  /*0900*/  @!P2 LDC.64 R12, c[0x0][0x220] ;  /* 0x00008800ff0cab82 */ /* 0x000ea20000000a00 */
[----:B------:R-:W-:-:S07]  /*0910*/  @!P2 IMAD.IADD R21, R0, 0x1, R9 ;  /* 0x000000010015a824 */ /* 0x000fce00078e0209 */
[----:B------:R-:W3:Y:S01]  /*0920*/  @!P2 LDC.64 R8, c[0x0][0x228] ;  /* 0x00008a00ff08ab82 */ /* 0x000ee20000000a00 */
[----:B--2---:R-:W-:-:S06]  /*0930*/  @!P2 IMAD.WIDE.U32 R16, R21, 0x8, R12 ;  /* 0x000000081510a825 */ /* 0x004fcc00078e000c */
[----:B------:R-:W2:Y:S01]  /*0940*/  @!P2 LDG.E.64 R16, desc[UR4][R16.64] ;  /* 0x000000041010a981 */ /* 0x000ea2000c1e1b00 */
[----:B---3--:R-:W-:Y:S01]  /*0950*/  @!P2 IMAD.WIDE.U32 R12, R21, 0x8, R8 ;  /* 0x00000008150ca825 */ /* 0x008fe200078e0008 */
[----:B------:R-:W-:Y:S01]  /*0960*/  P2R R10, PR, RZ, 0x40 ;  /* 0x00000040ff0a7803 */ /* 0x000fe20000000000 */
[----:B------:R-:W3:Y:S04]  /*0970*/  @!P5 LDC.64 R20, c[0x0][0x220] ;  /* 0x00008800ff14db82 */ /* 0x000ee80000000a00 */
[----:B------:R-:W4:Y:S01]  /*0980*/  @!P2 LDG.E.64 R12, desc[UR4][R12.64] ;  /* 0x000000040c0ca981 */ /* 0x000f22000c1e1b00 */
[----:B------:R-:W-:Y:S01]  /*0990*/  PLOP3.LUT P1, PT, PT, PT, PT, 0x8, 0x0 ;  /* 0x000000000000781c */ /* 0x000fe20003f2e170 */
[----:B-1----:R-:W-:Y:S01]  /*09a0*/  @!P5 IMAD.WIDE.U32 R18, R7, 0x8, R18 ;  /* 0x000000080712d825 */ /* 0x002fe200078e0012 */
[----:B------:R-:W-:-:S06]  /*09b0*/  CS2R R8, SRZ ;  /* 0x0000000000087805 */ /* 0x000fcc000001ff00 */
[----:B------:R1:W5:Y:S02]  /*09c0*/  @!P5 LDG.E.64 R8, desc[UR4][R18.64] ;  /* 0x000000041208d981 */ /* 0x000364000c1e1b00 */
[----:B-1----:R-:W1:Y:S01]  /*09d0*/  @!P3 LDC.64 R18, c[0x0][0x220] ;  /* 0x00008800ff12bb82 */ /* 0x002e620000000a00 */
[----:B---3--:R-:W-:-:S04]  /*09e0*/  @!P5 IMAD.WIDE.U32 R20, R7, 0x8, R20 ;  /* 0x000000080714d825 */ /* 0x008fc800078e0014 */
[----:B0-----:R-:W-:-:S04]  /*09f0*/  @!P4 IMAD.WIDE.U32 R22, R11, 0x8, R22 ;  /* 0x000000080b16c825 */ /* 0x001fc800078e0016 */
[----:B-1----:R-:W-:Y:S01]  /*0a00*/  @!P3 IMAD.WIDE.U32 R18, R15, 0x8, R18 ;  /* 0x000000080f12b825 */ /* 0x002fe200078e0012 */
[----:B--2---:R-:W-:-:S04]  /*0a10*/  @!P2 ISETP.NE.U32.AND P6, PT, R16, RZ, PT ;  /* 0x000000ff1000a20c */ /* 0x004fc80003fc5070 */
[----:B------:R-:W-:Y:S02]  /*0a20*/  @!P2 ISETP.NE.AND.EX P1, PT, R17, RZ, PT, P6 ;  /* 0x000000ff1100a20c */ /* 0x000fe40003f25360 */
[----:B------:R-:W0:Y:S02]  /*0a30*/  @!P4 LDC.64 R16, c[0x0][0x220] ;  /* 0x00008800ff10cb82 */ /* 0x000e240000000a00 */
[----:B------:R-:W-:Y:S02]  /*0a40*/  P2R R26, PR, RZ, 0x2 ;  /* 0x00000002ff1a7803 */ /* 0x000fe40000000000 */
[----:B----4-:R-:W-:Y:S02]  /*0a50*/  @!P2 ISETP.NE.U32.AND P1, PT, R12, RZ, PT ;  /* 0x000000ff0c00a20c */ /* 0x010fe40003f25070 */
[----:B------:R-:W-:Y:S02]  /*0a60*/  PLOP3.LUT P6, PT, PT, PT, PT, 0x8, 0x0 ;  /* 0x000000000000781c */ /* 0x000fe40003fce170 */
[----:B------:R-:W-:-:S04]  /*0a70*/  @!P2 ISETP.NE.AND.EX P6, PT, R13, RZ, PT, P1 ;  /* 0x000000ff0d00a20c */ /* 0x000fc80003fc5310 */
[----:B------:R-:W-:Y:S02]  /*0a80*/  P2R R27, PR, RZ, 0x40 ;  /* 0x00000040ff1b7803 */ /* 0x000fe40000000000 */
[----:B------:R-:W-:-:S04]  /*0a90*/  ISETP.NE.AND P6, PT, R14, RZ, PT ;  /* 0x000000ff0e00720c */ /* 0x000fc80003fc5270 */
[----:B------:R-:W-:Y:S02]  /*0aa0*/  P2R R28, PR, RZ, 0x40 ;  /* 0x00000040ff1c7803 */ /* 0x000fe40000000000 */
[----:B------:R-:W-:Y:S02]  /*0ab0*/  ISETP.NE.AND P6, PT, R6, RZ, PT ;  /* 0x000000ff0600720c */ /* 0x000fe40003fc5270 */
[----:B------:R-:W-:-:S06]  /*0ac0*/  CS2R R6, SRZ ;  /* 0x0000000000067805 */ /* 0x000fcc000001ff00 */
[----:B------:R1:W2:Y:S02]  /*0ad0*/  @!P5 LDG.E.64 R6, desc[UR4][R20.64] ;  /* 0x000000041406d981 */ /* 0x0002a4000c1e1b00 */
[----:B-1----:R-:W1:Y:S01]  /*0ae0*/  @!P3 LDC.64 R20, c[0x0][0x228] ;  /* 0x00008a00ff14bb82 */ /* 0x002e620000000a00 */
[----:B------:R-:W-:Y:S01]  /*0af0*/  ISETP.NE.AND P1, PT, R10, RZ, PT ;  /* 0x000000ff0a00720c */ /* 0x000fe20003f25270 */
[----:B0-----:R-:W-:Y:S01]  /*0b00*/  @!P4 IMAD.WIDE.U32 R16, R11, 0x8, R16 ;  /* 0x000000080b10c825 */ /* 0x001fe200078e0010 */
[----:B------:R-:W-:-:S06]  /*0b10*/  CS2R R10, SRZ ;  /* 0x00000000000a7805 */ /* 0x000fcc000001ff00 */
[----:B------:R0:W3:Y:S01]  /*0b20*/  @!P4 LDG.E.64 R10, desc[UR4][R16.64] ;  /* 0x00000004100ac981 */ /* 0x0000e2000c1e1b00 */
[----:B-1----:R-:W-:Y:S01]  /*0b30*/  @!P3 IMAD.WIDE.U32 R20, R15, 0x8, R20 ;  /* 0x000000080f14b825 */ /* 0x002fe200078e0014 */
[----:B------:R-:W-:Y:S02]  /*0b40*/  CS2R R14, SRZ ;  /* 0x00000000000e7805 */ /* 0x000fe4000001ff00 */
[----:B0-----:R-:W-:-:S04]  /*0b50*/  CS2R R16, SRZ ;  /* 0x0000000000107805 */ /* 0x001fc8000001ff00 */
[----:B------:R0:W4:Y:S04]  /*0b60*/  @!P3 LDG.E.64 R14, desc[UR4][R18.64] ;  /* 0x00000004120eb981 */ /* 0x000128000c1e1b00 */
[----:B------:R1:W2:Y:S01]  /*0b70*/  @!P3 LDG.E.64 R16, desc[UR4][R20.64] ;  /* 0x000000041410b981 */ /* 0x0002a2000c1e1b00 */
[----:B0-----:R-:W0:Y:S08]  /*0b80*/  @!P0 LDC.64 R18, c[0x0][0x228] ;  /* 0x00008a00ff128b82 */ /* 0x001e300000000a00 */
[----:B-1----:R-:W1:Y:S01]  /*0b90*/  @!P0 LDC.64 R20, c[0x0][0x220] ;  /* 0x00008800ff148b82 */ /* 0x002e620000000a00 */
[----:B------:R-:W-:-:S06]  /*0ba0*/  CS2R R12, SRZ ;  /* 0x00000000000c7805 */ /* 0x000fcc000001ff00 */
[----:B------:R5:W2:Y:S01]  /*0bb0*/  @!P4 LDG.E.64 R12, desc[UR4][R22.64] ;  /* 0x00000004160cc981 */ /* 0x000aa2000c1e1b00 */
[----:B0-----:R-:W-:Y:S01]  /*0bc0*/  @!P0 IMAD.WIDE.U32 R18, R29, 0x8, R18 ;  /* 0x000000081d128825 */ /* 0x001fe200078e0012 */
[----:B-----5:R-:W-:-:S06]  /*0bd0*/  CS2R R22, SRZ ;  /* 0x0000000000167805 */ /* 0x020fcc000001ff00 */
[----:B------:R0:W5:Y:S01]  /*0be0*/  @!P0 LDG.E.64 R22, desc[UR4][R18.64] ;  /* 0x0000000412168981 */ /* 0x000162000c1e1b00 */
[----:B-1----:R-:W-:Y:S01]  /*0bf0*/  @!P0 IMAD.WIDE.U32 R20, R29, 0x8, R20 ;  /* 0x000000081d148825 */ /* 0x002fe200078e0014 */
[----:B0-----:R-:W-:-:S06]  /*0c00*/  CS2R R18, SRZ ;  /* 0x0000000000127805 */ /* 0x001fcc000001ff00 */
[----:B------:R-:W2:Y:S01]  /*0c10*/  @!P0 LDG.E.64 R18, desc[UR4][R20.64] ;  /* 0x0000000414128981 */ /* 0x000ea2000c1e1b00 */
[----:B------:R-:W-:Y:S01]  /*0c20*/  P2R R24, PR, RZ, 0x40 ;  /* 0x00000040ff187803 */ /* 0x000fe20000000000 */
[----:B------:R-:W-:Y:S04]  /*0c30*/  BSSY B0, `(.L_x_10032) ;  /* 0x000005c000007945 */ /* 0x000fe80003800000 */
[----:B------:R-:W-:Y:S01]  /*0c40*/  BSSY B1, `(.L_x_10033) ;  /* 0x0000053000017945 */ /* 0x000fe20003800000 */
[----:B---3--:R-:W-:Y:S02]  /*0c50*/  ISETP.NE.U32.AND P4, PT, R10, RZ, PT ;  /* 0x000000ff0a00720c */ /* 0x008fe40003f85070 */
[----:B----4-:R-:W-:Y:S02]  /*0c60*/  ISETP.NE.U32.AND P5, PT, R14, RZ, PT ;  /* 0x000000ff0e00720c */ /* 0x010fe40003fa5070 */
[----:B-----5:R-:W-:-:S04]  /*0c70*/  ISETP.NE.U32.AND P2, PT, R22, RZ, PT ;  /* 0x000000ff1600720c */ /* 0x020fc80003f45070 */
[----:B------:R-:W-:Y:S02]  /*0c80*/  ISETP.NE.AND.EX P2, PT, R23, RZ, PT, P2 ;  /* 0x000000ff1700720c */ /* 0x000fe40003f45320 */
[----:B--2---:R-:W-:-:S04]  /*0c90*/  ISETP.NE.U32.AND P3, PT, R18, RZ, PT ;  /* 0x000000ff1200720c */ /* 0x004fc80003f65070 */
[----:B------:R-:W-:Y:S02]  /*0ca0*/  ISETP.NE.XOR.EX P6, PT, R19, RZ, P2, P3 ;  /* 0x000000ff1300720c */ /* 0x000fe400017c5b30 */
[----:B------:R-:W-:Y:S02]  /*0cb0*/  ISETP.NE.U32.AND P3, PT, R8, RZ, PT ;  /* 0x000000ff0800720c */ /* 0x000fe40003f65070 */
[----:B------:R-:W-:Y:S02]  /*0cc0*/  ISETP.NE.U32.AND P2, PT, R6, RZ, PT ;  /* 0x000000ff0600720c */ /* 0x000fe40003f45070 */
[----:B------:R-:W-:Y:S02]  /*0cd0*/  ISETP.NE.AND.EX P3, PT, R9, RZ, PT, P3 ;  /* 0x000000ff0900720c */ /* 0x000fe40003f65330 */
[----:B------:R-:W0:Y:S02]  /*0ce0*/  @!P0 LDC.64 R8, c[0x0][0x218] ;  /* 0x00008600ff088b82 */ /* 0x000e240000000a00 */
[----:B------:R-:W-:-:S02]  /*0cf0*/  ISETP.NE.XOR.EX P3, PT, R7, RZ, P3, P2 ;  /* 0x000000ff0700720c */ /* 0x000fc40001f65b20 */
[----:B------:R-:W-:-:S04]  /*0d00*/  ISETP.NE.U32.AND P2, PT, R12, RZ, PT ;  /* 0x000000ff0c00720c */ /* 0x000fc80003f45070 */
[----:B------:R-:W-:-:S04]  /*0d10*/  ISETP.NE.AND.EX P2, PT, R13, RZ, PT, P2 ;  /* 0x000000ff0d00720c */ /* 0x000fc80003f45320 */
[----:B------:R-:W-:Y:S02]  /*0d20*/  ISETP.NE.XOR.EX P2, PT, R11, RZ, P2, P4 ;  /* 0x000000ff0b00720c */ /* 0x000fe40001745b40 */
[----:B------:R-:W-:Y:S01]  /*0d30*/  ISETP.NE.U32.AND P4, PT, R16, RZ, PT ;  /* 0x000000ff1000720c */ /* 0x000fe20003f85070 */
[----:B------:R-:W-:-:S03]  /*0d40*/  @!P0 IMAD.IADD R7, R0, 0x1, R5 ;  /* 0x0000000100078824 */ /* 0x000fc600078e0205 */
[----:B------:R-:W-:Y:S02]  /*0d50*/  ISETP.NE.AND.EX P4, PT, R17, RZ, PT, P4 ;  /* 0x000000ff1100720c */ /* 0x000fe40003f85340 */
[----:B------:R-:W-:Y:S02]  /*0d60*/  SEL R11, RZ, 0x1, !P3 ;  /* 0x00000001ff0b7807 */ /* 0x000fe40005800000 */
[----:B------:R-:W-:Y:S02]  /*0d70*/  ISETP.NE.XOR.EX P4, PT, R15, RZ, P4, P5 ;  /* 0x000000ff0f00720c */ /* 0x000fe40002785b50 */
[----:B0-----:R-:W-:Y:S02]  /*0d80*/  @!P0 IADD3 R6, P5, R7, R8, RZ ;  /* 0x0000000807068210 */ /* 0x001fe40007fbe0ff */
[----:B------:R-:W-:Y:S01]  /*0d90*/  ISETP.NE.AND P3, PT, R3, RZ, PT ;  /* 0x000000ff0300720c */ /* 0x000fe20003f65270 */
[----:B------:R-:W-:Y:S02]  /*0da0*/  VIADD R3, R5, 0x80 ;  /* 0x0000008005037836 */ /* 0x000fe40000000000 */
[----:B------:R-:W-:Y:S01]  /*0db0*/  @!P0 IMAD.X R7, RZ, RZ, R9, P5 ;  /* 0x000000ffff078224 */ /* 0x000fe200028e0609 */
[----:B------:R-:W-:Y:S01]  /*0dc0*/  @!P0 SEL R9, RZ, 0x1, !P6 ;  /* 0x00000001ff098807 */ /* 0x000fe20007000000 */
[----:B------:R-:W-:Y:S01]  /*0dd0*/  @!P0 IMAD.MOV.U32 R5, RZ, RZ, R3 ;  /* 0x000000ffff058224 */ /* 0x000fe200078e0003 */
[----:B------:R-:W-:-:S03]  /*0de0*/  SEL R13, RZ, 0x1, !P2 ;  /* 0x00000001ff0d7807 */ /* 0x000fc60005000000 */
[----:B------:R0:W-:Y:S01]  /*0df0*/  @!P0 STG.E.U8 desc[UR4][R6.64], R9 ;  /* 0x0000000906008986 */ /* 0x0001e2000c101104 */
[----:B------:R-:W-:Y:S02]  /*0e00*/  ISETP.GE.AND P0, PT, R5, R2, PT ;  /* 0x000000020500720c */ /* 0x000fe40003f06270 */
[----:B------:R-:W-:Y:S02]  /*0e10*/  ISETP.NE.AND P6, PT, R24, RZ, PT ;  /* 0x000000ff1800720c */ /* 0x000fe40003fc5270 */
[----:B------:R-:W-:Y:S02]  /*0e20*/  ISETP.NE.AND P2, PT, R4, RZ, PT ;  /* 0x000000ff0400720c */ /* 0x000fe40003f45270 */
[----:B------:R-:W-:Y:S02]  /*0e30*/  ISETP.NE.AND P5, PT, R25, RZ, PT ;  /* 0x000000ff1900720c */ /* 0x000fe40003fa5270 */
[----:B------:R-:W-:Y:S02]  /*0e40*/  PLOP3.LUT P2, PT, P2, P6, PT, 0x28, 0x0 ;  /* 0x000000000000781c */ /* 0x000fe4000174c570 */
[----:B------:R-:W-:-:S02]  /*0e50*/  ISETP.NE.AND P6, PT, R28, RZ, PT ;  /* 0x000000ff1c00720c */ /* 0x000fc40003fc5270 */
[----:B------:R-:W-:Y:S02]  /*0e60*/  PLOP3.LUT P5, PT, P5, P1, PT, 0x28, 0x0 ;  /* 0x000000000000781c */ /* 0x000fe40002fa2570 */
[----:B------:R-:W-:Y:S02]  /*0e70*/  PLOP3.LUT P3, PT, P3, P6, PT, 0x28, 0x0 ;  /* 0x000000000000781c */ /* 0x000fe40001f6c570 */
[----:B------:R-:W-:Y:S02]  /*0e80*/  ISETP.NE.AND P6, PT, R27, RZ, PT ;  /* 0x000000ff1b00720c */ /* 0x000fe40003fc5270 */
[----:B------:R-:W-:Y:S02]  /*0e90*/  ISETP.NE.AND P1, PT, R26, RZ, PT ;  /* 0x000000ff1a00720c */ /* 0x000fe40003f25270 */
[----:B------:R-:W-:Y:S02]  /*0ea0*/  SEL R3, RZ, 0x1, !P4 ;  /* 0x00000001ff037807 */ /* 0x000fe40006000000 */
[----:B------:R-:W-:-:S02]  /*0eb0*/  PLOP3.LUT P1, PT, P1, P6, PT, 0x28, 0x0 ;  /* 0x000000000000781c */ /* 0x000fc40000f2c570 */
        /* <DEDUP_REMOVED lines=18> */
.L_x_10034:
        /* <DEDUP_REMOVED lines=8> */
.L_x_10035:
        /* <DEDUP_REMOVED lines=8> */
.L_x_10036:
        /* <DEDUP_REMOVED lines=9> */
.L_x_10037:
[----:B------:R-:W-:Y:S05]  /*1170*/  BSYNC B1 ;  /* 0x0000000000017941 */ /* 0x000fea0003800000 */
.L_x_10033:
[----:B------:R-:W-:-:S13]  /*1180*/  ISETP.GE.AND P0, PT, R5, R2, PT ;  /* 0x000000020500720c */ /* 0x000fda0003f06270 */
[----:B------:R-:W3:Y:S01]  /*1190*/  @!P0 LDC.64 R8, c[0x0][0x218] ;  /* 0x00008600ff088b82 */ /* 0x000ee20000000a00 */
[----:B012---:R-:W-:Y:S02]  /*11a0*/  @!P0 IMAD.IADD R7, R0, 0x1, R5 ;  /* 0x0000000100078824 */ /* 0x007fe400078e0205 */
[----:B------:R-:W-:-:S03]  /*11b0*/  @!P0 VIADD R5, R5, 0x80 ;  /* 0x0000008005058836 */ /* 0x000fc60000000000 */
[----:B---3--:R-:W-:-:S05]  /*11c0*/  @!P0 IADD3 R6, P2, R7, R8, RZ ;  /* 0x0000000807068210 */ /* 0x008fca0007f5e0ff */
[----:B------:R-:W-:-:S05]  /*11d0*/  @!P0 IMAD.X R7, RZ, RZ, R9, P2 ;  /* 0x000000ffff078224 */ /* 0x000fca00010e0609 */
[----:B------:R2:W-:Y:S03]  /*11e0*/  @!P0 STG.E.U8 desc[UR4][R6.64], R19 ;  /* 0x0000001306008986 */ /* 0x0005e6000c101104 */
.L_x_10038:
[----:B------:R-:W-:Y:S05]  /*11f0*/  BSYNC B0 ;  /* 0x0000000000007941 */ /* 0x000fea0003800000 */
.L_x_10032:
        /* <DEDUP_REMOVED lines=10> */
.L_x_10039:
        /* <DEDUP_REMOVED lines=14> */
.L_x_43844:


//--------------------- .text._ZN2at6native29vectorized_elementwise_kernelILi4ENS0_13BinaryFunctorIllbZZZNS0_23logical_xor_kernel_cudaERNS_14TensorIteratorEENKUlvE0_clEvENKUlvE2_clEvEUlllE_EESt5arrayIPcLm3EEEEviT0_T1_ --------------------------
	.section	.text._ZN2at6native29vectorized_elementwise_kernelILi4ENS0_13BinaryFunctorIllbZZZNS0_23logical_xor_kernel_cudaERNS_14TensorIteratorEENKUlvE0_clEvENKUlvE2_clEvEUlllE_EESt5arrayIPcLm3EEEEviT0_T1_,"ax",@progbits
	.align	128
        .global         _ZN2at6native29vectorized_elementwise_kernelILi4ENS0_13BinaryFunctorIllbZZZNS0_23logical_xor_kernel_cudaERNS_14TensorIteratorEENKUlvE0_clEvENKUlvE2_clEvEUlllE_EESt5arrayIPcLm3EEEEviT0_T1_
        .type           _ZN2at6native29vectorized_elementwise_kernelILi4ENS0_13BinaryFunctorIllbZZZNS0_23logical_xor_kernel_cudaERNS_14TensorIteratorEENKUlvE0_clEvENKUlvE2_clEvEUlllE_EESt5arrayIPcLm3EEEEviT0_T1_,@function
        .size           _ZN2at6native29vectorized_elementwise_kernelILi4ENS0_13BinaryFunctorIllbZZZNS0_23logical_xor_kernel_cudaERNS_14TensorIteratorEENKUlvE0_clEvENKUlvE2_clEvEUlllE_EESt5arrayIPcLm3EEEEviT0_T1_,(.L_x_43845 - _ZN2at6native29vectorized_elementwise_kernelILi4ENS0_13BinaryFunctorIllbZZZNS0_23logical_xor_kernel_cudaERNS_14TensorIteratorEENKUlvE0_clEvENKUlvE2_clEvEUlllE_EESt5arrayIPcLm3EEEEviT0_T1_)
        .other          _ZN2at6native29vectorized_elementwise_kernelILi4ENS0_13BinaryFunctorIllbZZZNS0_23logical_xor_kernel_cudaERNS_14TensorIteratorEENKUlvE0_clEvENKUlvE2_clEvEUlllE_EESt5arrayIPcLm3EEEEviT0_T1_,@"STO_CUDA_ENTRY STV_DEFAULT"
_ZN2at6native29vectorized_elementwise_kernelILi4ENS0_13BinaryFunctorIllbZZZNS0_23logical_xor_kernel_cudaERNS_14TensorIteratorEENKUlvE0_clEvENKUlvE2_clEvEUlllE_EESt5arrayIPcLm3EEEEviT0_T1_:
.text._ZN2at6native29vectorized_elementwise_kernelILi4ENS0_13BinaryFunctorIllbZZZNS0_23logical_xor_kernel_cudaERNS_14TensorIteratorEENKUlvE0_clEvENKUlvE2_clEvEUlllE_EESt5arrayIPcLm3EEEEviT0_T1_:
        /* <DEDUP_REMOVED lines=33> */
[----:B----4-:R-:W-:Y:S02]  /*0210*/  ISETP.NE.U32.AND P5, PT, R4, RZ, PT ;  /* 0x000000ff0400720c */ /* 0x010fe40003fa5070 */
[----:B------:R-:W-:Y:S01]  /*0220*/  ISETP.NE.AND.EX P2, PT, R21, RZ, PT, P2 ;  /* 0x000000ff1500720c */ /* 0x000fe20003f45320 */
[----:B------:R-:W1:Y:S01]  /*0230*/  S2R R4, SR_TID.X ;  /* 0x0000000000047919 */ /* 0x000e620000002100 */
[----:B------:R-:W-:Y:S02]  /*0240*/  SEL R20, RZ, 0x1, !P0 ;  /* 0x00000001ff147807 */ /* 0x000fe40004000000 */
[----:B------:R-:W-:-:S02]  /*0250*/  SEL R21, RZ, 0x1, !P1 ;  /* 0x00000001ff157807 */ /* 0x000fc40004800000 */
[----:B------:R-:W-:Y:S02]  /*0260*/  ISETP.NE.U32.AND P0, PT, R8, RZ, PT ;  /* 0x000000ff0800720c */ /* 0x000fe40003f05070 */
[----:B------:R-:W-:Y:S02]  /*0270*/  ISETP.NE.U32.AND P1, PT, R6, RZ, PT ;  /* 0x000000ff0600720c */ /* 0x000fe40003f25070 */
[----:B------:R-:W-:Y:S02]  /*0280*/  ISETP.NE.XOR.EX P0, PT, R9, RZ, P2, P0 ;  /* 0x000000ff0900720c */ /* 0x000fe40001705b00 */
[----:B------:R-:W-:Y:S02]  /*0290*/  ISETP.NE.AND.EX P2, PT, R7, RZ, PT, P1 ;  /* 0x000000ff0700720c */ /* 0x000fe40003f45310 */
[----:B------:R-:W-:Y:S02]  /*02a0*/  ISETP.NE.U32.AND P3, PT, R18, RZ, PT ;  /* 0x000000ff1200720c */ /* 0x000fe40003f65070 */
[----:B------:R-:W-:-:S02]  /*02b0*/  ISETP.NE.AND.EX P5, PT, R5, RZ, PT, P5 ;  /* 0x000000ff0500720c */ /* 0x000fc40003fa5350 */
[----:B------:R-:W-:Y:S02]  /*02c0*/  ISETP.NE.U32.AND P6, PT, R16, RZ, PT ;  /* 0x000000ff1000720c */ /* 0x000fe40003fc5070 */
[----:B------:R-:W-:Y:S02]  /*02d0*/  ISETP.NE.XOR.EX P3, PT, R19, RZ, P2, P3 ;  /* 0x000000ff1300720c */ /* 0x000fe40001765b30 */
[----:B------:R-:W-:Y:S02]  /*02e0*/  ISETP.NE.U32.AND P1, PT, R22, RZ, PT ;  /* 0x000000ff1600720c */ /* 0x000fe40003f25070 */
[----:B------:R-:W-:Y:S02]  /*02f0*/  ISETP.NE.XOR.EX P5, PT, R17, RZ, P5, P6 ;  /* 0x000000ff1100720c */ /* 0x000fe40002fa5b60 */
[----:B0-----:R-:W-:Y:S02]  /*0300*/  SEL R3, RZ, 0x1, !P3 ;  /* 0x00000001ff037807 */ /* 0x001fe40005800000 */
[----:B------:R-:W-:-:S02]  /*0310*/  ISETP.NE.AND.EX P1, PT, R23, RZ, PT, P1 ;  /* 0x000000ff1700720c */ /* 0x000fc40003f25310 */
[----:B------:R-:W-:Y:S02]  /*0320*/  ISETP.NE.U32.AND P2, PT, R10, RZ, PT ;  /* 0x000000ff0a00720c */ /* 0x000fe40003f45070 */
[----:B------:R-:W-:Y:S02]  /*0330*/  SEL R2, RZ, 0x1, !P5 ;  /* 0x00000001ff027807 */ /* 0x000fe40006800000 */
[----:B------:R-:W-:Y:S02]  /*0340*/  ISETP.NE.XOR.EX P1, PT, R11, RZ, P1, P2 ;  /* 0x000000ff0b00720c */ /* 0x000fe40000f25b20 */
[----:B------:R-:W-:Y:S02]  /*0350*/  PRMT R9, R3, 0x7604, R2 ;  /* 0x0000760403097816 */ /* 0x000fe40000000002 */
[----:B------:R-:W-:Y:S02]  /*0360*/  PRMT R8, R21, 0x7604, R20 ;  /* 0x0000760415087816 */ /* 0x000fe40000000014 */
[----:B------:R-:W-:-:S04]  /*0370*/  SEL R5, RZ, 0x1, !P0 ;  /* 0x00000001ff057807 */ /* 0x000fc80004000000 */
[----:B------:R-:W-:Y:S02]  /*0380*/  PRMT R7, R5, 0x7054, R8 ;  /* 0x0000705405077816 */ /* 0x000fe40000000008 */
[----:B--2---:R-:W-:Y:S02]  /*0390*/  ISETP.NE.U32.AND P4, PT, R12, RZ, PT ;  /* 0x000000ff0c00720c */ /* 0x004fe40003f85070 */
[----:B------:R-:W-:Y:S02]  /*03a0*/  ISETP.NE.U32.AND P5, PT, R14, RZ, PT ;  /* 0x000000ff0e00720c */ /* 0x000fe40003fa5070 */
[----:B------:R-:W-:Y:S02]  /*03b0*/  ISETP.NE.AND.EX P4, PT, R13, RZ, PT, P4 ;  /* 0x000000ff0d00720c */ /* 0x000fe40003f85340 */
[----:B------:R-:W-:Y:S02]  /*03c0*/  ISETP.NE.AND.EX P2, PT, R15, RZ, PT, P5 ;  /* 0x000000ff0f00720c */ /* 0x000fe40003f45350 */
[----:B------:R-:W-:-:S02]  /*03d0*/  IADD3 R2, P5, R0, UR6, RZ ;  /* 0x0000000600027c10 */ /* 0x000fc4000ffbe0ff */
[----:B-----5:R-:W-:-:S04]  /*03e0*/  ISETP.NE.U32.AND P3, PT, R24, RZ, PT ;  /* 0x000000ff1800720c */ /* 0x020fc80003f65070 */
[----:B------:R-:W-:Y:S02]  /*03f0*/  ISETP.NE.XOR.EX P3, PT, R25, RZ, P4, P3 ;  /* 0x000000ff1900720c */ /* 0x000fe40002765b30 */
[----:B------:R-:W-:Y:S02]  /*0400*/  ISETP.NE.U32.AND P4, PT, R26, RZ, PT ;  /* 0x000000ff1a00720c */ /* 0x000fe40003f85070 */
[----:B------:R-:W-:Y:S02]  /*0410*/  SEL R0, RZ, 0x1, !P3 ;  /* 0x00000001ff007807 */ /* 0x000fe40005800000 */
[----:B------:R-:W-:Y:S01]  /*0420*/  ISETP.NE.XOR.EX P2, PT, R27, RZ, P2, P4 ;  /* 0x000000ff1b00720c */ /* 0x000fe20001745b40 */
[----:B------:R-:W-:Y:S01]  /*0430*/  IMAD.X R3, RZ, RZ, UR7, P5 ;  /* 0x00000007ff037e24 */ /* 0x000fe2000a8e06ff */
        /* <DEDUP_REMOVED lines=9> */
.L_x_10040:
        /* <DEDUP_REMOVED lines=177> */
.L_x_10043:
        /* <DEDUP_REMOVED lines=8> */
.L_x_10044:
        /* <DEDUP_REMOVED lines=8> */
.L_x_10045:
        /* <DEDUP_REMOVED lines=9> */
.L_x_10046:
[----:B------:R-:W-:Y:S05]  /*1170*/  BSYNC B1 ;  /* 0x0000000000017941 */ /* 0x000fea0003800000 */
.L_x_10042:
[----:B------:R-:W-:-:S13]  /*1180*/  ISETP.GE.AND P0, PT, R5, R2, PT ;  /* 0x000000020500720c */ /* 0x000fda0003f06270 */
[----:B------:R-:W3:Y:S01]  /*1190*/  @!P0 LDC.64 R8, c[0x0][0x218] ;  /* 0x00008600ff088b82 */ /* 0x000ee20000000a00 */
[----:B012---:R-:W-:Y:S02]  /*11a0*/  @!P0 IMAD.IADD R7, R0, 0x1, R5 ;  /* 0x0000000100078824 */ /* 0x007fe400078e0205 */
[----:B------:R-:W-:-:S03]  /*11b0*/  @!P0 VIADD R5, R5, 0x80 ;  /* 0x0000008005058836 */ /* 0x000fc60000000000 */
[----:B---3--:R-:W-:-:S05]  /*11c0*/  @!P0 IADD3 R6, P2, R7, R8, RZ ;  /* 0x0000000807068210 */ /* 0x008fca0007f5e0ff */
[----:B------:R-:W-:-:S05]  /*11d0*/  @!P0 IMAD.X R7, RZ, RZ, R9, P2 ;  /* 0x000000ffff078224 */ /* 0x000fca00010e0609 */
[----:B------:R2:W-:Y:S03]  /*11e0*/  @!P0 STG.E.U8 desc[UR4][R6.64], R19 ;  /* 0x0000001306008986 */ /* 0x0005e6000c101104 */
.L_x_10047:
[----:B------:R-:W-:Y:S05]  /*11f0*/  BSYNC B0 ;  /* 0x0000000000007941 */ /* 0x000fea0003800000 */
.L_x_10041:
        /* <DEDUP_REMOVED lines=10> */
.L_x_10048:
        /* <DEDUP_REMOVED lines=14> */
.L_x_43845:


//--------------------- .text._ZN2at6native29vectorized_elementwise_kernelILi8ENS0_13BinaryFunctorIllbZZZNS0_23logical_xor_kernel_cudaERNS_14TensorIteratorEENKUlvE0_clEvENKUlvE2_clEvEUlllE_EESt5arrayIPcLm3EEEEviT0_T1_ --------------------------
	.section	.text._ZN2at6native29vectorized_elementwise_kernelILi8ENS0_13BinaryFunctorIllbZZZNS0_23logical_xor_kernel_cudaERNS_14TensorIteratorEENKUlvE0_clEvENKUlvE2_clEvEUlllE_EESt5arrayIPcLm3EEEEviT0_T1_,"ax",@progbits
	.align	128
        .global         _ZN2at6native29vectorized_elementwise_kernelILi8ENS0_13BinaryFunctorIllbZZZNS0_23logical_xor_kernel_cudaERNS_14TensorIteratorEENKUlvE0_clEvENKUlvE2_clEvEUlllE_EESt5arrayIPcLm3EEEEviT0_T1_
        .type           _ZN2at6native29vectorized_elementwise_kernelILi8ENS0_13BinaryFunctorIllbZZZNS0_23logical_xor_kernel_cudaERNS_14TensorIteratorEENKUlvE0_clEvENKUlvE2_clEvEUlllE_EESt5arrayIPcLm3EEEEviT0_T1_,@function
        .size           _ZN2at6native29vectorized_elementwise_kernelILi8ENS0_13BinaryFunctorIllbZZZNS0_23logical_xor_kernel_cudaERNS_14TensorIteratorEENKUlvE0_clEvENKUlvE2_clEvEUlllE_EESt5arrayIPcLm3EEEEviT0_T1_,(.L_x_43846 - _ZN2at6native29vectorized_elementwise_kernelILi8ENS0_13BinaryFunctorIllbZZZNS0_23logical_xor_kernel_cudaERNS_14TensorIteratorEENKUlvE0_clEvENKUlvE2_clEvEUlllE_EESt5arrayIPcLm3EEEEviT0_T1_)
        .other          _ZN2at6native29vectorized_elementwise_kernelILi8ENS0_13BinaryFunctorIllbZZZNS0_23logical_xor_kernel_cudaERNS_14TensorIteratorEENKUlvE0_clEvENKUlvE2_clEvEUlllE_EESt5arrayIPcLm3EEEEviT0_T1_,@"STO_CUDA_ENTRY STV_DEFAULT"
_ZN2at6native29vectorized_elementwise_kernelILi8ENS0_13BinaryFunctorIllbZZZNS0_23logical_xor_kernel_cudaERNS_14TensorIteratorEENKUlvE0_clEvENKUlvE2_clEvEUlllE_EESt5arrayIPcLm3EEEEviT0_T1_:
.text._ZN2at6native29vectorized_elementwise_kernelILi8ENS0_13BinaryFunctorIllbZZZNS0_23logical_xor_kernel_cudaERNS_14TensorIteratorEENKUlvE0_clEvENKUlvE2_clEvEUlllE_EESt5arrayIPcLm3EEEEviT0_T1_:
        /* <DEDUP_REMOVED lines=31> */
[----:B------:R-:W5:Y:S01]  /*01f0*/  LDG.E.128 R24, desc[UR4][R2.64+0x30] ;  /* 0x0000300402187981 */ /* 0x000f62000c1e1d00 */
[----:B---3--:R-:W-:Y:S02]  /*0200*/  ISETP.NE.U32.AND P2, PT, R20, RZ, PT ;  /* 0x000000ff1400720c */ /* 0x008fe40003f45070 */
[----:B------:R-:W-:Y:S02]  /*0210*/  ISETP.NE.U32.AND P0, PT, R22, RZ, PT ;  /* 0x000000ff1600720c */ /* 0x000fe40003f05070 */
[----:B------:R-:W-:Y:S02]  /*0220*/  ISETP.NE.AND.EX P2, PT, R21, RZ, PT, P2 ;  /* 0x000000ff1500720c */ /* 0x000fe40003f45320 */
[----:B------:R-:W-:Y:S02]  /*0230*/  ISETP.NE.AND.EX P0, PT, R23, RZ, PT, P0 ;  /* 0x000000ff1700720c */ /* 0x000fe40003f05300 */
[----:B----4-:R-:W-:-:S02]  /*0240*/  ISETP.NE.U32.AND P6, PT, R18, RZ, PT ;  /* 0x000000ff1200720c */ /* 0x010fc40003fc5070 */
[----:B------:R-:W-:Y:S02]  /*0250*/  ISETP.NE.U32.AND P5, PT, R16, RZ, PT ;  /* 0x000000ff1000720c */ /* 0x000fe40003fa5070 */
[----:B------:R-:W-:Y:S02]  /*0260*/  ISETP.NE.U32.AND P1, PT, R14, RZ, PT ;  /* 0x000000ff0e00720c */ /* 0x000fe40003f25070 */
[----:B------:R-:W-:Y:S02]  /*0270*/  ISETP.NE.XOR.EX P0, PT, R19, RZ, P0, P6 ;  /* 0x000000ff1300720c */ /* 0x000fe40000705b60 */
[----:B------:R-:W-:Y:S02]  /*0280*/  ISETP.NE.XOR.EX P2, PT, R17, RZ, P2, P5 ;  /* 0x000000ff1100720c */ /* 0x000fe40001745b50 */
[----:B------:R-:W-:Y:S02]  /*0290*/  ISETP.NE.AND.EX P1, PT, R15, RZ, PT, P1 ;  /* 0x000000ff0f00720c */ /* 0x000fe40003f25310 */
[----:B------:R-:W-:-:S02]  /*02a0*/  ISETP.NE.U32.AND P5, PT, R12, RZ, PT ;  /* 0x000000ff0c00720c */ /* 0x000fc40003fa5070 */
[----:B------:R-:W-:Y:S02]  /*02b0*/  SEL R12, RZ, 0xffffffff, !P4 ;  /* 0xffffffffff0c7807 */ /* 0x000fe40006000000 */
[----:B------:R-:W-:Y:S02]  /*02c0*/  ISETP.NE.AND.EX P5, PT, R13, RZ, PT, P5 ;  /* 0x000000ff0d00720c */ /* 0x000fe40003fa5350 */
[----:B------:R-:W-:Y:S01]  /*02d0*/  ISETP.NE.U32.AND P4, PT, R8, RZ, PT ;  /* 0x000000ff0800720c */ /* 0x000fe20003f85070 */
[----:B------:R-:W0:Y:S03]  /*02e0*/  S2R R13, SR_TID.X ;  /* 0x00000000000d7919 */ /* 0x000e260000002100 */
[----:B------:R-:W-:Y:S02]  /*02f0*/  ISETP.NE.AND.EX P4, PT, R9, RZ, PT, P4 ;  /* 0x000000ff0900720c */ /* 0x000fe40003f85340 */
[----:B------:R-:W-:-:S02]  /*0300*/  SEL R9, RZ, 0x1, !P3 ;  /* 0x00000001ff097807 */ /* 0x000fc40005800000 */
[----:B------:R-:W-:-:S04]  /*0310*/  ISETP.NE.U32.AND P3, PT, R10, RZ, PT ;  /* 0x000000ff0a00720c */ /* 0x000fc80003f65070 */
[----:B------:R-:W-:Y:S02]  /*0320*/  ISETP.NE.AND.EX P3, PT, R11, RZ, PT, P3 ;  /* 0x000000ff0b00720c */ /* 0x000fe40003f65330 */
[----:B------:R-:W-:Y:S01]  /*0330*/  SEL R8, RZ, 0xffffffff, !P0 ;  /* 0xffffffffff087807 */ /* 0x000fe20004000000 */
[----:B------:R-:W-:-:S04]  /*0340*/  IMAD.SHL.U32 R12, R12, 0x100, RZ ;  /* 0x000001000c0c7824 */ /* 0x000fc800078e00ff */
[----:B------:R-:W-:Y:S01]  /*0350*/  IMAD.SHL.U32 R8, R8, 0x100, RZ ;  /* 0x0000010008087824 */ /* 0x000fe200078e00ff */
[----:B--2---:R-:W-:-:S04]  /*0360*/  ISETP.NE.U32.AND P6, PT, R6, RZ, PT ;  /* 0x000000ff0600720c */ /* 0x004fc80003fc5070 */
[----:B------:R-:W-:Y:S02]  /*0370*/  ISETP.NE.XOR.EX P1, PT, R7, RZ, P1, P6 ;  /* 0x000000ff0700720c */ /* 0x000fe40000f25b60 */
[----:B------:R-:W-:-:S04]  /*0380*/  ISETP.NE.U32.AND P6, PT, R4, RZ, PT ;  /* 0x000000ff0400720c */ /* 0x000fc80003fc5070 */
[----:B------:R-:W-:Y:S02]  /*0390*/  ISETP.NE.XOR.EX P5, PT, R5, RZ, P5, P6 ;  /* 0x000000ff0500720c */ /* 0x000fe40002fa5b60 */
[----:B-----5:R-:W-:-:S04]  /*03a0*/  ISETP.NE.U32.AND P6, PT, R24, RZ, PT ;  /* 0x000000ff1800720c */ /* 0x020fc80003fc5070 */
[----:B------:R-:W-:Y:S02]  /*03b0*/  ISETP.NE.XOR.EX P4, PT, R25, RZ, P4, P6 ;  /* 0x000000ff1900720c */ /* 0x000fe40002785b60 */
[----:B------:R-:W-:-:S04]  /*03c0*/  ISETP.NE.U32.AND P6, PT, R26, RZ, PT ;  /* 0x000000ff1a00720c */ /* 0x000fc80003fc5070 */
[----:B------:R-:W-:Y:S02]  /*03d0*/  ISETP.NE.XOR.EX P3, PT, R27, RZ, P3, P6 ;  /* 0x000000ff1b00720c */ /* 0x000fe40001f65b60 */
[----:B------:R-:W-:Y:S02]  /*03e0*/  SEL R6, RZ, 0xffffffff, !P1 ;  /* 0xffffffffff067807 */ /* 0x000fe40004800000 */
[----:B------:R-:W-:Y:S02]  /*03f0*/  SEL R4, RZ, 0xffffffff, !P3 ;  /* 0xffffffffff047807 */ /* 0x000fe40005800000 */
[----:B------:R-:W-:Y:S01]  /*0400*/  IADD3 R2, P6, R0, UR6, RZ ;  /* 0x0000000600027c10 */ /* 0x000fe2000ffde0ff */
[----:B------:R-:W-:Y:S01]  /*0410*/  IMAD.SHL.U32 R6, R6, 0x100, RZ ;  /* 0x0000010006067824 */ /* 0x000fe200078e00ff */
[----:B------:R-:W-:Y:S01]  /*0420*/  SEL R7, RZ, 0x1, !P2 ;  /* 0x00000001ff077807 */ /* 0x000fe20005000000 */
[----:B------:R-:W-:Y:S01]  /*0430*/  IMAD.SHL.U32 R11, R4, 0x100, RZ ;  /* 0x00000100040b7824 */ /* 0x000fe200078e00ff */
[----:B------:R-:W-:-:S02]  /*0440*/  SEL R5, RZ, 0x1, !P5 ;  /* 0x00000001ff057807 */ /* 0x000fc40006800000 */
[----:B------:R-:W-:Y:S01]  /*0450*/  SEL R0, RZ, 0x1, !P4 ;  /* 0x00000001ff007807 */ /* 0x000fe20006000000 */
[----:B------:R-:W-:Y:S01]  /*0460*/  IMAD.X R3, RZ, RZ, UR7, P6 ;  /* 0x00000007ff037e24 */ /* 0x000fe2000b0e06ff */
[----:B------:R-:W-:Y:S02]  /*0470*/  LOP3.LUT R4, R12, 0x100, R9, 0xe2, !PT ;  /* 0x000001000c047812 */ /* 0x000fe400078ee209 */
[----:B------:R-:W-:Y:S02]  /*0480*/  LOP3.LUT R7, R8, 0x100, R7, 0xe2, !PT ;  /* 0x0000010008077812 */ /* 0x000fe400078ee207 */
[----:B------:R-:W-:Y:S02]  /*0490*/  LOP3.LUT R5, R6, 0x100, R5, 0xe2, !PT ;  /* 0x0000010006057812 */ /* 0x000fe400078ee205 */
[----:B------:R-:W-:Y:S01]  /*04a0*/  LOP3.LUT R0, R11, 0x100, R0, 0xe2, !PT ;  /* 0x000001000b007812 */ /* 0x000fe200078ee200 */
[----:B0-----:R-:W-:Y:S01]  /*04b0*/  IMAD.WIDE R2, R13, 0x8, R2 ;  /* 0x000000080d027825 */ /* 0x001fe200078e0202 */
[----:B------:R-:W-:-:S02]  /*04c0*/  PRMT R4, R4, 0x5410, R7 ;  /* 0x0000541004047816 */ /* 0x000fc40000000007 */
[----:B------:R-:W-:-:S05]  /*04d0*/  PRMT R5, R5, 0x5410, R0 ;  /* 0x0000541005057816 */ /* 0x000fca0000000000 */
[----:B------:R-:W-:Y:S01]  /*04e0*/  STG.E.64 desc[UR4][R2.64], R4 ;  /* 0x0000000402007986 */ /* 0x000fe2000c101b04 */
[----:B------:R-:W-:Y:S05]  /*04f0*/  EXIT ;  /* 0x000000000000794d */ /* 0x000fea0003800000 */
.L_x_10049:
        /* <DEDUP_REMOVED lines=177> */
.L_x_10052:
        /* <DEDUP_REMOVED lines=8> */
.L_x_10053:
        /* <DEDUP_REMOVED lines=8> */
.L_x_10054:
        /* <DEDUP_REMOVED lines=9> */
.L_x_10055:
[----:B------:R-:W-:Y:S05]  /*11a0*/  BSYNC B1 ;  /* 0x0000000000017941 */ /* 0x000fea0003800000 */
.L_x_10051:
[----:B------:R-:W-:-:S13]  /*11b0*/  ISETP.GE.AND P0, PT, R5, R2, PT ;  /* 0x000000020500720c */ /* 0x000fda0003f06270 */
[----:B------:R-:W3:Y:S01]  /*11c0*/  @!P0 LDC.64 R8, c[0x0][0x218] ;  /* 0x00008600ff088b82 */ /* 0x000ee20000000a00 */
[----:B012---:R-:W-:Y:S02]  /*11d0*/  @!P0 IMAD.IADD R7, R0, 0x1, R5 ;  /* 0x0000000100078824 */ /* 0x007fe400078e0205 */
[----:B------:R-:W-:-:S03]  /*11e0*/  @!P0 VIADD R5, R5, 0x80 ;  /* 0x0000008005058836 */ /* 0x000fc60000000000 */
[----:B---3--:R-:W-:-:S05]  /*11f0*/  @!P0 IADD3 R6, P2, R7, R8, RZ ;  /* 0x0000000807068210 */ /* 0x008fca0007f5e0ff */
[----:B------:R-:W-:-:S05]  /*1200*/  @!P0 IMAD.X R7, RZ, RZ, R9, P2 ;  /* 0x000000ffff078224 */ /* 0x000fca00010e0609 */
[----:B------:R2:W-:Y:S03]  /*1210*/  @!P0 STG.E.U8 desc[UR4][R6.64], R19 ;  /* 0x0000001306008986 */ /* 0x0005e6000c101104 */
.L_x_10056:
[----:B------:R-:W-:Y:S05]  /*1220*/  BSYNC B0 ;  /* 0x0000000000007941 */ /* 0x000fea0003800000 */
.L_x_10050:
        /* <DEDUP_REMOVED lines=10> */
.L_x_10057:
        /* <DEDUP_REMOVED lines=11> */
.L_x_43846:


//--------------------- .text._ZN2at6native18elementwise_kernelILi128ELi4EZNS0_15gpu_kernel_implINS0_13AUnaryFunctorIiibZZZNS0_23logical_xor_kernel_cudaERNS_14TensorIteratorEENKUlvE0_clEvENKUlvE1_clEvEUliiE_EEEEvRNS_18TensorIteratorBaseERKT_EUliE_EEviT1_ --------------------------
	.section	.text._ZN2at6native18elementwise_kernelILi128ELi4EZNS0_15gpu_kernel_implINS0_13AUnaryFunctorIiibZZZNS0_23logical_xor_kernel_cudaERNS_14TensorIteratorEENKUlvE0_clEvENKUlvE1_clEvEUliiE_EEEEvRNS_18TensorIteratorBaseERKT_EUliE_EEviT1_,"ax",@progbits
	.align	128
        .global         _ZN2at6native18elementwise_kernelILi128ELi4EZNS0_15gpu_kernel_implINS0_13AUnaryFunctorIiibZZZNS0_23logical_xor_kernel_cudaERNS_14TensorIteratorEENKUlvE0_clEvENKUlvE1_clEvEUliiE_EEEEvRNS_18TensorIteratorBaseERKT_EUliE_EEviT1_
        .type           _ZN2at6native18elementwise_kernelILi128ELi4EZNS0_15gpu_kernel_implINS0_13AUnaryFunctorIiibZZZNS0_23logical_xor_kernel_cudaERNS_14TensorIteratorEENKUlvE0_clEvENKUlvE1_clEvEUliiE_EEEEvRNS_18TensorIteratorBaseERKT_EUliE_EEviT1_,@function
        .size           _ZN2at6native18elementwise_kernelILi128ELi4EZNS0_15gpu_kernel_implINS0_13AUnaryFunctorIiibZZZNS0_23logical_xor_kernel_cudaERNS_14TensorIteratorEENKUlvE0_clEvENKUlvE1_clEvEUliiE_EEEEvRNS_18TensorIteratorBaseERKT_EUliE_EEviT1_,(.L_x_43847 - _ZN2at6native18elementwise_kernelILi128ELi4EZNS0_15gpu_kernel_implINS0_13AUnaryFunctorIiibZZZNS0_23logical_xor_kernel_cudaERNS_14TensorIteratorEENKUlvE0_clEvENKUlvE1_clEvEUliiE_EEEEvRNS_18TensorIteratorBaseERKT_EUliE_EEviT1_)
        .other          _ZN2at6native18elementwise_kernelILi128ELi4EZNS0_15gpu_kernel_implINS0_13AUnaryFunctorIiibZZZNS0_23logical_xor_kernel_cudaERNS_14TensorIteratorEENKUlvE0_clEvENKUlvE1_clEvEUliiE_EEEEvRNS_18TensorIteratorBaseERKT_EUliE_EEviT1_,@"STO_CUDA_ENTRY STV_DEFAULT"
_ZN2at6native18elementwise_kernelILi128ELi4EZNS0_15gpu_kernel_implINS0_13AUnaryFunctorIiibZZZNS0_23logical_xor_kernel_cudaERNS_14TensorIteratorEENKUlvE0_clEvENKUlvE1_clEvEUliiE_EEEEvRNS_18TensorIteratorBaseERKT_EUliE_EEviT1_:
.text._ZN2at6native18elementwise_kernelILi128ELi4EZNS0_15gpu_kernel_implINS0_13AUnaryFunctorIiibZZZNS0_23logical_xor_kernel_cudaERNS_14TensorIteratorEENKUlvE0_clEvENKUlvE1_clEvEUliiE_EEEEvRNS_18TensorIteratorBaseERKT_EUliE_EEviT1_:
        /* <DEDUP_REMOVED lines=314> */
.L_x_10060:
        /* <DEDUP_REMOVED lines=20> */
.L_x_10064:
[----:B------:R0:W5:Y:S01]  /*14e0*/  LDG.E.U8 R19, desc[UR36][R2.64] ;  /* 0x0000002402137981 */ /* 0x000162000c1e1100 */
[----:B------:R-:W-:Y:S05]  /*14f0*/  BRA `(.L_x_10066) ;  /* 0x0000000c00347947 */ /* 0x000fea0003800000 */
.L_x_10063:
        /* <DEDUP_REMOVED lines=8> */
.L_x_10068:
[----:B------:R0:W5:Y:S01]  /*1580*/  LDG.E R19, desc[UR36][R2.64] ;  /* 0x0000002402137981 */ /* 0x000162000c1e1900 */
[----:B------:R-:W-:Y:S05]  /*1590*/  BRA `(.L_x_10066) ;  /* 0x0000000c000c7947 */ /* 0x000fea0003800000 */
.L_x_10067:
[----:B------:R0:W5:Y:S01]  /*15a0*/  LDG.E.S16 R19, desc[UR36][R2.64] ;  /* 0x0000002402137981 */ /* 0x000162000c1e1700 */
[----:B------:R-:W-:Y:S05]  /*15b0*/  BRA `(.L_x_10066) ;  /* 0x0000000c00047947 */ /* 0x000fea0003800000 */
.L_x_10062:
        /* <DEDUP_REMOVED lines=9> */
.L_x_10070:
[----:B------:R-:W2:Y:S02]  /*1650*/  LDG.E.U16 R2, desc[UR36][R2.64] ;  /* 0x0000002402027981 */ /* 0x000ea4000c1e1500 */
[----:B--2---:R-:W-:-:S06]  /*1660*/  HADD2.F32 R19, -RZ, R2.H0_H0 ;  /* 0x20000002ff137230 */ /* 0x004fcc0000004100 */
[----:B------:R-:W0:Y:S01]  /*1670*/  F2I.FTZ.TRUNC.NTZ R19, R19 ;  /* 0x0000001300137305 */ /* 0x000e22000021f100 */
[----:B------:R-:W-:Y:S05]  /*1680*/  BRA `(.L_x_10066) ;  /* 0x0000000800d07947 */ /* 0x000fea0003800000 */
.L_x_10069:
        /* <DEDUP_REMOVED lines=9> */
.L_x_10072:
[----:B------:R-:W2:Y:S02]  /*1720*/  LDG.E.U16 R2, desc[UR36][R2.64] ;  /* 0x0000002402027981 */ /* 0x000ea4000c1e1500 */
[----:B--2---:R-:W-:-:S06]  /*1730*/  HADD2.F32 R19, -RZ, R2.H0_H0 ;  /* 0x20000002ff137230 */ /* 0x004fcc0000004100 */
[----:B------:R-:W0:Y:S01]  /*1740*/  F2I.FTZ.TRUNC.NTZ R19, R19 ;  /* 0x0000001300137305 */ /* 0x000e22000021f100 */
[----:B------:R-:W-:Y:S05]  /*1750*/  BRA `(.L_x_10066) ;  /* 0x00000008009c7947 */ /* 0x000fea0003800000 */
.L_x_10071:
[----:B------:R-:W2:Y:S02]  /*1760*/  LDG.E.64 R2, desc[UR36][R2.64] ;  /* 0x0000002402027981 */ /* 0x000ea4000c1e1b00 */
[----:B--2---:R0:W1:Y:S01]  /*1770*/  F2I.F64.TRUNC R19, R2 ;  /* 0x0000000200137311 */ /* 0x004062000030d100 */
[----:B------:R-:W-:Y:S05]  /*1780*/  BRA `(.L_x_10066) ;  /* 0x0000000800907947 */ /* 0x000fea0003800000 */
.L_x_10061:
        /* <DEDUP_REMOVED lines=12> */
.L_x_10075:
[----:B------:R-:W2:Y:S02]  /*1850*/  LDG.E.64 R2, desc[UR36][R2.64] ;  /* 0x0000002402027981 */ /* 0x000ea4000c1e1b00 */
[----:B--2---:R0:W1:Y:S01]  /*1860*/  F2I.F64.TRUNC R19, R2 ;  /* 0x0000000200137311 */ /* 0x004062000030d100 */
[----:B------:R-:W-:Y:S05]  /*1870*/  BRA `(.L_x_10066) ;  /* 0x0000000800547947 */ /* 0x000fea0003800000 */
.L_x_10074:
        /* <DEDUP_REMOVED lines=25> */
[----:B------:R0:W1:Y:S01]  /*1a10*/  F2I.FTZ.TRUNC.NTZ R19, R5 ;  /* 0x0000000500137305 */ /* 0x000062000021f100 */
[----:B------:R-:W-:Y:S05]  /*1a20*/  BRA `(.L_x_10066) ;  /* 0x0000000400e87947 */ /* 0x000fea0003800000 */
.L_x_10077:
        /* <DEDUP_REMOVED lines=12> */
[----:B------:R0:W1:Y:S01]  /*1af0*/  F2I.FTZ.TRUNC.NTZ R19, R4 ;  /* 0x0000000400137305 */ /* 0x000062000021f100 */
[----:B------:R-:W-:Y:S05]  /*1b00*/  BRA `(.L_x_10066) ;  /* 0x0000000400b07947 */ /* 0x000fea0003800000 */
.L_x_10076:
[----:B------:R-:W2:Y:S02]  /*1b10*/  LDG.E.U16 R19, desc[UR36][R2.64] ;  /* 0x0000002402137981 */ /* 0x000ea4000c1e1500 */
[----:B--2---:R-:W-:-:S06]  /*1b20*/  IMAD.U32 R19, R19, 0x10000, RZ ;  /* 0x0001000013137824 */ /* 0x004fcc00078e00ff */
[----:B------:R-:W0:Y:S01]  /*1b30*/  F2I.FTZ.TRUNC.NTZ R19, R19 ;  /* 0x0000001300137305 */ /* 0x000e22000021f100 */
[----:B------:R-:W-:Y:S05]  /*1b40*/  BRA `(.L_x_10066) ;  /* 0x0000000400a07947 */ /* 0x000fea0003800000 */
.L_x_10073:
        /* <DEDUP_REMOVED lines=10> */
.L_x_10080:
        /* <DEDUP_REMOVED lines=21> */
.L_x_10084:
[----:B------:R-:W-:Y:S05]  /*1d40*/  BSYNC B1 ;  /* 0x0000000000017941 */ /* 0x000fea0003800000 */
.L_x_10083:
[----:B------:R-:W-:Y:S01]  /*1d50*/  IMAD.SHL.U32 R2, R2, 0x100000, RZ ;  /* 0x0010000002027824 */ /* 0x000fe200078e00ff */
[----:B------:R-:W-:-:S04]  /*1d60*/  LEA R0, R0, 0x3b800000, 0x17 ;  /* 0x3b80000000007811 */ /* 0x000fc800078eb8ff */
[----:B------:R-:W-:-:S07]  /*1d70*/  LOP3.LUT R19, R0, R2, R19, 0xfe, !PT ;  /* 0x0000000200137212 */ /* 0x000fce00078efe13 */
.L_x_10082:
[----:B------:R-:W-:Y:S05]  /*1d80*/  BSYNC B0 ;  /* 0x0000000000007941 */ /* 0x000fea0003800000 */
.L_x_10081:
[----:B------:R-:W1:Y:S01]  /*1d90*/  F2I.FTZ.TRUNC.NTZ R19, R19 ;  /* 0x0000001300137305 */ /* 0x000e62000021f100 */
[----:B------:R-:W-:Y:S05]  /*1da0*/  BRA `(.L_x_10066) ;  /* 0x0000000400087947 */ /* 0x000fea0003800000 */
.L_x_10079:
        /* <DEDUP_REMOVED lines=21> */
.L_x_10088:
[----:B------:R-:W-:Y:S05]  /*1f00*/  BSYNC B1 ;  /* 0x0000000000017941 */ /* 0x000fea0003800000 */
.L_x_10087:
[----:B------:R-:W-:Y:S01]  /*1f10*/  IMAD.SHL.U32 R2, R2, 0x200000, RZ ;  /* 0x0020000002027824 */ /* 0x000fe200078e00ff */
[----:B------:R-:W-:-:S04]  /*1f20*/  LEA R0, R0, 0x37800000, 0x17 ;  /* 0x3780000000007811 */ /* 0x000fc800078eb8ff */
[----:B------:R-:W-:-:S07]  /*1f30*/  LOP3.LUT R19, R0, R2, R19, 0xfe, !PT ;  /* 0x0000000200137212 */ /* 0x000fce00078efe13 */
.L_x_10086:
[----:B------:R-:W-:Y:S05]  /*1f40*/  BSYNC B0 ;  /* 0x0000000000007941 */ /* 0x000fea0003800000 */
.L_x_10085:
[----:B------:R-:W2:Y:S01]  /*1f50*/  F2I.FTZ.TRUNC.NTZ R19, R19 ;  /* 0x0000001300137305 */ /* 0x000ea2000021f100 */
[----:B------:R-:W-:Y:S05]  /*1f60*/  BRA `(.L_x_10066) ;  /* 0x0000000000987947 */ /* 0x000fea0003800000 */
.L_x_10078:
        /* <DEDUP_REMOVED lines=14> */
.L_x_10092:
[----:B------:R-:W-:Y:S05]  /*2050*/  BSYNC B0 ;  /* 0x0000000000007941 */ /* 0x000fea0003800000 */
.L_x_10091:
[----:B------:R-:W4:Y:S01]  /*2060*/  F2I.FTZ.TRUNC.NTZ R19, R19 ;  /* 0x0000001300137305 */ /* 0x000f22000021f100 */
[----:B------:R-:W-:Y:S05]  /*2070*/  BRA `(.L_x_10066) ;  /* 0x0000000000547947 */ /* 0x000fea0003800000 */
.L_x_10065:
        /* <DEDUP_REMOVED lines=13> */
[----:B------:R-:W-:Y:S02]  /*2150*/  IMAD.MOV.U32 R13, RZ, RZ, RZ ;  /* 0x000000ffff0d7224 */ /* 0x000fe400078e00ff */
[----:B------:R-:W-:-:S07]  /*2160*/  IMAD.MOV.U32 R19, RZ, RZ, RZ ;  /* 0x000000ffff137224 */ /* 0x000fce00078e00ff */
[----:B------:R-:W-:-:S07]  /*2170*/  LEPC R20, `(.L_x_10093) ;  /* 0x000000001014794e */ /* 0x000fce0000000000 */
[----:B0-----:R-:W-:Y:S05]  /*2180*/  CALL.ABS.NOINC R2 ;  /* 0x0000000002007343 */ /* 0x001fea0003c00000 */
.L_x_10093:
[----:B------:R-:W-:Y:S05]  /*2190*/  BRA `(.L_x_10066) ;  /* 0x00000000000c7947 */ /* 0x000fea0003800000 */
.L_x_10090:
[----:B------:R0:W5:Y:S01]  /*21a0*/  LDG.E R19, desc[UR36][R2.64] ;  /* 0x0000002402137981 */ /* 0x000162000c1e1900 */
[----:B------:R-:W-:Y:S05]  /*21b0*/  BRA `(.L_x_10066) ;  /* 0x0000000000047947 */ /* 0x000fea0003800000 */
.L_x_10089:
[----:B------:R3:W5:Y:S02]  /*21c0*/  LDG.E R19, desc[UR36][R2.64] ;  /* 0x0000002402137981 */ /* 0x000764000c1e1900 */
.L_x_10066:
[----:B0--3--:R-:W0:Y:S01]  /*21d0*/  LDC.U8 R3, c[0x0][0x428] ;  /* 0x00010a00ff037b82 */ /* 0x009e220000000000 */
[----:B------:R-:W-:Y:S02]  /*21e0*/  ULDC UR4, c[0x0][0x424] ;  /* 0x0001090000047ab9 */ /* 0x000fe40000000800 */
[----:B------:R-:W-:-:S04]  /*21f0*/  ISETP.NE.AND P0, PT, RZ, UR4, PT ;  /* 0x00000004ff007c0c */ /* 0x000fc8000bf05270 */
[----:B-12-45:R-:W-:-:S04]  /*2200*/  ISETP.NE.XOR P0, PT, R19, RZ, P0 ;  /* 0x000000ff1300720c */ /* 0x036fc80000705a70 */
        /* <DEDUP_REMOVED lines=14> */
.L_x_10097:
[----:B------:R3:W-:Y:S01]  /*22f0*/  STG.E.U8 desc[UR36][R16.64], R2 ;  /* 0x0000000210007986 */ /* 0x0007e2000c101124 */
[----:B------:R-:W-:Y:S05]  /*2300*/  BRA `(.L_x_10099) ;  /* 0x0000000c00487947 */ /* 0x000fea0003800000 */
.L_x_10096:
        /* <DEDUP_REMOVED lines=9> */
.L_x_10101:
[----:B------:R1:W-:Y:S01]  /*23a0*/  STG.E desc[UR36][R16.64], R2 ;  /* 0x0000000210007986 */ /* 0x0003e2000c101924 */
[----:B------:R-:W-:Y:S05]  /*23b0*/  BRA `(.L_x_10099) ;  /* 0x0000000c001c7947 */ /* 0x000fea0003800000 */
.L_x_10100:
[----:B------:R2:W-:Y:S01]  /*23c0*/  STG.E.U16 desc[UR36][R16.64], R2 ;  /* 0x0000000210007986 */ /* 0x0005e2000c101524 */
[----:B------:R-:W-:Y:S05]  /*23d0*/  BRA `(.L_x_10099) ;  /* 0x0000000c00147947 */ /* 0x000fea0003800000 */
.L_x_10095:
        /* <DEDUP_REMOVED lines=9> */
.L_x_10103:
[----:B------:R-:W-:-:S04]  /*2470*/  I2FP.F32.U32 R0, R2 ;  /* 0x0000000200007245 */ /* 0x000fc80000201000 */
[----:B------:R-:W-:-:S05]  /*2480*/  F2FP.F16.F32.PACK_AB R0, RZ, R0 ;  /* 0x00000000ff00723e */ /* 0x000fca00000000ff */
[----:B------:R0:W-:Y:S01]  /*2490*/  STG.E.U16 desc[UR36][R16.64], R0 ;  /* 0x0000000010007986 */ /* 0x0001e2000c101524 */
[----:B------:R-:W-:Y:S05]  /*24a0*/  BRA `(.L_x_10099) ;  /* 0x0000000800e07947 */ /* 0x000fea0003800000 */
.L_x_10102:
        /* <DEDUP_REMOVED lines=10> */
.L_x_10105:
[----:B------:R-:W-:-:S04]  /*2550*/  I2FP.F32.U32 R2, R2 ;  /* 0x0000000200027245 */ /* 0x000fc80000201000 */
[----:B------:R-:W-:-:S04]  /*2560*/  F2FP.F16.F32.PACK_AB R3, RZ, R2 ;  /* 0x00000002ff03723e */ /* 0x000fc800000000ff */
[----:B------:R-:W-:-:S05]  /*2570*/  PRMT R3, R3, 0x5410, RZ ;  /* 0x0000541003037816 */ /* 0x000fca00000000ff */
[----:B------:R0:W-:Y:S01]  /*2580*/  STG.E desc[UR36][R16.64], R3 ;  /* 0x0000000310007986 */ /* 0x0001e2000c101924 */
[----:B------:R-:W-:Y:S05]  /*2590*/  BRA `(.L_x_10099) ;  /* 0x0000000800a47947 */ /* 0x000fea0003800000 */
.L_x_10104:
[----:B------:R-:W0:Y:S02]  /*25a0*/  I2F.F64.U32 R2, R2 ;  /* 0x0000000200027312 */ /* 0x000e240000201800 */
[----:B0-----:R0:W-:Y:S01]  /*25b0*/  STG.E.64 desc[UR36][R16.64], R2 ;  /* 0x0000000210007986 */ /* 0x0011e2000c101b24 */
[----:B------:R-:W-:Y:S05]  /*25c0*/  BRA `(.L_x_10099) ;  /* 0x0000000800987947 */ /* 0x000fea0003800000 */
.L_x_10094:
        /* <DEDUP_REMOVED lines=10> */
.L_x_10108:
[----:B------:R-:W0:Y:S01]  /*2670*/  I2F.F64.U32 R4, R2 ;  /* 0x0000000200047312 */ /* 0x000e220000201800 */
[----:B------:R-:W-:-:S05]  /*2680*/  CS2R R6, SRZ ;  /* 0x0000000000067805 */ /* 0x000fca000001ff00 */
[----:B0-----:R0:W-:Y:S01]  /*2690*/  STG.E.128 desc[UR36][R16.64], R4 ;  /* 0x0000000410007986 */ /* 0x0011e2000c101d24 */
[----:B------:R-:W-:Y:S05]  /*26a0*/  BRA `(.L_x_10099) ;  /* 0x0000000800607947 */ /* 0x000fea0003800000 */
.L_x_10107:
        /* <DEDUP_REMOVED lines=21> */
.L_x_10112:
[----:B------:R-:W-:Y:S05]  /*2800*/  BSYNC B0 ;  /* 0x0000000000007941 */ /* 0x000fea0003800000 */
.L_x_10111:
[----:B------:R-:W-:-:S05]  /*2810*/  LOP3.LUT R3, R0, R3, RZ, 0xfc, !PT ;  /* 0x0000000300037212 */ /* 0x000fca00078efcff */
[----:B------:R0:W-:Y:S01]  /*2820*/  STG.E.U8 desc[UR36][R16.64], R3 ;  /* 0x0000000310007986 */ /* 0x0001e2000c101124 */
[----:B------:R-:W-:Y:S05]  /*2830*/  BRA `(.L_x_10099) ;  /* 0x0000000400fc7947 */ /* 0x000fea0003800000 */
.L_x_10110:
        /* <DEDUP_REMOVED lines=13> */
.L_x_10114:
[----:B------:R-:W-:Y:S01]  /*2910*/  IMAD.MOV.U32 R0, RZ, RZ, 0x7f ;  /* 0x0000007fff007424 */ /* 0x000fe200078e00ff */
[----:B------:R-:W-:-:S04]  /*2920*/  ISETP.GT.U32.AND P0, PT, R2, 0x7f800000, PT ;  /* 0x7f8000000200780c */ /* 0x000fc80003f04070 */
[----:B------:R-:W-:-:S09]  /*2930*/  SEL R0, R0, 0x7c, P0 ;  /* 0x0000007c00007807 */ /* 0x000fd20000000000 */
.L_x_10115:
[----:B------:R-:W-:Y:S05]  /*2940*/  BSYNC B0 ;  /* 0x0000000000007941 */ /* 0x000fea0003800000 */
.L_x_10113:
[----:B------:R-:W-:-:S04]  /*2950*/  LOP3.LUT R2, R3, 0x80000000, RZ, 0xc0, !PT ;  /* 0x8000000003027812 */ /* 0x000fc800078ec0ff */
[----:B------:R-:W-:-:S04]  /*2960*/  SHF.R.U32.HI R3, RZ, 0x18, R2 ;  /* 0x00000018ff037819 */ /* 0x000fc80000011602 */
[----:B------:R-:W-:-:S05]  /*2970*/  LOP3.LUT R3, R0, R3, RZ, 0xfc, !PT ;  /* 0x0000000300037212 */ /* 0x000fca00078efcff */
[----:B------:R0:W-:Y:S01]  /*2980*/  STG.E.U8 desc[UR36][R16.64], R3 ;  /* 0x0000000310007986 */ /* 0x0001e2000c101124 */
[----:B------:R-:W-:Y:S05]  /*2990*/  BRA `(.L_x_10099) ;  /* 0x0000000400a47947 */ /* 0x000fea0003800000 */
.L_x_10109:
[----:B------:R-:W-:-:S04]  /*29a0*/  I2FP.F32.U32 R0, R2 ;  /* 0x0000000200007245 */ /* 0x000fc80000201000 */
[----:B------:R-:W-:-:S05]  /*29b0*/  F2FP.BF16.F32.PACK_AB R0, RZ, R0 ;  /* 0x00000000ff00723e */ /* 0x000fca00000010ff */
[----:B------:R0:W-:Y:S01]  /*29c0*/  STG.E.U16 desc[UR36][R16.64], R0 ;  /* 0x0000000010007986 */ /* 0x0001e2000c101524 */
[----:B------:R-:W-:Y:S05]  /*29d0*/  BRA `(.L_x_10099) ;  /* 0x0000000400947947 */ /* 0x000fea0003800000 */
.L_x_10106:
        /* <DEDUP_REMOVED lines=10> */
.L_x_10118:
        /* <DEDUP_REMOVED lines=17> */
.L_x_10121:
[----:B------:R-:W-:-:S04]  /*2b90*/  LOP3.LUT R2, R3, 0x80000000, RZ, 0xc0, !PT ;  /* 0x8000000003027812 */ /* 0x000fc800078ec0ff */
[----:B------:R-:W-:-:S04]  /*2ba0*/  SHF.R.U32.HI R3, RZ, 0x18, R2 ;  /* 0x00000018ff037819 */ /* 0x000fc80000011602 */
[----:B------:R-:W-:-:S04]  /*2bb0*/  LOP3.LUT R0, R0, R3, RZ, 0xfc, !PT ;  /* 0x0000000300007212 */ /* 0x000fc800078efcff */
[----:B------:R-:W-:-:S07]  /*2bc0*/  PRMT R8, R0, 0x7610, R8 ;  /* 0x0000761000087816 */ /* 0x000fce0000000008 */
.L_x_10120:
[----:B------:R-:W-:Y:S05]  /*2bd0*/  BSYNC B0 ;  /* 0x0000000000007941 */ /* 0x000fea0003800000 */
.L_x_10119:
[----:B------:R0:W-:Y:S01]  /*2be0*/  STG.E.U8 desc[UR36][R16.64], R8 ;  /* 0x0000000810007986 */ /* 0x0001e2000c101124 */
[----:B------:R-:W-:Y:S05]  /*2bf0*/  BRA `(.L_x_10099) ;  /* 0x00000004000c7947 */ /* 0x000fea0003800000 */
.L_x_10117:
        /* <DEDUP_REMOVED lines=17> */
.L_x_10124:
[----:B------:R-:W-:-:S04]  /*2d10*/  LOP3.LUT R2, R3, 0x80000000, RZ, 0xc0, !PT ;  /* 0x8000000003027812 */ /* 0x000fc800078ec0ff */
[----:B------:R-:W-:-:S04]  /*2d20*/  SHF.R.U32.HI R3, RZ, 0x18, R2 ;  /* 0x00000018ff037819 */ /* 0x000fc80000011602 */
[----:B------:R-:W-:-:S04]  /*2d30*/  LOP3.LUT R0, R0, R3, RZ, 0xfc, !PT ;  /* 0x0000000300007212 */ /* 0x000fc800078efcff */
[----:B------:R-:W-:-:S07]  /*2d40*/  PRMT R8, R0, 0x7610, R8 ;  /* 0x0000761000087816 */ /* 0x000fce0000000008 */
.L_x_10123:
[----:B------:R-:W-:Y:S05]  /*2d50*/  BSYNC B0 ;  /* 0x0000000000007941 */ /* 0x000fea0003800000 */
.L_x_10122:
[----:B------:R0:W-:Y:S01]  /*2d60*/  STG.E.U8 desc[UR36][R16.64], R8 ;  /* 0x0000000810007986 */ /* 0x0001e2000c101124 */
[----:B------:R-:W-:Y:S05]  /*2d70*/  BRA `(.L_x_10099) ;  /* 0x0000000000ac7947 */ /* 0x000fea0003800000 */
.L_x_10116:
        /* <DEDUP_REMOVED lines=22> */
.L_x_10098:
        /* <DEDUP_REMOVED lines=16> */
.L_x_10127:
[----:B------:R-:W-:Y:S05]  /*2fe0*/  BRA `(.L_x_10099) ;  /* 0x0000000000107947 */ /* 0x000fea0003800000 */
.L_x_10126:
[----:B------:R-:W-:-:S05]  /*2ff0*/  IMAD.MOV.U32 R3, RZ, RZ, RZ ;  /* 0x000000ffff037224 */ /* 0x000fca00078e00ff */
[----:B------:R0:W-:Y:S01]  /*3000*/  STG.E.64 desc[UR36][R16.64], R2 ;  /* 0x0000000210007986 */ /* 0x0001e2000c101b24 */
[----:B------:R-:W-:Y:S05]  /*3010*/  BRA `(.L_x_10099) ;  /* 0x0000000000047947 */ /* 0x000fea0003800000 */
.L_x_10125:
[----:B------:R0:W-:Y:S02]  /*3020*/  STG.E desc[UR36][R16.64], R2 ;  /* 0x0000000210007986 */ /* 0x0001e4000c101924 */
.L_x_10099:
[----:B------:R-:W-:-:S04]  /*3030*/  IMAD R18, R23, 0x200, R18 ;  /* 0x0000020017127824 */ /* 0x000fc800078e0212 */
[----:B------:R-:W-:-:S07]  /*3040*/  VIADD R19, R18, 0x80 ;  /* 0x0000008012137836 */ /* 0x000fce0000000000 */
.L_x_10059:
[----:B------:R-:W-:Y:S05]  /*3050*/  BSYNC B6 ;  /* 0x0000000000067941 */ /* 0x000fea0003800000 */
.L_x_10058:
        /* <DEDUP_REMOVED lines=307> */
.L_x_10130:
        /* <DEDUP_REMOVED lines=20> */
.L_x_10134:
[----:B------:R0:W5:Y:S01]  /*44d0*/  LDG.E.U8 R18, desc[UR36][R2.64] ;  /* 0x0000002402127981 */ /* 0x000162000c1e1100 */
[----:B------:R-:W-:Y:S05]  /*44e0*/  BRA `(.L_x_10136) ;  /* 0x0000000c00347947 */ /* 0x000fea0003800000 */
.L_x_10133:
        /* <DEDUP_REMOVED lines=8> */
.L_x_10138:
[----:B------:R0:W5:Y:S01]  /*4570*/  LDG.E R18, desc[UR36][R2.64] ;  /* 0x0000002402127981 */ /* 0x000162000c1e1900 */
[----:B------:R-:W-:Y:S05]  /*4580*/  BRA `(.L_x_10136) ;  /* 0x0000000c000c7947 */ /* 0x000fea0003800000 */
.L_x_10137:
[----:B------:R0:W5:Y:S01]  /*4590*/  LDG.E.S16 R18, desc[UR36][R2.64] ;  /* 0x0000002402127981 */ /* 0x000162000c1e1700 */
[----:B------:R-:W-:Y:S05]  /*45a0*/  BRA `(.L_x_10136) ;  /* 0x0000000c00047947 */ /* 0x000fea0003800000 */
.L_x_10132:
        /* <DEDUP_REMOVED lines=9> */
.L_x_10140:
[----:B------:R-:W2:Y:S02]  /*4640*/  LDG.E.U16 R2, desc[UR36][R2.64] ;  /* 0x0000002402027981 */ /* 0x000ea4000c1e1500 */
[----:B--2---:R-:W-:-:S06]  /*4650*/  HADD2.F32 R18, -RZ, R2.H0_H0 ;  /* 0x20000002ff127230 */ /* 0x004fcc0000004100 */
[----:B------:R-:W0:Y:S01]  /*4660*/  F2I.FTZ.TRUNC.NTZ R18, R18 ;  /* 0x0000001200127305 */ /* 0x000e22000021f100 */
[----:B------:R-:W-:Y:S05]  /*4670*/  BRA `(.L_x_10136) ;  /* 0x0000000800d07947 */ /* 0x000fea0003800000 */
.L_x_10139:
        /* <DEDUP_REMOVED lines=9> */
.L_x_10142:
[----:B------:R-:W2:Y:S02]  /*4710*/  LDG.E.U16 R2, desc[UR36][R2.64] ;  /* 0x0000002402027981 */ /* 0x000ea4000c1e1500 */
[----:B--2---:R-:W-:-:S06]  /*4720*/  HADD2.F32 R18, -RZ, R2.H0_H0 ;  /* 0x20000002ff127230 */ /* 0x004fcc0000004100 */
[----:B------:R-:W0:Y:S01]  /*4730*/  F2I.FTZ.TRUNC.NTZ R18, R18 ;  /* 0x0000001200127305 */ /* 0x000e22000021f100 */
[----:B------:R-:W-:Y:S05]  /*4740*/  BRA `(.L_x_10136) ;  /* 0x00000008009c7947 */ /* 0x000fea0003800000 */
.L_x_10141:
[----:B------:R-:W2:Y:S02]  /*4750*/  LDG.E.64 R2, desc[UR36][R2.64] ;  /* 0x0000002402027981 */ /* 0x000ea4000c1e1b00 */
[----:B--2---:R0:W1:Y:S01]  /*4760*/  F2I.F64.TRUNC R18, R2 ;  /* 0x0000000200127311 */ /* 0x004062000030d100 */
[----:B------:R-:W-:Y:S05]  /*4770*/  BRA `(.L_x_10136) ;  /* 0x0000000800907947 */ /* 0x000fea0003800000 */
.L_x_10131:
        /* <DEDUP_REMOVED lines=12> */
.L_x_10145:
[----:B------:R-:W2:Y:S02]  /*4840*/  LDG.E.64 R2, desc[UR36][R2.64] ;  /* 0x0000002402027981 */ /* 0x000ea4000c1e1b00 */
[----:B--2---:R0:W1:Y:S01]  /*4850*/  F2I.F64.TRUNC R18, R2 ;  /* 0x0000000200127311 */ /* 0x004062000030d100 */
[----:B------:R-:W-:Y:S05]  /*4860*/  BRA `(.L_x_10136) ;  /* 0x0000000800547947 */ /* 0x000fea0003800000 */
.L_x_10144:
        /* <DEDUP_REMOVED lines=27> */
.L_x_10147:
        /* <DEDUP_REMOVED lines=14> */
.L_x_10146:
[----:B------:R-:W2:Y:S02]  /*4b00*/  LDG.E.U16 R18, desc[UR36][R2.64] ;  /* 0x0000002402127981 */ /* 0x000ea4000c1e1500 */
[----:B--2---:R-:W-:-:S06]  /*4b10*/  IMAD.U32 R18, R18, 0x10000, RZ ;  /* 0x0001000012127824 */ /* 0x004fcc00078e00ff */
[----:B------:R-:W0:Y:S01]  /*4b20*/  F2I.FTZ.TRUNC.NTZ R18, R18 ;  /* 0x0000001200127305 */ /* 0x000e22000021f100 */
[----:B------:R-:W-:Y:S05]  /*4b30*/  BRA `(.L_x_10136) ;  /* 0x0000000400a07947 */ /* 0x000fea0003800000 */
.L_x_10143:
        /* <DEDUP_REMOVED lines=10> */
.L_x_10150:
        /* <DEDUP_REMOVED lines=21> */
.L_x_10154:
[----:B------:R-:W-:Y:S05]  /*4d30*/  BSYNC B1 ;  /* 0x0000000000017941 */ /* 0x000fea0003800000 */
.L_x_10153:
[----:B------:R-:W-:Y:S01]  /*4d40*/  IMAD.SHL.U32 R2, R2, 0x100000, RZ ;  /* 0x0010000002027824 */ /* 0x000fe200078e00ff */
[----:B------:R-:W-:-:S04]  /*4d50*/  LEA R3, R0, 0x3b800000, 0x17 ;  /* 0x3b80000000037811 */ /* 0x000fc800078eb8ff */
[----:B------:R-:W-:-:S07]  /*4d60*/  LOP3.LUT R18, R3, R2, R18, 0xfe, !PT ;  /* 0x0000000203127212 */ /* 0x000fce00078efe12 */
.L_x_10152:
[----:B------:R-:W-:Y:S05]  /*4d70*/  BSYNC B0 ;  /* 0x0000000000007941 */ /* 0x000fea0003800000 */
.L_x_10151:
[----:B------:R-:W1:Y:S01]  /*4d80*/  F2I.FTZ.TRUNC.NTZ R18, R18 ;  /* 0x0000001200127305 */ /* 0x000e62000021f100 */
[----:B------:R-:W-:Y:S05]  /*4d90*/  BRA `(.L_x_10136) ;  /* 0x0000000400087947 */ /* 0x000fea0003800000 */
.L_x_10149:
        /* <DEDUP_REMOVED lines=21> */
.L_x_10158:
[----:B------:R-:W-:Y:S05]  /*4ef0*/  BSYNC B1 ;  /* 0x0000000000017941 */ /* 0x000fea0003800000 */
.L_x_10157:
[----:B------:R-:W-:Y:S01]  /*4f00*/  IMAD.SHL.U32 R2, R2, 0x200000, RZ ;  /* 0x0020000002027824 */ /* 0x000fe200078e00ff */
[----:B------:R-:W-:-:S04]  /*4f10*/  LEA R3, R0, 0x37800000, 0x17 ;  /* 0x3780000000037811 */ /* 0x000fc800078eb8ff */
[----:B------:R-:W-:-:S07]  /*4f20*/  LOP3.LUT R18, R3, R2, R18, 0xfe, !PT ;  /* 0x0000000203127212 */ /* 0x000fce00078efe12 */
.L_x_10156:
[----:B------:R-:W-:Y:S05]  /*4f30*/  BSYNC B0 ;  /* 0x0000000000007941 */ /* 0x000fea0003800000 */
.L_x_10155:
[----:B------:R-:W2:Y:S01]  /*4f40*/  F2I.FTZ.TRUNC.NTZ R18, R18 ;  /* 0x0000001200127305 */ /* 0x000ea2000021f100 */
[----:B------:R-:W-:Y:S05]  /*4f50*/  BRA `(.L_x_10136) ;  /* 0x0000000000987947 */ /* 0x000fea0003800000 */
.L_x_10148:
        /* <DEDUP_REMOVED lines=14> */
.L_x_10162:
[----:B------:R-:W-:Y:S05]  /*5040*/  BSYNC B0 ;  /* 0x0000000000007941 */ /* 0x000fea0003800000 */
.L_x_10161:
[----:B------:R-:W0:Y:S01]  /*5050*/  F2I.FTZ.TRUNC.NTZ R18, R18 ;  /* 0x0000001200127305 */ /* 0x000e22000021f100 */
[----:B------:R-:W-:Y:S05]  /*5060*/  BRA `(.L_x_10136) ;  /* 0x0000000000547947 */ /* 0x000fea0003800000 */
.L_x_10135:
        /* <DEDUP_REMOVED lines=17> */
.L_x_10163:
[----:B------:R-:W-:Y:S05]  /*5180*/  BRA `(.L_x_10136) ;  /* 0x00000000000c7947 */ /* 0x000fea0003800000 */
.L_x_10160:
[----:B------:R4:W5:Y:S01]  /*5190*/  LDG.E R18, desc[UR36][R2.64] ;  /* 0x0000002402127981 */ /* 0x000962000c1e1900 */
[----:B------:R-:W-:Y:S05]  /*51a0*/  BRA `(.L_x_10136) ;  /* 0x0000000000047947 */ /* 0x000fea0003800000 */
.L_x_10159:
[----:B------:R3:W5:Y:S02]  /*51b0*/  LDG.E R18, desc[UR36][R2.64] ;  /* 0x0000002402127981 */ /* 0x000764000c1e1900 */
.L_x_10136:
[----:B0--34-:R-:W0:Y:S01]  /*51c0*/  LDC.U8 R3, c[0x0][0x428] ;  /* 0x00010a00ff037b82 */ /* 0x019e220000000000 */
[----:B------:R-:W-:Y:S02]  /*51d0*/  ULDC UR4, c[0x0][0x424] ;  /* 0x0001090000047ab9 */ /* 0x000fe40000000800 */
[----:B------:R-:W-:-:S04]  /*51e0*/  ISETP.NE.AND P0, PT, RZ, UR4, PT ;  /* 0x00000004ff007c0c */ /* 0x000fc8000bf05270 */
[----:B-12--5:R-:W-:-:S04]  /*51f0*/  ISETP.NE.XOR P0, PT, R18, RZ, P0 ;  /* 0x000000ff1200720c */ /* 0x026fc80000705a70 */
        /* <DEDUP_REMOVED lines=14> */
.L_x_10167:
[----:B------:R0:W-:Y:S01]  /*52e0*/  STG.E.U8 desc[UR36][R16.64], R2 ;  /* 0x0000000210007986 */ /* 0x0001e2000c101124 */
[----:B------:R-:W-:Y:S05]  /*52f0*/  BRA `(.L_x_10169) ;  /* 0x0000000c00487947 */ /* 0x000fea0003800000 */
.L_x_10166:
        /* <DEDUP_REMOVED lines=9> */
.L_x_10171:
[----:B------:R0:W-:Y:S01]  /*5390*/  STG.E desc[UR36][R16.64], R2 ;  /* 0x0000000210007986 */ /* 0x0001e2000c101924 */
[----:B------:R-:W-:Y:S05]  /*53a0*/  BRA `(.L_x_10169) ;  /* 0x0000000c001c7947 */ /* 0x000fea0003800000 */
.L_x_10170:
[----:B------:R0:W-:Y:S01]  /*53b0*/  STG.E.U16 desc[UR36][R16.64], R2 ;  /* 0x0000000210007986 */ /* 0x0001e2000c101524 */
[----:B------:R-:W-:Y:S05]  /*53c0*/  BRA `(.L_x_10169) ;  /* 0x0000000c00147947 */ /* 0x000fea0003800000 */
.L_x_10165:
        /* <DEDUP_REMOVED lines=9> */
.L_x_10173:
[----:B------:R-:W-:-:S04]  /*5460*/  I2FP.F32.U32 R0, R2 ;  /* 0x0000000200007245 */ /* 0x000fc80000201000 */
[----:B------:R-:W-:-:S05]  /*5470*/  F2FP.F16.F32.PACK_AB R0, RZ, R0 ;  /* 0x00000000ff00723e */ /* 0x000fca00000000ff */
[----:B------:R0:W-:Y:S01]  /*5480*/  STG.E.U16 desc[UR36][R16.64], R0 ;  /* 0x0000000010007986 */ /* 0x0001e2000c101524 */
[----:B------:R-:W-:Y:S05]  /*5490*/  BRA `(.L_x_10169) ;  /* 0x0000000800e07947 */ /* 0x000fea0003800000 */
.L_x_10172:
        /* <DEDUP_REMOVED lines=10> */
.L_x_10175:
[----:B------:R-:W-:-:S04]  /*5540*/  I2FP.F32.U32 R2, R2 ;  /* 0x0000000200027245 */ /* 0x000fc80000201000 */
[----:B------:R-:W-:-:S04]  /*5550*/  F2FP.F16.F32.PACK_AB R3, RZ, R2 ;  /* 0x00000002ff03723e */ /* 0x000fc800000000ff */
[----:B------:R-:W-:-:S05]  /*5560*/  PRMT R3, R3, 0x5410, RZ ;  /* 0x0000541003037816 */ /* 0x000fca00000000ff */
[----:B------:R0:W-:Y:S01]  /*5570*/  STG.E desc[UR36][R16.64], R3 ;  /* 0x0000000310007986 */ /* 0x0001e2000c101924 */
[----:B------:R-:W-:Y:S05]  /*5580*/  BRA `(.L_x_10169) ;  /* 0x0000000800a47947 */ /* 0x000fea0003800000 */
.L_x_10174:
[----:B------:R-:W0:Y:S02]  /*5590*/  I2F.F64.U32 R2, R2 ;  /* 0x0000000200027312 */ /* 0x000e240000201800 */
[----:B0-----:R0:W-:Y:S01]  /*55a0*/  STG.E.64 desc[UR36][R16.64], R2 ;  /* 0x0000000210007986 */ /* 0x0011e2000c101b24 */
[----:B------:R-:W-:Y:S05]  /*55b0*/  BRA `(.L_x_10169) ;  /* 0x0000000800987947 */ /* 0x000fea0003800000 */
.L_x_10164:
        /* <DEDUP_REMOVED lines=10> */
.L_x_10178:
[----:B------:R-:W0:Y:S01]  /*5660*/  I2F.F64.U32 R4, R2 ;  /* 0x0000000200047312 */ /* 0x000e220000201800 */
[----:B------:R-:W-:-:S05]  /*5670*/  CS2R R6, SRZ ;  /* 0x0000000000067805 */ /* 0x000fca000001ff00 */
[----:B0-----:R0:W-:Y:S01]  /*5680*/  STG.E.128 desc[UR36][R16.64], R4 ;  /* 0x0000000410007986 */ /* 0x0011e2000c101d24 */
[----:B------:R-:W-:Y:S05]  /*5690*/  BRA `(.L_x_10169) ;  /* 0x0000000800607947 */ /* 0x000fea0003800000 */
.L_x_10177:
        /* <DEDUP_REMOVED lines=21> */
.L_x_10182:
[----:B------:R-:W-:Y:S05]  /*57f0*/  BSYNC B0 ;  /* 0x0000000000007941 */ /* 0x000fea0003800000 */
.L_x_10181:
[----:B------:R-:W-:-:S05]  /*5800*/  LOP3.LUT R3, R0, R3, RZ, 0xfc, !PT ;  /* 0x0000000300037212 */ /* 0x000fca00078efcff */
[----:B------:R0:W-:Y:S01]  /*5810*/  STG.E.U8 desc[UR36][R16.64], R3 ;  /* 0x0000000310007986 */ /* 0x0001e2000c101124 */
[----:B------:R-:W-:Y:S05]  /*5820*/  BRA `(.L_x_10169) ;  /* 0x0000000400fc7947 */ /* 0x000fea0003800000 */
.L_x_10180:
        /* <DEDUP_REMOVED lines=13> */
.L_x_10184:
[----:B------:R-:W-:Y:S01]  /*5900*/  IMAD.MOV.U32 R0, RZ, RZ, 0x7f ;  /* 0x0000007fff007424 */ /* 0x000fe200078e00ff */
[----:B------:R-:W-:-:S04]  /*5910*/  ISETP.GT.U32.AND P0, PT, R2, 0x7f800000, PT ;  /* 0x7f8000000200780c */ /* 0x000fc80003f04070 */
[----:B------:R-:W-:-:S09]  /*5920*/  SEL R0, R0, 0x7c, P0 ;  /* 0x0000007c00007807 */ /* 0x000fd20000000000 */
.L_x_10185:
[----:B------:R-:W-:Y:S05]  /*5930*/  BSYNC B0 ;  /* 0x0000000000007941 */ /* 0x000fea0003800000 */
.L_x_10183:
[----:B------:R-:W-:-:S04]  /*5940*/  LOP3.LUT R2, R3, 0x80000000, RZ, 0xc0, !PT ;  /* 0x8000000003027812 */ /* 0x000fc800078ec0ff */
[----:B------:R-:W-:-:S04]  /*5950*/  SHF.R.U32.HI R3, RZ, 0x18, R2 ;  /* 0x00000018ff037819 */ /* 0x000fc80000011602 */
[----:B------:R-:W-:-:S05]  /*5960*/  LOP3.LUT R3, R0, R3, RZ, 0xfc, !PT ;  /* 0x0000000300037212 */ /* 0x000fca00078efcff */
[----:B------:R0:W-:Y:S01]  /*5970*/  STG.E.U8 desc[UR36][R16.64], R3 ;  /* 0x0000000310007986 */ /* 0x0001e2000c101124 */
[----:B------:R-:W-:Y:S05]  /*5980*/  BRA `(.L_x_10169) ;  /* 0x0000000400a47947 */ /* 0x000fea0003800000 */
.L_x_10179:
[----:B------:R-:W-:-:S04]  /*5990*/  I2FP.F32.U32 R0, R2 ;  /* 0x0000000200007245 */ /* 0x000fc80000201000 */
[----:B------:R-:W-:-:S05]  /*59a0*/  F2FP.BF16.F32.PACK_AB R0, RZ, R0 ;  /* 0x00000000ff00723e */ /* 0x000fca00000010ff */
[----:B------:R0:W-:Y:S01]  /*59b0*/  STG.E.U16 desc[UR36][R16.64], R0 ;  /* 0x0000000010007986 */ /* 0x0001e2000c101524 */
[----:B------:R-:W-:Y:S05]  /*59c0*/  BRA `(.L_x_10169) ;  /* 0x0000000400947947 */ /* 0x000fea0003800000 */
.L_x_10176:
        /* <DEDUP_REMOVED lines=10> */
.L_x_10188:
        /* <DEDUP_REMOVED lines=17> */
.L_x_10191:
[----:B------:R-:W-:-:S04]  /*5b80*/  LOP3.LUT R2, R3, 0x80000000, RZ, 0xc0, !PT ;  /* 0x8000000003027812 */ /* 0x000fc800078ec0ff */
[----:B------:R-:W-:-:S04]  /*5b90*/  SHF.R.U32.HI R3, RZ, 0x18, R2 ;  /* 0x00000018ff037819 */ /* 0x000fc80000011602 */
[----:B------:R-:W-:-:S04]  /*5ba0*/  LOP3.LUT R0, R0, R3, RZ, 0xfc, !PT ;  /* 0x0000000300007212 */ /* 0x000fc800078efcff */
[----:B------:R-:W-:-:S07]  /*5bb0*/  PRMT R8, R0, 0x7610, R8 ;  /* 0x0000761000087816 */ /* 0x000fce0000000008 */
.L_x_10190:
[----:B------:R-:W-:Y:S05]  /*5bc0*/  BSYNC B0 ;  /* 0x0000000000007941 */ /* 0x000fea0003800000 */
.L_x_10189:
[----:B------:R3:W-:Y:S01]  /*5bd0*/  STG.E.U8 desc[UR36][R16.64], R8 ;  /* 0x0000000810007986 */ /* 0x0007e2000c101124 */
[----:B------:R-:W-:Y:S05]  /*5be0*/  BRA `(.L_x_10169) ;  /* 0x00000004000c7947 */ /* 0x000fea0003800000 */
.L_x_10187:
        /* <DEDUP_REMOVED lines=17> */
.L_x_10194:
[----:B------:R-:W-:-:S04]  /*5d00*/  LOP3.LUT R2, R3, 0x80000000, RZ, 0xc0, !PT ;  /* 0x8000000003027812 */ /* 0x000fc800078ec0ff */
[----:B------:R-:W-:-:S04]  /*5d10*/  SHF.R.U32.HI R3, RZ, 0x18, R2 ;  /* 0x00000018ff037819 */ /* 0x000fc80000011602 */
[----:B------:R-:W-:-:S04]  /*5d20*/  LOP3.LUT R0, R0, R3, RZ, 0xfc, !PT ;  /* 0x0000000300007212 */ /* 0x000fc800078efcff */
[----:B------:R-:W-:-:S07]  /*5d30*/  PRMT R8, R0, 0x7610, R8 ;  /* 0x0000761000087816 */ /* 0x000fce0000000008 */
.L_x_10193:
[----:B------:R-:W-:Y:S05]  /*5d40*/  BSYNC B0 ;  /* 0x0000000000007941 */ /* 0x000fea0003800000 */
.L_x_10192:
[----:B------:R0:W-:Y:S01]  /*5d50*/  STG.E.U8 desc[UR36][R16.64], R8 ;  /* 0x0000000810007986 */ /* 0x0001e2000c101124 */
[----:B------:R-:W-:Y:S05]  /*5d60*/  BRA `(.L_x_10169) ;  /* 0x0000000000ac7947 */ /* 0x000fea0003800000 */
.L_x_10186:
        /* <DEDUP_REMOVED lines=22> */
.L_x_10168:
        /* <DEDUP_REMOVED lines=16> */
.L_x_10197:
[----:B------:R-:W-:Y:S05]  /*5fd0*/  BRA `(.L_x_10169) ;  /* 0x0000000000107947 */ /* 0x000fea0003800000 */
.L_x_10196:
[----:B------:R-:W-:-:S05]  /*5fe0*/  IMAD.MOV.U32 R3, RZ, RZ, RZ ;  /* 0x000000ffff037224 */ /* 0x000fca00078e00ff */
[----:B------:R2:W-:Y:S01]  /*5ff0*/  STG.E.64 desc[UR36][R16.64], R2 ;  /* 0x0000000210007986 */ /* 0x0005e2000c101b24 */
[----:B------:R-:W-:Y:S05]  /*6000*/  BRA `(.L_x_10169) ;  /* 0x0000000000047947 */ /* 0x000fea0003800000 */
.L_x_10195:
[----:B------:R0:W-:Y:S02]  /*6010*/  STG.E desc[UR36][R16.64], R2 ;  /* 0x0000000210007986 */ /* 0x0001e4000c101924 */
.L_x_10169:
[----:B------:R-:W-:-:S07]  /*6020*/  VIADD R19, R19, 0x80 ;  /* 0x0000008013137836 */ /* 0x000fce0000000000 */
.L_x_10129:
[----:B------:R-:W-:Y:S05]  /*6030*/  BSYNC B6 ;  /* 0x0000000000067941 */ /* 0x000fea0003800000 */
.L_x_10128:
        /* <DEDUP_REMOVED lines=307> */
.L_x_10200:
        /* <DEDUP_REMOVED lines=20> */
.L_x_10204:
[----:B------:R0:W5:Y:S01]  /*74b0*/  LDG.E.U8 R18, desc[UR36][R2.64] ;  /* 0x0000002402127981 */ /* 0x000162000c1e1100 */
[----:B------:R-:W-:Y:S05]  /*74c0*/  BRA `(.L_x_10206) ;  /* 0x0000000c00347947 */ /* 0x000fea0003800000 */
.L_x_10203:
        /* <DEDUP_REMOVED lines=8> */
.L_x_10208:
[----:B------:R0:W5:Y:S01]  /*7550*/  LDG.E R18, desc[UR36][R2.64] ;  /* 0x0000002402127981 */ /* 0x000162000c1e1900 */
[----:B------:R-:W-:Y:S05]  /*7560*/  BRA `(.L_x_10206) ;  /* 0x0000000c000c7947 */ /* 0x000fea0003800000 */
.L_x_10207:
[----:B------:R0:W5:Y:S01]  /*7570*/  LDG.E.S16 R18, desc[UR36][R2.64] ;  /* 0x0000002402127981 */ /* 0x000162000c1e1700 */
[----:B------:R-:W-:Y:S05]  /*7580*/  BRA `(.L_x_10206) ;  /* 0x0000000c00047947 */ /* 0x000fea0003800000 */
.L_x_10202:
        /* <DEDUP_REMOVED lines=9> */
.L_x_10210:
[----:B------:R-:W2:Y:S02]  /*7620*/  LDG.E.U16 R2, desc[UR36][R2.64] ;  /* 0x0000002402027981 */ /* 0x000ea4000c1e1500 */
[----:B--2---:R-:W-:-:S06]  /*7630*/  HADD2.F32 R18, -RZ, R2.H0_H0 ;  /* 0x20000002ff127230 */ /* 0x004fcc0000004100 */
[----:B------:R-:W0:Y:S01]  /*7640*/  F2I.FTZ.TRUNC.NTZ R18, R18 ;  /* 0x0000001200127305 */ /* 0x000e22000021f100 */
[----:B------:R-:W-:Y:S05]  /*7650*/  BRA `(.L_x_10206) ;  /* 0x0000000800d07947 */ /* 0x000fea0003800000 */
.L_x_10209:
        /* <DEDUP_REMOVED lines=9> */
.L_x_10212:
[----:B------:R-:W2:Y:S02]  /*76f0*/  LDG.E.U16 R2, desc[UR36][R2.64] ;  /* 0x0000002402027981 */ /* 0x000ea4000c1e1500 */
[----:B--2---:R-:W-:-:S06]  /*7700*/  HADD2.F32 R18, -RZ, R2.H0_H0 ;  /* 0x20000002ff127230 */ /* 0x004fcc0000004100 */
[----:B------:R-:W0:Y:S01]  /*7710*/  F2I.FTZ.TRUNC.NTZ R18, R18 ;  /* 0x0000001200127305 */ /* 0x000e22000021f100 */
[----:B------:R-:W-:Y:S05]  /*7720*/  BRA `(.L_x_10206) ;  /* 0x00000008009c7947 */ /* 0x000fea0003800000 */
.L_x_10211:
[----:B------:R-:W2:Y:S02]  /*7730*/  LDG.E.64 R2, desc[UR36][R2.64] ;  /* 0x0000002402027981 */ /* 0x000ea4000c1e1b00 */
[----:B--2---:R0:W1:Y:S01]  /*7740*/  F2I.F64.TRUNC R18, R2 ;  /* 0x0000000200127311 */ /* 0x004062000030d100 */
[----:B------:R-:W-:Y:S05]  /*7750*/  BRA `(.L_x_10206) ;  /* 0x0000000800907947 */ /* 0x000fea0003800000 */
.L_x_10201:
        /* <DEDUP_REMOVED lines=12> */
.L_x_10215:
[----:B------:R-:W2:Y:S02]  /*7820*/  LDG.E.64 R2, desc[UR36][R2.64] ;  /* 0x0000002402027981 */ /* 0x000ea4000c1e1b00 */
[----:B--2---:R0:W1:Y:S01]  /*7830*/  F2I.F64.TRUNC R18, R2 ;  /* 0x0000000200127311 */ /* 0x004062000030d100 */
[----:B------:R-:W-:Y:S05]  /*7840*/  BRA `(.L_x_10206) ;  /* 0x0000000800547947 */ /* 0x000fea0003800000 */
.L_x_10214:
        /* <DEDUP_REMOVED lines=27> */
.L_x_10217:
        /* <DEDUP_REMOVED lines=14> */
.L_x_10216:
[----:B------:R-:W2:Y:S02]  /*7ae0*/  LDG.E.U16 R18, desc[UR36][R2.64] ;  /* 0x0000002402127981 */ /* 0x000ea4000c1e1500 */
[----:B--2---:R-:W-:-:S06]  /*7af0*/  IMAD.U32 R18, R18, 0x10000, RZ ;  /* 0x0001000012127824 */ /* 0x004fcc00078e00ff */
[----:B------:R-:W0:Y:S01]  /*7b00*/  F2I.FTZ.TRUNC.NTZ R18, R18 ;  /* 0x0000001200127305 */ /* 0x000e22000021f100 */
[----:B------:R-:W-:Y:S05]  /*7b10*/  BRA `(.L_x_10206) ;  /* 0x0000000400a07947 */ /* 0x000fea0003800000 */
.L_x_10213:
        /* <DEDUP_REMOVED lines=10> */
.L_x_10220:
        /* <DEDUP_REMOVED lines=21> */
.L_x_10224:
[----:B------:R-:W-:Y:S05]  /*7d10*/  BSYNC B1 ;  /* 0x0000000000017941 */ /* 0x000fea0003800000 */
.L_x_10223:
[----:B------:R-:W-:Y:S01]  /*7d20*/  IMAD.SHL.U32 R2, R2, 0x100000, RZ ;  /* 0x0010000002027824 */ /* 0x000fe200078e00ff */
[----:B------:R-:W-:-:S04]  /*7d30*/  LEA R3, R0, 0x3b800000, 0x17 ;  /* 0x3b80000000037811 */ /* 0x000fc800078eb8ff */
[----:B------:R-:W-:-:S07]  /*7d40*/  LOP3.LUT R18, R3, R2, R18, 0xfe, !PT ;  /* 0x0000000203127212 */ /* 0x000fce00078efe12 */
.L_x_10222:
[----:B------:R-:W-:Y:S05]  /*7d50*/  BSYNC B0 ;  /* 0x0000000000007941 */ /* 0x000fea0003800000 */
.L_x_10221:
[----:B------:R-:W1:Y:S01]  /*7d60*/  F2I.FTZ.TRUNC.NTZ R18, R18 ;  /* 0x0000001200127305 */ /* 0x000e62000021f100 */
[----:B------:R-:W-:Y:S05]  /*7d70*/  BRA `(.L_x_10206) ;  /* 0x0000000400087947 */ /* 0x000fea0003800000 */
.L_x_10219:
        /* <DEDUP_REMOVED lines=21> */
.L_x_10228:
[----:B------:R-:W-:Y:S05]  /*7ed0*/  BSYNC B1 ;  /* 0x0000000000017941 */ /* 0x000fea0003800000 */
.L_x_10227:
[----:B------:R-:W-:Y:S01]  /*7ee0*/  IMAD.SHL.U32 R2, R2, 0x200000, RZ ;  /* 0x0020000002027824 */ /* 0x000fe200078e00ff */
[----:B------:R-:W-:-:S04]  /*7ef0*/  LEA R3, R0, 0x37800000, 0x17 ;  /* 0x3780000000037811 */ /* 0x000fc800078eb8ff */
[----:B------:R-:W-:-:S07]  /*7f00*/  LOP3.LUT R18, R3, R2, R18, 0xfe, !PT ;  /* 0x0000000203127212 */ /* 0x000fce00078efe12 */
.L_x_10226:
[----:B------:R-:W-:Y:S05]  /*7f10*/  BSYNC B0 ;  /* 0x0000000000007941 */ /* 0x000fea0003800000 */
.L_x_10225:
[----:B------:R-:W2:Y:S01]  /*7f20*/  F2I.FTZ.TRUNC.NTZ R18, R18 ;  /* 0x0000001200127305 */ /* 0x000ea2000021f100 */
[----:B------:R-:W-:Y:S05]  /*7f30*/  BRA `(.L_x_10206) ;  /* 0x0000000000987947 */ /* 0x000fea0003800000 */
.L_x_10218:
        /* <DEDUP_REMOVED lines=14> */
.L_x_10232:
[----:B------:R-:W-:Y:S05]  /*8020*/  BSYNC B0 ;  /* 0x0000000000007941 */ /* 0x000fea0003800000 */
.L_x_10231:
[----:B------:R-:W4:Y:S01]  /*8030*/  F2I.FTZ.TRUNC.NTZ R18, R18 ;  /* 0x0000001200127305 */ /* 0x000f22000021f100 */
[----:B------:R-:W-:Y:S05]  /*8040*/  BRA `(.L_x_10206) ;  /* 0x0000000000547947 */ /* 0x000fea0003800000 */
.L_x_10205:
        /* <DEDUP_REMOVED lines=17> */
.L_x_10233:
[----:B------:R-:W-:Y:S05]  /*8160*/  BRA `(.L_x_10206) ;  /* 0x00000000000c7947 */ /* 0x000fea0003800000 */
.L_x_10230:
[----:B------:R3:W5:Y:S01]  /*8170*/  LDG.E R18, desc[UR36][R2.64] ;  /* 0x0000002402127981 */ /* 0x000762000c1e1900 */
[----:B------:R-:W-:Y:S05]  /*8180*/  BRA `(.L_x_10206) ;  /* 0x0000000000047947 */ /* 0x000fea0003800000 */
.L_x_10229:
[----:B------:R0:W5:Y:S02]  /*8190*/  LDG.E R18, desc[UR36][R2.64] ;  /* 0x0000002402127981 */ /* 0x000164000c1e1900 */
.L_x_10206:
        /* <DEDUP_REMOVED lines=18> */
.L_x_10237:
[----:B------:R3:W-:Y:S01]  /*82c0*/  STG.E.U8 desc[UR36][R16.64], R2 ;  /* 0x0000000210007986 */ /* 0x0007e2000c101124 */
[----:B------:R-:W-:Y:S05]  /*82d0*/  BRA `(.L_x_10239) ;  /* 0x0000000c00487947 */ /* 0x000fea0003800000 */
.L_x_10236:
        /* <DEDUP_REMOVED lines=9> */
.L_x_10241:
[----:B------:R2:W-:Y:S01]  /*8370*/  STG.E desc[UR36][R16.64], R2 ;  /* 0x0000000210007986 */ /* 0x0005e2000c101924 */
[----:B------:R-:W-:Y:S05]  /*8380*/  BRA `(.L_x_10239) ;  /* 0x0000000c001c7947 */ /* 0x000fea0003800000 */
.L_x_10240:
[----:B------:R0:W-:Y:S01]  /*8390*/  STG.E.U16 desc[UR36][R16.64], R2 ;  /* 0x0000000210007986 */ /* 0x0001e2000c101524 */
[----:B------:R-:W-:Y:S05]  /*83a0*/  BRA `(.L_x_10239) ;  /* 0x0000000c00147947 */ /* 0x000fea0003800000 */
.L_x_10235:
        /* <DEDUP_REMOVED lines=9> */
.L_x_10243:
[----:B------:R-:W-:-:S04]  /*8440*/  I2FP.F32.U32 R0, R2 ;  /* 0x0000000200007245 */ /* 0x000fc80000201000 */
[----:B------:R-:W-:-:S05]  /*8450*/  F2FP.F16.F32.PACK_AB R0, RZ, R0 ;  /* 0x00000000ff00723e */ /* 0x000fca00000000ff */
[----:B------:R0:W-:Y:S01]  /*8460*/  STG.E.U16 desc[UR36][R16.64], R0 ;  /* 0x0000000010007986 */ /* 0x0001e2000c101524 */
[----:B------:R-:W-:Y:S05]  /*8470*/  BRA `(.L_x_10239) ;  /* 0x0000000800e07947 */ /* 0x000fea0003800000 */
.L_x_10242:
        /* <DEDUP_REMOVED lines=10> */
.L_x_10245:
[----:B------:R-:W-:-:S04]  /*8520*/  I2FP.F32.U32 R2, R2 ;  /* 0x0000000200027245 */ /* 0x000fc80000201000 */
[----:B------:R-:W-:-:S04]  /*8530*/  F2FP.F16.F32.PACK_AB R3, RZ, R2 ;  /* 0x00000002ff03723e */ /* 0x000fc800000000ff */
[----:B------:R-:W-:-:S05]  /*8540*/  PRMT R3, R3, 0x5410, RZ ;  /* 0x0000541003037816 */ /* 0x000fca00000000ff */
[----:B------:R0:W-:Y:S01]  /*8550*/  STG.E desc[UR36][R16.64], R3 ;  /* 0x0000000310007986 */ /* 0x0001e2000c101924 */
[----:B------:R-:W-:Y:S05]  /*8560*/  BRA `(.L_x_10239) ;  /* 0x0000000800a47947 */ /* 0x000fea0003800000 */
.L_x_10244:
[----:B------:R-:W0:Y:S02]  /*8570*/  I2F.F64.U32 R2, R2 ;  /* 0x0000000200027312 */ /* 0x000e240000201800 */
[----:B0-----:R0:W-:Y:S01]  /*8580*/  STG.E.64 desc[UR36][R16.64], R2 ;  /* 0x0000000210007986 */ /* 0x0011e2000c101b24 */
[----:B------:R-:W-:Y:S05]  /*8590*/  BRA `(.L_x_10239) ;  /* 0x0000000800987947 */ /* 0x000fea0003800000 */
.L_x_10234:
        /* <DEDUP_REMOVED lines=10> */
.L_x_10248:
[----:B------:R-:W0:Y:S01]  /*8640*/  I2F.F64.U32 R4, R2 ;  /* 0x0000000200047312 */ /* 0x000e220000201800 */
[----:B------:R-:W-:-:S05]  /*8650*/  CS2R R6, SRZ ;  /* 0x0000000000067805 */ /* 0x000fca000001ff00 */
[----:B0-----:R0:W-:Y:S01]  /*8660*/  STG.E.128 desc[UR36][R16.64], R4 ;  /* 0x0000000410007986 */ /* 0x0011e2000c101d24 */
[----:B------:R-:W-:Y:S05]  /*8670*/  BRA `(.L_x_10239) ;  /* 0x0000000800607947 */ /* 0x000fea0003800000 */
.L_x_10247:
        /* <DEDUP_REMOVED lines=21> */
.L_x_10252:
[----:B------:R-:W-:Y:S05]  /*87d0*/  BSYNC B0 ;  /* 0x0000000000007941 */ /* 0x000fea0003800000 */
.L_x_10251:
[----:B------:R-:W-:-:S05]  /*87e0*/  LOP3.LUT R3, R0, R3, RZ, 0xfc, !PT ;  /* 0x0000000300037212 */ /* 0x000fca00078efcff */
[----:B------:R0:W-:Y:S01]  /*87f0*/  STG.E.U8 desc[UR36][R16.64], R3 ;  /* 0x0000000310007986 */ /* 0x0001e2000c101124 */
[----:B------:R-:W-:Y:S05]  /*8800*/  BRA `(.L_x_10239) ;  /* 0x0000000400fc7947 */ /* 0x000fea0003800000 */
.L_x_10250:
        /* <DEDUP_REMOVED lines=13> */
.L_x_10254:
[----:B------:R-:W-:Y:S01]  /*88e0*/  IMAD.MOV.U32 R0, RZ, RZ, 0x7f ;  /* 0x0000007fff007424 */ /* 0x000fe200078e00ff */
[----:B------:R-:W-:-:S04]  /*88f0*/  ISETP.GT.U32.AND P0, PT, R2, 0x7f800000, PT ;  /* 0x7f8000000200780c */ /* 0x000fc80003f04070 */
[----:B------:R-:W-:-:S09]  /*8900*/  SEL R0, R0, 0x7c, P0 ;  /* 0x0000007c00007807 */ /* 0x000fd20000000000 */
.L_x_10255:
[----:B------:R-:W-:Y:S05]  /*8910*/  BSYNC B0 ;  /* 0x0000000000007941 */ /* 0x000fea0003800000 */
.L_x_10253:
[----:B------:R-:W-:-:S04]  /*8920*/  LOP3.LUT R2, R3, 0x80000000, RZ, 0xc0, !PT ;  /* 0x8000000003027812 */ /* 0x000fc800078ec0ff */
[----:B------:R-:W-:-:S04]  /*8930*/  SHF.R.U32.HI R3, RZ, 0x18, R2 ;  /* 0x00000018ff037819 */ /* 0x000fc80000011602 */
[----:B------:R-:W-:-:S05]  /*8940*/  LOP3.LUT R3, R0, R3, RZ, 0xfc, !PT ;  /* 0x0000000300037212 */ /* 0x000fca00078efcff */
[----:B------:R0:W-:Y:S01]  /*8950*/  STG.E.U8 desc[UR36][R16.64], R3 ;  /* 0x0000000310007986 */ /* 0x0001e2000c101124 */
[----:B------:R-:W-:Y:S05]  /*8960*/  BRA `(.L_x_10239) ;  /* 0x0000000400a47947 */ /* 0x000fea0003800000 */
.L_x_10249:
[----:B------:R-:W-:-:S04]  /*8970*/  I2FP.F32.U32 R0, R2 ;  /* 0x0000000200007245 */ /* 0x000fc80000201000 */
[----:B------:R-:W-:-:S05]  /*8980*/  F2FP.BF16.F32.PACK_AB R0, RZ, R0 ;  /* 0x00000000ff00723e */ /* 0x000fca00000010ff */
[----:B------:R0:W-:Y:S01]  /*8990*/  STG.E.U16 desc[UR36][R16.64], R0 ;  /* 0x0000000010007986 */ /* 0x0001e2000c101524 */
[----:B------:R-:W-:Y:S05]  /*89a0*/  BRA `(.L_x_10239) ;  /* 0x0000000400947947 */ /* 0x000fea0003800000 */
.L_x_10246:
        /* <DEDUP_REMOVED lines=10> */
.L_x_10258:
        /* <DEDUP_REMOVED lines=17> */
.L_x_10261:
[----:B------:R-:W-:-:S04]  /*8b60*/  LOP3.LUT R2, R3, 0x80000000, RZ, 0xc0, !PT ;  /* 0x8000000003027812 */ /* 0x000fc800078ec0ff */
[----:B------:R-:W-:-:S04]  /*8b70*/  SHF.R.U32.HI R3, RZ, 0x18, R2 ;  /* 0x00000018ff037819 */ /* 0x000fc80000011602 */
[----:B------:R-:W-:-:S04]  /*8b80*/  LOP3.LUT R0, R0, R3, RZ, 0xfc, !PT ;  /* 0x0000000300007212 */ /* 0x000fc800078efcff */
[----:B------:R-:W-:-:S07]  /*8b90*/  PRMT R8, R0, 0x7610, R8 ;  /* 0x0000761000087816 */ /* 0x000fce0000000008 */
.L_x_10260:
[----:B------:R-:W-:Y:S05]  /*8ba0*/  BSYNC B0 ;  /* 0x0000000000007941 */ /* 0x000fea0003800000 */
.L_x_10259:
[----:B------:R0:W-:Y:S01]  /*8bb0*/  STG.E.U8 desc[UR36][R16.64], R8 ;  /* 0x0000000810007986 */ /* 0x0001e2000c101124 */
[----:B------:R-:W-:Y:S05]  /*8bc0*/  BRA `(.L_x_10239) ;  /* 0x00000004000c7947 */ /* 0x000fea0003800000 */
.L_x_10257:
        /* <DEDUP_REMOVED lines=17> */
.L_x_10264:
[----:B------:R-:W-:-:S04]  /*8ce0*/  LOP3.LUT R2, R3, 0x80000000, RZ, 0xc0, !PT ;  /* 0x8000000003027812 */ /* 0x000fc800078ec0ff */
[----:B------:R-:W-:-:S04]  /*8cf0*/  SHF.R.U32.HI R3, RZ, 0x18, R2 ;  /* 0x00000018ff037819 */ /* 0x000fc80000011602 */
[----:B------:R-:W-:-:S04]  /*8d00*/  LOP3.LUT R0, R0, R3, RZ, 0xfc, !PT ;  /* 0x0000000300007212 */ /* 0x000fc800078efcff */
[----:B------:R-:W-:-:S07]  /*8d10*/  PRMT R8, R0, 0x7610, R8 ;  /* 0x0000761000087816 */ /* 0x000fce0000000008 */
.L_x_10263:
[----:B------:R-:W-:Y:S05]  /*8d20*/  BSYNC B0 ;  /* 0x0000000000007941 */ /* 0x000fea0003800000 */
.L_x_10262:
[----:B------:R0:W-:Y:S01]  /*8d30*/  STG.E.U8 desc[UR36][R16.64], R8 ;  /* 0x0000000810007986 */ /* 0x0001e2000c101124 */
[----:B------:R-:W-:Y:S05]  /*8d40*/  BRA `(.L_x_10239) ;  /* 0x0000000000ac7947 */ /* 0x000fea0003800000 */
.L_x_10256:
        /* <DEDUP_REMOVED lines=22> */
.L_x_10238:
        /* <DEDUP_REMOVED lines=16> */
.L_x_10267:
[----:B------:R-:W-:Y:S05]  /*8fb0*/  BRA `(.L_x_10239) ;  /* 0x0000000000107947 */ /* 0x000fea0003800000 */
.L_x_10266:
[----:B------:R-:W-:-:S05]  /*8fc0*/  IMAD.MOV.U32 R3, RZ, RZ, RZ ;  /* 0x000000ffff037224 */ /* 0x000fca00078e00ff */
[----:B------:R0:W-:Y:S01]  /*8fd0*/  STG.E.64 desc[UR36][R16.64], R2 ;  /* 0x0000000210007986 */ /* 0x0001e2000c101b24 */
[----:B------:R-:W-:Y:S05]  /*8fe0*/  BRA `(.L_x_10239) ;  /* 0x0000000000047947 */ /* 0x000fea0003800000 */
.L_x_10265:
[----:B------:R0:W-:Y:S02]  /*8ff0*/  STG.E desc[UR36][R16.64], R2 ;  /* 0x0000000210007986 */ /* 0x0001e4000c101924 */
.L_x_10239:
[----:B------:R-:W-:-:S07]  /*9000*/  VIADD R19, R19, 0x80 ;  /* 0x0000008013137836 */ /* 0x000fce0000000000 */
.L_x_10199:
[----:B------:R-:W-:Y:S05]  /*9010*/  BSYNC B6 ;  /* 0x0000000000067941 */ /* 0x000fea0003800000 */
.L_x_10198:
        /* <DEDUP_REMOVED lines=306> */
.L_x_10268:
        /* <DEDUP_REMOVED lines=20> */
.L_x_10272:
[----:B------:R4:W5:Y:S01]  /*a480*/  LDG.E.U8 R18, desc[UR36][R2.64] ;  /* 0x0000002402127981 */ /* 0x000962000c1e1100 */
[----:B------:R-:W-:Y:S05]  /*a490*/  BRA `(.L_x_10274) ;  /* 0x0000000c00347947 */ /* 0x000fea0003800000 */
.L_x_10271:
        /* <DEDUP_REMOVED lines=8> */
.L_x_10276:
[----:B------:R2:W5:Y:S01]  /*a520*/  LDG.E R18, desc[UR36][R2.64] ;  /* 0x0000002402127981 */ /* 0x000562000c1e1900 */
[----:B------:R-:W-:Y:S05]  /*a530*/  BRA `(.L_x_10274) ;  /* 0x0000000c000c7947 */ /* 0x000fea0003800000 */
.L_x_10275:
[----:B------:R0:W5:Y:S01]  /*a540*/  LDG.E.S16 R18, desc[UR36][R2.64] ;  /* 0x0000002402127981 */ /* 0x000162000c1e1700 */
[----:B------:R-:W-:Y:S05]  /*a550*/  BRA `(.L_x_10274) ;  /* 0x0000000c00047947 */ /* 0x000fea0003800000 */
.L_x_10270:
        /* <DEDUP_REMOVED lines=9> */
.L_x_10278:
[----:B------:R-:W2:Y:S02]  /*a5f0*/  LDG.E.U16 R2, desc[UR36][R2.64] ;  /* 0x0000002402027981 */ /* 0x000ea4000c1e1500 */
[----:B--2---:R-:W-:-:S06]  /*a600*/  HADD2.F32 R18, -RZ, R2.H0_H0 ;  /* 0x20000002ff127230 */ /* 0x004fcc0000004100 */
[----:B------:R-:W0:Y:S01]  /*a610*/  F2I.FTZ.TRUNC.NTZ R18, R18 ;  /* 0x0000001200127305 */ /* 0x000e22000021f100 */
[----:B------:R-:W-:Y:S05]  /*a620*/  BRA `(.L_x_10274) ;  /* 0x0000000800d07947 */ /* 0x000fea0003800000 */
.L_x_10277:
        /* <DEDUP_REMOVED lines=9> */
.L_x_10280:
[----:B------:R-:W2:Y:S02]  /*a6c0*/  LDG.E.U16 R2, desc[UR36][R2.64] ;  /* 0x0000002402027981 */ /* 0x000ea4000c1e1500 */
[----:B--2---:R-:W-:-:S06]  /*a6d0*/  HADD2.F32 R18, -RZ, R2.H0_H0 ;  /* 0x20000002ff127230 */ /* 0x004fcc0000004100 */
[----:B------:R-:W0:Y:S01]  /*a6e0*/  F2I.FTZ.TRUNC.NTZ R18, R18 ;  /* 0x0000001200127305 */ /* 0x000e22000021f100 */
[----:B------:R-:W-:Y:S05]  /*a6f0*/  BRA `(.L_x_10274) ;  /* 0x00000008009c7947 */ /* 0x000fea0003800000 */
.L_x_10279:
[----:B------:R-:W2:Y:S02]  /*a700*/  LDG.E.64 R2, desc[UR36][R2.64] ;  /* 0x0000002402027981 */ /* 0x000ea4000c1e1b00 */
[----:B--2---:R0:W1:Y:S01]  /*a710*/  F2I.F64.TRUNC R18, R2 ;  /* 0x0000000200127311 */ /* 0x004062000030d100 */
[----:B------:R-:W-:Y:S05]  /*a720*/  BRA `(.L_x_10274) ;  /* 0x0000000800907947 */ /* 0x000fea0003800000 */
.L_x_10269:
        /* <DEDUP_REMOVED lines=12> */
.L_x_10283:
[----:B------:R-:W2:Y:S02]  /*a7f0*/  LDG.E.64 R2, desc[UR36][R2.64] ;  /* 0x0000002402027981 */ /* 0x000ea4000c1e1b00 */
[----:B--2---:R0:W1:Y:S01]  /*a800*/  F2I.F64.TRUNC R18, R2 ;  /* 0x0000000200127311 */ /* 0x004062000030d100 */
[----:B------:R-:W-:Y:S05]  /*a810*/  BRA `(.L_x_10274) ;  /* 0x0000000800547947 */ /* 0x000fea0003800000 */
.L_x_10282:
        /* <DEDUP_REMOVED lines=27> */
.L_x_10285:
        /* <DEDUP_REMOVED lines=14> */
.L_x_10284:
[----:B------:R-:W2:Y:S02]  /*aab0*/  LDG.E.U16 R18, desc[UR36][R2.64] ;  /* 0x0000002402127981 */ /* 0x000ea4000c1e1500 */
[----:B--2---:R-:W-:-:S06]  /*aac0*/  IMAD.U32 R18, R18, 0x10000, RZ ;  /* 0x0001000012127824 */ /* 0x004fcc00078e00ff */
[----:B------:R-:W0:Y:S01]  /*aad0*/  F2I.FTZ.TRUNC.NTZ R18, R18 ;  /* 0x0000001200127305 */ /* 0x000e22000021f100 */
[----:B------:R-:W-:Y:S05]  /*aae0*/  BRA `(.L_x_10274) ;  /* 0x0000000400a07947 */ /* 0x000fea0003800000 */
.L_x_10281:
        /* <DEDUP_REMOVED lines=10> */
.L_x_10288:
        /* <DEDUP_REMOVED lines=21> */
.L_x_10292:
[----:B------:R-:W-:Y:S05]  /*ace0*/  BSYNC B1 ;  /* 0x0000000000017941 */ /* 0x000fea0003800000 */
.L_x_10291:
[----:B------:R-:W-:Y:S01]  /*acf0*/  IMAD.SHL.U32 R2, R2, 0x100000, RZ ;  /* 0x0010000002027824 */ /* 0x000fe200078e00ff */
[----:B------:R-:W-:-:S04]  /*ad00*/  LEA R3, R0, 0x3b800000, 0x17 ;  /* 0x3b80000000037811 */ /* 0x000fc800078eb8ff */
[----:B------:R-:W-:-:S07]  /*ad10*/  LOP3.LUT R18, R3, R2, R18, 0xfe, !PT ;  /* 0x0000000203127212 */ /* 0x000fce00078efe12 */
.L_x_10290:
[----:B------:R-:W-:Y:S05]  /*ad20*/  BSYNC B0 ;  /* 0x0000000000007941 */ /* 0x000fea0003800000 */
.L_x_10289:
[----:B------:R-:W0:Y:S01]  /*ad30*/  F2I.FTZ.TRUNC.NTZ R18, R18 ;  /* 0x0000001200127305 */ /* 0x000e22000021f100 */
[----:B------:R-:W-:Y:S05]  /*ad40*/  BRA `(.L_x_10274) ;  /* 0x0000000400087947 */ /* 0x000fea0003800000 */
.L_x_10287:
        /* <DEDUP_REMOVED lines=21> */
.L_x_10296:
[----:B------:R-:W-:Y:S05]  /*aea0*/  BSYNC B1 ;  /* 0x0000000000017941 */ /* 0x000fea0003800000 */
.L_x_10295:
[----:B------:R-:W-:Y:S01]  /*aeb0*/  IMAD.SHL.U32 R2, R2, 0x200000, RZ ;  /* 0x0020000002027824 */ /* 0x000fe200078e00ff */
[----:B------:R-:W-:-:S04]  /*aec0*/  LEA R3, R0, 0x37800000, 0x17 ;  /* 0x3780000000037811 */ /* 0x000fc800078eb8ff */
[----:B------:R-:W-:-:S07]  /*aed0*/  LOP3.LUT R18, R3, R2, R18, 0xfe, !PT ;  /* 0x0000000203127212 */ /* 0x000fce00078efe12 */
.L_x_10294:
[----:B------:R-:W-:Y:S05]  /*aee0*/  BSYNC B0 ;  /* 0x0000000000007941 */ /* 0x000fea0003800000 */
.L_x_10293:
[----:B------:R-:W0:Y:S01]  /*aef0*/  F2I.FTZ.TRUNC.NTZ R18, R18 ;  /* 0x0000001200127305 */ /* 0x000e22000021f100 */
[----:B------:R-:W-:Y:S05]  /*af00*/  BRA `(.L_x_10274) ;  /* 0x0000000000987947 */ /* 0x000fea0003800000 */
.L_x_10286:
        /* <DEDUP_REMOVED lines=14> */
.L_x_10300:
[----:B------:R-:W-:Y:S05]  /*aff0*/  BSYNC B0 ;  /* 0x0000000000007941 */ /* 0x000fea0003800000 */
.L_x_10299:
[----:B------:R-:W0:Y:S01]  /*b000*/  F2I.FTZ.TRUNC.NTZ R18, R18 ;  /* 0x0000001200127305 */ /* 0x000e22000021f100 */
[----:B------:R-:W-:Y:S05]  /*b010*/  BRA `(.L_x_10274) ;  /* 0x0000000000547947 */ /* 0x000fea0003800000 */
.L_x_10273:
        /* <DEDUP_REMOVED lines=17> */
.L_x_10301:
[----:B------:R-:W-:Y:S05]  /*b130*/  BRA `(.L_x_10274) ;  /* 0x00000000000c7947 */ /* 0x000fea0003800000 */
.L_x_10298:
[----:B------:R0:W5:Y:S01]  /*b140*/  LDG.E R18, desc[UR36][R2.64] ;  /* 0x0000002402127981 */ /* 0x000162000c1e1900 */
[----:B------:R-:W-:Y:S05]  /*b150*/  BRA `(.L_x_10274) ;  /* 0x0000000000047947 */ /* 0x000fea0003800000 */
.L_x_10297:
[----:B------:R0:W5:Y:S02]  /*b160*/  LDG.E R18, desc[UR36][R2.64] ;  /* 0x0000002402127981 */ /* 0x000164000c1e1900 */
.L_x_10274:
[----:B01234-:R-:W0:Y:S01]  /*b170*/  LDC.U8 R3, c[0x0][0x428] ;  /* 0x00010a00ff037b82 */ /* 0x01fe220000000000 */
[----:B------:R-:W-:Y:S02]  /*b180*/  ULDC UR4, c[0x0][0x424] ;  /* 0x0001090000047ab9 */ /* 0x000fe40000000800 */
[----:B------:R-:W-:-:S04]  /*b190*/  ISETP.NE.AND P0, PT, RZ, UR4, PT ;  /* 0x00000004ff007c0c */ /* 0x000fc8000bf05270 */
[----:B-----5:R-:W-:-:S04]  /*b1a0*/  ISETP.NE.XOR P0, PT, R18, RZ, P0 ;  /* 0x000000ff1200720c */ /* 0x020fc80000705a70 */
        /* <DEDUP_REMOVED lines=14> */
.L_x_10305:
[----:B------:R-:W-:Y:S01]  /*b290*/  STG.E.U8 desc[UR36][R16.64], R2 ;  /* 0x0000000210007986 */ /* 0x000fe2000c101124 */
[----:B------:R-:W-:Y:S05]  /*b2a0*/  EXIT ;  /* 0x000000000000794d */ /* 0x000fea0003800000 */
.L_x_10304:
        /* <DEDUP_REMOVED lines=9> */
.L_x_10308:
[----:B------:R-:W-:Y:S01]  /*b340*/  STG.E desc[UR36][R16.64], R2 ;  /* 0x0000000210007986 */ /* 0x000fe2000c101924 */
[----:B------:R-:W-:Y:S05]  /*b350*/  EXIT ;  /* 0x000000000000794d */ /* 0x000fea0003800000 */
.L_x_10307:
[----:B------:R-:W-:Y:S01]  /*b360*/  STG.E.U16 desc[UR36][R16.64], R2 ;  /* 0x0000000210007986 */ /* 0x000fe2000c101524 */
[----:B------:R-:W-:Y:S05]  /*b370*/  EXIT ;  /* 0x000000000000794d */ /* 0x000fea0003800000 */
.L_x_10303:
        /* <DEDUP_REMOVED lines=9> */
.L_x_10310:
[----:B------:R-:W-:-:S04]  /*b410*/  I2FP.F32.U32 R0, R2 ;  /* 0x0000000200007245 */ /* 0x000fc80000201000 */
[----:B------:R-:W-:-:S05]  /*b420*/  F2FP.F16.F32.PACK_AB R0, RZ, R0 ;  /* 0x00000000ff00723e */ /* 0x000fca00000000ff */
[----:B------:R-:W-:Y:S01]  /*b430*/  STG.E.U16 desc[UR36][R16.64], R0 ;  /* 0x0000000010007986 */ /* 0x000fe2000c101524 */
[----:B------:R-:W-:Y:S05]  /*b440*/  EXIT ;  /* 0x000000000000794d */ /* 0x000fea0003800000 */
.L_x_10309:
        /* <DEDUP_REMOVED lines=10> */
.L_x_10312:
[----:B------:R-:W-:-:S04]  /*b4f0*/  I2FP.F32.U32 R2, R2 ;  /* 0x0000000200027245 */ /* 0x000fc80000201000 */
[----:B------:R-:W-:-:S04]  /*b500*/  F2FP.F16.F32.PACK_AB R3, RZ, R2 ;  /* 0x00000002ff03723e */ /* 0x000fc800000000ff */
[----:B------:R-:W-:-:S05]  /*b510*/  PRMT R3, R3, 0x5410, RZ ;  /* 0x0000541003037816 */ /* 0x000fca00000000ff */
[----:B------:R-:W-:Y:S01]  /*b520*/  STG.E desc[UR36][R16.64], R3 ;  /* 0x0000000310007986 */ /* 0x000fe2000c101924 */
[----:B------:R-:W-:Y:S05]  /*b530*/  EXIT ;  /* 0x000000000000794d */ /* 0x000fea0003800000 */
.L_x_10311:
[----:B------:R-:W0:Y:S02]  /*b540*/  I2F.F64.U32 R2, R2 ;  /* 0x0000000200027312 */ /* 0x000e240000201800 */
[----:B0-----:R-:W-:Y:S01]  /*b550*/  STG.E.64 desc[UR36][R16.64], R2 ;  /* 0x0000000210007986 */ /* 0x001fe2000c101b24 */
[----:B------:R-:W-:Y:S05]  /*b560*/  EXIT ;  /* 0x000000000000794d */ /* 0x000fea0003800000 */
.L_x_10302:
        /* <DEDUP_REMOVED lines=10> */
.L_x_10315:
[----:B------:R-:W0:Y:S01]  /*b610*/  I2F.F64.U32 R4, R2 ;  /* 0x0000000200047312 */ /* 0x000e220000201800 */
[----:B------:R-:W-:-:S05]  /*b620*/  CS2R R6, SRZ ;  /* 0x0000000000067805 */ /* 0x000fca000001ff00 */
[----:B0-----:R-:W-:Y:S01]  /*b630*/  STG.E.128 desc[UR36][R16.64], R4 ;  /* 0x0000000410007986 */ /* 0x001fe2000c101d24 */
[----:B------:R-:W-:Y:S05]  /*b640*/  EXIT ;  /* 0x000000000000794d */ /* 0x000fea0003800000 */
.L_x_10314:
        /* <DEDUP_REMOVED lines=21> */
.L_x_10319:
[----:B------:R-:W-:Y:S05]  /*b7a0*/  BSYNC B0 ;  /* 0x0000000000007941 */ /* 0x000fea0003800000 */
.L_x_10318:
[----:B------:R-:W-:-:S05]  /*b7b0*/  LOP3.LUT R3, R0, R3, RZ, 0xfc, !PT ;  /* 0x0000000300037212 */ /* 0x000fca00078efcff */
[----:B------:R-:W-:Y:S01]  /*b7c0*/  STG.E.U8 desc[UR36][R16.64], R3 ;  /* 0x0000000310007986 */ /* 0x000fe2000c101124 */
[----:B------:R-:W-:Y:S05]  /*b7d0*/  EXIT ;  /* 0x000000000000794d */ /* 0x000fea0003800000 */
.L_x_10317:
        /* <DEDUP_REMOVED lines=13> */
.L_x_10321:
[----:B------:R-:W-:Y:S01]  /*b8b0*/  IMAD.MOV.U32 R0, RZ, RZ, 0x7f ;  /* 0x0000007fff007424 */ /* 0x000fe200078e00ff */
[----:B------:R-:W-:-:S04]  /*b8c0*/  ISETP.GT.U32.AND P0, PT, R2, 0x7f800000, PT ;  /* 0x7f8000000200780c */ /* 0x000fc80003f04070 */
[----:B------:R-:W-:-:S09]  /*b8d0*/  SEL R0, R0, 0x7c, P0 ;  /* 0x0000007c00007807 */ /* 0x000fd20000000000 */
.L_x_10322:
[----:B------:R-:W-:Y:S05]  /*b8e0*/  BSYNC B0 ;  /* 0x0000000000007941 */ /* 0x000fea0003800000 */
.L_x_10320:
[----:B------:R-:W-:-:S04]  /*b8f0*/  LOP3.LUT R2, R3, 0x80000000, RZ, 0xc0, !PT ;  /* 0x8000000003027812 */ /* 0x000fc800078ec0ff */
[----:B------:R-:W-:-:S04]  /*b900*/  SHF.R.U32.HI R3, RZ, 0x18, R2 ;  /* 0x00000018ff037819 */ /* 0x000fc80000011602 */
[----:B------:R-:W-:-:S05]  /*b910*/  LOP3.LUT R3, R0, R3, RZ, 0xfc, !PT ;  /* 0x0000000300037212 */ /* 0x000fca00078efcff */
[----:B------:R-:W-:Y:S01]  /*b920*/  STG.E.U8 desc[UR36][R16.64], R3 ;  /* 0x0000000310007986 */ /* 0x000fe2000c101124 */
[----:B------:R-:W-:Y:S05]  /*b930*/  EXIT ;  /* 0x000000000000794d */ /* 0x000fea0003800000 */
.L_x_10316:
[----:B------:R-:W-:-:S04]  /*b940*/  I2FP.F32.U32 R0, R2 ;  /* 0x0000000200007245 */ /* 0x000fc80000201000 */
[----:B------:R-:W-:-:S05]  /*b950*/  F2FP.BF16.F32.PACK_AB R0, RZ, R0 ;  /* 0x00000000ff00723e */ /* 0x000fca00000010ff */
[----:B------:R-:W-:Y:S01]  /*b960*/  STG.E.U16 desc[UR36][R16.64], R0 ;  /* 0x0000000010007986 */ /* 0x000fe2000c101524 */
[----:B------:R-:W-:Y:S05]  /*b970*/  EXIT ;  /* 0x000000000000794d */ /* 0x000fea0003800000 */
.L_x_10313:
        /* <DEDUP_REMOVED lines=10> */
.L_x_10325:
        /* <DEDUP_REMOVED lines=17> */
.L_x_10328:
[----:B------:R-:W-:-:S04]  /*bb30*/  LOP3.LUT R2, R3, 0x80000000, RZ, 0xc0, !PT ;  /* 0x8000000003027812 */ /* 0x000fc800078ec0ff */
[----:B------:R-:W-:-:S04]  /*bb40*/  SHF.R.U32.HI R3, RZ, 0x18, R2 ;  /* 0x00000018ff037819 */ /* 0x000fc80000011602 */
[----:B------:R-:W-:-:S04]  /*bb50*/  LOP3.LUT R0, R0, R3, RZ, 0xfc, !PT ;  /* 0x0000000300007212 */ /* 0x000fc800078efcff */
[----:B------:R-:W-:-:S07]  /*bb60*/  PRMT R8, R0, 0x7610, R8 ;  /* 0x0000761000087816 */ /* 0x000fce0000000008 */
.L_x_10327:
[----:B------:R-:W-:Y:S05]  /*bb70*/  BSYNC B0 ;  /* 0x0000000000007941 */ /* 0x000fea0003800000 */
.L_x_10326:
[----:B------:R-:W-:Y:S01]  /*bb80*/  STG.E.U8 desc[UR36][R16.64], R8 ;  /* 0x0000000810007986 */ /* 0x000fe2000c101124 */
[----:B------:R-:W-:Y:S05]  /*bb90*/  EXIT ;  /* 0x000000000000794d */ /* 0x000fea0003800000 */
.L_x_10324:
        /* <DEDUP_REMOVED lines=17> */
.L_x_10331:
[----:B------:R-:W-:-:S04]  /*bcb0*/  LOP3.LUT R2, R3, 0x80000000, RZ, 0xc0, !PT ;  /* 0x8000000003027812 */ /* 0x000fc800078ec0ff */
[----:B------:R-:W-:-:S04]  /*bcc0*/  SHF.R.U32.HI R3, RZ, 0x18, R2 ;  /* 0x00000018ff037819 */ /* 0x000fc80000011602 */
[----:B------:R-:W-:-:S04]  /*bcd0*/  LOP3.LUT R0, R0, R3, RZ, 0xfc, !PT ;  /* 0x0000000300007212 */ /* 0x000fc800078efcff */
[----:B------:R-:W-:-:S07]  /*bce0*/  PRMT R8, R0, 0x7610, R8 ;  /* 0x0000761000087816 */ /* 0x000fce0000000008 */
.L_x_10330:
[----:B------:R-:W-:Y:S05]  /*bcf0*/  BSYNC B0 ;  /* 0x0000000000007941 */ /* 0x000fea0003800000 */
.L_x_10329:
[----:B------:R-:W-:Y:S01]  /*bd00*/  STG.E.U8 desc[UR36][R16.64], R8 ;  /* 0x0000000810007986 */ /* 0x000fe2000c101124 */
[----:B------:R-:W-:Y:S05]  /*bd10*/  EXIT ;  /* 0x000000000000794d */ /* 0x000fea0003800000 */
.L_x_10323:
        /* <DEDUP_REMOVED lines=22> */
.L_x_10306:
        /* <DEDUP_REMOVED lines=16> */
.L_x_10334:
[----:B------:R-:W-:Y:S05]  /*bf80*/  EXIT ;  /* 0x000000000000794d */ /* 0x000fea0003800000 */
.L_x_10333:
[----:B------:R-:W-:-:S05]  /*bf90*/  IMAD.MOV.U32 R3, RZ, RZ, RZ ;  /* 0x000000ffff037224 */ /* 0x000fca00078e00ff */
[----:B------:R-:W-:Y:S01]  /*bfa0*/  STG.E.64 desc[UR36][R16.64], R2 ;  /* 0x0000000210007986 */ /* 0x000fe2000c101b24 */
[----:B------:R-:W-:Y:S05]  /*bfb0*/  EXIT ;  /* 0x000000000000794d */ /* 0x000fea0003800000 */
.L_x_10332:
[----:B------:R-:W-:Y:S01]  /*bfc0*/  STG.E desc[UR36][R16.64], R2 ;  /* 0x0000000210007986 */ /* 0x000fe2000c101924 */
[----:B------:R-:W-:Y:S05]  /*bfd0*/  EXIT ;  /* 0x000000000000794d */ /* 0x000fea0003800000 */
.L_x_10335:
        /* <DEDUP_REMOVED lines=10> */
.L_x_43847:


//--------------------- .text._ZN2at6native27unrolled_elementwise_kernelINS0_13AUnaryFunctorIiibZZZNS0_23logical_xor_kernel_cudaERNS_14TensorIteratorEENKUlvE0_clEvENKUlvE1_clEvEUliiE_EESt5arrayIPcLm2EELi4E23TrivialOffsetCalculatorILi1EjESD_NS0_6memory12LoadWithCastILi1EEENSE_13StoreWithCastILi1EEEEEviT_T0_T2_T3_T4_T5_ --------------------------
	.section	.text._ZN2at6native27unrolled_elementwise_kernelINS0_13AUnaryFunctorIiibZZZNS0_23logical_xor_kernel_cudaERNS_14TensorIteratorEENKUlvE0_clEvENKUlvE1_clEvEUliiE_EESt5arrayIPcLm2EELi4E23TrivialOffsetCalculatorILi1EjESD_NS0_6memory12LoadWithCastILi1EEENSE_13StoreWithCastILi1EEEEEviT_T0_T2_T3_T4_T5_,"ax",@progbits
	.align	128
        .global         _ZN2at6native27unrolled_elementwise_kernelINS0_13AUnaryFunctorIiibZZZNS0_23logical_xor_kernel_cudaERNS_14TensorIteratorEENKUlvE0_clEvENKUlvE1_clEvEUliiE_EESt5arrayIPcLm2EELi4E23TrivialOffsetCalculatorILi1EjESD_NS0_6memory12LoadWithCastILi1EEENSE_13StoreWithCastILi1EEEEEviT_T0_T2_T3_T4_T5_
        .type           _ZN2at6native27unrolled_elementwise_kernelINS0_13AUnaryFunctorIiibZZZNS0_23logical_xor_kernel_cudaERNS_14TensorIteratorEENKUlvE0_clEvENKUlvE1_clEvEUliiE_EESt5arrayIPcLm2EELi4E23TrivialOffsetCalculatorILi1EjESD_NS0_6memory12LoadWithCastILi1EEENSE_13StoreWithCastILi1EEEEEviT_T0_T2_T3_T4_T5_,@function
        .size           _ZN2at6native27unrolled_elementwise_kernelINS0_13AUnaryFunctorIiibZZZNS0_23logical_xor_kernel_cudaERNS_14TensorIteratorEENKUlvE0_clEvENKUlvE1_clEvEUliiE_EESt5arrayIPcLm2EELi4E23TrivialOffsetCalculatorILi1EjESD_NS0_6memory12LoadWithCastILi1EEENSE_13StoreWithCastILi1EEEEEviT_T0_T2_T3_T4_T5_,(.L_x_43848 - _ZN2at6native27unrolled_elementwise_kernelINS0_13AUnaryFunctorIiibZZZNS0_23logical_xor_kernel_cudaERNS_14TensorIteratorEENKUlvE0_clEvENKUlvE1_clEvEUliiE_EESt5arrayIPcLm2EELi4E23TrivialOffsetCalculatorILi1EjESD_NS0_6memory12LoadWithCastILi1EEENSE_13StoreWithCastILi1EEEEEviT_T0_T2_T3_T4_T5_)
        .other          _ZN2at6native27unrolled_elementwise_kernelINS0_13AUnaryFunctorIiibZZZNS0_23logical_xor_kernel_cudaERNS_14TensorIteratorEENKUlvE0_clEvENKUlvE1_clEvEUliiE_EESt5arrayIPcLm2EELi4E23TrivialOffsetCalculatorILi1EjESD_NS0_6memory12LoadWithCastILi1EEENSE_13StoreWithCastILi1EEEEEviT_T0_T2_T3_T4_T5_,@"STO_CUDA_ENTRY STV_DEFAULT"
_ZN2at6native27unrolled_elementwise_kernelINS0_13AUnaryFunctorIiibZZZNS0_23logical_xor_kernel_cudaERNS_14TensorIteratorEENKUlvE0_clEvENKUlvE1_clEvEUliiE_EESt5arrayIPcLm2EELi4E23TrivialOffsetCalculatorILi1EjESD_NS0_6memory12LoadWithCastILi1EEENSE_13StoreWithCastILi1EEEEEviT_T0_T2_T3_T4_T5_:
.text._ZN2at6native27unrolled_elementwise_kernelINS0_13AUnaryFunctorIiibZZZNS0_23logical_xor_kernel_cudaERNS_14TensorIteratorEENKUlvE0_clEvENKUlvE1_clEvEUliiE_EESt5arrayIPcLm2EELi4E23TrivialOffsetCalculatorILi1EjESD_NS0_6memory12LoadWithCastILi1EEENSE_13StoreWithCastILi1EEEEEviT_T0_T2_T3_T4_T5_:
        /* <DEDUP_REMOVED lines=31> */
.L_x_10341:
[----:B------:R3:W5:Y:S01]  /*01f0*/  LDG.E.U8 R18, desc[UR36][R2.64] ;  /* 0x0000002402127981 */ /* 0x000762000c1e1100 */
[----:B------:R-:W-:Y:S05]  /*0200*/  BRA `(.L_x_10343) ;  /* 0x0000000c00387947 */ /* 0x000fea0003800000 */
.L_x_10340:
        /* <DEDUP_REMOVED lines=8> */
.L_x_10345:
[----:B------:R1:W5:Y:S01]  /*0290*/  LDG.E R18, desc[UR36][R2.64] ;  /* 0x0000002402127981 */ /* 0x000362000c1e1900 */
[----:B------:R-:W-:Y:S05]  /*02a0*/  BRA `(.L_x_10343) ;  /* 0x0000000c00107947 */ /* 0x000fea0003800000 */
.L_x_10344:
[----:B------:R2:W5:Y:S01]  /*02b0*/  LDG.E.S16 R18, desc[UR36][R2.64] ;  /* 0x0000002402127981 */ /* 0x000562000c1e1700 */
[----:B------:R-:W-:Y:S05]  /*02c0*/  BRA `(.L_x_10343) ;  /* 0x0000000c00087947 */ /* 0x000fea0003800000 */
.L_x_10339:
        /* <DEDUP_REMOVED lines=9> */
.L_x_10347:
[----:B------:R-:W2:Y:S02]  /*0360*/  LDG.E.U16 R2, desc[UR36][R2.64] ;  /* 0x0000002402027981 */ /* 0x000ea4000c1e1500 */
[----:B--2---:R-:W-:-:S06]  /*0370*/  HADD2.F32 R18, -RZ, R2.H0_H0 ;  /* 0x20000002ff127230 */ /* 0x004fcc0000004100 */
[----:B------:R-:W0:Y:S01]  /*0380*/  F2I.FTZ.TRUNC.NTZ R18, R18 ;  /* 0x0000001200127305 */ /* 0x000e22000021f100 */
[----:B------:R-:W-:Y:S05]  /*0390*/  BRA `(.L_x_10343) ;  /* 0x0000000800d47947 */ /* 0x000fea0003800000 */
.L_x_10346:
        /* <DEDUP_REMOVED lines=9> */
.L_x_10349:
[----:B------:R-:W2:Y:S02]  /*0430*/  LDG.E.U16 R2, desc[UR36][R2.64] ;  /* 0x0000002402027981 */ /* 0x000ea4000c1e1500 */
[----:B--2---:R-:W-:-:S06]  /*0440*/  HADD2.F32 R18, -RZ, R2.H0_H0 ;  /* 0x20000002ff127230 */ /* 0x004fcc0000004100 */
[----:B------:R-:W0:Y:S01]  /*0450*/  F2I.FTZ.TRUNC.NTZ R18, R18 ;  /* 0x0000001200127305 */ /* 0x000e22000021f100 */
[----:B------:R-:W-:Y:S05]  /*0460*/  BRA `(.L_x_10343) ;  /* 0x0000000800a07947 */ /* 0x000fea0003800000 */
.L_x_10348:
[----:B------:R-:W2:Y:S02]  /*0470*/  LDG.E.64 R2, desc[UR36][R2.64] ;  /* 0x0000002402027981 */ /* 0x000ea4000c1e1b00 */
[----:B--2---:R0:W1:Y:S01]  /*0480*/  F2I.F64.TRUNC R18, R2 ;  /* 0x0000000200127311 */ /* 0x004062000030d100 */
[----:B------:R-:W-:Y:S05]  /*0490*/  BRA `(.L_x_10343) ;  /* 0x0000000800947947 */ /* 0x000fea0003800000 */
.L_x_10338:
        /* <DEDUP_REMOVED lines=12> */
.L_x_10352:
[----:B------:R-:W2:Y:S02]  /*0560*/  LDG.E.64 R2, desc[UR36][R2.64] ;  /* 0x0000002402027981 */ /* 0x000ea4000c1e1b00 */
[----:B--2---:R0:W1:Y:S01]  /*0570*/  F2I.F64.TRUNC R18, R2 ;  /* 0x0000000200127311 */ /* 0x004062000030d100 */
[----:B------:R-:W-:Y:S05]  /*0580*/  BRA `(.L_x_10343) ;  /* 0x0000000800587947 */ /* 0x000fea0003800000 */
.L_x_10351:
        /* <DEDUP_REMOVED lines=27> */
.L_x_10354:
        /* <DEDUP_REMOVED lines=15> */
.L_x_10353:
[----:B------:R-:W2:Y:S02]  /*0830*/  LDG.E.U16 R18, desc[UR36][R2.64] ;  /* 0x0000002402127981 */ /* 0x000ea4000c1e1500 */
[----:B--2---:R-:W-:-:S06]  /*0840*/  IMAD.U32 R18, R18, 0x10000, RZ ;  /* 0x0001000012127824 */ /* 0x004fcc00078e00ff */
[----:B------:R-:W0:Y:S01]  /*0850*/  F2I.FTZ.TRUNC.NTZ R18, R18 ;  /* 0x0000001200127305 */ /* 0x000e22000021f100 */
[----:B------:R-:W-:Y:S05]  /*0860*/  BRA `(.L_x_10343) ;  /* 0x0000000400a07947 */ /* 0x000fea0003800000 */
.L_x_10350:
        /* <DEDUP_REMOVED lines=10> */
.L_x_10357:
        /* <DEDUP_REMOVED lines=21> */
.L_x_10361:
[----:B------:R-:W-:Y:S05]  /*0a60*/  BSYNC B1 ;  /* 0x0000000000017941 */ /* 0x000fea0003800000 */
.L_x_10360:
[----:B------:R-:W-:Y:S01]  /*0a70*/  IMAD.SHL.U32 R2, R2, 0x100000, RZ ;  /* 0x0010000002027824 */ /* 0x000fe200078e00ff */
[----:B------:R-:W-:-:S04]  /*0a80*/  LEA R3, R0, 0x3b800000, 0x17 ;  /* 0x3b80000000037811 */ /* 0x000fc800078eb8ff */
[----:B------:R-:W-:-:S07]  /*0a90*/  LOP3.LUT R18, R3, R2, R18, 0xfe, !PT ;  /* 0x0000000203127212 */ /* 0x000fce00078efe12 */
.L_x_10359:
[----:B------:R-:W-:Y:S05]  /*0aa0*/  BSYNC B0 ;  /* 0x0000000000007941 */ /* 0x000fea0003800000 */
.L_x_10358:
[----:B------:R-:W0:Y:S01]  /*0ab0*/  F2I.FTZ.TRUNC.NTZ R18, R18 ;  /* 0x0000001200127305 */ /* 0x000e22000021f100 */
[----:B------:R-:W-:Y:S05]  /*0ac0*/  BRA `(.L_x_10343) ;  /* 0x0000000400087947 */ /* 0x000fea0003800000 */
.L_x_10356:
        /* <DEDUP_REMOVED lines=21> */
.L_x_10365:
[----:B------:R-:W-:Y:S05]  /*0c20*/  BSYNC B1 ;  /* 0x0000000000017941 */ /* 0x000fea0003800000 */
.L_x_10364:
[----:B------:R-:W-:Y:S01]  /*0c30*/  IMAD.SHL.U32 R2, R2, 0x200000, RZ ;  /* 0x0020000002027824 */ /* 0x000fe200078e00ff */
[----:B------:R-:W-:-:S04]  /*0c40*/  LEA R3, R0, 0x37800000, 0x17 ;  /* 0x3780000000037811 */ /* 0x000fc800078eb8ff */
[----:B------:R-:W-:-:S07]  /*0c50*/  LOP3.LUT R18, R3, R2, R18, 0xfe, !PT ;  /* 0x0000000203127212 */ /* 0x000fce00078efe12 */
.L_x_10363:
[----:B------:R-:W-:Y:S05]  /*0c60*/  BSYNC B0 ;  /* 0x0000000000007941 */ /* 0x000fea0003800000 */
.L_x_10362:
[----:B------:R-:W0:Y:S01]  /*0c70*/  F2I.FTZ.TRUNC.NTZ R18, R18 ;  /* 0x0000001200127305 */ /* 0x000e22000021f100 */
[----:B------:R-:W-:Y:S05]  /*0c80*/  BRA `(.L_x_10343) ;  /* 0x0000000000987947 */ /* 0x000fea0003800000 */
.L_x_10355:
        /* <DEDUP_REMOVED lines=14> */
.L_x_10369:
[----:B------:R-:W-:Y:S05]  /*0d70*/  BSYNC B0 ;  /* 0x0000000000007941 */ /* 0x000fea0003800000 */
.L_x_10368:
[----:B------:R-:W0:Y:S01]  /*0d80*/  F2I.FTZ.TRUNC.NTZ R18, R18 ;  /* 0x0000001200127305 */ /* 0x000e22000021f100 */
[----:B------:R-:W-:Y:S05]  /*0d90*/  BRA `(.L_x_10343) ;  /* 0x0000000000547947 */ /* 0x000fea0003800000 */
.L_x_10342:
        /* <DEDUP_REMOVED lines=17> */
.L_x_10370:
[----:B------:R-:W-:Y:S05]  /*0eb0*/  BRA `(.L_x_10343) ;  /* 0x00000000000c7947 */ /* 0x000fea0003800000 */
.L_x_10367:
[----:B------:R0:W5:Y:S01]  /*0ec0*/  LDG.E R18, desc[UR36][R2.64] ;  /* 0x0000002402127981 */ /* 0x000162000c1e1900 */
[----:B------:R-:W-:Y:S05]  /*0ed0*/  BRA `(.L_x_10343) ;  /* 0x0000000000047947 */ /* 0x000fea0003800000 */
.L_x_10366:
[----:B------:R0:W5:Y:S02]  /*0ee0*/  LDG.E R18, desc[UR36][R2.64] ;  /* 0x0000002402127981 */ /* 0x000164000c1e1900 */
.L_x_10343:
[----:B------:R-:W2:Y:S02]  /*0ef0*/  S2R R26, SR_TID.X ;  /* 0x00000000001a7919 */ /* 0x000ea40000002100 */
[----:B--2---:R-:W-:-:S07]  /*0f00*/  VIADD R26, R26, 0x80 ;  /* 0x000000801a1a7836 */ /* 0x004fce0000000000 */
.L_x_10337:
[----:B------:R-:W-:Y:S05]  /*0f10*/  BSYNC B6 ;  /* 0x0000000000067941 */ /* 0x000fea0003800000 */
.L_x_10336:
        /* <DEDUP_REMOVED lines=23> */
.L_x_10376:
[----:B------:R0:W5:Y:S01]  /*1090*/  LDG.E.U8 R16, desc[UR36][R2.64] ;  /* 0x0000002402107981 */ /* 0x000162000c1e1100 */
[----:B------:R-:W-:Y:S05]  /*10a0*/  BRA `(.L_x_10378) ;  /* 0x0000000c00347947 */ /* 0x000fea0003800000 */
.L_x_10375:
        /* <DEDUP_REMOVED lines=8> */
.L_x_10380:
[----:B------:R0:W5:Y:S01]  /*1130*/  LDG.E R16, desc[UR36][R2.64] ;  /* 0x0000002402107981 */ /* 0x000162000c1e1900 */
[----:B------:R-:W-:Y:S05]  /*1140*/  BRA `(.L_x_10378) ;  /* 0x0000000c000c7947 */ /* 0x000fea0003800000 */
.L_x_10379:
[----:B------:R0:W5:Y:S01]  /*1150*/  LDG.E.S16 R16, desc[UR36][R2.64] ;  /* 0x0000002402107981 */ /* 0x000162000c1e1700 */
[----:B------:R-:W-:Y:S05]  /*1160*/  BRA `(.L_x_10378) ;  /* 0x0000000c00047947 */ /* 0x000fea0003800000 */
.L_x_10374:
        /* <DEDUP_REMOVED lines=9> */
.L_x_10382:
[----:B------:R-:W2:Y:S02]  /*1200*/  LDG.E.U16 R2, desc[UR36][R2.64] ;  /* 0x0000002402027981 */ /* 0x000ea4000c1e1500 */
[----:B--2---:R-:W-:-:S06]  /*1210*/  HADD2.F32 R16, -RZ, R2.H0_H0 ;  /* 0x20000002ff107230 */ /* 0x004fcc0000004100 */
[----:B------:R-:W0:Y:S01]  /*1220*/  F2I.FTZ.TRUNC.NTZ R16, R16 ;  /* 0x0000001000107305 */ /* 0x000e22000021f100 */
[----:B------:R-:W-:Y:S05]  /*1230*/  BRA `(.L_x_10378) ;  /* 0x0000000800d07947 */ /* 0x000fea0003800000 */
.L_x_10381:
        /* <DEDUP_REMOVED lines=9> */
.L_x_10384:
[----:B------:R-:W2:Y:S02]  /*12d0*/  LDG.E.U16 R2, desc[UR36][R2.64] ;  /* 0x0000002402027981 */ /* 0x000ea4000c1e1500 */
[----:B--2---:R-:W-:-:S06]  /*12e0*/  HADD2.F32 R16, -RZ, R2.H0_H0 ;  /* 0x20000002ff107230 */ /* 0x004fcc0000004100 */
[----:B------:R-:W0:Y:S01]  /*12f0*/  F2I.FTZ.TRUNC.NTZ R16, R16 ;  /* 0x0000001000107305 */ /* 0x000e22000021f100 */
[----:B------:R-:W-:Y:S05]  /*1300*/  BRA `(.L_x_10378) ;  /* 0x00000008009c7947 */ /* 0x000fea0003800000 */
.L_x_10383:
[----:B------:R-:W2:Y:S02]  /*1310*/  LDG.E.64 R2, desc[UR36][R2.64] ;  /* 0x0000002402027981 */ /* 0x000ea4000c1e1b00 */
[----:B--2---:R0:W1:Y:S01]  /*1320*/  F2I.F64.TRUNC R16, R2 ;  /* 0x0000000200107311 */ /* 0x004062000030d100 */
[----:B------:R-:W-:Y:S05]  /*1330*/  BRA `(.L_x_10378) ;  /* 0x0000000800907947 */ /* 0x000fea0003800000 */
.L_x_10373:
        /* <DEDUP_REMOVED lines=12> */
.L_x_10387:
[----:B------:R-:W2:Y:S02]  /*1400*/  LDG.E.64 R2, desc[UR36][R2.64] ;  /* 0x0000002402027981 */ /* 0x000ea4000c1e1b00 */
[----:B--2---:R0:W1:Y:S01]  /*1410*/  F2I.F64.TRUNC R16, R2 ;  /* 0x0000000200107311 */ /* 0x004062000030d100 */
[----:B------:R-:W-:Y:S05]  /*1420*/  BRA `(.L_x_10378) ;  /* 0x0000000800547947 */ /* 0x000fea0003800000 */
.L_x_10386:
        /* <DEDUP_REMOVED lines=27> */
.L_x_10389:
        /* <DEDUP_REMOVED lines=12> */
[----:B------:R2:W3:Y:S01]  /*16a0*/  F2I.FTZ.TRUNC.NTZ R16, R4 ;  /* 0x0000000400107305 */ /* 0x0004e2000021f100 */
[----:B------:R-:W-:Y:S05]  /*16b0*/  BRA `(.L_x_10378) ;  /* 0x0000000400b07947 */ /* 0x000fea0003800000 */
.L_x_10388:
[----:B------:R-:W2:Y:S02]  /*16c0*/  LDG.E.U16 R16, desc[UR36][R2.64] ;  /* 0x0000002402107981 */ /* 0x000ea4000c1e1500 */
[----:B--2---:R-:W-:-:S06]  /*16d0*/  IMAD.U32 R16, R16, 0x10000, RZ ;  /* 0x0001000010107824 */ /* 0x004fcc00078e00ff */
[----:B------:R-:W4:Y:S01]  /*16e0*/  F2I.FTZ.TRUNC.NTZ R16, R16 ;  /* 0x0000001000107305 */ /* 0x000f22000021f100 */
[----:B------:R-:W-:Y:S05]  /*16f0*/  BRA `(.L_x_10378) ;  /* 0x0000000400a07947 */ /* 0x000fea0003800000 */
.L_x_10385:
        /* <DEDUP_REMOVED lines=10> */
.L_x_10392:
        /* <DEDUP_REMOVED lines=21> */
.L_x_10396:
[----:B------:R-:W-:Y:S05]  /*18f0*/  BSYNC B1 ;  /* 0x0000000000017941 */ /* 0x000fea0003800000 */
.L_x_10395:
[----:B------:R-:W-:Y:S01]  /*1900*/  IMAD.SHL.U32 R2, R2, 0x100000, RZ ;  /* 0x0010000002027824 */ /* 0x000fe200078e00ff */
[----:B------:R-:W-:-:S04]  /*1910*/  LEA R3, R0, 0x3b800000, 0x17 ;  /* 0x3b80000000037811 */ /* 0x000fc800078eb8ff */
[----:B------:R-:W-:-:S07]  /*1920*/  LOP3.LUT R16, R3, R2, R16, 0xfe, !PT ;  /* 0x0000000203107212 */ /* 0x000fce00078efe10 */
.L_x_10394:
[----:B------:R-:W-:Y:S05]  /*1930*/  BSYNC B0 ;  /* 0x0000000000007941 */ /* 0x000fea0003800000 */
.L_x_10393:
[----:B------:R-:W0:Y:S01]  /*1940*/  F2I.FTZ.TRUNC.NTZ R16, R16 ;  /* 0x0000001000107305 */ /* 0x000e22000021f100 */
[----:B------:R-:W-:Y:S05]  /*1950*/  BRA `(.L_x_10378) ;  /* 0x0000000400087947 */ /* 0x000fea0003800000 */
.L_x_10391:
        /* <DEDUP_REMOVED lines=21> */
.L_x_10400:
[----:B------:R-:W-:Y:S05]  /*1ab0*/  BSYNC B1 ;  /* 0x0000000000017941 */ /* 0x000fea0003800000 */
.L_x_10399:
[----:B------:R-:W-:Y:S01]  /*1ac0*/  IMAD.SHL.U32 R2, R2, 0x200000, RZ ;  /* 0x0020000002027824 */ /* 0x000fe200078e00ff */
[----:B------:R-:W-:-:S04]  /*1ad0*/  LEA R3, R0, 0x37800000, 0x17 ;  /* 0x3780000000037811 */ /* 0x000fc800078eb8ff */
[----:B------:R-:W-:-:S07]  /*1ae0*/  LOP3.LUT R16, R3, R2, R16, 0xfe, !PT ;  /* 0x0000000203107212 */ /* 0x000fce00078efe10 */
.L_x_10398:
[----:B------:R-:W-:Y:S05]  /*1af0*/  BSYNC B0 ;  /* 0x0000000000007941 */ /* 0x000fea0003800000 */
.L_x_10397:
[----:B------:R-:W0:Y:S01]  /*1b00*/  F2I.FTZ.TRUNC.NTZ R16, R16 ;  /* 0x0000001000107305 */ /* 0x000e22000021f100 */
[----:B------:R-:W-:Y:S05]  /*1b10*/  BRA `(.L_x_10378) ;  /* 0x0000000000987947 */ /* 0x000fea0003800000 */
.L_x_10390:
        /* <DEDUP_REMOVED lines=14> */
.L_x_10404:
[----:B------:R-:W-:Y:S05]  /*1c00*/  BSYNC B0 ;  /* 0x0000000000007941 */ /* 0x000fea0003800000 */
.L_x_10403:
[----:B------:R-:W0:Y:S01]  /*1c10*/  F2I.FTZ.TRUNC.NTZ R16, R16 ;  /* 0x0000001000107305 */ /* 0x000e22000021f100 */
[----:B------:R-:W-:Y:S05]  /*1c20*/  BRA `(.L_x_10378) ;  /* 0x0000000000547947 */ /* 0x000fea0003800000 */
.L_x_10377:
        /* <DEDUP_REMOVED lines=16> */
[----:B0----5:R-:W-:Y:S05]  /*1d30*/  CALL.ABS.NOINC R2 ;  /* 0x0000000002007343 */ /* 0x021fea0003c00000 */
.L_x_10405:
[----:B------:R-:W-:Y:S05]  /*1d40*/  BRA `(.L_x_10378) ;  /* 0x00000000000c7947 */ /* 0x000fea0003800000 */
.L_x_10402:
[----:B------:R0:W5:Y:S01]  /*1d50*/  LDG.E R16, desc[UR36][R2.64] ;  /* 0x0000002402107981 */ /* 0x000162000c1e1900 */
[----:B------:R-:W-:Y:S05]  /*1d60*/  BRA `(.L_x_10378) ;  /* 0x0000000000047947 */ /* 0x000fea0003800000 */
.L_x_10401:
[----:B------:R0:W5:Y:S02]  /*1d70*/  LDG.E R16, desc[UR36][R2.64] ;  /* 0x0000002402107981 */ /* 0x000164000c1e1900 */
.L_x_10378:
[----:B------:R-:W-:-:S07]  /*1d80*/  VIADD R26, R26, 0x80 ;  /* 0x000000801a1a7836 */ /* 0x000fce0000000000 */
.L_x_10372:
[----:B------:R-:W-:Y:S05]  /*1d90*/  BSYNC B6 ;  /* 0x0000000000067941 */ /* 0x000fea0003800000 */
.L_x_10371:
[----:B------:R-:W-:Y:S01]  /*1da0*/  ISETP.GE.AND P0, PT, R26, R19, PT ;  /* 0x000000131a00720c */ /* 0x000fe20003f06270 */
[----:B------:R-:W-:Y:S01]  /*1db0*/  BSSY B6, `(.L_x_10406) ;  /* 0x00000e8000067945 */ /* 0x000fe20003800000 */
[----:B------:R-:W-:Y:S02]  /*1dc0*/  IMAD.MOV.U32 R22, RZ, RZ, RZ ;  /* 0x000000ffff167224 */ /* 0x000fe400078e00ff */
[----:B------:R-:W-:-:S09]  /*1dd0*/  IMAD.MOV.U32 R24, RZ, RZ, RZ ;  /* 0x000000ffff187224 */ /* 0x000fd200078e00ff */
        /* <DEDUP_REMOVED lines=21> */
.L_x_10411:
[----:B------:R0:W5:Y:S01]  /*1f30*/  LDG.E.U8 R24, desc[UR36][R2.64] ;  /* 0x0000002402187981 */ /* 0x000162000c1e1100 */
[----:B------:R-:W-:Y:S05]  /*1f40*/  BRA `(.L_x_10413) ;  /* 0x0000000c00347947 */ /* 0x000fea0003800000 */
.L_x_10410:
        /* <DEDUP_REMOVED lines=8> */
.L_x_10415:
[----:B------:R0:W5:Y:S01]  /*1fd0*/  LDG.E R24, desc[UR36][R2.64] ;  /* 0x0000002402187981 */ /* 0x000162000c1e1900 */
[----:B------:R-:W-:Y:S05]  /*1fe0*/  BRA `(.L_x_10413) ;  /* 0x0000000c000c7947 */ /* 0x000fea0003800000 */
.L_x_10414:
[----:B------:R0:W5:Y:S01]  /*1ff0*/  LDG.E.S16 R24, desc[UR36][R2.64] ;  /* 0x0000002402187981 */ /* 0x000162000c1e1700 */
[----:B------:R-:W-:Y:S05]  /*2000*/  BRA `(.L_x_10413) ;  /* 0x0000000c00047947 */ /* 0x000fea0003800000 */
.L_x_10409:
        /* <DEDUP_REMOVED lines=9> */
.L_x_10417:
[----:B------:R-:W2:Y:S02]  /*20a0*/  LDG.E.U16 R2, desc[UR36][R2.64] ;  /* 0x0000002402027981 */ /* 0x000ea4000c1e1500 */
[----:B--2---:R-:W-:-:S06]  /*20b0*/  HADD2.F32 R24, -RZ, R2.H0_H0 ;  /* 0x20000002ff187230 */ /* 0x004fcc0000004100 */
[----:B------:R-:W0:Y:S01]  /*20c0*/  F2I.FTZ.TRUNC.NTZ R24, R24 ;  /* 0x0000001800187305 */ /* 0x000e22000021f100 */
[----:B------:R-:W-:Y:S05]  /*20d0*/  BRA `(.L_x_10413) ;  /* 0x0000000800d07947 */ /* 0x000fea0003800000 */
.L_x_10416:
        /* <DEDUP_REMOVED lines=9> */
.L_x_10419:
[----:B------:R-:W2:Y:S02]  /*2170*/  LDG.E.U16 R2, desc[UR36][R2.64] ;  /* 0x0000002402027981 */ /* 0x000ea4000c1e1500 */
[----:B--2---:R-:W-:-:S06]  /*2180*/  HADD2.F32 R24, -RZ, R2.H0_H0 ;  /* 0x20000002ff187230 */ /* 0x004fcc0000004100 */
[----:B------:R-:W0:Y:S01]  /*2190*/  F2I.FTZ.TRUNC.NTZ R24, R24 ;  /* 0x0000001800187305 */ /* 0x000e22000021f100 */
[----:B------:R-:W-:Y:S05]  /*21a0*/  BRA `(.L_x_10413) ;  /* 0x00000008009c7947 */ /* 0x000fea0003800000 */
.L_x_10418:
[----:B------:R-:W2:Y:S02]  /*21b0*/  LDG.E.64 R24, desc[UR36][R2.64] ;  /* 0x0000002402187981 */ /* 0x000ea4000c1e1b00 */
[----:B--2---:R0:W1:Y:S01]  /*21c0*/  F2I.F64.TRUNC R24, R24 ;  /* 0x0000001800187311 */ /* 0x004062000030d100 */
[----:B------:R-:W-:Y:S05]  /*21d0*/  BRA `(.L_x_10413) ;  /* 0x0000000800907947 */ /* 0x000fea0003800000 */
.L_x_10408:
        /* <DEDUP_REMOVED lines=12> */
.L_x_10422:
[----:B------:R-:W2:Y:S02]  /*22a0*/  LDG.E.64 R2, desc[UR36][R2.64] ;  /* 0x0000002402027981 */ /* 0x000ea4000c1e1b00 */
[----:B--2---:R0:W1:Y:S01]  /*22b0*/  F2I.F64.TRUNC R24, R2 ;  /* 0x0000000200187311 */ /* 0x004062000030d100 */
[----:B------:R-:W-:Y:S05]  /*22c0*/  BRA `(.L_x_10413) ;  /* 0x0000000800547947 */ /* 0x000fea0003800000 */
.L_x_10421:
        /* <DEDUP_REMOVED lines=27> */
.L_x_10424:
        /* <DEDUP_REMOVED lines=14> */
.L_x_10423:
[----:B------:R-:W2:Y:S02]  /*2560*/  LDG.E.U16 R24, desc[UR36][R2.64] ;  /* 0x0000002402187981 */ /* 0x000ea4000c1e1500 */
[----:B--2---:R-:W-:-:S06]  /*2570*/  IMAD.U32 R24, R24, 0x10000, RZ ;  /* 0x0001000018187824 */ /* 0x004fcc00078e00ff */
[----:B------:R-:W0:Y:S01]  /*2580*/  F2I.FTZ.TRUNC.NTZ R24, R24 ;  /* 0x0000001800187305 */ /* 0x000e22000021f100 */
[----:B------:R-:W-:Y:S05]  /*2590*/  BRA `(.L_x_10413) ;  /* 0x0000000400a07947 */ /* 0x000fea0003800000 */
.L_x_10420:
        /* <DEDUP_REMOVED lines=10> */
.L_x_10427:
        /* <DEDUP_REMOVED lines=21> */
.L_x_10431:
[----:B------:R-:W-:Y:S05]  /*2790*/  BSYNC B1 ;  /* 0x0000000000017941 */ /* 0x000fea0003800000 */
.L_x_10430:
[----:B------:R-:W-:Y:S01]  /*27a0*/  IMAD.SHL.U32 R2, R2, 0x100000, RZ ;  /* 0x0010000002027824 */ /* 0x000fe200078e00ff */
[----:B------:R-:W-:-:S04]  /*27b0*/  LEA R3, R0, 0x3b800000, 0x17 ;  /* 0x3b80000000037811 */ /* 0x000fc800078eb8ff */
[----:B------:R-:W-:-:S07]  /*27c0*/  LOP3.LUT R24, R3, R2, R24, 0xfe, !PT ;  /* 0x0000000203187212 */ /* 0x000fce00078efe18 */
.L_x_10429:
[----:B------:R-:W-:Y:S05]  /*27d0*/  BSYNC B0 ;  /* 0x0000000000007941 */ /* 0x000fea0003800000 */
.L_x_10428:
[----:B------:R-:W1:Y:S01]  /*27e0*/  F2I.FTZ.TRUNC.NTZ R24, R24 ;  /* 0x0000001800187305 */ /* 0x000e62000021f100 */
[----:B------:R-:W-:Y:S05]  /*27f0*/  BRA `(.L_x_10413) ;  /* 0x0000000400087947 */ /* 0x000fea0003800000 */
.L_x_10426:
        /* <DEDUP_REMOVED lines=21> */
.L_x_10435:
[----:B------:R-:W-:Y:S05]  /*2950*/  BSYNC B1 ;  /* 0x0000000000017941 */ /* 0x000fea0003800000 */
.L_x_10434:
[----:B------:R-:W-:Y:S01]  /*2960*/  IMAD.SHL.U32 R2, R2, 0x200000, RZ ;  /* 0x0020000002027824 */ /* 0x000fe200078e00ff */
[----:B------:R-:W-:-:S04]  /*2970*/  LEA R3, R0, 0x37800000, 0x17 ;  /* 0x3780000000037811 */ /* 0x000fc800078eb8ff */
[----:B------:R-:W-:-:S07]  /*2980*/  LOP3.LUT R24, R3, R2, R24, 0xfe, !PT ;  /* 0x0000000203187212 */ /* 0x000fce00078efe18 */
.L_x_10433:
[----:B------:R-:W-:Y:S05]  /*2990*/  BSYNC B0 ;  /* 0x0000000000007941 */ /* 0x000fea0003800000 */
.L_x_10432:
[----:B------:R-:W2:Y:S01]  /*29a0*/  F2I.FTZ.TRUNC.NTZ R24, R24 ;  /* 0x0000001800187305 */ /* 0x000ea2000021f100 */
[----:B------:R-:W-:Y:S05]  /*29b0*/  BRA `(.L_x_10413) ;  /* 0x0000000000987947 */ /* 0x000fea0003800000 */
.L_x_10425:
        /* <DEDUP_REMOVED lines=14> */
.L_x_10439:
[----:B------:R-:W-:Y:S05]  /*2aa0*/  BSYNC B0 ;  /* 0x0000000000007941 */ /* 0x000fea0003800000 */
.L_x_10438:
[----:B------:R-:W4:Y:S01]  /*2ab0*/  F2I.FTZ.TRUNC.NTZ R24, R24 ;  /* 0x0000001800187305 */ /* 0x000f22000021f100 */
[----:B------:R-:W-:Y:S05]  /*2ac0*/  BRA `(.L_x_10413) ;  /* 0x0000000000547947 */ /* 0x000fea0003800000 */
.L_x_10412:
        /* <DEDUP_REMOVED lines=17> */
.L_x_10440:
[----:B------:R-:W-:Y:S05]  /*2be0*/  BRA `(.L_x_10413) ;  /* 0x00000000000c7947 */ /* 0x000fea0003800000 */
.L_x_10437:
[----:B------:R0:W5:Y:S01]  /*2bf0*/  LDG.E R24, desc[UR36][R2.64] ;  /* 0x0000002402187981 */ /* 0x000162000c1e1900 */
[----:B------:R-:W-:Y:S05]  /*2c00*/  BRA `(.L_x_10413) ;  /* 0x0000000000047947 */ /* 0x000fea0003800000 */
.L_x_10436:
[----:B------:R3:W5:Y:S02]  /*2c10*/  LDG.E R24, desc[UR36][R2.64] ;  /* 0x0000002402187981 */ /* 0x000764000c1e1900 */
.L_x_10413:
[----:B------:R-:W-:-:S07]  /*2c20*/  VIADD R26, R26, 0x80 ;  /* 0x000000801a1a7836 */ /* 0x000fce0000000000 */
.L_x_10407:
[----:B------:R-:W-:Y:S05]  /*2c30*/  BSYNC B6 ;  /* 0x0000000000067941 */ /* 0x000fea0003800000 */
.L_x_10406:
[----:B------:R-:W-:Y:S01]  /*2c40*/  ISETP.GE.AND P0, PT, R26, R19, PT ;  /* 0x000000131a00720c */ /* 0x000fe20003f06270 */
[----:B------:R-:W-:-:S12]  /*2c50*/  BSSY B6, `(.L_x_10441) ;  /* 0x00000e3000067945 */ /* 0x000fd80003800000 */
        /* <DEDUP_REMOVED lines=20> */
.L_x_10446:
[----:B------:R0:W5:Y:S01]  /*2da0*/  LDG.E.U8 R22, desc[UR36][R2.64] ;  /* 0x0000002402167981 */ /* 0x000162000c1e1100 */
[----:B------:R-:W-:Y:S05]  /*2db0*/  BRA `(.L_x_10442) ;  /* 0x0000000c00307947 */ /* 0x000fea0003800000 */
.L_x_10445:
        /* <DEDUP_REMOVED lines=8> */
.L_x_10449:
[----:B------:R0:W5:Y:S01]  /*2e40*/  LDG.E R22, desc[UR36][R2.64] ;  /* 0x0000002402167981 */ /* 0x000162000c1e1900 */
[----:B------:R-:W-:Y:S05]  /*2e50*/  BRA `(.L_x_10442) ;  /* 0x0000000c00087947 */ /* 0x000fea0003800000 */
.L_x_10448:
[----:B------:R0:W5:Y:S01]  /*2e60*/  LDG.E.S16 R22, desc[UR36][R2.64] ;  /* 0x0000002402167981 */ /* 0x000162000c1e1700 */
[----:B------:R-:W-:Y:S05]  /*2e70*/  BRA `(.L_x_10442) ;  /* 0x0000000c00007947 */ /* 0x000fea0003800000 */
.L_x_10444:
[----:B------:R-:W-:-:S13]  /*2e80*/  ISETP.GT.AND P0, PT, R0, 0x6, PT ;  /* 0x000000060000780c */ /* 0x000fda0003f04270 */
[----:B------:R-:W-:Y:S05]  /*2e90*/  @P0 BRA `(.L_x_10450) ;  /* 0x00000000002c0947 */ /* 0x000fea0003800000 */
[----:B------:R-:W-:-:S13]  /*2ea0*/  ISETP.NE.AND P0, PT, R0, 0x5, PT ;  /* 0x000000050000780c */ /* 0x000fda0003f05270 */
[----:B------:R-:W-:Y:S05]  /*2eb0*/  @!P0 BRA `(.L_x_10451) ;  /* 0x0000000000148947 */ /* 0x000fea0003800000 */
[----:B------:R-:W-:-:S13]  /*2ec0*/  ISETP.NE.AND P0, PT, R0, 0x6, PT ;  /* 0x000000060000780c */ /* 0x000fda0003f05270 */
[----:B------:R-:W-:Y:S05]  /*2ed0*/  @P0 BRA `(.L_x_10447) ;  /* 0x0000000800980947 */ /* 0x000fea0003800000 */
[----:B------:R-:W3:Y:S02]  /*2ee0*/  LDG.E R2, desc[UR36][R2.64] ;  /* 0x0000002402027981 */ /* 0x000ee4000c1e1900 */
[----:B---3--:R0:W1:Y:S01]  /*2ef0*/  F2I.FTZ.TRUNC.NTZ R22, R2 ;  /* 0x0000000200167305 */ /* 0x008062000021f100 */
[----:B------:R-:W-:Y:S05]  /*2f00*/  BRA `(.L_x_10442) ;  /* 0x0000000800dc7947 */ /* 0x000fea0003800000 */
.L_x_10451:
[----:B------:R-:W3:Y:S02]  /*2f10*/  LDG.E.U16 R2, desc[UR36][R2.64] ;  /* 0x0000002402027981 */ /* 0x000ee4000c1e1500 */
[----:B---3--:R-:W-:-:S06]  /*2f20*/  HADD2.F32 R22, -RZ, R2.H0_H0 ;  /* 0x20000002ff167230 */ /* 0x008fcc0000004100 */
[----:B------:R-:W0:Y:S01]  /*2f30*/  F2I.FTZ.TRUNC.NTZ R22, R22 ;  /* 0x0000001600167305 */ /* 0x000e22000021f100 */
[----:B------:R-:W-:Y:S05]  /*2f40*/  BRA `(.L_x_10442) ;  /* 0x0000000800cc7947 */ /* 0x000fea0003800000 */
.L_x_10450:
[----:B------:R-:W-:-:S13]  /*2f50*/  ISETP.NE.AND P0, PT, R0, 0x7, PT ;  /* 0x000000070000780c */ /* 0x000fda0003f05270 */
[----:B------:R-:W-:Y:S05]  /*2f60*/  @!P0 BRA `(.L_x_10452) ;  /* 0x00000000002c8947 */ /* 0x000fea0003800000 */
[----:B------:R-:W-:-:S13]  /*2f70*/  ISETP.NE.AND P0, PT, R0, 0x8, PT ;  /* 0x000000080000780c */ /* 0x000fda0003f05270 */
[----:B------:R-:W-:Y:S05]  /*2f80*/  @!P0 BRA `(.L_x_10453) ;  /* 0x0000000000148947 */ /* 0x000fea0003800000 */
[----:B------:R-:W-:-:S13]  /*2f90*/  ISETP.NE.AND P0, PT, R0, 0x9, PT ;  /* 0x000000090000780c */ /* 0x000fda0003f05270 */
[----:B------:R-:W-:Y:S05]  /*2fa0*/  @P0 BRA `(.L_x_10447) ;  /* 0x0000000800640947 */ /* 0x000fea0003800000 */
[----:B------:R-:W3:Y:S02]  /*2fb0*/  LDG.E R2, desc[UR36][R2.64] ;  /* 0x0000002402027981 */ /* 0x000ee4000c1e1900 */
[----:B---3--:R0:W1:Y:S01]  /*2fc0*/  F2I.FTZ.TRUNC.NTZ R22, R2 ;  /* 0x0000000200167305 */ /* 0x008062000021f100 */
[----:B------:R-:W-:Y:S05]  /*2fd0*/  BRA `(.L_x_10442) ;  /* 0x0000000800a87947 */ /* 0x000fea0003800000 */
.L_x_10453:
[----:B------:R-:W3:Y:S02]  /*2fe0*/  LDG.E.U16 R2, desc[UR36][R2.64] ;  /* 0x0000002402027981 */ /* 0x000ee4000c1e1500 */
[----:B---3--:R-:W-:-:S06]  /*2ff0*/  HADD2.F32 R22, -RZ, R2.H0_H0 ;  /* 0x20000002ff167230 */ /* 0x008fcc0000004100 */
[----:B------:R-:W0:Y:S01]  /*3000*/  F2I.FTZ.TRUNC.NTZ R22, R22 ;  /* 0x0000001600167305 */ /* 0x000e22000021f100 */
[----:B------:R-:W-:Y:S05]  /*3010*/  BRA `(.L_x_10442) ;  /* 0x0000000800987947 */ /* 0x000fea0003800000 */
.L_x_10452:
[----:B------:R-:W3:Y:S02]  /*3020*/  LDG.E.64 R2, desc[UR36][R2.64] ;  /* 0x0000002402027981 */ /* 0x000ee4000c1e1b00 */
[----:B---3--:R0:W1:Y:S01]  /*3030*/  F2I.F64.TRUNC R22, R2 ;  /* 0x0000000200167311 */ /* 0x008062000030d100 */
[----:B------:R-:W-:Y:S05]  /*3040*/  BRA `(.L_x_10442) ;  /* 0x00000008008c7947 */ /* 0x000fea0003800000 */
.L_x_10443:
        /* <DEDUP_REMOVED lines=8> */
[----:B------:R-:W3:Y:S02]  /*30d0*/  LDG.E.U8 R2, desc[UR36][R2.64] ;  /* 0x0000002402027981 */ /* 0x000ee4000c1e1100 */
[----:B---3--:R-:W-:-:S04]  /*30e0*/  ISETP.NE.AND P0, PT, R2, RZ, PT ;  /* 0x000000ff0200720c */ /* 0x008fc80003f05270 */
[----:B------:R-:W-:Y:S01]  /*30f0*/  SEL R22, RZ, 0x1, !P0 ;  /* 0x00000001ff167807 */ /* 0x000fe20004000000 */
[----:B------:R-:W-:Y:S08]  /*3100*/  BRA `(.L_x_10442) ;  /* 0x00000008005c7947 */ /* 0x000ff00003800000 */
.L_x_10456:
[----:B------:R-:W3:Y:S02]  /*3110*/  LDG.E.64 R2, desc[UR36][R2.64] ;  /* 0x0000002402027981 */ /* 0x000ee4000c1e1b00 */
[----:B---3--:R0:W1:Y:S01]  /*3120*/  F2I.F64.TRUNC R22, R2 ;  /* 0x0000000200167311 */ /* 0x008062000030d100 */
[----:B------:R-:W-:Y:S05]  /*3130*/  BRA `(.L_x_10442) ;  /* 0x0000000800507947 */ /* 0x000fea0003800000 */
.L_x_10455:
        /* <DEDUP_REMOVED lines=9> */
[----:B--2---:R-:W-:-:S04]  /*31d0*/  LOP3.LUT R4, R0, 0x7f000000, RZ, 0xc0, !PT ;  /* 0x7f00000000047812 */ /* 0x004fc800078ec0ff */
        /* <DEDUP_REMOVED lines=17> */
.L_x_10458:
[----:B------:R-:W3:Y:S02]  /*32f0*/  LDG.E.U8 R2, desc[UR36][R2.64] ;  /* 0x0000002402027981 */ /* 0x000ee4000c1e1100 */
[C---:B---3--:R-:W-:Y:S02]  /*3300*/  IMAD.SHL.U32 R0, R2.reuse, 0x2000000, RZ ;  /* 0x0200000002007824 */ /* 0x048fe400078e00ff */
[----:B------:R-:W-:-:S03]  /*3310*/  IMAD.SHL.U32 R5, R2, 0x1000000, RZ ;  /* 0x0100000002057824 */ /* 0x000fc600078e00ff */
[----:B------:R-:W-:-:S13]  /*3320*/  ISETP.GE.U32.AND P0, PT, R0, 0x8000000, PT ;  /* 0x080000000000780c */ /* 0x000fda0003f06070 */
[C---:B------:R-:W-:Y:S02]  /*3330*/  @!P0 IMAD.SHL.U32 R0, R2.reuse, 0x100, RZ ;  /* 0x0000010002008824 */ /* 0x040fe400078e00ff */
[----:B--2---:R-:W-:-:S03]  /*3340*/  @P0 IMAD.SHL.U32 R4, R2, 0x200000, RZ ;  /* 0x0020000002040824 */ /* 0x004fc600078e00ff */
        /* <DEDUP_REMOVED lines=8> */
.L_x_10457:
[----:B------:R-:W3:Y:S02]  /*33d0*/  LDG.E.U16 R22, desc[UR36][R2.64] ;  /* 0x0000002402167981 */ /* 0x000ee4000c1e1500 */
[----:B---3--:R-:W-:-:S06]  /*33e0*/  IMAD.U32 R22, R22, 0x10000, RZ ;  /* 0x0001000016167824 */ /* 0x008fcc00078e00ff */
[----:B------:R-:W0:Y:S01]  /*33f0*/  F2I.FTZ.TRUNC.NTZ R22, R22 ;  /* 0x0000001600167305 */ /* 0x000e22000021f100 */
[----:B------:R-:W-:Y:S05]  /*3400*/  BRA `(.L_x_10442) ;  /* 0x00000004009c7947 */ /* 0x000fea0003800000 */
.L_x_10454:
        /* <DEDUP_REMOVED lines=10> */
.L_x_10461:
        /* <DEDUP_REMOVED lines=21> */
.L_x_10465:
[----:B------:R-:W-:Y:S05]  /*3600*/  BSYNC B1 ;  /* 0x0000000000017941 */ /* 0x000fea0003800000 */
.L_x_10464:
[----:B------:R-:W-:Y:S01]  /*3610*/  IMAD.SHL.U32 R2, R2, 0x100000, RZ ;  /* 0x0010000002027824 */ /* 0x000fe200078e00ff */
[----:B------:R-:W-:-:S04]  /*3620*/  LEA R3, R0, 0x3b800000, 0x17 ;  /* 0x3b80000000037811 */ /* 0x000fc800078eb8ff */
[----:B------:R-:W-:-:S07]  /*3630*/  LOP3.LUT R22, R3, R2, R22, 0xfe, !PT ;  /* 0x0000000203167212 */ /* 0x000fce00078efe16 */
.L_x_10463:
[----:B------:R-:W-:Y:S05]  /*3640*/  BSYNC B0 ;  /* 0x0000000000007941 */ /* 0x000fea0003800000 */
.L_x_10462:
[----:B------:R-:W0:Y:S01]  /*3650*/  F2I.FTZ.TRUNC.NTZ R22, R22 ;  /* 0x0000001600167305 */ /* 0x000e22000021f100 */
[----:B------:R-:W-:Y:S05]  /*3660*/  BRA `(.L_x_10442) ;  /* 0x0000000400047947 */ /* 0x000fea0003800000 */
.L_x_10460:
        /* <DEDUP_REMOVED lines=21> */
.L_x_10469:
[----:B------:R-:W-:Y:S05]  /*37c0*/  BSYNC B1 ;  /* 0x0000000000017941 */ /* 0x000fea0003800000 */
.L_x_10468:
[----:B------:R-:W-:Y:S01]  /*37d0*/  IMAD.SHL.U32 R2, R2, 0x200000, RZ ;  /* 0x0020000002027824 */ /* 0x000fe200078e00ff */
[----:B------:R-:W-:-:S04]  /*37e0*/  LEA R3, R0, 0x37800000, 0x17 ;  /* 0x3780000000037811 */ /* 0x000fc800078eb8ff */
[----:B------:R-:W-:-:S07]  /*37f0*/  LOP3.LUT R22, R3, R2, R22, 0xfe, !PT ;  /* 0x0000000203167212 */ /* 0x000fce00078efe16 */
.L_x_10467:
[----:B------:R-:W-:Y:S05]  /*3800*/  BSYNC B0 ;  /* 0x0000000000007941 */ /* 0x000fea0003800000 */
.L_x_10466:
[----:B------:R-:W0:Y:S01]  /*3810*/  F2I.FTZ.TRUNC.NTZ R22, R22 ;  /* 0x0000001600167305 */ /* 0x000e22000021f100 */
[----:B------:R-:W-:Y:S05]  /*3820*/  BRA `(.L_x_10442) ;  /* 0x0000000000947947 */ /* 0x000fea0003800000 */
.L_x_10459:
        /* <DEDUP_REMOVED lines=14> */
.L_x_10473:
[----:B------:R-:W-:Y:S05]  /*3910*/  BSYNC B0 ;  /* 0x0000000000007941 */ /* 0x000fea0003800000 */
.L_x_10472:
[----:B------:R-:W0:Y:S01]  /*3920*/  F2I.FTZ.TRUNC.NTZ R22, R22 ;  /* 0x0000001600167305 */ /* 0x000e22000021f100 */
[----:B------:R-:W-:Y:S05]  /*3930*/  BRA `(.L_x_10442) ;  /* 0x0000000000507947 */ /* 0x000fea0003800000 */
.L_x_10447:
        /* <DEDUP_REMOVED lines=16> */
.L_x_10474:
[----:B------:R-:W-:Y:S05]  /*3a40*/  BRA `(.L_x_10442) ;  /* 0x00000000000c7947 */ /* 0x000fea0003800000 */
.L_x_10471:
[----:B------:R0:W5:Y:S01]  /*3a50*/  LDG.E R22, desc[UR36][R2.64] ;  /* 0x0000002402167981 */ /* 0x000162000c1e1900 */
[----:B------:R-:W-:Y:S05]  /*3a60*/  BRA `(.L_x_10442) ;  /* 0x0000000000047947 */ /* 0x000fea0003800000 */
.L_x_10470:
[----:B------:R0:W5:Y:S02]  /*3a70*/  LDG.E R22, desc[UR36][R2.64] ;  /* 0x0000002402167981 */ /* 0x000164000c1e1900 */
.L_x_10442:
[----:B------:R-:W-:Y:S05]  /*3a80*/  BSYNC B6 ;  /* 0x0000000000067941 */ /* 0x000fea0003800000 */
.L_x_10441:
[----:B01-34-:R-:W0:Y:S01]  /*3a90*/  S2R R2, SR_TID.X ;  /* 0x0000000000027919 */ /* 0x01be220000002100 */
[----:B------:R-:W1:Y:S01]  /*3aa0*/  LDC.U8 R17, c[0x0][0x23c] ;  /* 0x00008f00ff117b82 */ /* 0x000e620000000000 */
[----:B------:R-:W-:Y:S01]  /*3ab0*/  ULDC UR4, c[0x0][0x218] ;  /* 0x0000860000047ab9 */ /* 0x000fe20000000800 */
[----:B------:R-:W-:Y:S01]  /*3ac0*/  BSSY B6, `(.L_x_10475) ;  /* 0x00000f8000067945 */ /* 0x000fe20003800000 */
[----:B------:R-:W-:-:S04]  /*3ad0*/  ISETP.NE.AND P0, PT, RZ, UR4, PT ;  /* 0x00000004ff007c0c */ /* 0x000fc8000bf05270 */
[----:B-----5:R-:W-:Y:S02]  /*3ae0*/  ISETP.NE.XOR P3, PT, R18, RZ, P0 ;  /* 0x000000ff1200720c */ /* 0x020fe40000765a70 */
[----:B------:R-:W-:Y:S02]  /*3af0*/  ISETP.NE.XOR P2, PT, R16, RZ, P0 ;  /* 0x000000ff1000720c */ /* 0x000fe40000745a70 */
[----:B--2---:R-:W-:Y:S02]  /*3b00*/  ISETP.NE.XOR P1, PT, R24, RZ, P0 ;  /* 0x000000ff1800720c */ /* 0x004fe40000725a70 */
        /* <DEDUP_REMOVED lines=28> */
.L_x_10480:
[----:B------:R0:W-:Y:S01]  /*3cd0*/  STG.E.U8 desc[UR36][R8.64], R3 ;  /* 0x0000000308007986 */ /* 0x0001e2000c101124 */
[----:B------:R-:W-:Y:S05]  /*3ce0*/  BRA `(.L_x_10476) ;  /* 0x0000000c00547947 */ /* 0x000fea0003800000 */
.L_x_10479:
        /* <DEDUP_REMOVED lines=10> */
.L_x_10483:
[----:B------:R0:W-:Y:S01]  /*3d90*/  STG.E desc[UR36][R8.64], R3 ;  /* 0x0000000308007986 */ /* 0x0001e2000c101924 */
[----:B------:R-:W-:Y:S05]  /*3da0*/  BRA `(.L_x_10476) ;  /* 0x0000000c00247947 */ /* 0x000fea0003800000 */
.L_x_10482:
[----:B------:R0:W-:Y:S01]  /*3db0*/  STG.E.U16 desc[UR36][R8.64], R3 ;  /* 0x0000000308007986 */ /* 0x0001e2000c101524 */
[----:B------:R-:W-:Y:S05]  /*3dc0*/  BRA `(.L_x_10476) ;  /* 0x0000000c001c7947 */ /* 0x000fea0003800000 */
.L_x_10478:
        /* <DEDUP_REMOVED lines=9> */
.L_x_10485:
[----:B------:R-:W0:Y:S02]  /*3e60*/  I2F.S16 R0, R3 ;  /* 0x0000000300007306 */ /* 0x000e240000101400 */
[----:B0-----:R-:W-:-:S05]  /*3e70*/  F2FP.F16.F32.PACK_AB R0, RZ, R0 ;  /* 0x00000000ff00723e */ /* 0x001fca00000000ff */
[----:B------:R0:W-:Y:S01]  /*3e80*/  STG.E.U16 desc[UR36][R8.64], R0 ;  /* 0x0000000008007986 */ /* 0x0001e2000c101524 */
[----:B------:R-:W-:Y:S05]  /*3e90*/  BRA `(.L_x_10476) ;  /* 0x0000000800e87947 */ /* 0x000fea0003800000 */
.L_x_10484:
        /* <DEDUP_REMOVED lines=10> */
.L_x_10487:
[----:B------:R-:W0:Y:S02]  /*3f40*/  I2F.S16 R3, R3 ;  /* 0x0000000300037306 */ /* 0x000e240000101400 */
[----:B0-----:R-:W-:-:S04]  /*3f50*/  F2FP.F16.F32.PACK_AB R3, RZ, R3 ;  /* 0x00000003ff03723e */ /* 0x001fc800000000ff */
[----:B------:R-:W-:-:S05]  /*3f60*/  PRMT R3, R3, 0x5410, RZ ;  /* 0x0000541003037816 */ /* 0x000fca00000000ff */
[----:B------:R0:W-:Y:S01]  /*3f70*/  STG.E desc[UR36][R8.64], R3 ;  /* 0x0000000308007986 */ /* 0x0001e2000c101924 */
[----:B------:R-:W-:Y:S05]  /*3f80*/  BRA `(.L_x_10476) ;  /* 0x0000000800ac7947 */ /* 0x000fea0003800000 */
.L_x_10486:
[----:B------:R-:W0:Y:S02]  /*3f90*/  I2F.F64.S16 R4, R3 ;  /* 0x0000000300047312 */ /* 0x000e240000101c00 */
[----:B0-----:R0:W-:Y:S01]  /*3fa0*/  STG.E.64 desc[UR36][R8.64], R4 ;  /* 0x0000000408007986 */ /* 0x0011e2000c101b24 */
[----:B------:R-:W-:Y:S05]  /*3fb0*/  BRA `(.L_x_10476) ;  /* 0x0000000800a07947 */ /* 0x000fea0003800000 */
.L_x_10477:
        /* <DEDUP_REMOVED lines=10> */
.L_x_10490:
[----:B------:R-:W0:Y:S01]  /*4060*/  I2F.F64.S16 R4, R3 ;  /* 0x0000000300047312 */ /* 0x000e220000101c00 */
[----:B------:R-:W-:-:S05]  /*4070*/  CS2R R6, SRZ ;  /* 0x0000000000067805 */ /* 0x000fca000001ff00 */
[----:B0-----:R0:W-:Y:S01]  /*4080*/  STG.E.128 desc[UR36][R8.64], R4 ;  /* 0x0000000408007986 */ /* 0x0011e2000c101d24 */
[----:B------:R-:W-:Y:S05]  /*4090*/  BRA `(.L_x_10476) ;  /* 0x0000000800687947 */ /* 0x000fea0003800000 */
.L_x_10489:
        /* <DEDUP_REMOVED lines=21> */
.L_x_10494:
[----:B------:R-:W-:Y:S05]  /*41f0*/  BSYNC B0 ;  /* 0x0000000000007941 */ /* 0x000fea0003800000 */
.L_x_10493:
[----:B------:R-:W-:-:S05]  /*4200*/  LOP3.LUT R5, R0, R5, RZ, 0xfc, !PT ;  /* 0x0000000500057212 */ /* 0x000fca00078efcff */
[----:B------:R0:W-:Y:S01]  /*4210*/  STG.E.U8 desc[UR36][R8.64], R5 ;  /* 0x0000000508007986 */ /* 0x0001e2000c101124 */
[----:B------:R-:W-:Y:S05]  /*4220*/  BRA `(.L_x_10476) ;  /* 0x0000000800047947 */ /* 0x000fea0003800000 */
.L_x_10492:
        /* <DEDUP_REMOVED lines=13> */
.L_x_10496:
[----:B------:R-:W-:Y:S01]  /*4300*/  IMAD.MOV.U32 R0, RZ, RZ, 0x7f ;  /* 0x0000007fff007424 */ /* 0x000fe200078e00ff */
[----:B------:R-:W-:-:S04]  /*4310*/  ISETP.GT.U32.AND P0, PT, R4, 0x7f800000, PT ;  /* 0x7f8000000400780c */ /* 0x000fc80003f04070 */
[----:B------:R-:W-:-:S09]  /*4320*/  SEL R0, R0, 0x7c, P0 ;  /* 0x0000007c00007807 */ /* 0x000fd20000000000 */
.L_x_10497:
[----:B------:R-:W-:Y:S05]  /*4330*/  BSYNC B0 ;  /* 0x0000000000007941 */ /* 0x000fea0003800000 */
.L_x_10495:
[----:B------:R-:W-:-:S04]  /*4340*/  LOP3.LUT R3, R5, 0x80000000, RZ, 0xc0, !PT ;  /* 0x8000000005037812 */ /* 0x000fc800078ec0ff */
[----:B------:R-:W-:-:S04]  /*4350*/  SHF.R.U32.HI R3, RZ, 0x18, R3 ;  /* 0x00000018ff037819 */ /* 0x000fc80000011603 */
[----:B------:R-:W-:-:S05]  /*4360*/  LOP3.LUT R3, R0, R3, RZ, 0xfc, !PT ;  /* 0x0000000300037212 */ /* 0x000fca00078efcff */
[----:B------:R0:W-:Y:S01]  /*4370*/  STG.E.U8 desc[UR36][R8.64], R3 ;  /* 0x0000000308007986 */ /* 0x0001e2000c101124 */
[----:B------:R-:W-:Y:S05]  /*4380*/  BRA `(.L_x_10476) ;  /* 0x0000000400ac7947 */ /* 0x000fea0003800000 */
.L_x_10491:
[----:B------:R-:W0:Y:S02]  /*4390*/  I2F.S16 R0, R3 ;  /* 0x0000000300007306 */ /* 0x000e240000101400 */
[----:B0-----:R-:W-:-:S05]  /*43a0*/  F2FP.BF16.F32.PACK_AB R0, RZ, R0 ;  /* 0x00000000ff00723e */ /* 0x001fca00000010ff */
[----:B------:R0:W-:Y:S01]  /*43b0*/  STG.E.U16 desc[UR36][R8.64], R0 ;  /* 0x0000000008007986 */ /* 0x0001e2000c101524 */
[----:B------:R-:W-:Y:S05]  /*43c0*/  BRA `(.L_x_10476) ;  /* 0x00000004009c7947 */ /* 0x000fea0003800000 */
.L_x_10488:
        /* <DEDUP_REMOVED lines=10> */
.L_x_10500:
        /* <DEDUP_REMOVED lines=17> */
.L_x_10503:
[----:B------:R-:W-:-:S04]  /*4580*/  LOP3.LUT R3, R3, 0x80000000, RZ, 0xc0, !PT ;  /* 0x8000000003037812 */ /* 0x000fc800078ec0ff */
[----:B------:R-:W-:-:S04]  /*4590*/  SHF.R.U32.HI R3, RZ, 0x18, R3 ;  /* 0x00000018ff037819 */ /* 0x000fc80000011603 */
[----:B------:R-:W-:-:S04]  /*45a0*/  LOP3.LUT R0, R0, R3, RZ, 0xfc, !PT ;  /* 0x0000000300007212 */ /* 0x000fc800078efcff */
[----:B------:R-:W-:-:S07]  /*45b0*/  PRMT R4, R0, 0x7610, R4 ;  /* 0x0000761000047816 */ /* 0x000fce0000000004 */
.L_x_10502:
[----:B------:R-:W-:Y:S05]  /*45c0*/  BSYNC B0 ;  /* 0x0000000000007941 */ /* 0x000fea0003800000 */
.L_x_10501:
[----:B------:R4:W-:Y:S01]  /*45d0*/  STG.E.U8 desc[UR36][R8.64], R4 ;  /* 0x0000000408007986 */ /* 0x0009e2000c101124 */
[----:B------:R-:W-:Y:S05]  /*45e0*/  BRA `(.L_x_10476) ;  /* 0x0000000400147947 */ /* 0x000fea0003800000 */
.L_x_10499:
        /* <DEDUP_REMOVED lines=17> */
.L_x_10506:
[----:B------:R-:W-:-:S04]  /*4700*/  LOP3.LUT R3, R3, 0x80000000, RZ, 0xc0, !PT ;  /* 0x8000000003037812 */ /* 0x000fc800078ec0ff */
[----:B------:R-:W-:-:S04]  /*4710*/  SHF.R.U32.HI R3, RZ, 0x18, R3 ;  /* 0x00000018ff037819 */ /* 0x000fc80000011603 */
[----:B------:R-:W-:-:S04]  /*4720*/  LOP3.LUT R0, R0, R3, RZ, 0xfc, !PT ;  /* 0x0000000300007212 */ /* 0x000fc800078efcff */
[----:B------:R-:W-:-:S07]  /*4730*/  PRMT R4, R0, 0x7610, R4 ;  /* 0x0000761000047816 */ /* 0x000fce0000000004 */
.L_x_10505:
[----:B------:R-:W-:Y:S05]  /*4740*/  BSYNC B0 ;  /* 0x0000000000007941 */ /* 0x000fea0003800000 */
.L_x_10504:
[----:B------:R0:W-:Y:S01]  /*4750*/  STG.E.U8 desc[UR36][R8.64], R4 ;  /* 0x0000000408007986 */ /* 0x0001e2000c101124 */
[----:B------:R-:W-:Y:S05]  /*4760*/  BRA `(.L_x_10476) ;  /* 0x0000000000b47947 */ /* 0x000fea0003800000 */
.L_x_10498:
        /* <DEDUP_REMOVED lines=23> */
.L_x_10481:
        /* <DEDUP_REMOVED lines=16> */
.L_x_10509:
[----:B------:R-:W-:Y:S05]  /*49e0*/  BRA `(.L_x_10476) ;  /* 0x0000000000147947 */ /* 0x000fea0003800000 */
.L_x_10508:
[----:B------:R-:W-:Y:S02]  /*49f0*/  IMAD.MOV.U32 R4, RZ, RZ, R3 ;  /* 0x000000ffff047224 */ /* 0x000fe400078e0003 */
[----:B------:R-:W-:-:S05]  /*4a00*/  IMAD.MOV.U32 R5, RZ, RZ, RZ ;  /* 0x000000ffff057224 */ /* 0x000fca00078e00ff */
[----:B------:R3:W-:Y:S01]  /*4a10*/  STG.E.64 desc[UR36][R8.64], R4 ;  /* 0x0000000408007986 */ /* 0x0007e2000c101b24 */
[----:B------:R-:W-:Y:S05]  /*4a20*/  BRA `(.L_x_10476) ;  /* 0x0000000000047947 */ /* 0x000fea0003800000 */
.L_x_10507:
[----:B------:R0:W-:Y:S02]  /*4a30*/  STG.E desc[UR36][R8.64], R3 ;  /* 0x0000000308007986 */ /* 0x0001e4000c101924 */
.L_x_10476:
[----:B------:R-:W-:Y:S05]  /*4a40*/  BSYNC B6 ;  /* 0x0000000000067941 */ /* 0x000fea0003800000 */
.L_x_10475:
        /* <DEDUP_REMOVED lines=23> */
.L_x_10515:
[----:B------:R0:W-:Y:S01]  /*4bc0*/  STG.E.U8 desc[UR36][R8.64], R22 ;  /* 0x0000001608007986 */ /* 0x0001e2000c101124 */
[----:B------:R-:W-:Y:S05]  /*4bd0*/  BRA `(.L_x_10517) ;  /* 0x0000000c00507947 */ /* 0x000fea0003800000 */
.L_x_10514:
        /* <DEDUP_REMOVED lines=10> */
.L_x_10519:
[----:B------:R0:W-:Y:S01]  /*4c80*/  STG.E desc[UR36][R8.64], R22 ;  /* 0x0000001608007986 */ /* 0x0001e2000c101924 */
[----:B------:R-:W-:Y:S05]  /*4c90*/  BRA `(.L_x_10517) ;  /* 0x0000000c00207947 */ /* 0x000fea0003800000 */
.L_x_10518:
[----:B------:R0:W-:Y:S01]  /*4ca0*/  STG.E.U16 desc[UR36][R8.64], R22 ;  /* 0x0000001608007986 */ /* 0x0001e2000c101524 */
[----:B------:R-:W-:Y:S05]  /*4cb0*/  BRA `(.L_x_10517) ;  /* 0x0000000c00187947 */ /* 0x000fea0003800000 */
.L_x_10513:
        /* <DEDUP_REMOVED lines=9> */
.L_x_10521:
[----:B------:R-:W0:Y:S02]  /*4d50*/  I2F.S16 R0, R22 ;  /* 0x0000001600007306 */ /* 0x000e240000101400 */
[----:B0-----:R-:W-:-:S05]  /*4d60*/  F2FP.F16.F32.PACK_AB R0, RZ, R0 ;  /* 0x00000000ff00723e */ /* 0x001fca00000000ff */
[----:B------:R0:W-:Y:S01]  /*4d70*/  STG.E.U16 desc[UR36][R8.64], R0 ;  /* 0x0000000008007986 */ /* 0x0001e2000c101524 */
[----:B------:R-:W-:Y:S05]  /*4d80*/  BRA `(.L_x_10517) ;  /* 0x0000000800e47947 */ /* 0x000fea0003800000 */
.L_x_10520:
        /* <DEDUP_REMOVED lines=10> */
.L_x_10523:
[----:B------:R-:W0:Y:S02]  /*4e30*/  I2F.S16 R22, R22 ;  /* 0x0000001600167306 */ /* 0x000e240000101400 */
[----:B0-----:R-:W-:-:S04]  /*4e40*/  F2FP.F16.F32.PACK_AB R3, RZ, R22 ;  /* 0x00000016ff03723e */ /* 0x001fc800000000ff */
[----:B------:R-:W-:-:S05]  /*4e50*/  PRMT R3, R3, 0x5410, RZ ;  /* 0x0000541003037816 */ /* 0x000fca00000000ff */
[----:B------:R0:W-:Y:S01]  /*4e60*/  STG.E desc[UR36][R8.64], R3 ;  /* 0x0000000308007986 */ /* 0x0001e2000c101924 */
[----:B------:R-:W-:Y:S05]  /*4e70*/  BRA `(.L_x_10517) ;  /* 0x0000000800a87947 */ /* 0x000fea0003800000 */
.L_x_10522:
[----:B------:R-:W0:Y:S02]  /*4e80*/  I2F.F64.S16 R4, R22 ;  /* 0x0000001600047312 */ /* 0x000e240000101c00 */
[----:B0-----:R0:W-:Y:S01]  /*4e90*/  STG.E.64 desc[UR36][R8.64], R4 ;  /* 0x0000000408007986 */ /* 0x0011e2000c101b24 */
[----:B------:R-:W-:Y:S05]  /*4ea0*/  BRA `(.L_x_10517) ;  /* 0x00000008009c7947 */ /* 0x000fea0003800000 */
.L_x_10512:
        /* <DEDUP_REMOVED lines=10> */
.L_x_10526:
[----:B------:R-:W0:Y:S01]  /*4f50*/  I2F.F64.S16 R4, R22 ;  /* 0x0000001600047312 */ /* 0x000e220000101c00 */
[----:B------:R-:W-:-:S05]  /*4f60*/  CS2R R6, SRZ ;  /* 0x0000000000067805 */ /* 0x000fca000001ff00 */
[----:B0-----:R0:W-:Y:S01]  /*4f70*/  STG.E.128 desc[UR36][R8.64], R4 ;  /* 0x0000000408007986 */ /* 0x0011e2000c101d24 */
[----:B------:R-:W-:Y:S05]  /*4f80*/  BRA `(.L_x_10517) ;  /* 0x0000000800647947 */ /* 0x000fea0003800000 */
.L_x_10525:
        /* <DEDUP_REMOVED lines=21> */
.L_x_10530:
[----:B------:R-:W-:Y:S05]  /*50e0*/  BSYNC B0 ;  /* 0x0000000000007941 */ /* 0x000fea0003800000 */
.L_x_10529:
[----:B------:R-:W-:-:S05]  /*50f0*/  LOP3.LUT R5, R0, R5, RZ, 0xfc, !PT ;  /* 0x0000000500057212 */ /* 0x000fca00078efcff */
[----:B------:R0:W-:Y:S01]  /*5100*/  STG.E.U8 desc[UR36][R8.64], R5 ;  /* 0x0000000508007986 */ /* 0x0001e2000c101124 */
[----:B------:R-:W-:Y:S05]  /*5110*/  BRA `(.L_x_10517) ;  /* 0x0000000800007947 */ /* 0x000fea0003800000 */
.L_x_10528:
        /* <DEDUP_REMOVED lines=13> */
.L_x_10532:
[----:B------:R-:W-:Y:S01]  /*51f0*/  IMAD.MOV.U32 R0, RZ, RZ, 0x7f ;  /* 0x0000007fff007424 */ /* 0x000fe200078e00ff */
[----:B------:R-:W-:-:S04]  /*5200*/  ISETP.GT.U32.AND P0, PT, R3, 0x7f800000, PT ;  /* 0x7f8000000300780c */ /* 0x000fc80003f04070 */
[----:B------:R-:W-:-:S09]  /*5210*/  SEL R0, R0, 0x7c, P0 ;  /* 0x0000007c00007807 */ /* 0x000fd20000000000 */
.L_x_10533:
[----:B------:R-:W-:Y:S05]  /*5220*/  BSYNC B0 ;  /* 0x0000000000007941 */ /* 0x000fea0003800000 */
.L_x_10531:
[----:B------:R-:W-:-:S04]  /*5230*/  LOP3.LUT R3, R5, 0x80000000, RZ, 0xc0, !PT ;  /* 0x8000000005037812 */ /* 0x000fc800078ec0ff */
[----:B------:R-:W-:-:S04]  /*5240*/  SHF.R.U32.HI R3, RZ, 0x18, R3 ;  /* 0x00000018ff037819 */ /* 0x000fc80000011603 */
[----:B------:R-:W-:-:S05]  /*5250*/  LOP3.LUT R3, R0, R3, RZ, 0xfc, !PT ;  /* 0x0000000300037212 */ /* 0x000fca00078efcff */
[----:B------:R0:W-:Y:S01]  /*5260*/  STG.E.U8 desc[UR36][R8.64], R3 ;  /* 0x0000000308007986 */ /* 0x0001e2000c101124 */
[----:B------:R-:W-:Y:S05]  /*5270*/  BRA `(.L_x_10517) ;  /* 0x0000000400a87947 */ /* 0x000fea0003800000 */
.L_x_10527:
[----:B------:R-:W0:Y:S02]  /*5280*/  I2F.S16 R0, R22 ;  /* 0x0000001600007306 */ /* 0x000e240000101400 */
[----:B0-----:R-:W-:-:S05]  /*5290*/  F2FP.BF16.F32.PACK_AB R0, RZ, R0 ;  /* 0x00000000ff00723e */ /* 0x001fca00000010ff */
[----:B------:R0:W-:Y:S01]  /*52a0*/  STG.E.U16 desc[UR36][R8.64], R0 ;  /* 0x0000000008007986 */ /* 0x0001e2000c101524 */
[----:B------:R-:W-:Y:S05]  /*52b0*/  BRA `(.L_x_10517) ;  /* 0x0000000400987947 */ /* 0x000fea0003800000 */
.L_x_10524:
        /* <DEDUP_REMOVED lines=10> */
.L_x_10536:
        /* <DEDUP_REMOVED lines=17> */
.L_x_10539:
[----:B------:R-:W-:-:S04]  /*5470*/  LOP3.LUT R3, R5, 0x80000000, RZ, 0xc0, !PT ;  /* 0x8000000005037812 */ /* 0x000fc800078ec0ff */
[----:B------:R-:W-:-:S04]  /*5480*/  SHF.R.U32.HI R3, RZ, 0x18, R3 ;  /* 0x00000018ff037819 */ /* 0x000fc80000011603 */
[----:B------:R-:W-:-:S04]  /*5490*/  LOP3.LUT R0, R0, R3, RZ, 0xfc, !PT ;  /* 0x0000000300007212 */ /* 0x000fc800078efcff */
[----:B------:R-:W-:-:S07]  /*54a0*/  PRMT R4, R0, 0x7610, R4 ;  /* 0x0000761000047816 */ /* 0x000fce0000000004 */
.L_x_10538:
[----:B------:R-:W-:Y:S05]  /*54b0*/  BSYNC B0 ;  /* 0x0000000000007941 */ /* 0x000fea0003800000 */
.L_x_10537:
[----:B------:R3:W-:Y:S01]  /*54c0*/  STG.E.U8 desc[UR36][R8.64], R4 ;  /* 0x0000000408007986 */ /* 0x0007e2000c101124 */
[----:B------:R-:W-:Y:S05]  /*54d0*/  BRA `(.L_x_10517) ;  /* 0x0000000400107947 */ /* 0x000fea0003800000 */
.L_x_10535:
        /* <DEDUP_REMOVED lines=17> */
.L_x_10542:
[----:B------:R-:W-:-:S04]  /*55f0*/  LOP3.LUT R3, R5, 0x80000000, RZ, 0xc0, !PT ;  /* 0x8000000005037812 */ /* 0x000fc800078ec0ff */
[----:B------:R-:W-:-:S04]  /*5600*/  SHF.R.U32.HI R3, RZ, 0x18, R3 ;  /* 0x00000018ff037819 */ /* 0x000fc80000011603 */
[----:B------:R-:W-:-:S04]  /*5610*/  LOP3.LUT R0, R0, R3, RZ, 0xfc, !PT ;  /* 0x0000000300007212 */ /* 0x000fc800078efcff */
[----:B------:R-:W-:-:S07]  /*5620*/  PRMT R4, R0, 0x7610, R4 ;  /* 0x0000761000047816 */ /* 0x000fce0000000004 */
.L_x_10541:
[----:B------:R-:W-:Y:S05]  /*5630*/  BSYNC B0 ;  /* 0x0000000000007941 */ /* 0x000fea0003800000 */
.L_x_10540:
[----:B------:R0:W-:Y:S01]  /*5640*/  STG.E.U8 desc[UR36][R8.64], R4 ;  /* 0x0000000408007986 */ /* 0x0001e2000c101124 */
[----:B------:R-:W-:Y:S05]  /*5650*/  BRA `(.L_x_10517) ;  /* 0x0000000000b07947 */ /* 0x000fea0003800000 */
.L_x_10534:
        /* <DEDUP_REMOVED lines=22> */
.L_x_10516:
        /* <DEDUP_REMOVED lines=16> */
.L_x_10545:
[----:B------:R-:W-:Y:S05]  /*58c0*/  BRA `(.L_x_10517) ;  /* 0x0000000000147947 */ /* 0x000fea0003800000 */
.L_x_10544:
[----:B------:R-:W-:Y:S02]  /*58d0*/  IMAD.MOV.U32 R4, RZ, RZ, R22 ;  /* 0x000000ffff047224 */ /* 0x000fe400078e0016 */
[----:B------:R-:W-:-:S05]  /*58e0*/  IMAD.MOV.U32 R5, RZ, RZ, RZ ;  /* 0x000000ffff057224 */ /* 0x000fca00078e00ff */
[----:B------:R2:W-:Y:S01]  /*58f0*/  STG.E.64 desc[UR36][R8.64], R4 ;  /* 0x0000000408007986 */ /* 0x0005e2000c101b24 */
[----:B------:R-:W-:Y:S05]  /*5900*/  BRA `(.L_x_10517) ;  /* 0x0000000000047947 */ /* 0x000fea0003800000 */
.L_x_10543:
[----:B------:R0:W-:Y:S02]  /*5910*/  STG.E desc[UR36][R8.64], R22 ;  /* 0x0000001608007986 */ /* 0x0001e4000c101924 */
.L_x_10517:
        /* <DEDUP_REMOVED lines=23> */
.L_x_10549:
[----:B------:R3:W-:Y:S01]  /*5a90*/  STG.E.U8 desc[UR36][R8.64], R18 ;  /* 0x0000001208007986 */ /* 0x0007e2000c101124 */
[----:B------:R-:W-:Y:S05]  /*5aa0*/  BRA `(.L_x_10551) ;  /* 0x0000000c00507947 */ /* 0x000fea0003800000 */
.L_x_10548:
        /* <DEDUP_REMOVED lines=10> */
.L_x_10553:
[----:B------:R2:W-:Y:S01]  /*5b50*/  STG.E desc[UR36][R8.64], R18 ;  /* 0x0000001208007986 */ /* 0x0005e2000c101924 */
[----:B------:R-:W-:Y:S05]  /*5b60*/  BRA `(.L_x_10551) ;  /* 0x0000000c00207947 */ /* 0x000fea0003800000 */
.L_x_10552:
[----:B------:R0:W-:Y:S01]  /*5b70*/  STG.E.U16 desc[UR36][R8.64], R18 ;  /* 0x0000001208007986 */ /* 0x0001e2000c101524 */
[----:B------:R-:W-:Y:S05]  /*5b80*/  BRA `(.L_x_10551) ;  /* 0x0000000c00187947 */ /* 0x000fea0003800000 */
.L_x_10547:
        /* <DEDUP_REMOVED lines=9> */
.L_x_10555:
[----:B------:R-:W0:Y:S02]  /*5c20*/  I2F.S16 R0, R18 ;  /* 0x0000001200007306 */ /* 0x000e240000101400 */
[----:B0-----:R-:W-:-:S05]  /*5c30*/  F2FP.F16.F32.PACK_AB R0, RZ, R0 ;  /* 0x00000000ff00723e */ /* 0x001fca00000000ff */
[----:B------:R0:W-:Y:S01]  /*5c40*/  STG.E.U16 desc[UR36][R8.64], R0 ;  /* 0x0000000008007986 */ /* 0x0001e2000c101524 */
[----:B------:R-:W-:Y:S05]  /*5c50*/  BRA `(.L_x_10551) ;  /* 0x0000000800e47947 */ /* 0x000fea0003800000 */
.L_x_10554:
        /* <DEDUP_REMOVED lines=10> */
.L_x_10557:
[----:B------:R-:W0:Y:S02]  /*5d00*/  I2F.S16 R18, R18 ;  /* 0x0000001200127306 */ /* 0x000e240000101400 */
[----:B0-----:R-:W-:-:S04]  /*5d10*/  F2FP.F16.F32.PACK_AB R3, RZ, R18 ;  /* 0x00000012ff03723e */ /* 0x001fc800000000ff */
[----:B------:R-:W-:-:S05]  /*5d20*/  PRMT R3, R3, 0x5410, RZ ;  /* 0x0000541003037816 */ /* 0x000fca00000000ff */
[----:B------:R0:W-:Y:S01]  /*5d30*/  STG.E desc[UR36][R8.64], R3 ;  /* 0x0000000308007986 */ /* 0x0001e2000c101924 */
[----:B------:R-:W-:Y:S05]  /*5d40*/  BRA `(.L_x_10551) ;  /* 0x0000000800a87947 */ /* 0x000fea0003800000 */
.L_x_10556:
[----:B------:R-:W0:Y:S02]  /*5d50*/  I2F.F64.S16 R4, R18 ;  /* 0x0000001200047312 */ /* 0x000e240000101c00 */
[----:B0-----:R0:W-:Y:S01]  /*5d60*/  STG.E.64 desc[UR36][R8.64], R4 ;  /* 0x0000000408007986 */ /* 0x0011e2000c101b24 */
[----:B------:R-:W-:Y:S05]  /*5d70*/  BRA `(.L_x_10551) ;  /* 0x00000008009c7947 */ /* 0x000fea0003800000 */
.L_x_10546:
        /* <DEDUP_REMOVED lines=10> */
.L_x_10560:
[----:B------:R-:W0:Y:S01]  /*5e20*/  I2F.F64.S16 R4, R18 ;  /* 0x0000001200047312 */ /* 0x000e220000101c00 */
[----:B------:R-:W-:-:S05]  /*5e30*/  CS2R R6, SRZ ;  /* 0x0000000000067805 */ /* 0x000fca000001ff00 */
[----:B0-----:R0:W-:Y:S01]  /*5e40*/  STG.E.128 desc[UR36][R8.64], R4 ;  /* 0x0000000408007986 */ /* 0x0011e2000c101d24 */
[----:B------:R-:W-:Y:S05]  /*5e50*/  BRA `(.L_x_10551) ;  /* 0x0000000800647947 */ /* 0x000fea0003800000 */
.L_x_10559:
        /* <DEDUP_REMOVED lines=21> */
.L_x_10564:
[----:B------:R-:W-:Y:S05]  /*5fb0*/  BSYNC B0 ;  /* 0x0000000000007941 */ /* 0x000fea0003800000 */
.L_x_10563:
[----:B------:R-:W-:-:S05]  /*5fc0*/  LOP3.LUT R5, R0, R5, RZ, 0xfc, !PT ;  /* 0x0000000500057212 */ /* 0x000fca00078efcff */
[----:B------:R0:W-:Y:S01]  /*5fd0*/  STG.E.U8 desc[UR36][R8.64], R5 ;  /* 0x0000000508007986 */ /* 0x0001e2000c101124 */
[----:B------:R-:W-:Y:S05]  /*5fe0*/  BRA `(.L_x_10551) ;  /* 0x0000000800007947 */ /* 0x000fea0003800000 */
.L_x_10562:
        /* <DEDUP_REMOVED lines=13> */
.L_x_10566:
[----:B------:R-:W-:Y:S01]  /*60c0*/  IMAD.MOV.U32 R0, RZ, RZ, 0x7f ;  /* 0x0000007fff007424 */ /* 0x000fe200078e00ff */
[----:B------:R-:W-:-:S04]  /*60d0*/  ISETP.GT.U32.AND P0, PT, R3, 0x7f800000, PT ;  /* 0x7f8000000300780c */ /* 0x000fc80003f04070 */
[----:B------:R-:W-:-:S09]  /*60e0*/  SEL R0, R0, 0x7c, P0 ;  /* 0x0000007c00007807 */ /* 0x000fd20000000000 */
.L_x_10567:
[----:B------:R-:W-:Y:S05]  /*60f0*/  BSYNC B0 ;  /* 0x0000000000007941 */ /* 0x000fea0003800000 */
.L_x_10565:
[----:B------:R-:W-:-:S04]  /*6100*/  LOP3.LUT R3, R5, 0x80000000, RZ, 0xc0, !PT ;  /* 0x8000000005037812 */ /* 0x000fc800078ec0ff */
[----:B------:R-:W-:-:S04]  /*6110*/  SHF.R.U32.HI R3, RZ, 0x18, R3 ;  /* 0x00000018ff037819 */ /* 0x000fc80000011603 */
[----:B------:R-:W-:-:S05]  /*6120*/  LOP3.LUT R3, R0, R3, RZ, 0xfc, !PT ;  /* 0x0000000300037212 */ /* 0x000fca00078efcff */
[----:B------:R0:W-:Y:S01]  /*6130*/  STG.E.U8 desc[UR36][R8.64], R3 ;  /* 0x0000000308007986 */ /* 0x0001e2000c101124 */
[----:B------:R-:W-:Y:S05]  /*6140*/  BRA `(.L_x_10551) ;  /* 0x0000000400a87947 */ /* 0x000fea0003800000 */
.L_x_10561:
[----:B------:R-:W0:Y:S02]  /*6150*/  I2F.S16 R0, R18 ;  /* 0x0000001200007306 */ /* 0x000e240000101400 */
[----:B0-----:R-:W-:-:S05]  /*6160*/  F2FP.BF16.F32.PACK_AB R0, RZ, R0 ;  /* 0x00000000ff00723e */ /* 0x001fca00000010ff */
[----:B------:R0:W-:Y:S01]  /*6170*/  STG.E.U16 desc[UR36][R8.64], R0 ;  /* 0x0000000008007986 */ /* 0x0001e2000c101524 */
[----:B------:R-:W-:Y:S05]  /*6180*/  BRA `(.L_x_10551) ;  /* 0x0000000400987947 */ /* 0x000fea0003800000 */
.L_x_10558:
        /* <DEDUP_REMOVED lines=10> */
.L_x_10570:
        /* <DEDUP_REMOVED lines=17> */
.L_x_10573:
[----:B------:R-:W-:-:S04]  /*6340*/  LOP3.LUT R3, R5, 0x80000000, RZ, 0xc0, !PT ;  /* 0x8000000005037812 */ /* 0x000fc800078ec0ff */
[----:B------:R-:W-:-:S04]  /*6350*/  SHF.R.U32.HI R3, RZ, 0x18, R3 ;  /* 0x00000018ff037819 */ /* 0x000fc80000011603 */
[----:B------:R-:W-:-:S04]  /*6360*/  LOP3.LUT R0, R0, R3, RZ, 0xfc, !PT ;  /* 0x0000000300007212 */ /* 0x000fc800078efcff */
[----:B------:R-:W-:-:S07]  /*6370*/  PRMT R4, R0, 0x7610, R4 ;  /* 0x0000761000047816 */ /* 0x000fce0000000004 */
.L_x_10572:
[----:B------:R-:W-:Y:S05]  /*6380*/  BSYNC B0 ;  /* 0x0000000000007941 */ /* 0x000fea0003800000 */
.L_x_10571:
[----:B------:R0:W-:Y:S01]  /*6390*/  STG.E.U8 desc[UR36][R8.64], R4 ;  /* 0x0000000408007986 */ /* 0x0001e2000c101124 */
[----:B------:R-:W-:Y:S05]  /*63a0*/  BRA `(.L_x_10551) ;  /* 0x0000000400107947 */ /* 0x000fea0003800000 */
.L_x_10569:
        /* <DEDUP_REMOVED lines=17> */
.L_x_10576:
[----:B------:R-:W-:-:S04]  /*64c0*/  LOP3.LUT R3, R5, 0x80000000, RZ, 0xc0, !PT ;  /* 0x8000000005037812 */ /* 0x000fc800078ec0ff */
[----:B------:R-:W-:-:S04]  /*64d0*/  SHF.R.U32.HI R3, RZ, 0x18, R3 ;  /* 0x00000018ff037819 */ /* 0x000fc80000011603 */
[----:B------:R-:W-:-:S04]  /*64e0*/  LOP3.LUT R0, R0, R3, RZ, 0xfc, !PT ;  /* 0x0000000300007212 */ /* 0x000fc800078efcff */
[----:B------:R-:W-:-:S07]  /*64f0*/  PRMT R4, R0, 0x7610, R4 ;  /* 0x0000761000047816 */ /* 0x000fce0000000004 */
.L_x_10575:
[----:B------:R-:W-:Y:S05]  /*6500*/  BSYNC B0 ;  /* 0x0000000000007941 */ /* 0x000fea0003800000 */
.L_x_10574:
[----:B------:R0:W-:Y:S01]  /*6510*/  STG.E.U8 desc[UR36][R8.64], R4 ;  /* 0x0000000408007986 */ /* 0x0001e2000c101124 */
[----:B------:R-:W-:Y:S05]  /*6520*/  BRA `(.L_x_10551) ;  /* 0x0000000000b07947 */ /* 0x000fea0003800000 */
.L_x_10568:
        /* <DEDUP_REMOVED lines=22> */
.L_x_10550:
        /* <DEDUP_REMOVED lines=16> */
.L_x_10579:
[----:B------:R-:W-:Y:S05]  /*6790*/  BRA `(.L_x_10551) ;  /* 0x0000000000147947 */ /* 0x000fea0003800000 */
.L_x_10578:
[----:B------:R-:W-:Y:S02]  /*67a0*/  IMAD.MOV.U32 R4, RZ, RZ, R18 ;  /* 0x000000ffff047224 */ /* 0x000fe400078e0012 */
[----:B------:R-:W-:-:S05]  /*67b0*/  IMAD.MOV.U32 R5, RZ, RZ, RZ ;  /* 0x000000ffff057224 */ /* 0x000fca00078e00ff */
[----:B------:R0:W-:Y:S01]  /*67c0*/  STG.E.64 desc[UR36][R8.64], R4 ;  /* 0x0000000408007986 */ /* 0x0001e2000c101b24 */
[----:B------:R-:W-:Y:S05]  /*67d0*/  BRA `(.L_x_10551) ;  /* 0x0000000000047947 */ /* 0x000fea0003800000 */
.L_x_10577:
[----:B------:R0:W-:Y:S02]  /*67e0*/  STG.E desc[UR36][R8.64], R18 ;  /* 0x0000001208007986 */ /* 0x0001e4000c101924 */
.L_x_10551:
[----:B------:R-:W-:-:S07]  /*67f0*/  VIADD R2, R2, 0x80 ;  /* 0x0000008002027836 */ /* 0x000fce0000000000 */
.L_x_10511:
[----:B------:R-:W-:Y:S05]  /*6800*/  BSYNC B6 ;  /* 0x0000000000067941 */ /* 0x000fea0003800000 */
.L_x_10510:
        /* <DEDUP_REMOVED lines=21> */
.L_x_10583:
[----:B------:R-:W-:Y:S01]  /*6960*/  STG.E.U8 desc[UR36][R2.64], R16 ;  /* 0x0000001002007986 */ /* 0x000fe2000c101124 */
[----:B------:R-:W-:Y:S05]  /*6970*/  EXIT ;  /* 0x000000000000794d */ /* 0x000fea0003800000 */
.L_x_10582:
        /* <DEDUP_REMOVED lines=9> */
.L_x_10586:
[----:B------:R-:W-:Y:S01]  /*6a10*/  STG.E desc[UR36][R2.64], R16 ;  /* 0x0000001002007986 */ /* 0x000fe2000c101924 */
[----:B------:R-:W-:Y:S05]  /*6a20*/  EXIT ;  /* 0x000000000000794d */ /* 0x000fea0003800000 */
.L_x_10585:
[----:B------:R-:W-:Y:S01]  /*6a30*/  STG.E.U16 desc[UR36][R2.64], R16 ;  /* 0x0000001002007986 */ /* 0x000fe2000c101524 */
[----:B------:R-:W-:Y:S05]  /*6a40*/  EXIT ;  /* 0x000000000000794d */ /* 0x000fea0003800000 */
.L_x_10581:
        /* <DEDUP_REMOVED lines=9> */
.L_x_10588:
[----:B------:R-:W0:Y:S02]  /*6ae0*/  I2F.S16 R0, R16 ;  /* 0x0000001000007306 */ /* 0x000e240000101400 */
[----:B0-----:R-:W-:-:S05]  /*6af0*/  F2FP.F16.F32.PACK_AB R0, RZ, R0 ;  /* 0x00000000ff00723e */ /* 0x001fca00000000ff */
[----:B------:R-:W-:Y:S01]  /*6b00*/  STG.E.U16 desc[UR36][R2.64], R0 ;  /* 0x0000000002007986 */ /* 0x000fe2000c101524 */
[----:B------:R-:W-:Y:S05]  /*6b10*/  EXIT ;  /* 0x000000000000794d */ /* 0x000fea0003800000 */
.L_x_10587:
        /* <DEDUP_REMOVED lines=10> */
.L_x_10590:
[----:B------:R-:W0:Y:S02]  /*6bc0*/  I2F.S16 R16, R16 ;  /* 0x0000001000107306 */ /* 0x000e240000101400 */
[----:B0-----:R-:W-:-:S04]  /*6bd0*/  F2FP.F16.F32.PACK_AB R5, RZ, R16 ;  /* 0x00000010ff05723e */ /* 0x001fc800000000ff */
[----:B------:R-:W-:-:S05]  /*6be0*/  PRMT R5, R5, 0x5410, RZ ;  /* 0x0000541005057816 */ /* 0x000fca00000000ff */
[----:B------:R-:W-:Y:S01]  /*6bf0*/  STG.E desc[UR36][R2.64], R5 ;  /* 0x0000000502007986 */ /* 0x000fe2000c101924 */
[----:B------:R-:W-:Y:S05]  /*6c00*/  EXIT ;  /* 0x000000000000794d */ /* 0x000fea0003800000 */
.L_x_10589:
[----:B------:R-:W0:Y:S02]  /*6c10*/  I2F.F64.S16 R16, R16 ;  /* 0x0000001000107312 */ /* 0x000e240000101c00 */
[----:B0-----:R-:W-:Y:S01]  /*6c20*/  STG.E.64 desc[UR36][R2.64], R16 ;  /* 0x0000001002007986 */ /* 0x001fe2000c101b24 */
[----:B------:R-:W-:Y:S05]  /*6c30*/  EXIT ;  /* 0x000000000000794d */ /* 0x000fea0003800000 */
.L_x_10580:
        /* <DEDUP_REMOVED lines=10> */
.L_x_10593:
[----:B------:R-:W0:Y:S01]  /*6ce0*/  I2F.F64.S16 R16, R16 ;  /* 0x0000001000107312 */ /* 0x000e220000101c00 */
[----:B------:R-:W-:-:S05]  /*6cf0*/  CS2R R18, SRZ ;  /* 0x0000000000127805 */ /* 0x000fca000001ff00 */
[----:B0-----:R-:W-:Y:S01]  /*6d00*/  STG.E.128 desc[UR36][R2.64], R16 ;  /* 0x0000001002007986 */ /* 0x001fe2000c101d24 */
[----:B------:R-:W-:Y:S05]  /*6d10*/  EXIT ;  /* 0x000000000000794d */ /* 0x000fea0003800000 */
.L_x_10592:
        /* <DEDUP_REMOVED lines=21> */
.L_x_10597:
[----:B------:R-:W-:Y:S05]  /*6e70*/  BSYNC B0 ;  /* 0x0000000000007941 */ /* 0x000fea0003800000 */
.L_x_10596:
[----:B------:R-:W-:-:S05]  /*6e80*/  LOP3.LUT R5, R0, R5, RZ, 0xfc, !PT ;  /* 0x0000000500057212 */ /* 0x000fca00078efcff */
[----:B------:R-:W-:Y:S01]  /*6e90*/  STG.E.U8 desc[UR36][R2.64], R5 ;  /* 0x0000000502007986 */ /* 0x000fe2000c101124 */
[----:B------:R-:W-:Y:S05]  /*6ea0*/  EXIT ;  /* 0x000000000000794d */ /* 0x000fea0003800000 */
.L_x_10595:
        /* <DEDUP_REMOVED lines=13> */
.L_x_10599:
[----:B------:R-:W-:Y:S01]  /*6f80*/  IMAD.MOV.U32 R0, RZ, RZ, 0x7f ;  /* 0x0000007fff007424 */ /* 0x000fe200078e00ff */
[----:B------:R-:W-:-:S04]  /*6f90*/  ISETP.GT.U32.AND P0, PT, R4, 0x7f800000, PT ;  /* 0x7f8000000400780c */ /* 0x000fc80003f04070 */
[----:B------:R-:W-:-:S09]  /*6fa0*/  SEL R0, R0, 0x7c, P0 ;  /* 0x0000007c00007807 */ /* 0x000fd20000000000 */
.L_x_10600:
[----:B------:R-:W-:Y:S05]  /*6fb0*/  BSYNC B0 ;  /* 0x0000000000007941 */ /* 0x000fea0003800000 */
.L_x_10598:
[----:B------:R-:W-:-:S04]  /*6fc0*/  LOP3.LUT R4, R5, 0x80000000, RZ, 0xc0, !PT ;  /* 0x8000000005047812 */ /* 0x000fc800078ec0ff */
[----:B------:R-:W-:-:S04]  /*6fd0*/  SHF.R.U32.HI R5, RZ, 0x18, R4 ;  /* 0x00000018ff057819 */ /* 0x000fc80000011604 */
[----:B------:R-:W-:-:S05]  /*6fe0*/  LOP3.LUT R5, R0, R5, RZ, 0xfc, !PT ;  /* 0x0000000500057212 */ /* 0x000fca00078efcff */
[----:B------:R-:W-:Y:S01]  /*6ff0*/  STG.E.U8 desc[UR36][R2.64], R5 ;  /* 0x0000000502007986 */ /* 0x000fe2000c101124 */
[----:B------:R-:W-:Y:S05]  /*7000*/  EXIT ;  /* 0x000000000000794d */ /* 0x000fea0003800000 */
.L_x_10594:
[----:B------:R-:W0:Y:S02]  /*7010*/  I2F.S16 R0, R16 ;  /* 0x0000001000007306 */ /* 0x000e240000101400 */
[----:B0-----:R-:W-:-:S05]  /*7020*/  F2FP.BF16.F32.PACK_AB R0, RZ, R0 ;  /* 0x00000000ff00723e */ /* 0x001fca00000010ff */
[----:B------:R-:W-:Y:S01]  /*7030*/  STG.E.U16 desc[UR36][R2.64], R0 ;  /* 0x0000000002007986 */ /* 0x000fe2000c101524 */
[----:B------:R-:W-:Y:S05]  /*7040*/  EXIT ;  /* 0x000000000000794d */ /* 0x000fea0003800000 */
.L_x_10591:
        /* <DEDUP_REMOVED lines=10> */
.L_x_10603:
        /* <DEDUP_REMOVED lines=17> */
.L_x_10606:
[----:B------:R-:W-:-:S04]  /*7200*/  LOP3.LUT R0, R7, 0x80000000, RZ, 0xc0, !PT ;  /* 0x8000000007007812 */ /* 0x000fc800078ec0ff */
[----:B------:R-:W-:-:S04]  /*7210*/  SHF.R.U32.HI R5, RZ, 0x18, R0 ;  /* 0x00000018ff057819 */ /* 0x000fc80000011600 */
[----:B------:R-:W-:-:S04]  /*7220*/  LOP3.LUT R4, R4, R5, RZ, 0xfc, !PT ;  /* 0x0000000504047212 */ /* 0x000fc800078efcff */
[----:B------:R-:W-:-:S07]  /*7230*/  PRMT R0, R4, 0x7610, R0 ;  /* 0x0000761004007816 */ /* 0x000fce0000000000 */
.L_x_10605:
[----:B------:R-:W-:Y:S05]  /*7240*/  BSYNC B0 ;  /* 0x0000000000007941 */ /* 0x000fea0003800000 */
.L_x_10604:
[----:B------:R-:W-:Y:S01]  /*7250*/  STG.E.U8 desc[UR36][R2.64], R0 ;  /* 0x0000000002007986 */ /* 0x000fe2000c101124 */
[----:B------:R-:W-:Y:S05]  /*7260*/  EXIT ;  /* 0x000000000000794d */ /* 0x000fea0003800000 */
.L_x_10602:
        /* <DEDUP_REMOVED lines=17> */
.L_x_10609:
[----:B------:R-:W-:-:S04]  /*7380*/  LOP3.LUT R0, R7, 0x80000000, RZ, 0xc0, !PT ;  /* 0x8000000007007812 */ /* 0x000fc800078ec0ff */
[----:B------:R-:W-:-:S04]  /*7390*/  SHF.R.U32.HI R5, RZ, 0x18, R0 ;  /* 0x00000018ff057819 */ /* 0x000fc80000011600 */
[----:B------:R-:W-:-:S04]  /*73a0*/  LOP3.LUT R4, R4, R5, RZ, 0xfc, !PT ;  /* 0x0000000504047212 */ /* 0x000fc800078efcff */
[----:B------:R-:W-:-:S07]  /*73b0*/  PRMT R0, R4, 0x7610, R0 ;  /* 0x0000761004007816 */ /* 0x000fce0000000000 */
.L_x_10608:
[----:B------:R-:W-:Y:S05]  /*73c0*/  BSYNC B0 ;  /* 0x0000000000007941 */ /* 0x000fea0003800000 */
.L_x_10607:
[----:B------:R-:W-:Y:S01]  /*73d0*/  STG.E.U8 desc[UR36][R2.64], R0 ;  /* 0x0000000002007986 */ /* 0x000fe2000c101124 */
[----:B------:R-:W-:Y:S05]  /*73e0*/  EXIT ;  /* 0x000000000000794d */ /* 0x000fea0003800000 */
.L_x_10601:
        /* <DEDUP_REMOVED lines=22> */
.L_x_10584:
        /* <DEDUP_REMOVED lines=16> */
.L_x_10612:
[----:B------:R-:W-:Y:S05]  /*7650*/  EXIT ;  /* 0x000000000000794d */ /* 0x000fea0003800000 */
.L_x_10611:
[----:B------:R-:W-:-:S05]  /*7660*/  IMAD.MOV.U32 R17, RZ, RZ, RZ ;  /* 0x000000ffff117224 */ /* 0x000fca00078e00ff */
[----:B------:R-:W-:Y:S01]  /*7670*/  STG.E.64 desc[UR36][R2.64], R16 ;  /* 0x0000001002007986 */ /* 0x000fe2000c101b24 */
[----:B------:R-:W-:Y:S05]  /*7680*/  EXIT ;  /* 0x000000000000794d */ /* 0x000fea0003800000 */
.L_x_10610:
[----:B------:R-:W-:Y:S01]  /*7690*/  STG.E desc[UR36][R2.64], R16 ;  /* 0x0000001002007986 */ /* 0x000fe2000c101924 */
[----:B------:R-:W-:Y:S05]  /*76a0*/  EXIT ;  /* 0x000000000000794d */ /* 0x000fea0003800000 */
.L_x_10613:
        /* <DEDUP_REMOVED lines=13> */
.L_x_43848:


//--------------------- .text._ZN2at6native18elementwise_kernelILi128ELi4EZNS0_22gpu_kernel_impl_nocastINS0_13AUnaryFunctorIiibZZZNS0_23logical_xor_kernel_cudaERNS_14TensorIteratorEENKUlvE0_clEvENKUlvE1_clEvEUliiE_EEEEvRNS_18TensorIteratorBaseERKT_EUliE_EEviT1_ --------------------------
	.section	.text._ZN2at6native18elementwise_kernelILi128ELi4EZNS0_22gpu_kernel_impl_nocastINS0_13AUnaryFunctorIiibZZZNS0_23logical_xor_kernel_cudaERNS_14TensorIteratorEENKUlvE0_clEvENKUlvE1_clEvEUliiE_EEEEvRNS_18TensorIteratorBaseERKT_EUliE_EEviT1_,"ax",@progbits
	.align	128
        .global         _ZN2at6native18elementwise_kernelILi128ELi4EZNS0_22gpu_kernel_impl_nocastINS0_13AUnaryFunctorIiibZZZNS0_23logical_xor_kernel_cudaERNS_14TensorIteratorEENKUlvE0_clEvENKUlvE1_clEvEUliiE_EEEEvRNS_18TensorIteratorBaseERKT_EUliE_EEviT1_
        .type           _ZN2at6native18elementwise_kernelILi128ELi4EZNS0_22gpu_kernel_impl_nocastINS0_13AUnaryFunctorIiibZZZNS0_23logical_xor_kernel_cudaERNS_14TensorIteratorEENKUlvE0_clEvENKUlvE1_clEvEUliiE_EEEEvRNS_18TensorIteratorBaseERKT_EUliE_EEviT1_,@function
        .size           _ZN2at6native18elementwise_kernelILi128ELi4EZNS0_22gpu_kernel_impl_nocastINS0_13AUnaryFunctorIiibZZZNS0_23logical_xor_kernel_cudaERNS_14TensorIteratorEENKUlvE0_clEvENKUlvE1_clEvEUliiE_EEEEvRNS_18TensorIteratorBaseERKT_EUliE_EEviT1_,(.L_x_43849 - _ZN2at6native18elementwise_kernelILi128ELi4EZNS0_22gpu_kernel_impl_nocastINS0_13AUnaryFunctorIiibZZZNS0_23logical_xor_kernel_cudaERNS_14TensorIteratorEENKUlvE0_clEvENKUlvE1_clEvEUliiE_EEEEvRNS_18TensorIteratorBaseERKT_EUliE_EEviT1_)
        .other          _ZN2at6native18elementwise_kernelILi128ELi4EZNS0_22gpu_kernel_impl_nocastINS0_13AUnaryFunctorIiibZZZNS0_23logical_xor_kernel_cudaERNS_14TensorIteratorEENKUlvE0_clEvENKUlvE1_clEvEUliiE_EEEEvRNS_18TensorIteratorBaseERKT_EUliE_EEviT1_,@"STO_CUDA_ENTRY STV_DEFAULT"
_ZN2at6native18elementwise_kernelILi128ELi4EZNS0_22gpu_kernel_impl_nocastINS0_13AUnaryFunctorIiibZZZNS0_23logical_xor_kernel_cudaERNS_14TensorIteratorEENKUlvE0_clEvENKUlvE1_clEvEUliiE_EEEEvRNS_18TensorIteratorBaseERKT_EUliE_EEviT1_:
.text._ZN2at6native18elementwise_kernelILi128ELi4EZNS0_22gpu_kernel_impl_nocastINS0_13AUnaryFunctorIiibZZZNS0_23logical_xor_kernel_cudaERNS_14TensorIteratorEENKUlvE0_clEvENKUlvE1_clEvEUliiE_EEEEvRNS_18TensorIteratorBaseERKT_EUliE_EEviT1_:
        /* <DEDUP_REMOVED lines=311> */
.L_x_10616:
[----:B------:R-:W-:Y:S01]  /*1370*/  ULDC.64 UR8, c[0x0][0x418] ;  /* 0x0001060000087ab9 */ /* 0x000fe20000000a00 */
[----:B------:R-:W-:Y:S01]  /*1380*/  ULDC UR7, c[0x0][0x424] ;  /* 0x0001090000077ab9 */ /* 0x000fe20000000800 */
[----:B------:R-:W-:-:S04]  /*1390*/  IADD3 R4, P0, R2, UR8, RZ ;  /* 0x0000000802047c10 */ /* 0x000fc8000ff1e0ff */
[----:B------:R-:W-:Y:S01]  /*13a0*/  IADD3.X R5, RZ, UR9, RZ, P0, !PT ;  /* 0x00000009ff057c10 */ /* 0x000fe200087fe4ff */
[----:B------:R-:W-:-:S04]  /*13b0*/  ULDC.64 UR8, c[0x0][0x410] ;  /* 0x0001040000087ab9 */ /* 0x000fc80000000a00 */
[----:B------:R-:W2:Y:S01]  /*13c0*/  LDG.E R4, desc[UR4][R4.64] ;  /* 0x0000000404047981 */ /* 0x000ea2000c1e1900 */
[----:B------:R-:W-:Y:S02]  /*13d0*/  ISETP.NE.AND P0, PT, RZ, UR7, PT ;  /* 0x00000007ff007c0c */ /* 0x000fe4000bf05270 */
[----:B------:R-:W-:Y:S02]  /*13e0*/  IADD3 R2, P1, R3, UR8, RZ ;  /* 0x0000000803027c10 */ /* 0x000fe4000ff3e0ff */
[----:B------:R-:W-:-:S03]  /*13f0*/  IADD3 R0, R0, 0x80, RZ ;  /* 0x0000008000007810 */ /* 0x000fc60007ffe0ff */
[----:B------:R-:W-:Y:S01]  /*1400*/  IMAD.X R3, RZ, RZ, UR9, P1 ;  /* 0x00000009ff037e24 */ /* 0x000fe200088e06ff */
[----:B--2---:R-:W-:-:S04]  /*1410*/  ISETP.NE.XOR P0, PT, R4, RZ, P0 ;  /* 0x000000ff0400720c */ /* 0x004fc80000705a70 */
[----:B------:R-:W-:-:S05]  /*1420*/  SEL R7, RZ, 0x1, !P0 ;  /* 0x00000001ff077807 */ /* 0x000fca0004000000 */
[----:B------:R0:W-:Y:S04]  /*1430*/  STG.E.U8 desc[UR4][R2.64], R7 ;  /* 0x0000000702007986 */ /* 0x0001e8000c101104 */
.L_x_10615:
[----:B------:R-:W-:Y:S05]  /*1440*/  BSYNC B0 ;  /* 0x0000000000007941 */ /* 0x000fea0003800000 */
.L_x_10614:
        /* <DEDUP_REMOVED lines=305> */
.L_x_10619:
        /* <DEDUP_REMOVED lines=317> */
.L_x_10620:
        /* <DEDUP_REMOVED lines=8> */
[----:B------:R-:W-:Y:S02]  /*3bb0*/  IADD3 R0, R0, 0x80, RZ ;  /* 0x0000008000007810 */ /* 0x000fe40007ffe0ff */
[----:B------:R-:W-:Y:S02]  /*3bc0*/  IADD3.X R3, RZ, UR9, RZ, P1, !PT ;  /* 0x00000009ff037c10 */ /* 0x000fe40008ffe4ff */
[----:B--2---:R-:W-:-:S04]  /*3bd0*/  ISETP.NE.XOR P0, PT, R4, RZ, P0 ;  /* 0x000000ff0400720c */ /* 0x004fc80000705a70 */
[----:B------:R-:W-:-:S05]  /*3be0*/  SEL R7, RZ, 0x1, !P0 ;  /* 0x00000001ff077807 */ /* 0x000fca0004000000 */
[----:B------:R2:W-:Y:S04]  /*3bf0*/  STG.E.U8 desc[UR4][R2.64], R7 ;  /* 0x0000000702007986 */ /* 0x0005e8000c101104 */
.L_x_10618:
[----:B------:R-:W-:Y:S05]  /*3c00*/  BSYNC B0 ;  /* 0x0000000000007941 */ /* 0x000fea0003800000 */
.L_x_10617:
        /* <DEDUP_REMOVED lines=304> */
.L_x_10621:
[----:B------:R-:W-:Y:S02]  /*4f10*/  ULDC.64 UR6, c[0x0][0x418] ;  /* 0x0001060000067ab9 */ /* 0x000fe40000000a00 */
[----:B------:R-:W-:Y:S01]  /*4f20*/  IADD3 R4, P0, R2, UR6, RZ ;  /* 0x0000000602047c10 */ /* 0x000fe2000ff1e0ff */
[----:B------:R-:W-:-:S03]  /*4f30*/  ULDC UR6, c[0x0][0x424] ;  /* 0x0001090000067ab9 */ /* 0x000fc60000000800 */
[----:B------:R-:W-:-:S05]  /*4f40*/  IADD3.X R5, RZ, UR7, RZ, P0, !PT ;  /* 0x00000007ff057c10 */ /* 0x000fca00087fe4ff */
[----:B------:R-:W2:Y:S01]  /*4f50*/  LDG.E R4, desc[UR4][R4.64] ;  /* 0x0000000404047981 */ /* 0x000ea2000c1e1900 */
        /* <DEDUP_REMOVED lines=8> */
.L_x_10622:
        /* <DEDUP_REMOVED lines=10> */
.L_x_43849:


//--------------------- .text._ZN2at6native27unrolled_elementwise_kernelINS0_13AUnaryFunctorIiibZZZNS0_23logical_xor_kernel_cudaERNS_14TensorIteratorEENKUlvE0_clEvENKUlvE1_clEvEUliiE_EESt5arrayIPcLm2EELi4E23TrivialOffsetCalculatorILi1EjESD_NS0_6memory15LoadWithoutCastENSE_16StoreWithoutCastEEEviT_T0_T2_T3_T4_T5_ --------------------------
	.section	.text._ZN2at6native27unrolled_elementwise_kernelINS0_13AUnaryFunctorIiibZZZNS0_23logical_xor_kernel_cudaERNS_14TensorIteratorEENKUlvE0_clEvENKUlvE1_clEvEUliiE_EESt5arrayIPcLm2EELi4E23TrivialOffsetCalculatorILi1EjESD_NS0_6memory15LoadWithoutCastENSE_16StoreWithoutCastEEEviT_T0_T2_T3_T4_T5_,"ax",@progbits
	.align	128
        .global         _ZN2at6native27unrolled_elementwise_kernelINS0_13AUnaryFunctorIiibZZZNS0_23logical_xor_kernel_cudaERNS_14TensorIteratorEENKUlvE0_clEvENKUlvE1_clEvEUliiE_EESt5arrayIPcLm2EELi4E23TrivialOffsetCalculatorILi1EjESD_NS0_6memory15LoadWithoutCastENSE_16StoreWithoutCastEEEviT_T0_T2_T3_T4_T5_
        .type           _ZN2at6native27unrolled_elementwise_kernelINS0_13AUnaryFunctorIiibZZZNS0_23logical_xor_kernel_cudaERNS_14TensorIteratorEENKUlvE0_clEvENKUlvE1_clEvEUliiE_EESt5arrayIPcLm2EELi4E23TrivialOffsetCalculatorILi1EjESD_NS0_6memory15LoadWithoutCastENSE_16StoreWithoutCastEEEviT_T0_T2_T3_T4_T5_,@function
        .size           _ZN2at6native27unrolled_elementwise_kernelINS0_13AUnaryFunctorIiibZZZNS0_23logical_xor_kernel_cudaERNS_14TensorIteratorEENKUlvE0_clEvENKUlvE1_clEvEUliiE_EESt5arrayIPcLm2EELi4E23TrivialOffsetCalculatorILi1EjESD_NS0_6memory15LoadWithoutCastENSE_16StoreWithoutCastEEEviT_T0_T2_T3_T4_T5_,(.L_x_43850 - _ZN2at6native27unrolled_elementwise_kernelINS0_13AUnaryFunctorIiibZZZNS0_23logical_xor_kernel_cudaERNS_14TensorIteratorEENKUlvE0_clEvENKUlvE1_clEvEUliiE_EESt5arrayIPcLm2EELi4E23TrivialOffsetCalculatorILi1EjESD_NS0_6memory15LoadWithoutCastENSE_16StoreWithoutCastEEEviT_T0_T2_T3_T4_T5_)
        .other          _ZN2at6native27unrolled_elementwise_kernelINS0_13AUnaryFunctorIiibZZZNS0_23logical_xor_kernel_cudaERNS_14TensorIteratorEENKUlvE0_clEvENKUlvE1_clEvEUliiE_EESt5arrayIPcLm2EELi4E23TrivialOffsetCalculatorILi1EjESD_NS0_6memory15LoadWithoutCastENSE_16StoreWithoutCastEEEviT_T0_T2_T3_T4_T5_,@"STO_CUDA_ENTRY STV_DEFAULT"
_ZN2at6native27unrolled_elementwise_kernelINS0_13AUnaryFunctorIiibZZZNS0_23logical_xor_kernel_cudaERNS_14TensorIteratorEENKUlvE0_clEvENKUlvE1_clEvEUliiE_EESt5arrayIPcLm2EELi4E23TrivialOffsetCalculatorILi1EjESD_NS0_6memory15LoadWithoutCastENSE_16StoreWithoutCastEEEviT_T0_T2_T3_T4_T5_:
.text._ZN2at6native27unrolled_elementwise_kernelINS0_13AUnaryFunctorIiibZZZNS0_23logical_xor_kernel_cudaERNS_14TensorIteratorEENKUlvE0_clEvENKUlvE1_clEvEUliiE_EESt5arrayIPcLm2EELi4E23TrivialOffsetCalculatorILi1EjESD_NS0_6memory15LoadWithoutCastENSE_16StoreWithoutCastEEEviT_T0_T2_T3_T4_T5_:
[----:B------:R-:W-:Y:S01]  /*0000*/  LDC R1, c[0x0][0x28] ;  /* 0x00000a00ff017b82 */ /* 0x000fe20000000800 */
[----:B------:R-:W0:Y:S07]  /*0010*/  S2R R0, SR_CTAID.X ;  /* 0x0000000000007919 */ /* 0x000e2e0000002500 */
[----:B------:R-:W0:Y:S01]  /*0020*/  LDC R5, c[0x0][0x210] ;  /* 0x00008400ff057b82 */ /* 0x000e220000000800 */
[----:B------:R-:W-:Y:S01]  /*0030*/  ULDC.64 UR4, c[0x0][0x208] ;  /* 0x0000820000047ab9 */ /* 0x000fe20000000a00 */
[----:B------:R-:W-:Y:S01]  /*0040*/  ULDC UR6, c[0x0][0x218] ;  /* 0x0000860000067ab9 */ /* 0x000fe20000000800 */
        /* <DEDUP_REMOVED lines=13> */
[----:B0-----:R-:W-:-:S06]  /*0120*/  @!P4 IMAD.WIDE.U32 R6, R13, 0x4, R6 ;  /* 0x000000040d06c825 */ /* 0x001fcc00078e0006 */
[----:B------:R-:W2:Y:S06]  /*0130*/  @!P4 LDG.E R6, desc[UR4][R6.64] ;  /* 0x000000040606c981 */ /* 0x000eac000c1e1900 */
[----:B------:R-:W-:Y:S01]  /*0140*/  @!P3 IMAD R19, R0, 0x200, R15 ;  /* 0x000002000013b824 */ /* 0x000fe200078e020f */
[----:B------:R-:W0:Y:S01]  /*0150*/  @!P3 LDC.64 R10, c[0x0][0x228] ;  /* 0x00008a00ff0abb82 */ /* 0x000e220000000a00 */
[----:B------:R-:W-:Y:S02]  /*0160*/  @!P3 VIADD R15, R15, 0x80 ;  /* 0x000000800f0fb836 */ /* 0x000fe40000000000 */
[----:B-1----:R-:W-:-:S03]  /*0170*/  @!P1 IMAD.WIDE.U32 R8, R17, 0x4, R8 ;  /* 0x0000000411089825 */ /* 0x002fc600078e0008 */
[----:B------:R-:W-:-:S03]  /*0180*/  ISETP.GE.AND P0, PT, R15, R2, PT ;  /* 0x000000020f00720c */ /* 0x000fc60003f06270 */
[----:B------:R-:W3:Y:S10]  /*0190*/  @!P1 LDG.E R8, desc[UR4][R8.64] ;  /* 0x0000000408089981 */ /* 0x000ef4000c1e1900 */
[----:B------:R-:W1:Y:S01]  /*01a0*/  @!P0 LDC.64 R4, c[0x0][0x228] ;  /* 0x00008a00ff048b82 */ /* 0x000e620000000a00 */
[----:B0-----:R-:W-:-:S04]  /*01b0*/  @!P3 IMAD.WIDE.U32 R12, R19, 0x4, R10 ;  /* 0x00000004130cb825 */ /* 0x001fc800078e000a */
[C---:B------:R-:W-:Y:S02]  /*01c0*/  @!P0 IMAD R11, R0.reuse, 0x200, R15 ;  /* 0x00000200000b8824 */ /* 0x040fe400078e020f */
[----:B------:R-:W4:Y:S02]  /*01d0*/  @!P3 LDG.E R12, desc[UR4][R12.64] ;  /* 0x000000040c0cb981 */ /* 0x000f24000c1e1900 */
[----:B-1----:R-:W-:Y:S02]  /*01e0*/  @!P0 IMAD.WIDE.U32 R4, R11, 0x4, R4 ;  /* 0x000000040b048825 */ /* 0x002fe400078e0004 */
[----:B------:R-:W0:Y:S04]  /*01f0*/  @!P4 LDC.64 R10, c[0x0][0x220] ;  /* 0x00008800ff0acb82 */ /* 0x000e280000000a00 */
[----:B------:R1:W5:Y:S01]  /*0200*/  @!P0 LDG.E R4, desc[UR4][R4.64] ;  /* 0x0000000404048981 */ /* 0x000362000c1e1900 */
[----:B------:R-:W-:Y:S01]  /*0210*/  @!P4 IMAD R15, R0, 0x200, R3 ;  /* 0x00000200000fc824 */ /* 0x000fe200078e0203 */
[----:B------:R-:W-:-:S04]  /*0220*/  @!P4 MOV R3, R14 ;  /* 0x0000000e0003c202 */ /* 0x000fc80000000f00 */
[----:B0-----:R-:W-:-:S05]  /*0230*/  @!P4 IADD3 R10, P5, R15, R10, RZ ;  /* 0x0000000a0f0ac210 */ /* 0x001fca0007fbe0ff */
[----:B------:R-:W-:Y:S01]  /*0240*/  @!P4 IMAD.X R11, RZ, RZ, R11, P5 ;  /* 0x000000ffff0bc224 */ /* 0x000fe200028e060b */
[----:B------:R-:W-:Y:S01]  /*0250*/  ISETP.GE.AND P5, PT, R3, R2, PT ;  /* 0x000000020300720c */ /* 0x000fe20003fa6270 */
[----:B------:R-:W-:Y:S01]  /*0260*/  BSSY B0, `(.L_x_10623) ;  /* 0x000001a000007945 */ /* 0x000fe20003800000 */
[----:B--2---:R-:W-:-:S04]  /*0270*/  ISETP.NE.AND P2, PT, R6, RZ, !P4 ;  /* 0x000000ff0600720c */ /* 0x004fc80006745270 */
[----:B------:R-:W-:-:S04]  /*0280*/  ISETP.NE.XOR P2, PT, RZ, UR6, P2 ;  /* 0x00000006ff007c0c */ /* 0x000fc80009745a70 */
[----:B-1----:R-:W-:-:S05]  /*0290*/  @!P4 SEL R5, RZ, 0x1, !P2 ;  /* 0x00000001ff05c807 */ /* 0x002fca0005000000 */
[----:B------:R0:W-:Y:S01]  /*02a0*/  @!P4 STG.E.U8 desc[UR4][R10.64], R5 ;  /* 0x000000050a00c986 */ /* 0x0001e2000c101104 */
[----:B---3--:R-:W-:-:S04]  /*02b0*/  ISETP.NE.AND P1, PT, R8, RZ, !P1 ;  /* 0x000000ff0800720c */ /* 0x008fc80004f25270 */
[----:B------:R-:W-:-:S04]  /*02c0*/  ISETP.NE.XOR P1, PT, RZ, UR6, P1 ;  /* 0x00000006ff007c0c */ /* 0x000fc80008f25a70 */
[----:B------:R-:W-:Y:S02]  /*02d0*/  SEL R9, RZ, 0x1, !P1 ;  /* 0x00000001ff097807 */ /* 0x000fe40004800000 */
[----:B----4-:R-:W-:-:S04]  /*02e0*/  ISETP.NE.AND P3, PT, R12, RZ, !P3 ;  /* 0x000000ff0c00720c */ /* 0x010fc80005f65270 */
[----:B------:R-:W-:-:S04]  /*02f0*/  ISETP.NE.XOR P3, PT, RZ, UR6, P3 ;  /* 0x00000006ff007c0c */ /* 0x000fc80009f65a70 */
[----:B------:R-:W-:Y:S02]  /*0300*/  SEL R13, RZ, 0x1, !P3 ;  /* 0x00000001ff0d7807 */ /* 0x000fe40005800000 */
[----:B-----5:R-:W-:-:S04]  /*0310*/  ISETP.NE.AND P0, PT, R4, RZ, !P0 ;  /* 0x000000ff0400720c */ /* 0x020fc80004705270 */
        /* <DEDUP_REMOVED lines=14> */
.L_x_10624:
[----:B------:R-:W-:Y:S05]  /*0400*/  BSYNC B0 ;  /* 0x0000000000007941 */ /* 0x000fea0003800000 */
.L_x_10623:
        /* <DEDUP_REMOVED lines=9> */
.L_x_10625:
        /* <DEDUP_REMOVED lines=14> */
.L_x_43850:


//--------------------- .text._ZN2at6native29vectorized_elementwise_kernelILi2ENS0_13AUnaryFunctorIiibZZZNS0_23logical_xor_kernel_cudaERNS_14TensorIteratorEENKUlvE0_clEvENKUlvE1_clEvEUliiE_EESt5arrayIPcLm2EEEEviT0_T1_ --------------------------
	.section	.text._ZN2at6native29vectorized_elementwise_kernelILi2ENS0_13AUnaryFunctorIiibZZZNS0_23logical_xor_kernel_cudaERNS_14TensorIteratorEENKUlvE0_clEvENKUlvE1_clEvEUliiE_EESt5arrayIPcLm2EEEEviT0_T1_,"ax",@progbits
	.align	128
        .global         _ZN2at6native29vectorized_elementwise_kernelILi2ENS0_13AUnaryFunctorIiibZZZNS0_23logical_xor_kernel_cudaERNS_14TensorIteratorEENKUlvE0_clEvENKUlvE1_clEvEUliiE_EESt5arrayIPcLm2EEEEviT0_T1_
        .type           _ZN2at6native29vectorized_elementwise_kernelILi2ENS0_13AUnaryFunctorIiibZZZNS0_23logical_xor_kernel_cudaERNS_14TensorIteratorEENKUlvE0_clEvENKUlvE1_clEvEUliiE_EESt5arrayIPcLm2EEEEviT0_T1_,@function
        .size           _ZN2at6native29vectorized_elementwise_kernelILi2ENS0_13AUnaryFunctorIiibZZZNS0_23logical_xor_kernel_cudaERNS_14TensorIteratorEENKUlvE0_clEvENKUlvE1_clEvEUliiE_EESt5arrayIPcLm2EEEEviT0_T1_,(.L_x_43851 - _ZN2at6native29vectorized_elementwise_kernelILi2ENS0_13AUnaryFunctorIiibZZZNS0_23logical_xor_kernel_cudaERNS_14TensorIteratorEENKUlvE0_clEvENKUlvE1_clEvEUliiE_EESt5arrayIPcLm2EEEEviT0_T1_)
        .other          _ZN2at6native29vectorized_elementwise_kernelILi2ENS0_13AUnaryFunctorIiibZZZNS0_23logical_xor_kernel_cudaERNS_14TensorIteratorEENKUlvE0_clEvENKUlvE1_clEvEUliiE_EESt5arrayIPcLm2EEEEviT0_T1_,@"STO_CUDA_ENTRY STV_DEFAULT"
_ZN2at6native29vectorized_elementwise_kernelILi2ENS0_13AUnaryFunctorIiibZZZNS0_23logical_xor_kernel_cudaERNS_14TensorIteratorEENKUlvE0_clEvENKUlvE1_clEvEUliiE_EESt5arrayIPcLm2EEEEviT0_T1_:
.text._ZN2at6native29vectorized_elementwise_kernelILi2ENS0_13AUnaryFunctorIiibZZZNS0_23logical_xor_kernel_cudaERNS_14TensorIteratorEENKUlvE0_clEvENKUlvE1_clEvEUliiE_EESt5arrayIPcLm2EEEEviT0_T1_:
        /* <DEDUP_REMOVED lines=16> */
[----:B------:R-:W5:Y:S01]  /*0100*/  LDG.E.64 R10, desc[UR4][R4.64+0xc00] ;  /* 0x000c0004040a7981 */ /* 0x000f62000c1e1b00 */
[----:B------:R-:W-:Y:S01]  /*0110*/  IADD3 R2, P0, R0, UR6, RZ ;  /* 0x0000000600027c10 */ /* 0x000fe2000ff1e0ff */
[----:B------:R-:W-:-:S04]  /*0120*/  ULDC UR6, c[0x0][0x218] ;  /* 0x0000860000067ab9 */ /* 0x000fc80000000800 */
[----:B------:R-:W-:Y:S01]  /*0130*/  IMAD.X R3, RZ, RZ, UR7, P0 ;  /* 0x00000007ff037e24 */ /* 0x000fe200080e06ff */
[----:B------:R-:W-:Y:S01]  /*0140*/  ISETP.NE.AND P0, PT, RZ, UR6, PT ;  /* 0x00000006ff007c0c */ /* 0x000fe2000bf05270 */
[----:B------:R-:W-:-:S03]  /*0150*/  IMAD.WIDE R2, R13, 0x2, R2 ;  /* 0x000000020d027825 */ /* 0x000fc600078e0202 */
[----:B--2---:R-:W-:Y:S02]  /*0160*/  ISETP.NE.XOR P1, PT, R14, RZ, P0 ;  /* 0x000000ff0e00720c */ /* 0x004fe40000725a70 */
[----:B------:R-:W-:Y:S02]  /*0170*/  ISETP.NE.XOR P6, PT, R15, RZ, P0 ;  /* 0x000000ff0f00720c */ /* 0x000fe400007c5a70 */
[----:B------:R-:W-:Y:S02]  /*0180*/  SEL R0, RZ, 0x1, !P1 ;  /* 0x00000001ff007807 */ /* 0x000fe40004800000 */
[----:B---3--:R-:W-:Y:S02]  /*0190*/  ISETP.NE.XOR P5, PT, R6, RZ, P0 ;  /* 0x000000ff0600720c */ /* 0x008fe400007a5a70 */
[----:B------:R-:W-:Y:S02]  /*01a0*/  ISETP.NE.XOR P4, PT, R7, RZ, P0 ;  /* 0x000000ff0700720c */ /* 0x000fe40000785a70 */
[----:B----4-:R-:W-:-:S02]  /*01b0*/  ISETP.NE.XOR P3, PT, R8, RZ, P0 ;  /* 0x000000ff0800720c */ /* 0x010fc40000765a70 */
[----:B------:R-:W-:Y:S02]  /*01c0*/  ISETP.NE.XOR P2, PT, R9, RZ, P0 ;  /* 0x000000ff0900720c */ /* 0x000fe40000745a70 */
[----:B-----5:R-:W-:Y:S02]  /*01d0*/  ISETP.NE.XOR P1, PT, R10, RZ, P0 ;  /* 0x000000ff0a00720c */ /* 0x020fe40000725a70 */
        /* <DEDUP_REMOVED lines=10> */
[----:B------:R-:W-:Y:S01]  /*0280*/  PRMT R9, R9, 0x7604, R6 ;  /* 0x0000760409097816 */ /* 0x000fe20000000006 */
[----:B------:R-:W-:Y:S01]  /*0290*/  STG.E.U16 desc[UR4][R2.64], R5 ;  /* 0x0000000502007986 */ /* 0x000fe2000c101504 */
[----:B------:R-:W-:-:S03]  /*02a0*/  PRMT R11, R11, 0x7604, R8 ;  /* 0x000076040b0b7816 */ /* 0x000fc60000000008 */
[----:B------:R-:W-:Y:S04]  /*02b0*/  STG.E.U16 desc[UR4][R2.64+0x100], R7 ;  /* 0x0001000702007986 */ /* 0x000fe8000c101504 */
[----:B------:R-:W-:Y:S04]  /*02c0*/  STG.E.U16 desc[UR4][R2.64+0x200], R9 ;  /* 0x0002000902007986 */ /* 0x000fe8000c101504 */
[----:B------:R-:W-:Y:S01]  /*02d0*/  STG.E.U16 desc[UR4][R2.64+0x300], R11 ;  /* 0x0003000b02007986 */ /* 0x000fe2000c101504 */
[----:B------:R-:W-:Y:S05]  /*02e0*/  EXIT ;  /* 0x000000000000794d */ /* 0x000fea0003800000 */
.L_x_10626:
        /* <DEDUP_REMOVED lines=24> */
[----:B-1----:R-:W1:Y:S01]  /*0470*/  @!P1 LDC.64 R2, c[0x0][0x228] ;  /* 0x00008a00ff029b82 */ /* 0x002e620000000a00 */
[----:B------:R-:W-:-:S05]  /*0480*/  @!P1 VIADD R25, R25, 0x80 ;  /* 0x0000008019199836 */ /* 0x000fca0000000000 */
[----:B------:R-:W-:-:S13]  /*0490*/  ISETP.GE.AND P2, PT, R25, R16, PT ;  /* 0x000000101900720c */ /* 0x000fda0003f46270 */
[----:B------:R-:W-:Y:S02]  /*04a0*/  @!P2 IMAD.IADD R23, R0, 0x1, R25 ;  /* 0x000000010017a824 */ /* 0x000fe400078e0219 */
[----:B------:R-:W-:-:S05]  /*04b0*/  @!P2 VIADD R25, R25, 0x80 ;  /* 0x000000801919a836 */ /* 0x000fca0000000000 */
[----:B------:R-:W-:Y:S01]  /*04c0*/  ISETP.GE.AND P4, PT, R25, R16, PT ;  /* 0x000000101900720c */ /* 0x000fe20003f86270 */
[----:B------:R-:W-:-:S12]  /*04d0*/  @!P5 IMAD.IADD R5, R0, 0x1, R19 ;  /* 0x000000010005d824 */ /* 0x000fd800078e0213 */
[----:B------:R-:W-:Y:S01]  /*04e0*/  @!P4 IMAD.IADD R21, R0, 0x1, R25 ;  /* 0x000000010015c824 */ /* 0x000fe200078e0219 */
[----:B------:R-:W5:Y:S01]  /*04f0*/  @!P4 LDC.64 R6, c[0x0][0x228] ;  /* 0x00008a00ff06cb82 */ /* 0x000f620000000a00 */
[----:B------:R-:W-:-:S05]  /*0500*/  @!P4 VIADD R25, R25, 0x80 ;  /* 0x000000801919c836 */ /* 0x000fca0000000000 */
[----:B------:R-:W-:Y:S01]  /*0510*/  ISETP.GE.AND P3, PT, R25, R16, PT ;  /* 0x000000101900720c */ /* 0x000fe20003f66270 */
[----:B------:R-:W-:Y:S02]  /*0520*/  IMAD.MOV.U32 R17, RZ, RZ, RZ ;  /* 0x000000ffff117224 */ /* 0x000fe400078e00ff */
[----:B0-----:R-:W-:Y:S02]  /*0530*/  @!P5 IMAD.WIDE.U32 R14, R5, 0x4, R14 ;  /* 0x00000004050ed825 */ /* 0x001fe400078e000e */
[----:B------:R-:W0:Y:S03]  /*0540*/  @!P2 LDC.64 R4, c[0x0][0x228] ;  /* 0x00008a00ff04ab82 */ /* 0x000e260000000a00 */
[----:B------:R-:W3:Y:S05]  /*0550*/  @!P5 LDG.E R17, desc[UR4][R14.64] ;  /* 0x000000040e11d981 */ /* 0x000eea000c1e1900 */
[----:B------:R-:W4:Y:S01]  /*0560*/  @!P3 LDC.64 R8, c[0x0][0x228] ;  /* 0x00008a00ff08bb82 */ /* 0x000f220000000a00 */
[----:B--2---:R-:W-:-:S04]  /*0570*/  @!P0 IMAD.WIDE.U32 R12, R18, 0x4, R12 ;  /* 0x00000004120c8825 */ /* 0x004fc800078e000c */
[----:B------:R-:W-:Y:S02]  /*0580*/  IMAD.MOV.U32 R18, RZ, RZ, RZ ;  /* 0x000000ffff127224 */ /* 0x000fe400078e00ff */
[----:B------:R-:W-:-:S04]  /*0590*/  @!P3 IMAD.IADD R25, R0, 0x1, R25 ;  /* 0x000000010019b824 */ /* 0x000fc800078e0219 */
[----:B------:R2:W3:Y:S01]  /*05a0*/  @!P0 LDG.E R18, desc[UR4][R12.64] ;  /* 0x000000040c128981 */ /* 0x0004e2000c1e1900 */
[----:B-1----:R-:W-:-:S04]  /*05b0*/  @!P1 IMAD.WIDE.U32 R2, R27, 0x4, R2 ;  /* 0x000000041b029825 */ /* 0x002fc800078e0002 */
[----:B0-----:R-:W-:Y:S02]  /*05c0*/  @!P2 IMAD.WIDE.U32 R4, R23, 0x4, R4 ;  /* 0x000000041704a825 */ /* 0x001fe400078e0004 */
[----:B------:R-:W3:Y:S02]  /*05d0*/  @!P1 LDG.E R2, desc[UR4][R2.64] ;  /* 0x0000000402029981 */ /* 0x000ee4000c1e1900 */
[----:B-----5:R-:W-:Y:S01]  /*05e0*/  @!P4 IMAD.WIDE.U32 R6, R21, 0x4, R6 ;  /* 0x000000041506c825 */ /* 0x020fe200078e0006 */
[----:B--2---:R-:W0:Y:S01]  /*05f0*/  @!P5 LDC.64 R12, c[0x0][0x220] ;  /* 0x00008800ff0cdb82 */ /* 0x004e220000000a00 */
[----:B------:R-:W2:Y:S02]  /*0600*/  @!P2 LDG.E R4, desc[UR4][R4.64] ;  /* 0x000000040404a981 */ /* 0x000ea4000c1e1900 */
[----:B----4-:R-:W-:Y:S02]  /*0610*/  @!P3 IMAD.WIDE.U32 R8, R25, 0x4, R8 ;  /* 0x000000041908b825 */ /* 0x010fe400078e0008 */
[----:B------:R-:W4:Y:S02]  /*0620*/  @!P4 LDG.E R6, desc[UR4][R6.64] ;  /* 0x000000040606c981 */ /* 0x000f24000c1e1900 */
[----:B------:R-:W-:-:S02]  /*0630*/  IMAD.MOV.U32 R24, RZ, RZ, RZ ;  /* 0x000000ffff187224 */ /* 0x000fc400078e00ff */
[----:B------:R-:W-:Y:S01]  /*0640*/  @!P6 IMAD.WIDE.U32 R10, R29, 0x4, R10 ;  /* 0x000000041d0ae825 */ /* 0x000fe200078e000a */
[----:B------:R-:W5:Y:S04]  /*0650*/  @!P3 LDG.E R8, desc[UR4][R8.64] ;  /* 0x000000040808b981 */ /* 0x000f68000c1e1900 */
[----:B------:R1:W5:Y:S01]  /*0660*/  @!P6 LDG.E R24, desc[UR4][R10.64] ;  /* 0x000000040a18e981 */ /* 0x000362000c1e1900 */
[----:B------:R-:W-:Y:S01]  /*0670*/  ISETP.NE.AND P0, PT, RZ, UR6, PT ;  /* 0x00000006ff007c0c */ /* 0x000fe2000bf05270 */
[----:B-1----:R-:W-:Y:S02]  /*0680*/  @!P5 IMAD.IADD R11, R0, 0x1, R19 ;  /* 0x00000001000bd824 */ /* 0x002fe400078e0213 */
[----:B------:R-:W-:Y:S01]  /*0690*/  @!P5 IMAD.MOV.U32 R19, RZ, RZ, R20 ;  /* 0x000000ffff13d224 */ /* 0x000fe200078e0014 */
[----:B------:R-:W-:Y:S04]  /*06a0*/  BSSY B0, `(.L_x_10627) ;  /* 0x0000049000007945 */ /* 0x000fe80003800000 */
[----:B------:R-:W-:Y:S01]  /*06b0*/  BSSY B1, `(.L_x_10628) ;  /* 0x0000040000017945 */ /* 0x000fe20003800000 */
[----:B---3--:R-:W-:-:S04]  /*06c0*/  ISETP.NE.XOR P6, PT, R22, RZ, P0 ;  /* 0x000000ff1600720c */ /* 0x008fc800007c5a70 */
[----:B------:R-:W-:Y:S02]  /*06d0*/  SEL R15, RZ, 0x1, !P6 ;  /* 0x00000001ff0f7807 */ /* 0x000fe40007000000 */
[----:B------:R-:W-:-:S04]  /*06e0*/  ISETP.NE.XOR P6, PT, R17, RZ, P0 ;  /* 0x000000ff1100720c */ /* 0x000fc800007c5a70 */
[----:B------:R-:W-:Y:S02]  /*06f0*/  @!P5 SEL R3, RZ, 0x1, !P6 ;  /* 0x00000001ff03d807 */ /* 0x000fe40007000000 */
[----:B0-----:R-:W-:-:S05]  /*0700*/  @!P5 IADD3 R12, P6, R11, R12, RZ ;  /* 0x0000000c0b0cd210 */ /* 0x001fca0007fde0ff */
[----:B------:R-:W-:-:S05]  /*0710*/  @!P5 IMAD.X R13, RZ, RZ, R13, P6 ;  /* 0x000000ffff0dd224 */ /* 0x000fca00030e060d */
[----:B------:R0:W-:Y:S01]  /*0720*/  @!P5 STG.E.U8 desc[UR4][R12.64], R3 ;  /* 0x000000030c00d986 */ /* 0x0001e2000c101104 */
[----:B------:R-:W-:-:S04]  /*0730*/  ISETP.NE.XOR P5, PT, R18, RZ, P0 ;  /* 0x000000ff1200720c */ /* 0x000fc800007a5a70 */
[----:B------:R-:W-:Y:S02]  /*0740*/  SEL R5, RZ, 0x1, !P5 ;  /* 0x00000001ff057807 */ /* 0x000fe40006800000 */
[----:B------:R-:W-:Y:S02]  /*0750*/  ISETP.GE.AND P5, PT, R19, R16, PT ;  /* 0x000000101300720c */ /* 0x000fe40003fa6270 */
[----:B------:R-:W-:Y:S02]  /*0760*/  ISETP.NE.AND P1, PT, R2, RZ, !P1 ;  /* 0x000000ff0200720c */ /* 0x000fe40004f25270 */
[----:B--2---:R-:W-:Y:S02]  /*0770*/  ISETP.NE.AND P2, PT, R4, RZ, !P2 ;  /* 0x000000ff0400720c */ /* 0x004fe40005745270 */
[----:B----4-:R-:W-:Y:S02]  /*0780*/  ISETP.NE.AND P4, PT, R6, RZ, !P4 ;  /* 0x000000ff0600720c */ /* 0x010fe40006785270 */
[----:B------:R-:W-:-:S02]  /*0790*/  ISETP.NE.XOR P1, PT, RZ, UR6, P1 ;  /* 0x00000006ff007c0c */ /* 0x000fc40008f25a70 */
[----:B-----5:R-:W-:Y:S02]  /*07a0*/  ISETP.NE.AND P3, PT, R8, RZ, !P3 ;  /* 0x000000ff0800720c */ /* 0x020fe40005f65270 */
[----:B------:R-:W-:Y:S02]  /*07b0*/  ISETP.NE.XOR P2, PT, RZ, UR6, P2 ;  /* 0x00000006ff007c0c */ /* 0x000fe40009745a70 */
[----:B------:R-:W-:Y:S02]  /*07c0*/  ISETP.NE.XOR P0, PT, R24, RZ, P0 ;  /* 0x000000ff1800720c */ /* 0x000fe40000705a70 */
[----:B------:R-:W-:Y:S02]  /*07d0*/  ISETP.NE.XOR P4, PT, RZ, UR6, P4 ;  /* 0x00000006ff007c0c */ /* 0x000fe4000a785a70 */
[----:B------:R-:W-:Y:S02]  /*07e0*/  ISETP.NE.XOR P3, PT, RZ, UR6, P3 ;  /* 0x00000006ff007c0c */ /* 0x000fe40009f65a70 */
[----:B------:R-:W-:-:S02]  /*07f0*/  SEL R7, RZ, 0x1, !P0 ;  /* 0x00000001ff077807 */ /* 0x000fc40004000000 */
[----:B------:R-:W-:Y:S02]  /*0800*/  SEL R9, RZ, 0x1, !P1 ;  /* 0x00000001ff097807 */ /* 0x000fe40004800000 */
[----:B------:R-:W-:Y:S02]  /*0810*/  SEL R11, RZ, 0x1, !P2 ;  /* 0x00000001ff0b7807 */ /* 0x000fe40005000000 */
[----:B0-----:R-:W-:Y:S01]  /*0820*/  SEL R13, RZ, 0x1, !P4 ;  /* 0x00000001ff0d7807 */ /* 0x001fe20006000000 */
        /* <DEDUP_REMOVED lines=15> */
.L_x_10629:
        /* <DEDUP_REMOVED lines=8> */
.L_x_10630:
        /* <DEDUP_REMOVED lines=8> */
.L_x_10631:
        /* <DEDUP_REMOVED lines=9> */
.L_x_10632:
[----:B------:R-:W-:Y:S05]  /*0ab0*/  BSYNC B1 ;  /* 0x0000000000017941 */ /* 0x000fea0003800000 */
.L_x_10628:
[----:B------:R-:W-:-:S13]  /*0ac0*/  ISETP.GE.AND P0, PT, R19, R16, PT ;  /* 0x000000101300720c */ /* 0x000fda0003f06270 */
[----:B------:R-:W3:Y:S01]  /*0ad0*/  @!P0 LDC.64 R4, c[0x0][0x220] ;  /* 0x00008800ff048b82 */ /* 0x000ee20000000a00 */
[----:B012---:R-:W-:Y:S02]  /*0ae0*/  @!P0 IMAD.IADD R3, R0, 0x1, R19 ;  /* 0x0000000100038824 */ /* 0x007fe400078e0213 */
[----:B------:R-:W-:-:S03]  /*0af0*/  @!P0 VIADD R19, R19, 0x80 ;  /* 0x0000008013138836 */ /* 0x000fc60000000000 */
[----:B---3--:R-:W-:-:S05]  /*0b00*/  @!P0 IADD3 R2, P1, R3, R4, RZ ;  /* 0x0000000403028210 */ /* 0x008fca0007f3e0ff */
[----:B------:R-:W-:-:S05]  /*0b10*/  @!P0 IMAD.X R3, RZ, RZ, R5, P1 ;  /* 0x000000ffff038224 */ /* 0x000fca00008e0605 */
[----:B------:R2:W-:Y:S03]  /*0b20*/  @!P0 STG.E.U8 desc[UR4][R2.64], R13 ;  /* 0x0000000d02008986 */ /* 0x0005e6000c101104 */
.L_x_10633:
[----:B------:R-:W-:Y:S05]  /*0b30*/  BSYNC B0 ;  /* 0x0000000000007941 */ /* 0x000fea0003800000 */
.L_x_10627:
        /* <DEDUP_REMOVED lines=10> */
.L_x_10634:
        /* <DEDUP_REMOVED lines=10> */
.L_x_43851:


//--------------------- .text._ZN2at6native29vectorized_elementwise_kernelILi4ENS0_13AUnaryFunctorIiibZZZNS0_23logical_xor_kernel_cudaERNS_14TensorIteratorEENKUlvE0_clEvENKUlvE1_clEvEUliiE_EESt5arrayIPcLm2EEEEviT0_T1_ --------------------------
	.section	.text._ZN2at6native29vectorized_elementwise_kernelILi4ENS0_13AUnaryFunctorIiibZZZNS0_23logical_xor_kernel_cudaERNS_14TensorIteratorEENKUlvE0_clEvENKUlvE1_clEvEUliiE_EESt5arrayIPcLm2EEEEviT0_T1_,"ax",@progbits
	.align	128
        .global         _ZN2at6native29vectorized_elementwise_kernelILi4ENS0_13AUnaryFunctorIiibZZZNS0_23logical_xor_kernel_cudaERNS_14TensorIteratorEENKUlvE0_clEvENKUlvE1_clEvEUliiE_EESt5arrayIPcLm2EEEEviT0_T1_
        .type           _ZN2at6native29vectorized_elementwise_kernelILi4ENS0_13AUnaryFunctorIiibZZZNS0_23logical_xor_kernel_cudaERNS_14TensorIteratorEENKUlvE0_clEvENKUlvE1_clEvEUliiE_EESt5arrayIPcLm2EEEEviT0_T1_,@function
        .size           _ZN2at6native29vectorized_elementwise_kernelILi4ENS0_13AUnaryFunctorIiibZZZNS0_23logical_xor_kernel_cudaERNS_14TensorIteratorEENKUlvE0_clEvENKUlvE1_clEvEUliiE_EESt5arrayIPcLm2EEEEviT0_T1_,(.L_x_43852 - _ZN2at6native29vectorized_elementwise_kernelILi4ENS0_13AUnaryFunctorIiibZZZNS0_23logical_xor_kernel_cudaERNS_14TensorIteratorEENKUlvE0_clEvENKUlvE1_clEvEUliiE_EESt5arrayIPcLm2EEEEviT0_T1_)
        .other          _ZN2at6native29vectorized_elementwise_kernelILi4ENS0_13AUnaryFunctorIiibZZZNS0_23logical_xor_kernel_cudaERNS_14TensorIteratorEENKUlvE0_clEvENKUlvE1_clEvEUliiE_EESt5arrayIPcLm2EEEEviT0_T1_,@"STO_CUDA_ENTRY STV_DEFAULT"
_ZN2at6native29vectorized_elementwise_kernelILi4ENS0_13AUnaryFunctorIiibZZZNS0_23logical_xor_kernel_cudaERNS_14TensorIteratorEENKUlvE0_clEvENKUlvE1_clEvEUliiE_EESt5arrayIPcLm2EEEEviT0_T1_:
.text._ZN2at6native29vectorized_elementwise_kernelILi4ENS0_13AUnaryFunctorIiibZZZNS0_23logical_xor_kernel_cudaERNS_14TensorIteratorEENKUlvE0_clEvENKUlvE1_clEvEUliiE_EESt5arrayIPcLm2EEEEviT0_T1_:
        /* <DEDUP_REMOVED lines=15> */
[----:B------:R-:W-:Y:S01]  /*00f0*/  ISETP.NE.AND P0, PT, RZ, UR6, PT ;  /* 0x00000006ff007c0c */ /* 0x000fe2000bf05270 */
[----:B------:R-:W-:-:S03]  /*0100*/  ULDC.64 UR6, c[0x0][0x220] ;  /* 0x0000880000067ab9 */ /* 0x000fc60000000a00 */
[----:B--2---:R-:W-:Y:S02]  /*0110*/  ISETP.NE.XOR P2, PT, R12, RZ, P0 ;  /* 0x000000ff0c00720c */ /* 0x004fe40000745a70 */
[----:B------:R-:W-:Y:S02]  /*0120*/  ISETP.NE.XOR P3, PT, R13, RZ, P0 ;  /* 0x000000ff0d00720c */ /* 0x000fe40000765a70 */
[----:B---3--:R-:W-:Y:S02]  /*0130*/  ISETP.NE.XOR P4, PT, R4, RZ, P0 ;  /* 0x000000ff0400720c */ /* 0x008fe40000785a70 */
[----:B------:R-:W-:Y:S02]  /*0140*/  ISETP.NE.XOR P5, PT, R5, RZ, P0 ;  /* 0x000000ff0500720c */ /* 0x000fe400007a5a70 */
[----:B------:R-:W-:Y:S02]  /*0150*/  SEL R3, RZ, 0x1, !P2 ;  /* 0x00000001ff037807 */ /* 0x000fe40005000000 */
[----:B------:R-:W-:-:S02]  /*0160*/  SEL R4, RZ, 0x1, !P3 ;  /* 0x00000001ff047807 */ /* 0x000fc40005800000 */
[----:B------:R-:W-:Y:S02]  /*0170*/  ISETP.NE.XOR P1, PT, R14, RZ, P0 ;  /* 0x000000ff0e00720c */ /* 0x000fe40000725a70 */
[----:B------:R-:W-:Y:S02]  /*0180*/  SEL R5, RZ, 0x1, !P4 ;  /* 0x00000001ff057807 */ /* 0x000fe40006000000 */
[----:B------:R-:W-:Y:S02]  /*0190*/  SEL R8, RZ, 0x1, !P5 ;  /* 0x00000001ff087807 */ /* 0x000fe40006800000 */
[----:B------:R-:W-:Y:S02]  /*01a0*/  ISETP.NE.XOR P3, PT, R6, RZ, P0 ;  /* 0x000000ff0600720c */ /* 0x000fe40000765a70 */
[----:B------:R-:W-:Y:S02]  /*01b0*/  PRMT R9, R4, 0x7604, R3 ;  /* 0x0000760404097816 */ /* 0x000fe40000000003 */
[----:B------:R-:W-:-:S02]  /*01c0*/  IADD3 R4, P4, R0, UR6, RZ ;  /* 0x0000000600047c10 */ /* 0x000fc4000ff9e0ff */
[----:B------:R-:W-:Y:S02]  /*01d0*/  ISETP.NE.XOR P2, PT, R15, RZ, P0 ;  /* 0x000000ff0f00720c */ /* 0x000fe40000745a70 */
[----:B------:R-:W-:Y:S02]  /*01e0*/  SEL R0, RZ, 0x1, !P1 ;  /* 0x00000001ff007807 */ /* 0x000fe40004800000 */
[----:B------:R-:W-:Y:S01]  /*01f0*/  PRMT R8, R8, 0x7604, R5 ;  /* 0x0000760408087816 */ /* 0x000fe20000000005 */
[----:B------:R-:W-:Y:S01]  /*0200*/  IMAD.X R5, RZ, RZ, UR7, P4 ;  /* 0x00000007ff057e24 */ /* 0x000fe2000a0e06ff */
[----:B------:R-:W-:Y:S02]  /*0210*/  SEL R3, RZ, 0x1, !P3 ;  /* 0x00000001ff037807 */ /* 0x000fe40005800000 */
[----:B------:R-:W-:Y:S02]  /*0220*/  ISETP.NE.XOR P0, PT, R7, RZ, P0 ;  /* 0x000000ff0700720c */ /* 0x000fe40000705a70 */
[----:B------:R-:W-:-:S02]  /*0230*/  PRMT R9, R0, 0x7054, R9 ;  /* 0x0000705400097816 */ /* 0x000fc40000000009 */
[----:B------:R-:W-:Y:S01]  /*0240*/  PRMT R7, R3, 0x7054, R8 ;  /* 0x0000705403077816 */ /* 0x000fe20000000008 */
[----:B------:R-:W-:Y:S01]  /*0250*/  IMAD.WIDE R2, R2, 0x4, R4 ;  /* 0x0000000402027825 */ /* 0x000fe200078e0204 */
[----:B------:R-:W-:Y:S02]  /*0260*/  SEL R0, RZ, 0x1, !P2 ;  /* 0x00000001ff007807 */ /* 0x000fe40005000000 */
[----:B------:R-:W-:Y:S02]  /*0270*/  SEL R6, RZ, 0x1, !P0 ;  /* 0x00000001ff067807 */ /* 0x000fe40004000000 */
[----:B------:R-:W-:Y:S02]  /*0280*/  PRMT R9, R0, 0x654, R9 ;  /* 0x0000065400097816 */ /* 0x000fe40000000009 */
[----:B------:R-:W-:-:S03]  /*0290*/  PRMT R7, R6, 0x654, R7 ;  /* 0x0000065406077816 */ /* 0x000fc60000000007 */
[----:B------:R-:W-:Y:S04]  /*02a0*/  STG.E desc[UR4][R2.64], R9 ;  /* 0x0000000902007986 */ /* 0x000fe8000c101904 */
[----:B------:R-:W-:Y:S01]  /*02b0*/  STG.E desc[UR4][R2.64+0x200], R7 ;  /* 0x0002000702007986 */ /* 0x000fe2000c101904 */
[----:B------:R-:W-:Y:S05]  /*02c0*/  EXIT ;  /* 0x000000000000794d */ /* 0x000fea0003800000 */
.L_x_10635:
        /* <DEDUP_REMOVED lines=99> */
.L_x_10638:
        /* <DEDUP_REMOVED lines=8> */
.L_x_10639:
        /* <DEDUP_REMOVED lines=8> */
.L_x_10640:
        /* <DEDUP_REMOVED lines=9> */
.L_x_10641:
[----:B------:R-:W-:Y:S05]  /*0a90*/  BSYNC B1 ;  /* 0x0000000000017941 */ /* 0x000fea0003800000 */
.L_x_10637:
[----:B------:R-:W-:-:S13]  /*0aa0*/  ISETP.GE.AND P0, PT, R19, R16, PT ;  /* 0x000000101300720c */ /* 0x000fda0003f06270 */
[----:B------:R-:W3:Y:S01]  /*0ab0*/  @!P0 LDC.64 R4, c[0x0][0x220] ;  /* 0x00008800ff048b82 */ /* 0x000ee20000000a00 */
[----:B012---:R-:W-:Y:S02]  /*0ac0*/  @!P0 IMAD.IADD R3, R0, 0x1, R19 ;  /* 0x0000000100038824 */ /* 0x007fe400078e0213 */
[----:B------:R-:W-:-:S03]  /*0ad0*/  @!P0 VIADD R19, R19, 0x80 ;  /* 0x0000008013138836 */ /* 0x000fc60000000000 */
[----:B---3--:R-:W-:-:S05]  /*0ae0*/  @!P0 IADD3 R2, P1, R3, R4, RZ ;  /* 0x0000000403028210 */ /* 0x008fca0007f3e0ff */
[----:B------:R-:W-:-:S05]  /*0af0*/  @!P0 IMAD.X R3, RZ, RZ, R5, P1 ;  /* 0x000000ffff038224 */ /* 0x000fca00008e0605 */
[----:B------:R2:W-:Y:S03]  /*0b00*/  @!P0 STG.E.U8 desc[UR4][R2.64], R13 ;  /* 0x0000000d02008986 */ /* 0x0005e6000c101104 */
.L_x_10642:
[----:B------:R-:W-:Y:S05]  /*0b10*/  BSYNC B0 ;  /* 0x0000000000007941 */ /* 0x000fea0003800000 */
.L_x_10636:
        /* <DEDUP_REMOVED lines=10> */
.L_x_10643:
        /* <DEDUP_REMOVED lines=12> */
.L_x_43852:


//--------------------- .text._ZN2at6native29vectorized_elementwise_kernelILi8ENS0_13AUnaryFunctorIiibZZZNS0_23logical_xor_kernel_cudaERNS_14TensorIteratorEENKUlvE0_clEvENKUlvE1_clEvEUliiE_EESt5arrayIPcLm2EEEEviT0_T1_ --------------------------
	.section	.text._ZN2at6native29vectorized_elementwise_kernelILi8ENS0_13AUnaryFunctorIiibZZZNS0_23logical_xor_kernel_cudaERNS_14TensorIteratorEENKUlvE0_clEvENKUlvE1_clEvEUliiE_EESt5arrayIPcLm2EEEEviT0_T1_,"ax",@progbits
	.align	128
        .global         _ZN2at6native29vectorized_elementwise_kernelILi8ENS0_13AUnaryFunctorIiibZZZNS0_23logical_xor_kernel_cudaERNS_14TensorIteratorEENKUlvE0_clEvENKUlvE1_clEvEUliiE_EESt5arrayIPcLm2EEEEviT0_T1_
        .type           _ZN2at6native29vectorized_elementwise_kernelILi8ENS0_13AUnaryFunctorIiibZZZNS0_23logical_xor_kernel_cudaERNS_14TensorIteratorEENKUlvE0_clEvENKUlvE1_clEvEUliiE_EESt5arrayIPcLm2EEEEviT0_T1_,@function
        .size           _ZN2at6native29vectorized_elementwise_kernelILi8ENS0_13AUnaryFunctorIiibZZZNS0_23logical_xor_kernel_cudaERNS_14TensorIteratorEENKUlvE0_clEvENKUlvE1_clEvEUliiE_EESt5arrayIPcLm2EEEEviT0_T1_,(.L_x_43853 - _ZN2at6native29vectorized_elementwise_kernelILi8ENS0_13AUnaryFunctorIiibZZZNS0_23logical_xor_kernel_cudaERNS_14TensorIteratorEENKUlvE0_clEvENKUlvE1_clEvEUliiE_EESt5arrayIPcLm2EEEEviT0_T1_)
        .other          _ZN2at6native29vectorized_elementwise_kernelILi8ENS0_13AUnaryFunctorIiibZZZNS0_23logical_xor_kernel_cudaERNS_14TensorIteratorEENKUlvE0_clEvENKUlvE1_clEvEUliiE_EESt5arrayIPcLm2EEEEviT0_T1_,@"STO_CUDA_ENTRY STV_DEFAULT"
_ZN2at6native29vectorized_elementwise_kernelILi8ENS0_13AUnaryFunctorIiibZZZNS0_23logical_xor_kernel_cudaERNS_14TensorIteratorEENKUlvE0_clEvENKUlvE1_clEvEUliiE_EESt5arrayIPcLm2EEEEviT0_T1_:
.text._ZN2at6native29vectorized_elementwise_kernelILi8ENS0_13AUnaryFunctorIiibZZZNS0_23logical_xor_kernel_cudaERNS_14TensorIteratorEENKUlvE0_clEvENKUlvE1_clEvEUliiE_EESt5arrayIPcLm2EEEEviT0_T1_:
        /* <DEDUP_REMOVED lines=20> */
[----:B------:R-:W-:Y:S02]  /*0140*/  SEL R9, RZ, 0xffffffff, !P3 ;  /* 0xffffffffff097807 */ /* 0x000fe40005800000 */
[----:B------:R-:W-:Y:S02]  /*0150*/  ISETP.NE.XOR P5, PT, R12, RZ, P0 ;  /* 0x000000ff0c00720c */ /* 0x000fe400007a5a70 */
[----:B------:R-:W-:Y:S01]  /*0160*/  ISETP.NE.XOR P4, PT, R13, RZ, P0 ;  /* 0x000000ff0d00720c */ /* 0x000fe20000785a70 */
[----:B------:R-:W-:Y:S01]  /*0170*/  IMAD.SHL.U32 R9, R9, 0x100, RZ ;  /* 0x0000010009097824 */ /* 0x000fe200078e00ff */
[----:B------:R-:W-:-:S02]  /*0180*/  ISETP.NE.XOR P2, PT, R8, RZ, P0 ;  /* 0x000000ff0800720c */ /* 0x000fc40000745a70 */
[----:B------:R-:W-:Y:S02]  /*0190*/  ISETP.NE.XOR P3, PT, R10, RZ, P0 ;  /* 0x000000ff0a00720c */ /* 0x000fe40000765a70 */
[----:B------:R-:W-:Y:S02]  /*01a0*/  ISETP.NE.XOR P0, PT, R11, RZ, P0 ;  /* 0x000000ff0b00720c */ /* 0x000fe40000705a70 */
[----:B------:R-:W-:Y:S02]  /*01b0*/  SEL R11, RZ, 0xffffffff, !P4 ;  /* 0xffffffffff0b7807 */ /* 0x000fe40006000000 */
[----:B------:R-:W-:Y:S02]  /*01c0*/  SEL R4, RZ, 0xffffffff, !P0 ;  /* 0xffffffffff047807 */ /* 0x000fe40004000000 */
[----:B------:R-:W-:Y:S01]  /*01d0*/  SEL R7, RZ, 0xffffffff, !P1 ;  /* 0xffffffffff077807 */ /* 0x000fe20004800000 */
[----:B------:R-:W-:Y:S01]  /*01e0*/  IMAD.SHL.U32 R13, R11, 0x100, RZ ;  /* 0x000001000b0d7824 */ /* 0x000fe200078e00ff */
[----:B------:R-:W-:Y:S01]  /*01f0*/  SEL R8, RZ, 0x1, !P6 ;  /* 0x00000001ff087807 */ /* 0x000fe20007000000 */
[----:B------:R-:W-:Y:S01]  /*0200*/  IMAD.SHL.U32 R11, R4, 0x100, RZ ;  /* 0x00000100040b7824 */ /* 0x000fe200078e00ff */
[----:B------:R-:W-:Y:S01]  /*0210*/  IADD3 R2, P6, R0, UR6, RZ ;  /* 0x0000000600027c10 */ /* 0x000fe2000ffde0ff */
[----:B------:R-:W-:Y:S01]  /*0220*/  IMAD.SHL.U32 R7, R7, 0x100, RZ ;  /* 0x0000010007077824 */ /* 0x000fe200078e00ff */
[----:B------:R-:W-:-:S02]  /*0230*/  SEL R10, RZ, 0x1, !P5 ;  /* 0x00000001ff0a7807 */ /* 0x000fc40006800000 */
[----:B------:R-:W-:Y:S01]  /*0240*/  SEL R0, RZ, 0x1, !P3 ;  /* 0x00000001ff007807 */ /* 0x000fe20005800000 */
[----:B------:R-:W-:Y:S01]  /*0250*/  IMAD.X R3, RZ, RZ, UR7, P6 ;  /* 0x00000007ff037e24 */ /* 0x000fe2000b0e06ff */
[----:B------:R-:W-:Y:S02]  /*0260*/  SEL R6, RZ, 0x1, !P2 ;  /* 0x00000001ff067807 */ /* 0x000fe40005000000 */
[----:B------:R-:W-:Y:S01]  /*0270*/  LOP3.LUT R8, R9, 0x100, R8, 0xe2, !PT ;  /* 0x0000010009087812 */ /* 0x000fe200078ee208 */
[----:B------:R-:W-:Y:S01]  /*0280*/  IMAD.WIDE R2, R5, 0x8, R2 ;  /* 0x0000000805027825 */ /* 0x000fe200078e0202 */
[----:B------:R-:W-:Y:S02]  /*0290*/  LOP3.LUT R9, R13, 0x100, R10, 0xe2, !PT ;  /* 0x000001000d097812 */ /* 0x000fe400078ee20a */
[----:B------:R-:W-:Y:S02]  /*02a0*/  LOP3.LUT R0, R11, 0x100, R0, 0xe2, !PT ;  /* 0x000001000b007812 */ /* 0x000fe400078ee200 */
[----:B------:R-:W-:-:S02]  /*02b0*/  LOP3.LUT R7, R7, 0x100, R6, 0xe2, !PT ;  /* 0x0000010007077812 */ /* 0x000fc400078ee206 */
[----:B------:R-:W-:Y:S02]  /*02c0*/  PRMT R6, R9, 0x5410, R8 ;  /* 0x0000541009067816 */ /* 0x000fe40000000008 */
[----:B------:R-:W-:-:S05]  /*02d0*/  PRMT R7, R7, 0x5410, R0 ;  /* 0x0000541007077816 */ /* 0x000fca0000000000 */
[----:B------:R-:W-:Y:S01]  /*02e0*/  STG.E.64 desc[UR4][R2.64], R6 ;  /* 0x0000000602007986 */ /* 0x000fe2000c101b04 */
[----:B------:R-:W-:Y:S05]  /*02f0*/  EXIT ;  /* 0x000000000000794d */ /* 0x000fea0003800000 */
.L_x_10644:
        /* <DEDUP_REMOVED lines=99> */
.L_x_10647:
        /* <DEDUP_REMOVED lines=8> */
.L_x_10648:
        /* <DEDUP_REMOVED lines=8> */
.L_x_10649:
        /* <DEDUP_REMOVED lines=9> */
.L_x_10650:
[----:B------:R-:W-:Y:S05]  /*0ac0*/  BSYNC B1 ;  /* 0x0000000000017941 */ /* 0x000fea0003800000 */
.L_x_10646:
[----:B------:R-:W-:-:S13]  /*0ad0*/  ISETP.GE.AND P0, PT, R19, R16, PT ;  /* 0x000000101300720c */ /* 0x000fda0003f06270 */
[----:B------:R-:W3:Y:S01]  /*0ae0*/  @!P0 LDC.64 R4, c[0x0][0x220] ;  /* 0x00008800ff048b82 */ /* 0x000ee20000000a00 */
[----:B012---:R-:W-:Y:S02]  /*0af0*/  @!P0 IMAD.IADD R3, R0, 0x1, R19 ;  /* 0x0000000100038824 */ /* 0x007fe400078e0213 */
[----:B------:R-:W-:-:S03]  /*0b00*/  @!P0 VIADD R19, R19, 0x80 ;  /* 0x0000008013138836 */ /* 0x000fc60000000000 */
[----:B---3--:R-:W-:-:S05]  /*0b10*/  @!P0 IADD3 R2, P1, R3, R4, RZ ;  /* 0x0000000403028210 */ /* 0x008fca0007f3e0ff */
[----:B------:R-:W-:-:S05]  /*0b20*/  @!P0 IMAD.X R3, RZ, RZ, R5, P1 ;  /* 0x000000ffff038224 */ /* 0x000fca00008e0605 */
[----:B------:R2:W-:Y:S03]  /*0b30*/  @!P0 STG.E.U8 desc[UR4][R2.64], R13 ;  /* 0x0000000d02008986 */ /* 0x0005e6000c101104 */
.L_x_10651:
[----:B------:R-:W-:Y:S05]  /*0b40*/  BSYNC B0 ;  /* 0x0000000000007941 */ /* 0x000fea0003800000 */
.L_x_10645:
        /* <DEDUP_REMOVED lines=10> */
.L_x_10652:
        /* <DEDUP_REMOVED lines=9> */
.L_x_43853:


//--------------------- .text._ZN2at6native18elementwise_kernelILi128ELi4EZNS0_15gpu_kernel_implINS0_13BinaryFunctorIiibZZZNS0_23logical_xor_kernel_cudaERNS_14TensorIteratorEENKUlvE0_clEvENKUlvE1_clEvEUliiE_EEEEvRNS_18TensorIteratorBaseERKT_EUliE_EEviT1_ --------------------------
	.section	.text._ZN2at6native18elementwise_kernelILi128ELi4EZNS0_15gpu_kernel_implINS0_13BinaryFunctorIiibZZZNS0_23logical_xor_kernel_cudaERNS_14TensorIteratorEENKUlvE0_clEvENKUlvE1_clEvEUliiE_EEEEvRNS_18TensorIteratorBaseERKT_EUliE_EEviT1_,"ax",@progbits
	.align	128
        .global         _ZN2at6native18elementwise_kernelILi128ELi4EZNS0_15gpu_kernel_implINS0_13BinaryFunctorIiibZZZNS0_23logical_xor_kernel_cudaERNS_14TensorIteratorEENKUlvE0_clEvENKUlvE1_clEvEUliiE_EEEEvRNS_18TensorIteratorBaseERKT_EUliE_EEviT1_
        .type           _ZN2at6native18elementwise_kernelILi128ELi4EZNS0_15gpu_kernel_implINS0_13BinaryFunctorIiibZZZNS0_23logical_xor_kernel_cudaERNS_14TensorIteratorEENKUlvE0_clEvENKUlvE1_clEvEUliiE_EEEEvRNS_18TensorIteratorBaseERKT_EUliE_EEviT1_,@function
        .size           _ZN2at6native18elementwise_kernelILi128ELi4EZNS0_15gpu_kernel_implINS0_13BinaryFunctorIiibZZZNS0_23logical_xor_kernel_cudaERNS_14TensorIteratorEENKUlvE0_clEvENKUlvE1_clEvEUliiE_EEEEvRNS_18TensorIteratorBaseERKT_EUliE_EEviT1_,(.L_x_43854 - _ZN2at6native18elementwise_kernelILi128ELi4EZNS0_15gpu_kernel_implINS0_13BinaryFunctorIiibZZZNS0_23logical_xor_kernel_cudaERNS_14TensorIteratorEENKUlvE0_clEvENKUlvE1_clEvEUliiE_EEEEvRNS_18TensorIteratorBaseERKT_EUliE_EEviT1_)
        .other          _ZN2at6native18elementwise_kernelILi128ELi4EZNS0_15gpu_kernel_implINS0_13BinaryFunctorIiibZZZNS0_23logical_xor_kernel_cudaERNS_14TensorIteratorEENKUlvE0_clEvENKUlvE1_clEvEUliiE_EEEEvRNS_18TensorIteratorBaseERKT_EUliE_EEviT1_,@"STO_CUDA_ENTRY STV_DEFAULT"
_ZN2at6native18elementwise_kernelILi128ELi4EZNS0_15gpu_kernel_implINS0_13BinaryFunctorIiibZZZNS0_23logical_xor_kernel_cudaERNS_14TensorIteratorEENKUlvE0_clEvENKUlvE1_clEvEUliiE_EEEEvRNS_18TensorIteratorBaseERKT_EUliE_EEviT1_:
.text._ZN2at6native18elementwise_kernelILi128ELi4EZNS0_15gpu_kernel_implINS0_13BinaryFunctorIiibZZZNS0_23logical_xor_kernel_cudaERNS_14TensorIteratorEENKUlvE0_clEvENKUlvE1_clEvEUliiE_EEEEvRNS_18TensorIteratorBaseERKT_EUliE_EEviT1_:
        /* <DEDUP_REMOVED lines=365> */
.L_x_10655:
        /* <DEDUP_REMOVED lines=20> */
.L_x_10659:
[----:B------:R0:W5:Y:S01]  /*1810*/  LDG.E.U8 R19, desc[UR36][R2.64] ;  /* 0x0000002402137981 */ /* 0x000162000c1e1100 */
[----:B------:R-:W-:Y:S05]  /*1820*/  BRA `(.L_x_10661) ;  /* 0x0000000c00347947 */ /* 0x000fea0003800000 */
.L_x_10658:
        /* <DEDUP_REMOVED lines=8> */
.L_x_10663:
[----:B------:R0:W5:Y:S01]  /*18b0*/  LDG.E R19, desc[UR36][R2.64] ;  /* 0x0000002402137981 */ /* 0x000162000c1e1900 */
[----:B------:R-:W-:Y:S05]  /*18c0*/  BRA `(.L_x_10661) ;  /* 0x0000000c000c7947 */ /* 0x000fea0003800000 */
.L_x_10662:
[----:B------:R0:W5:Y:S01]  /*18d0*/  LDG.E.S16 R19, desc[UR36][R2.64] ;  /* 0x0000002402137981 */ /* 0x000162000c1e1700 */
[----:B------:R-:W-:Y:S05]  /*18e0*/  BRA `(.L_x_10661) ;  /* 0x0000000c00047947 */ /* 0x000fea0003800000 */
.L_x_10657:
        /* <DEDUP_REMOVED lines=9> */
.L_x_10665:
[----:B------:R-:W2:Y:S02]  /*1980*/  LDG.E.U16 R2, desc[UR36][R2.64] ;  /* 0x0000002402027981 */ /* 0x000ea4000c1e1500 */
[----:B--2---:R-:W-:-:S06]  /*1990*/  HADD2.F32 R19, -RZ, R2.H0_H0 ;  /* 0x20000002ff137230 */ /* 0x004fcc0000004100 */
[----:B------:R-:W0:Y:S01]  /*19a0*/  F2I.FTZ.TRUNC.NTZ R19, R19 ;  /* 0x0000001300137305 */ /* 0x000e22000021f100 */
[----:B------:R-:W-:Y:S05]  /*19b0*/  BRA `(.L_x_10661) ;  /* 0x0000000800d07947 */ /* 0x000fea0003800000 */
.L_x_10664:
        /* <DEDUP_REMOVED lines=9> */
.L_x_10667:
[----:B------:R-:W2:Y:S02]  /*1a50*/  LDG.E.U16 R2, desc[UR36][R2.64] ;  /* 0x0000002402027981 */ /* 0x000ea4000c1e1500 */
[----:B--2---:R-:W-:-:S06]  /*1a60*/  HADD2.F32 R19, -RZ, R2.H0_H0 ;  /* 0x20000002ff137230 */ /* 0x004fcc0000004100 */
[----:B------:R-:W0:Y:S01]  /*1a70*/  F2I.FTZ.TRUNC.NTZ R19, R19 ;  /* 0x0000001300137305 */ /* 0x000e22000021f100 */
[----:B------:R-:W-:Y:S05]  /*1a80*/  BRA `(.L_x_10661) ;  /* 0x00000008009c7947 */ /* 0x000fea0003800000 */
.L_x_10666:
[----:B------:R-:W2:Y:S02]  /*1a90*/  LDG.E.64 R2, desc[UR36][R2.64] ;  /* 0x0000002402027981 */ /* 0x000ea4000c1e1b00 */
[----:B--2---:R0:W1:Y:S01]  /*1aa0*/  F2I.F64.TRUNC R19, R2 ;  /* 0x0000000200137311 */ /* 0x004062000030d100 */
[----:B------:R-:W-:Y:S05]  /*1ab0*/  BRA `(.L_x_10661) ;  /* 0x0000000800907947 */ /* 0x000fea0003800000 */
.L_x_10656:
        /* <DEDUP_REMOVED lines=12> */
.L_x_10670:
[----:B------:R-:W2:Y:S02]  /*1b80*/  LDG.E.64 R2, desc[UR36][R2.64] ;  /* 0x0000002402027981 */ /* 0x000ea4000c1e1b00 */
[----:B--2---:R0:W1:Y:S01]  /*1b90*/  F2I.F64.TRUNC R19, R2 ;  /* 0x0000000200137311 */ /* 0x004062000030d100 */
[----:B------:R-:W-:Y:S05]  /*1ba0*/  BRA `(.L_x_10661) ;  /* 0x0000000800547947 */ /* 0x000fea0003800000 */
.L_x_10669:
        /* <DEDUP_REMOVED lines=27> */
.L_x_10672:
        /* <DEDUP_REMOVED lines=14> */
.L_x_10671:
[----:B------:R-:W2:Y:S02]  /*1e40*/  LDG.E.U16 R19, desc[UR36][R2.64] ;  /* 0x0000002402137981 */ /* 0x000ea4000c1e1500 */
[----:B--2---:R-:W-:-:S06]  /*1e50*/  IMAD.U32 R19, R19, 0x10000, RZ ;  /* 0x0001000013137824 */ /* 0x004fcc00078e00ff */
[----:B------:R-:W0:Y:S01]  /*1e60*/  F2I.FTZ.TRUNC.NTZ R19, R19 ;  /* 0x0000001300137305 */ /* 0x000e22000021f100 */
[----:B------:R-:W-:Y:S05]  /*1e70*/  BRA `(.L_x_10661) ;  /* 0x0000000400a07947 */ /* 0x000fea0003800000 */
.L_x_10668:
        /* <DEDUP_REMOVED lines=10> */
.L_x_10675:
        /* <DEDUP_REMOVED lines=21> */
.L_x_10679:
[----:B------:R-:W-:Y:S05]  /*2070*/  BSYNC B1 ;  /* 0x0000000000017941 */ /* 0x000fea0003800000 */
.L_x_10678:
[----:B------:R-:W-:Y:S01]  /*2080*/  IMAD.SHL.U32 R2, R2, 0x100000, RZ ;  /* 0x0010000002027824 */ /* 0x000fe200078e00ff */
[----:B------:R-:W-:-:S04]  /*2090*/  LEA R0, R0, 0x3b800000, 0x17 ;  /* 0x3b80000000007811 */ /* 0x000fc800078eb8ff */
[----:B------:R-:W-:-:S07]  /*20a0*/  LOP3.LUT R19, R0, R2, R19, 0xfe, !PT ;  /* 0x0000000200137212 */ /* 0x000fce00078efe13 */
.L_x_10677:
[----:B------:R-:W-:Y:S05]  /*20b0*/  BSYNC B0 ;  /* 0x0000000000007941 */ /* 0x000fea0003800000 */
.L_x_10676:
[----:B------:R-:W1:Y:S01]  /*20c0*/  F2I.FTZ.TRUNC.NTZ R19, R19 ;  /* 0x0000001300137305 */ /* 0x000e62000021f100 */
[----:B------:R-:W-:Y:S05]  /*20d0*/  BRA `(.L_x_10661) ;  /* 0x0000000400087947 */ /* 0x000fea0003800000 */
.L_x_10674:
        /* <DEDUP_REMOVED lines=21> */
.L_x_10683:
[----:B------:R-:W-:Y:S05]  /*2230*/  BSYNC B1 ;  /* 0x0000000000017941 */ /* 0x000fea0003800000 */
.L_x_10682:
[----:B------:R-:W-:Y:S01]  /*2240*/  IMAD.SHL.U32 R2, R2, 0x200000, RZ ;  /* 0x0020000002027824 */ /* 0x000fe200078e00ff */
[----:B------:R-:W-:-:S04]  /*2250*/  LEA R0, R0, 0x37800000, 0x17 ;  /* 0x3780000000007811 */ /* 0x000fc800078eb8ff */
[----:B------:R-:W-:-:S07]  /*2260*/  LOP3.LUT R19, R0, R2, R19, 0xfe, !PT ;  /* 0x0000000200137212 */ /* 0x000fce00078efe13 */
.L_x_10681:
[----:B------:R-:W-:Y:S05]  /*2270*/  BSYNC B0 ;  /* 0x0000000000007941 */ /* 0x000fea0003800000 */
.L_x_10680:
[----:B------:R-:W2:Y:S01]  /*2280*/  F2I.FTZ.TRUNC.NTZ R19, R19 ;  /* 0x0000001300137305 */ /* 0x000ea2000021f100 */
[----:B------:R-:W-:Y:S05]  /*2290*/  BRA `(.L_x_10661) ;  /* 0x0000000000987947 */ /* 0x000fea0003800000 */
.L_x_10673:
        /* <DEDUP_REMOVED lines=14> */
.L_x_10687:
[----:B------:R-:W-:Y:S05]  /*2380*/  BSYNC B0 ;  /* 0x0000000000007941 */ /* 0x000fea0003800000 */
.L_x_10686:
[----:B------:R-:W4:Y:S01]  /*2390*/  F2I.FTZ.TRUNC.NTZ R19, R19 ;  /* 0x0000001300137305 */ /* 0x000f22000021f100 */
[----:B------:R-:W-:Y:S05]  /*23a0*/  BRA `(.L_x_10661) ;  /* 0x0000000000547947 */ /* 0x000fea0003800000 */
.L_x_10660:
        /* <DEDUP_REMOVED lines=17> */
.L_x_10688:
[----:B------:R-:W-:Y:S05]  /*24c0*/  BRA `(.L_x_10661) ;  /* 0x00000000000c7947 */ /* 0x000fea0003800000 */
.L_x_10685:
[----:B------:R0:W5:Y:S01]  /*24d0*/  LDG.E R19, desc[UR36][R2.64] ;  /* 0x0000002402137981 */ /* 0x000162000c1e1900 */
[----:B------:R-:W-:Y:S05]  /*24e0*/  BRA `(.L_x_10661) ;  /* 0x0000000000047947 */ /* 0x000fea0003800000 */
.L_x_10684:
[----:B------:R3:W5:Y:S02]  /*24f0*/  LDG.E R19, desc[UR36][R2.64] ;  /* 0x0000002402137981 */ /* 0x000764000c1e1900 */
.L_x_10661:
[----:B0-----:R-:W0:Y:S01]  /*2500*/  LDC.U8 R4, c[0x0][0x493] ;  /* 0x000124c0ff047b82 */ /* 0x001e220000000000 */
[----:B------:R-:W-:Y:S02]  /*2510*/  ULDC.64 UR4, c[0x0][0x488] ;  /* 0x0001220000047ab9 */ /* 0x000fe40000000a00 */
[----:B---3--:R-:W-:-:S05]  /*2520*/  IADD3 R2, P1, R22, UR4, RZ ;  /* 0x0000000416027c10 */ /* 0x008fca000ff3e0ff */
        /* <DEDUP_REMOVED lines=14> */
.L_x_10692:
[----:B------:R0:W5:Y:S01]  /*2610*/  LDG.E.U8 R22, desc[UR36][R2.64] ;  /* 0x0000002402167981 */ /* 0x000162000c1e1100 */
[----:B------:R-:W-:Y:S05]  /*2620*/  BRA `(.L_x_10694) ;  /* 0x0000000c00347947 */ /* 0x000fea0003800000 */
.L_x_10691:
        /* <DEDUP_REMOVED lines=8> */
.L_x_10696:
[----:B------:R3:W5:Y:S01]  /*26b0*/  LDG.E R22, desc[UR36][R2.64] ;  /* 0x0000002402167981 */ /* 0x000762000c1e1900 */
[----:B------:R-:W-:Y:S05]  /*26c0*/  BRA `(.L_x_10694) ;  /* 0x0000000c000c7947 */ /* 0x000fea0003800000 */
.L_x_10695:
[----:B------:R0:W5:Y:S01]  /*26d0*/  LDG.E.S16 R22, desc[UR36][R2.64] ;  /* 0x0000002402167981 */ /* 0x000162000c1e1700 */
[----:B------:R-:W-:Y:S05]  /*26e0*/  BRA `(.L_x_10694) ;  /* 0x0000000c00047947 */ /* 0x000fea0003800000 */
.L_x_10690:
[----:B------:R-:W-:-:S13]  /*26f0*/  ISETP.GT.AND P0, PT, R0, 0x6, PT ;  /* 0x000000060000780c */ /* 0x000fda0003f04270 */
[----:B------:R-:W-:Y:S05]  /*2700*/  @P0 BRA `(.L_x_10697) ;  /* 0x00000000002c0947 */ /* 0x000fea0003800000 */
[----:B------:R-:W-:-:S13]  /*2710*/  ISETP.NE.AND P0, PT, R0, 0x5, PT ;  /* 0x000000050000780c */ /* 0x000fda0003f05270 */
[----:B------:R-:W-:Y:S05]  /*2720*/  @!P0 BRA `(.L_x_10698) ;  /* 0x0000000000148947 */ /* 0x000fea0003800000 */
[----:B------:R-:W-:-:S13]  /*2730*/  ISETP.NE.AND P0, PT, R0, 0x6, PT ;  /* 0x000000060000780c */ /* 0x000fda0003f05270 */
[----:B------:R-:W-:Y:S05]  /*2740*/  @P0 BRA `(.L_x_10693) ;  /* 0x0000000800980947 */ /* 0x000fea0003800000 */
[----:B------:R-:W3:Y:S02]  /*2750*/  LDG.E R2, desc[UR36][R2.64] ;  /* 0x0000002402027981 */ /* 0x000ee4000c1e1900 */
[----:B---3--:R0:W3:Y:S01]  /*2760*/  F2I.FTZ.TRUNC.NTZ R22, R2 ;  /* 0x0000000200167305 */ /* 0x0080e2000021f100 */
[----:B------:R-:W-:Y:S05]  /*2770*/  BRA `(.L_x_10694) ;  /* 0x0000000800e07947 */ /* 0x000fea0003800000 */
.L_x_10698:
[----:B------:R-:W3:Y:S02]  /*2780*/  LDG.E.U16 R2, desc[UR36][R2.64] ;  /* 0x0000002402027981 */ /* 0x000ee4000c1e1500 */
[----:B---3--:R-:W-:-:S06]  /*2790*/  HADD2.F32 R22, -RZ, R2.H0_H0 ;  /* 0x20000002ff167230 */ /* 0x008fcc0000004100 */
[----:B------:R-:W0:Y:S01]  /*27a0*/  F2I.FTZ.TRUNC.NTZ R22, R22 ;  /* 0x0000001600167305 */ /* 0x000e22000021f100 */
[----:B------:R-:W-:Y:S05]  /*27b0*/  BRA `(.L_x_10694) ;  /* 0x0000000800d07947 */ /* 0x000fea0003800000 */
.L_x_10697:
[----:B------:R-:W-:-:S13]  /*27c0*/  ISETP.NE.AND P0, PT, R0, 0x7, PT ;  /* 0x000000070000780c */ /* 0x000fda0003f05270 */
[----:B------:R-:W-:Y:S05]  /*27d0*/  @!P0 BRA `(.L_x_10699) ;  /* 0x00000000002c8947 */ /* 0x000fea0003800000 */
[----:B------:R-:W-:-:S13]  /*27e0*/  ISETP.NE.AND P0, PT, R0, 0x8, PT ;  /* 0x000000080000780c */ /* 0x000fda0003f05270 */
[----:B------:R-:W-:Y:S05]  /*27f0*/  @!P0 BRA `(.L_x_10700) ;  /* 0x0000000000148947 */ /* 0x000fea0003800000 */
[----:B------:R-:W-:-:S13]  /*2800*/  ISETP.NE.AND P0, PT, R0, 0x9, PT ;  /* 0x000000090000780c */ /* 0x000fda0003f05270 */
[----:B------:R-:W-:Y:S05]  /*2810*/  @P0 BRA `(.L_x_10693) ;  /* 0x0000000800640947 */ /* 0x000fea0003800000 */
[----:B------:R-:W3:Y:S02]  /*2820*/  LDG.E R2, desc[UR36][R2.64] ;  /* 0x0000002402027981 */ /* 0x000ee4000c1e1900 */
[----:B---3--:R0:W3:Y:S01]  /*2830*/  F2I.FTZ.TRUNC.NTZ R22, R2 ;  /* 0x0000000200167305 */ /* 0x0080e2000021f100 */
[----:B------:R-:W-:Y:S05]  /*2840*/  BRA `(.L_x_10694) ;  /* 0x0000000800ac7947 */ /* 0x000fea0003800000 */
.L_x_10700:
[----:B------:R-:W3:Y:S02]  /*2850*/  LDG.E.U16 R2, desc[UR36][R2.64] ;  /* 0x0000002402027981 */ /* 0x000ee4000c1e1500 */
[----:B---3--:R-:W-:-:S06]  /*2860*/  HADD2.F32 R22, -RZ, R2.H0_H0 ;  /* 0x20000002ff167230 */ /* 0x008fcc0000004100 */
[----:B------:R-:W0:Y:S01]  /*2870*/  F2I.FTZ.TRUNC.NTZ R22, R22 ;  /* 0x0000001600167305 */ /* 0x000e22000021f100 */
[----:B------:R-:W-:Y:S05]  /*2880*/  BRA `(.L_x_10694) ;  /* 0x00000008009c7947 */ /* 0x000fea0003800000 */
.L_x_10699:
[----:B------:R-:W3:Y:S02]  /*2890*/  LDG.E.64 R2, desc[UR36][R2.64] ;  /* 0x0000002402027981 */ /* 0x000ee4000c1e1b00 */
[----:B---3--:R0:W3:Y:S01]  /*28a0*/  F2I.F64.TRUNC R22, R2 ;  /* 0x0000000200167311 */ /* 0x0080e2000030d100 */
[----:B------:R-:W-:Y:S05]  /*28b0*/  BRA `(.L_x_10694) ;  /* 0x0000000800907947 */ /* 0x000fea0003800000 */
.L_x_10689:
        /* <DEDUP_REMOVED lines=12> */
.L_x_10703:
[----:B------:R-:W3:Y:S02]  /*2980*/  LDG.E.64 R2, desc[UR36][R2.64] ;  /* 0x0000002402027981 */ /* 0x000ee4000c1e1b00 */
[----:B---3--:R0:W3:Y:S01]  /*2990*/  F2I.F64.TRUNC R22, R2 ;  /* 0x0000000200167311 */ /* 0x0080e2000030d100 */
[----:B------:R-:W-:Y:S05]  /*29a0*/  BRA `(.L_x_10694) ;  /* 0x0000000800547947 */ /* 0x000fea0003800000 */
.L_x_10702:
        /* <DEDUP_REMOVED lines=25> */
[----:B------:R0:W3:Y:S01]  /*2b40*/  F2I.FTZ.TRUNC.NTZ R22, R5 ;  /* 0x0000000500167305 */ /* 0x0000e2000021f100 */
[----:B------:R-:W-:Y:S05]  /*2b50*/  BRA `(.L_x_10694) ;  /* 0x0000000400e87947 */ /* 0x000fea0003800000 */
.L_x_10705:
[----:B------:R-:W3:Y:S02]  /*2b60*/  LDG.E.U8 R2, desc[UR36][R2.64] ;  /* 0x0000002402027981 */ /* 0x000ee4000c1e1100 */
[C---:B---3--:R-:W-:Y:S02]  /*2b70*/  IMAD.SHL.U32 R0, R2.reuse, 0x2000000, RZ ;  /* 0x0200000002007824 */ /* 0x048fe400078e00ff */
        /* <DEDUP_REMOVED lines=12> */
.L_x_10704:
[----:B------:R-:W3:Y:S02]  /*2c40*/  LDG.E.U16 R22, desc[UR36][R2.64] ;  /* 0x0000002402167981 */ /* 0x000ee4000c1e1500 */
[----:B---3--:R-:W-:-:S06]  /*2c50*/  IMAD.U32 R22, R22, 0x10000, RZ ;  /* 0x0001000016167824 */ /* 0x008fcc00078e00ff */
[----:B------:R-:W0:Y:S01]  /*2c60*/  F2I.FTZ.TRUNC.NTZ R22, R22 ;  /* 0x0000001600167305 */ /* 0x000e22000021f100 */
[----:B------:R-:W-:Y:S05]  /*2c70*/  BRA `(.L_x_10694) ;  /* 0x0000000400a07947 */ /* 0x000fea0003800000 */
.L_x_10701:
        /* <DEDUP_REMOVED lines=10> */
.L_x_10708:
        /* <DEDUP_REMOVED lines=21> */
.L_x_10712:
[----:B------:R-:W-:Y:S05]  /*2e70*/  BSYNC B1 ;  /* 0x0000000000017941 */ /* 0x000fea0003800000 */
.L_x_10711:
[----:B------:R-:W-:Y:S01]  /*2e80*/  IMAD.SHL.U32 R2, R2, 0x100000, RZ ;  /* 0x0010000002027824 */ /* 0x000fe200078e00ff */
[----:B------:R-:W-:-:S04]  /*2e90*/  LEA R3, R0, 0x3b800000, 0x17 ;  /* 0x3b80000000037811 */ /* 0x000fc800078eb8ff */
[----:B------:R-:W-:-:S07]  /*2ea0*/  LOP3.LUT R22, R3, R2, R22, 0xfe, !PT ;  /* 0x0000000203167212 */ /* 0x000fce00078efe16 */
.L_x_10710:
[----:B------:R-:W-:Y:S05]  /*2eb0*/  BSYNC B0 ;  /* 0x0000000000007941 */ /* 0x000fea0003800000 */
.L_x_10709:
[----:B------:R-:W0:Y:S01]  /*2ec0*/  F2I.FTZ.TRUNC.NTZ R22, R22 ;  /* 0x0000001600167305 */ /* 0x000e22000021f100 */
[----:B------:R-:W-:Y:S05]  /*2ed0*/  BRA `(.L_x_10694) ;  /* 0x0000000400087947 */ /* 0x000fea0003800000 */
.L_x_10707:
        /* <DEDUP_REMOVED lines=21> */
.L_x_10716:
[----:B------:R-:W-:Y:S05]  /*3030*/  BSYNC B1 ;  /* 0x0000000000017941 */ /* 0x000fea0003800000 */
.L_x_10715:
[----:B------:R-:W-:Y:S01]  /*3040*/  IMAD.SHL.U32 R2, R2, 0x200000, RZ ;  /* 0x0020000002027824 */ /* 0x000fe200078e00ff */
[----:B------:R-:W-:-:S04]  /*3050*/  LEA R3, R0, 0x37800000, 0x17 ;  /* 0x3780000000037811 */ /* 0x000fc800078eb8ff */
[----:B------:R-:W-:-:S07]  /*3060*/  LOP3.LUT R22, R3, R2, R22, 0xfe, !PT ;  /* 0x0000000203167212 */ /* 0x000fce00078efe16 */
.L_x_10714:
[----:B------:R-:W-:Y:S05]  /*3070*/  BSYNC B0 ;  /* 0x0000000000007941 */ /* 0x000fea0003800000 */
.L_x_10713:
[----:B------:R-:W0:Y:S01]  /*3080*/  F2I.FTZ.TRUNC.NTZ R22, R22 ;  /* 0x0000001600167305 */ /* 0x000e22000021f100 */
[----:B------:R-:W-:Y:S05]  /*3090*/  BRA `(.L_x_10694) ;  /* 0x0000000000987947 */ /* 0x000fea0003800000 */
.L_x_10706:
        /* <DEDUP_REMOVED lines=14> */
.L_x_10720:
[----:B------:R-:W-:Y:S05]  /*3180*/  BSYNC B0 ;  /* 0x0000000000007941 */ /* 0x000fea0003800000 */
.L_x_10719:
[----:B------:R-:W0:Y:S01]  /*3190*/  F2I.FTZ.TRUNC.NTZ R22, R22 ;  /* 0x0000001600167305 */ /* 0x000e22000021f100 */
[----:B------:R-:W-:Y:S05]  /*31a0*/  BRA `(.L_x_10694) ;  /* 0x0000000000547947 */ /* 0x000fea0003800000 */
.L_x_10693:
        /* <DEDUP_REMOVED lines=16> */
[----:B012-45:R-:W-:Y:S05]  /*32b0*/  CALL.ABS.NOINC R2 ;  /* 0x0000000002007343 */ /* 0x037fea0003c00000 */
.L_x_10721:
[----:B------:R-:W-:Y:S05]  /*32c0*/  BRA `(.L_x_10694) ;  /* 0x00000000000c7947 */ /* 0x000fea0003800000 */
.L_x_10718:
[----:B------:R0:W5:Y:S01]  /*32d0*/  LDG.E R22, desc[UR36][R2.64] ;  /* 0x0000002402167981 */ /* 0x000162000c1e1900 */
[----:B------:R-:W-:Y:S05]  /*32e0*/  BRA `(.L_x_10694) ;  /* 0x0000000000047947 */ /* 0x000fea0003800000 */
.L_x_10717:
[----:B------:R0:W5:Y:S02]  /*32f0*/  LDG.E R22, desc[UR36][R2.64] ;  /* 0x0000002402167981 */ /* 0x000164000c1e1900 */
.L_x_10694:
[----:B0--3--:R-:W0:Y:S01]  /*3300*/  LDC.U8 R3, c[0x0][0x491] ;  /* 0x00012440ff037b82 */ /* 0x009e220000000000 */
[----:B-----5:R-:W-:-:S04]  /*3310*/  ISETP.NE.AND P0, PT, R22, RZ, PT ;  /* 0x000000ff1600720c */ /* 0x020fc80003f05270 */
[----:B-12-4-:R-:W-:-:S04]  /*3320*/  ISETP.NE.XOR P0, PT, R19, RZ, P0 ;  /* 0x000000ff1300720c */ /* 0x016fc80000705a70 */
        /* <DEDUP_REMOVED lines=14> */
.L_x_10725:
[----:B------:R1:W-:Y:S01]  /*3410*/  STG.E.U8 desc[UR36][R16.64], R2 ;  /* 0x0000000210007986 */ /* 0x0003e2000c101124 */
[----:B------:R-:W-:Y:S05]  /*3420*/  BRA `(.L_x_10727) ;  /* 0x0000000c00487947 */ /* 0x000fea0003800000 */
.L_x_10724:
        /* <DEDUP_REMOVED lines=9> */
.L_x_10729:
[----:B------:R3:W-:Y:S01]  /*34c0*/  STG.E desc[UR36][R16.64], R2 ;  /* 0x0000000210007986 */ /* 0x0007e2000c101924 */
[----:B------:R-:W-:Y:S05]  /*34d0*/  BRA `(.L_x_10727) ;  /* 0x0000000c001c7947 */ /* 0x000fea0003800000 */
.L_x_10728:
[----:B------:R2:W-:Y:S01]  /*34e0*/  STG.E.U16 desc[UR36][R16.64], R2 ;  /* 0x0000000210007986 */ /* 0x0005e2000c101524 */
[----:B------:R-:W-:Y:S05]  /*34f0*/  BRA `(.L_x_10727) ;  /* 0x0000000c00147947 */ /* 0x000fea0003800000 */
.L_x_10723:
        /* <DEDUP_REMOVED lines=9> */
.L_x_10731:
[----:B------:R-:W-:-:S04]  /*3590*/  I2FP.F32.U32 R0, R2 ;  /* 0x0000000200007245 */ /* 0x000fc80000201000 */
[----:B------:R-:W-:-:S05]  /*35a0*/  F2FP.F16.F32.PACK_AB R0, RZ, R0 ;  /* 0x00000000ff00723e */ /* 0x000fca00000000ff */
[----:B------:R0:W-:Y:S01]  /*35b0*/  STG.E.U16 desc[UR36][R16.64], R0 ;  /* 0x0000000010007986 */ /* 0x0001e2000c101524 */
[----:B------:R-:W-:Y:S05]  /*35c0*/  BRA `(.L_x_10727) ;  /* 0x0000000800e07947 */ /* 0x000fea0003800000 */
.L_x_10730:
        /* <DEDUP_REMOVED lines=10> */
.L_x_10733:
[----:B------:R-:W-:-:S04]  /*3670*/  I2FP.F32.U32 R2, R2 ;  /* 0x0000000200027245 */ /* 0x000fc80000201000 */
[----:B------:R-:W-:-:S04]  /*3680*/  F2FP.F16.F32.PACK_AB R3, RZ, R2 ;  /* 0x00000002ff03723e */ /* 0x000fc800000000ff */
[----:B------:R-:W-:-:S05]  /*3690*/  PRMT R3, R3, 0x5410, RZ ;  /* 0x0000541003037816 */ /* 0x000fca00000000ff */
[----:B------:R0:W-:Y:S01]  /*36a0*/  STG.E desc[UR36][R16.64], R3 ;  /* 0x0000000310007986 */ /* 0x0001e2000c101924 */
[----:B------:R-:W-:Y:S05]  /*36b0*/  BRA `(.L_x_10727) ;  /* 0x0000000800a47947 */ /* 0x000fea0003800000 */
.L_x_10732:
[----:B------:R-:W0:Y:S02]  /*36c0*/  I2F.F64.U32 R2, R2 ;  /* 0x0000000200027312 */ /* 0x000e240000201800 */
[----:B0-----:R0:W-:Y:S01]  /*36d0*/  STG.E.64 desc[UR36][R16.64], R2 ;  /* 0x0000000210007986 */ /* 0x0011e2000c101b24 */
[----:B------:R-:W-:Y:S05]  /*36e0*/  BRA `(.L_x_10727) ;  /* 0x0000000800987947 */ /* 0x000fea0003800000 */
.L_x_10722:
        /* <DEDUP_REMOVED lines=10> */
.L_x_10736:
[----:B------:R-:W0:Y:S01]  /*3790*/  I2F.F64.U32 R4, R2 ;  /* 0x0000000200047312 */ /* 0x000e220000201800 */
[----:B------:R-:W-:-:S05]  /*37a0*/  CS2R R6, SRZ ;  /* 0x0000000000067805 */ /* 0x000fca000001ff00 */
[----:B0-----:R0:W-:Y:S01]  /*37b0*/  STG.E.128 desc[UR36][R16.64], R4 ;  /* 0x0000000410007986 */ /* 0x0011e2000c101d24 */
[----:B------:R-:W-:Y:S05]  /*37c0*/  BRA `(.L_x_10727) ;  /* 0x0000000800607947 */ /* 0x000fea0003800000 */
.L_x_10735:
        /* <DEDUP_REMOVED lines=21> */
.L_x_10740:
[----:B------:R-:W-:Y:S05]  /*3920*/  BSYNC B0 ;  /* 0x0000000000007941 */ /* 0x000fea0003800000 */
.L_x_10739:
[----:B------:R-:W-:-:S05]  /*3930*/  LOP3.LUT R3, R0, R3, RZ, 0xfc, !PT ;  /* 0x0000000300037212 */ /* 0x000fca00078efcff */
[----:B------:R0:W-:Y:S01]  /*3940*/  STG.E.U8 desc[UR36][R16.64], R3 ;  /* 0x0000000310007986 */ /* 0x0001e2000c101124 */
[----:B------:R-:W-:Y:S05]  /*3950*/  BRA `(.L_x_10727) ;  /* 0x0000000400fc7947 */ /* 0x000fea0003800000 */
.L_x_10738:
        /* <DEDUP_REMOVED lines=13> */
.L_x_10742:
[----:B------:R-:W-:Y:S01]  /*3a30*/  IMAD.MOV.U32 R0, RZ, RZ, 0x7f ;  /* 0x0000007fff007424 */ /* 0x000fe200078e00ff */
[----:B------:R-:W-:-:S04]  /*3a40*/  ISETP.GT.U32.AND P0, PT, R2, 0x7f800000, PT ;  /* 0x7f8000000200780c */ /* 0x000fc80003f04070 */
[----:B------:R-:W-:-:S09]  /*3a50*/  SEL R0, R0, 0x7c, P0 ;  /* 0x0000007c00007807 */ /* 0x000fd20000000000 */
.L_x_10743:
[----:B------:R-:W-:Y:S05]  /*3a60*/  BSYNC B0 ;  /* 0x0000000000007941 */ /* 0x000fea0003800000 */
.L_x_10741:
[----:B------:R-:W-:-:S04]  /*3a70*/  LOP3.LUT R2, R3, 0x80000000, RZ, 0xc0, !PT ;  /* 0x8000000003027812 */ /* 0x000fc800078ec0ff */
[----:B------:R-:W-:-:S04]  /*3a80*/  SHF.R.U32.HI R3, RZ, 0x18, R2 ;  /* 0x00000018ff037819 */ /* 0x000fc80000011602 */
[----:B------:R-:W-:-:S05]  /*3a90*/  LOP3.LUT R3, R0, R3, RZ, 0xfc, !PT ;  /* 0x0000000300037212 */ /* 0x000fca00078efcff */
[----:B------:R0:W-:Y:S01]  /*3aa0*/  STG.E.U8 desc[UR36][R16.64], R3 ;  /* 0x0000000310007986 */ /* 0x0001e2000c101124 */
[----:B------:R-:W-:Y:S05]  /*3ab0*/  BRA `(.L_x_10727) ;  /* 0x0000000400a47947 */ /* 0x000fea0003800000 */
.L_x_10737:
[----:B------:R-:W-:-:S04]  /*3ac0*/  I2FP.F32.U32 R0, R2 ;  /* 0x0000000200007245 */ /* 0x000fc80000201000 */
[----:B------:R-:W-:-:S05]  /*3ad0*/  F2FP.BF16.F32.PACK_AB R0, RZ, R0 ;  /* 0x00000000ff00723e */ /* 0x000fca00000010ff */
[----:B------:R0:W-:Y:S01]  /*3ae0*/  STG.E.U16 desc[UR36][R16.64], R0 ;  /* 0x0000000010007986 */ /* 0x0001e2000c101524 */
[----:B------:R-:W-:Y:S05]  /*3af0*/  BRA `(.L_x_10727) ;  /* 0x0000000400947947 */ /* 0x000fea0003800000 */
.L_x_10734:
        /* <DEDUP_REMOVED lines=10> */
.L_x_10746:
        /* <DEDUP_REMOVED lines=17> */
.L_x_10749:
[----:B------:R-:W-:-:S04]  /*3cb0*/  LOP3.LUT R2, R3, 0x80000000, RZ, 0xc0, !PT ;  /* 0x8000000003027812 */ /* 0x000fc800078ec0ff */
[----:B------:R-:W-:-:S04]  /*3cc0*/  SHF.R.U32.HI R3, RZ, 0x18, R2 ;  /* 0x00000018ff037819 */ /* 0x000fc80000011602 */
[----:B------:R-:W-:-:S04]  /*3cd0*/  LOP3.LUT R0, R0, R3, RZ, 0xfc, !PT ;  /* 0x0000000300007212 */ /* 0x000fc800078efcff */
[----:B------:R-:W-:-:S07]  /*3ce0*/  PRMT R8, R0, 0x7610, R8 ;  /* 0x0000761000087816 */ /* 0x000fce0000000008 */
.L_x_10748:
[----:B------:R-:W-:Y:S05]  /*3cf0*/  BSYNC B0 ;  /* 0x0000000000007941 */ /* 0x000fea0003800000 */
.L_x_10747:
[----:B------:R0:W-:Y:S01]  /*3d00*/  STG.E.U8 desc[UR36][R16.64], R8 ;  /* 0x0000000810007986 */ /* 0x0001e2000c101124 */
[----:B------:R-:W-:Y:S05]  /*3d10*/  BRA `(.L_x_10727) ;  /* 0x00000004000c7947 */ /* 0x000fea0003800000 */
.L_x_10745:
        /* <DEDUP_REMOVED lines=17> */
.L_x_10752:
[----:B------:R-:W-:-:S04]  /*3e30*/  LOP3.LUT R2, R3, 0x80000000, RZ, 0xc0, !PT ;  /* 0x8000000003027812 */ /* 0x000fc800078ec0ff */
[----:B------:R-:W-:-:S04]  /*3e40*/  SHF.R.U32.HI R3, RZ, 0x18, R2 ;  /* 0x00000018ff037819 */ /* 0x000fc80000011602 */
[----:B------:R-:W-:-:S04]  /*3e50*/  LOP3.LUT R0, R0, R3, RZ, 0xfc, !PT ;  /* 0x0000000300007212 */ /* 0x000fc800078efcff */
[----:B------:R-:W-:-:S07]  /*3e60*/  PRMT R8, R0, 0x7610, R8 ;  /* 0x0000761000087816 */ /* 0x000fce0000000008 */
.L_x_10751:
[----:B------:R-:W-:Y:S05]  /*3e70*/  BSYNC B0 ;  /* 0x0000000000007941 */ /* 0x000fea0003800000 */
.L_x_10750:
[----:B------:R0:W-:Y:S01]  /*3e80*/  STG.E.U8 desc[UR36][R16.64], R8 ;  /* 0x0000000810007986 */ /* 0x0001e2000c101124 */
[----:B------:R-:W-:Y:S05]  /*3e90*/  BRA `(.L_x_10727) ;  /* 0x0000000000ac7947 */ /* 0x000fea0003800000 */
.L_x_10744:
        /* <DEDUP_REMOVED lines=22> */
.L_x_10726:
        /* <DEDUP_REMOVED lines=16> */
.L_x_10755:
[----:B------:R-:W-:Y:S05]  /*4100*/  BRA `(.L_x_10727) ;  /* 0x0000000000107947 */ /* 0x000fea0003800000 */
.L_x_10754:
[----:B------:R-:W-:-:S05]  /*4110*/  IMAD.MOV.U32 R3, RZ, RZ, RZ ;  /* 0x000000ffff037224 */ /* 0x000fca00078e00ff */
[----:B------:R0:W-:Y:S01]  /*4120*/  STG.E.64 desc[UR36][R16.64], R2 ;  /* 0x0000000210007986 */ /* 0x0001e2000c101b24 */
[----:B------:R-:W-:Y:S05]  /*4130*/  BRA `(.L_x_10727) ;  /* 0x0000000000047947 */ /* 0x000fea0003800000 */
.L_x_10753:
[----:B------:R0:W-:Y:S02]  /*4140*/  STG.E desc[UR36][R16.64], R2 ;  /* 0x0000000210007986 */ /* 0x0001e4000c101924 */
.L_x_10727:
[----:B------:R-:W-:-:S04]  /*4150*/  IMAD R18, R18, 0x200, R23 ;  /* 0x0000020012127824 */ /* 0x000fc800078e0217 */
[----:B------:R-:W-:-:S07]  /*4160*/  VIADD R19, R18, 0x80 ;  /* 0x0000008012137836 */ /* 0x000fce0000000000 */
.L_x_10654:
[----:B------:R-:W-:Y:S05]  /*4170*/  BSYNC B6 ;  /* 0x0000000000067941 */ /* 0x000fea0003800000 */
.L_x_10653:
        /* <DEDUP_REMOVED lines=358> */
.L_x_10758:
        /* <DEDUP_REMOVED lines=20> */
.L_x_10762:
[----:B------:R0:W5:Y:S01]  /*5920*/  LDG.E.U8 R22, desc[UR36][R2.64] ;  /* 0x0000002402167981 */ /* 0x000162000c1e1100 */
[----:B------:R-:W-:Y:S05]  /*5930*/  BRA `(.L_x_10764) ;  /* 0x0000000c00347947 */ /* 0x000fea0003800000 */
.L_x_10761:
        /* <DEDUP_REMOVED lines=8> */
.L_x_10766:
[----:B------:R0:W5:Y:S01]  /*59c0*/  LDG.E R22, desc[UR36][R2.64] ;  /* 0x0000002402167981 */ /* 0x000162000c1e1900 */
[----:B------:R-:W-:Y:S05]  /*59d0*/  BRA `(.L_x_10764) ;  /* 0x0000000c000c7947 */ /* 0x000fea0003800000 */
.L_x_10765:
[----:B------:R0:W5:Y:S01]  /*59e0*/  LDG.E.S16 R22, desc[UR36][R2.64] ;  /* 0x0000002402167981 */ /* 0x000162000c1e1700 */
[----:B------:R-:W-:Y:S05]  /*59f0*/  BRA `(.L_x_10764) ;  /* 0x0000000c00047947 */ /* 0x000fea0003800000 */
.L_x_10760:
        /* <DEDUP_REMOVED lines=9> */
.L_x_10768:
[----:B------:R-:W2:Y:S02]  /*5a90*/  LDG.E.U16 R2, desc[UR36][R2.64] ;  /* 0x0000002402027981 */ /* 0x000ea4000c1e1500 */
[----:B--2---:R-:W-:-:S06]  /*5aa0*/  HADD2.F32 R22, -RZ, R2.H0_H0 ;  /* 0x20000002ff167230 */ /* 0x004fcc0000004100 */
[----:B------:R-:W0:Y:S01]  /*5ab0*/  F2I.FTZ.TRUNC.NTZ R22, R22 ;  /* 0x0000001600167305 */ /* 0x000e22000021f100 */
[----:B------:R-:W-:Y:S05]  /*5ac0*/  BRA `(.L_x_10764) ;  /* 0x0000000800d07947 */ /* 0x000fea0003800000 */
.L_x_10767:
        /* <DEDUP_REMOVED lines=9> */
.L_x_10770:
[----:B------:R-:W2:Y:S02]  /*5b60*/  LDG.E.U16 R2, desc[UR36][R2.64] ;  /* 0x0000002402027981 */ /* 0x000ea4000c1e1500 */
[----:B--2---:R-:W-:-:S06]  /*5b70*/  HADD2.F32 R22, -RZ, R2.H0_H0 ;  /* 0x20000002ff167230 */ /* 0x004fcc0000004100 */
[----:B------:R-:W0:Y:S01]  /*5b80*/  F2I.FTZ.TRUNC.NTZ R22, R22 ;  /* 0x0000001600167305 */ /* 0x000e22000021f100 */
[----:B------:R-:W-:Y:S05]  /*5b90*/  BRA `(.L_x_10764) ;  /* 0x00000008009c7947 */ /* 0x000fea0003800000 */
.L_x_10769:
[----:B------:R-:W2:Y:S02]  /*5ba0*/  LDG.E.64 R22, desc[UR36][R2.64] ;  /* 0x0000002402167981 */ /* 0x000ea4000c1e1b00 */
[----:B--2---:R0:W1:Y:S01]  /*5bb0*/  F2I.F64.TRUNC R22, R22 ;  /* 0x0000001600167311 */ /* 0x004062000030d100 */
[----:B------:R-:W-:Y:S05]  /*5bc0*/  BRA `(.L_x_10764) ;  /* 0x0000000800907947 */ /* 0x000fea0003800000 */
.L_x_10759:
        /* <DEDUP_REMOVED lines=12> */
.L_x_10773:
[----:B------:R-:W2:Y:S02]  /*5c90*/  LDG.E.64 R2, desc[UR36][R2.64] ;  /* 0x0000002402027981 */ /* 0x000ea4000c1e1b00 */
[----:B--2---:R0:W1:Y:S01]  /*5ca0*/  F2I.F64.TRUNC R22, R2 ;  /* 0x0000000200167311 */ /* 0x004062000030d100 */
[----:B------:R-:W-:Y:S05]  /*5cb0*/  BRA `(.L_x_10764) ;  /* 0x0000000800547947 */ /* 0x000fea0003800000 */
.L_x_10772:
        /* <DEDUP_REMOVED lines=25> */
[----:B------:R4:W0:Y:S01]  /*5e50*/  F2I.FTZ.TRUNC.NTZ R22, R5 ;  /* 0x0000000500167305 */ /* 0x000822000021f100 */
[----:B------:R-:W-:Y:S05]  /*5e60*/  BRA `(.L_x_10764) ;  /* 0x0000000400e87947 */ /* 0x000fea0003800000 */
.L_x_10775:
        /* <DEDUP_REMOVED lines=14> */
.L_x_10774:
[----:B------:R-:W2:Y:S02]  /*5f50*/  LDG.E.U16 R22, desc[UR36][R2.64] ;  /* 0x0000002402167981 */ /* 0x000ea4000c1e1500 */
[----:B--2---:R-:W-:-:S06]  /*5f60*/  IMAD.U32 R22, R22, 0x10000, RZ ;  /* 0x0001000016167824 */ /* 0x004fcc00078e00ff */
[----:B------:R-:W0:Y:S01]  /*5f70*/  F2I.FTZ.TRUNC.NTZ R22, R22 ;  /* 0x0000001600167305 */ /* 0x000e22000021f100 */
[----:B------:R-:W-:Y:S05]  /*5f80*/  BRA `(.L_x_10764) ;  /* 0x0000000400a07947 */ /* 0x000fea0003800000 */
.L_x_10771:
        /* <DEDUP_REMOVED lines=10> */
.L_x_10778:
        /* <DEDUP_REMOVED lines=21> */
.L_x_10782:
[----:B------:R-:W-:Y:S05]  /*6180*/  BSYNC B1 ;  /* 0x0000000000017941 */ /* 0x000fea0003800000 */
.L_x_10781:
[----:B------:R-:W-:Y:S01]  /*6190*/  IMAD.SHL.U32 R2, R2, 0x100000, RZ ;  /* 0x0010000002027824 */ /* 0x000fe200078e00ff */
[----:B------:R-:W-:-:S04]  /*61a0*/  LEA R3, R0, 0x3b800000, 0x17 ;  /* 0x3b80000000037811 */ /* 0x000fc800078eb8ff */
[----:B------:R-:W-:-:S07]  /*61b0*/  LOP3.LUT R22, R3, R2, R22, 0xfe, !PT ;  /* 0x0000000203167212 */ /* 0x000fce00078efe16 */
.L_x_10780:
[----:B------:R-:W-:Y:S05]  /*61c0*/  BSYNC B0 ;  /* 0x0000000000007941 */ /* 0x000fea0003800000 */
.L_x_10779:
[----:B------:R-:W0:Y:S01]  /*61d0*/  F2I.FTZ.TRUNC.NTZ R22, R22 ;  /* 0x0000001600167305 */ /* 0x000e22000021f100 */
[----:B------:R-:W-:Y:S05]  /*61e0*/  BRA `(.L_x_10764) ;  /* 0x0000000400087947 */ /* 0x000fea0003800000 */
.L_x_10777:
        /* <DEDUP_REMOVED lines=21> */
.L_x_10786:
[----:B------:R-:W-:Y:S05]  /*6340*/  BSYNC B1 ;  /* 0x0000000000017941 */ /* 0x000fea0003800000 */
.L_x_10785:
[----:B------:R-:W-:Y:S01]  /*6350*/  IMAD.SHL.U32 R2, R2, 0x200000, RZ ;  /* 0x0020000002027824 */ /* 0x000fe200078e00ff */
[----:B------:R-:W-:-:S04]  /*6360*/  LEA R3, R0, 0x37800000, 0x17 ;  /* 0x3780000000037811 */ /* 0x000fc800078eb8ff */
[----:B------:R-:W-:-:S07]  /*6370*/  LOP3.LUT R22, R3, R2, R22, 0xfe, !PT ;  /* 0x0000000203167212 */ /* 0x000fce00078efe16 */
.L_x_10784:
[----:B------:R-:W-:Y:S05]  /*6380*/  BSYNC B0 ;  /* 0x0000000000007941 */ /* 0x000fea0003800000 */
.L_x_10783:
[----:B------:R-:W0:Y:S01]  /*6390*/  F2I.FTZ.TRUNC.NTZ R22, R22 ;  /* 0x0000001600167305 */ /* 0x000e22000021f100 */
[----:B------:R-:W-:Y:S05]  /*63a0*/  BRA `(.L_x_10764) ;  /* 0x0000000000987947 */ /* 0x000fea0003800000 */
.L_x_10776:
        /* <DEDUP_REMOVED lines=14> */
.L_x_10790:
[----:B------:R-:W-:Y:S05]  /*6490*/  BSYNC B0 ;  /* 0x0000000000007941 */ /* 0x000fea0003800000 */
.L_x_10789:
[----:B------:R-:W0:Y:S01]  /*64a0*/  F2I.FTZ.TRUNC.NTZ R22, R22 ;  /* 0x0000001600167305 */ /* 0x000e22000021f100 */
[----:B------:R-:W-:Y:S05]  /*64b0*/  BRA `(.L_x_10764) ;  /* 0x0000000000547947 */ /* 0x000fea0003800000 */
.L_x_10763:
        /* <DEDUP_REMOVED lines=17> */
.L_x_10791:
[----:B------:R-:W-:Y:S05]  /*65d0*/  BRA `(.L_x_10764) ;  /* 0x00000000000c7947 */ /* 0x000fea0003800000 */
.L_x_10788:
[----:B------:R0:W5:Y:S01]  /*65e0*/  LDG.E R22, desc[UR36][R2.64] ;  /* 0x0000002402167981 */ /* 0x000162000c1e1900 */
[----:B------:R-:W-:Y:S05]  /*65f0*/  BRA `(.L_x_10764) ;  /* 0x0000000000047947 */ /* 0x000fea0003800000 */
.L_x_10787:
[----:B------:R0:W5:Y:S02]  /*6600*/  LDG.E R22, desc[UR36][R2.64] ;  /* 0x0000002402167981 */ /* 0x000164000c1e1900 */
.L_x_10764:
[----:B--2---:R-:W2:Y:S01]  /*6610*/  LDC.U8 R4, c[0x0][0x493] ;  /* 0x000124c0ff047b82 */ /* 0x004ea20000000000 */
[----:B------:R-:W-:Y:S02]  /*6620*/  ULDC.64 UR4, c[0x0][0x488] ;  /* 0x0001220000047ab9 */ /* 0x000fe40000000a00 */
[----:B0-----:R-:W-:-:S05]  /*6630*/  IADD3 R2, P0, R18, UR4, RZ ;  /* 0x0000000412027c10 */ /* 0x001fca000ff1e0ff */
        /* <DEDUP_REMOVED lines=14> */
.L_x_10795:
[----:B------:R0:W5:Y:S01]  /*6720*/  LDG.E.U8 R18, desc[UR36][R2.64] ;  /* 0x0000002402127981 */ /* 0x000162000c1e1100 */
[----:B------:R-:W-:Y:S05]  /*6730*/  BRA `(.L_x_10797) ;  /* 0x0000000c00347947 */ /* 0x000fea0003800000 */
.L_x_10794:
        /* <DEDUP_REMOVED lines=8> */
.L_x_10799:
[----:B------:R0:W5:Y:S01]  /*67c0*/  LDG.E R18, desc[UR36][R2.64] ;  /* 0x0000002402127981 */ /* 0x000162000c1e1900 */
[----:B------:R-:W-:Y:S05]  /*67d0*/  BRA `(.L_x_10797) ;  /* 0x0000000c000c7947 */ /* 0x000fea0003800000 */
.L_x_10798:
[----:B------:R0:W5:Y:S01]  /*67e0*/  LDG.E.S16 R18, desc[UR36][R2.64] ;  /* 0x0000002402127981 */ /* 0x000162000c1e1700 */
[----:B------:R-:W-:Y:S05]  /*67f0*/  BRA `(.L_x_10797) ;  /* 0x0000000c00047947 */ /* 0x000fea0003800000 */
.L_x_10793:
        /* <DEDUP_REMOVED lines=9> */
.L_x_10801:
[----:B------:R-:W2:Y:S02]  /*6890*/  LDG.E.U16 R2, desc[UR36][R2.64] ;  /* 0x0000002402027981 */ /* 0x000ea4000c1e1500 */
[----:B--2---:R-:W-:-:S06]  /*68a0*/  HADD2.F32 R18, -RZ, R2.H0_H0 ;  /* 0x20000002ff127230 */ /* 0x004fcc0000004100 */
[----:B------:R-:W0:Y:S01]  /*68b0*/  F2I.FTZ.TRUNC.NTZ R18, R18 ;  /* 0x0000001200127305 */ /* 0x000e22000021f100 */
[----:B------:R-:W-:Y:S05]  /*68c0*/  BRA `(.L_x_10797) ;  /* 0x0000000800d07947 */ /* 0x000fea0003800000 */
.L_x_10800:
        /* <DEDUP_REMOVED lines=9> */
.L_x_10803:
[----:B------:R-:W2:Y:S02]  /*6960*/  LDG.E.U16 R2, desc[UR36][R2.64] ;  /* 0x0000002402027981 */ /* 0x000ea4000c1e1500 */
[----:B--2---:R-:W-:-:S06]  /*6970*/  HADD2.F32 R18, -RZ, R2.H0_H0 ;  /* 0x20000002ff127230 */ /* 0x004fcc0000004100 */
[----:B------:R-:W0:Y:S01]  /*6980*/  F2I.FTZ.TRUNC.NTZ R18, R18 ;  /* 0x0000001200127305 */ /* 0x000e22000021f100 */
[----:B------:R-:W-:Y:S05]  /*6990*/  BRA `(.L_x_10797) ;  /* 0x00000008009c7947 */ /* 0x000fea0003800000 */
.L_x_10802:
[----:B------:R-:W2:Y:S02]  /*69a0*/  LDG.E.64 R2, desc[UR36][R2.64] ;  /* 0x0000002402027981 */ /* 0x000ea4000c1e1b00 */
[----:B--2---:R0:W2:Y:S01]  /*69b0*/  F2I.F64.TRUNC R18, R2 ;  /* 0x0000000200127311 */ /* 0x0040a2000030d100 */
[----:B------:R-:W-:Y:S05]  /*69c0*/  BRA `(.L_x_10797) ;  /* 0x0000000800907947 */ /* 0x000fea0003800000 */
.L_x_10792:
        /* <DEDUP_REMOVED lines=12> */
.L_x_10806:
[----:B------:R-:W2:Y:S02]  /*6a90*/  LDG.E.64 R2, desc[UR36][R2.64] ;  /* 0x0000002402027981 */ /* 0x000ea4000c1e1b00 */
[----:B--2---:R0:W2:Y:S01]  /*6aa0*/  F2I.F64.TRUNC R18, R2 ;  /* 0x0000000200127311 */ /* 0x0040a2000030d100 */
[----:B------:R-:W-:Y:S05]  /*6ab0*/  BRA `(.L_x_10797) ;  /* 0x0000000800547947 */ /* 0x000fea0003800000 */
.L_x_10805:
        /* <DEDUP_REMOVED lines=10> */
[----:B----4-:R-:W0:Y:S01]  /*6b60*/  FLO.U32 R5, R4 ;  /* 0x0000000400057300 */ /* 0x010e2200000e0000 */
        /* <DEDUP_REMOVED lines=14> */
[----:B------:R0:W2:Y:S01]  /*6c50*/  F2I.FTZ.TRUNC.NTZ R18, R5 ;  /* 0x0000000500127305 */ /* 0x0000a2000021f100 */
[----:B------:R-:W-:Y:S05]  /*6c60*/  BRA `(.L_x_10797) ;  /* 0x0000000400e87947 */ /* 0x000fea0003800000 */
.L_x_10808:
[----:B------:R-:W2:Y:S02]  /*6c70*/  LDG.E.U8 R2, desc[UR36][R2.64] ;  /* 0x0000002402027981 */ /* 0x000ea4000c1e1100 */
[C---:B--2---:R-:W-:Y:S02]  /*6c80*/  IMAD.SHL.U32 R0, R2.reuse, 0x2000000, RZ ;  /* 0x0200000002007824 */ /* 0x044fe400078e00ff */
[----:B----4-:R-:W-:-:S03]  /*6c90*/  IMAD.SHL.U32 R5, R2, 0x1000000, RZ ;  /* 0x0100000002057824 */ /* 0x010fc600078e00ff */
        /* <DEDUP_REMOVED lines=9> */
[----:B------:R0:W2:Y:S01]  /*6d30*/  F2I.FTZ.TRUNC.NTZ R18, R4 ;  /* 0x0000000400127305 */ /* 0x0000a2000021f100 */
[----:B------:R-:W-:Y:S05]  /*6d40*/  BRA `(.L_x_10797) ;  /* 0x0000000400b07947 */ /* 0x000fea0003800000 */
.L_x_10807:
[----:B------:R-:W2:Y:S02]  /*6d50*/  LDG.E.U16 R18, desc[UR36][R2.64] ;  /* 0x0000002402127981 */ /* 0x000ea4000c1e1500 */
[----:B--2---:R-:W-:-:S06]  /*6d60*/  IMAD.U32 R18, R18, 0x10000, RZ ;  /* 0x0001000012127824 */ /* 0x004fcc00078e00ff */
[----:B------:R-:W0:Y:S01]  /*6d70*/  F2I.FTZ.TRUNC.NTZ R18, R18 ;  /* 0x0000001200127305 */ /* 0x000e22000021f100 */
[----:B------:R-:W-:Y:S05]  /*6d80*/  BRA `(.L_x_10797) ;  /* 0x0000000400a07947 */ /* 0x000fea0003800000 */
.L_x_10804:
        /* <DEDUP_REMOVED lines=10> */
.L_x_10811:
        /* <DEDUP_REMOVED lines=18> */
[----:B----4-:R-:W-:-:S05]  /*6f50*/  VIADD R5, R3, 0xffffffe4 ;  /* 0xffffffe403057836 */ /* 0x010fca0000000000 */
[----:B------:R-:W-:-:S04]  /*6f60*/  SHF.L.U32 R5, R2, R5, RZ ;  /* 0x0000000502057219 */ /* 0x000fc800000006ff */
[----:B------:R-:W-:-:S07]  /*6f70*/  LOP3.LUT R2, R5, 0x7, RZ, 0xc0, !PT ;  /* 0x0000000705027812 */ /* 0x000fce00078ec0ff */
.L_x_10815:
[----:B------:R-:W-:Y:S05]  /*6f80*/  BSYNC B1 ;  /* 0x0000000000017941 */ /* 0x000fea0003800000 */
.L_x_10814:
[----:B------:R-:W-:Y:S01]  /*6f90*/  IMAD.SHL.U32 R2, R2, 0x100000, RZ ;  /* 0x0010000002027824 */ /* 0x000fe200078e00ff */
[----:B------:R-:W-:-:S04]  /*6fa0*/  LEA R3, R0, 0x3b800000, 0x17 ;  /* 0x3b80000000037811 */ /* 0x000fc800078eb8ff */
[----:B------:R-:W-:-:S07]  /*6fb0*/  LOP3.LUT R18, R3, R2, R18, 0xfe, !PT ;  /* 0x0000000203127212 */ /* 0x000fce00078efe12 */
.L_x_10813:
[----:B------:R-:W-:Y:S05]  /*6fc0*/  BSYNC B0 ;  /* 0x0000000000007941 */ /* 0x000fea0003800000 */
.L_x_10812:
[----:B------:R-:W0:Y:S01]  /*6fd0*/  F2I.FTZ.TRUNC.NTZ R18, R18 ;  /* 0x0000001200127305 */ /* 0x000e22000021f100 */
[----:B------:R-:W-:Y:S05]  /*6fe0*/  BRA `(.L_x_10797) ;  /* 0x0000000400087947 */ /* 0x000fea0003800000 */
.L_x_10810:
        /* <DEDUP_REMOVED lines=21> */
.L_x_10819:
[----:B------:R-:W-:Y:S05]  /*7140*/  BSYNC B1 ;  /* 0x0000000000017941 */ /* 0x000fea0003800000 */
.L_x_10818:
[----:B------:R-:W-:Y:S01]  /*7150*/  IMAD.SHL.U32 R2, R2, 0x200000, RZ ;  /* 0x0020000002027824 */ /* 0x000fe200078e00ff */
[----:B------:R-:W-:-:S04]  /*7160*/  LEA R3, R0, 0x37800000, 0x17 ;  /* 0x3780000000037811 */ /* 0x000fc800078eb8ff */
[----:B------:R-:W-:-:S07]  /*7170*/  LOP3.LUT R18, R3, R2, R18, 0xfe, !PT ;  /* 0x0000000203127212 */ /* 0x000fce00078efe12 */
.L_x_10817:
[----:B------:R-:W-:Y:S05]  /*7180*/  BSYNC B0 ;  /* 0x0000000000007941 */ /* 0x000fea0003800000 */
.L_x_10816:
[----:B------:R-:W0:Y:S01]  /*7190*/  F2I.FTZ.TRUNC.NTZ R18, R18 ;  /* 0x0000001200127305 */ /* 0x000e22000021f100 */
[----:B------:R-:W-:Y:S05]  /*71a0*/  BRA `(.L_x_10797) ;  /* 0x0000000000987947 */ /* 0x000fea0003800000 */
.L_x_10809:
        /* <DEDUP_REMOVED lines=14> */
.L_x_10823:
[----:B------:R-:W-:Y:S05]  /*7290*/  BSYNC B0 ;  /* 0x0000000000007941 */ /* 0x000fea0003800000 */
.L_x_10822:
[----:B------:R-:W0:Y:S01]  /*72a0*/  F2I.FTZ.TRUNC.NTZ R18, R18 ;  /* 0x0000001200127305 */ /* 0x000e22000021f100 */
[----:B------:R-:W-:Y:S05]  /*72b0*/  BRA `(.L_x_10797) ;  /* 0x0000000000547947 */ /* 0x000fea0003800000 */
.L_x_10796:
[----:B------:R-:W-:Y:S01]  /*72c0*/  MOV R2, 0x0 ;  /* 0x0000000000027802 */ /* 0x000fe20000000f00 */
[----:B------:R-:W-:Y:S01]  /*72d0*/  ULDC.64 UR4, c[0x4][0x140] ;  /* 0x0100500000047ab9 */ /* 0x000fe20000000a00 */
[----:B------:R-:W-:Y:S01]  /*72e0*/  ULDC.64 UR6, c[0x4][0x20] ;  /* 0x0100080000067ab9 */ /* 0x000fe20000000a00 */
[----:B------:R-:W-:Y:S02]  /*72f0*/  IMAD.U32 R4, RZ, RZ, UR4 ;  /* 0x00000004ff047e24 */ /* 0x000fe4000f8e00ff */
[----:B----4-:R-:W-:Y:S01]  /*7300*/  IMAD.U32 R5, RZ, RZ, UR5 ;  /* 0x00000005ff057e24 */ /* 0x010fe2000f8e00ff */
        /* <DEDUP_REMOVED lines=11> */
[----:B01-3-5:R-:W-:Y:S05]  /*73c0*/  CALL.ABS.NOINC R2 ;  /* 0x0000000002007343 */ /* 0x02bfea0003c00000 */
.L_x_10824:
[----:B------:R-:W-:Y:S05]  /*73d0*/  BRA `(.L_x_10797) ;  /* 0x00000000000c7947 */ /* 0x000fea0003800000 */
.L_x_10821:
[----:B------:R0:W5:Y:S01]  /*73e0*/  LDG.E R18, desc[UR36][R2.64] ;  /* 0x0000002402127981 */ /* 0x000162000c1e1900 */
[----:B------:R-:W-:Y:S05]  /*73f0*/  BRA `(.L_x_10797) ;  /* 0x0000000000047947 */ /* 0x000fea0003800000 */
.L_x_10820:
[----:B------:R0:W5:Y:S02]  /*7400*/  LDG.E R18, desc[UR36][R2.64] ;  /* 0x0000002402127981 */ /* 0x000164000c1e1900 */
.L_x_10797:
[----:B0-2---:R-:W0:Y:S01]  /*7410*/  LDC.U8 R3, c[0x0][0x491] ;  /* 0x00012440ff037b82 */ /* 0x005e220000000000 */
[----:B-----5:R-:W-:-:S04]  /*7420*/  ISETP.NE.AND P0, PT, R18, RZ, PT ;  /* 0x000000ff1200720c */ /* 0x020fc80003f05270 */
[----:B-1-3--:R-:W-:-:S04]  /*7430*/  ISETP.NE.XOR P0, PT, R22, RZ, P0 ;  /* 0x000000ff1600720c */ /* 0x00afc80000705a70 */
        /* <DEDUP_REMOVED lines=14> */
.L_x_10828:
[----:B------:R0:W-:Y:S01]  /*7520*/  STG.E.U8 desc[UR36][R16.64], R2 ;  /* 0x0000000210007986 */ /* 0x0001e2000c101124 */
[----:B------:R-:W-:Y:S05]  /*7530*/  BRA `(.L_x_10830) ;  /* 0x0000000c00487947 */ /* 0x000fea0003800000 */
.L_x_10827:
        /* <DEDUP_REMOVED lines=9> */
.L_x_10832:
[----:B------:R3:W-:Y:S01]  /*75d0*/  STG.E desc[UR36][R16.64], R2 ;  /* 0x0000000210007986 */ /* 0x0007e2000c101924 */
[----:B------:R-:W-:Y:S05]  /*75e0*/  BRA `(.L_x_10830) ;  /* 0x0000000c001c7947 */ /* 0x000fea0003800000 */
.L_x_10831:
[----:B------:R2:W-:Y:S01]  /*75f0*/  STG.E.U16 desc[UR36][R16.64], R2 ;  /* 0x0000000210007986 */ /* 0x0005e2000c101524 */
[----:B------:R-:W-:Y:S05]  /*7600*/  BRA `(.L_x_10830) ;  /* 0x0000000c00147947 */ /* 0x000fea0003800000 */
.L_x_10826:
        /* <DEDUP_REMOVED lines=9> */
.L_x_10834:
[----:B------:R-:W-:-:S04]  /*76a0*/  I2FP.F32.U32 R0, R2 ;  /* 0x0000000200007245 */ /* 0x000fc80000201000 */
[----:B------:R-:W-:-:S05]  /*76b0*/  F2FP.F16.F32.PACK_AB R0, RZ, R0 ;  /* 0x00000000ff00723e */ /* 0x000fca00000000ff */
[----:B------:R0:W-:Y:S01]  /*76c0*/  STG.E.U16 desc[UR36][R16.64], R0 ;  /* 0x0000000010007986 */ /* 0x0001e2000c101524 */
[----:B------:R-:W-:Y:S05]  /*76d0*/  BRA `(.L_x_10830) ;  /* 0x0000000800e07947 */ /* 0x000fea0003800000 */
.L_x_10833:
        /* <DEDUP_REMOVED lines=10> */
.L_x_10836:
[----:B------:R-:W-:-:S04]  /*7780*/  I2FP.F32.U32 R2, R2 ;  /* 0x0000000200027245 */ /* 0x000fc80000201000 */
[----:B------:R-:W-:-:S04]  /*7790*/  F2FP.F16.F32.PACK_AB R3, RZ, R2 ;  /* 0x00000002ff03723e */ /* 0x000fc800000000ff */
[----:B------:R-:W-:-:S05]  /*77a0*/  PRMT R3, R3, 0x5410, RZ ;  /* 0x0000541003037816 */ /* 0x000fca00000000ff */
[----:B------:R0:W-:Y:S01]  /*77b0*/  STG.E desc[UR36][R16.64], R3 ;  /* 0x0000000310007986 */ /* 0x0001e2000c101924 */
[----:B------:R-:W-:Y:S05]  /*77c0*/  BRA `(.L_x_10830) ;  /* 0x0000000800a47947 */ /* 0x000fea0003800000 */
.L_x_10835:
[----:B------:R-:W0:Y:S02]  /*77d0*/  I2F.F64.U32 R2, R2 ;  /* 0x0000000200027312 */ /* 0x000e240000201800 */
[----:B0-----:R0:W-:Y:S01]  /*77e0*/  STG.E.64 desc[UR36][R16.64], R2 ;  /* 0x0000000210007986 */ /* 0x0011e2000c101b24 */
[----:B------:R-:W-:Y:S05]  /*77f0*/  BRA `(.L_x_10830) ;  /* 0x0000000800987947 */ /* 0x000fea0003800000 */
.L_x_10825:
        /* <DEDUP_REMOVED lines=10> */
.L_x_10839:
[----:B----4-:R-:W0:Y:S01]  /*78a0*/  I2F.F64.U32 R4, R2 ;  /* 0x0000000200047312 */ /* 0x010e220000201800 */
[----:B------:R-:W-:-:S05]  /*78b0*/  CS2R R6, SRZ ;  /* 0x0000000000067805 */ /* 0x000fca000001ff00 */
[----:B0-----:R0:W-:Y:S01]  /*78c0*/  STG.E.128 desc[UR36][R16.64], R4 ;  /* 0x0000000410007986 */ /* 0x0011e2000c101d24 */
[----:B------:R-:W-:Y:S05]  /*78d0*/  BRA `(.L_x_10830) ;  /* 0x0000000800607947 */ /* 0x000fea0003800000 */
.L_x_10838:
[----:B------:R-:W-:-:S13]  /*78e0*/  ISETP.NE.AND P0, PT, R0, 0xf, PT ;  /* 0x0000000f0000780c */ /* 0x000fda0003f05270 */
[----:B------:R-:W-:Y:S05]  /*78f0*/  @!P0 BRA `(.L_x_10840) ;  /* 0x0000000000b48947 */ /* 0x000fea0003800000 */
[----:B------:R-:W-:-:S13]  /*7900*/  ISETP.NE.AND P0, PT, R0, 0x17, PT ;  /* 0x000000170000780c */ /* 0x000fda0003f05270 */
[----:B------:R-:W-:Y:S05]  /*7910*/  @!P0 BRA `(.L_x_10841) ;  /* 0x0000000000548947 */ /* 0x000fea0003800000 */
[----:B------:R-:W-:-:S13]  /*7920*/  ISETP.NE.AND P0, PT, R0, 0x18, PT ;  /* 0x000000180000780c */ /* 0x000fda0003f05270 */
[----:B------:R-:W-:Y:S05]  /*7930*/  @P0 BRA `(.L_x_10829) ;  /* 0x0000000400f40947 */ /* 0x000fea0003800000 */
[----:B----4-:R-:W-:Y:S01]  /*7940*/  I2FP.F32.U32 R5, R2 ;  /* 0x0000000200057245 */ /* 0x010fe20000201000 */
        /* <DEDUP_REMOVED lines=14> */
.L_x_10843:
[----:B------:R-:W-:Y:S05]  /*7a30*/  BSYNC B0 ;  /* 0x0000000000007941 */ /* 0x000fea0003800000 */
.L_x_10842:
[----:B------:R-:W-:-:S05]  /*7a40*/  LOP3.LUT R3, R0, R3, RZ, 0xfc, !PT ;  /* 0x0000000300037212 */ /* 0x000fca00078efcff */
[----:B------:R0:W-:Y:S01]  /*7a50*/  STG.E.U8 desc[UR36][R16.64], R3 ;  /* 0x0000000310007986 */ /* 0x0001e2000c101124 */
[----:B------:R-:W-:Y:S05]  /*7a60*/  BRA `(.L_x_10830) ;  /* 0x0000000400fc7947 */ /* 0x000fea0003800000 */
.L_x_10841:
        /* <DEDUP_REMOVED lines=13> */
.L_x_10845:
[----:B------:R-:W-:Y:S01]  /*7b40*/  IMAD.MOV.U32 R0, RZ, RZ, 0x7f ;  /* 0x0000007fff007424 */ /* 0x000fe200078e00ff */
[----:B------:R-:W-:-:S04]  /*7b50*/  ISETP.GT.U32.AND P0, PT, R2, 0x7f800000, PT ;  /* 0x7f8000000200780c */ /* 0x000fc80003f04070 */
[----:B------:R-:W-:-:S09]  /*7b60*/  SEL R0, R0, 0x7c, P0 ;  /* 0x0000007c00007807 */ /* 0x000fd20000000000 */
.L_x_10846:
[----:B------:R-:W-:Y:S05]  /*7b70*/  BSYNC B0 ;  /* 0x0000000000007941 */ /* 0x000fea0003800000 */
.L_x_10844:
[----:B------:R-:W-:-:S04]  /*7b80*/  LOP3.LUT R2, R3, 0x80000000, RZ, 0xc0, !PT ;  /* 0x8000000003027812 */ /* 0x000fc800078ec0ff */
[----:B------:R-:W-:-:S04]  /*7b90*/  SHF.R.U32.HI R3, RZ, 0x18, R2 ;  /* 0x00000018ff037819 */ /* 0x000fc80000011602 */
[----:B------:R-:W-:-:S05]  /*7ba0*/  LOP3.LUT R3, R0, R3, RZ, 0xfc, !PT ;  /* 0x0000000300037212 */ /* 0x000fca00078efcff */
[----:B------:R0:W-:Y:S01]  /*7bb0*/  STG.E.U8 desc[UR36][R16.64], R3 ;  /* 0x0000000310007986 */ /* 0x0001e2000c101124 */
[----:B------:R-:W-:Y:S05]  /*7bc0*/  BRA `(.L_x_10830) ;  /* 0x0000000400a47947 */ /* 0x000fea0003800000 */
.L_x_10840:
[----:B------:R-:W-:-:S04]  /*7bd0*/  I2FP.F32.U32 R0, R2 ;  /* 0x0000000200007245 */ /* 0x000fc80000201000 */
[----:B------:R-:W-:-:S05]  /*7be0*/  F2FP.BF16.F32.PACK_AB R0, RZ, R0 ;  /* 0x00000000ff00723e */ /* 0x000fca00000010ff */
[----:B------:R0:W-:Y:S01]  /*7bf0*/  STG.E.U16 desc[UR36][R16.64], R0 ;  /* 0x0000000010007986 */ /* 0x0001e2000c101524 */
[----:B------:R-:W-:Y:S05]  /*7c00*/  BRA `(.L_x_10830) ;  /* 0x0000000400947947 */ /* 0x000fea0003800000 */
.L_x_10837:
        /* <DEDUP_REMOVED lines=10> */
.L_x_10849:
        /* <DEDUP_REMOVED lines=17> */
.L_x_10852:
[----:B------:R-:W-:-:S04]  /*7dc0*/  LOP3.LUT R2, R3, 0x80000000, RZ, 0xc0, !PT ;  /* 0x8000000003027812 */ /* 0x000fc800078ec0ff */
[----:B------:R-:W-:-:S04]  /*7dd0*/  SHF.R.U32.HI R3, RZ, 0x18, R2 ;  /* 0x00000018ff037819 */ /* 0x000fc80000011602 */
[----:B------:R-:W-:-:S04]  /*7de0*/  LOP3.LUT R0, R0, R3, RZ, 0xfc, !PT ;  /* 0x0000000300007212 */ /* 0x000fc800078efcff */
[----:B------:R-:W-:-:S07]  /*7df0*/  PRMT R8, R0, 0x7610, R8 ;  /* 0x0000761000087816 */ /* 0x000fce0000000008 */
.L_x_10851:
[----:B------:R-:W-:Y:S05]  /*7e00*/  BSYNC B0 ;  /* 0x0000000000007941 */ /* 0x000fea0003800000 */
.L_x_10850:
[----:B------:R0:W-:Y:S01]  /*7e10*/  STG.E.U8 desc[UR36][R16.64], R8 ;  /* 0x0000000810007986 */ /* 0x0001e2000c101124 */
[----:B------:R-:W-:Y:S05]  /*7e20*/  BRA `(.L_x_10830) ;  /* 0x00000004000c7947 */ /* 0x000fea0003800000 */
.L_x_10848:
        /* <DEDUP_REMOVED lines=17> */
.L_x_10855:
[----:B------:R-:W-:-:S04]  /*7f40*/  LOP3.LUT R2, R3, 0x80000000, RZ, 0xc0, !PT ;  /* 0x8000000003027812 */ /* 0x000fc800078ec0ff */
[----:B------:R-:W-:-:S04]  /*7f50*/  SHF.R.U32.HI R3, RZ, 0x18, R2 ;  /* 0x00000018ff037819 */ /* 0x000fc80000011602 */
[----:B------:R-:W-:-:S04]  /*7f60*/  LOP3.LUT R0, R0, R3, RZ, 0xfc, !PT ;  /* 0x0000000300007212 */ /* 0x000fc800078efcff */
[----:B------:R-:W-:-:S07]  /*7f70*/  PRMT R8, R0, 0x7610, R8 ;  /* 0x0000761000087816 */ /* 0x000fce0000000008 */
.L_x_10854:
[----:B------:R-:W-:Y:S05]  /*7f80*/  BSYNC B0 ;  /* 0x0000000000007941 */ /* 0x000fea0003800000 */
.L_x_10853:
[----:B------:R0:W-:Y:S01]  /*7f90*/  STG.E.U8 desc[UR36][R16.64], R8 ;  /* 0x0000000810007986 */ /* 0x0001e2000c101124 */
[----:B------:R-:W-:Y:S05]  /*7fa0*/  BRA `(.L_x_10830) ;  /* 0x0000000000ac7947 */ /* 0x000fea0003800000 */
.L_x_10847:
        /* <DEDUP_REMOVED lines=22> */
.L_x_10829:
[----:B------:R-:W-:Y:S01]  /*8110*/  MOV R0, 0x0 ;  /* 0x0000000000007802 */ /* 0x000fe20000000f00 */
[----:B------:R-:W-:Y:S01]  /*8120*/  ULDC.64 UR4, c[0x4][0x140] ;  /* 0x0100500000047ab9 */ /* 0x000fe20000000a00 */
[----:B------:R-:W-:Y:S01]  /*8130*/  ULDC.64 UR6, c[0x4][0x10] ;  /* 0x0100040000067ab9 */ /* 0x000fe20000000a00 */
[----:B------:R-:W-:Y:S01]  /*8140*/  IMAD.U32 R4, RZ, RZ, UR4 ;  /* 0x00000004ff047e24 */ /* 0x000fe2000f8e00ff */
[----:B------:R0:W1:Y:S01]  /*8150*/  LDC.64 R2, c[0x4][R0] ;  /* 0x0100000000027b82 */ /* 0x0000620000000a00 */
[----:B----4-:R-:W-:Y:S01]  /*8160*/  IMAD.U32 R5, RZ, RZ, UR5 ;  /* 0x00000005ff057e24 */ /* 0x010fe2000f8e00ff */
        /* <DEDUP_REMOVED lines=10> */
.L_x_10858:
[----:B------:R-:W-:Y:S05]  /*8210*/  BRA `(.L_x_10830) ;  /* 0x0000000000107947 */ /* 0x000fea0003800000 */
.L_x_10857:
[----:B------:R-:W-:-:S05]  /*8220*/  IMAD.MOV.U32 R3, RZ, RZ, RZ ;  /* 0x000000ffff037224 */ /* 0x000fca00078e00ff */
[----:B------:R0:W-:Y:S01]  /*8230*/  STG.E.64 desc[UR36][R16.64], R2 ;  /* 0x0000000210007986 */ /* 0x0001e2000c101b24 */
[----:B------:R-:W-:Y:S05]  /*8240*/  BRA `(.L_x_10830) ;  /* 0x0000000000047947 */ /* 0x000fea0003800000 */
.L_x_10856:
[----:B------:R0:W-:Y:S02]  /*8250*/  STG.E desc[UR36][R16.64], R2 ;  /* 0x0000000210007986 */ /* 0x0001e4000c101924 */
.L_x_10830:
[----:B------:R-:W-:-:S07]  /*8260*/  VIADD R19, R19, 0x80 ;  /* 0x0000008013137836 */ /* 0x000fce0000000000 */
.L_x_10757:
[----:B------:R-:W-:Y:S05]  /*8270*/  BSYNC B6 ;  /* 0x0000000000067941 */ /* 0x000fea0003800000 */
.L_x_10756:
        /* <DEDUP_REMOVED lines=358> */
.L_x_10861:
        /* <DEDUP_REMOVED lines=20> */
.L_x_10865:
[----:B------:R0:W5:Y:S01]  /*9a20*/  LDG.E.U8 R22, desc[UR36][R2.64] ;  /* 0x0000002402167981 */ /* 0x000162000c1e1100 */
[----:B------:R-:W-:Y:S05]  /*9a30*/  BRA `(.L_x_10867) ;  /* 0x0000000c00347947 */ /* 0x000fea0003800000 */
.L_x_10864:
        /* <DEDUP_REMOVED lines=8> */
.L_x_10869:
[----:B------:R0:W5:Y:S01]  /*9ac0*/  LDG.E R22, desc[UR36][R2.64] ;  /* 0x0000002402167981 */ /* 0x000162000c1e1900 */
[----:B------:R-:W-:Y:S05]  /*9ad0*/  BRA `(.L_x_10867) ;  /* 0x0000000c000c7947 */ /* 0x000fea0003800000 */
.L_x_10868:
[----:B------:R0:W5:Y:S01]  /*9ae0*/  LDG.E.S16 R22, desc[UR36][R2.64] ;  /* 0x0000002402167981 */ /* 0x000162000c1e1700 */
[----:B------:R-:W-:Y:S05]  /*9af0*/  BRA `(.L_x_10867) ;  /* 0x0000000c00047947 */ /* 0x000fea0003800000 */
.L_x_10863:
        /* <DEDUP_REMOVED lines=9> */
.L_x_10871:
[----:B------:R-:W2:Y:S02]  /*9b90*/  LDG.E.U16 R2, desc[UR36][R2.64] ;  /* 0x0000002402027981 */ /* 0x000ea4000c1e1500 */
[----:B--2---:R-:W-:-:S06]  /*9ba0*/  HADD2.F32 R22, -RZ, R2.H0_H0 ;  /* 0x20000002ff167230 */ /* 0x004fcc0000004100 */
[----:B------:R-:W2:Y:S01]  /*9bb0*/  F2I.FTZ.TRUNC.NTZ R22, R22 ;  /* 0x0000001600167305 */ /* 0x000ea2000021f100 */
[----:B------:R-:W-:Y:S05]  /*9bc0*/  BRA `(.L_x_10867) ;  /* 0x0000000800d07947 */ /* 0x000fea0003800000 */
.L_x_10870:
        /* <DEDUP_REMOVED lines=9> */
.L_x_10873:
[----:B------:R-:W2:Y:S02]  /*9c60*/  LDG.E.U16 R2, desc[UR36][R2.64] ;  /* 0x0000002402027981 */ /* 0x000ea4000c1e1500 */
[----:B--2---:R-:W-:-:S06]  /*9c70*/  HADD2.F32 R22, -RZ, R2.H0_H0 ;  /* 0x20000002ff167230 */ /* 0x004fcc0000004100 */
[----:B------:R-:W0:Y:S01]  /*9c80*/  F2I.FTZ.TRUNC.NTZ R22, R22 ;  /* 0x0000001600167305 */ /* 0x000e22000021f100 */
[----:B------:R-:W-:Y:S05]  /*9c90*/  BRA `(.L_x_10867) ;  /* 0x00000008009c7947 */ /* 0x000fea0003800000 */
.L_x_10872:
[----:B------:R-:W2:Y:S02]  /*9ca0*/  LDG.E.64 R22, desc[UR36][R2.64] ;  /* 0x0000002402167981 */ /* 0x000ea4000c1e1b00 */
[----:B--2---:R3:W4:Y:S01]  /*9cb0*/  F2I.F64.TRUNC R22, R22 ;  /* 0x0000001600167311 */ /* 0x004722000030d100 */
[----:B------:R-:W-:Y:S05]  /*9cc0*/  BRA `(.L_x_10867) ;  /* 0x0000000800907947 */ /* 0x000fea0003800000 */
.L_x_10862:
        /* <DEDUP_REMOVED lines=12> */
.L_x_10876:
[----:B------:R-:W2:Y:S02]  /*9d90*/  LDG.E.64 R2, desc[UR36][R2.64] ;  /* 0x0000002402027981 */ /* 0x000ea4000c1e1b00 */
[----:B--2---:R0:W1:Y:S01]  /*9da0*/  F2I.F64.TRUNC R22, R2 ;  /* 0x0000000200167311 */ /* 0x004062000030d100 */
[----:B------:R-:W-:Y:S05]  /*9db0*/  BRA `(.L_x_10867) ;  /* 0x0000000800547947 */ /* 0x000fea0003800000 */
.L_x_10875:
        /* <DEDUP_REMOVED lines=27> */
.L_x_10878:
        /* <DEDUP_REMOVED lines=14> */
.L_x_10877:
[----:B------:R-:W2:Y:S02]  /*a050*/  LDG.E.U16 R22, desc[UR36][R2.64] ;  /* 0x0000002402167981 */ /* 0x000ea4000c1e1500 */
[----:B--2---:R-:W-:-:S06]  /*a060*/  IMAD.U32 R22, R22, 0x10000, RZ ;  /* 0x0001000016167824 */ /* 0x004fcc00078e00ff */
[----:B------:R-:W0:Y:S01]  /*a070*/  F2I.FTZ.TRUNC.NTZ R22, R22 ;  /* 0x0000001600167305 */ /* 0x000e22000021f100 */
[----:B------:R-:W-:Y:S05]  /*a080*/  BRA `(.L_x_10867) ;  /* 0x0000000400a07947 */ /* 0x000fea0003800000 */
.L_x_10874:
        /* <DEDUP_REMOVED lines=10> */
.L_x_10881:
        /* <DEDUP_REMOVED lines=21> */
.L_x_10885:
[----:B------:R-:W-:Y:S05]  /*a280*/  BSYNC B1 ;  /* 0x0000000000017941 */ /* 0x000fea0003800000 */
.L_x_10884:
[----:B------:R-:W-:Y:S01]  /*a290*/  IMAD.SHL.U32 R2, R2, 0x100000, RZ ;  /* 0x0010000002027824 */ /* 0x000fe200078e00ff */
[----:B------:R-:W-:-:S04]  /*a2a0*/  LEA R3, R0, 0x3b800000, 0x17 ;  /* 0x3b80000000037811 */ /* 0x000fc800078eb8ff */
[----:B------:R-:W-:-:S07]  /*a2b0*/  LOP3.LUT R22, R3, R2, R22, 0xfe, !PT ;  /* 0x0000000203167212 */ /* 0x000fce00078efe16 */
.L_x_10883:
[----:B------:R-:W-:Y:S05]  /*a2c0*/  BSYNC B0 ;  /* 0x0000000000007941 */ /* 0x000fea0003800000 */
.L_x_10882:
[----:B------:R-:W0:Y:S01]  /*a2d0*/  F2I.FTZ.TRUNC.NTZ R22, R22 ;  /* 0x0000001600167305 */ /* 0x000e22000021f100 */
[----:B------:R-:W-:Y:S05]  /*a2e0*/  BRA `(.L_x_10867) ;  /* 0x0000000400087947 */ /* 0x000fea0003800000 */
.L_x_10880:
        /* <DEDUP_REMOVED lines=21> */
.L_x_10889:
[----:B------:R-:W-:Y:S05]  /*a440*/  BSYNC B1 ;  /* 0x0000000000017941 */ /* 0x000fea0003800000 */
.L_x_10888:
[----:B------:R-:W-:Y:S01]  /*a450*/  IMAD.SHL.U32 R2, R2, 0x200000, RZ ;  /* 0x0020000002027824 */ /* 0x000fe200078e00ff */
[----:B------:R-:W-:-:S04]  /*a460*/  LEA R3, R0, 0x37800000, 0x17 ;  /* 0x3780000000037811 */ /* 0x000fc800078eb8ff */
[----:B------:R-:W-:-:S07]  /*a470*/  LOP3.LUT R22, R3, R2, R22, 0xfe, !PT ;  /* 0x0000000203167212 */ /* 0x000fce00078efe16 */
.L_x_10887:
[----:B------:R-:W-:Y:S05]  /*a480*/  BSYNC B0 ;  /* 0x0000000000007941 */ /* 0x000fea0003800000 */
.L_x_10886:
[----:B------:R-:W0:Y:S01]  /*a490*/  F2I.FTZ.TRUNC.NTZ R22, R22 ;  /* 0x0000001600167305 */ /* 0x000e22000021f100 */
[----:B------:R-:W-:Y:S05]  /*a4a0*/  BRA `(.L_x_10867) ;  /* 0x0000000000987947 */ /* 0x000fea0003800000 */
.L_x_10879:
        /* <DEDUP_REMOVED lines=14> */
.L_x_10893:
[----:B------:R-:W-:Y:S05]  /*a590*/  BSYNC B0 ;  /* 0x0000000000007941 */ /* 0x000fea0003800000 */
.L_x_10892:
[----:B------:R-:W0:Y:S01]  /*a5a0*/  F2I.FTZ.TRUNC.NTZ R22, R22 ;  /* 0x0000001600167305 */ /* 0x000e22000021f100 */
[----:B------:R-:W-:Y:S05]  /*a5b0*/  BRA `(.L_x_10867) ;  /* 0x0000000000547947 */ /* 0x000fea0003800000 */
.L_x_10866:
        /* <DEDUP_REMOVED lines=17> */
.L_x_10894:
[----:B------:R-:W-:Y:S05]  /*a6d0*/  BRA `(.L_x_10867) ;  /* 0x00000000000c7947 */ /* 0x000fea0003800000 */
.L_x_10891:
[----:B------:R0:W5:Y:S01]  /*a6e0*/  LDG.E R22, desc[UR36][R2.64] ;  /* 0x0000002402167981 */ /* 0x000162000c1e1900 */
[----:B------:R-:W-:Y:S05]  /*a6f0*/  BRA `(.L_x_10867) ;  /* 0x0000000000047947 */ /* 0x000fea0003800000 */
.L_x_10890:
[----:B------:R0:W5:Y:S02]  /*a700*/  LDG.E R22, desc[UR36][R2.64] ;  /* 0x0000002402167981 */ /* 0x000164000c1e1900 */
.L_x_10867:
        /* <DEDUP_REMOVED lines=17> */
.L_x_10898:
[----:B------:R0:W5:Y:S01]  /*a820*/  LDG.E.U8 R18, desc[UR36][R2.64] ;  /* 0x0000002402127981 */ /* 0x000162000c1e1100 */
[----:B------:R-:W-:Y:S05]  /*a830*/  BRA `(.L_x_10900) ;  /* 0x0000000c00347947 */ /* 0x000fea0003800000 */
.L_x_10897:
        /* <DEDUP_REMOVED lines=8> */
.L_x_10902:
[----:B------:R0:W5:Y:S01]  /*a8c0*/  LDG.E R18, desc[UR36][R2.64] ;  /* 0x0000002402127981 */ /* 0x000162000c1e1900 */
[----:B------:R-:W-:Y:S05]  /*a8d0*/  BRA `(.L_x_10900) ;  /* 0x0000000c000c7947 */ /* 0x000fea0003800000 */
.L_x_10901:
[----:B------:R0:W5:Y:S01]  /*a8e0*/  LDG.E.S16 R18, desc[UR36][R2.64] ;  /* 0x0000002402127981 */ /* 0x000162000c1e1700 */
[----:B------:R-:W-:Y:S05]  /*a8f0*/  BRA `(.L_x_10900) ;  /* 0x0000000c00047947 */ /* 0x000fea0003800000 */
.L_x_10896:
[----:B------:R-:W-:-:S13]  /*a900*/  ISETP.GT.AND P0, PT, R0, 0x6, PT ;  /* 0x000000060000780c */ /* 0x000fda0003f04270 */
[----:B------:R-:W-:Y:S05]  /*a910*/  @P0 BRA `(.L_x_10903) ;  /* 0x00000000002c0947 */ /* 0x000fea0003800000 */
[----:B------:R-:W-:-:S13]  /*a920*/  ISETP.NE.AND P0, PT, R0, 0x5, PT ;  /* 0x000000050000780c */ /* 0x000fda0003f05270 */
[----:B------:R-:W-:Y:S05]  /*a930*/  @!P0 BRA `(.L_x_10904) ;  /* 0x0000000000148947 */ /* 0x000fea0003800000 */
[----:B------:R-:W-:-:S13]  /*a940*/  ISETP.NE.AND P0, PT, R0, 0x6, PT ;  /* 0x000000060000780c */ /* 0x000fda0003f05270 */
[----:B------:R-:W-:Y:S05]  /*a950*/  @P0 BRA `(.L_x_10899) ;  /* 0x0000000800980947 */ /* 0x000fea0003800000 */
[----:B------:R-:W2:Y:S02]  /*a960*/  LDG.E R2, desc[UR36][R2.64] ;  /* 0x0000002402027981 */ /* 0x000ea4000c1e1900 */
[----:B--2---:R2:W0:Y:S01]  /*a970*/  F2I.FTZ.TRUNC.NTZ R18, R2 ;  /* 0x0000000200127305 */ /* 0x004422000021f100 */
[----:B------:R-:W-:Y:S05]  /*a980*/  BRA `(.L_x_10900) ;  /* 0x0000000800e07947 */ /* 0x000fea0003800000 */
.L_x_10904:
[----:B------:R-:W2:Y:S02]  /*a990*/  LDG.E.U16 R2, desc[UR36][R2.64] ;  /* 0x0000002402027981 */ /* 0x000ea4000c1e1500 */
[----:B--2---:R-:W-:-:S06]  /*a9a0*/  HADD2.F32 R18, -RZ, R2.H0_H0 ;  /* 0x20000002ff127230 */ /* 0x004fcc0000004100 */
[----:B------:R-:W0:Y:S01]  /*a9b0*/  F2I.FTZ.TRUNC.NTZ R18, R18 ;  /* 0x0000001200127305 */ /* 0x000e22000021f100 */
[----:B------:R-:W-:Y:S05]  /*a9c0*/  BRA `(.L_x_10900) ;  /* 0x0000000800d07947 */ /* 0x000fea0003800000 */
.L_x_10903:
        /* <DEDUP_REMOVED lines=9> */
.L_x_10906:
[----:B------:R-:W2:Y:S02]  /*aa60*/  LDG.E.U16 R2, desc[UR36][R2.64] ;  /* 0x0000002402027981 */ /* 0x000ea4000c1e1500 */
[----:B--2---:R-:W-:-:S06]  /*aa70*/  HADD2.F32 R18, -RZ, R2.H0_H0 ;  /* 0x20000002ff127230 */ /* 0x004fcc0000004100 */
[----:B------:R-:W0:Y:S01]  /*aa80*/  F2I.FTZ.TRUNC.NTZ R18, R18 ;  /* 0x0000001200127305 */ /* 0x000e22000021f100 */
[----:B------:R-:W-:Y:S05]  /*aa90*/  BRA `(.L_x_10900) ;  /* 0x00000008009c7947 */ /* 0x000fea0003800000 */
.L_x_10905:
[----:B------:R-:W2:Y:S02]  /*aaa0*/  LDG.E.64 R2, desc[UR36][R2.64] ;  /* 0x0000002402027981 */ /* 0x000ea4000c1e1b00 */
[----:B--2---:R0:W2:Y:S01]  /*aab0*/  F2I.F64.TRUNC R18, R2 ;  /* 0x0000000200127311 */ /* 0x0040a2000030d100 */
[----:B------:R-:W-:Y:S05]  /*aac0*/  BRA `(.L_x_10900) ;  /* 0x0000000800907947 */ /* 0x000fea0003800000 */
.L_x_10895:
        /* <DEDUP_REMOVED lines=12> */
.L_x_10909:
[----:B------:R-:W2:Y:S02]  /*ab90*/  LDG.E.64 R2, desc[UR36][R2.64] ;  /* 0x0000002402027981 */ /* 0x000ea4000c1e1b00 */
[----:B--2---:R0:W2:Y:S01]  /*aba0*/  F2I.F64.TRUNC R18, R2 ;  /* 0x0000000200127311 */ /* 0x0040a2000030d100 */
[----:B------:R-:W-:Y:S05]  /*abb0*/  BRA `(.L_x_10900) ;  /* 0x0000000800547947 */ /* 0x000fea0003800000 */
.L_x_10908:
        /* <DEDUP_REMOVED lines=27> */
.L_x_10911:
        /* <DEDUP_REMOVED lines=14> */
.L_x_10910:
[----:B------:R-:W2:Y:S02]  /*ae50*/  LDG.E.U16 R18, desc[UR36][R2.64] ;  /* 0x0000002402127981 */ /* 0x000ea4000c1e1500 */
[----:B--2---:R-:W-:-:S06]  /*ae60*/  IMAD.U32 R18, R18, 0x10000, RZ ;  /* 0x0001000012127824 */ /* 0x004fcc00078e00ff */
[----:B------:R-:W0:Y:S01]  /*ae70*/  F2I.FTZ.TRUNC.NTZ R18, R18 ;  /* 0x0000001200127305 */ /* 0x000e22000021f100 */
[----:B------:R-:W-:Y:S05]  /*ae80*/  BRA `(.L_x_10900) ;  /* 0x0000000400a07947 */ /* 0x000fea0003800000 */
.L_x_10907:
        /* <DEDUP_REMOVED lines=10> */
.L_x_10914:
        /* <DEDUP_REMOVED lines=21> */
.L_x_10918:
[----:B------:R-:W-:Y:S05]  /*b080*/  BSYNC B1 ;  /* 0x0000000000017941 */ /* 0x000fea0003800000 */
.L_x_10917:
[----:B------:R-:W-:Y:S01]  /*b090*/  IMAD.SHL.U32 R2, R2, 0x100000, RZ ;  /* 0x0010000002027824 */ /* 0x000fe200078e00ff */
[----:B------:R-:W-:-:S04]  /*b0a0*/  LEA R3, R0, 0x3b800000, 0x17 ;  /* 0x3b80000000037811 */ /* 0x000fc800078eb8ff */
[----:B------:R-:W-:-:S07]  /*b0b0*/  LOP3.LUT R18, R3, R2, R18, 0xfe, !PT ;  /* 0x0000000203127212 */ /* 0x000fce00078efe12 */
.L_x_10916:
[----:B------:R-:W-:Y:S05]  /*b0c0*/  BSYNC B0 ;  /* 0x0000000000007941 */ /* 0x000fea0003800000 */
.L_x_10915:
[----:B------:R-:W0:Y:S01]  /*b0d0*/  F2I.FTZ.TRUNC.NTZ R18, R18 ;  /* 0x0000001200127305 */ /* 0x000e22000021f100 */
[----:B------:R-:W-:Y:S05]  /*b0e0*/  BRA `(.L_x_10900) ;  /* 0x0000000400087947 */ /* 0x000fea0003800000 */
.L_x_10913:
        /* <DEDUP_REMOVED lines=21> */
.L_x_10922:
[----:B------:R-:W-:Y:S05]  /*b240*/  BSYNC B1 ;  /* 0x0000000000017941 */ /* 0x000fea0003800000 */
.L_x_10921:
[----:B------:R-:W-:Y:S01]  /*b250*/  IMAD.SHL.U32 R2, R2, 0x200000, RZ ;  /* 0x0020000002027824 */ /* 0x000fe200078e00ff */
[----:B------:R-:W-:-:S04]  /*b260*/  LEA R3, R0, 0x37800000, 0x17 ;  /* 0x3780000000037811 */ /* 0x000fc800078eb8ff */
[----:B------:R-:W-:-:S07]  /*b270*/  LOP3.LUT R18, R3, R2, R18, 0xfe, !PT ;  /* 0x0000000203127212 */ /* 0x000fce00078efe12 */
.L_x_10920:
[----:B------:R-:W-:Y:S05]  /*b280*/  BSYNC B0 ;  /* 0x0000000000007941 */ /* 0x000fea0003800000 */
.L_x_10919:
[----:B------:R-:W0:Y:S01]  /*b290*/  F2I.FTZ.TRUNC.NTZ R18, R18 ;  /* 0x0000001200127305 */ /* 0x000e22000021f100 */
[----:B------:R-:W-:Y:S05]  /*b2a0*/  BRA `(.L_x_10900) ;  /* 0x0000000000987947 */ /* 0x000fea0003800000 */
.L_x_10912:
        /* <DEDUP_REMOVED lines=14> */
.L_x_10926:
[----:B------:R-:W-:Y:S05]  /*b390*/  BSYNC B0 ;  /* 0x0000000000007941 */ /* 0x000fea0003800000 */
.L_x_10925:
[----:B------:R-:W0:Y:S01]  /*b3a0*/  F2I.FTZ.TRUNC.NTZ R18, R18 ;  /* 0x0000001200127305 */ /* 0x000e22000021f100 */
[----:B------:R-:W-:Y:S05]  /*b3b0*/  BRA `(.L_x_10900) ;  /* 0x0000000000547947 */ /* 0x000fea0003800000 */
.L_x_10899:
        /* <DEDUP_REMOVED lines=16> */
[----:B012345:R-:W-:Y:S05]  /*b4c0*/  CALL.ABS.NOINC R2 ;  /* 0x0000000002007343 */ /* 0x03ffea0003c00000 */
.L_x_10927:
[----:B------:R-:W-:Y:S05]  /*b4d0*/  BRA `(.L_x_10900) ;  /* 0x00000000000c7947 */ /* 0x000fea0003800000 */
.L_x_10924:
[----:B------:R0:W5:Y:S01]  /*b4e0*/  LDG.E R18, desc[UR36][R2.64] ;  /* 0x0000002402127981 */ /* 0x000162000c1e1900 */
[----:B------:R-:W-:Y:S05]  /*b4f0*/  BRA `(.L_x_10900) ;  /* 0x0000000000047947 */ /* 0x000fea0003800000 */
.L_x_10923:
[----:B------:R0:W5:Y:S02]  /*b500*/  LDG.E R18, desc[UR36][R2.64] ;  /* 0x0000002402127981 */ /* 0x000164000c1e1900 */
.L_x_10900:
[----:B0-----:R-:W0:Y:S01]  /*b510*/  LDC.U8 R3, c[0x0][0x491] ;  /* 0x00012440ff037b82 */ /* 0x001e220000000000 */
[----:B--2--5:R-:W-:-:S04]  /*b520*/  ISETP.NE.AND P0, PT, R18, RZ, PT ;  /* 0x000000ff1200720c */ /* 0x024fc80003f05270 */
[----:B-1--4-:R-:W-:-:S04]  /*b530*/  ISETP.NE.XOR P0, PT, R22, RZ, P0 ;  /* 0x000000ff1600720c */ /* 0x012fc80000705a70 */
        /* <DEDUP_REMOVED lines=14> */
.L_x_10931:
[----:B------:R0:W-:Y:S01]  /*b620*/  STG.E.U8 desc[UR36][R16.64], R2 ;  /* 0x0000000210007986 */ /* 0x0001e2000c101124 */
[----:B------:R-:W-:Y:S05]  /*b630*/  BRA `(.L_x_10933) ;  /* 0x0000000c00487947 */ /* 0x000fea0003800000 */
.L_x_10930:
        /* <DEDUP_REMOVED lines=9> */
.L_x_10935:
[----:B------:R0:W-:Y:S01]  /*b6d0*/  STG.E desc[UR36][R16.64], R2 ;  /* 0x0000000210007986 */ /* 0x0001e2000c101924 */
[----:B------:R-:W-:Y:S05]  /*b6e0*/  BRA `(.L_x_10933) ;  /* 0x0000000c001c7947 */ /* 0x000fea0003800000 */
.L_x_10934:
[----:B------:R0:W-:Y:S01]  /*b6f0*/  STG.E.U16 desc[UR36][R16.64], R2 ;  /* 0x0000000210007986 */ /* 0x0001e2000c101524 */
[----:B------:R-:W-:Y:S05]  /*b700*/  BRA `(.L_x_10933) ;  /* 0x0000000c00147947 */ /* 0x000fea0003800000 */
.L_x_10929:
        /* <DEDUP_REMOVED lines=9> */
.L_x_10937:
[----:B------:R-:W-:-:S04]  /*b7a0*/  I2FP.F32.U32 R0, R2 ;  /* 0x0000000200007245 */ /* 0x000fc80000201000 */
[----:B------:R-:W-:-:S05]  /*b7b0*/  F2FP.F16.F32.PACK_AB R0, RZ, R0 ;  /* 0x00000000ff00723e */ /* 0x000fca00000000ff */
[----:B------:R0:W-:Y:S01]  /*b7c0*/  STG.E.U16 desc[UR36][R16.64], R0 ;  /* 0x0000000010007986 */ /* 0x0001e2000c101524 */
[----:B------:R-:W-:Y:S05]  /*b7d0*/  BRA `(.L_x_10933) ;  /* 0x0000000800e07947 */ /* 0x000fea0003800000 */
.L_x_10936:
        /* <DEDUP_REMOVED lines=10> */
.L_x_10939:
[----:B------:R-:W-:-:S04]  /*b880*/  I2FP.F32.U32 R2, R2 ;  /* 0x0000000200027245 */ /* 0x000fc80000201000 */
[----:B------:R-:W-:-:S04]  /*b890*/  F2FP.F16.F32.PACK_AB R3, RZ, R2 ;  /* 0x00000002ff03723e */ /* 0x000fc800000000ff */
[----:B------:R-:W-:-:S05]  /*b8a0*/  PRMT R3, R3, 0x5410, RZ ;  /* 0x0000541003037816 */ /* 0x000fca00000000ff */
[----:B------:R0:W-:Y:S01]  /*b8b0*/  STG.E desc[UR36][R16.64], R3 ;  /* 0x0000000310007986 */ /* 0x0001e2000c101924 */
[----:B------:R-:W-:Y:S05]  /*b8c0*/  BRA `(.L_x_10933) ;  /* 0x0000000800a47947 */ /* 0x000fea0003800000 */
.L_x_10938:
[----:B------:R-:W0:Y:S02]  /*b8d0*/  I2F.F64.U32 R2, R2 ;  /* 0x0000000200027312 */ /* 0x000e240000201800 */
[----:B0-----:R0:W-:Y:S01]  /*b8e0*/  STG.E.64 desc[UR36][R16.64], R2 ;  /* 0x0000000210007986 */ /* 0x0011e2000c101b24 */
[----:B------:R-:W-:Y:S05]  /*b8f0*/  BRA `(.L_x_10933) ;  /* 0x0000000800987947 */ /* 0x000fea0003800000 */
.L_x_10928:
        /* <DEDUP_REMOVED lines=10> */
.L_x_10942:
[----:B------:R-:W0:Y:S01]  /*b9a0*/  I2F.F64.U32 R4, R2 ;  /* 0x0000000200047312 */ /* 0x000e220000201800 */
[----:B------:R-:W-:-:S05]  /*b9b0*/  CS2R R6, SRZ ;  /* 0x0000000000067805 */ /* 0x000fca000001ff00 */
[----:B0-----:R0:W-:Y:S01]  /*b9c0*/  STG.E.128 desc[UR36][R16.64], R4 ;  /* 0x0000000410007986 */ /* 0x0011e2000c101d24 */
[----:B------:R-:W-:Y:S05]  /*b9d0*/  BRA `(.L_x_10933) ;  /* 0x0000000800607947 */ /* 0x000fea0003800000 */
.L_x_10941:
        /* <DEDUP_REMOVED lines=21> */
.L_x_10946:
[----:B------:R-:W-:Y:S05]  /*bb30*/  BSYNC B0 ;  /* 0x0000000000007941 */ /* 0x000fea0003800000 */
.L_x_10945:
[----:B------:R-:W-:-:S05]  /*bb40*/  LOP3.LUT R3, R0, R3, RZ, 0xfc, !PT ;  /* 0x0000000300037212 */ /* 0x000fca00078efcff */
[----:B------:R0:W-:Y:S01]  /*bb50*/  STG.E.U8 desc[UR36][R16.64], R3 ;  /* 0x0000000310007986 */ /* 0x0001e2000c101124 */
[----:B------:R-:W-:Y:S05]  /*bb60*/  BRA `(.L_x_10933) ;  /* 0x0000000400fc7947 */ /* 0x000fea0003800000 */
.L_x_10944:
        /* <DEDUP_REMOVED lines=13> */
.L_x_10948:
[----:B------:R-:W-:Y:S01]  /*bc40*/  IMAD.MOV.U32 R0, RZ, RZ, 0x7f ;  /* 0x0000007fff007424 */ /* 0x000fe200078e00ff */
[----:B------:R-:W-:-:S04]  /*bc50*/  ISETP.GT.U32.AND P0, PT, R2, 0x7f800000, PT ;  /* 0x7f8000000200780c */ /* 0x000fc80003f04070 */
[----:B------:R-:W-:-:S09]  /*bc60*/  SEL R0, R0, 0x7c, P0 ;  /* 0x0000007c00007807 */ /* 0x000fd20000000000 */
.L_x_10949:
[----:B------:R-:W-:Y:S05]  /*bc70*/  BSYNC B0 ;  /* 0x0000000000007941 */ /* 0x000fea0003800000 */
.L_x_10947:
[----:B------:R-:W-:-:S04]  /*bc80*/  LOP3.LUT R2, R3, 0x80000000, RZ, 0xc0, !PT ;  /* 0x8000000003027812 */ /* 0x000fc800078ec0ff */
[----:B------:R-:W-:-:S04]  /*bc90*/  SHF.R.U32.HI R3, RZ, 0x18, R2 ;  /* 0x00000018ff037819 */ /* 0x000fc80000011602 */
[----:B------:R-:W-:-:S05]  /*bca0*/  LOP3.LUT R3, R0, R3, RZ, 0xfc, !PT ;  /* 0x0000000300037212 */ /* 0x000fca00078efcff */
[----:B------:R0:W-:Y:S01]  /*bcb0*/  STG.E.U8 desc[UR36][R16.64], R3 ;  /* 0x0000000310007986 */ /* 0x0001e2000c101124 */
[----:B------:R-:W-:Y:S05]  /*bcc0*/  BRA `(.L_x_10933) ;  /* 0x0000000400a47947 */ /* 0x000fea0003800000 */
.L_x_10943:
[----:B------:R-:W-:-:S04]  /*bcd0*/  I2FP.F32.U32 R0, R2 ;  /* 0x0000000200007245 */ /* 0x000fc80000201000 */
[----:B------:R-:W-:-:S05]  /*bce0*/  F2FP.BF16.F32.PACK_AB R0, RZ, R0 ;  /* 0x00000000ff00723e */ /* 0x000fca00000010ff */
[----:B------:R0:W-:Y:S01]  /*bcf0*/  STG.E.U16 desc[UR36][R16.64], R0 ;  /* 0x0000000010007986 */ /* 0x0001e2000c101524 */
[----:B------:R-:W-:Y:S05]  /*bd00*/  BRA `(.L_x_10933) ;  /* 0x0000000400947947 */ /* 0x000fea0003800000 */
.L_x_10940:
        /* <DEDUP_REMOVED lines=10> */
.L_x_10952:
        /* <DEDUP_REMOVED lines=17> */
.L_x_10955:
[----:B------:R-:W-:-:S04]  /*bec0*/  LOP3.LUT R2, R3, 0x80000000, RZ, 0xc0, !PT ;  /* 0x8000000003027812 */ /* 0x000fc800078ec0ff */
[----:B------:R-:W-:-:S04]  /*bed0*/  SHF.R.U32.HI R3, RZ, 0x18, R2 ;  /* 0x00000018ff037819 */ /* 0x000fc80000011602 */
[----:B------:R-:W-:-:S04]  /*bee0*/  LOP3.LUT R0, R0, R3, RZ, 0xfc, !PT ;  /* 0x0000000300007212 */ /* 0x000fc800078efcff */
[----:B------:R-:W-:-:S07]  /*bef0*/  PRMT R8, R0, 0x7610, R8 ;  /* 0x0000761000087816 */ /* 0x000fce0000000008 */
.L_x_10954:
[----:B------:R-:W-:Y:S05]  /*bf00*/  BSYNC B0 ;  /* 0x0000000000007941 */ /* 0x000fea0003800000 */
.L_x_10953:
[----:B------:R4:W-:Y:S01]  /*bf10*/  STG.E.U8 desc[UR36][R16.64], R8 ;  /* 0x0000000810007986 */ /* 0x0009e2000c101124 */
[----:B------:R-:W-:Y:S05]  /*bf20*/  BRA `(.L_x_10933) ;  /* 0x00000004000c7947 */ /* 0x000fea0003800000 */
.L_x_10951:
        /* <DEDUP_REMOVED lines=17> */
.L_x_10958:
[----:B------:R-:W-:-:S04]  /*c040*/  LOP3.LUT R2, R3, 0x80000000, RZ, 0xc0, !PT ;  /* 0x8000000003027812 */ /* 0x000fc800078ec0ff */
[----:B------:R-:W-:-:S04]  /*c050*/  SHF.R.U32.HI R3, RZ, 0x18, R2 ;  /* 0x00000018ff037819 */ /* 0x000fc80000011602 */
[----:B------:R-:W-:-:S04]  /*c060*/  LOP3.LUT R0, R0, R3, RZ, 0xfc, !PT ;  /* 0x0000000300007212 */ /* 0x000fc800078efcff */
[----:B------:R-:W-:-:S07]  /*c070*/  PRMT R8, R0, 0x7610, R8 ;  /* 0x0000761000087816 */ /* 0x000fce0000000008 */
.L_x_10957:
[----:B------:R-:W-:Y:S05]  /*c080*/  BSYNC B0 ;  /* 0x0000000000007941 */ /* 0x000fea0003800000 */
.L_x_10956:
[----:B------:R0:W-:Y:S01]  /*c090*/  STG.E.U8 desc[UR36][R16.64], R8 ;  /* 0x0000000810007986 */ /* 0x0001e2000c101124 */
[----:B------:R-:W-:Y:S05]  /*c0a0*/  BRA `(.L_x_10933) ;  /* 0x0000000000ac7947 */ /* 0x000fea0003800000 */
.L_x_10950:
        /* <DEDUP_REMOVED lines=22> */
.L_x_10932:
        /* <DEDUP_REMOVED lines=15> */
[----:B-1-3--:R-:W-:Y:S05]  /*c300*/  CALL.ABS.NOINC R2 ;  /* 0x0000000002007343 */ /* 0x00afea0003c00000 */
.L_x_10961:
[----:B------:R-:W-:Y:S05]  /*c310*/  BRA `(.L_x_10933) ;  /* 0x0000000000107947 */ /* 0x000fea0003800000 */
.L_x_10960:
[----:B------:R-:W-:-:S05]  /*c320*/  IMAD.MOV.U32 R3, RZ, RZ, RZ ;  /* 0x000000ffff037224 */ /* 0x000fca00078e00ff */
[----:B------:R1:W-:Y:S01]  /*c330*/  STG.E.64 desc[UR36][R16.64], R2 ;  /* 0x0000000210007986 */ /* 0x0003e2000c101b24 */
[----:B------:R-:W-:Y:S05]  /*c340*/  BRA `(.L_x_10933) ;  /* 0x0000000000047947 */ /* 0x000fea0003800000 */
.L_x_10959:
[----:B------:R0:W-:Y:S02]  /*c350*/  STG.E desc[UR36][R16.64], R2 ;  /* 0x0000000210007986 */ /* 0x0001e4000c101924 */
.L_x_10933:
[----:B------:R-:W-:-:S07]  /*c360*/  VIADD R19, R19, 0x80 ;  /* 0x0000008013137836 */ /* 0x000fce0000000000 */
.L_x_10860:
[----:B------:R-:W-:Y:S05]  /*c370*/  BSYNC B6 ;  /* 0x0000000000067941 */ /* 0x000fea0003800000 */
.L_x_10859:
        /* <DEDUP_REMOVED lines=357> */
.L_x_10962:
        /* <DEDUP_REMOVED lines=20> */
.L_x_10966:
[----:B------:R0:W5:Y:S01]  /*db10*/  LDG.E.U8 R19, desc[UR36][R2.64] ;  /* 0x0000002402137981 */ /* 0x000162000c1e1100 */
[----:B------:R-:W-:Y:S05]  /*db20*/  BRA `(.L_x_10968) ;  /* 0x0000000c00347947 */ /* 0x000fea0003800000 */
.L_x_10965:
        /* <DEDUP_REMOVED lines=8> */
.L_x_10970:
[----:B------:R0:W5:Y:S01]  /*dbb0*/  LDG.E R19, desc[UR36][R2.64] ;  /* 0x0000002402137981 */ /* 0x000162000c1e1900 */
[----:B------:R-:W-:Y:S05]  /*dbc0*/  BRA `(.L_x_10968) ;  /* 0x0000000c000c7947 */ /* 0x000fea0003800000 */
.L_x_10969:
[----:B------:R0:W5:Y:S01]  /*dbd0*/  LDG.E.S16 R19, desc[UR36][R2.64] ;  /* 0x0000002402137981 */ /* 0x000162000c1e1700 */
[----:B------:R-:W-:Y:S05]  /*dbe0*/  BRA `(.L_x_10968) ;  /* 0x0000000c00047947 */ /* 0x000fea0003800000 */
.L_x_10964:
        /* <DEDUP_REMOVED lines=9> */
.L_x_10972:
[----:B------:R-:W2:Y:S02]  /*dc80*/  LDG.E.U16 R2, desc[UR36][R2.64] ;  /* 0x0000002402027981 */ /* 0x000ea4000c1e1500 */
[----:B--2---:R-:W-:-:S06]  /*dc90*/  HADD2.F32 R19, -RZ, R2.H0_H0 ;  /* 0x20000002ff137230 */ /* 0x004fcc0000004100 */
[----:B------:R-:W0:Y:S01]  /*dca0*/  F2I.FTZ.TRUNC.NTZ R19, R19 ;  /* 0x0000001300137305 */ /* 0x000e22000021f100 */
[----:B------:R-:W-:Y:S05]  /*dcb0*/  BRA `(.L_x_10968) ;  /* 0x0000000800d07947 */ /* 0x000fea0003800000 */
.L_x_10971:
        /* <DEDUP_REMOVED lines=9> */
.L_x_10974:
[----:B------:R-:W2:Y:S02]  /*dd50*/  LDG.E.U16 R2, desc[UR36][R2.64] ;  /* 0x0000002402027981 */ /* 0x000ea4000c1e1500 */
[----:B--2---:R-:W-:-:S06]  /*dd60*/  HADD2.F32 R19, -RZ, R2.H0_H0 ;  /* 0x20000002ff137230 */ /* 0x004fcc0000004100 */
[----:B------:R-:W0:Y:S01]  /*dd70*/  F2I.FTZ.TRUNC.NTZ R19, R19 ;  /* 0x0000001300137305 */ /* 0x000e22000021f100 */
[----:B------:R-:W-:Y:S05]  /*dd80*/  BRA `(.L_x_10968) ;  /* 0x00000008009c7947 */ /* 0x000fea0003800000 */
.L_x_10973:
[----:B------:R-:W2:Y:S02]  /*dd90*/  LDG.E.64 R2, desc[UR36][R2.64] ;  /* 0x0000002402027981 */ /* 0x000ea4000c1e1b00 */
[----:B--2---:R0:W1:Y:S01]  /*dda0*/  F2I.F64.TRUNC R19, R2 ;  /* 0x0000000200137311 */ /* 0x004062000030d100 */
[----:B------:R-:W-:Y:S05]  /*ddb0*/  BRA `(.L_x_10968) ;  /* 0x0000000800907947 */ /* 0x000fea0003800000 */
.L_x_10963:
        /* <DEDUP_REMOVED lines=12> */
.L_x_10977:
[----:B------:R-:W2:Y:S02]  /*de80*/  LDG.E.64 R2, desc[UR36][R2.64] ;  /* 0x0000002402027981 */ /* 0x000ea4000c1e1b00 */
[----:B--2---:R0:W1:Y:S01]  /*de90*/  F2I.F64.TRUNC R19, R2 ;  /* 0x0000000200137311 */ /* 0x004062000030d100 */
[----:B------:R-:W-:Y:S05]  /*dea0*/  BRA `(.L_x_10968) ;  /* 0x0000000800547947 */ /* 0x000fea0003800000 */
.L_x_10976:
        /* <DEDUP_REMOVED lines=27> */
.L_x_10979:
        /* <DEDUP_REMOVED lines=14> */
.L_x_10978:
[----:B------:R-:W2:Y:S02]  /*e140*/  LDG.E.U16 R19, desc[UR36][R2.64] ;  /* 0x0000002402137981 */ /* 0x000ea4000c1e1500 */
[----:B--2---:R-:W-:-:S06]  /*e150*/  IMAD.U32 R19, R19, 0x10000, RZ ;  /* 0x0001000013137824 */ /* 0x004fcc00078e00ff */
[----:B------:R-:W4:Y:S01]  /*e160*/  F2I.FTZ.TRUNC.NTZ R19, R19 ;  /* 0x0000001300137305 */ /* 0x000f22000021f100 */
[----:B------:R-:W-:Y:S05]  /*e170*/  BRA `(.L_x_10968) ;  /* 0x0000000400a07947 */ /* 0x000fea0003800000 */
.L_x_10975:
        /* <DEDUP_REMOVED lines=10> */
.L_x_10982:
        /* <DEDUP_REMOVED lines=21> */
.L_x_10986:
[----:B------:R-:W-:Y:S05]  /*e370*/  BSYNC B1 ;  /* 0x0000000000017941 */ /* 0x000fea0003800000 */
.L_x_10985:
[----:B------:R-:W-:Y:S01]  /*e380*/  IMAD.SHL.U32 R2, R2, 0x100000, RZ ;  /* 0x0010000002027824 */ /* 0x000fe200078e00ff */
[----:B------:R-:W-:-:S04]  /*e390*/  LEA R0, R0, 0x3b800000, 0x17 ;  /* 0x3b80000000007811 */ /* 0x000fc800078eb8ff */
[----:B------:R-:W-:-:S07]  /*e3a0*/  LOP3.LUT R19, R0, R2, R19, 0xfe, !PT ;  /* 0x0000000200137212 */ /* 0x000fce00078efe13 */
.L_x_10984:
[----:B------:R-:W-:Y:S05]  /*e3b0*/  BSYNC B0 ;  /* 0x0000000000007941 */ /* 0x000fea0003800000 */
.L_x_10983:
[----:B------:R-:W0:Y:S01]  /*e3c0*/  F2I.FTZ.TRUNC.NTZ R19, R19 ;  /* 0x0000001300137305 */ /* 0x000e22000021f100 */
[----:B------:R-:W-:Y:S05]  /*e3d0*/  BRA `(.L_x_10968) ;  /* 0x0000000400087947 */ /* 0x000fea0003800000 */
.L_x_10981:
        /* <DEDUP_REMOVED lines=21> */
.L_x_10990:
[----:B------:R-:W-:Y:S05]  /*e530*/  BSYNC B1 ;  /* 0x0000000000017941 */ /* 0x000fea0003800000 */
.L_x_10989:
[----:B------:R-:W-:Y:S01]  /*e540*/  IMAD.SHL.U32 R2, R2, 0x200000, RZ ;  /* 0x0020000002027824 */ /* 0x000fe200078e00ff */
[----:B------:R-:W-:-:S04]  /*e550*/  LEA R0, R0, 0x37800000, 0x17 ;  /* 0x3780000000007811 */ /* 0x000fc800078eb8ff */
[----:B------:R-:W-:-:S07]  /*e560*/  LOP3.LUT R19, R0, R2, R19, 0xfe, !PT ;  /* 0x0000000200137212 */ /* 0x000fce00078efe13 */
.L_x_10988:
[----:B------:R-:W-:Y:S05]  /*e570*/  BSYNC B0 ;  /* 0x0000000000007941 */ /* 0x000fea0003800000 */
.L_x_10987:
[----:B------:R-:W0:Y:S01]  /*e580*/  F2I.FTZ.TRUNC.NTZ R19, R19 ;  /* 0x0000001300137305 */ /* 0x000e22000021f100 */
[----:B------:R-:W-:Y:S05]  /*e590*/  BRA `(.L_x_10968) ;  /* 0x0000000000987947 */ /* 0x000fea0003800000 */
.L_x_10980:
        /* <DEDUP_REMOVED lines=14> */
.L_x_10994:
[----:B------:R-:W-:Y:S05]  /*e680*/  BSYNC B0 ;  /* 0x0000000000007941 */ /* 0x000fea0003800000 */
.L_x_10993:
[----:B------:R-:W0:Y:S01]  /*e690*/  F2I.FTZ.TRUNC.NTZ R19, R19 ;  /* 0x0000001300137305 */ /* 0x000e22000021f100 */
[----:B------:R-:W-:Y:S05]  /*e6a0*/  BRA `(.L_x_10968) ;  /* 0x0000000000547947 */ /* 0x000fea0003800000 */
.L_x_10967:
        /* <DEDUP_REMOVED lines=17> */
.L_x_10995:
[----:B------:R-:W-:Y:S05]  /*e7c0*/  BRA `(.L_x_10968) ;  /* 0x00000000000c7947 */ /* 0x000fea0003800000 */
.L_x_10992:
[----:B------:R0:W5:Y:S01]  /*e7d0*/  LDG.E R19, desc[UR36][R2.64] ;  /* 0x0000002402137981 */ /* 0x000162000c1e1900 */
[----:B------:R-:W-:Y:S05]  /*e7e0*/  BRA `(.L_x_10968) ;  /* 0x0000000000047947 */ /* 0x000fea0003800000 */
.L_x_10991:
[----:B------:R0:W5:Y:S02]  /*e7f0*/  LDG.E R19, desc[UR36][R2.64] ;  /* 0x0000002402137981 */ /* 0x000164000c1e1900 */
.L_x_10968:
        /* <DEDUP_REMOVED lines=17> */
.L_x_10999:
[----:B------:R2:W5:Y:S01]  /*e910*/  LDG.E.U8 R18, desc[UR36][R2.64] ;  /* 0x0000002402127981 */ /* 0x000562000c1e1100 */
[----:B------:R-:W-:Y:S05]  /*e920*/  BRA `(.L_x_11001) ;  /* 0x0000000c00347947 */ /* 0x000fea0003800000 */
.L_x_10998:
        /* <DEDUP_REMOVED lines=8> */
.L_x_11003:
[----:B------:R0:W5:Y:S01]  /*e9b0*/  LDG.E R18, desc[UR36][R2.64] ;  /* 0x0000002402127981 */ /* 0x000162000c1e1900 */
[----:B------:R-:W-:Y:S05]  /*e9c0*/  BRA `(.L_x_11001) ;  /* 0x0000000c000c7947 */ /* 0x000fea0003800000 */
.L_x_11002:
[----:B------:R0:W5:Y:S01]  /*e9d0*/  LDG.E.S16 R18, desc[UR36][R2.64] ;  /* 0x0000002402127981 */ /* 0x000162000c1e1700 */
[----:B------:R-:W-:Y:S05]  /*e9e0*/  BRA `(.L_x_11001) ;  /* 0x0000000c00047947 */ /* 0x000fea0003800000 */
.L_x_10997:
        /* <DEDUP_REMOVED lines=9> */
.L_x_11005:
[----:B------:R-:W2:Y:S02]  /*ea80*/  LDG.E.U16 R2, desc[UR36][R2.64] ;  /* 0x0000002402027981 */ /* 0x000ea4000c1e1500 */
[----:B--2---:R-:W-:-:S06]  /*ea90*/  HADD2.F32 R18, -RZ, R2.H0_H0 ;  /* 0x20000002ff127230 */ /* 0x004fcc0000004100 */
[----:B------:R-:W0:Y:S01]  /*eaa0*/  F2I.FTZ.TRUNC.NTZ R18, R18 ;  /* 0x0000001200127305 */ /* 0x000e22000021f100 */
[----:B------:R-:W-:Y:S05]  /*eab0*/  BRA `(.L_x_11001) ;  /* 0x0000000800d07947 */ /* 0x000fea0003800000 */
.L_x_11004:
        /* <DEDUP_REMOVED lines=9> */
.L_x_11007:
[----:B------:R-:W2:Y:S02]  /*eb50*/  LDG.E.U16 R2, desc[UR36][R2.64] ;  /* 0x0000002402027981 */ /* 0x000ea4000c1e1500 */
[----:B--2---:R-:W-:-:S06]  /*eb60*/  HADD2.F32 R18, -RZ, R2.H0_H0 ;  /* 0x20000002ff127230 */ /* 0x004fcc0000004100 */
[----:B------:R-:W0:Y:S01]  /*eb70*/  F2I.FTZ.TRUNC.NTZ R18, R18 ;  /* 0x0000001200127305 */ /* 0x000e22000021f100 */
[----:B------:R-:W-:Y:S05]  /*eb80*/  BRA `(.L_x_11001) ;  /* 0x00000008009c7947 */ /* 0x000fea0003800000 */
.L_x_11006:
[----:B------:R-:W2:Y:S02]  /*eb90*/  LDG.E.64 R2, desc[UR36][R2.64] ;  /* 0x0000002402027981 */ /* 0x000ea4000c1e1b00 */
[----:B--2---:R0:W2:Y:S01]  /*eba0*/  F2I.F64.TRUNC R18, R2 ;  /* 0x0000000200127311 */ /* 0x0040a2000030d100 */
[----:B------:R-:W-:Y:S05]  /*ebb0*/  BRA `(.L_x_11001) ;  /* 0x0000000800907947 */ /* 0x000fea0003800000 */
.L_x_10996:
        /* <DEDUP_REMOVED lines=12> */
.L_x_11010:
[----:B------:R-:W2:Y:S02]  /*ec80*/  LDG.E.64 R2, desc[UR36][R2.64] ;  /* 0x0000002402027981 */ /* 0x000ea4000c1e1b00 */
[----:B--2---:R0:W2:Y:S01]  /*ec90*/  F2I.F64.TRUNC R18, R2 ;  /* 0x0000000200127311 */ /* 0x0040a2000030d100 */
[----:B------:R-:W-:Y:S05]  /*eca0*/  BRA `(.L_x_11001) ;  /* 0x0000000800547947 */ /* 0x000fea0003800000 */
.L_x_11009:
        /* <DEDUP_REMOVED lines=27> */
.L_x_11012:
        /* <DEDUP_REMOVED lines=14> */
.L_x_11011:
[----:B------:R-:W2:Y:S02]  /*ef40*/  LDG.E.U16 R18, desc[UR36][R2.64] ;  /* 0x0000002402127981 */ /* 0x000ea4000c1e1500 */
[----:B--2---:R-:W-:-:S06]  /*ef50*/  IMAD.U32 R18, R18, 0x10000, RZ ;  /* 0x0001000012127824 */ /* 0x004fcc00078e00ff */
[----:B------:R-:W0:Y:S01]  /*ef60*/  F2I.FTZ.TRUNC.NTZ R18, R18 ;  /* 0x0000001200127305 */ /* 0x000e22000021f100 */
[----:B------:R-:W-:Y:S05]  /*ef70*/  BRA `(.L_x_11001) ;  /* 0x0000000400a07947 */ /* 0x000fea0003800000 */
.L_x_11008:
        /* <DEDUP_REMOVED lines=10> */
.L_x_11015:
        /* <DEDUP_REMOVED lines=21> */
.L_x_11019:
[----:B------:R-:W-:Y:S05]  /*f170*/  BSYNC B1 ;  /* 0x0000000000017941 */ /* 0x000fea0003800000 */
.L_x_11018:
[----:B------:R-:W-:Y:S01]  /*f180*/  IMAD.SHL.U32 R2, R2, 0x100000, RZ ;  /* 0x0010000002027824 */ /* 0x000fe200078e00ff */
[----:B------:R-:W-:-:S04]  /*f190*/  LEA R3, R0, 0x3b800000, 0x17 ;  /* 0x3b80000000037811 */ /* 0x000fc800078eb8ff */
[----:B------:R-:W-:-:S07]  /*f1a0*/  LOP3.LUT R18, R3, R2, R18, 0xfe, !PT ;  /* 0x0000000203127212 */ /* 0x000fce00078efe12 */
.L_x_11017:
[----:B------:R-:W-:Y:S05]  /*f1b0*/  BSYNC B0 ;  /* 0x0000000000007941 */ /* 0x000fea0003800000 */
.L_x_11016:
[----:B------:R-:W0:Y:S01]  /*f1c0*/  F2I.FTZ.TRUNC.NTZ R18, R18 ;  /* 0x0000001200127305 */ /* 0x000e22000021f100 */
[----:B------:R-:W-:Y:S05]  /*f1d0*/  BRA `(.L_x_11001) ;  /* 0x0000000400087947 */ /* 0x000fea0003800000 */
.L_x_11014:
        /* <DEDUP_REMOVED lines=21> */
.L_x_11023:
[----:B------:R-:W-:Y:S05]  /*f330*/  BSYNC B1 ;  /* 0x0000000000017941 */ /* 0x000fea0003800000 */
.L_x_11022:
[----:B------:R-:W-:Y:S01]  /*f340*/  IMAD.SHL.U32 R2, R2, 0x200000, RZ ;  /* 0x0020000002027824 */ /* 0x000fe200078e00ff */
[----:B------:R-:W-:-:S04]  /*f350*/  LEA R3, R0, 0x37800000, 0x17 ;  /* 0x3780000000037811 */ /* 0x000fc800078eb8ff */
[----:B------:R-:W-:-:S07]  /*f360*/  LOP3.LUT R18, R3, R2, R18, 0xfe, !PT ;  /* 0x0000000203127212 */ /* 0x000fce00078efe12 */
.L_x_11021:
[----:B------:R-:W-:Y:S05]  /*f370*/  BSYNC B0 ;  /* 0x0000000000007941 */ /* 0x000fea0003800000 */
.L_x_11020:
[----:B------:R-:W0:Y:S01]  /*f380*/  F2I.FTZ.TRUNC.NTZ R18, R18 ;  /* 0x0000001200127305 */ /* 0x000e22000021f100 */
[----:B------:R-:W-:Y:S05]  /*f390*/  BRA `(.L_x_11001) ;  /* 0x0000000000987947 */ /* 0x000fea0003800000 */
.L_x_11013:
        /* <DEDUP_REMOVED lines=14> */
.L_x_11027:
[----:B------:R-:W-:Y:S05]  /*f480*/  BSYNC B0 ;  /* 0x0000000000007941 */ /* 0x000fea0003800000 */
.L_x_11026:
[----:B------:R-:W0:Y:S01]  /*f490*/  F2I.FTZ.TRUNC.NTZ R18, R18 ;  /* 0x0000001200127305 */ /* 0x000e22000021f100 */
[----:B------:R-:W-:Y:S05]  /*f4a0*/  BRA `(.L_x_11001) ;  /* 0x0000000000547947 */ /* 0x000fea0003800000 */
.L_x_11000:
        /* <DEDUP_REMOVED lines=17> */
.L_x_11028:
[----:B------:R-:W-:Y:S05]  /*f5c0*/  BRA `(.L_x_11001) ;  /* 0x00000000000c7947 */ /* 0x000fea0003800000 */
.L_x_11025:
[----:B------:R0:W5:Y:S01]  /*f5d0*/  LDG.E R18, desc[UR36][R2.64] ;  /* 0x0000002402127981 */ /* 0x000162000c1e1900 */
[----:B------:R-:W-:Y:S05]  /*f5e0*/  BRA `(.L_x_11001) ;  /* 0x0000000000047947 */ /* 0x000fea0003800000 */
.L_x_11024:
[----:B------:R0:W5:Y:S02]  /*f5f0*/  LDG.E R18, desc[UR36][R2.64] ;  /* 0x0000002402127981 */ /* 0x000164000c1e1900 */
.L_x_11001:
[----:B0-2---:R-:W0:Y:S01]  /*f600*/  LDC.U8 R3, c[0x0][0x491] ;  /* 0x00012440ff037b82 */ /* 0x005e220000000000 */
        /* <DEDUP_REMOVED lines=16> */
.L_x_11032:
[----:B------:R-:W-:Y:S01]  /*f710*/  STG.E.U8 desc[UR36][R16.64], R2 ;  /* 0x0000000210007986 */ /* 0x000fe2000c101124 */
[----:B------:R-:W-:Y:S05]  /*f720*/  EXIT ;  /* 0x000000000000794d */ /* 0x000fea0003800000 */
.L_x_11031:
        /* <DEDUP_REMOVED lines=9> */
.L_x_11035:
[----:B------:R-:W-:Y:S01]  /*f7c0*/  STG.E desc[UR36][R16.64], R2 ;  /* 0x0000000210007986 */ /* 0x000fe2000c101924 */
[----:B------:R-:W-:Y:S05]  /*f7d0*/  EXIT ;  /* 0x000000000000794d */ /* 0x000fea0003800000 */
.L_x_11034:
[----:B------:R-:W-:Y:S01]  /*f7e0*/  STG.E.U16 desc[UR36][R16.64], R2 ;  /* 0x0000000210007986 */ /* 0x000fe2000c101524 */
[----:B------:R-:W-:Y:S05]  /*f7f0*/  EXIT ;  /* 0x000000000000794d */ /* 0x000fea0003800000 */
.L_x_11030:
        /* <DEDUP_REMOVED lines=9> */
.L_x_11037:
[----:B------:R-:W-:-:S04]  /*f890*/  I2FP.F32.U32 R0, R2 ;  /* 0x0000000200007245 */ /* 0x000fc80000201000 */
[----:B------:R-:W-:-:S05]  /*f8a0*/  F2FP.F16.F32.PACK_AB R0, RZ, R0 ;  /* 0x00000000ff00723e */ /* 0x000fca00000000ff */
[----:B------:R-:W-:Y:S01]  /*f8b0*/  STG.E.U16 desc[UR36][R16.64], R0 ;  /* 0x0000000010007986 */ /* 0x000fe2000c101524 */
[----:B------:R-:W-:Y:S05]  /*f8c0*/  EXIT ;  /* 0x000000000000794d */ /* 0x000fea0003800000 */
.L_x_11036:
        /* <DEDUP_REMOVED lines=10> */
.L_x_11039:
[----:B------:R-:W-:-:S04]  /*f970*/  I2FP.F32.U32 R2, R2 ;  /* 0x0000000200027245 */ /* 0x000fc80000201000 */
[----:B------:R-:W-:-:S04]  /*f980*/  F2FP.F16.F32.PACK_AB R3, RZ, R2 ;  /* 0x00000002ff03723e */ /* 0x000fc800000000ff */
[----:B------:R-:W-:-:S05]  /*f990*/  PRMT R3, R3, 0x5410, RZ ;  /* 0x0000541003037816 */ /* 0x000fca00000000ff */
[----:B------:R-:W-:Y:S01]  /*f9a0*/  STG.E desc[UR36][R16.64], R3 ;  /* 0x0000000310007986 */ /* 0x000fe2000c101924 */
[----:B------:R-:W-:Y:S05]  /*f9b0*/  EXIT ;  /* 0x000000000000794d */ /* 0x000fea0003800000 */
.L_x_11038:
[----:B------:R-:W0:Y:S02]  /*f9c0*/  I2F.F64.U32 R2, R2 ;  /* 0x0000000200027312 */ /* 0x000e240000201800 */
[----:B0-----:R-:W-:Y:S01]  /*f9d0*/  STG.E.64 desc[UR36][R16.64], R2 ;  /* 0x0000000210007986 */ /* 0x001fe2000c101b24 */
[----:B------:R-:W-:Y:S05]  /*f9e0*/  EXIT ;  /* 0x000000000000794d */ /* 0x000fea0003800000 */
.L_x_11029:
        /* <DEDUP_REMOVED lines=10> */
.L_x_11042:
[----:B------:R-:W0:Y:S01]  /*fa90*/  I2F.F64.U32 R4, R2 ;  /* 0x0000000200047312 */ /* 0x000e220000201800 */
[----:B------:R-:W-:-:S05]  /*faa0*/  CS2R R6, SRZ ;  /* 0x0000000000067805 */ /* 0x000fca000001ff00 */
[----:B0-----:R-:W-:Y:S01]  /*fab0*/  STG.E.128 desc[UR36][R16.64], R4 ;  /* 0x0000000410007986 */ /* 0x001fe2000c101d24 */
[----:B------:R-:W-:Y:S05]  /*fac0*/  EXIT ;  /* 0x000000000000794d */ /* 0x000fea0003800000 */
.L_x_11041:
        /* <DEDUP_REMOVED lines=21> */
.L_x_11046:
[----:B------:R-:W-:Y:S05]  /*fc20*/  BSYNC B0 ;  /* 0x0000000000007941 */ /* 0x000fea0003800000 */
.L_x_11045:
[----:B------:R-:W-:-:S05]  /*fc30*/  LOP3.LUT R3, R0, R3, RZ, 0xfc, !PT ;  /* 0x0000000300037212 */ /* 0x000fca00078efcff */
[----:B------:R-:W-:Y:S01]  /*fc40*/  STG.E.U8 desc[UR36][R16.64], R3 ;  /* 0x0000000310007986 */ /* 0x000fe2000c101124 */
[----:B------:R-:W-:Y:S05]  /*fc50*/  EXIT ;  /* 0x000000000000794d */ /* 0x000fea0003800000 */
.L_x_11044:
        /* <DEDUP_REMOVED lines=13> */
.L_x_11048:
[----:B------:R-:W-:Y:S01]  /*fd30*/  IMAD.MOV.U32 R0, RZ, RZ, 0x7f ;  /* 0x0000007fff007424 */ /* 0x000fe200078e00ff */
[----:B------:R-:W-:-:S04]  /*fd40*/  ISETP.GT.U32.AND P0, PT, R2, 0x7f800000, PT ;  /* 0x7f8000000200780c */ /* 0x000fc80003f04070 */
[----:B------:R-:W-:-:S09]  /*fd50*/  SEL R0, R0, 0x7c, P0 ;  /* 0x0000007c00007807 */ /* 0x000fd20000000000 */
.L_x_11049:
[----:B------:R-:W-:Y:S05]  /*fd60*/  BSYNC B0 ;  /* 0x0000000000007941 */ /* 0x000fea0003800000 */
.L_x_11047:
[----:B------:R-:W-:-:S04]  /*fd70*/  LOP3.LUT R2, R3, 0x80000000, RZ, 0xc0, !PT ;  /* 0x8000000003027812 */ /* 0x000fc800078ec0ff */
[----:B------:R-:W-:-:S04]  /*fd80*/  SHF.R.U32.HI R3, RZ, 0x18, R2 ;  /* 0x00000018ff037819 */ /* 0x000fc80000011602 */
[----:B------:R-:W-:-:S05]  /*fd90*/  LOP3.LUT R3, R0, R3, RZ, 0xfc, !PT ;  /* 0x0000000300037212 */ /* 0x000fca00078efcff */
[----:B------:R-:W-:Y:S01]  /*fda0*/  STG.E.U8 desc[UR36][R16.64], R3 ;  /* 0x0000000310007986 */ /* 0x000fe2000c101124 */
[----:B------:R-:W-:Y:S05]  /*fdb0*/  EXIT ;  /* 0x000000000000794d */ /* 0x000fea0003800000 */
.L_x_11043:
[----:B------:R-:W-:-:S04]  /*fdc0*/  I2FP.F32.U32 R0, R2 ;  /* 0x0000000200007245 */ /* 0x000fc80000201000 */
[----:B------:R-:W-:-:S05]  /*fdd0*/  F2FP.BF16.F32.PACK_AB R0, RZ, R0 ;  /* 0x00000000ff00723e */ /* 0x000fca00000010ff */
[----:B------:R-:W-:Y:S01]  /*fde0*/  STG.E.U16 desc[UR36][R16.64], R0 ;  /* 0x0000000010007986 */ /* 0x000fe2000c101524 */
[----:B------:R-:W-:Y:S05]  /*fdf0*/  EXIT ;  /* 0x000000000000794d */ /* 0x000fea0003800000 */
.L_x_11040:
        /* <DEDUP_REMOVED lines=10> */
.L_x_11052:
        /* <DEDUP_REMOVED lines=17> */
.L_x_11055:
[----:B------:R-:W-:-:S04]  /*ffb0*/  LOP3.LUT R2, R3, 0x80000000, RZ, 0xc0, !PT ;  /* 0x8000000003027812 */ /* 0x000fc800078ec0ff */
[----:B------:R-:W-:-:S04]  /*ffc0*/  SHF.R.U32.HI R3, RZ, 0x18, R2 ;  /* 0x00000018ff037819 */ /* 0x000fc80000011602 */
[----:B------:R-:W-:-:S04]  /*ffd0*/  LOP3.LUT R0, R0, R3, RZ, 0xfc, !PT ;  /* 0x0000000300007212 */ /* 0x000fc800078efcff */
[----:B------:R-:W-:-:S07]  /*ffe0*/  PRMT R8, R0, 0x7610, R8 ;  /* 0x0000761000087816 */ /* 0x000fce0000000008 */
.L_x_11054:
[----:B------:R-:W-:Y:S05]  /*fff0*/  BSYNC B0 ;  /* 0x0000000000007941 */ /* 0x000fea0003800000 */
.L_x_11053:
[----:B------:R-:W-:Y:S01]  /*10000*/  STG.E.U8 desc[UR36][R16.64], R8 ;  /* 0x0000000810007986 */ /* 0x000fe2000c101124 */
[----:B------:R-:W-:Y:S05]  /*10010*/  EXIT ;  /* 0x000000000000794d */ /* 0x000fea0003800000 */
.L_x_11051:
        /* <DEDUP_REMOVED lines=17> */
.L_x_11058:
[----:B------:R-:W-:-:S04]  /*10130*/  LOP3.LUT R2, R3, 0x80000000, RZ, 0xc0, !PT ;  /* 0x8000000003027812 */ /* 0x000fc800078ec0ff */
[----:B------:R-:W-:-:S04]  /*10140*/  SHF.R.U32.HI R3, RZ, 0x18, R2 ;  /* 0x00000018ff037819 */ /* 0x000fc80000011602 */
[----:B------:R-:W-:-:S04]  /*10150*/  LOP3.LUT R0, R0, R3, RZ, 0xfc, !PT ;  /* 0x0000000300007212 */ /* 0x000fc800078efcff */
[----:B------:R-:W-:-:S07]  /*10160*/  PRMT R8, R0, 0x7610, R8 ;  /* 0x0000761000087816 */ /* 0x000fce0000000008 */
.L_x_11057:
[----:B------:R-:W-:Y:S05]  /*10170*/  BSYNC B0 ;  /* 0x0000000000007941 */ /* 0x000fea0003800000 */
.L_x_11056:
[----:B------:R-:W-:Y:S01]  /*10180*/  STG.E.U8 desc[UR36][R16.64], R8 ;  /* 0x0000000810007986 */ /* 0x000fe2000c101124 */
[----:B------:R-:W-:Y:S05]  /*10190*/  EXIT ;  /* 0x000000000000794d */ /* 0x000fea0003800000 */
.L_x_11050:
        /* <DEDUP_REMOVED lines=22> */
.L_x_11033:
        /* <DEDUP_REMOVED lines=16> */
.L_x_11061:
[----:B------:R-:W-:Y:S05]  /*10400*/  EXIT ;  /* 0x000000000000794d */ /* 0x000fea0003800000 */
.L_x_11060:
[----:B------:R-:W-:-:S05]  /*10410*/  IMAD.MOV.U32 R3, RZ, RZ, RZ ;  /* 0x000000ffff037224 */ /* 0x000fca00078e00ff */
[----:B------:R-:W-:Y:S01]  /*10420*/  STG.E.64 desc[UR36][R16.64], R2 ;  /* 0x0000000210007986 */ /* 0x000fe2000c101b24 */
[----:B------:R-:W-:Y:S05]  /*10430*/  EXIT ;  /* 0x000000000000794d */ /* 0x000fea0003800000 */
.L_x_11059:
[----:B------:R-:W-:Y:S01]  /*10440*/  STG.E desc[UR36][R16.64], R2 ;  /* 0x0000000210007986 */ /* 0x000fe2000c101924 */
[----:B------:R-:W-:Y:S05]  /*10450*/  EXIT ;  /* 0x000000000000794d */ /* 0x000fea0003800000 */
.L_x_11062:
        /* <DEDUP_REMOVED lines=10> */
.L_x_43854:


//--------------------- .text._ZN2at6native27unrolled_elementwise_kernelINS0_13BinaryFunctorIiibZZZNS0_23logical_xor_kernel_cudaERNS_14TensorIteratorEENKUlvE0_clEvENKUlvE1_clEvEUliiE_EESt5arrayIPcLm3EELi4E23TrivialOffsetCalculatorILi2EjESC_ILi1EjENS0_6memory12LoadWithCastILi2EEENSF_13StoreWithCastILi1EEEEEviT_T0_T2_T3_T4_T5_ --------------------------
	.section	.text._ZN2at6native27unrolled_elementwise_kernelINS0_13BinaryFunctorIiibZZZNS0_23logical_xor_kernel_cudaERNS_14TensorIteratorEENKUlvE0_clEvENKUlvE1_clEvEUliiE_EESt5arrayIPcLm3EELi4E23TrivialOffsetCalculatorILi2EjESC_ILi1EjENS0_6memory12LoadWithCastILi2EEENSF_13StoreWithCastILi1EEEEEviT_T0_T2_T3_T4_T5_,"ax",@progbits
	.align	128
        .global         _ZN2at6native27unrolled_elementwise_kernelINS0_13BinaryFunctorIiibZZZNS0_23logical_xor_kernel_cudaERNS_14TensorIteratorEENKUlvE0_clEvENKUlvE1_clEvEUliiE_EESt5arrayIPcLm3EELi4E23TrivialOffsetCalculatorILi2EjESC_ILi1EjENS0_6memory12LoadWithCastILi2EEENSF_13StoreWithCastILi1EEEEEviT_T0_T2_T3_T4_T5_
        .type           _ZN2at6native27unrolled_elementwise_kernelINS0_13BinaryFunctorIiibZZZNS0_23logical_xor_kernel_cudaERNS_14TensorIteratorEENKUlvE0_clEvENKUlvE1_clEvEUliiE_EESt5arrayIPcLm3EELi4E23TrivialOffsetCalculatorILi2EjESC_ILi1EjENS0_6memory12LoadWithCastILi2EEENSF_13StoreWithCastILi1EEEEEviT_T0_T2_T3_T4_T5_,@function
        .size           _ZN2at6native27unrolled_elementwise_kernelINS0_13BinaryFunctorIiibZZZNS0_23logical_xor_kernel_cudaERNS_14TensorIteratorEENKUlvE0_clEvENKUlvE1_clEvEUliiE_EESt5arrayIPcLm3EELi4E23TrivialOffsetCalculatorILi2EjESC_ILi1EjENS0_6memory12LoadWithCastILi2EEENSF_13StoreWithCastILi1EEEEEviT_T0_T2_T3_T4_T5_,(.L_x_43855 - _ZN2at6native27unrolled_elementwise_kernelINS0_13BinaryFunctorIiibZZZNS0_23logical_xor_kernel_cudaERNS_14TensorIteratorEENKUlvE0_clEvENKUlvE1_clEvEUliiE_EESt5arrayIPcLm3EELi4E23TrivialOffsetCalculatorILi2EjESC_ILi1EjENS0_6memory12LoadWithCastILi2EEENSF_13StoreWithCastILi1EEEEEviT_T0_T2_T3_T4_T5_)
        .other          _ZN2at6native27unrolled_elementwise_kernelINS0_13BinaryFunctorIiibZZZNS0_23logical_xor_kernel_cudaERNS_14TensorIteratorEENKUlvE0_clEvENKUlvE1_clEvEUliiE_EESt5arrayIPcLm3EELi4E23TrivialOffsetCalculatorILi2EjESC_ILi1EjENS0_6memory12LoadWithCastILi2EEENSF_13StoreWithCastILi1EEEEEviT_T0_T2_T3_T4_T5_,@"STO_CUDA_ENTRY STV_DEFAULT"
_ZN2at6native27unrolled_elementwise_kernelINS0_13BinaryFunctorIiibZZZNS0_23logical_xor_kernel_cudaERNS_14TensorIteratorEENKUlvE0_clEvENKUlvE1_clEvEUliiE_EESt5arrayIPcLm3EELi4E23TrivialOffsetCalculatorILi2EjESC_ILi1EjENS0_6memory12LoadWithCastILi2EEENSF_13StoreWithCastILi1EEEEEviT_T0_T2_T3_T4_T5_:
.text._ZN2at6native27unrolled_elementwise_kernelINS0_13BinaryFunctorIiibZZZNS0_23logical_xor_kernel_cudaERNS_14TensorIteratorEENKUlvE0_clEvENKUlvE1_clEvEUliiE_EESt5arrayIPcLm3EELi4E23TrivialOffsetCalculatorILi2EjESC_ILi1EjENS0_6memory12LoadWithCastILi2EEENSF_13StoreWithCastILi1EEEEEviT_T0_T2_T3_T4_T5_:
        /* <DEDUP_REMOVED lines=32> */
.L_x_11068:
[----:B------:R3:W5:Y:S01]  /*0200*/  LDG.E.U8 R18, desc[UR36][R4.64] ;  /* 0x0000002404127981 */ /* 0x000762000c1e1100 */
[----:B------:R-:W-:Y:S05]  /*0210*/  BRA `(.L_x_11070) ;  /* 0x0000000c00387947 */ /* 0x000fea0003800000 */
.L_x_11067:
        /* <DEDUP_REMOVED lines=8> */
.L_x_11072:
[----:B------:R1:W5:Y:S01]  /*02a0*/  LDG.E R18, desc[UR36][R4.64] ;  /* 0x0000002404127981 */ /* 0x000362000c1e1900 */
[----:B------:R-:W-:Y:S05]  /*02b0*/  BRA `(.L_x_11070) ;  /* 0x0000000c00107947 */ /* 0x000fea0003800000 */
.L_x_11071:
[----:B------:R2:W5:Y:S01]  /*02c0*/  LDG.E.S16 R18, desc[UR36][R4.64] ;  /* 0x0000002404127981 */ /* 0x000562000c1e1700 */
[----:B------:R-:W-:Y:S05]  /*02d0*/  BRA `(.L_x_11070) ;  /* 0x0000000c00087947 */ /* 0x000fea0003800000 */
.L_x_11066:
        /* <DEDUP_REMOVED lines=9> */
.L_x_11074:
[----:B------:R-:W2:Y:S02]  /*0370*/  LDG.E.U16 R4, desc[UR36][R4.64] ;  /* 0x0000002404047981 */ /* 0x000ea4000c1e1500 */
[----:B--2---:R-:W-:-:S06]  /*0380*/  HADD2.F32 R18, -RZ, R4.H0_H0 ;  /* 0x20000004ff127230 */ /* 0x004fcc0000004100 */
[----:B------:R-:W0:Y:S01]  /*0390*/  F2I.FTZ.TRUNC.NTZ R18, R18 ;  /* 0x0000001200127305 */ /* 0x000e22000021f100 */
[----:B------:R-:W-:Y:S05]  /*03a0*/  BRA `(.L_x_11070) ;  /* 0x0000000800d47947 */ /* 0x000fea0003800000 */
.L_x_11073:
        /* <DEDUP_REMOVED lines=9> */
.L_x_11076:
[----:B------:R-:W2:Y:S02]  /*0440*/  LDG.E.U16 R4, desc[UR36][R4.64] ;  /* 0x0000002404047981 */ /* 0x000ea4000c1e1500 */
[----:B--2---:R-:W-:-:S06]  /*0450*/  HADD2.F32 R18, -RZ, R4.H0_H0 ;  /* 0x20000004ff127230 */ /* 0x004fcc0000004100 */
[----:B------:R-:W0:Y:S01]  /*0460*/  F2I.FTZ.TRUNC.NTZ R18, R18 ;  /* 0x0000001200127305 */ /* 0x000e22000021f100 */
[----:B------:R-:W-:Y:S05]  /*0470*/  BRA `(.L_x_11070) ;  /* 0x0000000800a07947 */ /* 0x000fea0003800000 */
.L_x_11075:
[----:B------:R-:W2:Y:S02]  /*0480*/  LDG.E.64 R18, desc[UR36][R4.64] ;  /* 0x0000002404127981 */ /* 0x000ea4000c1e1b00 */
[----:B--2---:R0:W1:Y:S01]  /*0490*/  F2I.F64.TRUNC R18, R18 ;  /* 0x0000001200127311 */ /* 0x004062000030d100 */
[----:B------:R-:W-:Y:S05]  /*04a0*/  BRA `(.L_x_11070) ;  /* 0x0000000800947947 */ /* 0x000fea0003800000 */
.L_x_11065:
        /* <DEDUP_REMOVED lines=12> */
.L_x_11079:
[----:B------:R-:W2:Y:S02]  /*0570*/  LDG.E.64 R4, desc[UR36][R4.64] ;  /* 0x0000002404047981 */ /* 0x000ea4000c1e1b00 */
[----:B--2---:R0:W1:Y:S01]  /*0580*/  F2I.F64.TRUNC R18, R4 ;  /* 0x0000000400127311 */ /* 0x004062000030d100 */
[----:B------:R-:W-:Y:S05]  /*0590*/  BRA `(.L_x_11070) ;  /* 0x0000000800587947 */ /* 0x000fea0003800000 */
.L_x_11078:
        /* <DEDUP_REMOVED lines=27> */
.L_x_11081:
        /* <DEDUP_REMOVED lines=13> */
[----:B------:R0:W1:Y:S01]  /*0820*/  F2I.FTZ.TRUNC.NTZ R18, R0 ;  /* 0x0000000000127305 */ /* 0x000062000021f100 */
[----:B------:R-:W-:Y:S05]  /*0830*/  BRA `(.L_x_11070) ;  /* 0x0000000400b07947 */ /* 0x000fea0003800000 */
.L_x_11080:
[----:B------:R-:W2:Y:S02]  /*0840*/  LDG.E.U16 R18, desc[UR36][R4.64] ;  /* 0x0000002404127981 */ /* 0x000ea4000c1e1500 */
[----:B--2---:R-:W-:-:S06]  /*0850*/  IMAD.U32 R18, R18, 0x10000, RZ ;  /* 0x0001000012127824 */ /* 0x004fcc00078e00ff */
[----:B------:R-:W0:Y:S01]  /*0860*/  F2I.FTZ.TRUNC.NTZ R18, R18 ;  /* 0x0000001200127305 */ /* 0x000e22000021f100 */
[----:B------:R-:W-:Y:S05]  /*0870*/  BRA `(.L_x_11070) ;  /* 0x0000000400a07947 */ /* 0x000fea0003800000 */
.L_x_11077:
        /* <DEDUP_REMOVED lines=10> */
.L_x_11084:
        /* <DEDUP_REMOVED lines=21> */
.L_x_11088:
[----:B------:R-:W-:Y:S05]  /*0a70*/  BSYNC B1 ;  /* 0x0000000000017941 */ /* 0x000fea0003800000 */
.L_x_11087:
[----:B------:R-:W-:Y:S01]  /*0a80*/  IMAD.SHL.U32 R3, R3, 0x100000, RZ ;  /* 0x0010000003037824 */ /* 0x000fe200078e00ff */
[----:B------:R-:W-:-:S04]  /*0a90*/  LEA R5, R0, 0x3b800000, 0x17 ;  /* 0x3b80000000057811 */ /* 0x000fc800078eb8ff */
[----:B------:R-:W-:-:S07]  /*0aa0*/  LOP3.LUT R18, R5, R3, R18, 0xfe, !PT ;  /* 0x0000000305127212 */ /* 0x000fce00078efe12 */
.L_x_11086:
[----:B------:R-:W-:Y:S05]  /*0ab0*/  BSYNC B0 ;  /* 0x0000000000007941 */ /* 0x000fea0003800000 */
.L_x_11085:
[----:B------:R-:W0:Y:S01]  /*0ac0*/  F2I.FTZ.TRUNC.NTZ R18, R18 ;  /* 0x0000001200127305 */ /* 0x000e22000021f100 */
[----:B------:R-:W-:Y:S05]  /*0ad0*/  BRA `(.L_x_11070) ;  /* 0x0000000400087947 */ /* 0x000fea0003800000 */
.L_x_11083:
        /* <DEDUP_REMOVED lines=21> */
.L_x_11092:
[----:B------:R-:W-:Y:S05]  /*0c30*/  BSYNC B1 ;  /* 0x0000000000017941 */ /* 0x000fea0003800000 */
.L_x_11091:
[----:B------:R-:W-:Y:S01]  /*0c40*/  IMAD.SHL.U32 R3, R3, 0x200000, RZ ;  /* 0x0020000003037824 */ /* 0x000fe200078e00ff */
[----:B------:R-:W-:-:S04]  /*0c50*/  LEA R5, R0, 0x37800000, 0x17 ;  /* 0x3780000000057811 */ /* 0x000fc800078eb8ff */
[----:B------:R-:W-:-:S07]  /*0c60*/  LOP3.LUT R18, R5, R3, R18, 0xfe, !PT ;  /* 0x0000000305127212 */ /* 0x000fce00078efe12 */
.L_x_11090:
[----:B------:R-:W-:Y:S05]  /*0c70*/  BSYNC B0 ;  /* 0x0000000000007941 */ /* 0x000fea0003800000 */
.L_x_11089:
[----:B------:R-:W0:Y:S01]  /*0c80*/  F2I.FTZ.TRUNC.NTZ R18, R18 ;  /* 0x0000001200127305 */ /* 0x000e22000021f100 */
[----:B------:R-:W-:Y:S05]  /*0c90*/  BRA `(.L_x_11070) ;  /* 0x0000000000987947 */ /* 0x000fea0003800000 */
.L_x_11082:
        /* <DEDUP_REMOVED lines=14> */
.L_x_11096:
[----:B------:R-:W-:Y:S05]  /*0d80*/  BSYNC B0 ;  /* 0x0000000000007941 */ /* 0x000fea0003800000 */
.L_x_11095:
[----:B------:R-:W0:Y:S01]  /*0d90*/  F2I.FTZ.TRUNC.NTZ R18, R18 ;  /* 0x0000001200127305 */ /* 0x000e22000021f100 */
[----:B------:R-:W-:Y:S05]  /*0da0*/  BRA `(.L_x_11070) ;  /* 0x0000000000547947 */ /* 0x000fea0003800000 */
.L_x_11069:
        /* <DEDUP_REMOVED lines=17> */
.L_x_11097:
[----:B------:R-:W-:Y:S05]  /*0ec0*/  BRA `(.L_x_11070) ;  /* 0x00000000000c7947 */ /* 0x000fea0003800000 */
.L_x_11094:
[----:B------:R0:W5:Y:S01]  /*0ed0*/  LDG.E R18, desc[UR36][R4.64] ;  /* 0x0000002404127981 */ /* 0x000162000c1e1900 */
[----:B------:R-:W-:Y:S05]  /*0ee0*/  BRA `(.L_x_11070) ;  /* 0x0000000000047947 */ /* 0x000fea0003800000 */
.L_x_11093:
[----:B------:R0:W5:Y:S02]  /*0ef0*/  LDG.E R18, desc[UR36][R4.64] ;  /* 0x0000002404127981 */ /* 0x000164000c1e1900 */
.L_x_11070:
        /* <DEDUP_REMOVED lines=18> */
.L_x_11101:
[----:B------:R1:W5:Y:S01]  /*1020*/  LDG.E.U8 R19, desc[UR36][R4.64] ;  /* 0x0000002404137981 */ /* 0x000362000c1e1100 */
[----:B------:R-:W-:Y:S05]  /*1030*/  BRA `(.L_x_11103) ;  /* 0x0000000c00347947 */ /* 0x000fea0003800000 */
.L_x_11100:
        /* <DEDUP_REMOVED lines=8> */
.L_x_11105:
[----:B------:R3:W5:Y:S01]  /*10c0*/  LDG.E R19, desc[UR36][R4.64] ;  /* 0x0000002404137981 */ /* 0x000762000c1e1900 */
[----:B------:R-:W-:Y:S05]  /*10d0*/  BRA `(.L_x_11103) ;  /* 0x0000000c000c7947 */ /* 0x000fea0003800000 */
.L_x_11104:
[----:B------:R2:W5:Y:S01]  /*10e0*/  LDG.E.S16 R19, desc[UR36][R4.64] ;  /* 0x0000002404137981 */ /* 0x000562000c1e1700 */
[----:B------:R-:W-:Y:S05]  /*10f0*/  BRA `(.L_x_11103) ;  /* 0x0000000c00047947 */ /* 0x000fea0003800000 */
.L_x_11099:
        /* <DEDUP_REMOVED lines=9> */
.L_x_11107:
[----:B------:R-:W2:Y:S02]  /*1190*/  LDG.E.U16 R4, desc[UR36][R4.64] ;  /* 0x0000002404047981 */ /* 0x000ea4000c1e1500 */
[----:B--2---:R-:W-:-:S06]  /*11a0*/  HADD2.F32 R19, -RZ, R4.H0_H0 ;  /* 0x20000004ff137230 */ /* 0x004fcc0000004100 */
[----:B------:R-:W0:Y:S01]  /*11b0*/  F2I.FTZ.TRUNC.NTZ R19, R19 ;  /* 0x0000001300137305 */ /* 0x000e22000021f100 */
[----:B------:R-:W-:Y:S05]  /*11c0*/  BRA `(.L_x_11103) ;  /* 0x0000000800d07947 */ /* 0x000fea0003800000 */
.L_x_11106:
        /* <DEDUP_REMOVED lines=9> */
.L_x_11109:
[----:B------:R-:W2:Y:S02]  /*1260*/  LDG.E.U16 R4, desc[UR36][R4.64] ;  /* 0x0000002404047981 */ /* 0x000ea4000c1e1500 */
[----:B--2---:R-:W-:-:S06]  /*1270*/  HADD2.F32 R19, -RZ, R4.H0_H0 ;  /* 0x20000004ff137230 */ /* 0x004fcc0000004100 */
[----:B------:R-:W0:Y:S01]  /*1280*/  F2I.FTZ.TRUNC.NTZ R19, R19 ;  /* 0x0000001300137305 */ /* 0x000e22000021f100 */
[----:B------:R-:W-:Y:S05]  /*1290*/  BRA `(.L_x_11103) ;  /* 0x00000008009c7947 */ /* 0x000fea0003800000 */
.L_x_11108:
[----:B------:R-:W2:Y:S02]  /*12a0*/  LDG.E.64 R4, desc[UR36][R4.64] ;  /* 0x0000002404047981 */ /* 0x000ea4000c1e1b00 */
[----:B--2---:R0:W1:Y:S01]  /*12b0*/  F2I.F64.TRUNC R19, R4 ;  /* 0x0000000400137311 */ /* 0x004062000030d100 */
[----:B------:R-:W-:Y:S05]  /*12c0*/  BRA `(.L_x_11103) ;  /* 0x0000000800907947 */ /* 0x000fea0003800000 */
.L_x_11098:
        /* <DEDUP_REMOVED lines=12> */
.L_x_11112:
[----:B------:R-:W2:Y:S02]  /*1390*/  LDG.E.64 R4, desc[UR36][R4.64] ;  /* 0x0000002404047981 */ /* 0x000ea4000c1e1b00 */
[----:B--2---:R0:W1:Y:S01]  /*13a0*/  F2I.F64.TRUNC R19, R4 ;  /* 0x0000000400137311 */ /* 0x004062000030d100 */
[----:B------:R-:W-:Y:S05]  /*13b0*/  BRA `(.L_x_11103) ;  /* 0x0000000800547947 */ /* 0x000fea0003800000 */
.L_x_11111:
        /* <DEDUP_REMOVED lines=27> */
.L_x_11114:
        /* <DEDUP_REMOVED lines=14> */
.L_x_11113:
[----:B------:R-:W2:Y:S02]  /*1650*/  LDG.E.U16 R19, desc[UR36][R4.64] ;  /* 0x0000002404137981 */ /* 0x000ea4000c1e1500 */
[----:B--2---:R-:W-:-:S06]  /*1660*/  IMAD.U32 R19, R19, 0x10000, RZ ;  /* 0x0001000013137824 */ /* 0x004fcc00078e00ff */
[----:B------:R-:W0:Y:S01]  /*1670*/  F2I.FTZ.TRUNC.NTZ R19, R19 ;  /* 0x0000001300137305 */ /* 0x000e22000021f100 */
[----:B------:R-:W-:Y:S05]  /*1680*/  BRA `(.L_x_11103) ;  /* 0x0000000400a07947 */ /* 0x000fea0003800000 */
.L_x_11110:
        /* <DEDUP_REMOVED lines=10> */
.L_x_11117:
        /* <DEDUP_REMOVED lines=21> */
.L_x_11121:
[----:B------:R-:W-:Y:S05]  /*1880*/  BSYNC B1 ;  /* 0x0000000000017941 */ /* 0x000fea0003800000 */
.L_x_11120:
[----:B------:R-:W-:Y:S01]  /*1890*/  IMAD.SHL.U32 R3, R3, 0x100000, RZ ;  /* 0x0010000003037824 */ /* 0x000fe200078e00ff */
[----:B------:R-:W-:-:S04]  /*18a0*/  LEA R0, R0, 0x3b800000, 0x17 ;  /* 0x3b80000000007811 */ /* 0x000fc800078eb8ff */
[----:B------:R-:W-:-:S07]  /*18b0*/  LOP3.LUT R19, R0, R3, R19, 0xfe, !PT ;  /* 0x0000000300137212 */ /* 0x000fce00078efe13 */
.L_x_11119:
[----:B------:R-:W-:Y:S05]  /*18c0*/  BSYNC B0 ;  /* 0x0000000000007941 */ /* 0x000fea0003800000 */
.L_x_11118:
[----:B------:R-:W0:Y:S01]  /*18d0*/  F2I.FTZ.TRUNC.NTZ R19, R19 ;  /* 0x0000001300137305 */ /* 0x000e22000021f100 */
[----:B------:R-:W-:Y:S05]  /*18e0*/  BRA `(.L_x_11103) ;  /* 0x0000000400087947 */ /* 0x000fea0003800000 */
.L_x_11116:
        /* <DEDUP_REMOVED lines=21> */
.L_x_11125:
[----:B------:R-:W-:Y:S05]  /*1a40*/  BSYNC B1 ;  /* 0x0000000000017941 */ /* 0x000fea0003800000 */
.L_x_11124:
[----:B------:R-:W-:Y:S01]  /*1a50*/  IMAD.SHL.U32 R3, R3, 0x200000, RZ ;  /* 0x0020000003037824 */ /* 0x000fe200078e00ff */
[----:B------:R-:W-:-:S04]  /*1a60*/  LEA R0, R0, 0x37800000, 0x17 ;  /* 0x3780000000007811 */ /* 0x000fc800078eb8ff */
[----:B------:R-:W-:-:S07]  /*1a70*/  LOP3.LUT R19, R0, R3, R19, 0xfe, !PT ;  /* 0x0000000300137212 */ /* 0x000fce00078efe13 */
.L_x_11123:
[----:B------:R-:W-:Y:S05]  /*1a80*/  BSYNC B0 ;  /* 0x0000000000007941 */ /* 0x000fea0003800000 */
.L_x_11122:
[----:B------:R-:W0:Y:S01]  /*1a90*/  F2I.FTZ.TRUNC.NTZ R19, R19 ;  /* 0x0000001300137305 */ /* 0x000e22000021f100 */
[----:B------:R-:W-:Y:S05]  /*1aa0*/  BRA `(.L_x_11103) ;  /* 0x0000000000987947 */ /* 0x000fea0003800000 */
.L_x_11115:
        /* <DEDUP_REMOVED lines=14> */
.L_x_11129:
[----:B------:R-:W-:Y:S05]  /*1b90*/  BSYNC B0 ;  /* 0x0000000000007941 */ /* 0x000fea0003800000 */
.L_x_11128:
[----:B------:R-:W0:Y:S01]  /*1ba0*/  F2I.FTZ.TRUNC.NTZ R19, R19 ;  /* 0x0000001300137305 */ /* 0x000e22000021f100 */
[----:B------:R-:W-:Y:S05]  /*1bb0*/  BRA `(.L_x_11103) ;  /* 0x0000000000547947 */ /* 0x000fea0003800000 */
.L_x_11102:
        /* <DEDUP_REMOVED lines=17> */
.L_x_11130:
[----:B------:R-:W-:Y:S05]  /*1cd0*/  BRA `(.L_x_11103) ;  /* 0x00000000000c7947 */ /* 0x000fea0003800000 */
.L_x_11127:
[----:B------:R0:W5:Y:S01]  /*1ce0*/  LDG.E R19, desc[UR36][R4.64] ;  /* 0x0000002404137981 */ /* 0x000162000c1e1900 */
[----:B------:R-:W-:Y:S05]  /*1cf0*/  BRA `(.L_x_11103) ;  /* 0x0000000000047947 */ /* 0x000fea0003800000 */
.L_x_11126:
[----:B------:R0:W5:Y:S02]  /*1d00*/  LDG.E R19, desc[UR36][R4.64] ;  /* 0x0000002404137981 */ /* 0x000164000c1e1900 */
.L_x_11103:
[----:B------:R-:W2:Y:S02]  /*1d10*/  S2R R27, SR_TID.X ;  /* 0x00000000001b7919 */ /* 0x000ea40000002100 */
[----:B--2---:R-:W-:-:S07]  /*1d20*/  VIADD R27, R27, 0x80 ;  /* 0x000000801b1b7836 */ /* 0x004fce0000000000 */
.L_x_11064:
[----:B------:R-:W-:Y:S05]  /*1d30*/  BSYNC B6 ;  /* 0x0000000000067941 */ /* 0x000fea0003800000 */
.L_x_11063:
[----:B------:R-:W-:Y:S01]  /*1d40*/  ISETP.GE.AND P0, PT, R27, R28, PT ;  /* 0x0000001c1b00720c */ /* 0x000fe20003f06270 */
[----:B------:R-:W-:Y:S01]  /*1d50*/  BSSY B6, `(.L_x_11131) ;  /* 0x00001c7000067945 */ /* 0x000fe20003800000 */
[----:B------:R-:W-:-:S11]  /*1d60*/  IMAD.MOV.U32 R22, RZ, RZ, RZ ;  /* 0x000000ffff167224 */ /* 0x000fd600078e00ff */
        /* <DEDUP_REMOVED lines=20> */
.L_x_11136:
[----:B------:R0:W5:Y:S01]  /*1eb0*/  LDG.E.U8 R17, desc[UR36][R4.64] ;  /* 0x0000002404117981 */ /* 0x000162000c1e1100 */
[----:B------:R-:W-:Y:S05]  /*1ec0*/  BRA `(.L_x_11138) ;  /* 0x0000000c00347947 */ /* 0x000fea0003800000 */
.L_x_11135:
        /* <DEDUP_REMOVED lines=8> */
.L_x_11140:
[----:B------:R0:W5:Y:S01]  /*1f50*/  LDG.E R17, desc[UR36][R4.64] ;  /* 0x0000002404117981 */ /* 0x000162000c1e1900 */
[----:B------:R-:W-:Y:S05]  /*1f60*/  BRA `(.L_x_11138) ;  /* 0x0000000c000c7947 */ /* 0x000fea0003800000 */
.L_x_11139:
[----:B------:R0:W5:Y:S01]  /*1f70*/  LDG.E.S16 R17, desc[UR36][R4.64] ;  /* 0x0000002404117981 */ /* 0x000162000c1e1700 */
[----:B------:R-:W-:Y:S05]  /*1f80*/  BRA `(.L_x_11138) ;  /* 0x0000000c00047947 */ /* 0x000fea0003800000 */
.L_x_11134:
        /* <DEDUP_REMOVED lines=9> */
.L_x_11142:
[----:B------:R-:W2:Y:S02]  /*2020*/  LDG.E.U16 R4, desc[UR36][R4.64] ;  /* 0x0000002404047981 */ /* 0x000ea4000c1e1500 */
[----:B--2---:R-:W-:-:S06]  /*2030*/  HADD2.F32 R17, -RZ, R4.H0_H0 ;  /* 0x20000004ff117230 */ /* 0x004fcc0000004100 */
[----:B------:R-:W0:Y:S01]  /*2040*/  F2I.FTZ.TRUNC.NTZ R17, R17 ;  /* 0x0000001100117305 */ /* 0x000e22000021f100 */
[----:B------:R-:W-:Y:S05]  /*2050*/  BRA `(.L_x_11138) ;  /* 0x0000000800d07947 */ /* 0x000fea0003800000 */
.L_x_11141:
        /* <DEDUP_REMOVED lines=9> */
.L_x_11144:
[----:B------:R-:W2:Y:S02]  /*20f0*/  LDG.E.U16 R4, desc[UR36][R4.64] ;  /* 0x0000002404047981 */ /* 0x000ea4000c1e1500 */
[----:B--2---:R-:W-:-:S06]  /*2100*/  HADD2.F32 R17, -RZ, R4.H0_H0 ;  /* 0x20000004ff117230 */ /* 0x004fcc0000004100 */
[----:B------:R-:W0:Y:S01]  /*2110*/  F2I.FTZ.TRUNC.NTZ R17, R17 ;  /* 0x0000001100117305 */ /* 0x000e22000021f100 */
[----:B------:R-:W-:Y:S05]  /*2120*/  BRA `(.L_x_11138) ;  /* 0x00000008009c7947 */ /* 0x000fea0003800000 */
.L_x_11143:
[----:B------:R-:W2:Y:S02]  /*2130*/  LDG.E.64 R4, desc[UR36][R4.64] ;  /* 0x0000002404047981 */ /* 0x000ea4000c1e1b00 */
[----:B--2---:R0:W1:Y:S01]  /*2140*/  F2I.F64.TRUNC R17, R4 ;  /* 0x0000000400117311 */ /* 0x004062000030d100 */
[----:B------:R-:W-:Y:S05]  /*2150*/  BRA `(.L_x_11138) ;  /* 0x0000000800907947 */ /* 0x000fea0003800000 */
.L_x_11133:
        /* <DEDUP_REMOVED lines=12> */
.L_x_11147:
[----:B------:R-:W2:Y:S02]  /*2220*/  LDG.E.64 R4, desc[UR36][R4.64] ;  /* 0x0000002404047981 */ /* 0x000ea4000c1e1b00 */
[----:B--2---:R0:W1:Y:S01]  /*2230*/  F2I.F64.TRUNC R17, R4 ;  /* 0x0000000400117311 */ /* 0x004062000030d100 */
[----:B------:R-:W-:Y:S05]  /*2240*/  BRA `(.L_x_11138) ;  /* 0x0000000800547947 */ /* 0x000fea0003800000 */
.L_x_11146:
        /* <DEDUP_REMOVED lines=27> */
.L_x_11149:
        /* <DEDUP_REMOVED lines=12> */
[----:B------:R3:W4:Y:S01]  /*24c0*/  F2I.FTZ.TRUNC.NTZ R17, R0 ;  /* 0x0000000000117305 */ /* 0x000722000021f100 */
[----:B------:R-:W-:Y:S05]  /*24d0*/  BRA `(.L_x_11138) ;  /* 0x0000000400b07947 */ /* 0x000fea0003800000 */
.L_x_11148:
[----:B------:R-:W2:Y:S02]  /*24e0*/  LDG.E.U16 R17, desc[UR36][R4.64] ;  /* 0x0000002404117981 */ /* 0x000ea4000c1e1500 */
[----:B--2---:R-:W-:-:S06]  /*24f0*/  IMAD.U32 R17, R17, 0x10000, RZ ;  /* 0x0001000011117824 */ /* 0x004fcc00078e00ff */
[----:B------:R-:W2:Y:S01]  /*2500*/  F2I.FTZ.TRUNC.NTZ R17, R17 ;  /* 0x0000001100117305 */ /* 0x000ea2000021f100 */
[----:B------:R-:W-:Y:S05]  /*2510*/  BRA `(.L_x_11138) ;  /* 0x0000000400a07947 */ /* 0x000fea0003800000 */
.L_x_11145:
        /* <DEDUP_REMOVED lines=10> */
.L_x_11152:
        /* <DEDUP_REMOVED lines=21> */
.L_x_11156:
[----:B------:R-:W-:Y:S05]  /*2710*/  BSYNC B1 ;  /* 0x0000000000017941 */ /* 0x000fea0003800000 */
.L_x_11155:
[----:B------:R-:W-:Y:S01]  /*2720*/  IMAD.SHL.U32 R3, R3, 0x100000, RZ ;  /* 0x0010000003037824 */ /* 0x000fe200078e00ff */
[----:B------:R-:W-:-:S04]  /*2730*/  LEA R0, R0, 0x3b800000, 0x17 ;  /* 0x3b80000000007811 */ /* 0x000fc800078eb8ff */
[----:B------:R-:W-:-:S07]  /*2740*/  LOP3.LUT R17, R0, R3, R17, 0xfe, !PT ;  /* 0x0000000300117212 */ /* 0x000fce00078efe11 */
.L_x_11154:
[----:B------:R-:W-:Y:S05]  /*2750*/  BSYNC B0 ;  /* 0x0000000000007941 */ /* 0x000fea0003800000 */
.L_x_11153:
[----:B------:R-:W0:Y:S01]  /*2760*/  F2I.FTZ.TRUNC.NTZ R17, R17 ;  /* 0x0000001100117305 */ /* 0x000e22000021f100 */
[----:B------:R-:W-:Y:S05]  /*2770*/  BRA `(.L_x_11138) ;  /* 0x0000000400087947 */ /* 0x000fea0003800000 */
.L_x_11151:
        /* <DEDUP_REMOVED lines=21> */
.L_x_11160:
[----:B------:R-:W-:Y:S05]  /*28d0*/  BSYNC B1 ;  /* 0x0000000000017941 */ /* 0x000fea0003800000 */
.L_x_11159:
[----:B------:R-:W-:Y:S01]  /*28e0*/  IMAD.SHL.U32 R3, R3, 0x200000, RZ ;  /* 0x0020000003037824 */ /* 0x000fe200078e00ff */
[----:B------:R-:W-:-:S04]  /*28f0*/  LEA R0, R0, 0x37800000, 0x17 ;  /* 0x3780000000007811 */ /* 0x000fc800078eb8ff */
[----:B------:R-:W-:-:S07]  /*2900*/  LOP3.LUT R17, R0, R3, R17, 0xfe, !PT ;  /* 0x0000000300117212 */ /* 0x000fce00078efe11 */
.L_x_11158:
[----:B------:R-:W-:Y:S05]  /*2910*/  BSYNC B0 ;  /* 0x0000000000007941 */ /* 0x000fea0003800000 */
.L_x_11157:
[----:B------:R-:W0:Y:S01]  /*2920*/  F2I.FTZ.TRUNC.NTZ R17, R17 ;  /* 0x0000001100117305 */ /* 0x000e22000021f100 */
[----:B------:R-:W-:Y:S05]  /*2930*/  BRA `(.L_x_11138) ;  /* 0x0000000000987947 */ /* 0x000fea0003800000 */
.L_x_11150:
        /* <DEDUP_REMOVED lines=14> */
.L_x_11164:
[----:B------:R-:W-:Y:S05]  /*2a20*/  BSYNC B0 ;  /* 0x0000000000007941 */ /* 0x000fea0003800000 */
.L_x_11163:
[----:B------:R-:W0:Y:S01]  /*2a30*/  F2I.FTZ.TRUNC.NTZ R17, R17 ;  /* 0x0000001100117305 */ /* 0x000e22000021f100 */
[----:B------:R-:W-:Y:S05]  /*2a40*/  BRA `(.L_x_11138) ;  /* 0x0000000000547947 */ /* 0x000fea0003800000 */
.L_x_11137:
        /* <DEDUP_REMOVED lines=17> */
.L_x_11165:
[----:B------:R-:W-:Y:S05]  /*2b60*/  BRA `(.L_x_11138) ;  /* 0x00000000000c7947 */ /* 0x000fea0003800000 */
.L_x_11162:
[----:B------:R0:W5:Y:S01]  /*2b70*/  LDG.E R17, desc[UR36][R4.64] ;  /* 0x0000002404117981 */ /* 0x000162000c1e1900 */
[----:B------:R-:W-:Y:S05]  /*2b80*/  BRA `(.L_x_11138) ;  /* 0x0000000000047947 */ /* 0x000fea0003800000 */
.L_x_11161:
[----:B------:R0:W5:Y:S02]  /*2b90*/  LDG.E R17, desc[UR36][R4.64] ;  /* 0x0000002404117981 */ /* 0x000164000c1e1900 */
.L_x_11138:
        /* <DEDUP_REMOVED lines=18> */
.L_x_11169:
[----:B------:R0:W5:Y:S01]  /*2cc0*/  LDG.E.U8 R22, desc[UR36][R4.64] ;  /* 0x0000002404167981 */ /* 0x000162000c1e1100 */
[----:B------:R-:W-:Y:S05]  /*2cd0*/  BRA `(.L_x_11171) ;  /* 0x0000000c00347947 */ /* 0x000fea0003800000 */
.L_x_11168:
        /* <DEDUP_REMOVED lines=8> */
.L_x_11173:
[----:B------:R0:W5:Y:S01]  /*2d60*/  LDG.E R22, desc[UR36][R4.64] ;  /* 0x0000002404167981 */ /* 0x000162000c1e1900 */
[----:B------:R-:W-:Y:S05]  /*2d70*/  BRA `(.L_x_11171) ;  /* 0x0000000c000c7947 */ /* 0x000fea0003800000 */
.L_x_11172:
[----:B------:R0:W5:Y:S01]  /*2d80*/  LDG.E.S16 R22, desc[UR36][R4.64] ;  /* 0x0000002404167981 */ /* 0x000162000c1e1700 */
[----:B------:R-:W-:Y:S05]  /*2d90*/  BRA `(.L_x_11171) ;  /* 0x0000000c00047947 */ /* 0x000fea0003800000 */
.L_x_11167:
        /* <DEDUP_REMOVED lines=9> */
.L_x_11175:
[----:B------:R-:W3:Y:S02]  /*2e30*/  LDG.E.U16 R4, desc[UR36][R4.64] ;  /* 0x0000002404047981 */ /* 0x000ee4000c1e1500 */
[----:B---3--:R-:W-:-:S06]  /*2e40*/  HADD2.F32 R22, -RZ, R4.H0_H0 ;  /* 0x20000004ff167230 */ /* 0x008fcc0000004100 */
[----:B------:R-:W0:Y:S01]  /*2e50*/  F2I.FTZ.TRUNC.NTZ R22, R22 ;  /* 0x0000001600167305 */ /* 0x000e22000021f100 */
[----:B------:R-:W-:Y:S05]  /*2e60*/  BRA `(.L_x_11171) ;  /* 0x0000000800d07947 */ /* 0x000fea0003800000 */
.L_x_11174:
        /* <DEDUP_REMOVED lines=9> */
.L_x_11177:
[----:B------:R-:W3:Y:S02]  /*2f00*/  LDG.E.U16 R4, desc[UR36][R4.64] ;  /* 0x0000002404047981 */ /* 0x000ee4000c1e1500 */
[----:B---3--:R-:W-:-:S06]  /*2f10*/  HADD2.F32 R22, -RZ, R4.H0_H0 ;  /* 0x20000004ff167230 */ /* 0x008fcc0000004100 */
[----:B------:R-:W0:Y:S01]  /*2f20*/  F2I.FTZ.TRUNC.NTZ R22, R22 ;  /* 0x0000001600167305 */ /* 0x000e22000021f100 */
[----:B------:R-:W-:Y:S05]  /*2f30*/  BRA `(.L_x_11171) ;  /* 0x00000008009c7947 */ /* 0x000fea0003800000 */
.L_x_11176:
[----:B------:R-:W3:Y:S02]  /*2f40*/  LDG.E.64 R22, desc[UR36][R4.64] ;  /* 0x0000002404167981 */ /* 0x000ee4000c1e1b00 */
[----:B---3--:R0:W3:Y:S01]  /*2f50*/  F2I.F64.TRUNC R22, R22 ;  /* 0x0000001600167311 */ /* 0x0080e2000030d100 */
[----:B------:R-:W-:Y:S05]  /*2f60*/  BRA `(.L_x_11171) ;  /* 0x0000000800907947 */ /* 0x000fea0003800000 */
.L_x_11166:
        /* <DEDUP_REMOVED lines=12> */
.L_x_11180:
[----:B------:R-:W3:Y:S02]  /*3030*/  LDG.E.64 R4, desc[UR36][R4.64] ;  /* 0x0000002404047981 */ /* 0x000ee4000c1e1b00 */
[----:B---3--:R0:W3:Y:S01]  /*3040*/  F2I.F64.TRUNC R22, R4 ;  /* 0x0000000400167311 */ /* 0x0080e2000030d100 */
[----:B------:R-:W-:Y:S05]  /*3050*/  BRA `(.L_x_11171) ;  /* 0x0000000800547947 */ /* 0x000fea0003800000 */
.L_x_11179:
        /* <DEDUP_REMOVED lines=27> */
.L_x_11182:
        /* <DEDUP_REMOVED lines=12> */
[----:B------:R0:W3:Y:S01]  /*32d0*/  F2I.FTZ.TRUNC.NTZ R22, R0 ;  /* 0x0000000000167305 */ /* 0x0000e2000021f100 */
[----:B------:R-:W-:Y:S05]  /*32e0*/  BRA `(.L_x_11171) ;  /* 0x0000000400b07947 */ /* 0x000fea0003800000 */
.L_x_11181:
[----:B------:R-:W3:Y:S02]  /*32f0*/  LDG.E.U16 R22, desc[UR36][R4.64] ;  /* 0x0000002404167981 */ /* 0x000ee4000c1e1500 */
[----:B---3--:R-:W-:-:S06]  /*3300*/  IMAD.U32 R22, R22, 0x10000, RZ ;  /* 0x0001000016167824 */ /* 0x008fcc00078e00ff */
[----:B------:R-:W0:Y:S01]  /*3310*/  F2I.FTZ.TRUNC.NTZ R22, R22 ;  /* 0x0000001600167305 */ /* 0x000e22000021f100 */
[----:B------:R-:W-:Y:S05]  /*3320*/  BRA `(.L_x_11171) ;  /* 0x0000000400a07947 */ /* 0x000fea0003800000 */
.L_x_11178:
        /* <DEDUP_REMOVED lines=10> */
.L_x_11185:
        /* <DEDUP_REMOVED lines=21> */
.L_x_11189:
[----:B------:R-:W-:Y:S05]  /*3520*/  BSYNC B1 ;  /* 0x0000000000017941 */ /* 0x000fea0003800000 */
.L_x_11188:
[----:B------:R-:W-:Y:S01]  /*3530*/  IMAD.SHL.U32 R3, R3, 0x100000, RZ ;  /* 0x0010000003037824 */ /* 0x000fe200078e00ff */
[----:B------:R-:W-:-:S04]  /*3540*/  LEA R5, R0, 0x3b800000, 0x17 ;  /* 0x3b80000000057811 */ /* 0x000fc800078eb8ff */
[----:B------:R-:W-:-:S07]  /*3550*/  LOP3.LUT R22, R5, R3, R22, 0xfe, !PT ;  /* 0x0000000305167212 */ /* 0x000fce00078efe16 */
.L_x_11187:
[----:B------:R-:W-:Y:S05]  /*3560*/  BSYNC B0 ;  /* 0x0000000000007941 */ /* 0x000fea0003800000 */
.L_x_11186:
[----:B------:R-:W3:Y:S01]  /*3570*/  F2I.FTZ.TRUNC.NTZ R22, R22 ;  /* 0x0000001600167305 */ /* 0x000ee2000021f100 */
[----:B------:R-:W-:Y:S05]  /*3580*/  BRA `(.L_x_11171) ;  /* 0x0000000400087947 */ /* 0x000fea0003800000 */
.L_x_11184:
        /* <DEDUP_REMOVED lines=21> */
.L_x_11193:
[----:B------:R-:W-:Y:S05]  /*36e0*/  BSYNC B1 ;  /* 0x0000000000017941 */ /* 0x000fea0003800000 */
.L_x_11192:
[----:B------:R-:W-:Y:S01]  /*36f0*/  IMAD.SHL.U32 R3, R3, 0x200000, RZ ;  /* 0x0020000003037824 */ /* 0x000fe200078e00ff */
[----:B------:R-:W-:-:S04]  /*3700*/  LEA R5, R0, 0x37800000, 0x17 ;  /* 0x3780000000057811 */ /* 0x000fc800078eb8ff */
[----:B------:R-:W-:-:S07]  /*3710*/  LOP3.LUT R22, R5, R3, R22, 0xfe, !PT ;  /* 0x0000000305167212 */ /* 0x000fce00078efe16 */
.L_x_11191:
[----:B------:R-:W-:Y:S05]  /*3720*/  BSYNC B0 ;  /* 0x0000000000007941 */ /* 0x000fea0003800000 */
.L_x_11190:
[----:B------:R-:W0:Y:S01]  /*3730*/  F2I.FTZ.TRUNC.NTZ R22, R22 ;  /* 0x0000001600167305 */ /* 0x000e22000021f100 */
[----:B------:R-:W-:Y:S05]  /*3740*/  BRA `(.L_x_11171) ;  /* 0x0000000000987947 */ /* 0x000fea0003800000 */
.L_x_11183:
        /* <DEDUP_REMOVED lines=14> */
.L_x_11197:
[----:B------:R-:W-:Y:S05]  /*3830*/  BSYNC B0 ;  /* 0x0000000000007941 */ /* 0x000fea0003800000 */
.L_x_11196:
[----:B------:R-:W0:Y:S01]  /*3840*/  F2I.FTZ.TRUNC.NTZ R22, R22 ;  /* 0x0000001600167305 */ /* 0x000e22000021f100 */
[----:B------:R-:W-:Y:S05]  /*3850*/  BRA `(.L_x_11171) ;  /* 0x0000000000547947 */ /* 0x000fea0003800000 */
.L_x_11170:
        /* <DEDUP_REMOVED lines=17> */
.L_x_11198:
[----:B------:R-:W-:Y:S05]  /*3970*/  BRA `(.L_x_11171) ;  /* 0x00000000000c7947 */ /* 0x000fea0003800000 */
.L_x_11195:
[----:B------:R0:W5:Y:S01]  /*3980*/  LDG.E R22, desc[UR36][R4.64] ;  /* 0x0000002404167981 */ /* 0x000162000c1e1900 */
[----:B------:R-:W-:Y:S05]  /*3990*/  BRA `(.L_x_11171) ;  /* 0x0000000000047947 */ /* 0x000fea0003800000 */
.L_x_11194:
[----:B------:R0:W5:Y:S02]  /*39a0*/  LDG.E R22, desc[UR36][R4.64] ;  /* 0x0000002404167981 */ /* 0x000164000c1e1900 */
.L_x_11171:
[----:B------:R-:W-:-:S07]  /*39b0*/  VIADD R27, R27, 0x80 ;  /* 0x000000801b1b7836 */ /* 0x000fce0000000000 */
.L_x_11132:
[----:B------:R-:W-:Y:S05]  /*39c0*/  BSYNC B6 ;  /* 0x0000000000067941 */ /* 0x000fea0003800000 */
.L_x_11131:
[----:B------:R-:W-:Y:S01]  /*39d0*/  ISETP.GE.AND P0, PT, R27, R28, PT ;  /* 0x0000001c1b00720c */ /* 0x000fe20003f06270 */
[----:B------:R-:W-:Y:S01]  /*39e0*/  BSSY B6, `(.L_x_11199) ;  /* 0x00001c9000067945 */ /* 0x000fe20003800000 */
[----:B0-----:R-:W-:Y:S01]  /*39f0*/  IMAD.MOV.U32 R23, RZ, RZ, RZ ;  /* 0x000000ffff177224 */ /* 0x001fe200078e00ff */
[----:B------:R-:W-:-:S10]  /*3a00*/  CS2R R24, SRZ ;  /* 0x0000000000187805 */ /* 0x000fd4000001ff00 */
[----:B------:R-:W-:Y:S05]  /*3a10*/  @P0 BRA `(.L_x_11200) ;  /* 0x0000001c00140947 */ /* 0x000fea0003800000 */
[----:B-1-34-:R-:W0:Y:S01]  /*3a20*/  LDC.64 R4, c[0x0][0x220] ;  /* 0x00008800ff047b82 */ /* 0x01ae220000000a00 */
        /* <DEDUP_REMOVED lines=18> */
.L_x_11204:
[----:B------:R0:W5:Y:S01]  /*3b50*/  LDG.E.U8 R24, desc[UR36][R4.64] ;  /* 0x0000002404187981 */ /* 0x000162000c1e1100 */
[----:B------:R-:W-:Y:S05]  /*3b60*/  BRA `(.L_x_11206) ;  /* 0x0000000c00347947 */ /* 0x000fea0003800000 */
.L_x_11203:
        /* <DEDUP_REMOVED lines=8> */
.L_x_11208:
[----:B------:R0:W5:Y:S01]  /*3bf0*/  LDG.E R24, desc[UR36][R4.64] ;  /* 0x0000002404187981 */ /* 0x000162000c1e1900 */
[----:B------:R-:W-:Y:S05]  /*3c00*/  BRA `(.L_x_11206) ;  /* 0x0000000c000c7947 */ /* 0x000fea0003800000 */
.L_x_11207:
[----:B------:R0:W5:Y:S01]  /*3c10*/  LDG.E.S16 R24, desc[UR36][R4.64] ;  /* 0x0000002404187981 */ /* 0x000162000c1e1700 */
[----:B------:R-:W-:Y:S05]  /*3c20*/  BRA `(.L_x_11206) ;  /* 0x0000000c00047947 */ /* 0x000fea0003800000 */
.L_x_11202:
        /* <DEDUP_REMOVED lines=9> */
.L_x_11210:
[----:B------:R-:W3:Y:S02]  /*3cc0*/  LDG.E.U16 R4, desc[UR36][R4.64] ;  /* 0x0000002404047981 */ /* 0x000ee4000c1e1500 */
[----:B---3--:R-:W-:-:S06]  /*3cd0*/  HADD2.F32 R24, -RZ, R4.H0_H0 ;  /* 0x20000004ff187230 */ /* 0x008fcc0000004100 */
[----:B------:R-:W0:Y:S01]  /*3ce0*/  F2I.FTZ.TRUNC.NTZ R24, R24 ;  /* 0x0000001800187305 */ /* 0x000e22000021f100 */
[----:B------:R-:W-:Y:S05]  /*3cf0*/  BRA `(.L_x_11206) ;  /* 0x0000000800d07947 */ /* 0x000fea0003800000 */
.L_x_11209:
        /* <DEDUP_REMOVED lines=9> */
.L_x_11212:
[----:B------:R-:W3:Y:S02]  /*3d90*/  LDG.E.U16 R4, desc[UR36][R4.64] ;  /* 0x0000002404047981 */ /* 0x000ee4000c1e1500 */
[----:B---3--:R-:W-:-:S06]  /*3da0*/  HADD2.F32 R24, -RZ, R4.H0_H0 ;  /* 0x20000004ff187230 */ /* 0x008fcc0000004100 */
[----:B------:R-:W0:Y:S01]  /*3db0*/  F2I.FTZ.TRUNC.NTZ R24, R24 ;  /* 0x0000001800187305 */ /* 0x000e22000021f100 */
[----:B------:R-:W-:Y:S05]  /*3dc0*/  BRA `(.L_x_11206) ;  /* 0x00000008009c7947 */ /* 0x000fea0003800000 */
.L_x_11211:
[----:B------:R-:W3:Y:S02]  /*3dd0*/  LDG.E.64 R4, desc[UR36][R4.64] ;  /* 0x0000002404047981 */ /* 0x000ee4000c1e1b00 */
[----:B---3--:R0:W1:Y:S01]  /*3de0*/  F2I.F64.TRUNC R24, R4 ;  /* 0x0000000400187311 */ /* 0x008062000030d100 */
[----:B------:R-:W-:Y:S05]  /*3df0*/  BRA `(.L_x_11206) ;  /* 0x0000000800907947 */ /* 0x000fea0003800000 */
.L_x_11201:
        /* <DEDUP_REMOVED lines=12> */
.L_x_11215:
[----:B------:R-:W3:Y:S02]  /*3ec0*/  LDG.E.64 R4, desc[UR36][R4.64] ;  /* 0x0000002404047981 */ /* 0x000ee4000c1e1b00 */
[----:B---3--:R0:W1:Y:S01]  /*3ed0*/  F2I.F64.TRUNC R24, R4 ;  /* 0x0000000400187311 */ /* 0x008062000030d100 */
[----:B------:R-:W-:Y:S05]  /*3ee0*/  BRA `(.L_x_11206) ;  /* 0x0000000800547947 */ /* 0x000fea0003800000 */
.L_x_11214:
        /* <DEDUP_REMOVED lines=27> */
.L_x_11217:
        /* <DEDUP_REMOVED lines=12> */
[----:B------:R4:W0:Y:S01]  /*4160*/  F2I.FTZ.TRUNC.NTZ R24, R0 ;  /* 0x0000000000187305 */ /* 0x000822000021f100 */
[----:B------:R-:W-:Y:S05]  /*4170*/  BRA `(.L_x_11206) ;  /* 0x0000000400b07947 */ /* 0x000fea0003800000 */
.L_x_11216:
[----:B------:R-:W3:Y:S02]  /*4180*/  LDG.E.U16 R24, desc[UR36][R4.64] ;  /* 0x0000002404187981 */ /* 0x000ee4000c1e1500 */
[----:B---3--:R-:W-:-:S06]  /*4190*/  IMAD.U32 R24, R24, 0x10000, RZ ;  /* 0x0001000018187824 */ /* 0x008fcc00078e00ff */
[----:B------:R-:W3:Y:S01]  /*41a0*/  F2I.FTZ.TRUNC.NTZ R24, R24 ;  /* 0x0000001800187305 */ /* 0x000ee2000021f100 */
[----:B------:R-:W-:Y:S05]  /*41b0*/  BRA `(.L_x_11206) ;  /* 0x0000000400a07947 */ /* 0x000fea0003800000 */
.L_x_11213:
        /* <DEDUP_REMOVED lines=10> */
.L_x_11220:
        /* <DEDUP_REMOVED lines=21> */
.L_x_11224:
[----:B------:R-:W-:Y:S05]  /*43b0*/  BSYNC B1 ;  /* 0x0000000000017941 */ /* 0x000fea0003800000 */
.L_x_11223:
[----:B------:R-:W-:Y:S01]  /*43c0*/  IMAD.SHL.U32 R3, R3, 0x100000, RZ ;  /* 0x0010000003037824 */ /* 0x000fe200078e00ff */
[----:B------:R-:W-:-:S04]  /*43d0*/  LEA R5, R0, 0x3b800000, 0x17 ;  /* 0x3b80000000057811 */ /* 0x000fc800078eb8ff */
[----:B------:R-:W-:-:S07]  /*43e0*/  LOP3.LUT R24, R5, R3, R24, 0xfe, !PT ;  /* 0x0000000305187212 */ /* 0x000fce00078efe18 */
.L_x_11222:
[----:B------:R-:W-:Y:S05]  /*43f0*/  BSYNC B0 ;  /* 0x0000000000007941 */ /* 0x000fea0003800000 */
.L_x_11221:
[----:B------:R-:W0:Y:S01]  /*4400*/  F2I.FTZ.TRUNC.NTZ R24, R24 ;  /* 0x0000001800187305 */ /* 0x000e22000021f100 */
[----:B------:R-:W-:Y:S05]  /*4410*/  BRA `(.L_x_11206) ;  /* 0x0000000400087947 */ /* 0x000fea0003800000 */
.L_x_11219:
        /* <DEDUP_REMOVED lines=21> */
.L_x_11228:
[----:B------:R-:W-:Y:S05]  /*4570*/  BSYNC B1 ;  /* 0x0000000000017941 */ /* 0x000fea0003800000 */
.L_x_11227:
[----:B------:R-:W-:Y:S01]  /*4580*/  IMAD.SHL.U32 R3, R3, 0x200000, RZ ;  /* 0x0020000003037824 */ /* 0x000fe200078e00ff */
[----:B------:R-:W-:-:S04]  /*4590*/  LEA R5, R0, 0x37800000, 0x17 ;  /* 0x3780000000057811 */ /* 0x000fc800078eb8ff */
[----:B------:R-:W-:-:S07]  /*45a0*/  LOP3.LUT R24, R5, R3, R24, 0xfe, !PT ;  /* 0x0000000305187212 */ /* 0x000fce00078efe18 */
.L_x_11226:
[----:B------:R-:W-:Y:S05]  /*45b0*/  BSYNC B0 ;  /* 0x0000000000007941 */ /* 0x000fea0003800000 */
.L_x_11225:
[----:B------:R-:W0:Y:S01]  /*45c0*/  F2I.FTZ.TRUNC.NTZ R24, R24 ;  /* 0x0000001800187305 */ /* 0x000e22000021f100 */
[----:B------:R-:W-:Y:S05]  /*45d0*/  BRA `(.L_x_11206) ;  /* 0x0000000000987947 */ /* 0x000fea0003800000 */
.L_x_11218:
        /* <DEDUP_REMOVED lines=14> */
.L_x_11232:
[----:B------:R-:W-:Y:S05]  /*46c0*/  BSYNC B0 ;  /* 0x0000000000007941 */ /* 0x000fea0003800000 */
.L_x_11231:
[----:B------:R-:W0:Y:S01]  /*46d0*/  F2I.FTZ.TRUNC.NTZ R24, R24 ;  /* 0x0000001800187305 */ /* 0x000e22000021f100 */
[----:B------:R-:W-:Y:S05]  /*46e0*/  BRA `(.L_x_11206) ;  /* 0x0000000000547947 */ /* 0x000fea0003800000 */
.L_x_11205:
        /* <DEDUP_REMOVED lines=16> */
[----:B0-2--5:R-:W-:Y:S05]  /*47f0*/  CALL.ABS.NOINC R14 ;  /* 0x000000000e007343 */ /* 0x025fea0003c00000 */
.L_x_11233:
[----:B------:R-:W-:Y:S05]  /*4800*/  BRA `(.L_x_11206) ;  /* 0x00000000000c7947 */ /* 0x000fea0003800000 */
.L_x_11230:
[----:B------:R0:W5:Y:S01]  /*4810*/  LDG.E R24, desc[UR36][R4.64] ;  /* 0x0000002404187981 */ /* 0x000162000c1e1900 */
[----:B------:R-:W-:Y:S05]  /*4820*/  BRA `(.L_x_11206) ;  /* 0x0000000000047947 */ /* 0x000fea0003800000 */
.L_x_11229:
[----:B------:R0:W5:Y:S02]  /*4830*/  LDG.E R24, desc[UR36][R4.64] ;  /* 0x0000002404187981 */ /* 0x000164000c1e1900 */
.L_x_11206:
[----:B------:R-:W4:Y:S01]  /*4840*/  LDC.U8 R3, c[0x0][0x235] ;  /* 0x00008d40ff037b82 */ /* 0x000f220000000000 */
[----:B------:R-:W-:Y:S02]  /*4850*/  ULDC UR4, c[0x0][0x23c] ;  /* 0x00008f0000047ab9 */ /* 0x000fe40000000800 */
[----:B------:R-:W-:-:S05]  /*4860*/  IMAD R25, R25, UR4, RZ ;  /* 0x0000000419197c24 */ /* 0x000fca000f8e02ff */
[----:B0-----:R-:W0:Y:S01]  /*4870*/  LDC.64 R4, c[0x0][0x228] ;  /* 0x00008a00ff047b82 */ /* 0x001e220000000a00 */
[----:B----4-:R-:W-:-:S04]  /*4880*/  PRMT R0, R3, 0x9910, RZ ;  /* 0x0000991003007816 */ /* 0x010fc800000000ff */
        /* <DEDUP_REMOVED lines=14> */
.L_x_11237:
[----:B------:R0:W5:Y:S01]  /*4970*/  LDG.E.U8 R25, desc[UR36][R4.64] ;  /* 0x0000002404197981 */ /* 0x000162000c1e1100 */
[----:B------:R-:W-:Y:S05]  /*4980*/  BRA `(.L_x_11239) ;  /* 0x0000000c00347947 */ /* 0x000fea0003800000 */
.L_x_11236:
        /* <DEDUP_REMOVED lines=8> */
.L_x_11241:
[----:B------:R0:W5:Y:S01]  /*4a10*/  LDG.E R25, desc[UR36][R4.64] ;  /* 0x0000002404197981 */ /* 0x000162000c1e1900 */
[----:B------:R-:W-:Y:S05]  /*4a20*/  BRA `(.L_x_11239) ;  /* 0x0000000c000c7947 */ /* 0x000fea0003800000 */
.L_x_11240:
[----:B------:R0:W5:Y:S01]  /*4a30*/  LDG.E.S16 R25, desc[UR36][R4.64] ;  /* 0x0000002404197981 */ /* 0x000162000c1e1700 */
[----:B------:R-:W-:Y:S05]  /*4a40*/  BRA `(.L_x_11239) ;  /* 0x0000000c00047947 */ /* 0x000fea0003800000 */
.L_x_11235:
[----:B------:R-:W-:-:S13]  /*4a50*/  ISETP.GT.AND P0, PT, R0, 0x6, PT ;  /* 0x000000060000780c */ /* 0x000fda0003f04270 */
[----:B------:R-:W-:Y:S05]  /*4a60*/  @P0 BRA `(.L_x_11242) ;  /* 0x00000000002c0947 */ /* 0x000fea0003800000 */
[----:B------:R-:W-:-:S13]  /*4a70*/  ISETP.NE.AND P0, PT, R0, 0x5, PT ;  /* 0x000000050000780c */ /* 0x000fda0003f05270 */
[----:B------:R-:W-:Y:S05]  /*4a80*/  @!P0 BRA `(.L_x_11243) ;  /* 0x0000000000148947 */ /* 0x000fea0003800000 */
[----:B------:R-:W-:-:S13]  /*4a90*/  ISETP.NE.AND P0, PT, R0, 0x6, PT ;  /* 0x000000060000780c */ /* 0x000fda0003f05270 */
[----:B------:R-:W-:Y:S05]  /*4aa0*/  @P0 BRA `(.L_x_11238) ;  /* 0x0000000800980947 */ /* 0x000fea0003800000 */
[----:B------:R-:W4:Y:S02]  /*4ab0*/  LDG.E R4, desc[UR36][R4.64] ;  /* 0x0000002404047981 */ /* 0x000f24000c1e1900 */
[----:B----4-:R0:W4:Y:S01]  /*4ac0*/  F2I.FTZ.TRUNC.NTZ R25, R4 ;  /* 0x0000000400197305 */ /* 0x010122000021f100 */
[----:B------:R-:W-:Y:S05]  /*4ad0*/  BRA `(.L_x_11239) ;  /* 0x0000000800e07947 */ /* 0x000fea0003800000 */
.L_x_11243:
[----:B------:R-:W4:Y:S02]  /*4ae0*/  LDG.E.U16 R4, desc[UR36][R4.64] ;  /* 0x0000002404047981 */ /* 0x000f24000c1e1500 */
[----:B----4-:R-:W-:-:S06]  /*4af0*/  HADD2.F32 R25, -RZ, R4.H0_H0 ;  /* 0x20000004ff197230 */ /* 0x010fcc0000004100 */
[----:B------:R-:W0:Y:S01]  /*4b00*/  F2I.FTZ.TRUNC.NTZ R25, R25 ;  /* 0x0000001900197305 */ /* 0x000e22000021f100 */
[----:B------:R-:W-:Y:S05]  /*4b10*/  BRA `(.L_x_11239) ;  /* 0x0000000800d07947 */ /* 0x000fea0003800000 */
.L_x_11242:
[----:B------:R-:W-:-:S13]  /*4b20*/  ISETP.NE.AND P0, PT, R0, 0x7, PT ;  /* 0x000000070000780c */ /* 0x000fda0003f05270 */
[----:B------:R-:W-:Y:S05]  /*4b30*/  @!P0 BRA `(.L_x_11244) ;  /* 0x00000000002c8947 */ /* 0x000fea0003800000 */
[----:B------:R-:W-:-:S13]  /*4b40*/  ISETP.NE.AND P0, PT, R0, 0x8, PT ;  /* 0x000000080000780c */ /* 0x000fda0003f05270 */
[----:B------:R-:W-:Y:S05]  /*4b50*/  @!P0 BRA `(.L_x_11245) ;  /* 0x0000000000148947 */ /* 0x000fea0003800000 */
[----:B------:R-:W-:-:S13]  /*4b60*/  ISETP.NE.AND P0, PT, R0, 0x9, PT ;  /* 0x000000090000780c */ /* 0x000fda0003f05270 */
[----:B------:R-:W-:Y:S05]  /*4b70*/  @P0 BRA `(.L_x_11238) ;  /* 0x0000000800640947 */ /* 0x000fea0003800000 */
[----:B------:R-:W4:Y:S02]  /*4b80*/  LDG.E R4, desc[UR36][R4.64] ;  /* 0x0000002404047981 */ /* 0x000f24000c1e1900 */
[----:B----4-:R0:W4:Y:S01]  /*4b90*/  F2I.FTZ.TRUNC.NTZ R25, R4 ;  /* 0x0000000400197305 */ /* 0x010122000021f100 */
[----:B------:R-:W-:Y:S05]  /*4ba0*/  BRA `(.L_x_11239) ;  /* 0x0000000800ac7947 */ /* 0x000fea0003800000 */
.L_x_11245:
[----:B------:R-:W4:Y:S02]  /*4bb0*/  LDG.E.U16 R4, desc[UR36][R4.64] ;  /* 0x0000002404047981 */ /* 0x000f24000c1e1500 */
[----:B----4-:R-:W-:-:S06]  /*4bc0*/  HADD2.F32 R25, -RZ, R4.H0_H0 ;  /* 0x20000004ff197230 */ /* 0x010fcc0000004100 */
[----:B------:R-:W0:Y:S01]  /*4bd0*/  F2I.FTZ.TRUNC.NTZ R25, R25 ;  /* 0x0000001900197305 */ /* 0x000e22000021f100 */
[----:B------:R-:W-:Y:S05]  /*4be0*/  BRA `(.L_x_11239) ;  /* 0x00000008009c7947 */ /* 0x000fea0003800000 */
.L_x_11244:
[----:B------:R-:W4:Y:S02]  /*4bf0*/  LDG.E.64 R4, desc[UR36][R4.64] ;  /* 0x0000002404047981 */ /* 0x000f24000c1e1b00 */
[----:B----4-:R0:W4:Y:S01]  /*4c00*/  F2I.F64.TRUNC R25, R4 ;  /* 0x0000000400197311 */ /* 0x010122000030d100 */
[----:B------:R-:W-:Y:S05]  /*4c10*/  BRA `(.L_x_11239) ;  /* 0x0000000800907947 */ /* 0x000fea0003800000 */
.L_x_11234:
        /* <DEDUP_REMOVED lines=10> */
[----:B------:R-:W-:Y:S01]  /*4cc0*/  SEL R25, RZ, 0x1, !P0 ;  /* 0x00000001ff197807 */ /* 0x000fe20004000000 */
[----:B------:R-:W-:Y:S08]  /*4cd0*/  BRA `(.L_x_11239) ;  /* 0x0000000800607947 */ /* 0x000ff00003800000 */
.L_x_11248:
[----:B------:R-:W4:Y:S02]  /*4ce0*/  LDG.E.64 R4, desc[UR36][R4.64] ;  /* 0x0000002404047981 */ /* 0x000f24000c1e1b00 */
[----:B----4-:R0:W4:Y:S01]  /*4cf0*/  F2I.F64.TRUNC R25, R4 ;  /* 0x0000000400197311 */ /* 0x010122000030d100 */
[----:B------:R-:W-:Y:S05]  /*4d00*/  BRA `(.L_x_11239) ;  /* 0x0000000800547947 */ /* 0x000fea0003800000 */
.L_x_11247:
        /* <DEDUP_REMOVED lines=25> */
[----:B------:R0:W4:Y:S01]  /*4ea0*/  F2I.FTZ.TRUNC.NTZ R25, R7 ;  /* 0x0000000700197305 */ /* 0x000122000021f100 */
[----:B------:R-:W-:Y:S05]  /*4eb0*/  BRA `(.L_x_11239) ;  /* 0x0000000400e87947 */ /* 0x000fea0003800000 */
.L_x_11250:
        /* <DEDUP_REMOVED lines=14> */
.L_x_11249:
[----:B------:R-:W4:Y:S02]  /*4fa0*/  LDG.E.U16 R25, desc[UR36][R4.64] ;  /* 0x0000002404197981 */ /* 0x000f24000c1e1500 */
[----:B----4-:R-:W-:-:S06]  /*4fb0*/  IMAD.U32 R25, R25, 0x10000, RZ ;  /* 0x0001000019197824 */ /* 0x010fcc00078e00ff */
[----:B------:R-:W0:Y:S01]  /*4fc0*/  F2I.FTZ.TRUNC.NTZ R25, R25 ;  /* 0x0000001900197305 */ /* 0x000e22000021f100 */
[----:B------:R-:W-:Y:S05]  /*4fd0*/  BRA `(.L_x_11239) ;  /* 0x0000000400a07947 */ /* 0x000fea0003800000 */
.L_x_11246:
        /* <DEDUP_REMOVED lines=10> */
.L_x_11253:
        /* <DEDUP_REMOVED lines=21> */
.L_x_11257:
[----:B------:R-:W-:Y:S05]  /*51d0*/  BSYNC B1 ;  /* 0x0000000000017941 */ /* 0x000fea0003800000 */
.L_x_11256:
[----:B------:R-:W-:Y:S01]  /*51e0*/  IMAD.SHL.U32 R3, R3, 0x100000, RZ ;  /* 0x0010000003037824 */ /* 0x000fe200078e00ff */
[----:B------:R-:W-:-:S04]  /*51f0*/  LEA R0, R0, 0x3b800000, 0x17 ;  /* 0x3b80000000007811 */ /* 0x000fc800078eb8ff */
[----:B------:R-:W-:-:S07]  /*5200*/  LOP3.LUT R25, R0, R3, R25, 0xfe, !PT ;  /* 0x0000000300197212 */ /* 0x000fce00078efe19 */
.L_x_11255:
[----:B------:R-:W-:Y:S05]  /*5210*/  BSYNC B0 ;  /* 0x0000000000007941 */ /* 0x000fea0003800000 */
.L_x_11254:
[----:B------:R-:W4:Y:S01]  /*5220*/  F2I.FTZ.TRUNC.NTZ R25, R25 ;  /* 0x0000001900197305 */ /* 0x000f22000021f100 */
[----:B------:R-:W-:Y:S05]  /*5230*/  BRA `(.L_x_11239) ;  /* 0x0000000400087947 */ /* 0x000fea0003800000 */
.L_x_11252:
        /* <DEDUP_REMOVED lines=21> */
.L_x_11261:
[----:B------:R-:W-:Y:S05]  /*5390*/  BSYNC B1 ;  /* 0x0000000000017941 */ /* 0x000fea0003800000 */
.L_x_11260:
[----:B------:R-:W-:Y:S01]  /*53a0*/  IMAD.SHL.U32 R3, R3, 0x200000, RZ ;  /* 0x0020000003037824 */ /* 0x000fe200078e00ff */
[----:B------:R-:W-:-:S04]  /*53b0*/  LEA R0, R0, 0x37800000, 0x17 ;  /* 0x3780000000007811 */ /* 0x000fc800078eb8ff */
[----:B------:R-:W-:-:S07]  /*53c0*/  LOP3.LUT R25, R0, R3, R25, 0xfe, !PT ;  /* 0x0000000300197212 */ /* 0x000fce00078efe19 */
.L_x_11259:
[----:B------:R-:W-:Y:S05]  /*53d0*/  BSYNC B0 ;  /* 0x0000000000007941 */ /* 0x000fea0003800000 */
.L_x_11258:
[----:B------:R-:W0:Y:S01]  /*53e0*/  F2I.FTZ.TRUNC.NTZ R25, R25 ;  /* 0x0000001900197305 */ /* 0x000e22000021f100 */
[----:B------:R-:W-:Y:S05]  /*53f0*/  BRA `(.L_x_11239) ;  /* 0x0000000000987947 */ /* 0x000fea0003800000 */
.L_x_11251:
        /* <DEDUP_REMOVED lines=14> */
.L_x_11265:
[----:B------:R-:W-:Y:S05]  /*54e0*/  BSYNC B0 ;  /* 0x0000000000007941 */ /* 0x000fea0003800000 */
.L_x_11264:
[----:B------:R-:W0:Y:S01]  /*54f0*/  F2I.FTZ.TRUNC.NTZ R25, R25 ;  /* 0x0000001900197305 */ /* 0x000e22000021f100 */
[----:B------:R-:W-:Y:S05]  /*5500*/  BRA `(.L_x_11239) ;  /* 0x0000000000547947 */ /* 0x000fea0003800000 */
.L_x_11238:
        /* <DEDUP_REMOVED lines=17> */
.L_x_11266:
[----:B------:R-:W-:Y:S05]  /*5620*/  BRA `(.L_x_11239) ;  /* 0x00000000000c7947 */ /* 0x000fea0003800000 */
.L_x_11263:
[----:B------:R0:W5:Y:S01]  /*5630*/  LDG.E R25, desc[UR36][R4.64] ;  /* 0x0000002404197981 */ /* 0x000162000c1e1900 */
[----:B------:R-:W-:Y:S05]  /*5640*/  BRA `(.L_x_11239) ;  /* 0x0000000000047947 */ /* 0x000fea0003800000 */
.L_x_11262:
[----:B------:R0:W5:Y:S02]  /*5650*/  LDG.E R25, desc[UR36][R4.64] ;  /* 0x0000002404197981 */ /* 0x000164000c1e1900 */
.L_x_11239:
[----:B------:R-:W-:-:S07]  /*5660*/  VIADD R27, R27, 0x80 ;  /* 0x000000801b1b7836 */ /* 0x000fce0000000000 */
.L_x_11200:
[----:B------:R-:W-:Y:S05]  /*5670*/  BSYNC B6 ;  /* 0x0000000000067941 */ /* 0x000fea0003800000 */
.L_x_11199:
        /* <DEDUP_REMOVED lines=23> */
.L_x_11272:
[----:B------:R0:W5:Y:S01]  /*57f0*/  LDG.E.U8 R26, desc[UR36][R4.64] ;  /* 0x00000024041a7981 */ /* 0x000162000c1e1100 */
[----:B------:R-:W-:Y:S05]  /*5800*/  BRA `(.L_x_11274) ;  /* 0x0000000c00347947 */ /* 0x000fea0003800000 */
.L_x_11271:
        /* <DEDUP_REMOVED lines=8> */
.L_x_11276:
[----:B------:R4:W5:Y:S01]  /*5890*/  LDG.E R26, desc[UR36][R4.64] ;  /* 0x00000024041a7981 */ /* 0x000962000c1e1900 */
[----:B------:R-:W-:Y:S05]  /*58a0*/  BRA `(.L_x_11274) ;  /* 0x0000000c000c7947 */ /* 0x000fea0003800000 */
.L_x_11275:
[----:B------:R3:W5:Y:S01]  /*58b0*/  LDG.E.S16 R26, desc[UR36][R4.64] ;  /* 0x00000024041a7981 */ /* 0x000762000c1e1700 */
[----:B------:R-:W-:Y:S05]  /*58c0*/  BRA `(.L_x_11274) ;  /* 0x0000000c00047947 */ /* 0x000fea0003800000 */
.L_x_11270:
        /* <DEDUP_REMOVED lines=9> */
.L_x_11278:
[----:B------:R-:W3:Y:S02]  /*5960*/  LDG.E.U16 R4, desc[UR36][R4.64] ;  /* 0x0000002404047981 */ /* 0x000ee4000c1e1500 */
[----:B---3--:R-:W-:-:S06]  /*5970*/  HADD2.F32 R26, -RZ, R4.H0_H0 ;  /* 0x20000004ff1a7230 */ /* 0x008fcc0000004100 */
[----:B------:R-:W0:Y:S01]  /*5980*/  F2I.FTZ.TRUNC.NTZ R26, R26 ;  /* 0x0000001a001a7305 */ /* 0x000e22000021f100 */
[----:B------:R-:W-:Y:S05]  /*5990*/  BRA `(.L_x_11274) ;  /* 0x0000000800d07947 */ /* 0x000fea0003800000 */
.L_x_11277:
        /* <DEDUP_REMOVED lines=9> */
.L_x_11280:
[----:B------:R-:W3:Y:S02]  /*5a30*/  LDG.E.U16 R4, desc[UR36][R4.64] ;  /* 0x0000002404047981 */ /* 0x000ee4000c1e1500 */
[----:B---3--:R-:W-:-:S06]  /*5a40*/  HADD2.F32 R26, -RZ, R4.H0_H0 ;  /* 0x20000004ff1a7230 */ /* 0x008fcc0000004100 */
[----:B------:R-:W0:Y:S01]  /*5a50*/  F2I.FTZ.TRUNC.NTZ R26, R26 ;  /* 0x0000001a001a7305 */ /* 0x000e22000021f100 */
[----:B------:R-:W-:Y:S05]  /*5a60*/  BRA `(.L_x_11274) ;  /* 0x00000008009c7947 */ /* 0x000fea0003800000 */
.L_x_11279:
[----:B------:R-:W3:Y:S02]  /*5a70*/  LDG.E.64 R2, desc[UR36][R4.64] ;  /* 0x0000002404027981 */ /* 0x000ee4000c1e1b00 */
[----:B---3--:R0:W1:Y:S01]  /*5a80*/  F2I.F64.TRUNC R26, R2 ;  /* 0x00000002001a7311 */ /* 0x008062000030d100 */
[----:B------:R-:W-:Y:S05]  /*5a90*/  BRA `(.L_x_11274) ;  /* 0x0000000800907947 */ /* 0x000fea0003800000 */
.L_x_11269:
        /* <DEDUP_REMOVED lines=12> */
.L_x_11283:
[----:B------:R-:W3:Y:S02]  /*5b60*/  LDG.E.64 R4, desc[UR36][R4.64] ;  /* 0x0000002404047981 */ /* 0x000ee4000c1e1b00 */
[----:B---3--:R0:W1:Y:S01]  /*5b70*/  F2I.F64.TRUNC R26, R4 ;  /* 0x00000004001a7311 */ /* 0x008062000030d100 */
[----:B------:R-:W-:Y:S05]  /*5b80*/  BRA `(.L_x_11274) ;  /* 0x0000000800547947 */ /* 0x000fea0003800000 */
.L_x_11282:
        /* <DEDUP_REMOVED lines=24> */
[----:B------:R-:W-:-:S04]  /*5d10*/  LOP3.LUT R3, R3, 0x80000000, R0, 0xf8, !PT ;  /* 0x8000000003037812 */ /* 0x000fc800078ef800 */
[----:B------:R0:W1:Y:S01]  /*5d20*/  F2I.FTZ.TRUNC.NTZ R26, R3 ;  /* 0x00000003001a7305 */ /* 0x000062000021f100 */
[----:B------:R-:W-:Y:S05]  /*5d30*/  BRA `(.L_x_11274) ;  /* 0x0000000400e87947 */ /* 0x000fea0003800000 */
.L_x_11285:
        /* <DEDUP_REMOVED lines=14> */
.L_x_11284:
[----:B------:R-:W3:Y:S02]  /*5e20*/  LDG.E.U16 R26, desc[UR36][R4.64] ;  /* 0x00000024041a7981 */ /* 0x000ee4000c1e1500 */
[----:B---3--:R-:W-:-:S06]  /*5e30*/  IMAD.U32 R26, R26, 0x10000, RZ ;  /* 0x000100001a1a7824 */ /* 0x008fcc00078e00ff */
[----:B------:R-:W0:Y:S01]  /*5e40*/  F2I.FTZ.TRUNC.NTZ R26, R26 ;  /* 0x0000001a001a7305 */ /* 0x000e22000021f100 */
[----:B------:R-:W-:Y:S05]  /*5e50*/  BRA `(.L_x_11274) ;  /* 0x0000000400a07947 */ /* 0x000fea0003800000 */
.L_x_11281:
        /* <DEDUP_REMOVED lines=10> */
.L_x_11288:
        /* <DEDUP_REMOVED lines=21> */
.L_x_11292:
[----:B------:R-:W-:Y:S05]  /*6050*/  BSYNC B1 ;  /* 0x0000000000017941 */ /* 0x000fea0003800000 */
.L_x_11291:
[----:B------:R-:W-:Y:S01]  /*6060*/  IMAD.SHL.U32 R2, R2, 0x100000, RZ ;  /* 0x0010000002027824 */ /* 0x000fe200078e00ff */
[----:B------:R-:W-:-:S04]  /*6070*/  LEA R3, R0, 0x3b800000, 0x17 ;  /* 0x3b80000000037811 */ /* 0x000fc800078eb8ff */
[----:B------:R-:W-:-:S07]  /*6080*/  LOP3.LUT R26, R3, R2, R26, 0xfe, !PT ;  /* 0x00000002031a7212 */ /* 0x000fce00078efe1a */
.L_x_11290:
[----:B------:R-:W-:Y:S05]  /*6090*/  BSYNC B0 ;  /* 0x0000000000007941 */ /* 0x000fea0003800000 */
.L_x_11289:
[----:B------:R-:W0:Y:S01]  /*60a0*/  F2I.FTZ.TRUNC.NTZ R26, R26 ;  /* 0x0000001a001a7305 */ /* 0x000e22000021f100 */
[----:B------:R-:W-:Y:S05]  /*60b0*/  BRA `(.L_x_11274) ;  /* 0x0000000400087947 */ /* 0x000fea0003800000 */
.L_x_11287:
        /* <DEDUP_REMOVED lines=21> */
.L_x_11296:
[----:B------:R-:W-:Y:S05]  /*6210*/  BSYNC B1 ;  /* 0x0000000000017941 */ /* 0x000fea0003800000 */
.L_x_11295:
[----:B------:R-:W-:Y:S01]  /*6220*/  IMAD.SHL.U32 R2, R2, 0x200000, RZ ;  /* 0x0020000002027824 */ /* 0x000fe200078e00ff */
[----:B------:R-:W-:-:S04]  /*6230*/  LEA R3, R0, 0x37800000, 0x17 ;  /* 0x3780000000037811 */ /* 0x000fc800078eb8ff */
[----:B------:R-:W-:-:S07]  /*6240*/  LOP3.LUT R26, R3, R2, R26, 0xfe, !PT ;  /* 0x00000002031a7212 */ /* 0x000fce00078efe1a */
.L_x_11294:
[----:B------:R-:W-:Y:S05]  /*6250*/  BSYNC B0 ;  /* 0x0000000000007941 */ /* 0x000fea0003800000 */
.L_x_11293:
[----:B------:R-:W0:Y:S01]  /*6260*/  F2I.FTZ.TRUNC.NTZ R26, R26 ;  /* 0x0000001a001a7305 */ /* 0x000e22000021f100 */
[----:B------:R-:W-:Y:S05]  /*6270*/  BRA `(.L_x_11274) ;  /* 0x0000000000987947 */ /* 0x000fea0003800000 */
.L_x_11286:
        /* <DEDUP_REMOVED lines=14> */
.L_x_11300:
[----:B------:R-:W-:Y:S05]  /*6360*/  BSYNC B0 ;  /* 0x0000000000007941 */ /* 0x000fea0003800000 */
.L_x_11299:
[----:B------:R-:W0:Y:S01]  /*6370*/  F2I.FTZ.TRUNC.NTZ R26, R26 ;  /* 0x0000001a001a7305 */ /* 0x000e22000021f100 */
[----:B------:R-:W-:Y:S05]  /*6380*/  BRA `(.L_x_11274) ;  /* 0x0000000000547947 */ /* 0x000fea0003800000 */
.L_x_11273:
        /* <DEDUP_REMOVED lines=17> */
.L_x_11301:
[----:B------:R-:W-:Y:S05]  /*64a0*/  BRA `(.L_x_11274) ;  /* 0x00000000000c7947 */ /* 0x000fea0003800000 */
.L_x_11298:
[----:B------:R0:W5:Y:S01]  /*64b0*/  LDG.E R26, desc[UR36][R4.64] ;  /* 0x00000024041a7981 */ /* 0x000162000c1e1900 */
[----:B------:R-:W-:Y:S05]  /*64c0*/  BRA `(.L_x_11274) ;  /* 0x0000000000047947 */ /* 0x000fea0003800000 */
.L_x_11297:
[----:B------:R0:W5:Y:S02]  /*64d0*/  LDG.E R26, desc[UR36][R4.64] ;  /* 0x00000024041a7981 */ /* 0x000164000c1e1900 */
.L_x_11274:
[----:B01-34-:R-:W0:Y:S01]  /*64e0*/  LDC.U8 R4, c[0x0][0x235] ;  /* 0x00008d40ff047b82 */ /* 0x01be220000000000 */
        /* <DEDUP_REMOVED lines=18> */
.L_x_11305:
[----:B------:R0:W5:Y:S01]  /*6610*/  LDG.E.U8 R23, desc[UR36][R2.64] ;  /* 0x0000002402177981 */ /* 0x000162000c1e1100 */
[----:B------:R-:W-:Y:S05]  /*6620*/  BRA `(.L_x_11268) ;  /* 0x0000000c00307947 */ /* 0x000fea0003800000 */
.L_x_11304:
        /* <DEDUP_REMOVED lines=8> */
.L_x_11308:
[----:B------:R0:W5:Y:S01]  /*66b0*/  LDG.E R23, desc[UR36][R2.64] ;  /* 0x0000002402177981 */ /* 0x000162000c1e1900 */
[----:B------:R-:W-:Y:S05]  /*66c0*/  BRA `(.L_x_11268) ;  /* 0x0000000c00087947 */ /* 0x000fea0003800000 */
.L_x_11307:
[----:B------:R0:W5:Y:S01]  /*66d0*/  LDG.E.S16 R23, desc[UR36][R2.64] ;  /* 0x0000002402177981 */ /* 0x000162000c1e1700 */
[----:B------:R-:W-:Y:S05]  /*66e0*/  BRA `(.L_x_11268) ;  /* 0x0000000c00007947 */ /* 0x000fea0003800000 */
.L_x_11303:
        /* <DEDUP_REMOVED lines=9> */
.L_x_11310:
[----:B------:R-:W3:Y:S02]  /*6780*/  LDG.E.U16 R2, desc[UR36][R2.64] ;  /* 0x0000002402027981 */ /* 0x000ee4000c1e1500 */
[----:B---3--:R-:W-:-:S06]  /*6790*/  HADD2.F32 R23, -RZ, R2.H0_H0 ;  /* 0x20000002ff177230 */ /* 0x008fcc0000004100 */
[----:B------:R-:W0:Y:S01]  /*67a0*/  F2I.FTZ.TRUNC.NTZ R23, R23 ;  /* 0x0000001700177305 */ /* 0x000e22000021f100 */
[----:B------:R-:W-:Y:S05]  /*67b0*/  BRA `(.L_x_11268) ;  /* 0x0000000800cc7947 */ /* 0x000fea0003800000 */
.L_x_11309:
        /* <DEDUP_REMOVED lines=9> */
.L_x_11312:
[----:B------:R-:W3:Y:S02]  /*6850*/  LDG.E.U16 R2, desc[UR36][R2.64] ;  /* 0x0000002402027981 */ /* 0x000ee4000c1e1500 */
[----:B---3--:R-:W-:-:S06]  /*6860*/  HADD2.F32 R23, -RZ, R2.H0_H0 ;  /* 0x20000002ff177230 */ /* 0x008fcc0000004100 */
[----:B------:R-:W0:Y:S01]  /*6870*/  F2I.FTZ.TRUNC.NTZ R23, R23 ;  /* 0x0000001700177305 */ /* 0x000e22000021f100 */
[----:B------:R-:W-:Y:S05]  /*6880*/  BRA `(.L_x_11268) ;  /* 0x0000000800987947 */ /* 0x000fea0003800000 */
.L_x_11311:
[----:B------:R-:W3:Y:S02]  /*6890*/  LDG.E.64 R2, desc[UR36][R2.64] ;  /* 0x0000002402027981 */ /* 0x000ee4000c1e1b00 */
[----:B---3--:R0:W1:Y:S01]  /*68a0*/  F2I.F64.TRUNC R23, R2 ;  /* 0x0000000200177311 */ /* 0x008062000030d100 */
[----:B------:R-:W-:Y:S05]  /*68b0*/  BRA `(.L_x_11268) ;  /* 0x00000008008c7947 */ /* 0x000fea0003800000 */
.L_x_11302:
        /* <DEDUP_REMOVED lines=12> */
.L_x_11315:
[----:B------:R-:W3:Y:S02]  /*6980*/  LDG.E.64 R2, desc[UR36][R2.64] ;  /* 0x0000002402027981 */ /* 0x000ee4000c1e1b00 */
[----:B---3--:R0:W1:Y:S01]  /*6990*/  F2I.F64.TRUNC R23, R2 ;  /* 0x0000000200177311 */ /* 0x008062000030d100 */
[----:B------:R-:W-:Y:S05]  /*69a0*/  BRA `(.L_x_11268) ;  /* 0x0000000800507947 */ /* 0x000fea0003800000 */
.L_x_11314:
        /* <DEDUP_REMOVED lines=27> */
.L_x_11317:
        /* <DEDUP_REMOVED lines=14> */
.L_x_11316:
[----:B------:R-:W3:Y:S02]  /*6c40*/  LDG.E.U16 R23, desc[UR36][R2.64] ;  /* 0x0000002402177981 */ /* 0x000ee4000c1e1500 */
[----:B---3--:R-:W-:-:S06]  /*6c50*/  IMAD.U32 R23, R23, 0x10000, RZ ;  /* 0x0001000017177824 */ /* 0x008fcc00078e00ff */
[----:B------:R-:W0:Y:S01]  /*6c60*/  F2I.FTZ.TRUNC.NTZ R23, R23 ;  /* 0x0000001700177305 */ /* 0x000e22000021f100 */
[----:B------:R-:W-:Y:S05]  /*6c70*/  BRA `(.L_x_11268) ;  /* 0x00000004009c7947 */ /* 0x000fea0003800000 */
.L_x_11313:
        /* <DEDUP_REMOVED lines=10> */
.L_x_11320:
        /* <DEDUP_REMOVED lines=21> */
.L_x_11324:
[----:B------:R-:W-:Y:S05]  /*6e70*/  BSYNC B1 ;  /* 0x0000000000017941 */ /* 0x000fea0003800000 */
.L_x_11323:
[----:B------:R-:W-:Y:S01]  /*6e80*/  IMAD.SHL.U32 R2, R2, 0x100000, RZ ;  /* 0x0010000002027824 */ /* 0x000fe200078e00ff */
[----:B------:R-:W-:-:S04]  /*6e90*/  LEA R0, R0, 0x3b800000, 0x17 ;  /* 0x3b80000000007811 */ /* 0x000fc800078eb8ff */
[----:B------:R-:W-:-:S07]  /*6ea0*/  LOP3.LUT R23, R0, R2, R23, 0xfe, !PT ;  /* 0x0000000200177212 */ /* 0x000fce00078efe17 */
.L_x_11322:
[----:B------:R-:W-:Y:S05]  /*6eb0*/  BSYNC B0 ;  /* 0x0000000000007941 */ /* 0x000fea0003800000 */
.L_x_11321:
[----:B------:R-:W0:Y:S01]  /*6ec0*/  F2I.FTZ.TRUNC.NTZ R23, R23 ;  /* 0x0000001700177305 */ /* 0x000e22000021f100 */
[----:B------:R-:W-:Y:S05]  /*6ed0*/  BRA `(.L_x_11268) ;  /* 0x0000000400047947 */ /* 0x000fea0003800000 */
.L_x_11319:
        /* <DEDUP_REMOVED lines=21> */
.L_x_11328:
[----:B------:R-:W-:Y:S05]  /*7030*/  BSYNC B1 ;  /* 0x0000000000017941 */ /* 0x000fea0003800000 */
.L_x_11327:
[----:B------:R-:W-:Y:S01]  /*7040*/  IMAD.SHL.U32 R2, R2, 0x200000, RZ ;  /* 0x0020000002027824 */ /* 0x000fe200078e00ff */
[----:B------:R-:W-:-:S04]  /*7050*/  LEA R0, R0, 0x37800000, 0x17 ;  /* 0x3780000000007811 */ /* 0x000fc800078eb8ff */
[----:B------:R-:W-:-:S07]  /*7060*/  LOP3.LUT R23, R0, R2, R23, 0xfe, !PT ;  /* 0x0000000200177212 */ /* 0x000fce00078efe17 */
.L_x_11326:
[----:B------:R-:W-:Y:S05]  /*7070*/  BSYNC B0 ;  /* 0x0000000000007941 */ /* 0x000fea0003800000 */
.L_x_11325:
[----:B------:R-:W0:Y:S01]  /*7080*/  F2I.FTZ.TRUNC.NTZ R23, R23 ;  /* 0x0000001700177305 */ /* 0x000e22000021f100 */
[----:B------:R-:W-:Y:S05]  /*7090*/  BRA `(.L_x_11268) ;  /* 0x0000000000947947 */ /* 0x000fea0003800000 */
.L_x_11318:
        /* <DEDUP_REMOVED lines=14> */
.L_x_11332:
[----:B------:R-:W-:Y:S05]  /*7180*/  BSYNC B0 ;  /* 0x0000000000007941 */ /* 0x000fea0003800000 */
.L_x_11331:
[----:B------:R-:W0:Y:S01]  /*7190*/  F2I.FTZ.TRUNC.NTZ R23, R23 ;  /* 0x0000001700177305 */ /* 0x000e22000021f100 */
[----:B------:R-:W-:Y:S05]  /*71a0*/  BRA `(.L_x_11268) ;  /* 0x0000000000507947 */ /* 0x000fea0003800000 */
.L_x_11306:
        /* <DEDUP_REMOVED lines=15> */
[----:B0-2--5:R-:W-:Y:S05]  /*72a0*/  CALL.ABS.NOINC R2 ;  /* 0x0000000002007343 */ /* 0x025fea0003c00000 */
.L_x_11333:
[----:B------:R-:W-:Y:S05]  /*72b0*/  BRA `(.L_x_11268) ;  /* 0x00000000000c7947 */ /* 0x000fea0003800000 */
.L_x_11330:
[----:B------:R0:W5:Y:S01]  /*72c0*/  LDG.E R23, desc[UR36][R2.64] ;  /* 0x0000002402177981 */ /* 0x000162000c1e1900 */
[----:B------:R-:W-:Y:S05]  /*72d0*/  BRA `(.L_x_11268) ;  /* 0x0000000000047947 */ /* 0x000fea0003800000 */
.L_x_11329:
[----:B------:R0:W5:Y:S02]  /*72e0*/  LDG.E R23, desc[UR36][R2.64] ;  /* 0x0000002402177981 */ /* 0x000164000c1e1900 */
.L_x_11268:
[----:B------:R-:W-:Y:S05]  /*72f0*/  BSYNC B6 ;  /* 0x0000000000067941 */ /* 0x000fea0003800000 */
.L_x_11267:
[----:B------:R-:W2:Y:S01]  /*7300*/  S2R R27, SR_TID.X ;  /* 0x00000000001b7919 */ /* 0x000ea20000002100 */
[----:B0-----:R-:W0:Y:S01]  /*7310*/  LDC.U8 R2, c[0x0][0x240] ;  /* 0x00009000ff027b82 */ /* 0x001e220000000000 */
[----:B-1---5:R-:W-:Y:S01]  /*7320*/  ISETP.NE.AND P2, PT, R19, RZ, PT ;  /* 0x000000ff1300720c */ /* 0x022fe20003f45270 */
[----:B------:R-:W-:Y:S01]  /*7330*/  BSSY B6, `(.L_x_11334) ;  /* 0x00000fa000067945 */ /* 0x000fe20003800000 */
[----:B---3--:R-:W-:Y:S02]  /*7340*/  ISETP.NE.AND P3, PT, R22, RZ, PT ;  /* 0x000000ff1600720c */ /* 0x008fe40003f65270 */
[----:B----4-:R-:W-:Y:S02]  /*7350*/  ISETP.NE.AND P1, PT, R25, RZ, PT ;  /* 0x000000ff1900720c */ /* 0x010fe40003f25270 */
[----:B------:R-:W-:Y:S02]  /*7360*/  ISETP.NE.AND P0, PT, R23, RZ, PT ;  /* 0x000000ff1700720c */ /* 0x000fe40003f05270 */
[----:B------:R-:W-:-:S02]  /*7370*/  ISETP.NE.XOR P2, PT, R18, RZ, P2 ;  /* 0x000000ff1200720c */ /* 0x000fc40001745a70 */
[----:B--2---:R-:W-:Y:S02]  /*7380*/  ISETP.NE.XOR P3, PT, R17, RZ, P3 ;  /* 0x000000ff1100720c */ /* 0x004fe40001f65a70 */
[----:B------:R-:W-:Y:S02]  /*7390*/  ISETP.NE.XOR P1, PT, R24, RZ, P1 ;  /* 0x000000ff1800720c */ /* 0x000fe40000f25a70 */
[----:B------:R-:W-:Y:S02]  /*73a0*/  ISETP.NE.XOR P0, PT, R26, RZ, P0 ;  /* 0x000000ff1a00720c */ /* 0x000fe40000705a70 */
[----:B------:R-:W-:Y:S02]  /*73b0*/  SEL R3, RZ, 0x1, !P2 ;  /* 0x00000001ff037807 */ /* 0x000fe40005000000 */
[----:B------:R-:W-:Y:S02]  /*73c0*/  SEL R24, RZ, 0x1, !P3 ;  /* 0x00000001ff187807 */ /* 0x000fe40005800000 */
[----:B------:R-:W-:-:S02]  /*73d0*/  SEL R22, RZ, 0x1, !P1 ;  /* 0x00000001ff167807 */ /* 0x000fc40004800000 */
        /* <DEDUP_REMOVED lines=24> */
.L_x_11339:
[----:B------:R0:W-:Y:S01]  /*7560*/  STG.E.U8 desc[UR36][R8.64], R3 ;  /* 0x0000000308007986 */ /* 0x0001e2000c101124 */
[----:B------:R-:W-:Y:S05]  /*7570*/  BRA `(.L_x_11335) ;  /* 0x0000000c00547947 */ /* 0x000fea0003800000 */
.L_x_11338:
        /* <DEDUP_REMOVED lines=10> */
.L_x_11342:
[----:B------:R0:W-:Y:S01]  /*7620*/  STG.E desc[UR36][R8.64], R3 ;  /* 0x0000000308007986 */ /* 0x0001e2000c101924 */
[----:B------:R-:W-:Y:S05]  /*7630*/  BRA `(.L_x_11335) ;  /* 0x0000000c00247947 */ /* 0x000fea0003800000 */
.L_x_11341:
[----:B------:R0:W-:Y:S01]  /*7640*/  STG.E.U16 desc[UR36][R8.64], R3 ;  /* 0x0000000308007986 */ /* 0x0001e2000c101524 */
[----:B------:R-:W-:Y:S05]  /*7650*/  BRA `(.L_x_11335) ;  /* 0x0000000c001c7947 */ /* 0x000fea0003800000 */
.L_x_11337:
        /* <DEDUP_REMOVED lines=9> */
.L_x_11344:
[----:B------:R-:W0:Y:S02]  /*76f0*/  I2F.S16 R0, R3 ;  /* 0x0000000300007306 */ /* 0x000e240000101400 */
[----:B0-----:R-:W-:-:S05]  /*7700*/  F2FP.F16.F32.PACK_AB R0, RZ, R0 ;  /* 0x00000000ff00723e */ /* 0x001fca00000000ff */
[----:B------:R1:W-:Y:S01]  /*7710*/  STG.E.U16 desc[UR36][R8.64], R0 ;  /* 0x0000000008007986 */ /* 0x0003e2000c101524 */
[----:B------:R-:W-:Y:S05]  /*7720*/  BRA `(.L_x_11335) ;  /* 0x0000000800e87947 */ /* 0x000fea0003800000 */
.L_x_11343:
        /* <DEDUP_REMOVED lines=10> */
.L_x_11346:
[----:B------:R-:W0:Y:S02]  /*77d0*/  I2F.S16 R3, R3 ;  /* 0x0000000300037306 */ /* 0x000e240000101400 */
[----:B0-----:R-:W-:-:S04]  /*77e0*/  F2FP.F16.F32.PACK_AB R3, RZ, R3 ;  /* 0x00000003ff03723e */ /* 0x001fc800000000ff */
[----:B------:R-:W-:-:S05]  /*77f0*/  PRMT R3, R3, 0x5410, RZ ;  /* 0x0000541003037816 */ /* 0x000fca00000000ff */
[----:B------:R4:W-:Y:S01]  /*7800*/  STG.E desc[UR36][R8.64], R3 ;  /* 0x0000000308007986 */ /* 0x0009e2000c101924 */
[----:B------:R-:W-:Y:S05]  /*7810*/  BRA `(.L_x_11335) ;  /* 0x0000000800ac7947 */ /* 0x000fea0003800000 */
.L_x_11345:
[----:B------:R-:W0:Y:S02]  /*7820*/  I2F.F64.S16 R4, R3 ;  /* 0x0000000300047312 */ /* 0x000e240000101c00 */
[----:B0-----:R0:W-:Y:S01]  /*7830*/  STG.E.64 desc[UR36][R8.64], R4 ;  /* 0x0000000408007986 */ /* 0x0011e2000c101b24 */
[----:B------:R-:W-:Y:S05]  /*7840*/  BRA `(.L_x_11335) ;  /* 0x0000000800a07947 */ /* 0x000fea0003800000 */
.L_x_11336:
        /* <DEDUP_REMOVED lines=10> */
.L_x_11349:
[----:B------:R-:W0:Y:S01]  /*78f0*/  I2F.F64.S16 R4, R3 ;  /* 0x0000000300047312 */ /* 0x000e220000101c00 */
[----:B------:R-:W-:-:S05]  /*7900*/  CS2R R6, SRZ ;  /* 0x0000000000067805 */ /* 0x000fca000001ff00 */
[----:B0-----:R0:W-:Y:S01]  /*7910*/  STG.E.128 desc[UR36][R8.64], R4 ;  /* 0x0000000408007986 */ /* 0x0011e2000c101d24 */
[----:B------:R-:W-:Y:S05]  /*7920*/  BRA `(.L_x_11335) ;  /* 0x0000000800687947 */ /* 0x000fea0003800000 */
.L_x_11348:
        /* <DEDUP_REMOVED lines=21> */
.L_x_11353:
[----:B------:R-:W-:Y:S05]  /*7a80*/  BSYNC B0 ;  /* 0x0000000000007941 */ /* 0x000fea0003800000 */
.L_x_11352:
[----:B------:R-:W-:-:S05]  /*7a90*/  LOP3.LUT R5, R0, R5, RZ, 0xfc, !PT ;  /* 0x0000000500057212 */ /* 0x000fca00078efcff */
[----:B------:R0:W-:Y:S01]  /*7aa0*/  STG.E.U8 desc[UR36][R8.64], R5 ;  /* 0x0000000508007986 */ /* 0x0001e2000c101124 */
[----:B------:R-:W-:Y:S05]  /*7ab0*/  BRA `(.L_x_11335) ;  /* 0x0000000800047947 */ /* 0x000fea0003800000 */
.L_x_11351:
        /* <DEDUP_REMOVED lines=13> */
.L_x_11355:
[----:B------:R-:W-:Y:S01]  /*7b90*/  IMAD.MOV.U32 R0, RZ, RZ, 0x7f ;  /* 0x0000007fff007424 */ /* 0x000fe200078e00ff */
[----:B------:R-:W-:-:S04]  /*7ba0*/  ISETP.GT.U32.AND P0, PT, R4, 0x7f800000, PT ;  /* 0x7f8000000400780c */ /* 0x000fc80003f04070 */
[----:B------:R-:W-:-:S09]  /*7bb0*/  SEL R0, R0, 0x7c, P0 ;  /* 0x0000007c00007807 */ /* 0x000fd20000000000 */
.L_x_11356:
[----:B------:R-:W-:Y:S05]  /*7bc0*/  BSYNC B0 ;  /* 0x0000000000007941 */ /* 0x000fea0003800000 */
.L_x_11354:
[----:B------:R-:W-:-:S04]  /*7bd0*/  LOP3.LUT R3, R5, 0x80000000, RZ, 0xc0, !PT ;  /* 0x8000000005037812 */ /* 0x000fc800078ec0ff */
[----:B------:R-:W-:-:S04]  /*7be0*/  SHF.R.U32.HI R3, RZ, 0x18, R3 ;  /* 0x00000018ff037819 */ /* 0x000fc80000011603 */
[----:B------:R-:W-:-:S05]  /*7bf0*/  LOP3.LUT R3, R0, R3, RZ, 0xfc, !PT ;  /* 0x0000000300037212 */ /* 0x000fca00078efcff */
[----:B------:R0:W-:Y:S01]  /*7c00*/  STG.E.U8 desc[UR36][R8.64], R3 ;  /* 0x0000000308007986 */ /* 0x0001e2000c101124 */
[----:B------:R-:W-:Y:S05]  /*7c10*/  BRA `(.L_x_11335) ;  /* 0x0000000400ac7947 */ /* 0x000fea0003800000 */
.L_x_11350:
[----:B------:R-:W0:Y:S02]  /*7c20*/  I2F.S16 R0, R3 ;  /* 0x0000000300007306 */ /* 0x000e240000101400 */
[----:B0-----:R-:W-:-:S05]  /*7c30*/  F2FP.BF16.F32.PACK_AB R0, RZ, R0 ;  /* 0x00000000ff00723e */ /* 0x001fca00000010ff */
[----:B------:R0:W-:Y:S01]  /*7c40*/  STG.E.U16 desc[UR36][R8.64], R0 ;  /* 0x0000000008007986 */ /* 0x0001e2000c101524 */
[----:B------:R-:W-:Y:S05]  /*7c50*/  BRA `(.L_x_11335) ;  /* 0x00000004009c7947 */ /* 0x000fea0003800000 */
.L_x_11347:
        /* <DEDUP_REMOVED lines=10> */
.L_x_11359:
        /* <DEDUP_REMOVED lines=17> */
.L_x_11362:
[----:B------:R-:W-:-:S04]  /*7e10*/  LOP3.LUT R3, R3, 0x80000000, RZ, 0xc0, !PT ;  /* 0x8000000003037812 */ /* 0x000fc800078ec0ff */
[----:B------:R-:W-:-:S04]  /*7e20*/  SHF.R.U32.HI R3, RZ, 0x18, R3 ;  /* 0x00000018ff037819 */ /* 0x000fc80000011603 */
[----:B------:R-:W-:-:S04]  /*7e30*/  LOP3.LUT R0, R0, R3, RZ, 0xfc, !PT ;  /* 0x0000000300007212 */ /* 0x000fc800078efcff */
[----:B------:R-:W-:-:S07]  /*7e40*/  PRMT R4, R0, 0x7610, R4 ;  /* 0x0000761000047816 */ /* 0x000fce0000000004 */
.L_x_11361:
[----:B------:R-:W-:Y:S05]  /*7e50*/  BSYNC B0 ;  /* 0x0000000000007941 */ /* 0x000fea0003800000 */
.L_x_11360:
[----:B------:R0:W-:Y:S01]  /*7e60*/  STG.E.U8 desc[UR36][R8.64], R4 ;  /* 0x0000000408007986 */ /* 0x0001e2000c101124 */
[----:B------:R-:W-:Y:S05]  /*7e70*/  BRA `(.L_x_11335) ;  /* 0x0000000400147947 */ /* 0x000fea0003800000 */
.L_x_11358:
        /* <DEDUP_REMOVED lines=17> */
.L_x_11365:
[----:B------:R-:W-:-:S04]  /*7f90*/  LOP3.LUT R3, R3, 0x80000000, RZ, 0xc0, !PT ;  /* 0x8000000003037812 */ /* 0x000fc800078ec0ff */
[----:B------:R-:W-:-:S04]  /*7fa0*/  SHF.R.U32.HI R3, RZ, 0x18, R3 ;  /* 0x00000018ff037819 */ /* 0x000fc80000011603 */
[----:B------:R-:W-:-:S04]  /*7fb0*/  LOP3.LUT R0, R0, R3, RZ, 0xfc, !PT ;  /* 0x0000000300007212 */ /* 0x000fc800078efcff */
[----:B------:R-:W-:-:S07]  /*7fc0*/  PRMT R4, R0, 0x7610, R4 ;  /* 0x0000761000047816 */ /* 0x000fce0000000004 */
.L_x_11364:
[----:B------:R-:W-:Y:S05]  /*7fd0*/  BSYNC B0 ;  /* 0x0000000000007941 */ /* 0x000fea0003800000 */
.L_x_11363:
[----:B------:R0:W-:Y:S01]  /*7fe0*/  STG.E.U8 desc[UR36][R8.64], R4 ;  /* 0x0000000408007986 */ /* 0x0001e2000c101124 */
[----:B------:R-:W-:Y:S05]  /*7ff0*/  BRA `(.L_x_11335) ;  /* 0x0000000000b47947 */ /* 0x000fea0003800000 */
.L_x_11357:
        /* <DEDUP_REMOVED lines=23> */
.L_x_11340:
        /* <DEDUP_REMOVED lines=16> */
.L_x_11368:
[----:B------:R-:W-:Y:S05]  /*8270*/  BRA `(.L_x_11335) ;  /* 0x0000000000147947 */ /* 0x000fea0003800000 */
.L_x_11367:
[----:B------:R-:W-:Y:S02]  /*8280*/  IMAD.MOV.U32 R4, RZ, RZ, R3 ;  /* 0x000000ffff047224 */ /* 0x000fe400078e0003 */
[----:B------:R-:W-:-:S05]  /*8290*/  IMAD.MOV.U32 R5, RZ, RZ, RZ ;  /* 0x000000ffff057224 */ /* 0x000fca00078e00ff */
[----:B------:R0:W-:Y:S01]  /*82a0*/  STG.E.64 desc[UR36][R8.64], R4 ;  /* 0x0000000408007986 */ /* 0x0001e2000c101b24 */
[----:B------:R-:W-:Y:S05]  /*82b0*/  BRA `(.L_x_11335) ;  /* 0x0000000000047947 */ /* 0x000fea0003800000 */
.L_x_11366:
[----:B------:R0:W-:Y:S02]  /*82c0*/  STG.E desc[UR36][R8.64], R3 ;  /* 0x0000000308007986 */ /* 0x0001e4000c101924 */
.L_x_11335:
[----:B------:R-:W-:Y:S05]  /*82d0*/  BSYNC B6 ;  /* 0x0000000000067941 */ /* 0x000fea0003800000 */
.L_x_11334:
        /* <DEDUP_REMOVED lines=23> */
.L_x_11374:
[----:B------:R0:W-:Y:S01]  /*8450*/  STG.E.U8 desc[UR36][R8.64], R24 ;  /* 0x0000001808007986 */ /* 0x0001e2000c101124 */
[----:B------:R-:W-:Y:S05]  /*8460*/  BRA `(.L_x_11376) ;  /* 0x0000000c00487947 */ /* 0x000fea0003800000 */
.L_x_11373:
        /* <DEDUP_REMOVED lines=9> */
.L_x_11378:
[----:B------:R0:W-:Y:S01]  /*8500*/  STG.E desc[UR36][R8.64], R24 ;  /* 0x0000001808007986 */ /* 0x0001e2000c101924 */
[----:B------:R-:W-:Y:S05]  /*8510*/  BRA `(.L_x_11376) ;  /* 0x0000000c001c7947 */ /* 0x000fea0003800000 */
.L_x_11377:
[----:B------:R0:W-:Y:S01]  /*8520*/  STG.E.U16 desc[UR36][R8.64], R24 ;  /* 0x0000001808007986 */ /* 0x0001e2000c101524 */
[----:B------:R-:W-:Y:S05]  /*8530*/  BRA `(.L_x_11376) ;  /* 0x0000000c00147947 */ /* 0x000fea0003800000 */
.L_x_11372:
        /* <DEDUP_REMOVED lines=9> */
.L_x_11380:
[----:B------:R-:W0:Y:S02]  /*85d0*/  I2F.S16 R0, R24 ;  /* 0x0000001800007306 */ /* 0x000e240000101400 */
[----:B0-----:R-:W-:-:S05]  /*85e0*/  F2FP.F16.F32.PACK_AB R0, RZ, R0 ;  /* 0x00000000ff00723e */ /* 0x001fca00000000ff */
[----:B------:R0:W-:Y:S01]  /*85f0*/  STG.E.U16 desc[UR36][R8.64], R0 ;  /* 0x0000000008007986 */ /* 0x0001e2000c101524 */
[----:B------:R-:W-:Y:S05]  /*8600*/  BRA `(.L_x_11376) ;  /* 0x0000000800e07947 */ /* 0x000fea0003800000 */
.L_x_11379:
        /* <DEDUP_REMOVED lines=10> */
.L_x_11382:
[----:B------:R-:W0:Y:S02]  /*86b0*/  I2F.S16 R24, R24 ;  /* 0x0000001800187306 */ /* 0x000e240000101400 */
[----:B0-----:R-:W-:-:S04]  /*86c0*/  F2FP.F16.F32.PACK_AB R3, RZ, R24 ;  /* 0x00000018ff03723e */ /* 0x001fc800000000ff */
[----:B------:R-:W-:-:S05]  /*86d0*/  PRMT R3, R3, 0x5410, RZ ;  /* 0x0000541003037816 */ /* 0x000fca00000000ff */
[----:B------:R3:W-:Y:S01]  /*86e0*/  STG.E desc[UR36][R8.64], R3 ;  /* 0x0000000308007986 */ /* 0x0007e2000c101924 */
[----:B------:R-:W-:Y:S05]  /*86f0*/  BRA `(.L_x_11376) ;  /* 0x0000000800a47947 */ /* 0x000fea0003800000 */
.L_x_11381:
[----:B------:R-:W0:Y:S02]  /*8700*/  I2F.F64.S16 R24, R24 ;  /* 0x0000001800187312 */ /* 0x000e240000101c00 */
[----:B0-----:R4:W-:Y:S01]  /*8710*/  STG.E.64 desc[UR36][R8.64], R24 ;  /* 0x0000001808007986 */ /* 0x0019e2000c101b24 */
[----:B------:R-:W-:Y:S05]  /*8720*/  BRA `(.L_x_11376) ;  /* 0x0000000800987947 */ /* 0x000fea0003800000 */
.L_x_11371:
        /* <DEDUP_REMOVED lines=10> */
.L_x_11385:
[----:B------:R-:W0:Y:S01]  /*87d0*/  I2F.F64.S16 R4, R24 ;  /* 0x0000001800047312 */ /* 0x000e220000101c00 */
[----:B------:R-:W-:-:S05]  /*87e0*/  CS2R R6, SRZ ;  /* 0x0000000000067805 */ /* 0x000fca000001ff00 */
[----:B0-----:R0:W-:Y:S01]  /*87f0*/  STG.E.128 desc[UR36][R8.64], R4 ;  /* 0x0000000408007986 */ /* 0x0011e2000c101d24 */
[----:B------:R-:W-:Y:S05]  /*8800*/  BRA `(.L_x_11376) ;  /* 0x0000000800607947 */ /* 0x000fea0003800000 */
.L_x_11384:
        /* <DEDUP_REMOVED lines=21> */
.L_x_11389:
[----:B------:R-:W-:Y:S05]  /*8960*/  BSYNC B0 ;  /* 0x0000000000007941 */ /* 0x000fea0003800000 */
.L_x_11388:
[----:B------:R-:W-:-:S05]  /*8970*/  LOP3.LUT R5, R0, R5, RZ, 0xfc, !PT ;  /* 0x0000000500057212 */ /* 0x000fca00078efcff */
[----:B------:R0:W-:Y:S01]  /*8980*/  STG.E.U8 desc[UR36][R8.64], R5 ;  /* 0x0000000508007986 */ /* 0x0001e2000c101124 */
[----:B------:R-:W-:Y:S05]  /*8990*/  BRA `(.L_x_11376) ;  /* 0x0000000400fc7947 */ /* 0x000fea0003800000 */
.L_x_11387:
        /* <DEDUP_REMOVED lines=13> */
.L_x_11391:
[----:B------:R-:W-:Y:S01]  /*8a70*/  IMAD.MOV.U32 R0, RZ, RZ, 0x7f ;  /* 0x0000007fff007424 */ /* 0x000fe200078e00ff */
[----:B------:R-:W-:-:S04]  /*8a80*/  ISETP.GT.U32.AND P0, PT, R3, 0x7f800000, PT ;  /* 0x7f8000000300780c */ /* 0x000fc80003f04070 */
[----:B------:R-:W-:-:S09]  /*8a90*/  SEL R0, R0, 0x7c, P0 ;  /* 0x0000007c00007807 */ /* 0x000fd20000000000 */
.L_x_11392:
[----:B------:R-:W-:Y:S05]  /*8aa0*/  BSYNC B0 ;  /* 0x0000000000007941 */ /* 0x000fea0003800000 */
.L_x_11390:
[----:B------:R-:W-:-:S04]  /*8ab0*/  LOP3.LUT R3, R5, 0x80000000, RZ, 0xc0, !PT ;  /* 0x8000000005037812 */ /* 0x000fc800078ec0ff */
[----:B------:R-:W-:-:S04]  /*8ac0*/  SHF.R.U32.HI R3, RZ, 0x18, R3 ;  /* 0x00000018ff037819 */ /* 0x000fc80000011603 */
[----:B------:R-:W-:-:S05]  /*8ad0*/  LOP3.LUT R3, R0, R3, RZ, 0xfc, !PT ;  /* 0x0000000300037212 */ /* 0x000fca00078efcff */
[----:B------:R0:W-:Y:S01]  /*8ae0*/  STG.E.U8 desc[UR36][R8.64], R3 ;  /* 0x0000000308007986 */ /* 0x0001e2000c101124 */
[----:B------:R-:W-:Y:S05]  /*8af0*/  BRA `(.L_x_11376) ;  /* 0x0000000400a47947 */ /* 0x000fea0003800000 */
.L_x_11386:
[----:B------:R-:W0:Y:S02]  /*8b00*/  I2F.S16 R0, R24 ;  /* 0x0000001800007306 */ /* 0x000e240000101400 */
[----:B0-----:R-:W-:-:S05]  /*8b10*/  F2FP.BF16.F32.PACK_AB R0, RZ, R0 ;  /* 0x00000000ff00723e */ /* 0x001fca00000010ff */
[----:B------:R0:W-:Y:S01]  /*8b20*/  STG.E.U16 desc[UR36][R8.64], R0 ;  /* 0x0000000008007986 */ /* 0x0001e2000c101524 */
[----:B------:R-:W-:Y:S05]  /*8b30*/  BRA `(.L_x_11376) ;  /* 0x0000000400947947 */ /* 0x000fea0003800000 */
.L_x_11383:
        /* <DEDUP_REMOVED lines=10> */
.L_x_11395:
        /* <DEDUP_REMOVED lines=17> */
.L_x_11398:
[----:B------:R-:W-:-:S04]  /*8cf0*/  LOP3.LUT R3, R5, 0x80000000, RZ, 0xc0, !PT ;  /* 0x8000000005037812 */ /* 0x000fc800078ec0ff */
[----:B------:R-:W-:-:S04]  /*8d00*/  SHF.R.U32.HI R3, RZ, 0x18, R3 ;  /* 0x00000018ff037819 */ /* 0x000fc80000011603 */
[----:B------:R-:W-:-:S04]  /*8d10*/  LOP3.LUT R0, R0, R3, RZ, 0xfc, !PT ;  /* 0x0000000300007212 */ /* 0x000fc800078efcff */
[----:B------:R-:W-:-:S07]  /*8d20*/  PRMT R4, R0, 0x7610, R4 ;  /* 0x0000761000047816 */ /* 0x000fce0000000004 */
.L_x_11397:
[----:B------:R-:W-:Y:S05]  /*8d30*/  BSYNC B0 ;  /* 0x0000000000007941 */ /* 0x000fea0003800000 */
.L_x_11396:
[----:B------:R0:W-:Y:S01]  /*8d40*/  STG.E.U8 desc[UR36][R8.64], R4 ;  /* 0x0000000408007986 */ /* 0x0001e2000c101124 */
[----:B------:R-:W-:Y:S05]  /*8d50*/  BRA `(.L_x_11376) ;  /* 0x00000004000c7947 */ /* 0x000fea0003800000 */
.L_x_11394:
        /* <DEDUP_REMOVED lines=17> */
.L_x_11401:
[----:B------:R-:W-:-:S04]  /*8e70*/  LOP3.LUT R3, R5, 0x80000000, RZ, 0xc0, !PT ;  /* 0x8000000005037812 */ /* 0x000fc800078ec0ff */
[----:B------:R-:W-:-:S04]  /*8e80*/  SHF.R.U32.HI R3, RZ, 0x18, R3 ;  /* 0x00000018ff037819 */ /* 0x000fc80000011603 */
[----:B------:R-:W-:-:S04]  /*8e90*/  LOP3.LUT R0, R0, R3, RZ, 0xfc, !PT ;  /* 0x0000000300007212 */ /* 0x000fc800078efcff */
[----:B------:R-:W-:-:S07]  /*8ea0*/  PRMT R4, R0, 0x7610, R4 ;  /* 0x0000761000047816 */ /* 0x000fce0000000004 */
.L_x_11400:
[----:B------:R-:W-:Y:S05]  /*8eb0*/  BSYNC B0 ;  /* 0x0000000000007941 */ /* 0x000fea0003800000 */
.L_x_11399:
[----:B------:R0:W-:Y:S01]  /*8ec0*/  STG.E.U8 desc[UR36][R8.64], R4 ;  /* 0x0000000408007986 */ /* 0x0001e2000c101124 */
[----:B------:R-:W-:Y:S05]  /*8ed0*/  BRA `(.L_x_11376) ;  /* 0x0000000000ac7947 */ /* 0x000fea0003800000 */
.L_x_11393:
        /* <DEDUP_REMOVED lines=22> */
.L_x_11375:
        /* <DEDUP_REMOVED lines=16> */
.L_x_11404:
[----:B------:R-:W-:Y:S05]  /*9140*/  BRA `(.L_x_11376) ;  /* 0x0000000000107947 */ /* 0x000fea0003800000 */
.L_x_11403:
[----:B------:R-:W-:-:S05]  /*9150*/  IMAD.MOV.U32 R25, RZ, RZ, RZ ;  /* 0x000000ffff197224 */ /* 0x000fca00078e00ff */
[----:B------:R0:W-:Y:S01]  /*9160*/  STG.E.64 desc[UR36][R8.64], R24 ;  /* 0x0000001808007986 */ /* 0x0001e2000c101b24 */
[----:B------:R-:W-:Y:S05]  /*9170*/  BRA `(.L_x_11376) ;  /* 0x0000000000047947 */ /* 0x000fea0003800000 */
.L_x_11402:
[----:B------:R0:W-:Y:S02]  /*9180*/  STG.E desc[UR36][R8.64], R24 ;  /* 0x0000001808007986 */ /* 0x0001e4000c101924 */
.L_x_11376:
        /* <DEDUP_REMOVED lines=23> */
.L_x_11408:
[----:B------:R0:W-:Y:S01]  /*9300*/  STG.E.U8 desc[UR36][R8.64], R22 ;  /* 0x0000001608007986 */ /* 0x0001e2000c101124 */
[----:B------:R-:W-:Y:S05]  /*9310*/  BRA `(.L_x_11410) ;  /* 0x0000000c00487947 */ /* 0x000fea0003800000 */
.L_x_11407:
        /* <DEDUP_REMOVED lines=9> */
.L_x_11412:
[----:B------:R0:W-:Y:S01]  /*93b0*/  STG.E desc[UR36][R8.64], R22 ;  /* 0x0000001608007986 */ /* 0x0001e2000c101924 */
[----:B------:R-:W-:Y:S05]  /*93c0*/  BRA `(.L_x_11410) ;  /* 0x0000000c001c7947 */ /* 0x000fea0003800000 */
.L_x_11411:
[----:B------:R0:W-:Y:S01]  /*93d0*/  STG.E.U16 desc[UR36][R8.64], R22 ;  /* 0x0000001608007986 */ /* 0x0001e2000c101524 */
[----:B------:R-:W-:Y:S05]  /*93e0*/  BRA `(.L_x_11410) ;  /* 0x0000000c00147947 */ /* 0x000fea0003800000 */
.L_x_11406:
        /* <DEDUP_REMOVED lines=9> */
.L_x_11414:
[----:B------:R-:W0:Y:S02]  /*9480*/  I2F.S16 R0, R22 ;  /* 0x0000001600007306 */ /* 0x000e240000101400 */
[----:B0-----:R-:W-:-:S05]  /*9490*/  F2FP.F16.F32.PACK_AB R0, RZ, R0 ;  /* 0x00000000ff00723e */ /* 0x001fca00000000ff */
[----:B------:R4:W-:Y:S01]  /*94a0*/  STG.E.U16 desc[UR36][R8.64], R0 ;  /* 0x0000000008007986 */ /* 0x0009e2000c101524 */
[----:B------:R-:W-:Y:S05]  /*94b0*/  BRA `(.L_x_11410) ;  /* 0x0000000800e07947 */ /* 0x000fea0003800000 */
.L_x_11413:
        /* <DEDUP_REMOVED lines=10> */
.L_x_11416:
[----:B------:R-:W0:Y:S02]  /*9560*/  I2F.S16 R22, R22 ;  /* 0x0000001600167306 */ /* 0x000e240000101400 */
[----:B0-----:R-:W-:-:S04]  /*9570*/  F2FP.F16.F32.PACK_AB R3, RZ, R22 ;  /* 0x00000016ff03723e */ /* 0x001fc800000000ff */
[----:B------:R-:W-:-:S05]  /*9580*/  PRMT R3, R3, 0x5410, RZ ;  /* 0x0000541003037816 */ /* 0x000fca00000000ff */
[----:B------:R2:W-:Y:S01]  /*9590*/  STG.E desc[UR36][R8.64], R3 ;  /* 0x0000000308007986 */ /* 0x0005e2000c101924 */
[----:B------:R-:W-:Y:S05]  /*95a0*/  BRA `(.L_x_11410) ;  /* 0x0000000800a47947 */ /* 0x000fea0003800000 */
.L_x_11415:
[----:B------:R-:W0:Y:S02]  /*95b0*/  I2F.F64.S16 R22, R22 ;  /* 0x0000001600167312 */ /* 0x000e240000101c00 */
[----:B0-----:R0:W-:Y:S01]  /*95c0*/  STG.E.64 desc[UR36][R8.64], R22 ;  /* 0x0000001608007986 */ /* 0x0011e2000c101b24 */
[----:B------:R-:W-:Y:S05]  /*95d0*/  BRA `(.L_x_11410) ;  /* 0x0000000800987947 */ /* 0x000fea0003800000 */
.L_x_11405:
        /* <DEDUP_REMOVED lines=10> */
.L_x_11419:
[----:B------:R-:W0:Y:S01]  /*9680*/  I2F.F64.S16 R4, R22 ;  /* 0x0000001600047312 */ /* 0x000e220000101c00 */
[----:B------:R-:W-:-:S05]  /*9690*/  CS2R R6, SRZ ;  /* 0x0000000000067805 */ /* 0x000fca000001ff00 */
[----:B0-----:R0:W-:Y:S01]  /*96a0*/  STG.E.128 desc[UR36][R8.64], R4 ;  /* 0x0000000408007986 */ /* 0x0011e2000c101d24 */
[----:B------:R-:W-:Y:S05]  /*96b0*/  BRA `(.L_x_11410) ;  /* 0x0000000800607947 */ /* 0x000fea0003800000 */
.L_x_11418:
        /* <DEDUP_REMOVED lines=21> */
.L_x_11423:
[----:B------:R-:W-:Y:S05]  /*9810*/  BSYNC B0 ;  /* 0x0000000000007941 */ /* 0x000fea0003800000 */
.L_x_11422:
[----:B------:R-:W-:-:S05]  /*9820*/  LOP3.LUT R5, R0, R5, RZ, 0xfc, !PT ;  /* 0x0000000500057212 */ /* 0x000fca00078efcff */
[----:B------:R0:W-:Y:S01]  /*9830*/  STG.E.U8 desc[UR36][R8.64], R5 ;  /* 0x0000000508007986 */ /* 0x0001e2000c101124 */
[----:B------:R-:W-:Y:S05]  /*9840*/  BRA `(.L_x_11410) ;  /* 0x0000000400fc7947 */ /* 0x000fea0003800000 */
.L_x_11421:
        /* <DEDUP_REMOVED lines=13> */
.L_x_11425:
[----:B------:R-:W-:Y:S01]  /*9920*/  IMAD.MOV.U32 R0, RZ, RZ, 0x7f ;  /* 0x0000007fff007424 */ /* 0x000fe200078e00ff */
[----:B------:R-:W-:-:S04]  /*9930*/  ISETP.GT.U32.AND P0, PT, R3, 0x7f800000, PT ;  /* 0x7f8000000300780c */ /* 0x000fc80003f04070 */
[----:B------:R-:W-:-:S09]  /*9940*/  SEL R0, R0, 0x7c, P0 ;  /* 0x0000007c00007807 */ /* 0x000fd20000000000 */
.L_x_11426:
[----:B------:R-:W-:Y:S05]  /*9950*/  BSYNC B0 ;  /* 0x0000000000007941 */ /* 0x000fea0003800000 */
.L_x_11424:
[----:B------:R-:W-:-:S04]  /*9960*/  LOP3.LUT R3, R5, 0x80000000, RZ, 0xc0, !PT ;  /* 0x8000000005037812 */ /* 0x000fc800078ec0ff */
[----:B------:R-:W-:-:S04]  /*9970*/  SHF.R.U32.HI R3, RZ, 0x18, R3 ;  /* 0x00000018ff037819 */ /* 0x000fc80000011603 */
[----:B------:R-:W-:-:S05]  /*9980*/  LOP3.LUT R3, R0, R3, RZ, 0xfc, !PT ;  /* 0x0000000300037212 */ /* 0x000fca00078efcff */
[----:B------:R0:W-:Y:S01]  /*9990*/  STG.E.U8 desc[UR36][R8.64], R3 ;  /* 0x0000000308007986 */ /* 0x0001e2000c101124 */
[----:B------:R-:W-:Y:S05]  /*99a0*/  BRA `(.L_x_11410) ;  /* 0x0000000400a47947 */ /* 0x000fea0003800000 */
.L_x_11420:
[----:B------:R-:W0:Y:S02]  /*99b0*/  I2F.S16 R0, R22 ;  /* 0x0000001600007306 */ /* 0x000e240000101400 */
[----:B0-----:R-:W-:-:S05]  /*99c0*/  F2FP.BF16.F32.PACK_AB R0, RZ, R0 ;  /* 0x00000000ff00723e */ /* 0x001fca00000010ff */
[----:B------:R0:W-:Y:S01]  /*99d0*/  STG.E.U16 desc[UR36][R8.64], R0 ;  /* 0x0000000008007986 */ /* 0x0001e2000c101524 */
[----:B------:R-:W-:Y:S05]  /*99e0*/  BRA `(.L_x_11410) ;  /* 0x0000000400947947 */ /* 0x000fea0003800000 */
.L_x_11417:
        /* <DEDUP_REMOVED lines=10> */
.L_x_11429:
        /* <DEDUP_REMOVED lines=17> */
.L_x_11432:
[----:B------:R-:W-:-:S04]  /*9ba0*/  LOP3.LUT R3, R5, 0x80000000, RZ, 0xc0, !PT ;  /* 0x8000000005037812 */ /* 0x000fc800078ec0ff */
[----:B------:R-:W-:-:S04]  /*9bb0*/  SHF.R.U32.HI R3, RZ, 0x18, R3 ;  /* 0x00000018ff037819 */ /* 0x000fc80000011603 */
[----:B------:R-:W-:-:S04]  /*9bc0*/  LOP3.LUT R0, R0, R3, RZ, 0xfc, !PT ;  /* 0x0000000300007212 */ /* 0x000fc800078efcff */
[----:B------:R-:W-:-:S07]  /*9bd0*/  PRMT R4, R0, 0x7610, R4 ;  /* 0x0000761000047816 */ /* 0x000fce0000000004 */
.L_x_11431:
[----:B------:R-:W-:Y:S05]  /*9be0*/  BSYNC B0 ;  /* 0x0000000000007941 */ /* 0x000fea0003800000 */
.L_x_11430:
[----:B------:R0:W-:Y:S01]  /*9bf0*/  STG.E.U8 desc[UR36][R8.64], R4 ;  /* 0x0000000408007986 */ /* 0x0001e2000c101124 */
[----:B------:R-:W-:Y:S05]  /*9c00*/  BRA `(.L_x_11410) ;  /* 0x00000004000c7947 */ /* 0x000fea0003800000 */
.L_x_11428:
        /* <DEDUP_REMOVED lines=17> */
.L_x_11435:
[----:B------:R-:W-:-:S04]  /*9d20*/  LOP3.LUT R3, R5, 0x80000000, RZ, 0xc0, !PT ;  /* 0x8000000005037812 */ /* 0x000fc800078ec0ff */
[----:B------:R-:W-:-:S04]  /*9d30*/  SHF.R.U32.HI R3, RZ, 0x18, R3 ;  /* 0x00000018ff037819 */ /* 0x000fc80000011603 */
[----:B------:R-:W-:-:S04]  /*9d40*/  LOP3.LUT R0, R0, R3, RZ, 0xfc, !PT ;  /* 0x0000000300007212 */ /* 0x000fc800078efcff */
[----:B------:R-:W-:-:S07]  /*9d50*/  PRMT R4, R0, 0x7610, R4 ;  /* 0x0000761000047816 */ /* 0x000fce0000000004 */
.L_x_11434:
[----:B------:R-:W-:Y:S05]  /*9d60*/  BSYNC B0 ;  /* 0x0000000000007941 */ /* 0x000fea0003800000 */
.L_x_11433:
[----:B------:R0:W-:Y:S01]  /*9d70*/  STG.E.U8 desc[UR36][R8.64], R4 ;  /* 0x0000000408007986 */ /* 0x0001e2000c101124 */
[----:B------:R-:W-:Y:S05]  /*9d80*/  BRA `(.L_x_11410) ;  /* 0x0000000000ac7947 */ /* 0x000fea0003800000 */
.L_x_11427:
        /* <DEDUP_REMOVED lines=22> */
.L_x_11409:
        /* <DEDUP_REMOVED lines=16> */
.L_x_11438:
[----:B------:R-:W-:Y:S05]  /*9ff0*/  BRA `(.L_x_11410) ;  /* 0x0000000000107947 */ /* 0x000fea0003800000 */
.L_x_11437:
[----:B------:R-:W-:-:S05]  /*a000*/  IMAD.MOV.U32 R23, RZ, RZ, RZ ;  /* 0x000000ffff177224 */ /* 0x000fca00078e00ff */
[----:B------:R0:W-:Y:S01]  /*a010*/  STG.E.64 desc[UR36][R8.64], R22 ;  /* 0x0000001608007986 */ /* 0x0001e2000c101b24 */
[----:B------:R-:W-:Y:S05]  /*a020*/  BRA `(.L_x_11410) ;  /* 0x0000000000047947 */ /* 0x000fea0003800000 */
.L_x_11436:
[----:B------:R0:W-:Y:S02]  /*a030*/  STG.E desc[UR36][R8.64], R22 ;  /* 0x0000001608007986 */ /* 0x0001e4000c101924 */
.L_x_11410:
[----:B------:R-:W-:-:S07]  /*a040*/  VIADD R27, R27, 0x80 ;  /* 0x000000801b1b7836 */ /* 0x000fce0000000000 */
.L_x_11370:
[----:B------:R-:W-:Y:S05]  /*a050*/  BSYNC B6 ;  /* 0x0000000000067941 */ /* 0x000fea0003800000 */
.L_x_11369:
        /* <DEDUP_REMOVED lines=21> */
.L_x_11442:
[----:B------:R-:W-:Y:S01]  /*a1b0*/  STG.E.U8 desc[UR36][R4.64], R18 ;  /* 0x0000001204007986 */ /* 0x000fe2000c101124 */
[----:B------:R-:W-:Y:S05]  /*a1c0*/  EXIT ;  /* 0x000000000000794d */ /* 0x000fea0003800000 */
.L_x_11441:
        /* <DEDUP_REMOVED lines=9> */
.L_x_11445:
[----:B------:R-:W-:Y:S01]  /*a260*/  STG.E desc[UR36][R4.64], R18 ;  /* 0x0000001204007986 */ /* 0x000fe2000c101924 */
[----:B------:R-:W-:Y:S05]  /*a270*/  EXIT ;  /* 0x000000000000794d */ /* 0x000fea0003800000 */
.L_x_11444:
[----:B------:R-:W-:Y:S01]  /*a280*/  STG.E.U16 desc[UR36][R4.64], R18 ;  /* 0x0000001204007986 */ /* 0x000fe2000c101524 */
[----:B------:R-:W-:Y:S05]  /*a290*/  EXIT ;  /* 0x000000000000794d */ /* 0x000fea0003800000 */
.L_x_11440:
        /* <DEDUP_REMOVED lines=9> */
.L_x_11447:
[----:B------:R-:W0:Y:S02]  /*a330*/  I2F.S16 R0, R18 ;  /* 0x0000001200007306 */ /* 0x000e240000101400 */
[----:B0-----:R-:W-:-:S05]  /*a340*/  F2FP.F16.F32.PACK_AB R0, RZ, R0 ;  /* 0x00000000ff00723e */ /* 0x001fca00000000ff */
[----:B------:R-:W-:Y:S01]  /*a350*/  STG.E.U16 desc[UR36][R4.64], R0 ;  /* 0x0000000004007986 */ /* 0x000fe2000c101524 */
[----:B------:R-:W-:Y:S05]  /*a360*/  EXIT ;  /* 0x000000000000794d */ /* 0x000fea0003800000 */
.L_x_11446:
        /* <DEDUP_REMOVED lines=10> */
.L_x_11449:
[----:B------:R-:W0:Y:S02]  /*a410*/  I2F.S16 R18, R18 ;  /* 0x0000001200127306 */ /* 0x000e240000101400 */
[----:B0-----:R-:W-:-:S04]  /*a420*/  F2FP.F16.F32.PACK_AB R3, RZ, R18 ;  /* 0x00000012ff03723e */ /* 0x001fc800000000ff */
[----:B------:R-:W-:-:S05]  /*a430*/  PRMT R3, R3, 0x5410, RZ ;  /* 0x0000541003037816 */ /* 0x000fca00000000ff */
[----:B------:R-:W-:Y:S01]  /*a440*/  STG.E desc[UR36][R4.64], R3 ;  /* 0x0000000304007986 */ /* 0x000fe2000c101924 */
[----:B------:R-:W-:Y:S05]  /*a450*/  EXIT ;  /* 0x000000000000794d */ /* 0x000fea0003800000 */
.L_x_11448:
[----:B------:R-:W0:Y:S02]  /*a460*/  I2F.F64.S16 R18, R18 ;  /* 0x0000001200127312 */ /* 0x000e240000101c00 */
[----:B0-----:R-:W-:Y:S01]  /*a470*/  STG.E.64 desc[UR36][R4.64], R18 ;  /* 0x0000001204007986 */ /* 0x001fe2000c101b24 */
[----:B------:R-:W-:Y:S05]  /*a480*/  EXIT ;  /* 0x000000000000794d */ /* 0x000fea0003800000 */
.L_x_11439:
        /* <DEDUP_REMOVED lines=10> */
.L_x_11452:
[----:B------:R-:W0:Y:S01]  /*a530*/  I2F.F64.S16 R8, R18 ;  /* 0x0000001200087312 */ /* 0x000e220000101c00 */
[----:B------:R-:W-:-:S05]  /*a540*/  CS2R R10, SRZ ;  /* 0x00000000000a7805 */ /* 0x000fca000001ff00 */
[----:B0-----:R-:W-:Y:S01]  /*a550*/  STG.E.128 desc[UR36][R4.64], R8 ;  /* 0x0000000804007986 */ /* 0x001fe2000c101d24 */
[----:B------:R-:W-:Y:S05]  /*a560*/  EXIT ;  /* 0x000000000000794d */ /* 0x000fea0003800000 */
.L_x_11451:
        /* <DEDUP_REMOVED lines=21> */
.L_x_11456:
[----:B------:R-:W-:Y:S05]  /*a6c0*/  BSYNC B0 ;  /* 0x0000000000007941 */ /* 0x000fea0003800000 */
.L_x_11455:
[----:B------:R-:W-:-:S05]  /*a6d0*/  LOP3.LUT R3, R0, R3, RZ, 0xfc, !PT ;  /* 0x0000000300037212 */ /* 0x000fca00078efcff */
[----:B------:R-:W-:Y:S01]  /*a6e0*/  STG.E.U8 desc[UR36][R4.64], R3 ;  /* 0x0000000304007986 */ /* 0x000fe2000c101124 */
[----:B------:R-:W-:Y:S05]  /*a6f0*/  EXIT ;  /* 0x000000000000794d */ /* 0x000fea0003800000 */
.L_x_11454:
        /* <DEDUP_REMOVED lines=13> */
.L_x_11458:
[----:B------:R-:W-:Y:S01]  /*a7d0*/  IMAD.MOV.U32 R0, RZ, RZ, 0x7f ;  /* 0x0000007fff007424 */ /* 0x000fe200078e00ff */
[----:B------:R-:W-:-:S04]  /*a7e0*/  ISETP.GT.U32.AND P0, PT, R2, 0x7f800000, PT ;  /* 0x7f8000000200780c */ /* 0x000fc80003f04070 */
[----:B------:R-:W-:-:S09]  /*a7f0*/  SEL R0, R0, 0x7c, P0 ;  /* 0x0000007c00007807 */ /* 0x000fd20000000000 */
.L_x_11459:
[----:B------:R-:W-:Y:S05]  /*a800*/  BSYNC B0 ;  /* 0x0000000000007941 */ /* 0x000fea0003800000 */
.L_x_11457:
[----:B------:R-:W-:-:S04]  /*a810*/  LOP3.LUT R2, R3, 0x80000000, RZ, 0xc0, !PT ;  /* 0x8000000003027812 */ /* 0x000fc800078ec0ff */
[----:B------:R-:W-:-:S04]  /*a820*/  SHF.R.U32.HI R3, RZ, 0x18, R2 ;  /* 0x00000018ff037819 */ /* 0x000fc80000011602 */
[----:B------:R-:W-:-:S05]  /*a830*/  LOP3.LUT R3, R0, R3, RZ, 0xfc, !PT ;  /* 0x0000000300037212 */ /* 0x000fca00078efcff */
[----:B------:R-:W-:Y:S01]  /*a840*/  STG.E.U8 desc[UR36][R4.64], R3 ;  /* 0x0000000304007986 */ /* 0x000fe2000c101124 */
[----:B------:R-:W-:Y:S05]  /*a850*/  EXIT ;  /* 0x000000000000794d */ /* 0x000fea0003800000 */
.L_x_11453:
[----:B------:R-:W0:Y:S02]  /*a860*/  I2F.S16 R0, R18 ;  /* 0x0000001200007306 */ /* 0x000e240000101400 */
[----:B0-----:R-:W-:-:S05]  /*a870*/  F2FP.BF16.F32.PACK_AB R0, RZ, R0 ;  /* 0x00000000ff00723e */ /* 0x001fca00000010ff */
[----:B------:R-:W-:Y:S01]  /*a880*/  STG.E.U16 desc[UR36][R4.64], R0 ;  /* 0x0000000004007986 */ /* 0x000fe2000c101524 */
[----:B------:R-:W-:Y:S05]  /*a890*/  EXIT ;  /* 0x000000000000794d */ /* 0x000fea0003800000 */
.L_x_11450:
        /* <DEDUP_REMOVED lines=10> */
.L_x_11462:
        /* <DEDUP_REMOVED lines=17> */
.L_x_11465:
[----:B------:R-:W-:-:S04]  /*aa50*/  LOP3.LUT R2, R7, 0x80000000, RZ, 0xc0, !PT ;  /* 0x8000000007027812 */ /* 0x000fc800078ec0ff */
[----:B------:R-:W-:-:S04]  /*aa60*/  SHF.R.U32.HI R3, RZ, 0x18, R2 ;  /* 0x00000018ff037819 */ /* 0x000fc80000011602 */
[----:B------:R-:W-:-:S04]  /*aa70*/  LOP3.LUT R0, R0, R3, RZ, 0xfc, !PT ;  /* 0x0000000300007212 */ /* 0x000fc800078efcff */
[----:B------:R-:W-:-:S07]  /*aa80*/  PRMT R2, R0, 0x7610, R2 ;  /* 0x0000761000027816 */ /* 0x000fce0000000002 */
.L_x_11464:
[----:B------:R-:W-:Y:S05]  /*aa90*/  BSYNC B0 ;  /* 0x0000000000007941 */ /* 0x000fea0003800000 */
.L_x_11463:
[----:B------:R-:W-:Y:S01]  /*aaa0*/  STG.E.U8 desc[UR36][R4.64], R2 ;  /* 0x0000000204007986 */ /* 0x000fe2000c101124 */
[----:B------:R-:W-:Y:S05]  /*aab0*/  EXIT ;  /* 0x000000000000794d */ /* 0x000fea0003800000 */
.L_x_11461:
        /* <DEDUP_REMOVED lines=17> */
.L_x_11468:
[----:B------:R-:W-:-:S04]  /*abd0*/  LOP3.LUT R2, R7, 0x80000000, RZ, 0xc0, !PT ;  /* 0x8000000007027812 */ /* 0x000fc800078ec0ff */
[----:B------:R-:W-:-:S04]  /*abe0*/  SHF.R.U32.HI R3, RZ, 0x18, R2 ;  /* 0x00000018ff037819 */ /* 0x000fc80000011602 */
[----:B------:R-:W-:-:S04]  /*abf0*/  LOP3.LUT R0, R0, R3, RZ, 0xfc, !PT ;  /* 0x0000000300007212 */ /* 0x000fc800078efcff */
[----:B------:R-:W-:-:S07]  /*ac00*/  PRMT R2, R0, 0x7610, R2 ;  /* 0x0000761000027816 */ /* 0x000fce0000000002 */
.L_x_11467:
[----:B------:R-:W-:Y:S05]  /*ac10*/  BSYNC B0 ;  /* 0x0000000000007941 */ /* 0x000fea0003800000 */
.L_x_11466:
[----:B------:R-:W-:Y:S01]  /*ac20*/  STG.E.U8 desc[UR36][R4.64], R2 ;  /* 0x0000000204007986 */ /* 0x000fe2000c101124 */
[----:B------:R-:W-:Y:S05]  /*ac30*/  EXIT ;  /* 0x000000000000794d */ /* 0x000fea0003800000 */
.L_x_11460:
        /* <DEDUP_REMOVED lines=22> */
.L_x_11443:
        /* <DEDUP_REMOVED lines=16> */
.L_x_11471:
[----:B------:R-:W-:Y:S05]  /*aea0*/  EXIT ;  /* 0x000000000000794d */ /* 0x000fea0003800000 */
.L_x_11470:
[----:B------:R-:W-:-:S05]  /*aeb0*/  IMAD.MOV.U32 R19, RZ, RZ, RZ ;  /* 0x000000ffff137224 */ /* 0x000fca00078e00ff */
[----:B------:R-:W-:Y:S01]  /*aec0*/  STG.E.64 desc[UR36][R4.64], R18 ;  /* 0x0000001204007986 */ /* 0x000fe2000c101b24 */
[----:B------:R-:W-:Y:S05]  /*aed0*/  EXIT ;  /* 0x000000000000794d */ /* 0x000fea0003800000 */
.L_x_11469:
[----:B------:R-:W-:Y:S01]  /*aee0*/  STG.E desc[UR36][R4.64], R18 ;  /* 0x0000001204007986 */ /* 0x000fe2000c101924 */
[----:B------:R-:W-:Y:S05]  /*aef0*/  EXIT ;  /* 0x000000000000794d */ /* 0x000fea0003800000 */
.L_x_11472:
        /* <DEDUP_REMOVED lines=16> */
.L_x_43855:


//--------------------- .text._ZN2at6native18elementwise_kernelILi128ELi4EZNS0_22gpu_kernel_impl_nocastINS0_13BinaryFunctorIiibZZZNS0_23logical_xor_kernel_cudaERNS_14TensorIteratorEENKUlvE0_clEvENKUlvE1_clEvEUliiE_EEEEvRNS_18TensorIteratorBaseERKT_EUliE_EEviT1_ --------------------------
	.section	.text._ZN2at6native18elementwise_kernelILi128ELi4EZNS0_22gpu_kernel_impl_nocastINS0_13BinaryFunctorIiibZZZNS0_23logical_xor_kernel_cudaERNS_14TensorIteratorEENKUlvE0_clEvENKUlvE1_clEvEUliiE_EEEEvRNS_18TensorIteratorBaseERKT_EUliE_EEviT1_,"ax",@progbits
	.align	128
        .global         _ZN2at6native18elementwise_kernelILi128ELi4EZNS0_22gpu_kernel_impl_nocastINS0_13BinaryFunctorIiibZZZNS0_23logical_xor_kernel_cudaERNS_14TensorIteratorEENKUlvE0_clEvENKUlvE1_clEvEUliiE_EEEEvRNS_18TensorIteratorBaseERKT_EUliE_EEviT1_
        .type           _ZN2at6native18elementwise_kernelILi128ELi4EZNS0_22gpu_kernel_impl_nocastINS0_13BinaryFunctorIiibZZZNS0_23logical_xor_kernel_cudaERNS_14TensorIteratorEENKUlvE0_clEvENKUlvE1_clEvEUliiE_EEEEvRNS_18TensorIteratorBaseERKT_EUliE_EEviT1_,@function
        .size           _ZN2at6native18elementwise_kernelILi128ELi4EZNS0_22gpu_kernel_impl_nocastINS0_13BinaryFunctorIiibZZZNS0_23logical_xor_kernel_cudaERNS_14TensorIteratorEENKUlvE0_clEvENKUlvE1_clEvEUliiE_EEEEvRNS_18TensorIteratorBaseERKT_EUliE_EEviT1_,(.L_x_43856 - _ZN2at6native18elementwise_kernelILi128ELi4EZNS0_22gpu_kernel_impl_nocastINS0_13BinaryFunctorIiibZZZNS0_23logical_xor_kernel_cudaERNS_14TensorIteratorEENKUlvE0_clEvENKUlvE1_clEvEUliiE_EEEEvRNS_18TensorIteratorBaseERKT_EUliE_EEviT1_)
        .other          _ZN2at6native18elementwise_kernelILi128ELi4EZNS0_22gpu_kernel_impl_nocastINS0_13BinaryFunctorIiibZZZNS0_23logical_xor_kernel_cudaERNS_14TensorIteratorEENKUlvE0_clEvENKUlvE1_clEvEUliiE_EEEEvRNS_18TensorIteratorBaseERKT_EUliE_EEviT1_,@"STO_CUDA_ENTRY STV_DEFAULT"
_ZN2at6native18elementwise_kernelILi128ELi4EZNS0_22gpu_kernel_impl_nocastINS0_13BinaryFunctorIiibZZZNS0_23logical_xor_kernel_cudaERNS_14TensorIteratorEENKUlvE0_clEvENKUlvE1_clEvEUliiE_EEEEvRNS_18TensorIteratorBaseERKT_EUliE_EEviT1_:
.text._ZN2at6native18elementwise_kernelILi128ELi4EZNS0_22gpu_kernel_impl_nocastINS0_13BinaryFunctorIiibZZZNS0_23logical_xor_kernel_cudaERNS_14TensorIteratorEENKUlvE0_clEvENKUlvE1_clEvEUliiE_EEEEvRNS_18TensorIteratorBaseERKT_EUliE_EEviT1_:
        /* <DEDUP_REMOVED lines=363> */
.L_x_11475:
[----:B------:R-:W-:Y:S01]  /*16b0*/  ULDC.64 UR10, c[0x0][0x488] ;  /* 0x00012200000a7ab9 */ /* 0x000fe20000000a00 */
[----:B------:R-:W-:Y:S01]  /*16c0*/  ULDC.64 UR8, c[0x0][0x480] ;  /* 0x0001200000087ab9 */ /* 0x000fe20000000a00 */
[----:B------:R-:W-:Y:S02]  /*16d0*/  IADD3 R8, P1, R2, UR10, RZ ;  /* 0x0000000a02087c10 */ /* 0x000fe4000ff3e0ff */
[----:B------:R-:W-:Y:S02]  /*16e0*/  IADD3 R6, P0, R0, UR8, RZ ;  /* 0x0000000800067c10 */ /* 0x000fe4000ff1e0ff */
[----:B------:R-:W-:Y:S02]  /*16f0*/  IADD3.X R9, RZ, UR11, RZ, P1, !PT ;  /* 0x0000000bff097c10 */ /* 0x000fe40008ffe4ff */
[----:B------:R-:W-:Y:S01]  /*1700*/  IADD3.X R7, RZ, UR9, RZ, P0, !PT ;  /* 0x00000009ff077c10 */ /* 0x000fe200087fe4ff */
[----:B------:R-:W-:Y:S02]  /*1710*/  ULDC.64 UR8, c[0x0][0x478] ;  /* 0x00011e0000087ab9 */ /* 0x000fe40000000a00 */
[----:B------:R-:W2:Y:S04]  /*1720*/  LDG.E R8, desc[UR4][R8.64] ;  /* 0x0000000408087981 */ /* 0x000ea8000c1e1900 */
[----:B------:R-:W3:Y:S01]  /*1730*/  LDG.E R6, desc[UR4][R6.64] ;  /* 0x0000000406067981 */ /* 0x000ee2000c1e1900 */
[----:B------:R-:W-:-:S02]  /*1740*/  IADD3 R4, P1, R5, UR8, RZ ;  /* 0x0000000805047c10 */ /* 0x000fc4000ff3e0ff */
[----:B------:R-:W-:Y:S02]  /*1750*/  IADD3 R3, R3, 0x80, RZ ;  /* 0x0000008003037810 */ /* 0x000fe40007ffe0ff */
[----:B------:R-:W-:Y:S02]  /*1760*/  IADD3.X R5, RZ, UR9, RZ, P1, !PT ;  /* 0x00000009ff057c10 */ /* 0x000fe40008ffe4ff */
[----:B--2---:R-:W-:-:S04]  /*1770*/  ISETP.NE.AND P0, PT, R8, RZ, PT ;  /* 0x000000ff0800720c */ /* 0x004fc80003f05270 */
[----:B---3--:R-:W-:-:S04]  /*1780*/  ISETP.NE.XOR P0, PT, R6, RZ, P0 ;  /* 0x000000ff0600720c */ /* 0x008fc80000705a70 */
[----:B------:R-:W-:-:S05]  /*1790*/  SEL R11, RZ, 0x1, !P0 ;  /* 0x00000001ff0b7807 */ /* 0x000fca0004000000 */
[----:B------:R0:W-:Y:S04]  /*17a0*/  STG.E.U8 desc[UR4][R4.64], R11 ;  /* 0x0000000b04007986 */ /* 0x0001e8000c101104 */
.L_x_11474:
[----:B------:R-:W-:Y:S05]  /*17b0*/  BSYNC B0 ;  /* 0x0000000000007941 */ /* 0x000fea0003800000 */
.L_x_11473:
        /* <DEDUP_REMOVED lines=356> */
.L_x_11478:
        /* <DEDUP_REMOVED lines=371> */
.L_x_11479:
        /* <DEDUP_REMOVED lines=16> */
.L_x_11477:
[----:B------:R-:W-:Y:S05]  /*4630*/  BSYNC B0 ;  /* 0x0000000000007941 */ /* 0x000fea0003800000 */
.L_x_11476:
        /* <DEDUP_REMOVED lines=355> */
.L_x_11480:
        /* <DEDUP_REMOVED lines=9> */
[----:B------:R-:W-:-:S04]  /*5d00*/  IADD3 R4, P1, R5, UR6, RZ ;  /* 0x0000000605047c10 */ /* 0x000fc8000ff3e0ff */
[----:B------:R-:W-:Y:S02]  /*5d10*/  IADD3.X R5, RZ, UR7, RZ, P1, !PT ;  /* 0x00000007ff057c10 */ /* 0x000fe40008ffe4ff */
[----:B--2---:R-:W-:-:S04]  /*5d20*/  ISETP.NE.AND P0, PT, R6, RZ, PT ;  /* 0x000000ff0600720c */ /* 0x004fc80003f05270 */
[----:B---3--:R-:W-:-:S04]  /*5d30*/  ISETP.NE.XOR P0, PT, R2, RZ, P0 ;  /* 0x000000ff0200720c */ /* 0x008fc80000705a70 */
[----:B------:R-:W-:-:S05]  /*5d40*/  SEL R9, RZ, 0x1, !P0 ;  /* 0x00000001ff097807 */ /* 0x000fca0004000000 */
[----:B------:R-:W-:Y:S01]  /*5d50*/  STG.E.U8 desc[UR4][R4.64], R9 ;  /* 0x0000000904007986 */ /* 0x000fe2000c101104 */
[----:B------:R-:W-:Y:S05]  /*5d60*/  EXIT ;  /* 0x000000000000794d */ /* 0x000fea0003800000 */
.L_x_11481:
        /* <DEDUP_REMOVED lines=9> */
.L_x_43856:


//--------------------- .text._ZN2at6native27unrolled_elementwise_kernelINS0_13BinaryFunctorIiibZZZNS0_23logical_xor_kernel_cudaERNS_14TensorIteratorEENKUlvE0_clEvENKUlvE1_clEvEUliiE_EESt5arrayIPcLm3EELi4E23TrivialOffsetCalculatorILi2EjESC_ILi1EjENS0_6memory15LoadWithoutCastENSF_16StoreWithoutCastEEEviT_T0_T2_T3_T4_T5_ --------------------------
	.section	.text._ZN2at6native27unrolled_elementwise_kernelINS0_13BinaryFunctorIiibZZZNS0_23logical_xor_kernel_cudaERNS_14TensorIteratorEENKUlvE0_clEvENKUlvE1_clEvEUliiE_EESt5arrayIPcLm3EELi4E23TrivialOffsetCalculatorILi2EjESC_ILi1EjENS0_6memory15LoadWithoutCastENSF_16StoreWithoutCastEEEviT_T0_T2_T3_T4_T5_,"ax",@progbits
	.align	128
        .global         _ZN2at6native27unrolled_elementwise_kernelINS0_13BinaryFunctorIiibZZZNS0_23logical_xor_kernel_cudaERNS_14TensorIteratorEENKUlvE0_clEvENKUlvE1_clEvEUliiE_EESt5arrayIPcLm3EELi4E23TrivialOffsetCalculatorILi2EjESC_ILi1EjENS0_6memory15LoadWithoutCastENSF_16StoreWithoutCastEEEviT_T0_T2_T3_T4_T5_
        .type           _ZN2at6native27unrolled_elementwise_kernelINS0_13BinaryFunctorIiibZZZNS0_23logical_xor_kernel_cudaERNS_14TensorIteratorEENKUlvE0_clEvENKUlvE1_clEvEUliiE_EESt5arrayIPcLm3EELi4E23TrivialOffsetCalculatorILi2EjESC_ILi1EjENS0_6memory15LoadWithoutCastENSF_16StoreWithoutCastEEEviT_T0_T2_T3_T4_T5_,@function
        .size           _ZN2at6native27unrolled_elementwise_kernelINS0_13BinaryFunctorIiibZZZNS0_23logical_xor_kernel_cudaERNS_14TensorIteratorEENKUlvE0_clEvENKUlvE1_clEvEUliiE_EESt5arrayIPcLm3EELi4E23TrivialOffsetCalculatorILi2EjESC_ILi1EjENS0_6memory15LoadWithoutCastENSF_16StoreWithoutCastEEEviT_T0_T2_T3_T4_T5_,(.L_x_43857 - _ZN2at6native27unrolled_elementwise_kernelINS0_13BinaryFunctorIiibZZZNS0_23logical_xor_kernel_cudaERNS_14TensorIteratorEENKUlvE0_clEvENKUlvE1_clEvEUliiE_EESt5arrayIPcLm3EELi4E23TrivialOffsetCalculatorILi2EjESC_ILi1EjENS0_6memory15LoadWithoutCastENSF_16StoreWithoutCastEEEviT_T0_T2_T3_T4_T5_)
        .other          _ZN2at6native27unrolled_elementwise_kernelINS0_13BinaryFunctorIiibZZZNS0_23logical_xor_kernel_cudaERNS_14TensorIteratorEENKUlvE0_clEvENKUlvE1_clEvEUliiE_EESt5arrayIPcLm3EELi4E23TrivialOffsetCalculatorILi2EjESC_ILi1EjENS0_6memory15LoadWithoutCastENSF_16StoreWithoutCastEEEviT_T0_T2_T3_T4_T5_,@"STO_CUDA_ENTRY STV_DEFAULT"
_ZN2at6native27unrolled_elementwise_kernelINS0_13BinaryFunctorIiibZZZNS0_23logical_xor_kernel_cudaERNS_14TensorIteratorEENKUlvE0_clEvENKUlvE1_clEvEUliiE_EESt5arrayIPcLm3EELi4E23TrivialOffsetCalculatorILi2EjESC_ILi1EjENS0_6memory15LoadWithoutCastENSF_16StoreWithoutCastEEEviT_T0_T2_T3_T4_T5_:
.text._ZN2at6native27unrolled_elementwise_kernelINS0_13BinaryFunctorIiibZZZNS0_23logical_xor_kernel_cudaERNS_14TensorIteratorEENKUlvE0_clEvENKUlvE1_clEvEUliiE_EESt5arrayIPcLm3EELi4E23TrivialOffsetCalculatorILi2EjESC_ILi1EjENS0_6memory15LoadWithoutCastENSF_16StoreWithoutCastEEEviT_T0_T2_T3_T4_T5_:
        /* <DEDUP_REMOVED lines=19> */
[----:B------:R3:W4:Y:S01]  /*0130*/  @!P6 LDG.E R8, desc[UR4][R14.64] ;  /* 0x000000040e08e981 */ /* 0x000722000c1e1900 */
[----:B-1----:R-:W-:-:S05]  /*0140*/  @!P6 IMAD.WIDE.U32 R18, R21, 0x4, R18 ;  /* 0x000000041512e825 */ /* 0x002fca00078e0012 */
[----:B------:R-:W4:Y:S04]  /*0150*/  @!P6 LDG.E R10, desc[UR4][R18.64] ;  /* 0x00000004120ae981 */ /* 0x000f28000c1e1900 */
[----:B------:R-:W1:Y:S01]  /*0160*/  @!P3 LDC.64 R2, c[0x0][0x220] ;  /* 0x00008800ff02bb82 */ /* 0x000e620000000a00 */
[----:B------:R-:W-:Y:S02]  /*0170*/  @!P3 IMAD R11, R0, 0x200, R9 ;  /* 0x00000200000bb824 */ /* 0x000fe400078e0209 */
[----:B------:R-:W-:Y:S02]  /*0180*/  @!P3 VIADD R9, R9, 0x80 ;  /* 0x000000800909b836 */ /* 0x000fe40000000000 */
[----:B--2---:R-:W-:-:S03]  /*0190*/  @!P2 IMAD.WIDE.U32 R16, R23, 0x4, R16 ;  /* 0x000000041710a825 */ /* 0x004fc600078e0010 */
[----:B------:R-:W2:Y:S01]  /*01a0*/  @!P3 LDC.64 R4, c[0x0][0x228] ;  /* 0x00008a00ff04bb82 */ /* 0x000ea20000000a00 */
[----:B------:R-:W-:Y:S01]  /*01b0*/  ISETP.GE.AND P0, PT, R9, R6, PT ;  /* 0x000000060900720c */ /* 0x000fe20003f06270 */
[----:B0-----:R-:W-:Y:S02]  /*01c0*/  @!P2 IMAD.WIDE.U32 R22, R23, 0x4, R12 ;  /* 0x000000041716a825 */ /* 0x001fe400078e000c */
[----:B------:R-:W4:Y:S04]  /*01d0*/  @!P2 LDG.E R12, desc[UR4][R16.64] ;  /* 0x00000004100ca981 */ /* 0x000f28000c1e1900 */
[----:B------:R-:W4:Y:S06]  /*01e0*/  @!P2 LDG.E R13, desc[UR4][R22.64] ;  /* 0x00000004160da981 */ /* 0x000f2c000c1e1900 */
[----:B------:R-:W0:Y:S01]  /*01f0*/  @!P0 LDC.64 R20, c[0x0][0x228] ;  /* 0x00008a00ff148b82 */ /* 0x000e220000000a00 */
[----:B-1----:R-:W-:-:S07]  /*0200*/  @!P3 IMAD.WIDE.U32 R24, R11, 0x4, R2 ;  /* 0x000000040b18b825 */ /* 0x002fce00078e0002 */
[----:B------:R-:W3:Y:S01]  /*0210*/  @!P0 LDC.64 R2, c[0x0][0x220] ;  /* 0x00008800ff028b82 */ /* 0x000ee20000000a00 */
[----:B--2---:R-:W-:Y:S02]  /*0220*/  @!P3 IMAD.WIDE.U32 R26, R11, 0x4, R4 ;  /* 0x000000040b1ab825 */ /* 0x004fe400078e0004 */
[----:B------:R-:W2:Y:S04]  /*0230*/  @!P3 LDG.E R4, desc[UR4][R24.64] ;  /* 0x000000041804b981 */ /* 0x000ea8000c1e1900 */
[----:B------:R-:W2:Y:S01]  /*0240*/  @!P3 LDG.E R26, desc[UR4][R26.64] ;  /* 0x000000041a1ab981 */ /* 0x000ea2000c1e1900 */
[----:B------:R-:W-:-:S05]  /*0250*/  @!P0 LEA R9, R0, R9, 0x9 ;  /* 0x0000000900098211 */ /* 0x000fca00078e48ff */
[C---:B---3--:R-:W-:Y:S02]  /*0260*/  @!P0 IMAD.WIDE.U32 R14, R9.reuse, 0x4, R2 ;  /* 0x00000004090e8825 */ /* 0x048fe400078e0002 */
[----:B------:R-:W1:Y:S02]  /*0270*/  @!P6 LDC.64 R2, c[0x0][0x218] ;  /* 0x00008600ff02eb82 */ /* 0x000e640000000a00 */
[----:B0-----:R-:W-:Y:S01]  /*0280*/  @!P0 IMAD.WIDE.U32 R20, R9, 0x4, R20 ;  /* 0x0000000409148825 */ /* 0x001fe200078e0014 */
[----:B------:R0:W5:Y:S03]  /*0290*/  @!P0 LDG.E R5, desc[UR4][R14.64] ;  /* 0x000000040e058981 */ /* 0x000166000c1e1900 */
[----:B------:R-:W-:Y:S02]  /*02a0*/  VIADD R9, R7, 0x80 ;  /* 0x0000008007097836 */ /* 0x000fe40000000000 */
[--C-:B------:R-:W-:Y:S01]  /*02b0*/  IMAD.MOV.U32 R11, RZ, RZ, R7.reuse ;  /* 0x000000ffff0b7224 */ /* 0x100fe200078e0007 */
[----:B------:R3:W5:Y:S01]  /*02c0*/  @!P0 LDG.E R20, desc[UR4][R20.64] ;  /* 0x0000000414148981 */ /* 0x000762000c1e1900 */
[----:B------:R-:W-:-:S02]  /*02d0*/  @!P6 IMAD R7, R0, 0x200, R7 ;  /* 0x000002000007e824 */ /* 0x000fc400078e0207 */
[----:B------:R-:W-:-:S03]  /*02e0*/  @!P6 IMAD.MOV.U32 R11, RZ, RZ, R9 ;  /* 0x000000ffff0be224 */ /* 0x000fc600078e0009 */
[----:B-1----:R-:W-:-:S04]  /*02f0*/  @!P6 IADD3 R2, P5, R7, R2, RZ ;  /* 0x000000020702e210 */ /* 0x002fc80007fbe0ff */
[----:B------:R-:W-:Y:S01]  /*0300*/  @!P6 IADD3.X R3, RZ, R3, RZ, P5, !PT ;  /* 0x00000003ff03e210 */ /* 0x000fe20002ffe4ff */
[----:B------:R-:W-:Y:S01]  /*0310*/  BSSY B0, `(.L_x_11482) ;  /* 0x000001c000007945 */ /* 0x000fe20003800000 */
[----:B----4-:R-:W-:Y:S02]  /*0320*/  ISETP.NE.AND P4, PT, R8, RZ, !P6 ;  /* 0x000000ff0800720c */ /* 0x010fe40007785270 */
[----:B------:R-:W-:-:S04]  /*0330*/  ISETP.NE.AND P1, PT, R10, RZ, !P6 ;  /* 0x000000ff0a00720c */ /* 0x000fc80007725270 */
[----:B------:R-:W-:-:S04]  /*0340*/  PLOP3.LUT P4, PT, P4, P1, PT, 0x28, 0x0 ;  /* 0x000000000000781c */ /* 0x000fc80002782570 */
[----:B------:R-:W-:-:S05]  /*0350*/  @!P6 SEL R7, RZ, 0x1, !P4 ;  /* 0x00000001ff07e807 */ /* 0x000fca0006000000 */
[----:B------:R3:W-:Y:S01]  /*0360*/  @!P6 STG.E.U8 desc[UR4][R2.64], R7 ;  /* 0x000000070200e986 */ /* 0x0007e2000c101104 */
[----:B------:R-:W-:Y:S02]  /*0370*/  ISETP.NE.AND P1, PT, R12, RZ, !P2 ;  /* 0x000000ff0c00720c */ /* 0x000fe40005725270 */
[----:B------:R-:W-:-:S04]  /*0380*/  ISETP.NE.AND P2, PT, R13, RZ, !P2 ;  /* 0x000000ff0d00720c */ /* 0x000fc80005745270 */
[----:B------:R-:W-:Y:S02]  /*0390*/  PLOP3.LUT P1, PT, P1, P2, PT, 0x28, 0x0 ;  /* 0x000000000000781c */ /* 0x000fe40000f24570 */
[----:B------:R-:W-:Y:S02]  /*03a0*/  ISETP.GE.AND P2, PT, R11, R6, PT ;  /* 0x000000060b00720c */ /* 0x000fe40003f46270 */
[----:B--2---:R-:W-:Y:S02]  /*03b0*/  ISETP.NE.AND P4, PT, R4, RZ, !P3 ;  /* 0x000000ff0400720c */ /* 0x004fe40005f85270 */
[----:B------:R-:W-:-:S04]  /*03c0*/  ISETP.NE.AND P3, PT, R26, RZ, !P3 ;  /* 0x000000ff1a00720c */ /* 0x000fc80005f65270 */
[----:B------:R-:W-:Y:S02]  /*03d0*/  PLOP3.LUT P3, PT, P4, P3, PT, 0x28, 0x0 ;  /* 0x000000000000781c */ /* 0x000fe40002766570 */
[----:B------:R-:W-:Y:S02]  /*03e0*/  SEL R13, RZ, 0x1, !P1 ;  /* 0x00000001ff0d7807 */ /* 0x000fe40004800000 */
[----:B0-----:R-:W-:Y:S01]  /*03f0*/  SEL R15, RZ, 0x1, !P3 ;  /* 0x00000001ff0f7807 */ /* 0x001fe20005800000 */
[----:B---3--:R-:W-:Y:S08]  /*0400*/  @P2 BRA `(.L_x_11483) ;  /* 0x0000000000302947 */ /* 0x008ff00003800000 */
        /* <DEDUP_REMOVED lines=12> */
.L_x_11483:
[----:B------:R-:W-:Y:S05]  /*04d0*/  BSYNC B0 ;  /* 0x0000000000007941 */ /* 0x000fea0003800000 */
.L_x_11482:
[----:B------:R-:W-:Y:S02]  /*04e0*/  ISETP.GE.AND P2, PT, R11, R6, PT ;  /* 0x000000060b00720c */ /* 0x000fe40003f46270 */
[----:B-----5:R-:W-:-:S11]  /*04f0*/  ISETP.NE.AND P1, PT, R5, RZ, !P0 ;  /* 0x000000ff0500720c */ /* 0x020fd60004725270 */
[----:B------:R-:W-:Y:S05]  /*0500*/  @P2 EXIT ;  /* 0x000000000000294d */ /* 0x000fea0003800000 */
[----:B------:R-:W-:Y:S01]  /*0510*/  IMAD R0, R0, 0x200, R11 ;  /* 0x0000020000007824 */ /* 0x000fe200078e020b */
[----:B------:R-:W-:Y:S01]  /*0520*/  ISETP.NE.AND P0, PT, R20, RZ, !P0 ;  /* 0x000000ff1400720c */ /* 0x000fe20004705270 */
[----:B------:R-:W-:-:S03]  /*0530*/  ULDC.64 UR6, c[0x0][0x218] ;  /* 0x0000860000067ab9 */ /* 0x000fc60000000a00 */
[----:B0-----:R-:W-:Y:S02]  /*0540*/  IADD3 R2, P2, R0, UR6, RZ ;  /* 0x0000000600027c10 */ /* 0x001fe4000ff5e0ff */
[----:B------:R-:W-:-:S03]  /*0550*/  PLOP3.LUT P0, PT, P1, P0, PT, 0x28, 0x0 ;  /* 0x000000000000781c */ /* 0x000fc60000f00570 */
[----:B------:R-:W-:Y:S01]  /*0560*/  IMAD.X R3, RZ, RZ, UR7, P2 ;  /* 0x00000007ff037e24 */ /* 0x000fe200090e06ff */
[----:B------:R-:W-:-:S05]  /*0570*/  SEL R5, RZ, 0x1, !P0 ;  /* 0x00000001ff057807 */ /* 0x000fca0004000000 */
[----:B------:R-:W-:Y:S01]  /*0580*/  STG.E.U8 desc[UR4][R2.64], R5 ;  /* 0x0000000502007986 */ /* 0x000fe2000c101104 */
[----:B------:R-:W-:Y:S05]  /*0590*/  EXIT ;  /* 0x000000000000794d */ /* 0x000fea0003800000 */
.L_x_11484:
        /* <DEDUP_REMOVED lines=14> */
.L_x_43857:


//--------------------- .text._ZN2at6native29vectorized_elementwise_kernelILi2ENS0_13BinaryFunctorIiibZZZNS0_23logical_xor_kernel_cudaERNS_14TensorIteratorEENKUlvE0_clEvENKUlvE1_clEvEUliiE_EESt5arrayIPcLm3EEEEviT0_T1_ --------------------------
	.section	.text._ZN2at6native29vectorized_elementwise_kernelILi2ENS0_13BinaryFunctorIiibZZZNS0_23logical_xor_kernel_cudaERNS_14TensorIteratorEENKUlvE0_clEvENKUlvE1_clEvEUliiE_EESt5arrayIPcLm3EEEEviT0_T1_,"ax",@progbits
	.align	128
        .global         _ZN2at6native29vectorized_elementwise_kernelILi2ENS0_13BinaryFunctorIiibZZZNS0_23logical_xor_kernel_cudaERNS_14TensorIteratorEENKUlvE0_clEvENKUlvE1_clEvEUliiE_EESt5arrayIPcLm3EEEEviT0_T1_
        .type           _ZN2at6native29vectorized_elementwise_kernelILi2ENS0_13BinaryFunctorIiibZZZNS0_23logical_xor_kernel_cudaERNS_14TensorIteratorEENKUlvE0_clEvENKUlvE1_clEvEUliiE_EESt5arrayIPcLm3EEEEviT0_T1_,@function
        .size           _ZN2at6native29vectorized_elementwise_kernelILi2ENS0_13BinaryFunctorIiibZZZNS0_23logical_xor_kernel_cudaERNS_14TensorIteratorEENKUlvE0_clEvENKUlvE1_clEvEUliiE_EESt5arrayIPcLm3EEEEviT0_T1_,(.L_x_43858 - _ZN2at6native29vectorized_elementwise_kernelILi2ENS0_13BinaryFunctorIiibZZZNS0_23logical_xor_kernel_cudaERNS_14TensorIteratorEENKUlvE0_clEvENKUlvE1_clEvEUliiE_EESt5arrayIPcLm3EEEEviT0_T1_)
        .other          _ZN2at6native29vectorized_elementwise_kernelILi2ENS0_13BinaryFunctorIiibZZZNS0_23logical_xor_kernel_cudaERNS_14TensorIteratorEENKUlvE0_clEvENKUlvE1_clEvEUliiE_EESt5arrayIPcLm3EEEEviT0_T1_,@"STO_CUDA_ENTRY STV_DEFAULT"
_ZN2at6native29vectorized_elementwise_kernelILi2ENS0_13BinaryFunctorIiibZZZNS0_23logical_xor_kernel_cudaERNS_14TensorIteratorEENKUlvE0_clEvENKUlvE1_clEvEUliiE_EESt5arrayIPcLm3EEEEviT0_T1_:
.text._ZN2at6native29vectorized_elementwise_kernelILi2ENS0_13BinaryFunctorIiibZZZNS0_23logical_xor_kernel_cudaERNS_14TensorIteratorEENKUlvE0_clEvENKUlvE1_clEvEUliiE_EESt5arrayIPcLm3EEEEviT0_T1_:
        /* <DEDUP_REMOVED lines=23> */
[----:B------:R-:W4:Y:S01]  /*0170*/  LDG.E.64 R16, desc[UR4][R4.64+0xc00] ;  /* 0x000c000404107981 */ /* 0x000f22000c1e1b00 */
[----:B------:R-:W-:-:S05]  /*0180*/  IADD3 R8, P0, R0, UR6, RZ ;  /* 0x0000000600087c10 */ /* 0x000fca000ff1e0ff */
[----:B------:R-:W-:Y:S02]  /*0190*/  IMAD.X R9, RZ, RZ, UR7, P0 ;  /* 0x00000007ff097e24 */ /* 0x000fe400080e06ff */
[----:B------:R-:W-:Y:S01]  /*01a0*/  IMAD.WIDE R2, R2, 0x2, R8 ;  /* 0x0000000202027825 */ /* 0x000fe200078e0208 */
[----:B--2---:R-:W-:Y:S02]  /*01b0*/  ISETP.NE.AND P5, PT, R24, RZ, PT ;  /* 0x000000ff1800720c */ /* 0x004fe40003fa5270 */
[----:B------:R-:W-:Y:S02]  /*01c0*/  ISETP.NE.AND P0, PT, R25, RZ, PT ;  /* 0x000000ff1900720c */ /* 0x000fe40003f05270 */
[----:B---3--:R-:W-:Y:S02]  /*01d0*/  ISETP.NE.AND P1, PT, R18, RZ, PT ;  /* 0x000000ff1200720c */ /* 0x008fe40003f25270 */
[----:B------:R-:W-:Y:S02]  /*01e0*/  ISETP.NE.AND P2, PT, R19, RZ, PT ;  /* 0x000000ff1300720c */ /* 0x000fe40003f45270 */
[----:B-----5:R-:W-:-:S02]  /*01f0*/  ISETP.NE.XOR P5, PT, R10, RZ, P5 ;  /* 0x000000ff0a00720c */ /* 0x020fc40002fa5a70 */
[----:B----4-:R-:W-:Y:S02]  /*0200*/  ISETP.NE.AND P6, PT, R20, RZ, PT ;  /* 0x000000ff1400720c */ /* 0x010fe40003fc5270 */
[----:B------:R-:W-:Y:S02]  /*0210*/  SEL R0, RZ, 0x1, !P5 ;  /* 0x00000001ff007807 */ /* 0x000fe40006800000 */
[----:B------:R-:W-:Y:S02]  /*0220*/  ISETP.NE.AND P3, PT, R21, RZ, PT ;  /* 0x000000ff1500720c */ /* 0x000fe40003f65270 */
[----:B------:R-:W-:Y:S02]  /*0230*/  ISETP.NE.AND P4, PT, R22, RZ, PT ;  /* 0x000000ff1600720c */ /* 0x000fe40003f85270 */
[----:B------:R-:W-:Y:S02]  /*0240*/  ISETP.NE.AND P5, PT, R23, RZ, PT ;  /* 0x000000ff1700720c */ /* 0x000fe40003fa5270 */
[----:B------:R-:W-:-:S02]  /*0250*/  ISETP.NE.XOR P0, PT, R11, RZ, P0 ;  /* 0x000000ff0b00720c */ /* 0x000fc40000705a70 */
[----:B------:R-:W-:Y:S02]  /*0260*/  ISETP.NE.XOR P1, PT, R12, RZ, P1 ;  /* 0x000000ff0c00720c */ /* 0x000fe40000f25a70 */
[----:B------:R-:W-:Y:S02]  /*0270*/  ISETP.NE.XOR P2, PT, R13, RZ, P2 ;  /* 0x000000ff0d00720c */ /* 0x000fe40001745a70 */
[----:B------:R-:W-:Y:S02]  /*0280*/  ISETP.NE.XOR P6, PT, R14, RZ, P6 ;  /* 0x000000ff0e00720c */ /* 0x000fe400037c5a70 */
        /* <DEDUP_REMOVED lines=19> */
.L_x_11485:
[----:B------:R-:W0:Y:S01]  /*03c0*/  S2R R5, SR_TID.X ;  /* 0x0000000000057919 */ /* 0x000e220000002100 */
        /* <DEDUP_REMOVED lines=12> */
[C---:B------:R-:W-:Y:S02]  /*0490*/  ISETP.GE.AND P4, PT, R27.reuse, R2, PT ;  /* 0x000000021b00720c */ /* 0x040fe40003f86270 */
[----:B------:R-:W0:Y:S01]  /*04a0*/  @!P2 LDC.64 R18, c[0x0][0x228] ;  /* 0x00008a00ff12ab82 */ /* 0x000e220000000a00 */
[----:B------:R3:W4:Y:S10]  /*04b0*/  @!P6 LDG.E R24, desc[UR4][R22.64] ;  /* 0x000000041618e981 */ /* 0x000734000c1e1900 */
[----:B------:R-:W-:Y:S01]  /*04c0*/  @!P4 IMAD.IADD R3, R0, 0x1, R27 ;  /* 0x000000010003c824 */ /* 0x000fe200078e021b */
[----:B------:R-:W5:Y:S01]  /*04d0*/  @!P4 LDC.64 R12, c[0x0][0x220] ;  /* 0x00008800ff0ccb82 */ /* 0x000f620000000a00 */
[----:B------:R-:W-:-:S05]  /*04e0*/  @!P4 VIADD R27, R27, 0x80 ;  /* 0x000000801b1bc836 */ /* 0x000fca0000000000 */
[----:B------:R-:W-:Y:S01]  /*04f0*/  ISETP.GE.AND P0, PT, R27, R2, PT ;  /* 0x000000021b00720c */ /* 0x000fe20003f06270 */
[----:B-1----:R-:W-:Y:S01]  /*0500*/  @!P6 IMAD.WIDE.U32 R20, R9, 0x4, R20 ;  /* 0x000000040914e825 */ /* 0x002fe200078e0014 */
[----:B------:R-:W1:Y:S11]  /*0510*/  @!P4 LDC.64 R16, c[0x0][0x228] ;  /* 0x00008a00ff10cb82 */ /* 0x000e760000000a00 */
[----:B------:R-:W-:-:S02]  /*0520*/  @!P0 IMAD.IADD R25, R0, 0x1, R27 ;  /* 0x0000000100198824 */ /* 0x000fc400078e021b */
[----:B------:R-:W-:-:S05]  /*0530*/  @!P0 VIADD R27, R27, 0x80 ;  /* 0x000000801b1b8836 */ /* 0x000fca0000000000 */
[----:B------:R-:W-:-:S13]  /*0540*/  ISETP.GE.AND P3, PT, R27, R2, PT ;  /* 0x000000021b00720c */ /* 0x000fda0003f66270 */
[----:B------:R-:W-:Y:S02]  /*0550*/  @!P3 IMAD.IADD R8, R0, 0x1, R27 ;  /* 0x000000010008b824 */ /* 0x000fe400078e021b */
[----:B------:R-:W-:Y:S01]  /*0560*/  IMAD.MOV.U32 R4, RZ, RZ, RZ ;  /* 0x000000ffff047224 */ /* 0x000fe200078e00ff */
[----:B------:R-:W-:Y:S01]  /*0570*/  CS2R R6, SRZ ;  /* 0x0000000000067805 */ /* 0x000fe2000001ff00 */
[----:B------:R-:W-:Y:S01]  /*0580*/  @!P3 VIADD R27, R27, 0x80 ;  /* 0x000000801b1bb836 */ /* 0x000fe20000000000 */
[----:B------:R-:W1:Y:S01]  /*0590*/  @!P3 LDC.64 R28, c[0x0][0x228] ;  /* 0x00008a00ff1cbb82 */ /* 0x000e620000000a00 */
[----:B---3--:R-:W-:Y:S02]  /*05a0*/  IMAD.MOV.U32 R22, RZ, RZ, RZ ;  /* 0x000000ffff167224 */ /* 0x008fe400078e00ff */
[----:B-----5:R-:W-:Y:S01]  /*05b0*/  @!P4 IMAD.WIDE.U32 R12, R3, 0x4, R12 ;  /* 0x00000004030cc825 */ /* 0x020fe200078e000c */
[----:B------:R-:W-:Y:S01]  /*05c0*/  ISETP.GE.AND P5, PT, R27, R2, PT ;  /* 0x000000021b00720c */ /* 0x000fe20003fa6270 */
[----:B------:R3:W5:Y:S02]  /*05d0*/  @!P6 LDG.E R4, desc[UR4][R20.64] ;  /* 0x000000041404e981 */ /* 0x000764000c1e1900 */
[----:B--2---:R-:W-:-:S02]  /*05e0*/  @!P2 IMAD.WIDE.U32 R14, R11, 0x4, R14 ;  /* 0x000000040b0ea825 */ /* 0x004fc400078e000e */
[----:B------:R-:W2:Y:S04]  /*05f0*/  @!P4 LDG.E R22, desc[UR4][R12.64] ;  /* 0x000000040c16c981 */ /* 0x000ea8000c1e1900 */
[----:B------:R0:W4:Y:S04]  /*0600*/  @!P2 LDG.E R7, desc[UR4][R14.64] ;  /* 0x000000040e07a981 */ /* 0x000128000c1e1900 */
[----:B------:R-:W-:Y:S01]  /*0610*/  @!P5 IMAD.IADD R9, R0, 0x1, R27 ;  /* 0x000000010009d824 */ /* 0x000fe200078e021b */
[----:B---3--:R-:W3:Y:S01]  /*0620*/  @!P5 LDC.64 R20, c[0x0][0x220] ;  /* 0x00008800ff14db82 */ /* 0x008ee20000000a00 */
[----:B------:R-:W-:-:S05]  /*0630*/  @!P5 VIADD R27, R27, 0x80 ;  /* 0x000000801b1bd836 */ /* 0x000fca0000000000 */
[----:B------:R-:W-:Y:S02]  /*0640*/  ISETP.GE.AND P1, PT, R27, R2, PT ;  /* 0x000000021b00720c */ /* 0x000fe40003f26270 */
[----:B0-----:R-:W0:Y:S01]  /*0650*/  @!P5 LDC.64 R14, c[0x0][0x228] ;  /* 0x00008a00ff0edb82 */ /* 0x001e220000000a00 */
[----:B------:R-:W-:-:S04]  /*0660*/  @!P2 IMAD.WIDE.U32 R18, R11, 0x4, R18 ;  /* 0x000000040b12a825 */ /* 0x000fc800078e0012 */
[----:B-1----:R-:W-:Y:S01]  /*0670*/  @!P4 IMAD.WIDE.U32 R16, R3, 0x4, R16 ;  /* 0x000000040310c825 */ /* 0x002fe200078e0010 */
[----:B------:R1:W5:Y:S02]  /*0680*/  @!P2 LDG.E R6, desc[UR4][R18.64] ;  /* 0x000000041206a981 */ /* 0x000364000c1e1900 */
[----:B------:R-:W0:Y:S08]  /*0690*/  @!P3 LDC.64 R10, c[0x0][0x220] ;  /* 0x00008800ff0abb82 */ /* 0x000e300000000a00 */
[----:B------:R-:W0:Y:S01]  /*06a0*/  @!P1 LDC.64 R12, c[0x0][0x220] ;  /* 0x00008800ff0c9b82 */ /* 0x000e220000000a00 */
[----:B-1----:R-:W-:-:S02]  /*06b0*/  @!P1 IMAD.IADD R19, R0, 0x1, R27 ;  /* 0x0000000100139824 */ /* 0x002fc400078e021b */
[----:B------:R-:W-:Y:S02]  /*06c0*/  IMAD.MOV.U32 R3, RZ, RZ, RZ ;  /* 0x000000ffff037224 */ /* 0x000fe400078e00ff */
[----:B------:R-:W-:-:S04]  /*06d0*/  @!P1 VIADD R27, R27, 0x80 ;  /* 0x000000801b1b9836 */ /* 0x000fc80000000000 */
[----:B------:R1:W2:Y:S01]  /*06e0*/  @!P4 LDG.E R3, desc[UR4][R16.64] ;  /* 0x000000041003c981 */ /* 0x0002a2000c1e1900 */
[----:B------:R-:W-:Y:S01]  /*06f0*/  ISETP.GE.AND P2, PT, R27, R2, PT ;  /* 0x000000021b00720c */ /* 0x000fe20003f46270 */
[----:B---3--:R-:W-:-:S04]  /*0700*/  @!P5 IMAD.WIDE.U32 R20, R9, 0x4, R20 ;  /* 0x000000040914d825 */ /* 0x008fc800078e0014 */
[----:B0-----:R-:W-:Y:S02]  /*0710*/  @!P5 IMAD.WIDE.U32 R14, R9, 0x4, R14 ;  /* 0x00000004090ed825 */ /* 0x001fe400078e000e */
[----:B------:R-:W3:Y:S01]  /*0720*/  @!P5 LDG.E R21, desc[UR4][R20.64] ;  /* 0x000000041415d981 */ /* 0x000ee2000c1e1900 */
[----:B-1----:R-:W0:Y:S01]  /*0730*/  @!P1 LDC.64 R16, c[0x0][0x228] ;  /* 0x00008a00ff109b82 */ /* 0x002e220000000a00 */
[----:B------:R-:W-:Y:S02]  /*0740*/  @!P1 IMAD.WIDE.U32 R12, R19, 0x4, R12 ;  /* 0x00000004130c9825 */ /* 0x000fe400078e000c */
[----:B------:R1:W3:Y:S04]  /*0750*/  @!P5 LDG.E R20, desc[UR4][R14.64] ;  /* 0x000000040e14d981 */ /* 0x0002e8000c1e1900 */
[----:B------:R1:W3:Y:S02]  /*0760*/  @!P1 LDG.E R9, desc[UR4][R12.64] ;  /* 0x000000040c099981 */ /* 0x0002e4000c1e1900 */
[----:B-1----:R-:W1:Y:S08]  /*0770*/  @!P2 LDC.64 R14, c[0x0][0x228] ;  /* 0x00008a00ff0eab82 */ /* 0x002e700000000a00 */
[----:B------:R-:W1:Y:S01]  /*0780*/  @!P2 LDC.64 R12, c[0x0][0x220] ;  /* 0x00008800ff0cab82 */ /* 0x000e620000000a00 */
[----:B------:R-:W-:-:S04]  /*0790*/  @!P3 IMAD.WIDE.U32 R10, R8, 0x4, R10 ;  /* 0x00000004080ab825 */ /* 0x000fc800078e000a */
[----:B0-----:R-:W-:Y:S01]  /*07a0*/  @!P1 IMAD.WIDE.U32 R16, R19, 0x4, R16 ;  /* 0x0000000413109825 */ /* 0x001fe200078e0010 */
[----:B------:R0:W3:Y:S02]  /*07b0*/  @!P3 LDG.E R23, desc[UR4][R10.64] ;  /* 0x000000040a17b981 */ /* 0x0000e4000c1e1900 */
[----:B------:R-:W1:Y:S01]  /*07c0*/  @!P0 LDC.64 R18, c[0x0][0x220] ;  /* 0x00008800ff128b82 */ /* 0x000e620000000a00 */
[----:B------:R-:W-:Y:S02]  /*07d0*/  @!P3 IMAD.WIDE.U32 R28, R8, 0x4, R28 ;  /* 0x00000004081cb825 */ /* 0x000fe400078e001c */
[----:B------:R0:W3:Y:S04]  /*07e0*/  @!P1 LDG.E R16, desc[UR4][R16.64] ;  /* 0x0000000410109981 */ /* 0x0000e8000c1e1900 */
[----:B------:R1:W3:Y:S01]  /*07f0*/  @!P3 LDG.E R8, desc[UR4][R28.64] ;  /* 0x000000041c08b981 */ /* 0x0002e2000c1e1900 */
[----:B0-----:R-:W0:Y:S01]  /*0800*/  @!P0 LDC.64 R10, c[0x0][0x228] ;  /* 0x00008a00ff0a8b82 */ /* 0x001e220000000a00 */
[----:B------:R-:W-:-:S04]  /*0810*/  @!P2 IMAD.IADD R17, R0, 0x1, R27 ;  /* 0x000000010011a824 */ /* 0x000fc800078e021b */
[----:B-1----:R-:W-:-:S03]  /*0820*/  @!P2 IMAD.WIDE.U32 R26, R17, 0x4, R12 ;  /* 0x00000004111aa825 */ /* 0x002fc600078e000c */
[----:B------:R-:W1:Y:S01]  /*0830*/  @!P6 LDC.64 R12, c[0x0][0x218] ;  /* 0x00008600ff0ceb82 */ /* 0x000e620000000a00 */
[----:B------:R-:W-:Y:S02]  /*0840*/  @!P2 IMAD.WIDE.U32 R14, R17, 0x4, R14 ;  /* 0x00000004110ea825 */ /* 0x000fe400078e000e */
[----:B------:R-:W3:Y:S04]  /*0850*/  @!P2 LDG.E R26, desc[UR4][R26.64] ;  /* 0x000000041a1aa981 */ /* 0x000ee8000c1e1900 */
[----:B------:R-:W3:Y:S01]  /*0860*/  @!P2 LDG.E R14, desc[UR4][R14.64] ;  /* 0x000000040e0ea981 */ /* 0x000ee2000c1e1900 */
[----:B------:R-:W-:Y:S02]  /*0870*/  IMAD.MOV.U32 R28, RZ, RZ, RZ ;  /* 0x000000ffff1c7224 */ /* 0x000fe400078e00ff */
[----:B------:R-:W-:-:S04]  /*0880*/  @!P0 IMAD.WIDE.U32 R18, R25, 0x4, R18 ;  /* 0x0000000419128825 */ /* 0x000fc800078e0012 */
[----:B0-----:R-:W-:-:S04]  /*0890*/  @!P0 IMAD.WIDE.U32 R10, R25, 0x4, R10 ;  /* 0x00000004190a8825 */ /* 0x001fc800078e000a */
[----:B------:R-:W-:Y:S01]  /*08a0*/  IMAD.MOV.U32 R25, RZ, RZ, RZ ;  /* 0x000000ffff197224 */ /* 0x000fe200078e00ff */
[----:B------:R0:W3:Y:S05]  /*08b0*/  @!P0 LDG.E R28, desc[UR4][R10.64] ;  /* 0x000000040a1c8981 */ /* 0x0000ea000c1e1900 */
[----:B------:R-:W3:Y:S01]  /*08c0*/  @!P0 LDG.E R25, desc[UR4][R18.64] ;  /* 0x0000000412198981 */ /* 0x000ee2000c1e1900 */
[----:B0-----:R-:W-:Y:S01]  /*08d0*/  @!P6 IMAD.IADD R11, R0, 0x1, R5 ;  /* 0x00000001000be824 */ /* 0x001fe200078e0205 */
[----:B------:R-:W-:Y:S04]  /*08e0*/  BSSY B0, `(.L_x_11486) ;  /* 0x0000053000007945 */ /* 0x000fe80003800000 */
[----:B------:R-:W-:Y:S01]  /*08f0*/  BSSY B1, `(.L_x_11487) ;  /* 0x000004a000017945 */ /* 0x000fe20003800000 */
[----:B-----5:R-:W-:-:S04]  /*0900*/  ISETP.NE.AND P0, PT, R6, RZ, PT ;  /* 0x000000ff0600720c */ /* 0x020fc80003f05270 */
[----:B----4-:R-:W-:-:S04]  /*0910*/  ISETP.NE.XOR P0, PT, R7, RZ, P0 ;  /* 0x000000ff0700720c */ /* 0x010fc80000705a70 */
[----:B------:R-:W-:Y:S02]  /*0920*/  SEL R6, RZ, 0x1, !P0 ;  /* 0x00000001ff067807 */ /* 0x000fe40004000000 */
[----:B--2---:R-:W-:-:S04]  /*0930*/  ISETP.NE.AND P0, PT, R3, RZ, PT ;  /* 0x000000ff0300720c */ /* 0x004fc80003f05270 */
[----:B------:R-:W-:-:S04]  /*0940*/  ISETP.NE.XOR P0, PT, R22, RZ, P0 ;  /* 0x000000ff1600720c */ /* 0x000fc80000705a70 */
[----:B------:R-:W-:Y:S02]  /*0950*/  SEL R3, RZ, 0x1, !P0 ;  /* 0x00000001ff037807 */ /* 0x000fe40004000000 */
[----:B------:R-:W-:-:S04]  /*0960*/  ISETP.NE.AND P0, PT, R4, RZ, PT ;  /* 0x000000ff0400720c */ /* 0x000fc80003f05270 */
[----:B------:R-:W-:Y:S01]  /*0970*/  ISETP.NE.XOR P4, PT, R24, RZ, P0 ;  /* 0x000000ff1800720c */ /* 0x000fe20000785a70 */
[----:B------:R-:W-:-:S03]  /*0980*/  VIADD R4, R5, 0x80 ;  /* 0x0000008005047836 */ /* 0x000fc60000000000 */
[----:B------:R-:W-:Y:S01]  /*0990*/  @!P6 SEL R7, RZ, 0x1, !P4 ;  /* 0x00000001ff07e807 */ /* 0x000fe20006000000 */
[----:B------:R-:W-:Y:S01]  /*09a0*/  @!P6 IMAD.MOV.U32 R5, RZ, RZ, R4 ;  /* 0x000000ffff05e224 */ /* 0x000fe200078e0004 */
[----:B-1----:R-:W-:Y:S02]  /*09b0*/  @!P6 IADD3 R12, P4, R11, R12, RZ ;  /* 0x0000000c0b0ce210 */ /* 0x002fe40007f9e0ff */
[----:B---3--:R-:W-:Y:S02]  /*09c0*/  ISETP.NE.AND P0, PT, R23, RZ, !P3 ;  /* 0x000000ff1700720c */ /* 0x008fe40005f05270 */
[----:B------:R-:W-:-:S04]  /*09d0*/  ISETP.NE.AND P3, PT, R8, RZ, !P3 ;  /* 0x000000ff0800720c */ /* 0x000fc80005f65270 */
[----:B------:R-:W-:Y:S02]  /*09e0*/  PLOP3.LUT P0, PT, P0, P3, PT, 0x28, 0x0 ;  /* 0x000000000000781c */ /* 0x000fe40000706570 */
[----:B------:R-:W-:Y:S02]  /*09f0*/  ISETP.NE.AND P3, PT, R9, RZ, !P1 ;  /* 0x000000ff0900720c */ /* 0x000fe40004f65270 */
[----:B------:R-:W-:-:S04]  /*0a00*/  ISETP.NE.AND P1, PT, R16, RZ, !P1 ;  /* 0x000000ff1000720c */ /* 0x000fc80004f25270 */
[----:B------:R-:W-:Y:S02]  /*0a10*/  PLOP3.LUT P1, PT, P3, P1, PT, 0x28, 0x0 ;  /* 0x000000000000781c */ /* 0x000fe40001f22570 */
[----:B------:R-:W-:Y:S02]  /*0a20*/  ISETP.NE.AND P3, PT, R26, RZ, !P2 ;  /* 0x000000ff1a00720c */ /* 0x000fe40005765270 */
[----:B------:R-:W-:Y:S01]  /*0a30*/  ISETP.NE.AND P2, PT, R14, RZ, !P2 ;  /* 0x000000ff0e00720c */ /* 0x000fe20005745270 */
[----:B------:R-:W-:Y:S01]  /*0a40*/  @!P6 IMAD.X R13, RZ, RZ, R13, P4 ;  /* 0x000000ffff0de224 */ /* 0x000fe200020e060d */
[----:B------:R-:W-:Y:S02]  /*0a50*/  ISETP.NE.AND P4, PT, R21, RZ, !P5 ;  /* 0x000000ff1500720c */ /* 0x000fe40006f85270 */
[----:B------:R-:W-:Y:S02]  /*0a60*/  PLOP3.LUT P2, PT, P3, P2, PT, 0x28, 0x0 ;  /* 0x000000000000781c */ /* 0x000fe40001f44570 */
[----:B------:R-:W-:-:S02]  /*0a70*/  ISETP.GE.AND P3, PT, R5, R2, PT ;  /* 0x000000020500720c */ /* 0x000fc40003f66270 */
[----:B------:R-:W-:-:S04]  /*0a80*/  ISETP.NE.AND P5, PT, R20, RZ, !P5 ;  /* 0x000000ff1400720c */ /* 0x000fc80006fa5270 */
[----:B------:R-:W-:Y:S02]  /*0a90*/  PLOP3.LUT P4, PT, P4, P5, PT, 0x28, 0x0 ;  /* 0x000000000000781c */ /* 0x000fe4000278a570 */
[----:B------:R-:W-:Y:S01]  /*0aa0*/  ISETP.NE.AND P5, PT, R28, RZ, PT ;  /* 0x000000ff1c00720c */ /* 0x000fe20003fa5270 */
[----:B------:R0:W-:Y:S03]  /*0ab0*/  @!P6 STG.E.U8 desc[UR4][R12.64], R7 ;  /* 0x000000070c00e986 */ /* 0x0001e6000c101104 */
[----:B------:R-:W-:Y:S02]  /*0ac0*/  ISETP.NE.XOR P5, PT, R25, RZ, P5 ;  /* 0x000000ff1900720c */ /* 0x000fe40002fa5a70 */
[----:B------:R-:W-:Y:S02]  /*0ad0*/  SEL R15, RZ, 0x1, !P4 ;  /* 0x00000001ff0f7807 */ /* 0x000fe40006000000 */
[----:B------:R-:W-:-:S02]  /*0ae0*/  SEL R11, RZ, 0x1, !P5 ;  /* 0x00000001ff0b7807 */ /* 0x000fc40006800000 */
        /* <DEDUP_REMOVED lines=17> */
.L_x_11488:
        /* <DEDUP_REMOVED lines=8> */
.L_x_11489:
        /* <DEDUP_REMOVED lines=8> */
.L_x_11490:
        /* <DEDUP_REMOVED lines=9> */
.L_x_11491:
[----:B------:R-:W-:Y:S05]  /*0d90*/  BSYNC B1 ;  /* 0x0000000000017941 */ /* 0x000fea0003800000 */
.L_x_11487:
[----:B------:R-:W-:-:S13]  /*0da0*/  ISETP.GE.AND P0, PT, R5, R2, PT ;  /* 0x000000020500720c */ /* 0x000fda0003f06270 */
[----:B0-----:R-:W0:Y:S01]  /*0db0*/  @!P0 LDC.64 R8, c[0x0][0x218] ;  /* 0x00008600ff088b82 */ /* 0x001e220000000a00 */
[----:B-12---:R-:W-:Y:S02]  /*0dc0*/  @!P0 IMAD.IADD R7, R0, 0x1, R5 ;  /* 0x0000000100078824 */ /* 0x006fe400078e0205 */
[----:B------:R-:W-:-:S03]  /*0dd0*/  @!P0 VIADD R5, R5, 0x80 ;  /* 0x0000008005058836 */ /* 0x000fc60000000000 */
[----:B0-----:R-:W-:-:S05]  /*0de0*/  @!P0 IADD3 R6, P1, R7, R8, RZ ;  /* 0x0000000807068210 */ /* 0x001fca0007f3e0ff */
[----:B------:R-:W-:-:S05]  /*0df0*/  @!P0 IMAD.X R7, RZ, RZ, R9, P1 ;  /* 0x000000ffff078224 */ /* 0x000fca00008e0609 */
[----:B------:R2:W-:Y:S03]  /*0e00*/  @!P0 STG.E.U8 desc[UR4][R6.64], R17 ;  /* 0x0000001106008986 */ /* 0x0005e6000c101104 */
.L_x_11492:
[----:B------:R-:W-:Y:S05]  /*0e10*/  BSYNC B0 ;  /* 0x0000000000007941 */ /* 0x000fea0003800000 */
.L_x_11486:
        /* <DEDUP_REMOVED lines=10> */
.L_x_11493:
        /* <DEDUP_REMOVED lines=12> */
.L_x_43858:


//--------------------- .text._ZN2at6native29vectorized_elementwise_kernelILi4ENS0_13BinaryFunctorIiibZZZNS0_23logical_xor_kernel_cudaERNS_14TensorIteratorEENKUlvE0_clEvENKUlvE1_clEvEUliiE_EESt5arrayIPcLm3EEEEviT0_T1_ --------------------------
	.section	.text._ZN2at6native29vectorized_elementwise_kernelILi4ENS0_13BinaryFunctorIiibZZZNS0_23logical_xor_kernel_cudaERNS_14TensorIteratorEENKUlvE0_clEvENKUlvE1_clEvEUliiE_EESt5arrayIPcLm3EEEEviT0_T1_,"ax",@progbits
	.align	128
        .global         _ZN2at6native29vectorized_elementwise_kernelILi4ENS0_13BinaryFunctorIiibZZZNS0_23logical_xor_kernel_cudaERNS_14TensorIteratorEENKUlvE0_clEvENKUlvE1_clEvEUliiE_EESt5arrayIPcLm3EEEEviT0_T1_
        .type           _ZN2at6native29vectorized_elementwise_kernelILi4ENS0_13BinaryFunctorIiibZZZNS0_23logical_xor_kernel_cudaERNS_14TensorIteratorEENKUlvE0_clEvENKUlvE1_clEvEUliiE_EESt5arrayIPcLm3EEEEviT0_T1_,@function
        .size           _ZN2at6native29vectorized_elementwise_kernelILi4ENS0_13BinaryFunctorIiibZZZNS0_23logical_xor_kernel_cudaERNS_14TensorIteratorEENKUlvE0_clEvENKUlvE1_clEvEUliiE_EESt5arrayIPcLm3EEEEviT0_T1_,(.L_x_43859 - _ZN2at6native29vectorized_elementwise_kernelILi4ENS0_13BinaryFunctorIiibZZZNS0_23logical_xor_kernel_cudaERNS_14TensorIteratorEENKUlvE0_clEvENKUlvE1_clEvEUliiE_EESt5arrayIPcLm3EEEEviT0_T1_)
        .other          _ZN2at6native29vectorized_elementwise_kernelILi4ENS0_13BinaryFunctorIiibZZZNS0_23logical_xor_kernel_cudaERNS_14TensorIteratorEENKUlvE0_clEvENKUlvE1_clEvEUliiE_EESt5arrayIPcLm3EEEEviT0_T1_,@"STO_CUDA_ENTRY STV_DEFAULT"
_ZN2at6native29vectorized_elementwise_kernelILi4ENS0_13BinaryFunctorIiibZZZNS0_23logical_xor_kernel_cudaERNS_14TensorIteratorEENKUlvE0_clEvENKUlvE1_clEvEUliiE_EESt5arrayIPcLm3EEEEviT0_T1_:
.text._ZN2at6native29vectorized_elementwise_kernelILi4ENS0_13BinaryFunctorIiibZZZNS0_23logical_xor_kernel_cudaERNS_14TensorIteratorEENKUlvE0_clEvENKUlvE1_clEvEUliiE_EESt5arrayIPcLm3EEEEviT0_T1_:
        /* <DEDUP_REMOVED lines=20> */
[----:B--2---:R-:W-:Y:S02]  /*0140*/  ISETP.NE.AND P2, PT, R17, RZ, PT ;  /* 0x000000ff1100720c */ /* 0x004fe40003f45270 */
[----:B------:R-:W-:Y:S02]  /*0150*/  ISETP.NE.AND P1, PT, R16, RZ, PT ;  /* 0x000000ff1000720c */ /* 0x000fe40003f25270 */
[----:B------:R-:W-:Y:S02]  /*0160*/  ISETP.NE.AND P3, PT, R18, RZ, PT ;  /* 0x000000ff1200720c */ /* 0x000fe40003f65270 */
[----:B---3--:R-:W-:-:S02]  /*0170*/  ISETP.NE.AND P5, PT, R8, RZ, PT ;  /* 0x000000ff0800720c */ /* 0x008fc40003fa5270 */
[----:B----4-:R-:W-:Y:S02]  /*0180*/  ISETP.NE.XOR P4, PT, R5, RZ, P2 ;  /* 0x000000ff0500720c */ /* 0x010fe40001785a70 */
[----:B------:R-:W-:Y:S02]  /*0190*/  ISETP.NE.XOR P1, PT, R4, RZ, P1 ;  /* 0x000000ff0400720c */ /* 0x000fe40000f25a70 */
[----:B------:R-:W-:Y:S02]  /*01a0*/  ISETP.NE.XOR P2, PT, R6, RZ, P3 ;  /* 0x000000ff0600720c */ /* 0x000fe40001f45a70 */
[----:B------:R-:W-:Y:S02]  /*01b0*/  ISETP.NE.AND P3, PT, R9, RZ, PT ;  /* 0x000000ff0900720c */ /* 0x000fe40003f65270 */
[----:B------:R-:W-:Y:S02]  /*01c0*/  ISETP.NE.AND P0, PT, R19, RZ, PT ;  /* 0x000000ff1300720c */ /* 0x000fe40003f05270 */
[----:B------:R-:W-:-:S02]  /*01d0*/  SEL R3, RZ, 0x1, !P1 ;  /* 0x00000001ff037807 */ /* 0x000fc40004800000 */
[----:B------:R-:W-:Y:S02]  /*01e0*/  SEL R4, RZ, 0x1, !P4 ;  /* 0x00000001ff047807 */ /* 0x000fe40006000000 */
[----:B-----5:R-:W-:Y:S02]  /*01f0*/  ISETP.NE.XOR P5, PT, R12, RZ, P5 ;  /* 0x000000ff0c00720c */ /* 0x020fe40002fa5a70 */
[----:B------:R-:W-:Y:S02]  /*0200*/  ISETP.NE.XOR P3, PT, R13, RZ, P3 ;  /* 0x000000ff0d00720c */ /* 0x000fe40001f65a70 */
[----:B------:R-:W-:Y:S02]  /*0210*/  ISETP.NE.XOR P0, PT, R7, RZ, P0 ;  /* 0x000000ff0700720c */ /* 0x000fe40000705a70 */
[----:B------:R-:W-:Y:S02]  /*0220*/  ISETP.NE.AND P1, PT, R10, RZ, PT ;  /* 0x000000ff0a00720c */ /* 0x000fe40003f25270 */
[----:B------:R-:W-:-:S02]  /*0230*/  PRMT R7, R4, 0x7604, R3 ;  /* 0x0000760404077816 */ /* 0x000fc40000000003 */
[----:B------:R-:W-:Y:S02]  /*0240*/  SEL R3, RZ, 0x1, !P5 ;  /* 0x00000001ff037807 */ /* 0x000fe40006800000 */
[----:B------:R-:W-:Y:S02]  /*0250*/  SEL R4, RZ, 0x1, !P3 ;  /* 0x00000001ff047807 */ /* 0x000fe40005800000 */
[----:B------:R-:W-:Y:S02]  /*0260*/  ISETP.NE.XOR P1, PT, R14, RZ, P1 ;  /* 0x000000ff0e00720c */ /* 0x000fe40000f25a70 */
[----:B------:R-:W-:Y:S02]  /*0270*/  ISETP.NE.AND P3, PT, R11, RZ, PT ;  /* 0x000000ff0b00720c */ /* 0x000fe40003f65270 */
[----:B------:R-:W-:Y:S02]  /*0280*/  PRMT R6, R4, 0x7604, R3 ;  /* 0x0000760404067816 */ /* 0x000fe40000000003 */
        /* <DEDUP_REMOVED lines=15> */
.L_x_11494:
        /* <DEDUP_REMOVED lines=132> */
.L_x_11497:
        /* <DEDUP_REMOVED lines=8> */
.L_x_11498:
        /* <DEDUP_REMOVED lines=8> */
.L_x_11499:
        /* <DEDUP_REMOVED lines=9> */
.L_x_11500:
[----:B------:R-:W-:Y:S05]  /*0d50*/  BSYNC B1 ;  /* 0x0000000000017941 */ /* 0x000fea0003800000 */
.L_x_11496:
[----:B------:R-:W-:-:S13]  /*0d60*/  ISETP.GE.AND P0, PT, R5, R2, PT ;  /* 0x000000020500720c */ /* 0x000fda0003f06270 */
[----:B0-----:R-:W0:Y:S01]  /*0d70*/  @!P0 LDC.64 R8, c[0x0][0x218] ;  /* 0x00008600ff088b82 */ /* 0x001e220000000a00 */
[----:B-12---:R-:W-:Y:S02]  /*0d80*/  @!P0 IMAD.IADD R7, R0, 0x1, R5 ;  /* 0x0000000100078824 */ /* 0x006fe400078e0205 */
[----:B------:R-:W-:-:S03]  /*0d90*/  @!P0 VIADD R5, R5, 0x80 ;  /* 0x0000008005058836 */ /* 0x000fc60000000000 */
[----:B0-----:R-:W-:-:S05]  /*0da0*/  @!P0 IADD3 R6, P1, R7, R8, RZ ;  /* 0x0000000807068210 */ /* 0x001fca0007f3e0ff */
[----:B------:R-:W-:-:S05]  /*0db0*/  @!P0 IMAD.X R7, RZ, RZ, R9, P1 ;  /* 0x000000ffff078224 */ /* 0x000fca00008e0609 */
[----:B------:R2:W-:Y:S03]  /*0dc0*/  @!P0 STG.E.U8 desc[UR4][R6.64], R17 ;  /* 0x0000001106008986 */ /* 0x0005e6000c101104 */
.L_x_11501:
[----:B------:R-:W-:Y:S05]  /*0dd0*/  BSYNC B0 ;  /* 0x0000000000007941 */ /* 0x000fea0003800000 */
.L_x_11495:
        /* <DEDUP_REMOVED lines=10> */
.L_x_11502:
        /* <DEDUP_REMOVED lines=16> */
.L_x_43859:


//--------------------- .text._ZN2at6native29vectorized_elementwise_kernelILi8ENS0_13BinaryFunctorIiibZZZNS0_23logical_xor_kernel_cudaERNS_14TensorIteratorEENKUlvE0_clEvENKUlvE1_clEvEUliiE_EESt5arrayIPcLm3EEEEviT0_T1_ --------------------------
	.section	.text._ZN2at6native29vectorized_elementwise_kernelILi8ENS0_13BinaryFunctorIiibZZZNS0_23logical_xor_kernel_cudaERNS_14TensorIteratorEENKUlvE0_clEvENKUlvE1_clEvEUliiE_EESt5arrayIPcLm3EEEEviT0_T1_,"ax",@progbits
	.align	128
        .global         _ZN2at6native29vectorized_elementwise_kernelILi8ENS0_13BinaryFunctorIiibZZZNS0_23logical_xor_kernel_cudaERNS_14TensorIteratorEENKUlvE0_clEvENKUlvE1_clEvEUliiE_EESt5arrayIPcLm3EEEEviT0_T1_
        .type           _ZN2at6native29vectorized_elementwise_kernelILi8ENS0_13BinaryFunctorIiibZZZNS0_23logical_xor_kernel_cudaERNS_14TensorIteratorEENKUlvE0_clEvENKUlvE1_clEvEUliiE_EESt5arrayIPcLm3EEEEviT0_T1_,@function
        .size           _ZN2at6native29vectorized_elementwise_kernelILi8ENS0_13BinaryFunctorIiibZZZNS0_23logical_xor_kernel_cudaERNS_14TensorIteratorEENKUlvE0_clEvENKUlvE1_clEvEUliiE_EESt5arrayIPcLm3EEEEviT0_T1_,(.L_x_43860 - _ZN2at6native29vectorized_elementwise_kernelILi8ENS0_13BinaryFunctorIiibZZZNS0_23logical_xor_kernel_cudaERNS_14TensorIteratorEENKUlvE0_clEvENKUlvE1_clEvEUliiE_EESt5arrayIPcLm3EEEEviT0_T1_)
        .other          _ZN2at6native29vectorized_elementwise_kernelILi8ENS0_13BinaryFunctorIiibZZZNS0_23logical_xor_kernel_cudaERNS_14TensorIteratorEENKUlvE0_clEvENKUlvE1_clEvEUliiE_EESt5arrayIPcLm3EEEEviT0_T1_,@"STO_CUDA_ENTRY STV_DEFAULT"
_ZN2at6native29vectorized_elementwise_kernelILi8ENS0_13BinaryFunctorIiibZZZNS0_23logical_xor_kernel_cudaERNS_14TensorIteratorEENKUlvE0_clEvENKUlvE1_clEvEUliiE_EESt5arrayIPcLm3EEEEviT0_T1_:
.text._ZN2at6native29vectorized_elementwise_kernelILi8ENS0_13BinaryFunctorIiibZZZNS0_23logical_xor_kernel_cudaERNS_14TensorIteratorEENKUlvE0_clEvENKUlvE1_clEvEUliiE_EESt5arrayIPcLm3EEEEviT0_T1_:
        /* <DEDUP_REMOVED lines=23> */
[----:B----4-:R-:W-:-:S02]  /*0170*/  ISETP.NE.XOR P5, PT, R10, RZ, P5 ;  /* 0x000000ff0a00720c */ /* 0x010fc40002fa5a70 */
[----:B------:R-:W-:Y:S02]  /*0180*/  ISETP.NE.XOR P1, PT, R8, RZ, P1 ;  /* 0x000000ff0800720c */ /* 0x000fe40000f25a70 */
[----:B------:R-:W-:Y:S02]  /*0190*/  SEL R8, RZ, 0x1, !P5 ;  /* 0x00000001ff087807 */ /* 0x000fe40006800000 */
[----:B---3--:R-:W-:Y:S02]  /*01a0*/  ISETP.NE.AND P5, PT, R15, RZ, PT ;  /* 0x000000ff0f00720c */ /* 0x008fe40003fa5270 */
[----:B------:R-:W-:Y:S02]  /*01b0*/  ISETP.NE.AND P2, PT, R17, RZ, PT ;  /* 0x000000ff1100720c */ /* 0x000fe40003f45270 */
[----:B------:R-:W-:Y:S02]  /*01c0*/  ISETP.NE.AND P3, PT, R13, RZ, PT ;  /* 0x000000ff0d00720c */ /* 0x000fe40003f65270 */
[----:B------:R-:W-:-:S02]  /*01d0*/  ISETP.NE.XOR P0, PT, R11, RZ, P0 ;  /* 0x000000ff0b00720c */ /* 0x000fc40000705a70 */
[----:B-----5:R-:W-:Y:S02]  /*01e0*/  ISETP.NE.XOR P5, PT, R7, RZ, P5 ;  /* 0x000000ff0700720c */ /* 0x020fe40002fa5a70 */
[----:B------:R-:W-:Y:S02]  /*01f0*/  ISETP.NE.XOR P2, PT, R9, RZ, P2 ;  /* 0x000000ff0900720c */ /* 0x000fe40001745a70 */
[----:B------:R-:W-:Y:S02]  /*0200*/  ISETP.NE.XOR P3, PT, R5, RZ, P3 ;  /* 0x000000ff0500720c */ /* 0x000fe40001f65a70 */
[----:B------:R-:W-:Y:S02]  /*0210*/  ISETP.NE.AND P4, PT, R14, RZ, PT ;  /* 0x000000ff0e00720c */ /* 0x000fe40003f85270 */
[----:B------:R-:W-:Y:S02]  /*0220*/  ISETP.NE.AND P6, PT, R12, RZ, PT ;  /* 0x000000ff0c00720c */ /* 0x000fe40003fc5270 */
[----:B------:R-:W-:-:S02]  /*0230*/  SEL R9, RZ, 0xffffffff, !P0 ;  /* 0xffffffffff097807 */ /* 0x000fc40004000000 */
[----:B------:R-:W-:Y:S02]  /*0240*/  SEL R3, RZ, 0xffffffff, !P5 ;  /* 0xffffffffff037807 */ /* 0x000fe40006800000 */
[----:B------:R-:W-:Y:S02]  /*0250*/  SEL R11, RZ, 0xffffffff, !P2 ;  /* 0xffffffffff0b7807 */ /* 0x000fe40005000000 */
[----:B------:R-:W-:Y:S02]  /*0260*/  SEL R7, RZ, 0xffffffff, !P3 ;  /* 0xffffffffff077807 */ /* 0x000fe40005800000 */
[----:B------:R-:W-:Y:S02]  /*0270*/  ISETP.NE.XOR P4, PT, R6, RZ, P4 ;  /* 0x000000ff0600720c */ /* 0x000fe40002785a70 */
[----:B------:R-:W-:Y:S01]  /*0280*/  ISETP.NE.XOR P6, PT, R4, RZ, P6 ;  /* 0x000000ff0400720c */ /* 0x000fe200037c5a70 */
        /* <DEDUP_REMOVED lines=18> */
.L_x_11503:
        /* <DEDUP_REMOVED lines=132> */
.L_x_11506:
        /* <DEDUP_REMOVED lines=8> */
.L_x_11507:
        /* <DEDUP_REMOVED lines=8> */
.L_x_11508:
        /* <DEDUP_REMOVED lines=9> */
.L_x_11509:
[----:B------:R-:W-:Y:S05]  /*0d80*/  BSYNC B1 ;  /* 0x0000000000017941 */ /* 0x000fea0003800000 */
.L_x_11505:
[----:B------:R-:W-:-:S13]  /*0d90*/  ISETP.GE.AND P0, PT, R5, R2, PT ;  /* 0x000000020500720c */ /* 0x000fda0003f06270 */
[----:B0-----:R-:W0:Y:S01]  /*0da0*/  @!P0 LDC.64 R8, c[0x0][0x218] ;  /* 0x00008600ff088b82 */ /* 0x001e220000000a00 */
[----:B-12---:R-:W-:Y:S02]  /*0db0*/  @!P0 IMAD.IADD R7, R0, 0x1, R5 ;  /* 0x0000000100078824 */ /* 0x006fe400078e0205 */
[----:B------:R-:W-:-:S03]  /*0dc0*/  @!P0 VIADD R5, R5, 0x80 ;  /* 0x0000008005058836 */ /* 0x000fc60000000000 */
[----:B0-----:R-:W-:-:S05]  /*0dd0*/  @!P0 IADD3 R6, P1, R7, R8, RZ ;  /* 0x0000000807068210 */ /* 0x001fca0007f3e0ff */
[----:B------:R-:W-:-:S05]  /*0de0*/  @!P0 IMAD.X R7, RZ, RZ, R9, P1 ;  /* 0x000000ffff078224 */ /* 0x000fca00008e0609 */
[----:B------:R2:W-:Y:S03]  /*0df0*/  @!P0 STG.E.U8 desc[UR4][R6.64], R17 ;  /* 0x0000001106008986 */ /* 0x0005e6000c101104 */
.L_x_11510:
[----:B------:R-:W-:Y:S05]  /*0e00*/  BSYNC B0 ;  /* 0x0000000000007941 */ /* 0x000fea0003800000 */
.L_x_11504:
        /* <DEDUP_REMOVED lines=10> */
.L_x_11511:
        /* <DEDUP_REMOVED lines=13> */
.L_x_43860:


//--------------------- .text._ZN2at6native18elementwise_kernelILi128ELi4EZNS0_15gpu_kernel_implINS0_13AUnaryFunctorIaabZZZNS0_23logical_xor_kernel_cudaERNS_14TensorIteratorEENKUlvE0_clEvENKUlvE0_clEvEUlaaE_EEEEvRNS_18TensorIteratorBaseERKT_EUliE_EEviT1_ --------------------------
	.section	.text._ZN2at6native18elementwise_kernelILi128ELi4EZNS0_15gpu_kernel_implINS0_13AUnaryFunctorIaabZZZNS0_23logical_xor_kernel_cudaERNS_14TensorIteratorEENKUlvE0_clEvENKUlvE0_clEvEUlaaE_EEEEvRNS_18TensorIteratorBaseERKT_EUliE_EEviT1_,"ax",@progbits
	.align	128
        .global         _ZN2at6native18elementwise_kernelILi128ELi4EZNS0_15gpu_kernel_implINS0_13AUnaryFunctorIaabZZZNS0_23logical_xor_kernel_cudaERNS_14TensorIteratorEENKUlvE0_clEvENKUlvE0_clEvEUlaaE_EEEEvRNS_18TensorIteratorBaseERKT_EUliE_EEviT1_
        .type           _ZN2at6native18elementwise_kernelILi128ELi4EZNS0_15gpu_kernel_implINS0_13AUnaryFunctorIaabZZZNS0_23logical_xor_kernel_cudaERNS_14TensorIteratorEENKUlvE0_clEvENKUlvE0_clEvEUlaaE_EEEEvRNS_18TensorIteratorBaseERKT_EUliE_EEviT1_,@function
        .size           _ZN2at6native18elementwise_kernelILi128ELi4EZNS0_15gpu_kernel_implINS0_13AUnaryFunctorIaabZZZNS0_23logical_xor_kernel_cudaERNS_14TensorIteratorEENKUlvE0_clEvENKUlvE0_clEvEUlaaE_EEEEvRNS_18TensorIteratorBaseERKT_EUliE_EEviT1_,(.L_x_43861 - _ZN2at6native18elementwise_kernelILi128ELi4EZNS0_15gpu_kernel_implINS0_13AUnaryFunctorIaabZZZNS0_23logical_xor_kernel_cudaERNS_14TensorIteratorEENKUlvE0_clEvENKUlvE0_clEvEUlaaE_EEEEvRNS_18TensorIteratorBaseERKT_EUliE_EEviT1_)
        .other          _ZN2at6native18elementwise_kernelILi128ELi4EZNS0_15gpu_kernel_implINS0_13AUnaryFunctorIaabZZZNS0_23logical_xor_kernel_cudaERNS_14TensorIteratorEENKUlvE0_clEvENKUlvE0_clEvEUlaaE_EEEEvRNS_18TensorIteratorBaseERKT_EUliE_EEviT1_,@"STO_CUDA_ENTRY STV_DEFAULT"
_ZN2at6native18elementwise_kernelILi128ELi4EZNS0_15gpu_kernel_implINS0_13AUnaryFunctorIaabZZZNS0_23logical_xor_kernel_cudaERNS_14TensorIteratorEENKUlvE0_clEvENKUlvE0_clEvEUlaaE_EEEEvRNS_18TensorIteratorBaseERKT_EUliE_EEviT1_:
.text._ZN2at6native18elementwise_kernelILi128ELi4EZNS0_15gpu_kernel_implINS0_13AUnaryFunctorIaabZZZNS0_23logical_xor_kernel_cudaERNS_14TensorIteratorEENKUlvE0_clEvENKUlvE0_clEvEUlaaE_EEEEvRNS_18TensorIteratorBaseERKT_EUliE_EEviT1_:
        /* <DEDUP_REMOVED lines=314> */
.L_x_11514:
        /* <DEDUP_REMOVED lines=18> */
[----:B------:R0:W5:Y:S01]  /*14c0*/  LDG.E.U8 R0, desc[UR36][R2.64] ;  /* 0x0000002402007981 */ /* 0x000162000c1e1100 */
[----:B------:R-:W-:Y:S05]  /*14d0*/  BRA `(.L_x_11520) ;  /* 0x0000000c005c7947 */ /* 0x000fea0003800000 */
.L_x_11518:
[----:B------:R0:W5:Y:S01]  /*14e0*/  LDG.E.U8 R0, desc[UR36][R2.64] ;  /* 0x0000002402007981 */ /* 0x000162000c1e1100 */
[----:B------:R-:W-:Y:S05]  /*14f0*/  BRA `(.L_x_11520) ;  /* 0x0000000c00547947 */ /* 0x000fea0003800000 */
.L_x_11517:
[----:B------:R-:W-:-:S13]  /*1500*/  ISETP.NE.AND P0, PT, R4, 0x2, PT ;  /* 0x000000020400780c */ /* 0x000fda0003f05270 */
[----:B------:R-:W-:Y:S05]  /*1510*/  @!P0 BRA `(.L_x_11521) ;  /* 0x0000000000208947 */ /* 0x000fea0003800000 */
[----:B------:R-:W-:-:S13]  /*1520*/  ISETP.NE.AND P0, PT, R4, 0x3, PT ;  /* 0x000000030400780c */ /* 0x000fda0003f05270 */
[----:B------:R-:W-:Y:S05]  /*1530*/  @!P0 BRA `(.L_x_11522) ;  /* 0x0000000000108947 */ /* 0x000fea0003800000 */
[----:B------:R-:W-:-:S13]  /*1540*/  ISETP.NE.AND P0, PT, R4, 0x4, PT ;  /* 0x000000040400780c */ /* 0x000fda0003f05270 */
[----:B------:R-:W-:Y:S05]  /*1550*/  @P0 BRA `(.L_x_11519) ;  /* 0x0000000800e80947 */ /* 0x000fea0003800000 */
[----:B------:R0:W5:Y:S01]  /*1560*/  LDG.E.U8 R0, desc[UR36][R2.64] ;  /* 0x0000002402007981 */ /* 0x000162000c1e1100 */
[----:B------:R-:W-:Y:S05]  /*1570*/  BRA `(.L_x_11520) ;  /* 0x0000000c00347947 */ /* 0x000fea0003800000 */
.L_x_11522:
[----:B------:R0:W5:Y:S01]  /*1580*/  LDG.E.U8 R0, desc[UR36][R2.64] ;  /* 0x0000002402007981 */ /* 0x000162000c1e1100 */
[----:B------:R-:W-:Y:S05]  /*1590*/  BRA `(.L_x_11520) ;  /* 0x0000000c002c7947 */ /* 0x000fea0003800000 */
.L_x_11521:
[----:B------:R0:W5:Y:S01]  /*15a0*/  LDG.E.U16 R0, desc[UR36][R2.64] ;  /* 0x0000002402007981 */ /* 0x000162000c1e1500 */
[----:B------:R-:W-:Y:S05]  /*15b0*/  BRA `(.L_x_11520) ;  /* 0x0000000c00247947 */ /* 0x000fea0003800000 */
.L_x_11516:
        /* <DEDUP_REMOVED lines=9> */
.L_x_11524:
[----:B------:R-:W2:Y:S02]  /*1650*/  LDG.E.U16 R4, desc[UR36][R2.64] ;  /* 0x0000002402047981 */ /* 0x000ea4000c1e1500 */
[----:B--2---:R-:W-:-:S06]  /*1660*/  HADD2.F32 R4, -RZ, R4.H0_H0 ;  /* 0x20000004ff047230 */ /* 0x004fcc0000004100 */
[----:B------:R-:W0:Y:S02]  /*1670*/  F2I.FTZ.TRUNC.NTZ R4, R4 ;  /* 0x0000000400047305 */ /* 0x000e24000021f100 */
[----:B0-----:R-:W-:Y:S01]  /*1680*/  PRMT R0, R4, 0x7610, R0 ;  /* 0x0000761004007816 */ /* 0x001fe20000000000 */
[----:B------:R-:W-:Y:S06]  /*1690*/  BRA `(.L_x_11520) ;  /* 0x0000000800ec7947 */ /* 0x000fec0003800000 */
.L_x_11523:
        /* <DEDUP_REMOVED lines=9> */
.L_x_11526:
[----:B------:R-:W2:Y:S02]  /*1730*/  LDG.E.U16 R2, desc[UR36][R2.64] ;  /* 0x0000002402027981 */ /* 0x000ea4000c1e1500 */
[----:B--2---:R-:W-:-:S06]  /*1740*/  HADD2.F32 R4, -RZ, R2.H0_H0 ;  /* 0x20000002ff047230 */ /* 0x004fcc0000004100 */
[----:B------:R-:W0:Y:S02]  /*1750*/  F2I.FTZ.TRUNC.NTZ R4, R4 ;  /* 0x0000000400047305 */ /* 0x000e24000021f100 */
[----:B0-----:R-:W-:Y:S01]  /*1760*/  PRMT R0, R4, 0x7610, R0 ;  /* 0x0000761004007816 */ /* 0x001fe20000000000 */
[----:B------:R-:W-:Y:S06]  /*1770*/  BRA `(.L_x_11520) ;  /* 0x0000000800b47947 */ /* 0x000fec0003800000 */
.L_x_11525:
[----:B------:R-:W2:Y:S02]  /*1780*/  LDG.E.64 R2, desc[UR36][R2.64] ;  /* 0x0000002402027981 */ /* 0x000ea4000c1e1b00 */
[----:B--2---:R0:W1:Y:S01]  /*1790*/  F2I.F64.TRUNC R0, R2 ;  /* 0x0000000200007311 */ /* 0x004062000030d100 */
[----:B------:R-:W-:Y:S05]  /*17a0*/  BRA `(.L_x_11520) ;  /* 0x0000000800a87947 */ /* 0x000fea0003800000 */
.L_x_11515:
        /* <DEDUP_REMOVED lines=12> */
.L_x_11529:
[----:B------:R-:W2:Y:S02]  /*1870*/  LDG.E.64 R2, desc[UR36][R2.64] ;  /* 0x0000002402027981 */ /* 0x000ea4000c1e1b00 */
[----:B--2---:R3:W4:Y:S01]  /*1880*/  F2I.F64.TRUNC R0, R2 ;  /* 0x0000000200007311 */ /* 0x004722000030d100 */
[----:B------:R-:W-:Y:S05]  /*1890*/  BRA `(.L_x_11520) ;  /* 0x00000008006c7947 */ /* 0x000fea0003800000 */
.L_x_11528:
        /* <DEDUP_REMOVED lines=28> */
.L_x_11531:
        /* <DEDUP_REMOVED lines=15> */
.L_x_11530:
[----:B------:R-:W2:Y:S02]  /*1b50*/  LDG.E.U16 R4, desc[UR36][R2.64] ;  /* 0x0000002402047981 */ /* 0x000ea4000c1e1500 */
[----:B--2---:R-:W-:-:S06]  /*1b60*/  IMAD.U32 R4, R4, 0x10000, RZ ;  /* 0x0001000004047824 */ /* 0x004fcc00078e00ff */
[----:B------:R-:W0:Y:S02]  /*1b70*/  F2I.FTZ.TRUNC.NTZ R4, R4 ;  /* 0x0000000400047305 */ /* 0x000e24000021f100 */
[----:B0-----:R-:W-:Y:S01]  /*1b80*/  PRMT R0, R4, 0x7610, R0 ;  /* 0x0000761004007816 */ /* 0x001fe20000000000 */
[----:B------:R-:W-:Y:S06]  /*1b90*/  BRA `(.L_x_11520) ;  /* 0x0000000400ac7947 */ /* 0x000fec0003800000 */
.L_x_11527:
        /* <DEDUP_REMOVED lines=10> */
.L_x_11534:
        /* <DEDUP_REMOVED lines=21> */
.L_x_11538:
[----:B------:R-:W-:Y:S05]  /*1d90*/  BSYNC B1 ;  /* 0x0000000000017941 */ /* 0x000fea0003800000 */
.L_x_11537:
[----:B------:R-:W-:Y:S01]  /*1da0*/  IMAD.SHL.U32 R2, R2, 0x100000, RZ ;  /* 0x0010000002027824 */ /* 0x000fe200078e00ff */
[----:B------:R-:W-:-:S04]  /*1db0*/  LEA R3, R0, 0x3b800000, 0x17 ;  /* 0x3b80000000037811 */ /* 0x000fc800078eb8ff */
[----:B------:R-:W-:-:S07]  /*1dc0*/  LOP3.LUT R4, R3, R2, R4, 0xfe, !PT ;  /* 0x0000000203047212 */ /* 0x000fce00078efe04 */
.L_x_11536:
[----:B------:R-:W-:Y:S05]  /*1dd0*/  BSYNC B0 ;  /* 0x0000000000007941 */ /* 0x000fea0003800000 */
.L_x_11535:
[----:B------:R-:W0:Y:S02]  /*1de0*/  F2I.FTZ.TRUNC.NTZ R4, R4 ;  /* 0x0000000400047305 */ /* 0x000e24000021f100 */
[----:B0-----:R-:W-:Y:S01]  /*1df0*/  PRMT R0, R4, 0x7610, R0 ;  /* 0x0000761004007816 */ /* 0x001fe20000000000 */
[----:B------:R-:W-:Y:S06]  /*1e00*/  BRA `(.L_x_11520) ;  /* 0x0000000400107947 */ /* 0x000fec0003800000 */
.L_x_11533:
        /* <DEDUP_REMOVED lines=21> */
.L_x_11542:
[----:B------:R-:W-:Y:S05]  /*1f60*/  BSYNC B1 ;  /* 0x0000000000017941 */ /* 0x000fea0003800000 */
.L_x_11541:
[----:B------:R-:W-:Y:S01]  /*1f70*/  IMAD.SHL.U32 R2, R2, 0x200000, RZ ;  /* 0x0020000002027824 */ /* 0x000fe200078e00ff */
[----:B------:R-:W-:-:S04]  /*1f80*/  LEA R3, R0, 0x37800000, 0x17 ;  /* 0x3780000000037811 */ /* 0x000fc800078eb8ff */
[----:B------:R-:W-:-:S07]  /*1f90*/  LOP3.LUT R4, R3, R2, R4, 0xfe, !PT ;  /* 0x0000000203047212 */ /* 0x000fce00078efe04 */
.L_x_11540:
[----:B------:R-:W-:Y:S05]  /*1fa0*/  BSYNC B0 ;  /* 0x0000000000007941 */ /* 0x000fea0003800000 */
.L_x_11539:
[----:B------:R-:W0:Y:S02]  /*1fb0*/  F2I.FTZ.TRUNC.NTZ R4, R4 ;  /* 0x0000000400047305 */ /* 0x000e24000021f100 */
[----:B0-----:R-:W-:Y:S01]  /*1fc0*/  PRMT R0, R4, 0x7610, R0 ;  /* 0x0000761004007816 */ /* 0x001fe20000000000 */
[----:B------:R-:W-:Y:S06]  /*1fd0*/  BRA `(.L_x_11520) ;  /* 0x00000000009c7947 */ /* 0x000fec0003800000 */
.L_x_11532:
        /* <DEDUP_REMOVED lines=14> */
.L_x_11546:
[----:B------:R-:W-:Y:S05]  /*20c0*/  BSYNC B0 ;  /* 0x0000000000007941 */ /* 0x000fea0003800000 */
.L_x_11545:
[----:B------:R-:W0:Y:S02]  /*20d0*/  F2I.FTZ.TRUNC.NTZ R4, R4 ;  /* 0x0000000400047305 */ /* 0x000e24000021f100 */
[----:B0-----:R-:W-:Y:S01]  /*20e0*/  PRMT R0, R4, 0x7610, R0 ;  /* 0x0000761004007816 */ /* 0x001fe20000000000 */
[----:B------:R-:W-:Y:S06]  /*20f0*/  BRA `(.L_x_11520) ;  /* 0x0000000000547947 */ /* 0x000fec0003800000 */
.L_x_11519:
        /* <DEDUP_REMOVED lines=16> */
.L_x_11547:
[----:B------:R-:W-:Y:S01]  /*2200*/  PRMT R0, RZ, 0x7610, R0 ;  /* 0x00007610ff007816 */ /* 0x000fe20000000000 */
[----:B------:R-:W-:Y:S06]  /*2210*/  BRA `(.L_x_11520) ;  /* 0x00000000000c7947 */ /* 0x000fec0003800000 */
.L_x_11544:
[----:B------:R2:W5:Y:S01]  /*2220*/  LDG.E.U8 R0, desc[UR36][R2.64] ;  /* 0x0000002402007981 */ /* 0x000562000c1e1100 */
[----:B------:R-:W-:Y:S05]  /*2230*/  BRA `(.L_x_11520) ;  /* 0x0000000000047947 */ /* 0x000fea0003800000 */
.L_x_11543:
[----:B------:R1:W5:Y:S02]  /*2240*/  LDG.E.U8 R0, desc[UR36][R2.64] ;  /* 0x0000002402007981 */ /* 0x000364000c1e1100 */
.L_x_11520:
[----:B0123--:R-:W0:Y:S01]  /*2250*/  LDC.U8 R3, c[0x0][0x422] ;  /* 0x00010880ff037b82 */ /* 0x00fe220000000000 */
[----:B----45:R-:W-:Y:S01]  /*2260*/  LOP3.LUT P0, RZ, R0, 0xff, RZ, 0xc0, !PT ;  /* 0x000000ff00ff7812 */ /* 0x030fe2000780c0ff */
[----:B------:R-:W-:-:S03]  /*2270*/  ULDC.U8 UR4, c[0x0][0x421] ;  /* 0x0001084000047ab9 */ /* 0x000fc60000000000 */
[----:B------:R-:W-:Y:S02]  /*2280*/  ISETP.NE.XOR P0, PT, RZ, UR4, P0 ;  /* 0x00000004ff007c0c */ /* 0x000fe40008705a70 */
        /* <DEDUP_REMOVED lines=15> */
.L_x_11551:
[----:B------:R3:W-:Y:S01]  /*2380*/  STG.E.U8 desc[UR36][R16.64], R2 ;  /* 0x0000000210007986 */ /* 0x0007e2000c101124 */
[----:B------:R-:W-:Y:S05]  /*2390*/  BRA `(.L_x_11553) ;  /* 0x0000000c00487947 */ /* 0x000fea0003800000 */
.L_x_11550:
        /* <DEDUP_REMOVED lines=9> */
.L_x_11555:
[----:B------:R1:W-:Y:S01]  /*2430*/  STG.E desc[UR36][R16.64], R2 ;  /* 0x0000000210007986 */ /* 0x0003e2000c101924 */
[----:B------:R-:W-:Y:S05]  /*2440*/  BRA `(.L_x_11553) ;  /* 0x0000000c001c7947 */ /* 0x000fea0003800000 */
.L_x_11554:
[----:B------:R2:W-:Y:S01]  /*2450*/  STG.E.U16 desc[UR36][R16.64], R2 ;  /* 0x0000000210007986 */ /* 0x0005e2000c101524 */
[----:B------:R-:W-:Y:S05]  /*2460*/  BRA `(.L_x_11553) ;  /* 0x0000000c00147947 */ /* 0x000fea0003800000 */
.L_x_11549:
        /* <DEDUP_REMOVED lines=9> */
.L_x_11557:
[----:B------:R-:W-:-:S04]  /*2500*/  I2FP.F32.U32 R0, R2 ;  /* 0x0000000200007245 */ /* 0x000fc80000201000 */
[----:B------:R-:W-:-:S05]  /*2510*/  F2FP.F16.F32.PACK_AB R0, RZ, R0 ;  /* 0x00000000ff00723e */ /* 0x000fca00000000ff */
[----:B------:R0:W-:Y:S01]  /*2520*/  STG.E.U16 desc[UR36][R16.64], R0 ;  /* 0x0000000010007986 */ /* 0x0001e2000c101524 */
[----:B------:R-:W-:Y:S05]  /*2530*/  BRA `(.L_x_11553) ;  /* 0x0000000800e07947 */ /* 0x000fea0003800000 */
.L_x_11556:
        /* <DEDUP_REMOVED lines=10> */
.L_x_11559:
[----:B------:R-:W-:-:S04]  /*25e0*/  I2FP.F32.U32 R2, R2 ;  /* 0x0000000200027245 */ /* 0x000fc80000201000 */
[----:B------:R-:W-:-:S04]  /*25f0*/  F2FP.F16.F32.PACK_AB R3, RZ, R2 ;  /* 0x00000002ff03723e */ /* 0x000fc800000000ff */
[----:B------:R-:W-:-:S05]  /*2600*/  PRMT R3, R3, 0x5410, RZ ;  /* 0x0000541003037816 */ /* 0x000fca00000000ff */
[----:B------:R0:W-:Y:S01]  /*2610*/  STG.E desc[UR36][R16.64], R3 ;  /* 0x0000000310007986 */ /* 0x0001e2000c101924 */
[----:B------:R-:W-:Y:S05]  /*2620*/  BRA `(.L_x_11553) ;  /* 0x0000000800a47947 */ /* 0x000fea0003800000 */
.L_x_11558:
[----:B------:R-:W0:Y:S02]  /*2630*/  I2F.F64.U32 R2, R2 ;  /* 0x0000000200027312 */ /* 0x000e240000201800 */
[----:B0-----:R0:W-:Y:S01]  /*2640*/  STG.E.64 desc[UR36][R16.64], R2 ;  /* 0x0000000210007986 */ /* 0x0011e2000c101b24 */
[----:B------:R-:W-:Y:S05]  /*2650*/  BRA `(.L_x_11553) ;  /* 0x0000000800987947 */ /* 0x000fea0003800000 */
.L_x_11548:
        /* <DEDUP_REMOVED lines=10> */
.L_x_11562:
[----:B------:R-:W0:Y:S01]  /*2700*/  I2F.F64.U32 R4, R2 ;  /* 0x0000000200047312 */ /* 0x000e220000201800 */
[----:B------:R-:W-:-:S05]  /*2710*/  CS2R R6, SRZ ;  /* 0x0000000000067805 */ /* 0x000fca000001ff00 */
[----:B0-----:R0:W-:Y:S01]  /*2720*/  STG.E.128 desc[UR36][R16.64], R4 ;  /* 0x0000000410007986 */ /* 0x0011e2000c101d24 */
[----:B------:R-:W-:Y:S05]  /*2730*/  BRA `(.L_x_11553) ;  /* 0x0000000800607947 */ /* 0x000fea0003800000 */
.L_x_11561:
        /* <DEDUP_REMOVED lines=21> */
.L_x_11566:
[----:B------:R-:W-:Y:S05]  /*2890*/  BSYNC B0 ;  /* 0x0000000000007941 */ /* 0x000fea0003800000 */
.L_x_11565:
[----:B------:R-:W-:-:S05]  /*28a0*/  LOP3.LUT R3, R0, R3, RZ, 0xfc, !PT ;  /* 0x0000000300037212 */ /* 0x000fca00078efcff */
[----:B------:R0:W-:Y:S01]  /*28b0*/  STG.E.U8 desc[UR36][R16.64], R3 ;  /* 0x0000000310007986 */ /* 0x0001e2000c101124 */
[----:B------:R-:W-:Y:S05]  /*28c0*/  BRA `(.L_x_11553) ;  /* 0x0000000400fc7947 */ /* 0x000fea0003800000 */
.L_x_11564:
        /* <DEDUP_REMOVED lines=13> */
.L_x_11568:
[----:B------:R-:W-:Y:S01]  /*29a0*/  IMAD.MOV.U32 R0, RZ, RZ, 0x7f ;  /* 0x0000007fff007424 */ /* 0x000fe200078e00ff */
[----:B------:R-:W-:-:S04]  /*29b0*/  ISETP.GT.U32.AND P0, PT, R2, 0x7f800000, PT ;  /* 0x7f8000000200780c */ /* 0x000fc80003f04070 */
[----:B------:R-:W-:-:S09]  /*29c0*/  SEL R0, R0, 0x7c, P0 ;  /* 0x0000007c00007807 */ /* 0x000fd20000000000 */
.L_x_11569:
[----:B------:R-:W-:Y:S05]  /*29d0*/  BSYNC B0 ;  /* 0x0000000000007941 */ /* 0x000fea0003800000 */
.L_x_11567:
[----:B------:R-:W-:-:S04]  /*29e0*/  LOP3.LUT R2, R3, 0x80000000, RZ, 0xc0, !PT ;  /* 0x8000000003027812 */ /* 0x000fc800078ec0ff */
[----:B------:R-:W-:-:S04]  /*29f0*/  SHF.R.U32.HI R3, RZ, 0x18, R2 ;  /* 0x00000018ff037819 */ /* 0x000fc80000011602 */
[----:B------:R-:W-:-:S05]  /*2a00*/  LOP3.LUT R3, R0, R3, RZ, 0xfc, !PT ;  /* 0x0000000300037212 */ /* 0x000fca00078efcff */
[----:B------:R0:W-:Y:S01]  /*2a10*/  STG.E.U8 desc[UR36][R16.64], R3 ;  /* 0x0000000310007986 */ /* 0x0001e2000c101124 */
[----:B------:R-:W-:Y:S05]  /*2a20*/  BRA `(.L_x_11553) ;  /* 0x0000000400a47947 */ /* 0x000fea0003800000 */
.L_x_11563:
[----:B------:R-:W-:-:S04]  /*2a30*/  I2FP.F32.U32 R0, R2 ;  /* 0x0000000200007245 */ /* 0x000fc80000201000 */
[----:B------:R-:W-:-:S05]  /*2a40*/  F2FP.BF16.F32.PACK_AB R0, RZ, R0 ;  /* 0x00000000ff00723e */ /* 0x000fca00000010ff */
[----:B------:R0:W-:Y:S01]  /*2a50*/  STG.E.U16 desc[UR36][R16.64], R0 ;  /* 0x0000000010007986 */ /* 0x0001e2000c101524 */
[----:B------:R-:W-:Y:S05]  /*2a60*/  BRA `(.L_x_11553) ;  /* 0x0000000400947947 */ /* 0x000fea0003800000 */
.L_x_11560:
        /* <DEDUP_REMOVED lines=10> */
.L_x_11572:
        /* <DEDUP_REMOVED lines=17> */
.L_x_11575:
[----:B------:R-:W-:-:S04]  /*2c20*/  LOP3.LUT R2, R3, 0x80000000, RZ, 0xc0, !PT ;  /* 0x8000000003027812 */ /* 0x000fc800078ec0ff */
[----:B------:R-:W-:-:S04]  /*2c30*/  SHF.R.U32.HI R3, RZ, 0x18, R2 ;  /* 0x00000018ff037819 */ /* 0x000fc80000011602 */
[----:B------:R-:W-:-:S04]  /*2c40*/  LOP3.LUT R0, R0, R3, RZ, 0xfc, !PT ;  /* 0x0000000300007212 */ /* 0x000fc800078efcff */
[----:B------:R-:W-:-:S07]  /*2c50*/  PRMT R8, R0, 0x7610, R8 ;  /* 0x0000761000087816 */ /* 0x000fce0000000008 */
.L_x_11574:
[----:B------:R-:W-:Y:S05]  /*2c60*/  BSYNC B0 ;  /* 0x0000000000007941 */ /* 0x000fea0003800000 */
.L_x_11573:
[----:B------:R0:W-:Y:S01]  /*2c70*/  STG.E.U8 desc[UR36][R16.64], R8 ;  /* 0x0000000810007986 */ /* 0x0001e2000c101124 */
[----:B------:R-:W-:Y:S05]  /*2c80*/  BRA `(.L_x_11553) ;  /* 0x00000004000c7947 */ /* 0x000fea0003800000 */
.L_x_11571:
        /* <DEDUP_REMOVED lines=17> */
.L_x_11578:
[----:B------:R-:W-:-:S04]  /*2da0*/  LOP3.LUT R2, R3, 0x80000000, RZ, 0xc0, !PT ;  /* 0x8000000003027812 */ /* 0x000fc800078ec0ff */
[----:B------:R-:W-:-:S04]  /*2db0*/  SHF.R.U32.HI R3, RZ, 0x18, R2 ;  /* 0x00000018ff037819 */ /* 0x000fc80000011602 */
[----:B------:R-:W-:-:S04]  /*2dc0*/  LOP3.LUT R0, R0, R3, RZ, 0xfc, !PT ;  /* 0x0000000300007212 */ /* 0x000fc800078efcff */
[----:B------:R-:W-:-:S07]  /*2dd0*/  PRMT R8, R0, 0x7610, R8 ;  /* 0x0000761000087816 */ /* 0x000fce0000000008 */
.L_x_11577:
[----:B------:R-:W-:Y:S05]  /*2de0*/  BSYNC B0 ;  /* 0x0000000000007941 */ /* 0x000fea0003800000 */
.L_x_11576:
[----:B------:R0:W-:Y:S01]  /*2df0*/  STG.E.U8 desc[UR36][R16.64], R8 ;  /* 0x0000000810007986 */ /* 0x0001e2000c101124 */
[----:B------:R-:W-:Y:S05]  /*2e00*/  BRA `(.L_x_11553) ;  /* 0x0000000000ac7947 */ /* 0x000fea0003800000 */
.L_x_11570:
        /* <DEDUP_REMOVED lines=22> */
.L_x_11552:
        /* <DEDUP_REMOVED lines=16> */
.L_x_11581:
[----:B------:R-:W-:Y:S05]  /*3070*/  BRA `(.L_x_11553) ;  /* 0x0000000000107947 */ /* 0x000fea0003800000 */
.L_x_11580:
[----:B------:R-:W-:-:S05]  /*3080*/  IMAD.MOV.U32 R3, RZ, RZ, RZ ;  /* 0x000000ffff037224 */ /* 0x000fca00078e00ff */
[----:B------:R0:W-:Y:S01]  /*3090*/  STG.E.64 desc[UR36][R16.64], R2 ;  /* 0x0000000210007986 */ /* 0x0001e2000c101b24 */
[----:B------:R-:W-:Y:S05]  /*30a0*/  BRA `(.L_x_11553) ;  /* 0x0000000000047947 */ /* 0x000fea0003800000 */
.L_x_11579:
[----:B------:R0:W-:Y:S02]  /*30b0*/  STG.E desc[UR36][R16.64], R2 ;  /* 0x0000000210007986 */ /* 0x0001e4000c101924 */
.L_x_11553:
[----:B------:R-:W-:-:S04]  /*30c0*/  IMAD R18, R23, 0x200, R18 ;  /* 0x0000020017127824 */ /* 0x000fc800078e0212 */
[----:B------:R-:W-:-:S07]  /*30d0*/  VIADD R19, R18, 0x80 ;  /* 0x0000008012137836 */ /* 0x000fce0000000000 */
.L_x_11513:
[----:B------:R-:W-:Y:S05]  /*30e0*/  BSYNC B6 ;  /* 0x0000000000067941 */ /* 0x000fea0003800000 */
.L_x_11512:
        /* <DEDUP_REMOVED lines=307> */
.L_x_11584:
        /* <DEDUP_REMOVED lines=20> */
.L_x_11588:
[----:B------:R0:W5:Y:S01]  /*4560*/  LDG.E.U8 R0, desc[UR36][R2.64] ;  /* 0x0000002402007981 */ /* 0x000162000c1e1100 */
[----:B------:R-:W-:Y:S05]  /*4570*/  BRA `(.L_x_11590) ;  /* 0x0000000c00547947 */ /* 0x000fea0003800000 */
.L_x_11587:
        /* <DEDUP_REMOVED lines=8> */
.L_x_11592:
[----:B------:R0:W5:Y:S01]  /*4600*/  LDG.E.U8 R0, desc[UR36][R2.64] ;  /* 0x0000002402007981 */ /* 0x000162000c1e1100 */
[----:B------:R-:W-:Y:S05]  /*4610*/  BRA `(.L_x_11590) ;  /* 0x0000000c002c7947 */ /* 0x000fea0003800000 */
.L_x_11591:
[----:B------:R0:W5:Y:S01]  /*4620*/  LDG.E.U16 R0, desc[UR36][R2.64] ;  /* 0x0000002402007981 */ /* 0x000162000c1e1500 */
[----:B------:R-:W-:Y:S05]  /*4630*/  BRA `(.L_x_11590) ;  /* 0x0000000c00247947 */ /* 0x000fea0003800000 */
.L_x_11586:
        /* <DEDUP_REMOVED lines=9> */
.L_x_11594:
[----:B------:R-:W2:Y:S02]  /*46d0*/  LDG.E.U16 R4, desc[UR36][R2.64] ;  /* 0x0000002402047981 */ /* 0x000ea4000c1e1500 */
[----:B--2---:R-:W-:-:S06]  /*46e0*/  HADD2.F32 R4, -RZ, R4.H0_H0 ;  /* 0x20000004ff047230 */ /* 0x004fcc0000004100 */
[----:B------:R-:W0:Y:S02]  /*46f0*/  F2I.FTZ.TRUNC.NTZ R4, R4 ;  /* 0x0000000400047305 */ /* 0x000e24000021f100 */
[----:B0-----:R-:W-:Y:S01]  /*4700*/  PRMT R0, R4, 0x7610, R0 ;  /* 0x0000761004007816 */ /* 0x001fe20000000000 */
[----:B------:R-:W-:Y:S06]  /*4710*/  BRA `(.L_x_11590) ;  /* 0x0000000800ec7947 */ /* 0x000fec0003800000 */
.L_x_11593:
        /* <DEDUP_REMOVED lines=9> */
.L_x_11596:
[----:B------:R-:W2:Y:S02]  /*47b0*/  LDG.E.U16 R2, desc[UR36][R2.64] ;  /* 0x0000002402027981 */ /* 0x000ea4000c1e1500 */
[----:B--2---:R-:W-:-:S06]  /*47c0*/  HADD2.F32 R4, -RZ, R2.H0_H0 ;  /* 0x20000002ff047230 */ /* 0x004fcc0000004100 */
[----:B------:R-:W0:Y:S02]  /*47d0*/  F2I.FTZ.TRUNC.NTZ R4, R4 ;  /* 0x0000000400047305 */ /* 0x000e24000021f100 */
[----:B0-----:R-:W-:Y:S01]  /*47e0*/  PRMT R0, R4, 0x7610, R0 ;  /* 0x0000761004007816 */ /* 0x001fe20000000000 */
[----:B------:R-:W-:Y:S06]  /*47f0*/  BRA `(.L_x_11590) ;  /* 0x0000000800b47947 */ /* 0x000fec0003800000 */
.L_x_11595:
[----:B------:R-:W2:Y:S02]  /*4800*/  LDG.E.64 R2, desc[UR36][R2.64] ;  /* 0x0000002402027981 */ /* 0x000ea4000c1e1b00 */
[----:B--2---:R0:W1:Y:S01]  /*4810*/  F2I.F64.TRUNC R0, R2 ;  /* 0x0000000200007311 */ /* 0x004062000030d100 */
[----:B------:R-:W-:Y:S05]  /*4820*/  BRA `(.L_x_11590) ;  /* 0x0000000800a87947 */ /* 0x000fea0003800000 */
.L_x_11585:
        /* <DEDUP_REMOVED lines=12> */
.L_x_11599:
[----:B------:R-:W2:Y:S02]  /*48f0*/  LDG.E.64 R2, desc[UR36][R2.64] ;  /* 0x0000002402027981 */ /* 0x000ea4000c1e1b00 */
[----:B--2---:R3:W4:Y:S01]  /*4900*/  F2I.F64.TRUNC R0, R2 ;  /* 0x0000000200007311 */ /* 0x004722000030d100 */
[----:B------:R-:W-:Y:S05]  /*4910*/  BRA `(.L_x_11590) ;  /* 0x00000008006c7947 */ /* 0x000fea0003800000 */
.L_x_11598:
        /* <DEDUP_REMOVED lines=28> */
.L_x_11601:
        /* <DEDUP_REMOVED lines=15> */
.L_x_11600:
[----:B------:R-:W2:Y:S02]  /*4bd0*/  LDG.E.U16 R4, desc[UR36][R2.64] ;  /* 0x0000002402047981 */ /* 0x000ea4000c1e1500 */
[----:B--2---:R-:W-:-:S06]  /*4be0*/  IMAD.U32 R4, R4, 0x10000, RZ ;  /* 0x0001000004047824 */ /* 0x004fcc00078e00ff */
[----:B------:R-:W0:Y:S02]  /*4bf0*/  F2I.FTZ.TRUNC.NTZ R4, R4 ;  /* 0x0000000400047305 */ /* 0x000e24000021f100 */
[----:B0-----:R-:W-:Y:S01]  /*4c00*/  PRMT R0, R4, 0x7610, R0 ;  /* 0x0000761004007816 */ /* 0x001fe20000000000 */
[----:B------:R-:W-:Y:S06]  /*4c10*/  BRA `(.L_x_11590) ;  /* 0x0000000400ac7947 */ /* 0x000fec0003800000 */
.L_x_11597:
        /* <DEDUP_REMOVED lines=10> */
.L_x_11604:
        /* <DEDUP_REMOVED lines=21> */
.L_x_11608:
[----:B------:R-:W-:Y:S05]  /*4e10*/  BSYNC B1 ;  /* 0x0000000000017941 */ /* 0x000fea0003800000 */
.L_x_11607:
[----:B------:R-:W-:Y:S01]  /*4e20*/  IMAD.SHL.U32 R2, R2, 0x100000, RZ ;  /* 0x0010000002027824 */ /* 0x000fe200078e00ff */
[----:B------:R-:W-:-:S04]  /*4e30*/  LEA R3, R0, 0x3b800000, 0x17 ;  /* 0x3b80000000037811 */ /* 0x000fc800078eb8ff */
[----:B------:R-:W-:-:S07]  /*4e40*/  LOP3.LUT R4, R3, R2, R4, 0xfe, !PT ;  /* 0x0000000203047212 */ /* 0x000fce00078efe04 */
.L_x_11606:
[----:B------:R-:W-:Y:S05]  /*4e50*/  BSYNC B0 ;  /* 0x0000000000007941 */ /* 0x000fea0003800000 */
.L_x_11605:
[----:B------:R-:W0:Y:S02]  /*4e60*/  F2I.FTZ.TRUNC.NTZ R4, R4 ;  /* 0x0000000400047305 */ /* 0x000e24000021f100 */
[----:B0-----:R-:W-:Y:S01]  /*4e70*/  PRMT R0, R4, 0x7610, R0 ;  /* 0x0000761004007816 */ /* 0x001fe20000000000 */
[----:B------:R-:W-:Y:S06]  /*4e80*/  BRA `(.L_x_11590) ;  /* 0x0000000400107947 */ /* 0x000fec0003800000 */
.L_x_11603:
        /* <DEDUP_REMOVED lines=21> */
.L_x_11612:
[----:B------:R-:W-:Y:S05]  /*4fe0*/  BSYNC B1 ;  /* 0x0000000000017941 */ /* 0x000fea0003800000 */
.L_x_11611:
[----:B------:R-:W-:Y:S01]  /*4ff0*/  IMAD.SHL.U32 R2, R2, 0x200000, RZ ;  /* 0x0020000002027824 */ /* 0x000fe200078e00ff */
[----:B------:R-:W-:-:S04]  /*5000*/  LEA R3, R0, 0x37800000, 0x17 ;  /* 0x3780000000037811 */ /* 0x000fc800078eb8ff */
[----:B------:R-:W-:-:S07]  /*5010*/  LOP3.LUT R4, R3, R2, R4, 0xfe, !PT ;  /* 0x0000000203047212 */ /* 0x000fce00078efe04 */
.L_x_11610:
[----:B------:R-:W-:Y:S05]  /*5020*/  BSYNC B0 ;  /* 0x0000000000007941 */ /* 0x000fea0003800000 */
.L_x_11609:
[----:B------:R-:W0:Y:S02]  /*5030*/  F2I.FTZ.TRUNC.NTZ R4, R4 ;  /* 0x0000000400047305 */ /* 0x000e24000021f100 */
[----:B0-----:R-:W-:Y:S01]  /*5040*/  PRMT R0, R4, 0x7610, R0 ;  /* 0x0000761004007816 */ /* 0x001fe20000000000 */
[----:B------:R-:W-:Y:S06]  /*5050*/  BRA `(.L_x_11590) ;  /* 0x00000000009c7947 */ /* 0x000fec0003800000 */
.L_x_11602:
        /* <DEDUP_REMOVED lines=14> */
.L_x_11616:
[----:B------:R-:W-:Y:S05]  /*5140*/  BSYNC B0 ;  /* 0x0000000000007941 */ /* 0x000fea0003800000 */
.L_x_11615:
[----:B------:R-:W0:Y:S02]  /*5150*/  F2I.FTZ.TRUNC.NTZ R4, R4 ;  /* 0x0000000400047305 */ /* 0x000e24000021f100 */
[----:B0-----:R-:W-:Y:S01]  /*5160*/  PRMT R0, R4, 0x7610, R0 ;  /* 0x0000761004007816 */ /* 0x001fe20000000000 */
[----:B------:R-:W-:Y:S06]  /*5170*/  BRA `(.L_x_11590) ;  /* 0x0000000000547947 */ /* 0x000fec0003800000 */
.L_x_11589:
        /* <DEDUP_REMOVED lines=16> */
.L_x_11617:
[----:B------:R-:W-:Y:S01]  /*5280*/  PRMT R0, RZ, 0x7610, R0 ;  /* 0x00007610ff007816 */ /* 0x000fe20000000000 */
[----:B------:R-:W-:Y:S06]  /*5290*/  BRA `(.L_x_11590) ;  /* 0x00000000000c7947 */ /* 0x000fec0003800000 */
.L_x_11614:
[----:B------:R2:W5:Y:S01]  /*52a0*/  LDG.E.U8 R0, desc[UR36][R2.64] ;  /* 0x0000002402007981 */ /* 0x000562000c1e1100 */
[----:B------:R-:W-:Y:S05]  /*52b0*/  BRA `(.L_x_11590) ;  /* 0x0000000000047947 */ /* 0x000fea0003800000 */
.L_x_11613:
[----:B------:R1:W5:Y:S02]  /*52c0*/  LDG.E.U8 R0, desc[UR36][R2.64] ;  /* 0x0000002402007981 */ /* 0x000364000c1e1100 */
.L_x_11590:
        /* <DEDUP_REMOVED lines=19> */
.L_x_11621:
[----:B------:R0:W-:Y:S01]  /*5400*/  STG.E.U8 desc[UR36][R16.64], R2 ;  /* 0x0000000210007986 */ /* 0x0001e2000c101124 */
[----:B------:R-:W-:Y:S05]  /*5410*/  BRA `(.L_x_11623) ;  /* 0x0000000c00487947 */ /* 0x000fea0003800000 */
.L_x_11620:
        /* <DEDUP_REMOVED lines=9> */
.L_x_11625:
[----:B------:R0:W-:Y:S01]  /*54b0*/  STG.E desc[UR36][R16.64], R2 ;  /* 0x0000000210007986 */ /* 0x0001e2000c101924 */
[----:B------:R-:W-:Y:S05]  /*54c0*/  BRA `(.L_x_11623) ;  /* 0x0000000c001c7947 */ /* 0x000fea0003800000 */
.L_x_11624:
[----:B------:R0:W-:Y:S01]  /*54d0*/  STG.E.U16 desc[UR36][R16.64], R2 ;  /* 0x0000000210007986 */ /* 0x0001e2000c101524 */
[----:B------:R-:W-:Y:S05]  /*54e0*/  BRA `(.L_x_11623) ;  /* 0x0000000c00147947 */ /* 0x000fea0003800000 */
.L_x_11619:
        /* <DEDUP_REMOVED lines=9> */
.L_x_11627:
[----:B------:R-:W-:-:S04]  /*5580*/  I2FP.F32.U32 R0, R2 ;  /* 0x0000000200007245 */ /* 0x000fc80000201000 */
[----:B------:R-:W-:-:S05]  /*5590*/  F2FP.F16.F32.PACK_AB R0, RZ, R0 ;  /* 0x00000000ff00723e */ /* 0x000fca00000000ff */
[----:B------:R0:W-:Y:S01]  /*55a0*/  STG.E.U16 desc[UR36][R16.64], R0 ;  /* 0x0000000010007986 */ /* 0x0001e2000c101524 */
[----:B------:R-:W-:Y:S05]  /*55b0*/  BRA `(.L_x_11623) ;  /* 0x0000000800e07947 */ /* 0x000fea0003800000 */
.L_x_11626:
        /* <DEDUP_REMOVED lines=10> */
.L_x_11629:
[----:B------:R-:W-:-:S04]  /*5660*/  I2FP.F32.U32 R2, R2 ;  /* 0x0000000200027245 */ /* 0x000fc80000201000 */
[----:B------:R-:W-:-:S04]  /*5670*/  F2FP.F16.F32.PACK_AB R3, RZ, R2 ;  /* 0x00000002ff03723e */ /* 0x000fc800000000ff */
[----:B------:R-:W-:-:S05]  /*5680*/  PRMT R3, R3, 0x5410, RZ ;  /* 0x0000541003037816 */ /* 0x000fca00000000ff */
[----:B------:R0:W-:Y:S01]  /*5690*/  STG.E desc[UR36][R16.64], R3 ;  /* 0x0000000310007986 */ /* 0x0001e2000c101924 */
[----:B------:R-:W-:Y:S05]  /*56a0*/  BRA `(.L_x_11623) ;  /* 0x0000000800a47947 */ /* 0x000fea0003800000 */
.L_x_11628:
[----:B------:R-:W0:Y:S02]  /*56b0*/  I2F.F64.U32 R2, R2 ;  /* 0x0000000200027312 */ /* 0x000e240000201800 */
[----:B0-----:R0:W-:Y:S01]  /*56c0*/  STG.E.64 desc[UR36][R16.64], R2 ;  /* 0x0000000210007986 */ /* 0x0011e2000c101b24 */
[----:B------:R-:W-:Y:S05]  /*56d0*/  BRA `(.L_x_11623) ;  /* 0x0000000800987947 */ /* 0x000fea0003800000 */
.L_x_11618:
        /* <DEDUP_REMOVED lines=10> */
.L_x_11632:
[----:B------:R-:W0:Y:S01]  /*5780*/  I2F.F64.U32 R4, R2 ;  /* 0x0000000200047312 */ /* 0x000e220000201800 */
[----:B------:R-:W-:-:S05]  /*5790*/  CS2R R6, SRZ ;  /* 0x0000000000067805 */ /* 0x000fca000001ff00 */
[----:B0-----:R0:W-:Y:S01]  /*57a0*/  STG.E.128 desc[UR36][R16.64], R4 ;  /* 0x0000000410007986 */ /* 0x0011e2000c101d24 */
[----:B------:R-:W-:Y:S05]  /*57b0*/  BRA `(.L_x_11623) ;  /* 0x0000000800607947 */ /* 0x000fea0003800000 */
.L_x_11631:
        /* <DEDUP_REMOVED lines=21> */
.L_x_11636:
[----:B------:R-:W-:Y:S05]  /*5910*/  BSYNC B0 ;  /* 0x0000000000007941 */ /* 0x000fea0003800000 */
.L_x_11635:
[----:B------:R-:W-:-:S05]  /*5920*/  LOP3.LUT R3, R0, R3, RZ, 0xfc, !PT ;  /* 0x0000000300037212 */ /* 0x000fca00078efcff */
[----:B------:R0:W-:Y:S01]  /*5930*/  STG.E.U8 desc[UR36][R16.64], R3 ;  /* 0x0000000310007986 */ /* 0x0001e2000c101124 */
[----:B------:R-:W-:Y:S05]  /*5940*/  BRA `(.L_x_11623) ;  /* 0x0000000400fc7947 */ /* 0x000fea0003800000 */
.L_x_11634:
        /* <DEDUP_REMOVED lines=13> */
.L_x_11638:
[----:B------:R-:W-:Y:S01]  /*5a20*/  IMAD.MOV.U32 R0, RZ, RZ, 0x7f ;  /* 0x0000007fff007424 */ /* 0x000fe200078e00ff */
[----:B------:R-:W-:-:S04]  /*5a30*/  ISETP.GT.U32.AND P0, PT, R2, 0x7f800000, PT ;  /* 0x7f8000000200780c */ /* 0x000fc80003f04070 */
[----:B------:R-:W-:-:S09]  /*5a40*/  SEL R0, R0, 0x7c, P0 ;  /* 0x0000007c00007807 */ /* 0x000fd20000000000 */
.L_x_11639:
[----:B------:R-:W-:Y:S05]  /*5a50*/  BSYNC B0 ;  /* 0x0000000000007941 */ /* 0x000fea0003800000 */
.L_x_11637:
[----:B------:R-:W-:-:S04]  /*5a60*/  LOP3.LUT R2, R3, 0x80000000, RZ, 0xc0, !PT ;  /* 0x8000000003027812 */ /* 0x000fc800078ec0ff */
[----:B------:R-:W-:-:S04]  /*5a70*/  SHF.R.U32.HI R3, RZ, 0x18, R2 ;  /* 0x00000018ff037819 */ /* 0x000fc80000011602 */
[----:B------:R-:W-:-:S05]  /*5a80*/  LOP3.LUT R3, R0, R3, RZ, 0xfc, !PT ;  /* 0x0000000300037212 */ /* 0x000fca00078efcff */
[----:B------:R0:W-:Y:S01]  /*5a90*/  STG.E.U8 desc[UR36][R16.64], R3 ;  /* 0x0000000310007986 */ /* 0x0001e2000c101124 */
[----:B------:R-:W-:Y:S05]  /*5aa0*/  BRA `(.L_x_11623) ;  /* 0x0000000400a47947 */ /* 0x000fea0003800000 */
.L_x_11633:
[----:B------:R-:W-:-:S04]  /*5ab0*/  I2FP.F32.U32 R0, R2 ;  /* 0x0000000200007245 */ /* 0x000fc80000201000 */
[----:B------:R-:W-:-:S05]  /*5ac0*/  F2FP.BF16.F32.PACK_AB R0, RZ, R0 ;  /* 0x00000000ff00723e */ /* 0x000fca00000010ff */
[----:B------:R0:W-:Y:S01]  /*5ad0*/  STG.E.U16 desc[UR36][R16.64], R0 ;  /* 0x0000000010007986 */ /* 0x0001e2000c101524 */
[----:B------:R-:W-:Y:S05]  /*5ae0*/  BRA `(.L_x_11623) ;  /* 0x0000000400947947 */ /* 0x000fea0003800000 */
.L_x_11630:
        /* <DEDUP_REMOVED lines=10> */
.L_x_11642:
        /* <DEDUP_REMOVED lines=17> */
.L_x_11645:
[----:B------:R-:W-:-:S04]  /*5ca0*/  LOP3.LUT R2, R3, 0x80000000, RZ, 0xc0, !PT ;  /* 0x8000000003027812 */ /* 0x000fc800078ec0ff */
[----:B------:R-:W-:-:S04]  /*5cb0*/  SHF.R.U32.HI R3, RZ, 0x18, R2 ;  /* 0x00000018ff037819 */ /* 0x000fc80000011602 */
[----:B------:R-:W-:-:S04]  /*5cc0*/  LOP3.LUT R0, R0, R3, RZ, 0xfc, !PT ;  /* 0x0000000300007212 */ /* 0x000fc800078efcff */
[----:B------:R-:W-:-:S07]  /*5cd0*/  PRMT R8, R0, 0x7610, R8 ;  /* 0x0000761000087816 */ /* 0x000fce0000000008 */
.L_x_11644:
[----:B------:R-:W-:Y:S05]  /*5ce0*/  BSYNC B0 ;  /* 0x0000000000007941 */ /* 0x000fea0003800000 */
.L_x_11643:
[----:B------:R3:W-:Y:S01]  /*5cf0*/  STG.E.U8 desc[UR36][R16.64], R8 ;  /* 0x0000000810007986 */ /* 0x0007e2000c101124 */
[----:B------:R-:W-:Y:S05]  /*5d00*/  BRA `(.L_x_11623) ;  /* 0x00000004000c7947 */ /* 0x000fea0003800000 */
.L_x_11641:
        /* <DEDUP_REMOVED lines=17> */
.L_x_11648:
[----:B------:R-:W-:-:S04]  /*5e20*/  LOP3.LUT R2, R3, 0x80000000, RZ, 0xc0, !PT ;  /* 0x8000000003027812 */ /* 0x000fc800078ec0ff */
[----:B------:R-:W-:-:S04]  /*5e30*/  SHF.R.U32.HI R3, RZ, 0x18, R2 ;  /* 0x00000018ff037819 */ /* 0x000fc80000011602 */
[----:B------:R-:W-:-:S04]  /*5e40*/  LOP3.LUT R0, R0, R3, RZ, 0xfc, !PT ;  /* 0x0000000300007212 */ /* 0x000fc800078efcff */
[----:B------:R-:W-:-:S07]  /*5e50*/  PRMT R8, R0, 0x7610, R8 ;  /* 0x0000761000087816 */ /* 0x000fce0000000008 */
.L_x_11647:
[----:B------:R-:W-:Y:S05]  /*5e60*/  BSYNC B0 ;  /* 0x0000000000007941 */ /* 0x000fea0003800000 */
.L_x_11646:
[----:B------:R0:W-:Y:S01]  /*5e70*/  STG.E.U8 desc[UR36][R16.64], R8 ;  /* 0x0000000810007986 */ /* 0x0001e2000c101124 */
[----:B------:R-:W-:Y:S05]  /*5e80*/  BRA `(.L_x_11623) ;  /* 0x0000000000ac7947 */ /* 0x000fea0003800000 */
.L_x_11640:
        /* <DEDUP_REMOVED lines=22> */
.L_x_11622:
        /* <DEDUP_REMOVED lines=16> */
.L_x_11651:
[----:B------:R-:W-:Y:S05]  /*60f0*/  BRA `(.L_x_11623) ;  /* 0x0000000000107947 */ /* 0x000fea0003800000 */
.L_x_11650:
[----:B------:R-:W-:-:S05]  /*6100*/  IMAD.MOV.U32 R3, RZ, RZ, RZ ;  /* 0x000000ffff037224 */ /* 0x000fca00078e00ff */
[----:B------:R2:W-:Y:S01]  /*6110*/  STG.E.64 desc[UR36][R16.64], R2 ;  /* 0x0000000210007986 */ /* 0x0005e2000c101b24 */
[----:B------:R-:W-:Y:S05]  /*6120*/  BRA `(.L_x_11623) ;  /* 0x0000000000047947 */ /* 0x000fea0003800000 */
.L_x_11649:
[----:B------:R0:W-:Y:S02]  /*6130*/  STG.E desc[UR36][R16.64], R2 ;  /* 0x0000000210007986 */ /* 0x0001e4000c101924 */
.L_x_11623:
[----:B------:R-:W-:-:S07]  /*6140*/  VIADD R19, R19, 0x80 ;  /* 0x0000008013137836 */ /* 0x000fce0000000000 */
.L_x_11583:
[----:B------:R-:W-:Y:S05]  /*6150*/  BSYNC B6 ;  /* 0x0000000000067941 */ /* 0x000fea0003800000 */
.L_x_11582:
        /* <DEDUP_REMOVED lines=307> */
.L_x_11654:
        /* <DEDUP_REMOVED lines=20> */
.L_x_11658:
[----:B------:R0:W5:Y:S01]  /*75d0*/  LDG.E.U8 R0, desc[UR36][R2.64] ;  /* 0x0000002402007981 */ /* 0x000162000c1e1100 */
[----:B------:R-:W-:Y:S05]  /*75e0*/  BRA `(.L_x_11660) ;  /* 0x0000000c00547947 */ /* 0x000fea0003800000 */
.L_x_11657:
        /* <DEDUP_REMOVED lines=8> */
.L_x_11662:
[----:B------:R0:W5:Y:S01]  /*7670*/  LDG.E.U8 R0, desc[UR36][R2.64] ;  /* 0x0000002402007981 */ /* 0x000162000c1e1100 */
[----:B------:R-:W-:Y:S05]  /*7680*/  BRA `(.L_x_11660) ;  /* 0x0000000c002c7947 */ /* 0x000fea0003800000 */
.L_x_11661:
[----:B------:R0:W5:Y:S01]  /*7690*/  LDG.E.U16 R0, desc[UR36][R2.64] ;  /* 0x0000002402007981 */ /* 0x000162000c1e1500 */
[----:B------:R-:W-:Y:S05]  /*76a0*/  BRA `(.L_x_11660) ;  /* 0x0000000c00247947 */ /* 0x000fea0003800000 */
.L_x_11656:
        /* <DEDUP_REMOVED lines=9> */
.L_x_11664:
[----:B------:R-:W2:Y:S02]  /*7740*/  LDG.E.U16 R4, desc[UR36][R2.64] ;  /* 0x0000002402047981 */ /* 0x000ea4000c1e1500 */
[----:B--2---:R-:W-:-:S06]  /*7750*/  HADD2.F32 R4, -RZ, R4.H0_H0 ;  /* 0x20000004ff047230 */ /* 0x004fcc0000004100 */
[----:B------:R-:W0:Y:S02]  /*7760*/  F2I.FTZ.TRUNC.NTZ R4, R4 ;  /* 0x0000000400047305 */ /* 0x000e24000021f100 */
[----:B0-----:R-:W-:Y:S01]  /*7770*/  PRMT R0, R4, 0x7610, R0 ;  /* 0x0000761004007816 */ /* 0x001fe20000000000 */
[----:B------:R-:W-:Y:S06]  /*7780*/  BRA `(.L_x_11660) ;  /* 0x0000000800ec7947 */ /* 0x000fec0003800000 */
.L_x_11663:
        /* <DEDUP_REMOVED lines=9> */
.L_x_11666:
[----:B------:R-:W2:Y:S02]  /*7820*/  LDG.E.U16 R2, desc[UR36][R2.64] ;  /* 0x0000002402027981 */ /* 0x000ea4000c1e1500 */
[----:B--2---:R-:W-:-:S06]  /*7830*/  HADD2.F32 R4, -RZ, R2.H0_H0 ;  /* 0x20000002ff047230 */ /* 0x004fcc0000004100 */
[----:B------:R-:W0:Y:S02]  /*7840*/  F2I.FTZ.TRUNC.NTZ R4, R4 ;  /* 0x0000000400047305 */ /* 0x000e24000021f100 */
[----:B0-----:R-:W-:Y:S01]  /*7850*/  PRMT R0, R4, 0x7610, R0 ;  /* 0x0000761004007816 */ /* 0x001fe20000000000 */
[----:B------:R-:W-:Y:S06]  /*7860*/  BRA `(.L_x_11660) ;  /* 0x0000000800b47947 */ /* 0x000fec0003800000 */
.L_x_11665:
[----:B------:R-:W2:Y:S02]  /*7870*/  LDG.E.64 R2, desc[UR36][R2.64] ;  /* 0x0000002402027981 */ /* 0x000ea4000c1e1b00 */
[----:B--2---:R0:W1:Y:S01]  /*7880*/  F2I.F64.TRUNC R0, R2 ;  /* 0x0000000200007311 */ /* 0x004062000030d100 */
[----:B------:R-:W-:Y:S05]  /*7890*/  BRA `(.L_x_11660) ;  /* 0x0000000800a87947 */ /* 0x000fea0003800000 */
.L_x_11655:
        /* <DEDUP_REMOVED lines=12> */
.L_x_11669:
[----:B------:R-:W2:Y:S02]  /*7960*/  LDG.E.64 R2, desc[UR36][R2.64] ;  /* 0x0000002402027981 */ /* 0x000ea4000c1e1b00 */
[----:B--2---:R3:W4:Y:S01]  /*7970*/  F2I.F64.TRUNC R0, R2 ;  /* 0x0000000200007311 */ /* 0x004722000030d100 */
[----:B------:R-:W-:Y:S05]  /*7980*/  BRA `(.L_x_11660) ;  /* 0x00000008006c7947 */ /* 0x000fea0003800000 */
.L_x_11668:
        /* <DEDUP_REMOVED lines=28> */
.L_x_11671:
        /* <DEDUP_REMOVED lines=15> */
.L_x_11670:
[----:B------:R-:W2:Y:S02]  /*7c40*/  LDG.E.U16 R4, desc[UR36][R2.64] ;  /* 0x0000002402047981 */ /* 0x000ea4000c1e1500 */
[----:B--2---:R-:W-:-:S06]  /*7c50*/  IMAD.U32 R4, R4, 0x10000, RZ ;  /* 0x0001000004047824 */ /* 0x004fcc00078e00ff */
[----:B------:R-:W0:Y:S02]  /*7c60*/  F2I.FTZ.TRUNC.NTZ R4, R4 ;  /* 0x0000000400047305 */ /* 0x000e24000021f100 */
[----:B0-----:R-:W-:Y:S01]  /*7c70*/  PRMT R0, R4, 0x7610, R0 ;  /* 0x0000761004007816 */ /* 0x001fe20000000000 */
[----:B------:R-:W-:Y:S06]  /*7c80*/  BRA `(.L_x_11660) ;  /* 0x0000000400ac7947 */ /* 0x000fec0003800000 */
.L_x_11667:
        /* <DEDUP_REMOVED lines=10> */
.L_x_11674:
        /* <DEDUP_REMOVED lines=21> */
.L_x_11678:
[----:B------:R-:W-:Y:S05]  /*7e80*/  BSYNC B1 ;  /* 0x0000000000017941 */ /* 0x000fea0003800000 */
.L_x_11677:
[----:B------:R-:W-:Y:S01]  /*7e90*/  IMAD.SHL.U32 R2, R2, 0x100000, RZ ;  /* 0x0010000002027824 */ /* 0x000fe200078e00ff */
[----:B------:R-:W-:-:S04]  /*7ea0*/  LEA R3, R0, 0x3b800000, 0x17 ;  /* 0x3b80000000037811 */ /* 0x000fc800078eb8ff */
[----:B------:R-:W-:-:S07]  /*7eb0*/  LOP3.LUT R4, R3, R2, R4, 0xfe, !PT ;  /* 0x0000000203047212 */ /* 0x000fce00078efe04 */
.L_x_11676:
[----:B------:R-:W-:Y:S05]  /*7ec0*/  BSYNC B0 ;  /* 0x0000000000007941 */ /* 0x000fea0003800000 */
.L_x_11675:
[----:B------:R-:W0:Y:S02]  /*7ed0*/  F2I.FTZ.TRUNC.NTZ R4, R4 ;  /* 0x0000000400047305 */ /* 0x000e24000021f100 */
[----:B0-----:R-:W-:Y:S01]  /*7ee0*/  PRMT R0, R4, 0x7610, R0 ;  /* 0x0000761004007816 */ /* 0x001fe20000000000 */
[----:B------:R-:W-:Y:S06]  /*7ef0*/  BRA `(.L_x_11660) ;  /* 0x0000000400107947 */ /* 0x000fec0003800000 */
.L_x_11673:
        /* <DEDUP_REMOVED lines=21> */
.L_x_11682:
[----:B------:R-:W-:Y:S05]  /*8050*/  BSYNC B1 ;  /* 0x0000000000017941 */ /* 0x000fea0003800000 */
.L_x_11681:
[----:B------:R-:W-:Y:S01]  /*8060*/  IMAD.SHL.U32 R2, R2, 0x200000, RZ ;  /* 0x0020000002027824 */ /* 0x000fe200078e00ff */
[----:B------:R-:W-:-:S04]  /*8070*/  LEA R3, R0, 0x37800000, 0x17 ;  /* 0x3780000000037811 */ /* 0x000fc800078eb8ff */
[----:B------:R-:W-:-:S07]  /*8080*/  LOP3.LUT R4, R3, R2, R4, 0xfe, !PT ;  /* 0x0000000203047212 */ /* 0x000fce00078efe04 */
.L_x_11680:
[----:B------:R-:W-:Y:S05]  /*8090*/  BSYNC B0 ;  /* 0x0000000000007941 */ /* 0x000fea0003800000 */
.L_x_11679:
[----:B------:R-:W0:Y:S02]  /*80a0*/  F2I.FTZ.TRUNC.NTZ R4, R4 ;  /* 0x0000000400047305 */ /* 0x000e24000021f100 */
[----:B0-----:R-:W-:Y:S01]  /*80b0*/  PRMT R0, R4, 0x7610, R0 ;  /* 0x0000761004007816 */ /* 0x001fe20000000000 */
[----:B------:R-:W-:Y:S06]  /*80c0*/  BRA `(.L_x_11660) ;  /* 0x00000000009c7947 */ /* 0x000fec0003800000 */
.L_x_11672:
        /* <DEDUP_REMOVED lines=14> */
.L_x_11686:
[----:B------:R-:W-:Y:S05]  /*81b0*/  BSYNC B0 ;  /* 0x0000000000007941 */ /* 0x000fea0003800000 */
.L_x_11685:
[----:B------:R-:W0:Y:S02]  /*81c0*/  F2I.FTZ.TRUNC.NTZ R4, R4 ;  /* 0x0000000400047305 */ /* 0x000e24000021f100 */
[----:B0-----:R-:W-:Y:S01]  /*81d0*/  PRMT R0, R4, 0x7610, R0 ;  /* 0x0000761004007816 */ /* 0x001fe20000000000 */
[----:B------:R-:W-:Y:S06]  /*81e0*/  BRA `(.L_x_11660) ;  /* 0x0000000000547947 */ /* 0x000fec0003800000 */
.L_x_11659:
        /* <DEDUP_REMOVED lines=16> */
.L_x_11687:
[----:B------:R-:W-:Y:S01]  /*82f0*/  PRMT R0, RZ, 0x7610, R0 ;  /* 0x00007610ff007816 */ /* 0x000fe20000000000 */
[----:B------:R-:W-:Y:S06]  /*8300*/  BRA `(.L_x_11660) ;  /* 0x00000000000c7947 */ /* 0x000fec0003800000 */
.L_x_11684:
[----:B------:R1:W5:Y:S01]  /*8310*/  LDG.E.U8 R0, desc[UR36][R2.64] ;  /* 0x0000002402007981 */ /* 0x000362000c1e1100 */
[----:B------:R-:W-:Y:S05]  /*8320*/  BRA `(.L_x_11660) ;  /* 0x0000000000047947 */ /* 0x000fea0003800000 */
.L_x_11683:
[----:B------:R2:W5:Y:S02]  /*8330*/  LDG.E.U8 R0, desc[UR36][R2.64] ;  /* 0x0000002402007981 */ /* 0x000564000c1e1100 */
.L_x_11660:
        /* <DEDUP_REMOVED lines=19> */
.L_x_11691:
[----:B------:R3:W-:Y:S01]  /*8470*/  STG.E.U8 desc[UR36][R16.64], R2 ;  /* 0x0000000210007986 */ /* 0x0007e2000c101124 */
[----:B------:R-:W-:Y:S05]  /*8480*/  BRA `(.L_x_11693) ;  /* 0x0000000c00487947 */ /* 0x000fea0003800000 */
.L_x_11690:
        /* <DEDUP_REMOVED lines=9> */
.L_x_11695:
[----:B------:R2:W-:Y:S01]  /*8520*/  STG.E desc[UR36][R16.64], R2 ;  /* 0x0000000210007986 */ /* 0x0005e2000c101924 */
[----:B------:R-:W-:Y:S05]  /*8530*/  BRA `(.L_x_11693) ;  /* 0x0000000c001c7947 */ /* 0x000fea0003800000 */
.L_x_11694:
[----:B------:R0:W-:Y:S01]  /*8540*/  STG.E.U16 desc[UR36][R16.64], R2 ;  /* 0x0000000210007986 */ /* 0x0001e2000c101524 */
[----:B------:R-:W-:Y:S05]  /*8550*/  BRA `(.L_x_11693) ;  /* 0x0000000c00147947 */ /* 0x000fea0003800000 */
.L_x_11689:
        /* <DEDUP_REMOVED lines=9> */
.L_x_11697:
[----:B------:R-:W-:-:S04]  /*85f0*/  I2FP.F32.U32 R0, R2 ;  /* 0x0000000200007245 */ /* 0x000fc80000201000 */
[----:B------:R-:W-:-:S05]  /*8600*/  F2FP.F16.F32.PACK_AB R0, RZ, R0 ;  /* 0x00000000ff00723e */ /* 0x000fca00000000ff */
[----:B------:R0:W-:Y:S01]  /*8610*/  STG.E.U16 desc[UR36][R16.64], R0 ;  /* 0x0000000010007986 */ /* 0x0001e2000c101524 */
[----:B------:R-:W-:Y:S05]  /*8620*/  BRA `(.L_x_11693) ;  /* 0x0000000800e07947 */ /* 0x000fea0003800000 */
.L_x_11696:
        /* <DEDUP_REMOVED lines=10> */
.L_x_11699:
[----:B------:R-:W-:-:S04]  /*86d0*/  I2FP.F32.U32 R2, R2 ;  /* 0x0000000200027245 */ /* 0x000fc80000201000 */
[----:B------:R-:W-:-:S04]  /*86e0*/  F2FP.F16.F32.PACK_AB R3, RZ, R2 ;  /* 0x00000002ff03723e */ /* 0x000fc800000000ff */
[----:B------:R-:W-:-:S05]  /*86f0*/  PRMT R3, R3, 0x5410, RZ ;  /* 0x0000541003037816 */ /* 0x000fca00000000ff */
[----:B------:R0:W-:Y:S01]  /*8700*/  STG.E desc[UR36][R16.64], R3 ;  /* 0x0000000310007986 */ /* 0x0001e2000c101924 */
[----:B------:R-:W-:Y:S05]  /*8710*/  BRA `(.L_x_11693) ;  /* 0x0000000800a47947 */ /* 0x000fea0003800000 */
.L_x_11698:
[----:B------:R-:W0:Y:S02]  /*8720*/  I2F.F64.U32 R2, R2 ;  /* 0x0000000200027312 */ /* 0x000e240000201800 */
[----:B0-----:R0:W-:Y:S01]  /*8730*/  STG.E.64 desc[UR36][R16.64], R2 ;  /* 0x0000000210007986 */ /* 0x0011e2000c101b24 */
[----:B------:R-:W-:Y:S05]  /*8740*/  BRA `(.L_x_11693) ;  /* 0x0000000800987947 */ /* 0x000fea0003800000 */
.L_x_11688:
        /* <DEDUP_REMOVED lines=10> */
.L_x_11702:
[----:B------:R-:W0:Y:S01]  /*87f0*/  I2F.F64.U32 R4, R2 ;  /* 0x0000000200047312 */ /* 0x000e220000201800 */
[----:B------:R-:W-:-:S05]  /*8800*/  CS2R R6, SRZ ;  /* 0x0000000000067805 */ /* 0x000fca000001ff00 */
[----:B0-----:R0:W-:Y:S01]  /*8810*/  STG.E.128 desc[UR36][R16.64], R4 ;  /* 0x0000000410007986 */ /* 0x0011e2000c101d24 */
[----:B------:R-:W-:Y:S05]  /*8820*/  BRA `(.L_x_11693) ;  /* 0x0000000800607947 */ /* 0x000fea0003800000 */
.L_x_11701:
        /* <DEDUP_REMOVED lines=21> */
.L_x_11706:
[----:B------:R-:W-:Y:S05]  /*8980*/  BSYNC B0 ;  /* 0x0000000000007941 */ /* 0x000fea0003800000 */
.L_x_11705:
[----:B------:R-:W-:-:S05]  /*8990*/  LOP3.LUT R3, R0, R3, RZ, 0xfc, !PT ;  /* 0x0000000300037212 */ /* 0x000fca00078efcff */
[----:B------:R0:W-:Y:S01]  /*89a0*/  STG.E.U8 desc[UR36][R16.64], R3 ;  /* 0x0000000310007986 */ /* 0x0001e2000c101124 */
[----:B------:R-:W-:Y:S05]  /*89b0*/  BRA `(.L_x_11693) ;  /* 0x0000000400fc7947 */ /* 0x000fea0003800000 */
.L_x_11704:
        /* <DEDUP_REMOVED lines=13> */
.L_x_11708:
[----:B------:R-:W-:Y:S01]  /*8a90*/  IMAD.MOV.U32 R0, RZ, RZ, 0x7f ;  /* 0x0000007fff007424 */ /* 0x000fe200078e00ff */
[----:B------:R-:W-:-:S04]  /*8aa0*/  ISETP.GT.U32.AND P0, PT, R2, 0x7f800000, PT ;  /* 0x7f8000000200780c */ /* 0x000fc80003f04070 */
[----:B------:R-:W-:-:S09]  /*8ab0*/  SEL R0, R0, 0x7c, P0 ;  /* 0x0000007c00007807 */ /* 0x000fd20000000000 */
.L_x_11709:
[----:B------:R-:W-:Y:S05]  /*8ac0*/  BSYNC B0 ;  /* 0x0000000000007941 */ /* 0x000fea0003800000 */
.L_x_11707:
[----:B------:R-:W-:-:S04]  /*8ad0*/  LOP3.LUT R2, R3, 0x80000000, RZ, 0xc0, !PT ;  /* 0x8000000003027812 */ /* 0x000fc800078ec0ff */
[----:B------:R-:W-:-:S04]  /*8ae0*/  SHF.R.U32.HI R3, RZ, 0x18, R2 ;  /* 0x00000018ff037819 */ /* 0x000fc80000011602 */
[----:B------:R-:W-:-:S05]  /*8af0*/  LOP3.LUT R3, R0, R3, RZ, 0xfc, !PT ;  /* 0x0000000300037212 */ /* 0x000fca00078efcff */
[----:B------:R0:W-:Y:S01]  /*8b00*/  STG.E.U8 desc[UR36][R16.64], R3 ;  /* 0x0000000310007986 */ /* 0x0001e2000c101124 */
[----:B------:R-:W-:Y:S05]  /*8b10*/  BRA `(.L_x_11693) ;  /* 0x0000000400a47947 */ /* 0x000fea0003800000 */
.L_x_11703:
[----:B------:R-:W-:-:S04]  /*8b20*/  I2FP.F32.U32 R0, R2 ;  /* 0x0000000200007245 */ /* 0x000fc80000201000 */
[----:B------:R-:W-:-:S05]  /*8b30*/  F2FP.BF16.F32.PACK_AB R0, RZ, R0 ;  /* 0x00000000ff00723e */ /* 0x000fca00000010ff */
[----:B------:R0:W-:Y:S01]  /*8b40*/  STG.E.U16 desc[UR36][R16.64], R0 ;  /* 0x0000000010007986 */ /* 0x0001e2000c101524 */
[----:B------:R-:W-:Y:S05]  /*8b50*/  BRA `(.L_x_11693) ;  /* 0x0000000400947947 */ /* 0x000fea0003800000 */
.L_x_11700:
        /* <DEDUP_REMOVED lines=10> */
.L_x_11712:
        /* <DEDUP_REMOVED lines=17> */
.L_x_11715:
[----:B------:R-:W-:-:S04]  /*8d10*/  LOP3.LUT R2, R3, 0x80000000, RZ, 0xc0, !PT ;  /* 0x8000000003027812 */ /* 0x000fc800078ec0ff */
[----:B------:R-:W-:-:S04]  /*8d20*/  SHF.R.U32.HI R3, RZ, 0x18, R2 ;  /* 0x00000018ff037819 */ /* 0x000fc80000011602 */
[----:B------:R-:W-:-:S04]  /*8d30*/  LOP3.LUT R0, R0, R3, RZ, 0xfc, !PT ;  /* 0x0000000300007212 */ /* 0x000fc800078efcff */
[----:B------:R-:W-:-:S07]  /*8d40*/  PRMT R8, R0, 0x7610, R8 ;  /* 0x0000761000087816 */ /* 0x000fce0000000008 */
.L_x_11714:
[----:B------:R-:W-:Y:S05]  /*8d50*/  BSYNC B0 ;  /* 0x0000000000007941 */ /* 0x000fea0003800000 */
.L_x_11713:
[----:B------:R0:W-:Y:S01]  /*8d60*/  STG.E.U8 desc[UR36][R16.64], R8 ;  /* 0x0000000810007986 */ /* 0x0001e2000c101124 */
[----:B------:R-:W-:Y:S05]  /*8d70*/  BRA `(.L_x_11693) ;  /* 0x00000004000c7947 */ /* 0x000fea0003800000 */
.L_x_11711:
        /* <DEDUP_REMOVED lines=17> */
.L_x_11718:
[----:B------:R-:W-:-:S04]  /*8e90*/  LOP3.LUT R2, R3, 0x80000000, RZ, 0xc0, !PT ;  /* 0x8000000003027812 */ /* 0x000fc800078ec0ff */
[----:B------:R-:W-:-:S04]  /*8ea0*/  SHF.R.U32.HI R3, RZ, 0x18, R2 ;  /* 0x00000018ff037819 */ /* 0x000fc80000011602 */
[----:B------:R-:W-:-:S04]  /*8eb0*/  LOP3.LUT R0, R0, R3, RZ, 0xfc, !PT ;  /* 0x0000000300007212 */ /* 0x000fc800078efcff */
[----:B------:R-:W-:-:S07]  /*8ec0*/  PRMT R8, R0, 0x7610, R8 ;  /* 0x0000761000087816 */ /* 0x000fce0000000008 */
.L_x_11717:
[----:B------:R-:W-:Y:S05]  /*8ed0*/  BSYNC B0 ;  /* 0x0000000000007941 */ /* 0x000fea0003800000 */
.L_x_11716:
[----:B------:R0:W-:Y:S01]  /*8ee0*/  STG.E.U8 desc[UR36][R16.64], R8 ;  /* 0x0000000810007986 */ /* 0x0001e2000c101124 */
[----:B------:R-:W-:Y:S05]  /*8ef0*/  BRA `(.L_x_11693) ;  /* 0x0000000000ac7947 */ /* 0x000fea0003800000 */
.L_x_11710:
        /* <DEDUP_REMOVED lines=22> */
.L_x_11692:
        /* <DEDUP_REMOVED lines=16> */
.L_x_11721:
[----:B------:R-:W-:Y:S05]  /*9160*/  BRA `(.L_x_11693) ;  /* 0x0000000000107947 */ /* 0x000fea0003800000 */
.L_x_11720:
[----:B------:R-:W-:-:S05]  /*9170*/  IMAD.MOV.U32 R3, RZ, RZ, RZ ;  /* 0x000000ffff037224 */ /* 0x000fca00078e00ff */
[----:B------:R0:W-:Y:S01]  /*9180*/  STG.E.64 desc[UR36][R16.64], R2 ;  /* 0x0000000210007986 */ /* 0x0001e2000c101b24 */
[----:B------:R-:W-:Y:S05]  /*9190*/  BRA `(.L_x_11693) ;  /* 0x0000000000047947 */ /* 0x000fea0003800000 */
.L_x_11719:
[----:B------:R0:W-:Y:S02]  /*91a0*/  STG.E desc[UR36][R16.64], R2 ;  /* 0x0000000210007986 */ /* 0x0001e4000c101924 */
.L_x_11693:
[----:B------:R-:W-:-:S07]  /*91b0*/  VIADD R19, R19, 0x80 ;  /* 0x0000008013137836 */ /* 0x000fce0000000000 */
.L_x_11653:
[----:B------:R-:W-:Y:S05]  /*91c0*/  BSYNC B6 ;  /* 0x0000000000067941 */ /* 0x000fea0003800000 */
.L_x_11652:
        /* <DEDUP_REMOVED lines=306> */
.L_x_11722:
        /* <DEDUP_REMOVED lines=20> */
.L_x_11726:
[----:B------:R4:W5:Y:S01]  /*a630*/  LDG.E.U8 R0, desc[UR36][R2.64] ;  /* 0x0000002402007981 */ /* 0x000962000c1e1100 */
[----:B------:R-:W-:Y:S05]  /*a640*/  BRA `(.L_x_11728) ;  /* 0x0000000c00547947 */ /* 0x000fea0003800000 */
.L_x_11725:
        /* <DEDUP_REMOVED lines=8> */
.L_x_11730:
[----:B------:R2:W5:Y:S01]  /*a6d0*/  LDG.E.U8 R0, desc[UR36][R2.64] ;  /* 0x0000002402007981 */ /* 0x000562000c1e1100 */
[----:B------:R-:W-:Y:S05]  /*a6e0*/  BRA `(.L_x_11728) ;  /* 0x0000000c002c7947 */ /* 0x000fea0003800000 */
.L_x_11729:
[----:B------:R0:W5:Y:S01]  /*a6f0*/  LDG.E.U16 R0, desc[UR36][R2.64] ;  /* 0x0000002402007981 */ /* 0x000162000c1e1500 */
[----:B------:R-:W-:Y:S05]  /*a700*/  BRA `(.L_x_11728) ;  /* 0x0000000c00247947 */ /* 0x000fea0003800000 */
.L_x_11724:
        /* <DEDUP_REMOVED lines=9> */
.L_x_11732:
[----:B------:R-:W2:Y:S02]  /*a7a0*/  LDG.E.U16 R4, desc[UR36][R2.64] ;  /* 0x0000002402047981 */ /* 0x000ea4000c1e1500 */
[----:B--2---:R-:W-:-:S06]  /*a7b0*/  HADD2.F32 R4, -RZ, R4.H0_H0 ;  /* 0x20000004ff047230 */ /* 0x004fcc0000004100 */
[----:B------:R-:W0:Y:S02]  /*a7c0*/  F2I.FTZ.TRUNC.NTZ R4, R4 ;  /* 0x0000000400047305 */ /* 0x000e24000021f100 */
[----:B0-----:R-:W-:Y:S01]  /*a7d0*/  PRMT R0, R4, 0x7610, R0 ;  /* 0x0000761004007816 */ /* 0x001fe20000000000 */
[----:B------:R-:W-:Y:S06]  /*a7e0*/  BRA `(.L_x_11728) ;  /* 0x0000000800ec7947 */ /* 0x000fec0003800000 */
.L_x_11731:
        /* <DEDUP_REMOVED lines=9> */
.L_x_11734:
[----:B------:R-:W2:Y:S02]  /*a880*/  LDG.E.U16 R2, desc[UR36][R2.64] ;  /* 0x0000002402027981 */ /* 0x000ea4000c1e1500 */
[----:B--2---:R-:W-:-:S06]  /*a890*/  HADD2.F32 R4, -RZ, R2.H0_H0 ;  /* 0x20000002ff047230 */ /* 0x004fcc0000004100 */
[----:B------:R-:W0:Y:S02]  /*a8a0*/  F2I.FTZ.TRUNC.NTZ R4, R4 ;  /* 0x0000000400047305 */ /* 0x000e24000021f100 */
[----:B0-----:R-:W-:Y:S01]  /*a8b0*/  PRMT R0, R4, 0x7610, R0 ;  /* 0x0000761004007816 */ /* 0x001fe20000000000 */
[----:B------:R-:W-:Y:S06]  /*a8c0*/  BRA `(.L_x_11728) ;  /* 0x0000000800b47947 */ /* 0x000fec0003800000 */
.L_x_11733:
[----:B------:R-:W2:Y:S02]  /*a8d0*/  LDG.E.64 R2, desc[UR36][R2.64] ;  /* 0x0000002402027981 */ /* 0x000ea4000c1e1b00 */
[----:B--2---:R0:W1:Y:S01]  /*a8e0*/  F2I.F64.TRUNC R0, R2 ;  /* 0x0000000200007311 */ /* 0x004062000030d100 */
[----:B------:R-:W-:Y:S05]  /*a8f0*/  BRA `(.L_x_11728) ;  /* 0x0000000800a87947 */ /* 0x000fea0003800000 */
.L_x_11723:
        /* <DEDUP_REMOVED lines=12> */
.L_x_11737:
[----:B------:R-:W2:Y:S02]  /*a9c0*/  LDG.E.64 R2, desc[UR36][R2.64] ;  /* 0x0000002402027981 */ /* 0x000ea4000c1e1b00 */
[----:B--2---:R0:W1:Y:S01]  /*a9d0*/  F2I.F64.TRUNC R0, R2 ;  /* 0x0000000200007311 */ /* 0x004062000030d100 */
[----:B------:R-:W-:Y:S05]  /*a9e0*/  BRA `(.L_x_11728) ;  /* 0x00000008006c7947 */ /* 0x000fea0003800000 */
.L_x_11736:
        /* <DEDUP_REMOVED lines=28> */
.L_x_11739:
        /* <DEDUP_REMOVED lines=15> */
.L_x_11738:
[----:B------:R-:W2:Y:S02]  /*aca0*/  LDG.E.U16 R4, desc[UR36][R2.64] ;  /* 0x0000002402047981 */ /* 0x000ea4000c1e1500 */
[----:B--2---:R-:W-:-:S06]  /*acb0*/  IMAD.U32 R4, R4, 0x10000, RZ ;  /* 0x0001000004047824 */ /* 0x004fcc00078e00ff */
[----:B------:R-:W0:Y:S02]  /*acc0*/  F2I.FTZ.TRUNC.NTZ R4, R4 ;  /* 0x0000000400047305 */ /* 0x000e24000021f100 */
[----:B0-----:R-:W-:Y:S01]  /*acd0*/  PRMT R0, R4, 0x7610, R0 ;  /* 0x0000761004007816 */ /* 0x001fe20000000000 */
[----:B------:R-:W-:Y:S06]  /*ace0*/  BRA `(.L_x_11728) ;  /* 0x0000000400ac7947 */ /* 0x000fec0003800000 */
.L_x_11735:
        /* <DEDUP_REMOVED lines=10> */
.L_x_11742:
        /* <DEDUP_REMOVED lines=21> */
.L_x_11746:
[----:B------:R-:W-:Y:S05]  /*aee0*/  BSYNC B1 ;  /* 0x0000000000017941 */ /* 0x000fea0003800000 */
.L_x_11745:
[----:B------:R-:W-:Y:S01]  /*aef0*/  IMAD.SHL.U32 R2, R2, 0x100000, RZ ;  /* 0x0010000002027824 */ /* 0x000fe200078e00ff */
[----:B------:R-:W-:-:S04]  /*af00*/  LEA R3, R0, 0x3b800000, 0x17 ;  /* 0x3b80000000037811 */ /* 0x000fc800078eb8ff */
[----:B------:R-:W-:-:S07]  /*af10*/  LOP3.LUT R4, R3, R2, R4, 0xfe, !PT ;  /* 0x0000000203047212 */ /* 0x000fce00078efe04 */
.L_x_11744:
[----:B------:R-:W-:Y:S05]  /*af20*/  BSYNC B0 ;  /* 0x0000000000007941 */ /* 0x000fea0003800000 */
.L_x_11743:
[----:B------:R-:W0:Y:S02]  /*af30*/  F2I.FTZ.TRUNC.NTZ R4, R4 ;  /* 0x0000000400047305 */ /* 0x000e24000021f100 */
[----:B0-----:R-:W-:Y:S01]  /*af40*/  PRMT R0, R4, 0x7610, R0 ;  /* 0x0000761004007816 */ /* 0x001fe20000000000 */
[----:B------:R-:W-:Y:S06]  /*af50*/  BRA `(.L_x_11728) ;  /* 0x0000000400107947 */ /* 0x000fec0003800000 */
.L_x_11741:
        /* <DEDUP_REMOVED lines=21> */
.L_x_11750:
[----:B------:R-:W-:Y:S05]  /*b0b0*/  BSYNC B1 ;  /* 0x0000000000017941 */ /* 0x000fea0003800000 */
.L_x_11749:
[----:B------:R-:W-:Y:S01]  /*b0c0*/  IMAD.SHL.U32 R2, R2, 0x200000, RZ ;  /* 0x0020000002027824 */ /* 0x000fe200078e00ff */
[----:B------:R-:W-:-:S04]  /*b0d0*/  LEA R3, R0, 0x37800000, 0x17 ;  /* 0x3780000000037811 */ /* 0x000fc800078eb8ff */
[----:B------:R-:W-:-:S07]  /*b0e0*/  LOP3.LUT R4, R3, R2, R4, 0xfe, !PT ;  /* 0x0000000203047212 */ /* 0x000fce00078efe04 */
.L_x_11748:
[----:B------:R-:W-:Y:S05]  /*b0f0*/  BSYNC B0 ;  /* 0x0000000000007941 */ /* 0x000fea0003800000 */
.L_x_11747:
[----:B------:R-:W0:Y:S02]  /*b100*/  F2I.FTZ.TRUNC.NTZ R4, R4 ;  /* 0x0000000400047305 */ /* 0x000e24000021f100 */
[----:B0-----:R-:W-:Y:S01]  /*b110*/  PRMT R0, R4, 0x7610, R0 ;  /* 0x0000761004007816 */ /* 0x001fe20000000000 */
[----:B------:R-:W-:Y:S06]  /*b120*/  BRA `(.L_x_11728) ;  /* 0x00000000009c7947 */ /* 0x000fec0003800000 */
.L_x_11740:
        /* <DEDUP_REMOVED lines=14> */
.L_x_11754:
[----:B------:R-:W-:Y:S05]  /*b210*/  BSYNC B0 ;  /* 0x0000000000007941 */ /* 0x000fea0003800000 */
.L_x_11753:
[----:B------:R-:W0:Y:S02]  /*b220*/  F2I.FTZ.TRUNC.NTZ R4, R4 ;  /* 0x0000000400047305 */ /* 0x000e24000021f100 */
[----:B0-----:R-:W-:Y:S01]  /*b230*/  PRMT R0, R4, 0x7610, R0 ;  /* 0x0000761004007816 */ /* 0x001fe20000000000 */
[----:B------:R-:W-:Y:S06]  /*b240*/  BRA `(.L_x_11728) ;  /* 0x0000000000547947 */ /* 0x000fec0003800000 */
.L_x_11727:
        /* <DEDUP_REMOVED lines=16> */
.L_x_11755:
[----:B------:R-:W-:Y:S01]  /*b350*/  PRMT R0, RZ, 0x7610, R0 ;  /* 0x00007610ff007816 */ /* 0x000fe20000000000 */
[----:B------:R-:W-:Y:S06]  /*b360*/  BRA `(.L_x_11728) ;  /* 0x00000000000c7947 */ /* 0x000fec0003800000 */
.L_x_11752:
[----:B------:R0:W5:Y:S01]  /*b370*/  LDG.E.U8 R0, desc[UR36][R2.64] ;  /* 0x0000002402007981 */ /* 0x000162000c1e1100 */
[----:B------:R-:W-:Y:S05]  /*b380*/  BRA `(.L_x_11728) ;  /* 0x0000000000047947 */ /* 0x000fea0003800000 */
.L_x_11751:
[----:B------:R0:W5:Y:S02]  /*b390*/  LDG.E.U8 R0, desc[UR36][R2.64] ;  /* 0x0000002402007981 */ /* 0x000164000c1e1100 */
.L_x_11728:
[----:B01234-:R-:W0:Y:S01]  /*b3a0*/  LDC.U8 R3, c[0x0][0x422] ;  /* 0x00010880ff037b82 */ /* 0x01fe220000000000 */
[----:B-----5:R-:W-:Y:S01]  /*b3b0*/  LOP3.LUT P0, RZ, R0, 0xff, RZ, 0xc0, !PT ;  /* 0x000000ff00ff7812 */ /* 0x020fe2000780c0ff */
        /* <DEDUP_REMOVED lines=17> */
.L_x_11759:
[----:B------:R-:W-:Y:S01]  /*b4d0*/  STG.E.U8 desc[UR36][R16.64], R2 ;  /* 0x0000000210007986 */ /* 0x000fe2000c101124 */
[----:B------:R-:W-:Y:S05]  /*b4e0*/  EXIT ;  /* 0x000000000000794d */ /* 0x000fea0003800000 */
.L_x_11758:
        /* <DEDUP_REMOVED lines=9> */
.L_x_11762:
[----:B------:R-:W-:Y:S01]  /*b580*/  STG.E desc[UR36][R16.64], R2 ;  /* 0x0000000210007986 */ /* 0x000fe2000c101924 */
[----:B------:R-:W-:Y:S05]  /*b590*/  EXIT ;  /* 0x000000000000794d */ /* 0x000fea0003800000 */
.L_x_11761:
[----:B------:R-:W-:Y:S01]  /*b5a0*/  STG.E.U16 desc[UR36][R16.64], R2 ;  /* 0x0000000210007986 */ /* 0x000fe2000c101524 */
[----:B------:R-:W-:Y:S05]  /*b5b0*/  EXIT ;  /* 0x000000000000794d */ /* 0x000fea0003800000 */
.L_x_11757:
        /* <DEDUP_REMOVED lines=9> */
.L_x_11764:
[----:B------:R-:W-:-:S04]  /*b650*/  I2FP.F32.U32 R0, R2 ;  /* 0x0000000200007245 */ /* 0x000fc80000201000 */
[----:B------:R-:W-:-:S05]  /*b660*/  F2FP.F16.F32.PACK_AB R0, RZ, R0 ;  /* 0x00000000ff00723e */ /* 0x000fca00000000ff */
[----:B------:R-:W-:Y:S01]  /*b670*/  STG.E.U16 desc[UR36][R16.64], R0 ;  /* 0x0000000010007986 */ /* 0x000fe2000c101524 */
[----:B------:R-:W-:Y:S05]  /*b680*/  EXIT ;  /* 0x000000000000794d */ /* 0x000fea0003800000 */
.L_x_11763:
        /* <DEDUP_REMOVED lines=10> */
.L_x_11766:
[----:B------:R-:W-:-:S04]  /*b730*/  I2FP.F32.U32 R2, R2 ;  /* 0x0000000200027245 */ /* 0x000fc80000201000 */
[----:B------:R-:W-:-:S04]  /*b740*/  F2FP.F16.F32.PACK_AB R3, RZ, R2 ;  /* 0x00000002ff03723e */ /* 0x000fc800000000ff */
[----:B------:R-:W-:-:S05]  /*b750*/  PRMT R3, R3, 0x5410, RZ ;  /* 0x0000541003037816 */ /* 0x000fca00000000ff */
[----:B------:R-:W-:Y:S01]  /*b760*/  STG.E desc[UR36][R16.64], R3 ;  /* 0x0000000310007986 */ /* 0x000fe2000c101924 */
[----:B------:R-:W-:Y:S05]  /*b770*/  EXIT ;  /* 0x000000000000794d */ /* 0x000fea0003800000 */
.L_x_11765:
[----:B------:R-:W0:Y:S02]  /*b780*/  I2F.F64.U32 R2, R2 ;  /* 0x0000000200027312 */ /* 0x000e240000201800 */
[----:B0-----:R-:W-:Y:S01]  /*b790*/  STG.E.64 desc[UR36][R16.64], R2 ;  /* 0x0000000210007986 */ /* 0x001fe2000c101b24 */
[----:B------:R-:W-:Y:S05]  /*b7a0*/  EXIT ;  /* 0x000000000000794d */ /* 0x000fea0003800000 */
.L_x_11756:
        /* <DEDUP_REMOVED lines=10> */
.L_x_11769:
[----:B------:R-:W0:Y:S01]  /*b850*/  I2F.F64.U32 R4, R2 ;  /* 0x0000000200047312 */ /* 0x000e220000201800 */
[----:B------:R-:W-:-:S05]  /*b860*/  CS2R R6, SRZ ;  /* 0x0000000000067805 */ /* 0x000fca000001ff00 */
[----:B0-----:R-:W-:Y:S01]  /*b870*/  STG.E.128 desc[UR36][R16.64], R4 ;  /* 0x0000000410007986 */ /* 0x001fe2000c101d24 */
[----:B------:R-:W-:Y:S05]  /*b880*/  EXIT ;  /* 0x000000000000794d */ /* 0x000fea0003800000 */
.L_x_11768:
        /* <DEDUP_REMOVED lines=21> */
.L_x_11773:
[----:B------:R-:W-:Y:S05]  /*b9e0*/  BSYNC B0 ;  /* 0x0000000000007941 */ /* 0x000fea0003800000 */
.L_x_11772:
[----:B------:R-:W-:-:S05]  /*b9f0*/  LOP3.LUT R3, R0, R3, RZ, 0xfc, !PT ;  /* 0x0000000300037212 */ /* 0x000fca00078efcff */
[----:B------:R-:W-:Y:S01]  /*ba00*/  STG.E.U8 desc[UR36][R16.64], R3 ;  /* 0x0000000310007986 */ /* 0x000fe2000c101124 */
[----:B------:R-:W-:Y:S05]  /*ba10*/  EXIT ;  /* 0x000000000000794d */ /* 0x000fea0003800000 */
.L_x_11771:
        /* <DEDUP_REMOVED lines=13> */
.L_x_11775:
[----:B------:R-:W-:Y:S01]  /*baf0*/  IMAD.MOV.U32 R0, RZ, RZ, 0x7f ;  /* 0x0000007fff007424 */ /* 0x000fe200078e00ff */
[----:B------:R-:W-:-:S04]  /*bb00*/  ISETP.GT.U32.AND P0, PT, R2, 0x7f800000, PT ;  /* 0x7f8000000200780c */ /* 0x000fc80003f04070 */
[----:B------:R-:W-:-:S09]  /*bb10*/  SEL R0, R0, 0x7c, P0 ;  /* 0x0000007c00007807 */ /* 0x000fd20000000000 */
.L_x_11776:
[----:B------:R-:W-:Y:S05]  /*bb20*/  BSYNC B0 ;  /* 0x0000000000007941 */ /* 0x000fea0003800000 */
.L_x_11774:
[----:B------:R-:W-:-:S04]  /*bb30*/  LOP3.LUT R2, R3, 0x80000000, RZ, 0xc0, !PT ;  /* 0x8000000003027812 */ /* 0x000fc800078ec0ff */
[----:B------:R-:W-:-:S04]  /*bb40*/  SHF.R.U32.HI R3, RZ, 0x18, R2 ;  /* 0x00000018ff037819 */ /* 0x000fc80000011602 */
[----:B------:R-:W-:-:S05]  /*bb50*/  LOP3.LUT R3, R0, R3, RZ, 0xfc, !PT ;  /* 0x0000000300037212 */ /* 0x000fca00078efcff */
[----:B------:R-:W-:Y:S01]  /*bb60*/  STG.E.U8 desc[UR36][R16.64], R3 ;  /* 0x0000000310007986 */ /* 0x000fe2000c101124 */
[----:B------:R-:W-:Y:S05]  /*bb70*/  EXIT ;  /* 0x000000000000794d */ /* 0x000fea0003800000 */
.L_x_11770:
[----:B------:R-:W-:-:S04]  /*bb80*/  I2FP.F32.U32 R0, R2 ;  /* 0x0000000200007245 */ /* 0x000fc80000201000 */
[----:B------:R-:W-:-:S05]  /*bb90*/  F2FP.BF16.F32.PACK_AB R0, RZ, R0 ;  /* 0x00000000ff00723e */ /* 0x000fca00000010ff */
[----:B------:R-:W-:Y:S01]  /*bba0*/  STG.E.U16 desc[UR36][R16.64], R0 ;  /* 0x0000000010007986 */ /* 0x000fe2000c101524 */
[----:B------:R-:W-:Y:S05]  /*bbb0*/  EXIT ;  /* 0x000000000000794d */ /* 0x000fea0003800000 */
.L_x_11767:
        /* <DEDUP_REMOVED lines=10> */
.L_x_11779:
        /* <DEDUP_REMOVED lines=17> */
.L_x_11782:
[----:B------:R-:W-:-:S04]  /*bd70*/  LOP3.LUT R2, R3, 0x80000000, RZ, 0xc0, !PT ;  /* 0x8000000003027812 */ /* 0x000fc800078ec0ff */
[----:B------:R-:W-:-:S04]  /*bd80*/  SHF.R.U32.HI R3, RZ, 0x18, R2 ;  /* 0x00000018ff037819 */ /* 0x000fc80000011602 */
[----:B------:R-:W-:-:S04]  /*bd90*/  LOP3.LUT R0, R0, R3, RZ, 0xfc, !PT ;  /* 0x0000000300007212 */ /* 0x000fc800078efcff */
[----:B------:R-:W-:-:S07]  /*bda0*/  PRMT R8, R0, 0x7610, R8 ;  /* 0x0000761000087816 */ /* 0x000fce0000000008 */
.L_x_11781:
[----:B------:R-:W-:Y:S05]  /*bdb0*/  BSYNC B0 ;  /* 0x0000000000007941 */ /* 0x000fea0003800000 */
.L_x_11780:
[----:B------:R-:W-:Y:S01]  /*bdc0*/  STG.E.U8 desc[UR36][R16.64], R8 ;  /* 0x0000000810007986 */ /* 0x000fe2000c101124 */
[----:B------:R-:W-:Y:S05]  /*bdd0*/  EXIT ;  /* 0x000000000000794d */ /* 0x000fea0003800000 */
.L_x_11778:
        /* <DEDUP_REMOVED lines=17> */
.L_x_11785:
[----:B------:R-:W-:-:S04]  /*bef0*/  LOP3.LUT R2, R3, 0x80000000, RZ, 0xc0, !PT ;  /* 0x8000000003027812 */ /* 0x000fc800078ec0ff */
[----:B------:R-:W-:-:S04]  /*bf00*/  SHF.R.U32.HI R3, RZ, 0x18, R2 ;  /* 0x00000018ff037819 */ /* 0x000fc80000011602 */
[----:B------:R-:W-:-:S04]  /*bf10*/  LOP3.LUT R0, R0, R3, RZ, 0xfc, !PT ;  /* 0x0000000300007212 */ /* 0x000fc800078efcff */
[----:B------:R-:W-:-:S07]  /*bf20*/  PRMT R8, R0, 0x7610, R8 ;  /* 0x0000761000087816 */ /* 0x000fce0000000008 */
.L_x_11784:
[----:B------:R-:W-:Y:S05]  /*bf30*/  BSYNC B0 ;  /* 0x0000000000007941 */ /* 0x000fea0003800000 */
.L_x_11783:
[----:B------:R-:W-:Y:S01]  /*bf40*/  STG.E.U8 desc[UR36][R16.64], R8 ;  /* 0x0000000810007986 */ /* 0x000fe2000c101124 */
[----:B------:R-:W-:Y:S05]  /*bf50*/  EXIT ;  /* 0x000000000000794d */ /* 0x000fea0003800000 */
.L_x_11777:
        /* <DEDUP_REMOVED lines=22> */
.L_x_11760:
        /* <DEDUP_REMOVED lines=16> */
.L_x_11788:
[----:B------:R-:W-:Y:S05]  /*c1c0*/  EXIT ;  /* 0x000000000000794d */ /* 0x000fea0003800000 */
.L_x_11787:
[----:B------:R-:W-:-:S05]  /*c1d0*/  IMAD.MOV.U32 R3, RZ, RZ, RZ ;  /* 0x000000ffff037224 */ /* 0x000fca00078e00ff */
[----:B------:R-:W-:Y:S01]  /*c1e0*/  STG.E.64 desc[UR36][R16.64], R2 ;  /* 0x0000000210007986 */ /* 0x000fe2000c101b24 */
[----:B------:R-:W-:Y:S05]  /*c1f0*/  EXIT ;  /* 0x000000000000794d */ /* 0x000fea0003800000 */
.L_x_11786:
[----:B------:R-:W-:Y:S01]  /*c200*/  STG.E desc[UR36][R16.64], R2 ;  /* 0x0000000210007986 */ /* 0x000fe2000c101924 */
[----:B------:R-:W-:Y:S05]  /*c210*/  EXIT ;  /* 0x000000000000794d */ /* 0x000fea0003800000 */
.L_x_11789:
        /* <DEDUP_REMOVED lines=14> */
.L_x_43861:


//--------------------- .text._ZN2at6native27unrolled_elementwise_kernelINS0_13AUnaryFunctorIaabZZZNS0_23logical_xor_kernel_cudaERNS_14TensorIteratorEENKUlvE0_clEvENKUlvE0_clEvEUlaaE_EESt5arrayIPcLm2EELi4E23TrivialOffsetCalculatorILi1EjESD_NS0_6memory12LoadWithCastILi1EEENSE_13StoreWithCastILi1EEEEEviT_T0_T2_T3_T4_T5_ --------------------------
	.section	.text._ZN2at6native27unrolled_elementwise_kernelINS0_13AUnaryFunctorIaabZZZNS0_23logical_xor_kernel_cudaERNS_14TensorIteratorEENKUlvE0_clEvENKUlvE0_clEvEUlaaE_EESt5arrayIPcLm2EELi4E23TrivialOffsetCalculatorILi1EjESD_NS0_6memory12LoadWithCastILi1EEENSE_13StoreWithCastILi1EEEEEviT_T0_T2_T3_T4_T5_,"ax",@progbits
	.align	128
        .global         _ZN2at6native27unrolled_elementwise_kernelINS0_13AUnaryFunctorIaabZZZNS0_23logical_xor_kernel_cudaERNS_14TensorIteratorEENKUlvE0_clEvENKUlvE0_clEvEUlaaE_EESt5arrayIPcLm2EELi4E23TrivialOffsetCalculatorILi1EjESD_NS0_6memory12LoadWithCastILi1EEENSE_13StoreWithCastILi1EEEEEviT_T0_T2_T3_T4_T5_
        .type           _ZN2at6native27unrolled_elementwise_kernelINS0_13AUnaryFunctorIaabZZZNS0_23logical_xor_kernel_cudaERNS_14TensorIteratorEENKUlvE0_clEvENKUlvE0_clEvEUlaaE_EESt5arrayIPcLm2EELi4E23TrivialOffsetCalculatorILi1EjESD_NS0_6memory12LoadWithCastILi1EEENSE_13StoreWithCastILi1EEEEEviT_T0_T2_T3_T4_T5_,@function
        .size           _ZN2at6native27unrolled_elementwise_kernelINS0_13AUnaryFunctorIaabZZZNS0_23logical_xor_kernel_cudaERNS_14TensorIteratorEENKUlvE0_clEvENKUlvE0_clEvEUlaaE_EESt5arrayIPcLm2EELi4E23TrivialOffsetCalculatorILi1EjESD_NS0_6memory12LoadWithCastILi1EEENSE_13StoreWithCastILi1EEEEEviT_T0_T2_T3_T4_T5_,(.L_x_43862 - _ZN2at6native27unrolled_elementwise_kernelINS0_13AUnaryFunctorIaabZZZNS0_23logical_xor_kernel_cudaERNS_14TensorIteratorEENKUlvE0_clEvENKUlvE0_clEvEUlaaE_EESt5arrayIPcLm2EELi4E23TrivialOffsetCalculatorILi1EjESD_NS0_6memory12LoadWithCastILi1EEENSE_13StoreWithCastILi1EEEEEviT_T0_T2_T3_T4_T5_)
        .other          _ZN2at6native27unrolled_elementwise_kernelINS0_13AUnaryFunctorIaabZZZNS0_23logical_xor_kernel_cudaERNS_14TensorIteratorEENKUlvE0_clEvENKUlvE0_clEvEUlaaE_EESt5arrayIPcLm2EELi4E23TrivialOffsetCalculatorILi1EjESD_NS0_6memory12LoadWithCastILi1EEENSE_13StoreWithCastILi1EEEEEviT_T0_T2_T3_T4_T5_,@"STO_CUDA_ENTRY STV_DEFAULT"
_ZN2at6native27unrolled_elementwise_kernelINS0_13AUnaryFunctorIaabZZZNS0_23logical_xor_kernel_cudaERNS_14TensorIteratorEENKUlvE0_clEvENKUlvE0_clEvEUlaaE_EESt5arrayIPcLm2EELi4E23TrivialOffsetCalculatorILi1EjESD_NS0_6memory12LoadWithCastILi1EEENSE_13StoreWithCastILi1EEEEEviT_T0_T2_T3_T4_T5_:
.text._ZN2at6native27unrolled_elementwise_kernelINS0_13AUnaryFunctorIaabZZZNS0_23logical_xor_kernel_cudaERNS_14TensorIteratorEENKUlvE0_clEvENKUlvE0_clEvEUlaaE_EESt5arrayIPcLm2EELi4E23TrivialOffsetCalculatorILi1EjESD_NS0_6memory12LoadWithCastILi1EEENSE_13StoreWithCastILi1EEEEEviT_T0_T2_T3_T4_T5_:
        /* <DEDUP_REMOVED lines=31> */
.L_x_11795:
[----:B------:R3:W5:Y:S01]  /*01f0*/  LDG.E.U8 R18, desc[UR36][R2.64] ;  /* 0x0000002402127981 */ /* 0x000762000c1e1100 */
[----:B------:R-:W-:Y:S05]  /*0200*/  BRA `(.L_x_11797) ;  /* 0x0000000c00587947 */ /* 0x000fea0003800000 */
.L_x_11794:
        /* <DEDUP_REMOVED lines=8> */
.L_x_11799:
[----:B------:R1:W5:Y:S01]  /*0290*/  LDG.E.U8 R18, desc[UR36][R2.64] ;  /* 0x0000002402127981 */ /* 0x000362000c1e1100 */
[----:B------:R-:W-:Y:S05]  /*02a0*/  BRA `(.L_x_11797) ;  /* 0x0000000c00307947 */ /* 0x000fea0003800000 */
.L_x_11798:
[----:B------:R2:W5:Y:S01]  /*02b0*/  LDG.E.U16 R18, desc[UR36][R2.64] ;  /* 0x0000002402127981 */ /* 0x000562000c1e1500 */
[----:B------:R-:W-:Y:S05]  /*02c0*/  BRA `(.L_x_11797) ;  /* 0x0000000c00287947 */ /* 0x000fea0003800000 */
.L_x_11793:
        /* <DEDUP_REMOVED lines=9> */
.L_x_11801:
[----:B------:R-:W2:Y:S02]  /*0360*/  LDG.E.U16 R0, desc[UR36][R2.64] ;  /* 0x0000002402007981 */ /* 0x000ea4000c1e1500 */
[----:B--2---:R-:W-:-:S06]  /*0370*/  HADD2.F32 R0, -RZ, R0.H0_H0 ;  /* 0x20000000ff007230 */ /* 0x004fcc0000004100 */
[----:B------:R-:W0:Y:S02]  /*0380*/  F2I.FTZ.TRUNC.NTZ R0, R0 ;  /* 0x0000000000007305 */ /* 0x000e24000021f100 */
[----:B0-----:R-:W-:Y:S01]  /*0390*/  PRMT R18, R0, 0x7610, R18 ;  /* 0x0000761000127816 */ /* 0x001fe20000000012 */
[----:B------:R-:W-:Y:S06]  /*03a0*/  BRA `(.L_x_11797) ;  /* 0x0000000800f07947 */ /* 0x000fec0003800000 */
.L_x_11800:
        /* <DEDUP_REMOVED lines=9> */
.L_x_11803:
[----:B------:R-:W2:Y:S02]  /*0440*/  LDG.E.U16 R2, desc[UR36][R2.64] ;  /* 0x0000002402027981 */ /* 0x000ea4000c1e1500 */
[----:B--2---:R-:W-:-:S06]  /*0450*/  HADD2.F32 R0, -RZ, R2.H0_H0 ;  /* 0x20000002ff007230 */ /* 0x004fcc0000004100 */
[----:B------:R-:W0:Y:S02]  /*0460*/  F2I.FTZ.TRUNC.NTZ R0, R0 ;  /* 0x0000000000007305 */ /* 0x000e24000021f100 */
[----:B0-----:R-:W-:Y:S01]  /*0470*/  PRMT R18, R0, 0x7610, R18 ;  /* 0x0000761000127816 */ /* 0x001fe20000000012 */
[----:B------:R-:W-:Y:S06]  /*0480*/  BRA `(.L_x_11797) ;  /* 0x0000000800b87947 */ /* 0x000fec0003800000 */
.L_x_11802:
[----:B------:R-:W2:Y:S02]  /*0490*/  LDG.E.64 R2, desc[UR36][R2.64] ;  /* 0x0000002402027981 */ /* 0x000ea4000c1e1b00 */
[----:B--2---:R0:W1:Y:S01]  /*04a0*/  F2I.F64.TRUNC R18, R2 ;  /* 0x0000000200127311 */ /* 0x004062000030d100 */
[----:B------:R-:W-:Y:S05]  /*04b0*/  BRA `(.L_x_11797) ;  /* 0x0000000800ac7947 */ /* 0x000fea0003800000 */
.L_x_11792:
        /* <DEDUP_REMOVED lines=12> */
.L_x_11806:
[----:B------:R-:W2:Y:S02]  /*0580*/  LDG.E.64 R2, desc[UR36][R2.64] ;  /* 0x0000002402027981 */ /* 0x000ea4000c1e1b00 */
[----:B--2---:R0:W1:Y:S01]  /*0590*/  F2I.F64.TRUNC R18, R2 ;  /* 0x0000000200127311 */ /* 0x004062000030d100 */
[----:B------:R-:W-:Y:S05]  /*05a0*/  BRA `(.L_x_11797) ;  /* 0x0000000800707947 */ /* 0x000fea0003800000 */
.L_x_11805:
        /* <DEDUP_REMOVED lines=28> */
.L_x_11808:
        /* <DEDUP_REMOVED lines=16> */
.L_x_11807:
[----:B------:R-:W2:Y:S02]  /*0870*/  LDG.E.U16 R0, desc[UR36][R2.64] ;  /* 0x0000002402007981 */ /* 0x000ea4000c1e1500 */
[----:B--2---:R-:W-:-:S06]  /*0880*/  IMAD.U32 R0, R0, 0x10000, RZ ;  /* 0x0001000000007824 */ /* 0x004fcc00078e00ff */
[----:B------:R-:W0:Y:S02]  /*0890*/  F2I.FTZ.TRUNC.NTZ R0, R0 ;  /* 0x0000000000007305 */ /* 0x000e24000021f100 */
[----:B0-----:R-:W-:Y:S01]  /*08a0*/  PRMT R18, R0, 0x7610, R18 ;  /* 0x0000761000127816 */ /* 0x001fe20000000012 */
[----:B------:R-:W-:Y:S06]  /*08b0*/  BRA `(.L_x_11797) ;  /* 0x0000000400ac7947 */ /* 0x000fec0003800000 */
.L_x_11804:
        /* <DEDUP_REMOVED lines=10> */
.L_x_11811:
        /* <DEDUP_REMOVED lines=21> */
.L_x_11815:
[----:B------:R-:W-:Y:S05]  /*0ab0*/  BSYNC B1 ;  /* 0x0000000000017941 */ /* 0x000fea0003800000 */
.L_x_11814:
[----:B------:R-:W-:Y:S01]  /*0ac0*/  LEA R3, R0, 0x3b800000, 0x17 ;  /* 0x3b80000000037811 */ /* 0x000fe200078eb8ff */
[----:B------:R-:W-:-:S05]  /*0ad0*/  IMAD.SHL.U32 R0, R2, 0x100000, RZ ;  /* 0x0010000002007824 */ /* 0x000fca00078e00ff */
[----:B------:R-:W-:-:S07]  /*0ae0*/  LOP3.LUT R0, R3, R0, R4, 0xfe, !PT ;  /* 0x0000000003007212 */ /* 0x000fce00078efe04 */
.L_x_11813:
[----:B------:R-:W-:Y:S05]  /*0af0*/  BSYNC B0 ;  /* 0x0000000000007941 */ /* 0x000fea0003800000 */
.L_x_11812:
[----:B------:R-:W0:Y:S02]  /*0b00*/  F2I.FTZ.TRUNC.NTZ R0, R0 ;  /* 0x0000000000007305 */ /* 0x000e24000021f100 */
[----:B0-----:R-:W-:Y:S01]  /*0b10*/  PRMT R18, R0, 0x7610, R18 ;  /* 0x0000761000127816 */ /* 0x001fe20000000012 */
[----:B------:R-:W-:Y:S06]  /*0b20*/  BRA `(.L_x_11797) ;  /* 0x0000000400107947 */ /* 0x000fec0003800000 */
.L_x_11810:
        /* <DEDUP_REMOVED lines=21> */
.L_x_11819:
[----:B------:R-:W-:Y:S05]  /*0c80*/  BSYNC B1 ;  /* 0x0000000000017941 */ /* 0x000fea0003800000 */
.L_x_11818:
[----:B------:R-:W-:Y:S01]  /*0c90*/  LEA R3, R0, 0x37800000, 0x17 ;  /* 0x3780000000037811 */ /* 0x000fe200078eb8ff */
[----:B------:R-:W-:-:S05]  /*0ca0*/  IMAD.SHL.U32 R0, R2, 0x200000, RZ ;  /* 0x0020000002007824 */ /* 0x000fca00078e00ff */
[----:B------:R-:W-:-:S07]  /*0cb0*/  LOP3.LUT R0, R3, R0, R4, 0xfe, !PT ;  /* 0x0000000003007212 */ /* 0x000fce00078efe04 */
.L_x_11817:
[----:B------:R-:W-:Y:S05]  /*0cc0*/  BSYNC B0 ;  /* 0x0000000000007941 */ /* 0x000fea0003800000 */
.L_x_11816:
[----:B------:R-:W0:Y:S02]  /*0cd0*/  F2I.FTZ.TRUNC.NTZ R0, R0 ;  /* 0x0000000000007305 */ /* 0x000e24000021f100 */
[----:B0-----:R-:W-:Y:S01]  /*0ce0*/  PRMT R18, R0, 0x7610, R18 ;  /* 0x0000761000127816 */ /* 0x001fe20000000012 */
[----:B------:R-:W-:Y:S06]  /*0cf0*/  BRA `(.L_x_11797) ;  /* 0x00000000009c7947 */ /* 0x000fec0003800000 */
.L_x_11809:
        /* <DEDUP_REMOVED lines=14> */
.L_x_11823:
[----:B------:R-:W-:Y:S05]  /*0de0*/  BSYNC B0 ;  /* 0x0000000000007941 */ /* 0x000fea0003800000 */
.L_x_11822:
[----:B------:R-:W0:Y:S02]  /*0df0*/  F2I.FTZ.TRUNC.NTZ R0, R0 ;  /* 0x0000000000007305 */ /* 0x000e24000021f100 */
[----:B0-----:R-:W-:Y:S01]  /*0e00*/  PRMT R18, R0, 0x7610, R18 ;  /* 0x0000761000127816 */ /* 0x001fe20000000012 */
[----:B------:R-:W-:Y:S06]  /*0e10*/  BRA `(.L_x_11797) ;  /* 0x0000000000547947 */ /* 0x000fec0003800000 */
.L_x_11796:
        /* <DEDUP_REMOVED lines=16> */
.L_x_11824:
[----:B------:R-:W-:Y:S01]  /*0f20*/  PRMT R18, RZ, 0x7610, R18 ;  /* 0x00007610ff127816 */ /* 0x000fe20000000012 */
[----:B------:R-:W-:Y:S06]  /*0f30*/  BRA `(.L_x_11797) ;  /* 0x00000000000c7947 */ /* 0x000fec0003800000 */
.L_x_11821:
[----:B------:R0:W5:Y:S01]  /*0f40*/  LDG.E.U8 R18, desc[UR36][R2.64] ;  /* 0x0000002402127981 */ /* 0x000162000c1e1100 */
[----:B------:R-:W-:Y:S05]  /*0f50*/  BRA `(.L_x_11797) ;  /* 0x0000000000047947 */ /* 0x000fea0003800000 */
.L_x_11820:
[----:B------:R0:W5:Y:S02]  /*0f60*/  LDG.E.U8 R18, desc[UR36][R2.64] ;  /* 0x0000002402127981 */ /* 0x000164000c1e1100 */
.L_x_11797:
[----:B------:R-:W2:Y:S02]  /*0f70*/  S2R R26, SR_TID.X ;  /* 0x00000000001a7919 */ /* 0x000ea40000002100 */
[----:B--2---:R-:W-:-:S07]  /*0f80*/  VIADD R26, R26, 0x80 ;  /* 0x000000801a1a7836 */ /* 0x004fce0000000000 */
.L_x_11791:
[----:B------:R-:W-:Y:S05]  /*0f90*/  BSYNC B6 ;  /* 0x0000000000067941 */ /* 0x000fea0003800000 */
.L_x_11790:
        /* <DEDUP_REMOVED lines=23> */
.L_x_11830:
[----:B------:R0:W5:Y:S01]  /*1110*/  LDG.E.U8 R16, desc[UR36][R2.64] ;  /* 0x0000002402107981 */ /* 0x000162000c1e1100 */
[----:B------:R-:W-:Y:S05]  /*1120*/  BRA `(.L_x_11832) ;  /* 0x0000000c00547947 */ /* 0x000fea0003800000 */
.L_x_11829:
        /* <DEDUP_REMOVED lines=8> */
.L_x_11834:
[----:B------:R0:W5:Y:S01]  /*11b0*/  LDG.E.U8 R16, desc[UR36][R2.64] ;  /* 0x0000002402107981 */ /* 0x000162000c1e1100 */
[----:B------:R-:W-:Y:S05]  /*11c0*/  BRA `(.L_x_11832) ;  /* 0x0000000c002c7947 */ /* 0x000fea0003800000 */
.L_x_11833:
[----:B------:R0:W5:Y:S01]  /*11d0*/  LDG.E.U16 R16, desc[UR36][R2.64] ;  /* 0x0000002402107981 */ /* 0x000162000c1e1500 */
[----:B------:R-:W-:Y:S05]  /*11e0*/  BRA `(.L_x_11832) ;  /* 0x0000000c00247947 */ /* 0x000fea0003800000 */
.L_x_11828:
        /* <DEDUP_REMOVED lines=9> */
.L_x_11836:
[----:B------:R-:W2:Y:S02]  /*1280*/  LDG.E.U16 R0, desc[UR36][R2.64] ;  /* 0x0000002402007981 */ /* 0x000ea4000c1e1500 */
[----:B--2---:R-:W-:-:S06]  /*1290*/  HADD2.F32 R0, -RZ, R0.H0_H0 ;  /* 0x20000000ff007230 */ /* 0x004fcc0000004100 */
[----:B------:R-:W0:Y:S02]  /*12a0*/  F2I.FTZ.TRUNC.NTZ R0, R0 ;  /* 0x0000000000007305 */ /* 0x000e24000021f100 */
[----:B0-----:R-:W-:Y:S01]  /*12b0*/  PRMT R16, R0, 0x7610, R16 ;  /* 0x0000761000107816 */ /* 0x001fe20000000010 */
[----:B------:R-:W-:Y:S06]  /*12c0*/  BRA `(.L_x_11832) ;  /* 0x0000000800ec7947 */ /* 0x000fec0003800000 */
.L_x_11835:
        /* <DEDUP_REMOVED lines=9> */
.L_x_11838:
[----:B------:R-:W2:Y:S02]  /*1360*/  LDG.E.U16 R2, desc[UR36][R2.64] ;  /* 0x0000002402027981 */ /* 0x000ea4000c1e1500 */
[----:B--2---:R-:W-:-:S06]  /*1370*/  HADD2.F32 R0, -RZ, R2.H0_H0 ;  /* 0x20000002ff007230 */ /* 0x004fcc0000004100 */
[----:B------:R-:W0:Y:S02]  /*1380*/  F2I.FTZ.TRUNC.NTZ R0, R0 ;  /* 0x0000000000007305 */ /* 0x000e24000021f100 */
[----:B0-----:R-:W-:Y:S01]  /*1390*/  PRMT R16, R0, 0x7610, R16 ;  /* 0x0000761000107816 */ /* 0x001fe20000000010 */
[----:B------:R-:W-:Y:S06]  /*13a0*/  BRA `(.L_x_11832) ;  /* 0x0000000800b47947 */ /* 0x000fec0003800000 */
.L_x_11837:
[----:B------:R-:W2:Y:S02]  /*13b0*/  LDG.E.64 R2, desc[UR36][R2.64] ;  /* 0x0000002402027981 */ /* 0x000ea4000c1e1b00 */
[----:B--2---:R0:W1:Y:S01]  /*13c0*/  F2I.F64.TRUNC R16, R2 ;  /* 0x0000000200107311 */ /* 0x004062000030d100 */
[----:B------:R-:W-:Y:S05]  /*13d0*/  BRA `(.L_x_11832) ;  /* 0x0000000800a87947 */ /* 0x000fea0003800000 */
.L_x_11827:
        /* <DEDUP_REMOVED lines=12> */
.L_x_11841:
[----:B------:R-:W2:Y:S02]  /*14a0*/  LDG.E.64 R2, desc[UR36][R2.64] ;  /* 0x0000002402027981 */ /* 0x000ea4000c1e1b00 */
[----:B--2---:R0:W1:Y:S01]  /*14b0*/  F2I.F64.TRUNC R16, R2 ;  /* 0x0000000200107311 */ /* 0x004062000030d100 */
[----:B------:R-:W-:Y:S05]  /*14c0*/  BRA `(.L_x_11832) ;  /* 0x00000008006c7947 */ /* 0x000fea0003800000 */
.L_x_11840:
        /* <DEDUP_REMOVED lines=28> */
.L_x_11843:
        /* <DEDUP_REMOVED lines=15> */
.L_x_11842:
[----:B------:R-:W2:Y:S02]  /*1780*/  LDG.E.U16 R0, desc[UR36][R2.64] ;  /* 0x0000002402007981 */ /* 0x000ea4000c1e1500 */
[----:B--2---:R-:W-:-:S06]  /*1790*/  IMAD.U32 R0, R0, 0x10000, RZ ;  /* 0x0001000000007824 */ /* 0x004fcc00078e00ff */
[----:B------:R-:W0:Y:S02]  /*17a0*/  F2I.FTZ.TRUNC.NTZ R0, R0 ;  /* 0x0000000000007305 */ /* 0x000e24000021f100 */
[----:B0-----:R-:W-:Y:S01]  /*17b0*/  PRMT R16, R0, 0x7610, R16 ;  /* 0x0000761000107816 */ /* 0x001fe20000000010 */
[----:B------:R-:W-:Y:S06]  /*17c0*/  BRA `(.L_x_11832) ;  /* 0x0000000400ac7947 */ /* 0x000fec0003800000 */
.L_x_11839:
        /* <DEDUP_REMOVED lines=10> */
.L_x_11846:
        /* <DEDUP_REMOVED lines=21> */
.L_x_11850:
[----:B------:R-:W-:Y:S05]  /*19c0*/  BSYNC B1 ;  /* 0x0000000000017941 */ /* 0x000fea0003800000 */
.L_x_11849:
[----:B------:R-:W-:Y:S01]  /*19d0*/  LEA R3, R0, 0x3b800000, 0x17 ;  /* 0x3b80000000037811 */ /* 0x000fe200078eb8ff */
[----:B------:R-:W-:-:S05]  /*19e0*/  IMAD.SHL.U32 R0, R2, 0x100000, RZ ;  /* 0x0010000002007824 */ /* 0x000fca00078e00ff */
[----:B------:R-:W-:-:S07]  /*19f0*/  LOP3.LUT R0, R3, R0, R4, 0xfe, !PT ;  /* 0x0000000003007212 */ /* 0x000fce00078efe04 */
.L_x_11848:
[----:B------:R-:W-:Y:S05]  /*1a00*/  BSYNC B0 ;  /* 0x0000000000007941 */ /* 0x000fea0003800000 */
.L_x_11847:
[----:B------:R-:W0:Y:S02]  /*1a10*/  F2I.FTZ.TRUNC.NTZ R0, R0 ;  /* 0x0000000000007305 */ /* 0x000e24000021f100 */
[----:B0-----:R-:W-:Y:S01]  /*1a20*/  PRMT R16, R0, 0x7610, R16 ;  /* 0x0000761000107816 */ /* 0x001fe20000000010 */
[----:B------:R-:W-:Y:S06]  /*1a30*/  BRA `(.L_x_11832) ;  /* 0x0000000400107947 */ /* 0x000fec0003800000 */
.L_x_11845:
        /* <DEDUP_REMOVED lines=21> */
.L_x_11854:
[----:B------:R-:W-:Y:S05]  /*1b90*/  BSYNC B1 ;  /* 0x0000000000017941 */ /* 0x000fea0003800000 */
.L_x_11853:
[----:B------:R-:W-:Y:S01]  /*1ba0*/  LEA R3, R0, 0x37800000, 0x17 ;  /* 0x3780000000037811 */ /* 0x000fe200078eb8ff */
[----:B------:R-:W-:-:S05]  /*1bb0*/  IMAD.SHL.U32 R0, R2, 0x200000, RZ ;  /* 0x0020000002007824 */ /* 0x000fca00078e00ff */
[----:B------:R-:W-:-:S07]  /*1bc0*/  LOP3.LUT R0, R3, R0, R4, 0xfe, !PT ;  /* 0x0000000003007212 */ /* 0x000fce00078efe04 */
.L_x_11852:
[----:B------:R-:W-:Y:S05]  /*1bd0*/  BSYNC B0 ;  /* 0x0000000000007941 */ /* 0x000fea0003800000 */
.L_x_11851:
[----:B------:R-:W0:Y:S02]  /*1be0*/  F2I.FTZ.TRUNC.NTZ R0, R0 ;  /* 0x0000000000007305 */ /* 0x000e24000021f100 */
[----:B0-----:R-:W-:Y:S01]  /*1bf0*/  PRMT R16, R0, 0x7610, R16 ;  /* 0x0000761000107816 */ /* 0x001fe20000000010 */
[----:B------:R-:W-:Y:S06]  /*1c00*/  BRA `(.L_x_11832) ;  /* 0x00000000009c7947 */ /* 0x000fec0003800000 */
.L_x_11844:
        /* <DEDUP_REMOVED lines=14> */
.L_x_11858:
[----:B------:R-:W-:Y:S05]  /*1cf0*/  BSYNC B0 ;  /* 0x0000000000007941 */ /* 0x000fea0003800000 */
.L_x_11857:
[----:B------:R-:W0:Y:S02]  /*1d00*/  F2I.FTZ.TRUNC.NTZ R0, R0 ;  /* 0x0000000000007305 */ /* 0x000e24000021f100 */
[----:B0-----:R-:W-:Y:S01]  /*1d10*/  PRMT R16, R0, 0x7610, R16 ;  /* 0x0000761000107816 */ /* 0x001fe20000000010 */
[----:B------:R-:W-:Y:S06]  /*1d20*/  BRA `(.L_x_11832) ;  /* 0x0000000000547947 */ /* 0x000fec0003800000 */
.L_x_11831:
        /* <DEDUP_REMOVED lines=16> */
.L_x_11859:
[----:B------:R-:W-:Y:S01]  /*1e30*/  PRMT R16, RZ, 0x7610, R16 ;  /* 0x00007610ff107816 */ /* 0x000fe20000000010 */
[----:B------:R-:W-:Y:S06]  /*1e40*/  BRA `(.L_x_11832) ;  /* 0x00000000000c7947 */ /* 0x000fec0003800000 */
.L_x_11856:
[----:B------:R3:W5:Y:S01]  /*1e50*/  LDG.E.U8 R16, desc[UR36][R2.64] ;  /* 0x0000002402107981 */ /* 0x000762000c1e1100 */
[----:B------:R-:W-:Y:S05]  /*1e60*/  BRA `(.L_x_11832) ;  /* 0x0000000000047947 */ /* 0x000fea0003800000 */
.L_x_11855:
[----:B------:R2:W5:Y:S02]  /*1e70*/  LDG.E.U8 R16, desc[UR36][R2.64] ;  /* 0x0000002402107981 */ /* 0x000564000c1e1100 */
.L_x_11832:
[----:B------:R-:W-:-:S07]  /*1e80*/  VIADD R26, R26, 0x80 ;  /* 0x000000801a1a7836 */ /* 0x000fce0000000000 */
.L_x_11826:
[----:B------:R-:W-:Y:S05]  /*1e90*/  BSYNC B6 ;  /* 0x0000000000067941 */ /* 0x000fea0003800000 */
.L_x_11825:
        /* <DEDUP_REMOVED lines=25> */
.L_x_11865:
[----:B------:R0:W5:Y:S01]  /*2030*/  LDG.E.U8 R24, desc[UR36][R2.64] ;  /* 0x0000002402187981 */ /* 0x000162000c1e1100 */
[----:B------:R-:W-:Y:S05]  /*2040*/  BRA `(.L_x_11867) ;  /* 0x0000000c00547947 */ /* 0x000fea0003800000 */
.L_x_11864:
        /* <DEDUP_REMOVED lines=8> */
.L_x_11869:
[----:B------:R0:W5:Y:S01]  /*20d0*/  LDG.E.U8 R24, desc[UR36][R2.64] ;  /* 0x0000002402187981 */ /* 0x000162000c1e1100 */
[----:B------:R-:W-:Y:S05]  /*20e0*/  BRA `(.L_x_11867) ;  /* 0x0000000c002c7947 */ /* 0x000fea0003800000 */
.L_x_11868:
[----:B------:R0:W5:Y:S01]  /*20f0*/  LDG.E.U16 R24, desc[UR36][R2.64] ;  /* 0x0000002402187981 */ /* 0x000162000c1e1500 */
[----:B------:R-:W-:Y:S05]  /*2100*/  BRA `(.L_x_11867) ;  /* 0x0000000c00247947 */ /* 0x000fea0003800000 */
.L_x_11863:
        /* <DEDUP_REMOVED lines=9> */
.L_x_11871:
[----:B------:R-:W2:Y:S02]  /*21a0*/  LDG.E.U16 R0, desc[UR36][R2.64] ;  /* 0x0000002402007981 */ /* 0x000ea4000c1e1500 */
[----:B--2---:R-:W-:-:S06]  /*21b0*/  HADD2.F32 R0, -RZ, R0.H0_H0 ;  /* 0x20000000ff007230 */ /* 0x004fcc0000004100 */
[----:B------:R-:W0:Y:S02]  /*21c0*/  F2I.FTZ.TRUNC.NTZ R0, R0 ;  /* 0x0000000000007305 */ /* 0x000e24000021f100 */
[----:B0-----:R-:W-:Y:S01]  /*21d0*/  PRMT R24, R0, 0x7610, R24 ;  /* 0x0000761000187816 */ /* 0x001fe20000000018 */
[----:B------:R-:W-:Y:S06]  /*21e0*/  BRA `(.L_x_11867) ;  /* 0x0000000800ec7947 */ /* 0x000fec0003800000 */
.L_x_11870:
        /* <DEDUP_REMOVED lines=9> */
.L_x_11873:
[----:B------:R-:W2:Y:S02]  /*2280*/  LDG.E.U16 R2, desc[UR36][R2.64] ;  /* 0x0000002402027981 */ /* 0x000ea4000c1e1500 */
[----:B--2---:R-:W-:-:S06]  /*2290*/  HADD2.F32 R0, -RZ, R2.H0_H0 ;  /* 0x20000002ff007230 */ /* 0x004fcc0000004100 */
[----:B------:R-:W0:Y:S02]  /*22a0*/  F2I.FTZ.TRUNC.NTZ R0, R0 ;  /* 0x0000000000007305 */ /* 0x000e24000021f100 */
[----:B0-----:R-:W-:Y:S01]  /*22b0*/  PRMT R24, R0, 0x7610, R24 ;  /* 0x0000761000187816 */ /* 0x001fe20000000018 */
[----:B------:R-:W-:Y:S06]  /*22c0*/  BRA `(.L_x_11867) ;  /* 0x0000000800b47947 */ /* 0x000fec0003800000 */
.L_x_11872:
[----:B------:R-:W2:Y:S02]  /*22d0*/  LDG.E.64 R2, desc[UR36][R2.64] ;  /* 0x0000002402027981 */ /* 0x000ea4000c1e1b00 */
[----:B--2---:R0:W1:Y:S01]  /*22e0*/  F2I.F64.TRUNC R24, R2 ;  /* 0x0000000200187311 */ /* 0x004062000030d100 */
[----:B------:R-:W-:Y:S05]  /*22f0*/  BRA `(.L_x_11867) ;  /* 0x0000000800a87947 */ /* 0x000fea0003800000 */
.L_x_11862:
        /* <DEDUP_REMOVED lines=12> */
.L_x_11876:
[----:B------:R-:W2:Y:S02]  /*23c0*/  LDG.E.64 R2, desc[UR36][R2.64] ;  /* 0x0000002402027981 */ /* 0x000ea4000c1e1b00 */
[----:B--2---:R3:W4:Y:S01]  /*23d0*/  F2I.F64.TRUNC R24, R2 ;  /* 0x0000000200187311 */ /* 0x004722000030d100 */
[----:B------:R-:W-:Y:S05]  /*23e0*/  BRA `(.L_x_11867) ;  /* 0x00000008006c7947 */ /* 0x000fea0003800000 */
.L_x_11875:
        /* <DEDUP_REMOVED lines=28> */
.L_x_11878:
        /* <DEDUP_REMOVED lines=15> */
.L_x_11877:
[----:B------:R-:W2:Y:S02]  /*26a0*/  LDG.E.U16 R0, desc[UR36][R2.64] ;  /* 0x0000002402007981 */ /* 0x000ea4000c1e1500 */
[----:B--2---:R-:W-:-:S06]  /*26b0*/  IMAD.U32 R0, R0, 0x10000, RZ ;  /* 0x0001000000007824 */ /* 0x004fcc00078e00ff */
[----:B------:R-:W0:Y:S02]  /*26c0*/  F2I.FTZ.TRUNC.NTZ R0, R0 ;  /* 0x0000000000007305 */ /* 0x000e24000021f100 */
[----:B0-----:R-:W-:Y:S01]  /*26d0*/  PRMT R24, R0, 0x7610, R24 ;  /* 0x0000761000187816 */ /* 0x001fe20000000018 */
[----:B------:R-:W-:Y:S06]  /*26e0*/  BRA `(.L_x_11867) ;  /* 0x0000000400ac7947 */ /* 0x000fec0003800000 */
.L_x_11874:
        /* <DEDUP_REMOVED lines=10> */
.L_x_11881:
        /* <DEDUP_REMOVED lines=21> */
.L_x_11885:
[----:B------:R-:W-:Y:S05]  /*28e0*/  BSYNC B1 ;  /* 0x0000000000017941 */ /* 0x000fea0003800000 */
.L_x_11884:
[----:B------:R-:W-:Y:S01]  /*28f0*/  LEA R3, R0, 0x3b800000, 0x17 ;  /* 0x3b80000000037811 */ /* 0x000fe200078eb8ff */
[----:B------:R-:W-:-:S05]  /*2900*/  IMAD.SHL.U32 R0, R2, 0x100000, RZ ;  /* 0x0010000002007824 */ /* 0x000fca00078e00ff */
[----:B------:R-:W-:-:S07]  /*2910*/  LOP3.LUT R0, R3, R0, R4, 0xfe, !PT ;  /* 0x0000000003007212 */ /* 0x000fce00078efe04 */
.L_x_11883:
[----:B------:R-:W-:Y:S05]  /*2920*/  BSYNC B0 ;  /* 0x0000000000007941 */ /* 0x000fea0003800000 */
.L_x_11882:
[----:B------:R-:W0:Y:S02]  /*2930*/  F2I.FTZ.TRUNC.NTZ R0, R0 ;  /* 0x0000000000007305 */ /* 0x000e24000021f100 */
[----:B0-----:R-:W-:Y:S01]  /*2940*/  PRMT R24, R0, 0x7610, R24 ;  /* 0x0000761000187816 */ /* 0x001fe20000000018 */
[----:B------:R-:W-:Y:S06]  /*2950*/  BRA `(.L_x_11867) ;  /* 0x0000000400107947 */ /* 0x000fec0003800000 */
.L_x_11880:
        /* <DEDUP_REMOVED lines=21> */
.L_x_11889:
[----:B------:R-:W-:Y:S05]  /*2ab0*/  BSYNC B1 ;  /* 0x0000000000017941 */ /* 0x000fea0003800000 */
.L_x_11888:
[----:B------:R-:W-:Y:S01]  /*2ac0*/  LEA R3, R0, 0x37800000, 0x17 ;  /* 0x3780000000037811 */ /* 0x000fe200078eb8ff */
[----:B------:R-:W-:-:S05]  /*2ad0*/  IMAD.SHL.U32 R0, R2, 0x200000, RZ ;  /* 0x0020000002007824 */ /* 0x000fca00078e00ff */
[----:B------:R-:W-:-:S07]  /*2ae0*/  LOP3.LUT R0, R3, R0, R4, 0xfe, !PT ;  /* 0x0000000003007212 */ /* 0x000fce00078efe04 */
.L_x_11887:
[----:B------:R-:W-:Y:S05]  /*2af0*/  BSYNC B0 ;  /* 0x0000000000007941 */ /* 0x000fea0003800000 */
.L_x_11886:
[----:B------:R-:W0:Y:S02]  /*2b00*/  F2I.FTZ.TRUNC.NTZ R0, R0 ;  /* 0x0000000000007305 */ /* 0x000e24000021f100 */
[----:B0-----:R-:W-:Y:S01]  /*2b10*/  PRMT R24, R0, 0x7610, R24 ;  /* 0x0000761000187816 */ /* 0x001fe20000000018 */
[----:B------:R-:W-:Y:S06]  /*2b20*/  BRA `(.L_x_11867) ;  /* 0x00000000009c7947 */ /* 0x000fec0003800000 */
.L_x_11879:
        /* <DEDUP_REMOVED lines=14> */
.L_x_11893:
[----:B------:R-:W-:Y:S05]  /*2c10*/  BSYNC B0 ;  /* 0x0000000000007941 */ /* 0x000fea0003800000 */
.L_x_11892:
[----:B------:R-:W0:Y:S02]  /*2c20*/  F2I.FTZ.TRUNC.NTZ R0, R0 ;  /* 0x0000000000007305 */ /* 0x000e24000021f100 */
[----:B0-----:R-:W-:Y:S01]  /*2c30*/  PRMT R24, R0, 0x7610, R24 ;  /* 0x0000761000187816 */ /* 0x001fe20000000018 */
[----:B------:R-:W-:Y:S06]  /*2c40*/  BRA `(.L_x_11867) ;  /* 0x0000000000547947 */ /* 0x000fec0003800000 */
.L_x_11866:
        /* <DEDUP_REMOVED lines=16> */
.L_x_11894:
[----:B------:R-:W-:Y:S01]  /*2d50*/  PRMT R24, RZ, 0x7610, R24 ;  /* 0x00007610ff187816 */ /* 0x000fe20000000018 */
[----:B------:R-:W-:Y:S06]  /*2d60*/  BRA `(.L_x_11867) ;  /* 0x00000000000c7947 */ /* 0x000fec0003800000 */
.L_x_11891:
[----:B------:R2:W5:Y:S01]  /*2d70*/  LDG.E.U8 R24, desc[UR36][R2.64] ;  /* 0x0000002402187981 */ /* 0x000562000c1e1100 */
[----:B------:R-:W-:Y:S05]  /*2d80*/  BRA `(.L_x_11867) ;  /* 0x0000000000047947 */ /* 0x000fea0003800000 */
.L_x_11890:
[----:B------:R1:W5:Y:S02]  /*2d90*/  LDG.E.U8 R24, desc[UR36][R2.64] ;  /* 0x0000002402187981 */ /* 0x000364000c1e1100 */
.L_x_11867:
[----:B------:R-:W-:-:S07]  /*2da0*/  VIADD R26, R26, 0x80 ;  /* 0x000000801a1a7836 */ /* 0x000fce0000000000 */
.L_x_11861:
[----:B------:R-:W-:Y:S05]  /*2db0*/  BSYNC B6 ;  /* 0x0000000000067941 */ /* 0x000fea0003800000 */
.L_x_11860:
[----:B------:R-:W0:Y:S01]  /*2dc0*/  LDC.U8 R25, c[0x0][0x215] ;  /* 0x00008540ff197b82 */ /* 0x000e220000000000 */
        /* <DEDUP_REMOVED lines=22> */
.L_x_11900:
[----:B------:R0:W5:Y:S01]  /*2f30*/  LDG.E.U8 R22, desc[UR36][R2.64] ;  /* 0x0000002402167981 */ /* 0x000162000c1e1100 */
[----:B------:R-:W-:Y:S05]  /*2f40*/  BRA `(.L_x_11896) ;  /* 0x0000000c00507947 */ /* 0x000fea0003800000 */
.L_x_11899:
        /* <DEDUP_REMOVED lines=8> */
.L_x_11903:
[----:B------:R0:W5:Y:S01]  /*2fd0*/  LDG.E.U8 R22, desc[UR36][R2.64] ;  /* 0x0000002402167981 */ /* 0x000162000c1e1100 */
[----:B------:R-:W-:Y:S05]  /*2fe0*/  BRA `(.L_x_11896) ;  /* 0x0000000c00287947 */ /* 0x000fea0003800000 */
.L_x_11902:
[----:B------:R0:W5:Y:S01]  /*2ff0*/  LDG.E.U16 R22, desc[UR36][R2.64] ;  /* 0x0000002402167981 */ /* 0x000162000c1e1500 */
[----:B------:R-:W-:Y:S05]  /*3000*/  BRA `(.L_x_11896) ;  /* 0x0000000c00207947 */ /* 0x000fea0003800000 */
.L_x_11898:
        /* <DEDUP_REMOVED lines=9> */
.L_x_11905:
[----:B------:R-:W2:Y:S02]  /*30a0*/  LDG.E.U16 R0, desc[UR36][R2.64] ;  /* 0x0000002402007981 */ /* 0x000ea4000c1e1500 */
[----:B--2---:R-:W-:-:S06]  /*30b0*/  HADD2.F32 R0, -RZ, R0.H0_H0 ;  /* 0x20000000ff007230 */ /* 0x004fcc0000004100 */
[----:B------:R-:W0:Y:S02]  /*30c0*/  F2I.FTZ.TRUNC.NTZ R0, R0 ;  /* 0x0000000000007305 */ /* 0x000e24000021f100 */
[----:B0-----:R-:W-:Y:S01]  /*30d0*/  PRMT R22, R0, 0x7610, R22 ;  /* 0x0000761000167816 */ /* 0x001fe20000000016 */
[----:B------:R-:W-:Y:S06]  /*30e0*/  BRA `(.L_x_11896) ;  /* 0x0000000800e87947 */ /* 0x000fec0003800000 */
.L_x_11904:
        /* <DEDUP_REMOVED lines=9> */
.L_x_11907:
[----:B------:R-:W2:Y:S02]  /*3180*/  LDG.E.U16 R2, desc[UR36][R2.64] ;  /* 0x0000002402027981 */ /* 0x000ea4000c1e1500 */
[----:B--2---:R-:W-:-:S06]  /*3190*/  HADD2.F32 R0, -RZ, R2.H0_H0 ;  /* 0x20000002ff007230 */ /* 0x004fcc0000004100 */
[----:B------:R-:W0:Y:S02]  /*31a0*/  F2I.FTZ.TRUNC.NTZ R0, R0 ;  /* 0x0000000000007305 */ /* 0x000e24000021f100 */
[----:B0-----:R-:W-:Y:S01]  /*31b0*/  PRMT R22, R0, 0x7610, R22 ;  /* 0x0000761000167816 */ /* 0x001fe20000000016 */
[----:B------:R-:W-:Y:S06]  /*31c0*/  BRA `(.L_x_11896) ;  /* 0x0000000800b07947 */ /* 0x000fec0003800000 */
.L_x_11906:
[----:B------:R-:W2:Y:S02]  /*31d0*/  LDG.E.64 R2, desc[UR36][R2.64] ;  /* 0x0000002402027981 */ /* 0x000ea4000c1e1b00 */
[----:B--2---:R0:W1:Y:S01]  /*31e0*/  F2I.F64.TRUNC R22, R2 ;  /* 0x0000000200167311 */ /* 0x004062000030d100 */
[----:B------:R-:W-:Y:S05]  /*31f0*/  BRA `(.L_x_11896) ;  /* 0x0000000800a47947 */ /* 0x000fea0003800000 */
.L_x_11897:
        /* <DEDUP_REMOVED lines=12> */
.L_x_11910:
[----:B------:R-:W2:Y:S02]  /*32c0*/  LDG.E.64 R2, desc[UR36][R2.64] ;  /* 0x0000002402027981 */ /* 0x000ea4000c1e1b00 */
[----:B--2---:R0:W1:Y:S01]  /*32d0*/  F2I.F64.TRUNC R22, R2 ;  /* 0x0000000200167311 */ /* 0x004062000030d100 */
[----:B------:R-:W-:Y:S05]  /*32e0*/  BRA `(.L_x_11896) ;  /* 0x0000000800687947 */ /* 0x000fea0003800000 */
.L_x_11909:
        /* <DEDUP_REMOVED lines=28> */
.L_x_11912:
        /* <DEDUP_REMOVED lines=15> */
.L_x_11911:
[----:B------:R-:W2:Y:S02]  /*35a0*/  LDG.E.U16 R0, desc[UR36][R2.64] ;  /* 0x0000002402007981 */ /* 0x000ea4000c1e1500 */
[----:B--2---:R-:W-:-:S06]  /*35b0*/  IMAD.U32 R0, R0, 0x10000, RZ ;  /* 0x0001000000007824 */ /* 0x004fcc00078e00ff */
[----:B------:R-:W0:Y:S02]  /*35c0*/  F2I.FTZ.TRUNC.NTZ R0, R0 ;  /* 0x0000000000007305 */ /* 0x000e24000021f100 */
[----:B0-----:R-:W-:Y:S01]  /*35d0*/  PRMT R22, R0, 0x7610, R22 ;  /* 0x0000761000167816 */ /* 0x001fe20000000016 */
[----:B------:R-:W-:Y:S06]  /*35e0*/  BRA `(.L_x_11896) ;  /* 0x0000000400a87947 */ /* 0x000fec0003800000 */
.L_x_11908:
        /* <DEDUP_REMOVED lines=10> */
.L_x_11915:
        /* <DEDUP_REMOVED lines=21> */
.L_x_11919:
[----:B------:R-:W-:Y:S05]  /*37e0*/  BSYNC B1 ;  /* 0x0000000000017941 */ /* 0x000fea0003800000 */
.L_x_11918:
[----:B------:R-:W-:Y:S01]  /*37f0*/  LEA R3, R0, 0x3b800000, 0x17 ;  /* 0x3b80000000037811 */ /* 0x000fe200078eb8ff */
[----:B------:R-:W-:-:S05]  /*3800*/  IMAD.SHL.U32 R0, R2, 0x100000, RZ ;  /* 0x0010000002007824 */ /* 0x000fca00078e00ff */
[----:B------:R-:W-:-:S07]  /*3810*/  LOP3.LUT R0, R3, R0, R4, 0xfe, !PT ;  /* 0x0000000003007212 */ /* 0x000fce00078efe04 */
.L_x_11917:
[----:B------:R-:W-:Y:S05]  /*3820*/  BSYNC B0 ;  /* 0x0000000000007941 */ /* 0x000fea0003800000 */
.L_x_11916:
[----:B------:R-:W0:Y:S02]  /*3830*/  F2I.FTZ.TRUNC.NTZ R0, R0 ;  /* 0x0000000000007305 */ /* 0x000e24000021f100 */
[----:B0-----:R-:W-:Y:S01]  /*3840*/  PRMT R22, R0, 0x7610, R22 ;  /* 0x0000761000167816 */ /* 0x001fe20000000016 */
[----:B------:R-:W-:Y:S06]  /*3850*/  BRA `(.L_x_11896) ;  /* 0x00000004000c7947 */ /* 0x000fec0003800000 */
.L_x_11914:
        /* <DEDUP_REMOVED lines=21> */
.L_x_11923:
[----:B------:R-:W-:Y:S05]  /*39b0*/  BSYNC B1 ;  /* 0x0000000000017941 */ /* 0x000fea0003800000 */
.L_x_11922:
[----:B------:R-:W-:Y:S01]  /*39c0*/  LEA R3, R0, 0x37800000, 0x17 ;  /* 0x3780000000037811 */ /* 0x000fe200078eb8ff */
[----:B------:R-:W-:-:S05]  /*39d0*/  IMAD.SHL.U32 R0, R2, 0x200000, RZ ;  /* 0x0020000002007824 */ /* 0x000fca00078e00ff */
[----:B------:R-:W-:-:S07]  /*39e0*/  LOP3.LUT R0, R3, R0, R4, 0xfe, !PT ;  /* 0x0000000003007212 */ /* 0x000fce00078efe04 */
.L_x_11921:
[----:B------:R-:W-:Y:S05]  /*39f0*/  BSYNC B0 ;  /* 0x0000000000007941 */ /* 0x000fea0003800000 */
.L_x_11920:
[----:B------:R-:W0:Y:S02]  /*3a00*/  F2I.FTZ.TRUNC.NTZ R0, R0 ;  /* 0x0000000000007305 */ /* 0x000e24000021f100 */
[----:B0-----:R-:W-:Y:S01]  /*3a10*/  PRMT R22, R0, 0x7610, R22 ;  /* 0x0000761000167816 */ /* 0x001fe20000000016 */
[----:B------:R-:W-:Y:S06]  /*3a20*/  BRA `(.L_x_11896) ;  /* 0x0000000000987947 */ /* 0x000fec0003800000 */
.L_x_11913:
        /* <DEDUP_REMOVED lines=14> */
.L_x_11927:
[----:B------:R-:W-:Y:S05]  /*3b10*/  BSYNC B0 ;  /* 0x0000000000007941 */ /* 0x000fea0003800000 */
.L_x_11926:
[----:B------:R-:W0:Y:S02]  /*3b20*/  F2I.FTZ.TRUNC.NTZ R0, R0 ;  /* 0x0000000000007305 */ /* 0x000e24000021f100 */
[----:B0-----:R-:W-:Y:S01]  /*3b30*/  PRMT R22, R0, 0x7610, R22 ;  /* 0x0000761000167816 */ /* 0x001fe20000000016 */
[----:B------:R-:W-:Y:S06]  /*3b40*/  BRA `(.L_x_11896) ;  /* 0x0000000000507947 */ /* 0x000fec0003800000 */
.L_x_11901:
        /* <DEDUP_REMOVED lines=16> */
.L_x_11928:
[----:B------:R-:W-:Y:S05]  /*3c50*/  BRA `(.L_x_11896) ;  /* 0x00000000000c7947 */ /* 0x000fea0003800000 */
.L_x_11925:
[----:B------:R0:W5:Y:S01]  /*3c60*/  LDG.E.U8 R22, desc[UR36][R2.64] ;  /* 0x0000002402167981 */ /* 0x000162000c1e1100 */
[----:B------:R-:W-:Y:S05]  /*3c70*/  BRA `(.L_x_11896) ;  /* 0x0000000000047947 */ /* 0x000fea0003800000 */
.L_x_11924:
[----:B------:R0:W5:Y:S02]  /*3c80*/  LDG.E.U8 R22, desc[UR36][R2.64] ;  /* 0x0000002402167981 */ /* 0x000164000c1e1100 */
.L_x_11896:
[----:B------:R-:W-:Y:S05]  /*3c90*/  BSYNC B6 ;  /* 0x0000000000067941 */ /* 0x000fea0003800000 */
.L_x_11895:
[----:B01234-:R-:W0:Y:S01]  /*3ca0*/  S2R R2, SR_TID.X ;  /* 0x0000000000027919 */ /* 0x01fe220000002100 */
[----:B------:R-:W1:Y:S01]  /*3cb0*/  LDC.U8 R17, c[0x0][0x234] ;  /* 0x00008d00ff117b82 */ /* 0x000e620000000000 */
[----:B-----5:R-:W-:Y:S01]  /*3cc0*/  LOP3.LUT P2, RZ, R18, 0xff, RZ, 0xc0, !PT ;  /* 0x000000ff12ff7812 */ /* 0x020fe2000784c0ff */
[----:B------:R-:W-:Y:S01]  /*3cd0*/  BSSY B6, `(.L_x_11929) ;  /* 0x00000fa000067945 */ /* 0x000fe20003800000 */
[----:B------:R-:W-:Y:S02]  /*3ce0*/  LOP3.LUT P3, RZ, R16, 0xff, RZ, 0xc0, !PT ;  /* 0x000000ff10ff7812 */ /* 0x000fe4000786c0ff */
[----:B------:R-:W-:Y:S02]  /*3cf0*/  LOP3.LUT P1, RZ, R24, 0xff, RZ, 0xc0, !PT ;  /* 0x000000ff18ff7812 */ /* 0x000fe4000782c0ff */
[----:B------:R-:W-:Y:S02]  /*3d00*/  LOP3.LUT P0, RZ, R22, 0xff, RZ, 0xc0, !PT ;  /* 0x000000ff16ff7812 */ /* 0x000fe4000780c0ff */
[----:B------:R-:W-:-:S02]  /*3d10*/  ISETP.NE.XOR P2, PT, R25, RZ, P2 ;  /* 0x000000ff1900720c */ /* 0x000fc40001745a70 */
[C---:B------:R-:W-:Y:S02]  /*3d20*/  ISETP.NE.XOR P3, PT, R25.reuse, RZ, P3 ;  /* 0x000000ff1900720c */ /* 0x040fe40001f65a70 */
[C---:B------:R-:W-:Y:S02]  /*3d30*/  ISETP.NE.XOR P1, PT, R25.reuse, RZ, P1 ;  /* 0x000000ff1900720c */ /* 0x040fe40000f25a70 */
[----:B------:R-:W-:Y:S02]  /*3d40*/  ISETP.NE.XOR P0, PT, R25, RZ, P0 ;  /* 0x000000ff1900720c */ /* 0x000fe40000705a70 */
[----:B------:R-:W-:Y:S02]  /*3d50*/  SEL R3, RZ, 0x1, !P2 ;  /* 0x00000001ff037807 */ /* 0x000fe40005000000 */
[----:B------:R-:W-:Y:S02]  /*3d60*/  SEL R22, RZ, 0x1, !P3 ;  /* 0x00000001ff167807 */ /* 0x000fe40005800000 */
[----:B------:R-:W-:-:S02]  /*3d70*/  SEL R18, RZ, 0x1, !P1 ;  /* 0x00000001ff127807 */ /* 0x000fc40004800000 */
        /* <DEDUP_REMOVED lines=24> */
.L_x_11934:
[----:B------:R0:W-:Y:S01]  /*3f00*/  STG.E.U8 desc[UR36][R8.64], R3 ;  /* 0x0000000308007986 */ /* 0x0001e2000c101124 */
[----:B------:R-:W-:Y:S05]  /*3f10*/  BRA `(.L_x_11930) ;  /* 0x0000000c00547947 */ /* 0x000fea0003800000 */
.L_x_11933:
        /* <DEDUP_REMOVED lines=10> */
.L_x_11937:
[----:B------:R0:W-:Y:S01]  /*3fc0*/  STG.E desc[UR36][R8.64], R3 ;  /* 0x0000000308007986 */ /* 0x0001e2000c101924 */
[----:B------:R-:W-:Y:S05]  /*3fd0*/  BRA `(.L_x_11930) ;  /* 0x0000000c00247947 */ /* 0x000fea0003800000 */
.L_x_11936:
[----:B------:R0:W-:Y:S01]  /*3fe0*/  STG.E.U16 desc[UR36][R8.64], R3 ;  /* 0x0000000308007986 */ /* 0x0001e2000c101524 */
[----:B------:R-:W-:Y:S05]  /*3ff0*/  BRA `(.L_x_11930) ;  /* 0x0000000c001c7947 */ /* 0x000fea0003800000 */
.L_x_11932:
        /* <DEDUP_REMOVED lines=9> */
.L_x_11939:
[----:B------:R-:W0:Y:S02]  /*4090*/  I2F.S16 R0, R3 ;  /* 0x0000000300007306 */ /* 0x000e240000101400 */
[----:B0-----:R-:W-:-:S05]  /*40a0*/  F2FP.F16.F32.PACK_AB R0, RZ, R0 ;  /* 0x00000000ff00723e */ /* 0x001fca00000000ff */
[----:B------:R0:W-:Y:S01]  /*40b0*/  STG.E.U16 desc[UR36][R8.64], R0 ;  /* 0x0000000008007986 */ /* 0x0001e2000c101524 */
[----:B------:R-:W-:Y:S05]  /*40c0*/  BRA `(.L_x_11930) ;  /* 0x0000000800e87947 */ /* 0x000fea0003800000 */
.L_x_11938:
        /* <DEDUP_REMOVED lines=10> */
.L_x_11941:
[----:B------:R-:W0:Y:S02]  /*4170*/  I2F.S16 R3, R3 ;  /* 0x0000000300037306 */ /* 0x000e240000101400 */
[----:B0-----:R-:W-:-:S04]  /*4180*/  F2FP.F16.F32.PACK_AB R3, RZ, R3 ;  /* 0x00000003ff03723e */ /* 0x001fc800000000ff */
[----:B------:R-:W-:-:S05]  /*4190*/  PRMT R3, R3, 0x5410, RZ ;  /* 0x0000541003037816 */ /* 0x000fca00000000ff */
[----:B------:R0:W-:Y:S01]  /*41a0*/  STG.E desc[UR36][R8.64], R3 ;  /* 0x0000000308007986 */ /* 0x0001e2000c101924 */
[----:B------:R-:W-:Y:S05]  /*41b0*/  BRA `(.L_x_11930) ;  /* 0x0000000800ac7947 */ /* 0x000fea0003800000 */
.L_x_11940:
[----:B------:R-:W0:Y:S02]  /*41c0*/  I2F.F64.S16 R4, R3 ;  /* 0x0000000300047312 */ /* 0x000e240000101c00 */
[----:B0-----:R0:W-:Y:S01]  /*41d0*/  STG.E.64 desc[UR36][R8.64], R4 ;  /* 0x0000000408007986 */ /* 0x0011e2000c101b24 */
[----:B------:R-:W-:Y:S05]  /*41e0*/  BRA `(.L_x_11930) ;  /* 0x0000000800a07947 */ /* 0x000fea0003800000 */
.L_x_11931:
        /* <DEDUP_REMOVED lines=10> */
.L_x_11944:
[----:B------:R-:W0:Y:S01]  /*4290*/  I2F.F64.S16 R4, R3 ;  /* 0x0000000300047312 */ /* 0x000e220000101c00 */
[----:B------:R-:W-:-:S05]  /*42a0*/  CS2R R6, SRZ ;  /* 0x0000000000067805 */ /* 0x000fca000001ff00 */
[----:B0-----:R0:W-:Y:S01]  /*42b0*/  STG.E.128 desc[UR36][R8.64], R4 ;  /* 0x0000000408007986 */ /* 0x0011e2000c101d24 */
[----:B------:R-:W-:Y:S05]  /*42c0*/  BRA `(.L_x_11930) ;  /* 0x0000000800687947 */ /* 0x000fea0003800000 */
.L_x_11943:
        /* <DEDUP_REMOVED lines=21> */
.L_x_11948:
[----:B------:R-:W-:Y:S05]  /*4420*/  BSYNC B0 ;  /* 0x0000000000007941 */ /* 0x000fea0003800000 */
.L_x_11947:
[----:B------:R-:W-:-:S05]  /*4430*/  LOP3.LUT R5, R0, R5, RZ, 0xfc, !PT ;  /* 0x0000000500057212 */ /* 0x000fca00078efcff */
[----:B------:R0:W-:Y:S01]  /*4440*/  STG.E.U8 desc[UR36][R8.64], R5 ;  /* 0x0000000508007986 */ /* 0x0001e2000c101124 */
[----:B------:R-:W-:Y:S05]  /*4450*/  BRA `(.L_x_11930) ;  /* 0x0000000800047947 */ /* 0x000fea0003800000 */
.L_x_11946:
        /* <DEDUP_REMOVED lines=13> */
.L_x_11950:
[----:B------:R-:W-:Y:S01]  /*4530*/  IMAD.MOV.U32 R0, RZ, RZ, 0x7f ;  /* 0x0000007fff007424 */ /* 0x000fe200078e00ff */
[----:B------:R-:W-:-:S04]  /*4540*/  ISETP.GT.U32.AND P0, PT, R4, 0x7f800000, PT ;  /* 0x7f8000000400780c */ /* 0x000fc80003f04070 */
[----:B------:R-:W-:-:S09]  /*4550*/  SEL R0, R0, 0x7c, P0 ;  /* 0x0000007c00007807 */ /* 0x000fd20000000000 */
.L_x_11951:
[----:B------:R-:W-:Y:S05]  /*4560*/  BSYNC B0 ;  /* 0x0000000000007941 */ /* 0x000fea0003800000 */
.L_x_11949:
[----:B------:R-:W-:-:S04]  /*4570*/  LOP3.LUT R3, R5, 0x80000000, RZ, 0xc0, !PT ;  /* 0x8000000005037812 */ /* 0x000fc800078ec0ff */
[----:B------:R-:W-:-:S04]  /*4580*/  SHF.R.U32.HI R3, RZ, 0x18, R3 ;  /* 0x00000018ff037819 */ /* 0x000fc80000011603 */
[----:B------:R-:W-:-:S05]  /*4590*/  LOP3.LUT R3, R0, R3, RZ, 0xfc, !PT ;  /* 0x0000000300037212 */ /* 0x000fca00078efcff */
[----:B------:R0:W-:Y:S01]  /*45a0*/  STG.E.U8 desc[UR36][R8.64], R3 ;  /* 0x0000000308007986 */ /* 0x0001e2000c101124 */
[----:B------:R-:W-:Y:S05]  /*45b0*/  BRA `(.L_x_11930) ;  /* 0x0000000400ac7947 */ /* 0x000fea0003800000 */
.L_x_11945:
[----:B------:R-:W0:Y:S02]  /*45c0*/  I2F.S16 R0, R3 ;  /* 0x0000000300007306 */ /* 0x000e240000101400 */
[----:B0-----:R-:W-:-:S05]  /*45d0*/  F2FP.BF16.F32.PACK_AB R0, RZ, R0 ;  /* 0x00000000ff00723e */ /* 0x001fca00000010ff */
[----:B------:R0:W-:Y:S01]  /*45e0*/  STG.E.U16 desc[UR36][R8.64], R0 ;  /* 0x0000000008007986 */ /* 0x0001e2000c101524 */
[----:B------:R-:W-:Y:S05]  /*45f0*/  BRA `(.L_x_11930) ;  /* 0x00000004009c7947 */ /* 0x000fea0003800000 */
.L_x_11942:
        /* <DEDUP_REMOVED lines=10> */
.L_x_11954:
        /* <DEDUP_REMOVED lines=17> */
.L_x_11957:
[----:B------:R-:W-:-:S04]  /*47b0*/  LOP3.LUT R3, R3, 0x80000000, RZ, 0xc0, !PT ;  /* 0x8000000003037812 */ /* 0x000fc800078ec0ff */
[----:B------:R-:W-:-:S04]  /*47c0*/  SHF.R.U32.HI R3, RZ, 0x18, R3 ;  /* 0x00000018ff037819 */ /* 0x000fc80000011603 */
[----:B------:R-:W-:-:S04]  /*47d0*/  LOP3.LUT R0, R0, R3, RZ, 0xfc, !PT ;  /* 0x0000000300007212 */ /* 0x000fc800078efcff */
[----:B------:R-:W-:-:S07]  /*47e0*/  PRMT R4, R0, 0x7610, R4 ;  /* 0x0000761000047816 */ /* 0x000fce0000000004 */
.L_x_11956:
[----:B------:R-:W-:Y:S05]  /*47f0*/  BSYNC B0 ;  /* 0x0000000000007941 */ /* 0x000fea0003800000 */
.L_x_11955:
[----:B------:R4:W-:Y:S01]  /*4800*/  STG.E.U8 desc[UR36][R8.64], R4 ;  /* 0x0000000408007986 */ /* 0x0009e2000c101124 */
[----:B------:R-:W-:Y:S05]  /*4810*/  BRA `(.L_x_11930) ;  /* 0x0000000400147947 */ /* 0x000fea0003800000 */
.L_x_11953:
        /* <DEDUP_REMOVED lines=17> */
.L_x_11960:
[----:B------:R-:W-:-:S04]  /*4930*/  LOP3.LUT R3, R3, 0x80000000, RZ, 0xc0, !PT ;  /* 0x8000000003037812 */ /* 0x000fc800078ec0ff */
[----:B------:R-:W-:-:S04]  /*4940*/  SHF.R.U32.HI R3, RZ, 0x18, R3 ;  /* 0x00000018ff037819 */ /* 0x000fc80000011603 */
[----:B------:R-:W-:-:S04]  /*4950*/  LOP3.LUT R0, R0, R3, RZ, 0xfc, !PT ;  /* 0x0000000300007212 */ /* 0x000fc800078efcff */
[----:B------:R-:W-:-:S07]  /*4960*/  PRMT R4, R0, 0x7610, R4 ;  /* 0x0000761000047816 */ /* 0x000fce0000000004 */
.L_x_11959:
[----:B------:R-:W-:Y:S05]  /*4970*/  BSYNC B0 ;  /* 0x0000000000007941 */ /* 0x000fea0003800000 */
.L_x_11958:
[----:B------:R0:W-:Y:S01]  /*4980*/  STG.E.U8 desc[UR36][R8.64], R4 ;  /* 0x0000000408007986 */ /* 0x0001e2000c101124 */
[----:B------:R-:W-:Y:S05]  /*4990*/  BRA `(.L_x_11930) ;  /* 0x0000000000b47947 */ /* 0x000fea0003800000 */
.L_x_11952:
        /* <DEDUP_REMOVED lines=23> */
.L_x_11935:
        /* <DEDUP_REMOVED lines=16> */
.L_x_11963:
[----:B------:R-:W-:Y:S05]  /*4c10*/  BRA `(.L_x_11930) ;  /* 0x0000000000147947 */ /* 0x000fea0003800000 */
.L_x_11962:
[----:B------:R-:W-:Y:S02]  /*4c20*/  IMAD.MOV.U32 R4, RZ, RZ, R3 ;  /* 0x000000ffff047224 */ /* 0x000fe400078e0003 */
[----:B------:R-:W-:-:S05]  /*4c30*/  IMAD.MOV.U32 R5, RZ, RZ, RZ ;  /* 0x000000ffff057224 */ /* 0x000fca00078e00ff */
[----:B------:R3:W-:Y:S01]  /*4c40*/  STG.E.64 desc[UR36][R8.64], R4 ;  /* 0x0000000408007986 */ /* 0x0007e2000c101b24 */
[----:B------:R-:W-:Y:S05]  /*4c50*/  BRA `(.L_x_11930) ;  /* 0x0000000000047947 */ /* 0x000fea0003800000 */
.L_x_11961:
[----:B------:R0:W-:Y:S02]  /*4c60*/  STG.E desc[UR36][R8.64], R3 ;  /* 0x0000000308007986 */ /* 0x0001e4000c101924 */
.L_x_11930:
[----:B------:R-:W-:Y:S05]  /*4c70*/  BSYNC B6 ;  /* 0x0000000000067941 */ /* 0x000fea0003800000 */
.L_x_11929:
        /* <DEDUP_REMOVED lines=23> */
.L_x_11969:
[----:B------:R0:W-:Y:S01]  /*4df0*/  STG.E.U8 desc[UR36][R8.64], R22 ;  /* 0x0000001608007986 */ /* 0x0001e2000c101124 */
[----:B------:R-:W-:Y:S05]  /*4e00*/  BRA `(.L_x_11971) ;  /* 0x0000000c00507947 */ /* 0x000fea0003800000 */
.L_x_11968:
        /* <DEDUP_REMOVED lines=10> */
.L_x_11973:
[----:B------:R0:W-:Y:S01]  /*4eb0*/  STG.E desc[UR36][R8.64], R22 ;  /* 0x0000001608007986 */ /* 0x0001e2000c101924 */
[----:B------:R-:W-:Y:S05]  /*4ec0*/  BRA `(.L_x_11971) ;  /* 0x0000000c00207947 */ /* 0x000fea0003800000 */
.L_x_11972:
[----:B------:R0:W-:Y:S01]  /*4ed0*/  STG.E.U16 desc[UR36][R8.64], R22 ;  /* 0x0000001608007986 */ /* 0x0001e2000c101524 */
[----:B------:R-:W-:Y:S05]  /*4ee0*/  BRA `(.L_x_11971) ;  /* 0x0000000c00187947 */ /* 0x000fea0003800000 */
.L_x_11967:
        /* <DEDUP_REMOVED lines=9> */
.L_x_11975:
[----:B------:R-:W0:Y:S02]  /*4f80*/  I2F.S16 R0, R22 ;  /* 0x0000001600007306 */ /* 0x000e240000101400 */
[----:B0-----:R-:W-:-:S05]  /*4f90*/  F2FP.F16.F32.PACK_AB R0, RZ, R0 ;  /* 0x00000000ff00723e */ /* 0x001fca00000000ff */
[----:B------:R0:W-:Y:S01]  /*4fa0*/  STG.E.U16 desc[UR36][R8.64], R0 ;  /* 0x0000000008007986 */ /* 0x0001e2000c101524 */
[----:B------:R-:W-:Y:S05]  /*4fb0*/  BRA `(.L_x_11971) ;  /* 0x0000000800e47947 */ /* 0x000fea0003800000 */
.L_x_11974:
        /* <DEDUP_REMOVED lines=10> */
.L_x_11977:
[----:B------:R-:W0:Y:S02]  /*5060*/  I2F.S16 R22, R22 ;  /* 0x0000001600167306 */ /* 0x000e240000101400 */
[----:B0-----:R-:W-:-:S04]  /*5070*/  F2FP.F16.F32.PACK_AB R3, RZ, R22 ;  /* 0x00000016ff03723e */ /* 0x001fc800000000ff */
[----:B------:R-:W-:-:S05]  /*5080*/  PRMT R3, R3, 0x5410, RZ ;  /* 0x0000541003037816 */ /* 0x000fca00000000ff */
[----:B------:R0:W-:Y:S01]  /*5090*/  STG.E desc[UR36][R8.64], R3 ;  /* 0x0000000308007986 */ /* 0x0001e2000c101924 */
[----:B------:R-:W-:Y:S05]  /*50a0*/  BRA `(.L_x_11971) ;  /* 0x0000000800a87947 */ /* 0x000fea0003800000 */
.L_x_11976:
[----:B------:R-:W0:Y:S02]  /*50b0*/  I2F.F64.S16 R4, R22 ;  /* 0x0000001600047312 */ /* 0x000e240000101c00 */
[----:B0-----:R0:W-:Y:S01]  /*50c0*/  STG.E.64 desc[UR36][R8.64], R4 ;  /* 0x0000000408007986 */ /* 0x0011e2000c101b24 */
[----:B------:R-:W-:Y:S05]  /*50d0*/  BRA `(.L_x_11971) ;  /* 0x00000008009c7947 */ /* 0x000fea0003800000 */
.L_x_11966:
        /* <DEDUP_REMOVED lines=10> */
.L_x_11980:
[----:B------:R-:W0:Y:S01]  /*5180*/  I2F.F64.S16 R4, R22 ;  /* 0x0000001600047312 */ /* 0x000e220000101c00 */
[----:B------:R-:W-:-:S05]  /*5190*/  CS2R R6, SRZ ;  /* 0x0000000000067805 */ /* 0x000fca000001ff00 */
[----:B0-----:R0:W-:Y:S01]  /*51a0*/  STG.E.128 desc[UR36][R8.64], R4 ;  /* 0x0000000408007986 */ /* 0x0011e2000c101d24 */
[----:B------:R-:W-:Y:S05]  /*51b0*/  BRA `(.L_x_11971) ;  /* 0x0000000800647947 */ /* 0x000fea0003800000 */
.L_x_11979:
        /* <DEDUP_REMOVED lines=21> */
.L_x_11984:
[----:B------:R-:W-:Y:S05]  /*5310*/  BSYNC B0 ;  /* 0x0000000000007941 */ /* 0x000fea0003800000 */
.L_x_11983:
[----:B------:R-:W-:-:S05]  /*5320*/  LOP3.LUT R5, R0, R5, RZ, 0xfc, !PT ;  /* 0x0000000500057212 */ /* 0x000fca00078efcff */
[----:B------:R0:W-:Y:S01]  /*5330*/  STG.E.U8 desc[UR36][R8.64], R5 ;  /* 0x0000000508007986 */ /* 0x0001e2000c101124 */
[----:B------:R-:W-:Y:S05]  /*5340*/  BRA `(.L_x_11971) ;  /* 0x0000000800007947 */ /* 0x000fea0003800000 */
.L_x_11982:
        /* <DEDUP_REMOVED lines=13> */
.L_x_11986:
[----:B------:R-:W-:Y:S01]  /*5420*/  IMAD.MOV.U32 R0, RZ, RZ, 0x7f ;  /* 0x0000007fff007424 */ /* 0x000fe200078e00ff */
[----:B------:R-:W-:-:S04]  /*5430*/  ISETP.GT.U32.AND P0, PT, R3, 0x7f800000, PT ;  /* 0x7f8000000300780c */ /* 0x000fc80003f04070 */
[----:B------:R-:W-:-:S09]  /*5440*/  SEL R0, R0, 0x7c, P0 ;  /* 0x0000007c00007807 */ /* 0x000fd20000000000 */
.L_x_11987:
[----:B------:R-:W-:Y:S05]  /*5450*/  BSYNC B0 ;  /* 0x0000000000007941 */ /* 0x000fea0003800000 */
.L_x_11985:
[----:B------:R-:W-:-:S04]  /*5460*/  LOP3.LUT R3, R5, 0x80000000, RZ, 0xc0, !PT ;  /* 0x8000000005037812 */ /* 0x000fc800078ec0ff */
[----:B------:R-:W-:-:S04]  /*5470*/  SHF.R.U32.HI R3, RZ, 0x18, R3 ;  /* 0x00000018ff037819 */ /* 0x000fc80000011603 */
[----:B------:R-:W-:-:S05]  /*5480*/  LOP3.LUT R3, R0, R3, RZ, 0xfc, !PT ;  /* 0x0000000300037212 */ /* 0x000fca00078efcff */
[----:B------:R0:W-:Y:S01]  /*5490*/  STG.E.U8 desc[UR36][R8.64], R3 ;  /* 0x0000000308007986 */ /* 0x0001e2000c101124 */
[----:B------:R-:W-:Y:S05]  /*54a0*/  BRA `(.L_x_11971) ;  /* 0x0000000400a87947 */ /* 0x000fea0003800000 */
.L_x_11981:
[----:B------:R-:W0:Y:S02]  /*54b0*/  I2F.S16 R0, R22 ;  /* 0x0000001600007306 */ /* 0x000e240000101400 */
[----:B0-----:R-:W-:-:S05]  /*54c0*/  F2FP.BF16.F32.PACK_AB R0, RZ, R0 ;  /* 0x00000000ff00723e */ /* 0x001fca00000010ff */
[----:B------:R0:W-:Y:S01]  /*54d0*/  STG.E.U16 desc[UR36][R8.64], R0 ;  /* 0x0000000008007986 */ /* 0x0001e2000c101524 */
[----:B------:R-:W-:Y:S05]  /*54e0*/  BRA `(.L_x_11971) ;  /* 0x0000000400987947 */ /* 0x000fea0003800000 */
.L_x_11978:
        /* <DEDUP_REMOVED lines=10> */
.L_x_11990:
        /* <DEDUP_REMOVED lines=17> */
.L_x_11993:
[----:B------:R-:W-:-:S04]  /*56a0*/  LOP3.LUT R3, R5, 0x80000000, RZ, 0xc0, !PT ;  /* 0x8000000005037812 */ /* 0x000fc800078ec0ff */
[----:B------:R-:W-:-:S04]  /*56b0*/  SHF.R.U32.HI R3, RZ, 0x18, R3 ;  /* 0x00000018ff037819 */ /* 0x000fc80000011603 */
[----:B------:R-:W-:-:S04]  /*56c0*/  LOP3.LUT R0, R0, R3, RZ, 0xfc, !PT ;  /* 0x0000000300007212 */ /* 0x000fc800078efcff */
[----:B------:R-:W-:-:S07]  /*56d0*/  PRMT R4, R0, 0x7610, R4 ;  /* 0x0000761000047816 */ /* 0x000fce0000000004 */
.L_x_11992:
[----:B------:R-:W-:Y:S05]  /*56e0*/  BSYNC B0 ;  /* 0x0000000000007941 */ /* 0x000fea0003800000 */
.L_x_11991:
[----:B------:R3:W-:Y:S01]  /*56f0*/  STG.E.U8 desc[UR36][R8.64], R4 ;  /* 0x0000000408007986 */ /* 0x0007e2000c101124 */
[----:B------:R-:W-:Y:S05]  /*5700*/  BRA `(.L_x_11971) ;  /* 0x0000000400107947 */ /* 0x000fea0003800000 */
.L_x_11989:
        /* <DEDUP_REMOVED lines=17> */
.L_x_11996:
[----:B------:R-:W-:-:S04]  /*5820*/  LOP3.LUT R3, R5, 0x80000000, RZ, 0xc0, !PT ;  /* 0x8000000005037812 */ /* 0x000fc800078ec0ff */
[----:B------:R-:W-:-:S04]  /*5830*/  SHF.R.U32.HI R3, RZ, 0x18, R3 ;  /* 0x00000018ff037819 */ /* 0x000fc80000011603 */
[----:B------:R-:W-:-:S04]  /*5840*/  LOP3.LUT R0, R0, R3, RZ, 0xfc, !PT ;  /* 0x0000000300007212 */ /* 0x000fc800078efcff */
[----:B------:R-:W-:-:S07]  /*5850*/  PRMT R4, R0, 0x7610, R4 ;  /* 0x0000761000047816 */ /* 0x000fce0000000004 */
.L_x_11995:
[----:B------:R-:W-:Y:S05]  /*5860*/  BSYNC B0 ;  /* 0x0000000000007941 */ /* 0x000fea0003800000 */
.L_x_11994:
[----:B------:R0:W-:Y:S01]  /*5870*/  STG.E.U8 desc[UR36][R8.64], R4 ;  /* 0x0000000408007986 */ /* 0x0001e2000c101124 */
[----:B------:R-:W-:Y:S05]  /*5880*/  BRA `(.L_x_11971) ;  /* 0x0000000000b07947 */ /* 0x000fea0003800000 */
.L_x_11988:
        /* <DEDUP_REMOVED lines=22> */
.L_x_11970:
        /* <DEDUP_REMOVED lines=16> */
.L_x_11999:
[----:B------:R-:W-:Y:S05]  /*5af0*/  BRA `(.L_x_11971) ;  /* 0x0000000000147947 */ /* 0x000fea0003800000 */
.L_x_11998:
[----:B------:R-:W-:Y:S02]  /*5b00*/  IMAD.MOV.U32 R4, RZ, RZ, R22 ;  /* 0x000000ffff047224 */ /* 0x000fe400078e0016 */
[----:B------:R-:W-:-:S05]  /*5b10*/  IMAD.MOV.U32 R5, RZ, RZ, RZ ;  /* 0x000000ffff057224 */ /* 0x000fca00078e00ff */
[----:B------:R2:W-:Y:S01]  /*5b20*/  STG.E.64 desc[UR36][R8.64], R4 ;  /* 0x0000000408007986 */ /* 0x0005e2000c101b24 */
[----:B------:R-:W-:Y:S05]  /*5b30*/  BRA `(.L_x_11971) ;  /* 0x0000000000047947 */ /* 0x000fea0003800000 */
.L_x_11997:
[----:B------:R0:W-:Y:S02]  /*5b40*/  STG.E desc[UR36][R8.64], R22 ;  /* 0x0000001608007986 */ /* 0x0001e4000c101924 */
.L_x_11971:
        /* <DEDUP_REMOVED lines=23> */
.L_x_12003:
[----:B------:R3:W-:Y:S01]  /*5cc0*/  STG.E.U8 desc[UR36][R8.64], R18 ;  /* 0x0000001208007986 */ /* 0x0007e2000c101124 */
[----:B------:R-:W-:Y:S05]  /*5cd0*/  BRA `(.L_x_12005) ;  /* 0x0000000c00507947 */ /* 0x000fea0003800000 */
.L_x_12002:
        /* <DEDUP_REMOVED lines=10> */
.L_x_12007:
[----:B------:R2:W-:Y:S01]  /*5d80*/  STG.E desc[UR36][R8.64], R18 ;  /* 0x0000001208007986 */ /* 0x0005e2000c101924 */
[----:B------:R-:W-:Y:S05]  /*5d90*/  BRA `(.L_x_12005) ;  /* 0x0000000c00207947 */ /* 0x000fea0003800000 */
.L_x_12006:
[----:B------:R0:W-:Y:S01]  /*5da0*/  STG.E.U16 desc[UR36][R8.64], R18 ;  /* 0x0000001208007986 */ /* 0x0001e2000c101524 */
[----:B------:R-:W-:Y:S05]  /*5db0*/  BRA `(.L_x_12005) ;  /* 0x0000000c00187947 */ /* 0x000fea0003800000 */
.L_x_12001:
        /* <DEDUP_REMOVED lines=9> */
.L_x_12009:
[----:B------:R-:W0:Y:S02]  /*5e50*/  I2F.S16 R0, R18 ;  /* 0x0000001200007306 */ /* 0x000e240000101400 */
[----:B0-----:R-:W-:-:S05]  /*5e60*/  F2FP.F16.F32.PACK_AB R0, RZ, R0 ;  /* 0x00000000ff00723e */ /* 0x001fca00000000ff */
[----:B------:R0:W-:Y:S01]  /*5e70*/  STG.E.U16 desc[UR36][R8.64], R0 ;  /* 0x0000000008007986 */ /* 0x0001e2000c101524 */
[----:B------:R-:W-:Y:S05]  /*5e80*/  BRA `(.L_x_12005) ;  /* 0x0000000800e47947 */ /* 0x000fea0003800000 */
.L_x_12008:
        /* <DEDUP_REMOVED lines=10> */
.L_x_12011:
[----:B------:R-:W0:Y:S02]  /*5f30*/  I2F.S16 R18, R18 ;  /* 0x0000001200127306 */ /* 0x000e240000101400 */
[----:B0-----:R-:W-:-:S04]  /*5f40*/  F2FP.F16.F32.PACK_AB R3, RZ, R18 ;  /* 0x00000012ff03723e */ /* 0x001fc800000000ff */
[----:B------:R-:W-:-:S05]  /*5f50*/  PRMT R3, R3, 0x5410, RZ ;  /* 0x0000541003037816 */ /* 0x000fca00000000ff */
[----:B------:R0:W-:Y:S01]  /*5f60*/  STG.E desc[UR36][R8.64], R3 ;  /* 0x0000000308007986 */ /* 0x0001e2000c101924 */
[----:B------:R-:W-:Y:S05]  /*5f70*/  BRA `(.L_x_12005) ;  /* 0x0000000800a87947 */ /* 0x000fea0003800000 */
.L_x_12010:
[----:B------:R-:W0:Y:S02]  /*5f80*/  I2F.F64.S16 R4, R18 ;  /* 0x0000001200047312 */ /* 0x000e240000101c00 */
[----:B0-----:R0:W-:Y:S01]  /*5f90*/  STG.E.64 desc[UR36][R8.64], R4 ;  /* 0x0000000408007986 */ /* 0x0011e2000c101b24 */
[----:B------:R-:W-:Y:S05]  /*5fa0*/  BRA `(.L_x_12005) ;  /* 0x00000008009c7947 */ /* 0x000fea0003800000 */
.L_x_12000:
        /* <DEDUP_REMOVED lines=10> */
.L_x_12014:
[----:B------:R-:W0:Y:S01]  /*6050*/  I2F.F64.S16 R4, R18 ;  /* 0x0000001200047312 */ /* 0x000e220000101c00 */
[----:B------:R-:W-:-:S05]  /*6060*/  CS2R R6, SRZ ;  /* 0x0000000000067805 */ /* 0x000fca000001ff00 */
[----:B0-----:R0:W-:Y:S01]  /*6070*/  STG.E.128 desc[UR36][R8.64], R4 ;  /* 0x0000000408007986 */ /* 0x0011e2000c101d24 */
[----:B------:R-:W-:Y:S05]  /*6080*/  BRA `(.L_x_12005) ;  /* 0x0000000800647947 */ /* 0x000fea0003800000 */
.L_x_12013:
        /* <DEDUP_REMOVED lines=21> */
.L_x_12018:
[----:B------:R-:W-:Y:S05]  /*61e0*/  BSYNC B0 ;  /* 0x0000000000007941 */ /* 0x000fea0003800000 */
.L_x_12017:
[----:B------:R-:W-:-:S05]  /*61f0*/  LOP3.LUT R5, R0, R5, RZ, 0xfc, !PT ;  /* 0x0000000500057212 */ /* 0x000fca00078efcff */
[----:B------:R0:W-:Y:S01]  /*6200*/  STG.E.U8 desc[UR36][R8.64], R5 ;  /* 0x0000000508007986 */ /* 0x0001e2000c101124 */
[----:B------:R-:W-:Y:S05]  /*6210*/  BRA `(.L_x_12005) ;  /* 0x0000000800007947 */ /* 0x000fea0003800000 */
.L_x_12016:
        /* <DEDUP_REMOVED lines=13> */
.L_x_12020:
[----:B------:R-:W-:Y:S01]  /*62f0*/  IMAD.MOV.U32 R0, RZ, RZ, 0x7f ;  /* 0x0000007fff007424 */ /* 0x000fe200078e00ff */
[----:B------:R-:W-:-:S04]  /*6300*/  ISETP.GT.U32.AND P0, PT, R3, 0x7f800000, PT ;  /* 0x7f8000000300780c */ /* 0x000fc80003f04070 */
[----:B------:R-:W-:-:S09]  /*6310*/  SEL R0, R0, 0x7c, P0 ;  /* 0x0000007c00007807 */ /* 0x000fd20000000000 */
.L_x_12021:
[----:B------:R-:W-:Y:S05]  /*6320*/  BSYNC B0 ;  /* 0x0000000000007941 */ /* 0x000fea0003800000 */
.L_x_12019:
[----:B------:R-:W-:-:S04]  /*6330*/  LOP3.LUT R3, R5, 0x80000000, RZ, 0xc0, !PT ;  /* 0x8000000005037812 */ /* 0x000fc800078ec0ff */
[----:B------:R-:W-:-:S04]  /*6340*/  SHF.R.U32.HI R3, RZ, 0x18, R3 ;  /* 0x00000018ff037819 */ /* 0x000fc80000011603 */
[----:B------:R-:W-:-:S05]  /*6350*/  LOP3.LUT R3, R0, R3, RZ, 0xfc, !PT ;  /* 0x0000000300037212 */ /* 0x000fca00078efcff */
[----:B------:R0:W-:Y:S01]  /*6360*/  STG.E.U8 desc[UR36][R8.64], R3 ;  /* 0x0000000308007986 */ /* 0x0001e2000c101124 */
[----:B------:R-:W-:Y:S05]  /*6370*/  BRA `(.L_x_12005) ;  /* 0x0000000400a87947 */ /* 0x000fea0003800000 */
.L_x_12015:
[----:B------:R-:W0:Y:S02]  /*6380*/  I2F.S16 R0, R18 ;  /* 0x0000001200007306 */ /* 0x000e240000101400 */
[----:B0-----:R-:W-:-:S05]  /*6390*/  F2FP.BF16.F32.PACK_AB R0, RZ, R0 ;  /* 0x00000000ff00723e */ /* 0x001fca00000010ff */
[----:B------:R0:W-:Y:S01]  /*63a0*/  STG.E.U16 desc[UR36][R8.64], R0 ;  /* 0x0000000008007986 */ /* 0x0001e2000c101524 */
[----:B------:R-:W-:Y:S05]  /*63b0*/  BRA `(.L_x_12005) ;  /* 0x0000000400987947 */ /* 0x000fea0003800000 */
.L_x_12012:
        /* <DEDUP_REMOVED lines=10> */
.L_x_12024:
        /* <DEDUP_REMOVED lines=17> */
.L_x_12027:
[----:B------:R-:W-:-:S04]  /*6570*/  LOP3.LUT R3, R5, 0x80000000, RZ, 0xc0, !PT ;  /* 0x8000000005037812 */ /* 0x000fc800078ec0ff */
[----:B------:R-:W-:-:S04]  /*6580*/  SHF.R.U32.HI R3, RZ, 0x18, R3 ;  /* 0x00000018ff037819 */ /* 0x000fc80000011603 */
[----:B------:R-:W-:-:S04]  /*6590*/  LOP3.LUT R0, R0, R3, RZ, 0xfc, !PT ;  /* 0x0000000300007212 */ /* 0x000fc800078efcff */
[----:B------:R-:W-:-:S07]  /*65a0*/  PRMT R4, R0, 0x7610, R4 ;  /* 0x0000761000047816 */ /* 0x000fce0000000004 */
.L_x_12026:
[----:B------:R-:W-:Y:S05]  /*65b0*/  BSYNC B0 ;  /* 0x0000000000007941 */ /* 0x000fea0003800000 */
.L_x_12025:
[----:B------:R0:W-:Y:S01]  /*65c0*/  STG.E.U8 desc[UR36][R8.64], R4 ;  /* 0x0000000408007986 */ /* 0x0001e2000c101124 */
[----:B------:R-:W-:Y:S05]  /*65d0*/  BRA `(.L_x_12005) ;  /* 0x0000000400107947 */ /* 0x000fea0003800000 */
.L_x_12023:
        /* <DEDUP_REMOVED lines=17> */
.L_x_12030:
[----:B------:R-:W-:-:S04]  /*66f0*/  LOP3.LUT R3, R5, 0x80000000, RZ, 0xc0, !PT ;  /* 0x8000000005037812 */ /* 0x000fc800078ec0ff */
[----:B------:R-:W-:-:S04]  /*6700*/  SHF.R.U32.HI R3, RZ, 0x18, R3 ;  /* 0x00000018ff037819 */ /* 0x000fc80000011603 */
[----:B------:R-:W-:-:S04]  /*6710*/  LOP3.LUT R0, R0, R3, RZ, 0xfc, !PT ;  /* 0x0000000300007212 */ /* 0x000fc800078efcff */
[----:B------:R-:W-:-:S07]  /*6720*/  PRMT R4, R0, 0x7610, R4 ;  /* 0x0000761000047816 */ /* 0x000fce0000000004 */
.L_x_12029:
[----:B------:R-:W-:Y:S05]  /*6730*/  BSYNC B0 ;  /* 0x0000000000007941 */ /* 0x000fea0003800000 */
.L_x_12028:
[----:B------:R0:W-:Y:S01]  /*6740*/  STG.E.U8 desc[UR36][R8.64], R4 ;  /* 0x0000000408007986 */ /* 0x0001e2000c101124 */
[----:B------:R-:W-:Y:S05]  /*6750*/  BRA `(.L_x_12005) ;  /* 0x0000000000b07947 */ /* 0x000fea0003800000 */
.L_x_12022:
        /* <DEDUP_REMOVED lines=22> */
.L_x_12004:
        /* <DEDUP_REMOVED lines=16> */
.L_x_12033:
[----:B------:R-:W-:Y:S05]  /*69c0*/  BRA `(.L_x_12005) ;  /* 0x0000000000147947 */ /* 0x000fea0003800000 */
.L_x_12032:
[----:B------:R-:W-:Y:S02]  /*69d0*/  IMAD.MOV.U32 R4, RZ, RZ, R18 ;  /* 0x000000ffff047224 */ /* 0x000fe400078e0012 */
[----:B------:R-:W-:-:S05]  /*69e0*/  IMAD.MOV.U32 R5, RZ, RZ, RZ ;  /* 0x000000ffff057224 */ /* 0x000fca00078e00ff */
[----:B------:R0:W-:Y:S01]  /*69f0*/  STG.E.64 desc[UR36][R8.64], R4 ;  /* 0x0000000408007986 */ /* 0x0001e2000c101b24 */
[----:B------:R-:W-:Y:S05]  /*6a00*/  BRA `(.L_x_12005) ;  /* 0x0000000000047947 */ /* 0x000fea0003800000 */
.L_x_12031:
[----:B------:R0:W-:Y:S02]  /*6a10*/  STG.E desc[UR36][R8.64], R18 ;  /* 0x0000001208007986 */ /* 0x0001e4000c101924 */
.L_x_12005:
[----:B------:R-:W-:-:S07]  /*6a20*/  VIADD R2, R2, 0x80 ;  /* 0x0000008002027836 */ /* 0x000fce0000000000 */
.L_x_11965:
[----:B------:R-:W-:Y:S05]  /*6a30*/  BSYNC B6 ;  /* 0x0000000000067941 */ /* 0x000fea0003800000 */
.L_x_11964:
        /* <DEDUP_REMOVED lines=21> */
.L_x_12037:
[----:B------:R-:W-:Y:S01]  /*6b90*/  STG.E.U8 desc[UR36][R2.64], R16 ;  /* 0x0000001002007986 */ /* 0x000fe2000c101124 */
[----:B------:R-:W-:Y:S05]  /*6ba0*/  EXIT ;  /* 0x000000000000794d */ /* 0x000fea0003800000 */
.L_x_12036:
        /* <DEDUP_REMOVED lines=9> */
.L_x_12040:
[----:B------:R-:W-:Y:S01]  /*6c40*/  STG.E desc[UR36][R2.64], R16 ;  /* 0x0000001002007986 */ /* 0x000fe2000c101924 */
[----:B------:R-:W-:Y:S05]  /*6c50*/  EXIT ;  /* 0x000000000000794d */ /* 0x000fea0003800000 */
.L_x_12039:
[----:B------:R-:W-:Y:S01]  /*6c60*/  STG.E.U16 desc[UR36][R2.64], R16 ;  /* 0x0000001002007986 */ /* 0x000fe2000c101524 */
[----:B------:R-:W-:Y:S05]  /*6c70*/  EXIT ;  /* 0x000000000000794d */ /* 0x000fea0003800000 */
.L_x_12035:
        /* <DEDUP_REMOVED lines=9> */
.L_x_12042:
[----:B------:R-:W0:Y:S02]  /*6d10*/  I2F.S16 R0, R16 ;  /* 0x0000001000007306 */ /* 0x000e240000101400 */
[----:B0-----:R-:W-:-:S05]  /*6d20*/  F2FP.F16.F32.PACK_AB R0, RZ, R0 ;  /* 0x00000000ff00723e */ /* 0x001fca00000000ff */
[----:B------:R-:W-:Y:S01]  /*6d30*/  STG.E.U16 desc[UR36][R2.64], R0 ;  /* 0x0000000002007986 */ /* 0x000fe2000c101524 */
[----:B------:R-:W-:Y:S05]  /*6d40*/  EXIT ;  /* 0x000000000000794d */ /* 0x000fea0003800000 */
.L_x_12041:
        /* <DEDUP_REMOVED lines=10> */
.L_x_12044:
[----:B------:R-:W0:Y:S02]  /*6df0*/  I2F.S16 R16, R16 ;  /* 0x0000001000107306 */ /* 0x000e240000101400 */
[----:B0-----:R-:W-:-:S04]  /*6e00*/  F2FP.F16.F32.PACK_AB R5, RZ, R16 ;  /* 0x00000010ff05723e */ /* 0x001fc800000000ff */
[----:B------:R-:W-:-:S05]  /*6e10*/  PRMT R5, R5, 0x5410, RZ ;  /* 0x0000541005057816 */ /* 0x000fca00000000ff */
[----:B------:R-:W-:Y:S01]  /*6e20*/  STG.E desc[UR36][R2.64], R5 ;  /* 0x0000000502007986 */ /* 0x000fe2000c101924 */
[----:B------:R-:W-:Y:S05]  /*6e30*/  EXIT ;  /* 0x000000000000794d */ /* 0x000fea0003800000 */
.L_x_12043:
[----:B------:R-:W0:Y:S02]  /*6e40*/  I2F.F64.S16 R16, R16 ;  /* 0x0000001000107312 */ /* 0x000e240000101c00 */
[----:B0-----:R-:W-:Y:S01]  /*6e50*/  STG.E.64 desc[UR36][R2.64], R16 ;  /* 0x0000001002007986 */ /* 0x001fe2000c101b24 */
[----:B------:R-:W-:Y:S05]  /*6e60*/  EXIT ;  /* 0x000000000000794d */ /* 0x000fea0003800000 */
.L_x_12034:
        /* <DEDUP_REMOVED lines=10> */
.L_x_12047:
[----:B------:R-:W0:Y:S01]  /*6f10*/  I2F.F64.S16 R16, R16 ;  /* 0x0000001000107312 */ /* 0x000e220000101c00 */
[----:B------:R-:W-:-:S05]  /*6f20*/  CS2R R18, SRZ ;  /* 0x0000000000127805 */ /* 0x000fca000001ff00 */
[----:B0-----:R-:W-:Y:S01]  /*6f30*/  STG.E.128 desc[UR36][R2.64], R16 ;  /* 0x0000001002007986 */ /* 0x001fe2000c101d24 */
[----:B------:R-:W-:Y:S05]  /*6f40*/  EXIT ;  /* 0x000000000000794d */ /* 0x000fea0003800000 */
.L_x_12046:
        /* <DEDUP_REMOVED lines=21> */
.L_x_12051:
[----:B------:R-:W-:Y:S05]  /*70a0*/  BSYNC B0 ;  /* 0x0000000000007941 */ /* 0x000fea0003800000 */
.L_x_12050:
[----:B------:R-:W-:-:S05]  /*70b0*/  LOP3.LUT R5, R0, R5, RZ, 0xfc, !PT ;  /* 0x0000000500057212 */ /* 0x000fca00078efcff */
[----:B------:R-:W-:Y:S01]  /*70c0*/  STG.E.U8 desc[UR36][R2.64], R5 ;  /* 0x0000000502007986 */ /* 0x000fe2000c101124 */
[----:B------:R-:W-:Y:S05]  /*70d0*/  EXIT ;  /* 0x000000000000794d */ /* 0x000fea0003800000 */
.L_x_12049:
        /* <DEDUP_REMOVED lines=13> */
.L_x_12053:
[----:B------:R-:W-:Y:S01]  /*71b0*/  IMAD.MOV.U32 R0, RZ, RZ, 0x7f ;  /* 0x0000007fff007424 */ /* 0x000fe200078e00ff */
[----:B------:R-:W-:-:S04]  /*71c0*/  ISETP.GT.U32.AND P0, PT, R4, 0x7f800000, PT ;  /* 0x7f8000000400780c */ /* 0x000fc80003f04070 */
[----:B------:R-:W-:-:S09]  /*71d0*/  SEL R0, R0, 0x7c, P0 ;  /* 0x0000007c00007807 */ /* 0x000fd20000000000 */
.L_x_12054:
[----:B------:R-:W-:Y:S05]  /*71e0*/  BSYNC B0 ;  /* 0x0000000000007941 */ /* 0x000fea0003800000 */
.L_x_12052:
[----:B------:R-:W-:-:S04]  /*71f0*/  LOP3.LUT R4, R5, 0x80000000, RZ, 0xc0, !PT ;  /* 0x8000000005047812 */ /* 0x000fc800078ec0ff */
[----:B------:R-:W-:-:S04]  /*7200*/  SHF.R.U32.HI R5, RZ, 0x18, R4 ;  /* 0x00000018ff057819 */ /* 0x000fc80000011604 */
[----:B------:R-:W-:-:S05]  /*7210*/  LOP3.LUT R5, R0, R5, RZ, 0xfc, !PT ;  /* 0x0000000500057212 */ /* 0x000fca00078efcff */
[----:B------:R-:W-:Y:S01]  /*7220*/  STG.E.U8 desc[UR36][R2.64], R5 ;  /* 0x0000000502007986 */ /* 0x000fe2000c101124 */
[----:B------:R-:W-:Y:S05]  /*7230*/  EXIT ;  /* 0x000000000000794d */ /* 0x000fea0003800000 */
.L_x_12048:
[----:B------:R-:W0:Y:S02]  /*7240*/  I2F.S16 R0, R16 ;  /* 0x0000001000007306 */ /* 0x000e240000101400 */
[----:B0-----:R-:W-:-:S05]  /*7250*/  F2FP.BF16.F32.PACK_AB R0, RZ, R0 ;  /* 0x00000000ff00723e */ /* 0x001fca00000010ff */
[----:B------:R-:W-:Y:S01]  /*7260*/  STG.E.U16 desc[UR36][R2.64], R0 ;  /* 0x0000000002007986 */ /* 0x000fe2000c101524 */
[----:B------:R-:W-:Y:S05]  /*7270*/  EXIT ;  /* 0x000000000000794d */ /* 0x000fea0003800000 */
.L_x_12045:
        /* <DEDUP_REMOVED lines=10> */
.L_x_12057:
        /* <DEDUP_REMOVED lines=17> */
.L_x_12060:
[----:B------:R-:W-:-:S04]  /*7430*/  LOP3.LUT R0, R7, 0x80000000, RZ, 0xc0, !PT ;  /* 0x8000000007007812 */ /* 0x000fc800078ec0ff */
[----:B------:R-:W-:-:S04]  /*7440*/  SHF.R.U32.HI R5, RZ, 0x18, R0 ;  /* 0x00000018ff057819 */ /* 0x000fc80000011600 */
[----:B------:R-:W-:-:S04]  /*7450*/  LOP3.LUT R4, R4, R5, RZ, 0xfc, !PT ;  /* 0x0000000504047212 */ /* 0x000fc800078efcff */
[----:B------:R-:W-:-:S07]  /*7460*/  PRMT R0, R4, 0x7610, R0 ;  /* 0x0000761004007816 */ /* 0x000fce0000000000 */
.L_x_12059:
[----:B------:R-:W-:Y:S05]  /*7470*/  BSYNC B0 ;  /* 0x0000000000007941 */ /* 0x000fea0003800000 */
.L_x_12058:
[----:B------:R-:W-:Y:S01]  /*7480*/  STG.E.U8 desc[UR36][R2.64], R0 ;  /* 0x0000000002007986 */ /* 0x000fe2000c101124 */
[----:B------:R-:W-:Y:S05]  /*7490*/  EXIT ;  /* 0x000000000000794d */ /* 0x000fea0003800000 */
.L_x_12056:
        /* <DEDUP_REMOVED lines=17> */
.L_x_12063:
[----:B------:R-:W-:-:S04]  /*75b0*/  LOP3.LUT R0, R7, 0x80000000, RZ, 0xc0, !PT ;  /* 0x8000000007007812 */ /* 0x000fc800078ec0ff */
[----:B------:R-:W-:-:S04]  /*75c0*/  SHF.R.U32.HI R5, RZ, 0x18, R0 ;  /* 0x00000018ff057819 */ /* 0x000fc80000011600 */
[----:B------:R-:W-:-:S04]  /*75d0*/  LOP3.LUT R4, R4, R5, RZ, 0xfc, !PT ;  /* 0x0000000504047212 */ /* 0x000fc800078efcff */
[----:B------:R-:W-:-:S07]  /*75e0*/  PRMT R0, R4, 0x7610, R0 ;  /* 0x0000761004007816 */ /* 0x000fce0000000000 */
.L_x_12062:
[----:B------:R-:W-:Y:S05]  /*75f0*/  BSYNC B0 ;  /* 0x0000000000007941 */ /* 0x000fea0003800000 */
.L_x_12061:
[----:B------:R-:W-:Y:S01]  /*7600*/  STG.E.U8 desc[UR36][R2.64], R0 ;  /* 0x0000000002007986 */ /* 0x000fe2000c101124 */
[----:B------:R-:W-:Y:S05]  /*7610*/  EXIT ;  /* 0x000000000000794d */ /* 0x000fea0003800000 */
.L_x_12055:
        /* <DEDUP_REMOVED lines=22> */
.L_x_12038:
        /* <DEDUP_REMOVED lines=16> */
.L_x_12066:
[----:B------:R-:W-:Y:S05]  /*7880*/  EXIT ;  /* 0x000000000000794d */ /* 0x000fea0003800000 */
.L_x_12065:
[----:B------:R-:W-:-:S05]  /*7890*/  IMAD.MOV.U32 R17, RZ, RZ, RZ ;  /* 0x000000ffff117224 */ /* 0x000fca00078e00ff */
[----:B------:R-:W-:Y:S01]  /*78a0*/  STG.E.64 desc[UR36][R2.64], R16 ;  /* 0x0000001002007986 */ /* 0x000fe2000c101b24 */
[----:B------:R-:W-:Y:S05]  /*78b0*/  EXIT ;  /* 0x000000000000794d */ /* 0x000fea0003800000 */
.L_x_12064:
[----:B------:R-:W-:Y:S01]  /*78c0*/  STG.E desc[UR36][R2.64], R16 ;  /* 0x0000001002007986 */ /* 0x000fe2000c101924 */
[----:B------:R-:W-:Y:S05]  /*78d0*/  EXIT ;  /* 0x000000000000794d */ /* 0x000fea0003800000 */
.L_x_12067:
        /* <DEDUP_REMOVED lines=10> */
.L_x_43862:


//--------------------- .text._ZN2at6native18elementwise_kernelILi128ELi4EZNS0_22gpu_kernel_impl_nocastINS0_13AUnaryFunctorIaabZZZNS0_23logical_xor_kernel_cudaERNS_14TensorIteratorEENKUlvE0_clEvENKUlvE0_clEvEUlaaE_EEEEvRNS_18TensorIteratorBaseERKT_EUliE_EEviT1_ --------------------------
	.section	.text._ZN2at6native18elementwise_kernelILi128ELi4EZNS0_22gpu_kernel_impl_nocastINS0_13AUnaryFunctorIaabZZZNS0_23logical_xor_kernel_cudaERNS_14TensorIteratorEENKUlvE0_clEvENKUlvE0_clEvEUlaaE_EEEEvRNS_18TensorIteratorBaseERKT_EUliE_EEviT1_,"ax",@progbits
	.align	128
        .global         _ZN2at6native18elementwise_kernelILi128ELi4EZNS0_22gpu_kernel_impl_nocastINS0_13AUnaryFunctorIaabZZZNS0_23logical_xor_kernel_cudaERNS_14TensorIteratorEENKUlvE0_clEvENKUlvE0_clEvEUlaaE_EEEEvRNS_18TensorIteratorBaseERKT_EUliE_EEviT1_
        .type           _ZN2at6native18elementwise_kernelILi128ELi4EZNS0_22gpu_kernel_impl_nocastINS0_13AUnaryFunctorIaabZZZNS0_23logical_xor_kernel_cudaERNS_14TensorIteratorEENKUlvE0_clEvENKUlvE0_clEvEUlaaE_EEEEvRNS_18TensorIteratorBaseERKT_EUliE_EEviT1_,@function
        .size           _ZN2at6native18elementwise_kernelILi128ELi4EZNS0_22gpu_kernel_impl_nocastINS0_13AUnaryFunctorIaabZZZNS0_23logical_xor_kernel_cudaERNS_14TensorIteratorEENKUlvE0_clEvENKUlvE0_clEvEUlaaE_EEEEvRNS_18TensorIteratorBaseERKT_EUliE_EEviT1_,(.L_x_43863 - _ZN2at6native18elementwise_kernelILi128ELi4EZNS0_22gpu_kernel_impl_nocastINS0_13AUnaryFunctorIaabZZZNS0_23logical_xor_kernel_cudaERNS_14TensorIteratorEENKUlvE0_clEvENKUlvE0_clEvEUlaaE_EEEEvRNS_18TensorIteratorBaseERKT_EUliE_EEviT1_)
        .other          _ZN2at6native18elementwise_kernelILi128ELi4EZNS0_22gpu_kernel_impl_nocastINS0_13AUnaryFunctorIaabZZZNS0_23logical_xor_kernel_cudaERNS_14TensorIteratorEENKUlvE0_clEvENKUlvE0_clEvEUlaaE_EEEEvRNS_18TensorIteratorBaseERKT_EUliE_EEviT1_,@"STO_CUDA_ENTRY STV_DEFAULT"
_ZN2at6native18elementwise_kernelILi128ELi4EZNS0_22gpu_kernel_impl_nocastINS0_13AUnaryFunctorIaabZZZNS0_23logical_xor_kernel_cudaERNS_14TensorIteratorEENKUlvE0_clEvENKUlvE0_clEvEUlaaE_EEEEvRNS_18TensorIteratorBaseERKT_EUliE_EEviT1_:
.text._ZN2at6native18elementwise_kernelILi128ELi4EZNS0_22gpu_kernel_impl_nocastINS0_13AUnaryFunctorIaabZZZNS0_23logical_xor_kernel_cudaERNS_14TensorIteratorEENKUlvE0_clEvENKUlvE0_clEvEUlaaE_EEEEvRNS_18TensorIteratorBaseERKT_EUliE_EEviT1_:
        /* <DEDUP_REMOVED lines=312> */
.L_x_12070:
        /* <DEDUP_REMOVED lines=12> */
.L_x_12069:
[----:B------:R-:W-:Y:S05]  /*1440*/  BSYNC B0 ;  /* 0x0000000000007941 */ /* 0x000fea0003800000 */
.L_x_12068:
        /* <DEDUP_REMOVED lines=305> */
.L_x_12073:
        /* <DEDUP_REMOVED lines=316> */
.L_x_12074:
        /* <DEDUP_REMOVED lines=12> */
.L_x_12072:
[----:B------:R-:W-:Y:S05]  /*3be0*/  BSYNC B0 ;  /* 0x0000000000007941 */ /* 0x000fea0003800000 */
.L_x_12071:
        /* <DEDUP_REMOVED lines=304> */
.L_x_12075:
        /* <DEDUP_REMOVED lines=12> */
.L_x_12076:
        /* <DEDUP_REMOVED lines=13> */
.L_x_43863:


//--------------------- .text._ZN2at6native27unrolled_elementwise_kernelINS0_13AUnaryFunctorIaabZZZNS0_23logical_xor_kernel_cudaERNS_14TensorIteratorEENKUlvE0_clEvENKUlvE0_clEvEUlaaE_EESt5arrayIPcLm2EELi4E23TrivialOffsetCalculatorILi1EjESD_NS0_6memory15LoadWithoutCastENSE_16StoreWithoutCastEEEviT_T0_T2_T3_T4_T5_ --------------------------
	.section	.text._ZN2at6native27unrolled_elementwise_kernelINS0_13AUnaryFunctorIaabZZZNS0_23logical_xor_kernel_cudaERNS_14TensorIteratorEENKUlvE0_clEvENKUlvE0_clEvEUlaaE_EESt5arrayIPcLm2EELi4E23TrivialOffsetCalculatorILi1EjESD_NS0_6memory15LoadWithoutCastENSE_16StoreWithoutCastEEEviT_T0_T2_T3_T4_T5_,"ax",@progbits
	.align	128
        .global         _ZN2at6native27unrolled_elementwise_kernelINS0_13AUnaryFunctorIaabZZZNS0_23logical_xor_kernel_cudaERNS_14TensorIteratorEENKUlvE0_clEvENKUlvE0_clEvEUlaaE_EESt5arrayIPcLm2EELi4E23TrivialOffsetCalculatorILi1EjESD_NS0_6memory15LoadWithoutCastENSE_16StoreWithoutCastEEEviT_T0_T2_T3_T4_T5_
        .type           _ZN2at6native27unrolled_elementwise_kernelINS0_13AUnaryFunctorIaabZZZNS0_23logical_xor_kernel_cudaERNS_14TensorIteratorEENKUlvE0_clEvENKUlvE0_clEvEUlaaE_EESt5arrayIPcLm2EELi4E23TrivialOffsetCalculatorILi1EjESD_NS0_6memory15LoadWithoutCastENSE_16StoreWithoutCastEEEviT_T0_T2_T3_T4_T5_,@function
        .size           _ZN2at6native27unrolled_elementwise_kernelINS0_13AUnaryFunctorIaabZZZNS0_23logical_xor_kernel_cudaERNS_14TensorIteratorEENKUlvE0_clEvENKUlvE0_clEvEUlaaE_EESt5arrayIPcLm2EELi4E23TrivialOffsetCalculatorILi1EjESD_NS0_6memory15LoadWithoutCastENSE_16StoreWithoutCastEEEviT_T0_T2_T3_T4_T5_,(.L_x_43864 - _ZN2at6native27unrolled_elementwise_kernelINS0_13AUnaryFunctorIaabZZZNS0_23logical_xor_kernel_cudaERNS_14TensorIteratorEENKUlvE0_clEvENKUlvE0_clEvEUlaaE_EESt5arrayIPcLm2EELi4E23TrivialOffsetCalculatorILi1EjESD_NS0_6memory15LoadWithoutCastENSE_16StoreWithoutCastEEEviT_T0_T2_T3_T4_T5_)
        .other          _ZN2at6native27unrolled_elementwise_kernelINS0_13AUnaryFunctorIaabZZZNS0_23logical_xor_kernel_cudaERNS_14TensorIteratorEENKUlvE0_clEvENKUlvE0_clEvEUlaaE_EESt5arrayIPcLm2EELi4E23TrivialOffsetCalculatorILi1EjESD_NS0_6memory15LoadWithoutCastENSE_16StoreWithoutCastEEEviT_T0_T2_T3_T4_T5_,@"STO_CUDA_ENTRY STV_DEFAULT"
_ZN2at6native27unrolled_elementwise_kernelINS0_13AUnaryFunctorIaabZZZNS0_23logical_xor_kernel_cudaERNS_14TensorIteratorEENKUlvE0_clEvENKUlvE0_clEvEUlaaE_EESt5arrayIPcLm2EELi4E23TrivialOffsetCalculatorILi1EjESD_NS0_6memory15LoadWithoutCastENSE_16StoreWithoutCastEEEviT_T0_T2_T3_T4_T5_:
.text._ZN2at6native27unrolled_elementwise_kernelINS0_13AUnaryFunctorIaabZZZNS0_23logical_xor_kernel_cudaERNS_14TensorIteratorEENKUlvE0_clEvENKUlvE0_clEvEUlaaE_EESt5arrayIPcLm2EELi4E23TrivialOffsetCalculatorILi1EjESD_NS0_6memory15LoadWithoutCastENSE_16StoreWithoutCastEEEviT_T0_T2_T3_T4_T5_:
        /* <DEDUP_REMOVED lines=17> */
[----:B0-----:R-:W-:Y:S02]  /*0110*/  @!P5 IADD3 R10, P3, R11, R16, RZ ;  /* 0x000000100b0ad210 */ /* 0x001fe40007f7e0ff */
[----:B------:R-:W-:-:S03]  /*0120*/  PRMT R16, RZ, 0x7610, R16 ;  /* 0x00007610ff107816 */ /* 0x000fc60000000010 */
[----:B------:R-:W-:-:S05]  /*0130*/  @!P5 IMAD.X R11, RZ, RZ, R17, P3 ;  /* 0x000000ffff0bd224 */ /* 0x000fca00018e0611 */
[----:B------:R0:W2:Y:S01]  /*0140*/  @!P5 LDG.E.U8 R16, desc[UR4][R10.64] ;  /* 0x000000040a10d981 */ /* 0x0000a2000c1e1100 */
[----:B------:R-:W-:Y:S01]  /*0150*/  @!P0 IMAD R19, R0, 0x200, R13 ;  /* 0x0000020000138824 */ /* 0x000fe200078e020d */
[----:B------:R-:W3:Y:S01]  /*0160*/  @!P0 LDC.64 R4, c[0x0][0x220] ;  /* 0x00008800ff048b82 */ /* 0x000ee20000000a00 */
[----:B------:R-:W-:Y:S01]  /*0170*/  @!P0 VIADD R13, R13, 0x80 ;  /* 0x000000800d0d8836 */ /* 0x000fe20000000000 */
[----:B-1----:R-:W-:-:S04]  /*0180*/  @!P1 IADD3 R8, P4, R15, R8, RZ ;  /* 0x000000080f089210 */ /* 0x002fc80007f9e0ff */
[----:B------:R-:W-:Y:S02]  /*0190*/  ISETP.GE.AND P2, PT, R13, R6, PT ;  /* 0x000000060d00720c */ /* 0x000fe40003f46270 */
[----:B------:R-:W-:Y:S01]  /*01a0*/  PRMT R14, RZ, 0x7610, R14 ;  /* 0x00007610ff0e7816 */ /* 0x000fe2000000000e */
[----:B0-----:R-:W0:Y:S10]  /*01b0*/  @!P5 LDC.64 R10, c[0x0][0x218] ;  /* 0x00008600ff0adb82 */ /* 0x001e340000000a00 */
[----:B------:R-:W1:Y:S01]  /*01c0*/  @!P2 LDC.64 R2, c[0x0][0x220] ;  /* 0x00008800ff02ab82 */ /* 0x000e620000000a00 */
[----:B------:R-:W-:Y:S01]  /*01d0*/  @!P2 IMAD R13, R0, 0x200, R13 ;  /* 0x00000200000da824 */ /* 0x000fe200078e020d */
[----:B---3--:R-:W-:Y:S01]  /*01e0*/  @!P0 IADD3 R12, P3, R19, R4, RZ ;  /* 0x00000004130c8210 */ /* 0x008fe20007f7e0ff */
[----:B------:R-:W-:-:S05]  /*01f0*/  @!P1 IMAD.X R9, RZ, RZ, R9, P4 ;  /* 0x000000ffff099224 */ /* 0x000fca00020e0609 */
[----:B------:R-:W3:Y:S01]  /*0200*/  @!P1 LDG.E.U8 R14, desc[UR4][R8.64] ;  /* 0x00000004080e9981 */ /* 0x000ee2000c1e1100 */
[----:B-1----:R-:W-:Y:S01]  /*0210*/  @!P2 IADD3 R2, P4, R13, R2, RZ ;  /* 0x000000020d02a210 */ /* 0x002fe20007f9e0ff */
[--C-:B------:R-:W-:Y:S01]  /*0220*/  @!P0 IMAD.X R13, RZ, RZ, R5.reuse, P3 ;  /* 0x000000ffff0d8224 */ /* 0x100fe200018e0605 */
[----:B------:R-:W-:-:S06]  /*0230*/  PRMT R5, RZ, 0x7610, R5 ;  /* 0x00007610ff057816 */ /* 0x000fcc0000000005 */
[----:B------:R-:W4:Y:S01]  /*0240*/  @!P0 LDG.E.U8 R5, desc[UR4][R12.64] ;  /* 0x000000040c058981 */ /* 0x000f22000c1e1100 */
[----:B------:R-:W-:-:S05]  /*0250*/  @!P2 IMAD.X R3, RZ, RZ, R3, P4 ;  /* 0x000000ffff03a224 */ /* 0x000fca00020e0603 */
[----:B------:R1:W5:Y:S01]  /*0260*/  @!P2 LDG.E.U8 R2, desc[UR4][R2.64] ;  /* 0x000000040202a981 */ /* 0x000362000c1e1100 */
[----:B------:R-:W-:Y:S01]  /*0270*/  @!P5 IMAD R15, R0, 0x200, R7 ;  /* 0x00000200000fd824 */ /* 0x000fe200078e0207 */
[----:B------:R-:W-:-:S04]  /*0280*/  ULDC.U8 UR6, c[0x0][0x215] ;  /* 0x0000854000067ab9 */ /* 0x000fc80000000000 */
[----:B0-----:R-:W-:Y:S01]  /*0290*/  @!P5 IADD3 R4, P4, R15, R10, RZ ;  /* 0x0000000a0f04d210 */ /* 0x001fe20007f9e0ff */
[----:B------:R-:W-:Y:S01]  /*02a0*/  @!P5 IMAD.MOV.U32 R7, RZ, RZ, R18 ;  /* 0x000000ffff07d224 */ /* 0x000fe200078e0012 */
[----:B------:R-:W-:Y:S01]  /*02b0*/  BSSY B0, `(.L_x_12077) ;  /* 0x000001c000007945 */ /* 0x000fe20003800000 */
[----:B--2---:R-:W-:-:S04]  /*02c0*/  LOP3.LUT P3, RZ, R16, 0xff, RZ, 0xc0, !PT ;  /* 0x000000ff10ff7812 */ /* 0x004fc8000786c0ff */
[----:B------:R-:W-:-:S04]  /*02d0*/  ISETP.NE.XOR P3, PT, RZ, UR6, P3 ;  /* 0x00000006ff007c0c */ /* 0x000fc80009f65a70 */
[----:B-1----:R-:W-:Y:S02]  /*02e0*/  @!P5 SEL R3, RZ, 0x1, !P3 ;  /* 0x00000001ff03d807 */ /* 0x002fe40005800000 */
[----:B---3--:R-:W-:Y:S02]  /*02f0*/  LOP3.LUT P1, RZ, R14, 0xff, RZ, 0xc0, !PT ;  /* 0x000000ff0eff7812 */ /* 0x008fe4000782c0ff */
[----:B----4-:R-:W-:Y:S01]  /*0300*/  LOP3.LUT P0, RZ, R5, 0xff, RZ, 0xc0, !PT ;  /* 0x000000ff05ff7812 */ /* 0x010fe2000780c0ff */
[----:B------:R-:W-:-:S05]  /*0310*/  @!P5 IMAD.X R5, RZ, RZ, R11, P4 ;  /* 0x000000ffff05d224 */ /* 0x000fca00020e060b */
[----:B------:R0:W-:Y:S01]  /*0320*/  @!P5 STG.E.U8 desc[UR4][R4.64], R3 ;  /* 0x000000030400d986 */ /* 0x0001e2000c101104 */
[----:B------:R-:W-:Y:S02]  /*0330*/  ISETP.GE.AND P4, PT, R7, R6, PT ;  /* 0x000000060700720c */ /* 0x000fe40003f86270 */
[----:B-----5:R-:W-:Y:S02]  /*0340*/  ISETP.NE.AND P2, PT, R2, RZ, !P2 ;  /* 0x000000ff0200720c */ /* 0x020fe40005745270 */
[----:B------:R-:W-:Y:S02]  /*0350*/  ISETP.NE.XOR P1, PT, RZ, UR6, P1 ;  /* 0x00000006ff007c0c */ /* 0x000fe40008f25a70 */
[----:B------:R-:W-:Y:S02]  /*0360*/  ISETP.NE.XOR P0, PT, RZ, UR6, P0 ;  /* 0x00000006ff007c0c */ /* 0x000fe40008705a70 */
[----:B------:R-:W-:Y:S02]  /*0370*/  ISETP.NE.XOR P2, PT, RZ, UR6, P2 ;  /* 0x00000006ff007c0c */ /* 0x000fe40009745a70 */
[----:B------:R-:W-:-:S02]  /*0380*/  SEL R9, RZ, 0x1, !P1 ;  /* 0x00000001ff097807 */ /* 0x000fc40004800000 */
        /* <DEDUP_REMOVED lines=14> */
.L_x_12078:
[----:B------:R-:W-:Y:S05]  /*0470*/  BSYNC B0 ;  /* 0x0000000000007941 */ /* 0x000fea0003800000 */
.L_x_12077:
        /* <DEDUP_REMOVED lines=9> */
.L_x_12079:
        /* <DEDUP_REMOVED lines=15> */
.L_x_43864:


//--------------------- .text._ZN2at6native29vectorized_elementwise_kernelILi2ENS0_13AUnaryFunctorIaabZZZNS0_23logical_xor_kernel_cudaERNS_14TensorIteratorEENKUlvE0_clEvENKUlvE0_clEvEUlaaE_EESt5arrayIPcLm2EEEEviT0_T1_ --------------------------
	.section	.text._ZN2at6native29vectorized_elementwise_kernelILi2ENS0_13AUnaryFunctorIaabZZZNS0_23logical_xor_kernel_cudaERNS_14TensorIteratorEENKUlvE0_clEvENKUlvE0_clEvEUlaaE_EESt5arrayIPcLm2EEEEviT0_T1_,"ax",@progbits
	.align	128
        .global         _ZN2at6native29vectorized_elementwise_kernelILi2ENS0_13AUnaryFunctorIaabZZZNS0_23logical_xor_kernel_cudaERNS_14TensorIteratorEENKUlvE0_clEvENKUlvE0_clEvEUlaaE_EESt5arrayIPcLm2EEEEviT0_T1_
        .type           _ZN2at6native29vectorized_elementwise_kernelILi2ENS0_13AUnaryFunctorIaabZZZNS0_23logical_xor_kernel_cudaERNS_14TensorIteratorEENKUlvE0_clEvENKUlvE0_clEvEUlaaE_EESt5arrayIPcLm2EEEEviT0_T1_,@function
        .size           _ZN2at6native29vectorized_elementwise_kernelILi2ENS0_13AUnaryFunctorIaabZZZNS0_23logical_xor_kernel_cudaERNS_14TensorIteratorEENKUlvE0_clEvENKUlvE0_clEvEUlaaE_EESt5arrayIPcLm2EEEEviT0_T1_,(.L_x_43865 - _ZN2at6native29vectorized_elementwise_kernelILi2ENS0_13AUnaryFunctorIaabZZZNS0_23logical_xor_kernel_cudaERNS_14TensorIteratorEENKUlvE0_clEvENKUlvE0_clEvEUlaaE_EESt5arrayIPcLm2EEEEviT0_T1_)
        .other          _ZN2at6native29vectorized_elementwise_kernelILi2ENS0_13AUnaryFunctorIaabZZZNS0_23logical_xor_kernel_cudaERNS_14TensorIteratorEENKUlvE0_clEvENKUlvE0_clEvEUlaaE_EESt5arrayIPcLm2EEEEviT0_T1_,@"STO_CUDA_ENTRY STV_DEFAULT"
_ZN2at6native29vectorized_elementwise_kernelILi2ENS0_13AUnaryFunctorIaabZZZNS0_23logical_xor_kernel_cudaERNS_14TensorIteratorEENKUlvE0_clEvENKUlvE0_clEvEUlaaE_EESt5arrayIPcLm2EEEEviT0_T1_:
.text._ZN2at6native29vectorized_elementwise_kernelILi2ENS0_13AUnaryFunctorIaabZZZNS0_23logical_xor_kernel_cudaERNS_14TensorIteratorEENKUlvE0_clEvENKUlvE0_clEvEUlaaE_EESt5arrayIPcLm2EEEEviT0_T1_:
        /* <DEDUP_REMOVED lines=60> */
.L_x_12080:
[----:B------:R-:W0:Y:S01]  /*03c0*/  S2R R17, SR_TID.X ;  /* 0x0000000000117919 */ /* 0x000e220000002100 */
[----:B------:R-:W-:Y:S02]  /*03d0*/  PRMT R20, RZ, 0x7610, R20 ;  /* 0x00007610ff147816 */ /* 0x000fe40000000014 */
[C---:B0-----:R-:W-:Y:S01]  /*03e0*/  ISETP.GE.AND P1, PT, R17.reuse, R0, PT ;  /* 0x000000001100720c */ /* 0x041fe20003f26270 */
[----:B------:R-:W-:Y:S02]  /*03f0*/  VIADD R22, R17, 0x80 ;  /* 0x0000008011167836 */ /* 0x000fe40000000000 */
[----:B------:R-:W-:-:S10]  /*0400*/  IMAD.MOV.U32 R19, RZ, RZ, R17 ;  /* 0x000000ffff137224 */ /* 0x000fd400078e0011 */
[----:B------:R-:W-:Y:S01]  /*0410*/  @!P1 IMAD.MOV.U32 R19, RZ, RZ, R22 ;  /* 0x000000ffff139224 */ /* 0x000fe200078e0016 */
[----:B------:R-:W0:Y:S01]  /*0420*/  @!P1 LDC.64 R6, c[0x0][0x220] ;  /* 0x00008800ff069b82 */ /* 0x000e220000000a00 */
[----:B------:R-:W-:-:S03]  /*0430*/  @!P1 VIADD R3, R17, UR4 ;  /* 0x0000000411039c36 */ /* 0x000fc60008000000 */
[----:B------:R-:W-:-:S13]  /*0440*/  ISETP.GE.AND P3, PT, R19, R0, PT ;  /* 0x000000001300720c */ /* 0x000fda0003f66270 */
[C---:B------:R-:W-:Y:S01]  /*0450*/  @!P3 VIADD R11, R19.reuse, UR4 ;  /* 0x00000004130bbc36 */ /* 0x040fe20008000000 */
[----:B------:R-:W1:Y:S01]  /*0460*/  @!P3 LDC.64 R4, c[0x0][0x220] ;  /* 0x00008800ff04bb82 */ /* 0x000e620000000a00 */
[----:B------:R-:W-:-:S05]  /*0470*/  @!P3 VIADD R19, R19, 0x80 ;  /* 0x000000801313b836 */ /* 0x000fca0000000000 */
[----:B------:R-:W-:Y:S02]  /*0480*/  ISETP.GE.AND P0, PT, R19, R0, PT ;  /* 0x000000001300720c */ /* 0x000fe40003f06270 */
[----:B0-----:R-:W-:-:S05]  /*0490*/  @!P1 IADD3 R2, P6, R3, R6, RZ ;  /* 0x0000000603029210 */ /* 0x001fca0007fde0ff */
[----:B------:R-:W-:-:S06]  /*04a0*/  @!P1 IMAD.X R3, RZ, RZ, R7, P6 ;  /* 0x000000ffff039224 */ /* 0x000fcc00030e0607 */
[C---:B------:R-:W-:Y:S01]  /*04b0*/  @!P0 VIADD R9, R19.reuse, UR4 ;  /* 0x0000000413098c36 */ /* 0x040fe20008000000 */
[----:B------:R-:W0:Y:S01]  /*04c0*/  @!P0 LDC.64 R14, c[0x0][0x220] ;  /* 0x00008800ff0e8b82 */ /* 0x000e220000000a00 */
[----:B------:R-:W-:Y:S01]  /*04d0*/  @!P0 VIADD R19, R19, 0x80 ;  /* 0x0000008013138836 */ /* 0x000fe20000000000 */
[----:B-1----:R-:W-:-:S04]  /*04e0*/  @!P3 IADD3 R10, P6, R11, R4, RZ ;  /* 0x000000040b0ab210 */ /* 0x002fc80007fde0ff */
[----:B------:R-:W-:Y:S01]  /*04f0*/  ISETP.GE.AND P2, PT, R19, R0, PT ;  /* 0x000000001300720c */ /* 0x000fe20003f46270 */
[----:B------:R-:W-:-:S05]  /*0500*/  @!P3 IMAD.X R11, RZ, RZ, R5, P6 ;  /* 0x000000ffff0bb224 */ /* 0x000fca00030e0605 */
[----:B------:R1:W2:Y:S07]  /*0510*/  @!P3 LDG.E.U8 R20, desc[UR8][R10.64] ;  /* 0x000000080a14b981 */ /* 0x0002ae000c1e1100 */
[C---:B------:R-:W-:Y:S01]  /*0520*/  @!P2 VIADD R27, R19.reuse, UR4 ;  /* 0x00000004131bac36 */ /* 0x040fe20008000000 */
[----:B------:R-:W3:Y:S01]  /*0530*/  @!P2 LDC.64 R12, c[0x0][0x220] ;  /* 0x00008800ff0cab82 */ /* 0x000ee20000000a00 */
[----:B------:R-:W-:-:S05]  /*0540*/  @!P2 VIADD R19, R19, 0x80 ;  /* 0x000000801313a836 */ /* 0x000fca0000000000 */
[----:B------:R-:W-:-:S13]  /*0550*/  ISETP.GE.AND P4, PT, R19, R0, PT ;  /* 0x000000001300720c */ /* 0x000fda0003f86270 */
[----:B------:R-:W-:Y:S01]  /*0560*/  @!P4 VIADD R25, R19, UR4 ;  /* 0x000000041319cc36 */ /* 0x000fe20008000000 */
[----:B0-----:R-:W-:Y:S01]  /*0570*/  @!P0 IADD3 R14, P3, R9, R14, RZ ;  /* 0x0000000e090e8210 */ /* 0x001fe20007f7e0ff */
[----:B------:R-:W-:Y:S01]  /*0580*/  @!P4 VIADD R19, R19, 0x80 ;  /* 0x000000801313c836 */ /* 0x000fe20000000000 */
[----:B------:R-:W0:Y:S04]  /*0590*/  @!P4 LDC.64 R4, c[0x0][0x220] ;  /* 0x00008800ff04cb82 */ /* 0x000e280000000a00 */
[----:B------:R-:W-:-:S13]  /*05a0*/  ISETP.GE.AND P5, PT, R19, R0, PT ;  /* 0x000000001300720c */ /* 0x000fda0003fa6270 */
[C---:B------:R-:W-:Y:S01]  /*05b0*/  @!P5 VIADD R23, R19.reuse, UR4 ;  /* 0x000000041317dc36 */ /* 0x040fe20008000000 */
[----:B------:R-:W4:Y:S01]  /*05c0*/  @!P5 LDC.64 R6, c[0x0][0x220] ;  /* 0x00008800ff06db82 */ /* 0x000f220000000a00 */
[----:B------:R-:W-:-:S05]  /*05d0*/  @!P5 VIADD R19, R19, 0x80 ;  /* 0x000000801313d836 */ /* 0x000fca0000000000 */
[----:B------:R-:W-:Y:S01]  /*05e0*/  ISETP.GE.AND P6, PT, R19, R0, PT ;  /* 0x000000001300720c */ /* 0x000fe20003fc6270 */
[----:B------:R-:W-:-:S12]  /*05f0*/  @!P0 IMAD.X R15, RZ, RZ, R15, P3 ;  /* 0x000000ffff0f8224 */ /* 0x000fd800018e060f */
[C---:B------:R-:W-:Y:S01]  /*0600*/  @!P6 VIADD R21, R19.reuse, UR4 ;  /* 0x000000041315ec36 */ /* 0x040fe20008000000 */
[----:B------:R-:W-:Y:S01]  /*0610*/  PRMT R16, RZ, 0x7610, R16 ;  /* 0x00007610ff107816 */ /* 0x000fe20000000010 */
[----:B------:R-:W-:Y:S01]  /*0620*/  @!P6 VIADD R19, R19, 0x80 ;  /* 0x000000801313e836 */ /* 0x000fe20000000000 */
[----:B------:R-:W5:Y:S04]  /*0630*/  @!P6 LDC.64 R8, c[0x0][0x220] ;  /* 0x00008800ff08eb82 */ /* 0x000f680000000a00 */
[----:B------:R-:W-:Y:S01]  /*0640*/  ISETP.GE.AND P3, PT, R19, R0, PT ;  /* 0x000000001300720c */ /* 0x000fe20003f66270 */
[----:B------:R0:W2:Y:S01]  /*0650*/  @!P0 LDG.E.U8 R16, desc[UR8][R14.64] ;  /* 0x000000080e108981 */ /* 0x0000a2000c1e1100 */
[----:B---3--:R-:W-:-:S11]  /*0660*/  @!P2 IADD3 R12, P0, R27, R12, RZ ;  /* 0x0000000c1b0ca210 */ /* 0x008fd60007f1e0ff */
[----:B-1----:R-:W1:Y:S01]  /*0670*/  @!P3 LDC.64 R10, c[0x0][0x220] ;  /* 0x00008800ff0abb82 */ /* 0x002e620000000a00 */
[----:B------:R-:W-:Y:S01]  /*0680*/  @!P2 IMAD.X R13, RZ, RZ, R13, P0 ;  /* 0x000000ffff0da224 */ /* 0x000fe200000e060d */
[----:B0-----:R-:W-:Y:S02]  /*0690*/  @!P4 IADD3 R4, P0, R25, R4, RZ ;  /* 0x000000041904c210 */ /* 0x001fe40007f1e0ff */
[----:B------:R-:W-:Y:S02]  /*06a0*/  PRMT R18, RZ, 0x7610, R18 ;  /* 0x00007610ff127816 */ /* 0x000fe40000000012 */
[----:B------:R-:W-:Y:S01]  /*06b0*/  PRMT R25, RZ, 0x7610, R25 ;  /* 0x00007610ff197816 */ /* 0x000fe20000000019 */
[----:B------:R-:W-:Y:S01]  /*06c0*/  @!P4 IMAD.X R5, RZ, RZ, R5, P0 ;  /* 0x000000ffff05c224 */ /* 0x000fe200000e0605 */
[----:B------:R-:W-:Y:S01]  /*06d0*/  PRMT R24, RZ, 0x7610, R24 ;  /* 0x00007610ff187816 */ /* 0x000fe20000000018 */
[----:B------:R-:W-:Y:S01]  /*06e0*/  @!P3 VIADD R15, R19, UR4 ;  /* 0x00000004130fbc36 */ /* 0x000fe20008000000 */
[----:B------:R0:W3:Y:S01]  /*06f0*/  @!P1 LDG.E.U8 R18, desc[UR8][R2.64] ;  /* 0x0000000802129981 */ /* 0x0000e2000c1e1100 */
[----:B----4-:R-:W-:-:S03]  /*0700*/  @!P5 IADD3 R6, P0, R23, R6, RZ ;  /* 0x000000061706d210 */ /* 0x010fc60007f1e0ff */
[----:B------:R4:W3:Y:S01]  /*0710*/  @!P4 LDG.E.U8 R25, desc[UR8][R4.64] ;  /* 0x000000080419c981 */ /* 0x0008e2000c1e1100 */
[----:B-----5:R-:W-:-:S03]  /*0720*/  @!P6 IADD3 R8, P4, R21, R8, RZ ;  /* 0x000000081508e210 */ /* 0x020fc60007f9e0ff */
[----:B------:R-:W5:Y:S01]  /*0730*/  @!P2 LDG.E.U8 R24, desc[UR8][R12.64] ;  /* 0x000000080c18a981 */ /* 0x000f62000c1e1100 */
[----:B------:R-:W-:Y:S01]  /*0740*/  PRMT R14, RZ, 0x7610, R14 ;  /* 0x00007610ff0e7816 */ /* 0x000fe2000000000e */
[----:B------:R-:W-:Y:S01]  /*0750*/  @!P5 IMAD.X R7, RZ, RZ, R7, P0 ;  /* 0x000000ffff07d224 */ /* 0x000fe200000e0607 */
[----:B0-----:R-:W0:Y:S01]  /*0760*/  @!P1 LDC.64 R2, c[0x0][0x218] ;  /* 0x00008600ff029b82 */ /* 0x001e220000000a00 */
[----:B-1----:R-:W-:Y:S01]  /*0770*/  @!P3 IADD3 R10, P2, R15, R10, RZ ;  /* 0x0000000a0f0ab210 */ /* 0x002fe20007f5e0ff */
[----:B------:R-:W-:Y:S01]  /*0780*/  @!P6 IMAD.X R9, RZ, RZ, R9, P4 ;  /* 0x000000ffff09e224 */ /* 0x000fe200020e0609 */
[----:B------:R-:W-:Y:S01]  /*0790*/  PRMT R15, RZ, 0x7610, R15 ;  /* 0x00007610ff0f7816 */ /* 0x000fe2000000000f */
[----:B------:R-:W5:Y:S02]  /*07a0*/  @!P5 LDG.E.U8 R14, desc[UR8][R6.64] ;  /* 0x00000008060ed981 */ /* 0x000f64000c1e1100 */
[----:B------:R-:W-:-:S03]  /*07b0*/  @!P3 IMAD.X R11, RZ, RZ, R11, P2 ;  /* 0x000000ffff0bb224 */ /* 0x000fc600010e060b */
[----:B------:R1:W5:Y:S04]  /*07c0*/  @!P6 LDG.E.U8 R15, desc[UR8][R8.64] ;  /* 0x00000008080fe981 */ /* 0x000368000c1e1100 */
[----:B------:R-:W5:Y:S01]  /*07d0*/  @!P3 LDG.E.U8 R10, desc[UR8][R10.64] ;  /* 0x000000080a0ab981 */ /* 0x000f62000c1e1100 */
[----:B----4-:R-:W-:Y:S02]  /*07e0*/  @!P1 VIADD R5, R17, UR4 ;  /* 0x0000000411059c36 */ /* 0x010fe40008000000 */
[----:B------:R-:W-:-:S03]  /*07f0*/  @!P1 IMAD.MOV.U32 R17, RZ, RZ, R22 ;  /* 0x000000ffff119224 */ /* 0x000fc600078e0016 */
[----:B0-----:R-:W-:-:S05]  /*0800*/  @!P1 IADD3 R2, P4, R5, R2, RZ ;  /* 0x0000000205029210 */ /* 0x001fca0007f9e0ff */
[----:B------:R-:W-:Y:S01]  /*0810*/  @!P1 IMAD.X R3, RZ, RZ, R3, P4 ;  /* 0x000000ffff039224 */ /* 0x000fe200020e0603 */
[----:B------:R-:W-:Y:S04]  /*0820*/  BSSY B0, `(.L_x_12081) ;  /* 0x000004b000007945 */ /* 0x000fe80003800000 */
[----:B------:R-:W-:Y:S01]  /*0830*/  BSSY B1, `(.L_x_12082) ;  /* 0x0000042000017945 */ /* 0x000fe20003800000 */
[----:B--2---:R-:W-:-:S04]  /*0840*/  LOP3.LUT P5, RZ, R16, 0xff, RZ, 0xc0, !PT ;  /* 0x000000ff10ff7812 */ /* 0x004fc800078ac0ff */
[----:B------:R-:W-:-:S04]  /*0850*/  ISETP.NE.XOR P5, PT, RZ, UR10, P5 ;  /* 0x0000000aff007c0c */ /* 0x000fc8000afa5a70 */
[----:B-1----:R-:W-:Y:S02]  /*0860*/  SEL R9, RZ, 0x1, !P5 ;  /* 0x00000001ff097807 */ /* 0x002fe40006800000 */
[----:B------:R-:W-:Y:S02]  /*0870*/  ISETP.GE.AND P5, PT, R17, R0, PT ;  /* 0x000000001100720c */ /* 0x000fe40003fa6270 */
[----:B---3--:R-:W-:-:S04]  /*0880*/  LOP3.LUT P0, RZ, R18, 0xff, RZ, 0xc0, !PT ;  /* 0x000000ff12ff7812 */ /* 0x008fc8000780c0ff */
[----:B------:R-:W-:Y:S02]  /*0890*/  ISETP.NE.XOR P2, PT, RZ, UR10, P0 ;  /* 0x0000000aff007c0c */ /* 0x000fe40008745a70 */
[----:B------:R-:W-:Y:S02]  /*08a0*/  LOP3.LUT P0, RZ, R20, 0xff, RZ, 0xc0, !PT ;  /* 0x000000ff14ff7812 */ /* 0x000fe4000780c0ff */
[----:B------:R-:W-:Y:S02]  /*08b0*/  @!P1 SEL R5, RZ, 0x1, !P2 ;  /* 0x00000001ff059807 */ /* 0x000fe40005000000 */
[----:B------:R-:W-:Y:S02]  /*08c0*/  ISETP.NE.XOR P0, PT, RZ, UR10, P0 ;  /* 0x0000000aff007c0c */ /* 0x000fe40008705a70 */
[----:B-----5:R-:W-:Y:S01]  /*08d0*/  LOP3.LUT P4, RZ, R24, 0xff, RZ, 0xc0, !PT ;  /* 0x000000ff18ff7812 */ /* 0x020fe2000788c0ff */
[----:B------:R0:W-:Y:S01]  /*08e0*/  @!P1 STG.E.U8 desc[UR8][R2.64], R5 ;  /* 0x0000000502009986 */ /* 0x0001e2000c101108 */
[----:B------:R-:W-:-:S02]  /*08f0*/  SEL R7, RZ, 0x1, !P0 ;  /* 0x00000001ff077807 */ /* 0x000fc40004000000 */
[----:B------:R-:W-:Y:S02]  /*0900*/  LOP3.LUT P2, RZ, R25, 0xff, RZ, 0xc0, !PT ;  /* 0x000000ff19ff7812 */ /* 0x000fe4000784c0ff */
[----:B------:R-:W-:Y:S02]  /*0910*/  LOP3.LUT P1, RZ, R14, 0xff, RZ, 0xc0, !PT ;  /* 0x000000ff0eff7812 */ /* 0x000fe4000782c0ff */
[----:B------:R-:W-:Y:S02]  /*0920*/  LOP3.LUT P0, RZ, R15, 0xff, RZ, 0xc0, !PT ;  /* 0x000000ff0fff7812 */ /* 0x000fe4000780c0ff */
[----:B------:R-:W-:Y:S02]  /*0930*/  ISETP.NE.AND P3, PT, R10, RZ, !P3 ;  /* 0x000000ff0a00720c */ /* 0x000fe40005f65270 */
[----:B------:R-:W-:Y:S02]  /*0940*/  ISETP.NE.XOR P4, PT, RZ, UR10, P4 ;  /* 0x0000000aff007c0c */ /* 0x000fe4000a785a70 */
[----:B------:R-:W-:-:S02]  /*0950*/  ISETP.NE.XOR P2, PT, RZ, UR10, P2 ;  /* 0x0000000aff007c0c */ /* 0x000fc40009745a70 */
[----:B------:R-:W-:Y:S02]  /*0960*/  ISETP.NE.XOR P1, PT, RZ, UR10, P1 ;  /* 0x0000000aff007c0c */ /* 0x000fe40008f25a70 */
[----:B------:R-:W-:Y:S02]  /*0970*/  ISETP.NE.XOR P0, PT, RZ, UR10, P0 ;  /* 0x0000000aff007c0c */ /* 0x000fe40008705a70 */
[----:B------:R-:W-:Y:S02]  /*0980*/  ISETP.NE.XOR P3, PT, RZ, UR10, P3 ;  /* 0x0000000aff007c0c */ /* 0x000fe40009f65a70 */
[----:B0-----:R-:W-:Y:S02]  /*0990*/  SEL R5, RZ, 0x1, !P4 ;  /* 0x00000001ff057807 */ /* 0x001fe40006000000 */
[----:B------:R-:W-:Y:S02]  /*09a0*/  SEL R11, RZ, 0x1, !P2 ;  /* 0x00000001ff0b7807 */ /* 0x000fe40005000000 */
[----:B------:R-:W-:-:S02]  /*09b0*/  SEL R13, RZ, 0x1, !P1 ;  /* 0x00000001ff0d7807 */ /* 0x000fc40004800000 */
        /* <DEDUP_REMOVED lines=16> */
.L_x_12083:
        /* <DEDUP_REMOVED lines=8> */
.L_x_12084:
        /* <DEDUP_REMOVED lines=8> */
.L_x_12085:
        /* <DEDUP_REMOVED lines=9> */
.L_x_12086:
[----:B------:R-:W-:Y:S05]  /*0c50*/  BSYNC B1 ;  /* 0x0000000000017941 */ /* 0x000fea0003800000 */
.L_x_12082:
[----:B------:R-:W-:-:S13]  /*0c60*/  ISETP.GE.AND P0, PT, R17, R0, PT ;  /* 0x000000001100720c */ /* 0x000fda0003f06270 */
[----:B-1----:R-:W1:Y:S01]  /*0c70*/  @!P0 LDC.64 R4, c[0x0][0x218] ;  /* 0x00008600ff048b82 */ /* 0x002e620000000a00 */
[C---:B0-2---:R-:W-:Y:S02]  /*0c80*/  @!P0 VIADD R3, R17.reuse, UR4 ;  /* 0x0000000411038c36 */ /* 0x045fe40008000000 */
[----:B------:R-:W-:-:S03]  /*0c90*/  @!P0 VIADD R17, R17, 0x80 ;  /* 0x0000008011118836 */ /* 0x000fc60000000000 */
[----:B-1----:R-:W-:-:S05]  /*0ca0*/  @!P0 IADD3 R2, P1, R3, R4, RZ ;  /* 0x0000000403028210 */ /* 0x002fca0007f3e0ff */
[----:B------:R-:W-:-:S05]  /*0cb0*/  @!P0 IMAD.X R3, RZ, RZ, R5, P1 ;  /* 0x000000ffff038224 */ /* 0x000fca00008e0605 */
[----:B------:R2:W-:Y:S03]  /*0cc0*/  @!P0 STG.E.U8 desc[UR8][R2.64], R15 ;  /* 0x0000000f02008986 */ /* 0x0005e6000c101108 */
.L_x_12087:
[----:B------:R-:W-:Y:S05]  /*0cd0*/  BSYNC B0 ;  /* 0x0000000000007941 */ /* 0x000fea0003800000 */
.L_x_12081:
        /* <DEDUP_REMOVED lines=10> */
.L_x_12088:
        /* <DEDUP_REMOVED lines=16> */
.L_x_43865:


//--------------------- .text._ZN2at6native29vectorized_elementwise_kernelILi4ENS0_13AUnaryFunctorIaabZZZNS0_23logical_xor_kernel_cudaERNS_14TensorIteratorEENKUlvE0_clEvENKUlvE0_clEvEUlaaE_EESt5arrayIPcLm2EEEEviT0_T1_ --------------------------
	.section	.text._ZN2at6native29vectorized_elementwise_kernelILi4ENS0_13AUnaryFunctorIaabZZZNS0_23logical_xor_kernel_cudaERNS_14TensorIteratorEENKUlvE0_clEvENKUlvE0_clEvEUlaaE_EESt5arrayIPcLm2EEEEviT0_T1_,"ax",@progbits
	.align	128
        .global         _ZN2at6native29vectorized_elementwise_kernelILi4ENS0_13AUnaryFunctorIaabZZZNS0_23logical_xor_kernel_cudaERNS_14TensorIteratorEENKUlvE0_clEvENKUlvE0_clEvEUlaaE_EESt5arrayIPcLm2EEEEviT0_T1_
        .type           _ZN2at6native29vectorized_elementwise_kernelILi4ENS0_13AUnaryFunctorIaabZZZNS0_23logical_xor_kernel_cudaERNS_14TensorIteratorEENKUlvE0_clEvENKUlvE0_clEvEUlaaE_EESt5arrayIPcLm2EEEEviT0_T1_,@function
        .size           _ZN2at6native29vectorized_elementwise_kernelILi4ENS0_13AUnaryFunctorIaabZZZNS0_23logical_xor_kernel_cudaERNS_14TensorIteratorEENKUlvE0_clEvENKUlvE0_clEvEUlaaE_EESt5arrayIPcLm2EEEEviT0_T1_,(.L_x_43866 - _ZN2at6native29vectorized_elementwise_kernelILi4ENS0_13AUnaryFunctorIaabZZZNS0_23logical_xor_kernel_cudaERNS_14TensorIteratorEENKUlvE0_clEvENKUlvE0_clEvEUlaaE_EESt5arrayIPcLm2EEEEviT0_T1_)
        .other          _ZN2at6native29vectorized_elementwise_kernelILi4ENS0_13AUnaryFunctorIaabZZZNS0_23logical_xor_kernel_cudaERNS_14TensorIteratorEENKUlvE0_clEvENKUlvE0_clEvEUlaaE_EESt5arrayIPcLm2EEEEviT0_T1_,@"STO_CUDA_ENTRY STV_DEFAULT"
_ZN2at6native29vectorized_elementwise_kernelILi4ENS0_13AUnaryFunctorIaabZZZNS0_23logical_xor_kernel_cudaERNS_14TensorIteratorEENKUlvE0_clEvENKUlvE0_clEvEUlaaE_EESt5arrayIPcLm2EEEEviT0_T1_:
.text._ZN2at6native29vectorized_elementwise_kernelILi4ENS0_13AUnaryFunctorIaabZZZNS0_23logical_xor_kernel_cudaERNS_14TensorIteratorEENKUlvE0_clEvENKUlvE0_clEvEUlaaE_EESt5arrayIPcLm2EEEEviT0_T1_:
        /* <DEDUP_REMOVED lines=58> */
.L_x_12089:
        /* <DEDUP_REMOVED lines=112> */
.L_x_12092:
        /* <DEDUP_REMOVED lines=8> */
.L_x_12093:
        /* <DEDUP_REMOVED lines=8> */
.L_x_12094:
        /* <DEDUP_REMOVED lines=9> */
.L_x_12095:
[----:B------:R-:W-:Y:S05]  /*0c30*/  BSYNC B1 ;  /* 0x0000000000017941 */ /* 0x000fea0003800000 */
.L_x_12091:
[----:B------:R-:W-:-:S13]  /*0c40*/  ISETP.GE.AND P0, PT, R17, R0, PT ;  /* 0x000000001100720c */ /* 0x000fda0003f06270 */
[----:B-1----:R-:W1:Y:S01]  /*0c50*/  @!P0 LDC.64 R4, c[0x0][0x218] ;  /* 0x00008600ff048b82 */ /* 0x002e620000000a00 */
[C---:B0-2---:R-:W-:Y:S02]  /*0c60*/  @!P0 VIADD R3, R17.reuse, UR4 ;  /* 0x0000000411038c36 */ /* 0x045fe40008000000 */
[----:B------:R-:W-:-:S03]  /*0c70*/  @!P0 VIADD R17, R17, 0x80 ;  /* 0x0000008011118836 */ /* 0x000fc60000000000 */
[----:B-1----:R-:W-:-:S05]  /*0c80*/  @!P0 IADD3 R2, P1, R3, R4, RZ ;  /* 0x0000000403028210 */ /* 0x002fca0007f3e0ff */
[----:B------:R-:W-:-:S05]  /*0c90*/  @!P0 IMAD.X R3, RZ, RZ, R5, P1 ;  /* 0x000000ffff038224 */ /* 0x000fca00008e0605 */
[----:B------:R2:W-:Y:S03]  /*0ca0*/  @!P0 STG.E.U8 desc[UR8][R2.64], R15 ;  /* 0x0000000f02008986 */ /* 0x0005e6000c101108 */
.L_x_12096:
[----:B------:R-:W-:Y:S05]  /*0cb0*/  BSYNC B0 ;  /* 0x0000000000007941 */ /* 0x000fea0003800000 */
.L_x_12090:
        /* <DEDUP_REMOVED lines=10> */
.L_x_12097:
        /* <DEDUP_REMOVED lines=10> */
.L_x_43866:


//--------------------- .text._ZN2at6native29vectorized_elementwise_kernelILi8ENS0_13AUnaryFunctorIaabZZZNS0_23logical_xor_kernel_cudaERNS_14TensorIteratorEENKUlvE0_clEvENKUlvE0_clEvEUlaaE_EESt5arrayIPcLm2EEEEviT0_T1_ --------------------------
	.section	.text._ZN2at6native29vectorized_elementwise_kernelILi8ENS0_13AUnaryFunctorIaabZZZNS0_23logical_xor_kernel_cudaERNS_14TensorIteratorEENKUlvE0_clEvENKUlvE0_clEvEUlaaE_EESt5arrayIPcLm2EEEEviT0_T1_,"ax",@progbits
	.align	128
        .global         _ZN2at6native29vectorized_elementwise_kernelILi8ENS0_13AUnaryFunctorIaabZZZNS0_23logical_xor_kernel_cudaERNS_14TensorIteratorEENKUlvE0_clEvENKUlvE0_clEvEUlaaE_EESt5arrayIPcLm2EEEEviT0_T1_
        .type           _ZN2at6native29vectorized_elementwise_kernelILi8ENS0_13AUnaryFunctorIaabZZZNS0_23logical_xor_kernel_cudaERNS_14TensorIteratorEENKUlvE0_clEvENKUlvE0_clEvEUlaaE_EESt5arrayIPcLm2EEEEviT0_T1_,@function
        .size           _ZN2at6native29vectorized_elementwise_kernelILi8ENS0_13AUnaryFunctorIaabZZZNS0_23logical_xor_kernel_cudaERNS_14TensorIteratorEENKUlvE0_clEvENKUlvE0_clEvEUlaaE_EESt5arrayIPcLm2EEEEviT0_T1_,(.L_x_43867 - _ZN2at6native29vectorized_elementwise_kernelILi8ENS0_13AUnaryFunctorIaabZZZNS0_23logical_xor_kernel_cudaERNS_14TensorIteratorEENKUlvE0_clEvENKUlvE0_clEvEUlaaE_EESt5arrayIPcLm2EEEEviT0_T1_)
        .other          _ZN2at6native29vectorized_elementwise_kernelILi8ENS0_13AUnaryFunctorIaabZZZNS0_23logical_xor_kernel_cudaERNS_14TensorIteratorEENKUlvE0_clEvENKUlvE0_clEvEUlaaE_EESt5arrayIPcLm2EEEEviT0_T1_,@"STO_CUDA_ENTRY STV_DEFAULT"
_ZN2at6native29vectorized_elementwise_kernelILi8ENS0_13AUnaryFunctorIaabZZZNS0_23logical_xor_kernel_cudaERNS_14TensorIteratorEENKUlvE0_clEvENKUlvE0_clEvEUlaaE_EESt5arrayIPcLm2EEEEviT0_T1_:
.text._ZN2at6native29vectorized_elementwise_kernelILi8ENS0_13AUnaryFunctorIaabZZZNS0_23logical_xor_kernel_cudaERNS_14TensorIteratorEENKUlvE0_clEvENKUlvE0_clEvEUlaaE_EESt5arrayIPcLm2EEEEviT0_T1_:
        /* <DEDUP_REMOVED lines=71> */
.L_x_12098:
        /* <DEDUP_REMOVED lines=112> */
.L_x_12101:
        /* <DEDUP_REMOVED lines=8> */
.L_x_12102:
        /* <DEDUP_REMOVED lines=8> */
.L_x_12103:
        /* <DEDUP_REMOVED lines=9> */
.L_x_12104:
[----:B------:R-:W-:Y:S05]  /*0d00*/  BSYNC B1 ;  /* 0x0000000000017941 */ /* 0x000fea0003800000 */
.L_x_12100:
[----:B------:R-:W-:-:S13]  /*0d10*/  ISETP.GE.AND P0, PT, R17, R0, PT ;  /* 0x000000001100720c */ /* 0x000fda0003f06270 */
[----:B-1----:R-:W1:Y:S01]  /*0d20*/  @!P0 LDC.64 R4, c[0x0][0x218] ;  /* 0x00008600ff048b82 */ /* 0x002e620000000a00 */
[C---:B0-2---:R-:W-:Y:S02]  /*0d30*/  @!P0 VIADD R3, R17.reuse, UR4 ;  /* 0x0000000411038c36 */ /* 0x045fe40008000000 */
[----:B------:R-:W-:-:S03]  /*0d40*/  @!P0 VIADD R17, R17, 0x80 ;  /* 0x0000008011118836 */ /* 0x000fc60000000000 */
[----:B-1----:R-:W-:-:S05]  /*0d50*/  @!P0 IADD3 R2, P1, R3, R4, RZ ;  /* 0x0000000403028210 */ /* 0x002fca0007f3e0ff */
[----:B------:R-:W-:-:S05]  /*0d60*/  @!P0 IMAD.X R3, RZ, RZ, R5, P1 ;  /* 0x000000ffff038224 */ /* 0x000fca00008e0605 */
[----:B------:R2:W-:Y:S03]  /*0d70*/  @!P0 STG.E.U8 desc[UR8][R2.64], R15 ;  /* 0x0000000f02008986 */ /* 0x0005e6000c101108 */
.L_x_12105:
[----:B------:R-:W-:Y:S05]  /*0d80*/  BSYNC B0 ;  /* 0x0000000000007941 */ /* 0x000fea0003800000 */
.L_x_12099:
        /* <DEDUP_REMOVED lines=10> */
.L_x_12106:
        /* <DEDUP_REMOVED lines=13> */
.L_x_43867:


//--------------------- .text._ZN2at6native18elementwise_kernelILi128ELi4EZNS0_15gpu_kernel_implINS0_13BinaryFunctorIaabZZZNS0_23logical_xor_kernel_cudaERNS_14TensorIteratorEENKUlvE0_clEvENKUlvE0_clEvEUlaaE_EEEEvRNS_18TensorIteratorBaseERKT_EUliE_EEviT1_ --------------------------
	.section	.text._ZN2at6native18elementwise_kernelILi128ELi4EZNS0_15gpu_kernel_implINS0_13BinaryFunctorIaabZZZNS0_23logical_xor_kernel_cudaERNS_14TensorIteratorEENKUlvE0_clEvENKUlvE0_clEvEUlaaE_EEEEvRNS_18TensorIteratorBaseERKT_EUliE_EEviT1_,"ax",@progbits
	.align	128
        .global         _ZN2at6native18elementwise_kernelILi128ELi4EZNS0_15gpu_kernel_implINS0_13BinaryFunctorIaabZZZNS0_23logical_xor_kernel_cudaERNS_14TensorIteratorEENKUlvE0_clEvENKUlvE0_clEvEUlaaE_EEEEvRNS_18TensorIteratorBaseERKT_EUliE_EEviT1_
        .type           _ZN2at6native18elementwise_kernelILi128ELi4EZNS0_15gpu_kernel_implINS0_13BinaryFunctorIaabZZZNS0_23logical_xor_kernel_cudaERNS_14TensorIteratorEENKUlvE0_clEvENKUlvE0_clEvEUlaaE_EEEEvRNS_18TensorIteratorBaseERKT_EUliE_EEviT1_,@function
        .size           _ZN2at6native18elementwise_kernelILi128ELi4EZNS0_15gpu_kernel_implINS0_13BinaryFunctorIaabZZZNS0_23logical_xor_kernel_cudaERNS_14TensorIteratorEENKUlvE0_clEvENKUlvE0_clEvEUlaaE_EEEEvRNS_18TensorIteratorBaseERKT_EUliE_EEviT1_,(.L_x_43868 - _ZN2at6native18elementwise_kernelILi128ELi4EZNS0_15gpu_kernel_implINS0_13BinaryFunctorIaabZZZNS0_23logical_xor_kernel_cudaERNS_14TensorIteratorEENKUlvE0_clEvENKUlvE0_clEvEUlaaE_EEEEvRNS_18TensorIteratorBaseERKT_EUliE_EEviT1_)
        .other          _ZN2at6native18elementwise_kernelILi128ELi4EZNS0_15gpu_kernel_implINS0_13BinaryFunctorIaabZZZNS0_23logical_xor_kernel_cudaERNS_14TensorIteratorEENKUlvE0_clEvENKUlvE0_clEvEUlaaE_EEEEvRNS_18TensorIteratorBaseERKT_EUliE_EEviT1_,@"STO_CUDA_ENTRY STV_DEFAULT"
_ZN2at6native18elementwise_kernelILi128ELi4EZNS0_15gpu_kernel_implINS0_13BinaryFunctorIaabZZZNS0_23logical_xor_kernel_cudaERNS_14TensorIteratorEENKUlvE0_clEvENKUlvE0_clEvEUlaaE_EEEEvRNS_18TensorIteratorBaseERKT_EUliE_EEviT1_:
.text._ZN2at6native18elementwise_kernelILi128ELi4EZNS0_15gpu_kernel_implINS0_13BinaryFunctorIaabZZZNS0_23logical_xor_kernel_cudaERNS_14TensorIteratorEENKUlvE0_clEvENKUlvE0_clEvEUlaaE_EEEEvRNS_18TensorIteratorBaseERKT_EUliE_EEviT1_:
        /* <DEDUP_REMOVED lines=365> */
.L_x_12109:
        /* <DEDUP_REMOVED lines=20> */
.L_x_12113:
[----:B------:R0:W5:Y:S01]  /*1810*/  LDG.E.U8 R19, desc[UR36][R2.64] ;  /* 0x0000002402137981 */ /* 0x000162000c1e1100 */
[----:B------:R-:W-:Y:S05]  /*1820*/  BRA `(.L_x_12115) ;  /* 0x0000000c00547947 */ /* 0x000fea0003800000 */
.L_x_12112:
        /* <DEDUP_REMOVED lines=8> */
.L_x_12117:
[----:B------:R0:W5:Y:S01]  /*18b0*/  LDG.E.U8 R19, desc[UR36][R2.64] ;  /* 0x0000002402137981 */ /* 0x000162000c1e1100 */
[----:B------:R-:W-:Y:S05]  /*18c0*/  BRA `(.L_x_12115) ;  /* 0x0000000c002c7947 */ /* 0x000fea0003800000 */
.L_x_12116:
[----:B------:R0:W5:Y:S01]  /*18d0*/  LDG.E.U16 R19, desc[UR36][R2.64] ;  /* 0x0000002402137981 */ /* 0x000162000c1e1500 */
[----:B------:R-:W-:Y:S05]  /*18e0*/  BRA `(.L_x_12115) ;  /* 0x0000000c00247947 */ /* 0x000fea0003800000 */
.L_x_12111:
        /* <DEDUP_REMOVED lines=9> */
.L_x_12119:
[----:B------:R-:W2:Y:S02]  /*1980*/  LDG.E.U16 R0, desc[UR36][R2.64] ;  /* 0x0000002402007981 */ /* 0x000ea4000c1e1500 */
[----:B--2---:R-:W-:-:S06]  /*1990*/  HADD2.F32 R0, -RZ, R0.H0_H0 ;  /* 0x20000000ff007230 */ /* 0x004fcc0000004100 */
[----:B------:R-:W0:Y:S02]  /*19a0*/  F2I.FTZ.TRUNC.NTZ R0, R0 ;  /* 0x0000000000007305 */ /* 0x000e24000021f100 */
[----:B0-----:R-:W-:Y:S01]  /*19b0*/  PRMT R19, R0, 0x7610, R19 ;  /* 0x0000761000137816 */ /* 0x001fe20000000013 */
[----:B------:R-:W-:Y:S06]  /*19c0*/  BRA `(.L_x_12115) ;  /* 0x0000000800ec7947 */ /* 0x000fec0003800000 */
.L_x_12118:
        /* <DEDUP_REMOVED lines=9> */
.L_x_12121:
[----:B------:R-:W2:Y:S02]  /*1a60*/  LDG.E.U16 R2, desc[UR36][R2.64] ;  /* 0x0000002402027981 */ /* 0x000ea4000c1e1500 */
[----:B--2---:R-:W-:-:S06]  /*1a70*/  HADD2.F32 R0, -RZ, R2.H0_H0 ;  /* 0x20000002ff007230 */ /* 0x004fcc0000004100 */
[----:B------:R-:W0:Y:S02]  /*1a80*/  F2I.FTZ.TRUNC.NTZ R0, R0 ;  /* 0x0000000000007305 */ /* 0x000e24000021f100 */
[----:B0-----:R-:W-:Y:S01]  /*1a90*/  PRMT R19, R0, 0x7610, R19 ;  /* 0x0000761000137816 */ /* 0x001fe20000000013 */
[----:B------:R-:W-:Y:S06]  /*1aa0*/  BRA `(.L_x_12115) ;  /* 0x0000000800b47947 */ /* 0x000fec0003800000 */
.L_x_12120:
[----:B------:R-:W2:Y:S02]  /*1ab0*/  LDG.E.64 R2, desc[UR36][R2.64] ;  /* 0x0000002402027981 */ /* 0x000ea4000c1e1b00 */
[----:B--2---:R0:W1:Y:S01]  /*1ac0*/  F2I.F64.TRUNC R19, R2 ;  /* 0x0000000200137311 */ /* 0x004062000030d100 */
[----:B------:R-:W-:Y:S05]  /*1ad0*/  BRA `(.L_x_12115) ;  /* 0x0000000800a87947 */ /* 0x000fea0003800000 */
.L_x_12110:
        /* <DEDUP_REMOVED lines=12> */
.L_x_12124:
[----:B------:R-:W2:Y:S02]  /*1ba0*/  LDG.E.64 R2, desc[UR36][R2.64] ;  /* 0x0000002402027981 */ /* 0x000ea4000c1e1b00 */
[----:B--2---:R3:W4:Y:S01]  /*1bb0*/  F2I.F64.TRUNC R19, R2 ;  /* 0x0000000200137311 */ /* 0x004722000030d100 */
[----:B------:R-:W-:Y:S05]  /*1bc0*/  BRA `(.L_x_12115) ;  /* 0x00000008006c7947 */ /* 0x000fea0003800000 */
.L_x_12123:
        /* <DEDUP_REMOVED lines=28> */
.L_x_12126:
        /* <DEDUP_REMOVED lines=15> */
.L_x_12125:
[----:B------:R-:W2:Y:S02]  /*1e80*/  LDG.E.U16 R0, desc[UR36][R2.64] ;  /* 0x0000002402007981 */ /* 0x000ea4000c1e1500 */
[----:B--2---:R-:W-:-:S06]  /*1e90*/  IMAD.U32 R0, R0, 0x10000, RZ ;  /* 0x0001000000007824 */ /* 0x004fcc00078e00ff */
[----:B------:R-:W0:Y:S02]  /*1ea0*/  F2I.FTZ.TRUNC.NTZ R0, R0 ;  /* 0x0000000000007305 */ /* 0x000e24000021f100 */
[----:B0-----:R-:W-:Y:S01]  /*1eb0*/  PRMT R19, R0, 0x7610, R19 ;  /* 0x0000761000137816 */ /* 0x001fe20000000013 */
[----:B------:R-:W-:Y:S06]  /*1ec0*/  BRA `(.L_x_12115) ;  /* 0x0000000400ac7947 */ /* 0x000fec0003800000 */
.L_x_12122:
        /* <DEDUP_REMOVED lines=10> */
.L_x_12129:
        /* <DEDUP_REMOVED lines=21> */
.L_x_12133:
[----:B------:R-:W-:Y:S05]  /*20c0*/  BSYNC B1 ;  /* 0x0000000000017941 */ /* 0x000fea0003800000 */
.L_x_12132:
[----:B------:R-:W-:Y:S01]  /*20d0*/  LEA R3, R0, 0x3b800000, 0x17 ;  /* 0x3b80000000037811 */ /* 0x000fe200078eb8ff */
[----:B------:R-:W-:-:S05]  /*20e0*/  IMAD.SHL.U32 R0, R2, 0x100000, RZ ;  /* 0x0010000002007824 */ /* 0x000fca00078e00ff */
[----:B------:R-:W-:-:S07]  /*20f0*/  LOP3.LUT R0, R3, R0, R4, 0xfe, !PT ;  /* 0x0000000003007212 */ /* 0x000fce00078efe04 */
.L_x_12131:
[----:B------:R-:W-:Y:S05]  /*2100*/  BSYNC B0 ;  /* 0x0000000000007941 */ /* 0x000fea0003800000 */
.L_x_12130:
[----:B------:R-:W0:Y:S02]  /*2110*/  F2I.FTZ.TRUNC.NTZ R0, R0 ;  /* 0x0000000000007305 */ /* 0x000e24000021f100 */
[----:B0-----:R-:W-:Y:S01]  /*2120*/  PRMT R19, R0, 0x7610, R19 ;  /* 0x0000761000137816 */ /* 0x001fe20000000013 */
[----:B------:R-:W-:Y:S06]  /*2130*/  BRA `(.L_x_12115) ;  /* 0x0000000400107947 */ /* 0x000fec0003800000 */
.L_x_12128:
        /* <DEDUP_REMOVED lines=21> */
.L_x_12137:
[----:B------:R-:W-:Y:S05]  /*2290*/  BSYNC B1 ;  /* 0x0000000000017941 */ /* 0x000fea0003800000 */
.L_x_12136:
[----:B------:R-:W-:Y:S01]  /*22a0*/  LEA R3, R0, 0x37800000, 0x17 ;  /* 0x3780000000037811 */ /* 0x000fe200078eb8ff */
[----:B------:R-:W-:-:S05]  /*22b0*/  IMAD.SHL.U32 R0, R2, 0x200000, RZ ;  /* 0x0020000002007824 */ /* 0x000fca00078e00ff */
[----:B------:R-:W-:-:S07]  /*22c0*/  LOP3.LUT R0, R3, R0, R4, 0xfe, !PT ;  /* 0x0000000003007212 */ /* 0x000fce00078efe04 */
.L_x_12135:
[----:B------:R-:W-:Y:S05]  /*22d0*/  BSYNC B0 ;  /* 0x0000000000007941 */ /* 0x000fea0003800000 */
.L_x_12134:
[----:B------:R-:W0:Y:S02]  /*22e0*/  F2I.FTZ.TRUNC.NTZ R0, R0 ;  /* 0x0000000000007305 */ /* 0x000e24000021f100 */
[----:B0-----:R-:W-:Y:S01]  /*22f0*/  PRMT R19, R0, 0x7610, R19 ;  /* 0x0000761000137816 */ /* 0x001fe20000000013 */
[----:B------:R-:W-:Y:S06]  /*2300*/  BRA `(.L_x_12115) ;  /* 0x00000000009c7947 */ /* 0x000fec0003800000 */
.L_x_12127:
        /* <DEDUP_REMOVED lines=14> */
.L_x_12141:
[----:B------:R-:W-:Y:S05]  /*23f0*/  BSYNC B0 ;  /* 0x0000000000007941 */ /* 0x000fea0003800000 */
.L_x_12140:
[----:B------:R-:W0:Y:S02]  /*2400*/  F2I.FTZ.TRUNC.NTZ R0, R0 ;  /* 0x0000000000007305 */ /* 0x000e24000021f100 */
[----:B0-----:R-:W-:Y:S01]  /*2410*/  PRMT R19, R0, 0x7610, R19 ;  /* 0x0000761000137816 */ /* 0x001fe20000000013 */
[----:B------:R-:W-:Y:S06]  /*2420*/  BRA `(.L_x_12115) ;  /* 0x0000000000547947 */ /* 0x000fec0003800000 */
.L_x_12114:
        /* <DEDUP_REMOVED lines=16> */
.L_x_12142:
[----:B------:R-:W-:Y:S01]  /*2530*/  PRMT R19, RZ, 0x7610, R19 ;  /* 0x00007610ff137816 */ /* 0x000fe20000000013 */
[----:B------:R-:W-:Y:S06]  /*2540*/  BRA `(.L_x_12115) ;  /* 0x00000000000c7947 */ /* 0x000fec0003800000 */
.L_x_12139:
[----:B------:R2:W5:Y:S01]  /*2550*/  LDG.E.U8 R19, desc[UR36][R2.64] ;  /* 0x0000002402137981 */ /* 0x000562000c1e1100 */
[----:B------:R-:W-:Y:S05]  /*2560*/  BRA `(.L_x_12115) ;  /* 0x0000000000047947 */ /* 0x000fea0003800000 */
.L_x_12138:
[----:B------:R1:W5:Y:S02]  /*2570*/  LDG.E.U8 R19, desc[UR36][R2.64] ;  /* 0x0000002402137981 */ /* 0x000364000c1e1100 */
.L_x_12115:
        /* <DEDUP_REMOVED lines=17> */
.L_x_12146:
[----:B------:R3:W5:Y:S01]  /*2690*/  LDG.E.U8 R0, desc[UR36][R2.64] ;  /* 0x0000002402007981 */ /* 0x000762000c1e1100 */
[----:B------:R-:W-:Y:S05]  /*26a0*/  BRA `(.L_x_12148) ;  /* 0x0000000c00547947 */ /* 0x000fea0003800000 */
.L_x_12145:
        /* <DEDUP_REMOVED lines=8> */
.L_x_12150:
[----:B------:R1:W5:Y:S01]  /*2730*/  LDG.E.U8 R0, desc[UR36][R2.64] ;  /* 0x0000002402007981 */ /* 0x000362000c1e1100 */
[----:B------:R-:W-:Y:S05]  /*2740*/  BRA `(.L_x_12148) ;  /* 0x0000000c002c7947 */ /* 0x000fea0003800000 */
.L_x_12149:
[----:B------:R2:W5:Y:S01]  /*2750*/  LDG.E.U16 R0, desc[UR36][R2.64] ;  /* 0x0000002402007981 */ /* 0x000562000c1e1500 */
[----:B------:R-:W-:Y:S05]  /*2760*/  BRA `(.L_x_12148) ;  /* 0x0000000c00247947 */ /* 0x000fea0003800000 */
.L_x_12144:
        /* <DEDUP_REMOVED lines=9> */
.L_x_12152:
[----:B------:R-:W2:Y:S02]  /*2800*/  LDG.E.U16 R4, desc[UR36][R2.64] ;  /* 0x0000002402047981 */ /* 0x000ea4000c1e1500 */
[----:B--2---:R-:W-:-:S06]  /*2810*/  HADD2.F32 R4, -RZ, R4.H0_H0 ;  /* 0x20000004ff047230 */ /* 0x004fcc0000004100 */
[----:B------:R-:W0:Y:S02]  /*2820*/  F2I.FTZ.TRUNC.NTZ R4, R4 ;  /* 0x0000000400047305 */ /* 0x000e24000021f100 */
[----:B0-----:R-:W-:Y:S01]  /*2830*/  PRMT R0, R4, 0x7610, R0 ;  /* 0x0000761004007816 */ /* 0x001fe20000000000 */
[----:B------:R-:W-:Y:S06]  /*2840*/  BRA `(.L_x_12148) ;  /* 0x0000000800ec7947 */ /* 0x000fec0003800000 */
.L_x_12151:
        /* <DEDUP_REMOVED lines=9> */
.L_x_12154:
[----:B------:R-:W2:Y:S02]  /*28e0*/  LDG.E.U16 R2, desc[UR36][R2.64] ;  /* 0x0000002402027981 */ /* 0x000ea4000c1e1500 */
[----:B--2---:R-:W-:-:S06]  /*28f0*/  HADD2.F32 R4, -RZ, R2.H0_H0 ;  /* 0x20000002ff047230 */ /* 0x004fcc0000004100 */
[----:B------:R-:W0:Y:S02]  /*2900*/  F2I.FTZ.TRUNC.NTZ R4, R4 ;  /* 0x0000000400047305 */ /* 0x000e24000021f100 */
[----:B0-----:R-:W-:Y:S01]  /*2910*/  PRMT R0, R4, 0x7610, R0 ;  /* 0x0000761004007816 */ /* 0x001fe20000000000 */
[----:B------:R-:W-:Y:S06]  /*2920*/  BRA `(.L_x_12148) ;  /* 0x0000000800b47947 */ /* 0x000fec0003800000 */
.L_x_12153:
[----:B------:R-:W2:Y:S02]  /*2930*/  LDG.E.64 R2, desc[UR36][R2.64] ;  /* 0x0000002402027981 */ /* 0x000ea4000c1e1b00 */
[----:B--2---:R0:W1:Y:S01]  /*2940*/  F2I.F64.TRUNC R0, R2 ;  /* 0x0000000200007311 */ /* 0x004062000030d100 */
[----:B------:R-:W-:Y:S05]  /*2950*/  BRA `(.L_x_12148) ;  /* 0x0000000800a87947 */ /* 0x000fea0003800000 */
.L_x_12143:
        /* <DEDUP_REMOVED lines=12> */
.L_x_12157:
[----:B------:R-:W2:Y:S02]  /*2a20*/  LDG.E.64 R2, desc[UR36][R2.64] ;  /* 0x0000002402027981 */ /* 0x000ea4000c1e1b00 */
[----:B--2---:R0:W1:Y:S01]  /*2a30*/  F2I.F64.TRUNC R0, R2 ;  /* 0x0000000200007311 */ /* 0x004062000030d100 */
[----:B------:R-:W-:Y:S05]  /*2a40*/  BRA `(.L_x_12148) ;  /* 0x00000008006c7947 */ /* 0x000fea0003800000 */
.L_x_12156:
        /* <DEDUP_REMOVED lines=28> */
.L_x_12159:
        /* <DEDUP_REMOVED lines=15> */
.L_x_12158:
[----:B------:R-:W2:Y:S02]  /*2d00*/  LDG.E.U16 R4, desc[UR36][R2.64] ;  /* 0x0000002402047981 */ /* 0x000ea4000c1e1500 */
[----:B--2---:R-:W-:-:S06]  /*2d10*/  IMAD.U32 R4, R4, 0x10000, RZ ;  /* 0x0001000004047824 */ /* 0x004fcc00078e00ff */
[----:B------:R-:W0:Y:S02]  /*2d20*/  F2I.FTZ.TRUNC.NTZ R4, R4 ;  /* 0x0000000400047305 */ /* 0x000e24000021f100 */
[----:B0-----:R-:W-:Y:S01]  /*2d30*/  PRMT R0, R4, 0x7610, R0 ;  /* 0x0000761004007816 */ /* 0x001fe20000000000 */
[----:B------:R-:W-:Y:S06]  /*2d40*/  BRA `(.L_x_12148) ;  /* 0x0000000400ac7947 */ /* 0x000fec0003800000 */
.L_x_12155:
        /* <DEDUP_REMOVED lines=10> */
.L_x_12162:
        /* <DEDUP_REMOVED lines=21> */
.L_x_12166:
[----:B------:R-:W-:Y:S05]  /*2f40*/  BSYNC B1 ;  /* 0x0000000000017941 */ /* 0x000fea0003800000 */
.L_x_12165:
[----:B------:R-:W-:Y:S01]  /*2f50*/  IMAD.SHL.U32 R2, R2, 0x100000, RZ ;  /* 0x0010000002027824 */ /* 0x000fe200078e00ff */
[----:B------:R-:W-:-:S04]  /*2f60*/  LEA R3, R0, 0x3b800000, 0x17 ;  /* 0x3b80000000037811 */ /* 0x000fc800078eb8ff */
[----:B------:R-:W-:-:S07]  /*2f70*/  LOP3.LUT R4, R3, R2, R4, 0xfe, !PT ;  /* 0x0000000203047212 */ /* 0x000fce00078efe04 */
.L_x_12164:
[----:B------:R-:W-:Y:S05]  /*2f80*/  BSYNC B0 ;  /* 0x0000000000007941 */ /* 0x000fea0003800000 */
.L_x_12163:
[----:B------:R-:W0:Y:S02]  /*2f90*/  F2I.FTZ.TRUNC.NTZ R4, R4 ;  /* 0x0000000400047305 */ /* 0x000e24000021f100 */
[----:B0-----:R-:W-:Y:S01]  /*2fa0*/  PRMT R0, R4, 0x7610, R0 ;  /* 0x0000761004007816 */ /* 0x001fe20000000000 */
[----:B------:R-:W-:Y:S06]  /*2fb0*/  BRA `(.L_x_12148) ;  /* 0x0000000400107947 */ /* 0x000fec0003800000 */
.L_x_12161:
        /* <DEDUP_REMOVED lines=21> */
.L_x_12170:
[----:B------:R-:W-:Y:S05]  /*3110*/  BSYNC B1 ;  /* 0x0000000000017941 */ /* 0x000fea0003800000 */
.L_x_12169:
[----:B------:R-:W-:Y:S01]  /*3120*/  IMAD.SHL.U32 R2, R2, 0x200000, RZ ;  /* 0x0020000002027824 */ /* 0x000fe200078e00ff */
[----:B------:R-:W-:-:S04]  /*3130*/  LEA R3, R0, 0x37800000, 0x17 ;  /* 0x3780000000037811 */ /* 0x000fc800078eb8ff */
[----:B------:R-:W-:-:S07]  /*3140*/  LOP3.LUT R4, R3, R2, R4, 0xfe, !PT ;  /* 0x0000000203047212 */ /* 0x000fce00078efe04 */
.L_x_12168:
[----:B------:R-:W-:Y:S05]  /*3150*/  BSYNC B0 ;  /* 0x0000000000007941 */ /* 0x000fea0003800000 */
.L_x_12167:
[----:B------:R-:W0:Y:S02]  /*3160*/  F2I.FTZ.TRUNC.NTZ R4, R4 ;  /* 0x0000000400047305 */ /* 0x000e24000021f100 */
[----:B0-----:R-:W-:Y:S01]  /*3170*/  PRMT R0, R4, 0x7610, R0 ;  /* 0x0000761004007816 */ /* 0x001fe20000000000 */
[----:B------:R-:W-:Y:S06]  /*3180*/  BRA `(.L_x_12148) ;  /* 0x00000000009c7947 */ /* 0x000fec0003800000 */
.L_x_12160:
        /* <DEDUP_REMOVED lines=14> */
.L_x_12174:
[----:B------:R-:W-:Y:S05]  /*3270*/  BSYNC B0 ;  /* 0x0000000000007941 */ /* 0x000fea0003800000 */
.L_x_12173:
[----:B------:R-:W0:Y:S02]  /*3280*/  F2I.FTZ.TRUNC.NTZ R4, R4 ;  /* 0x0000000400047305 */ /* 0x000e24000021f100 */
[----:B0-----:R-:W-:Y:S01]  /*3290*/  PRMT R0, R4, 0x7610, R0 ;  /* 0x0000761004007816 */ /* 0x001fe20000000000 */
[----:B------:R-:W-:Y:S06]  /*32a0*/  BRA `(.L_x_12148) ;  /* 0x0000000000547947 */ /* 0x000fec0003800000 */
.L_x_12147:
        /* <DEDUP_REMOVED lines=16> */
.L_x_12175:
[----:B------:R-:W-:Y:S01]  /*33b0*/  PRMT R0, RZ, 0x7610, R0 ;  /* 0x00007610ff007816 */ /* 0x000fe20000000000 */
[----:B------:R-:W-:Y:S06]  /*33c0*/  BRA `(.L_x_12148) ;  /* 0x00000000000c7947 */ /* 0x000fec0003800000 */
.L_x_12172:
[----:B------:R0:W5:Y:S01]  /*33d0*/  LDG.E.U8 R0, desc[UR36][R2.64] ;  /* 0x0000002402007981 */ /* 0x000162000c1e1100 */
[----:B------:R-:W-:Y:S05]  /*33e0*/  BRA `(.L_x_12148) ;  /* 0x0000000000047947 */ /* 0x000fea0003800000 */
.L_x_12171:
[----:B------:R0:W5:Y:S02]  /*33f0*/  LDG.E.U8 R0, desc[UR36][R2.64] ;  /* 0x0000002402007981 */ /* 0x000164000c1e1100 */
.L_x_12148:
[----:B01234-:R-:W0:Y:S01]  /*3400*/  LDC.U8 R3, c[0x0][0x491] ;  /* 0x00012440ff037b82 */ /* 0x01fe220000000000 */
[----:B-----5:R-:W-:Y:S02]  /*3410*/  LOP3.LUT P0, RZ, R0, 0xff, RZ, 0xc0, !PT ;  /* 0x000000ff00ff7812 */ /* 0x020fe4000780c0ff */
[----:B------:R-:W-:-:S04]  /*3420*/  LOP3.LUT P1, RZ, R19, 0xff, RZ, 0xc0, !PT ;  /* 0x000000ff13ff7812 */ /* 0x000fc8000782c0ff */
        /* <DEDUP_REMOVED lines=16> */
.L_x_12179:
[----:B------:R1:W-:Y:S01]  /*3530*/  STG.E.U8 desc[UR36][R16.64], R2 ;  /* 0x0000000210007986 */ /* 0x0003e2000c101124 */
[----:B------:R-:W-:Y:S05]  /*3540*/  BRA `(.L_x_12181) ;  /* 0x0000000c00487947 */ /* 0x000fea0003800000 */
.L_x_12178:
        /* <DEDUP_REMOVED lines=9> */
.L_x_12183:
[----:B------:R3:W-:Y:S01]  /*35e0*/  STG.E desc[UR36][R16.64], R2 ;  /* 0x0000000210007986 */ /* 0x0007e2000c101924 */
[----:B------:R-:W-:Y:S05]  /*35f0*/  BRA `(.L_x_12181) ;  /* 0x0000000c001c7947 */ /* 0x000fea0003800000 */
.L_x_12182:
[----:B------:R2:W-:Y:S01]  /*3600*/  STG.E.U16 desc[UR36][R16.64], R2 ;  /* 0x0000000210007986 */ /* 0x0005e2000c101524 */
[----:B------:R-:W-:Y:S05]  /*3610*/  BRA `(.L_x_12181) ;  /* 0x0000000c00147947 */ /* 0x000fea0003800000 */
.L_x_12177:
        /* <DEDUP_REMOVED lines=9> */
.L_x_12185:
[----:B------:R-:W-:-:S04]  /*36b0*/  I2FP.F32.U32 R0, R2 ;  /* 0x0000000200007245 */ /* 0x000fc80000201000 */
[----:B------:R-:W-:-:S05]  /*36c0*/  F2FP.F16.F32.PACK_AB R0, RZ, R0 ;  /* 0x00000000ff00723e */ /* 0x000fca00000000ff */
[----:B------:R0:W-:Y:S01]  /*36d0*/  STG.E.U16 desc[UR36][R16.64], R0 ;  /* 0x0000000010007986 */ /* 0x0001e2000c101524 */
[----:B------:R-:W-:Y:S05]  /*36e0*/  BRA `(.L_x_12181) ;  /* 0x0000000800e07947 */ /* 0x000fea0003800000 */
.L_x_12184:
        /* <DEDUP_REMOVED lines=10> */
.L_x_12187:
[----:B------:R-:W-:-:S04]  /*3790*/  I2FP.F32.U32 R2, R2 ;  /* 0x0000000200027245 */ /* 0x000fc80000201000 */
[----:B------:R-:W-:-:S04]  /*37a0*/  F2FP.F16.F32.PACK_AB R3, RZ, R2 ;  /* 0x00000002ff03723e */ /* 0x000fc800000000ff */
[----:B------:R-:W-:-:S05]  /*37b0*/  PRMT R3, R3, 0x5410, RZ ;  /* 0x0000541003037816 */ /* 0x000fca00000000ff */
[----:B------:R0:W-:Y:S01]  /*37c0*/  STG.E desc[UR36][R16.64], R3 ;  /* 0x0000000310007986 */ /* 0x0001e2000c101924 */
[----:B------:R-:W-:Y:S05]  /*37d0*/  BRA `(.L_x_12181) ;  /* 0x0000000800a47947 */ /* 0x000fea0003800000 */
.L_x_12186:
[----:B------:R-:W0:Y:S02]  /*37e0*/  I2F.F64.U32 R2, R2 ;  /* 0x0000000200027312 */ /* 0x000e240000201800 */
[----:B0-----:R0:W-:Y:S01]  /*37f0*/  STG.E.64 desc[UR36][R16.64], R2 ;  /* 0x0000000210007986 */ /* 0x0011e2000c101b24 */
[----:B------:R-:W-:Y:S05]  /*3800*/  BRA `(.L_x_12181) ;  /* 0x0000000800987947 */ /* 0x000fea0003800000 */
.L_x_12176:
        /* <DEDUP_REMOVED lines=10> */
.L_x_12190:
[----:B------:R-:W0:Y:S01]  /*38b0*/  I2F.F64.U32 R4, R2 ;  /* 0x0000000200047312 */ /* 0x000e220000201800 */
[----:B------:R-:W-:-:S05]  /*38c0*/  CS2R R6, SRZ ;  /* 0x0000000000067805 */ /* 0x000fca000001ff00 */
[----:B0-----:R0:W-:Y:S01]  /*38d0*/  STG.E.128 desc[UR36][R16.64], R4 ;  /* 0x0000000410007986 */ /* 0x0011e2000c101d24 */
[----:B------:R-:W-:Y:S05]  /*38e0*/  BRA `(.L_x_12181) ;  /* 0x0000000800607947 */ /* 0x000fea0003800000 */
.L_x_12189:
        /* <DEDUP_REMOVED lines=21> */
.L_x_12194:
[----:B------:R-:W-:Y:S05]  /*3a40*/  BSYNC B0 ;  /* 0x0000000000007941 */ /* 0x000fea0003800000 */
.L_x_12193:
[----:B------:R-:W-:-:S05]  /*3a50*/  LOP3.LUT R3, R0, R3, RZ, 0xfc, !PT ;  /* 0x0000000300037212 */ /* 0x000fca00078efcff */
[----:B------:R0:W-:Y:S01]  /*3a60*/  STG.E.U8 desc[UR36][R16.64], R3 ;  /* 0x0000000310007986 */ /* 0x0001e2000c101124 */
[----:B------:R-:W-:Y:S05]  /*3a70*/  BRA `(.L_x_12181) ;  /* 0x0000000400fc7947 */ /* 0x000fea0003800000 */
.L_x_12192:
        /* <DEDUP_REMOVED lines=13> */
.L_x_12196:
[----:B------:R-:W-:Y:S01]  /*3b50*/  IMAD.MOV.U32 R0, RZ, RZ, 0x7f ;  /* 0x0000007fff007424 */ /* 0x000fe200078e00ff */
[----:B------:R-:W-:-:S04]  /*3b60*/  ISETP.GT.U32.AND P0, PT, R2, 0x7f800000, PT ;  /* 0x7f8000000200780c */ /* 0x000fc80003f04070 */
[----:B------:R-:W-:-:S09]  /*3b70*/  SEL R0, R0, 0x7c, P0 ;  /* 0x0000007c00007807 */ /* 0x000fd20000000000 */
.L_x_12197:
[----:B------:R-:W-:Y:S05]  /*3b80*/  BSYNC B0 ;  /* 0x0000000000007941 */ /* 0x000fea0003800000 */
.L_x_12195:
[----:B------:R-:W-:-:S04]  /*3b90*/  LOP3.LUT R2, R3, 0x80000000, RZ, 0xc0, !PT ;  /* 0x8000000003027812 */ /* 0x000fc800078ec0ff */
[----:B------:R-:W-:-:S04]  /*3ba0*/  SHF.R.U32.HI R3, RZ, 0x18, R2 ;  /* 0x00000018ff037819 */ /* 0x000fc80000011602 */
[----:B------:R-:W-:-:S05]  /*3bb0*/  LOP3.LUT R3, R0, R3, RZ, 0xfc, !PT ;  /* 0x0000000300037212 */ /* 0x000fca00078efcff */
[----:B------:R0:W-:Y:S01]  /*3bc0*/  STG.E.U8 desc[UR36][R16.64], R3 ;  /* 0x0000000310007986 */ /* 0x0001e2000c101124 */
[----:B------:R-:W-:Y:S05]  /*3bd0*/  BRA `(.L_x_12181) ;  /* 0x0000000400a47947 */ /* 0x000fea0003800000 */
.L_x_12191:
[----:B------:R-:W-:-:S04]  /*3be0*/  I2FP.F32.U32 R0, R2 ;  /* 0x0000000200007245 */ /* 0x000fc80000201000 */
[----:B------:R-:W-:-:S05]  /*3bf0*/  F2FP.BF16.F32.PACK_AB R0, RZ, R0 ;  /* 0x00000000ff00723e */ /* 0x000fca00000010ff */
[----:B------:R0:W-:Y:S01]  /*3c00*/  STG.E.U16 desc[UR36][R16.64], R0 ;  /* 0x0000000010007986 */ /* 0x0001e2000c101524 */
[----:B------:R-:W-:Y:S05]  /*3c10*/  BRA `(.L_x_12181) ;  /* 0x0000000400947947 */ /* 0x000fea0003800000 */
.L_x_12188:
        /* <DEDUP_REMOVED lines=10> */
.L_x_12200:
        /* <DEDUP_REMOVED lines=17> */
.L_x_12203:
[----:B------:R-:W-:-:S04]  /*3dd0*/  LOP3.LUT R2, R3, 0x80000000, RZ, 0xc0, !PT ;  /* 0x8000000003027812 */ /* 0x000fc800078ec0ff */
[----:B------:R-:W-:-:S04]  /*3de0*/  SHF.R.U32.HI R3, RZ, 0x18, R2 ;  /* 0x00000018ff037819 */ /* 0x000fc80000011602 */
[----:B------:R-:W-:-:S04]  /*3df0*/  LOP3.LUT R0, R0, R3, RZ, 0xfc, !PT ;  /* 0x0000000300007212 */ /* 0x000fc800078efcff */
[----:B------:R-:W-:-:S07]  /*3e00*/  PRMT R8, R0, 0x7610, R8 ;  /* 0x0000761000087816 */ /* 0x000fce0000000008 */
.L_x_12202:
[----:B------:R-:W-:Y:S05]  /*3e10*/  BSYNC B0 ;  /* 0x0000000000007941 */ /* 0x000fea0003800000 */
.L_x_12201:
[----:B------:R0:W-:Y:S01]  /*3e20*/  STG.E.U8 desc[UR36][R16.64], R8 ;  /* 0x0000000810007986 */ /* 0x0001e2000c101124 */
[----:B------:R-:W-:Y:S05]  /*3e30*/  BRA `(.L_x_12181) ;  /* 0x00000004000c7947 */ /* 0x000fea0003800000 */
.L_x_12199:
        /* <DEDUP_REMOVED lines=17> */
.L_x_12206:
[----:B------:R-:W-:-:S04]  /*3f50*/  LOP3.LUT R2, R3, 0x80000000, RZ, 0xc0, !PT ;  /* 0x8000000003027812 */ /* 0x000fc800078ec0ff */
[----:B------:R-:W-:-:S04]  /*3f60*/  SHF.R.U32.HI R3, RZ, 0x18, R2 ;  /* 0x00000018ff037819 */ /* 0x000fc80000011602 */
[----:B------:R-:W-:-:S04]  /*3f70*/  LOP3.LUT R0, R0, R3, RZ, 0xfc, !PT ;  /* 0x0000000300007212 */ /* 0x000fc800078efcff */
[----:B------:R-:W-:-:S07]  /*3f80*/  PRMT R8, R0, 0x7610, R8 ;  /* 0x0000761000087816 */ /* 0x000fce0000000008 */
.L_x_12205:
[----:B------:R-:W-:Y:S05]  /*3f90*/  BSYNC B0 ;  /* 0x0000000000007941 */ /* 0x000fea0003800000 */
.L_x_12204:
[----:B------:R0:W-:Y:S01]  /*3fa0*/  STG.E.U8 desc[UR36][R16.64], R8 ;  /* 0x0000000810007986 */ /* 0x0001e2000c101124 */
[----:B------:R-:W-:Y:S05]  /*3fb0*/  BRA `(.L_x_12181) ;  /* 0x0000000000ac7947 */ /* 0x000fea0003800000 */
.L_x_12198:
        /* <DEDUP_REMOVED lines=22> */
.L_x_12180:
        /* <DEDUP_REMOVED lines=16> */
.L_x_12209:
[----:B------:R-:W-:Y:S05]  /*4220*/  BRA `(.L_x_12181) ;  /* 0x0000000000107947 */ /* 0x000fea0003800000 */
.L_x_12208:
[----:B------:R-:W-:-:S05]  /*4230*/  IMAD.MOV.U32 R3, RZ, RZ, RZ ;  /* 0x000000ffff037224 */ /* 0x000fca00078e00ff */
[----:B------:R0:W-:Y:S01]  /*4240*/  STG.E.64 desc[UR36][R16.64], R2 ;  /* 0x0000000210007986 */ /* 0x0001e2000c101b24 */
[----:B------:R-:W-:Y:S05]  /*4250*/  BRA `(.L_x_12181) ;  /* 0x0000000000047947 */ /* 0x000fea0003800000 */
.L_x_12207:
[----:B------:R0:W-:Y:S02]  /*4260*/  STG.E desc[UR36][R16.64], R2 ;  /* 0x0000000210007986 */ /* 0x0001e4000c101924 */
.L_x_12181:
[----:B------:R-:W-:-:S04]  /*4270*/  IMAD R18, R18, 0x200, R23 ;  /* 0x0000020012127824 */ /* 0x000fc800078e0217 */
[----:B------:R-:W-:-:S07]  /*4280*/  VIADD R19, R18, 0x80 ;  /* 0x0000008012137836 */ /* 0x000fce0000000000 */
.L_x_12108:
[----:B------:R-:W-:Y:S05]  /*4290*/  BSYNC B6 ;  /* 0x0000000000067941 */ /* 0x000fea0003800000 */
.L_x_12107:
        /* <DEDUP_REMOVED lines=358> */
.L_x_12212:
        /* <DEDUP_REMOVED lines=20> */
.L_x_12216:
[----:B------:R0:W5:Y:S01]  /*5a40*/  LDG.E.U8 R22, desc[UR36][R2.64] ;  /* 0x0000002402167981 */ /* 0x000162000c1e1100 */
[----:B------:R-:W-:Y:S05]  /*5a50*/  BRA `(.L_x_12218) ;  /* 0x0000000c00547947 */ /* 0x000fea0003800000 */
.L_x_12215:
        /* <DEDUP_REMOVED lines=8> */
.L_x_12220:
[----:B------:R0:W5:Y:S01]  /*5ae0*/  LDG.E.U8 R22, desc[UR36][R2.64] ;  /* 0x0000002402167981 */ /* 0x000162000c1e1100 */
[----:B------:R-:W-:Y:S05]  /*5af0*/  BRA `(.L_x_12218) ;  /* 0x0000000c002c7947 */ /* 0x000fea0003800000 */
.L_x_12219:
[----:B------:R0:W5:Y:S01]  /*5b00*/  LDG.E.U16 R22, desc[UR36][R2.64] ;  /* 0x0000002402167981 */ /* 0x000162000c1e1500 */
[----:B------:R-:W-:Y:S05]  /*5b10*/  BRA `(.L_x_12218) ;  /* 0x0000000c00247947 */ /* 0x000fea0003800000 */
.L_x_12214:
        /* <DEDUP_REMOVED lines=9> */
.L_x_12222:
[----:B------:R-:W2:Y:S02]  /*5bb0*/  LDG.E.U16 R0, desc[UR36][R2.64] ;  /* 0x0000002402007981 */ /* 0x000ea4000c1e1500 */
[----:B--2---:R-:W-:-:S06]  /*5bc0*/  HADD2.F32 R0, -RZ, R0.H0_H0 ;  /* 0x20000000ff007230 */ /* 0x004fcc0000004100 */
[----:B------:R-:W0:Y:S02]  /*5bd0*/  F2I.FTZ.TRUNC.NTZ R0, R0 ;  /* 0x0000000000007305 */ /* 0x000e24000021f100 */
[----:B0-----:R-:W-:Y:S01]  /*5be0*/  PRMT R22, R0, 0x7610, R22 ;  /* 0x0000761000167816 */ /* 0x001fe20000000016 */
[----:B------:R-:W-:Y:S06]  /*5bf0*/  BRA `(.L_x_12218) ;  /* 0x0000000800ec7947 */ /* 0x000fec0003800000 */
.L_x_12221:
        /* <DEDUP_REMOVED lines=9> */
.L_x_12224:
[----:B------:R-:W2:Y:S02]  /*5c90*/  LDG.E.U16 R2, desc[UR36][R2.64] ;  /* 0x0000002402027981 */ /* 0x000ea4000c1e1500 */
[----:B--2---:R-:W-:-:S06]  /*5ca0*/  HADD2.F32 R0, -RZ, R2.H0_H0 ;  /* 0x20000002ff007230 */ /* 0x004fcc0000004100 */
[----:B------:R-:W0:Y:S02]  /*5cb0*/  F2I.FTZ.TRUNC.NTZ R0, R0 ;  /* 0x0000000000007305 */ /* 0x000e24000021f100 */
[----:B0-----:R-:W-:Y:S01]  /*5cc0*/  PRMT R22, R0, 0x7610, R22 ;  /* 0x0000761000167816 */ /* 0x001fe20000000016 */
[----:B------:R-:W-:Y:S06]  /*5cd0*/  BRA `(.L_x_12218) ;  /* 0x0000000800b47947 */ /* 0x000fec0003800000 */
.L_x_12223:
[----:B------:R-:W2:Y:S02]  /*5ce0*/  LDG.E.64 R2, desc[UR36][R2.64] ;  /* 0x0000002402027981 */ /* 0x000ea4000c1e1b00 */
[----:B--2---:R0:W1:Y:S01]  /*5cf0*/  F2I.F64.TRUNC R22, R2 ;  /* 0x0000000200167311 */ /* 0x004062000030d100 */
[----:B------:R-:W-:Y:S05]  /*5d00*/  BRA `(.L_x_12218) ;  /* 0x0000000800a87947 */ /* 0x000fea0003800000 */
.L_x_12213:
        /* <DEDUP_REMOVED lines=12> */
.L_x_12227:
[----:B------:R-:W2:Y:S02]  /*5dd0*/  LDG.E.64 R2, desc[UR36][R2.64] ;  /* 0x0000002402027981 */ /* 0x000ea4000c1e1b00 */
[----:B--2---:R0:W1:Y:S01]  /*5de0*/  F2I.F64.TRUNC R22, R2 ;  /* 0x0000000200167311 */ /* 0x004062000030d100 */
[----:B------:R-:W-:Y:S05]  /*5df0*/  BRA `(.L_x_12218) ;  /* 0x00000008006c7947 */ /* 0x000fea0003800000 */
.L_x_12226:
        /* <DEDUP_REMOVED lines=28> */
.L_x_12229:
        /* <DEDUP_REMOVED lines=15> */
.L_x_12228:
[----:B------:R-:W2:Y:S02]  /*60b0*/  LDG.E.U16 R0, desc[UR36][R2.64] ;  /* 0x0000002402007981 */ /* 0x000ea4000c1e1500 */
[----:B--2---:R-:W-:-:S06]  /*60c0*/  IMAD.U32 R0, R0, 0x10000, RZ ;  /* 0x0001000000007824 */ /* 0x004fcc00078e00ff */
[----:B------:R-:W0:Y:S02]  /*60d0*/  F2I.FTZ.TRUNC.NTZ R0, R0 ;  /* 0x0000000000007305 */ /* 0x000e24000021f100 */
[----:B0-----:R-:W-:Y:S01]  /*60e0*/  PRMT R22, R0, 0x7610, R22 ;  /* 0x0000761000167816 */ /* 0x001fe20000000016 */
[----:B------:R-:W-:Y:S06]  /*60f0*/  BRA `(.L_x_12218) ;  /* 0x0000000400ac7947 */ /* 0x000fec0003800000 */
.L_x_12225:
        /* <DEDUP_REMOVED lines=10> */
.L_x_12232:
        /* <DEDUP_REMOVED lines=21> */
.L_x_12236:
[----:B------:R-:W-:Y:S05]  /*62f0*/  BSYNC B1 ;  /* 0x0000000000017941 */ /* 0x000fea0003800000 */
.L_x_12235:
[----:B------:R-:W-:Y:S01]  /*6300*/  LEA R3, R0, 0x3b800000, 0x17 ;  /* 0x3b80000000037811 */ /* 0x000fe200078eb8ff */
[----:B------:R-:W-:-:S05]  /*6310*/  IMAD.SHL.U32 R0, R2, 0x100000, RZ ;  /* 0x0010000002007824 */ /* 0x000fca00078e00ff */
[----:B------:R-:W-:-:S07]  /*6320*/  LOP3.LUT R0, R3, R0, R4, 0xfe, !PT ;  /* 0x0000000003007212 */ /* 0x000fce00078efe04 */
.L_x_12234:
[----:B------:R-:W-:Y:S05]  /*6330*/  BSYNC B0 ;  /* 0x0000000000007941 */ /* 0x000fea0003800000 */
.L_x_12233:
[----:B------:R-:W0:Y:S02]  /*6340*/  F2I.FTZ.TRUNC.NTZ R0, R0 ;  /* 0x0000000000007305 */ /* 0x000e24000021f100 */
[----:B0-----:R-:W-:Y:S01]  /*6350*/  PRMT R22, R0, 0x7610, R22 ;  /* 0x0000761000167816 */ /* 0x001fe20000000016 */
[----:B------:R-:W-:Y:S06]  /*6360*/  BRA `(.L_x_12218) ;  /* 0x0000000400107947 */ /* 0x000fec0003800000 */
.L_x_12231:
        /* <DEDUP_REMOVED lines=21> */
.L_x_12240:
[----:B------:R-:W-:Y:S05]  /*64c0*/  BSYNC B1 ;  /* 0x0000000000017941 */ /* 0x000fea0003800000 */
.L_x_12239:
[----:B------:R-:W-:Y:S01]  /*64d0*/  LEA R3, R0, 0x37800000, 0x17 ;  /* 0x3780000000037811 */ /* 0x000fe200078eb8ff */
[----:B------:R-:W-:-:S05]  /*64e0*/  IMAD.SHL.U32 R0, R2, 0x200000, RZ ;  /* 0x0020000002007824 */ /* 0x000fca00078e00ff */
[----:B------:R-:W-:-:S07]  /*64f0*/  LOP3.LUT R0, R3, R0, R4, 0xfe, !PT ;  /* 0x0000000003007212 */ /* 0x000fce00078efe04 */
.L_x_12238:
[----:B------:R-:W-:Y:S05]  /*6500*/  BSYNC B0 ;  /* 0x0000000000007941 */ /* 0x000fea0003800000 */
.L_x_12237:
[----:B------:R-:W0:Y:S02]  /*6510*/  F2I.FTZ.TRUNC.NTZ R0, R0 ;  /* 0x0000000000007305 */ /* 0x000e24000021f100 */
[----:B0-----:R-:W-:Y:S01]  /*6520*/  PRMT R22, R0, 0x7610, R22 ;  /* 0x0000761000167816 */ /* 0x001fe20000000016 */
[----:B------:R-:W-:Y:S06]  /*6530*/  BRA `(.L_x_12218) ;  /* 0x00000000009c7947 */ /* 0x000fec0003800000 */
.L_x_12230:
        /* <DEDUP_REMOVED lines=14> */
.L_x_12244:
[----:B------:R-:W-:Y:S05]  /*6620*/  BSYNC B0 ;  /* 0x0000000000007941 */ /* 0x000fea0003800000 */
.L_x_12243:
[----:B------:R-:W0:Y:S02]  /*6630*/  F2I.FTZ.TRUNC.NTZ R0, R0 ;  /* 0x0000000000007305 */ /* 0x000e24000021f100 */
[----:B0-----:R-:W-:Y:S01]  /*6640*/  PRMT R22, R0, 0x7610, R22 ;  /* 0x0000761000167816 */ /* 0x001fe20000000016 */
[----:B------:R-:W-:Y:S06]  /*6650*/  BRA `(.L_x_12218) ;  /* 0x0000000000547947 */ /* 0x000fec0003800000 */
.L_x_12217:
        /* <DEDUP_REMOVED lines=16> */
.L_x_12245:
[----:B------:R-:W-:Y:S01]  /*6760*/  PRMT R22, RZ, 0x7610, R22 ;  /* 0x00007610ff167816 */ /* 0x000fe20000000016 */
[----:B------:R-:W-:Y:S06]  /*6770*/  BRA `(.L_x_12218) ;  /* 0x00000000000c7947 */ /* 0x000fec0003800000 */
.L_x_12242:
[----:B------:R3:W5:Y:S01]  /*6780*/  LDG.E.U8 R22, desc[UR36][R2.64] ;  /* 0x0000002402167981 */ /* 0x000762000c1e1100 */
[----:B------:R-:W-:Y:S05]  /*6790*/  BRA `(.L_x_12218) ;  /* 0x0000000000047947 */ /* 0x000fea0003800000 */
.L_x_12241:
[----:B------:R4:W5:Y:S02]  /*67a0*/  LDG.E.U8 R22, desc[UR36][R2.64] ;  /* 0x0000002402167981 */ /* 0x000964000c1e1100 */
.L_x_12218:
        /* <DEDUP_REMOVED lines=17> */
.L_x_12249:
[----:B------:R4:W5:Y:S01]  /*68c0*/  LDG.E.U8 R0, desc[UR36][R2.64] ;  /* 0x0000002402007981 */ /* 0x000962000c1e1100 */
[----:B------:R-:W-:Y:S05]  /*68d0*/  BRA `(.L_x_12251) ;  /* 0x0000000c00547947 */ /* 0x000fea0003800000 */
.L_x_12248:
        /* <DEDUP_REMOVED lines=8> */
.L_x_12253:
[----:B------:R2:W5:Y:S01]  /*6960*/  LDG.E.U8 R0, desc[UR36][R2.64] ;  /* 0x0000002402007981 */ /* 0x000562000c1e1100 */
[----:B------:R-:W-:Y:S05]  /*6970*/  BRA `(.L_x_12251) ;  /* 0x0000000c002c7947 */ /* 0x000fea0003800000 */
.L_x_12252:
[----:B------:R0:W5:Y:S01]  /*6980*/  LDG.E.U16 R0, desc[UR36][R2.64] ;  /* 0x0000002402007981 */ /* 0x000162000c1e1500 */
[----:B------:R-:W-:Y:S05]  /*6990*/  BRA `(.L_x_12251) ;  /* 0x0000000c00247947 */ /* 0x000fea0003800000 */
.L_x_12247:
        /* <DEDUP_REMOVED lines=9> */
.L_x_12255:
[----:B------:R-:W2:Y:S02]  /*6a30*/  LDG.E.U16 R4, desc[UR36][R2.64] ;  /* 0x0000002402047981 */ /* 0x000ea4000c1e1500 */
[----:B--2---:R-:W-:-:S06]  /*6a40*/  HADD2.F32 R4, -RZ, R4.H0_H0 ;  /* 0x20000004ff047230 */ /* 0x004fcc0000004100 */
[----:B------:R-:W0:Y:S02]  /*6a50*/  F2I.FTZ.TRUNC.NTZ R4, R4 ;  /* 0x0000000400047305 */ /* 0x000e24000021f100 */
[----:B0-----:R-:W-:Y:S01]  /*6a60*/  PRMT R0, R4, 0x7610, R0 ;  /* 0x0000761004007816 */ /* 0x001fe20000000000 */
[----:B------:R-:W-:Y:S06]  /*6a70*/  BRA `(.L_x_12251) ;  /* 0x0000000800ec7947 */ /* 0x000fec0003800000 */
.L_x_12254:
        /* <DEDUP_REMOVED lines=9> */
.L_x_12257:
[----:B------:R-:W2:Y:S02]  /*6b10*/  LDG.E.U16 R2, desc[UR36][R2.64] ;  /* 0x0000002402027981 */ /* 0x000ea4000c1e1500 */
[----:B--2---:R-:W-:-:S06]  /*6b20*/  HADD2.F32 R4, -RZ, R2.H0_H0 ;  /* 0x20000002ff047230 */ /* 0x004fcc0000004100 */
[----:B------:R-:W0:Y:S02]  /*6b30*/  F2I.FTZ.TRUNC.NTZ R4, R4 ;  /* 0x0000000400047305 */ /* 0x000e24000021f100 */
[----:B0-----:R-:W-:Y:S01]  /*6b40*/  PRMT R0, R4, 0x7610, R0 ;  /* 0x0000761004007816 */ /* 0x001fe20000000000 */
[----:B------:R-:W-:Y:S06]  /*6b50*/  BRA `(.L_x_12251) ;  /* 0x0000000800b47947 */ /* 0x000fec0003800000 */
.L_x_12256:
[----:B------:R-:W2:Y:S02]  /*6b60*/  LDG.E.64 R2, desc[UR36][R2.64] ;  /* 0x0000002402027981 */ /* 0x000ea4000c1e1b00 */
[----:B--2---:R0:W1:Y:S01]  /*6b70*/  F2I.F64.TRUNC R0, R2 ;  /* 0x0000000200007311 */ /* 0x004062000030d100 */
[----:B------:R-:W-:Y:S05]  /*6b80*/  BRA `(.L_x_12251) ;  /* 0x0000000800a87947 */ /* 0x000fea0003800000 */
.L_x_12246:
        /* <DEDUP_REMOVED lines=12> */
.L_x_12260:
[----:B------:R-:W2:Y:S02]  /*6c50*/  LDG.E.64 R2, desc[UR36][R2.64] ;  /* 0x0000002402027981 */ /* 0x000ea4000c1e1b00 */
[----:B--2---:R0:W1:Y:S01]  /*6c60*/  F2I.F64.TRUNC R0, R2 ;  /* 0x0000000200007311 */ /* 0x004062000030d100 */
[----:B------:R-:W-:Y:S05]  /*6c70*/  BRA `(.L_x_12251) ;  /* 0x00000008006c7947 */ /* 0x000fea0003800000 */
.L_x_12259:
        /* <DEDUP_REMOVED lines=28> */
.L_x_12262:
        /* <DEDUP_REMOVED lines=15> */
.L_x_12261:
[----:B------:R-:W2:Y:S02]  /*6f30*/  LDG.E.U16 R4, desc[UR36][R2.64] ;  /* 0x0000002402047981 */ /* 0x000ea4000c1e1500 */
[----:B--2---:R-:W-:-:S06]  /*6f40*/  IMAD.U32 R4, R4, 0x10000, RZ ;  /* 0x0001000004047824 */ /* 0x004fcc00078e00ff */
[----:B------:R-:W0:Y:S02]  /*6f50*/  F2I.FTZ.TRUNC.NTZ R4, R4 ;  /* 0x0000000400047305 */ /* 0x000e24000021f100 */
[----:B0-----:R-:W-:Y:S01]  /*6f60*/  PRMT R0, R4, 0x7610, R0 ;  /* 0x0000761004007816 */ /* 0x001fe20000000000 */
[----:B------:R-:W-:Y:S06]  /*6f70*/  BRA `(.L_x_12251) ;  /* 0x0000000400ac7947 */ /* 0x000fec0003800000 */
.L_x_12258:
        /* <DEDUP_REMOVED lines=10> */
.L_x_12265:
        /* <DEDUP_REMOVED lines=21> */
.L_x_12269:
[----:B------:R-:W-:Y:S05]  /*7170*/  BSYNC B1 ;  /* 0x0000000000017941 */ /* 0x000fea0003800000 */
.L_x_12268:
[----:B------:R-:W-:Y:S01]  /*7180*/  IMAD.SHL.U32 R2, R2, 0x100000, RZ ;  /* 0x0010000002027824 */ /* 0x000fe200078e00ff */
[----:B------:R-:W-:-:S04]  /*7190*/  LEA R3, R0, 0x3b800000, 0x17 ;  /* 0x3b80000000037811 */ /* 0x000fc800078eb8ff */
[----:B------:R-:W-:-:S07]  /*71a0*/  LOP3.LUT R4, R3, R2, R4, 0xfe, !PT ;  /* 0x0000000203047212 */ /* 0x000fce00078efe04 */
.L_x_12267:
[----:B------:R-:W-:Y:S05]  /*71b0*/  BSYNC B0 ;  /* 0x0000000000007941 */ /* 0x000fea0003800000 */
.L_x_12266:
[----:B------:R-:W0:Y:S02]  /*71c0*/  F2I.FTZ.TRUNC.NTZ R4, R4 ;  /* 0x0000000400047305 */ /* 0x000e24000021f100 */
[----:B0-----:R-:W-:Y:S01]  /*71d0*/  PRMT R0, R4, 0x7610, R0 ;  /* 0x0000761004007816 */ /* 0x001fe20000000000 */
[----:B------:R-:W-:Y:S06]  /*71e0*/  BRA `(.L_x_12251) ;  /* 0x0000000400107947 */ /* 0x000fec0003800000 */
.L_x_12264:
        /* <DEDUP_REMOVED lines=21> */
.L_x_12273:
[----:B------:R-:W-:Y:S05]  /*7340*/  BSYNC B1 ;  /* 0x0000000000017941 */ /* 0x000fea0003800000 */
.L_x_12272:
[----:B------:R-:W-:Y:S01]  /*7350*/  IMAD.SHL.U32 R2, R2, 0x200000, RZ ;  /* 0x0020000002027824 */ /* 0x000fe200078e00ff */
[----:B------:R-:W-:-:S04]  /*7360*/  LEA R3, R0, 0x37800000, 0x17 ;  /* 0x3780000000037811 */ /* 0x000fc800078eb8ff */
[----:B------:R-:W-:-:S07]  /*7370*/  LOP3.LUT R4, R3, R2, R4, 0xfe, !PT ;  /* 0x0000000203047212 */ /* 0x000fce00078efe04 */
.L_x_12271:
[----:B------:R-:W-:Y:S05]  /*7380*/  BSYNC B0 ;  /* 0x0000000000007941 */ /* 0x000fea0003800000 */
.L_x_12270:
[----:B------:R-:W0:Y:S02]  /*7390*/  F2I.FTZ.TRUNC.NTZ R4, R4 ;  /* 0x0000000400047305 */ /* 0x000e24000021f100 */
[----:B0-----:R-:W-:Y:S01]  /*73a0*/  PRMT R0, R4, 0x7610, R0 ;  /* 0x0000761004007816 */ /* 0x001fe20000000000 */
[----:B------:R-:W-:Y:S06]  /*73b0*/  BRA `(.L_x_12251) ;  /* 0x00000000009c7947 */ /* 0x000fec0003800000 */
.L_x_12263:
        /* <DEDUP_REMOVED lines=14> */
.L_x_12277:
[----:B------:R-:W-:Y:S05]  /*74a0*/  BSYNC B0 ;  /* 0x0000000000007941 */ /* 0x000fea0003800000 */
.L_x_12276:
[----:B------:R-:W0:Y:S02]  /*74b0*/  F2I.FTZ.TRUNC.NTZ R4, R4 ;  /* 0x0000000400047305 */ /* 0x000e24000021f100 */
[----:B0-----:R-:W-:Y:S01]  /*74c0*/  PRMT R0, R4, 0x7610, R0 ;  /* 0x0000761004007816 */ /* 0x001fe20000000000 */
[----:B------:R-:W-:Y:S06]  /*74d0*/  BRA `(.L_x_12251) ;  /* 0x0000000000547947 */ /* 0x000fec0003800000 */
.L_x_12250:
        /* <DEDUP_REMOVED lines=16> */
.L_x_12278:
[----:B------:R-:W-:Y:S01]  /*75e0*/  PRMT R0, RZ, 0x7610, R0 ;  /* 0x00007610ff007816 */ /* 0x000fe20000000000 */
[----:B------:R-:W-:Y:S06]  /*75f0*/  BRA `(.L_x_12251) ;  /* 0x00000000000c7947 */ /* 0x000fec0003800000 */
.L_x_12275:
[----:B------:R0:W5:Y:S01]  /*7600*/  LDG.E.U8 R0, desc[UR36][R2.64] ;  /* 0x0000002402007981 */ /* 0x000162000c1e1100 */
[----:B------:R-:W-:Y:S05]  /*7610*/  BRA `(.L_x_12251) ;  /* 0x0000000000047947 */ /* 0x000fea0003800000 */
.L_x_12274:
[----:B------:R0:W5:Y:S02]  /*7620*/  LDG.E.U8 R0, desc[UR36][R2.64] ;  /* 0x0000002402007981 */ /* 0x000164000c1e1100 */
.L_x_12251:
        /* <DEDUP_REMOVED lines=19> */
.L_x_12282:
[----:B------:R0:W-:Y:S01]  /*7760*/  STG.E.U8 desc[UR36][R16.64], R2 ;  /* 0x0000000210007986 */ /* 0x0001e2000c101124 */
[----:B------:R-:W-:Y:S05]  /*7770*/  BRA `(.L_x_12284) ;  /* 0x0000000c00487947 */ /* 0x000fea0003800000 */
.L_x_12281:
        /* <DEDUP_REMOVED lines=9> */
.L_x_12286:
[----:B------:R3:W-:Y:S01]  /*7810*/  STG.E desc[UR36][R16.64], R2 ;  /* 0x0000000210007986 */ /* 0x0007e2000c101924 */
[----:B------:R-:W-:Y:S05]  /*7820*/  BRA `(.L_x_12284) ;  /* 0x0000000c001c7947 */ /* 0x000fea0003800000 */
.L_x_12285:
[----:B------:R2:W-:Y:S01]  /*7830*/  STG.E.U16 desc[UR36][R16.64], R2 ;  /* 0x0000000210007986 */ /* 0x0005e2000c101524 */
[----:B------:R-:W-:Y:S05]  /*7840*/  BRA `(.L_x_12284) ;  /* 0x0000000c00147947 */ /* 0x000fea0003800000 */
.L_x_12280:
        /* <DEDUP_REMOVED lines=9> */
.L_x_12288:
[----:B------:R-:W-:-:S04]  /*78e0*/  I2FP.F32.U32 R0, R2 ;  /* 0x0000000200007245 */ /* 0x000fc80000201000 */
[----:B------:R-:W-:-:S05]  /*78f0*/  F2FP.F16.F32.PACK_AB R0, RZ, R0 ;  /* 0x00000000ff00723e */ /* 0x000fca00000000ff */
[----:B------:R0:W-:Y:S01]  /*7900*/  STG.E.U16 desc[UR36][R16.64], R0 ;  /* 0x0000000010007986 */ /* 0x0001e2000c101524 */
[----:B------:R-:W-:Y:S05]  /*7910*/  BRA `(.L_x_12284) ;  /* 0x0000000800e07947 */ /* 0x000fea0003800000 */
.L_x_12287:
        /* <DEDUP_REMOVED lines=10> */
.L_x_12290:
[----:B------:R-:W-:-:S04]  /*79c0*/  I2FP.F32.U32 R2, R2 ;  /* 0x0000000200027245 */ /* 0x000fc80000201000 */
[----:B------:R-:W-:-:S04]  /*79d0*/  F2FP.F16.F32.PACK_AB R3, RZ, R2 ;  /* 0x00000002ff03723e */ /* 0x000fc800000000ff */
[----:B------:R-:W-:-:S05]  /*79e0*/  PRMT R3, R3, 0x5410, RZ ;  /* 0x0000541003037816 */ /* 0x000fca00000000ff */
[----:B------:R0:W-:Y:S01]  /*79f0*/  STG.E desc[UR36][R16.64], R3 ;  /* 0x0000000310007986 */ /* 0x0001e2000c101924 */
[----:B------:R-:W-:Y:S05]  /*7a00*/  BRA `(.L_x_12284) ;  /* 0x0000000800a47947 */ /* 0x000fea0003800000 */
.L_x_12289:
[----:B------:R-:W0:Y:S02]  /*7a10*/  I2F.F64.U32 R2, R2 ;  /* 0x0000000200027312 */ /* 0x000e240000201800 */
[----:B0-----:R0:W-:Y:S01]  /*7a20*/  STG.E.64 desc[UR36][R16.64], R2 ;  /* 0x0000000210007986 */ /* 0x0011e2000c101b24 */
[----:B------:R-:W-:Y:S05]  /*7a30*/  BRA `(.L_x_12284) ;  /* 0x0000000800987947 */ /* 0x000fea0003800000 */
.L_x_12279:
        /* <DEDUP_REMOVED lines=10> */
.L_x_12293:
[----:B------:R-:W0:Y:S01]  /*7ae0*/  I2F.F64.U32 R4, R2 ;  /* 0x0000000200047312 */ /* 0x000e220000201800 */
[----:B------:R-:W-:-:S05]  /*7af0*/  CS2R R6, SRZ ;  /* 0x0000000000067805 */ /* 0x000fca000001ff00 */
[----:B0-----:R0:W-:Y:S01]  /*7b00*/  STG.E.128 desc[UR36][R16.64], R4 ;  /* 0x0000000410007986 */ /* 0x0011e2000c101d24 */
[----:B------:R-:W-:Y:S05]  /*7b10*/  BRA `(.L_x_12284) ;  /* 0x0000000800607947 */ /* 0x000fea0003800000 */
.L_x_12292:
        /* <DEDUP_REMOVED lines=21> */
.L_x_12297:
[----:B------:R-:W-:Y:S05]  /*7c70*/  BSYNC B0 ;  /* 0x0000000000007941 */ /* 0x000fea0003800000 */
.L_x_12296:
[----:B------:R-:W-:-:S05]  /*7c80*/  LOP3.LUT R3, R0, R3, RZ, 0xfc, !PT ;  /* 0x0000000300037212 */ /* 0x000fca00078efcff */
[----:B------:R0:W-:Y:S01]  /*7c90*/  STG.E.U8 desc[UR36][R16.64], R3 ;  /* 0x0000000310007986 */ /* 0x0001e2000c101124 */
[----:B------:R-:W-:Y:S05]  /*7ca0*/  BRA `(.L_x_12284) ;  /* 0x0000000400fc7947 */ /* 0x000fea0003800000 */
.L_x_12295:
        /* <DEDUP_REMOVED lines=13> */
.L_x_12299:
[----:B------:R-:W-:Y:S01]  /*7d80*/  IMAD.MOV.U32 R0, RZ, RZ, 0x7f ;  /* 0x0000007fff007424 */ /* 0x000fe200078e00ff */
[----:B------:R-:W-:-:S04]  /*7d90*/  ISETP.GT.U32.AND P0, PT, R2, 0x7f800000, PT ;  /* 0x7f8000000200780c */ /* 0x000fc80003f04070 */
[----:B------:R-:W-:-:S09]  /*7da0*/  SEL R0, R0, 0x7c, P0 ;  /* 0x0000007c00007807 */ /* 0x000fd20000000000 */
.L_x_12300:
[----:B------:R-:W-:Y:S05]  /*7db0*/  BSYNC B0 ;  /* 0x0000000000007941 */ /* 0x000fea0003800000 */
.L_x_12298:
[----:B------:R-:W-:-:S04]  /*7dc0*/  LOP3.LUT R2, R3, 0x80000000, RZ, 0xc0, !PT ;  /* 0x8000000003027812 */ /* 0x000fc800078ec0ff */
[----:B------:R-:W-:-:S04]  /*7dd0*/  SHF.R.U32.HI R3, RZ, 0x18, R2 ;  /* 0x00000018ff037819 */ /* 0x000fc80000011602 */
[----:B------:R-:W-:-:S05]  /*7de0*/  LOP3.LUT R3, R0, R3, RZ, 0xfc, !PT ;  /* 0x0000000300037212 */ /* 0x000fca00078efcff */
[----:B------:R0:W-:Y:S01]  /*7df0*/  STG.E.U8 desc[UR36][R16.64], R3 ;  /* 0x0000000310007986 */ /* 0x0001e2000c101124 */
[----:B------:R-:W-:Y:S05]  /*7e00*/  BRA `(.L_x_12284) ;  /* 0x0000000400a47947 */ /* 0x000fea0003800000 */
.L_x_12294:
[----:B------:R-:W-:-:S04]  /*7e10*/  I2FP.F32.U32 R0, R2 ;  /* 0x0000000200007245 */ /* 0x000fc80000201000 */
[----:B------:R-:W-:-:S05]  /*7e20*/  F2FP.BF16.F32.PACK_AB R0, RZ, R0 ;  /* 0x00000000ff00723e */ /* 0x000fca00000010ff */
[----:B------:R0:W-:Y:S01]  /*7e30*/  STG.E.U16 desc[UR36][R16.64], R0 ;  /* 0x0000000010007986 */ /* 0x0001e2000c101524 */
[----:B------:R-:W-:Y:S05]  /*7e40*/  BRA `(.L_x_12284) ;  /* 0x0000000400947947 */ /* 0x000fea0003800000 */
.L_x_12291:
        /* <DEDUP_REMOVED lines=10> */
.L_x_12303:
        /* <DEDUP_REMOVED lines=17> */
.L_x_12306:
[----:B------:R-:W-:-:S04]  /*8000*/  LOP3.LUT R2, R3, 0x80000000, RZ, 0xc0, !PT ;  /* 0x8000000003027812 */ /* 0x000fc800078ec0ff */
[----:B------:R-:W-:-:S04]  /*8010*/  SHF.R.U32.HI R3, RZ, 0x18, R2 ;  /* 0x00000018ff037819 */ /* 0x000fc80000011602 */
[----:B------:R-:W-:-:S04]  /*8020*/  LOP3.LUT R0, R0, R3, RZ, 0xfc, !PT ;  /* 0x0000000300007212 */ /* 0x000fc800078efcff */
[----:B------:R-:W-:-:S07]  /*8030*/  PRMT R8, R0, 0x7610, R8 ;  /* 0x0000761000087816 */ /* 0x000fce0000000008 */
.L_x_12305:
[----:B------:R-:W-:Y:S05]  /*8040*/  BSYNC B0 ;  /* 0x0000000000007941 */ /* 0x000fea0003800000 */
.L_x_12304:
[----:B------:R0:W-:Y:S01]  /*8050*/  STG.E.U8 desc[UR36][R16.64], R8 ;  /* 0x0000000810007986 */ /* 0x0001e2000c101124 */
[----:B------:R-:W-:Y:S05]  /*8060*/  BRA `(.L_x_12284) ;  /* 0x00000004000c7947 */ /* 0x000fea0003800000 */
.L_x_12302:
        /* <DEDUP_REMOVED lines=17> */
.L_x_12309:
[----:B------:R-:W-:-:S04]  /*8180*/  LOP3.LUT R2, R3, 0x80000000, RZ, 0xc0, !PT ;  /* 0x8000000003027812 */ /* 0x000fc800078ec0ff */
[----:B------:R-:W-:-:S04]  /*8190*/  SHF.R.U32.HI R3, RZ, 0x18, R2 ;  /* 0x00000018ff037819 */ /* 0x000fc80000011602 */
[----:B------:R-:W-:-:S04]  /*81a0*/  LOP3.LUT R0, R0, R3, RZ, 0xfc, !PT ;  /* 0x0000000300007212 */ /* 0x000fc800078efcff */
[----:B------:R-:W-:-:S07]  /*81b0*/  PRMT R8, R0, 0x7610, R8 ;  /* 0x0000761000087816 */ /* 0x000fce0000000008 */
.L_x_12308:
[----:B------:R-:W-:Y:S05]  /*81c0*/  BSYNC B0 ;  /* 0x0000000000007941 */ /* 0x000fea0003800000 */
.L_x_12307:
[----:B------:R0:W-:Y:S01]  /*81d0*/  STG.E.U8 desc[UR36][R16.64], R8 ;  /* 0x0000000810007986 */ /* 0x0001e2000c101124 */
[----:B------:R-:W-:Y:S05]  /*81e0*/  BRA `(.L_x_12284) ;  /* 0x0000000000ac7947 */ /* 0x000fea0003800000 */
.L_x_12301:
        /* <DEDUP_REMOVED lines=22> */
.L_x_12283:
        /* <DEDUP_REMOVED lines=16> */
.L_x_12312:
[----:B------:R-:W-:Y:S05]  /*8450*/  BRA `(.L_x_12284) ;  /* 0x0000000000107947 */ /* 0x000fea0003800000 */
.L_x_12311:
[----:B------:R-:W-:-:S05]  /*8460*/  IMAD.MOV.U32 R3, RZ, RZ, RZ ;  /* 0x000000ffff037224 */ /* 0x000fca00078e00ff */
[----:B------:R0:W-:Y:S01]  /*8470*/  STG.E.64 desc[UR36][R16.64], R2 ;  /* 0x0000000210007986 */ /* 0x0001e2000c101b24 */
[----:B------:R-:W-:Y:S05]  /*8480*/  BRA `(.L_x_12284) ;  /* 0x0000000000047947 */ /* 0x000fea0003800000 */
.L_x_12310:
[----:B------:R0:W-:Y:S02]  /*8490*/  STG.E desc[UR36][R16.64], R2 ;  /* 0x0000000210007986 */ /* 0x0001e4000c101924 */
.L_x_12284:
[----:B------:R-:W-:-:S07]  /*84a0*/  VIADD R19, R19, 0x80 ;  /* 0x0000008013137836 */ /* 0x000fce0000000000 */
.L_x_12211:
[----:B------:R-:W-:Y:S05]  /*84b0*/  BSYNC B6 ;  /* 0x0000000000067941 */ /* 0x000fea0003800000 */
.L_x_12210:
        /* <DEDUP_REMOVED lines=358> */
.L_x_12315:
        /* <DEDUP_REMOVED lines=20> */
.L_x_12319:
[----:B------:R0:W5:Y:S01]  /*9c60*/  LDG.E.U8 R22, desc[UR36][R2.64] ;  /* 0x0000002402167981 */ /* 0x000162000c1e1100 */
[----:B------:R-:W-:Y:S05]  /*9c70*/  BRA `(.L_x_12321) ;  /* 0x0000000c00547947 */ /* 0x000fea0003800000 */
.L_x_12318:
        /* <DEDUP_REMOVED lines=8> */
.L_x_12323:
[----:B------:R0:W5:Y:S01]  /*9d00*/  LDG.E.U8 R22, desc[UR36][R2.64] ;  /* 0x0000002402167981 */ /* 0x000162000c1e1100 */
[----:B------:R-:W-:Y:S05]  /*9d10*/  BRA `(.L_x_12321) ;  /* 0x0000000c002c7947 */ /* 0x000fea0003800000 */
.L_x_12322:
[----:B------:R0:W5:Y:S01]  /*9d20*/  LDG.E.U16 R22, desc[UR36][R2.64] ;  /* 0x0000002402167981 */ /* 0x000162000c1e1500 */
[----:B------:R-:W-:Y:S05]  /*9d30*/  BRA `(.L_x_12321) ;  /* 0x0000000c00247947 */ /* 0x000fea0003800000 */
.L_x_12317:
        /* <DEDUP_REMOVED lines=9> */
.L_x_12325:
[----:B------:R-:W2:Y:S02]  /*9dd0*/  LDG.E.U16 R0, desc[UR36][R2.64] ;  /* 0x0000002402007981 */ /* 0x000ea4000c1e1500 */
[----:B--2---:R-:W-:-:S06]  /*9de0*/  HADD2.F32 R0, -RZ, R0.H0_H0 ;  /* 0x20000000ff007230 */ /* 0x004fcc0000004100 */
[----:B------:R-:W0:Y:S02]  /*9df0*/  F2I.FTZ.TRUNC.NTZ R0, R0 ;  /* 0x0000000000007305 */ /* 0x000e24000021f100 */
[----:B0-----:R-:W-:Y:S01]  /*9e00*/  PRMT R22, R0, 0x7610, R22 ;  /* 0x0000761000167816 */ /* 0x001fe20000000016 */
[----:B------:R-:W-:Y:S06]  /*9e10*/  BRA `(.L_x_12321) ;  /* 0x0000000800ec7947 */ /* 0x000fec0003800000 */
.L_x_12324:
        /* <DEDUP_REMOVED lines=9> */
.L_x_12327:
[----:B------:R-:W2:Y:S02]  /*9eb0*/  LDG.E.U16 R2, desc[UR36][R2.64] ;  /* 0x0000002402027981 */ /* 0x000ea4000c1e1500 */
[----:B--2---:R-:W-:-:S06]  /*9ec0*/  HADD2.F32 R0, -RZ, R2.H0_H0 ;  /* 0x20000002ff007230 */ /* 0x004fcc0000004100 */
[----:B------:R-:W0:Y:S02]  /*9ed0*/  F2I.FTZ.TRUNC.NTZ R0, R0 ;  /* 0x0000000000007305 */ /* 0x000e24000021f100 */
[----:B0-----:R-:W-:Y:S01]  /*9ee0*/  PRMT R22, R0, 0x7610, R22 ;  /* 0x0000761000167816 */ /* 0x001fe20000000016 */
[----:B------:R-:W-:Y:S06]  /*9ef0*/  BRA `(.L_x_12321) ;  /* 0x0000000800b47947 */ /* 0x000fec0003800000 */
.L_x_12326:
[----:B------:R-:W2:Y:S02]  /*9f00*/  LDG.E.64 R2, desc[UR36][R2.64] ;  /* 0x0000002402027981 */ /* 0x000ea4000c1e1b00 */
[----:B--2---:R2:W3:Y:S01]  /*9f10*/  F2I.F64.TRUNC R22, R2 ;  /* 0x0000000200167311 */ /* 0x0044e2000030d100 */
[----:B------:R-:W-:Y:S05]  /*9f20*/  BRA `(.L_x_12321) ;  /* 0x0000000800a87947 */ /* 0x000fea0003800000 */
.L_x_12316:
        /* <DEDUP_REMOVED lines=12> */
.L_x_12330:
[----:B------:R-:W2:Y:S02]  /*9ff0*/  LDG.E.64 R2, desc[UR36][R2.64] ;  /* 0x0000002402027981 */ /* 0x000ea4000c1e1b00 */
[----:B--2---:R0:W1:Y:S01]  /*a000*/  F2I.F64.TRUNC R22, R2 ;  /* 0x0000000200167311 */ /* 0x004062000030d100 */
[----:B------:R-:W-:Y:S05]  /*a010*/  BRA `(.L_x_12321) ;  /* 0x00000008006c7947 */ /* 0x000fea0003800000 */
.L_x_12329:
        /* <DEDUP_REMOVED lines=28> */
.L_x_12332:
        /* <DEDUP_REMOVED lines=15> */
.L_x_12331:
[----:B------:R-:W2:Y:S02]  /*a2d0*/  LDG.E.U16 R0, desc[UR36][R2.64] ;  /* 0x0000002402007981 */ /* 0x000ea4000c1e1500 */
[----:B--2---:R-:W-:-:S06]  /*a2e0*/  IMAD.U32 R0, R0, 0x10000, RZ ;  /* 0x0001000000007824 */ /* 0x004fcc00078e00ff */
[----:B------:R-:W0:Y:S02]  /*a2f0*/  F2I.FTZ.TRUNC.NTZ R0, R0 ;  /* 0x0000000000007305 */ /* 0x000e24000021f100 */
[----:B0-----:R-:W-:Y:S01]  /*a300*/  PRMT R22, R0, 0x7610, R22 ;  /* 0x0000761000167816 */ /* 0x001fe20000000016 */
[----:B------:R-:W-:Y:S06]  /*a310*/  BRA `(.L_x_12321) ;  /* 0x0000000400ac7947 */ /* 0x000fec0003800000 */
.L_x_12328:
        /* <DEDUP_REMOVED lines=10> */
.L_x_12335:
        /* <DEDUP_REMOVED lines=21> */
.L_x_12339:
[----:B------:R-:W-:Y:S05]  /*a510*/  BSYNC B1 ;  /* 0x0000000000017941 */ /* 0x000fea0003800000 */
.L_x_12338:
[----:B------:R-:W-:Y:S01]  /*a520*/  LEA R3, R0, 0x3b800000, 0x17 ;  /* 0x3b80000000037811 */ /* 0x000fe200078eb8ff */
[----:B------:R-:W-:-:S05]  /*a530*/  IMAD.SHL.U32 R0, R2, 0x100000, RZ ;  /* 0x0010000002007824 */ /* 0x000fca00078e00ff */
[----:B------:R-:W-:-:S07]  /*a540*/  LOP3.LUT R0, R3, R0, R4, 0xfe, !PT ;  /* 0x0000000003007212 */ /* 0x000fce00078efe04 */
.L_x_12337:
[----:B------:R-:W-:Y:S05]  /*a550*/  BSYNC B0 ;  /* 0x0000000000007941 */ /* 0x000fea0003800000 */
.L_x_12336:
[----:B------:R-:W0:Y:S02]  /*a560*/  F2I.FTZ.TRUNC.NTZ R0, R0 ;  /* 0x0000000000007305 */ /* 0x000e24000021f100 */
[----:B0-----:R-:W-:Y:S01]  /*a570*/  PRMT R22, R0, 0x7610, R22 ;  /* 0x0000761000167816 */ /* 0x001fe20000000016 */
[----:B------:R-:W-:Y:S06]  /*a580*/  BRA `(.L_x_12321) ;  /* 0x0000000400107947 */ /* 0x000fec0003800000 */
.L_x_12334:
        /* <DEDUP_REMOVED lines=21> */
.L_x_12343:
[----:B------:R-:W-:Y:S05]  /*a6e0*/  BSYNC B1 ;  /* 0x0000000000017941 */ /* 0x000fea0003800000 */
.L_x_12342:
[----:B------:R-:W-:Y:S01]  /*a6f0*/  LEA R3, R0, 0x37800000, 0x17 ;  /* 0x3780000000037811 */ /* 0x000fe200078eb8ff */
[----:B------:R-:W-:-:S05]  /*a700*/  IMAD.SHL.U32 R0, R2, 0x200000, RZ ;  /* 0x0020000002007824 */ /* 0x000fca00078e00ff */
[----:B------:R-:W-:-:S07]  /*a710*/  LOP3.LUT R0, R3, R0, R4, 0xfe, !PT ;  /* 0x0000000003007212 */ /* 0x000fce00078efe04 */
.L_x_12341:
[----:B------:R-:W-:Y:S05]  /*a720*/  BSYNC B0 ;  /* 0x0000000000007941 */ /* 0x000fea0003800000 */
.L_x_12340:
[----:B------:R-:W0:Y:S02]  /*a730*/  F2I.FTZ.TRUNC.NTZ R0, R0 ;  /* 0x0000000000007305 */ /* 0x000e24000021f100 */
[----:B0-----:R-:W-:Y:S01]  /*a740*/  PRMT R22, R0, 0x7610, R22 ;  /* 0x0000761000167816 */ /* 0x001fe20000000016 */
[----:B------:R-:W-:Y:S06]  /*a750*/  BRA `(.L_x_12321) ;  /* 0x00000000009c7947 */ /* 0x000fec0003800000 */
.L_x_12333:
        /* <DEDUP_REMOVED lines=14> */
.L_x_12347:
[----:B------:R-:W-:Y:S05]  /*a840*/  BSYNC B0 ;  /* 0x0000000000007941 */ /* 0x000fea0003800000 */
.L_x_12346:
[----:B------:R-:W0:Y:S02]  /*a850*/  F2I.FTZ.TRUNC.NTZ R0, R0 ;  /* 0x0000000000007305 */ /* 0x000e24000021f100 */
[----:B0-----:R-:W-:Y:S01]  /*a860*/  PRMT R22, R0, 0x7610, R22 ;  /* 0x0000761000167816 */ /* 0x001fe20000000016 */
[----:B------:R-:W-:Y:S06]  /*a870*/  BRA `(.L_x_12321) ;  /* 0x0000000000547947 */ /* 0x000fec0003800000 */
.L_x_12320:
        /* <DEDUP_REMOVED lines=16> */
.L_x_12348:
[----:B------:R-:W-:Y:S01]  /*a980*/  PRMT R22, RZ, 0x7610, R22 ;  /* 0x00007610ff167816 */ /* 0x000fe20000000016 */
[----:B------:R-:W-:Y:S06]  /*a990*/  BRA `(.L_x_12321) ;  /* 0x00000000000c7947 */ /* 0x000fec0003800000 */
.L_x_12345:
[----:B------:R0:W5:Y:S01]  /*a9a0*/  LDG.E.U8 R22, desc[UR36][R2.64] ;  /* 0x0000002402167981 */ /* 0x000162000c1e1100 */
[----:B------:R-:W-:Y:S05]  /*a9b0*/  BRA `(.L_x_12321) ;  /* 0x0000000000047947 */ /* 0x000fea0003800000 */
.L_x_12344:
[----:B------:R0:W5:Y:S02]  /*a9c0*/  LDG.E.U8 R22, desc[UR36][R2.64] ;  /* 0x0000002402167981 */ /* 0x000164000c1e1100 */
.L_x_12321:
        /* <DEDUP_REMOVED lines=17> */
.L_x_12352:
[----:B------:R0:W5:Y:S01]  /*aae0*/  LDG.E.U8 R0, desc[UR36][R2.64] ;  /* 0x0000002402007981 */ /* 0x000162000c1e1100 */
[----:B------:R-:W-:Y:S05]  /*aaf0*/  BRA `(.L_x_12354) ;  /* 0x0000000c00547947 */ /* 0x000fea0003800000 */
.L_x_12351:
        /* <DEDUP_REMOVED lines=8> */
.L_x_12356:
[----:B------:R0:W5:Y:S01]  /*ab80*/  LDG.E.U8 R0, desc[UR36][R2.64] ;  /* 0x0000002402007981 */ /* 0x000162000c1e1100 */
[----:B------:R-:W-:Y:S05]  /*ab90*/  BRA `(.L_x_12354) ;  /* 0x0000000c002c7947 */ /* 0x000fea0003800000 */
.L_x_12355:
[----:B------:R0:W5:Y:S01]  /*aba0*/  LDG.E.U16 R0, desc[UR36][R2.64] ;  /* 0x0000002402007981 */ /* 0x000162000c1e1500 */
[----:B------:R-:W-:Y:S05]  /*abb0*/  BRA `(.L_x_12354) ;  /* 0x0000000c00247947 */ /* 0x000fea0003800000 */
.L_x_12350:
        /* <DEDUP_REMOVED lines=9> */
.L_x_12358:
[----:B------:R-:W2:Y:S02]  /*ac50*/  LDG.E.U16 R4, desc[UR36][R2.64] ;  /* 0x0000002402047981 */ /* 0x000ea4000c1e1500 */
[----:B--2---:R-:W-:-:S06]  /*ac60*/  HADD2.F32 R4, -RZ, R4.H0_H0 ;  /* 0x20000004ff047230 */ /* 0x004fcc0000004100 */
[----:B------:R-:W0:Y:S02]  /*ac70*/  F2I.FTZ.TRUNC.NTZ R4, R4 ;  /* 0x0000000400047305 */ /* 0x000e24000021f100 */
[----:B0-----:R-:W-:Y:S01]  /*ac80*/  PRMT R0, R4, 0x7610, R0 ;  /* 0x0000761004007816 */ /* 0x001fe20000000000 */
[----:B------:R-:W-:Y:S06]  /*ac90*/  BRA `(.L_x_12354) ;  /* 0x0000000800ec7947 */ /* 0x000fec0003800000 */
.L_x_12357:
        /* <DEDUP_REMOVED lines=9> */
.L_x_12360:
[----:B------:R-:W2:Y:S02]  /*ad30*/  LDG.E.U16 R2, desc[UR36][R2.64] ;  /* 0x0000002402027981 */ /* 0x000ea4000c1e1500 */
[----:B--2---:R-:W-:-:S06]  /*ad40*/  HADD2.F32 R4, -RZ, R2.H0_H0 ;  /* 0x20000002ff047230 */ /* 0x004fcc0000004100 */
[----:B------:R-:W0:Y:S02]  /*ad50*/  F2I.FTZ.TRUNC.NTZ R4, R4 ;  /* 0x0000000400047305 */ /* 0x000e24000021f100 */
[----:B0-----:R-:W-:Y:S01]  /*ad60*/  PRMT R0, R4, 0x7610, R0 ;  /* 0x0000761004007816 */ /* 0x001fe20000000000 */
[----:B------:R-:W-:Y:S06]  /*ad70*/  BRA `(.L_x_12354) ;  /* 0x0000000800b47947 */ /* 0x000fec0003800000 */
.L_x_12359:
[----:B------:R-:W2:Y:S02]  /*ad80*/  LDG.E.64 R2, desc[UR36][R2.64] ;  /* 0x0000002402027981 */ /* 0x000ea4000c1e1b00 */
[----:B--2---:R0:W1:Y:S01]  /*ad90*/  F2I.F64.TRUNC R0, R2 ;  /* 0x0000000200007311 */ /* 0x004062000030d100 */
[----:B------:R-:W-:Y:S05]  /*ada0*/  BRA `(.L_x_12354) ;  /* 0x0000000800a87947 */ /* 0x000fea0003800000 */
.L_x_12349:
        /* <DEDUP_REMOVED lines=12> */
.L_x_12363:
[----:B------:R-:W2:Y:S02]  /*ae70*/  LDG.E.64 R2, desc[UR36][R2.64] ;  /* 0x0000002402027981 */ /* 0x000ea4000c1e1b00 */
[----:B--2---:R0:W1:Y:S01]  /*ae80*/  F2I.F64.TRUNC R0, R2 ;  /* 0x0000000200007311 */ /* 0x004062000030d100 */
[----:B------:R-:W-:Y:S05]  /*ae90*/  BRA `(.L_x_12354) ;  /* 0x00000008006c7947 */ /* 0x000fea0003800000 */
.L_x_12362:
        /* <DEDUP_REMOVED lines=28> */
.L_x_12365:
        /* <DEDUP_REMOVED lines=15> */
.L_x_12364:
[----:B------:R-:W2:Y:S02]  /*b150*/  LDG.E.U16 R4, desc[UR36][R2.64] ;  /* 0x0000002402047981 */ /* 0x000ea4000c1e1500 */
[----:B--2---:R-:W-:-:S06]  /*b160*/  IMAD.U32 R4, R4, 0x10000, RZ ;  /* 0x0001000004047824 */ /* 0x004fcc00078e00ff */
[----:B------:R-:W0:Y:S02]  /*b170*/  F2I.FTZ.TRUNC.NTZ R4, R4 ;  /* 0x0000000400047305 */ /* 0x000e24000021f100 */
[----:B0-----:R-:W-:Y:S01]  /*b180*/  PRMT R0, R4, 0x7610, R0 ;  /* 0x0000761004007816 */ /* 0x001fe20000000000 */
[----:B------:R-:W-:Y:S06]  /*b190*/  BRA `(.L_x_12354) ;  /* 0x0000000400ac7947 */ /* 0x000fec0003800000 */
.L_x_12361:
        /* <DEDUP_REMOVED lines=10> */
.L_x_12368:
        /* <DEDUP_REMOVED lines=21> */
.L_x_12372:
[----:B------:R-:W-:Y:S05]  /*b390*/  BSYNC B1 ;  /* 0x0000000000017941 */ /* 0x000fea0003800000 */
.L_x_12371:
[----:B------:R-:W-:Y:S01]  /*b3a0*/  IMAD.SHL.U32 R2, R2, 0x100000, RZ ;  /* 0x0010000002027824 */ /* 0x000fe200078e00ff */
[----:B------:R-:W-:-:S04]  /*b3b0*/  LEA R3, R0, 0x3b800000, 0x17 ;  /* 0x3b80000000037811 */ /* 0x000fc800078eb8ff */
[----:B------:R-:W-:-:S07]  /*b3c0*/  LOP3.LUT R4, R3, R2, R4, 0xfe, !PT ;  /* 0x0000000203047212 */ /* 0x000fce00078efe04 */
.L_x_12370:
[----:B------:R-:W-:Y:S05]  /*b3d0*/  BSYNC B0 ;  /* 0x0000000000007941 */ /* 0x000fea0003800000 */
.L_x_12369:
[----:B------:R-:W0:Y:S02]  /*b3e0*/  F2I.FTZ.TRUNC.NTZ R4, R4 ;  /* 0x0000000400047305 */ /* 0x000e24000021f100 */
[----:B0-----:R-:W-:Y:S01]  /*b3f0*/  PRMT R0, R4, 0x7610, R0 ;  /* 0x0000761004007816 */ /* 0x001fe20000000000 */
[----:B------:R-:W-:Y:S06]  /*b400*/  BRA `(.L_x_12354) ;  /* 0x0000000400107947 */ /* 0x000fec0003800000 */
.L_x_12367:
        /* <DEDUP_REMOVED lines=21> */
.L_x_12376:
[----:B------:R-:W-:Y:S05]  /*b560*/  BSYNC B1 ;  /* 0x0000000000017941 */ /* 0x000fea0003800000 */
.L_x_12375:
[----:B------:R-:W-:Y:S01]  /*b570*/  IMAD.SHL.U32 R2, R2, 0x200000, RZ ;  /* 0x0020000002027824 */ /* 0x000fe200078e00ff */
[----:B------:R-:W-:-:S04]  /*b580*/  LEA R3, R0, 0x37800000, 0x17 ;  /* 0x3780000000037811 */ /* 0x000fc800078eb8ff */
[----:B------:R-:W-:-:S07]  /*b590*/  LOP3.LUT R4, R3, R2, R4, 0xfe, !PT ;  /* 0x0000000203047212 */ /* 0x000fce00078efe04 */
.L_x_12374:
[----:B------:R-:W-:Y:S05]  /*b5a0*/  BSYNC B0 ;  /* 0x0000000000007941 */ /* 0x000fea0003800000 */
.L_x_12373:
[----:B------:R-:W0:Y:S02]  /*b5b0*/  F2I.FTZ.TRUNC.NTZ R4, R4 ;  /* 0x0000000400047305 */ /* 0x000e24000021f100 */
[----:B0-----:R-:W-:Y:S01]  /*b5c0*/  PRMT R0, R4, 0x7610, R0 ;  /* 0x0000761004007816 */ /* 0x001fe20000000000 */
[----:B------:R-:W-:Y:S06]  /*b5d0*/  BRA `(.L_x_12354) ;  /* 0x00000000009c7947 */ /* 0x000fec0003800000 */
.L_x_12366:
        /* <DEDUP_REMOVED lines=14> */
.L_x_12380:
[----:B------:R-:W-:Y:S05]  /*b6c0*/  BSYNC B0 ;  /* 0x0000000000007941 */ /* 0x000fea0003800000 */
.L_x_12379:
[----:B------:R-:W0:Y:S02]  /*b6d0*/  F2I.FTZ.TRUNC.NTZ R4, R4 ;  /* 0x0000000400047305 */ /* 0x000e24000021f100 */
[----:B0-----:R-:W-:Y:S01]  /*b6e0*/  PRMT R0, R4, 0x7610, R0 ;  /* 0x0000761004007816 */ /* 0x001fe20000000000 */
[----:B------:R-:W-:Y:S06]  /*b6f0*/  BRA `(.L_x_12354) ;  /* 0x0000000000547947 */ /* 0x000fec0003800000 */
.L_x_12353:
        /* <DEDUP_REMOVED lines=16> */
.L_x_12381:
[----:B------:R-:W-:Y:S01]  /*b800*/  PRMT R0, RZ, 0x7610, R0 ;  /* 0x00007610ff007816 */ /* 0x000fe20000000000 */
[----:B------:R-:W-:Y:S06]  /*b810*/  BRA `(.L_x_12354) ;  /* 0x00000000000c7947 */ /* 0x000fec0003800000 */
.L_x_12378:
[----:B------:R0:W5:Y:S01]  /*b820*/  LDG.E.U8 R0, desc[UR36][R2.64] ;  /* 0x0000002402007981 */ /* 0x000162000c1e1100 */
[----:B------:R-:W-:Y:S05]  /*b830*/  BRA `(.L_x_12354) ;  /* 0x0000000000047947 */ /* 0x000fea0003800000 */
.L_x_12377:
[----:B------:R0:W5:Y:S02]  /*b840*/  LDG.E.U8 R0, desc[UR36][R2.64] ;  /* 0x0000002402007981 */ /* 0x000164000c1e1100 */
.L_x_12354:
[----:B0-----:R-:W2:Y:S01]  /*b850*/  LDC.U8 R3, c[0x0][0x491] ;  /* 0x00012440ff037b82 */ /* 0x001ea20000000000 */
[----:B-1--45:R-:W-:Y:S02]  /*b860*/  LOP3.LUT P0, RZ, R0, 0xff, RZ, 0xc0, !PT ;  /* 0x000000ff00ff7812 */ /* 0x032fe4000780c0ff */
[----:B---3--:R-:W-:-:S04]  /*b870*/  LOP3.LUT P1, RZ, R22, 0xff, RZ, 0xc0, !PT ;  /* 0x000000ff16ff7812 */ /* 0x008fc8000782c0ff */
[----:B------:R-:W-:Y:S02]  /*b880*/  PLOP3.LUT P0, PT, P1, P0, PT, 0x28, 0x0 ;  /* 0x000000000000781c */ /* 0x000fe40000f00570 */
[----:B--2---:R-:W-:-:S05]  /*b890*/  PRMT R2, R3, 0x9910, RZ ;  /* 0x0000991003027816 */ /* 0x004fca00000000ff */
        /* <DEDUP_REMOVED lines=14> */
.L_x_12385:
[----:B------:R0:W-:Y:S01]  /*b980*/  STG.E.U8 desc[UR36][R16.64], R2 ;  /* 0x0000000210007986 */ /* 0x0001e2000c101124 */
[----:B------:R-:W-:Y:S05]  /*b990*/  BRA `(.L_x_12387) ;  /* 0x0000000c00487947 */ /* 0x000fea0003800000 */
.L_x_12384:
        /* <DEDUP_REMOVED lines=9> */
.L_x_12389:
[----:B------:R0:W-:Y:S01]  /*ba30*/  STG.E desc[UR36][R16.64], R2 ;  /* 0x0000000210007986 */ /* 0x0001e2000c101924 */
[----:B------:R-:W-:Y:S05]  /*ba40*/  BRA `(.L_x_12387) ;  /* 0x0000000c001c7947 */ /* 0x000fea0003800000 */
.L_x_12388:
[----:B------:R0:W-:Y:S01]  /*ba50*/  STG.E.U16 desc[UR36][R16.64], R2 ;  /* 0x0000000210007986 */ /* 0x0001e2000c101524 */
[----:B------:R-:W-:Y:S05]  /*ba60*/  BRA `(.L_x_12387) ;  /* 0x0000000c00147947 */ /* 0x000fea0003800000 */
.L_x_12383:
        /* <DEDUP_REMOVED lines=9> */
.L_x_12391:
[----:B------:R-:W-:-:S04]  /*bb00*/  I2FP.F32.U32 R0, R2 ;  /* 0x0000000200007245 */ /* 0x000fc80000201000 */
[----:B------:R-:W-:-:S05]  /*bb10*/  F2FP.F16.F32.PACK_AB R0, RZ, R0 ;  /* 0x00000000ff00723e */ /* 0x000fca00000000ff */
[----:B------:R0:W-:Y:S01]  /*bb20*/  STG.E.U16 desc[UR36][R16.64], R0 ;  /* 0x0000000010007986 */ /* 0x0001e2000c101524 */
[----:B------:R-:W-:Y:S05]  /*bb30*/  BRA `(.L_x_12387) ;  /* 0x0000000800e07947 */ /* 0x000fea0003800000 */
.L_x_12390:
        /* <DEDUP_REMOVED lines=10> */
.L_x_12393:
[----:B------:R-:W-:-:S04]  /*bbe0*/  I2FP.F32.U32 R2, R2 ;  /* 0x0000000200027245 */ /* 0x000fc80000201000 */
[----:B------:R-:W-:-:S04]  /*bbf0*/  F2FP.F16.F32.PACK_AB R3, RZ, R2 ;  /* 0x00000002ff03723e */ /* 0x000fc800000000ff */
[----:B------:R-:W-:-:S05]  /*bc00*/  PRMT R3, R3, 0x5410, RZ ;  /* 0x0000541003037816 */ /* 0x000fca00000000ff */
[----:B------:R0:W-:Y:S01]  /*bc10*/  STG.E desc[UR36][R16.64], R3 ;  /* 0x0000000310007986 */ /* 0x0001e2000c101924 */
[----:B------:R-:W-:Y:S05]  /*bc20*/  BRA `(.L_x_12387) ;  /* 0x0000000800a47947 */ /* 0x000fea0003800000 */
.L_x_12392:
[----:B------:R-:W0:Y:S02]  /*bc30*/  I2F.F64.U32 R2, R2 ;  /* 0x0000000200027312 */ /* 0x000e240000201800 */
[----:B0-----:R0:W-:Y:S01]  /*bc40*/  STG.E.64 desc[UR36][R16.64], R2 ;  /* 0x0000000210007986 */ /* 0x0011e2000c101b24 */
[----:B------:R-:W-:Y:S05]  /*bc50*/  BRA `(.L_x_12387) ;  /* 0x0000000800987947 */ /* 0x000fea0003800000 */
.L_x_12382:
        /* <DEDUP_REMOVED lines=10> */
.L_x_12396:
[----:B------:R-:W0:Y:S01]  /*bd00*/  I2F.F64.U32 R4, R2 ;  /* 0x0000000200047312 */ /* 0x000e220000201800 */
[----:B------:R-:W-:-:S05]  /*bd10*/  CS2R R6, SRZ ;  /* 0x0000000000067805 */ /* 0x000fca000001ff00 */
[----:B0-----:R0:W-:Y:S01]  /*bd20*/  STG.E.128 desc[UR36][R16.64], R4 ;  /* 0x0000000410007986 */ /* 0x0011e2000c101d24 */
[----:B------:R-:W-:Y:S05]  /*bd30*/  BRA `(.L_x_12387) ;  /* 0x0000000800607947 */ /* 0x000fea0003800000 */
.L_x_12395:
        /* <DEDUP_REMOVED lines=21> */
.L_x_12400:
[----:B------:R-:W-:Y:S05]  /*be90*/  BSYNC B0 ;  /* 0x0000000000007941 */ /* 0x000fea0003800000 */
.L_x_12399:
[----:B------:R-:W-:-:S05]  /*bea0*/  LOP3.LUT R3, R0, R3, RZ, 0xfc, !PT ;  /* 0x0000000300037212 */ /* 0x000fca00078efcff */
[----:B------:R0:W-:Y:S01]  /*beb0*/  STG.E.U8 desc[UR36][R16.64], R3 ;  /* 0x0000000310007986 */ /* 0x0001e2000c101124 */
[----:B------:R-:W-:Y:S05]  /*bec0*/  BRA `(.L_x_12387) ;  /* 0x0000000400fc7947 */ /* 0x000fea0003800000 */
.L_x_12398:
        /* <DEDUP_REMOVED lines=13> */
.L_x_12402:
[----:B------:R-:W-:Y:S01]  /*bfa0*/  IMAD.MOV.U32 R0, RZ, RZ, 0x7f ;  /* 0x0000007fff007424 */ /* 0x000fe200078e00ff */
[----:B------:R-:W-:-:S04]  /*bfb0*/  ISETP.GT.U32.AND P0, PT, R2, 0x7f800000, PT ;  /* 0x7f8000000200780c */ /* 0x000fc80003f04070 */
[----:B------:R-:W-:-:S09]  /*bfc0*/  SEL R0, R0, 0x7c, P0 ;  /* 0x0000007c00007807 */ /* 0x000fd20000000000 */
.L_x_12403:
[----:B------:R-:W-:Y:S05]  /*bfd0*/  BSYNC B0 ;  /* 0x0000000000007941 */ /* 0x000fea0003800000 */
.L_x_12401:
[----:B------:R-:W-:-:S04]  /*bfe0*/  LOP3.LUT R2, R3, 0x80000000, RZ, 0xc0, !PT ;  /* 0x8000000003027812 */ /* 0x000fc800078ec0ff */
[----:B------:R-:W-:-:S04]  /*bff0*/  SHF.R.U32.HI R3, RZ, 0x18, R2 ;  /* 0x00000018ff037819 */ /* 0x000fc80000011602 */
[----:B------:R-:W-:-:S05]  /*c000*/  LOP3.LUT R3, R0, R3, RZ, 0xfc, !PT ;  /* 0x0000000300037212 */ /* 0x000fca00078efcff */
[----:B------:R0:W-:Y:S01]  /*c010*/  STG.E.U8 desc[UR36][R16.64], R3 ;  /* 0x0000000310007986 */ /* 0x0001e2000c101124 */
[----:B------:R-:W-:Y:S05]  /*c020*/  BRA `(.L_x_12387) ;  /* 0x0000000400a47947 */ /* 0x000fea0003800000 */
.L_x_12397:
[----:B------:R-:W-:-:S04]  /*c030*/  I2FP.F32.U32 R0, R2 ;  /* 0x0000000200007245 */ /* 0x000fc80000201000 */
[----:B------:R-:W-:-:S05]  /*c040*/  F2FP.BF16.F32.PACK_AB R0, RZ, R0 ;  /* 0x00000000ff00723e */ /* 0x000fca00000010ff */
[----:B------:R0:W-:Y:S01]  /*c050*/  STG.E.U16 desc[UR36][R16.64], R0 ;  /* 0x0000000010007986 */ /* 0x0001e2000c101524 */
[----:B------:R-:W-:Y:S05]  /*c060*/  BRA `(.L_x_12387) ;  /* 0x0000000400947947 */ /* 0x000fea0003800000 */
.L_x_12394:
        /* <DEDUP_REMOVED lines=10> */
.L_x_12406:
        /* <DEDUP_REMOVED lines=17> */
.L_x_12409:
[----:B------:R-:W-:-:S04]  /*c220*/  LOP3.LUT R2, R3, 0x80000000, RZ, 0xc0, !PT ;  /* 0x8000000003027812 */ /* 0x000fc800078ec0ff */
[----:B------:R-:W-:-:S04]  /*c230*/  SHF.R.U32.HI R3, RZ, 0x18, R2 ;  /* 0x00000018ff037819 */ /* 0x000fc80000011602 */
[----:B------:R-:W-:-:S04]  /*c240*/  LOP3.LUT R0, R0, R3, RZ, 0xfc, !PT ;  /* 0x0000000300007212 */ /* 0x000fc800078efcff */
[----:B------:R-:W-:-:S07]  /*c250*/  PRMT R8, R0, 0x7610, R8 ;  /* 0x0000761000087816 */ /* 0x000fce0000000008 */
.L_x_12408:
[----:B------:R-:W-:Y:S05]  /*c260*/  BSYNC B0 ;  /* 0x0000000000007941 */ /* 0x000fea0003800000 */
.L_x_12407:
[----:B------:R3:W-:Y:S01]  /*c270*/  STG.E.U8 desc[UR36][R16.64], R8 ;  /* 0x0000000810007986 */ /* 0x0007e2000c101124 */
[----:B------:R-:W-:Y:S05]  /*c280*/  BRA `(.L_x_12387) ;  /* 0x00000004000c7947 */ /* 0x000fea0003800000 */
.L_x_12405:
        /* <DEDUP_REMOVED lines=17> */
.L_x_12412:
[----:B------:R-:W-:-:S04]  /*c3a0*/  LOP3.LUT R2, R3, 0x80000000, RZ, 0xc0, !PT ;  /* 0x8000000003027812 */ /* 0x000fc800078ec0ff */
[----:B------:R-:W-:-:S04]  /*c3b0*/  SHF.R.U32.HI R3, RZ, 0x18, R2 ;  /* 0x00000018ff037819 */ /* 0x000fc80000011602 */
[----:B------:R-:W-:-:S04]  /*c3c0*/  LOP3.LUT R0, R0, R3, RZ, 0xfc, !PT ;  /* 0x0000000300007212 */ /* 0x000fc800078efcff */
[----:B------:R-:W-:-:S07]  /*c3d0*/  PRMT R8, R0, 0x7610, R8 ;  /* 0x0000761000087816 */ /* 0x000fce0000000008 */
.L_x_12411:
[----:B------:R-:W-:Y:S05]  /*c3e0*/  BSYNC B0 ;  /* 0x0000000000007941 */ /* 0x000fea0003800000 */
.L_x_12410:
[----:B------:R0:W-:Y:S01]  /*c3f0*/  STG.E.U8 desc[UR36][R16.64], R8 ;  /* 0x0000000810007986 */ /* 0x0001e2000c101124 */
[----:B------:R-:W-:Y:S05]  /*c400*/  BRA `(.L_x_12387) ;  /* 0x0000000000ac7947 */ /* 0x000fea0003800000 */
.L_x_12404:
        /* <DEDUP_REMOVED lines=22> */
.L_x_12386:
        /* <DEDUP_REMOVED lines=16> */
.L_x_12415:
[----:B------:R-:W-:Y:S05]  /*c670*/  BRA `(.L_x_12387) ;  /* 0x0000000000107947 */ /* 0x000fea0003800000 */
.L_x_12414:
[----:B------:R-:W-:-:S05]  /*c680*/  IMAD.MOV.U32 R3, RZ, RZ, RZ ;  /* 0x000000ffff037224 */ /* 0x000fca00078e00ff */
[----:B------:R1:W-:Y:S01]  /*c690*/  STG.E.64 desc[UR36][R16.64], R2 ;  /* 0x0000000210007986 */ /* 0x0003e2000c101b24 */
[----:B------:R-:W-:Y:S05]  /*c6a0*/  BRA `(.L_x_12387) ;  /* 0x0000000000047947 */ /* 0x000fea0003800000 */
.L_x_12413:
[----:B------:R0:W-:Y:S02]  /*c6b0*/  STG.E desc[UR36][R16.64], R2 ;  /* 0x0000000210007986 */ /* 0x0001e4000c101924 */
.L_x_12387:
[----:B------:R-:W-:-:S07]  /*c6c0*/  VIADD R19, R19, 0x80 ;  /* 0x0000008013137836 */ /* 0x000fce0000000000 */
.L_x_12314:
[----:B------:R-:W-:Y:S05]  /*c6d0*/  BSYNC B6 ;  /* 0x0000000000067941 */ /* 0x000fea0003800000 */
.L_x_12313:
        /* <DEDUP_REMOVED lines=357> */
.L_x_12416:
        /* <DEDUP_REMOVED lines=20> */
.L_x_12420:
[----:B------:R0:W5:Y:S01]  /*de70*/  LDG.E.U8 R19, desc[UR36][R2.64] ;  /* 0x0000002402137981 */ /* 0x000162000c1e1100 */
[----:B------:R-:W-:Y:S05]  /*de80*/  BRA `(.L_x_12422) ;  /* 0x0000000c00547947 */ /* 0x000fea0003800000 */
.L_x_12419:
        /* <DEDUP_REMOVED lines=8> */
.L_x_12424:
[----:B------:R0:W5:Y:S01]  /*df10*/  LDG.E.U8 R19, desc[UR36][R2.64] ;  /* 0x0000002402137981 */ /* 0x000162000c1e1100 */
[----:B------:R-:W-:Y:S05]  /*df20*/  BRA `(.L_x_12422) ;  /* 0x0000000c002c7947 */ /* 0x000fea0003800000 */
.L_x_12423:
[----:B------:R0:W5:Y:S01]  /*df30*/  LDG.E.U16 R19, desc[UR36][R2.64] ;  /* 0x0000002402137981 */ /* 0x000162000c1e1500 */
[----:B------:R-:W-:Y:S05]  /*df40*/  BRA `(.L_x_12422) ;  /* 0x0000000c00247947 */ /* 0x000fea0003800000 */
.L_x_12418:
        /* <DEDUP_REMOVED lines=9> */
.L_x_12426:
[----:B------:R-:W2:Y:S02]  /*dfe0*/  LDG.E.U16 R0, desc[UR36][R2.64] ;  /* 0x0000002402007981 */ /* 0x000ea4000c1e1500 */
[----:B--2---:R-:W-:-:S06]  /*dff0*/  HADD2.F32 R0, -RZ, R0.H0_H0 ;  /* 0x20000000ff007230 */ /* 0x004fcc0000004100 */
[----:B------:R-:W0:Y:S02]  /*e000*/  F2I.FTZ.TRUNC.NTZ R0, R0 ;  /* 0x0000000000007305 */ /* 0x000e24000021f100 */
[----:B0-----:R-:W-:Y:S01]  /*e010*/  PRMT R19, R0, 0x7610, R19 ;  /* 0x0000761000137816 */ /* 0x001fe20000000013 */
[----:B------:R-:W-:Y:S06]  /*e020*/  BRA `(.L_x_12422) ;  /* 0x0000000800ec7947 */ /* 0x000fec0003800000 */
.L_x_12425:
        /* <DEDUP_REMOVED lines=9> */
.L_x_12428:
[----:B------:R-:W2:Y:S02]  /*e0c0*/  LDG.E.U16 R2, desc[UR36][R2.64] ;  /* 0x0000002402027981 */ /* 0x000ea4000c1e1500 */
[----:B--2---:R-:W-:-:S06]  /*e0d0*/  HADD2.F32 R0, -RZ, R2.H0_H0 ;  /* 0x20000002ff007230 */ /* 0x004fcc0000004100 */
[----:B------:R-:W0:Y:S02]  /*e0e0*/  F2I.FTZ.TRUNC.NTZ R0, R0 ;  /* 0x0000000000007305 */ /* 0x000e24000021f100 */
[----:B0-----:R-:W-:Y:S01]  /*e0f0*/  PRMT R19, R0, 0x7610, R19 ;  /* 0x0000761000137816 */ /* 0x001fe20000000013 */
[----:B------:R-:W-:Y:S06]  /*e100*/  BRA `(.L_x_12422) ;  /* 0x0000000800b47947 */ /* 0x000fec0003800000 */
.L_x_12427:
[----:B------:R-:W2:Y:S02]  /*e110*/  LDG.E.64 R2, desc[UR36][R2.64] ;  /* 0x0000002402027981 */ /* 0x000ea4000c1e1b00 */
[----:B--2---:R0:W1:Y:S01]  /*e120*/  F2I.F64.TRUNC R19, R2 ;  /* 0x0000000200137311 */ /* 0x004062000030d100 */
[----:B------:R-:W-:Y:S05]  /*e130*/  BRA `(.L_x_12422) ;  /* 0x0000000800a87947 */ /* 0x000fea0003800000 */
.L_x_12417:
        /* <DEDUP_REMOVED lines=12> */
.L_x_12431:
[----:B------:R-:W2:Y:S02]  /*e200*/  LDG.E.64 R2, desc[UR36][R2.64] ;  /* 0x0000002402027981 */ /* 0x000ea4000c1e1b00 */
[----:B--2---:R0:W1:Y:S01]  /*e210*/  F2I.F64.TRUNC R19, R2 ;  /* 0x0000000200137311 */ /* 0x004062000030d100 */
[----:B------:R-:W-:Y:S05]  /*e220*/  BRA `(.L_x_12422) ;  /* 0x00000008006c7947 */ /* 0x000fea0003800000 */
.L_x_12430:
        /* <DEDUP_REMOVED lines=28> */
.L_x_12433:
        /* <DEDUP_REMOVED lines=15> */
.L_x_12432:
[----:B------:R-:W2:Y:S02]  /*e4e0*/  LDG.E.U16 R0, desc[UR36][R2.64] ;  /* 0x0000002402007981 */ /* 0x000ea4000c1e1500 */
[----:B--2---:R-:W-:-:S06]  /*e4f0*/  IMAD.U32 R0, R0, 0x10000, RZ ;  /* 0x0001000000007824 */ /* 0x004fcc00078e00ff */
[----:B------:R-:W0:Y:S02]  /*e500*/  F2I.FTZ.TRUNC.NTZ R0, R0 ;  /* 0x0000000000007305 */ /* 0x000e24000021f100 */
[----:B0-----:R-:W-:Y:S01]  /*e510*/  PRMT R19, R0, 0x7610, R19 ;  /* 0x0000761000137816 */ /* 0x001fe20000000013 */
[----:B------:R-:W-:Y:S06]  /*e520*/  BRA `(.L_x_12422) ;  /* 0x0000000400ac7947 */ /* 0x000fec0003800000 */
.L_x_12429:
        /* <DEDUP_REMOVED lines=10> */
.L_x_12436:
        /* <DEDUP_REMOVED lines=21> */
.L_x_12440:
[----:B------:R-:W-:Y:S05]  /*e720*/  BSYNC B1 ;  /* 0x0000000000017941 */ /* 0x000fea0003800000 */
.L_x_12439:
[----:B------:R-:W-:Y:S01]  /*e730*/  LEA R3, R0, 0x3b800000, 0x17 ;  /* 0x3b80000000037811 */ /* 0x000fe200078eb8ff */
[----:B------:R-:W-:-:S05]  /*e740*/  IMAD.SHL.U32 R0, R2, 0x100000, RZ ;  /* 0x0010000002007824 */ /* 0x000fca00078e00ff */
[----:B------:R-:W-:-:S07]  /*e750*/  LOP3.LUT R0, R3, R0, R4, 0xfe, !PT ;  /* 0x0000000003007212 */ /* 0x000fce00078efe04 */
.L_x_12438:
[----:B------:R-:W-:Y:S05]  /*e760*/  BSYNC B0 ;  /* 0x0000000000007941 */ /* 0x000fea0003800000 */
.L_x_12437:
[----:B------:R-:W0:Y:S02]  /*e770*/  F2I.FTZ.TRUNC.NTZ R0, R0 ;  /* 0x0000000000007305 */ /* 0x000e24000021f100 */
[----:B0-----:R-:W-:Y:S01]  /*e780*/  PRMT R19, R0, 0x7610, R19 ;  /* 0x0000761000137816 */ /* 0x001fe20000000013 */
[----:B------:R-:W-:Y:S06]  /*e790*/  BRA `(.L_x_12422) ;  /* 0x0000000400107947 */ /* 0x000fec0003800000 */
.L_x_12435:
        /* <DEDUP_REMOVED lines=21> */
.L_x_12444:
[----:B------:R-:W-:Y:S05]  /*e8f0*/  BSYNC B1 ;  /* 0x0000000000017941 */ /* 0x000fea0003800000 */
.L_x_12443:
[----:B------:R-:W-:Y:S01]  /*e900*/  LEA R3, R0, 0x37800000, 0x17 ;  /* 0x3780000000037811 */ /* 0x000fe200078eb8ff */
[----:B------:R-:W-:-:S05]  /*e910*/  IMAD.SHL.U32 R0, R2, 0x200000, RZ ;  /* 0x0020000002007824 */ /* 0x000fca00078e00ff */
[----:B------:R-:W-:-:S07]  /*e920*/  LOP3.LUT R0, R3, R0, R4, 0xfe, !PT ;  /* 0x0000000003007212 */ /* 0x000fce00078efe04 */
.L_x_12442:
[----:B------:R-:W-:Y:S05]  /*e930*/  BSYNC B0 ;  /* 0x0000000000007941 */ /* 0x000fea0003800000 */
.L_x_12441:
[----:B------:R-:W0:Y:S02]  /*e940*/  F2I.FTZ.TRUNC.NTZ R0, R0 ;  /* 0x0000000000007305 */ /* 0x000e24000021f100 */
[----:B0-----:R-:W-:Y:S01]  /*e950*/  PRMT R19, R0, 0x7610, R19 ;  /* 0x0000761000137816 */ /* 0x001fe20000000013 */
[----:B------:R-:W-:Y:S06]  /*e960*/  BRA `(.L_x_12422) ;  /* 0x00000000009c7947 */ /* 0x000fec0003800000 */
.L_x_12434:
        /* <DEDUP_REMOVED lines=14> */
.L_x_12448:
[----:B------:R-:W-:Y:S05]  /*ea50*/  BSYNC B0 ;  /* 0x0000000000007941 */ /* 0x000fea0003800000 */
.L_x_12447:
[----:B------:R-:W0:Y:S02]  /*ea60*/  F2I.FTZ.TRUNC.NTZ R0, R0 ;  /* 0x0000000000007305 */ /* 0x000e24000021f100 */
[----:B0-----:R-:W-:Y:S01]  /*ea70*/  PRMT R19, R0, 0x7610, R19 ;  /* 0x0000761000137816 */ /* 0x001fe20000000013 */
[----:B------:R-:W-:Y:S06]  /*ea80*/  BRA `(.L_x_12422) ;  /* 0x0000000000547947 */ /* 0x000fec0003800000 */
.L_x_12421:
        /* <DEDUP_REMOVED lines=16> */
.L_x_12449:
[----:B------:R-:W-:Y:S01]  /*eb90*/  PRMT R19, RZ, 0x7610, R19 ;  /* 0x00007610ff137816 */ /* 0x000fe20000000013 */
[----:B------:R-:W-:Y:S06]  /*eba0*/  BRA `(.L_x_12422) ;  /* 0x00000000000c7947 */ /* 0x000fec0003800000 */
.L_x_12446:
[----:B------:R2:W5:Y:S01]  /*ebb0*/  LDG.E.U8 R19, desc[UR36][R2.64] ;  /* 0x0000002402137981 */ /* 0x000562000c1e1100 */
[----:B------:R-:W-:Y:S05]  /*ebc0*/  BRA `(.L_x_12422) ;  /* 0x0000000000047947 */ /* 0x000fea0003800000 */
.L_x_12445:
[----:B------:R3:W5:Y:S02]  /*ebd0*/  LDG.E.U8 R19, desc[UR36][R2.64] ;  /* 0x0000002402137981 */ /* 0x000764000c1e1100 */
.L_x_12422:
        /* <DEDUP_REMOVED lines=17> */
.L_x_12453:
[----:B------:R1:W5:Y:S01]  /*ecf0*/  LDG.E.U8 R0, desc[UR36][R2.64] ;  /* 0x0000002402007981 */ /* 0x000362000c1e1100 */
[----:B------:R-:W-:Y:S05]  /*ed00*/  BRA `(.L_x_12455) ;  /* 0x0000000c00547947 */ /* 0x000fea0003800000 */
.L_x_12452:
        /* <DEDUP_REMOVED lines=8> */
.L_x_12457:
[----:B------:R3:W5:Y:S01]  /*ed90*/  LDG.E.U8 R0, desc[UR36][R2.64] ;  /* 0x0000002402007981 */ /* 0x000762000c1e1100 */
[----:B------:R-:W-:Y:S05]  /*eda0*/  BRA `(.L_x_12455) ;  /* 0x0000000c002c7947 */ /* 0x000fea0003800000 */
.L_x_12456:
[----:B------:R4:W5:Y:S01]  /*edb0*/  LDG.E.U16 R0, desc[UR36][R2.64] ;  /* 0x0000002402007981 */ /* 0x000962000c1e1500 */
[----:B------:R-:W-:Y:S05]  /*edc0*/  BRA `(.L_x_12455) ;  /* 0x0000000c00247947 */ /* 0x000fea0003800000 */
.L_x_12451:
        /* <DEDUP_REMOVED lines=9> */
.L_x_12459:
[----:B------:R-:W2:Y:S02]  /*ee60*/  LDG.E.U16 R4, desc[UR36][R2.64] ;  /* 0x0000002402047981 */ /* 0x000ea4000c1e1500 */
[----:B--2---:R-:W-:-:S06]  /*ee70*/  HADD2.F32 R4, -RZ, R4.H0_H0 ;  /* 0x20000004ff047230 */ /* 0x004fcc0000004100 */
[----:B------:R-:W0:Y:S02]  /*ee80*/  F2I.FTZ.TRUNC.NTZ R4, R4 ;  /* 0x0000000400047305 */ /* 0x000e24000021f100 */
[----:B0-----:R-:W-:Y:S01]  /*ee90*/  PRMT R0, R4, 0x7610, R0 ;  /* 0x0000761004007816 */ /* 0x001fe20000000000 */
[----:B------:R-:W-:Y:S06]  /*eea0*/  BRA `(.L_x_12455) ;  /* 0x0000000800ec7947 */ /* 0x000fec0003800000 */
.L_x_12458:
        /* <DEDUP_REMOVED lines=9> */
.L_x_12461:
[----:B------:R-:W2:Y:S02]  /*ef40*/  LDG.E.U16 R2, desc[UR36][R2.64] ;  /* 0x0000002402027981 */ /* 0x000ea4000c1e1500 */
[----:B--2---:R-:W-:-:S06]  /*ef50*/  HADD2.F32 R4, -RZ, R2.H0_H0 ;  /* 0x20000002ff047230 */ /* 0x004fcc0000004100 */
[----:B------:R-:W0:Y:S02]  /*ef60*/  F2I.FTZ.TRUNC.NTZ R4, R4 ;  /* 0x0000000400047305 */ /* 0x000e24000021f100 */
[----:B0-----:R-:W-:Y:S01]  /*ef70*/  PRMT R0, R4, 0x7610, R0 ;  /* 0x0000761004007816 */ /* 0x001fe20000000000 */
[----:B------:R-:W-:Y:S06]  /*ef80*/  BRA `(.L_x_12455) ;  /* 0x0000000800b47947 */ /* 0x000fec0003800000 */
.L_x_12460:
[----:B------:R-:W2:Y:S02]  /*ef90*/  LDG.E.64 R2, desc[UR36][R2.64] ;  /* 0x0000002402027981 */ /* 0x000ea4000c1e1b00 */
[----:B--2---:R0:W1:Y:S01]  /*efa0*/  F2I.F64.TRUNC R0, R2 ;  /* 0x0000000200007311 */ /* 0x004062000030d100 */
[----:B------:R-:W-:Y:S05]  /*efb0*/  BRA `(.L_x_12455) ;  /* 0x0000000800a87947 */ /* 0x000fea0003800000 */
.L_x_12450:
        /* <DEDUP_REMOVED lines=12> */
.L_x_12464:
[----:B------:R-:W2:Y:S02]  /*f080*/  LDG.E.64 R2, desc[UR36][R2.64] ;  /* 0x0000002402027981 */ /* 0x000ea4000c1e1b00 */
[----:B--2---:R0:W1:Y:S01]  /*f090*/  F2I.F64.TRUNC R0, R2 ;  /* 0x0000000200007311 */ /* 0x004062000030d100 */
[----:B------:R-:W-:Y:S05]  /*f0a0*/  BRA `(.L_x_12455) ;  /* 0x00000008006c7947 */ /* 0x000fea0003800000 */
.L_x_12463:
        /* <DEDUP_REMOVED lines=28> */
.L_x_12466:
        /* <DEDUP_REMOVED lines=15> */
.L_x_12465:
[----:B------:R-:W2:Y:S02]  /*f360*/  LDG.E.U16 R4, desc[UR36][R2.64] ;  /* 0x0000002402047981 */ /* 0x000ea4000c1e1500 */
[----:B--2---:R-:W-:-:S06]  /*f370*/  IMAD.U32 R4, R4, 0x10000, RZ ;  /* 0x0001000004047824 */ /* 0x004fcc00078e00ff */
[----:B------:R-:W0:Y:S02]  /*f380*/  F2I.FTZ.TRUNC.NTZ R4, R4 ;  /* 0x0000000400047305 */ /* 0x000e24000021f100 */
[----:B0-----:R-:W-:Y:S01]  /*f390*/  PRMT R0, R4, 0x7610, R0 ;  /* 0x0000761004007816 */ /* 0x001fe20000000000 */
[----:B------:R-:W-:Y:S06]  /*f3a0*/  BRA `(.L_x_12455) ;  /* 0x0000000400ac7947 */ /* 0x000fec0003800000 */
.L_x_12462:
        /* <DEDUP_REMOVED lines=10> */
.L_x_12469:
        /* <DEDUP_REMOVED lines=21> */
.L_x_12473:
[----:B------:R-:W-:Y:S05]  /*f5a0*/  BSYNC B1 ;  /* 0x0000000000017941 */ /* 0x000fea0003800000 */
.L_x_12472:
[----:B------:R-:W-:Y:S01]  /*f5b0*/  IMAD.SHL.U32 R2, R2, 0x100000, RZ ;  /* 0x0010000002027824 */ /* 0x000fe200078e00ff */
[----:B------:R-:W-:-:S04]  /*f5c0*/  LEA R3, R0, 0x3b800000, 0x17 ;  /* 0x3b80000000037811 */ /* 0x000fc800078eb8ff */
[----:B------:R-:W-:-:S07]  /*f5d0*/  LOP3.LUT R4, R3, R2, R4, 0xfe, !PT ;  /* 0x0000000203047212 */ /* 0x000fce00078efe04 */
.L_x_12471:
[----:B------:R-:W-:Y:S05]  /*f5e0*/  BSYNC B0 ;  /* 0x0000000000007941 */ /* 0x000fea0003800000 */
.L_x_12470:
[----:B------:R-:W0:Y:S02]  /*f5f0*/  F2I.FTZ.TRUNC.NTZ R4, R4 ;  /* 0x0000000400047305 */ /* 0x000e24000021f100 */
[----:B0-----:R-:W-:Y:S01]  /*f600*/  PRMT R0, R4, 0x7610, R0 ;  /* 0x0000761004007816 */ /* 0x001fe20000000000 */
[----:B------:R-:W-:Y:S06]  /*f610*/  BRA `(.L_x_12455) ;  /* 0x0000000400107947 */ /* 0x000fec0003800000 */
.L_x_12468:
        /* <DEDUP_REMOVED lines=21> */
.L_x_12477:
[----:B------:R-:W-:Y:S05]  /*f770*/  BSYNC B1 ;  /* 0x0000000000017941 */ /* 0x000fea0003800000 */
.L_x_12476:
[----:B------:R-:W-:Y:S01]  /*f780*/  IMAD.SHL.U32 R2, R2, 0x200000, RZ ;  /* 0x0020000002027824 */ /* 0x000fe200078e00ff */
[----:B------:R-:W-:-:S04]  /*f790*/  LEA R3, R0, 0x37800000, 0x17 ;  /* 0x3780000000037811 */ /* 0x000fc800078eb8ff */
[----:B------:R-:W-:-:S07]  /*f7a0*/  LOP3.LUT R4, R3, R2, R4, 0xfe, !PT ;  /* 0x0000000203047212 */ /* 0x000fce00078efe04 */
.L_x_12475:
[----:B------:R-:W-:Y:S05]  /*f7b0*/  BSYNC B0 ;  /* 0x0000000000007941 */ /* 0x000fea0003800000 */
.L_x_12474:
[----:B------:R-:W0:Y:S02]  /*f7c0*/  F2I.FTZ.TRUNC.NTZ R4, R4 ;  /* 0x0000000400047305 */ /* 0x000e24000021f100 */
[----:B0-----:R-:W-:Y:S01]  /*f7d0*/  PRMT R0, R4, 0x7610, R0 ;  /* 0x0000761004007816 */ /* 0x001fe20000000000 */
[----:B------:R-:W-:Y:S06]  /*f7e0*/  BRA `(.L_x_12455) ;  /* 0x00000000009c7947 */ /* 0x000fec0003800000 */
.L_x_12467:
        /* <DEDUP_REMOVED lines=14> */
.L_x_12481:
[----:B------:R-:W-:Y:S05]  /*f8d0*/  BSYNC B0 ;  /* 0x0000000000007941 */ /* 0x000fea0003800000 */
.L_x_12480:
[----:B------:R-:W0:Y:S02]  /*f8e0*/  F2I.FTZ.TRUNC.NTZ R4, R4 ;  /* 0x0000000400047305 */ /* 0x000e24000021f100 */
[----:B0-----:R-:W-:Y:S01]  /*f8f0*/  PRMT R0, R4, 0x7610, R0 ;  /* 0x0000761004007816 */ /* 0x001fe20000000000 */
[----:B------:R-:W-:Y:S06]  /*f900*/  BRA `(.L_x_12455) ;  /* 0x0000000000547947 */ /* 0x000fec0003800000 */
.L_x_12454:
        /* <DEDUP_REMOVED lines=16> */
.L_x_12482:
[----:B------:R-:W-:Y:S01]  /*fa10*/  PRMT R0, RZ, 0x7610, R0 ;  /* 0x00007610ff007816 */ /* 0x000fe20000000000 */
[----:B------:R-:W-:Y:S06]  /*fa20*/  BRA `(.L_x_12455) ;  /* 0x00000000000c7947 */ /* 0x000fec0003800000 */
.L_x_12479:
[----:B------:R0:W5:Y:S01]  /*fa30*/  LDG.E.U8 R0, desc[UR36][R2.64] ;  /* 0x0000002402007981 */ /* 0x000162000c1e1100 */
[----:B------:R-:W-:Y:S05]  /*fa40*/  BRA `(.L_x_12455) ;  /* 0x0000000000047947 */ /* 0x000fea0003800000 */
.L_x_12478:
[----:B------:R0:W5:Y:S02]  /*fa50*/  LDG.E.U8 R0, desc[UR36][R2.64] ;  /* 0x0000002402007981 */ /* 0x000164000c1e1100 */
.L_x_12455:
        /* <DEDUP_REMOVED lines=19> */
.L_x_12486:
[----:B------:R-:W-:Y:S01]  /*fb90*/  STG.E.U8 desc[UR36][R16.64], R2 ;  /* 0x0000000210007986 */ /* 0x000fe2000c101124 */
[----:B------:R-:W-:Y:S05]  /*fba0*/  EXIT ;  /* 0x000000000000794d */ /* 0x000fea0003800000 */
.L_x_12485:
        /* <DEDUP_REMOVED lines=9> */
.L_x_12489:
[----:B------:R-:W-:Y:S01]  /*fc40*/  STG.E desc[UR36][R16.64], R2 ;  /* 0x0000000210007986 */ /* 0x000fe2000c101924 */
[----:B------:R-:W-:Y:S05]  /*fc50*/  EXIT ;  /* 0x000000000000794d */ /* 0x000fea0003800000 */
.L_x_12488:
[----:B------:R-:W-:Y:S01]  /*fc60*/  STG.E.U16 desc[UR36][R16.64], R2 ;  /* 0x0000000210007986 */ /* 0x000fe2000c101524 */
[----:B------:R-:W-:Y:S05]  /*fc70*/  EXIT ;  /* 0x000000000000794d */ /* 0x000fea0003800000 */
.L_x_12484:
        /* <DEDUP_REMOVED lines=9> */
.L_x_12491:
[----:B------:R-:W-:-:S04]  /*fd10*/  I2FP.F32.U32 R0, R2 ;  /* 0x0000000200007245 */ /* 0x000fc80000201000 */
[----:B------:R-:W-:-:S05]  /*fd20*/  F2FP.F16.F32.PACK_AB R0, RZ, R0 ;  /* 0x00000000ff00723e */ /* 0x000fca00000000ff */
[----:B------:R-:W-:Y:S01]  /*fd30*/  STG.E.U16 desc[UR36][R16.64], R0 ;  /* 0x0000000010007986 */ /* 0x000fe2000c101524 */
[----:B------:R-:W-:Y:S05]  /*fd40*/  EXIT ;  /* 0x000000000000794d */ /* 0x000fea0003800000 */
.L_x_12490:
        /* <DEDUP_REMOVED lines=10> */
.L_x_12493:
[----:B------:R-:W-:-:S04]  /*fdf0*/  I2FP.F32.U32 R2, R2 ;  /* 0x0000000200027245 */ /* 0x000fc80000201000 */
[----:B------:R-:W-:-:S04]  /*fe00*/  F2FP.F16.F32.PACK_AB R3, RZ, R2 ;  /* 0x00000002ff03723e */ /* 0x000fc800000000ff */
[----:B------:R-:W-:-:S05]  /*fe10*/  PRMT R3, R3, 0x5410, RZ ;  /* 0x0000541003037816 */ /* 0x000fca00000000ff */
[----:B------:R-:W-:Y:S01]  /*fe20*/  STG.E desc[UR36][R16.64], R3 ;  /* 0x0000000310007986 */ /* 0x000fe2000c101924 */
[----:B------:R-:W-:Y:S05]  /*fe30*/  EXIT ;  /* 0x000000000000794d */ /* 0x000fea0003800000 */
.L_x_12492:
[----:B------:R-:W0:Y:S02]  /*fe40*/  I2F.F64.U32 R2, R2 ;  /* 0x0000000200027312 */ /* 0x000e240000201800 */
[----:B0-----:R-:W-:Y:S01]  /*fe50*/  STG.E.64 desc[UR36][R16.64], R2 ;  /* 0x0000000210007986 */ /* 0x001fe2000c101b24 */
[----:B------:R-:W-:Y:S05]  /*fe60*/  EXIT ;  /* 0x000000000000794d */ /* 0x000fea0003800000 */
.L_x_12483:
        /* <DEDUP_REMOVED lines=10> */
.L_x_12496:
[----:B------:R-:W0:Y:S01]  /*ff10*/  I2F.F64.U32 R4, R2 ;  /* 0x0000000200047312 */ /* 0x000e220000201800 */
[----:B------:R-:W-:-:S05]  /*ff20*/  CS2R R6, SRZ ;  /* 0x0000000000067805 */ /* 0x000fca000001ff00 */
[----:B0-----:R-:W-:Y:S01]  /*ff30*/  STG.E.128 desc[UR36][R16.64], R4 ;  /* 0x0000000410007986 */ /* 0x001fe2000c101d24 */
[----:B------:R-:W-:Y:S05]  /*ff40*/  EXIT ;  /* 0x000000000000794d */ /* 0x000fea0003800000 */
.L_x_12495:
        /* <DEDUP_REMOVED lines=21> */
.L_x_12500:
[----:B------:R-:W-:Y:S05]  /*100a0*/  BSYNC B0 ;  /* 0x0000000000007941 */ /* 0x000fea0003800000 */
.L_x_12499:
[----:B------:R-:W-:-:S05]  /*100b0*/  LOP3.LUT R3, R0, R3, RZ, 0xfc, !PT ;  /* 0x0000000300037212 */ /* 0x000fca00078efcff */
[----:B------:R-:W-:Y:S01]  /*100c0*/  STG.E.U8 desc[UR36][R16.64], R3 ;  /* 0x0000000310007986 */ /* 0x000fe2000c101124 */
[----:B------:R-:W-:Y:S05]  /*100d0*/  EXIT ;  /* 0x000000000000794d */ /* 0x000fea0003800000 */
.L_x_12498:
        /* <DEDUP_REMOVED lines=13> */
.L_x_12502:
[----:B------:R-:W-:Y:S01]  /*101b0*/  IMAD.MOV.U32 R0, RZ, RZ, 0x7f ;  /* 0x0000007fff007424 */ /* 0x000fe200078e00ff */
[----:B------:R-:W-:-:S04]  /*101c0*/  ISETP.GT.U32.AND P0, PT, R2, 0x7f800000, PT ;  /* 0x7f8000000200780c */ /* 0x000fc80003f04070 */
[----:B------:R-:W-:-:S09]  /*101d0*/  SEL R0, R0, 0x7c, P0 ;  /* 0x0000007c00007807 */ /* 0x000fd20000000000 */
.L_x_12503:
[----:B------:R-:W-:Y:S05]  /*101e0*/  BSYNC B0 ;  /* 0x0000000000007941 */ /* 0x000fea0003800000 */
.L_x_12501:
[----:B------:R-:W-:-:S04]  /*101f0*/  LOP3.LUT R2, R3, 0x80000000, RZ, 0xc0, !PT ;  /* 0x8000000003027812 */ /* 0x000fc800078ec0ff */
[----:B------:R-:W-:-:S04]  /*10200*/  SHF.R.U32.HI R3, RZ, 0x18, R2 ;  /* 0x00000018ff037819 */ /* 0x000fc80000011602 */
[----:B------:R-:W-:-:S05]  /*10210*/  LOP3.LUT R3, R0, R3, RZ, 0xfc, !PT ;  /* 0x0000000300037212 */ /* 0x000fca00078efcff */
[----:B------:R-:W-:Y:S01]  /*10220*/  STG.E.U8 desc[UR36][R16.64], R3 ;  /* 0x0000000310007986 */ /* 0x000fe2000c101124 */
[----:B------:R-:W-:Y:S05]  /*10230*/  EXIT ;  /* 0x000000000000794d */ /* 0x000fea0003800000 */
.L_x_12497:
[----:B------:R-:W-:-:S04]  /*10240*/  I2FP.F32.U32 R0, R2 ;  /* 0x0000000200007245 */ /* 0x000fc80000201000 */
[----:B------:R-:W-:-:S05]  /*10250*/  F2FP.BF16.F32.PACK_AB R0, RZ, R0 ;  /* 0x00000000ff00723e */ /* 0x000fca00000010ff */
[----:B------:R-:W-:Y:S01]  /*10260*/  STG.E.U16 desc[UR36][R16.64], R0 ;  /* 0x0000000010007986 */ /* 0x000fe2000c101524 */
[----:B------:R-:W-:Y:S05]  /*10270*/  EXIT ;  /* 0x000000000000794d */ /* 0x000fea0003800000 */
.L_x_12494:
        /* <DEDUP_REMOVED lines=10> */
.L_x_12506:
        /* <DEDUP_REMOVED lines=17> */
.L_x_12509:
[----:B------:R-:W-:-:S04]  /*10430*/  LOP3.LUT R2, R3, 0x80000000, RZ, 0xc0, !PT ;  /* 0x8000000003027812 */ /* 0x000fc800078ec0ff */
[----:B------:R-:W-:-:S04]  /*10440*/  SHF.R.U32.HI R3, RZ, 0x18, R2 ;  /* 0x00000018ff037819 */ /* 0x000fc80000011602 */
[----:B------:R-:W-:-:S04]  /*10450*/  LOP3.LUT R0, R0, R3, RZ, 0xfc, !PT ;  /* 0x0000000300007212 */ /* 0x000fc800078efcff */
[----:B------:R-:W-:-:S07]  /*10460*/  PRMT R8, R0, 0x7610, R8 ;  /* 0x0000761000087816 */ /* 0x000fce0000000008 */
.L_x_12508:
[----:B------:R-:W-:Y:S05]  /*10470*/  BSYNC B0 ;  /* 0x0000000000007941 */ /* 0x000fea0003800000 */
.L_x_12507:
[----:B------:R-:W-:Y:S01]  /*10480*/  STG.E.U8 desc[UR36][R16.64], R8 ;  /* 0x0000000810007986 */ /* 0x000fe2000c101124 */
[----:B------:R-:W-:Y:S05]  /*10490*/  EXIT ;  /* 0x000000000000794d */ /* 0x000fea0003800000 */
.L_x_12505:
        /* <DEDUP_REMOVED lines=17> */
.L_x_12512:
[----:B------:R-:W-:-:S04]  /*105b0*/  LOP3.LUT R2, R3, 0x80000000, RZ, 0xc0, !PT ;  /* 0x8000000003027812 */ /* 0x000fc800078ec0ff */
[----:B------:R-:W-:-:S04]  /*105c0*/  SHF.R.U32.HI R3, RZ, 0x18, R2 ;  /* 0x00000018ff037819 */ /* 0x000fc80000011602 */
[----:B------:R-:W-:-:S04]  /*105d0*/  LOP3.LUT R0, R0, R3, RZ, 0xfc, !PT ;  /* 0x0000000300007212 */ /* 0x000fc800078efcff */
[----:B------:R-:W-:-:S07]  /*105e0*/  PRMT R8, R0, 0x7610, R8 ;  /* 0x0000761000087816 */ /* 0x000fce0000000008 */
.L_x_12511:
[----:B------:R-:W-:Y:S05]  /*105f0*/  BSYNC B0 ;  /* 0x0000000000007941 */ /* 0x000fea0003800000 */
.L_x_12510:
[----:B------:R-:W-:Y:S01]  /*10600*/  STG.E.U8 desc[UR36][R16.64], R8 ;  /* 0x0000000810007986 */ /* 0x000fe2000c101124 */
[----:B------:R-:W-:Y:S05]  /*10610*/  EXIT ;  /* 0x000000000000794d */ /* 0x000fea0003800000 */
.L_x_12504:
        /* <DEDUP_REMOVED lines=22> */
.L_x_12487:
        /* <DEDUP_REMOVED lines=16> */
.L_x_12515:
[----:B------:R-:W-:Y:S05]  /*10880*/  EXIT ;  /* 0x000000000000794d */ /* 0x000fea0003800000 */
.L_x_12514:
[----:B------:R-:W-:-:S05]  /*10890*/  IMAD.MOV.U32 R3, RZ, RZ, RZ ;  /* 0x000000ffff037224 */ /* 0x000fca00078e00ff */
[----:B------:R-:W-:Y:S01]  /*108a0*/  STG.E.64 desc[UR36][R16.64], R2 ;  /* 0x0000000210007986 */ /* 0x000fe2000c101b24 */
[----:B------:R-:W-:Y:S05]  /*108b0*/  EXIT ;  /* 0x000000000000794d */ /* 0x000fea0003800000 */
.L_x_12513:
[----:B------:R-:W-:Y:S01]  /*108c0*/  STG.E desc[UR36][R16.64], R2 ;  /* 0x0000000210007986 */ /* 0x000fe2000c101924 */
[----:B------:R-:W-:Y:S05]  /*108d0*/  EXIT ;  /* 0x000000000000794d */ /* 0x000fea0003800000 */
.L_x_12516:
        /* <DEDUP_REMOVED lines=10> */
.L_x_43868:


//--------------------- .text._ZN2at6native27unrolled_elementwise_kernelINS0_13BinaryFunctorIaabZZZNS0_23logical_xor_kernel_cudaERNS_14TensorIteratorEENKUlvE0_clEvENKUlvE0_clEvEUlaaE_EESt5arrayIPcLm3EELi4E23TrivialOffsetCalculatorILi2EjESC_ILi1EjENS0_6memory12LoadWithCastILi2EEENSF_13StoreWithCastILi1EEEEEviT_T0_T2_T3_T4_T5_ --------------------------
	.section	.text._ZN2at6native27unrolled_elementwise_kernelINS0_13BinaryFunctorIaabZZZNS0_23logical_xor_kernel_cudaERNS_14TensorIteratorEENKUlvE0_clEvENKUlvE0_clEvEUlaaE_EESt5arrayIPcLm3EELi4E23TrivialOffsetCalculatorILi2EjESC_ILi1EjENS0_6memory12LoadWithCastILi2EEENSF_13StoreWithCastILi1EEEEEviT_T0_T2_T3_T4_T5_,"ax",@progbits
	.align	128
        .global         _ZN2at6native27unrolled_elementwise_kernelINS0_13BinaryFunctorIaabZZZNS0_23logical_xor_kernel_cudaERNS_14TensorIteratorEENKUlvE0_clEvENKUlvE0_clEvEUlaaE_EESt5arrayIPcLm3EELi4E23TrivialOffsetCalculatorILi2EjESC_ILi1EjENS0_6memory12LoadWithCastILi2EEENSF_13StoreWithCastILi1EEEEEviT_T0_T2_T3_T4_T5_
        .type           _ZN2at6native27unrolled_elementwise_kernelINS0_13BinaryFunctorIaabZZZNS0_23logical_xor_kernel_cudaERNS_14TensorIteratorEENKUlvE0_clEvENKUlvE0_clEvEUlaaE_EESt5arrayIPcLm3EELi4E23TrivialOffsetCalculatorILi2EjESC_ILi1EjENS0_6memory12LoadWithCastILi2EEENSF_13StoreWithCastILi1EEEEEviT_T0_T2_T3_T4_T5_,@function
        .size           _ZN2at6native27unrolled_elementwise_kernelINS0_13BinaryFunctorIaabZZZNS0_23logical_xor_kernel_cudaERNS_14TensorIteratorEENKUlvE0_clEvENKUlvE0_clEvEUlaaE_EESt5arrayIPcLm3EELi4E23TrivialOffsetCalculatorILi2EjESC_ILi1EjENS0_6memory12LoadWithCastILi2EEENSF_13StoreWithCastILi1EEEEEviT_T0_T2_T3_T4_T5_,(.L_x_43869 - _ZN2at6native27unrolled_elementwise_kernelINS0_13BinaryFunctorIaabZZZNS0_23logical_xor_kernel_cudaERNS_14TensorIteratorEENKUlvE0_clEvENKUlvE0_clEvEUlaaE_EESt5arrayIPcLm3EELi4E23TrivialOffsetCalculatorILi2EjESC_ILi1EjENS0_6memory12LoadWithCastILi2EEENSF_13StoreWithCastILi1EEEEEviT_T0_T2_T3_T4_T5_)
        .other          _ZN2at6native27unrolled_elementwise_kernelINS0_13BinaryFunctorIaabZZZNS0_23logical_xor_kernel_cudaERNS_14TensorIteratorEENKUlvE0_clEvENKUlvE0_clEvEUlaaE_EESt5arrayIPcLm3EELi4E23TrivialOffsetCalculatorILi2EjESC_ILi1EjENS0_6memory12LoadWithCastILi2EEENSF_13StoreWithCastILi1EEEEEviT_T0_T2_T3_T4_T5_,@"STO_CUDA_ENTRY STV_DEFAULT"
_ZN2at6native27unrolled_elementwise_kernelINS0_13BinaryFunctorIaabZZZNS0_23logical_xor_kernel_cudaERNS_14TensorIteratorEENKUlvE0_clEvENKUlvE0_clEvEUlaaE_EESt5arrayIPcLm3EELi4E23TrivialOffsetCalculatorILi2EjESC_ILi1EjENS0_6memory12LoadWithCastILi2EEENSF_13StoreWithCastILi1EEEEEviT_T0_T2_T3_T4_T5_:
.text._ZN2at6native27unrolled_elementwise_kernelINS0_13BinaryFunctorIaabZZZNS0_23logical_xor_kernel_cudaERNS_14TensorIteratorEENKUlvE0_clEvENKUlvE0_clEvEUlaaE_EESt5arrayIPcLm3EELi4E23TrivialOffsetCalculatorILi2EjESC_ILi1EjENS0_6memory12LoadWithCastILi2EEENSF_13StoreWithCastILi1EEEEEviT_T0_T2_T3_T4_T5_:
        /* <DEDUP_REMOVED lines=33> */
.L_x_12522:
[----:B------:R3:W5:Y:S01]  /*0210*/  LDG.E.U8 R18, desc[UR36][R4.64] ;  /* 0x0000002404127981 */ /* 0x000762000c1e1100 */
[----:B------:R-:W-:Y:S05]  /*0220*/  BRA `(.L_x_12524) ;  /* 0x0000000c00587947 */ /* 0x000fea0003800000 */
.L_x_12521:
        /* <DEDUP_REMOVED lines=8> */
.L_x_12526:
[----:B------:R1:W5:Y:S01]  /*02b0*/  LDG.E.U8 R18, desc[UR36][R4.64] ;  /* 0x0000002404127981 */ /* 0x000362000c1e1100 */
[----:B------:R-:W-:Y:S05]  /*02c0*/  BRA `(.L_x_12524) ;  /* 0x0000000c00307947 */ /* 0x000fea0003800000 */
.L_x_12525:
[----:B------:R2:W5:Y:S01]  /*02d0*/  LDG.E.U16 R18, desc[UR36][R4.64] ;  /* 0x0000002404127981 */ /* 0x000562000c1e1500 */
[----:B------:R-:W-:Y:S05]  /*02e0*/  BRA `(.L_x_12524) ;  /* 0x0000000c00287947 */ /* 0x000fea0003800000 */
.L_x_12520:
        /* <DEDUP_REMOVED lines=9> */
.L_x_12528:
[----:B------:R-:W2:Y:S02]  /*0380*/  LDG.E.U16 R0, desc[UR36][R4.64] ;  /* 0x0000002404007981 */ /* 0x000ea4000c1e1500 */
[----:B--2---:R-:W-:-:S06]  /*0390*/  HADD2.F32 R0, -RZ, R0.H0_H0 ;  /* 0x20000000ff007230 */ /* 0x004fcc0000004100 */
[----:B------:R-:W0:Y:S02]  /*03a0*/  F2I.FTZ.TRUNC.NTZ R0, R0 ;  /* 0x0000000000007305 */ /* 0x000e24000021f100 */
[----:B0-----:R-:W-:Y:S01]  /*03b0*/  PRMT R18, R0, 0x7610, R18 ;  /* 0x0000761000127816 */ /* 0x001fe20000000012 */
[----:B------:R-:W-:Y:S06]  /*03c0*/  BRA `(.L_x_12524) ;  /* 0x0000000800f07947 */ /* 0x000fec0003800000 */
.L_x_12527:
        /* <DEDUP_REMOVED lines=9> */
.L_x_12530:
[----:B------:R-:W2:Y:S02]  /*0460*/  LDG.E.U16 R4, desc[UR36][R4.64] ;  /* 0x0000002404047981 */ /* 0x000ea4000c1e1500 */
[----:B--2---:R-:W-:-:S06]  /*0470*/  HADD2.F32 R0, -RZ, R4.H0_H0 ;  /* 0x20000004ff007230 */ /* 0x004fcc0000004100 */
[----:B------:R-:W0:Y:S02]  /*0480*/  F2I.FTZ.TRUNC.NTZ R0, R0 ;  /* 0x0000000000007305 */ /* 0x000e24000021f100 */
[----:B0-----:R-:W-:Y:S01]  /*0490*/  PRMT R18, R0, 0x7610, R18 ;  /* 0x0000761000127816 */ /* 0x001fe20000000012 */
[----:B------:R-:W-:Y:S06]  /*04a0*/  BRA `(.L_x_12524) ;  /* 0x0000000800b87947 */ /* 0x000fec0003800000 */
.L_x_12529:
[----:B------:R-:W2:Y:S02]  /*04b0*/  LDG.E.64 R4, desc[UR36][R4.64] ;  /* 0x0000002404047981 */ /* 0x000ea4000c1e1b00 */
[----:B--2---:R0:W1:Y:S01]  /*04c0*/  F2I.F64.TRUNC R18, R4 ;  /* 0x0000000400127311 */ /* 0x004062000030d100 */
[----:B------:R-:W-:Y:S05]  /*04d0*/  BRA `(.L_x_12524) ;  /* 0x0000000800ac7947 */ /* 0x000fea0003800000 */
.L_x_12519:
        /* <DEDUP_REMOVED lines=12> */
.L_x_12533:
[----:B------:R-:W2:Y:S02]  /*05a0*/  LDG.E.64 R4, desc[UR36][R4.64] ;  /* 0x0000002404047981 */ /* 0x000ea4000c1e1b00 */
[----:B--2---:R0:W1:Y:S01]  /*05b0*/  F2I.F64.TRUNC R18, R4 ;  /* 0x0000000400127311 */ /* 0x004062000030d100 */
[----:B------:R-:W-:Y:S05]  /*05c0*/  BRA `(.L_x_12524) ;  /* 0x0000000800707947 */ /* 0x000fea0003800000 */
.L_x_12532:
        /* <DEDUP_REMOVED lines=28> */
.L_x_12535:
        /* <DEDUP_REMOVED lines=16> */
.L_x_12534:
[----:B------:R-:W2:Y:S02]  /*0890*/  LDG.E.U16 R0, desc[UR36][R4.64] ;  /* 0x0000002404007981 */ /* 0x000ea4000c1e1500 */
[----:B--2---:R-:W-:-:S06]  /*08a0*/  IMAD.U32 R0, R0, 0x10000, RZ ;  /* 0x0001000000007824 */ /* 0x004fcc00078e00ff */
[----:B------:R-:W0:Y:S02]  /*08b0*/  F2I.FTZ.TRUNC.NTZ R0, R0 ;  /* 0x0000000000007305 */ /* 0x000e24000021f100 */
[----:B0-----:R-:W-:Y:S01]  /*08c0*/  PRMT R18, R0, 0x7610, R18 ;  /* 0x0000761000127816 */ /* 0x001fe20000000012 */
[----:B------:R-:W-:Y:S06]  /*08d0*/  BRA `(.L_x_12524) ;  /* 0x0000000400ac7947 */ /* 0x000fec0003800000 */
.L_x_12531:
        /* <DEDUP_REMOVED lines=10> */
.L_x_12538:
        /* <DEDUP_REMOVED lines=21> */
.L_x_12542:
[----:B------:R-:W-:Y:S05]  /*0ad0*/  BSYNC B1 ;  /* 0x0000000000017941 */ /* 0x000fea0003800000 */
.L_x_12541:
[----:B------:R-:W-:Y:S01]  /*0ae0*/  LEA R5, R0, 0x3b800000, 0x17 ;  /* 0x3b80000000057811 */ /* 0x000fe200078eb8ff */
[----:B------:R-:W-:-:S05]  /*0af0*/  IMAD.SHL.U32 R0, R3, 0x100000, RZ ;  /* 0x0010000003007824 */ /* 0x000fca00078e00ff */
[----:B------:R-:W-:-:S07]  /*0b00*/  LOP3.LUT R0, R5, R0, R6, 0xfe, !PT ;  /* 0x0000000005007212 */ /* 0x000fce00078efe06 */
.L_x_12540:
[----:B------:R-:W-:Y:S05]  /*0b10*/  BSYNC B0 ;  /* 0x0000000000007941 */ /* 0x000fea0003800000 */
.L_x_12539:
[----:B------:R-:W0:Y:S02]  /*0b20*/  F2I.FTZ.TRUNC.NTZ R0, R0 ;  /* 0x0000000000007305 */ /* 0x000e24000021f100 */
[----:B0-----:R-:W-:Y:S01]  /*0b30*/  PRMT R18, R0, 0x7610, R18 ;  /* 0x0000761000127816 */ /* 0x001fe20000000012 */
[----:B------:R-:W-:Y:S06]  /*0b40*/  BRA `(.L_x_12524) ;  /* 0x0000000400107947 */ /* 0x000fec0003800000 */
.L_x_12537:
        /* <DEDUP_REMOVED lines=21> */
.L_x_12546:
[----:B------:R-:W-:Y:S05]  /*0ca0*/  BSYNC B1 ;  /* 0x0000000000017941 */ /* 0x000fea0003800000 */
.L_x_12545:
[----:B------:R-:W-:Y:S01]  /*0cb0*/  LEA R5, R0, 0x37800000, 0x17 ;  /* 0x3780000000057811 */ /* 0x000fe200078eb8ff */
[----:B------:R-:W-:-:S05]  /*0cc0*/  IMAD.SHL.U32 R0, R3, 0x200000, RZ ;  /* 0x0020000003007824 */ /* 0x000fca00078e00ff */
[----:B------:R-:W-:-:S07]  /*0cd0*/  LOP3.LUT R0, R5, R0, R6, 0xfe, !PT ;  /* 0x0000000005007212 */ /* 0x000fce00078efe06 */
.L_x_12544:
[----:B------:R-:W-:Y:S05]  /*0ce0*/  BSYNC B0 ;  /* 0x0000000000007941 */ /* 0x000fea0003800000 */
.L_x_12543:
[----:B------:R-:W0:Y:S02]  /*0cf0*/  F2I.FTZ.TRUNC.NTZ R0, R0 ;  /* 0x0000000000007305 */ /* 0x000e24000021f100 */
[----:B0-----:R-:W-:Y:S01]  /*0d00*/  PRMT R18, R0, 0x7610, R18 ;  /* 0x0000761000127816 */ /* 0x001fe20000000012 */
[----:B------:R-:W-:Y:S06]  /*0d10*/  BRA `(.L_x_12524) ;  /* 0x00000000009c7947 */ /* 0x000fec0003800000 */
.L_x_12536:
        /* <DEDUP_REMOVED lines=14> */
.L_x_12550:
[----:B------:R-:W-:Y:S05]  /*0e00*/  BSYNC B0 ;  /* 0x0000000000007941 */ /* 0x000fea0003800000 */
.L_x_12549:
[----:B------:R-:W0:Y:S02]  /*0e10*/  F2I.FTZ.TRUNC.NTZ R0, R0 ;  /* 0x0000000000007305 */ /* 0x000e24000021f100 */
[----:B0-----:R-:W-:Y:S01]  /*0e20*/  PRMT R18, R0, 0x7610, R18 ;  /* 0x0000761000127816 */ /* 0x001fe20000000012 */
[----:B------:R-:W-:Y:S06]  /*0e30*/  BRA `(.L_x_12524) ;  /* 0x0000000000547947 */ /* 0x000fec0003800000 */
.L_x_12523:
        /* <DEDUP_REMOVED lines=16> */
.L_x_12551:
[----:B------:R-:W-:Y:S01]  /*0f40*/  PRMT R18, RZ, 0x7610, R18 ;  /* 0x00007610ff127816 */ /* 0x000fe20000000012 */
[----:B------:R-:W-:Y:S06]  /*0f50*/  BRA `(.L_x_12524) ;  /* 0x00000000000c7947 */ /* 0x000fec0003800000 */
.L_x_12548:
[----:B------:R0:W5:Y:S01]  /*0f60*/  LDG.E.U8 R18, desc[UR36][R4.64] ;  /* 0x0000002404127981 */ /* 0x000162000c1e1100 */
[----:B------:R-:W-:Y:S05]  /*0f70*/  BRA `(.L_x_12524) ;  /* 0x0000000000047947 */ /* 0x000fea0003800000 */
.L_x_12547:
[----:B------:R0:W5:Y:S02]  /*0f80*/  LDG.E.U8 R18, desc[UR36][R4.64] ;  /* 0x0000002404127981 */ /* 0x000164000c1e1100 */
.L_x_12524:
        /* <DEDUP_REMOVED lines=18> */
.L_x_12555:
[----:B------:R1:W5:Y:S01]  /*10b0*/  LDG.E.U8 R19, desc[UR36][R4.64] ;  /* 0x0000002404137981 */ /* 0x000362000c1e1100 */
[----:B------:R-:W-:Y:S05]  /*10c0*/  BRA `(.L_x_12557) ;  /* 0x0000000c00547947 */ /* 0x000fea0003800000 */
.L_x_12554:
        /* <DEDUP_REMOVED lines=8> */
.L_x_12559:
[----:B------:R3:W5:Y:S01]  /*1150*/  LDG.E.U8 R19, desc[UR36][R4.64] ;  /* 0x0000002404137981 */ /* 0x000762000c1e1100 */
[----:B------:R-:W-:Y:S05]  /*1160*/  BRA `(.L_x_12557) ;  /* 0x0000000c002c7947 */ /* 0x000fea0003800000 */
.L_x_12558:
[----:B------:R2:W5:Y:S01]  /*1170*/  LDG.E.U16 R19, desc[UR36][R4.64] ;  /* 0x0000002404137981 */ /* 0x000562000c1e1500 */
[----:B------:R-:W-:Y:S05]  /*1180*/  BRA `(.L_x_12557) ;  /* 0x0000000c00247947 */ /* 0x000fea0003800000 */
.L_x_12553:
        /* <DEDUP_REMOVED lines=9> */
.L_x_12561:
[----:B------:R-:W2:Y:S02]  /*1220*/  LDG.E.U16 R0, desc[UR36][R4.64] ;  /* 0x0000002404007981 */ /* 0x000ea4000c1e1500 */
[----:B--2---:R-:W-:-:S06]  /*1230*/  HADD2.F32 R0, -RZ, R0.H0_H0 ;  /* 0x20000000ff007230 */ /* 0x004fcc0000004100 */
[----:B------:R-:W0:Y:S02]  /*1240*/  F2I.FTZ.TRUNC.NTZ R0, R0 ;  /* 0x0000000000007305 */ /* 0x000e24000021f100 */
[----:B0-----:R-:W-:Y:S01]  /*1250*/  PRMT R19, R0, 0x7610, R19 ;  /* 0x0000761000137816 */ /* 0x001fe20000000013 */
[----:B------:R-:W-:Y:S06]  /*1260*/  BRA `(.L_x_12557) ;  /* 0x0000000800ec7947 */ /* 0x000fec0003800000 */
.L_x_12560:
        /* <DEDUP_REMOVED lines=9> */
.L_x_12563:
[----:B------:R-:W2:Y:S02]  /*1300*/  LDG.E.U16 R4, desc[UR36][R4.64] ;  /* 0x0000002404047981 */ /* 0x000ea4000c1e1500 */
[----:B--2---:R-:W-:-:S06]  /*1310*/  HADD2.F32 R0, -RZ, R4.H0_H0 ;  /* 0x20000004ff007230 */ /* 0x004fcc0000004100 */
[----:B------:R-:W0:Y:S02]  /*1320*/  F2I.FTZ.TRUNC.NTZ R0, R0 ;  /* 0x0000000000007305 */ /* 0x000e24000021f100 */
[----:B0-----:R-:W-:Y:S01]  /*1330*/  PRMT R19, R0, 0x7610, R19 ;  /* 0x0000761000137816 */ /* 0x001fe20000000013 */
[----:B------:R-:W-:Y:S06]  /*1340*/  BRA `(.L_x_12557) ;  /* 0x0000000800b47947 */ /* 0x000fec0003800000 */
.L_x_12562:
[----:B------:R-:W2:Y:S02]  /*1350*/  LDG.E.64 R4, desc[UR36][R4.64] ;  /* 0x0000002404047981 */ /* 0x000ea4000c1e1b00 */
[----:B--2---:R0:W1:Y:S01]  /*1360*/  F2I.F64.TRUNC R19, R4 ;  /* 0x0000000400137311 */ /* 0x004062000030d100 */
[----:B------:R-:W-:Y:S05]  /*1370*/  BRA `(.L_x_12557) ;  /* 0x0000000800a87947 */ /* 0x000fea0003800000 */
.L_x_12552:
        /* <DEDUP_REMOVED lines=12> */
.L_x_12566:
[----:B------:R-:W2:Y:S02]  /*1440*/  LDG.E.64 R4, desc[UR36][R4.64] ;  /* 0x0000002404047981 */ /* 0x000ea4000c1e1b00 */
[----:B--2---:R0:W1:Y:S01]  /*1450*/  F2I.F64.TRUNC R19, R4 ;  /* 0x0000000400137311 */ /* 0x004062000030d100 */
[----:B------:R-:W-:Y:S05]  /*1460*/  BRA `(.L_x_12557) ;  /* 0x00000008006c7947 */ /* 0x000fea0003800000 */
.L_x_12565:
        /* <DEDUP_REMOVED lines=28> */
.L_x_12568:
        /* <DEDUP_REMOVED lines=15> */
.L_x_12567:
[----:B------:R-:W2:Y:S02]  /*1720*/  LDG.E.U16 R0, desc[UR36][R4.64] ;  /* 0x0000002404007981 */ /* 0x000ea4000c1e1500 */
[----:B--2---:R-:W-:-:S06]  /*1730*/  IMAD.U32 R0, R0, 0x10000, RZ ;  /* 0x0001000000007824 */ /* 0x004fcc00078e00ff */
[----:B------:R-:W0:Y:S02]  /*1740*/  F2I.FTZ.TRUNC.NTZ R0, R0 ;  /* 0x0000000000007305 */ /* 0x000e24000021f100 */
[----:B0-----:R-:W-:Y:S01]  /*1750*/  PRMT R19, R0, 0x7610, R19 ;  /* 0x0000761000137816 */ /* 0x001fe20000000013 */
[----:B------:R-:W-:Y:S06]  /*1760*/  BRA `(.L_x_12557) ;  /* 0x0000000400ac7947 */ /* 0x000fec0003800000 */
.L_x_12564:
        /* <DEDUP_REMOVED lines=10> */
.L_x_12571:
        /* <DEDUP_REMOVED lines=21> */
.L_x_12575:
[----:B------:R-:W-:Y:S05]  /*1960*/  BSYNC B1 ;  /* 0x0000000000017941 */ /* 0x000fea0003800000 */
.L_x_12574:
[----:B------:R-:W-:Y:S01]  /*1970*/  LEA R5, R0, 0x3b800000, 0x17 ;  /* 0x3b80000000057811 */ /* 0x000fe200078eb8ff */
[----:B------:R-:W-:-:S05]  /*1980*/  IMAD.SHL.U32 R0, R3, 0x100000, RZ ;  /* 0x0010000003007824 */ /* 0x000fca00078e00ff */
[----:B------:R-:W-:-:S07]  /*1990*/  LOP3.LUT R0, R5, R0, R6, 0xfe, !PT ;  /* 0x0000000005007212 */ /* 0x000fce00078efe06 */
.L_x_12573:
[----:B------:R-:W-:Y:S05]  /*19a0*/  BSYNC B0 ;  /* 0x0000000000007941 */ /* 0x000fea0003800000 */
.L_x_12572:
[----:B------:R-:W0:Y:S02]  /*19b0*/  F2I.FTZ.TRUNC.NTZ R0, R0 ;  /* 0x0000000000007305 */ /* 0x000e24000021f100 */
[----:B0-----:R-:W-:Y:S01]  /*19c0*/  PRMT R19, R0, 0x7610, R19 ;  /* 0x0000761000137816 */ /* 0x001fe20000000013 */
[----:B------:R-:W-:Y:S06]  /*19d0*/  BRA `(.L_x_12557) ;  /* 0x0000000400107947 */ /* 0x000fec0003800000 */
.L_x_12570:
        /* <DEDUP_REMOVED lines=21> */
.L_x_12579:
[----:B------:R-:W-:Y:S05]  /*1b30*/  BSYNC B1 ;  /* 0x0000000000017941 */ /* 0x000fea0003800000 */
.L_x_12578:
[----:B------:R-:W-:Y:S01]  /*1b40*/  LEA R5, R0, 0x37800000, 0x17 ;  /* 0x3780000000057811 */ /* 0x000fe200078eb8ff */
[----:B------:R-:W-:-:S05]  /*1b50*/  IMAD.SHL.U32 R0, R3, 0x200000, RZ ;  /* 0x0020000003007824 */ /* 0x000fca00078e00ff */
[----:B------:R-:W-:-:S07]  /*1b60*/  LOP3.LUT R0, R5, R0, R6, 0xfe, !PT ;  /* 0x0000000005007212 */ /* 0x000fce00078efe06 */
.L_x_12577:
[----:B------:R-:W-:Y:S05]  /*1b70*/  BSYNC B0 ;  /* 0x0000000000007941 */ /* 0x000fea0003800000 */
.L_x_12576:
[----:B------:R-:W0:Y:S02]  /*1b80*/  F2I.FTZ.TRUNC.NTZ R0, R0 ;  /* 0x0000000000007305 */ /* 0x000e24000021f100 */
[----:B0-----:R-:W-:Y:S01]  /*1b90*/  PRMT R19, R0, 0x7610, R19 ;  /* 0x0000761000137816 */ /* 0x001fe20000000013 */
[----:B------:R-:W-:Y:S06]  /*1ba0*/  BRA `(.L_x_12557) ;  /* 0x00000000009c7947 */ /* 0x000fec0003800000 */
.L_x_12569:
        /* <DEDUP_REMOVED lines=14> */
.L_x_12583:
[----:B------:R-:W-:Y:S05]  /*1c90*/  BSYNC B0 ;  /* 0x0000000000007941 */ /* 0x000fea0003800000 */
.L_x_12582:
[----:B------:R-:W0:Y:S02]  /*1ca0*/  F2I.FTZ.TRUNC.NTZ R0, R0 ;  /* 0x0000000000007305 */ /* 0x000e24000021f100 */
[----:B0-----:R-:W-:Y:S01]  /*1cb0*/  PRMT R19, R0, 0x7610, R19 ;  /* 0x0000761000137816 */ /* 0x001fe20000000013 */
[----:B------:R-:W-:Y:S06]  /*1cc0*/  BRA `(.L_x_12557) ;  /* 0x0000000000547947 */ /* 0x000fec0003800000 */
.L_x_12556:
        /* <DEDUP_REMOVED lines=16> */
.L_x_12584:
[----:B------:R-:W-:Y:S01]  /*1dd0*/  PRMT R19, RZ, 0x7610, R19 ;  /* 0x00007610ff137816 */ /* 0x000fe20000000013 */
[----:B------:R-:W-:Y:S06]  /*1de0*/  BRA `(.L_x_12557) ;  /* 0x00000000000c7947 */ /* 0x000fec0003800000 */
.L_x_12581:
[----:B------:R0:W5:Y:S01]  /*1df0*/  LDG.E.U8 R19, desc[UR36][R4.64] ;  /* 0x0000002404137981 */ /* 0x000162000c1e1100 */
[----:B------:R-:W-:Y:S05]  /*1e00*/  BRA `(.L_x_12557) ;  /* 0x0000000000047947 */ /* 0x000fea0003800000 */
.L_x_12580:
[----:B------:R0:W5:Y:S02]  /*1e10*/  LDG.E.U8 R19, desc[UR36][R4.64] ;  /* 0x0000002404137981 */ /* 0x000164000c1e1100 */
.L_x_12557:
[----:B------:R-:W2:Y:S02]  /*1e20*/  S2R R27, SR_TID.X ;  /* 0x00000000001b7919 */ /* 0x000ea40000002100 */
[----:B--2---:R-:W-:-:S07]  /*1e30*/  VIADD R27, R27, 0x80 ;  /* 0x000000801b1b7836 */ /* 0x004fce0000000000 */
.L_x_12518:
[----:B------:R-:W-:Y:S05]  /*1e40*/  BSYNC B6 ;  /* 0x0000000000067941 */ /* 0x000fea0003800000 */
.L_x_12517:
        /* <DEDUP_REMOVED lines=23> */
.L_x_12590:
[----:B------:R0:W5:Y:S01]  /*1fc0*/  LDG.E.U8 R17, desc[UR36][R4.64] ;  /* 0x0000002404117981 */ /* 0x000162000c1e1100 */
[----:B------:R-:W-:Y:S05]  /*1fd0*/  BRA `(.L_x_12592) ;  /* 0x0000000c00547947 */ /* 0x000fea0003800000 */
.L_x_12589:
        /* <DEDUP_REMOVED lines=8> */
.L_x_12594:
[----:B------:R0:W5:Y:S01]  /*2060*/  LDG.E.U8 R17, desc[UR36][R4.64] ;  /* 0x0000002404117981 */ /* 0x000162000c1e1100 */
[----:B------:R-:W-:Y:S05]  /*2070*/  BRA `(.L_x_12592) ;  /* 0x0000000c002c7947 */ /* 0x000fea0003800000 */
.L_x_12593:
[----:B------:R0:W5:Y:S01]  /*2080*/  LDG.E.U16 R17, desc[UR36][R4.64] ;  /* 0x0000002404117981 */ /* 0x000162000c1e1500 */
[----:B------:R-:W-:Y:S05]  /*2090*/  BRA `(.L_x_12592) ;  /* 0x0000000c00247947 */ /* 0x000fea0003800000 */
.L_x_12588:
        /* <DEDUP_REMOVED lines=9> */
.L_x_12596:
[----:B------:R-:W2:Y:S02]  /*2130*/  LDG.E.U16 R0, desc[UR36][R4.64] ;  /* 0x0000002404007981 */ /* 0x000ea4000c1e1500 */
[----:B--2---:R-:W-:-:S06]  /*2140*/  HADD2.F32 R0, -RZ, R0.H0_H0 ;  /* 0x20000000ff007230 */ /* 0x004fcc0000004100 */
[----:B------:R-:W0:Y:S02]  /*2150*/  F2I.FTZ.TRUNC.NTZ R0, R0 ;  /* 0x0000000000007305 */ /* 0x000e24000021f100 */
[----:B0-----:R-:W-:Y:S01]  /*2160*/  PRMT R17, R0, 0x7610, R17 ;  /* 0x0000761000117816 */ /* 0x001fe20000000011 */
[----:B------:R-:W-:Y:S06]  /*2170*/  BRA `(.L_x_12592) ;  /* 0x0000000800ec7947 */ /* 0x000fec0003800000 */
.L_x_12595:
        /* <DEDUP_REMOVED lines=9> */
.L_x_12598:
[----:B------:R-:W2:Y:S02]  /*2210*/  LDG.E.U16 R4, desc[UR36][R4.64] ;  /* 0x0000002404047981 */ /* 0x000ea4000c1e1500 */
[----:B--2---:R-:W-:-:S06]  /*2220*/  HADD2.F32 R0, -RZ, R4.H0_H0 ;  /* 0x20000004ff007230 */ /* 0x004fcc0000004100 */
[----:B------:R-:W0:Y:S02]  /*2230*/  F2I.FTZ.TRUNC.NTZ R0, R0 ;  /* 0x0000000000007305 */ /* 0x000e24000021f100 */
[----:B0-----:R-:W-:Y:S01]  /*2240*/  PRMT R17, R0, 0x7610, R17 ;  /* 0x0000761000117816 */ /* 0x001fe20000000011 */
[----:B------:R-:W-:Y:S06]  /*2250*/  BRA `(.L_x_12592) ;  /* 0x0000000800b47947 */ /* 0x000fec0003800000 */
.L_x_12597:
[----:B------:R-:W2:Y:S02]  /*2260*/  LDG.E.64 R4, desc[UR36][R4.64] ;  /* 0x0000002404047981 */ /* 0x000ea4000c1e1b00 */
[----:B--2---:R0:W1:Y:S01]  /*2270*/  F2I.F64.TRUNC R17, R4 ;  /* 0x0000000400117311 */ /* 0x004062000030d100 */
[----:B------:R-:W-:Y:S05]  /*2280*/  BRA `(.L_x_12592) ;  /* 0x0000000800a87947 */ /* 0x000fea0003800000 */
.L_x_12587:
        /* <DEDUP_REMOVED lines=12> */
.L_x_12601:
[----:B------:R-:W2:Y:S02]  /*2350*/  LDG.E.64 R4, desc[UR36][R4.64] ;  /* 0x0000002404047981 */ /* 0x000ea4000c1e1b00 */
[----:B--2---:R0:W1:Y:S01]  /*2360*/  F2I.F64.TRUNC R17, R4 ;  /* 0x0000000400117311 */ /* 0x004062000030d100 */
[----:B------:R-:W-:Y:S05]  /*2370*/  BRA `(.L_x_12592) ;  /* 0x00000008006c7947 */ /* 0x000fea0003800000 */
.L_x_12600:
        /* <DEDUP_REMOVED lines=28> */
.L_x_12603:
        /* <DEDUP_REMOVED lines=15> */
.L_x_12602:
[----:B------:R-:W2:Y:S02]  /*2630*/  LDG.E.U16 R0, desc[UR36][R4.64] ;  /* 0x0000002404007981 */ /* 0x000ea4000c1e1500 */
[----:B--2---:R-:W-:-:S06]  /*2640*/  IMAD.U32 R0, R0, 0x10000, RZ ;  /* 0x0001000000007824 */ /* 0x004fcc00078e00ff */
[----:B------:R-:W0:Y:S02]  /*2650*/  F2I.FTZ.TRUNC.NTZ R0, R0 ;  /* 0x0000000000007305 */ /* 0x000e24000021f100 */
[----:B0-----:R-:W-:Y:S01]  /*2660*/  PRMT R17, R0, 0x7610, R17 ;  /* 0x0000761000117816 */ /* 0x001fe20000000011 */
[----:B------:R-:W-:Y:S06]  /*2670*/  BRA `(.L_x_12592) ;  /* 0x0000000400ac7947 */ /* 0x000fec0003800000 */
.L_x_12599:
        /* <DEDUP_REMOVED lines=10> */
.L_x_12606:
        /* <DEDUP_REMOVED lines=21> */
.L_x_12610:
[----:B------:R-:W-:Y:S05]  /*2870*/  BSYNC B1 ;  /* 0x0000000000017941 */ /* 0x000fea0003800000 */
.L_x_12609:
[----:B------:R-:W-:Y:S01]  /*2880*/  LEA R5, R0, 0x3b800000, 0x17 ;  /* 0x3b80000000057811 */ /* 0x000fe200078eb8ff */
[----:B------:R-:W-:-:S05]  /*2890*/  IMAD.SHL.U32 R0, R3, 0x100000, RZ ;  /* 0x0010000003007824 */ /* 0x000fca00078e00ff */
[----:B------:R-:W-:-:S07]  /*28a0*/  LOP3.LUT R0, R5, R0, R6, 0xfe, !PT ;  /* 0x0000000005007212 */ /* 0x000fce00078efe06 */
.L_x_12608:
[----:B------:R-:W-:Y:S05]  /*28b0*/  BSYNC B0 ;  /* 0x0000000000007941 */ /* 0x000fea0003800000 */
.L_x_12607:
[----:B------:R-:W0:Y:S02]  /*28c0*/  F2I.FTZ.TRUNC.NTZ R0, R0 ;  /* 0x0000000000007305 */ /* 0x000e24000021f100 */
[----:B0-----:R-:W-:Y:S01]  /*28d0*/  PRMT R17, R0, 0x7610, R17 ;  /* 0x0000761000117816 */ /* 0x001fe20000000011 */
[----:B------:R-:W-:Y:S06]  /*28e0*/  BRA `(.L_x_12592) ;  /* 0x0000000400107947 */ /* 0x000fec0003800000 */
.L_x_12605:
        /* <DEDUP_REMOVED lines=21> */
.L_x_12614:
[----:B------:R-:W-:Y:S05]  /*2a40*/  BSYNC B1 ;  /* 0x0000000000017941 */ /* 0x000fea0003800000 */
.L_x_12613:
[----:B------:R-:W-:Y:S01]  /*2a50*/  LEA R5, R0, 0x37800000, 0x17 ;  /* 0x3780000000057811 */ /* 0x000fe200078eb8ff */
[----:B------:R-:W-:-:S05]  /*2a60*/  IMAD.SHL.U32 R0, R3, 0x200000, RZ ;  /* 0x0020000003007824 */ /* 0x000fca00078e00ff */
[----:B------:R-:W-:-:S07]  /*2a70*/  LOP3.LUT R0, R5, R0, R6, 0xfe, !PT ;  /* 0x0000000005007212 */ /* 0x000fce00078efe06 */
.L_x_12612:
[----:B------:R-:W-:Y:S05]  /*2a80*/  BSYNC B0 ;  /* 0x0000000000007941 */ /* 0x000fea0003800000 */
.L_x_12611:
[----:B------:R-:W0:Y:S02]  /*2a90*/  F2I.FTZ.TRUNC.NTZ R0, R0 ;  /* 0x0000000000007305 */ /* 0x000e24000021f100 */
[----:B0-----:R-:W-:Y:S01]  /*2aa0*/  PRMT R17, R0, 0x7610, R17 ;  /* 0x0000761000117816 */ /* 0x001fe20000000011 */
[----:B------:R-:W-:Y:S06]  /*2ab0*/  BRA `(.L_x_12592) ;  /* 0x00000000009c7947 */ /* 0x000fec0003800000 */
.L_x_12604:
        /* <DEDUP_REMOVED lines=14> */
.L_x_12618:
[----:B------:R-:W-:Y:S05]  /*2ba0*/  BSYNC B0 ;  /* 0x0000000000007941 */ /* 0x000fea0003800000 */
.L_x_12617:
[----:B------:R-:W0:Y:S02]  /*2bb0*/  F2I.FTZ.TRUNC.NTZ R0, R0 ;  /* 0x0000000000007305 */ /* 0x000e24000021f100 */
[----:B0-----:R-:W-:Y:S01]  /*2bc0*/  PRMT R17, R0, 0x7610, R17 ;  /* 0x0000761000117816 */ /* 0x001fe20000000011 */
[----:B------:R-:W-:Y:S06]  /*2bd0*/  BRA `(.L_x_12592) ;  /* 0x0000000000547947 */ /* 0x000fec0003800000 */
.L_x_12591:
        /* <DEDUP_REMOVED lines=16> */
.L_x_12619:
[----:B------:R-:W-:Y:S01]  /*2ce0*/  PRMT R17, RZ, 0x7610, R17 ;  /* 0x00007610ff117816 */ /* 0x000fe20000000011 */
[----:B------:R-:W-:Y:S06]  /*2cf0*/  BRA `(.L_x_12592) ;  /* 0x00000000000c7947 */ /* 0x000fec0003800000 */
.L_x_12616:
[----:B------:R2:W5:Y:S01]  /*2d00*/  LDG.E.U8 R17, desc[UR36][R4.64] ;  /* 0x0000002404117981 */ /* 0x000562000c1e1100 */
[----:B------:R-:W-:Y:S05]  /*2d10*/  BRA `(.L_x_12592) ;  /* 0x0000000000047947 */ /* 0x000fea0003800000 */
.L_x_12615:
[----:B------:R3:W5:Y:S02]  /*2d20*/  LDG.E.U8 R17, desc[UR36][R4.64] ;  /* 0x0000002404117981 */ /* 0x000764000c1e1100 */
.L_x_12592:
        /* <DEDUP_REMOVED lines=18> */
.L_x_12623:
[----:B------:R0:W5:Y:S01]  /*2e50*/  LDG.E.U8 R22, desc[UR36][R4.64] ;  /* 0x0000002404167981 */ /* 0x000162000c1e1100 */
[----:B------:R-:W-:Y:S05]  /*2e60*/  BRA `(.L_x_12625) ;  /* 0x0000000c00547947 */ /* 0x000fea0003800000 */
.L_x_12622:
        /* <DEDUP_REMOVED lines=8> */
.L_x_12627:
[----:B------:R0:W5:Y:S01]  /*2ef0*/  LDG.E.U8 R22, desc[UR36][R4.64] ;  /* 0x0000002404167981 */ /* 0x000162000c1e1100 */
[----:B------:R-:W-:Y:S05]  /*2f00*/  BRA `(.L_x_12625) ;  /* 0x0000000c002c7947 */ /* 0x000fea0003800000 */
.L_x_12626:
[----:B------:R0:W5:Y:S01]  /*2f10*/  LDG.E.U16 R22, desc[UR36][R4.64] ;  /* 0x0000002404167981 */ /* 0x000162000c1e1500 */
[----:B------:R-:W-:Y:S05]  /*2f20*/  BRA `(.L_x_12625) ;  /* 0x0000000c00247947 */ /* 0x000fea0003800000 */
.L_x_12621:
        /* <DEDUP_REMOVED lines=9> */
.L_x_12629:
[----:B------:R-:W2:Y:S02]  /*2fc0*/  LDG.E.U16 R0, desc[UR36][R4.64] ;  /* 0x0000002404007981 */ /* 0x000ea4000c1e1500 */
[----:B--2---:R-:W-:-:S06]  /*2fd0*/  HADD2.F32 R0, -RZ, R0.H0_H0 ;  /* 0x20000000ff007230 */ /* 0x004fcc0000004100 */
[----:B------:R-:W0:Y:S02]  /*2fe0*/  F2I.FTZ.TRUNC.NTZ R0, R0 ;  /* 0x0000000000007305 */ /* 0x000e24000021f100 */
[----:B0-----:R-:W-:Y:S01]  /*2ff0*/  PRMT R22, R0, 0x7610, R22 ;  /* 0x0000761000167816 */ /* 0x001fe20000000016 */
[----:B------:R-:W-:Y:S06]  /*3000*/  BRA `(.L_x_12625) ;  /* 0x0000000800ec7947 */ /* 0x000fec0003800000 */
.L_x_12628:
        /* <DEDUP_REMOVED lines=9> */
.L_x_12631:
[----:B------:R-:W2:Y:S02]  /*30a0*/  LDG.E.U16 R4, desc[UR36][R4.64] ;  /* 0x0000002404047981 */ /* 0x000ea4000c1e1500 */
[----:B--2---:R-:W-:-:S06]  /*30b0*/  HADD2.F32 R0, -RZ, R4.H0_H0 ;  /* 0x20000004ff007230 */ /* 0x004fcc0000004100 */
[----:B------:R-:W0:Y:S02]  /*30c0*/  F2I.FTZ.TRUNC.NTZ R0, R0 ;  /* 0x0000000000007305 */ /* 0x000e24000021f100 */
[----:B0-----:R-:W-:Y:S01]  /*30d0*/  PRMT R22, R0, 0x7610, R22 ;  /* 0x0000761000167816 */ /* 0x001fe20000000016 */
[----:B------:R-:W-:Y:S06]  /*30e0*/  BRA `(.L_x_12625) ;  /* 0x0000000800b47947 */ /* 0x000fec0003800000 */
.L_x_12630:
[----:B------:R-:W2:Y:S02]  /*30f0*/  LDG.E.64 R4, desc[UR36][R4.64] ;  /* 0x0000002404047981 */ /* 0x000ea4000c1e1b00 */
[----:B--2---:R0:W2:Y:S01]  /*3100*/  F2I.F64.TRUNC R22, R4 ;  /* 0x0000000400167311 */ /* 0x0040a2000030d100 */
[----:B------:R-:W-:Y:S05]  /*3110*/  BRA `(.L_x_12625) ;  /* 0x0000000800a87947 */ /* 0x000fea0003800000 */
.L_x_12620:
        /* <DEDUP_REMOVED lines=12> */
.L_x_12634:
[----:B------:R-:W2:Y:S02]  /*31e0*/  LDG.E.64 R4, desc[UR36][R4.64] ;  /* 0x0000002404047981 */ /* 0x000ea4000c1e1b00 */
[----:B--2---:R4:W0:Y:S01]  /*31f0*/  F2I.F64.TRUNC R22, R4 ;  /* 0x0000000400167311 */ /* 0x004822000030d100 */
[----:B------:R-:W-:Y:S05]  /*3200*/  BRA `(.L_x_12625) ;  /* 0x00000008006c7947 */ /* 0x000fea0003800000 */
.L_x_12633:
        /* <DEDUP_REMOVED lines=28> */
.L_x_12636:
        /* <DEDUP_REMOVED lines=15> */
.L_x_12635:
[----:B------:R-:W2:Y:S02]  /*34c0*/  LDG.E.U16 R0, desc[UR36][R4.64] ;  /* 0x0000002404007981 */ /* 0x000ea4000c1e1500 */
[----:B--2---:R-:W-:-:S06]  /*34d0*/  IMAD.U32 R0, R0, 0x10000, RZ ;  /* 0x0001000000007824 */ /* 0x004fcc00078e00ff */
[----:B------:R-:W0:Y:S02]  /*34e0*/  F2I.FTZ.TRUNC.NTZ R0, R0 ;  /* 0x0000000000007305 */ /* 0x000e24000021f100 */
[----:B0-----:R-:W-:Y:S01]  /*34f0*/  PRMT R22, R0, 0x7610, R22 ;  /* 0x0000761000167816 */ /* 0x001fe20000000016 */
[----:B------:R-:W-:Y:S06]  /*3500*/  BRA `(.L_x_12625) ;  /* 0x0000000400ac7947 */ /* 0x000fec0003800000 */
.L_x_12632:
        /* <DEDUP_REMOVED lines=10> */
.L_x_12639:
        /* <DEDUP_REMOVED lines=21> */
.L_x_12643:
[----:B------:R-:W-:Y:S05]  /*3700*/  BSYNC B1 ;  /* 0x0000000000017941 */ /* 0x000fea0003800000 */
.L_x_12642:
[----:B------:R-:W-:Y:S01]  /*3710*/  LEA R5, R0, 0x3b800000, 0x17 ;  /* 0x3b80000000057811 */ /* 0x000fe200078eb8ff */
[----:B------:R-:W-:-:S05]  /*3720*/  IMAD.SHL.U32 R0, R3, 0x100000, RZ ;  /* 0x0010000003007824 */ /* 0x000fca00078e00ff */
[----:B------:R-:W-:-:S07]  /*3730*/  LOP3.LUT R0, R5, R0, R6, 0xfe, !PT ;  /* 0x0000000005007212 */ /* 0x000fce00078efe06 */
.L_x_12641:
[----:B------:R-:W-:Y:S05]  /*3740*/  BSYNC B0 ;  /* 0x0000000000007941 */ /* 0x000fea0003800000 */
.L_x_12640:
[----:B------:R-:W0:Y:S02]  /*3750*/  F2I.FTZ.TRUNC.NTZ R0, R0 ;  /* 0x0000000000007305 */ /* 0x000e24000021f100 */
[----:B0-----:R-:W-:Y:S01]  /*3760*/  PRMT R22, R0, 0x7610, R22 ;  /* 0x0000761000167816 */ /* 0x001fe20000000016 */
[----:B------:R-:W-:Y:S06]  /*3770*/  BRA `(.L_x_12625) ;  /* 0x0000000400107947 */ /* 0x000fec0003800000 */
.L_x_12638:
        /* <DEDUP_REMOVED lines=21> */
.L_x_12647:
[----:B------:R-:W-:Y:S05]  /*38d0*/  BSYNC B1 ;  /* 0x0000000000017941 */ /* 0x000fea0003800000 */
.L_x_12646:
[----:B------:R-:W-:Y:S01]  /*38e0*/  LEA R5, R0, 0x37800000, 0x17 ;  /* 0x3780000000057811 */ /* 0x000fe200078eb8ff */
[----:B------:R-:W-:-:S05]  /*38f0*/  IMAD.SHL.U32 R0, R3, 0x200000, RZ ;  /* 0x0020000003007824 */ /* 0x000fca00078e00ff */
[----:B------:R-:W-:-:S07]  /*3900*/  LOP3.LUT R0, R5, R0, R6, 0xfe, !PT ;  /* 0x0000000005007212 */ /* 0x000fce00078efe06 */
.L_x_12645:
[----:B------:R-:W-:Y:S05]  /*3910*/  BSYNC B0 ;  /* 0x0000000000007941 */ /* 0x000fea0003800000 */
.L_x_12644:
[----:B------:R-:W0:Y:S02]  /*3920*/  F2I.FTZ.TRUNC.NTZ R0, R0 ;  /* 0x0000000000007305 */ /* 0x000e24000021f100 */
[----:B0-----:R-:W-:Y:S01]  /*3930*/  PRMT R22, R0, 0x7610, R22 ;  /* 0x0000761000167816 */ /* 0x001fe20000000016 */
[----:B------:R-:W-:Y:S06]  /*3940*/  BRA `(.L_x_12625) ;  /* 0x00000000009c7947 */ /* 0x000fec0003800000 */
.L_x_12637:
        /* <DEDUP_REMOVED lines=14> */
.L_x_12651:
[----:B------:R-:W-:Y:S05]  /*3a30*/  BSYNC B0 ;  /* 0x0000000000007941 */ /* 0x000fea0003800000 */
.L_x_12650:
[----:B------:R-:W0:Y:S02]  /*3a40*/  F2I.FTZ.TRUNC.NTZ R0, R0 ;  /* 0x0000000000007305 */ /* 0x000e24000021f100 */
[----:B0-----:R-:W-:Y:S01]  /*3a50*/  PRMT R22, R0, 0x7610, R22 ;  /* 0x0000761000167816 */ /* 0x001fe20000000016 */
[----:B------:R-:W-:Y:S06]  /*3a60*/  BRA `(.L_x_12625) ;  /* 0x0000000000547947 */ /* 0x000fec0003800000 */
.L_x_12624:
        /* <DEDUP_REMOVED lines=16> */
.L_x_12652:
[----:B------:R-:W-:Y:S01]  /*3b70*/  PRMT R22, RZ, 0x7610, R22 ;  /* 0x00007610ff167816 */ /* 0x000fe20000000016 */
[----:B------:R-:W-:Y:S06]  /*3b80*/  BRA `(.L_x_12625) ;  /* 0x00000000000c7947 */ /* 0x000fec0003800000 */
.L_x_12649:
[----:B------:R2:W5:Y:S01]  /*3b90*/  LDG.E.U8 R22, desc[UR36][R4.64] ;  /* 0x0000002404167981 */ /* 0x000562000c1e1100 */
[----:B------:R-:W-:Y:S05]  /*3ba0*/  BRA `(.L_x_12625) ;  /* 0x0000000000047947 */ /* 0x000fea0003800000 */
.L_x_12648:
[----:B------:R3:W5:Y:S02]  /*3bb0*/  LDG.E.U8 R22, desc[UR36][R4.64] ;  /* 0x0000002404167981 */ /* 0x000764000c1e1100 */
.L_x_12625:
[----:B------:R-:W-:-:S07]  /*3bc0*/  VIADD R27, R27, 0x80 ;  /* 0x000000801b1b7836 */ /* 0x000fce0000000000 */
.L_x_12586:
[----:B------:R-:W-:Y:S05]  /*3bd0*/  BSYNC B6 ;  /* 0x0000000000067941 */ /* 0x000fea0003800000 */
.L_x_12585:
        /* <DEDUP_REMOVED lines=25> */
.L_x_12658:
[----:B------:R0:W5:Y:S01]  /*3d70*/  LDG.E.U8 R24, desc[UR36][R4.64] ;  /* 0x0000002404187981 */ /* 0x000162000c1e1100 */
[----:B------:R-:W-:Y:S05]  /*3d80*/  BRA `(.L_x_12660) ;  /* 0x0000000c00547947 */ /* 0x000fea0003800000 */
.L_x_12657:
        /* <DEDUP_REMOVED lines=8> */
.L_x_12662:
[----:B------:R0:W5:Y:S01]  /*3e10*/  LDG.E.U8 R24, desc[UR36][R4.64] ;  /* 0x0000002404187981 */ /* 0x000162000c1e1100 */
[----:B------:R-:W-:Y:S05]  /*3e20*/  BRA `(.L_x_12660) ;  /* 0x0000000c002c7947 */ /* 0x000fea0003800000 */
.L_x_12661:
[----:B------:R0:W5:Y:S01]  /*3e30*/  LDG.E.U16 R24, desc[UR36][R4.64] ;  /* 0x0000002404187981 */ /* 0x000162000c1e1500 */
[----:B------:R-:W-:Y:S05]  /*3e40*/  BRA `(.L_x_12660) ;  /* 0x0000000c00247947 */ /* 0x000fea0003800000 */
.L_x_12656:
        /* <DEDUP_REMOVED lines=9> */
.L_x_12664:
[----:B------:R-:W2:Y:S02]  /*3ee0*/  LDG.E.U16 R0, desc[UR36][R4.64] ;  /* 0x0000002404007981 */ /* 0x000ea4000c1e1500 */
[----:B--2---:R-:W-:-:S06]  /*3ef0*/  HADD2.F32 R0, -RZ, R0.H0_H0 ;  /* 0x20000000ff007230 */ /* 0x004fcc0000004100 */
[----:B------:R-:W0:Y:S02]  /*3f00*/  F2I.FTZ.TRUNC.NTZ R0, R0 ;  /* 0x0000000000007305 */ /* 0x000e24000021f100 */
[----:B0-----:R-:W-:Y:S01]  /*3f10*/  PRMT R24, R0, 0x7610, R24 ;  /* 0x0000761000187816 */ /* 0x001fe20000000018 */
[----:B------:R-:W-:Y:S06]  /*3f20*/  BRA `(.L_x_12660) ;  /* 0x0000000800ec7947 */ /* 0x000fec0003800000 */
.L_x_12663:
        /* <DEDUP_REMOVED lines=9> */
.L_x_12666:
[----:B------:R-:W2:Y:S02]  /*3fc0*/  LDG.E.U16 R4, desc[UR36][R4.64] ;  /* 0x0000002404047981 */ /* 0x000ea4000c1e1500 */
[----:B--2---:R-:W-:-:S06]  /*3fd0*/  HADD2.F32 R0, -RZ, R4.H0_H0 ;  /* 0x20000004ff007230 */ /* 0x004fcc0000004100 */
[----:B------:R-:W0:Y:S02]  /*3fe0*/  F2I.FTZ.TRUNC.NTZ R0, R0 ;  /* 0x0000000000007305 */ /* 0x000e24000021f100 */
[----:B0-----:R-:W-:Y:S01]  /*3ff0*/  PRMT R24, R0, 0x7610, R24 ;  /* 0x0000761000187816 */ /* 0x001fe20000000018 */
[----:B------:R-:W-:Y:S06]  /*4000*/  BRA `(.L_x_12660) ;  /* 0x0000000800b47947 */ /* 0x000fec0003800000 */
.L_x_12665:
[----:B------:R-:W2:Y:S02]  /*4010*/  LDG.E.64 R4, desc[UR36][R4.64] ;  /* 0x0000002404047981 */ /* 0x000ea4000c1e1b00 */
[----:B--2---:R0:W1:Y:S01]  /*4020*/  F2I.F64.TRUNC R24, R4 ;  /* 0x0000000400187311 */ /* 0x004062000030d100 */
[----:B------:R-:W-:Y:S05]  /*4030*/  BRA `(.L_x_12660) ;  /* 0x0000000800a87947 */ /* 0x000fea0003800000 */
.L_x_12655:
        /* <DEDUP_REMOVED lines=12> */
.L_x_12669:
[----:B------:R-:W2:Y:S02]  /*4100*/  LDG.E.64 R4, desc[UR36][R4.64] ;  /* 0x0000002404047981 */ /* 0x000ea4000c1e1b00 */
[----:B--2---:R0:W1:Y:S01]  /*4110*/  F2I.F64.TRUNC R24, R4 ;  /* 0x0000000400187311 */ /* 0x004062000030d100 */
[----:B------:R-:W-:Y:S05]  /*4120*/  BRA `(.L_x_12660) ;  /* 0x00000008006c7947 */ /* 0x000fea0003800000 */
.L_x_12668:
        /* <DEDUP_REMOVED lines=28> */
.L_x_12671:
        /* <DEDUP_REMOVED lines=15> */
.L_x_12670:
[----:B------:R-:W2:Y:S02]  /*43e0*/  LDG.E.U16 R0, desc[UR36][R4.64] ;  /* 0x0000002404007981 */ /* 0x000ea4000c1e1500 */
[----:B--2---:R-:W-:-:S06]  /*43f0*/  IMAD.U32 R0, R0, 0x10000, RZ ;  /* 0x0001000000007824 */ /* 0x004fcc00078e00ff */
[----:B------:R-:W0:Y:S02]  /*4400*/  F2I.FTZ.TRUNC.NTZ R0, R0 ;  /* 0x0000000000007305 */ /* 0x000e24000021f100 */
[----:B0-----:R-:W-:Y:S01]  /*4410*/  PRMT R24, R0, 0x7610, R24 ;  /* 0x0000761000187816 */ /* 0x001fe20000000018 */
[----:B------:R-:W-:Y:S06]  /*4420*/  BRA `(.L_x_12660) ;  /* 0x0000000400ac7947 */ /* 0x000fec0003800000 */
.L_x_12667:
        /* <DEDUP_REMOVED lines=10> */
.L_x_12674:
        /* <DEDUP_REMOVED lines=21> */
.L_x_12678:
[----:B------:R-:W-:Y:S05]  /*4620*/  BSYNC B1 ;  /* 0x0000000000017941 */ /* 0x000fea0003800000 */
.L_x_12677:
[----:B------:R-:W-:Y:S01]  /*4630*/  LEA R5, R0, 0x3b800000, 0x17 ;  /* 0x3b80000000057811 */ /* 0x000fe200078eb8ff */
[----:B------:R-:W-:-:S05]  /*4640*/  IMAD.SHL.U32 R0, R3, 0x100000, RZ ;  /* 0x0010000003007824 */ /* 0x000fca00078e00ff */
[----:B------:R-:W-:-:S07]  /*4650*/  LOP3.LUT R0, R5, R0, R6, 0xfe, !PT ;  /* 0x0000000005007212 */ /* 0x000fce00078efe06 */
.L_x_12676:
[----:B------:R-:W-:Y:S05]  /*4660*/  BSYNC B0 ;  /* 0x0000000000007941 */ /* 0x000fea0003800000 */
.L_x_12675:
[----:B------:R-:W0:Y:S02]  /*4670*/  F2I.FTZ.TRUNC.NTZ R0, R0 ;  /* 0x0000000000007305 */ /* 0x000e24000021f100 */
[----:B0-----:R-:W-:Y:S01]  /*4680*/  PRMT R24, R0, 0x7610, R24 ;  /* 0x0000761000187816 */ /* 0x001fe20000000018 */
[----:B------:R-:W-:Y:S06]  /*4690*/  BRA `(.L_x_12660) ;  /* 0x0000000400107947 */ /* 0x000fec0003800000 */
.L_x_12673:
        /* <DEDUP_REMOVED lines=21> */
.L_x_12682:
[----:B------:R-:W-:Y:S05]  /*47f0*/  BSYNC B1 ;  /* 0x0000000000017941 */ /* 0x000fea0003800000 */
.L_x_12681:
[----:B------:R-:W-:Y:S01]  /*4800*/  LEA R5, R0, 0x37800000, 0x17 ;  /* 0x3780000000057811 */ /* 0x000fe200078eb8ff */
[----:B------:R-:W-:-:S05]  /*4810*/  IMAD.SHL.U32 R0, R3, 0x200000, RZ ;  /* 0x0020000003007824 */ /* 0x000fca00078e00ff */
[----:B------:R-:W-:-:S07]  /*4820*/  LOP3.LUT R0, R5, R0, R6, 0xfe, !PT ;  /* 0x0000000005007212 */ /* 0x000fce00078efe06 */
.L_x_12680:
[----:B------:R-:W-:Y:S05]  /*4830*/  BSYNC B0 ;  /* 0x0000000000007941 */ /* 0x000fea0003800000 */
.L_x_12679:
[----:B------:R-:W0:Y:S02]  /*4840*/  F2I.FTZ.TRUNC.NTZ R0, R0 ;  /* 0x0000000000007305 */ /* 0x000e24000021f100 */
[----:B0-----:R-:W-:Y:S01]  /*4850*/  PRMT R24, R0, 0x7610, R24 ;  /* 0x0000761000187816 */ /* 0x001fe20000000018 */
[----:B------:R-:W-:Y:S06]  /*4860*/  BRA `(.L_x_12660) ;  /* 0x00000000009c7947 */ /* 0x000fec0003800000 */
.L_x_12672:
        /* <DEDUP_REMOVED lines=14> */
.L_x_12686:
[----:B------:R-:W-:Y:S05]  /*4950*/  BSYNC B0 ;  /* 0x0000000000007941 */ /* 0x000fea0003800000 */
.L_x_12685:
[----:B------:R-:W0:Y:S02]  /*4960*/  F2I.FTZ.TRUNC.NTZ R0, R0 ;  /* 0x0000000000007305 */ /* 0x000e24000021f100 */
[----:B0-----:R-:W-:Y:S01]  /*4970*/  PRMT R24, R0, 0x7610, R24 ;  /* 0x0000761000187816 */ /* 0x001fe20000000018 */
[----:B------:R-:W-:Y:S06]  /*4980*/  BRA `(.L_x_12660) ;  /* 0x0000000000547947 */ /* 0x000fec0003800000 */
.L_x_12659:
        /* <DEDUP_REMOVED lines=16> */
.L_x_12687:
[----:B------:R-:W-:Y:S01]  /*4a90*/  PRMT R24, RZ, 0x7610, R24 ;  /* 0x00007610ff187816 */ /* 0x000fe20000000018 */
[----:B------:R-:W-:Y:S06]  /*4aa0*/  BRA `(.L_x_12660) ;  /* 0x00000000000c7947 */ /* 0x000fec0003800000 */
.L_x_12684:
[----:B------:R3:W5:Y:S01]  /*4ab0*/  LDG.E.U8 R24, desc[UR36][R4.64] ;  /* 0x0000002404187981 */ /* 0x000762000c1e1100 */
[----:B------:R-:W-:Y:S05]  /*4ac0*/  BRA `(.L_x_12660) ;  /* 0x0000000000047947 */ /* 0x000fea0003800000 */
.L_x_12683:
[----:B------:R4:W5:Y:S02]  /*4ad0*/  LDG.E.U8 R24, desc[UR36][R4.64] ;  /* 0x0000002404187981 */ /* 0x000964000c1e1100 */
.L_x_12660:
        /* <DEDUP_REMOVED lines=19> */
.L_x_12691:
[----:B------:R0:W5:Y:S01]  /*4c10*/  LDG.E.U8 R25, desc[UR36][R4.64] ;  /* 0x0000002404197981 */ /* 0x000162000c1e1100 */
[----:B------:R-:W-:Y:S05]  /*4c20*/  BRA `(.L_x_12693) ;  /* 0x0000000c00547947 */ /* 0x000fea0003800000 */
.L_x_12690:
        /* <DEDUP_REMOVED lines=8> */
.L_x_12695:
[----:B------:R0:W5:Y:S01]  /*4cb0*/  LDG.E.U8 R25, desc[UR36][R4.64] ;  /* 0x0000002404197981 */ /* 0x000162000c1e1100 */
[----:B------:R-:W-:Y:S05]  /*4cc0*/  BRA `(.L_x_12693) ;  /* 0x0000000c002c7947 */ /* 0x000fea0003800000 */
.L_x_12694:
[----:B------:R0:W5:Y:S01]  /*4cd0*/  LDG.E.U16 R25, desc[UR36][R4.64] ;  /* 0x0000002404197981 */ /* 0x000162000c1e1500 */
[----:B------:R-:W-:Y:S05]  /*4ce0*/  BRA `(.L_x_12693) ;  /* 0x0000000c00247947 */ /* 0x000fea0003800000 */
.L_x_12689:
        /* <DEDUP_REMOVED lines=9> */
.L_x_12697:
[----:B------:R-:W2:Y:S02]  /*4d80*/  LDG.E.U16 R0, desc[UR36][R4.64] ;  /* 0x0000002404007981 */ /* 0x000ea4000c1e1500 */
[----:B--2---:R-:W-:-:S06]  /*4d90*/  HADD2.F32 R0, -RZ, R0.H0_H0 ;  /* 0x20000000ff007230 */ /* 0x004fcc0000004100 */
[----:B------:R-:W0:Y:S02]  /*4da0*/  F2I.FTZ.TRUNC.NTZ R0, R0 ;  /* 0x0000000000007305 */ /* 0x000e24000021f100 */
[----:B0-----:R-:W-:Y:S01]  /*4db0*/  PRMT R25, R0, 0x7610, R25 ;  /* 0x0000761000197816 */ /* 0x001fe20000000019 */
[----:B------:R-:W-:Y:S06]  /*4dc0*/  BRA `(.L_x_12693) ;  /* 0x0000000800ec7947 */ /* 0x000fec0003800000 */
.L_x_12696:
        /* <DEDUP_REMOVED lines=9> */
.L_x_12699:
[----:B------:R-:W2:Y:S02]  /*4e60*/  LDG.E.U16 R4, desc[UR36][R4.64] ;  /* 0x0000002404047981 */ /* 0x000ea4000c1e1500 */
[----:B--2---:R-:W-:-:S06]  /*4e70*/  HADD2.F32 R0, -RZ, R4.H0_H0 ;  /* 0x20000004ff007230 */ /* 0x004fcc0000004100 */
[----:B------:R-:W0:Y:S02]  /*4e80*/  F2I.FTZ.TRUNC.NTZ R0, R0 ;  /* 0x0000000000007305 */ /* 0x000e24000021f100 */
[----:B0-----:R-:W-:Y:S01]  /*4e90*/  PRMT R25, R0, 0x7610, R25 ;  /* 0x0000761000197816 */ /* 0x001fe20000000019 */
[----:B------:R-:W-:Y:S06]  /*4ea0*/  BRA `(.L_x_12693) ;  /* 0x0000000800b47947 */ /* 0x000fec0003800000 */
.L_x_12698:
[----:B------:R-:W2:Y:S02]  /*4eb0*/  LDG.E.64 R4, desc[UR36][R4.64] ;  /* 0x0000002404047981 */ /* 0x000ea4000c1e1b00 */
[----:B--2---:R0:W1:Y:S01]  /*4ec0*/  F2I.F64.TRUNC R25, R4 ;  /* 0x0000000400197311 */ /* 0x004062000030d100 */
[----:B------:R-:W-:Y:S05]  /*4ed0*/  BRA `(.L_x_12693) ;  /* 0x0000000800a87947 */ /* 0x000fea0003800000 */
.L_x_12688:
        /* <DEDUP_REMOVED lines=12> */
.L_x_12702:
[----:B------:R-:W2:Y:S02]  /*4fa0*/  LDG.E.64 R4, desc[UR36][R4.64] ;  /* 0x0000002404047981 */ /* 0x000ea4000c1e1b00 */
[----:B--2---:R3:W4:Y:S01]  /*4fb0*/  F2I.F64.TRUNC R25, R4 ;  /* 0x0000000400197311 */ /* 0x004722000030d100 */
[----:B------:R-:W-:Y:S05]  /*4fc0*/  BRA `(.L_x_12693) ;  /* 0x00000008006c7947 */ /* 0x000fea0003800000 */
.L_x_12701:
        /* <DEDUP_REMOVED lines=28> */
.L_x_12704:
        /* <DEDUP_REMOVED lines=15> */
.L_x_12703:
[----:B------:R-:W2:Y:S02]  /*5280*/  LDG.E.U16 R0, desc[UR36][R4.64] ;  /* 0x0000002404007981 */ /* 0x000ea4000c1e1500 */
[----:B--2---:R-:W-:-:S06]  /*5290*/  IMAD.U32 R0, R0, 0x10000, RZ ;  /* 0x0001000000007824 */ /* 0x004fcc00078e00ff */
[----:B------:R-:W0:Y:S02]  /*52a0*/  F2I.FTZ.TRUNC.NTZ R0, R0 ;  /* 0x0000000000007305 */ /* 0x000e24000021f100 */
[----:B0-----:R-:W-:Y:S01]  /*52b0*/  PRMT R25, R0, 0x7610, R25 ;  /* 0x0000761000197816 */ /* 0x001fe20000000019 */
[----:B------:R-:W-:Y:S06]  /*52c0*/  BRA `(.L_x_12693) ;  /* 0x0000000400ac7947 */ /* 0x000fec0003800000 */
.L_x_12700:
        /* <DEDUP_REMOVED lines=10> */
.L_x_12707:
        /* <DEDUP_REMOVED lines=21> */
.L_x_12711:
[----:B------:R-:W-:Y:S05]  /*54c0*/  BSYNC B1 ;  /* 0x0000000000017941 */ /* 0x000fea0003800000 */
.L_x_12710:
[----:B------:R-:W-:Y:S01]  /*54d0*/  LEA R5, R0, 0x3b800000, 0x17 ;  /* 0x3b80000000057811 */ /* 0x000fe200078eb8ff */
[----:B------:R-:W-:-:S05]  /*54e0*/  IMAD.SHL.U32 R0, R3, 0x100000, RZ ;  /* 0x0010000003007824 */ /* 0x000fca00078e00ff */
[----:B------:R-:W-:-:S07]  /*54f0*/  LOP3.LUT R0, R5, R0, R6, 0xfe, !PT ;  /* 0x0000000005007212 */ /* 0x000fce00078efe06 */
.L_x_12709:
[----:B------:R-:W-:Y:S05]  /*5500*/  BSYNC B0 ;  /* 0x0000000000007941 */ /* 0x000fea0003800000 */
.L_x_12708:
[----:B------:R-:W0:Y:S02]  /*5510*/  F2I.FTZ.TRUNC.NTZ R0, R0 ;  /* 0x0000000000007305 */ /* 0x000e24000021f100 */
[----:B0-----:R-:W-:Y:S01]  /*5520*/  PRMT R25, R0, 0x7610, R25 ;  /* 0x0000761000197816 */ /* 0x001fe20000000019 */
[----:B------:R-:W-:Y:S06]  /*5530*/  BRA `(.L_x_12693) ;  /* 0x0000000400107947 */ /* 0x000fec0003800000 */
.L_x_12706:
        /* <DEDUP_REMOVED lines=21> */
.L_x_12715:
[----:B------:R-:W-:Y:S05]  /*5690*/  BSYNC B1 ;  /* 0x0000000000017941 */ /* 0x000fea0003800000 */
.L_x_12714:
[----:B------:R-:W-:Y:S01]  /*56a0*/  LEA R5, R0, 0x37800000, 0x17 ;  /* 0x3780000000057811 */ /* 0x000fe200078eb8ff */
[----:B------:R-:W-:-:S05]  /*56b0*/  IMAD.SHL.U32 R0, R3, 0x200000, RZ ;  /* 0x0020000003007824 */ /* 0x000fca00078e00ff */
[----:B------:R-:W-:-:S07]  /*56c0*/  LOP3.LUT R0, R5, R0, R6, 0xfe, !PT ;  /* 0x0000000005007212 */ /* 0x000fce00078efe06 */
.L_x_12713:
[----:B------:R-:W-:Y:S05]  /*56d0*/  BSYNC B0 ;  /* 0x0000000000007941 */ /* 0x000fea0003800000 */
.L_x_12712:
[----:B------:R-:W0:Y:S02]  /*56e0*/  F2I.FTZ.TRUNC.NTZ R0, R0 ;  /* 0x0000000000007305 */ /* 0x000e24000021f100 */
[----:B0-----:R-:W-:Y:S01]  /*56f0*/  PRMT R25, R0, 0x7610, R25 ;  /* 0x0000761000197816 */ /* 0x001fe20000000019 */
[----:B------:R-:W-:Y:S06]  /*5700*/  BRA `(.L_x_12693) ;  /* 0x00000000009c7947 */ /* 0x000fec0003800000 */
.L_x_12705:
        /* <DEDUP_REMOVED lines=14> */
.L_x_12719:
[----:B------:R-:W-:Y:S05]  /*57f0*/  BSYNC B0 ;  /* 0x0000000000007941 */ /* 0x000fea0003800000 */
.L_x_12718:
[----:B------:R-:W0:Y:S02]  /*5800*/  F2I.FTZ.TRUNC.NTZ R0, R0 ;  /* 0x0000000000007305 */ /* 0x000e24000021f100 */
[----:B0-----:R-:W-:Y:S01]  /*5810*/  PRMT R25, R0, 0x7610, R25 ;  /* 0x0000761000197816 */ /* 0x001fe20000000019 */
[----:B------:R-:W-:Y:S06]  /*5820*/  BRA `(.L_x_12693) ;  /* 0x0000000000547947 */ /* 0x000fec0003800000 */
.L_x_12692:
        /* <DEDUP_REMOVED lines=16> */
.L_x_12720:
[----:B------:R-:W-:Y:S01]  /*5930*/  PRMT R25, RZ, 0x7610, R25 ;  /* 0x00007610ff197816 */ /* 0x000fe20000000019 */
[----:B------:R-:W-:Y:S06]  /*5940*/  BRA `(.L_x_12693) ;  /* 0x00000000000c7947 */ /* 0x000fec0003800000 */
.L_x_12717:
[----:B------:R1:W5:Y:S01]  /*5950*/  LDG.E.U8 R25, desc[UR36][R4.64] ;  /* 0x0000002404197981 */ /* 0x000362000c1e1100 */
[----:B------:R-:W-:Y:S05]  /*5960*/  BRA `(.L_x_12693) ;  /* 0x0000000000047947 */ /* 0x000fea0003800000 */
.L_x_12716:
[----:B------:R2:W5:Y:S02]  /*5970*/  LDG.E.U8 R25, desc[UR36][R4.64] ;  /* 0x0000002404197981 */ /* 0x000564000c1e1100 */
.L_x_12693:
[----:B------:R-:W-:-:S07]  /*5980*/  VIADD R27, R27, 0x80 ;  /* 0x000000801b1b7836 */ /* 0x000fce0000000000 */
.L_x_12654:
[----:B------:R-:W-:Y:S05]  /*5990*/  BSYNC B6 ;  /* 0x0000000000067941 */ /* 0x000fea0003800000 */
.L_x_12653:
        /* <DEDUP_REMOVED lines=23> */
.L_x_12726:
[----:B------:R0:W5:Y:S01]  /*5b10*/  LDG.E.U8 R26, desc[UR36][R4.64] ;  /* 0x00000024041a7981 */ /* 0x000162000c1e1100 */
[----:B------:R-:W-:Y:S05]  /*5b20*/  BRA `(.L_x_12728) ;  /* 0x0000000c00587947 */ /* 0x000fea0003800000 */
.L_x_12725:
        /* <DEDUP_REMOVED lines=8> */
.L_x_12730:
[----:B------:R3:W5:Y:S01]  /*5bb0*/  LDG.E.U8 R26, desc[UR36][R4.64] ;  /* 0x00000024041a7981 */ /* 0x000762000c1e1100 */
[----:B------:R-:W-:Y:S05]  /*5bc0*/  BRA `(.L_x_12728) ;  /* 0x0000000c00307947 */ /* 0x000fea0003800000 */
.L_x_12729:
[----:B------:R2:W5:Y:S01]  /*5bd0*/  LDG.E.U16 R26, desc[UR36][R4.64] ;  /* 0x00000024041a7981 */ /* 0x000562000c1e1500 */
[----:B------:R-:W-:Y:S05]  /*5be0*/  BRA `(.L_x_12728) ;  /* 0x0000000c00287947 */ /* 0x000fea0003800000 */
.L_x_12724:
        /* <DEDUP_REMOVED lines=9> */
.L_x_12732:
[----:B------:R-:W2:Y:S02]  /*5c80*/  LDG.E.U16 R0, desc[UR36][R4.64] ;  /* 0x0000002404007981 */ /* 0x000ea4000c1e1500 */
[----:B--2---:R-:W-:-:S06]  /*5c90*/  HADD2.F32 R0, -RZ, R0.H0_H0 ;  /* 0x20000000ff007230 */ /* 0x004fcc0000004100 */
[----:B------:R-:W0:Y:S02]  /*5ca0*/  F2I.FTZ.TRUNC.NTZ R0, R0 ;  /* 0x0000000000007305 */ /* 0x000e24000021f100 */
[----:B0-----:R-:W-:Y:S01]  /*5cb0*/  PRMT R26, R0, 0x7610, R26 ;  /* 0x00007610001a7816 */ /* 0x001fe2000000001a */
[----:B------:R-:W-:Y:S06]  /*5cc0*/  BRA `(.L_x_12728) ;  /* 0x0000000800f07947 */ /* 0x000fec0003800000 */
.L_x_12731:
        /* <DEDUP_REMOVED lines=9> */
.L_x_12734:
[----:B------:R-:W2:Y:S02]  /*5d60*/  LDG.E.U16 R4, desc[UR36][R4.64] ;  /* 0x0000002404047981 */ /* 0x000ea4000c1e1500 */
[----:B--2---:R-:W-:-:S06]  /*5d70*/  HADD2.F32 R0, -RZ, R4.H0_H0 ;  /* 0x20000004ff007230 */ /* 0x004fcc0000004100 */
[----:B------:R-:W0:Y:S02]  /*5d80*/  F2I.FTZ.TRUNC.NTZ R0, R0 ;  /* 0x0000000000007305 */ /* 0x000e24000021f100 */
[----:B0-----:R-:W-:Y:S01]  /*5d90*/  PRMT R26, R0, 0x7610, R26 ;  /* 0x00007610001a7816 */ /* 0x001fe2000000001a */
[----:B------:R-:W-:Y:S06]  /*5da0*/  BRA `(.L_x_12728) ;  /* 0x0000000800b87947 */ /* 0x000fec0003800000 */
.L_x_12733:
[----:B------:R-:W2:Y:S02]  /*5db0*/  LDG.E.64 R2, desc[UR36][R4.64] ;  /* 0x0000002404027981 */ /* 0x000ea4000c1e1b00 */
[----:B--2---:R-:W0:Y:S02]  /*5dc0*/  F2I.F64.TRUNC R2, R2 ;  /* 0x0000000200027311 */ /* 0x004e24000030d100 */
[----:B0-----:R-:W-:Y:S01]  /*5dd0*/  PRMT R26, R2, 0x7610, R26 ;  /* 0x00007610021a7816 */ /* 0x001fe2000000001a */
[----:B------:R-:W-:Y:S06]  /*5de0*/  BRA `(.L_x_12728) ;  /* 0x0000000800a87947 */ /* 0x000fec0003800000 */
.L_x_12723:
        /* <DEDUP_REMOVED lines=12> */
.L_x_12737:
[----:B------:R-:W2:Y:S02]  /*5eb0*/  LDG.E.64 R4, desc[UR36][R4.64] ;  /* 0x0000002404047981 */ /* 0x000ea4000c1e1b00 */
[----:B--2---:R0:W1:Y:S01]  /*5ec0*/  F2I.F64.TRUNC R26, R4 ;  /* 0x00000004001a7311 */ /* 0x004062000030d100 */
[----:B------:R-:W-:Y:S05]  /*5ed0*/  BRA `(.L_x_12728) ;  /* 0x00000008006c7947 */ /* 0x000fea0003800000 */
.L_x_12736:
        /* <DEDUP_REMOVED lines=28> */
.L_x_12739:
        /* <DEDUP_REMOVED lines=15> */
.L_x_12738:
[----:B------:R-:W2:Y:S02]  /*6190*/  LDG.E.U16 R0, desc[UR36][R4.64] ;  /* 0x0000002404007981 */ /* 0x000ea4000c1e1500 */
[----:B--2---:R-:W-:-:S06]  /*61a0*/  IMAD.U32 R0, R0, 0x10000, RZ ;  /* 0x0001000000007824 */ /* 0x004fcc00078e00ff */
[----:B------:R-:W0:Y:S02]  /*61b0*/  F2I.FTZ.TRUNC.NTZ R0, R0 ;  /* 0x0000000000007305 */ /* 0x000e24000021f100 */
[----:B0-----:R-:W-:Y:S01]  /*61c0*/  PRMT R26, R0, 0x7610, R26 ;  /* 0x00007610001a7816 */ /* 0x001fe2000000001a */
[----:B------:R-:W-:Y:S06]  /*61d0*/  BRA `(.L_x_12728) ;  /* 0x0000000400ac7947 */ /* 0x000fec0003800000 */
.L_x_12735:
        /* <DEDUP_REMOVED lines=10> */
.L_x_12742:
        /* <DEDUP_REMOVED lines=21> */
.L_x_12746:
[----:B------:R-:W-:Y:S05]  /*63d0*/  BSYNC B1 ;  /* 0x0000000000017941 */ /* 0x000fea0003800000 */
.L_x_12745:
[----:B------:R-:W-:Y:S01]  /*63e0*/  LEA R3, R0, 0x3b800000, 0x17 ;  /* 0x3b80000000037811 */ /* 0x000fe200078eb8ff */
[----:B------:R-:W-:-:S05]  /*63f0*/  IMAD.SHL.U32 R0, R2, 0x100000, RZ ;  /* 0x0010000002007824 */ /* 0x000fca00078e00ff */
[----:B------:R-:W-:-:S07]  /*6400*/  LOP3.LUT R0, R3, R0, R4, 0xfe, !PT ;  /* 0x0000000003007212 */ /* 0x000fce00078efe04 */
.L_x_12744:
[----:B------:R-:W-:Y:S05]  /*6410*/  BSYNC B0 ;  /* 0x0000000000007941 */ /* 0x000fea0003800000 */
.L_x_12743:
[----:B------:R-:W0:Y:S02]  /*6420*/  F2I.FTZ.TRUNC.NTZ R0, R0 ;  /* 0x0000000000007305 */ /* 0x000e24000021f100 */
[----:B0-----:R-:W-:Y:S01]  /*6430*/  PRMT R26, R0, 0x7610, R26 ;  /* 0x00007610001a7816 */ /* 0x001fe2000000001a */
[----:B------:R-:W-:Y:S06]  /*6440*/  BRA `(.L_x_12728) ;  /* 0x0000000400107947 */ /* 0x000fec0003800000 */
.L_x_12741:
        /* <DEDUP_REMOVED lines=21> */
.L_x_12750:
[----:B------:R-:W-:Y:S05]  /*65a0*/  BSYNC B1 ;  /* 0x0000000000017941 */ /* 0x000fea0003800000 */
.L_x_12749:
[----:B------:R-:W-:Y:S01]  /*65b0*/  LEA R3, R0, 0x37800000, 0x17 ;  /* 0x3780000000037811 */ /* 0x000fe200078eb8ff */
[----:B------:R-:W-:-:S05]  /*65c0*/  IMAD.SHL.U32 R0, R2, 0x200000, RZ ;  /* 0x0020000002007824 */ /* 0x000fca00078e00ff */
[----:B------:R-:W-:-:S07]  /*65d0*/  LOP3.LUT R0, R3, R0, R4, 0xfe, !PT ;  /* 0x0000000003007212 */ /* 0x000fce00078efe04 */
.L_x_12748:
[----:B------:R-:W-:Y:S05]  /*65e0*/  BSYNC B0 ;  /* 0x0000000000007941 */ /* 0x000fea0003800000 */
.L_x_12747:
[----:B------:R-:W0:Y:S02]  /*65f0*/  F2I.FTZ.TRUNC.NTZ R0, R0 ;  /* 0x0000000000007305 */ /* 0x000e24000021f100 */
[----:B0-----:R-:W-:Y:S01]  /*6600*/  PRMT R26, R0, 0x7610, R26 ;  /* 0x00007610001a7816 */ /* 0x001fe2000000001a */
[----:B------:R-:W-:Y:S06]  /*6610*/  BRA `(.L_x_12728) ;  /* 0x00000000009c7947 */ /* 0x000fec0003800000 */
.L_x_12740:
        /* <DEDUP_REMOVED lines=14> */
.L_x_12754:
[----:B------:R-:W-:Y:S05]  /*6700*/  BSYNC B0 ;  /* 0x0000000000007941 */ /* 0x000fea0003800000 */
.L_x_12753:
[----:B------:R-:W0:Y:S02]  /*6710*/  F2I.FTZ.TRUNC.NTZ R0, R0 ;  /* 0x0000000000007305 */ /* 0x000e24000021f100 */
[----:B0-----:R-:W-:Y:S01]  /*6720*/  PRMT R26, R0, 0x7610, R26 ;  /* 0x00007610001a7816 */ /* 0x001fe2000000001a */
[----:B------:R-:W-:Y:S06]  /*6730*/  BRA `(.L_x_12728) ;  /* 0x0000000000547947 */ /* 0x000fec0003800000 */
.L_x_12727:
        /* <DEDUP_REMOVED lines=16> */
.L_x_12755:
[----:B------:R-:W-:Y:S01]  /*6840*/  PRMT R26, RZ, 0x7610, R26 ;  /* 0x00007610ff1a7816 */ /* 0x000fe2000000001a */
[----:B------:R-:W-:Y:S06]  /*6850*/  BRA `(.L_x_12728) ;  /* 0x00000000000c7947 */ /* 0x000fec0003800000 */
.L_x_12752:
[----:B------:R0:W5:Y:S01]  /*6860*/  LDG.E.U8 R26, desc[UR36][R4.64] ;  /* 0x00000024041a7981 */ /* 0x000162000c1e1100 */
[----:B------:R-:W-:Y:S05]  /*6870*/  BRA `(.L_x_12728) ;  /* 0x0000000000047947 */ /* 0x000fea0003800000 */
.L_x_12751:
[----:B------:R0:W5:Y:S02]  /*6880*/  LDG.E.U8 R26, desc[UR36][R4.64] ;  /* 0x00000024041a7981 */ /* 0x000164000c1e1100 */
.L_x_12728:
        /* <DEDUP_REMOVED lines=19> */
.L_x_12759:
[----:B------:R0:W5:Y:S01]  /*69c0*/  LDG.E.U8 R23, desc[UR36][R2.64] ;  /* 0x0000002402177981 */ /* 0x000162000c1e1100 */
[----:B------:R-:W-:Y:S05]  /*69d0*/  BRA `(.L_x_12722) ;  /* 0x0000000c00507947 */ /* 0x000fea0003800000 */
.L_x_12758:
        /* <DEDUP_REMOVED lines=8> */
.L_x_12762:
[----:B------:R0:W5:Y:S01]  /*6a60*/  LDG.E.U8 R23, desc[UR36][R2.64] ;  /* 0x0000002402177981 */ /* 0x000162000c1e1100 */
[----:B------:R-:W-:Y:S05]  /*6a70*/  BRA `(.L_x_12722) ;  /* 0x0000000c00287947 */ /* 0x000fea0003800000 */
.L_x_12761:
[----:B------:R0:W5:Y:S01]  /*6a80*/  LDG.E.U16 R23, desc[UR36][R2.64] ;  /* 0x0000002402177981 */ /* 0x000162000c1e1500 */
[----:B------:R-:W-:Y:S05]  /*6a90*/  BRA `(.L_x_12722) ;  /* 0x0000000c00207947 */ /* 0x000fea0003800000 */
.L_x_12757:
        /* <DEDUP_REMOVED lines=9> */
.L_x_12764:
[----:B------:R-:W2:Y:S02]  /*6b30*/  LDG.E.U16 R0, desc[UR36][R2.64] ;  /* 0x0000002402007981 */ /* 0x000ea4000c1e1500 */
[----:B--2---:R-:W-:-:S06]  /*6b40*/  HADD2.F32 R0, -RZ, R0.H0_H0 ;  /* 0x20000000ff007230 */ /* 0x004fcc0000004100 */
[----:B------:R-:W0:Y:S02]  /*6b50*/  F2I.FTZ.TRUNC.NTZ R0, R0 ;  /* 0x0000000000007305 */ /* 0x000e24000021f100 */
[----:B0-----:R-:W-:Y:S01]  /*6b60*/  PRMT R23, R0, 0x7610, R23 ;  /* 0x0000761000177816 */ /* 0x001fe20000000017 */
[----:B------:R-:W-:Y:S06]  /*6b70*/  BRA `(.L_x_12722) ;  /* 0x0000000800e87947 */ /* 0x000fec0003800000 */
.L_x_12763:
        /* <DEDUP_REMOVED lines=9> */
.L_x_12766:
[----:B------:R-:W2:Y:S02]  /*6c10*/  LDG.E.U16 R2, desc[UR36][R2.64] ;  /* 0x0000002402027981 */ /* 0x000ea4000c1e1500 */
[----:B--2---:R-:W-:-:S06]  /*6c20*/  HADD2.F32 R0, -RZ, R2.H0_H0 ;  /* 0x20000002ff007230 */ /* 0x004fcc0000004100 */
[----:B------:R-:W0:Y:S02]  /*6c30*/  F2I.FTZ.TRUNC.NTZ R0, R0 ;  /* 0x0000000000007305 */ /* 0x000e24000021f100 */
[----:B0-----:R-:W-:Y:S01]  /*6c40*/  PRMT R23, R0, 0x7610, R23 ;  /* 0x0000761000177816 */ /* 0x001fe20000000017 */
[----:B------:R-:W-:Y:S06]  /*6c50*/  BRA `(.L_x_12722) ;  /* 0x0000000800b07947 */ /* 0x000fec0003800000 */
.L_x_12765:
[----:B------:R-:W2:Y:S02]  /*6c60*/  LDG.E.64 R2, desc[UR36][R2.64] ;  /* 0x0000002402027981 */ /* 0x000ea4000c1e1b00 */
[----:B--2---:R0:W1:Y:S01]  /*6c70*/  F2I.F64.TRUNC R23, R2 ;  /* 0x0000000200177311 */ /* 0x004062000030d100 */
[----:B------:R-:W-:Y:S05]  /*6c80*/  BRA `(.L_x_12722) ;  /* 0x0000000800a47947 */ /* 0x000fea0003800000 */
.L_x_12756:
        /* <DEDUP_REMOVED lines=12> */
.L_x_12769:
[----:B------:R-:W2:Y:S02]  /*6d50*/  LDG.E.64 R2, desc[UR36][R2.64] ;  /* 0x0000002402027981 */ /* 0x000ea4000c1e1b00 */
[----:B--2---:R0:W1:Y:S01]  /*6d60*/  F2I.F64.TRUNC R23, R2 ;  /* 0x0000000200177311 */ /* 0x004062000030d100 */
[----:B------:R-:W-:Y:S05]  /*6d70*/  BRA `(.L_x_12722) ;  /* 0x0000000800687947 */ /* 0x000fea0003800000 */
.L_x_12768:
        /* <DEDUP_REMOVED lines=28> */
.L_x_12771:
        /* <DEDUP_REMOVED lines=15> */
.L_x_12770:
[----:B------:R-:W2:Y:S02]  /*7030*/  LDG.E.U16 R0, desc[UR36][R2.64] ;  /* 0x0000002402007981 */ /* 0x000ea4000c1e1500 */
[----:B--2---:R-:W-:-:S06]  /*7040*/  IMAD.U32 R0, R0, 0x10000, RZ ;  /* 0x0001000000007824 */ /* 0x004fcc00078e00ff */
[----:B------:R-:W0:Y:S02]  /*7050*/  F2I.FTZ.TRUNC.NTZ R0, R0 ;  /* 0x0000000000007305 */ /* 0x000e24000021f100 */
[----:B0-----:R-:W-:Y:S01]  /*7060*/  PRMT R23, R0, 0x7610, R23 ;  /* 0x0000761000177816 */ /* 0x001fe20000000017 */
[----:B------:R-:W-:Y:S06]  /*7070*/  BRA `(.L_x_12722) ;  /* 0x0000000400a87947 */ /* 0x000fec0003800000 */
.L_x_12767:
        /* <DEDUP_REMOVED lines=10> */
.L_x_12774:
        /* <DEDUP_REMOVED lines=21> */
.L_x_12778:
[----:B------:R-:W-:Y:S05]  /*7270*/  BSYNC B1 ;  /* 0x0000000000017941 */ /* 0x000fea0003800000 */
.L_x_12777:
[----:B------:R-:W-:Y:S01]  /*7280*/  LEA R3, R0, 0x3b800000, 0x17 ;  /* 0x3b80000000037811 */ /* 0x000fe200078eb8ff */
[----:B------:R-:W-:-:S05]  /*7290*/  IMAD.SHL.U32 R0, R2, 0x100000, RZ ;  /* 0x0010000002007824 */ /* 0x000fca00078e00ff */
[----:B------:R-:W-:-:S07]  /*72a0*/  LOP3.LUT R0, R3, R0, R4, 0xfe, !PT ;  /* 0x0000000003007212 */ /* 0x000fce00078efe04 */
.L_x_12776:
[----:B------:R-:W-:Y:S05]  /*72b0*/  BSYNC B0 ;  /* 0x0000000000007941 */ /* 0x000fea0003800000 */
.L_x_12775:
[----:B------:R-:W0:Y:S02]  /*72c0*/  F2I.FTZ.TRUNC.NTZ R0, R0 ;  /* 0x0000000000007305 */ /* 0x000e24000021f100 */
[----:B0-----:R-:W-:Y:S01]  /*72d0*/  PRMT R23, R0, 0x7610, R23 ;  /* 0x0000761000177816 */ /* 0x001fe20000000017 */
[----:B------:R-:W-:Y:S06]  /*72e0*/  BRA `(.L_x_12722) ;  /* 0x00000004000c7947 */ /* 0x000fec0003800000 */
.L_x_12773:
        /* <DEDUP_REMOVED lines=21> */
.L_x_12782:
[----:B------:R-:W-:Y:S05]  /*7440*/  BSYNC B1 ;  /* 0x0000000000017941 */ /* 0x000fea0003800000 */
.L_x_12781:
[----:B------:R-:W-:Y:S01]  /*7450*/  LEA R3, R0, 0x37800000, 0x17 ;  /* 0x3780000000037811 */ /* 0x000fe200078eb8ff */
[----:B------:R-:W-:-:S05]  /*7460*/  IMAD.SHL.U32 R0, R2, 0x200000, RZ ;  /* 0x0020000002007824 */ /* 0x000fca00078e00ff */
[----:B------:R-:W-:-:S07]  /*7470*/  LOP3.LUT R0, R3, R0, R4, 0xfe, !PT ;  /* 0x0000000003007212 */ /* 0x000fce00078efe04 */
.L_x_12780:
[----:B------:R-:W-:Y:S05]  /*7480*/  BSYNC B0 ;  /* 0x0000000000007941 */ /* 0x000fea0003800000 */
.L_x_12779:
[----:B------:R-:W0:Y:S02]  /*7490*/  F2I.FTZ.TRUNC.NTZ R0, R0 ;  /* 0x0000000000007305 */ /* 0x000e24000021f100 */
[----:B0-----:R-:W-:Y:S01]  /*74a0*/  PRMT R23, R0, 0x7610, R23 ;  /* 0x0000761000177816 */ /* 0x001fe20000000017 */
[----:B------:R-:W-:Y:S06]  /*74b0*/  BRA `(.L_x_12722) ;  /* 0x0000000000987947 */ /* 0x000fec0003800000 */
.L_x_12772:
        /* <DEDUP_REMOVED lines=14> */
.L_x_12786:
[----:B------:R-:W-:Y:S05]  /*75a0*/  BSYNC B0 ;  /* 0x0000000000007941 */ /* 0x000fea0003800000 */
.L_x_12785:
[----:B------:R-:W0:Y:S02]  /*75b0*/  F2I.FTZ.TRUNC.NTZ R0, R0 ;  /* 0x0000000000007305 */ /* 0x000e24000021f100 */
[----:B0-----:R-:W-:Y:S01]  /*75c0*/  PRMT R23, R0, 0x7610, R23 ;  /* 0x0000761000177816 */ /* 0x001fe20000000017 */
[----:B------:R-:W-:Y:S06]  /*75d0*/  BRA `(.L_x_12722) ;  /* 0x0000000000507947 */ /* 0x000fec0003800000 */
.L_x_12760:
        /* <DEDUP_REMOVED lines=16> */
.L_x_12787:
[----:B------:R-:W-:Y:S05]  /*76e0*/  BRA `(.L_x_12722) ;  /* 0x00000000000c7947 */ /* 0x000fea0003800000 */
.L_x_12784:
[----:B------:R0:W5:Y:S01]  /*76f0*/  LDG.E.U8 R23, desc[UR36][R2.64] ;  /* 0x0000002402177981 */ /* 0x000162000c1e1100 */
[----:B------:R-:W-:Y:S05]  /*7700*/  BRA `(.L_x_12722) ;  /* 0x0000000000047947 */ /* 0x000fea0003800000 */
.L_x_12783:
[----:B------:R0:W5:Y:S02]  /*7710*/  LDG.E.U8 R23, desc[UR36][R2.64] ;  /* 0x0000002402177981 */ /* 0x000164000c1e1100 */
.L_x_12722:
[----:B------:R-:W-:Y:S05]  /*7720*/  BSYNC B6 ;  /* 0x0000000000067941 */ /* 0x000fea0003800000 */
.L_x_12721:
[----:B------:R-:W3:Y:S01]  /*7730*/  S2R R27, SR_TID.X ;  /* 0x00000000001b7919 */ /* 0x000ee20000002100 */
[----:B-1---5:R-:W-:Y:S01]  /*7740*/  LOP3.LUT P0, RZ, R19, 0xff, RZ, 0xc0, !PT ;  /* 0x000000ff13ff7812 */ /* 0x022fe2000780c0ff */
[----:B0-----:R-:W0:Y:S01]  /*7750*/  LDC.U8 R2, c[0x0][0x240] ;  /* 0x00009000ff027b82 */ /* 0x001e220000000000 */
[----:B------:R-:W-:Y:S01]  /*7760*/  LOP3.LUT P2, RZ, R18, 0xff, RZ, 0xc0, !PT ;  /* 0x000000ff12ff7812 */ /* 0x000fe2000784c0ff */
[----:B------:R-:W-:Y:S01]  /*7770*/  BSSY B6, `(.L_x_12788) ;  /* 0x00000fd000067945 */ /* 0x000fe20003800000 */
[----:B------:R-:W-:Y:S02]  /*7780*/  LOP3.LUT P1, RZ, R23, 0xff, RZ, 0xc0, !PT ;  /* 0x000000ff17ff7812 */ /* 0x000fe4000782c0ff */
[----:B------:R-:W-:Y:S02]  /*7790*/  PLOP3.LUT P0, PT, P2, P0, PT, 0x28, 0x0 ;  /* 0x000000000000781c */ /* 0x000fe40001700570 */
[----:B------:R-:W-:Y:S02]  /*77a0*/  LOP3.LUT P2, RZ, R26, 0xff, RZ, 0xc0, !PT ;  /* 0x000000ff1aff7812 */ /* 0x000fe4000784c0ff */
[----:B--2---:R-:W-:-:S02]  /*77b0*/  LOP3.LUT P5, RZ, R22, 0xff, RZ, 0xc0, !PT ;  /* 0x000000ff16ff7812 */ /* 0x004fc400078ac0ff */
[----:B------:R-:W-:Y:S02]  /*77c0*/  PLOP3.LUT P1, PT, P2, P1, PT, 0x28, 0x0 ;  /* 0x000000000000781c */ /* 0x000fe40001722570 */
[----:B------:R-:W-:Y:S02]  /*77d0*/  LOP3.LUT P6, RZ, R17, 0xff, RZ, 0xc0, !PT ;  /* 0x000000ff11ff7812 */ /* 0x000fe400078cc0ff */
[----:B----4-:R-:W-:Y:S02]  /*77e0*/  LOP3.LUT P4, RZ, R25, 0xff, RZ, 0xc0, !PT ;  /* 0x000000ff19ff7812 */ /* 0x010fe4000788c0ff */
[----:B------:R-:W-:Y:S02]  /*77f0*/  LOP3.LUT P3, RZ, R24, 0xff, RZ, 0xc0, !PT ;  /* 0x000000ff18ff7812 */ /* 0x000fe4000786c0ff */
[----:B------:R-:W-:Y:S02]  /*7800*/  PLOP3.LUT P5, PT, P6, P5, PT, 0x28, 0x0 ;  /* 0x000000000000781c */ /* 0x000fe400037aa570 */
[----:B------:R-:W-:-:S02]  /*7810*/  PLOP3.LUT P3, PT, P3, P4, PT, 0x28, 0x0 ;  /* 0x000000000000781c */ /* 0x000fc40001f68570 */
[----:B------:R-:W-:Y:S02]  /*7820*/  SEL R3, RZ, 0x1, !P0 ;  /* 0x00000001ff037807 */ /* 0x000fe40004000000 */
[----:B------:R-:W-:Y:S02]  /*7830*/  SEL R24, RZ, 0x1, !P5 ;  /* 0x00000001ff187807 */ /* 0x000fe40006800000 */
[----:B------:R-:W-:Y:S02]  /*7840*/  SEL R22, RZ, 0x1, !P3 ;  /* 0x00000001ff167807 */ /* 0x000fe40005800000 */
[----:B------:R-:W-:Y:S02]  /*7850*/  SEL R18, RZ, 0x1, !P1 ;  /* 0x00000001ff127807 */ /* 0x000fe40004800000 */
[----:B---3--:R-:W-:-:S13]  /*7860*/  ISETP.GE.AND P2, PT, R27, R28, PT ;  /* 0x0000001c1b00720c */ /* 0x008fda0003f46270 */
        /* <DEDUP_REMOVED lines=22> */
.L_x_12793:
[----:B------:R0:W-:Y:S01]  /*79d0*/  STG.E.U8 desc[UR36][R8.64], R3 ;  /* 0x0000000308007986 */ /* 0x0001e2000c101124 */
[----:B------:R-:W-:Y:S05]  /*79e0*/  BRA `(.L_x_12789) ;  /* 0x0000000c00547947 */ /* 0x000fea0003800000 */
.L_x_12792:
        /* <DEDUP_REMOVED lines=10> */
.L_x_12796:
[----:B------:R0:W-:Y:S01]  /*7a90*/  STG.E desc[UR36][R8.64], R3 ;  /* 0x0000000308007986 */ /* 0x0001e2000c101924 */
[----:B------:R-:W-:Y:S05]  /*7aa0*/  BRA `(.L_x_12789) ;  /* 0x0000000c00247947 */ /* 0x000fea0003800000 */
.L_x_12795:
[----:B------:R0:W-:Y:S01]  /*7ab0*/  STG.E.U16 desc[UR36][R8.64], R3 ;  /* 0x0000000308007986 */ /* 0x0001e2000c101524 */
[----:B------:R-:W-:Y:S05]  /*7ac0*/  BRA `(.L_x_12789) ;  /* 0x0000000c001c7947 */ /* 0x000fea0003800000 */
.L_x_12791:
        /* <DEDUP_REMOVED lines=9> */
.L_x_12798:
[----:B------:R-:W0:Y:S02]  /*7b60*/  I2F.S16 R0, R3 ;  /* 0x0000000300007306 */ /* 0x000e240000101400 */
[----:B0-----:R-:W-:-:S05]  /*7b70*/  F2FP.F16.F32.PACK_AB R0, RZ, R0 ;  /* 0x00000000ff00723e */ /* 0x001fca00000000ff */
[----:B------:R1:W-:Y:S01]  /*7b80*/  STG.E.U16 desc[UR36][R8.64], R0 ;  /* 0x0000000008007986 */ /* 0x0003e2000c101524 */
[----:B------:R-:W-:Y:S05]  /*7b90*/  BRA `(.L_x_12789) ;  /* 0x0000000800e87947 */ /* 0x000fea0003800000 */
.L_x_12797:
        /* <DEDUP_REMOVED lines=10> */
.L_x_12800:
[----:B------:R-:W0:Y:S02]  /*7c40*/  I2F.S16 R3, R3 ;  /* 0x0000000300037306 */ /* 0x000e240000101400 */
[----:B0-----:R-:W-:-:S04]  /*7c50*/  F2FP.F16.F32.PACK_AB R3, RZ, R3 ;  /* 0x00000003ff03723e */ /* 0x001fc800000000ff */
[----:B------:R-:W-:-:S05]  /*7c60*/  PRMT R3, R3, 0x5410, RZ ;  /* 0x0000541003037816 */ /* 0x000fca00000000ff */
[----:B------:R4:W-:Y:S01]  /*7c70*/  STG.E desc[UR36][R8.64], R3 ;  /* 0x0000000308007986 */ /* 0x0009e2000c101924 */
[----:B------:R-:W-:Y:S05]  /*7c80*/  BRA `(.L_x_12789) ;  /* 0x0000000800ac7947 */ /* 0x000fea0003800000 */
.L_x_12799:
[----:B------:R-:W0:Y:S02]  /*7c90*/  I2F.F64.S16 R4, R3 ;  /* 0x0000000300047312 */ /* 0x000e240000101c00 */
[----:B0-----:R0:W-:Y:S01]  /*7ca0*/  STG.E.64 desc[UR36][R8.64], R4 ;  /* 0x0000000408007986 */ /* 0x0011e2000c101b24 */
[----:B------:R-:W-:Y:S05]  /*7cb0*/  BRA `(.L_x_12789) ;  /* 0x0000000800a07947 */ /* 0x000fea0003800000 */
.L_x_12790:
        /* <DEDUP_REMOVED lines=10> */
.L_x_12803:
[----:B------:R-:W0:Y:S01]  /*7d60*/  I2F.F64.S16 R4, R3 ;  /* 0x0000000300047312 */ /* 0x000e220000101c00 */
[----:B------:R-:W-:-:S05]  /*7d70*/  CS2R R6, SRZ ;  /* 0x0000000000067805 */ /* 0x000fca000001ff00 */
[----:B0-----:R0:W-:Y:S01]  /*7d80*/  STG.E.128 desc[UR36][R8.64], R4 ;  /* 0x0000000408007986 */ /* 0x0011e2000c101d24 */
[----:B------:R-:W-:Y:S05]  /*7d90*/  BRA `(.L_x_12789) ;  /* 0x0000000800687947 */ /* 0x000fea0003800000 */
.L_x_12802:
        /* <DEDUP_REMOVED lines=21> */
.L_x_12807:
[----:B------:R-:W-:Y:S05]  /*7ef0*/  BSYNC B0 ;  /* 0x0000000000007941 */ /* 0x000fea0003800000 */
.L_x_12806:
[----:B------:R-:W-:-:S05]  /*7f00*/  LOP3.LUT R5, R0, R5, RZ, 0xfc, !PT ;  /* 0x0000000500057212 */ /* 0x000fca00078efcff */
[----:B------:R0:W-:Y:S01]  /*7f10*/  STG.E.U8 desc[UR36][R8.64], R5 ;  /* 0x0000000508007986 */ /* 0x0001e2000c101124 */
[----:B------:R-:W-:Y:S05]  /*7f20*/  BRA `(.L_x_12789) ;  /* 0x0000000800047947 */ /* 0x000fea0003800000 */
.L_x_12805:
        /* <DEDUP_REMOVED lines=13> */
.L_x_12809:
[----:B------:R-:W-:Y:S01]  /*8000*/  IMAD.MOV.U32 R0, RZ, RZ, 0x7f ;  /* 0x0000007fff007424 */ /* 0x000fe200078e00ff */
[----:B------:R-:W-:-:S04]  /*8010*/  ISETP.GT.U32.AND P0, PT, R4, 0x7f800000, PT ;  /* 0x7f8000000400780c */ /* 0x000fc80003f04070 */
[----:B------:R-:W-:-:S09]  /*8020*/  SEL R0, R0, 0x7c, P0 ;  /* 0x0000007c00007807 */ /* 0x000fd20000000000 */
.L_x_12810:
[----:B------:R-:W-:Y:S05]  /*8030*/  BSYNC B0 ;  /* 0x0000000000007941 */ /* 0x000fea0003800000 */
.L_x_12808:
[----:B------:R-:W-:-:S04]  /*8040*/  LOP3.LUT R3, R5, 0x80000000, RZ, 0xc0, !PT ;  /* 0x8000000005037812 */ /* 0x000fc800078ec0ff */
[----:B------:R-:W-:-:S04]  /*8050*/  SHF.R.U32.HI R3, RZ, 0x18, R3 ;  /* 0x00000018ff037819 */ /* 0x000fc80000011603 */
[----:B------:R-:W-:-:S05]  /*8060*/  LOP3.LUT R3, R0, R3, RZ, 0xfc, !PT ;  /* 0x0000000300037212 */ /* 0x000fca00078efcff */
[----:B------:R0:W-:Y:S01]  /*8070*/  STG.E.U8 desc[UR36][R8.64], R3 ;  /* 0x0000000308007986 */ /* 0x0001e2000c101124 */
[----:B------:R-:W-:Y:S05]  /*8080*/  BRA `(.L_x_12789) ;  /* 0x0000000400ac7947 */ /* 0x000fea0003800000 */
.L_x_12804:
[----:B------:R-:W0:Y:S02]  /*8090*/  I2F.S16 R0, R3 ;  /* 0x0000000300007306 */ /* 0x000e240000101400 */
[----:B0-----:R-:W-:-:S05]  /*80a0*/  F2FP.BF16.F32.PACK_AB R0, RZ, R0 ;  /* 0x00000000ff00723e */ /* 0x001fca00000010ff */
[----:B------:R0:W-:Y:S01]  /*80b0*/  STG.E.U16 desc[UR36][R8.64], R0 ;  /* 0x0000000008007986 */ /* 0x0001e2000c101524 */
[----:B------:R-:W-:Y:S05]  /*80c0*/  BRA `(.L_x_12789) ;  /* 0x00000004009c7947 */ /* 0x000fea0003800000 */
.L_x_12801:
        /* <DEDUP_REMOVED lines=10> */
.L_x_12813:
        /* <DEDUP_REMOVED lines=17> */
.L_x_12816:
[----:B------:R-:W-:-:S04]  /*8280*/  LOP3.LUT R3, R3, 0x80000000, RZ, 0xc0, !PT ;  /* 0x8000000003037812 */ /* 0x000fc800078ec0ff */
[----:B------:R-:W-:-:S04]  /*8290*/  SHF.R.U32.HI R3, RZ, 0x18, R3 ;  /* 0x00000018ff037819 */ /* 0x000fc80000011603 */
[----:B------:R-:W-:-:S04]  /*82a0*/  LOP3.LUT R0, R0, R3, RZ, 0xfc, !PT ;  /* 0x0000000300007212 */ /* 0x000fc800078efcff */
[----:B------:R-:W-:-:S07]  /*82b0*/  PRMT R4, R0, 0x7610, R4 ;  /* 0x0000761000047816 */ /* 0x000fce0000000004 */
.L_x_12815:
[----:B------:R-:W-:Y:S05]  /*82c0*/  BSYNC B0 ;  /* 0x0000000000007941 */ /* 0x000fea0003800000 */
.L_x_12814:
[----:B------:R0:W-:Y:S01]  /*82d0*/  STG.E.U8 desc[UR36][R8.64], R4 ;  /* 0x0000000408007986 */ /* 0x0001e2000c101124 */
[----:B------:R-:W-:Y:S05]  /*82e0*/  BRA `(.L_x_12789) ;  /* 0x0000000400147947 */ /* 0x000fea0003800000 */
.L_x_12812:
        /* <DEDUP_REMOVED lines=17> */
.L_x_12819:
[----:B------:R-:W-:-:S04]  /*8400*/  LOP3.LUT R3, R3, 0x80000000, RZ, 0xc0, !PT ;  /* 0x8000000003037812 */ /* 0x000fc800078ec0ff */
[----:B------:R-:W-:-:S04]  /*8410*/  SHF.R.U32.HI R3, RZ, 0x18, R3 ;  /* 0x00000018ff037819 */ /* 0x000fc80000011603 */
[----:B------:R-:W-:-:S04]  /*8420*/  LOP3.LUT R0, R0, R3, RZ, 0xfc, !PT ;  /* 0x0000000300007212 */ /* 0x000fc800078efcff */
[----:B------:R-:W-:-:S07]  /*8430*/  PRMT R4, R0, 0x7610, R4 ;  /* 0x0000761000047816 */ /* 0x000fce0000000004 */
.L_x_12818:
[----:B------:R-:W-:Y:S05]  /*8440*/  BSYNC B0 ;  /* 0x0000000000007941 */ /* 0x000fea0003800000 */
.L_x_12817:
[----:B------:R0:W-:Y:S01]  /*8450*/  STG.E.U8 desc[UR36][R8.64], R4 ;  /* 0x0000000408007986 */ /* 0x0001e2000c101124 */
[----:B------:R-:W-:Y:S05]  /*8460*/  BRA `(.L_x_12789) ;  /* 0x0000000000b47947 */ /* 0x000fea0003800000 */
.L_x_12811:
        /* <DEDUP_REMOVED lines=23> */
.L_x_12794:
        /* <DEDUP_REMOVED lines=16> */
.L_x_12822:
[----:B------:R-:W-:Y:S05]  /*86e0*/  BRA `(.L_x_12789) ;  /* 0x0000000000147947 */ /* 0x000fea0003800000 */
.L_x_12821:
[----:B------:R-:W-:Y:S02]  /*86f0*/  IMAD.MOV.U32 R4, RZ, RZ, R3 ;  /* 0x000000ffff047224 */ /* 0x000fe400078e0003 */
[----:B------:R-:W-:-:S05]  /*8700*/  IMAD.MOV.U32 R5, RZ, RZ, RZ ;  /* 0x000000ffff057224 */ /* 0x000fca00078e00ff */
[----:B------:R0:W-:Y:S01]  /*8710*/  STG.E.64 desc[UR36][R8.64], R4 ;  /* 0x0000000408007986 */ /* 0x0001e2000c101b24 */
[----:B------:R-:W-:Y:S05]  /*8720*/  BRA `(.L_x_12789) ;  /* 0x0000000000047947 */ /* 0x000fea0003800000 */
.L_x_12820:
[----:B------:R0:W-:Y:S02]  /*8730*/  STG.E desc[UR36][R8.64], R3 ;  /* 0x0000000308007986 */ /* 0x0001e4000c101924 */
.L_x_12789:
[----:B------:R-:W-:Y:S05]  /*8740*/  BSYNC B6 ;  /* 0x0000000000067941 */ /* 0x000fea0003800000 */
.L_x_12788:
        /* <DEDUP_REMOVED lines=23> */
.L_x_12828:
[----:B------:R0:W-:Y:S01]  /*88c0*/  STG.E.U8 desc[UR36][R8.64], R24 ;  /* 0x0000001808007986 */ /* 0x0001e2000c101124 */
[----:B------:R-:W-:Y:S05]  /*88d0*/  BRA `(.L_x_12830) ;  /* 0x0000000c00487947 */ /* 0x000fea0003800000 */
.L_x_12827:
        /* <DEDUP_REMOVED lines=9> */
.L_x_12832:
[----:B------:R0:W-:Y:S01]  /*8970*/  STG.E desc[UR36][R8.64], R24 ;  /* 0x0000001808007986 */ /* 0x0001e2000c101924 */
[----:B------:R-:W-:Y:S05]  /*8980*/  BRA `(.L_x_12830) ;  /* 0x0000000c001c7947 */ /* 0x000fea0003800000 */
.L_x_12831:
[----:B------:R0:W-:Y:S01]  /*8990*/  STG.E.U16 desc[UR36][R8.64], R24 ;  /* 0x0000001808007986 */ /* 0x0001e2000c101524 */
[----:B------:R-:W-:Y:S05]  /*89a0*/  BRA `(.L_x_12830) ;  /* 0x0000000c00147947 */ /* 0x000fea0003800000 */
.L_x_12826:
        /* <DEDUP_REMOVED lines=9> */
.L_x_12834:
[----:B------:R-:W0:Y:S02]  /*8a40*/  I2F.S16 R0, R24 ;  /* 0x0000001800007306 */ /* 0x000e240000101400 */
[----:B0-----:R-:W-:-:S05]  /*8a50*/  F2FP.F16.F32.PACK_AB R0, RZ, R0 ;  /* 0x00000000ff00723e */ /* 0x001fca00000000ff */
[----:B------:R0:W-:Y:S01]  /*8a60*/  STG.E.U16 desc[UR36][R8.64], R0 ;  /* 0x0000000008007986 */ /* 0x0001e2000c101524 */
[----:B------:R-:W-:Y:S05]  /*8a70*/  BRA `(.L_x_12830) ;  /* 0x0000000800e07947 */ /* 0x000fea0003800000 */
.L_x_12833:
        /* <DEDUP_REMOVED lines=10> */
.L_x_12836:
[----:B------:R-:W0:Y:S02]  /*8b20*/  I2F.S16 R24, R24 ;  /* 0x0000001800187306 */ /* 0x000e240000101400 */
[----:B0-----:R-:W-:-:S04]  /*8b30*/  F2FP.F16.F32.PACK_AB R3, RZ, R24 ;  /* 0x00000018ff03723e */ /* 0x001fc800000000ff */
[----:B------:R-:W-:-:S05]  /*8b40*/  PRMT R3, R3, 0x5410, RZ ;  /* 0x0000541003037816 */ /* 0x000fca00000000ff */
[----:B------:R3:W-:Y:S01]  /*8b50*/  STG.E desc[UR36][R8.64], R3 ;  /* 0x0000000308007986 */ /* 0x0007e2000c101924 */
[----:B------:R-:W-:Y:S05]  /*8b60*/  BRA `(.L_x_12830) ;  /* 0x0000000800a47947 */ /* 0x000fea0003800000 */
.L_x_12835:
[----:B------:R-:W0:Y:S02]  /*8b70*/  I2F.F64.S16 R24, R24 ;  /* 0x0000001800187312 */ /* 0x000e240000101c00 */
[----:B0-----:R4:W-:Y:S01]  /*8b80*/  STG.E.64 desc[UR36][R8.64], R24 ;  /* 0x0000001808007986 */ /* 0x0019e2000c101b24 */
[----:B------:R-:W-:Y:S05]  /*8b90*/  BRA `(.L_x_12830) ;  /* 0x0000000800987947 */ /* 0x000fea0003800000 */
.L_x_12825:
        /* <DEDUP_REMOVED lines=10> */
.L_x_12839:
[----:B------:R-:W0:Y:S01]  /*8c40*/  I2F.F64.S16 R4, R24 ;  /* 0x0000001800047312 */ /* 0x000e220000101c00 */
[----:B------:R-:W-:-:S05]  /*8c50*/  CS2R R6, SRZ ;  /* 0x0000000000067805 */ /* 0x000fca000001ff00 */
[----:B0-----:R0:W-:Y:S01]  /*8c60*/  STG.E.128 desc[UR36][R8.64], R4 ;  /* 0x0000000408007986 */ /* 0x0011e2000c101d24 */
[----:B------:R-:W-:Y:S05]  /*8c70*/  BRA `(.L_x_12830) ;  /* 0x0000000800607947 */ /* 0x000fea0003800000 */
.L_x_12838:
        /* <DEDUP_REMOVED lines=21> */
.L_x_12843:
[----:B------:R-:W-:Y:S05]  /*8dd0*/  BSYNC B0 ;  /* 0x0000000000007941 */ /* 0x000fea0003800000 */
.L_x_12842:
[----:B------:R-:W-:-:S05]  /*8de0*/  LOP3.LUT R5, R0, R5, RZ, 0xfc, !PT ;  /* 0x0000000500057212 */ /* 0x000fca00078efcff */
[----:B------:R0:W-:Y:S01]  /*8df0*/  STG.E.U8 desc[UR36][R8.64], R5 ;  /* 0x0000000508007986 */ /* 0x0001e2000c101124 */
[----:B------:R-:W-:Y:S05]  /*8e00*/  BRA `(.L_x_12830) ;  /* 0x0000000400fc7947 */ /* 0x000fea0003800000 */
.L_x_12841:
        /* <DEDUP_REMOVED lines=13> */
.L_x_12845:
[----:B------:R-:W-:Y:S01]  /*8ee0*/  IMAD.MOV.U32 R0, RZ, RZ, 0x7f ;  /* 0x0000007fff007424 */ /* 0x000fe200078e00ff */
[----:B------:R-:W-:-:S04]  /*8ef0*/  ISETP.GT.U32.AND P0, PT, R3, 0x7f800000, PT ;  /* 0x7f8000000300780c */ /* 0x000fc80003f04070 */
[----:B------:R-:W-:-:S09]  /*8f00*/  SEL R0, R0, 0x7c, P0 ;  /* 0x0000007c00007807 */ /* 0x000fd20000000000 */
.L_x_12846:
[----:B------:R-:W-:Y:S05]  /*8f10*/  BSYNC B0 ;  /* 0x0000000000007941 */ /* 0x000fea0003800000 */
.L_x_12844:
[----:B------:R-:W-:-:S04]  /*8f20*/  LOP3.LUT R3, R5, 0x80000000, RZ, 0xc0, !PT ;  /* 0x8000000005037812 */ /* 0x000fc800078ec0ff */
[----:B------:R-:W-:-:S04]  /*8f30*/  SHF.R.U32.HI R3, RZ, 0x18, R3 ;  /* 0x00000018ff037819 */ /* 0x000fc80000011603 */
[----:B------:R-:W-:-:S05]  /*8f40*/  LOP3.LUT R3, R0, R3, RZ, 0xfc, !PT ;  /* 0x0000000300037212 */ /* 0x000fca00078efcff */
[----:B------:R0:W-:Y:S01]  /*8f50*/  STG.E.U8 desc[UR36][R8.64], R3 ;  /* 0x0000000308007986 */ /* 0x0001e2000c101124 */
[----:B------:R-:W-:Y:S05]  /*8f60*/  BRA `(.L_x_12830) ;  /* 0x0000000400a47947 */ /* 0x000fea0003800000 */
.L_x_12840:
[----:B------:R-:W0:Y:S02]  /*8f70*/  I2F.S16 R0, R24 ;  /* 0x0000001800007306 */ /* 0x000e240000101400 */
[----:B0-----:R-:W-:-:S05]  /*8f80*/  F2FP.BF16.F32.PACK_AB R0, RZ, R0 ;  /* 0x00000000ff00723e */ /* 0x001fca00000010ff */
[----:B------:R0:W-:Y:S01]  /*8f90*/  STG.E.U16 desc[UR36][R8.64], R0 ;  /* 0x0000000008007986 */ /* 0x0001e2000c101524 */
[----:B------:R-:W-:Y:S05]  /*8fa0*/  BRA `(.L_x_12830) ;  /* 0x0000000400947947 */ /* 0x000fea0003800000 */
.L_x_12837:
        /* <DEDUP_REMOVED lines=10> */
.L_x_12849:
        /* <DEDUP_REMOVED lines=17> */
.L_x_12852:
[----:B------:R-:W-:-:S04]  /*9160*/  LOP3.LUT R3, R5, 0x80000000, RZ, 0xc0, !PT ;  /* 0x8000000005037812 */ /* 0x000fc800078ec0ff */
[----:B------:R-:W-:-:S04]  /*9170*/  SHF.R.U32.HI R3, RZ, 0x18, R3 ;  /* 0x00000018ff037819 */ /* 0x000fc80000011603 */
[----:B------:R-:W-:-:S04]  /*9180*/  LOP3.LUT R0, R0, R3, RZ, 0xfc, !PT ;  /* 0x0000000300007212 */ /* 0x000fc800078efcff */
[----:B------:R-:W-:-:S07]  /*9190*/  PRMT R4, R0, 0x7610, R4 ;  /* 0x0000761000047816 */ /* 0x000fce0000000004 */
.L_x_12851:
[----:B------:R-:W-:Y:S05]  /*91a0*/  BSYNC B0 ;  /* 0x0000000000007941 */ /* 0x000fea0003800000 */
.L_x_12850:
[----:B------:R0:W-:Y:S01]  /*91b0*/  STG.E.U8 desc[UR36][R8.64], R4 ;  /* 0x0000000408007986 */ /* 0x0001e2000c101124 */
[----:B------:R-:W-:Y:S05]  /*91c0*/  BRA `(.L_x_12830) ;  /* 0x00000004000c7947 */ /* 0x000fea0003800000 */
.L_x_12848:
        /* <DEDUP_REMOVED lines=17> */
.L_x_12855:
[----:B------:R-:W-:-:S04]  /*92e0*/  LOP3.LUT R3, R5, 0x80000000, RZ, 0xc0, !PT ;  /* 0x8000000005037812 */ /* 0x000fc800078ec0ff */
[----:B------:R-:W-:-:S04]  /*92f0*/  SHF.R.U32.HI R3, RZ, 0x18, R3 ;  /* 0x00000018ff037819 */ /* 0x000fc80000011603 */
[----:B------:R-:W-:-:S04]  /*9300*/  LOP3.LUT R0, R0, R3, RZ, 0xfc, !PT ;  /* 0x0000000300007212 */ /* 0x000fc800078efcff */
[----:B------:R-:W-:-:S07]  /*9310*/  PRMT R4, R0, 0x7610, R4 ;  /* 0x0000761000047816 */ /* 0x000fce0000000004 */
.L_x_12854:
[----:B------:R-:W-:Y:S05]  /*9320*/  BSYNC B0 ;  /* 0x0000000000007941 */ /* 0x000fea0003800000 */
.L_x_12853:
[----:B------:R0:W-:Y:S01]  /*9330*/  STG.E.U8 desc[UR36][R8.64], R4 ;  /* 0x0000000408007986 */ /* 0x0001e2000c101124 */
[----:B------:R-:W-:Y:S05]  /*9340*/  BRA `(.L_x_12830) ;  /* 0x0000000000ac7947 */ /* 0x000fea0003800000 */
.L_x_12847:
        /* <DEDUP_REMOVED lines=22> */
.L_x_12829:
        /* <DEDUP_REMOVED lines=16> */
.L_x_12858:
[----:B------:R-:W-:Y:S05]  /*95b0*/  BRA `(.L_x_12830) ;  /* 0x0000000000107947 */ /* 0x000fea0003800000 */
.L_x_12857:
[----:B------:R-:W-:-:S05]  /*95c0*/  IMAD.MOV.U32 R25, RZ, RZ, RZ ;  /* 0x000000ffff197224 */ /* 0x000fca00078e00ff */
[----:B------:R0:W-:Y:S01]  /*95d0*/  STG.E.64 desc[UR36][R8.64], R24 ;  /* 0x0000001808007986 */ /* 0x0001e2000c101b24 */
[----:B------:R-:W-:Y:S05]  /*95e0*/  BRA `(.L_x_12830) ;  /* 0x0000000000047947 */ /* 0x000fea0003800000 */
.L_x_12856:
[----:B------:R0:W-:Y:S02]  /*95f0*/  STG.E desc[UR36][R8.64], R24 ;  /* 0x0000001808007986 */ /* 0x0001e4000c101924 */
.L_x_12830:
        /* <DEDUP_REMOVED lines=23> */
.L_x_12862:
[----:B------:R0:W-:Y:S01]  /*9770*/  STG.E.U8 desc[UR36][R8.64], R22 ;  /* 0x0000001608007986 */ /* 0x0001e2000c101124 */
[----:B------:R-:W-:Y:S05]  /*9780*/  BRA `(.L_x_12864) ;  /* 0x0000000c00487947 */ /* 0x000fea0003800000 */
.L_x_12861:
        /* <DEDUP_REMOVED lines=9> */
.L_x_12866:
[----:B------:R0:W-:Y:S01]  /*9820*/  STG.E desc[UR36][R8.64], R22 ;  /* 0x0000001608007986 */ /* 0x0001e2000c101924 */
[----:B------:R-:W-:Y:S05]  /*9830*/  BRA `(.L_x_12864) ;  /* 0x0000000c001c7947 */ /* 0x000fea0003800000 */
.L_x_12865:
[----:B------:R0:W-:Y:S01]  /*9840*/  STG.E.U16 desc[UR36][R8.64], R22 ;  /* 0x0000001608007986 */ /* 0x0001e2000c101524 */
[----:B------:R-:W-:Y:S05]  /*9850*/  BRA `(.L_x_12864) ;  /* 0x0000000c00147947 */ /* 0x000fea0003800000 */
.L_x_12860:
        /* <DEDUP_REMOVED lines=9> */
.L_x_12868:
[----:B------:R-:W0:Y:S02]  /*98f0*/  I2F.S16 R0, R22 ;  /* 0x0000001600007306 */ /* 0x000e240000101400 */
[----:B0-----:R-:W-:-:S05]  /*9900*/  F2FP.F16.F32.PACK_AB R0, RZ, R0 ;  /* 0x00000000ff00723e */ /* 0x001fca00000000ff */
[----:B------:R4:W-:Y:S01]  /*9910*/  STG.E.U16 desc[UR36][R8.64], R0 ;  /* 0x0000000008007986 */ /* 0x0009e2000c101524 */
[----:B------:R-:W-:Y:S05]  /*9920*/  BRA `(.L_x_12864) ;  /* 0x0000000800e07947 */ /* 0x000fea0003800000 */
.L_x_12867:
        /* <DEDUP_REMOVED lines=10> */
.L_x_12870:
[----:B------:R-:W0:Y:S02]  /*99d0*/  I2F.S16 R22, R22 ;  /* 0x0000001600167306 */ /* 0x000e240000101400 */
[----:B0-----:R-:W-:-:S04]  /*99e0*/  F2FP.F16.F32.PACK_AB R3, RZ, R22 ;  /* 0x00000016ff03723e */ /* 0x001fc800000000ff */
[----:B------:R-:W-:-:S05]  /*99f0*/  PRMT R3, R3, 0x5410, RZ ;  /* 0x0000541003037816 */ /* 0x000fca00000000ff */
[----:B------:R2:W-:Y:S01]  /*9a00*/  STG.E desc[UR36][R8.64], R3 ;  /* 0x0000000308007986 */ /* 0x0005e2000c101924 */
[----:B------:R-:W-:Y:S05]  /*9a10*/  BRA `(.L_x_12864) ;  /* 0x0000000800a47947 */ /* 0x000fea0003800000 */
.L_x_12869:
[----:B------:R-:W0:Y:S02]  /*9a20*/  I2F.F64.S16 R22, R22 ;  /* 0x0000001600167312 */ /* 0x000e240000101c00 */
[----:B0-----:R0:W-:Y:S01]  /*9a30*/  STG.E.64 desc[UR36][R8.64], R22 ;  /* 0x0000001608007986 */ /* 0x0011e2000c101b24 */
[----:B------:R-:W-:Y:S05]  /*9a40*/  BRA `(.L_x_12864) ;  /* 0x0000000800987947 */ /* 0x000fea0003800000 */
.L_x_12859:
        /* <DEDUP_REMOVED lines=10> */
.L_x_12873:
[----:B------:R-:W0:Y:S01]  /*9af0*/  I2F.F64.S16 R4, R22 ;  /* 0x0000001600047312 */ /* 0x000e220000101c00 */
[----:B------:R-:W-:-:S05]  /*9b00*/  CS2R R6, SRZ ;  /* 0x0000000000067805 */ /* 0x000fca000001ff00 */
[----:B0-----:R0:W-:Y:S01]  /*9b10*/  STG.E.128 desc[UR36][R8.64], R4 ;  /* 0x0000000408007986 */ /* 0x0011e2000c101d24 */
[----:B------:R-:W-:Y:S05]  /*9b20*/  BRA `(.L_x_12864) ;  /* 0x0000000800607947 */ /* 0x000fea0003800000 */
.L_x_12872:
        /* <DEDUP_REMOVED lines=21> */
.L_x_12877:
[----:B------:R-:W-:Y:S05]  /*9c80*/  BSYNC B0 ;  /* 0x0000000000007941 */ /* 0x000fea0003800000 */
.L_x_12876:
[----:B------:R-:W-:-:S05]  /*9c90*/  LOP3.LUT R5, R0, R5, RZ, 0xfc, !PT ;  /* 0x0000000500057212 */ /* 0x000fca00078efcff */
[----:B------:R0:W-:Y:S01]  /*9ca0*/  STG.E.U8 desc[UR36][R8.64], R5 ;  /* 0x0000000508007986 */ /* 0x0001e2000c101124 */
[----:B------:R-:W-:Y:S05]  /*9cb0*/  BRA `(.L_x_12864) ;  /* 0x0000000400fc7947 */ /* 0x000fea0003800000 */
.L_x_12875:
        /* <DEDUP_REMOVED lines=13> */
.L_x_12879:
[----:B------:R-:W-:Y:S01]  /*9d90*/  IMAD.MOV.U32 R0, RZ, RZ, 0x7f ;  /* 0x0000007fff007424 */ /* 0x000fe200078e00ff */
[----:B------:R-:W-:-:S04]  /*9da0*/  ISETP.GT.U32.AND P0, PT, R3, 0x7f800000, PT ;  /* 0x7f8000000300780c */ /* 0x000fc80003f04070 */
[----:B------:R-:W-:-:S09]  /*9db0*/  SEL R0, R0, 0x7c, P0 ;  /* 0x0000007c00007807 */ /* 0x000fd20000000000 */
.L_x_12880:
[----:B------:R-:W-:Y:S05]  /*9dc0*/  BSYNC B0 ;  /* 0x0000000000007941 */ /* 0x000fea0003800000 */
.L_x_12878:
[----:B------:R-:W-:-:S04]  /*9dd0*/  LOP3.LUT R3, R5, 0x80000000, RZ, 0xc0, !PT ;  /* 0x8000000005037812 */ /* 0x000fc800078ec0ff */
[----:B------:R-:W-:-:S04]  /*9de0*/  SHF.R.U32.HI R3, RZ, 0x18, R3 ;  /* 0x00000018ff037819 */ /* 0x000fc80000011603 */
[----:B------:R-:W-:-:S05]  /*9df0*/  LOP3.LUT R3, R0, R3, RZ, 0xfc, !PT ;  /* 0x0000000300037212 */ /* 0x000fca00078efcff */
[----:B------:R0:W-:Y:S01]  /*9e00*/  STG.E.U8 desc[UR36][R8.64], R3 ;  /* 0x0000000308007986 */ /* 0x0001e2000c101124 */
[----:B------:R-:W-:Y:S05]  /*9e10*/  BRA `(.L_x_12864) ;  /* 0x0000000400a47947 */ /* 0x000fea0003800000 */
.L_x_12874:
[----:B------:R-:W0:Y:S02]  /*9e20*/  I2F.S16 R0, R22 ;  /* 0x0000001600007306 */ /* 0x000e240000101400 */
[----:B0-----:R-:W-:-:S05]  /*9e30*/  F2FP.BF16.F32.PACK_AB R0, RZ, R0 ;  /* 0x00000000ff00723e */ /* 0x001fca00000010ff */
[----:B------:R0:W-:Y:S01]  /*9e40*/  STG.E.U16 desc[UR36][R8.64], R0 ;  /* 0x0000000008007986 */ /* 0x0001e2000c101524 */
[----:B------:R-:W-:Y:S05]  /*9e50*/  BRA `(.L_x_12864) ;  /* 0x0000000400947947 */ /* 0x000fea0003800000 */
.L_x_12871:
        /* <DEDUP_REMOVED lines=10> */
.L_x_12883:
        /* <DEDUP_REMOVED lines=17> */
.L_x_12886:
[----:B------:R-:W-:-:S04]  /*a010*/  LOP3.LUT R3, R5, 0x80000000, RZ, 0xc0, !PT ;  /* 0x8000000005037812 */ /* 0x000fc800078ec0ff */
[----:B------:R-:W-:-:S04]  /*a020*/  SHF.R.U32.HI R3, RZ, 0x18, R3 ;  /* 0x00000018ff037819 */ /* 0x000fc80000011603 */
[----:B------:R-:W-:-:S04]  /*a030*/  LOP3.LUT R0, R0, R3, RZ, 0xfc, !PT ;  /* 0x0000000300007212 */ /* 0x000fc800078efcff */
[----:B------:R-:W-:-:S07]  /*a040*/  PRMT R4, R0, 0x7610, R4 ;  /* 0x0000761000047816 */ /* 0x000fce0000000004 */
.L_x_12885:
[----:B------:R-:W-:Y:S05]  /*a050*/  BSYNC B0 ;  /* 0x0000000000007941 */ /* 0x000fea0003800000 */
.L_x_12884:
[----:B------:R0:W-:Y:S01]  /*a060*/  STG.E.U8 desc[UR36][R8.64], R4 ;  /* 0x0000000408007986 */ /* 0x0001e2000c101124 */
[----:B------:R-:W-:Y:S05]  /*a070*/  BRA `(.L_x_12864) ;  /* 0x00000004000c7947 */ /* 0x000fea0003800000 */
.L_x_12882:
        /* <DEDUP_REMOVED lines=17> */
.L_x_12889:
[----:B------:R-:W-:-:S04]  /*a190*/  LOP3.LUT R3, R5, 0x80000000, RZ, 0xc0, !PT ;  /* 0x8000000005037812 */ /* 0x000fc800078ec0ff */
[----:B------:R-:W-:-:S04]  /*a1a0*/  SHF.R.U32.HI R3, RZ, 0x18, R3 ;  /* 0x00000018ff037819 */ /* 0x000fc80000011603 */
[----:B------:R-:W-:-:S04]  /*a1b0*/  LOP3.LUT R0, R0, R3, RZ, 0xfc, !PT ;  /* 0x0000000300007212 */ /* 0x000fc800078efcff */
[----:B------:R-:W-:-:S07]  /*a1c0*/  PRMT R4, R0, 0x7610, R4 ;  /* 0x0000761000047816 */ /* 0x000fce0000000004 */
.L_x_12888:
[----:B------:R-:W-:Y:S05]  /*a1d0*/  BSYNC B0 ;  /* 0x0000000000007941 */ /* 0x000fea0003800000 */
.L_x_12887:
[----:B------:R0:W-:Y:S01]  /*a1e0*/  STG.E.U8 desc[UR36][R8.64], R4 ;  /* 0x0000000408007986 */ /* 0x0001e2000c101124 */
[----:B------:R-:W-:Y:S05]  /*a1f0*/  BRA `(.L_x_12864) ;  /* 0x0000000000ac7947 */ /* 0x000fea0003800000 */
.L_x_12881:
        /* <DEDUP_REMOVED lines=22> */
.L_x_12863:
        /* <DEDUP_REMOVED lines=16> */
.L_x_12892:
[----:B------:R-:W-:Y:S05]  /*a460*/  BRA `(.L_x_12864) ;  /* 0x0000000000107947 */ /* 0x000fea0003800000 */
.L_x_12891:
[----:B------:R-:W-:-:S05]  /*a470*/  IMAD.MOV.U32 R23, RZ, RZ, RZ ;  /* 0x000000ffff177224 */ /* 0x000fca00078e00ff */
[----:B------:R0:W-:Y:S01]  /*a480*/  STG.E.64 desc[UR36][R8.64], R22 ;  /* 0x0000001608007986 */ /* 0x0001e2000c101b24 */
[----:B------:R-:W-:Y:S05]  /*a490*/  BRA `(.L_x_12864) ;  /* 0x0000000000047947 */ /* 0x000fea0003800000 */
.L_x_12890:
[----:B------:R0:W-:Y:S02]  /*a4a0*/  STG.E desc[UR36][R8.64], R22 ;  /* 0x0000001608007986 */ /* 0x0001e4000c101924 */
.L_x_12864:
[----:B------:R-:W-:-:S07]  /*a4b0*/  VIADD R27, R27, 0x80 ;  /* 0x000000801b1b7836 */ /* 0x000fce0000000000 */
.L_x_12824:
[----:B------:R-:W-:Y:S05]  /*a4c0*/  BSYNC B6 ;  /* 0x0000000000067941 */ /* 0x000fea0003800000 */
.L_x_12823:
        /* <DEDUP_REMOVED lines=21> */
.L_x_12896:
[----:B------:R-:W-:Y:S01]  /*a620*/  STG.E.U8 desc[UR36][R4.64], R18 ;  /* 0x0000001204007986 */ /* 0x000fe2000c101124 */
[----:B------:R-:W-:Y:S05]  /*a630*/  EXIT ;  /* 0x000000000000794d */ /* 0x000fea0003800000 */
.L_x_12895:
        /* <DEDUP_REMOVED lines=9> */
.L_x_12899:
[----:B------:R-:W-:Y:S01]  /*a6d0*/  STG.E desc[UR36][R4.64], R18 ;  /* 0x0000001204007986 */ /* 0x000fe2000c101924 */
[----:B------:R-:W-:Y:S05]  /*a6e0*/  EXIT ;  /* 0x000000000000794d */ /* 0x000fea0003800000 */
.L_x_12898:
[----:B------:R-:W-:Y:S01]  /*a6f0*/  STG.E.U16 desc[UR36][R4.64], R18 ;  /* 0x0000001204007986 */ /* 0x000fe2000c101524 */
[----:B------:R-:W-:Y:S05]  /*a700*/  EXIT ;  /* 0x000000000000794d */ /* 0x000fea0003800000 */
.L_x_12894:
        /* <DEDUP_REMOVED lines=9> */
.L_x_12901:
[----:B------:R-:W0:Y:S02]  /*a7a0*/  I2F.S16 R0, R18 ;  /* 0x0000001200007306 */ /* 0x000e240000101400 */
[----:B0-----:R-:W-:-:S05]  /*a7b0*/  F2FP.F16.F32.PACK_AB R0, RZ, R0 ;  /* 0x00000000ff00723e */ /* 0x001fca00000000ff */
[----:B------:R-:W-:Y:S01]  /*a7c0*/  STG.E.U16 desc[UR36][R4.64], R0 ;  /* 0x0000000004007986 */ /* 0x000fe2000c101524 */
[----:B------:R-:W-:Y:S05]  /*a7d0*/  EXIT ;  /* 0x000000000000794d */ /* 0x000fea0003800000 */
.L_x_12900:
        /* <DEDUP_REMOVED lines=10> */
.L_x_12903:
[----:B------:R-:W0:Y:S02]  /*a880*/  I2F.S16 R18, R18 ;  /* 0x0000001200127306 */ /* 0x000e240000101400 */
[----:B0-----:R-:W-:-:S04]  /*a890*/  F2FP.F16.F32.PACK_AB R3, RZ, R18 ;  /* 0x00000012ff03723e */ /* 0x001fc800000000ff */
[----:B------:R-:W-:-:S05]  /*a8a0*/  PRMT R3, R3, 0x5410, RZ ;  /* 0x0000541003037816 */ /* 0x000fca00000000ff */
[----:B------:R-:W-:Y:S01]  /*a8b0*/  STG.E desc[UR36][R4.64], R3 ;  /* 0x0000000304007986 */ /* 0x000fe2000c101924 */
[----:B------:R-:W-:Y:S05]  /*a8c0*/  EXIT ;  /* 0x000000000000794d */ /* 0x000fea0003800000 */
.L_x_12902:
[----:B------:R-:W0:Y:S02]  /*a8d0*/  I2F.F64.S16 R18, R18 ;  /* 0x0000001200127312 */ /* 0x000e240000101c00 */
[----:B0-----:R-:W-:Y:S01]  /*a8e0*/  STG.E.64 desc[UR36][R4.64], R18 ;  /* 0x0000001204007986 */ /* 0x001fe2000c101b24 */
[----:B------:R-:W-:Y:S05]  /*a8f0*/  EXIT ;  /* 0x000000000000794d */ /* 0x000fea0003800000 */
.L_x_12893:
        /* <DEDUP_REMOVED lines=10> */
.L_x_12906:
[----:B------:R-:W0:Y:S01]  /*a9a0*/  I2F.F64.S16 R8, R18 ;  /* 0x0000001200087312 */ /* 0x000e220000101c00 */
[----:B------:R-:W-:-:S05]  /*a9b0*/  CS2R R10, SRZ ;  /* 0x00000000000a7805 */ /* 0x000fca000001ff00 */
[----:B0-----:R-:W-:Y:S01]  /*a9c0*/  STG.E.128 desc[UR36][R4.64], R8 ;  /* 0x0000000804007986 */ /* 0x001fe2000c101d24 */
[----:B------:R-:W-:Y:S05]  /*a9d0*/  EXIT ;  /* 0x000000000000794d */ /* 0x000fea0003800000 */
.L_x_12905:
        /* <DEDUP_REMOVED lines=21> */
.L_x_12910:
[----:B------:R-:W-:Y:S05]  /*ab30*/  BSYNC B0 ;  /* 0x0000000000007941 */ /* 0x000fea0003800000 */
.L_x_12909:
[----:B------:R-:W-:-:S05]  /*ab40*/  LOP3.LUT R3, R0, R3, RZ, 0xfc, !PT ;  /* 0x0000000300037212 */ /* 0x000fca00078efcff */
[----:B------:R-:W-:Y:S01]  /*ab50*/  STG.E.U8 desc[UR36][R4.64], R3 ;  /* 0x0000000304007986 */ /* 0x000fe2000c101124 */
[----:B------:R-:W-:Y:S05]  /*ab60*/  EXIT ;  /* 0x000000000000794d */ /* 0x000fea0003800000 */
.L_x_12908:
        /* <DEDUP_REMOVED lines=13> */
.L_x_12912:
[----:B------:R-:W-:Y:S01]  /*ac40*/  IMAD.MOV.U32 R0, RZ, RZ, 0x7f ;  /* 0x0000007fff007424 */ /* 0x000fe200078e00ff */
[----:B------:R-:W-:-:S04]  /*ac50*/  ISETP.GT.U32.AND P0, PT, R2, 0x7f800000, PT ;  /* 0x7f8000000200780c */ /* 0x000fc80003f04070 */
[----:B------:R-:W-:-:S09]  /*ac60*/  SEL R0, R0, 0x7c, P0 ;  /* 0x0000007c00007807 */ /* 0x000fd20000000000 */
.L_x_12913:
[----:B------:R-:W-:Y:S05]  /*ac70*/  BSYNC B0 ;  /* 0x0000000000007941 */ /* 0x000fea0003800000 */
.L_x_12911:
[----:B------:R-:W-:-:S04]  /*ac80*/  LOP3.LUT R2, R3, 0x80000000, RZ, 0xc0, !PT ;  /* 0x8000000003027812 */ /* 0x000fc800078ec0ff */
[----:B------:R-:W-:-:S04]  /*ac90*/  SHF.R.U32.HI R3, RZ, 0x18, R2 ;  /* 0x00000018ff037819 */ /* 0x000fc80000011602 */
[----:B------:R-:W-:-:S05]  /*aca0*/  LOP3.LUT R3, R0, R3, RZ, 0xfc, !PT ;  /* 0x0000000300037212 */ /* 0x000fca00078efcff */
[----:B------:R-:W-:Y:S01]  /*acb0*/  STG.E.U8 desc[UR36][R4.64], R3 ;  /* 0x0000000304007986 */ /* 0x000fe2000c101124 */
[----:B------:R-:W-:Y:S05]  /*acc0*/  EXIT ;  /* 0x000000000000794d */ /* 0x000fea0003800000 */
.L_x_12907:
[----:B------:R-:W0:Y:S02]  /*acd0*/  I2F.S16 R0, R18 ;  /* 0x0000001200007306 */ /* 0x000e240000101400 */
[----:B0-----:R-:W-:-:S05]  /*ace0*/  F2FP.BF16.F32.PACK_AB R0, RZ, R0 ;  /* 0x00000000ff00723e */ /* 0x001fca00000010ff */
[----:B------:R-:W-:Y:S01]  /*acf0*/  STG.E.U16 desc[UR36][R4.64], R0 ;  /* 0x0000000004007986 */ /* 0x000fe2000c101524 */
[----:B------:R-:W-:Y:S05]  /*ad00*/  EXIT ;  /* 0x000000000000794d */ /* 0x000fea0003800000 */
.L_x_12904:
        /* <DEDUP_REMOVED lines=10> */
.L_x_12916:
        /* <DEDUP_REMOVED lines=17> */
.L_x_12919:
[----:B------:R-:W-:-:S04]  /*aec0*/  LOP3.LUT R2, R7, 0x80000000, RZ, 0xc0, !PT ;  /* 0x8000000007027812 */ /* 0x000fc800078ec0ff */
[----:B------:R-:W-:-:S04]  /*aed0*/  SHF.R.U32.HI R3, RZ, 0x18, R2 ;  /* 0x00000018ff037819 */ /* 0x000fc80000011602 */
[----:B------:R-:W-:-:S04]  /*aee0*/  LOP3.LUT R0, R0, R3, RZ, 0xfc, !PT ;  /* 0x0000000300007212 */ /* 0x000fc800078efcff */
[----:B------:R-:W-:-:S07]  /*aef0*/  PRMT R2, R0, 0x7610, R2 ;  /* 0x0000761000027816 */ /* 0x000fce0000000002 */
.L_x_12918:
[----:B------:R-:W-:Y:S05]  /*af00*/  BSYNC B0 ;  /* 0x0000000000007941 */ /* 0x000fea0003800000 */
.L_x_12917:
[----:B------:R-:W-:Y:S01]  /*af10*/  STG.E.U8 desc[UR36][R4.64], R2 ;  /* 0x0000000204007986 */ /* 0x000fe2000c101124 */
[----:B------:R-:W-:Y:S05]  /*af20*/  EXIT ;  /* 0x000000000000794d */ /* 0x000fea0003800000 */
.L_x_12915:
        /* <DEDUP_REMOVED lines=17> */
.L_x_12922:
[----:B------:R-:W-:-:S04]  /*b040*/  LOP3.LUT R2, R7, 0x80000000, RZ, 0xc0, !PT ;  /* 0x8000000007027812 */ /* 0x000fc800078ec0ff */
[----:B------:R-:W-:-:S04]  /*b050*/  SHF.R.U32.HI R3, RZ, 0x18, R2 ;  /* 0x00000018ff037819 */ /* 0x000fc80000011602 */
[----:B------:R-:W-:-:S04]  /*b060*/  LOP3.LUT R0, R0, R3, RZ, 0xfc, !PT ;  /* 0x0000000300007212 */ /* 0x000fc800078efcff */
[----:B------:R-:W-:-:S07]  /*b070*/  PRMT R2, R0, 0x7610, R2 ;  /* 0x0000761000027816 */ /* 0x000fce0000000002 */
.L_x_12921:
[----:B------:R-:W-:Y:S05]  /*b080*/  BSYNC B0 ;  /* 0x0000000000007941 */ /* 0x000fea0003800000 */
.L_x_12920:
[----:B------:R-:W-:Y:S01]  /*b090*/  STG.E.U8 desc[UR36][R4.64], R2 ;  /* 0x0000000204007986 */ /* 0x000fe2000c101124 */
[----:B------:R-:W-:Y:S05]  /*b0a0*/  EXIT ;  /* 0x000000000000794d */ /* 0x000fea0003800000 */
.L_x_12914:
        /* <DEDUP_REMOVED lines=22> */
.L_x_12897:
        /* <DEDUP_REMOVED lines=16> */
.L_x_12925:
[----:B------:R-:W-:Y:S05]  /*b310*/  EXIT ;  /* 0x000000000000794d */ /* 0x000fea0003800000 */
.L_x_12924:
[----:B------:R-:W-:-:S05]  /*b320*/  IMAD.MOV.U32 R19, RZ, RZ, RZ ;  /* 0x000000ffff137224 */ /* 0x000fca00078e00ff */
[----:B------:R-:W-:Y:S01]  /*b330*/  STG.E.64 desc[UR36][R4.64], R18 ;  /* 0x0000001204007986 */ /* 0x000fe2000c101b24 */
[----:B------:R-:W-:Y:S05]  /*b340*/  EXIT ;  /* 0x000000000000794d */ /* 0x000fea0003800000 */
.L_x_12923:
[----:B------:R-:W-:Y:S01]  /*b350*/  STG.E desc[UR36][R4.64], R18 ;  /* 0x0000001204007986 */ /* 0x000fe2000c101924 */
[----:B------:R-:W-:Y:S05]  /*b360*/  EXIT ;  /* 0x000000000000794d */ /* 0x000fea0003800000 */
.L_x_12926:
        /* <DEDUP_REMOVED lines=9> */
.L_x_43869:


//--------------------- .text._ZN2at6native18elementwise_kernelILi128ELi4EZNS0_22gpu_kernel_impl_nocastINS0_13BinaryFunctorIaabZZZNS0_23logical_xor_kernel_cudaERNS_14TensorIteratorEENKUlvE0_clEvENKUlvE0_clEvEUlaaE_EEEEvRNS_18TensorIteratorBaseERKT_EUliE_EEviT1_ --------------------------
	.section	.text._ZN2at6native18elementwise_kernelILi128ELi4EZNS0_22gpu_kernel_impl_nocastINS0_13BinaryFunctorIaabZZZNS0_23logical_xor_kernel_cudaERNS_14TensorIteratorEENKUlvE0_clEvENKUlvE0_clEvEUlaaE_EEEEvRNS_18TensorIteratorBaseERKT_EUliE_EEviT1_,"ax",@progbits
	.align	128
        .global         _ZN2at6native18elementwise_kernelILi128ELi4EZNS0_22gpu_kernel_impl_nocastINS0_13BinaryFunctorIaabZZZNS0_23logical_xor_kernel_cudaERNS_14TensorIteratorEENKUlvE0_clEvENKUlvE0_clEvEUlaaE_EEEEvRNS_18TensorIteratorBaseERKT_EUliE_EEviT1_
        .type           _ZN2at6native18elementwise_kernelILi128ELi4EZNS0_22gpu_kernel_impl_nocastINS0_13BinaryFunctorIaabZZZNS0_23logical_xor_kernel_cudaERNS_14TensorIteratorEENKUlvE0_clEvENKUlvE0_clEvEUlaaE_EEEEvRNS_18TensorIteratorBaseERKT_EUliE_EEviT1_,@function
        .size           _ZN2at6native18elementwise_kernelILi128ELi4EZNS0_22gpu_kernel_impl_nocastINS0_13BinaryFunctorIaabZZZNS0_23logical_xor_kernel_cudaERNS_14TensorIteratorEENKUlvE0_clEvENKUlvE0_clEvEUlaaE_EEEEvRNS_18TensorIteratorBaseERKT_EUliE_EEviT1_,(.L_x_43870 - _ZN2at6native18elementwise_kernelILi128ELi4EZNS0_22gpu_kernel_impl_nocastINS0_13BinaryFunctorIaabZZZNS0_23logical_xor_kernel_cudaERNS_14TensorIteratorEENKUlvE0_clEvENKUlvE0_clEvEUlaaE_EEEEvRNS_18TensorIteratorBaseERKT_EUliE_EEviT1_)
        .other          _ZN2at6native18elementwise_kernelILi128ELi4EZNS0_22gpu_kernel_impl_nocastINS0_13BinaryFunctorIaabZZZNS0_23logical_xor_kernel_cudaERNS_14TensorIteratorEENKUlvE0_clEvENKUlvE0_clEvEUlaaE_EEEEvRNS_18TensorIteratorBaseERKT_EUliE_EEviT1_,@"STO_CUDA_ENTRY STV_DEFAULT"
_ZN2at6native18elementwise_kernelILi128ELi4EZNS0_22gpu_kernel_impl_nocastINS0_13BinaryFunctorIaabZZZNS0_23logical_xor_kernel_cudaERNS_14TensorIteratorEENKUlvE0_clEvENKUlvE0_clEvEUlaaE_EEEEvRNS_18TensorIteratorBaseERKT_EUliE_EEviT1_:
.text._ZN2at6native18elementwise_kernelILi128ELi4EZNS0_22gpu_kernel_impl_nocastINS0_13BinaryFunctorIaabZZZNS0_23logical_xor_kernel_cudaERNS_14TensorIteratorEENKUlvE0_clEvENKUlvE0_clEvEUlaaE_EEEEvRNS_18TensorIteratorBaseERKT_EUliE_EEviT1_:
        /* <DEDUP_REMOVED lines=363> */
.L_x_12929:
        /* <DEDUP_REMOVED lines=16> */
.L_x_12928:
[----:B------:R-:W-:Y:S05]  /*17b0*/  BSYNC B0 ;  /* 0x0000000000007941 */ /* 0x000fea0003800000 */
.L_x_12927:
        /* <DEDUP_REMOVED lines=356> */
.L_x_12932:
        /* <DEDUP_REMOVED lines=371> */
.L_x_12933:
        /* <DEDUP_REMOVED lines=16> */
.L_x_12931:
[----:B------:R-:W-:Y:S05]  /*4630*/  BSYNC B0 ;  /* 0x0000000000007941 */ /* 0x000fea0003800000 */
.L_x_12930:
        /* <DEDUP_REMOVED lines=355> */
.L_x_12934:
        /* <DEDUP_REMOVED lines=16> */
.L_x_12935:
        /* <DEDUP_REMOVED lines=9> */
.L_x_43870:


//--------------------- .text._ZN2at6native27unrolled_elementwise_kernelINS0_13BinaryFunctorIaabZZZNS0_23logical_xor_kernel_cudaERNS_14TensorIteratorEENKUlvE0_clEvENKUlvE0_clEvEUlaaE_EESt5arrayIPcLm3EELi4E23TrivialOffsetCalculatorILi2EjESC_ILi1EjENS0_6memory15LoadWithoutCastENSF_16StoreWithoutCastEEEviT_T0_T2_T3_T4_T5_ --------------------------
	.section	.text._ZN2at6native27unrolled_elementwise_kernelINS0_13BinaryFunctorIaabZZZNS0_23logical_xor_kernel_cudaERNS_14TensorIteratorEENKUlvE0_clEvENKUlvE0_clEvEUlaaE_EESt5arrayIPcLm3EELi4E23TrivialOffsetCalculatorILi2EjESC_ILi1EjENS0_6memory15LoadWithoutCastENSF_16StoreWithoutCastEEEviT_T0_T2_T3_T4_T5_,"ax",@progbits
	.align	128
        .global         _ZN2at6native27unrolled_elementwise_kernelINS0_13BinaryFunctorIaabZZZNS0_23logical_xor_kernel_cudaERNS_14TensorIteratorEENKUlvE0_clEvENKUlvE0_clEvEUlaaE_EESt5arrayIPcLm3EELi4E23TrivialOffsetCalculatorILi2EjESC_ILi1EjENS0_6memory15LoadWithoutCastENSF_16StoreWithoutCastEEEviT_T0_T2_T3_T4_T5_
        .type           _ZN2at6native27unrolled_elementwise_kernelINS0_13BinaryFunctorIaabZZZNS0_23logical_xor_kernel_cudaERNS_14TensorIteratorEENKUlvE0_clEvENKUlvE0_clEvEUlaaE_EESt5arrayIPcLm3EELi4E23TrivialOffsetCalculatorILi2EjESC_ILi1EjENS0_6memory15LoadWithoutCastENSF_16StoreWithoutCastEEEviT_T0_T2_T3_T4_T5_,@function
        .size           _ZN2at6native27unrolled_elementwise_kernelINS0_13BinaryFunctorIaabZZZNS0_23logical_xor_kernel_cudaERNS_14TensorIteratorEENKUlvE0_clEvENKUlvE0_clEvEUlaaE_EESt5arrayIPcLm3EELi4E23TrivialOffsetCalculatorILi2EjESC_ILi1EjENS0_6memory15LoadWithoutCastENSF_16StoreWithoutCastEEEviT_T0_T2_T3_T4_T5_,(.L_x_43871 - _ZN2at6native27unrolled_elementwise_kernelINS0_13BinaryFunctorIaabZZZNS0_23logical_xor_kernel_cudaERNS_14TensorIteratorEENKUlvE0_clEvENKUlvE0_clEvEUlaaE_EESt5arrayIPcLm3EELi4E23TrivialOffsetCalculatorILi2EjESC_ILi1EjENS0_6memory15LoadWithoutCastENSF_16StoreWithoutCastEEEviT_T0_T2_T3_T4_T5_)
        .other          _ZN2at6native27unrolled_elementwise_kernelINS0_13BinaryFunctorIaabZZZNS0_23logical_xor_kernel_cudaERNS_14TensorIteratorEENKUlvE0_clEvENKUlvE0_clEvEUlaaE_EESt5arrayIPcLm3EELi4E23TrivialOffsetCalculatorILi2EjESC_ILi1EjENS0_6memory15LoadWithoutCastENSF_16StoreWithoutCastEEEviT_T0_T2_T3_T4_T5_,@"STO_CUDA_ENTRY STV_DEFAULT"
_ZN2at6native27unrolled_elementwise_kernelINS0_13BinaryFunctorIaabZZZNS0_23logical_xor_kernel_cudaERNS_14TensorIteratorEENKUlvE0_clEvENKUlvE0_clEvEUlaaE_EESt5arrayIPcLm3EELi4E23TrivialOffsetCalculatorILi2EjESC_ILi1EjENS0_6memory15LoadWithoutCastENSF_16StoreWithoutCastEEEviT_T0_T2_T3_T4_T5_:
.text._ZN2at6native27unrolled_elementwise_kernelINS0_13BinaryFunctorIaabZZZNS0_23logical_xor_kernel_cudaERNS_14TensorIteratorEENKUlvE0_clEvENKUlvE0_clEvEUlaaE_EESt5arrayIPcLm3EELi4E23TrivialOffsetCalculatorILi2EjESC_ILi1EjENS0_6memory15LoadWithoutCastENSF_16StoreWithoutCastEEEviT_T0_T2_T3_T4_T5_:
        /* <DEDUP_REMOVED lines=21> */
[----:B-1----:R-:W-:Y:S02]  /*0150*/  @!P5 IADD3 R20, P0, R21, R10, RZ ;  /* 0x0000000a1514d210 */ /* 0x002fe40007f1e0ff */
[----:B------:R-:W-:Y:S02]  /*0160*/  PRMT R12, RZ, 0x7610, R12 ;  /* 0x00007610ff0c7816 */ /* 0x000fe4000000000c */
[----:B------:R-:W3:Y:S05]  /*0170*/  @!P5 LDG.E.U8 R19, desc[UR4][R22.64] ;  /* 0x000000041613d981 */ /* 0x000eea000c1e1100 */
[----:B------:R-:W1:Y:S01]  /*0180*/  @!P1 LDC.64 R4, c[0x0][0x220] ;  /* 0x00008800ff049b82 */ /* 0x000e620000000a00 */
[----:B------:R-:W-:Y:S01]  /*0190*/  @!P5 IMAD.X R21, RZ, RZ, R11, P0 ;  /* 0x000000ffff15d224 */ /* 0x000fe200000e060b */
[----:B--2---:R-:W-:-:S04]  /*01a0*/  @!P2 IADD3 R16, P3, R15, R16, RZ ;  /* 0x000000100f10a210 */ /* 0x004fc80007f7e0ff */
[----:B------:R2:W4:Y:S02]  /*01b0*/  @!P5 LDG.E.U8 R12, desc[UR4][R20.64] ;  /* 0x00000004140cd981 */ /* 0x000524000c1e1100 */
[----:B------:R-:W2:Y:S01]  /*01c0*/  @!P1 LDC.64 R2, c[0x0][0x228] ;  /* 0x00008a00ff029b82 */ /* 0x000ea20000000a00 */
[----:B------:R-:W-:Y:S01]  /*01d0*/  @!P2 IMAD.X R17, RZ, RZ, R17, P3 ;  /* 0x000000ffff11a224 */ /* 0x000fe200018e0611 */
[----:B0-----:R-:W-:Y:S02]  /*01e0*/  @!P2 IADD3 R6, P3, R15, R6, RZ ;  /* 0x000000060f06a210 */ /* 0x001fe40007f7e0ff */
[----:B------:R-:W-:Y:S02]  /*01f0*/  PRMT R14, RZ, 0x7610, R14 ;  /* 0x00007610ff0e7816 */ /* 0x000fe4000000000e */
[----:B------:R-:W-:Y:S01]  /*0200*/  PRMT R18, RZ, 0x7610, R18 ;  /* 0x00007610ff127816 */ /* 0x000fe20000000012 */
[----:B------:R-:W-:Y:S02]  /*0210*/  @!P2 IMAD.X R7, RZ, RZ, R7, P3 ;  /* 0x000000ffff07a224 */ /* 0x000fe400018e0607 */
[----:B------:R-:W-:Y:S01]  /*0220*/  @!P1 IMAD R25, R0, 0x200, R13 ;  /* 0x0000020000199824 */ /* 0x000fe200078e020d */
[----:B------:R-:W4:Y:S04]  /*0230*/  @!P2 LDG.E.U8 R14, desc[UR4][R16.64] ;  /* 0x00000004100ea981 */ /* 0x000f28000c1e1100 */
[----:B------:R0:W4:Y:S01]  /*0240*/  @!P2 LDG.E.U8 R18, desc[UR4][R6.64] ;  /* 0x000000040612a981 */ /* 0x000122000c1e1100 */
[----:B-1----:R-:W-:-:S02]  /*0250*/  @!P1 IADD3 R4, P4, R25, R4, RZ ;  /* 0x0000000419049210 */ /* 0x002fc40007f9e0ff */
[----:B------:R-:W-:Y:S02]  /*0260*/  PRMT R15, RZ, 0x7610, R15 ;  /* 0x00007610ff0f7816 */ /* 0x000fe4000000000f */
[----:B--2---:R-:W-:Y:S01]  /*0270*/  @!P1 IADD3 R2, P6, R25, R2, RZ ;  /* 0x0000000219029210 */ /* 0x004fe20007fde0ff */
[----:B------:R-:W-:Y:S01]  /*0280*/  @!P1 IMAD.X R5, RZ, RZ, R5, P4 ;  /* 0x000000ffff059224 */ /* 0x000fe200020e0605 */
[----:B------:R-:W-:Y:S01]  /*0290*/  PRMT R20, RZ, 0x7610, R20 ;  /* 0x00007610ff147816 */ /* 0x000fe20000000014 */
[----:B------:R-:W-:Y:S01]  /*02a0*/  @!P1 VIADD R13, R13, 0x80 ;  /* 0x000000800d0d9836 */ /* 0x000fe20000000000 */
[----:B0-----:R-:W0:Y:S01]  /*02b0*/  @!P5 LDC.64 R6, c[0x0][0x218] ;  /* 0x00008600ff06db82 */ /* 0x001e220000000a00 */
[----:B------:R-:W-:Y:S01]  /*02c0*/  @!P1 IMAD.X R3, RZ, RZ, R3, P6 ;  /* 0x000000ffff039224 */ /* 0x000fe200030e0603 */
[----:B------:R-:W2:Y:S04]  /*02d0*/  @!P1 LDG.E.U8 R15, desc[UR4][R4.64] ;  /* 0x00000004040f9981 */ /* 0x000ea8000c1e1100 */
[----:B------:R1:W2:Y:S01]  /*02e0*/  @!P1 LDG.E.U8 R20, desc[UR4][R2.64] ;  /* 0x0000000402149981 */ /* 0x0002a2000c1e1100 */
[----:B------:R-:W-:-:S13]  /*02f0*/  ISETP.GE.AND P0, PT, R13, R8, PT ;  /* 0x000000080d00720c */ /* 0x000fda0003f06270 */
[----:B------:R-:W0:Y:S08]  /*0300*/  @!P0 LDC.64 R10, c[0x0][0x220] ;  /* 0x00008800ff0a8b82 */ /* 0x000e300000000a00 */
[----:B------:R-:W0:Y:S01]  /*0310*/  @!P0 LDC.64 R16, c[0x0][0x228] ;  /* 0x00008a00ff108b82 */ /* 0x000e220000000a00 */
[C---:B------:R-:W-:Y:S02]  /*0320*/  @!P0 IMAD R13, R0.reuse, 0x200, R13 ;  /* 0x00000200000d8824 */ /* 0x040fe400078e020d */
[----:B-1----:R-:W-:-:S03]  /*0330*/  @!P5 IMAD R3, R0, 0x200, R9 ;  /* 0x000002000003d824 */ /* 0x002fc600078e0209 */
[----:B0-----:R-:W-:-:S05]  /*0340*/  @!P0 IADD3 R10, P1, R13, R10, RZ ;  /* 0x0000000a0d0a8210 */ /* 0x001fca0007f3e0ff */
[----:B------:R-:W-:Y:S01]  /*0350*/  @!P0 IMAD.X R11, RZ, RZ, R11, P1 ;  /* 0x000000ffff0b8224 */ /* 0x000fe200008e060b */
[----:B------:R-:W-:Y:S02]  /*0360*/  @!P0 IADD3 R16, P1, R13, R16, RZ ;  /* 0x000000100d108210 */ /* 0x000fe40007f3e0ff */
[----:B------:R-:W-:Y:S01]  /*0370*/  @!P5 IADD3 R6, P6, R3, R6, RZ ;  /* 0x000000060306d210 */ /* 0x000fe20007fde0ff */
[----:B------:R-:W-:Y:S01]  /*0380*/  VIADD R4, R9, 0x80 ;  /* 0x0000008009047836 */ /* 0x000fe20000000000 */
[----:B------:R0:W5:Y:S01]  /*0390*/  @!P0 LDG.E.U8 R10, desc[UR4][R10.64] ;  /* 0x000000040a0a8981 */ /* 0x000162000c1e1100 */
[----:B------:R-:W-:Y:S02]  /*03a0*/  @!P0 IMAD.X R17, RZ, RZ, R17, P1 ;  /* 0x000000ffff118224 */ /* 0x000fe400008e0611 */
[----:B------:R-:W-:Y:S02]  /*03b0*/  @!P5 IMAD.X R7, RZ, RZ, R7, P6 ;  /* 0x000000ffff07d224 */ /* 0x000fe400030e0607 */
[----:B------:R-:W-:Y:S01]  /*03c0*/  IMAD.MOV.U32 R13, RZ, RZ, R9 ;  /* 0x000000ffff0d7224 */ /* 0x000fe200078e0009 */
[----:B------:R1:W5:Y:S01]  /*03d0*/  @!P0 LDG.E.U8 R16, desc[UR4][R16.64] ;  /* 0x0000000410108981 */ /* 0x000362000c1e1100 */
[----:B------:R-:W-:Y:S01]  /*03e0*/  @!P5 IMAD.MOV.U32 R13, RZ, RZ, R4 ;  /* 0x000000ffff0dd224 */ /* 0x000fe200078e0004 */
[----:B------:R-:W-:Y:S01]  /*03f0*/  BSSY B0, `(.L_x_12936) ;  /* 0x000001c000007945 */ /* 0x000fe20003800000 */
[----:B---3--:R-:W-:-:S02]  /*0400*/  LOP3.LUT P2, RZ, R19, 0xff, RZ, 0xc0, !PT ;  /* 0x000000ff13ff7812 */ /* 0x008fc4000784c0ff */
[----:B----4-:R-:W-:-:S04]  /*0410*/  LOP3.LUT P1, RZ, R12, 0xff, RZ, 0xc0, !PT ;  /* 0x000000ff0cff7812 */ /* 0x010fc8000782c0ff */
[----:B------:R-:W-:-:S04]  /*0420*/  PLOP3.LUT P1, PT, P2, P1, PT, 0x28, 0x0 ;  /* 0x000000000000781c */ /* 0x000fc80001722570 */
[----:B------:R-:W-:-:S05]  /*0430*/  @!P5 SEL R3, RZ, 0x1, !P1 ;  /* 0x00000001ff03d807 */ /* 0x000fca0004800000 */
[----:B------:R1:W-:Y:S01]  /*0440*/  @!P5 STG.E.U8 desc[UR4][R6.64], R3 ;  /* 0x000000030600d986 */ /* 0x0003e2000c101104 */
[----:B------:R-:W-:Y:S02]  /*0450*/  LOP3.LUT P3, RZ, R14, 0xff, RZ, 0xc0, !PT ;  /* 0x000000ff0eff7812 */ /* 0x000fe4000786c0ff */
[----:B------:R-:W-:-:S04]  /*0460*/  LOP3.LUT P4, RZ, R18, 0xff, RZ, 0xc0, !PT ;  /* 0x000000ff12ff7812 */ /* 0x000fc8000788c0ff */
[----:B------:R-:W-:Y:S02]  /*0470*/  PLOP3.LUT P3, PT, P3, P4, PT, 0x28, 0x0 ;  /* 0x000000000000781c */ /* 0x000fe40001f68570 */
[----:B------:R-:W-:Y:S02]  /*0480*/  ISETP.GE.AND P4, PT, R13, R8, PT ;  /* 0x000000080d00720c */ /* 0x000fe40003f86270 */
[----:B--2---:R-:W-:Y:S02]  /*0490*/  LOP3.LUT P1, RZ, R15, 0xff, RZ, 0xc0, !PT ;  /* 0x000000ff0fff7812 */ /* 0x004fe4000782c0ff */
[----:B------:R-:W-:-:S04]  /*04a0*/  LOP3.LUT P2, RZ, R20, 0xff, RZ, 0xc0, !PT ;  /* 0x000000ff14ff7812 */ /* 0x000fc8000784c0ff */
[----:B------:R-:W-:Y:S02]  /*04b0*/  PLOP3.LUT P1, PT, P1, P2, PT, 0x28, 0x0 ;  /* 0x000000000000781c */ /* 0x000fe40000f24570 */
[----:B------:R-:W-:Y:S02]  /*04c0*/  SEL R9, RZ, 0x1, !P3 ;  /* 0x00000001ff097807 */ /* 0x000fe40005800000 */
[----:B0-----:R-:W-:Y:S01]  /*04d0*/  SEL R11, RZ, 0x1, !P1 ;  /* 0x00000001ff0b7807 */ /* 0x001fe20004800000 */
[----:B-1----:R-:W-:Y:S08]  /*04e0*/  @P4 BRA `(.L_x_12937) ;  /* 0x0000000000304947 */ /* 0x002ff00003800000 */
        /* <DEDUP_REMOVED lines=12> */
.L_x_12937:
[----:B------:R-:W-:Y:S05]  /*05b0*/  BSYNC B0 ;  /* 0x0000000000007941 */ /* 0x000fea0003800000 */
.L_x_12936:
        /* <DEDUP_REMOVED lines=12> */
.L_x_12938:
        /* <DEDUP_REMOVED lines=16> */
.L_x_43871:


//--------------------- .text._ZN2at6native29vectorized_elementwise_kernelILi2ENS0_13BinaryFunctorIaabZZZNS0_23logical_xor_kernel_cudaERNS_14TensorIteratorEENKUlvE0_clEvENKUlvE0_clEvEUlaaE_EESt5arrayIPcLm3EEEEviT0_T1_ --------------------------
	.section	.text._ZN2at6native29vectorized_elementwise_kernelILi2ENS0_13BinaryFunctorIaabZZZNS0_23logical_xor_kernel_cudaERNS_14TensorIteratorEENKUlvE0_clEvENKUlvE0_clEvEUlaaE_EESt5arrayIPcLm3EEEEviT0_T1_,"ax",@progbits
	.align	128
        .global         _ZN2at6native29vectorized_elementwise_kernelILi2ENS0_13BinaryFunctorIaabZZZNS0_23logical_xor_kernel_cudaERNS_14TensorIteratorEENKUlvE0_clEvENKUlvE0_clEvEUlaaE_EESt5arrayIPcLm3EEEEviT0_T1_
        .type           _ZN2at6native29vectorized_elementwise_kernelILi2ENS0_13BinaryFunctorIaabZZZNS0_23logical_xor_kernel_cudaERNS_14TensorIteratorEENKUlvE0_clEvENKUlvE0_clEvEUlaaE_EESt5arrayIPcLm3EEEEviT0_T1_,@function
        .size           _ZN2at6native29vectorized_elementwise_kernelILi2ENS0_13BinaryFunctorIaabZZZNS0_23logical_xor_kernel_cudaERNS_14TensorIteratorEENKUlvE0_clEvENKUlvE0_clEvEUlaaE_EESt5arrayIPcLm3EEEEviT0_T1_,(.L_x_43872 - _ZN2at6native29vectorized_elementwise_kernelILi2ENS0_13BinaryFunctorIaabZZZNS0_23logical_xor_kernel_cudaERNS_14TensorIteratorEENKUlvE0_clEvENKUlvE0_clEvEUlaaE_EESt5arrayIPcLm3EEEEviT0_T1_)
        .other          _ZN2at6native29vectorized_elementwise_kernelILi2ENS0_13BinaryFunctorIaabZZZNS0_23logical_xor_kernel_cudaERNS_14TensorIteratorEENKUlvE0_clEvENKUlvE0_clEvEUlaaE_EESt5arrayIPcLm3EEEEviT0_T1_,@"STO_CUDA_ENTRY STV_DEFAULT"
_ZN2at6native29vectorized_elementwise_kernelILi2ENS0_13BinaryFunctorIaabZZZNS0_23logical_xor_kernel_cudaERNS_14TensorIteratorEENKUlvE0_clEvENKUlvE0_clEvEUlaaE_EESt5arrayIPcLm3EEEEviT0_T1_:
.text._ZN2at6native29vectorized_elementwise_kernelILi2ENS0_13BinaryFunctorIaabZZZNS0_23logical_xor_kernel_cudaERNS_14TensorIteratorEENKUlvE0_clEvENKUlvE0_clEvEUlaaE_EESt5arrayIPcLm3EEEEviT0_T1_:
        /* <DEDUP_REMOVED lines=85> */
.L_x_12939:
[----:B------:R-:W0:Y:S01]  /*0550*/  S2R R2, SR_TID.X ;  /* 0x0000000000027919 */ /* 0x000e220000002100 */
[----:B------:R-:W-:Y:S02]  /*0560*/  PRMT R4, RZ, 0x7610, R4 ;  /* 0x00007610ff047816 */ /* 0x000fe40000000004 */
[----:B0-----:R-:W-:Y:S01]  /*0570*/  ISETP.GE.AND P5, PT, R2, R3, PT ;  /* 0x000000030200720c */ /* 0x001fe20003fa6270 */
[----:B------:R-:W-:-:S12]  /*0580*/  IMAD.MOV.U32 R0, RZ, RZ, R2 ;  /* 0x000000ffff007224 */ /* 0x000fd800078e0002 */
[C---:B------:R-:W-:Y:S01]  /*0590*/  @!P5 VIADD R9, R0.reuse, UR4 ;  /* 0x000000040009dc36 */ /* 0x040fe20008000000 */
[----:B------:R-:W0:Y:S01]  /*05a0*/  @!P5 LDC.64 R16, c[0x0][0x220] ;  /* 0x00008800ff10db82 */ /* 0x000e220000000a00 */
[----:B------:R-:W-:-:S05]  /*05b0*/  @!P5 VIADD R0, R0, 0x80 ;  /* 0x000000800000d836 */ /* 0x000fca0000000000 */
[C---:B------:R-:W-:Y:S02]  /*05c0*/  ISETP.GE.AND P1, PT, R0.reuse, R3, PT ;  /* 0x000000030000720c */ /* 0x040fe40003f26270 */
[----:B------:R-:W1:Y:S11]  /*05d0*/  @!P5 LDC.64 R18, c[0x0][0x228] ;  /* 0x00008a00ff12db82 */ /* 0x000e760000000a00 */
[C---:B------:R-:W-:Y:S01]  /*05e0*/  @!P1 VIADD R11, R0.reuse, UR4 ;  /* 0x00000004000b9c36 */ /* 0x040fe20008000000 */
[----:B------:R-:W2:Y:S01]  /*05f0*/  @!P1 LDC.64 R22, c[0x0][0x220] ;  /* 0x00008800ff169b82 */ /* 0x000ea20000000a00 */
[----:B------:R-:W-:Y:S01]  /*0600*/  @!P1 VIADD R0, R0, 0x80 ;  /* 0x0000008000009836 */ /* 0x000fe20000000000 */
[----:B0-----:R-:W-:-:S04]  /*0610*/  @!P5 IADD3 R16, P0, R9, R16, RZ ;  /* 0x000000100910d210 */ /* 0x001fc80007f1e0ff */
[----:B------:R-:W-:Y:S02]  /*0620*/  ISETP.GE.AND P2, PT, R0, R3, PT ;  /* 0x000000030000720c */ /* 0x000fe40003f46270 */
[----:B------:R-:W0:Y:S01]  /*0630*/  @!P1 LDC.64 R24, c[0x0][0x228] ;  /* 0x00008a00ff189b82 */ /* 0x000e220000000a00 */
[----:B------:R-:W-:-:S10]  /*0640*/  @!P5 IMAD.X R17, RZ, RZ, R17, P0 ;  /* 0x000000ffff11d224 */ /* 0x000fd400000e0611 */
[C---:B------:R-:W-:Y:S01]  /*0650*/  @!P2 VIADD R5, R0.reuse, UR4 ;  /* 0x000000040005ac36 */ /* 0x040fe20008000000 */
[----:B------:R-:W3:Y:S01]  /*0660*/  @!P2 LDC.64 R6, c[0x0][0x228] ;  /* 0x00008a00ff06ab82 */ /* 0x000ee20000000a00 */
[----:B------:R-:W-:Y:S01]  /*0670*/  @!P2 VIADD R0, R0, 0x80 ;  /* 0x000000800000a836 */ /* 0x000fe20000000000 */
[----:B-1----:R-:W-:Y:S01]  /*0680*/  @!P5 IADD3 R18, P0, R9, R18, RZ ;  /* 0x000000120912d210 */ /* 0x002fe20007f1e0ff */
[----:B------:R1:W4:Y:S03]  /*0690*/  @!P5 LDG.E.U8 R4, desc[UR10][R16.64] ;  /* 0x0000000a1004d981 */ /* 0x000326000c1e1100 */
[----:B------:R-:W-:Y:S02]  /*06a0*/  ISETP.GE.AND P3, PT, R0, R3, PT ;  /* 0x000000030000720c */ /* 0x000fe40003f66270 */
[----:B------:R-:W5:Y:S01]  /*06b0*/  @!P2 LDC.64 R12, c[0x0][0x220] ;  /* 0x00008800ff0cab82 */ /* 0x000f620000000a00 */
[----:B------:R-:W-:Y:S01]  /*06c0*/  @!P5 IMAD.X R19, RZ, RZ, R19, P0 ;  /* 0x000000ffff13d224 */ /* 0x000fe200000e0613 */
[----:B--2---:R-:W-:-:S09]  /*06d0*/  @!P1 IADD3 R22, P4, R11, R22, RZ ;  /* 0x000000160b169210 */ /* 0x004fd20007f9e0ff */
[C---:B------:R-:W-:Y:S01]  /*06e0*/  @!P3 VIADD R27, R0.reuse, UR4 ;  /* 0x00000004001bbc36 */ /* 0x040fe20008000000 */
[----:B------:R-:W2:Y:S01]  /*06f0*/  @!P3 LDC.64 R14, c[0x0][0x220] ;  /* 0x00008800ff0ebb82 */ /* 0x000ea20000000a00 */
[----:B------:R-:W-:Y:S01]  /*0700*/  @!P3 VIADD R0, R0, 0x80 ;  /* 0x000000800000b836 */ /* 0x000fe20000000000 */
[----:B------:R-:W-:-:S04]  /*0710*/  PRMT R9, RZ, 0x7610, R9 ;  /* 0x00007610ff097816 */ /* 0x000fc80000000009 */
[----:B------:R-:W-:Y:S01]  /*0720*/  ISETP.GE.AND P0, PT, R0, R3, PT ;  /* 0x000000030000720c */ /* 0x000fe20003f06270 */
[----:B------:R-:W-:Y:S01]  /*0730*/  @!P1 IMAD.X R23, RZ, RZ, R23, P4 ;  /* 0x000000ffff179224 */ /* 0x000fe200020e0617 */
[----:B0-----:R-:W-:Y:S02]  /*0740*/  @!P1 IADD3 R24, P4, R11, R24, RZ ;  /* 0x000000180b189210 */ /* 0x001fe40007f9e0ff */
[----:B------:R-:W-:Y:S01]  /*0750*/  PRMT R20, RZ, 0x7610, R20 ;  /* 0x00007610ff147816 */ /* 0x000fe20000000014 */
[----:B------:R-:W0:Y:S01]  /*0760*/  @!P3 LDC.64 R10, c[0x0][0x228] ;  /* 0x00008a00ff0abb82 */ /* 0x000e220000000a00 */
[----:B------:R3:W4:Y:S01]  /*0770*/  @!P1 LDG.E.U8 R9, desc[UR10][R22.64] ;  /* 0x0000000a16099981 */ /* 0x000722000c1e1100 */
[----:B------:R-:W-:-:S03]  /*0780*/  @!P1 IMAD.X R25, RZ, RZ, R25, P4 ;  /* 0x000000ffff199224 */ /* 0x000fc600020e0619 */
[----:B------:R5:W4:Y:S03]  /*0790*/  @!P5 LDG.E.U8 R20, desc[UR10][R18.64] ;  /* 0x0000000a1214d981 */ /* 0x000b26000c1e1100 */
[C---:B------:R-:W-:Y:S01]  /*07a0*/  @!P0 VIADD R29, R0.reuse, UR4 ;  /* 0x00000004001d8c36 */ /* 0x040fe20008000000 */
[----:B-1----:R-:W1:Y:S01]  /*07b0*/  @!P0 LDC.64 R16, c[0x0][0x220] ;  /* 0x00008800ff108b82 */ /* 0x002e620000000a00 */
[C---:B---3--:R-:W-:Y:S02]  /*07c0*/  @!P2 IADD3 R22, P6, R5.reuse, R6, RZ ;  /* 0x000000060516a210 */ /* 0x048fe40007fde0ff */
[----:B------:R-:W-:Y:S01]  /*07d0*/  PRMT R6, RZ, 0x7610, R6 ;  /* 0x00007610ff067816 */ /* 0x000fe20000000006 */
[----:B------:R-:W-:Y:S01]  /*07e0*/  @!P0 VIADD R0, R0, 0x80 ;  /* 0x0000008000008836 */ /* 0x000fe20000000000 */
[----:B-----5:R-:W-:-:S04]  /*07f0*/  @!P2 IADD3 R18, P4, R5, R12, RZ ;  /* 0x0000000c0512a210 */ /* 0x020fc80007f9e0ff */
[----:B------:R2:W3:Y:S01]  /*0800*/  @!P1 LDG.E.U8 R6, desc[UR10][R24.64] ;  /* 0x0000000a18069981 */ /* 0x0004e2000c1e1100 */
[----:B------:R-:W-:Y:S01]  /*0810*/  ISETP.GE.AND P1, PT, R0, R3, PT ;  /* 0x000000030000720c */ /* 0x000fe20003f26270 */
[----:B------:R-:W-:Y:S01]  /*0820*/  @!P2 IMAD.X R19, RZ, RZ, R13, P4 ;  /* 0x000000ffff13a224 */ /* 0x000fe200020e060d */
[----:B------:R-:W-:Y:S01]  /*0830*/  PRMT R5, RZ, 0x7610, R5 ;  /* 0x00007610ff057816 */ /* 0x000fe20000000005 */
[----:B------:R-:W5:Y:S01]  /*0840*/  @!P0 LDC.64 R12, c[0x0][0x228] ;  /* 0x00008a00ff0c8b82 */ /* 0x000f620000000a00 */
[----:B------:R-:W-:Y:S01]  /*0850*/  PRMT R8, RZ, 0x7610, R8 ;  /* 0x00007610ff087816 */ /* 0x000fe20000000008 */
[----:B------:R-:W-:-:S03]  /*0860*/  @!P2 IMAD.X R23, RZ, RZ, R7, P6 ;  /* 0x000000ffff17a224 */ /* 0x000fc600030e0607 */
[----:B------:R0:W3:Y:S01]  /*0870*/  @!P2 LDG.E.U8 R5, desc[UR10][R18.64] ;  /* 0x0000000a1205a981 */ /* 0x0000e2000c1e1100 */
[----:B--2---:R-:W-:-:S03]  /*0880*/  @!P3 IADD3 R24, P4, R27, R14, RZ ;  /* 0x0000000e1b18b210 */ /* 0x004fc60007f9e0ff */
[----:B------:R2:W3:Y:S02]  /*0890*/  @!P2 LDG.E.U8 R8, desc[UR10][R22.64] ;  /* 0x0000000a1608a981 */ /* 0x0004e4000c1e1100 */
[----:B------:R-:W-:Y:S02]  /*08a0*/  @!P3 IMAD.X R25, RZ, RZ, R15, P4 ;  /* 0x000000ffff19b224 */ /* 0x000fe400020e060f */
[----:B------:R-:W2:Y:S01]  /*08b0*/  @!P1 LDC.64 R14, c[0x0][0x220] ;  /* 0x00008800ff0e9b82 */ /* 0x000ea20000000a00 */
[C---:B0-----:R-:W-:Y:S02]  /*08c0*/  @!P1 VIADD R19, R0.reuse, UR4 ;  /* 0x0000000400139c36 */ /* 0x041fe40008000000 */
[----:B------:R-:W-:Y:S01]  /*08d0*/  @!P1 VIADD R0, R0, 0x80 ;  /* 0x0000008000009836 */ /* 0x000fe20000000000 */
[----:B------:R-:W-:-:S04]  /*08e0*/  @!P3 IADD3 R26, P2, R27, R10, RZ ;  /* 0x0000000a1b1ab210 */ /* 0x000fc80007f5e0ff */
[C---:B------:R-:W-:Y:S01]  /*08f0*/  ISETP.GE.AND P4, PT, R0.reuse, R3, PT ;  /* 0x000000030000720c */ /* 0x040fe20003f86270 */
[----:B------:R-:W-:Y:S01]  /*0900*/  @!P3 IMAD.X R27, RZ, RZ, R11, P2 ;  /* 0x000000ffff1bb224 */ /* 0x000fe200010e060b */
[C---:B-1----:R-:W-:Y:S01]  /*0910*/  @!P0 IADD3 R16, P2, R29.reuse, R16, RZ ;  /* 0x000000101d108210 */ /* 0x042fe20007f5e0ff */
[----:B------:R-:W0:Y:S01]  /*0920*/  @!P1 LDC.64 R10, c[0x0][0x228] ;  /* 0x00008a00ff0a9b82 */ /* 0x000e220000000a00 */
[----:B------:R-:W-:Y:S02]  /*0930*/  PRMT R7, RZ, 0x7610, R7 ;  /* 0x00007610ff077816 */ /* 0x000fe40000000007 */
[----:B------:R-:W-:Y:S01]  /*0940*/  PRMT R21, RZ, 0x7610, R21 ;  /* 0x00007610ff157816 */ /* 0x000fe20000000015 */
[----:B------:R-:W-:Y:S01]  /*0950*/  @!P0 IMAD.X R17, RZ, RZ, R17, P2 ;  /* 0x000000ffff118224 */ /* 0x000fe200010e0611 */
[----:B-----5:R-:W-:Y:S02]  /*0960*/  @!P0 IADD3 R28, P2, R29, R12, RZ ;  /* 0x0000000c1d1c8210 */ /* 0x020fe40007f5e0ff */
[----:B------:R-:W5:Y:S03]  /*0970*/  @!P3 LDG.E.U8 R7, desc[UR10][R24.64] ;  /* 0x0000000a1807b981 */ /* 0x000f66000c1e1100 */
[C---:B--2---:R-:W-:Y:S01]  /*0980*/  @!P4 VIADD R23, R0.reuse, UR4 ;  /* 0x000000040017cc36 */ /* 0x044fe20008000000 */
[----:B------:R1:W2:Y:S01]  /*0990*/  @!P3 LDG.E.U8 R21, desc[UR10][R26.64] ;  /* 0x0000000a1a15b981 */ /* 0x0002a2000c1e1100 */
[----:B------:R-:W-:-:S02]  /*09a0*/  @!P4 VIADD R0, R0, 0x80 ;  /* 0x000000800000c836 */ /* 0x000fc40000000000 */
[----:B------:R-:W-:Y:S02]  /*09b0*/  @!P0 IMAD.X R29, RZ, RZ, R13, P2 ;  /* 0x000000ffff1d8224 */ /* 0x000fe400010e060d */
[----:B------:R-:W0:Y:S01]  /*09c0*/  @!P4 LDC.64 R12, c[0x0][0x220] ;  /* 0x00008800ff0ccb82 */ /* 0x000e220000000a00 */
[----:B------:R-:W-:Y:S02]  /*09d0*/  ISETP.GE.AND P2, PT, R0, R3, PT ;  /* 0x000000030000720c */ /* 0x000fe40003f46270 */
[----:B-1----:R-:W-:Y:S02]  /*09e0*/  @!P1 IADD3 R26, P3, R19, R14, RZ ;  /* 0x0000000e131a9210 */ /* 0x002fe40007f7e0ff */
[----:B------:R-:W-:Y:S02]  /*09f0*/  PRMT R22, RZ, 0x7610, R22 ;  /* 0x00007610ff167816 */ /* 0x000fe40000000016 */
[----:B------:R-:W-:Y:S01]  /*0a00*/  PRMT R24, RZ, 0x7610, R24 ;  /* 0x00007610ff187816 */ /* 0x000fe20000000018 */
[----:B------:R-:W-:-:S02]  /*0a10*/  @!P1 IMAD.X R27, RZ, RZ, R15, P3 ;  /* 0x000000ffff1b9224 */ /* 0x000fc400018e060f */
[----:B------:R-:W1:Y:S01]  /*0a20*/  @!P4 LDC.64 R14, c[0x0][0x228] ;  /* 0x00008a00ff0ecb82 */ /* 0x000e620000000a00 */
[----:B------:R0:W2:Y:S04]  /*0a30*/  @!P0 LDG.E.U8 R22, desc[UR10][R16.64] ;  /* 0x0000000a10168981 */ /* 0x0000a8000c1e1100 */
[----:B------:R1:W2:Y:S01]  /*0a40*/  @!P0 LDG.E.U8 R24, desc[UR10][R28.64] ;  /* 0x0000000a1c188981 */ /* 0x0002a2000c1e1100 */
[----:B0-----:R-:W-:Y:S02]  /*0a50*/  @!P1 IADD3 R10, P0, R19, R10, RZ ;  /* 0x0000000a130a9210 */ /* 0x001fe40007f1e0ff */
[----:B------:R-:W0:Y:S08]  /*0a60*/  @!P2 LDC.64 R18, c[0x0][0x228] ;  /* 0x00008a00ff12ab82 */ /* 0x000e300000000a00 */
[----:B------:R-:W0:Y:S01]  /*0a70*/  @!P2 LDC.64 R16, c[0x0][0x220] ;  /* 0x00008800ff10ab82 */ /* 0x000e220000000a00 */
[----:B------:R-:W-:Y:S01]  /*0a80*/  PRMT R25, RZ, 0x7610, R25 ;  /* 0x00007610ff197816 */ /* 0x000fe20000000019 */
[----:B------:R-:W-:Y:S01]  /*0a90*/  @!P1 IMAD.X R11, RZ, RZ, R11, P0 ;  /* 0x000000ffff0b9224 */ /* 0x000fe200000e060b */
[----:B------:R-:W-:-:S04]  /*0aa0*/  @!P4 IADD3 R12, P0, R23, R12, RZ ;  /* 0x0000000c170cc210 */ /* 0x000fc80007f1e0ff */
[----:B------:R1:W2:Y:S01]  /*0ab0*/  @!P1 LDG.E.U8 R25, desc[UR10][R26.64] ;  /* 0x0000000a1a199981 */ /* 0x0002a2000c1e1100 */
[----:B------:R-:W-:Y:S01]  /*0ac0*/  @!P4 IMAD.X R13, RZ, RZ, R13, P0 ;  /* 0x000000ffff0dc224 */ /* 0x000fe200000e060d */
[----:B-1----:R-:W-:Y:S01]  /*0ad0*/  @!P4 IADD3 R14, P0, R23, R14, RZ ;  /* 0x0000000e170ec210 */ /* 0x002fe20007f1e0ff */
[----:B------:R-:W-:Y:S01]  /*0ae0*/  @!P2 VIADD R23, R0, UR4 ;  /* 0x000000040017ac36 */ /* 0x000fe20008000000 */
[----:B------:R-:W-:Y:S02]  /*0af0*/  PRMT R28, RZ, 0x7610, R28 ;  /* 0x00007610ff1c7816 */ /* 0x000fe4000000001c */
[----:B------:R-:W-:Y:S01]  /*0b00*/  PRMT R26, RZ, 0x7610, R26 ;  /* 0x00007610ff1a7816 */ /* 0x000fe2000000001a */
[----:B------:R-:W-:Y:S01]  /*0b10*/  @!P4 IMAD.X R15, RZ, RZ, R15, P0 ;  /* 0x000000ffff0fc224 */ /* 0x000fe200000e060f */
[----:B------:R-:W-:Y:S02]  /*0b20*/  PRMT R0, RZ, 0x7610, R0 ;  /* 0x00007610ff007816 */ /* 0x000fe40000000000 */
[----:B------:R-:W2:Y:S04]  /*0b30*/  @!P4 LDG.E.U8 R28, desc[UR10][R12.64] ;  /* 0x0000000a0c1cc981 */ /* 0x000ea8000c1e1100 */
[----:B------:R1:W2:Y:S01]  /*0b40*/  @!P1 LDG.E.U8 R26, desc[UR10][R10.64] ;  /* 0x0000000a0a1a9981 */ /* 0x0002a2000c1e1100 */
[----:B0-----:R-:W-:-:S02]  /*0b50*/  @!P2 IADD3 R16, P0, R23, R16, RZ ;  /* 0x000000101710a210 */ /* 0x001fc40007f1e0ff */
[----:B------:R-:W-:Y:S01]  /*0b60*/  @!P2 IADD3 R18, P1, R23, R18, RZ ;  /* 0x000000121712a210 */ /* 0x000fe20007f3e0ff */
[----:B------:R-:W2:Y:S02]  /*0b70*/  @!P4 LDG.E.U8 R0, desc[UR10][R14.64] ;  /* 0x0000000a0e00c981 */ /* 0x000ea4000c1e1100 */
[----:B------:R-:W-:Y:S02]  /*0b80*/  @!P2 IMAD.X R17, RZ, RZ, R17, P0 ;  /* 0x000000ffff11a224 */ /* 0x000fe400000e0611 */
[----:B------:R-:W-:Y:S01]  /*0b90*/  @!P2 IMAD.X R19, RZ, RZ, R19, P1 ;  /* 0x000000ffff13a224 */ /* 0x000fe200008e0613 */
[----:B-1----:R-:W0:Y:S02]  /*0ba0*/  @!P5 LDC.64 R10, c[0x0][0x218] ;  /* 0x00008600ff0adb82 */ /* 0x002e240000000a00 */
[----:B------:R-:W2:Y:S04]  /*0bb0*/  @!P2 LDG.E.U8 R16, desc[UR10][R16.64] ;  /* 0x0000000a1010a981 */ /* 0x000ea8000c1e1100 */
[----:B------:R-:W2:Y:S01]  /*0bc0*/  @!P2 LDG.E.U8 R18, desc[UR10][R18.64] ;  /* 0x0000000a1212a981 */ /* 0x000ea2000c1e1100 */
[----:B------:R-:W-:Y:S04]  /*0bd0*/  BSSY B0, `(.L_x_12940) ;  /* 0x0000058000007945 */ /* 0x000fe80003800000 */
[----:B------:R-:W-:Y:S01]  /*0be0*/  BSSY B1, `(.L_x_12941) ;  /* 0x000004f000017945 */ /* 0x000fe20003800000 */
[----:B----4-:R-:W-:-:S02]  /*0bf0*/  LOP3.LUT P4, RZ, R4, 0xff, RZ, 0xc0, !PT ;  /* 0x000000ff04ff7812 */ /* 0x010fc4000788c0ff */
[----:B------:R-:W-:Y:S02]  /*0c00*/  LOP3.LUT P0, RZ, R9, 0xff, RZ, 0xc0, !PT ;  /* 0x000000ff09ff7812 */ /* 0x000fe4000780c0ff */
[----:B------:R-:W-:-:S04]  /*0c10*/  LOP3.LUT P3, RZ, R20, 0xff, RZ, 0xc0, !PT ;  /* 0x000000ff14ff7812 */ /* 0x000fc8000786c0ff */
[----:B------:R-:W-:Y:S02]  /*0c20*/  PLOP3.LUT P3, PT, P4, P3, PT, 0x28, 0x0 ;  /* 0x000000000000781c */ /* 0x000fe40002766570 */
[----:B---3--:R-:W-:-:S04]  /*0c30*/  LOP3.LUT P1, RZ, R6, 0xff, RZ, 0xc0, !PT ;  /* 0x000000ff06ff7812 */ /* 0x008fc8000782c0ff */
[----:B------:R-:W-:Y:S02]  /*0c40*/  PLOP3.LUT P0, PT, P0, P1, PT, 0x28, 0x0 ;  /* 0x000000000000781c */ /* 0x000fe40000702570 */
[----:B------:R-:W-:Y:S02]  /*0c50*/  LOP3.LUT P4, RZ, R5, 0xff, RZ, 0xc0, !PT ;  /* 0x000000ff05ff7812 */ /* 0x000fe4000788c0ff */
[----:B------:R-:W-:Y:S01]  /*0c60*/  LOP3.LUT P1, RZ, R8, 0xff, RZ, 0xc0, !PT ;  /* 0x000000ff08ff7812 */ /* 0x000fe2000782c0ff */
[----:B------:R-:W-:-:S03]  /*0c70*/  @!P5 VIADD R5, R2, UR4 ;  /* 0x000000040205dc36 */ /* 0x000fc60008000000 */
[----:B------:R-:W-:Y:S02]  /*0c80*/  PLOP3.LUT P4, PT, P4, P1, PT, 0x28, 0x0 ;  /* 0x000000000000781c */ /* 0x000fe40002782570 */
[----:B------:R-:W-:Y:S02]  /*0c90*/  SEL R9, RZ, 0x1, !P0 ;  /* 0x00000001ff097807 */ /* 0x000fe40004000000 */
[----:B------:R-:W-:Y:S02]  /*0ca0*/  SEL R4, RZ, 0x1, !P4 ;  /* 0x00000001ff047807 */ /* 0x000fe40006000000 */
[----:B-----5:R-:W-:Y:S02]  /*0cb0*/  LOP3.LUT P1, RZ, R7, 0xff, RZ, 0xc0, !PT ;  /* 0x000000ff07ff7812 */ /* 0x020fe4000782c0ff */
[----:B--2---:R-:W-:-:S04]  /*0cc0*/  LOP3.LUT P6, RZ, R21, 0xff, RZ, 0xc0, !PT ;  /* 0x000000ff15ff7812 */ /* 0x004fc800078cc0ff */
[----:B------:R-:W-:Y:S02]  /*0cd0*/  PLOP3.LUT P1, PT, P1, P6, PT, 0x28, 0x0 ;  /* 0x000000000000781c */ /* 0x000fe40000f2c570 */
[----:B0-----:R-:W-:Y:S02]  /*0ce0*/  @!P5 IADD3 R10, P6, R5, R10, RZ ;  /* 0x0000000a050ad210 */ /* 0x001fe40007fde0ff */
[----:B------:R-:W-:Y:S02]  /*0cf0*/  @!P5 SEL R5, RZ, 0x1, !P3 ;  /* 0x00000001ff05d807 */ /* 0x000fe40005800000 */
[----:B------:R-:W-:Y:S02]  /*0d00*/  LOP3.LUT P0, RZ, R22, 0xff, RZ, 0xc0, !PT ;  /* 0x000000ff16ff7812 */ /* 0x000fe4000780c0ff */
[----:B------:R-:W-:-:S04]  /*0d10*/  LOP3.LUT P4, RZ, R24, 0xff, RZ, 0xc0, !PT ;  /* 0x000000ff18ff7812 */ /* 0x000fc8000788c0ff */
[----:B------:R-:W-:Y:S01]  /*0d20*/  PLOP3.LUT P0, PT, P0, P4, PT, 0x28, 0x0 ;  /* 0x000000000000781c */ /* 0x000fe20000708570 */
[----:B------:R-:W-:Y:S01]  /*0d30*/  @!P5 IMAD.X R11, RZ, RZ, R11, P6 ;  /* 0x000000ffff0bd224 */ /* 0x000fe200030e060b */
[----:B------:R-:W-:Y:S02]  /*0d40*/  LOP3.LUT P4, RZ, R25, 0xff, RZ, 0xc0, !PT ;  /* 0x000000ff19ff7812 */ /* 0x000fe4000788c0ff */
[----:B------:R-:W-:Y:S02]  /*0d50*/  LOP3.LUT P3, RZ, R26, 0xff, RZ, 0xc0, !PT ;  /* 0x000000ff1aff7812 */ /* 0x000fe4000786c0ff */
[----:B------:R-:W-:Y:S02]  /*0d60*/  LOP3.LUT P6, RZ, R28, 0xff, RZ, 0xc0, !PT ;  /* 0x000000ff1cff7812 */ /* 0x000fe400078cc0ff */
[----:B------:R-:W-:Y:S02]  /*0d70*/  PLOP3.LUT P3, PT, P4, P3, PT, 0x28, 0x0 ;  /* 0x000000000000781c */ /* 0x000fe40002766570 */
[----:B------:R-:W-:Y:S01]  /*0d80*/  LOP3.LUT P4, RZ, R0, 0xff, RZ, 0xc0, !PT ;  /* 0x000000ff00ff7812 */ /* 0x000fe2000788c0ff */
[----:B------:R-:W-:-:S03]  /*0d90*/  VIADD R0, R2, 0x80 ;  /* 0x0000008002007836 */ /* 0x000fc60000000000 */
[----:B------:R-:W-:Y:S01]  /*0da0*/  PLOP3.LUT P4, PT, P6, P4, PT, 0x28, 0x0 ;  /* 0x000000000000781c */ /* 0x000fe20003788570 */
[----:B------:R-:W-:Y:S01]  /*0db0*/  @!P5 IMAD.MOV.U32 R2, RZ, RZ, R0 ;  /* 0x000000ffff02d224 */ /* 0x000fe200078e0000 */
[----:B------:R-:W-:Y:S02]  /*0dc0*/  ISETP.NE.AND P6, PT, R16, RZ, !P2 ;  /* 0x000000ff1000720c */ /* 0x000fe400057c5270 */
[----:B------:R-:W-:-:S04]  /*0dd0*/  ISETP.NE.AND P2, PT, R18, RZ, !P2 ;  /* 0x000000ff1200720c */ /* 0x000fc80005745270 */
        /* <DEDUP_REMOVED lines=22> */
.L_x_12942:
        /* <DEDUP_REMOVED lines=8> */
.L_x_12943:
[----:B------:R-:W-:-:S13]  /*0fc0*/  ISETP.GE.AND P0, PT, R2, R3, PT ;  /* 0x000000030200720c */ /* 0x000fda0003f06270 */
[----:B------:R-:W-:Y:S05]  /*0fd0*/  @P0 BRA `(.L_x_12945) ;  /* 0x00000000003c0947 */ /* 0x000fea0003800000 */
[C---:B-1----:R-:W-:Y:S01]  /*0fe0*/  VIADD R4, R2.reuse, UR4 ;  /* 0x0000000402047c36 */ /* 0x042fe20008000000 */
[----:B------:R-:W-:Y:S01]  /*0ff0*/  ULDC.64 UR6, c[0x0][0x218] ;  /* 0x0000860000067ab9 */ /* 0x000fe20000000a00 */
[----:B------:R-:W-:-:S03]  /*1000*/  VIADD R2, R2, 0x80 ;  /* 0x0000008002027836 */ /* 0x000fc60000000000 */
[----:B------:R-:W-:-:S05]  /*1010*/  IADD3 R4, P0, R4, UR6, RZ ;  /* 0x0000000604047c10 */ /* 0x000fca000ff1e0ff */
[----:B------:R-:W-:-:S05]  /*1020*/  IMAD.X R5, RZ, RZ, UR7, P0 ;  /* 0x00000007ff057e24 */ /* 0x000fca00080e06ff */
[----:B------:R1:W-:Y:S03]  /*1030*/  STG.E.U8 desc[UR10][R4.64], R15 ;  /* 0x0000000f04007986 */ /* 0x0003e6000c10110a */
.L_x_12944:
        /* <DEDUP_REMOVED lines=9> */
.L_x_12945:
[----:B------:R-:W-:Y:S05]  /*10d0*/  BSYNC B1 ;  /* 0x0000000000017941 */ /* 0x000fea0003800000 */
.L_x_12941:
[----:B------:R-:W-:-:S13]  /*10e0*/  ISETP.GE.AND P0, PT, R2, R3, PT ;  /* 0x000000030200720c */ /* 0x000fda0003f06270 */
[----:B0-----:R-:W0:Y:S01]  /*10f0*/  @!P0 LDC.64 R6, c[0x0][0x218] ;  /* 0x00008600ff068b82 */ /* 0x001e220000000a00 */
[C---:B-12---:R-:W-:Y:S02]  /*1100*/  @!P0 VIADD R5, R2.reuse, UR4 ;  /* 0x0000000402058c36 */ /* 0x046fe40008000000 */
[----:B------:R-:W-:-:S03]  /*1110*/  @!P0 VIADD R2, R2, 0x80 ;  /* 0x0000008002028836 */ /* 0x000fc60000000000 */
[----:B0-----:R-:W-:-:S05]  /*1120*/  @!P0 IADD3 R4, P1, R5, R6, RZ ;  /* 0x0000000605048210 */ /* 0x001fca0007f3e0ff */
[----:B------:R-:W-:-:S05]  /*1130*/  @!P0 IMAD.X R5, RZ, RZ, R7, P1 ;  /* 0x000000ffff058224 */ /* 0x000fca00008e0607 */
[----:B------:R2:W-:Y:S03]  /*1140*/  @!P0 STG.E.U8 desc[UR10][R4.64], R17 ;  /* 0x0000001104008986 */ /* 0x0005e6000c10110a */
.L_x_12946:
[----:B------:R-:W-:Y:S05]  /*1150*/  BSYNC B0 ;  /* 0x0000000000007941 */ /* 0x000fea0003800000 */
.L_x_12940:
[----:B------:R-:W-:Y:S05]  /*1160*/  WARPSYNC.ALL ;  /* 0x0000000000007948 */ /* 0x000fea0003800000 */
[----:B------:R-:W-:-:S13]  /*1170*/  ISETP.GE.AND P0, PT, R2, R3, PT ;  /* 0x000000030200720c */ /* 0x000fda0003f06270 */
[----:B------:R-:W-:Y:S05]  /*1180*/  @P0 EXIT ;  /* 0x000000000000094d */ /* 0x000fea0003800000 */
[----:B------:R-:W-:Y:S01]  /*1190*/  VIADD R2, R2, UR4 ;  /* 0x0000000402027c36 */ /* 0x000fe20008000000 */
[----:B------:R-:W-:Y:S01]  /*11a0*/  ULDC.64 UR6, c[0x0][0x218] ;  /* 0x0000860000067ab9 */ /* 0x000fe20000000a00 */
[----:B-12---:R-:W-:-:S03]  /*11b0*/  SEL R5, RZ, 0x1, !P6 ;  /* 0x00000001ff057807 */ /* 0x006fc60007000000 */
[----:B------:R-:W-:-:S05]  /*11c0*/  IADD3 R2, P0, R2, UR6, RZ ;  /* 0x0000000602027c10 */ /* 0x000fca000ff1e0ff */
[----:B------:R-:W-:-:S05]  /*11d0*/  IMAD.X R3, RZ, RZ, UR7, P0 ;  /* 0x00000007ff037e24 */ /* 0x000fca00080e06ff */
[----:B------:R-:W-:Y:S01]  /*11e0*/  STG.E.U8 desc[UR10][R2.64], R5 ;  /* 0x0000000502007986 */ /* 0x000fe2000c10110a */
[----:B------:R-:W-:Y:S05]  /*11f0*/  EXIT ;  /* 0x000000000000794d */ /* 0x000fea0003800000 */
.L_x_12947:
        /* <DEDUP_REMOVED lines=16> */
.L_x_43872:


//--------------------- .text._ZN2at6native29vectorized_elementwise_kernelILi4ENS0_13BinaryFunctorIaabZZZNS0_23logical_xor_kernel_cudaERNS_14TensorIteratorEENKUlvE0_clEvENKUlvE0_clEvEUlaaE_EESt5arrayIPcLm3EEEEviT0_T1_ --------------------------
	.section	.text._ZN2at6native29vectorized_elementwise_kernelILi4ENS0_13BinaryFunctorIaabZZZNS0_23logical_xor_kernel_cudaERNS_14TensorIteratorEENKUlvE0_clEvENKUlvE0_clEvEUlaaE_EESt5arrayIPcLm3EEEEviT0_T1_,"ax",@progbits
	.align	128
        .global         _ZN2at6native29vectorized_elementwise_kernelILi4ENS0_13BinaryFunctorIaabZZZNS0_23logical_xor_kernel_cudaERNS_14TensorIteratorEENKUlvE0_clEvENKUlvE0_clEvEUlaaE_EESt5arrayIPcLm3EEEEviT0_T1_
        .type           _ZN2at6native29vectorized_elementwise_kernelILi4ENS0_13BinaryFunctorIaabZZZNS0_23logical_xor_kernel_cudaERNS_14TensorIteratorEENKUlvE0_clEvENKUlvE0_clEvEUlaaE_EESt5arrayIPcLm3EEEEviT0_T1_,@function
        .size           _ZN2at6native29vectorized_elementwise_kernelILi4ENS0_13BinaryFunctorIaabZZZNS0_23logical_xor_kernel_cudaERNS_14TensorIteratorEENKUlvE0_clEvENKUlvE0_clEvEUlaaE_EESt5arrayIPcLm3EEEEviT0_T1_,(.L_x_43873 - _ZN2at6native29vectorized_elementwise_kernelILi4ENS0_13BinaryFunctorIaabZZZNS0_23logical_xor_kernel_cudaERNS_14TensorIteratorEENKUlvE0_clEvENKUlvE0_clEvEUlaaE_EESt5arrayIPcLm3EEEEviT0_T1_)
        .other          _ZN2at6native29vectorized_elementwise_kernelILi4ENS0_13BinaryFunctorIaabZZZNS0_23logical_xor_kernel_cudaERNS_14TensorIteratorEENKUlvE0_clEvENKUlvE0_clEvEUlaaE_EESt5arrayIPcLm3EEEEviT0_T1_,@"STO_CUDA_ENTRY STV_DEFAULT"
_ZN2at6native29vectorized_elementwise_kernelILi4ENS0_13BinaryFunctorIaabZZZNS0_23logical_xor_kernel_cudaERNS_14TensorIteratorEENKUlvE0_clEvENKUlvE0_clEvEUlaaE_EESt5arrayIPcLm3EEEEviT0_T1_:
.text._ZN2at6native29vectorized_elementwise_kernelILi4ENS0_13BinaryFunctorIaabZZZNS0_23logical_xor_kernel_cudaERNS_14TensorIteratorEENKUlvE0_clEvENKUlvE0_clEvEUlaaE_EESt5arrayIPcLm3EEEEviT0_T1_:
        /* <DEDUP_REMOVED lines=81> */
.L_x_12948:
        /* <DEDUP_REMOVED lines=159> */
.L_x_12951:
        /* <DEDUP_REMOVED lines=8> */
.L_x_12952:
        /* <DEDUP_REMOVED lines=8> */
.L_x_12953:
        /* <DEDUP_REMOVED lines=9> */
.L_x_12954:
[----:B------:R-:W-:Y:S05]  /*1090*/  BSYNC B1 ;  /* 0x0000000000017941 */ /* 0x000fea0003800000 */
.L_x_12950:
[----:B------:R-:W-:-:S13]  /*10a0*/  ISETP.GE.AND P0, PT, R2, R3, PT ;  /* 0x000000030200720c */ /* 0x000fda0003f06270 */
[----:B0-----:R-:W0:Y:S01]  /*10b0*/  @!P0 LDC.64 R6, c[0x0][0x218] ;  /* 0x00008600ff068b82 */ /* 0x001e220000000a00 */
[C---:B-12---:R-:W-:Y:S02]  /*10c0*/  @!P0 VIADD R5, R2.reuse, UR4 ;  /* 0x0000000402058c36 */ /* 0x046fe40008000000 */
[----:B------:R-:W-:-:S03]  /*10d0*/  @!P0 VIADD R2, R2, 0x80 ;  /* 0x0000008002028836 */ /* 0x000fc60000000000 */
[----:B0-----:R-:W-:-:S05]  /*10e0*/  @!P0 IADD3 R4, P1, R5, R6, RZ ;  /* 0x0000000605048210 */ /* 0x001fca0007f3e0ff */
[----:B------:R-:W-:-:S05]  /*10f0*/  @!P0 IMAD.X R5, RZ, RZ, R7, P1 ;  /* 0x000000ffff058224 */ /* 0x000fca00008e0607 */
[----:B------:R2:W-:Y:S03]  /*1100*/  @!P0 STG.E.U8 desc[UR10][R4.64], R17 ;  /* 0x0000001104008986 */ /* 0x0005e6000c10110a */
.L_x_12955:
[----:B------:R-:W-:Y:S05]  /*1110*/  BSYNC B0 ;  /* 0x0000000000007941 */ /* 0x000fea0003800000 */
.L_x_12949:
        /* <DEDUP_REMOVED lines=10> */
.L_x_12956:
        /* <DEDUP_REMOVED lines=12> */
.L_x_43873:


//--------------------- .text._ZN2at6native29vectorized_elementwise_kernelILi8ENS0_13BinaryFunctorIaabZZZNS0_23logical_xor_kernel_cudaERNS_14TensorIteratorEENKUlvE0_clEvENKUlvE0_clEvEUlaaE_EESt5arrayIPcLm3EEEEviT0_T1_ --------------------------
	.section	.text._ZN2at6native29vectorized_elementwise_kernelILi8ENS0_13BinaryFunctorIaabZZZNS0_23logical_xor_kernel_cudaERNS_14TensorIteratorEENKUlvE0_clEvENKUlvE0_clEvEUlaaE_EESt5arrayIPcLm3EEEEviT0_T1_,"ax",@progbits
	.align	128
        .global         _ZN2at6native29vectorized_elementwise_kernelILi8ENS0_13BinaryFunctorIaabZZZNS0_23logical_xor_kernel_cudaERNS_14TensorIteratorEENKUlvE0_clEvENKUlvE0_clEvEUlaaE_EESt5arrayIPcLm3EEEEviT0_T1_
        .type           _ZN2at6native29vectorized_elementwise_kernelILi8ENS0_13BinaryFunctorIaabZZZNS0_23logical_xor_kernel_cudaERNS_14TensorIteratorEENKUlvE0_clEvENKUlvE0_clEvEUlaaE_EESt5arrayIPcLm3EEEEviT0_T1_,@function
        .size           _ZN2at6native29vectorized_elementwise_kernelILi8ENS0_13BinaryFunctorIaabZZZNS0_23logical_xor_kernel_cudaERNS_14TensorIteratorEENKUlvE0_clEvENKUlvE0_clEvEUlaaE_EESt5arrayIPcLm3EEEEviT0_T1_,(.L_x_43874 - _ZN2at6native29vectorized_elementwise_kernelILi8ENS0_13BinaryFunctorIaabZZZNS0_23logical_xor_kernel_cudaERNS_14TensorIteratorEENKUlvE0_clEvENKUlvE0_clEvEUlaaE_EESt5arrayIPcLm3EEEEviT0_T1_)
        .other          _ZN2at6native29vectorized_elementwise_kernelILi8ENS0_13BinaryFunctorIaabZZZNS0_23logical_xor_kernel_cudaERNS_14TensorIteratorEENKUlvE0_clEvENKUlvE0_clEvEUlaaE_EESt5arrayIPcLm3EEEEviT0_T1_,@"STO_CUDA_ENTRY STV_DEFAULT"
_ZN2at6native29vectorized_elementwise_kernelILi8ENS0_13BinaryFunctorIaabZZZNS0_23logical_xor_kernel_cudaERNS_14TensorIteratorEENKUlvE0_clEvENKUlvE0_clEvEUlaaE_EESt5arrayIPcLm3EEEEviT0_T1_:
.text._ZN2at6native29vectorized_elementwise_kernelILi8ENS0_13BinaryFunctorIaabZZZNS0_23logical_xor_kernel_cudaERNS_14TensorIteratorEENKUlvE0_clEvENKUlvE0_clEvEUlaaE_EESt5arrayIPcLm3EEEEviT0_T1_:
        /* <DEDUP_REMOVED lines=99> */
.L_x_12957:
        /* <DEDUP_REMOVED lines=159> */
.L_x_12960:
        /* <DEDUP_REMOVED lines=8> */
.L_x_12961:
        /* <DEDUP_REMOVED lines=8> */
.L_x_12962:
        /* <DEDUP_REMOVED lines=9> */
.L_x_12963:
[----:B------:R-:W-:Y:S05]  /*11b0*/  BSYNC B1 ;  /* 0x0000000000017941 */ /* 0x000fea0003800000 */
.L_x_12959:
[----:B------:R-:W-:-:S13]  /*11c0*/  ISETP.GE.AND P0, PT, R2, R3, PT ;  /* 0x000000030200720c */ /* 0x000fda0003f06270 */
[----:B0-----:R-:W0:Y:S01]  /*11d0*/  @!P0 LDC.64 R6, c[0x0][0x218] ;  /* 0x00008600ff068b82 */ /* 0x001e220000000a00 */
[C---:B-12---:R-:W-:Y:S02]  /*11e0*/  @!P0 VIADD R5, R2.reuse, UR4 ;  /* 0x0000000402058c36 */ /* 0x046fe40008000000 */
[----:B------:R-:W-:-:S03]  /*11f0*/  @!P0 VIADD R2, R2, 0x80 ;  /* 0x0000008002028836 */ /* 0x000fc60000000000 */
[----:B0-----:R-:W-:-:S05]  /*1200*/  @!P0 IADD3 R4, P1, R5, R6, RZ ;  /* 0x0000000605048210 */ /* 0x001fca0007f3e0ff */
[----:B------:R-:W-:-:S05]  /*1210*/  @!P0 IMAD.X R5, RZ, RZ, R7, P1 ;  /* 0x000000ffff058224 */ /* 0x000fca00008e0607 */
[----:B------:R2:W-:Y:S03]  /*1220*/  @!P0 STG.E.U8 desc[UR10][R4.64], R17 ;  /* 0x0000001104008986 */ /* 0x0005e6000c10110a */
.L_x_12964:
[----:B------:R-:W-:Y:S05]  /*1230*/  BSYNC B0 ;  /* 0x0000000000007941 */ /* 0x000fea0003800000 */
.L_x_12958:
        /* <DEDUP_REMOVED lines=10> */
.L_x_12965:
        /* <DEDUP_REMOVED lines=10> */
.L_x_43874:


//--------------------- .text._ZN2at6native18elementwise_kernelILi128ELi4EZNS0_15gpu_kernel_implINS0_13AUnaryFunctorIhhbZZZNS0_23logical_xor_kernel_cudaERNS_14TensorIteratorEENKUlvE0_clEvENKUlvE_clEvEUlhhE_EEEEvRNS_18TensorIteratorBaseERKT_EUliE_EEviT1_ --------------------------
	.section	.text._ZN2at6native18elementwise_kernelILi128ELi4EZNS0_15gpu_kernel_implINS0_13AUnaryFunctorIhhbZZZNS0_23logical_xor_kernel_cudaERNS_14TensorIteratorEENKUlvE0_clEvENKUlvE_clEvEUlhhE_EEEEvRNS_18TensorIteratorBaseERKT_EUliE_EEviT1_,"ax",@progbits
	.align	128
        .global         _ZN2at6native18elementwise_kernelILi128ELi4EZNS0_15gpu_kernel_implINS0_13AUnaryFunctorIhhbZZZNS0_23logical_xor_kernel_cudaERNS_14TensorIteratorEENKUlvE0_clEvENKUlvE_clEvEUlhhE_EEEEvRNS_18TensorIteratorBaseERKT_EUliE_EEviT1_
        .type           _ZN2at6native18elementwise_kernelILi128ELi4EZNS0_15gpu_kernel_implINS0_13AUnaryFunctorIhhbZZZNS0_23logical_xor_kernel_cudaERNS_14TensorIteratorEENKUlvE0_clEvENKUlvE_clEvEUlhhE_EEEEvRNS_18TensorIteratorBaseERKT_EUliE_EEviT1_,@function
        .size           _ZN2at6native18elementwise_kernelILi128ELi4EZNS0_15gpu_kernel_implINS0_13AUnaryFunctorIhhbZZZNS0_23logical_xor_kernel_cudaERNS_14TensorIteratorEENKUlvE0_clEvENKUlvE_clEvEUlhhE_EEEEvRNS_18TensorIteratorBaseERKT_EUliE_EEviT1_,(.L_x_43875 - _ZN2at6native18elementwise_kernelILi128ELi4EZNS0_15gpu_kernel_implINS0_13AUnaryFunctorIhhbZZZNS0_23logical_xor_kernel_cudaERNS_14TensorIteratorEENKUlvE0_clEvENKUlvE_clEvEUlhhE_EEEEvRNS_18TensorIteratorBaseERKT_EUliE_EEviT1_)
        .other          _ZN2at6native18elementwise_kernelILi128ELi4EZNS0_15gpu_kernel_implINS0_13AUnaryFunctorIhhbZZZNS0_23logical_xor_kernel_cudaERNS_14TensorIteratorEENKUlvE0_clEvENKUlvE_clEvEUlhhE_EEEEvRNS_18TensorIteratorBaseERKT_EUliE_EEviT1_,@"STO_CUDA_ENTRY STV_DEFAULT"
_ZN2at6native18elementwise_kernelILi128ELi4EZNS0_15gpu_kernel_implINS0_13AUnaryFunctorIhhbZZZNS0_23logical_xor_kernel_cudaERNS_14TensorIteratorEENKUlvE0_clEvENKUlvE_clEvEUlhhE_EEEEvRNS_18TensorIteratorBaseERKT_EUliE_EEviT1_:
.text._ZN2at6native18elementwise_kernelILi128ELi4EZNS0_15gpu_kernel_implINS0_13AUnaryFunctorIhhbZZZNS0_23logical_xor_kernel_cudaERNS_14TensorIteratorEENKUlvE0_clEvENKUlvE_clEvEUlhhE_EEEEvRNS_18TensorIteratorBaseERKT_EUliE_EEviT1_:
        /* <DEDUP_REMOVED lines=314> */
.L_x_12968:
        /* <DEDUP_REMOVED lines=20> */
.L_x_12972:
[----:B------:R0:W5:Y:S01]  /*14e0*/  LDG.E.U8 R0, desc[UR36][R4.64] ;  /* 0x0000002404007981 */ /* 0x000162000c1e1100 */
[----:B------:R-:W-:Y:S05]  /*14f0*/  BRA `(.L_x_12974) ;  /* 0x0000000c00647947 */ /* 0x000fea0003800000 */
.L_x_12971:
        /* <DEDUP_REMOVED lines=8> */
.L_x_12976:
[----:B------:R3:W5:Y:S01]  /*1580*/  LDG.E.U8 R0, desc[UR36][R4.64] ;  /* 0x0000002404007981 */ /* 0x000762000c1e1100 */
[----:B------:R-:W-:Y:S05]  /*1590*/  BRA `(.L_x_12974) ;  /* 0x0000000c003c7947 */ /* 0x000fea0003800000 */
.L_x_12975:
[----:B------:R0:W5:Y:S01]  /*15a0*/  LDG.E.U16 R0, desc[UR36][R4.64] ;  /* 0x0000002404007981 */ /* 0x000162000c1e1500 */
[----:B------:R-:W-:Y:S05]  /*15b0*/  BRA `(.L_x_12974) ;  /* 0x0000000c00347947 */ /* 0x000fea0003800000 */
.L_x_12970:
[----:B------:R-:W-:-:S13]  /*15c0*/  ISETP.GT.AND P0, PT, R2, 0x6, PT ;  /* 0x000000060200780c */ /* 0x000fda0003f04270 */
[----:B------:R-:W-:Y:S05]  /*15d0*/  @P0 BRA `(.L_x_12977) ;  /* 0x0000000000340947 */ /* 0x000fea0003800000 */
[----:B------:R-:W-:-:S13]  /*15e0*/  ISETP.NE.AND P0, PT, R2, 0x5, PT ;  /* 0x000000050200780c */ /* 0x000fda0003f05270 */
[----:B------:R-:W-:Y:S05]  /*15f0*/  @!P0 BRA `(.L_x_12978) ;  /* 0x0000000000188947 */ /* 0x000fea0003800000 */
[----:B------:R-:W-:-:S13]  /*1600*/  ISETP.NE.AND P0, PT, R2, 0x6, PT ;  /* 0x000000060200780c */ /* 0x000fda0003f05270 */
[----:B------:R-:W-:Y:S05]  /*1610*/  @P0 BRA `(.L_x_12973) ;  /* 0x0000000800c80947 */ /* 0x000fea0003800000 */
[----:B------:R-:W2:Y:S02]  /*1620*/  LDG.E R2, desc[UR36][R4.64] ;  /* 0x0000002404027981 */ /* 0x000ea4000c1e1900 */
[----:B--2---:R-:W0:Y:S02]  /*1630*/  F2I.S64.TRUNC R2, R2 ;  /* 0x0000000200027311 */ /* 0x004e24000020d900 */
[----:B0-----:R-:W-:Y:S01]  /*1640*/  PRMT R0, R2, 0x7610, R0 ;  /* 0x0000761002007816 */ /* 0x001fe20000000000 */
[----:B------:R-:W-:Y:S06]  /*1650*/  BRA `(.L_x_12974) ;  /* 0x0000000c000c7947 */ /* 0x000fec0003800000 */
.L_x_12978:
[----:B------:R-:W2:Y:S02]  /*1660*/  LDG.E.U16 R2, desc[UR36][R4.64] ;  /* 0x0000002404027981 */ /* 0x000ea4000c1e1500 */
[----:B--2---:R-:W-:-:S06]  /*1670*/  HADD2.F32 R2, -RZ, R2.H0_H0 ;  /* 0x20000002ff027230 */ /* 0x004fcc0000004100 */
[----:B------:R-:W0:Y:S02]  /*1680*/  F2I.S64.TRUNC R2, R2 ;  /* 0x0000000200027311 */ /* 0x000e24000020d900 */
[----:B0-----:R-:W-:Y:S01]  /*1690*/  PRMT R0, R2, 0x7610, R0 ;  /* 0x0000761002007816 */ /* 0x001fe20000000000 */
[----:B------:R-:W-:Y:S06]  /*16a0*/  BRA `(.L_x_12974) ;  /* 0x0000000800f87947 */ /* 0x000fec0003800000 */
.L_x_12977:
[----:B------:R-:W-:-:S13]  /*16b0*/  ISETP.NE.AND P0, PT, R2, 0x7, PT ;  /* 0x000000070200780c */ /* 0x000fda0003f05270 */
[----:B------:R-:W-:Y:S05]  /*16c0*/  @!P0 BRA `(.L_x_12979) ;  /* 0x0000000000348947 */ /* 0x000fea0003800000 */
        /* <DEDUP_REMOVED lines=8> */
.L_x_12980:
[----:B------:R-:W2:Y:S02]  /*1750*/  LDG.E.U16 R4, desc[UR36][R4.64] ;  /* 0x0000002404047981 */ /* 0x000ea4000c1e1500 */
[----:B--2---:R-:W-:-:S06]  /*1760*/  HADD2.F32 R2, -RZ, R4.H0_H0 ;  /* 0x20000004ff027230 */ /* 0x004fcc0000004100 */
[----:B------:R-:W0:Y:S02]  /*1770*/  F2I.S64.TRUNC R2, R2 ;  /* 0x0000000200027311 */ /* 0x000e24000020d900 */
[----:B0-----:R-:W-:Y:S01]  /*1780*/  PRMT R0, R2, 0x7610, R0 ;  /* 0x0000761002007816 */ /* 0x001fe20000000000 */
[----:B------:R-:W-:Y:S06]  /*1790*/  BRA `(.L_x_12974) ;  /* 0x0000000800bc7947 */ /* 0x000fec0003800000 */
.L_x_12979:
[----:B------:R-:W2:Y:S02]  /*17a0*/  LDG.E.64 R2, desc[UR36][R4.64] ;  /* 0x0000002404027981 */ /* 0x000ea4000c1e1b00 */
[----:B--2---:R-:W0:Y:S02]  /*17b0*/  F2I.S64.F64.TRUNC R2, R2 ;  /* 0x0000000200027311 */ /* 0x004e24000030d900 */
[----:B0-----:R-:W-:Y:S01]  /*17c0*/  PRMT R0, R2, 0x7610, R0 ;  /* 0x0000761002007816 */ /* 0x001fe20000000000 */
[----:B------:R-:W-:Y:S06]  /*17d0*/  BRA `(.L_x_12974) ;  /* 0x0000000800ac7947 */ /* 0x000fec0003800000 */
.L_x_12969:
        /* <DEDUP_REMOVED lines=12> */
.L_x_12983:
[----:B------:R-:W2:Y:S02]  /*18a0*/  LDG.E.64 R4, desc[UR36][R4.64] ;  /* 0x0000002404047981 */ /* 0x000ea4000c1e1b00 */
[----:B--2---:R-:W0:Y:S02]  /*18b0*/  F2I.S64.F64.TRUNC R2, R4 ;  /* 0x0000000400027311 */ /* 0x004e24000030d900 */
[----:B0-----:R-:W-:Y:S01]  /*18c0*/  PRMT R0, R2, 0x7610, R0 ;  /* 0x0000761002007816 */ /* 0x001fe20000000000 */
[----:B------:R-:W-:Y:S06]  /*18d0*/  BRA `(.L_x_12974) ;  /* 0x00000008006c7947 */ /* 0x000fec0003800000 */
.L_x_12982:
        /* <DEDUP_REMOVED lines=25> */
[----:B------:R-:W0:Y:S02]  /*1a70*/  F2I.S64.TRUNC R2, R3 ;  /* 0x0000000300027311 */ /* 0x000e24000020d900 */
[----:B0-----:R-:W-:Y:S01]  /*1a80*/  PRMT R0, R2, 0x7610, R0 ;  /* 0x0000761002007816 */ /* 0x001fe20000000000 */
[----:B------:R-:W-:Y:S06]  /*1a90*/  BRA `(.L_x_12974) ;  /* 0x0000000400fc7947 */ /* 0x000fec0003800000 */
.L_x_12985:
        /* <DEDUP_REMOVED lines=12> */
[----:B------:R-:W0:Y:S02]  /*1b60*/  F2I.S64.TRUNC R2, R2 ;  /* 0x0000000200027311 */ /* 0x000e24000020d900 */
[----:B0-----:R-:W-:Y:S01]  /*1b70*/  PRMT R0, R2, 0x7610, R0 ;  /* 0x0000761002007816 */ /* 0x001fe20000000000 */
[----:B------:R-:W-:Y:S06]  /*1b80*/  BRA `(.L_x_12974) ;  /* 0x0000000400c07947 */ /* 0x000fec0003800000 */
.L_x_12984:
[----:B------:R-:W2:Y:S02]  /*1b90*/  LDG.E.U16 R2, desc[UR36][R4.64] ;  /* 0x0000002404027981 */ /* 0x000ea4000c1e1500 */
[----:B--2---:R-:W-:-:S06]  /*1ba0*/  IMAD.U32 R2, R2, 0x10000, RZ ;  /* 0x0001000002027824 */ /* 0x004fcc00078e00ff */
[----:B------:R-:W0:Y:S02]  /*1bb0*/  F2I.S64.TRUNC R2, R2 ;  /* 0x0000000200027311 */ /* 0x000e24000020d900 */
[----:B0-----:R-:W-:Y:S01]  /*1bc0*/  PRMT R0, R2, 0x7610, R0 ;  /* 0x0000761002007816 */ /* 0x001fe20000000000 */
[----:B------:R-:W-:Y:S06]  /*1bd0*/  BRA `(.L_x_12974) ;  /* 0x0000000400ac7947 */ /* 0x000fec0003800000 */
.L_x_12981:
        /* <DEDUP_REMOVED lines=10> */
.L_x_12988:
        /* <DEDUP_REMOVED lines=21> */
.L_x_12992:
[----:B------:R-:W-:Y:S05]  /*1dd0*/  BSYNC B1 ;  /* 0x0000000000017941 */ /* 0x000fea0003800000 */
.L_x_12991:
[----:B------:R-:W-:Y:S01]  /*1de0*/  IMAD.SHL.U32 R2, R2, 0x100000, RZ ;  /* 0x0010000002027824 */ /* 0x000fe200078e00ff */
[----:B------:R-:W-:-:S04]  /*1df0*/  LEA R3, R0, 0x3b800000, 0x17 ;  /* 0x3b80000000037811 */ /* 0x000fc800078eb8ff */
[----:B------:R-:W-:-:S07]  /*1e00*/  LOP3.LUT R2, R3, R2, R4, 0xfe, !PT ;  /* 0x0000000203027212 */ /* 0x000fce00078efe04 */
.L_x_12990:
[----:B------:R-:W-:Y:S05]  /*1e10*/  BSYNC B0 ;  /* 0x0000000000007941 */ /* 0x000fea0003800000 */
.L_x_12989:
[----:B------:R-:W0:Y:S02]  /*1e20*/  F2I.S64.TRUNC R2, R2 ;  /* 0x0000000200027311 */ /* 0x000e24000020d900 */
[----:B0-----:R-:W-:Y:S01]  /*1e30*/  PRMT R0, R2, 0x7610, R0 ;  /* 0x0000761002007816 */ /* 0x001fe20000000000 */
[----:B------:R-:W-:Y:S06]  /*1e40*/  BRA `(.L_x_12974) ;  /* 0x0000000400107947 */ /* 0x000fec0003800000 */
.L_x_12987:
        /* <DEDUP_REMOVED lines=21> */
.L_x_12996:
[----:B------:R-:W-:Y:S05]  /*1fa0*/  BSYNC B1 ;  /* 0x0000000000017941 */ /* 0x000fea0003800000 */
.L_x_12995:
[----:B------:R-:W-:Y:S01]  /*1fb0*/  IMAD.SHL.U32 R2, R2, 0x200000, RZ ;  /* 0x0020000002027824 */ /* 0x000fe200078e00ff */
[----:B------:R-:W-:-:S04]  /*1fc0*/  LEA R3, R0, 0x37800000, 0x17 ;  /* 0x3780000000037811 */ /* 0x000fc800078eb8ff */
[----:B------:R-:W-:-:S07]  /*1fd0*/  LOP3.LUT R2, R3, R2, R4, 0xfe, !PT ;  /* 0x0000000203027212 */ /* 0x000fce00078efe04 */
.L_x_12994:
[----:B------:R-:W-:Y:S05]  /*1fe0*/  BSYNC B0 ;  /* 0x0000000000007941 */ /* 0x000fea0003800000 */
.L_x_12993:
[----:B------:R-:W0:Y:S02]  /*1ff0*/  F2I.S64.TRUNC R2, R2 ;  /* 0x0000000200027311 */ /* 0x000e24000020d900 */
[----:B0-----:R-:W-:Y:S01]  /*2000*/  PRMT R0, R2, 0x7610, R0 ;  /* 0x0000761002007816 */ /* 0x001fe20000000000 */
[----:B------:R-:W-:Y:S06]  /*2010*/  BRA `(.L_x_12974) ;  /* 0x00000000009c7947 */ /* 0x000fec0003800000 */
.L_x_12986:
        /* <DEDUP_REMOVED lines=14> */
.L_x_13000:
[----:B------:R-:W-:Y:S05]  /*2100*/  BSYNC B0 ;  /* 0x0000000000007941 */ /* 0x000fea0003800000 */
.L_x_12999:
[----:B------:R-:W0:Y:S02]  /*2110*/  F2I.S64.TRUNC R2, R2 ;  /* 0x0000000200027311 */ /* 0x000e24000020d900 */
[----:B0-----:R-:W-:Y:S01]  /*2120*/  PRMT R0, R2, 0x7610, R0 ;  /* 0x0000761002007816 */ /* 0x001fe20000000000 */
[----:B------:R-:W-:Y:S06]  /*2130*/  BRA `(.L_x_12974) ;  /* 0x0000000000547947 */ /* 0x000fec0003800000 */
.L_x_12973:
        /* <DEDUP_REMOVED lines=16> */
.L_x_13001:
[----:B------:R-:W-:Y:S01]  /*2240*/  PRMT R0, RZ, 0x7610, R0 ;  /* 0x00007610ff007816 */ /* 0x000fe20000000000 */
[----:B------:R-:W-:Y:S06]  /*2250*/  BRA `(.L_x_12974) ;  /* 0x00000000000c7947 */ /* 0x000fec0003800000 */
.L_x_12998:
[----:B------:R2:W5:Y:S01]  /*2260*/  LDG.E.U8 R0, desc[UR36][R4.64] ;  /* 0x0000002404007981 */ /* 0x000562000c1e1100 */
[----:B------:R-:W-:Y:S05]  /*2270*/  BRA `(.L_x_12974) ;  /* 0x0000000000047947 */ /* 0x000fea0003800000 */
.L_x_12997:
[----:B------:R1:W5:Y:S02]  /*2280*/  LDG.E.U8 R0, desc[UR36][R4.64] ;  /* 0x0000002404007981 */ /* 0x000364000c1e1100 */
.L_x_12974:
[----:B------:R-:W0:Y:S01]  /*2290*/  LDC.U8 R3, c[0x0][0x422] ;  /* 0x00010880ff037b82 */ /* 0x000e220000000000 */
        /* <DEDUP_REMOVED lines=18> */
.L_x_13005:
[----:B------:R0:W-:Y:S01]  /*23c0*/  STG.E.U8 desc[UR36][R16.64], R2 ;  /* 0x0000000210007986 */ /* 0x0001e2000c101124 */
[----:B------:R-:W-:Y:S05]  /*23d0*/  BRA `(.L_x_13007) ;  /* 0x0000000c00487947 */ /* 0x000fea0003800000 */
.L_x_13004:
        /* <DEDUP_REMOVED lines=9> */
.L_x_13009:
[----:B------:R0:W-:Y:S01]  /*2470*/  STG.E desc[UR36][R16.64], R2 ;  /* 0x0000000210007986 */ /* 0x0001e2000c101924 */
[----:B------:R-:W-:Y:S05]  /*2480*/  BRA `(.L_x_13007) ;  /* 0x0000000c001c7947 */ /* 0x000fea0003800000 */
.L_x_13008:
[----:B------:R0:W-:Y:S01]  /*2490*/  STG.E.U16 desc[UR36][R16.64], R2 ;  /* 0x0000000210007986 */ /* 0x0001e2000c101524 */
[----:B------:R-:W-:Y:S05]  /*24a0*/  BRA `(.L_x_13007) ;  /* 0x0000000c00147947 */ /* 0x000fea0003800000 */
.L_x_13003:
        /* <DEDUP_REMOVED lines=9> */
.L_x_13011:
[----:B------:R-:W-:-:S04]  /*2540*/  I2FP.F32.U32 R0, R2 ;  /* 0x0000000200007245 */ /* 0x000fc80000201000 */
[----:B------:R-:W-:-:S05]  /*2550*/  F2FP.F16.F32.PACK_AB R0, RZ, R0 ;  /* 0x00000000ff00723e */ /* 0x000fca00000000ff */
[----:B------:R0:W-:Y:S01]  /*2560*/  STG.E.U16 desc[UR36][R16.64], R0 ;  /* 0x0000000010007986 */ /* 0x0001e2000c101524 */
[----:B------:R-:W-:Y:S05]  /*2570*/  BRA `(.L_x_13007) ;  /* 0x0000000800e07947 */ /* 0x000fea0003800000 */
.L_x_13010:
        /* <DEDUP_REMOVED lines=10> */
.L_x_13013:
[----:B------:R-:W-:-:S04]  /*2620*/  I2FP.F32.U32 R2, R2 ;  /* 0x0000000200027245 */ /* 0x000fc80000201000 */
[----:B------:R-:W-:-:S04]  /*2630*/  F2FP.F16.F32.PACK_AB R3, RZ, R2 ;  /* 0x00000002ff03723e */ /* 0x000fc800000000ff */
[----:B------:R-:W-:-:S05]  /*2640*/  PRMT R3, R3, 0x5410, RZ ;  /* 0x0000541003037816 */ /* 0x000fca00000000ff */
[----:B------:R0:W-:Y:S01]  /*2650*/  STG.E desc[UR36][R16.64], R3 ;  /* 0x0000000310007986 */ /* 0x0001e2000c101924 */
[----:B------:R-:W-:Y:S05]  /*2660*/  BRA `(.L_x_13007) ;  /* 0x0000000800a47947 */ /* 0x000fea0003800000 */
.L_x_13012:
[----:B------:R-:W0:Y:S02]  /*2670*/  I2F.F64.U32 R2, R2 ;  /* 0x0000000200027312 */ /* 0x000e240000201800 */
[----:B0-----:R0:W-:Y:S01]  /*2680*/  STG.E.64 desc[UR36][R16.64], R2 ;  /* 0x0000000210007986 */ /* 0x0011e2000c101b24 */
[----:B------:R-:W-:Y:S05]  /*2690*/  BRA `(.L_x_13007) ;  /* 0x0000000800987947 */ /* 0x000fea0003800000 */
.L_x_13002:
        /* <DEDUP_REMOVED lines=10> */
.L_x_13016:
[----:B-1234-:R-:W0:Y:S01]  /*2740*/  I2F.F64.U32 R4, R2 ;  /* 0x0000000200047312 */ /* 0x01ee220000201800 */
[----:B------:R-:W-:-:S05]  /*2750*/  CS2R R6, SRZ ;  /* 0x0000000000067805 */ /* 0x000fca000001ff00 */
[----:B0-----:R0:W-:Y:S01]  /*2760*/  STG.E.128 desc[UR36][R16.64], R4 ;  /* 0x0000000410007986 */ /* 0x0011e2000c101d24 */
[----:B------:R-:W-:Y:S05]  /*2770*/  BRA `(.L_x_13007) ;  /* 0x0000000800607947 */ /* 0x000fea0003800000 */
.L_x_13015:
[----:B------:R-:W-:-:S13]  /*2780*/  ISETP.NE.AND P0, PT, R0, 0xf, PT ;  /* 0x0000000f0000780c */ /* 0x000fda0003f05270 */
[----:B------:R-:W-:Y:S05]  /*2790*/  @!P0 BRA `(.L_x_13017) ;  /* 0x0000000000b48947 */ /* 0x000fea0003800000 */
[----:B------:R-:W-:-:S13]  /*27a0*/  ISETP.NE.AND P0, PT, R0, 0x17, PT ;  /* 0x000000170000780c */ /* 0x000fda0003f05270 */
[----:B------:R-:W-:Y:S05]  /*27b0*/  @!P0 BRA `(.L_x_13018) ;  /* 0x0000000000548947 */ /* 0x000fea0003800000 */
[----:B------:R-:W-:-:S13]  /*27c0*/  ISETP.NE.AND P0, PT, R0, 0x18, PT ;  /* 0x000000180000780c */ /* 0x000fda0003f05270 */
[----:B------:R-:W-:Y:S05]  /*27d0*/  @P0 BRA `(.L_x_13006) ;  /* 0x0000000400f40947 */ /* 0x000fea0003800000 */
[----:B-1234-:R-:W-:Y:S01]  /*27e0*/  I2FP.F32.U32 R5, R2 ;  /* 0x0000000200057245 */ /* 0x01efe20000201000 */
        /* <DEDUP_REMOVED lines=14> */
.L_x_13020:
[----:B------:R-:W-:Y:S05]  /*28d0*/  BSYNC B0 ;  /* 0x0000000000007941 */ /* 0x000fea0003800000 */
.L_x_13019:
[----:B------:R-:W-:-:S05]  /*28e0*/  LOP3.LUT R3, R0, R3, RZ, 0xfc, !PT ;  /* 0x0000000300037212 */ /* 0x000fca00078efcff */
[----:B------:R0:W-:Y:S01]  /*28f0*/  STG.E.U8 desc[UR36][R16.64], R3 ;  /* 0x0000000310007986 */ /* 0x0001e2000c101124 */
[----:B------:R-:W-:Y:S05]  /*2900*/  BRA `(.L_x_13007) ;  /* 0x0000000400fc7947 */ /* 0x000fea0003800000 */
.L_x_13018:
        /* <DEDUP_REMOVED lines=13> */
.L_x_13022:
[----:B------:R-:W-:Y:S01]  /*29e0*/  IMAD.MOV.U32 R0, RZ, RZ, 0x7f ;  /* 0x0000007fff007424 */ /* 0x000fe200078e00ff */
[----:B------:R-:W-:-:S04]  /*29f0*/  ISETP.GT.U32.AND P0, PT, R2, 0x7f800000, PT ;  /* 0x7f8000000200780c */ /* 0x000fc80003f04070 */
[----:B------:R-:W-:-:S09]  /*2a00*/  SEL R0, R0, 0x7c, P0 ;  /* 0x0000007c00007807 */ /* 0x000fd20000000000 */
.L_x_13023:
[----:B------:R-:W-:Y:S05]  /*2a10*/  BSYNC B0 ;  /* 0x0000000000007941 */ /* 0x000fea0003800000 */
.L_x_13021:
[----:B------:R-:W-:-:S04]  /*2a20*/  LOP3.LUT R2, R3, 0x80000000, RZ, 0xc0, !PT ;  /* 0x8000000003027812 */ /* 0x000fc800078ec0ff */
[----:B------:R-:W-:-:S04]  /*2a30*/  SHF.R.U32.HI R3, RZ, 0x18, R2 ;  /* 0x00000018ff037819 */ /* 0x000fc80000011602 */
[----:B------:R-:W-:-:S05]  /*2a40*/  LOP3.LUT R3, R0, R3, RZ, 0xfc, !PT ;  /* 0x0000000300037212 */ /* 0x000fca00078efcff */
[----:B------:R0:W-:Y:S01]  /*2a50*/  STG.E.U8 desc[UR36][R16.64], R3 ;  /* 0x0000000310007986 */ /* 0x0001e2000c101124 */
[----:B------:R-:W-:Y:S05]  /*2a60*/  BRA `(.L_x_13007) ;  /* 0x0000000400a47947 */ /* 0x000fea0003800000 */
.L_x_13017:
[----:B------:R-:W-:-:S04]  /*2a70*/  I2FP.F32.U32 R0, R2 ;  /* 0x0000000200007245 */ /* 0x000fc80000201000 */
[----:B------:R-:W-:-:S05]  /*2a80*/  F2FP.BF16.F32.PACK_AB R0, RZ, R0 ;  /* 0x00000000ff00723e */ /* 0x000fca00000010ff */
[----:B------:R0:W-:Y:S01]  /*2a90*/  STG.E.U16 desc[UR36][R16.64], R0 ;  /* 0x0000000010007986 */ /* 0x0001e2000c101524 */
[----:B------:R-:W-:Y:S05]  /*2aa0*/  BRA `(.L_x_13007) ;  /* 0x0000000400947947 */ /* 0x000fea0003800000 */
.L_x_13014:
        /* <DEDUP_REMOVED lines=10> */
.L_x_13026:
        /* <DEDUP_REMOVED lines=17> */
.L_x_13029:
[----:B------:R-:W-:-:S04]  /*2c60*/  LOP3.LUT R2, R3, 0x80000000, RZ, 0xc0, !PT ;  /* 0x8000000003027812 */ /* 0x000fc800078ec0ff */
[----:B------:R-:W-:-:S04]  /*2c70*/  SHF.R.U32.HI R3, RZ, 0x18, R2 ;  /* 0x00000018ff037819 */ /* 0x000fc80000011602 */
[----:B------:R-:W-:-:S04]  /*2c80*/  LOP3.LUT R0, R0, R3, RZ, 0xfc, !PT ;  /* 0x0000000300007212 */ /* 0x000fc800078efcff */
[----:B------:R-:W-:-:S07]  /*2c90*/  PRMT R8, R0, 0x7610, R8 ;  /* 0x0000761000087816 */ /* 0x000fce0000000008 */
.L_x_13028:
[----:B------:R-:W-:Y:S05]  /*2ca0*/  BSYNC B0 ;  /* 0x0000000000007941 */ /* 0x000fea0003800000 */
.L_x_13027:
[----:B------:R0:W-:Y:S01]  /*2cb0*/  STG.E.U8 desc[UR36][R16.64], R8 ;  /* 0x0000000810007986 */ /* 0x0001e2000c101124 */
[----:B------:R-:W-:Y:S05]  /*2cc0*/  BRA `(.L_x_13007) ;  /* 0x00000004000c7947 */ /* 0x000fea0003800000 */
.L_x_13025:
        /* <DEDUP_REMOVED lines=17> */
.L_x_13032:
[----:B------:R-:W-:-:S04]  /*2de0*/  LOP3.LUT R2, R3, 0x80000000, RZ, 0xc0, !PT ;  /* 0x8000000003027812 */ /* 0x000fc800078ec0ff */
[----:B------:R-:W-:-:S04]  /*2df0*/  SHF.R.U32.HI R3, RZ, 0x18, R2 ;  /* 0x00000018ff037819 */ /* 0x000fc80000011602 */
[----:B------:R-:W-:-:S04]  /*2e00*/  LOP3.LUT R0, R0, R3, RZ, 0xfc, !PT ;  /* 0x0000000300007212 */ /* 0x000fc800078efcff */
[----:B------:R-:W-:-:S07]  /*2e10*/  PRMT R8, R0, 0x7610, R8 ;  /* 0x0000761000087816 */ /* 0x000fce0000000008 */
.L_x_13031:
[----:B------:R-:W-:Y:S05]  /*2e20*/  BSYNC B0 ;  /* 0x0000000000007941 */ /* 0x000fea0003800000 */
.L_x_13030:
[----:B------:R0:W-:Y:S01]  /*2e30*/  STG.E.U8 desc[UR36][R16.64], R8 ;  /* 0x0000000810007986 */ /* 0x0001e2000c101124 */
[----:B------:R-:W-:Y:S05]  /*2e40*/  BRA `(.L_x_13007) ;  /* 0x0000000000ac7947 */ /* 0x000fea0003800000 */
.L_x_13024:
[----:B------:R-:W-:-:S13]  /*2e50*/  ISETP.NE.AND P0, PT, R0, 0x1c, PT ;  /* 0x0000001c0000780c */ /* 0x000fda0003f05270 */
[----:B------:R-:W-:Y:S05]  /*2e60*/  @!P0 BRA `(.L_x_13033) ;  /* 0x0000000000a08947 */ /* 0x000fea0003800000 */
[----:B------:R-:W-:-:S13]  /*2e70*/  ISETP.NE.AND P0, PT, R0, 0x1d, PT ;  /* 0x0000001d0000780c */ /* 0x000fda0003f05270 */
[----:B------:R-:W-:Y:S05]  /*2e80*/  @!P0 BRA `(.L_x_13034) ;  /* 0x00000000008c8947 */ /* 0x000fea0003800000 */
[----:B------:R-:W-:-:S13]  /*2e90*/  ISETP.NE.AND P0, PT, R0, 0x2c, PT ;  /* 0x0000002c0000780c */ /* 0x000fda0003f05270 */
[----:B------:R-:W-:Y:S05]  /*2ea0*/  @P0 BRA `(.L_x_13006) ;  /* 0x0000000000400947 */ /* 0x000fea0003800000 */
[----:B------:R-:W-:-:S04]  /*2eb0*/  I2FP.F32.U32 R3, R2 ;  /* 0x0000000200037245 */ /* 0x000fc80000201000 */
[----:B-1234-:R-:W-:-:S04]  /*2ec0*/  SHF.R.U32.HI R4, RZ, 0x17, R3 ;  /* 0x00000017ff047819 */ /* 0x01efc80000011603 */
        /* <DEDUP_REMOVED lines=14> */
.L_x_13006:
[----:B------:R-:W-:Y:S01]  /*2fb0*/  MOV R2, 0x0 ;  /* 0x0000000000027802 */ /* 0x000fe20000000f00 */
[----:B------:R-:W-:Y:S01]  /*2fc0*/  ULDC.64 UR4, c[0x4][0x140] ;  /* 0x0100500000047ab9 */ /* 0x000fe20000000a00 */
[----:B------:R-:W-:Y:S01]  /*2fd0*/  ULDC.64 UR6, c[0x4][0x148] ;  /* 0x0100520000067ab9 */ /* 0x000fe20000000a00 */
[----:B-1234-:R-:W-:Y:S02]  /*2fe0*/  IMAD.U32 R4, RZ, RZ, UR4 ;  /* 0x00000004ff047e24 */ /* 0x01efe4000f8e00ff */
        /* <DEDUP_REMOVED lines=12> */
.L_x_13035:
[----:B------:R-:W-:Y:S05]  /*30b0*/  BRA `(.L_x_13007) ;  /* 0x0000000000107947 */ /* 0x000fea0003800000 */
.L_x_13034:
[----:B------:R-:W-:-:S05]  /*30c0*/  IMAD.MOV.U32 R3, RZ, RZ, RZ ;  /* 0x000000ffff037224 */ /* 0x000fca00078e00ff */
[----:B------:R0:W-:Y:S01]  /*30d0*/  STG.E.64 desc[UR36][R16.64], R2 ;  /* 0x0000000210007986 */ /* 0x0001e2000c101b24 */
[----:B------:R-:W-:Y:S05]  /*30e0*/  BRA `(.L_x_13007) ;  /* 0x0000000000047947 */ /* 0x000fea0003800000 */
.L_x_13033:
[----:B------:R0:W-:Y:S02]  /*30f0*/  STG.E desc[UR36][R16.64], R2 ;  /* 0x0000000210007986 */ /* 0x0001e4000c101924 */
.L_x_13007:
[----:B------:R-:W-:-:S04]  /*3100*/  IMAD R18, R23, 0x200, R18 ;  /* 0x0000020017127824 */ /* 0x000fc800078e0212 */
[----:B------:R-:W-:-:S07]  /*3110*/  VIADD R19, R18, 0x80 ;  /* 0x0000008012137836 */ /* 0x000fce0000000000 */
.L_x_12967:
[----:B------:R-:W-:Y:S05]  /*3120*/  BSYNC B6 ;  /* 0x0000000000067941 */ /* 0x000fea0003800000 */
.L_x_12966:
[----:B------:R-:W-:Y:S01]  /*3130*/  ULDC UR4, c[0x0][0x210] ;  /* 0x0000840000047ab9 */ /* 0x000fe20000000800 */
[----:B------:R-:W-:Y:S01]  /*3140*/  BSSY B6, `(.L_x_13036) ;  /* 0x0000309000067945 */ /* 0x000fe20003800000 */
[----:B------:R-:W-:-:S13]  /*3150*/  ISETP.GE.AND P0, PT, R19, UR4, PT ;  /* 0x0000000413007c0c */ /* 0x000fda000bf06270 */
[----:B------:R-:W-:Y:S05]  /*3160*/  @P0 BRA `(.L_x_13037) ;  /* 0x0000003000180947 */ /* 0x000fea0003800000 */
[----:B0-----:R-:W0:Y:S01]  /*3170*/  LDC R6, c[0x0][0x218] ;  /* 0x00008600ff067b82 */ /* 0x001e220000000800 */
[----:B------:R-:W-:Y:S02]  /*3180*/  IMAD.MOV.U32 R0, RZ, RZ, RZ ;  /* 0x000000ffff007224 */ /* 0x000fe400078e00ff */
[----:B------:R-:W-:Y:S01]  /*3190*/  IMAD.MOV.U32 R16, RZ, RZ, RZ ;  /* 0x000000ffff107224 */ /* 0x000fe200078e00ff */
        /* <DEDUP_REMOVED lines=18> */
[----:B-1234-:R-:W-:-:S05]  /*32c0*/  IMAD.HI.U32 R4, R3, UR7, R2 ;  /* 0x0000000703047c27 */ /* 0x01efca000f8e0002 */
        /* <DEDUP_REMOVED lines=281> */
.L_x_13038:
[----:B------:R-:W0:Y:S01]  /*4460*/  LDC.U8 R3, c[0x0][0x423] ;  /* 0x000108c0ff037b82 */ /* 0x000e220000000000 */
[----:B------:R-:W-:Y:S01]  /*4470*/  ULDC.64 UR4, c[0x0][0x410] ;  /* 0x0001040000047ab9 */ /* 0x000fe20000000a00 */
[----:B------:R-:W-:Y:S01]  /*4480*/  ULDC.64 UR6, c[0x0][0x418] ;  /* 0x0001060000067ab9 */ /* 0x000fe20000000a00 */
[----:B------:R-:W-:Y:S02]  /*4490*/  IADD3 R16, P0, R16, UR4, RZ ;  /* 0x0000000410107c10 */ /* 0x000fe4000ff1e0ff */
[----:B-1234-:R-:W-:-:S03]  /*44a0*/  IADD3 R4, P1, R0, UR6, RZ ;  /* 0x0000000600047c10 */ /* 0x01efc6000ff3e0ff */
        /* <DEDUP_REMOVED lines=15> */
.L_x_13042:
[----:B------:R0:W5:Y:S01]  /*45a0*/  LDG.E.U8 R0, desc[UR36][R4.64] ;  /* 0x0000002404007981 */ /* 0x000162000c1e1100 */
[----:B------:R-:W-:Y:S05]  /*45b0*/  BRA `(.L_x_13044) ;  /* 0x0000000c00647947 */ /* 0x000fea0003800000 */
.L_x_13041:
        /* <DEDUP_REMOVED lines=8> */
.L_x_13046:
[----:B------:R4:W5:Y:S01]  /*4640*/  LDG.E.U8 R0, desc[UR36][R4.64] ;  /* 0x0000002404007981 */ /* 0x000962000c1e1100 */
[----:B------:R-:W-:Y:S05]  /*4650*/  BRA `(.L_x_13044) ;  /* 0x0000000c003c7947 */ /* 0x000fea0003800000 */
.L_x_13045:
[----:B------:R3:W5:Y:S01]  /*4660*/  LDG.E.U16 R0, desc[UR36][R4.64] ;  /* 0x0000002404007981 */ /* 0x000762000c1e1500 */
[----:B------:R-:W-:Y:S05]  /*4670*/  BRA `(.L_x_13044) ;  /* 0x0000000c00347947 */ /* 0x000fea0003800000 */
.L_x_13040:
        /* <DEDUP_REMOVED lines=10> */
.L_x_13048:
[----:B------:R-:W2:Y:S02]  /*4720*/  LDG.E.U16 R2, desc[UR36][R4.64] ;  /* 0x0000002404027981 */ /* 0x000ea4000c1e1500 */
[----:B--2---:R-:W-:-:S06]  /*4730*/  HADD2.F32 R2, -RZ, R2.H0_H0 ;  /* 0x20000002ff027230 */ /* 0x004fcc0000004100 */
[----:B------:R-:W0:Y:S02]  /*4740*/  F2I.S64.TRUNC R2, R2 ;  /* 0x0000000200027311 */ /* 0x000e24000020d900 */
[----:B0-----:R-:W-:Y:S01]  /*4750*/  PRMT R0, R2, 0x7610, R0 ;  /* 0x0000761002007816 */ /* 0x001fe20000000000 */
[----:B------:R-:W-:Y:S06]  /*4760*/  BRA `(.L_x_13044) ;  /* 0x0000000800f87947 */ /* 0x000fec0003800000 */
.L_x_13047:
        /* <DEDUP_REMOVED lines=10> */
.L_x_13050:
[----:B------:R-:W2:Y:S02]  /*4810*/  LDG.E.U16 R4, desc[UR36][R4.64] ;  /* 0x0000002404047981 */ /* 0x000ea4000c1e1500 */
[----:B--2---:R-:W-:-:S06]  /*4820*/  HADD2.F32 R2, -RZ, R4.H0_H0 ;  /* 0x20000004ff027230 */ /* 0x004fcc0000004100 */
[----:B------:R-:W0:Y:S02]  /*4830*/  F2I.S64.TRUNC R2, R2 ;  /* 0x0000000200027311 */ /* 0x000e24000020d900 */
[----:B0-----:R-:W-:Y:S01]  /*4840*/  PRMT R0, R2, 0x7610, R0 ;  /* 0x0000761002007816 */ /* 0x001fe20000000000 */
[----:B------:R-:W-:Y:S06]  /*4850*/  BRA `(.L_x_13044) ;  /* 0x0000000800bc7947 */ /* 0x000fec0003800000 */
.L_x_13049:
[----:B------:R-:W2:Y:S02]  /*4860*/  LDG.E.64 R2, desc[UR36][R4.64] ;  /* 0x0000002404027981 */ /* 0x000ea4000c1e1b00 */
[----:B--2---:R-:W0:Y:S02]  /*4870*/  F2I.S64.F64.TRUNC R2, R2 ;  /* 0x0000000200027311 */ /* 0x004e24000030d900 */
[----:B0-----:R-:W-:Y:S01]  /*4880*/  PRMT R0, R2, 0x7610, R0 ;  /* 0x0000761002007816 */ /* 0x001fe20000000000 */
[----:B------:R-:W-:Y:S06]  /*4890*/  BRA `(.L_x_13044) ;  /* 0x0000000800ac7947 */ /* 0x000fec0003800000 */
.L_x_13039:
        /* <DEDUP_REMOVED lines=12> */
.L_x_13053:
[----:B------:R-:W2:Y:S02]  /*4960*/  LDG.E.64 R4, desc[UR36][R4.64] ;  /* 0x0000002404047981 */ /* 0x000ea4000c1e1b00 */
[----:B--2---:R-:W0:Y:S02]  /*4970*/  F2I.S64.F64.TRUNC R2, R4 ;  /* 0x0000000400027311 */ /* 0x004e24000030d900 */
[----:B0-----:R-:W-:Y:S01]  /*4980*/  PRMT R0, R2, 0x7610, R0 ;  /* 0x0000761002007816 */ /* 0x001fe20000000000 */
[----:B------:R-:W-:Y:S06]  /*4990*/  BRA `(.L_x_13044) ;  /* 0x00000008006c7947 */ /* 0x000fec0003800000 */
.L_x_13052:
        /* <DEDUP_REMOVED lines=28> */
.L_x_13055:
        /* <DEDUP_REMOVED lines=15> */
.L_x_13054:
[----:B------:R-:W2:Y:S02]  /*4c50*/  LDG.E.U16 R2, desc[UR36][R4.64] ;  /* 0x0000002404027981 */ /* 0x000ea4000c1e1500 */
[----:B--2---:R-:W-:-:S06]  /*4c60*/  IMAD.U32 R2, R2, 0x10000, RZ ;  /* 0x0001000002027824 */ /* 0x004fcc00078e00ff */
[----:B------:R-:W0:Y:S02]  /*4c70*/  F2I.S64.TRUNC R2, R2 ;  /* 0x0000000200027311 */ /* 0x000e24000020d900 */
[----:B0-----:R-:W-:Y:S01]  /*4c80*/  PRMT R0, R2, 0x7610, R0 ;  /* 0x0000761002007816 */ /* 0x001fe20000000000 */
[----:B------:R-:W-:Y:S06]  /*4c90*/  BRA `(.L_x_13044) ;  /* 0x0000000400ac7947 */ /* 0x000fec0003800000 */
.L_x_13051:
        /* <DEDUP_REMOVED lines=10> */
.L_x_13058:
        /* <DEDUP_REMOVED lines=21> */
.L_x_13062:
[----:B------:R-:W-:Y:S05]  /*4e90*/  BSYNC B1 ;  /* 0x0000000000017941 */ /* 0x000fea0003800000 */
.L_x_13061:
[----:B------:R-:W-:Y:S01]  /*4ea0*/  IMAD.SHL.U32 R2, R2, 0x100000, RZ ;  /* 0x0010000002027824 */ /* 0x000fe200078e00ff */
[----:B------:R-:W-:-:S04]  /*4eb0*/  LEA R3, R0, 0x3b800000, 0x17 ;  /* 0x3b80000000037811 */ /* 0x000fc800078eb8ff */
[----:B------:R-:W-:-:S07]  /*4ec0*/  LOP3.LUT R2, R3, R2, R4, 0xfe, !PT ;  /* 0x0000000203027212 */ /* 0x000fce00078efe04 */
.L_x_13060:
[----:B------:R-:W-:Y:S05]  /*4ed0*/  BSYNC B0 ;  /* 0x0000000000007941 */ /* 0x000fea0003800000 */
.L_x_13059:
[----:B------:R-:W0:Y:S02]  /*4ee0*/  F2I.S64.TRUNC R2, R2 ;  /* 0x0000000200027311 */ /* 0x000e24000020d900 */
[----:B0-----:R-:W-:Y:S01]  /*4ef0*/  PRMT R0, R2, 0x7610, R0 ;  /* 0x0000761002007816 */ /* 0x001fe20000000000 */
[----:B------:R-:W-:Y:S06]  /*4f00*/  BRA `(.L_x_13044) ;  /* 0x0000000400107947 */ /* 0x000fec0003800000 */
.L_x_13057:
        /* <DEDUP_REMOVED lines=21> */
.L_x_13066:
[----:B------:R-:W-:Y:S05]  /*5060*/  BSYNC B1 ;  /* 0x0000000000017941 */ /* 0x000fea0003800000 */
.L_x_13065:
[----:B------:R-:W-:Y:S01]  /*5070*/  IMAD.SHL.U32 R2, R2, 0x200000, RZ ;  /* 0x0020000002027824 */ /* 0x000fe200078e00ff */
[----:B------:R-:W-:-:S04]  /*5080*/  LEA R3, R0, 0x37800000, 0x17 ;  /* 0x3780000000037811 */ /* 0x000fc800078eb8ff */
[----:B------:R-:W-:-:S07]  /*5090*/  LOP3.LUT R2, R3, R2, R4, 0xfe, !PT ;  /* 0x0000000203027212 */ /* 0x000fce00078efe04 */
.L_x_13064:
[----:B------:R-:W-:Y:S05]  /*50a0*/  BSYNC B0 ;  /* 0x0000000000007941 */ /* 0x000fea0003800000 */
.L_x_13063:
[----:B------:R-:W0:Y:S02]  /*50b0*/  F2I.S64.TRUNC R2, R2 ;  /* 0x0000000200027311 */ /* 0x000e24000020d900 */
[----:B0-----:R-:W-:Y:S01]  /*50c0*/  PRMT R0, R2, 0x7610, R0 ;  /* 0x0000761002007816 */ /* 0x001fe20000000000 */
[----:B------:R-:W-:Y:S06]  /*50d0*/  BRA `(.L_x_13044) ;  /* 0x00000000009c7947 */ /* 0x000fec0003800000 */
.L_x_13056:
        /* <DEDUP_REMOVED lines=14> */
.L_x_13070:
[----:B------:R-:W-:Y:S05]  /*51c0*/  BSYNC B0 ;  /* 0x0000000000007941 */ /* 0x000fea0003800000 */
.L_x_13069:
[----:B------:R-:W0:Y:S02]  /*51d0*/  F2I.S64.TRUNC R2, R2 ;  /* 0x0000000200027311 */ /* 0x000e24000020d900 */
[----:B0-----:R-:W-:Y:S01]  /*51e0*/  PRMT R0, R2, 0x7610, R0 ;  /* 0x0000761002007816 */ /* 0x001fe20000000000 */
[----:B------:R-:W-:Y:S06]  /*51f0*/  BRA `(.L_x_13044) ;  /* 0x0000000000547947 */ /* 0x000fec0003800000 */
.L_x_13043:
        /* <DEDUP_REMOVED lines=16> */
.L_x_13071:
[----:B------:R-:W-:Y:S01]  /*5300*/  PRMT R0, RZ, 0x7610, R0 ;  /* 0x00007610ff007816 */ /* 0x000fe20000000000 */
[----:B------:R-:W-:Y:S06]  /*5310*/  BRA `(.L_x_13044) ;  /* 0x00000000000c7947 */ /* 0x000fec0003800000 */
.L_x_13068:
[----:B------:R2:W5:Y:S01]  /*5320*/  LDG.E.U8 R0, desc[UR36][R4.64] ;  /* 0x0000002404007981 */ /* 0x000562000c1e1100 */
[----:B------:R-:W-:Y:S05]  /*5330*/  BRA `(.L_x_13044) ;  /* 0x0000000000047947 */ /* 0x000fea0003800000 */
.L_x_13067:
[----:B------:R1:W5:Y:S02]  /*5340*/  LDG.E.U8 R0, desc[UR36][R4.64] ;  /* 0x0000002404007981 */ /* 0x000364000c1e1100 */
.L_x_13044:
        /* <DEDUP_REMOVED lines=19> */
.L_x_13075:
[----:B------:R0:W-:Y:S01]  /*5480*/  STG.E.U8 desc[UR36][R16.64], R2 ;  /* 0x0000000210007986 */ /* 0x0001e2000c101124 */
[----:B------:R-:W-:Y:S05]  /*5490*/  BRA `(.L_x_13077) ;  /* 0x0000000c00487947 */ /* 0x000fea0003800000 */
.L_x_13074:
        /* <DEDUP_REMOVED lines=9> */
.L_x_13079:
[----:B------:R0:W-:Y:S01]  /*5530*/  STG.E desc[UR36][R16.64], R2 ;  /* 0x0000000210007986 */ /* 0x0001e2000c101924 */
[----:B------:R-:W-:Y:S05]  /*5540*/  BRA `(.L_x_13077) ;  /* 0x0000000c001c7947 */ /* 0x000fea0003800000 */
.L_x_13078:
[----:B------:R0:W-:Y:S01]  /*5550*/  STG.E.U16 desc[UR36][R16.64], R2 ;  /* 0x0000000210007986 */ /* 0x0001e2000c101524 */
[----:B------:R-:W-:Y:S05]  /*5560*/  BRA `(.L_x_13077) ;  /* 0x0000000c00147947 */ /* 0x000fea0003800000 */
.L_x_13073:
        /* <DEDUP_REMOVED lines=9> */
.L_x_13081:
[----:B------:R-:W-:-:S04]  /*5600*/  I2FP.F32.U32 R0, R2 ;  /* 0x0000000200007245 */ /* 0x000fc80000201000 */
[----:B------:R-:W-:-:S05]  /*5610*/  F2FP.F16.F32.PACK_AB R0, RZ, R0 ;  /* 0x00000000ff00723e */ /* 0x000fca00000000ff */
[----:B------:R0:W-:Y:S01]  /*5620*/  STG.E.U16 desc[UR36][R16.64], R0 ;  /* 0x0000000010007986 */ /* 0x0001e2000c101524 */
[----:B------:R-:W-:Y:S05]  /*5630*/  BRA `(.L_x_13077) ;  /* 0x0000000800e07947 */ /* 0x000fea0003800000 */
.L_x_13080:
        /* <DEDUP_REMOVED lines=10> */
.L_x_13083:
[----:B------:R-:W-:-:S04]  /*56e0*/  I2FP.F32.U32 R2, R2 ;  /* 0x0000000200027245 */ /* 0x000fc80000201000 */
[----:B------:R-:W-:-:S04]  /*56f0*/  F2FP.F16.F32.PACK_AB R3, RZ, R2 ;  /* 0x00000002ff03723e */ /* 0x000fc800000000ff */
[----:B------:R-:W-:-:S05]  /*5700*/  PRMT R3, R3, 0x5410, RZ ;  /* 0x0000541003037816 */ /* 0x000fca00000000ff */
[----:B------:R0:W-:Y:S01]  /*5710*/  STG.E desc[UR36][R16.64], R3 ;  /* 0x0000000310007986 */ /* 0x0001e2000c101924 */
[----:B------:R-:W-:Y:S05]  /*5720*/  BRA `(.L_x_13077) ;  /* 0x0000000800a47947 */ /* 0x000fea0003800000 */
.L_x_13082:
[----:B------:R-:W0:Y:S02]  /*5730*/  I2F.F64.U32 R2, R2 ;  /* 0x0000000200027312 */ /* 0x000e240000201800 */
[----:B0-----:R0:W-:Y:S01]  /*5740*/  STG.E.64 desc[UR36][R16.64], R2 ;  /* 0x0000000210007986 */ /* 0x0011e2000c101b24 */
[----:B------:R-:W-:Y:S05]  /*5750*/  BRA `(.L_x_13077) ;  /* 0x0000000800987947 */ /* 0x000fea0003800000 */
.L_x_13072:
        /* <DEDUP_REMOVED lines=10> */
.L_x_13086:
[----:B-1234-:R-:W0:Y:S01]  /*5800*/  I2F.F64.U32 R4, R2 ;  /* 0x0000000200047312 */ /* 0x01ee220000201800 */
[----:B------:R-:W-:-:S05]  /*5810*/  CS2R R6, SRZ ;  /* 0x0000000000067805 */ /* 0x000fca000001ff00 */
[----:B0-----:R0:W-:Y:S01]  /*5820*/  STG.E.128 desc[UR36][R16.64], R4 ;  /* 0x0000000410007986 */ /* 0x0011e2000c101d24 */
[----:B------:R-:W-:Y:S05]  /*5830*/  BRA `(.L_x_13077) ;  /* 0x0000000800607947 */ /* 0x000fea0003800000 */
.L_x_13085:
        /* <DEDUP_REMOVED lines=21> */
.L_x_13090:
[----:B------:R-:W-:Y:S05]  /*5990*/  BSYNC B0 ;  /* 0x0000000000007941 */ /* 0x000fea0003800000 */
.L_x_13089:
[----:B------:R-:W-:-:S05]  /*59a0*/  LOP3.LUT R3, R0, R3, RZ, 0xfc, !PT ;  /* 0x0000000300037212 */ /* 0x000fca00078efcff */
[----:B------:R0:W-:Y:S01]  /*59b0*/  STG.E.U8 desc[UR36][R16.64], R3 ;  /* 0x0000000310007986 */ /* 0x0001e2000c101124 */
[----:B------:R-:W-:Y:S05]  /*59c0*/  BRA `(.L_x_13077) ;  /* 0x0000000400fc7947 */ /* 0x000fea0003800000 */
.L_x_13088:
        /* <DEDUP_REMOVED lines=13> */
.L_x_13092:
[----:B------:R-:W-:Y:S01]  /*5aa0*/  IMAD.MOV.U32 R0, RZ, RZ, 0x7f ;  /* 0x0000007fff007424 */ /* 0x000fe200078e00ff */
[----:B------:R-:W-:-:S04]  /*5ab0*/  ISETP.GT.U32.AND P0, PT, R2, 0x7f800000, PT ;  /* 0x7f8000000200780c */ /* 0x000fc80003f04070 */
[----:B------:R-:W-:-:S09]  /*5ac0*/  SEL R0, R0, 0x7c, P0 ;  /* 0x0000007c00007807 */ /* 0x000fd20000000000 */
.L_x_13093:
[----:B------:R-:W-:Y:S05]  /*5ad0*/  BSYNC B0 ;  /* 0x0000000000007941 */ /* 0x000fea0003800000 */
.L_x_13091:
[----:B------:R-:W-:-:S04]  /*5ae0*/  LOP3.LUT R2, R3, 0x80000000, RZ, 0xc0, !PT ;  /* 0x8000000003027812 */ /* 0x000fc800078ec0ff */
[----:B------:R-:W-:-:S04]  /*5af0*/  SHF.R.U32.HI R3, RZ, 0x18, R2 ;  /* 0x00000018ff037819 */ /* 0x000fc80000011602 */
[----:B------:R-:W-:-:S05]  /*5b00*/  LOP3.LUT R3, R0, R3, RZ, 0xfc, !PT ;  /* 0x0000000300037212 */ /* 0x000fca00078efcff */
[----:B------:R0:W-:Y:S01]  /*5b10*/  STG.E.U8 desc[UR36][R16.64], R3 ;  /* 0x0000000310007986 */ /* 0x0001e2000c101124 */
[----:B------:R-:W-:Y:S05]  /*5b20*/  BRA `(.L_x_13077) ;  /* 0x0000000400a47947 */ /* 0x000fea0003800000 */
.L_x_13087:
[----:B------:R-:W-:-:S04]  /*5b30*/  I2FP.F32.U32 R0, R2 ;  /* 0x0000000200007245 */ /* 0x000fc80000201000 */
[----:B------:R-:W-:-:S05]  /*5b40*/  F2FP.BF16.F32.PACK_AB R0, RZ, R0 ;  /* 0x00000000ff00723e */ /* 0x000fca00000010ff */
[----:B------:R0:W-:Y:S01]  /*5b50*/  STG.E.U16 desc[UR36][R16.64], R0 ;  /* 0x0000000010007986 */ /* 0x0001e2000c101524 */
[----:B------:R-:W-:Y:S05]  /*5b60*/  BRA `(.L_x_13077) ;  /* 0x0000000400947947 */ /* 0x000fea0003800000 */
.L_x_13084:
        /* <DEDUP_REMOVED lines=10> */
.L_x_13096:
        /* <DEDUP_REMOVED lines=17> */
.L_x_13099:
[----:B------:R-:W-:-:S04]  /*5d20*/  LOP3.LUT R2, R3, 0x80000000, RZ, 0xc0, !PT ;  /* 0x8000000003027812 */ /* 0x000fc800078ec0ff */
[----:B------:R-:W-:-:S04]  /*5d30*/  SHF.R.U32.HI R3, RZ, 0x18, R2 ;  /* 0x00000018ff037819 */ /* 0x000fc80000011602 */
[----:B------:R-:W-:-:S04]  /*5d40*/  LOP3.LUT R0, R0, R3, RZ, 0xfc, !PT ;  /* 0x0000000300007212 */ /* 0x000fc800078efcff */
[----:B------:R-:W-:-:S07]  /*5d50*/  PRMT R8, R0, 0x7610, R8 ;  /* 0x0000761000087816 */ /* 0x000fce0000000008 */
.L_x_13098:
[----:B------:R-:W-:Y:S05]  /*5d60*/  BSYNC B0 ;  /* 0x0000000000007941 */ /* 0x000fea0003800000 */
.L_x_13097:
[----:B------:R0:W-:Y:S01]  /*5d70*/  STG.E.U8 desc[UR36][R16.64], R8 ;  /* 0x0000000810007986 */ /* 0x0001e2000c101124 */
[----:B------:R-:W-:Y:S05]  /*5d80*/  BRA `(.L_x_13077) ;  /* 0x00000004000c7947 */ /* 0x000fea0003800000 */
.L_x_13095:
        /* <DEDUP_REMOVED lines=17> */
.L_x_13102:
[----:B------:R-:W-:-:S04]  /*5ea0*/  LOP3.LUT R2, R3, 0x80000000, RZ, 0xc0, !PT ;  /* 0x8000000003027812 */ /* 0x000fc800078ec0ff */
[----:B------:R-:W-:-:S04]  /*5eb0*/  SHF.R.U32.HI R3, RZ, 0x18, R2 ;  /* 0x00000018ff037819 */ /* 0x000fc80000011602 */
[----:B------:R-:W-:-:S04]  /*5ec0*/  LOP3.LUT R0, R0, R3, RZ, 0xfc, !PT ;  /* 0x0000000300007212 */ /* 0x000fc800078efcff */
[----:B------:R-:W-:-:S07]  /*5ed0*/  PRMT R8, R0, 0x7610, R8 ;  /* 0x0000761000087816 */ /* 0x000fce0000000008 */
.L_x_13101:
[----:B------:R-:W-:Y:S05]  /*5ee0*/  BSYNC B0 ;  /* 0x0000000000007941 */ /* 0x000fea0003800000 */
.L_x_13100:
[----:B------:R0:W-:Y:S01]  /*5ef0*/  STG.E.U8 desc[UR36][R16.64], R8 ;  /* 0x0000000810007986 */ /* 0x0001e2000c101124 */
[----:B------:R-:W-:Y:S05]  /*5f00*/  BRA `(.L_x_13077) ;  /* 0x0000000000ac7947 */ /* 0x000fea0003800000 */
.L_x_13094:
        /* <DEDUP_REMOVED lines=22> */
.L_x_13076:
[----:B------:R-:W-:Y:S01]  /*6070*/  MOV R0, 0x0 ;  /* 0x0000000000007802 */ /* 0x000fe20000000f00 */
[----:B------:R-:W-:Y:S01]  /*6080*/  ULDC.64 UR4, c[0x4][0x140] ;  /* 0x0100500000047ab9 */ /* 0x000fe20000000a00 */
[----:B------:R-:W-:Y:S01]  /*6090*/  ULDC.64 UR6, c[0x4][0x10] ;  /* 0x0100040000067ab9 */ /* 0x000fe20000000a00 */
[----:B-1234-:R-:W-:Y:S01]  /*60a0*/  IMAD.U32 R4, RZ, RZ, UR4 ;  /* 0x00000004ff047e24 */ /* 0x01efe2000f8e00ff */
        /* <DEDUP_REMOVED lines=12> */
.L_x_13105:
[----:B------:R-:W-:Y:S05]  /*6170*/  BRA `(.L_x_13077) ;  /* 0x0000000000107947 */ /* 0x000fea0003800000 */
.L_x_13104:
[----:B------:R-:W-:-:S05]  /*6180*/  IMAD.MOV.U32 R3, RZ, RZ, RZ ;  /* 0x000000ffff037224 */ /* 0x000fca00078e00ff */
[----:B------:R0:W-:Y:S01]  /*6190*/  STG.E.64 desc[UR36][R16.64], R2 ;  /* 0x0000000210007986 */ /* 0x0001e2000c101b24 */
[----:B------:R-:W-:Y:S05]  /*61a0*/  BRA `(.L_x_13077) ;  /* 0x0000000000047947 */ /* 0x000fea0003800000 */
.L_x_13103:
[----:B------:R0:W-:Y:S02]  /*61b0*/  STG.E desc[UR36][R16.64], R2 ;  /* 0x0000000210007986 */ /* 0x0001e4000c101924 */
.L_x_13077:
[----:B------:R-:W-:-:S07]  /*61c0*/  VIADD R19, R19, 0x80 ;  /* 0x0000008013137836 */ /* 0x000fce0000000000 */
.L_x_13037:
[----:B------:R-:W-:Y:S05]  /*61d0*/  BSYNC B6 ;  /* 0x0000000000067941 */ /* 0x000fea0003800000 */
.L_x_13036:
        /* <DEDUP_REMOVED lines=307> */
.L_x_13108:
        /* <DEDUP_REMOVED lines=20> */
.L_x_13112:
[----:B------:R0:W5:Y:S01]  /*7650*/  LDG.E.U8 R0, desc[UR36][R4.64] ;  /* 0x0000002404007981 */ /* 0x000162000c1e1100 */
[----:B------:R-:W-:Y:S05]  /*7660*/  BRA `(.L_x_13114) ;  /* 0x0000000c00647947 */ /* 0x000fea0003800000 */
.L_x_13111:
        /* <DEDUP_REMOVED lines=8> */
.L_x_13116:
[----:B------:R4:W5:Y:S01]  /*76f0*/  LDG.E.U8 R0, desc[UR36][R4.64] ;  /* 0x0000002404007981 */ /* 0x000962000c1e1100 */
[----:B------:R-:W-:Y:S05]  /*7700*/  BRA `(.L_x_13114) ;  /* 0x0000000c003c7947 */ /* 0x000fea0003800000 */
.L_x_13115:
[----:B------:R3:W5:Y:S01]  /*7710*/  LDG.E.U16 R0, desc[UR36][R4.64] ;  /* 0x0000002404007981 */ /* 0x000762000c1e1500 */
[----:B------:R-:W-:Y:S05]  /*7720*/  BRA `(.L_x_13114) ;  /* 0x0000000c00347947 */ /* 0x000fea0003800000 */
.L_x_13110:
        /* <DEDUP_REMOVED lines=10> */
.L_x_13118:
[----:B------:R-:W2:Y:S02]  /*77d0*/  LDG.E.U16 R2, desc[UR36][R4.64] ;  /* 0x0000002404027981 */ /* 0x000ea4000c1e1500 */
[----:B--2---:R-:W-:-:S06]  /*77e0*/  HADD2.F32 R2, -RZ, R2.H0_H0 ;  /* 0x20000002ff027230 */ /* 0x004fcc0000004100 */
[----:B------:R-:W0:Y:S02]  /*77f0*/  F2I.S64.TRUNC R2, R2 ;  /* 0x0000000200027311 */ /* 0x000e24000020d900 */
[----:B0-----:R-:W-:Y:S01]  /*7800*/  PRMT R0, R2, 0x7610, R0 ;  /* 0x0000761002007816 */ /* 0x001fe20000000000 */
[----:B------:R-:W-:Y:S06]  /*7810*/  BRA `(.L_x_13114) ;  /* 0x0000000800f87947 */ /* 0x000fec0003800000 */
.L_x_13117:
        /* <DEDUP_REMOVED lines=10> */
.L_x_13120:
[----:B------:R-:W2:Y:S02]  /*78c0*/  LDG.E.U16 R4, desc[UR36][R4.64] ;  /* 0x0000002404047981 */ /* 0x000ea4000c1e1500 */
[----:B--2---:R-:W-:-:S06]  /*78d0*/  HADD2.F32 R2, -RZ, R4.H0_H0 ;  /* 0x20000004ff027230 */ /* 0x004fcc0000004100 */
[----:B------:R-:W0:Y:S02]  /*78e0*/  F2I.S64.TRUNC R2, R2 ;  /* 0x0000000200027311 */ /* 0x000e24000020d900 */
[----:B0-----:R-:W-:Y:S01]  /*78f0*/  PRMT R0, R2, 0x7610, R0 ;  /* 0x0000761002007816 */ /* 0x001fe20000000000 */
[----:B------:R-:W-:Y:S06]  /*7900*/  BRA `(.L_x_13114) ;  /* 0x0000000800bc7947 */ /* 0x000fec0003800000 */
.L_x_13119:
[----:B------:R-:W2:Y:S02]  /*7910*/  LDG.E.64 R2, desc[UR36][R4.64] ;  /* 0x0000002404027981 */ /* 0x000ea4000c1e1b00 */
[----:B--2---:R-:W0:Y:S02]  /*7920*/  F2I.S64.F64.TRUNC R2, R2 ;  /* 0x0000000200027311 */ /* 0x004e24000030d900 */
[----:B0-----:R-:W-:Y:S01]  /*7930*/  PRMT R0, R2, 0x7610, R0 ;  /* 0x0000761002007816 */ /* 0x001fe20000000000 */
[----:B------:R-:W-:Y:S06]  /*7940*/  BRA `(.L_x_13114) ;  /* 0x0000000800ac7947 */ /* 0x000fec0003800000 */
.L_x_13109:
        /* <DEDUP_REMOVED lines=12> */
.L_x_13123:
[----:B------:R-:W2:Y:S02]  /*7a10*/  LDG.E.64 R4, desc[UR36][R4.64] ;  /* 0x0000002404047981 */ /* 0x000ea4000c1e1b00 */
[----:B--2---:R-:W0:Y:S02]  /*7a20*/  F2I.S64.F64.TRUNC R2, R4 ;  /* 0x0000000400027311 */ /* 0x004e24000030d900 */
[----:B0-----:R-:W-:Y:S01]  /*7a30*/  PRMT R0, R2, 0x7610, R0 ;  /* 0x0000761002007816 */ /* 0x001fe20000000000 */
[----:B------:R-:W-:Y:S06]  /*7a40*/  BRA `(.L_x_13114) ;  /* 0x00000008006c7947 */ /* 0x000fec0003800000 */
.L_x_13122:
        /* <DEDUP_REMOVED lines=28> */
.L_x_13125:
        /* <DEDUP_REMOVED lines=15> */
.L_x_13124:
[----:B------:R-:W2:Y:S02]  /*7d00*/  LDG.E.U16 R2, desc[UR36][R4.64] ;  /* 0x0000002404027981 */ /* 0x000ea4000c1e1500 */
[----:B--2---:R-:W-:-:S06]  /*7d10*/  IMAD.U32 R2, R2, 0x10000, RZ ;  /* 0x0001000002027824 */ /* 0x004fcc00078e00ff */
[----:B------:R-:W0:Y:S02]  /*7d20*/  F2I.S64.TRUNC R2, R2 ;  /* 0x0000000200027311 */ /* 0x000e24000020d900 */
[----:B0-----:R-:W-:Y:S01]  /*7d30*/  PRMT R0, R2, 0x7610, R0 ;  /* 0x0000761002007816 */ /* 0x001fe20000000000 */
[----:B------:R-:W-:Y:S06]  /*7d40*/  BRA `(.L_x_13114) ;  /* 0x0000000400ac7947 */ /* 0x000fec0003800000 */
.L_x_13121:
        /* <DEDUP_REMOVED lines=10> */
.L_x_13128:
        /* <DEDUP_REMOVED lines=21> */
.L_x_13132:
[----:B------:R-:W-:Y:S05]  /*7f40*/  BSYNC B1 ;  /* 0x0000000000017941 */ /* 0x000fea0003800000 */
.L_x_13131:
[----:B------:R-:W-:Y:S01]  /*7f50*/  IMAD.SHL.U32 R2, R2, 0x100000, RZ ;  /* 0x0010000002027824 */ /* 0x000fe200078e00ff */
[----:B------:R-:W-:-:S04]  /*7f60*/  LEA R3, R0, 0x3b800000, 0x17 ;  /* 0x3b80000000037811 */ /* 0x000fc800078eb8ff */
[----:B------:R-:W-:-:S07]  /*7f70*/  LOP3.LUT R2, R3, R2, R4, 0xfe, !PT ;  /* 0x0000000203027212 */ /* 0x000fce00078efe04 */
.L_x_13130:
[----:B------:R-:W-:Y:S05]  /*7f80*/  BSYNC B0 ;  /* 0x0000000000007941 */ /* 0x000fea0003800000 */
.L_x_13129:
[----:B------:R-:W0:Y:S02]  /*7f90*/  F2I.S64.TRUNC R2, R2 ;  /* 0x0000000200027311 */ /* 0x000e24000020d900 */
[----:B0-----:R-:W-:Y:S01]  /*7fa0*/  PRMT R0, R2, 0x7610, R0 ;  /* 0x0000761002007816 */ /* 0x001fe20000000000 */
[----:B------:R-:W-:Y:S06]  /*7fb0*/  BRA `(.L_x_13114) ;  /* 0x0000000400107947 */ /* 0x000fec0003800000 */
.L_x_13127:
        /* <DEDUP_REMOVED lines=21> */
.L_x_13136:
[----:B------:R-:W-:Y:S05]  /*8110*/  BSYNC B1 ;  /* 0x0000000000017941 */ /* 0x000fea0003800000 */
.L_x_13135:
[----:B------:R-:W-:Y:S01]  /*8120*/  IMAD.SHL.U32 R2, R2, 0x200000, RZ ;  /* 0x0020000002027824 */ /* 0x000fe200078e00ff */
[----:B------:R-:W-:-:S04]  /*8130*/  LEA R3, R0, 0x37800000, 0x17 ;  /* 0x3780000000037811 */ /* 0x000fc800078eb8ff */
[----:B------:R-:W-:-:S07]  /*8140*/  LOP3.LUT R2, R3, R2, R4, 0xfe, !PT ;  /* 0x0000000203027212 */ /* 0x000fce00078efe04 */
.L_x_13134:
[----:B------:R-:W-:Y:S05]  /*8150*/  BSYNC B0 ;  /* 0x0000000000007941 */ /* 0x000fea0003800000 */
.L_x_13133:
[----:B------:R-:W0:Y:S02]  /*8160*/  F2I.S64.TRUNC R2, R2 ;  /* 0x0000000200027311 */ /* 0x000e24000020d900 */
[----:B0-----:R-:W-:Y:S01]  /*8170*/  PRMT R0, R2, 0x7610, R0 ;  /* 0x0000761002007816 */ /* 0x001fe20000000000 */
[----:B------:R-:W-:Y:S06]  /*8180*/  BRA `(.L_x_13114) ;  /* 0x00000000009c7947 */ /* 0x000fec0003800000 */
.L_x_13126:
        /* <DEDUP_REMOVED lines=14> */
.L_x_13140:
[----:B------:R-:W-:Y:S05]  /*8270*/  BSYNC B0 ;  /* 0x0000000000007941 */ /* 0x000fea0003800000 */
.L_x_13139:
[----:B------:R-:W0:Y:S02]  /*8280*/  F2I.S64.TRUNC R2, R2 ;  /* 0x0000000200027311 */ /* 0x000e24000020d900 */
[----:B0-----:R-:W-:Y:S01]  /*8290*/  PRMT R0, R2, 0x7610, R0 ;  /* 0x0000761002007816 */ /* 0x001fe20000000000 */
[----:B------:R-:W-:Y:S06]  /*82a0*/  BRA `(.L_x_13114) ;  /* 0x0000000000547947 */ /* 0x000fec0003800000 */
.L_x_13113:
        /* <DEDUP_REMOVED lines=16> */
.L_x_13141:
[----:B------:R-:W-:Y:S01]  /*83b0*/  PRMT R0, RZ, 0x7610, R0 ;  /* 0x00007610ff007816 */ /* 0x000fe20000000000 */
[----:B------:R-:W-:Y:S06]  /*83c0*/  BRA `(.L_x_13114) ;  /* 0x00000000000c7947 */ /* 0x000fec0003800000 */
.L_x_13138:
[----:B------:R1:W5:Y:S01]  /*83d0*/  LDG.E.U8 R0, desc[UR36][R4.64] ;  /* 0x0000002404007981 */ /* 0x000362000c1e1100 */
[----:B------:R-:W-:Y:S05]  /*83e0*/  BRA `(.L_x_13114) ;  /* 0x0000000000047947 */ /* 0x000fea0003800000 */
.L_x_13137:
[----:B------:R2:W5:Y:S02]  /*83f0*/  LDG.E.U8 R0, desc[UR36][R4.64] ;  /* 0x0000002404007981 */ /* 0x000564000c1e1100 */
.L_x_13114:
        /* <DEDUP_REMOVED lines=19> */
.L_x_13145:
[----:B------:R0:W-:Y:S01]  /*8530*/  STG.E.U8 desc[UR36][R16.64], R2 ;  /* 0x0000000210007986 */ /* 0x0001e2000c101124 */
[----:B------:R-:W-:Y:S05]  /*8540*/  BRA `(.L_x_13147) ;  /* 0x0000000c00487947 */ /* 0x000fea0003800000 */
.L_x_13144:
        /* <DEDUP_REMOVED lines=9> */
.L_x_13149:
[----:B------:R0:W-:Y:S01]  /*85e0*/  STG.E desc[UR36][R16.64], R2 ;  /* 0x0000000210007986 */ /* 0x0001e2000c101924 */
[----:B------:R-:W-:Y:S05]  /*85f0*/  BRA `(.L_x_13147) ;  /* 0x0000000c001c7947 */ /* 0x000fea0003800000 */
.L_x_13148:
[----:B------:R0:W-:Y:S01]  /*8600*/  STG.E.U16 desc[UR36][R16.64], R2 ;  /* 0x0000000210007986 */ /* 0x0001e2000c101524 */
[----:B------:R-:W-:Y:S05]  /*8610*/  BRA `(.L_x_13147) ;  /* 0x0000000c00147947 */ /* 0x000fea0003800000 */
.L_x_13143:
        /* <DEDUP_REMOVED lines=9> */
.L_x_13151:
[----:B------:R-:W-:-:S04]  /*86b0*/  I2FP.F32.U32 R0, R2 ;  /* 0x0000000200007245 */ /* 0x000fc80000201000 */
[----:B------:R-:W-:-:S05]  /*86c0*/  F2FP.F16.F32.PACK_AB R0, RZ, R0 ;  /* 0x00000000ff00723e */ /* 0x000fca00000000ff */
[----:B------:R0:W-:Y:S01]  /*86d0*/  STG.E.U16 desc[UR36][R16.64], R0 ;  /* 0x0000000010007986 */ /* 0x0001e2000c101524 */
[----:B------:R-:W-:Y:S05]  /*86e0*/  BRA `(.L_x_13147) ;  /* 0x0000000800e07947 */ /* 0x000fea0003800000 */
.L_x_13150:
        /* <DEDUP_REMOVED lines=10> */
.L_x_13153:
[----:B------:R-:W-:-:S04]  /*8790*/  I2FP.F32.U32 R2, R2 ;  /* 0x0000000200027245 */ /* 0x000fc80000201000 */
[----:B------:R-:W-:-:S04]  /*87a0*/  F2FP.F16.F32.PACK_AB R3, RZ, R2 ;  /* 0x00000002ff03723e */ /* 0x000fc800000000ff */
[----:B------:R-:W-:-:S05]  /*87b0*/  PRMT R3, R3, 0x5410, RZ ;  /* 0x0000541003037816 */ /* 0x000fca00000000ff */
[----:B------:R0:W-:Y:S01]  /*87c0*/  STG.E desc[UR36][R16.64], R3 ;  /* 0x0000000310007986 */ /* 0x0001e2000c101924 */
[----:B------:R-:W-:Y:S05]  /*87d0*/  BRA `(.L_x_13147) ;  /* 0x0000000800a47947 */ /* 0x000fea0003800000 */
.L_x_13152:
[----:B------:R-:W0:Y:S02]  /*87e0*/  I2F.F64.U32 R2, R2 ;  /* 0x0000000200027312 */ /* 0x000e240000201800 */
[----:B0-----:R0:W-:Y:S01]  /*87f0*/  STG.E.64 desc[UR36][R16.64], R2 ;  /* 0x0000000210007986 */ /* 0x0011e2000c101b24 */
[----:B------:R-:W-:Y:S05]  /*8800*/  BRA `(.L_x_13147) ;  /* 0x0000000800987947 */ /* 0x000fea0003800000 */
.L_x_13142:
        /* <DEDUP_REMOVED lines=10> */
.L_x_13156:
[----:B-1234-:R-:W0:Y:S01]  /*88b0*/  I2F.F64.U32 R4, R2 ;  /* 0x0000000200047312 */ /* 0x01ee220000201800 */
[----:B------:R-:W-:-:S05]  /*88c0*/  CS2R R6, SRZ ;  /* 0x0000000000067805 */ /* 0x000fca000001ff00 */
[----:B0-----:R0:W-:Y:S01]  /*88d0*/  STG.E.128 desc[UR36][R16.64], R4 ;  /* 0x0000000410007986 */ /* 0x0011e2000c101d24 */
[----:B------:R-:W-:Y:S05]  /*88e0*/  BRA `(.L_x_13147) ;  /* 0x0000000800607947 */ /* 0x000fea0003800000 */
.L_x_13155:
        /* <DEDUP_REMOVED lines=21> */
.L_x_13160:
[----:B------:R-:W-:Y:S05]  /*8a40*/  BSYNC B0 ;  /* 0x0000000000007941 */ /* 0x000fea0003800000 */
.L_x_13159:
[----:B------:R-:W-:-:S05]  /*8a50*/  LOP3.LUT R3, R0, R3, RZ, 0xfc, !PT ;  /* 0x0000000300037212 */ /* 0x000fca00078efcff */
[----:B------:R0:W-:Y:S01]  /*8a60*/  STG.E.U8 desc[UR36][R16.64], R3 ;  /* 0x0000000310007986 */ /* 0x0001e2000c101124 */
[----:B------:R-:W-:Y:S05]  /*8a70*/  BRA `(.L_x_13147) ;  /* 0x0000000400fc7947 */ /* 0x000fea0003800000 */
.L_x_13158:
        /* <DEDUP_REMOVED lines=13> */
.L_x_13162:
[----:B------:R-:W-:Y:S01]  /*8b50*/  IMAD.MOV.U32 R0, RZ, RZ, 0x7f ;  /* 0x0000007fff007424 */ /* 0x000fe200078e00ff */
[----:B------:R-:W-:-:S04]  /*8b60*/  ISETP.GT.U32.AND P0, PT, R2, 0x7f800000, PT ;  /* 0x7f8000000200780c */ /* 0x000fc80003f04070 */
[----:B------:R-:W-:-:S09]  /*8b70*/  SEL R0, R0, 0x7c, P0 ;  /* 0x0000007c00007807 */ /* 0x000fd20000000000 */
.L_x_13163:
[----:B------:R-:W-:Y:S05]  /*8b80*/  BSYNC B0 ;  /* 0x0000000000007941 */ /* 0x000fea0003800000 */
.L_x_13161:
[----:B------:R-:W-:-:S04]  /*8b90*/  LOP3.LUT R2, R3, 0x80000000, RZ, 0xc0, !PT ;  /* 0x8000000003027812 */ /* 0x000fc800078ec0ff */
[----:B------:R-:W-:-:S04]  /*8ba0*/  SHF.R.U32.HI R3, RZ, 0x18, R2 ;  /* 0x00000018ff037819 */ /* 0x000fc80000011602 */
[----:B------:R-:W-:-:S05]  /*8bb0*/  LOP3.LUT R3, R0, R3, RZ, 0xfc, !PT ;  /* 0x0000000300037212 */ /* 0x000fca00078efcff */
[----:B------:R0:W-:Y:S01]  /*8bc0*/  STG.E.U8 desc[UR36][R16.64], R3 ;  /* 0x0000000310007986 */ /* 0x0001e2000c101124 */
[----:B------:R-:W-:Y:S05]  /*8bd0*/  BRA `(.L_x_13147) ;  /* 0x0000000400a47947 */ /* 0x000fea0003800000 */
.L_x_13157:
[----:B------:R-:W-:-:S04]  /*8be0*/  I2FP.F32.U32 R0, R2 ;  /* 0x0000000200007245 */ /* 0x000fc80000201000 */
[----:B------:R-:W-:-:S05]  /*8bf0*/  F2FP.BF16.F32.PACK_AB R0, RZ, R0 ;  /* 0x00000000ff00723e */ /* 0x000fca00000010ff */
[----:B------:R0:W-:Y:S01]  /*8c00*/  STG.E.U16 desc[UR36][R16.64], R0 ;  /* 0x0000000010007986 */ /* 0x0001e2000c101524 */
[----:B------:R-:W-:Y:S05]  /*8c10*/  BRA `(.L_x_13147) ;  /* 0x0000000400947947 */ /* 0x000fea0003800000 */
.L_x_13154:
        /* <DEDUP_REMOVED lines=10> */
.L_x_13166:
        /* <DEDUP_REMOVED lines=17> */
.L_x_13169:
[----:B------:R-:W-:-:S04]  /*8dd0*/  LOP3.LUT R2, R3, 0x80000000, RZ, 0xc0, !PT ;  /* 0x8000000003027812 */ /* 0x000fc800078ec0ff */
[----:B------:R-:W-:-:S04]  /*8de0*/  SHF.R.U32.HI R3, RZ, 0x18, R2 ;  /* 0x00000018ff037819 */ /* 0x000fc80000011602 */
[----:B------:R-:W-:-:S04]  /*8df0*/  LOP3.LUT R0, R0, R3, RZ, 0xfc, !PT ;  /* 0x0000000300007212 */ /* 0x000fc800078efcff */
[----:B------:R-:W-:-:S07]  /*8e00*/  PRMT R8, R0, 0x7610, R8 ;  /* 0x0000761000087816 */ /* 0x000fce0000000008 */
.L_x_13168:
[----:B------:R-:W-:Y:S05]  /*8e10*/  BSYNC B0 ;  /* 0x0000000000007941 */ /* 0x000fea0003800000 */
.L_x_13167:
[----:B------:R0:W-:Y:S01]  /*8e20*/  STG.E.U8 desc[UR36][R16.64], R8 ;  /* 0x0000000810007986 */ /* 0x0001e2000c101124 */
[----:B------:R-:W-:Y:S05]  /*8e30*/  BRA `(.L_x_13147) ;  /* 0x00000004000c7947 */ /* 0x000fea0003800000 */
.L_x_13165:
        /* <DEDUP_REMOVED lines=17> */
.L_x_13172:
[----:B------:R-:W-:-:S04]  /*8f50*/  LOP3.LUT R2, R3, 0x80000000, RZ, 0xc0, !PT ;  /* 0x8000000003027812 */ /* 0x000fc800078ec0ff */
[----:B------:R-:W-:-:S04]  /*8f60*/  SHF.R.U32.HI R3, RZ, 0x18, R2 ;  /* 0x00000018ff037819 */ /* 0x000fc80000011602 */
[----:B------:R-:W-:-:S04]  /*8f70*/  LOP3.LUT R0, R0, R3, RZ, 0xfc, !PT ;  /* 0x0000000300007212 */ /* 0x000fc800078efcff */
[----:B------:R-:W-:-:S07]  /*8f80*/  PRMT R8, R0, 0x7610, R8 ;  /* 0x0000761000087816 */ /* 0x000fce0000000008 */
.L_x_13171:
[----:B------:R-:W-:Y:S05]  /*8f90*/  BSYNC B0 ;  /* 0x0000000000007941 */ /* 0x000fea0003800000 */
.L_x_13170:
[----:B------:R0:W-:Y:S01]  /*8fa0*/  STG.E.U8 desc[UR36][R16.64], R8 ;  /* 0x0000000810007986 */ /* 0x0001e2000c101124 */
[----:B------:R-:W-:Y:S05]  /*8fb0*/  BRA `(.L_x_13147) ;  /* 0x0000000000ac7947 */ /* 0x000fea0003800000 */
.L_x_13164:
        /* <DEDUP_REMOVED lines=22> */
.L_x_13146:
        /* <DEDUP_REMOVED lines=16> */
.L_x_13175:
[----:B------:R-:W-:Y:S05]  /*9220*/  BRA `(.L_x_13147) ;  /* 0x0000000000107947 */ /* 0x000fea0003800000 */
.L_x_13174:
[----:B------:R-:W-:-:S05]  /*9230*/  IMAD.MOV.U32 R3, RZ, RZ, RZ ;  /* 0x000000ffff037224 */ /* 0x000fca00078e00ff */
[----:B------:R0:W-:Y:S01]  /*9240*/  STG.E.64 desc[UR36][R16.64], R2 ;  /* 0x0000000210007986 */ /* 0x0001e2000c101b24 */
[----:B------:R-:W-:Y:S05]  /*9250*/  BRA `(.L_x_13147) ;  /* 0x0000000000047947 */ /* 0x000fea0003800000 */
.L_x_13173:
[----:B------:R0:W-:Y:S02]  /*9260*/  STG.E desc[UR36][R16.64], R2 ;  /* 0x0000000210007986 */ /* 0x0001e4000c101924 */
.L_x_13147:
[----:B------:R-:W-:-:S07]  /*9270*/  VIADD R19, R19, 0x80 ;  /* 0x0000008013137836 */ /* 0x000fce0000000000 */
.L_x_13107:
[----:B------:R-:W-:Y:S05]  /*9280*/  BSYNC B6 ;  /* 0x0000000000067941 */ /* 0x000fea0003800000 */
.L_x_13106:
[----:B------:R-:W-:Y:S02]  /*9290*/  ULDC UR4, c[0x0][0x210] ;  /* 0x0000840000047ab9 */ /* 0x000fe40000000800 */
[----:B------:R-:W-:-:S13]  /*92a0*/  ISETP.GE.AND P0, PT, R19, UR4, PT ;  /* 0x0000000413007c0c */ /* 0x000fda000bf06270 */
[----:B------:R-:W-:Y:S05]  /*92b0*/  @P0 EXIT ;  /* 0x000000000000094d */ /* 0x000fea0003800000 */
        /* <DEDUP_REMOVED lines=303> */
.L_x_13176:
        /* <DEDUP_REMOVED lines=20> */
.L_x_13180:
[----:B------:R4:W5:Y:S01]  /*a6f0*/  LDG.E.U8 R0, desc[UR36][R4.64] ;  /* 0x0000002404007981 */ /* 0x000962000c1e1100 */
[----:B------:R-:W-:Y:S05]  /*a700*/  BRA `(.L_x_13182) ;  /* 0x0000000c00647947 */ /* 0x000fea0003800000 */
.L_x_13179:
        /* <DEDUP_REMOVED lines=8> */
.L_x_13184:
[----:B------:R2:W5:Y:S01]  /*a790*/  LDG.E.U8 R0, desc[UR36][R4.64] ;  /* 0x0000002404007981 */ /* 0x000562000c1e1100 */
[----:B------:R-:W-:Y:S05]  /*a7a0*/  BRA `(.L_x_13182) ;  /* 0x0000000c003c7947 */ /* 0x000fea0003800000 */
.L_x_13183:
[----:B------:R0:W5:Y:S01]  /*a7b0*/  LDG.E.U16 R0, desc[UR36][R4.64] ;  /* 0x0000002404007981 */ /* 0x000162000c1e1500 */
[----:B------:R-:W-:Y:S05]  /*a7c0*/  BRA `(.L_x_13182) ;  /* 0x0000000c00347947 */ /* 0x000fea0003800000 */
.L_x_13178:
        /* <DEDUP_REMOVED lines=10> */
.L_x_13186:
[----:B------:R-:W2:Y:S02]  /*a870*/  LDG.E.U16 R2, desc[UR36][R4.64] ;  /* 0x0000002404027981 */ /* 0x000ea4000c1e1500 */
[----:B--2---:R-:W-:-:S06]  /*a880*/  HADD2.F32 R2, -RZ, R2.H0_H0 ;  /* 0x20000002ff027230 */ /* 0x004fcc0000004100 */
[----:B------:R-:W0:Y:S02]  /*a890*/  F2I.S64.TRUNC R2, R2 ;  /* 0x0000000200027311 */ /* 0x000e24000020d900 */
[----:B0-----:R-:W-:Y:S01]  /*a8a0*/  PRMT R0, R2, 0x7610, R0 ;  /* 0x0000761002007816 */ /* 0x001fe20000000000 */
[----:B------:R-:W-:Y:S06]  /*a8b0*/  BRA `(.L_x_13182) ;  /* 0x0000000800f87947 */ /* 0x000fec0003800000 */
.L_x_13185:
        /* <DEDUP_REMOVED lines=10> */
.L_x_13188:
[----:B------:R-:W2:Y:S02]  /*a960*/  LDG.E.U16 R4, desc[UR36][R4.64] ;  /* 0x0000002404047981 */ /* 0x000ea4000c1e1500 */
[----:B--2---:R-:W-:-:S06]  /*a970*/  HADD2.F32 R2, -RZ, R4.H0_H0 ;  /* 0x20000004ff027230 */ /* 0x004fcc0000004100 */
[----:B------:R-:W0:Y:S02]  /*a980*/  F2I.S64.TRUNC R2, R2 ;  /* 0x0000000200027311 */ /* 0x000e24000020d900 */
[----:B0-----:R-:W-:Y:S01]  /*a990*/  PRMT R0, R2, 0x7610, R0 ;  /* 0x0000761002007816 */ /* 0x001fe20000000000 */
[----:B------:R-:W-:Y:S06]  /*a9a0*/  BRA `(.L_x_13182) ;  /* 0x0000000800bc7947 */ /* 0x000fec0003800000 */
.L_x_13187:
[----:B------:R-:W2:Y:S02]  /*a9b0*/  LDG.E.64 R2, desc[UR36][R4.64] ;  /* 0x0000002404027981 */ /* 0x000ea4000c1e1b00 */
[----:B--2---:R-:W0:Y:S02]  /*a9c0*/  F2I.S64.F64.TRUNC R2, R2 ;  /* 0x0000000200027311 */ /* 0x004e24000030d900 */
[----:B0-----:R-:W-:Y:S01]  /*a9d0*/  PRMT R0, R2, 0x7610, R0 ;  /* 0x0000761002007816 */ /* 0x001fe20000000000 */
[----:B------:R-:W-:Y:S06]  /*a9e0*/  BRA `(.L_x_13182) ;  /* 0x0000000800ac7947 */ /* 0x000fec0003800000 */
.L_x_13177:
        /* <DEDUP_REMOVED lines=12> */
.L_x_13191:
[----:B------:R-:W2:Y:S02]  /*aab0*/  LDG.E.64 R4, desc[UR36][R4.64] ;  /* 0x0000002404047981 */ /* 0x000ea4000c1e1b00 */
[----:B--2---:R-:W0:Y:S02]  /*aac0*/  F2I.S64.F64.TRUNC R2, R4 ;  /* 0x0000000400027311 */ /* 0x004e24000030d900 */
[----:B0-----:R-:W-:Y:S01]  /*aad0*/  PRMT R0, R2, 0x7610, R0 ;  /* 0x0000761002007816 */ /* 0x001fe20000000000 */
[----:B------:R-:W-:Y:S06]  /*aae0*/  BRA `(.L_x_13182) ;  /* 0x00000008006c7947 */ /* 0x000fec0003800000 */
.L_x_13190:
        /* <DEDUP_REMOVED lines=28> */
.L_x_13193:
        /* <DEDUP_REMOVED lines=15> */
.L_x_13192:
[----:B------:R-:W2:Y:S02]  /*ada0*/  LDG.E.U16 R2, desc[UR36][R4.64] ;  /* 0x0000002404027981 */ /* 0x000ea4000c1e1500 */
[----:B--2---:R-:W-:-:S06]  /*adb0*/  IMAD.U32 R2, R2, 0x10000, RZ ;  /* 0x0001000002027824 */ /* 0x004fcc00078e00ff */
[----:B------:R-:W0:Y:S02]  /*adc0*/  F2I.S64.TRUNC R2, R2 ;  /* 0x0000000200027311 */ /* 0x000e24000020d900 */
[----:B0-----:R-:W-:Y:S01]  /*add0*/  PRMT R0, R2, 0x7610, R0 ;  /* 0x0000761002007816 */ /* 0x001fe20000000000 */
[----:B------:R-:W-:Y:S06]  /*ade0*/  BRA `(.L_x_13182) ;  /* 0x0000000400ac7947 */ /* 0x000fec0003800000 */
.L_x_13189:
        /* <DEDUP_REMOVED lines=10> */
.L_x_13196:
        /* <DEDUP_REMOVED lines=21> */
.L_x_13200:
[----:B------:R-:W-:Y:S05]  /*afe0*/  BSYNC B1 ;  /* 0x0000000000017941 */ /* 0x000fea0003800000 */
.L_x_13199:
[----:B------:R-:W-:Y:S01]  /*aff0*/  IMAD.SHL.U32 R2, R2, 0x100000, RZ ;  /* 0x0010000002027824 */ /* 0x000fe200078e00ff */
[----:B------:R-:W-:-:S04]  /*b000*/  LEA R3, R0, 0x3b800000, 0x17 ;  /* 0x3b80000000037811 */ /* 0x000fc800078eb8ff */
[----:B------:R-:W-:-:S07]  /*b010*/  LOP3.LUT R2, R3, R2, R4, 0xfe, !PT ;  /* 0x0000000203027212 */ /* 0x000fce00078efe04 */
.L_x_13198:
[----:B------:R-:W-:Y:S05]  /*b020*/  BSYNC B0 ;  /* 0x0000000000007941 */ /* 0x000fea0003800000 */
.L_x_13197:
[----:B------:R-:W0:Y:S02]  /*b030*/  F2I.S64.TRUNC R2, R2 ;  /* 0x0000000200027311 */ /* 0x000e24000020d900 */
[----:B0-----:R-:W-:Y:S01]  /*b040*/  PRMT R0, R2, 0x7610, R0 ;  /* 0x0000761002007816 */ /* 0x001fe20000000000 */
[----:B------:R-:W-:Y:S06]  /*b050*/  BRA `(.L_x_13182) ;  /* 0x0000000400107947 */ /* 0x000fec0003800000 */
.L_x_13195:
        /* <DEDUP_REMOVED lines=21> */
.L_x_13204:
[----:B------:R-:W-:Y:S05]  /*b1b0*/  BSYNC B1 ;  /* 0x0000000000017941 */ /* 0x000fea0003800000 */
.L_x_13203:
[----:B------:R-:W-:Y:S01]  /*b1c0*/  IMAD.SHL.U32 R2, R2, 0x200000, RZ ;  /* 0x0020000002027824 */ /* 0x000fe200078e00ff */
[----:B------:R-:W-:-:S04]  /*b1d0*/  LEA R3, R0, 0x37800000, 0x17 ;  /* 0x3780000000037811 */ /* 0x000fc800078eb8ff */
[----:B------:R-:W-:-:S07]  /*b1e0*/  LOP3.LUT R2, R3, R2, R4, 0xfe, !PT ;  /* 0x0000000203027212 */ /* 0x000fce00078efe04 */
.L_x_13202:
[----:B------:R-:W-:Y:S05]  /*b1f0*/  BSYNC B0 ;  /* 0x0000000000007941 */ /* 0x000fea0003800000 */
.L_x_13201:
[----:B------:R-:W0:Y:S02]  /*b200*/  F2I.S64.TRUNC R2, R2 ;  /* 0x0000000200027311 */ /* 0x000e24000020d900 */
[----:B0-----:R-:W-:Y:S01]  /*b210*/  PRMT R0, R2, 0x7610, R0 ;  /* 0x0000761002007816 */ /* 0x001fe20000000000 */
[----:B------:R-:W-:Y:S06]  /*b220*/  BRA `(.L_x_13182) ;  /* 0x00000000009c7947 */ /* 0x000fec0003800000 */
.L_x_13194:
        /* <DEDUP_REMOVED lines=14> */
.L_x_13208:
[----:B------:R-:W-:Y:S05]  /*b310*/  BSYNC B0 ;  /* 0x0000000000007941 */ /* 0x000fea0003800000 */
.L_x_13207:
[----:B------:R-:W0:Y:S02]  /*b320*/  F2I.S64.TRUNC R2, R2 ;  /* 0x0000000200027311 */ /* 0x000e24000020d900 */
[----:B0-----:R-:W-:Y:S01]  /*b330*/  PRMT R0, R2, 0x7610, R0 ;  /* 0x0000761002007816 */ /* 0x001fe20000000000 */
[----:B------:R-:W-:Y:S06]  /*b340*/  BRA `(.L_x_13182) ;  /* 0x0000000000547947 */ /* 0x000fec0003800000 */
.L_x_13181:
        /* <DEDUP_REMOVED lines=16> */
.L_x_13209:
[----:B------:R-:W-:Y:S01]  /*b450*/  PRMT R0, RZ, 0x7610, R0 ;  /* 0x00007610ff007816 */ /* 0x000fe20000000000 */
[----:B------:R-:W-:Y:S06]  /*b460*/  BRA `(.L_x_13182) ;  /* 0x00000000000c7947 */ /* 0x000fec0003800000 */
.L_x_13206:
[----:B------:R0:W5:Y:S01]  /*b470*/  LDG.E.U8 R0, desc[UR36][R4.64] ;  /* 0x0000002404007981 */ /* 0x000162000c1e1100 */
[----:B------:R-:W-:Y:S05]  /*b480*/  BRA `(.L_x_13182) ;  /* 0x0000000000047947 */ /* 0x000fea0003800000 */
.L_x_13205:
[----:B------:R0:W5:Y:S02]  /*b490*/  LDG.E.U8 R0, desc[UR36][R4.64] ;  /* 0x0000002404007981 */ /* 0x000164000c1e1100 */
.L_x_13182:
[----:B------:R-:W1:Y:S01]  /*b4a0*/  LDC.U8 R3, c[0x0][0x422] ;  /* 0x00010880ff037b82 */ /* 0x000e620000000000 */
[----:B-----5:R-:W-:Y:S01]  /*b4b0*/  LOP3.LUT P0, RZ, R0, 0xff, RZ, 0xc0, !PT ;  /* 0x000000ff00ff7812 */ /* 0x020fe2000780c0ff */
[----:B------:R-:W-:-:S03]  /*b4c0*/  ULDC.U8 UR4, c[0x0][0x421] ;  /* 0x0001084000047ab9 */ /* 0x000fc60000000000 */
[----:B------:R-:W-:Y:S02]  /*b4d0*/  ISETP.NE.XOR P0, PT, RZ, UR4, P0 ;  /* 0x00000004ff007c0c */ /* 0x000fe40008705a70 */
[----:B-1----:R-:W-:-:S05]  /*b4e0*/  PRMT R2, R3, 0x9910, RZ ;  /* 0x0000991003027816 */ /* 0x002fca00000000ff */
        /* <DEDUP_REMOVED lines=14> */
.L_x_13213:
[----:B------:R-:W-:Y:S01]  /*b5d0*/  STG.E.U8 desc[UR36][R16.64], R2 ;  /* 0x0000000210007986 */ /* 0x000fe2000c101124 */
[----:B------:R-:W-:Y:S05]  /*b5e0*/  EXIT ;  /* 0x000000000000794d */ /* 0x000fea0003800000 */
.L_x_13212:
        /* <DEDUP_REMOVED lines=9> */
.L_x_13216:
[----:B------:R-:W-:Y:S01]  /*b680*/  STG.E desc[UR36][R16.64], R2 ;  /* 0x0000000210007986 */ /* 0x000fe2000c101924 */
[----:B------:R-:W-:Y:S05]  /*b690*/  EXIT ;  /* 0x000000000000794d */ /* 0x000fea0003800000 */
.L_x_13215:
[----:B------:R-:W-:Y:S01]  /*b6a0*/  STG.E.U16 desc[UR36][R16.64], R2 ;  /* 0x0000000210007986 */ /* 0x000fe2000c101524 */
[----:B------:R-:W-:Y:S05]  /*b6b0*/  EXIT ;  /* 0x000000000000794d */ /* 0x000fea0003800000 */
.L_x_13211:
        /* <DEDUP_REMOVED lines=9> */
.L_x_13218:
[----:B------:R-:W-:-:S04]  /*b750*/  I2FP.F32.U32 R0, R2 ;  /* 0x0000000200007245 */ /* 0x000fc80000201000 */
[----:B------:R-:W-:-:S05]  /*b760*/  F2FP.F16.F32.PACK_AB R0, RZ, R0 ;  /* 0x00000000ff00723e */ /* 0x000fca00000000ff */
[----:B------:R-:W-:Y:S01]  /*b770*/  STG.E.U16 desc[UR36][R16.64], R0 ;  /* 0x0000000010007986 */ /* 0x000fe2000c101524 */
[----:B------:R-:W-:Y:S05]  /*b780*/  EXIT ;  /* 0x000000000000794d */ /* 0x000fea0003800000 */
.L_x_13217:
        /* <DEDUP_REMOVED lines=10> */
.L_x_13220:
[----:B------:R-:W-:-:S04]  /*b830*/  I2FP.F32.U32 R2, R2 ;  /* 0x0000000200027245 */ /* 0x000fc80000201000 */
[----:B------:R-:W-:-:S04]  /*b840*/  F2FP.F16.F32.PACK_AB R3, RZ, R2 ;  /* 0x00000002ff03723e */ /* 0x000fc800000000ff */
[----:B------:R-:W-:-:S05]  /*b850*/  PRMT R3, R3, 0x5410, RZ ;  /* 0x0000541003037816 */ /* 0x000fca00000000ff */
[----:B------:R-:W-:Y:S01]  /*b860*/  STG.E desc[UR36][R16.64], R3 ;  /* 0x0000000310007986 */ /* 0x000fe2000c101924 */
[----:B------:R-:W-:Y:S05]  /*b870*/  EXIT ;  /* 0x000000000000794d */ /* 0x000fea0003800000 */
.L_x_13219:
[----:B------:R-:W1:Y:S02]  /*b880*/  I2F.F64.U32 R2, R2 ;  /* 0x0000000200027312 */ /* 0x000e640000201800 */
[----:B-1----:R-:W-:Y:S01]  /*b890*/  STG.E.64 desc[UR36][R16.64], R2 ;  /* 0x0000000210007986 */ /* 0x002fe2000c101b24 */
[----:B------:R-:W-:Y:S05]  /*b8a0*/  EXIT ;  /* 0x000000000000794d */ /* 0x000fea0003800000 */
.L_x_13210:
        /* <DEDUP_REMOVED lines=10> */
.L_x_13223:
[----:B0-234-:R-:W0:Y:S01]  /*b950*/  I2F.F64.U32 R4, R2 ;  /* 0x0000000200047312 */ /* 0x01de220000201800 */
[----:B------:R-:W-:-:S05]  /*b960*/  CS2R R6, SRZ ;  /* 0x0000000000067805 */ /* 0x000fca000001ff00 */
[----:B0-----:R-:W-:Y:S01]  /*b970*/  STG.E.128 desc[UR36][R16.64], R4 ;  /* 0x0000000410007986 */ /* 0x001fe2000c101d24 */
[----:B------:R-:W-:Y:S05]  /*b980*/  EXIT ;  /* 0x000000000000794d */ /* 0x000fea0003800000 */
.L_x_13222:
[----:B------:R-:W-:-:S13]  /*b990*/  ISETP.NE.AND P0, PT, R0, 0xf, PT ;  /* 0x0000000f0000780c */ /* 0x000fda0003f05270 */
[----:B------:R-:W-:Y:S05]  /*b9a0*/  @!P0 BRA `(.L_x_13224) ;  /* 0x0000000000b48947 */ /* 0x000fea0003800000 */
[----:B------:R-:W-:-:S13]  /*b9b0*/  ISETP.NE.AND P0, PT, R0, 0x17, PT ;  /* 0x000000170000780c */ /* 0x000fda0003f05270 */
[----:B------:R-:W-:Y:S05]  /*b9c0*/  @!P0 BRA `(.L_x_13225) ;  /* 0x0000000000548947 */ /* 0x000fea0003800000 */
[----:B------:R-:W-:-:S13]  /*b9d0*/  ISETP.NE.AND P0, PT, R0, 0x18, PT ;  /* 0x000000180000780c */ /* 0x000fda0003f05270 */
[----:B------:R-:W-:Y:S05]  /*b9e0*/  @P0 BRA `(.L_x_13214) ;  /* 0x0000000400f40947 */ /* 0x000fea0003800000 */
[----:B0-234-:R-:W-:Y:S01]  /*b9f0*/  I2FP.F32.U32 R5, R2 ;  /* 0x0000000200057245 */ /* 0x01dfe20000201000 */
        /* <DEDUP_REMOVED lines=14> */
.L_x_13227:
[----:B------:R-:W-:Y:S05]  /*bae0*/  BSYNC B0 ;  /* 0x0000000000007941 */ /* 0x000fea0003800000 */
.L_x_13226:
[----:B------:R-:W-:-:S05]  /*baf0*/  LOP3.LUT R3, R0, R3, RZ, 0xfc, !PT ;  /* 0x0000000300037212 */ /* 0x000fca00078efcff */
[----:B------:R-:W-:Y:S01]  /*bb00*/  STG.E.U8 desc[UR36][R16.64], R3 ;  /* 0x0000000310007986 */ /* 0x000fe2000c101124 */
[----:B------:R-:W-:Y:S05]  /*bb10*/  EXIT ;  /* 0x000000000000794d */ /* 0x000fea0003800000 */
.L_x_13225:
        /* <DEDUP_REMOVED lines=13> */
.L_x_13229:
[----:B------:R-:W-:Y:S01]  /*bbf0*/  IMAD.MOV.U32 R0, RZ, RZ, 0x7f ;  /* 0x0000007fff007424 */ /* 0x000fe200078e00ff */
[----:B------:R-:W-:-:S04]  /*bc00*/  ISETP.GT.U32.AND P0, PT, R2, 0x7f800000, PT ;  /* 0x7f8000000200780c */ /* 0x000fc80003f04070 */
[----:B------:R-:W-:-:S09]  /*bc10*/  SEL R0, R0, 0x7c, P0 ;  /* 0x0000007c00007807 */ /* 0x000fd20000000000 */
.L_x_13230:
[----:B------:R-:W-:Y:S05]  /*bc20*/  BSYNC B0 ;  /* 0x0000000000007941 */ /* 0x000fea0003800000 */
.L_x_13228:
[----:B------:R-:W-:-:S04]  /*bc30*/  LOP3.LUT R2, R3, 0x80000000, RZ, 0xc0, !PT ;  /* 0x8000000003027812 */ /* 0x000fc800078ec0ff */
[----:B------:R-:W-:-:S04]  /*bc40*/  SHF.R.U32.HI R3, RZ, 0x18, R2 ;  /* 0x00000018ff037819 */ /* 0x000fc80000011602 */
[----:B------:R-:W-:-:S05]  /*bc50*/  LOP3.LUT R3, R0, R3, RZ, 0xfc, !PT ;  /* 0x0000000300037212 */ /* 0x000fca00078efcff */
[----:B------:R-:W-:Y:S01]  /*bc60*/  STG.E.U8 desc[UR36][R16.64], R3 ;  /* 0x0000000310007986 */ /* 0x000fe2000c101124 */
[----:B------:R-:W-:Y:S05]  /*bc70*/  EXIT ;  /* 0x000000000000794d */ /* 0x000fea0003800000 */
.L_x_13224:
[----:B------:R-:W-:-:S04]  /*bc80*/  I2FP.F32.U32 R0, R2 ;  /* 0x0000000200007245 */ /* 0x000fc80000201000 */
[----:B------:R-:W-:-:S05]  /*bc90*/  F2FP.BF16.F32.PACK_AB R0, RZ, R0 ;  /* 0x00000000ff00723e */ /* 0x000fca00000010ff */
[----:B------:R-:W-:Y:S01]  /*bca0*/  STG.E.U16 desc[UR36][R16.64], R0 ;  /* 0x0000000010007986 */ /* 0x000fe2000c101524 */
[----:B------:R-:W-:Y:S05]  /*bcb0*/  EXIT ;  /* 0x000000000000794d */ /* 0x000fea0003800000 */
.L_x_13221:
        /* <DEDUP_REMOVED lines=10> */
.L_x_13233:
        /* <DEDUP_REMOVED lines=17> */
.L_x_13236:
[----:B------:R-:W-:-:S04]  /*be70*/  LOP3.LUT R2, R3, 0x80000000, RZ, 0xc0, !PT ;  /* 0x8000000003027812 */ /* 0x000fc800078ec0ff */
[----:B------:R-:W-:-:S04]  /*be80*/  SHF.R.U32.HI R3, RZ, 0x18, R2 ;  /* 0x00000018ff037819 */ /* 0x000fc80000011602 */
[----:B------:R-:W-:-:S04]  /*be90*/  LOP3.LUT R0, R0, R3, RZ, 0xfc, !PT ;  /* 0x0000000300007212 */ /* 0x000fc800078efcff */
[----:B------:R-:W-:-:S07]  /*bea0*/  PRMT R8, R0, 0x7610, R8 ;  /* 0x0000761000087816 */ /* 0x000fce0000000008 */
.L_x_13235:
[----:B------:R-:W-:Y:S05]  /*beb0*/  BSYNC B0 ;  /* 0x0000000000007941 */ /* 0x000fea0003800000 */
.L_x_13234:
[----:B------:R-:W-:Y:S01]  /*bec0*/  STG.E.U8 desc[UR36][R16.64], R8 ;  /* 0x0000000810007986 */ /* 0x000fe2000c101124 */
[----:B------:R-:W-:Y:S05]  /*bed0*/  EXIT ;  /* 0x000000000000794d */ /* 0x000fea0003800000 */
.L_x_13232:
        /* <DEDUP_REMOVED lines=17> */
.L_x_13239:
[----:B------:R-:W-:-:S04]  /*bff0*/  LOP3.LUT R2, R3, 0x80000000, RZ, 0xc0, !PT ;  /* 0x8000000003027812 */ /* 0x000fc800078ec0ff */
[----:B------:R-:W-:-:S04]  /*c000*/  SHF.R.U32.HI R3, RZ, 0x18, R2 ;  /* 0x00000018ff037819 */ /* 0x000fc80000011602 */
[----:B------:R-:W-:-:S04]  /*c010*/  LOP3.LUT R0, R0, R3, RZ, 0xfc, !PT ;  /* 0x0000000300007212 */ /* 0x000fc800078efcff */
[----:B------:R-:W-:-:S07]  /*c020*/  PRMT R8, R0, 0x7610, R8 ;  /* 0x0000761000087816 */ /* 0x000fce0000000008 */
.L_x_13238:
[----:B------:R-:W-:Y:S05]  /*c030*/  BSYNC B0 ;  /* 0x0000000000007941 */ /* 0x000fea0003800000 */
.L_x_13237:
[----:B------:R-:W-:Y:S01]  /*c040*/  STG.E.U8 desc[UR36][R16.64], R8 ;  /* 0x0000000810007986 */ /* 0x000fe2000c101124 */
[----:B------:R-:W-:Y:S05]  /*c050*/  EXIT ;  /* 0x000000000000794d */ /* 0x000fea0003800000 */
.L_x_13231:
[----:B------:R-:W-:-:S13]  /*c060*/  ISETP.NE.AND P0, PT, R0, 0x1c, PT ;  /* 0x0000001c0000780c */ /* 0x000fda0003f05270 */
[----:B------:R-:W-:Y:S05]  /*c070*/  @!P0 BRA `(.L_x_13240) ;  /* 0x0000000000a08947 */ /* 0x000fea0003800000 */
[----:B------:R-:W-:-:S13]  /*c080*/  ISETP.NE.AND P0, PT, R0, 0x1d, PT ;  /* 0x0000001d0000780c */ /* 0x000fda0003f05270 */
[----:B------:R-:W-:Y:S05]  /*c090*/  @!P0 BRA `(.L_x_13241) ;  /* 0x00000000008c8947 */ /* 0x000fea0003800000 */
[----:B------:R-:W-:-:S13]  /*c0a0*/  ISETP.NE.AND P0, PT, R0, 0x2c, PT ;  /* 0x0000002c0000780c */ /* 0x000fda0003f05270 */
[----:B------:R-:W-:Y:S05]  /*c0b0*/  @P0 BRA `(.L_x_13214) ;  /* 0x0000000000400947 */ /* 0x000fea0003800000 */
[----:B------:R-:W-:-:S04]  /*c0c0*/  I2FP.F32.U32 R3, R2 ;  /* 0x0000000200037245 */ /* 0x000fc80000201000 */
[----:B0-234-:R-:W-:-:S04]  /*c0d0*/  SHF.R.U32.HI R4, RZ, 0x17, R3 ;  /* 0x00000017ff047819 */ /* 0x01dfc80000011603 */
        /* <DEDUP_REMOVED lines=14> */
.L_x_13214:
[----:B------:R-:W-:Y:S01]  /*c1c0*/  MOV R0, 0x0 ;  /* 0x0000000000007802 */ /* 0x000fe20000000f00 */
[----:B------:R-:W-:Y:S01]  /*c1d0*/  ULDC.64 UR4, c[0x4][0x140] ;  /* 0x0100500000047ab9 */ /* 0x000fe20000000a00 */
[----:B------:R-:W-:Y:S01]  /*c1e0*/  ULDC.64 UR6, c[0x4][0x10] ;  /* 0x0100040000067ab9 */ /* 0x000fe20000000a00 */
[----:B0-234-:R-:W-:Y:S01]  /*c1f0*/  IMAD.U32 R4, RZ, RZ, UR4 ;  /* 0x00000004ff047e24 */ /* 0x01dfe2000f8e00ff */
        /* <DEDUP_REMOVED lines=12> */
.L_x_13242:
[----:B------:R-:W-:Y:S05]  /*c2c0*/  EXIT ;  /* 0x000000000000794d */ /* 0x000fea0003800000 */
.L_x_13241:
[----:B------:R-:W-:-:S05]  /*c2d0*/  IMAD.MOV.U32 R3, RZ, RZ, RZ ;  /* 0x000000ffff037224 */ /* 0x000fca00078e00ff */
[----:B------:R-:W-:Y:S01]  /*c2e0*/  STG.E.64 desc[UR36][R16.64], R2 ;  /* 0x0000000210007986 */ /* 0x000fe2000c101b24 */
[----:B------:R-:W-:Y:S05]  /*c2f0*/  EXIT ;  /* 0x000000000000794d */ /* 0x000fea0003800000 */
.L_x_13240:
[----:B------:R-:W-:Y:S01]  /*c300*/  STG.E desc[UR36][R16.64], R2 ;  /* 0x0000000210007986 */ /* 0x000fe2000c101924 */
[----:B------:R-:W-:Y:S05]  /*c310*/  EXIT ;  /* 0x000000000000794d */ /* 0x000fea0003800000 */
.L_x_13243:
        /* <DEDUP_REMOVED lines=14> */
.L_x_43875:


//--------------------- .text._ZN2at6native27unrolled_elementwise_kernelINS0_13AUnaryFunctorIhhbZZZNS0_23logical_xor_kernel_cudaERNS_14TensorIteratorEENKUlvE0_clEvENKUlvE_clEvEUlhhE_EESt5arrayIPcLm2EELi4E23TrivialOffsetCalculatorILi1EjESD_NS0_6memory12LoadWithCastILi1EEENSE_13StoreWithCastILi1EEEEEviT_T0_T2_T3_T4_T5_ --------------------------
	.section	.text._ZN2at6native27unrolled_elementwise_kernelINS0_13AUnaryFunctorIhhbZZZNS0_23logical_xor_kernel_cudaERNS_14TensorIteratorEENKUlvE0_clEvENKUlvE_clEvEUlhhE_EESt5arrayIPcLm2EELi4E23TrivialOffsetCalculatorILi1EjESD_NS0_6memory12LoadWithCastILi1EEENSE_13StoreWithCastILi1EEEEEviT_T0_T2_T3_T4_T5_,"ax",@progbits
	.align	128
        .global         _ZN2at6native27unrolled_elementwise_kernelINS0_13AUnaryFunctorIhhbZZZNS0_23logical_xor_kernel_cudaERNS_14TensorIteratorEENKUlvE0_clEvENKUlvE_clEvEUlhhE_EESt5arrayIPcLm2EELi4E23TrivialOffsetCalculatorILi1EjESD_NS0_6memory12LoadWithCastILi1EEENSE_13StoreWithCastILi1EEEEEviT_T0_T2_T3_T4_T5_
        .type           _ZN2at6native27unrolled_elementwise_kernelINS0_13AUnaryFunctorIhhbZZZNS0_23logical_xor_kernel_cudaERNS_14TensorIteratorEENKUlvE0_clEvENKUlvE_clEvEUlhhE_EESt5arrayIPcLm2EELi4E23TrivialOffsetCalculatorILi1EjESD_NS0_6memory12LoadWithCastILi1EEENSE_13StoreWithCastILi1EEEEEviT_T0_T2_T3_T4_T5_,@function
        .size           _ZN2at6native27unrolled_elementwise_kernelINS0_13AUnaryFunctorIhhbZZZNS0_23logical_xor_kernel_cudaERNS_14TensorIteratorEENKUlvE0_clEvENKUlvE_clEvEUlhhE_EESt5arrayIPcLm2EELi4E23TrivialOffsetCalculatorILi1EjESD_NS0_6memory12LoadWithCastILi1EEENSE_13StoreWithCastILi1EEEEEviT_T0_T2_T3_T4_T5_,(.L_x_43876 - _ZN2at6native27unrolled_elementwise_kernelINS0_13AUnaryFunctorIhhbZZZNS0_23logical_xor_kernel_cudaERNS_14TensorIteratorEENKUlvE0_clEvENKUlvE_clEvEUlhhE_EESt5arrayIPcLm2EELi4E23TrivialOffsetCalculatorILi1EjESD_NS0_6memory12LoadWithCastILi1EEENSE_13StoreWithCastILi1EEEEEviT_T0_T2_T3_T4_T5_)
        .other          _ZN2at6native27unrolled_elementwise_kernelINS0_13AUnaryFunctorIhhbZZZNS0_23logical_xor_kernel_cudaERNS_14TensorIteratorEENKUlvE0_clEvENKUlvE_clEvEUlhhE_EESt5arrayIPcLm2EELi4E23TrivialOffsetCalculatorILi1EjESD_NS0_6memory12LoadWithCastILi1EEENSE_13StoreWithCastILi1EEEEEviT_T0_T2_T3_T4_T5_,@"STO_CUDA_ENTRY STV_DEFAULT"
_ZN2at6native27unrolled_elementwise_kernelINS0_13AUnaryFunctorIhhbZZZNS0_23logical_xor_kernel_cudaERNS_14TensorIteratorEENKUlvE0_clEvENKUlvE_clEvEUlhhE_EESt5arrayIPcLm2EELi4E23TrivialOffsetCalculatorILi1EjESD_NS0_6memory12LoadWithCastILi1EEENSE_13StoreWithCastILi1EEEEEviT_T0_T2_T3_T4_T5_:
.text._ZN2at6native27unrolled_elementwise_kernelINS0_13AUnaryFunctorIhhbZZZNS0_23logical_xor_kernel_cudaERNS_14TensorIteratorEENKUlvE0_clEvENKUlvE_clEvEUlhhE_EESt5arrayIPcLm2EELi4E23TrivialOffsetCalculatorILi1EjESD_NS0_6memory12LoadWithCastILi1EEENSE_13StoreWithCastILi1EEEEEviT_T0_T2_T3_T4_T5_:
        /* <DEDUP_REMOVED lines=31> */
.L_x_13249:
[----:B------:R3:W5:Y:S01]  /*01f0*/  LDG.E.U8 R18, desc[UR36][R4.64] ;  /* 0x0000002404127981 */ /* 0x000762000c1e1100 */
[----:B------:R-:W-:Y:S05]  /*0200*/  BRA `(.L_x_13251) ;  /* 0x0000000c00687947 */ /* 0x000fea0003800000 */
.L_x_13248:
        /* <DEDUP_REMOVED lines=8> */
.L_x_13253:
[----:B------:R1:W5:Y:S01]  /*0290*/  LDG.E.U8 R18, desc[UR36][R4.64] ;  /* 0x0000002404127981 */ /* 0x000362000c1e1100 */
[----:B------:R-:W-:Y:S05]  /*02a0*/  BRA `(.L_x_13251) ;  /* 0x0000000c00407947 */ /* 0x000fea0003800000 */
.L_x_13252:
[----:B------:R2:W5:Y:S01]  /*02b0*/  LDG.E.U16 R18, desc[UR36][R4.64] ;  /* 0x0000002404127981 */ /* 0x000562000c1e1500 */
[----:B------:R-:W-:Y:S05]  /*02c0*/  BRA `(.L_x_13251) ;  /* 0x0000000c00387947 */ /* 0x000fea0003800000 */
.L_x_13247:
        /* <DEDUP_REMOVED lines=10> */
.L_x_13255:
[----:B------:R-:W2:Y:S02]  /*0370*/  LDG.E.U16 R2, desc[UR36][R4.64] ;  /* 0x0000002404027981 */ /* 0x000ea4000c1e1500 */
[----:B--2---:R-:W-:-:S06]  /*0380*/  HADD2.F32 R2, -RZ, R2.H0_H0 ;  /* 0x20000002ff027230 */ /* 0x004fcc0000004100 */
[----:B------:R-:W0:Y:S02]  /*0390*/  F2I.S64.TRUNC R2, R2 ;  /* 0x0000000200027311 */ /* 0x000e24000020d900 */
[----:B0-----:R-:W-:Y:S01]  /*03a0*/  PRMT R18, R2, 0x7610, R18 ;  /* 0x0000761002127816 */ /* 0x001fe20000000012 */
[----:B------:R-:W-:Y:S06]  /*03b0*/  BRA `(.L_x_13251) ;  /* 0x0000000800fc7947 */ /* 0x000fec0003800000 */
.L_x_13254:
        /* <DEDUP_REMOVED lines=10> */
.L_x_13257:
[----:B------:R-:W2:Y:S02]  /*0460*/  LDG.E.U16 R4, desc[UR36][R4.64] ;  /* 0x0000002404047981 */ /* 0x000ea4000c1e1500 */
[----:B--2---:R-:W-:-:S06]  /*0470*/  HADD2.F32 R2, -RZ, R4.H0_H0 ;  /* 0x20000004ff027230 */ /* 0x004fcc0000004100 */
[----:B------:R-:W0:Y:S02]  /*0480*/  F2I.S64.TRUNC R2, R2 ;  /* 0x0000000200027311 */ /* 0x000e24000020d900 */
[----:B0-----:R-:W-:Y:S01]  /*0490*/  PRMT R18, R2, 0x7610, R18 ;  /* 0x0000761002127816 */ /* 0x001fe20000000012 */
[----:B------:R-:W-:Y:S06]  /*04a0*/  BRA `(.L_x_13251) ;  /* 0x0000000800c07947 */ /* 0x000fec0003800000 */
.L_x_13256:
[----:B------:R-:W2:Y:S02]  /*04b0*/  LDG.E.64 R2, desc[UR36][R4.64] ;  /* 0x0000002404027981 */ /* 0x000ea4000c1e1b00 */
[----:B--2---:R-:W0:Y:S02]  /*04c0*/  F2I.S64.F64.TRUNC R2, R2 ;  /* 0x0000000200027311 */ /* 0x004e24000030d900 */
[----:B0-----:R-:W-:Y:S01]  /*04d0*/  PRMT R18, R2, 0x7610, R18 ;  /* 0x0000761002127816 */ /* 0x001fe20000000012 */
[----:B------:R-:W-:Y:S06]  /*04e0*/  BRA `(.L_x_13251) ;  /* 0x0000000800b07947 */ /* 0x000fec0003800000 */
.L_x_13246:
        /* <DEDUP_REMOVED lines=12> */
.L_x_13260:
[----:B------:R-:W2:Y:S02]  /*05b0*/  LDG.E.64 R4, desc[UR36][R4.64] ;  /* 0x0000002404047981 */ /* 0x000ea4000c1e1b00 */
[----:B--2---:R-:W0:Y:S02]  /*05c0*/  F2I.S64.F64.TRUNC R2, R4 ;  /* 0x0000000400027311 */ /* 0x004e24000030d900 */
[----:B0-----:R-:W-:Y:S01]  /*05d0*/  PRMT R18, R2, 0x7610, R18 ;  /* 0x0000761002127816 */ /* 0x001fe20000000012 */
[----:B------:R-:W-:Y:S06]  /*05e0*/  BRA `(.L_x_13251) ;  /* 0x0000000800707947 */ /* 0x000fec0003800000 */
.L_x_13259:
        /* <DEDUP_REMOVED lines=28> */
.L_x_13262:
        /* <DEDUP_REMOVED lines=16> */
.L_x_13261:
[----:B------:R-:W2:Y:S02]  /*08b0*/  LDG.E.U16 R2, desc[UR36][R4.64] ;  /* 0x0000002404027981 */ /* 0x000ea4000c1e1500 */
[----:B--2---:R-:W-:-:S06]  /*08c0*/  IMAD.U32 R2, R2, 0x10000, RZ ;  /* 0x0001000002027824 */ /* 0x004fcc00078e00ff */
[----:B------:R-:W0:Y:S02]  /*08d0*/  F2I.S64.TRUNC R2, R2 ;  /* 0x0000000200027311 */ /* 0x000e24000020d900 */
[----:B0-----:R-:W-:Y:S01]  /*08e0*/  PRMT R18, R2, 0x7610, R18 ;  /* 0x0000761002127816 */ /* 0x001fe20000000012 */
[----:B------:R-:W-:Y:S06]  /*08f0*/  BRA `(.L_x_13251) ;  /* 0x0000000400ac7947 */ /* 0x000fec0003800000 */
.L_x_13258:
        /* <DEDUP_REMOVED lines=10> */
.L_x_13265:
        /* <DEDUP_REMOVED lines=21> */
.L_x_13269:
[----:B------:R-:W-:Y:S05]  /*0af0*/  BSYNC B1 ;  /* 0x0000000000017941 */ /* 0x000fea0003800000 */
.L_x_13268:
[----:B------:R-:W-:Y:S01]  /*0b00*/  IMAD.SHL.U32 R2, R2, 0x100000, RZ ;  /* 0x0010000002027824 */ /* 0x000fe200078e00ff */
[----:B------:R-:W-:-:S04]  /*0b10*/  LEA R3, R0, 0x3b800000, 0x17 ;  /* 0x3b80000000037811 */ /* 0x000fc800078eb8ff */
[----:B------:R-:W-:-:S07]  /*0b20*/  LOP3.LUT R2, R3, R2, R4, 0xfe, !PT ;  /* 0x0000000203027212 */ /* 0x000fce00078efe04 */
.L_x_13267:
[----:B------:R-:W-:Y:S05]  /*0b30*/  BSYNC B0 ;  /* 0x0000000000007941 */ /* 0x000fea0003800000 */
.L_x_13266:
[----:B------:R-:W0:Y:S02]  /*0b40*/  F2I.S64.TRUNC R2, R2 ;  /* 0x0000000200027311 */ /* 0x000e24000020d900 */
[----:B0-----:R-:W-:Y:S01]  /*0b50*/  PRMT R18, R2, 0x7610, R18 ;  /* 0x0000761002127816 */ /* 0x001fe20000000012 */
[----:B------:R-:W-:Y:S06]  /*0b60*/  BRA `(.L_x_13251) ;  /* 0x0000000400107947 */ /* 0x000fec0003800000 */
.L_x_13264:
        /* <DEDUP_REMOVED lines=21> */
.L_x_13273:
[----:B------:R-:W-:Y:S05]  /*0cc0*/  BSYNC B1 ;  /* 0x0000000000017941 */ /* 0x000fea0003800000 */
.L_x_13272:
[----:B------:R-:W-:Y:S01]  /*0cd0*/  IMAD.SHL.U32 R2, R2, 0x200000, RZ ;  /* 0x0020000002027824 */ /* 0x000fe200078e00ff */
[----:B------:R-:W-:-:S04]  /*0ce0*/  LEA R3, R0, 0x37800000, 0x17 ;  /* 0x3780000000037811 */ /* 0x000fc800078eb8ff */
[----:B------:R-:W-:-:S07]  /*0cf0*/  LOP3.LUT R2, R3, R2, R4, 0xfe, !PT ;  /* 0x0000000203027212 */ /* 0x000fce00078efe04 */
.L_x_13271:
[----:B------:R-:W-:Y:S05]  /*0d00*/  BSYNC B0 ;  /* 0x0000000000007941 */ /* 0x000fea0003800000 */
.L_x_13270:
[----:B------:R-:W0:Y:S02]  /*0d10*/  F2I.S64.TRUNC R2, R2 ;  /* 0x0000000200027311 */ /* 0x000e24000020d900 */
[----:B0-----:R-:W-:Y:S01]  /*0d20*/  PRMT R18, R2, 0x7610, R18 ;  /* 0x0000761002127816 */ /* 0x001fe20000000012 */
[----:B------:R-:W-:Y:S06]  /*0d30*/  BRA `(.L_x_13251) ;  /* 0x00000000009c7947 */ /* 0x000fec0003800000 */
.L_x_13263:
        /* <DEDUP_REMOVED lines=14> */
.L_x_13277:
[----:B------:R-:W-:Y:S05]  /*0e20*/  BSYNC B0 ;  /* 0x0000000000007941 */ /* 0x000fea0003800000 */
.L_x_13276:
[----:B------:R-:W0:Y:S02]  /*0e30*/  F2I.S64.TRUNC R2, R2 ;  /* 0x0000000200027311 */ /* 0x000e24000020d900 */
[----:B0-----:R-:W-:Y:S01]  /*0e40*/  PRMT R18, R2, 0x7610, R18 ;  /* 0x0000761002127816 */ /* 0x001fe20000000012 */
[----:B------:R-:W-:Y:S06]  /*0e50*/  BRA `(.L_x_13251) ;  /* 0x0000000000547947 */ /* 0x000fec0003800000 */
.L_x_13250:
        /* <DEDUP_REMOVED lines=16> */
.L_x_13278:
[----:B------:R-:W-:Y:S01]  /*0f60*/  PRMT R18, RZ, 0x7610, R18 ;  /* 0x00007610ff127816 */ /* 0x000fe20000000012 */
[----:B------:R-:W-:Y:S06]  /*0f70*/  BRA `(.L_x_13251) ;  /* 0x00000000000c7947 */ /* 0x000fec0003800000 */
.L_x_13275:
[----:B------:R0:W5:Y:S01]  /*0f80*/  LDG.E.U8 R18, desc[UR36][R4.64] ;  /* 0x0000002404127981 */ /* 0x000162000c1e1100 */
[----:B------:R-:W-:Y:S05]  /*0f90*/  BRA `(.L_x_13251) ;  /* 0x0000000000047947 */ /* 0x000fea0003800000 */
.L_x_13274:
[----:B------:R0:W5:Y:S02]  /*0fa0*/  LDG.E.U8 R18, desc[UR36][R4.64] ;  /* 0x0000002404127981 */ /* 0x000164000c1e1100 */
.L_x_13251:
[----:B------:R-:W1:Y:S02]  /*0fb0*/  S2R R26, SR_TID.X ;  /* 0x00000000001a7919 */ /* 0x000e640000002100 */
[----:B-1----:R-:W-:-:S07]  /*0fc0*/  VIADD R26, R26, 0x80 ;  /* 0x000000801a1a7836 */ /* 0x002fce0000000000 */
.L_x_13245:
[----:B------:R-:W-:Y:S05]  /*0fd0*/  BSYNC B6 ;  /* 0x0000000000067941 */ /* 0x000fea0003800000 */
.L_x_13244:
        /* <DEDUP_REMOVED lines=23> */
.L_x_13284:
[----:B------:R0:W5:Y:S01]  /*1150*/  LDG.E.U8 R16, desc[UR36][R4.64] ;  /* 0x0000002404107981 */ /* 0x000162000c1e1100 */
[----:B------:R-:W-:Y:S05]  /*1160*/  BRA `(.L_x_13286) ;  /* 0x0000000c00647947 */ /* 0x000fea0003800000 */
.L_x_13283:
        /* <DEDUP_REMOVED lines=8> */
.L_x_13288:
[----:B------:R4:W5:Y:S01]  /*11f0*/  LDG.E.U8 R16, desc[UR36][R4.64] ;  /* 0x0000002404107981 */ /* 0x000962000c1e1100 */
[----:B------:R-:W-:Y:S05]  /*1200*/  BRA `(.L_x_13286) ;  /* 0x0000000c003c7947 */ /* 0x000fea0003800000 */
.L_x_13287:
[----:B------:R0:W5:Y:S01]  /*1210*/  LDG.E.U16 R16, desc[UR36][R4.64] ;  /* 0x0000002404107981 */ /* 0x000162000c1e1500 */
[----:B------:R-:W-:Y:S05]  /*1220*/  BRA `(.L_x_13286) ;  /* 0x0000000c00347947 */ /* 0x000fea0003800000 */
.L_x_13282:
        /* <DEDUP_REMOVED lines=10> */
.L_x_13290:
[----:B------:R-:W2:Y:S02]  /*12d0*/  LDG.E.U16 R2, desc[UR36][R4.64] ;  /* 0x0000002404027981 */ /* 0x000ea4000c1e1500 */
[----:B--2---:R-:W-:-:S06]  /*12e0*/  HADD2.F32 R2, -RZ, R2.H0_H0 ;  /* 0x20000002ff027230 */ /* 0x004fcc0000004100 */
[----:B------:R-:W0:Y:S02]  /*12f0*/  F2I.S64.TRUNC R2, R2 ;  /* 0x0000000200027311 */ /* 0x000e24000020d900 */
[----:B0-----:R-:W-:Y:S01]  /*1300*/  PRMT R16, R2, 0x7610, R16 ;  /* 0x0000761002107816 */ /* 0x001fe20000000010 */
[----:B------:R-:W-:Y:S06]  /*1310*/  BRA `(.L_x_13286) ;  /* 0x0000000800f87947 */ /* 0x000fec0003800000 */
.L_x_13289:
        /* <DEDUP_REMOVED lines=10> */
.L_x_13292:
[----:B------:R-:W2:Y:S02]  /*13c0*/  LDG.E.U16 R4, desc[UR36][R4.64] ;  /* 0x0000002404047981 */ /* 0x000ea4000c1e1500 */
[----:B--2---:R-:W-:-:S06]  /*13d0*/  HADD2.F32 R2, -RZ, R4.H0_H0 ;  /* 0x20000004ff027230 */ /* 0x004fcc0000004100 */
[----:B------:R-:W0:Y:S02]  /*13e0*/  F2I.S64.TRUNC R2, R2 ;  /* 0x0000000200027311 */ /* 0x000e24000020d900 */
[----:B0-----:R-:W-:Y:S01]  /*13f0*/  PRMT R16, R2, 0x7610, R16 ;  /* 0x0000761002107816 */ /* 0x001fe20000000010 */
[----:B------:R-:W-:Y:S06]  /*1400*/  BRA `(.L_x_13286) ;  /* 0x0000000800bc7947 */ /* 0x000fec0003800000 */
.L_x_13291:
[----:B------:R-:W2:Y:S02]  /*1410*/  LDG.E.64 R2, desc[UR36][R4.64] ;  /* 0x0000002404027981 */ /* 0x000ea4000c1e1b00 */
[----:B--2---:R-:W0:Y:S02]  /*1420*/  F2I.S64.F64.TRUNC R2, R2 ;  /* 0x0000000200027311 */ /* 0x004e24000030d900 */
[----:B0-----:R-:W-:Y:S01]  /*1430*/  PRMT R16, R2, 0x7610, R16 ;  /* 0x0000761002107816 */ /* 0x001fe20000000010 */
[----:B------:R-:W-:Y:S06]  /*1440*/  BRA `(.L_x_13286) ;  /* 0x0000000800ac7947 */ /* 0x000fec0003800000 */
.L_x_13281:
        /* <DEDUP_REMOVED lines=12> */
.L_x_13295:
[----:B------:R-:W2:Y:S02]  /*1510*/  LDG.E.64 R4, desc[UR36][R4.64] ;  /* 0x0000002404047981 */ /* 0x000ea4000c1e1b00 */
[----:B--2---:R-:W0:Y:S02]  /*1520*/  F2I.S64.F64.TRUNC R2, R4 ;  /* 0x0000000400027311 */ /* 0x004e24000030d900 */
[----:B0-----:R-:W-:Y:S01]  /*1530*/  PRMT R16, R2, 0x7610, R16 ;  /* 0x0000761002107816 */ /* 0x001fe20000000010 */
[----:B------:R-:W-:Y:S06]  /*1540*/  BRA `(.L_x_13286) ;  /* 0x00000008006c7947 */ /* 0x000fec0003800000 */
.L_x_13294:
        /* <DEDUP_REMOVED lines=28> */
.L_x_13297:
        /* <DEDUP_REMOVED lines=15> */
.L_x_13296:
[----:B------:R-:W2:Y:S02]  /*1800*/  LDG.E.U16 R2, desc[UR36][R4.64] ;  /* 0x0000002404027981 */ /* 0x000ea4000c1e1500 */
[----:B--2---:R-:W-:-:S06]  /*1810*/  IMAD.U32 R2, R2, 0x10000, RZ ;  /* 0x0001000002027824 */ /* 0x004fcc00078e00ff */
[----:B------:R-:W0:Y:S02]  /*1820*/  F2I.S64.TRUNC R2, R2 ;  /* 0x0000000200027311 */ /* 0x000e24000020d900 */
[----:B0-----:R-:W-:Y:S01]  /*1830*/  PRMT R16, R2, 0x7610, R16 ;  /* 0x0000761002107816 */ /* 0x001fe20000000010 */
[----:B------:R-:W-:Y:S06]  /*1840*/  BRA `(.L_x_13286) ;  /* 0x0000000400ac7947 */ /* 0x000fec0003800000 */
.L_x_13293:
        /* <DEDUP_REMOVED lines=10> */
.L_x_13300:
        /* <DEDUP_REMOVED lines=21> */
.L_x_13304:
[----:B------:R-:W-:Y:S05]  /*1a40*/  BSYNC B1 ;  /* 0x0000000000017941 */ /* 0x000fea0003800000 */
.L_x_13303:
[----:B------:R-:W-:Y:S01]  /*1a50*/  IMAD.SHL.U32 R2, R2, 0x100000, RZ ;  /* 0x0010000002027824 */ /* 0x000fe200078e00ff */
[----:B------:R-:W-:-:S04]  /*1a60*/  LEA R3, R0, 0x3b800000, 0x17 ;  /* 0x3b80000000037811 */ /* 0x000fc800078eb8ff */
[----:B------:R-:W-:-:S07]  /*1a70*/  LOP3.LUT R2, R3, R2, R4, 0xfe, !PT ;  /* 0x0000000203027212 */ /* 0x000fce00078efe04 */
.L_x_13302:
[----:B------:R-:W-:Y:S05]  /*1a80*/  BSYNC B0 ;  /* 0x0000000000007941 */ /* 0x000fea0003800000 */
.L_x_13301:
[----:B------:R-:W0:Y:S02]  /*1a90*/  F2I.S64.TRUNC R2, R2 ;  /* 0x0000000200027311 */ /* 0x000e24000020d900 */
[----:B0-----:R-:W-:Y:S01]  /*1aa0*/  PRMT R16, R2, 0x7610, R16 ;  /* 0x0000761002107816 */ /* 0x001fe20000000010 */
[----:B------:R-:W-:Y:S06]  /*1ab0*/  BRA `(.L_x_13286) ;  /* 0x0000000400107947 */ /* 0x000fec0003800000 */
.L_x_13299:
        /* <DEDUP_REMOVED lines=21> */
.L_x_13308:
[----:B------:R-:W-:Y:S05]  /*1c10*/  BSYNC B1 ;  /* 0x0000000000017941 */ /* 0x000fea0003800000 */
.L_x_13307:
[----:B------:R-:W-:Y:S01]  /*1c20*/  IMAD.SHL.U32 R2, R2, 0x200000, RZ ;  /* 0x0020000002027824 */ /* 0x000fe200078e00ff */
[----:B------:R-:W-:-:S04]  /*1c30*/  LEA R3, R0, 0x37800000, 0x17 ;  /* 0x3780000000037811 */ /* 0x000fc800078eb8ff */
[----:B------:R-:W-:-:S07]  /*1c40*/  LOP3.LUT R2, R3, R2, R4, 0xfe, !PT ;  /* 0x0000000203027212 */ /* 0x000fce00078efe04 */
.L_x_13306:
[----:B------:R-:W-:Y:S05]  /*1c50*/  BSYNC B0 ;  /* 0x0000000000007941 */ /* 0x000fea0003800000 */
.L_x_13305:
[----:B------:R-:W0:Y:S02]  /*1c60*/  F2I.S64.TRUNC R2, R2 ;  /* 0x0000000200027311 */ /* 0x000e24000020d900 */
[----:B0-----:R-:W-:Y:S01]  /*1c70*/  PRMT R16, R2, 0x7610, R16 ;  /* 0x0000761002107816 */ /* 0x001fe20000000010 */
[----:B------:R-:W-:Y:S06]  /*1c80*/  BRA `(.L_x_13286) ;  /* 0x00000000009c7947 */ /* 0x000fec0003800000 */
.L_x_13298:
        /* <DEDUP_REMOVED lines=14> */
.L_x_13312:
[----:B------:R-:W-:Y:S05]  /*1d70*/  BSYNC B0 ;  /* 0x0000000000007941 */ /* 0x000fea0003800000 */
.L_x_13311:
[----:B------:R-:W0:Y:S02]  /*1d80*/  F2I.S64.TRUNC R2, R2 ;  /* 0x0000000200027311 */ /* 0x000e24000020d900 */
[----:B0-----:R-:W-:Y:S01]  /*1d90*/  PRMT R16, R2, 0x7610, R16 ;  /* 0x0000761002107816 */ /* 0x001fe20000000010 */
[----:B------:R-:W-:Y:S06]  /*1da0*/  BRA `(.L_x_13286) ;  /* 0x0000000000547947 */ /* 0x000fec0003800000 */
.L_x_13285:
        /* <DEDUP_REMOVED lines=16> */
.L_x_13313:
[----:B------:R-:W-:Y:S01]  /*1eb0*/  PRMT R16, RZ, 0x7610, R16 ;  /* 0x00007610ff107816 */ /* 0x000fe20000000010 */
[----:B------:R-:W-:Y:S06]  /*1ec0*/  BRA `(.L_x_13286) ;  /* 0x00000000000c7947 */ /* 0x000fec0003800000 */
.L_x_13310:
[----:B------:R1:W5:Y:S01]  /*1ed0*/  LDG.E.U8 R16, desc[UR36][R4.64] ;  /* 0x0000002404107981 */ /* 0x000362000c1e1100 */
[----:B------:R-:W-:Y:S05]  /*1ee0*/  BRA `(.L_x_13286) ;  /* 0x0000000000047947 */ /* 0x000fea0003800000 */
.L_x_13309:
[----:B------:R0:W5:Y:S02]  /*1ef0*/  LDG.E.U8 R16, desc[UR36][R4.64] ;  /* 0x0000002404107981 */ /* 0x000164000c1e1100 */
.L_x_13286:
[----:B------:R-:W-:-:S07]  /*1f00*/  VIADD R26, R26, 0x80 ;  /* 0x000000801a1a7836 */ /* 0x000fce0000000000 */
.L_x_13280:
[----:B------:R-:W-:Y:S05]  /*1f10*/  BSYNC B6 ;  /* 0x0000000000067941 */ /* 0x000fea0003800000 */
.L_x_13279:
        /* <DEDUP_REMOVED lines=25> */
.L_x_13319:
[----:B------:R0:W5:Y:S01]  /*20b0*/  LDG.E.U8 R24, desc[UR36][R4.64] ;  /* 0x0000002404187981 */ /* 0x000162000c1e1100 */
[----:B------:R-:W-:Y:S05]  /*20c0*/  BRA `(.L_x_13321) ;  /* 0x0000000c00647947 */ /* 0x000fea0003800000 */
.L_x_13318:
        /* <DEDUP_REMOVED lines=8> */
.L_x_13323:
[----:B------:R3:W5:Y:S01]  /*2150*/  LDG.E.U8 R24, desc[UR36][R4.64] ;  /* 0x0000002404187981 */ /* 0x000762000c1e1100 */
[----:B------:R-:W-:Y:S05]  /*2160*/  BRA `(.L_x_13321) ;  /* 0x0000000c003c7947 */ /* 0x000fea0003800000 */
.L_x_13322:
[----:B------:R0:W5:Y:S01]  /*2170*/  LDG.E.U16 R24, desc[UR36][R4.64] ;  /* 0x0000002404187981 */ /* 0x000162000c1e1500 */
[----:B------:R-:W-:Y:S05]  /*2180*/  BRA `(.L_x_13321) ;  /* 0x0000000c00347947 */ /* 0x000fea0003800000 */
.L_x_13317:
        /* <DEDUP_REMOVED lines=10> */
.L_x_13325:
[----:B------:R-:W2:Y:S02]  /*2230*/  LDG.E.U16 R2, desc[UR36][R4.64] ;  /* 0x0000002404027981 */ /* 0x000ea4000c1e1500 */
[----:B--2---:R-:W-:-:S06]  /*2240*/  HADD2.F32 R2, -RZ, R2.H0_H0 ;  /* 0x20000002ff027230 */ /* 0x004fcc0000004100 */
[----:B------:R-:W0:Y:S02]  /*2250*/  F2I.S64.TRUNC R2, R2 ;  /* 0x0000000200027311 */ /* 0x000e24000020d900 */
[----:B0-----:R-:W-:Y:S01]  /*2260*/  PRMT R24, R2, 0x7610, R24 ;  /* 0x0000761002187816 */ /* 0x001fe20000000018 */
[----:B------:R-:W-:Y:S06]  /*2270*/  BRA `(.L_x_13321) ;  /* 0x0000000800f87947 */ /* 0x000fec0003800000 */
.L_x_13324:
        /* <DEDUP_REMOVED lines=10> */
.L_x_13327:
[----:B------:R-:W2:Y:S02]  /*2320*/  LDG.E.U16 R4, desc[UR36][R4.64] ;  /* 0x0000002404047981 */ /* 0x000ea4000c1e1500 */
[----:B--2---:R-:W-:-:S06]  /*2330*/  HADD2.F32 R2, -RZ, R4.H0_H0 ;  /* 0x20000004ff027230 */ /* 0x004fcc0000004100 */
[----:B------:R-:W0:Y:S02]  /*2340*/  F2I.S64.TRUNC R2, R2 ;  /* 0x0000000200027311 */ /* 0x000e24000020d900 */
[----:B0-----:R-:W-:Y:S01]  /*2350*/  PRMT R24, R2, 0x7610, R24 ;  /* 0x0000761002187816 */ /* 0x001fe20000000018 */
[----:B------:R-:W-:Y:S06]  /*2360*/  BRA `(.L_x_13321) ;  /* 0x0000000800bc7947 */ /* 0x000fec0003800000 */
.L_x_13326:
[----:B------:R-:W2:Y:S02]  /*2370*/  LDG.E.64 R2, desc[UR36][R4.64] ;  /* 0x0000002404027981 */ /* 0x000ea4000c1e1b00 */
[----:B--2---:R-:W0:Y:S02]  /*2380*/  F2I.S64.F64.TRUNC R2, R2 ;  /* 0x0000000200027311 */ /* 0x004e24000030d900 */
[----:B0-----:R-:W-:Y:S01]  /*2390*/  PRMT R24, R2, 0x7610, R24 ;  /* 0x0000761002187816 */ /* 0x001fe20000000018 */
[----:B------:R-:W-:Y:S06]  /*23a0*/  BRA `(.L_x_13321) ;  /* 0x0000000800ac7947 */ /* 0x000fec0003800000 */
.L_x_13316:
        /* <DEDUP_REMOVED lines=12> */
.L_x_13330:
[----:B------:R-:W2:Y:S02]  /*2470*/  LDG.E.64 R4, desc[UR36][R4.64] ;  /* 0x0000002404047981 */ /* 0x000ea4000c1e1b00 */
[----:B--2---:R-:W0:Y:S02]  /*2480*/  F2I.S64.F64.TRUNC R2, R4 ;  /* 0x0000000400027311 */ /* 0x004e24000030d900 */
[----:B0-----:R-:W-:Y:S01]  /*2490*/  PRMT R24, R2, 0x7610, R24 ;  /* 0x0000761002187816 */ /* 0x001fe20000000018 */
[----:B------:R-:W-:Y:S06]  /*24a0*/  BRA `(.L_x_13321) ;  /* 0x00000008006c7947 */ /* 0x000fec0003800000 */
.L_x_13329:
        /* <DEDUP_REMOVED lines=28> */
.L_x_13332:
        /* <DEDUP_REMOVED lines=15> */
.L_x_13331:
[----:B------:R-:W2:Y:S02]  /*2760*/  LDG.E.U16 R2, desc[UR36][R4.64] ;  /* 0x0000002404027981 */ /* 0x000ea4000c1e1500 */
[----:B--2---:R-:W-:-:S06]  /*2770*/  IMAD.U32 R2, R2, 0x10000, RZ ;  /* 0x0001000002027824 */ /* 0x004fcc00078e00ff */
[----:B------:R-:W0:Y:S02]  /*2780*/  F2I.S64.TRUNC R2, R2 ;  /* 0x0000000200027311 */ /* 0x000e24000020d900 */
[----:B0-----:R-:W-:Y:S01]  /*2790*/  PRMT R24, R2, 0x7610, R24 ;  /* 0x0000761002187816 */ /* 0x001fe20000000018 */
[----:B------:R-:W-:Y:S06]  /*27a0*/  BRA `(.L_x_13321) ;  /* 0x0000000400ac7947 */ /* 0x000fec0003800000 */
.L_x_13328:
        /* <DEDUP_REMOVED lines=10> */
.L_x_13335:
        /* <DEDUP_REMOVED lines=21> */
.L_x_13339:
[----:B------:R-:W-:Y:S05]  /*29a0*/  BSYNC B1 ;  /* 0x0000000000017941 */ /* 0x000fea0003800000 */
.L_x_13338:
[----:B------:R-:W-:Y:S01]  /*29b0*/  IMAD.SHL.U32 R2, R2, 0x100000, RZ ;  /* 0x0010000002027824 */ /* 0x000fe200078e00ff */
[----:B------:R-:W-:-:S04]  /*29c0*/  LEA R3, R0, 0x3b800000, 0x17 ;  /* 0x3b80000000037811 */ /* 0x000fc800078eb8ff */
[----:B------:R-:W-:-:S07]  /*29d0*/  LOP3.LUT R2, R3, R2, R4, 0xfe, !PT ;  /* 0x0000000203027212 */ /* 0x000fce00078efe04 */
.L_x_13337:
[----:B------:R-:W-:Y:S05]  /*29e0*/  BSYNC B0 ;  /* 0x0000000000007941 */ /* 0x000fea0003800000 */
.L_x_13336:
[----:B------:R-:W0:Y:S02]  /*29f0*/  F2I.S64.TRUNC R2, R2 ;  /* 0x0000000200027311 */ /* 0x000e24000020d900 */
[----:B0-----:R-:W-:Y:S01]  /*2a00*/  PRMT R24, R2, 0x7610, R24 ;  /* 0x0000761002187816 */ /* 0x001fe20000000018 */
[----:B------:R-:W-:Y:S06]  /*2a10*/  BRA `(.L_x_13321) ;  /* 0x0000000400107947 */ /* 0x000fec0003800000 */
.L_x_13334:
        /* <DEDUP_REMOVED lines=21> */
.L_x_13343:
[----:B------:R-:W-:Y:S05]  /*2b70*/  BSYNC B1 ;  /* 0x0000000000017941 */ /* 0x000fea0003800000 */
.L_x_13342:
[----:B------:R-:W-:Y:S01]  /*2b80*/  IMAD.SHL.U32 R2, R2, 0x200000, RZ ;  /* 0x0020000002027824 */ /* 0x000fe200078e00ff */
[----:B------:R-:W-:-:S04]  /*2b90*/  LEA R3, R0, 0x37800000, 0x17 ;  /* 0x3780000000037811 */ /* 0x000fc800078eb8ff */
[----:B------:R-:W-:-:S07]  /*2ba0*/  LOP3.LUT R2, R3, R2, R4, 0xfe, !PT ;  /* 0x0000000203027212 */ /* 0x000fce00078efe04 */
.L_x_13341:
[----:B------:R-:W-:Y:S05]  /*2bb0*/  BSYNC B0 ;  /* 0x0000000000007941 */ /* 0x000fea0003800000 */
.L_x_13340:
[----:B------:R-:W0:Y:S02]  /*2bc0*/  F2I.S64.TRUNC R2, R2 ;  /* 0x0000000200027311 */ /* 0x000e24000020d900 */
[----:B0-----:R-:W-:Y:S01]  /*2bd0*/  PRMT R24, R2, 0x7610, R24 ;  /* 0x0000761002187816 */ /* 0x001fe20000000018 */
[----:B------:R-:W-:Y:S06]  /*2be0*/  BRA `(.L_x_13321) ;  /* 0x00000000009c7947 */ /* 0x000fec0003800000 */
.L_x_13333:
        /* <DEDUP_REMOVED lines=14> */
.L_x_13347:
[----:B------:R-:W-:Y:S05]  /*2cd0*/  BSYNC B0 ;  /* 0x0000000000007941 */ /* 0x000fea0003800000 */
.L_x_13346:
[----:B------:R-:W0:Y:S02]  /*2ce0*/  F2I.S64.TRUNC R2, R2 ;  /* 0x0000000200027311 */ /* 0x000e24000020d900 */
[----:B0-----:R-:W-:Y:S01]  /*2cf0*/  PRMT R24, R2, 0x7610, R24 ;  /* 0x0000761002187816 */ /* 0x001fe20000000018 */
[----:B------:R-:W-:Y:S06]  /*2d00*/  BRA `(.L_x_13321) ;  /* 0x0000000000547947 */ /* 0x000fec0003800000 */
.L_x_13320:
        /* <DEDUP_REMOVED lines=16> */
.L_x_13348:
[----:B------:R-:W-:Y:S01]  /*2e10*/  PRMT R24, RZ, 0x7610, R24 ;  /* 0x00007610ff187816 */ /* 0x000fe20000000018 */
[----:B------:R-:W-:Y:S06]  /*2e20*/  BRA `(.L_x_13321) ;  /* 0x00000000000c7947 */ /* 0x000fec0003800000 */
.L_x_13345:
[----:B------:R2:W5:Y:S01]  /*2e30*/  LDG.E.U8 R24, desc[UR36][R4.64] ;  /* 0x0000002404187981 */ /* 0x000562000c1e1100 */
[----:B------:R-:W-:Y:S05]  /*2e40*/  BRA `(.L_x_13321) ;  /* 0x0000000000047947 */ /* 0x000fea0003800000 */
.L_x_13344:
[----:B------:R1:W5:Y:S02]  /*2e50*/  LDG.E.U8 R24, desc[UR36][R4.64] ;  /* 0x0000002404187981 */ /* 0x000364000c1e1100 */
.L_x_13321:
[----:B------:R-:W-:-:S07]  /*2e60*/  VIADD R26, R26, 0x80 ;  /* 0x000000801a1a7836 */ /* 0x000fce0000000000 */
.L_x_13315:
[----:B------:R-:W-:Y:S05]  /*2e70*/  BSYNC B6 ;  /* 0x0000000000067941 */ /* 0x000fea0003800000 */
.L_x_13314:
[----:B------:R-:W0:Y:S01]  /*2e80*/  LDC.U8 R25, c[0x0][0x215] ;  /* 0x00008540ff197b82 */ /* 0x000e220000000000 */
[----:B------:R-:W-:Y:S01]  /*2e90*/  ISETP.GE.AND P0, PT, R26, R19, PT ;  /* 0x000000131a00720c */ /* 0x000fe20003f06270 */
[----:B------:R-:W-:-:S12]  /*2ea0*/  BSSY B6, `(.L_x_13349) ;  /* 0x00000ef000067945 */ /* 0x000fd80003800000 */
[----:B------:R-:W-:Y:S05]  /*2eb0*/  @P0 BRA `(.L_x_13350) ;  /* 0x0000000c00b40947 */ /* 0x000fea0003800000 */
[----:B------:R-:W0:Y:S01]  /*2ec0*/  LDC.64 R2, c[0x0][0x220] ;  /* 0x00008800ff027b82 */ /* 0x000e220000000a00 */
[----:B------:R-:W-:Y:S01]  /*2ed0*/  PRMT R0, R17, 0x9910, RZ ;  /* 0x0000991011007816 */ /* 0x000fe200000000ff */
[----:B------:R-:W-:Y:S01]  /*2ee0*/  IMAD R26, R23, 0x200, R26 ;  /* 0x00000200171a7824 */ /* 0x000fe200078e021a */
[----:B------:R-:W-:Y:S02]  /*2ef0*/  ULDC UR4, c[0x0][0x230] ;  /* 0x00008c0000047ab9 */ /* 0x000fe40000000800 */
[----:B------:R-:W-:Y:S01]  /*2f00*/  ISETP.GT.AND P1, PT, R0, 0x9, PT ;  /* 0x000000090000780c */ /* 0x000fe20003f24270 */
[----:B01234-:R-:W-:-:S05]  /*2f10*/  IMAD R5, R26, UR4, RZ ;  /* 0x000000041a057c24 */ /* 0x01ffca000f8e02ff */
[----:B------:R-:W-:-:S05]  /*2f20*/  IADD3 R4, P0, R5, R2, RZ ;  /* 0x0000000205047210 */ /* 0x000fca0007f1e0ff */
        /* <DEDUP_REMOVED lines=12> */
.L_x_13354:
[----:B------:R0:W5:Y:S01]  /*2ff0*/  LDG.E.U8 R22, desc[UR36][R4.64] ;  /* 0x0000002404167981 */ /* 0x000162000c1e1100 */
[----:B------:R-:W-:Y:S05]  /*3000*/  BRA `(.L_x_13350) ;  /* 0x0000000c00607947 */ /* 0x000fea0003800000 */
.L_x_13353:
        /* <DEDUP_REMOVED lines=8> */
.L_x_13357:
[----:B------:R0:W5:Y:S01]  /*3090*/  LDG.E.U8 R22, desc[UR36][R4.64] ;  /* 0x0000002404167981 */ /* 0x000162000c1e1100 */
[----:B------:R-:W-:Y:S05]  /*30a0*/  BRA `(.L_x_13350) ;  /* 0x0000000c00387947 */ /* 0x000fea0003800000 */
.L_x_13356:
[----:B------:R0:W5:Y:S01]  /*30b0*/  LDG.E.U16 R22, desc[UR36][R4.64] ;  /* 0x0000002404167981 */ /* 0x000162000c1e1500 */
[----:B------:R-:W-:Y:S05]  /*30c0*/  BRA `(.L_x_13350) ;  /* 0x0000000c00307947 */ /* 0x000fea0003800000 */
.L_x_13352:
        /* <DEDUP_REMOVED lines=10> */
.L_x_13359:
[----:B------:R-:W2:Y:S02]  /*3170*/  LDG.E.U16 R2, desc[UR36][R4.64] ;  /* 0x0000002404027981 */ /* 0x000ea4000c1e1500 */
[----:B--2---:R-:W-:-:S06]  /*3180*/  HADD2.F32 R2, -RZ, R2.H0_H0 ;  /* 0x20000002ff027230 */ /* 0x004fcc0000004100 */
[----:B------:R-:W0:Y:S02]  /*3190*/  F2I.S64.TRUNC R2, R2 ;  /* 0x0000000200027311 */ /* 0x000e24000020d900 */
[----:B0-----:R-:W-:Y:S01]  /*31a0*/  PRMT R22, R2, 0x7610, R22 ;  /* 0x0000761002167816 */ /* 0x001fe20000000016 */
[----:B------:R-:W-:Y:S06]  /*31b0*/  BRA `(.L_x_13350) ;  /* 0x0000000800f47947 */ /* 0x000fec0003800000 */
.L_x_13358:
        /* <DEDUP_REMOVED lines=10> */
.L_x_13361:
[----:B------:R-:W2:Y:S02]  /*3260*/  LDG.E.U16 R4, desc[UR36][R4.64] ;  /* 0x0000002404047981 */ /* 0x000ea4000c1e1500 */
[----:B--2---:R-:W-:-:S06]  /*3270*/  HADD2.F32 R2, -RZ, R4.H0_H0 ;  /* 0x20000004ff027230 */ /* 0x004fcc0000004100 */
[----:B------:R-:W0:Y:S02]  /*3280*/  F2I.S64.TRUNC R2, R2 ;  /* 0x0000000200027311 */ /* 0x000e24000020d900 */
[----:B0-----:R-:W-:Y:S01]  /*3290*/  PRMT R22, R2, 0x7610, R22 ;  /* 0x0000761002167816 */ /* 0x001fe20000000016 */
[----:B------:R-:W-:Y:S06]  /*32a0*/  BRA `(.L_x_13350) ;  /* 0x0000000800b87947 */ /* 0x000fec0003800000 */
.L_x_13360:
[----:B------:R-:W2:Y:S02]  /*32b0*/  LDG.E.64 R2, desc[UR36][R4.64] ;  /* 0x0000002404027981 */ /* 0x000ea4000c1e1b00 */
[----:B--2---:R-:W0:Y:S02]  /*32c0*/  F2I.S64.F64.TRUNC R2, R2 ;  /* 0x0000000200027311 */ /* 0x004e24000030d900 */
[----:B0-----:R-:W-:Y:S01]  /*32d0*/  PRMT R22, R2, 0x7610, R22 ;  /* 0x0000761002167816 */ /* 0x001fe20000000016 */
[----:B------:R-:W-:Y:S06]  /*32e0*/  BRA `(.L_x_13350) ;  /* 0x0000000800a87947 */ /* 0x000fec0003800000 */
.L_x_13351:
        /* <DEDUP_REMOVED lines=12> */
.L_x_13364:
[----:B------:R-:W2:Y:S02]  /*33b0*/  LDG.E.64 R4, desc[UR36][R4.64] ;  /* 0x0000002404047981 */ /* 0x000ea4000c1e1b00 */
[----:B--2---:R-:W0:Y:S02]  /*33c0*/  F2I.S64.F64.TRUNC R2, R4 ;  /* 0x0000000400027311 */ /* 0x004e24000030d900 */
[----:B0-----:R-:W-:Y:S01]  /*33d0*/  PRMT R22, R2, 0x7610, R22 ;  /* 0x0000761002167816 */ /* 0x001fe20000000016 */
[----:B------:R-:W-:Y:S06]  /*33e0*/  BRA `(.L_x_13350) ;  /* 0x0000000800687947 */ /* 0x000fec0003800000 */
.L_x_13363:
        /* <DEDUP_REMOVED lines=28> */
.L_x_13366:
        /* <DEDUP_REMOVED lines=15> */
.L_x_13365:
[----:B------:R-:W2:Y:S02]  /*36a0*/  LDG.E.U16 R2, desc[UR36][R4.64] ;  /* 0x0000002404027981 */ /* 0x000ea4000c1e1500 */
[----:B--2---:R-:W-:-:S06]  /*36b0*/  IMAD.U32 R2, R2, 0x10000, RZ ;  /* 0x0001000002027824 */ /* 0x004fcc00078e00ff */
[----:B------:R-:W0:Y:S02]  /*36c0*/  F2I.S64.TRUNC R2, R2 ;  /* 0x0000000200027311 */ /* 0x000e24000020d900 */
[----:B0-----:R-:W-:Y:S01]  /*36d0*/  PRMT R22, R2, 0x7610, R22 ;  /* 0x0000761002167816 */ /* 0x001fe20000000016 */
[----:B------:R-:W-:Y:S06]  /*36e0*/  BRA `(.L_x_13350) ;  /* 0x0000000400a87947 */ /* 0x000fec0003800000 */
.L_x_13362:
        /* <DEDUP_REMOVED lines=10> */
.L_x_13369:
        /* <DEDUP_REMOVED lines=21> */
.L_x_13373:
[----:B------:R-:W-:Y:S05]  /*38e0*/  BSYNC B1 ;  /* 0x0000000000017941 */ /* 0x000fea0003800000 */
.L_x_13372:
[----:B------:R-:W-:Y:S01]  /*38f0*/  IMAD.SHL.U32 R2, R2, 0x100000, RZ ;  /* 0x0010000002027824 */ /* 0x000fe200078e00ff */
[----:B------:R-:W-:-:S04]  /*3900*/  LEA R3, R0, 0x3b800000, 0x17 ;  /* 0x3b80000000037811 */ /* 0x000fc800078eb8ff */
[----:B------:R-:W-:-:S07]  /*3910*/  LOP3.LUT R2, R3, R2, R4, 0xfe, !PT ;  /* 0x0000000203027212 */ /* 0x000fce00078efe04 */
.L_x_13371:
[----:B------:R-:W-:Y:S05]  /*3920*/  BSYNC B0 ;  /* 0x0000000000007941 */ /* 0x000fea0003800000 */
.L_x_13370:
[----:B------:R-:W0:Y:S02]  /*3930*/  F2I.S64.TRUNC R2, R2 ;  /* 0x0000000200027311 */ /* 0x000e24000020d900 */
[----:B0-----:R-:W-:Y:S01]  /*3940*/  PRMT R22, R2, 0x7610, R22 ;  /* 0x0000761002167816 */ /* 0x001fe20000000016 */
[----:B------:R-:W-:Y:S06]  /*3950*/  BRA `(.L_x_13350) ;  /* 0x00000004000c7947 */ /* 0x000fec0003800000 */
.L_x_13368:
        /* <DEDUP_REMOVED lines=21> */
.L_x_13377:
[----:B------:R-:W-:Y:S05]  /*3ab0*/  BSYNC B1 ;  /* 0x0000000000017941 */ /* 0x000fea0003800000 */
.L_x_13376:
[----:B------:R-:W-:Y:S01]  /*3ac0*/  IMAD.SHL.U32 R2, R2, 0x200000, RZ ;  /* 0x0020000002027824 */ /* 0x000fe200078e00ff */
[----:B------:R-:W-:-:S04]  /*3ad0*/  LEA R3, R0, 0x37800000, 0x17 ;  /* 0x3780000000037811 */ /* 0x000fc800078eb8ff */
[----:B------:R-:W-:-:S07]  /*3ae0*/  LOP3.LUT R2, R3, R2, R4, 0xfe, !PT ;  /* 0x0000000203027212 */ /* 0x000fce00078efe04 */
.L_x_13375:
[----:B------:R-:W-:Y:S05]  /*3af0*/  BSYNC B0 ;  /* 0x0000000000007941 */ /* 0x000fea0003800000 */
.L_x_13374:
[----:B------:R-:W0:Y:S02]  /*3b00*/  F2I.S64.TRUNC R2, R2 ;  /* 0x0000000200027311 */ /* 0x000e24000020d900 */
[----:B0-----:R-:W-:Y:S01]  /*3b10*/  PRMT R22, R2, 0x7610, R22 ;  /* 0x0000761002167816 */ /* 0x001fe20000000016 */
[----:B------:R-:W-:Y:S06]  /*3b20*/  BRA `(.L_x_13350) ;  /* 0x0000000000987947 */ /* 0x000fec0003800000 */
.L_x_13367:
        /* <DEDUP_REMOVED lines=14> */
.L_x_13381:
[----:B------:R-:W-:Y:S05]  /*3c10*/  BSYNC B0 ;  /* 0x0000000000007941 */ /* 0x000fea0003800000 */
.L_x_13380:
[----:B------:R-:W0:Y:S02]  /*3c20*/  F2I.S64.TRUNC R2, R2 ;  /* 0x0000000200027311 */ /* 0x000e24000020d900 */
[----:B0-----:R-:W-:Y:S01]  /*3c30*/  PRMT R22, R2, 0x7610, R22 ;  /* 0x0000761002167816 */ /* 0x001fe20000000016 */
[----:B------:R-:W-:Y:S06]  /*3c40*/  BRA `(.L_x_13350) ;  /* 0x0000000000507947 */ /* 0x000fec0003800000 */
.L_x_13355:
        /* <DEDUP_REMOVED lines=16> */
.L_x_13382:
[----:B------:R-:W-:Y:S05]  /*3d50*/  BRA `(.L_x_13350) ;  /* 0x00000000000c7947 */ /* 0x000fea0003800000 */
.L_x_13379:
[----:B------:R0:W5:Y:S01]  /*3d60*/  LDG.E.U8 R22, desc[UR36][R4.64] ;  /* 0x0000002404167981 */ /* 0x000162000c1e1100 */
[----:B------:R-:W-:Y:S05]  /*3d70*/  BRA `(.L_x_13350) ;  /* 0x0000000000047947 */ /* 0x000fea0003800000 */
.L_x_13378:
[----:B------:R0:W5:Y:S02]  /*3d80*/  LDG.E.U8 R22, desc[UR36][R4.64] ;  /* 0x0000002404167981 */ /* 0x000164000c1e1100 */
.L_x_13350:
[----:B------:R-:W-:Y:S05]  /*3d90*/  BSYNC B6 ;  /* 0x0000000000067941 */ /* 0x000fea0003800000 */
.L_x_13349:
[----:B------:R-:W1:Y:S01]  /*3da0*/  S2R R2, SR_TID.X ;  /* 0x0000000000027919 */ /* 0x000e620000002100 */
[----:B------:R-:W2:Y:S01]  /*3db0*/  LDC.U8 R17, c[0x0][0x234] ;  /* 0x00008d00ff117b82 */ /* 0x000ea20000000000 */
[----:B-----5:R-:W-:Y:S01]  /*3dc0*/  LOP3.LUT P2, RZ, R18, 0xff, RZ, 0xc0, !PT ;  /* 0x000000ff12ff7812 */ /* 0x020fe2000784c0ff */
[----:B------:R-:W-:Y:S01]  /*3dd0*/  BSSY B6, `(.L_x_13383) ;  /* 0x00000fa000067945 */ /* 0x000fe20003800000 */
[----:B------:R-:W-:Y:S02]  /*3de0*/  LOP3.LUT P3, RZ, R16, 0xff, RZ, 0xc0, !PT ;  /* 0x000000ff10ff7812 */ /* 0x000fe4000786c0ff */
[----:B------:R-:W-:Y:S02]  /*3df0*/  LOP3.LUT P1, RZ, R24, 0xff, RZ, 0xc0, !PT ;  /* 0x000000ff18ff7812 */ /* 0x000fe4000782c0ff */
[----:B------:R-:W-:Y:S02]  /*3e00*/  LOP3.LUT P0, RZ, R22, 0xff, RZ, 0xc0, !PT ;  /* 0x000000ff16ff7812 */ /* 0x000fe4000780c0ff */
[----:B0-----:R-:W-:-:S02]  /*3e10*/  ISETP.NE.XOR P2, PT, R25, RZ, P2 ;  /* 0x000000ff1900720c */ /* 0x001fc40001745a70 */
[C---:B------:R-:W-:Y:S02]  /*3e20*/  ISETP.NE.XOR P3, PT, R25.reuse, RZ, P3 ;  /* 0x000000ff1900720c */ /* 0x040fe40001f65a70 */
[C---:B------:R-:W-:Y:S02]  /*3e30*/  ISETP.NE.XOR P1, PT, R25.reuse, RZ, P1 ;  /* 0x000000ff1900720c */ /* 0x040fe40000f25a70 */
[----:B------:R-:W-:Y:S02]  /*3e40*/  ISETP.NE.XOR P0, PT, R25, RZ, P0 ;  /* 0x000000ff1900720c */ /* 0x000fe40000705a70 */
[----:B------:R-:W-:Y:S02]  /*3e50*/  SEL R3, RZ, 0x1, !P2 ;  /* 0x00000001ff037807 */ /* 0x000fe40005000000 */
[----:B------:R-:W-:Y:S02]  /*3e60*/  SEL R22, RZ, 0x1, !P3 ;  /* 0x00000001ff167807 */ /* 0x000fe40005800000 */
[----:B------:R-:W-:-:S02]  /*3e70*/  SEL R18, RZ, 0x1, !P1 ;  /* 0x00000001ff127807 */ /* 0x000fc40004800000 */
[----:B------:R-:W-:Y:S02]  /*3e80*/  SEL R16, RZ, 0x1, !P0 ;  /* 0x00000001ff107807 */ /* 0x000fe40004000000 */
[----:B-1----:R-:W-:-:S13]  /*3e90*/  ISETP.GE.AND P4, PT, R2, R19, PT ;  /* 0x000000130200720c */ /* 0x002fda0003f86270 */
[----:B------:R-:W-:Y:S05]  /*3ea0*/  @P4 BRA `(.L_x_13384) ;  /* 0x0000000c00b04947 */ /* 0x000fea0003800000 */
[----:B------:R-:W0:Y:S01]  /*3eb0*/  LDC.64 R8, c[0x0][0x218] ;  /* 0x00008600ff087b82 */ /* 0x000e220000000a00 */
[----:B------:R-:W-:Y:S01]  /*3ec0*/  IMAD R0, R23, 0x200, R2 ;  /* 0x0000020017007824 */ /* 0x000fe200078e0202 */
[----:B--234-:R-:W-:Y:S01]  /*3ed0*/  PRMT R4, R17, 0x9910, RZ ;  /* 0x0000991011047816 */ /* 0x01cfe200000000ff */
        /* <DEDUP_REMOVED lines=18> */
.L_x_13388:
[----:B------:R0:W-:Y:S01]  /*4000*/  STG.E.U8 desc[UR36][R8.64], R3 ;  /* 0x0000000308007986 */ /* 0x0001e2000c101124 */
[----:B------:R-:W-:Y:S05]  /*4010*/  BRA `(.L_x_13384) ;  /* 0x0000000c00547947 */ /* 0x000fea0003800000 */
.L_x_13387:
        /* <DEDUP_REMOVED lines=10> */
.L_x_13391:
[----:B------:R0:W-:Y:S01]  /*40c0*/  STG.E desc[UR36][R8.64], R3 ;  /* 0x0000000308007986 */ /* 0x0001e2000c101924 */
[----:B------:R-:W-:Y:S05]  /*40d0*/  BRA `(.L_x_13384) ;  /* 0x0000000c00247947 */ /* 0x000fea0003800000 */
.L_x_13390:
[----:B------:R0:W-:Y:S01]  /*40e0*/  STG.E.U16 desc[UR36][R8.64], R3 ;  /* 0x0000000308007986 */ /* 0x0001e2000c101524 */
[----:B------:R-:W-:Y:S05]  /*40f0*/  BRA `(.L_x_13384) ;  /* 0x0000000c001c7947 */ /* 0x000fea0003800000 */
.L_x_13386:
        /* <DEDUP_REMOVED lines=9> */
.L_x_13393:
[----:B------:R-:W0:Y:S02]  /*4190*/  I2F.S16 R0, R3 ;  /* 0x0000000300007306 */ /* 0x000e240000101400 */
[----:B0-----:R-:W-:-:S05]  /*41a0*/  F2FP.F16.F32.PACK_AB R0, RZ, R0 ;  /* 0x00000000ff00723e */ /* 0x001fca00000000ff */
[----:B------:R0:W-:Y:S01]  /*41b0*/  STG.E.U16 desc[UR36][R8.64], R0 ;  /* 0x0000000008007986 */ /* 0x0001e2000c101524 */
[----:B------:R-:W-:Y:S05]  /*41c0*/  BRA `(.L_x_13384) ;  /* 0x0000000800e87947 */ /* 0x000fea0003800000 */
.L_x_13392:
        /* <DEDUP_REMOVED lines=10> */
.L_x_13395:
[----:B------:R-:W0:Y:S02]  /*4270*/  I2F.S16 R3, R3 ;  /* 0x0000000300037306 */ /* 0x000e240000101400 */
[----:B0-----:R-:W-:-:S04]  /*4280*/  F2FP.F16.F32.PACK_AB R3, RZ, R3 ;  /* 0x00000003ff03723e */ /* 0x001fc800000000ff */
[----:B------:R-:W-:-:S05]  /*4290*/  PRMT R3, R3, 0x5410, RZ ;  /* 0x0000541003037816 */ /* 0x000fca00000000ff */
[----:B------:R0:W-:Y:S01]  /*42a0*/  STG.E desc[UR36][R8.64], R3 ;  /* 0x0000000308007986 */ /* 0x0001e2000c101924 */
[----:B------:R-:W-:Y:S05]  /*42b0*/  BRA `(.L_x_13384) ;  /* 0x0000000800ac7947 */ /* 0x000fea0003800000 */
.L_x_13394:
[----:B------:R-:W0:Y:S02]  /*42c0*/  I2F.F64.S16 R4, R3 ;  /* 0x0000000300047312 */ /* 0x000e240000101c00 */
[----:B0-----:R0:W-:Y:S01]  /*42d0*/  STG.E.64 desc[UR36][R8.64], R4 ;  /* 0x0000000408007986 */ /* 0x0011e2000c101b24 */
[----:B------:R-:W-:Y:S05]  /*42e0*/  BRA `(.L_x_13384) ;  /* 0x0000000800a07947 */ /* 0x000fea0003800000 */
.L_x_13385:
        /* <DEDUP_REMOVED lines=10> */
.L_x_13398:
[----:B------:R-:W0:Y:S01]  /*4390*/  I2F.F64.S16 R4, R3 ;  /* 0x0000000300047312 */ /* 0x000e220000101c00 */
[----:B------:R-:W-:-:S05]  /*43a0*/  CS2R R6, SRZ ;  /* 0x0000000000067805 */ /* 0x000fca000001ff00 */
[----:B0-----:R0:W-:Y:S01]  /*43b0*/  STG.E.128 desc[UR36][R8.64], R4 ;  /* 0x0000000408007986 */ /* 0x0011e2000c101d24 */
[----:B------:R-:W-:Y:S05]  /*43c0*/  BRA `(.L_x_13384) ;  /* 0x0000000800687947 */ /* 0x000fea0003800000 */
.L_x_13397:
        /* <DEDUP_REMOVED lines=21> */
.L_x_13402:
[----:B------:R-:W-:Y:S05]  /*4520*/  BSYNC B0 ;  /* 0x0000000000007941 */ /* 0x000fea0003800000 */
.L_x_13401:
[----:B------:R-:W-:-:S05]  /*4530*/  LOP3.LUT R5, R0, R5, RZ, 0xfc, !PT ;  /* 0x0000000500057212 */ /* 0x000fca00078efcff */
[----:B------:R0:W-:Y:S01]  /*4540*/  STG.E.U8 desc[UR36][R8.64], R5 ;  /* 0x0000000508007986 */ /* 0x0001e2000c101124 */
[----:B------:R-:W-:Y:S05]  /*4550*/  BRA `(.L_x_13384) ;  /* 0x0000000800047947 */ /* 0x000fea0003800000 */
.L_x_13400:
        /* <DEDUP_REMOVED lines=13> */
.L_x_13404:
[----:B------:R-:W-:Y:S01]  /*4630*/  IMAD.MOV.U32 R0, RZ, RZ, 0x7f ;  /* 0x0000007fff007424 */ /* 0x000fe200078e00ff */
[----:B------:R-:W-:-:S04]  /*4640*/  ISETP.GT.U32.AND P0, PT, R4, 0x7f800000, PT ;  /* 0x7f8000000400780c */ /* 0x000fc80003f04070 */
[----:B------:R-:W-:-:S09]  /*4650*/  SEL R0, R0, 0x7c, P0 ;  /* 0x0000007c00007807 */ /* 0x000fd20000000000 */
.L_x_13405:
[----:B------:R-:W-:Y:S05]  /*4660*/  BSYNC B0 ;  /* 0x0000000000007941 */ /* 0x000fea0003800000 */
.L_x_13403:
[----:B------:R-:W-:-:S04]  /*4670*/  LOP3.LUT R3, R5, 0x80000000, RZ, 0xc0, !PT ;  /* 0x8000000005037812 */ /* 0x000fc800078ec0ff */
[----:B------:R-:W-:-:S04]  /*4680*/  SHF.R.U32.HI R3, RZ, 0x18, R3 ;  /* 0x00000018ff037819 */ /* 0x000fc80000011603 */
[----:B------:R-:W-:-:S05]  /*4690*/  LOP3.LUT R3, R0, R3, RZ, 0xfc, !PT ;  /* 0x0000000300037212 */ /* 0x000fca00078efcff */
[----:B------:R0:W-:Y:S01]  /*46a0*/  STG.E.U8 desc[UR36][R8.64], R3 ;  /* 0x0000000308007986 */ /* 0x0001e2000c101124 */
[----:B------:R-:W-:Y:S05]  /*46b0*/  BRA `(.L_x_13384) ;  /* 0x0000000400ac7947 */ /* 0x000fea0003800000 */
.L_x_13399:
[----:B------:R-:W0:Y:S02]  /*46c0*/  I2F.S16 R0, R3 ;  /* 0x0000000300007306 */ /* 0x000e240000101400 */
[----:B0-----:R-:W-:-:S05]  /*46d0*/  F2FP.BF16.F32.PACK_AB R0, RZ, R0 ;  /* 0x00000000ff00723e */ /* 0x001fca00000010ff */
[----:B------:R0:W-:Y:S01]  /*46e0*/  STG.E.U16 desc[UR36][R8.64], R0 ;  /* 0x0000000008007986 */ /* 0x0001e2000c101524 */
[----:B------:R-:W-:Y:S05]  /*46f0*/  BRA `(.L_x_13384) ;  /* 0x00000004009c7947 */ /* 0x000fea0003800000 */
.L_x_13396:
        /* <DEDUP_REMOVED lines=10> */
.L_x_13408:
        /* <DEDUP_REMOVED lines=17> */
.L_x_13411:
[----:B------:R-:W-:-:S04]  /*48b0*/  LOP3.LUT R3, R3, 0x80000000, RZ, 0xc0, !PT ;  /* 0x8000000003037812 */ /* 0x000fc800078ec0ff */
[----:B------:R-:W-:-:S04]  /*48c0*/  SHF.R.U32.HI R3, RZ, 0x18, R3 ;  /* 0x00000018ff037819 */ /* 0x000fc80000011603 */
[----:B------:R-:W-:-:S04]  /*48d0*/  LOP3.LUT R0, R0, R3, RZ, 0xfc, !PT ;  /* 0x0000000300007212 */ /* 0x000fc800078efcff */
[----:B------:R-:W-:-:S07]  /*48e0*/  PRMT R4, R0, 0x7610, R4 ;  /* 0x0000761000047816 */ /* 0x000fce0000000004 */
.L_x_13410:
[----:B------:R-:W-:Y:S05]  /*48f0*/  BSYNC B0 ;  /* 0x0000000000007941 */ /* 0x000fea0003800000 */
.L_x_13409:
[----:B------:R0:W-:Y:S01]  /*4900*/  STG.E.U8 desc[UR36][R8.64], R4 ;  /* 0x0000000408007986 */ /* 0x0001e2000c101124 */
[----:B------:R-:W-:Y:S05]  /*4910*/  BRA `(.L_x_13384) ;  /* 0x0000000400147947 */ /* 0x000fea0003800000 */
.L_x_13407:
        /* <DEDUP_REMOVED lines=17> */
.L_x_13414:
[----:B------:R-:W-:-:S04]  /*4a30*/  LOP3.LUT R3, R3, 0x80000000, RZ, 0xc0, !PT ;  /* 0x8000000003037812 */ /* 0x000fc800078ec0ff */
[----:B------:R-:W-:-:S04]  /*4a40*/  SHF.R.U32.HI R3, RZ, 0x18, R3 ;  /* 0x00000018ff037819 */ /* 0x000fc80000011603 */
[----:B------:R-:W-:-:S04]  /*4a50*/  LOP3.LUT R0, R0, R3, RZ, 0xfc, !PT ;  /* 0x0000000300007212 */ /* 0x000fc800078efcff */
[----:B------:R-:W-:-:S07]  /*4a60*/  PRMT R4, R0, 0x7610, R4 ;  /* 0x0000761000047816 */ /* 0x000fce0000000004 */
.L_x_13413:
[----:B------:R-:W-:Y:S05]  /*4a70*/  BSYNC B0 ;  /* 0x0000000000007941 */ /* 0x000fea0003800000 */
.L_x_13412:
[----:B------:R0:W-:Y:S01]  /*4a80*/  STG.E.U8 desc[UR36][R8.64], R4 ;  /* 0x0000000408007986 */ /* 0x0001e2000c101124 */
[----:B------:R-:W-:Y:S05]  /*4a90*/  BRA `(.L_x_13384) ;  /* 0x0000000000b47947 */ /* 0x000fea0003800000 */
.L_x_13406:
        /* <DEDUP_REMOVED lines=23> */
.L_x_13389:
        /* <DEDUP_REMOVED lines=16> */
.L_x_13417:
[----:B------:R-:W-:Y:S05]  /*4d10*/  BRA `(.L_x_13384) ;  /* 0x0000000000147947 */ /* 0x000fea0003800000 */
.L_x_13416:
[----:B------:R-:W-:Y:S02]  /*4d20*/  IMAD.MOV.U32 R4, RZ, RZ, R3 ;  /* 0x000000ffff047224 */ /* 0x000fe400078e0003 */
[----:B------:R-:W-:-:S05]  /*4d30*/  IMAD.MOV.U32 R5, RZ, RZ, RZ ;  /* 0x000000ffff057224 */ /* 0x000fca00078e00ff */
[----:B------:R0:W-:Y:S01]  /*4d40*/  STG.E.64 desc[UR36][R8.64], R4 ;  /* 0x0000000408007986 */ /* 0x0001e2000c101b24 */
[----:B------:R-:W-:Y:S05]  /*4d50*/  BRA `(.L_x_13384) ;  /* 0x0000000000047947 */ /* 0x000fea0003800000 */
.L_x_13415:
[----:B------:R0:W-:Y:S02]  /*4d60*/  STG.E desc[UR36][R8.64], R3 ;  /* 0x0000000308007986 */ /* 0x0001e4000c101924 */
.L_x_13384:
[----:B------:R-:W-:Y:S05]  /*4d70*/  BSYNC B6 ;  /* 0x0000000000067941 */ /* 0x000fea0003800000 */
.L_x_13383:
[----:B------:R-:W-:Y:S01]  /*4d80*/  ISETP.GE.AND P0, PT, R2, R19, PT ;  /* 0x000000130200720c */ /* 0x000fe20003f06270 */
[----:B------:R-:W-:-:S12]  /*4d90*/  BSSY B6, `(.L_x_13418) ;  /* 0x00001da000067945 */ /* 0x000fd80003800000 */
[----:B------:R-:W-:Y:S05]  /*4da0*/  @P0 BRA `(.L_x_13419) ;  /* 0x0000001c00600947 */ /* 0x000fea0003800000 */
[----:B01----:R-:W0:Y:S01]  /*4db0*/  LDC.64 R8, c[0x0][0x218] ;  /* 0x00008600ff087b82 */ /* 0x003e220000000a00 */
[----:B------:R-:W-:Y:S01]  /*4dc0*/  IMAD R0, R23, 0x200, R2 ;  /* 0x0000020017007824 */ /* 0x000fe200078e0202 */
[----:B--234-:R-:W-:Y:S01]  /*4dd0*/  PRMT R4, R17, 0x9910, RZ ;  /* 0x0000991011047816 */ /* 0x01cfe200000000ff */
        /* <DEDUP_REMOVED lines=17> */
.L_x_13423:
[----:B------:R0:W-:Y:S01]  /*4ef0*/  STG.E.U8 desc[UR36][R8.64], R22 ;  /* 0x0000001608007986 */ /* 0x0001e2000c101124 */
[----:B------:R-:W-:Y:S05]  /*4f00*/  BRA `(.L_x_13425) ;  /* 0x0000000c00507947 */ /* 0x000fea0003800000 */
.L_x_13422:
        /* <DEDUP_REMOVED lines=10> */
.L_x_13427:
[----:B------:R0:W-:Y:S01]  /*4fb0*/  STG.E desc[UR36][R8.64], R22 ;  /* 0x0000001608007986 */ /* 0x0001e2000c101924 */
[----:B------:R-:W-:Y:S05]  /*4fc0*/  BRA `(.L_x_13425) ;  /* 0x0000000c00207947 */ /* 0x000fea0003800000 */
.L_x_13426:
[----:B------:R0:W-:Y:S01]  /*4fd0*/  STG.E.U16 desc[UR36][R8.64], R22 ;  /* 0x0000001608007986 */ /* 0x0001e2000c101524 */
[----:B------:R-:W-:Y:S05]  /*4fe0*/  BRA `(.L_x_13425) ;  /* 0x0000000c00187947 */ /* 0x000fea0003800000 */
.L_x_13421:
        /* <DEDUP_REMOVED lines=9> */
.L_x_13429:
[----:B------:R-:W0:Y:S02]  /*5080*/  I2F.S16 R0, R22 ;  /* 0x0000001600007306 */ /* 0x000e240000101400 */
[----:B0-----:R-:W-:-:S05]  /*5090*/  F2FP.F16.F32.PACK_AB R0, RZ, R0 ;  /* 0x00000000ff00723e */ /* 0x001fca00000000ff */
[----:B------:R0:W-:Y:S01]  /*50a0*/  STG.E.U16 desc[UR36][R8.64], R0 ;  /* 0x0000000008007986 */ /* 0x0001e2000c101524 */
[----:B------:R-:W-:Y:S05]  /*50b0*/  BRA `(.L_x_13425) ;  /* 0x0000000800e47947 */ /* 0x000fea0003800000 */
.L_x_13428:
        /* <DEDUP_REMOVED lines=10> */
.L_x_13431:
[----:B------:R-:W0:Y:S02]  /*5160*/  I2F.S16 R22, R22 ;  /* 0x0000001600167306 */ /* 0x000e240000101400 */
[----:B0-----:R-:W-:-:S04]  /*5170*/  F2FP.F16.F32.PACK_AB R3, RZ, R22 ;  /* 0x00000016ff03723e */ /* 0x001fc800000000ff */
[----:B------:R-:W-:-:S05]  /*5180*/  PRMT R3, R3, 0x5410, RZ ;  /* 0x0000541003037816 */ /* 0x000fca00000000ff */
[----:B------:R0:W-:Y:S01]  /*5190*/  STG.E desc[UR36][R8.64], R3 ;  /* 0x0000000308007986 */ /* 0x0001e2000c101924 */
[----:B------:R-:W-:Y:S05]  /*51a0*/  BRA `(.L_x_13425) ;  /* 0x0000000800a87947 */ /* 0x000fea0003800000 */
.L_x_13430:
[----:B------:R-:W0:Y:S02]  /*51b0*/  I2F.F64.S16 R4, R22 ;  /* 0x0000001600047312 */ /* 0x000e240000101c00 */
[----:B0-----:R0:W-:Y:S01]  /*51c0*/  STG.E.64 desc[UR36][R8.64], R4 ;  /* 0x0000000408007986 */ /* 0x0011e2000c101b24 */
[----:B------:R-:W-:Y:S05]  /*51d0*/  BRA `(.L_x_13425) ;  /* 0x00000008009c7947 */ /* 0x000fea0003800000 */
.L_x_13420:
        /* <DEDUP_REMOVED lines=10> */
.L_x_13434:
[----:B------:R-:W0:Y:S01]  /*5280*/  I2F.F64.S16 R4, R22 ;  /* 0x0000001600047312 */ /* 0x000e220000101c00 */
[----:B------:R-:W-:-:S05]  /*5290*/  CS2R R6, SRZ ;  /* 0x0000000000067805 */ /* 0x000fca000001ff00 */
[----:B0-----:R0:W-:Y:S01]  /*52a0*/  STG.E.128 desc[UR36][R8.64], R4 ;  /* 0x0000000408007986 */ /* 0x0011e2000c101d24 */
[----:B------:R-:W-:Y:S05]  /*52b0*/  BRA `(.L_x_13425) ;  /* 0x0000000800647947 */ /* 0x000fea0003800000 */
.L_x_13433:
        /* <DEDUP_REMOVED lines=21> */
.L_x_13438:
[----:B------:R-:W-:Y:S05]  /*5410*/  BSYNC B0 ;  /* 0x0000000000007941 */ /* 0x000fea0003800000 */
.L_x_13437:
[----:B------:R-:W-:-:S05]  /*5420*/  LOP3.LUT R5, R0, R5, RZ, 0xfc, !PT ;  /* 0x0000000500057212 */ /* 0x000fca00078efcff */
[----:B------:R0:W-:Y:S01]  /*5430*/  STG.E.U8 desc[UR36][R8.64], R5 ;  /* 0x0000000508007986 */ /* 0x0001e2000c101124 */
[----:B------:R-:W-:Y:S05]  /*5440*/  BRA `(.L_x_13425) ;  /* 0x0000000800007947 */ /* 0x000fea0003800000 */
.L_x_13436:
        /* <DEDUP_REMOVED lines=13> */
.L_x_13440:
[----:B------:R-:W-:Y:S01]  /*5520*/  IMAD.MOV.U32 R0, RZ, RZ, 0x7f ;  /* 0x0000007fff007424 */ /* 0x000fe200078e00ff */
[----:B------:R-:W-:-:S04]  /*5530*/  ISETP.GT.U32.AND P0, PT, R3, 0x7f800000, PT ;  /* 0x7f8000000300780c */ /* 0x000fc80003f04070 */
[----:B------:R-:W-:-:S09]  /*5540*/  SEL R0, R0, 0x7c, P0 ;  /* 0x0000007c00007807 */ /* 0x000fd20000000000 */
.L_x_13441:
[----:B------:R-:W-:Y:S05]  /*5550*/  BSYNC B0 ;  /* 0x0000000000007941 */ /* 0x000fea0003800000 */
.L_x_13439:
[----:B------:R-:W-:-:S04]  /*5560*/  LOP3.LUT R3, R5, 0x80000000, RZ, 0xc0, !PT ;  /* 0x8000000005037812 */ /* 0x000fc800078ec0ff */
[----:B------:R-:W-:-:S04]  /*5570*/  SHF.R.U32.HI R3, RZ, 0x18, R3 ;  /* 0x00000018ff037819 */ /* 0x000fc80000011603 */
[----:B------:R-:W-:-:S05]  /*5580*/  LOP3.LUT R3, R0, R3, RZ, 0xfc, !PT ;  /* 0x0000000300037212 */ /* 0x000fca00078efcff */
[----:B------:R0:W-:Y:S01]  /*5590*/  STG.E.U8 desc[UR36][R8.64], R3 ;  /* 0x0000000308007986 */ /* 0x0001e2000c101124 */
[----:B------:R-:W-:Y:S05]  /*55a0*/  BRA `(.L_x_13425) ;  /* 0x0000000400a87947 */ /* 0x000fea0003800000 */
.L_x_13435:
[----:B------:R-:W0:Y:S02]  /*55b0*/  I2F.S16 R0, R22 ;  /* 0x0000001600007306 */ /* 0x000e240000101400 */
[----:B0-----:R-:W-:-:S05]  /*55c0*/  F2FP.BF16.F32.PACK_AB R0, RZ, R0 ;  /* 0x00000000ff00723e */ /* 0x001fca00000010ff */
[----:B------:R0:W-:Y:S01]  /*55d0*/  STG.E.U16 desc[UR36][R8.64], R0 ;  /* 0x0000000008007986 */ /* 0x0001e2000c101524 */
[----:B------:R-:W-:Y:S05]  /*55e0*/  BRA `(.L_x_13425) ;  /* 0x0000000400987947 */ /* 0x000fea0003800000 */
.L_x_13432:
        /* <DEDUP_REMOVED lines=10> */
.L_x_13444:
        /* <DEDUP_REMOVED lines=17> */
.L_x_13447:
[----:B------:R-:W-:-:S04]  /*57a0*/  LOP3.LUT R3, R5, 0x80000000, RZ, 0xc0, !PT ;  /* 0x8000000005037812 */ /* 0x000fc800078ec0ff */
[----:B------:R-:W-:-:S04]  /*57b0*/  SHF.R.U32.HI R3, RZ, 0x18, R3 ;  /* 0x00000018ff037819 */ /* 0x000fc80000011603 */
[----:B------:R-:W-:-:S04]  /*57c0*/  LOP3.LUT R0, R0, R3, RZ, 0xfc, !PT ;  /* 0x0000000300007212 */ /* 0x000fc800078efcff */
[----:B------:R-:W-:-:S07]  /*57d0*/  PRMT R4, R0, 0x7610, R4 ;  /* 0x0000761000047816 */ /* 0x000fce0000000004 */
.L_x_13446:
[----:B------:R-:W-:Y:S05]  /*57e0*/  BSYNC B0 ;  /* 0x0000000000007941 */ /* 0x000fea0003800000 */
.L_x_13445:
[----:B------:R3:W-:Y:S01]  /*57f0*/  STG.E.U8 desc[UR36][R8.64], R4 ;  /* 0x0000000408007986 */ /* 0x0007e2000c101124 */
[----:B------:R-:W-:Y:S05]  /*5800*/  BRA `(.L_x_13425) ;  /* 0x0000000400107947 */ /* 0x000fea0003800000 */
.L_x_13443:
        /* <DEDUP_REMOVED lines=17> */
.L_x_13450:
[----:B------:R-:W-:-:S04]  /*5920*/  LOP3.LUT R3, R5, 0x80000000, RZ, 0xc0, !PT ;  /* 0x8000000005037812 */ /* 0x000fc800078ec0ff */
[----:B------:R-:W-:-:S04]  /*5930*/  SHF.R.U32.HI R3, RZ, 0x18, R3 ;  /* 0x00000018ff037819 */ /* 0x000fc80000011603 */
[----:B------:R-:W-:-:S04]  /*5940*/  LOP3.LUT R0, R0, R3, RZ, 0xfc, !PT ;  /* 0x0000000300007212 */ /* 0x000fc800078efcff */
[----:B------:R-:W-:-:S07]  /*5950*/  PRMT R4, R0, 0x7610, R4 ;  /* 0x0000761000047816 */ /* 0x000fce0000000004 */
.L_x_13449:
[----:B------:R-:W-:Y:S05]  /*5960*/  BSYNC B0 ;  /* 0x0000000000007941 */ /* 0x000fea0003800000 */
.L_x_13448:
[----:B------:R0:W-:Y:S01]  /*5970*/  STG.E.U8 desc[UR36][R8.64], R4 ;  /* 0x0000000408007986 */ /* 0x0001e2000c101124 */
[----:B------:R-:W-:Y:S05]  /*5980*/  BRA `(.L_x_13425) ;  /* 0x0000000000b07947 */ /* 0x000fea0003800000 */
.L_x_13442:
        /* <DEDUP_REMOVED lines=22> */
.L_x_13424:
        /* <DEDUP_REMOVED lines=16> */
.L_x_13453:
[----:B------:R-:W-:Y:S05]  /*5bf0*/  BRA `(.L_x_13425) ;  /* 0x0000000000147947 */ /* 0x000fea0003800000 */
.L_x_13452:
[----:B------:R-:W-:Y:S02]  /*5c00*/  IMAD.MOV.U32 R4, RZ, RZ, R22 ;  /* 0x000000ffff047224 */ /* 0x000fe400078e0016 */
[----:B------:R-:W-:-:S05]  /*5c10*/  IMAD.MOV.U32 R5, RZ, RZ, RZ ;  /* 0x000000ffff057224 */ /* 0x000fca00078e00ff */
[----:B------:R2:W-:Y:S01]  /*5c20*/  STG.E.64 desc[UR36][R8.64], R4 ;  /* 0x0000000408007986 */ /* 0x0005e2000c101b24 */
[----:B------:R-:W-:Y:S05]  /*5c30*/  BRA `(.L_x_13425) ;  /* 0x0000000000047947 */ /* 0x000fea0003800000 */
.L_x_13451:
[----:B------:R0:W-:Y:S02]  /*5c40*/  STG.E desc[UR36][R8.64], R22 ;  /* 0x0000001608007986 */ /* 0x0001e4000c101924 */
.L_x_13425:
        /* <DEDUP_REMOVED lines=23> */
.L_x_13457:
[----:B------:R3:W-:Y:S01]  /*5dc0*/  STG.E.U8 desc[UR36][R8.64], R18 ;  /* 0x0000001208007986 */ /* 0x0007e2000c101124 */
[----:B------:R-:W-:Y:S05]  /*5dd0*/  BRA `(.L_x_13459) ;  /* 0x0000000c00507947 */ /* 0x000fea0003800000 */
.L_x_13456:
        /* <DEDUP_REMOVED lines=10> */
.L_x_13461:
[----:B------:R2:W-:Y:S01]  /*5e80*/  STG.E desc[UR36][R8.64], R18 ;  /* 0x0000001208007986 */ /* 0x0005e2000c101924 */
[----:B------:R-:W-:Y:S05]  /*5e90*/  BRA `(.L_x_13459) ;  /* 0x0000000c00207947 */ /* 0x000fea0003800000 */
.L_x_13460:
[----:B------:R0:W-:Y:S01]  /*5ea0*/  STG.E.U16 desc[UR36][R8.64], R18 ;  /* 0x0000001208007986 */ /* 0x0001e2000c101524 */
[----:B------:R-:W-:Y:S05]  /*5eb0*/  BRA `(.L_x_13459) ;  /* 0x0000000c00187947 */ /* 0x000fea0003800000 */
.L_x_13455:
        /* <DEDUP_REMOVED lines=9> */
.L_x_13463:
[----:B------:R-:W0:Y:S02]  /*5f50*/  I2F.S16 R0, R18 ;  /* 0x0000001200007306 */ /* 0x000e240000101400 */
[----:B0-----:R-:W-:-:S05]  /*5f60*/  F2FP.F16.F32.PACK_AB R0, RZ, R0 ;  /* 0x00000000ff00723e */ /* 0x001fca00000000ff */
[----:B------:R0:W-:Y:S01]  /*5f70*/  STG.E.U16 desc[UR36][R8.64], R0 ;  /* 0x0000000008007986 */ /* 0x0001e2000c101524 */
[----:B------:R-:W-:Y:S05]  /*5f80*/  BRA `(.L_x_13459) ;  /* 0x0000000800e47947 */ /* 0x000fea0003800000 */
.L_x_13462:
        /* <DEDUP_REMOVED lines=10> */
.L_x_13465:
[----:B------:R-:W0:Y:S02]  /*6030*/  I2F.S16 R18, R18 ;  /* 0x0000001200127306 */ /* 0x000e240000101400 */
[----:B0-----:R-:W-:-:S04]  /*6040*/  F2FP.F16.F32.PACK_AB R3, RZ, R18 ;  /* 0x00000012ff03723e */ /* 0x001fc800000000ff */
[----:B------:R-:W-:-:S05]  /*6050*/  PRMT R3, R3, 0x5410, RZ ;  /* 0x0000541003037816 */ /* 0x000fca00000000ff */
[----:B------:R0:W-:Y:S01]  /*6060*/  STG.E desc[UR36][R8.64], R3 ;  /* 0x0000000308007986 */ /* 0x0001e2000c101924 */
[----:B------:R-:W-:Y:S05]  /*6070*/  BRA `(.L_x_13459) ;  /* 0x0000000800a87947 */ /* 0x000fea0003800000 */
.L_x_13464:
[----:B------:R-:W0:Y:S02]  /*6080*/  I2F.F64.S16 R4, R18 ;  /* 0x0000001200047312 */ /* 0x000e240000101c00 */
[----:B0-----:R0:W-:Y:S01]  /*6090*/  STG.E.64 desc[UR36][R8.64], R4 ;  /* 0x0000000408007986 */ /* 0x0011e2000c101b24 */
[----:B------:R-:W-:Y:S05]  /*60a0*/  BRA `(.L_x_13459) ;  /* 0x00000008009c7947 */ /* 0x000fea0003800000 */
.L_x_13454:
        /* <DEDUP_REMOVED lines=10> */
.L_x_13468:
[----:B------:R-:W0:Y:S01]  /*6150*/  I2F.F64.S16 R4, R18 ;  /* 0x0000001200047312 */ /* 0x000e220000101c00 */
[----:B------:R-:W-:-:S05]  /*6160*/  CS2R R6, SRZ ;  /* 0x0000000000067805 */ /* 0x000fca000001ff00 */
[----:B0-----:R0:W-:Y:S01]  /*6170*/  STG.E.128 desc[UR36][R8.64], R4 ;  /* 0x0000000408007986 */ /* 0x0011e2000c101d24 */
[----:B------:R-:W-:Y:S05]  /*6180*/  BRA `(.L_x_13459) ;  /* 0x0000000800647947 */ /* 0x000fea0003800000 */
.L_x_13467:
        /* <DEDUP_REMOVED lines=21> */
.L_x_13472:
[----:B------:R-:W-:Y:S05]  /*62e0*/  BSYNC B0 ;  /* 0x0000000000007941 */ /* 0x000fea0003800000 */
.L_x_13471:
[----:B------:R-:W-:-:S05]  /*62f0*/  LOP3.LUT R5, R0, R5, RZ, 0xfc, !PT ;  /* 0x0000000500057212 */ /* 0x000fca00078efcff */
[----:B------:R0:W-:Y:S01]  /*6300*/  STG.E.U8 desc[UR36][R8.64], R5 ;  /* 0x0000000508007986 */ /* 0x0001e2000c101124 */
[----:B------:R-:W-:Y:S05]  /*6310*/  BRA `(.L_x_13459) ;  /* 0x0000000800007947 */ /* 0x000fea0003800000 */
.L_x_13470:
        /* <DEDUP_REMOVED lines=13> */
.L_x_13474:
[----:B------:R-:W-:Y:S01]  /*63f0*/  IMAD.MOV.U32 R0, RZ, RZ, 0x7f ;  /* 0x0000007fff007424 */ /* 0x000fe200078e00ff */
[----:B------:R-:W-:-:S04]  /*6400*/  ISETP.GT.U32.AND P0, PT, R3, 0x7f800000, PT ;  /* 0x7f8000000300780c */ /* 0x000fc80003f04070 */
[----:B------:R-:W-:-:S09]  /*6410*/  SEL R0, R0, 0x7c, P0 ;  /* 0x0000007c00007807 */ /* 0x000fd20000000000 */
.L_x_13475:
[----:B------:R-:W-:Y:S05]  /*6420*/  BSYNC B0 ;  /* 0x0000000000007941 */ /* 0x000fea0003800000 */
.L_x_13473:
[----:B------:R-:W-:-:S04]  /*6430*/  LOP3.LUT R3, R5, 0x80000000, RZ, 0xc0, !PT ;  /* 0x8000000005037812 */ /* 0x000fc800078ec0ff */
[----:B------:R-:W-:-:S04]  /*6440*/  SHF.R.U32.HI R3, RZ, 0x18, R3 ;  /* 0x00000018ff037819 */ /* 0x000fc80000011603 */
[----:B------:R-:W-:-:S05]  /*6450*/  LOP3.LUT R3, R0, R3, RZ, 0xfc, !PT ;  /* 0x0000000300037212 */ /* 0x000fca00078efcff */
[----:B------:R0:W-:Y:S01]  /*6460*/  STG.E.U8 desc[UR36][R8.64], R3 ;  /* 0x0000000308007986 */ /* 0x0001e2000c101124 */
[----:B------:R-:W-:Y:S05]  /*6470*/  BRA `(.L_x_13459) ;  /* 0x0000000400a87947 */ /* 0x000fea0003800000 */
.L_x_13469:
[----:B------:R-:W0:Y:S02]  /*6480*/  I2F.S16 R0, R18 ;  /* 0x0000001200007306 */ /* 0x000e240000101400 */
[----:B0-----:R-:W-:-:S05]  /*6490*/  F2FP.BF16.F32.PACK_AB R0, RZ, R0 ;  /* 0x00000000ff00723e */ /* 0x001fca00000010ff */
[----:B------:R0:W-:Y:S01]  /*64a0*/  STG.E.U16 desc[UR36][R8.64], R0 ;  /* 0x0000000008007986 */ /* 0x0001e2000c101524 */
[----:B------:R-:W-:Y:S05]  /*64b0*/  BRA `(.L_x_13459) ;  /* 0x0000000400987947 */ /* 0x000fea0003800000 */
.L_x_13466:
        /* <DEDUP_REMOVED lines=10> */
.L_x_13478:
        /* <DEDUP_REMOVED lines=17> */
.L_x_13481:
[----:B------:R-:W-:-:S04]  /*6670*/  LOP3.LUT R3, R5, 0x80000000, RZ, 0xc0, !PT ;  /* 0x8000000005037812 */ /* 0x000fc800078ec0ff */
[----:B------:R-:W-:-:S04]  /*6680*/  SHF.R.U32.HI R3, RZ, 0x18, R3 ;  /* 0x00000018ff037819 */ /* 0x000fc80000011603 */
[----:B------:R-:W-:-:S04]  /*6690*/  LOP3.LUT R0, R0, R3, RZ, 0xfc, !PT ;  /* 0x0000000300007212 */ /* 0x000fc800078efcff */
[----:B------:R-:W-:-:S07]  /*66a0*/  PRMT R4, R0, 0x7610, R4 ;  /* 0x0000761000047816 */ /* 0x000fce0000000004 */
.L_x_13480:
[----:B------:R-:W-:Y:S05]  /*66b0*/  BSYNC B0 ;  /* 0x0000000000007941 */ /* 0x000fea0003800000 */
.L_x_13479:
[----:B------:R0:W-:Y:S01]  /*66c0*/  STG.E.U8 desc[UR36][R8.64], R4 ;  /* 0x0000000408007986 */ /* 0x0001e2000c101124 */
[----:B------:R-:W-:Y:S05]  /*66d0*/  BRA `(.L_x_13459) ;  /* 0x0000000400107947 */ /* 0x000fea0003800000 */
.L_x_13477:
        /* <DEDUP_REMOVED lines=17> */
.L_x_13484:
[----:B------:R-:W-:-:S04]  /*67f0*/  LOP3.LUT R3, R5, 0x80000000, RZ, 0xc0, !PT ;  /* 0x8000000005037812 */ /* 0x000fc800078ec0ff */
[----:B------:R-:W-:-:S04]  /*6800*/  SHF.R.U32.HI R3, RZ, 0x18, R3 ;  /* 0x00000018ff037819 */ /* 0x000fc80000011603 */
[----:B------:R-:W-:-:S04]  /*6810*/  LOP3.LUT R0, R0, R3, RZ, 0xfc, !PT ;  /* 0x0000000300007212 */ /* 0x000fc800078efcff */
[----:B------:R-:W-:-:S07]  /*6820*/  PRMT R4, R0, 0x7610, R4 ;  /* 0x0000761000047816 */ /* 0x000fce0000000004 */
.L_x_13483:
[----:B------:R-:W-:Y:S05]  /*6830*/  BSYNC B0 ;  /* 0x0000000000007941 */ /* 0x000fea0003800000 */
.L_x_13482:
[----:B------:R0:W-:Y:S01]  /*6840*/  STG.E.U8 desc[UR36][R8.64], R4 ;  /* 0x0000000408007986 */ /* 0x0001e2000c101124 */
[----:B------:R-:W-:Y:S05]  /*6850*/  BRA `(.L_x_13459) ;  /* 0x0000000000b07947 */ /* 0x000fea0003800000 */
.L_x_13476:
        /* <DEDUP_REMOVED lines=22> */
.L_x_13458:
        /* <DEDUP_REMOVED lines=16> */
.L_x_13487:
[----:B------:R-:W-:Y:S05]  /*6ac0*/  BRA `(.L_x_13459) ;  /* 0x0000000000147947 */ /* 0x000fea0003800000 */
.L_x_13486:
[----:B------:R-:W-:Y:S02]  /*6ad0*/  IMAD.MOV.U32 R4, RZ, RZ, R18 ;  /* 0x000000ffff047224 */ /* 0x000fe400078e0012 */
[----:B------:R-:W-:-:S05]  /*6ae0*/  IMAD.MOV.U32 R5, RZ, RZ, RZ ;  /* 0x000000ffff057224 */ /* 0x000fca00078e00ff */
[----:B------:R0:W-:Y:S01]  /*6af0*/  STG.E.64 desc[UR36][R8.64], R4 ;  /* 0x0000000408007986 */ /* 0x0001e2000c101b24 */
[----:B------:R-:W-:Y:S05]  /*6b00*/  BRA `(.L_x_13459) ;  /* 0x0000000000047947 */ /* 0x000fea0003800000 */
.L_x_13485:
[----:B------:R0:W-:Y:S02]  /*6b10*/  STG.E desc[UR36][R8.64], R18 ;  /* 0x0000001208007986 */ /* 0x0001e4000c101924 */
.L_x_13459:
[----:B------:R-:W-:-:S07]  /*6b20*/  VIADD R2, R2, 0x80 ;  /* 0x0000008002027836 */ /* 0x000fce0000000000 */
.L_x_13419:
[----:B------:R-:W-:Y:S05]  /*6b30*/  BSYNC B6 ;  /* 0x0000000000067941 */ /* 0x000fea0003800000 */
.L_x_13418:
        /* <DEDUP_REMOVED lines=21> */
.L_x_13491:
[----:B------:R-:W-:Y:S01]  /*6c90*/  STG.E.U8 desc[UR36][R2.64], R16 ;  /* 0x0000001002007986 */ /* 0x000fe2000c101124 */
[----:B------:R-:W-:Y:S05]  /*6ca0*/  EXIT ;  /* 0x000000000000794d */ /* 0x000fea0003800000 */
.L_x_13490:
        /* <DEDUP_REMOVED lines=9> */
.L_x_13494:
[----:B------:R-:W-:Y:S01]  /*6d40*/  STG.E desc[UR36][R2.64], R16 ;  /* 0x0000001002007986 */ /* 0x000fe2000c101924 */
[----:B------:R-:W-:Y:S05]  /*6d50*/  EXIT ;  /* 0x000000000000794d */ /* 0x000fea0003800000 */
.L_x_13493:
[----:B------:R-:W-:Y:S01]  /*6d60*/  STG.E.U16 desc[UR36][R2.64], R16 ;  /* 0x0000001002007986 */ /* 0x000fe2000c101524 */
[----:B------:R-:W-:Y:S05]  /*6d70*/  EXIT ;  /* 0x000000000000794d */ /* 0x000fea0003800000 */
.L_x_13489:
        /* <DEDUP_REMOVED lines=9> */
.L_x_13496:
[----:B------:R-:W0:Y:S02]  /*6e10*/  I2F.S16 R0, R16 ;  /* 0x0000001000007306 */ /* 0x000e240000101400 */
[----:B0-----:R-:W-:-:S05]  /*6e20*/  F2FP.F16.F32.PACK_AB R0, RZ, R0 ;  /* 0x00000000ff00723e */ /* 0x001fca00000000ff */
[----:B------:R-:W-:Y:S01]  /*6e30*/  STG.E.U16 desc[UR36][R2.64], R0 ;  /* 0x0000000002007986 */ /* 0x000fe2000c101524 */
[----:B------:R-:W-:Y:S05]  /*6e40*/  EXIT ;  /* 0x000000000000794d */ /* 0x000fea0003800000 */
.L_x_13495:
        /* <DEDUP_REMOVED lines=10> */
.L_x_13498:
[----:B------:R-:W0:Y:S02]  /*6ef0*/  I2F.S16 R16, R16 ;  /* 0x0000001000107306 */ /* 0x000e240000101400 */
[----:B0-----:R-:W-:-:S04]  /*6f00*/  F2FP.F16.F32.PACK_AB R5, RZ, R16 ;  /* 0x00000010ff05723e */ /* 0x001fc800000000ff */
[----:B------:R-:W-:-:S05]  /*6f10*/  PRMT R5, R5, 0x5410, RZ ;  /* 0x0000541005057816 */ /* 0x000fca00000000ff */
[----:B------:R-:W-:Y:S01]  /*6f20*/  STG.E desc[UR36][R2.64], R5 ;  /* 0x0000000502007986 */ /* 0x000fe2000c101924 */
[----:B------:R-:W-:Y:S05]  /*6f30*/  EXIT ;  /* 0x000000000000794d */ /* 0x000fea0003800000 */
.L_x_13497:
[----:B------:R-:W0:Y:S02]  /*6f40*/  I2F.F64.S16 R16, R16 ;  /* 0x0000001000107312 */ /* 0x000e240000101c00 */
[----:B0-----:R-:W-:Y:S01]  /*6f50*/  STG.E.64 desc[UR36][R2.64], R16 ;  /* 0x0000001002007986 */ /* 0x001fe2000c101b24 */
[----:B------:R-:W-:Y:S05]  /*6f60*/  EXIT ;  /* 0x000000000000794d */ /* 0x000fea0003800000 */
.L_x_13488:
        /* <DEDUP_REMOVED lines=10> */
.L_x_13501:
[----:B------:R-:W0:Y:S01]  /*7010*/  I2F.F64.S16 R16, R16 ;  /* 0x0000001000107312 */ /* 0x000e220000101c00 */
[----:B------:R-:W-:-:S05]  /*7020*/  CS2R R18, SRZ ;  /* 0x0000000000127805 */ /* 0x000fca000001ff00 */
[----:B0-----:R-:W-:Y:S01]  /*7030*/  STG.E.128 desc[UR36][R2.64], R16 ;  /* 0x0000001002007986 */ /* 0x001fe2000c101d24 */
[----:B------:R-:W-:Y:S05]  /*7040*/  EXIT ;  /* 0x000000000000794d */ /* 0x000fea0003800000 */
.L_x_13500:
        /* <DEDUP_REMOVED lines=21> */
.L_x_13505:
[----:B------:R-:W-:Y:S05]  /*71a0*/  BSYNC B0 ;  /* 0x0000000000007941 */ /* 0x000fea0003800000 */
.L_x_13504:
[----:B------:R-:W-:-:S05]  /*71b0*/  LOP3.LUT R5, R0, R5, RZ, 0xfc, !PT ;  /* 0x0000000500057212 */ /* 0x000fca00078efcff */
[----:B------:R-:W-:Y:S01]  /*71c0*/  STG.E.U8 desc[UR36][R2.64], R5 ;  /* 0x0000000502007986 */ /* 0x000fe2000c101124 */
[----:B------:R-:W-:Y:S05]  /*71d0*/  EXIT ;  /* 0x000000000000794d */ /* 0x000fea0003800000 */
.L_x_13503:
        /* <DEDUP_REMOVED lines=13> */
.L_x_13507:
[----:B------:R-:W-:Y:S01]  /*72b0*/  IMAD.MOV.U32 R0, RZ, RZ, 0x7f ;  /* 0x0000007fff007424 */ /* 0x000fe200078e00ff */
[----:B------:R-:W-:-:S04]  /*72c0*/  ISETP.GT.U32.AND P0, PT, R4, 0x7f800000, PT ;  /* 0x7f8000000400780c */ /* 0x000fc80003f04070 */
[----:B------:R-:W-:-:S09]  /*72d0*/  SEL R0, R0, 0x7c, P0 ;  /* 0x0000007c00007807 */ /* 0x000fd20000000000 */
.L_x_13508:
[----:B------:R-:W-:Y:S05]  /*72e0*/  BSYNC B0 ;  /* 0x0000000000007941 */ /* 0x000fea0003800000 */
.L_x_13506:
[----:B------:R-:W-:-:S04]  /*72f0*/  LOP3.LUT R4, R5, 0x80000000, RZ, 0xc0, !PT ;  /* 0x8000000005047812 */ /* 0x000fc800078ec0ff */
[----:B------:R-:W-:-:S04]  /*7300*/  SHF.R.U32.HI R5, RZ, 0x18, R4 ;  /* 0x00000018ff057819 */ /* 0x000fc80000011604 */
[----:B------:R-:W-:-:S05]  /*7310*/  LOP3.LUT R5, R0, R5, RZ, 0xfc, !PT ;  /* 0x0000000500057212 */ /* 0x000fca00078efcff */
[----:B------:R-:W-:Y:S01]  /*7320*/  STG.E.U8 desc[UR36][R2.64], R5 ;  /* 0x0000000502007986 */ /* 0x000fe2000c101124 */
[----:B------:R-:W-:Y:S05]  /*7330*/  EXIT ;  /* 0x000000000000794d */ /* 0x000fea0003800000 */
.L_x_13502:
[----:B------:R-:W0:Y:S02]  /*7340*/  I2F.S16 R0, R16 ;  /* 0x0000001000007306 */ /* 0x000e240000101400 */
[----:B0-----:R-:W-:-:S05]  /*7350*/  F2FP.BF16.F32.PACK_AB R0, RZ, R0 ;  /* 0x00000000ff00723e */ /* 0x001fca00000010ff */
[----:B------:R-:W-:Y:S01]  /*7360*/  STG.E.U16 desc[UR36][R2.64], R0 ;  /* 0x0000000002007986 */ /* 0x000fe2000c101524 */
[----:B------:R-:W-:Y:S05]  /*7370*/  EXIT ;  /* 0x000000000000794d */ /* 0x000fea0003800000 */
.L_x_13499:
        /* <DEDUP_REMOVED lines=10> */
.L_x_13511:
        /* <DEDUP_REMOVED lines=17> */
.L_x_13514:
[----:B------:R-:W-:-:S04]  /*7530*/  LOP3.LUT R0, R7, 0x80000000, RZ, 0xc0, !PT ;  /* 0x8000000007007812 */ /* 0x000fc800078ec0ff */
[----:B------:R-:W-:-:S04]  /*7540*/  SHF.R.U32.HI R5, RZ, 0x18, R0 ;  /* 0x00000018ff057819 */ /* 0x000fc80000011600 */
[----:B------:R-:W-:-:S04]  /*7550*/  LOP3.LUT R4, R4, R5, RZ, 0xfc, !PT ;  /* 0x0000000504047212 */ /* 0x000fc800078efcff */
[----:B------:R-:W-:-:S07]  /*7560*/  PRMT R0, R4, 0x7610, R0 ;  /* 0x0000761004007816 */ /* 0x000fce0000000000 */
.L_x_13513:
[----:B------:R-:W-:Y:S05]  /*7570*/  BSYNC B0 ;  /* 0x0000000000007941 */ /* 0x000fea0003800000 */
.L_x_13512:
[----:B------:R-:W-:Y:S01]  /*7580*/  STG.E.U8 desc[UR36][R2.64], R0 ;  /* 0x0000000002007986 */ /* 0x000fe2000c101124 */
[----:B------:R-:W-:Y:S05]  /*7590*/  EXIT ;  /* 0x000000000000794d */ /* 0x000fea0003800000 */
.L_x_13510:
        /* <DEDUP_REMOVED lines=17> */
.L_x_13517:
[----:B------:R-:W-:-:S04]  /*76b0*/  LOP3.LUT R0, R7, 0x80000000, RZ, 0xc0, !PT ;  /* 0x8000000007007812 */ /* 0x000fc800078ec0ff */
[----:B------:R-:W-:-:S04]  /*76c0*/  SHF.R.U32.HI R5, RZ, 0x18, R0 ;  /* 0x00000018ff057819 */ /* 0x000fc80000011600 */
[----:B------:R-:W-:-:S04]  /*76d0*/  LOP3.LUT R4, R4, R5, RZ, 0xfc, !PT ;  /* 0x0000000504047212 */ /* 0x000fc800078efcff */
[----:B------:R-:W-:-:S07]  /*76e0*/  PRMT R0, R4, 0x7610, R0 ;  /* 0x0000761004007816 */ /* 0x000fce0000000000 */
.L_x_13516:
[----:B------:R-:W-:Y:S05]  /*76f0*/  BSYNC B0 ;  /* 0x0000000000007941 */ /* 0x000fea0003800000 */
.L_x_13515:
[----:B------:R-:W-:Y:S01]  /*7700*/  STG.E.U8 desc[UR36][R2.64], R0 ;  /* 0x0000000002007986 */ /* 0x000fe2000c101124 */
[----:B------:R-:W-:Y:S05]  /*7710*/  EXIT ;  /* 0x000000000000794d */ /* 0x000fea0003800000 */
.L_x_13509:
        /* <DEDUP_REMOVED lines=22> */
.L_x_13492:
        /* <DEDUP_REMOVED lines=16> */
.L_x_13520:
[----:B------:R-:W-:Y:S05]  /*7980*/  EXIT ;  /* 0x000000000000794d */ /* 0x000fea0003800000 */
.L_x_13519:
[----:B------:R-:W-:-:S05]  /*7990*/  IMAD.MOV.U32 R17, RZ, RZ, RZ ;  /* 0x000000ffff117224 */ /* 0x000fca00078e00ff */
[----:B------:R-:W-:Y:S01]  /*79a0*/  STG.E.64 desc[UR36][R2.64], R16 ;  /* 0x0000001002007986 */ /* 0x000fe2000c101b24 */
[----:B------:R-:W-:Y:S05]  /*79b0*/  EXIT ;  /* 0x000000000000794d */ /* 0x000fea0003800000 */
.L_x_13518:
[----:B------:R-:W-:Y:S01]  /*79c0*/  STG.E desc[UR36][R2.64], R16 ;  /* 0x0000001002007986 */ /* 0x000fe2000c101924 */
[----:B------:R-:W-:Y:S05]  /*79d0*/  EXIT ;  /* 0x000000000000794d */ /* 0x000fea0003800000 */
.L_x_13521:
        /* <DEDUP_REMOVED lines=10> */
.L_x_43876:


//--------------------- .text._ZN2at6native18elementwise_kernelILi128ELi4EZNS0_22gpu_kernel_impl_nocastINS0_13AUnaryFunctorIhhbZZZNS0_23logical_xor_kernel_cudaERNS_14TensorIteratorEENKUlvE0_clEvENKUlvE_clEvEUlhhE_EEEEvRNS_18TensorIteratorBaseERKT_EUliE_EEviT1_ --------------------------
	.section	.text._ZN2at6native18elementwise_kernelILi128ELi4EZNS0_22gpu_kernel_impl_nocastINS0_13AUnaryFunctorIhhbZZZNS0_23logical_xor_kernel_cudaERNS_14TensorIteratorEENKUlvE0_clEvENKUlvE_clEvEUlhhE_EEEEvRNS_18TensorIteratorBaseERKT_EUliE_EEviT1_,"ax",@progbits
	.align	128
        .global         _ZN2at6native18elementwise_kernelILi128ELi4EZNS0_22gpu_kernel_impl_nocastINS0_13AUnaryFunctorIhhbZZZNS0_23logical_xor_kernel_cudaERNS_14TensorIteratorEENKUlvE0_clEvENKUlvE_clEvEUlhhE_EEEEvRNS_18TensorIteratorBaseERKT_EUliE_EEviT1_
        .type           _ZN2at6native18elementwise_kernelILi128ELi4EZNS0_22gpu_kernel_impl_nocastINS0_13AUnaryFunctorIhhbZZZNS0_23logical_xor_kernel_cudaERNS_14TensorIteratorEENKUlvE0_clEvENKUlvE_clEvEUlhhE_EEEEvRNS_18TensorIteratorBaseERKT_EUliE_EEviT1_,@function
        .size           _ZN2at6native18elementwise_kernelILi128ELi4EZNS0_22gpu_kernel_impl_nocastINS0_13AUnaryFunctorIhhbZZZNS0_23logical_xor_kernel_cudaERNS_14TensorIteratorEENKUlvE0_clEvENKUlvE_clEvEUlhhE_EEEEvRNS_18TensorIteratorBaseERKT_EUliE_EEviT1_,(.L_x_43877 - _ZN2at6native18elementwise_kernelILi128ELi4EZNS0_22gpu_kernel_impl_nocastINS0_13AUnaryFunctorIhhbZZZNS0_23logical_xor_kernel_cudaERNS_14TensorIteratorEENKUlvE0_clEvENKUlvE_clEvEUlhhE_EEEEvRNS_18TensorIteratorBaseERKT_EUliE_EEviT1_)
        .other          _ZN2at6native18elementwise_kernelILi128ELi4EZNS0_22gpu_kernel_impl_nocastINS0_13AUnaryFunctorIhhbZZZNS0_23logical_xor_kernel_cudaERNS_14TensorIteratorEENKUlvE0_clEvENKUlvE_clEvEUlhhE_EEEEvRNS_18TensorIteratorBaseERKT_EUliE_EEviT1_,@"STO_CUDA_ENTRY STV_DEFAULT"
_ZN2at6native18elementwise_kernelILi128ELi4EZNS0_22gpu_kernel_impl_nocastINS0_13AUnaryFunctorIhhbZZZNS0_23logical_xor_kernel_cudaERNS_14TensorIteratorEENKUlvE0_clEvENKUlvE_clEvEUlhhE_EEEEvRNS_18TensorIteratorBaseERKT_EUliE_EEviT1_:
.text._ZN2at6native18elementwise_kernelILi128ELi4EZNS0_22gpu_kernel_impl_nocastINS0_13AUnaryFunctorIhhbZZZNS0_23logical_xor_kernel_cudaERNS_14TensorIteratorEENKUlvE0_clEvENKUlvE_clEvEUlhhE_EEEEvRNS_18TensorIteratorBaseERKT_EUliE_EEviT1_:
        /* <DEDUP_REMOVED lines=312> */
.L_x_13524:
        /* <DEDUP_REMOVED lines=12> */
.L_x_13523:
[----:B------:R-:W-:Y:S05]  /*1440*/  BSYNC B0 ;  /* 0x0000000000007941 */ /* 0x000fea0003800000 */
.L_x_13522:
        /* <DEDUP_REMOVED lines=305> */
.L_x_13527:
        /* <DEDUP_REMOVED lines=316> */
.L_x_13528:
        /* <DEDUP_REMOVED lines=12> */
.L_x_13526:
[----:B------:R-:W-:Y:S05]  /*3be0*/  BSYNC B0 ;  /* 0x0000000000007941 */ /* 0x000fea0003800000 */
.L_x_13525:
        /* <DEDUP_REMOVED lines=304> */
.L_x_13529:
        /* <DEDUP_REMOVED lines=12> */
.L_x_13530:
        /* <DEDUP_REMOVED lines=13> */
.L_x_43877:


//--------------------- .text._ZN2at6native27unrolled_elementwise_kernelINS0_13AUnaryFunctorIhhbZZZNS0_23logical_xor_kernel_cudaERNS_14TensorIteratorEENKUlvE0_clEvENKUlvE_clEvEUlhhE_EESt5arrayIPcLm2EELi4E23TrivialOffsetCalculatorILi1EjESD_NS0_6memory15LoadWithoutCastENSE_16StoreWithoutCastEEEviT_T0_T2_T3_T4_T5_ --------------------------
	.section	.text._ZN2at6native27unrolled_elementwise_kernelINS0_13AUnaryFunctorIhhbZZZNS0_23logical_xor_kernel_cudaERNS_14TensorIteratorEENKUlvE0_clEvENKUlvE_clEvEUlhhE_EESt5arrayIPcLm2EELi4E23TrivialOffsetCalculatorILi1EjESD_NS0_6memory15LoadWithoutCastENSE_16StoreWithoutCastEEEviT_T0_T2_T3_T4_T5_,"ax",@progbits
	.align	128
        .global         _ZN2at6native27unrolled_elementwise_kernelINS0_13AUnaryFunctorIhhbZZZNS0_23logical_xor_kernel_cudaERNS_14TensorIteratorEENKUlvE0_clEvENKUlvE_clEvEUlhhE_EESt5arrayIPcLm2EELi4E23TrivialOffsetCalculatorILi1EjESD_NS0_6memory15LoadWithoutCastENSE_16StoreWithoutCastEEEviT_T0_T2_T3_T4_T5_
        .type           _ZN2at6native27unrolled_elementwise_kernelINS0_13AUnaryFunctorIhhbZZZNS0_23logical_xor_kernel_cudaERNS_14TensorIteratorEENKUlvE0_clEvENKUlvE_clEvEUlhhE_EESt5arrayIPcLm2EELi4E23TrivialOffsetCalculatorILi1EjESD_NS0_6memory15LoadWithoutCastENSE_16StoreWithoutCastEEEviT_T0_T2_T3_T4_T5_,@function
        .size           _ZN2at6native27unrolled_elementwise_kernelINS0_13AUnaryFunctorIhhbZZZNS0_23logical_xor_kernel_cudaERNS_14TensorIteratorEENKUlvE0_clEvENKUlvE_clEvEUlhhE_EESt5arrayIPcLm2EELi4E23TrivialOffsetCalculatorILi1EjESD_NS0_6memory15LoadWithoutCastENSE_16StoreWithoutCastEEEviT_T0_T2_T3_T4_T5_,(.L_x_43878 - _ZN2at6native27unrolled_elementwise_kernelINS0_13AUnaryFunctorIhhbZZZNS0_23logical_xor_kernel_cudaERNS_14TensorIteratorEENKUlvE0_clEvENKUlvE_clEvEUlhhE_EESt5arrayIPcLm2EELi4E23TrivialOffsetCalculatorILi1EjESD_NS0_6memory15LoadWithoutCastENSE_16StoreWithoutCastEEEviT_T0_T2_T3_T4_T5_)
        .other          _ZN2at6native27unrolled_elementwise_kernelINS0_13AUnaryFunctorIhhbZZZNS0_23logical_xor_kernel_cudaERNS_14TensorIteratorEENKUlvE0_clEvENKUlvE_clEvEUlhhE_EESt5arrayIPcLm2EELi4E23TrivialOffsetCalculatorILi1EjESD_NS0_6memory15LoadWithoutCastENSE_16StoreWithoutCastEEEviT_T0_T2_T3_T4_T5_,@"STO_CUDA_ENTRY STV_DEFAULT"
_ZN2at6native27unrolled_elementwise_kernelINS0_13AUnaryFunctorIhhbZZZNS0_23logical_xor_kernel_cudaERNS_14TensorIteratorEENKUlvE0_clEvENKUlvE_clEvEUlhhE_EESt5arrayIPcLm2EELi4E23TrivialOffsetCalculatorILi1EjESD_NS0_6memory15LoadWithoutCastENSE_16StoreWithoutCastEEEviT_T0_T2_T3_T4_T5_:
.text._ZN2at6native27unrolled_elementwise_kernelINS0_13AUnaryFunctorIhhbZZZNS0_23logical_xor_kernel_cudaERNS_14TensorIteratorEENKUlvE0_clEvENKUlvE_clEvEUlhhE_EESt5arrayIPcLm2EELi4E23TrivialOffsetCalculatorILi1EjESD_NS0_6memory15LoadWithoutCastENSE_16StoreWithoutCastEEEviT_T0_T2_T3_T4_T5_:
        /* <DEDUP_REMOVED lines=71> */
.L_x_13532:
[----:B------:R-:W-:Y:S05]  /*0470*/  BSYNC B0 ;  /* 0x0000000000007941 */ /* 0x000fea0003800000 */
.L_x_13531:
        /* <DEDUP_REMOVED lines=9> */
.L_x_13533:
        /* <DEDUP_REMOVED lines=15> */
.L_x_43878:


//--------------------- .text._ZN2at6native29vectorized_elementwise_kernelILi2ENS0_13AUnaryFunctorIhhbZZZNS0_23logical_xor_kernel_cudaERNS_14TensorIteratorEENKUlvE0_clEvENKUlvE_clEvEUlhhE_EESt5arrayIPcLm2EEEEviT0_T1_ --------------------------
	.section	.text._ZN2at6native29vectorized_elementwise_kernelILi2ENS0_13AUnaryFunctorIhhbZZZNS0_23logical_xor_kernel_cudaERNS_14TensorIteratorEENKUlvE0_clEvENKUlvE_clEvEUlhhE_EESt5arrayIPcLm2EEEEviT0_T1_,"ax",@progbits
	.align	128
        .global         _ZN2at6native29vectorized_elementwise_kernelILi2ENS0_13AUnaryFunctorIhhbZZZNS0_23logical_xor_kernel_cudaERNS_14TensorIteratorEENKUlvE0_clEvENKUlvE_clEvEUlhhE_EESt5arrayIPcLm2EEEEviT0_T1_
        .type           _ZN2at6native29vectorized_elementwise_kernelILi2ENS0_13AUnaryFunctorIhhbZZZNS0_23logical_xor_kernel_cudaERNS_14TensorIteratorEENKUlvE0_clEvENKUlvE_clEvEUlhhE_EESt5arrayIPcLm2EEEEviT0_T1_,@function
        .size           _ZN2at6native29vectorized_elementwise_kernelILi2ENS0_13AUnaryFunctorIhhbZZZNS0_23logical_xor_kernel_cudaERNS_14TensorIteratorEENKUlvE0_clEvENKUlvE_clEvEUlhhE_EESt5arrayIPcLm2EEEEviT0_T1_,(.L_x_43879 - _ZN2at6native29vectorized_elementwise_kernelILi2ENS0_13AUnaryFunctorIhhbZZZNS0_23logical_xor_kernel_cudaERNS_14TensorIteratorEENKUlvE0_clEvENKUlvE_clEvEUlhhE_EESt5arrayIPcLm2EEEEviT0_T1_)
        .other          _ZN2at6native29vectorized_elementwise_kernelILi2ENS0_13AUnaryFunctorIhhbZZZNS0_23logical_xor_kernel_cudaERNS_14TensorIteratorEENKUlvE0_clEvENKUlvE_clEvEUlhhE_EESt5arrayIPcLm2EEEEviT0_T1_,@"STO_CUDA_ENTRY STV_DEFAULT"
_ZN2at6native29vectorized_elementwise_kernelILi2ENS0_13AUnaryFunctorIhhbZZZNS0_23logical_xor_kernel_cudaERNS_14TensorIteratorEENKUlvE0_clEvENKUlvE_clEvEUlhhE_EESt5arrayIPcLm2EEEEviT0_T1_:
.text._ZN2at6native29vectorized_elementwise_kernelILi2ENS0_13AUnaryFunctorIhhbZZZNS0_23logical_xor_kernel_cudaERNS_14TensorIteratorEENKUlvE0_clEvENKUlvE_clEvEUlhhE_EESt5arrayIPcLm2EEEEviT0_T1_:
        /* <DEDUP_REMOVED lines=60> */
.L_x_13534:
        /* <DEDUP_REMOVED lines=112> */
.L_x_13537:
        /* <DEDUP_REMOVED lines=8> */
.L_x_13538:
        /* <DEDUP_REMOVED lines=8> */
.L_x_13539:
        /* <DEDUP_REMOVED lines=9> */
.L_x_13540:
[----:B------:R-:W-:Y:S05]  /*0c50*/  BSYNC B1 ;  /* 0x0000000000017941 */ /* 0x000fea0003800000 */
.L_x_13536:
[----:B------:R-:W-:-:S13]  /*0c60*/  ISETP.GE.AND P0, PT, R17, R0, PT ;  /* 0x000000001100720c */ /* 0x000fda0003f06270 */
[----:B-1----:R-:W1:Y:S01]  /*0c70*/  @!P0 LDC.64 R4, c[0x0][0x218] ;  /* 0x00008600ff048b82 */ /* 0x002e620000000a00 */
[C---:B0-2---:R-:W-:Y:S02]  /*0c80*/  @!P0 VIADD R3, R17.reuse, UR4 ;  /* 0x0000000411038c36 */ /* 0x045fe40008000000 */
[----:B------:R-:W-:-:S03]  /*0c90*/  @!P0 VIADD R17, R17, 0x80 ;  /* 0x0000008011118836 */ /* 0x000fc60000000000 */
[----:B-1----:R-:W-:-:S05]  /*0ca0*/  @!P0 IADD3 R2, P1, R3, R4, RZ ;  /* 0x0000000403028210 */ /* 0x002fca0007f3e0ff */
[----:B------:R-:W-:-:S05]  /*0cb0*/  @!P0 IMAD.X R3, RZ, RZ, R5, P1 ;  /* 0x000000ffff038224 */ /* 0x000fca00008e0605 */
[----:B------:R2:W-:Y:S03]  /*0cc0*/  @!P0 STG.E.U8 desc[UR8][R2.64], R15 ;  /* 0x0000000f02008986 */ /* 0x0005e6000c101108 */
.L_x_13541:
[----:B------:R-:W-:Y:S05]  /*0cd0*/  BSYNC B0 ;  /* 0x0000000000007941 */ /* 0x000fea0003800000 */
.L_x_13535:
        /* <DEDUP_REMOVED lines=10> */
.L_x_13542:
        /* <DEDUP_REMOVED lines=16> */
.L_x_43879:


//--------------------- .text._ZN2at6native29vectorized_elementwise_kernelILi4ENS0_13AUnaryFunctorIhhbZZZNS0_23logical_xor_kernel_cudaERNS_14TensorIteratorEENKUlvE0_clEvENKUlvE_clEvEUlhhE_EESt5arrayIPcLm2EEEEviT0_T1_ --------------------------
	.section	.text._ZN2at6native29vectorized_elementwise_kernelILi4ENS0_13AUnaryFunctorIhhbZZZNS0_23logical_xor_kernel_cudaERNS_14TensorIteratorEENKUlvE0_clEvENKUlvE_clEvEUlhhE_EESt5arrayIPcLm2EEEEviT0_T1_,"ax",@progbits
	.align	128
        .global         _ZN2at6native29vectorized_elementwise_kernelILi4ENS0_13AUnaryFunctorIhhbZZZNS0_23logical_xor_kernel_cudaERNS_14TensorIteratorEENKUlvE0_clEvENKUlvE_clEvEUlhhE_EESt5arrayIPcLm2EEEEviT0_T1_
        .type           _ZN2at6native29vectorized_elementwise_kernelILi4ENS0_13AUnaryFunctorIhhbZZZNS0_23logical_xor_kernel_cudaERNS_14TensorIteratorEENKUlvE0_clEvENKUlvE_clEvEUlhhE_EESt5arrayIPcLm2EEEEviT0_T1_,@function
        .size           _ZN2at6native29vectorized_elementwise_kernelILi4ENS0_13AUnaryFunctorIhhbZZZNS0_23logical_xor_kernel_cudaERNS_14TensorIteratorEENKUlvE0_clEvENKUlvE_clEvEUlhhE_EESt5arrayIPcLm2EEEEviT0_T1_,(.L_x_43880 - _ZN2at6native29vectorized_elementwise_kernelILi4ENS0_13AUnaryFunctorIhhbZZZNS0_23logical_xor_kernel_cudaERNS_14TensorIteratorEENKUlvE0_clEvENKUlvE_clEvEUlhhE_EESt5arrayIPcLm2EEEEviT0_T1_)
        .other          _ZN2at6native29vectorized_elementwise_kernelILi4ENS0_13AUnaryFunctorIhhbZZZNS0_23logical_xor_kernel_cudaERNS_14TensorIteratorEENKUlvE0_clEvENKUlvE_clEvEUlhhE_EESt5arrayIPcLm2EEEEviT0_T1_,@"STO_CUDA_ENTRY STV_DEFAULT"
_ZN2at6native29vectorized_elementwise_kernelILi4ENS0_13AUnaryFunctorIhhbZZZNS0_23logical_xor_kernel_cudaERNS_14TensorIteratorEENKUlvE0_clEvENKUlvE_clEvEUlhhE_EESt5arrayIPcLm2EEEEviT0_T1_:
.text._ZN2at6native29vectorized_elementwise_kernelILi4ENS0_13AUnaryFunctorIhhbZZZNS0_23logical_xor_kernel_cudaERNS_14TensorIteratorEENKUlvE0_clEvENKUlvE_clEvEUlhhE_EESt5arrayIPcLm2EEEEviT0_T1_:
        /* <DEDUP_REMOVED lines=58> */
.L_x_13543:
        /* <DEDUP_REMOVED lines=112> */
.L_x_13546:
        /* <DEDUP_REMOVED lines=8> */
.L_x_13547:
        /* <DEDUP_REMOVED lines=8> */
.L_x_13548:
        /* <DEDUP_REMOVED lines=9> */
.L_x_13549:
[----:B------:R-:W-:Y:S05]  /*0c30*/  BSYNC B1 ;  /* 0x0000000000017941 */ /* 0x000fea0003800000 */
.L_x_13545:
[----:B------:R-:W-:-:S13]  /*0c40*/  ISETP.GE.AND P0, PT, R17, R0, PT ;  /* 0x000000001100720c */ /* 0x000fda0003f06270 */
[----:B-1----:R-:W1:Y:S01]  /*0c50*/  @!P0 LDC.64 R4, c[0x0][0x218] ;  /* 0x00008600ff048b82 */ /* 0x002e620000000a00 */
[C---:B0-2---:R-:W-:Y:S02]  /*0c60*/  @!P0 VIADD R3, R17.reuse, UR4 ;  /* 0x0000000411038c36 */ /* 0x045fe40008000000 */
[----:B------:R-:W-:-:S03]  /*0c70*/  @!P0 VIADD R17, R17, 0x80 ;  /* 0x0000008011118836 */ /* 0x000fc60000000000 */
[----:B-1----:R-:W-:-:S05]  /*0c80*/  @!P0 IADD3 R2, P1, R3, R4, RZ ;  /* 0x0000000403028210 */ /* 0x002fca0007f3e0ff */
[----:B------:R-:W-:-:S05]  /*0c90*/  @!P0 IMAD.X R3, RZ, RZ, R5, P1 ;  /* 0x000000ffff038224 */ /* 0x000fca00008e0605 */
[----:B------:R2:W-:Y:S03]  /*0ca0*/  @!P0 STG.E.U8 desc[UR8][R2.64], R15 ;  /* 0x0000000f02008986 */ /* 0x0005e6000c101108 */
.L_x_13550:
[----:B------:R-:W-:Y:S05]  /*0cb0*/  BSYNC B0 ;  /* 0x0000000000007941 */ /* 0x000fea0003800000 */
.L_x_13544:
        /* <DEDUP_REMOVED lines=10> */
.L_x_13551:
        /* <DEDUP_REMOVED lines=10> */
.L_x_43880:


//--------------------- .text._ZN2at6native29vectorized_elementwise_kernelILi8ENS0_13AUnaryFunctorIhhbZZZNS0_23logical_xor_kernel_cudaERNS_14TensorIteratorEENKUlvE0_clEvENKUlvE_clEvEUlhhE_EESt5arrayIPcLm2EEEEviT0_T1_ --------------------------
	.section	.text._ZN2at6native29vectorized_elementwise_kernelILi8ENS0_13AUnaryFunctorIhhbZZZNS0_23logical_xor_kernel_cudaERNS_14TensorIteratorEENKUlvE0_clEvENKUlvE_clEvEUlhhE_EESt5arrayIPcLm2EEEEviT0_T1_,"ax",@progbits
	.align	128
        .global         _ZN2at6native29vectorized_elementwise_kernelILi8ENS0_13AUnaryFunctorIhhbZZZNS0_23logical_xor_kernel_cudaERNS_14TensorIteratorEENKUlvE0_clEvENKUlvE_clEvEUlhhE_EESt5arrayIPcLm2EEEEviT0_T1_
        .type           _ZN2at6native29vectorized_elementwise_kernelILi8ENS0_13AUnaryFunctorIhhbZZZNS0_23logical_xor_kernel_cudaERNS_14TensorIteratorEENKUlvE0_clEvENKUlvE_clEvEUlhhE_EESt5arrayIPcLm2EEEEviT0_T1_,@function
        .size           _ZN2at6native29vectorized_elementwise_kernelILi8ENS0_13AUnaryFunctorIhhbZZZNS0_23logical_xor_kernel_cudaERNS_14TensorIteratorEENKUlvE0_clEvENKUlvE_clEvEUlhhE_EESt5arrayIPcLm2EEEEviT0_T1_,(.L_x_43881 - _ZN2at6native29vectorized_elementwise_kernelILi8ENS0_13AUnaryFunctorIhhbZZZNS0_23logical_xor_kernel_cudaERNS_14TensorIteratorEENKUlvE0_clEvENKUlvE_clEvEUlhhE_EESt5arrayIPcLm2EEEEviT0_T1_)
        .other          _ZN2at6native29vectorized_elementwise_kernelILi8ENS0_13AUnaryFunctorIhhbZZZNS0_23logical_xor_kernel_cudaERNS_14TensorIteratorEENKUlvE0_clEvENKUlvE_clEvEUlhhE_EESt5arrayIPcLm2EEEEviT0_T1_,@"STO_CUDA_ENTRY STV_DEFAULT"
_ZN2at6native29vectorized_elementwise_kernelILi8ENS0_13AUnaryFunctorIhhbZZZNS0_23logical_xor_kernel_cudaERNS_14TensorIteratorEENKUlvE0_clEvENKUlvE_clEvEUlhhE_EESt5arrayIPcLm2EEEEviT0_T1_:
.text._ZN2at6native29vectorized_elementwise_kernelILi8ENS0_13AUnaryFunctorIhhbZZZNS0_23logical_xor_kernel_cudaERNS_14TensorIteratorEENKUlvE0_clEvENKUlvE_clEvEUlhhE_EESt5arrayIPcLm2EEEEviT0_T1_:
        /* <DEDUP_REMOVED lines=71> */
.L_x_13552:
        /* <DEDUP_REMOVED lines=112> */
.L_x_13555:
        /* <DEDUP_REMOVED lines=8> */
.L_x_13556:
        /* <DEDUP_REMOVED lines=8> */
.L_x_13557:
        /* <DEDUP_REMOVED lines=9> */
.L_x_13558:
[----:B------:R-:W-:Y:S05]  /*0d00*/  BSYNC B1 ;  /* 0x0000000000017941 */ /* 0x000fea0003800000 */
.L_x_13554:
[----:B------:R-:W-:-:S13]  /*0d10*/  ISETP.GE.AND P0, PT, R17, R0, PT ;  /* 0x000000001100720c */ /* 0x000fda0003f06270 */
[----:B-1----:R-:W1:Y:S01]  /*0d20*/  @!P0 LDC.64 R4, c[0x0][0x218] ;  /* 0x00008600ff048b82 */ /* 0x002e620000000a00 */
[C---:B0-2---:R-:W-:Y:S02]  /*0d30*/  @!P0 VIADD R3, R17.reuse, UR4 ;  /* 0x0000000411038c36 */ /* 0x045fe40008000000 */
[----:B------:R-:W-:-:S03]  /*0d40*/  @!P0 VIADD R17, R17, 0x80 ;  /* 0x0000008011118836 */ /* 0x000fc60000000000 */
[----:B-1----:R-:W-:-:S05]  /*0d50*/  @!P0 IADD3 R2, P1, R3, R4, RZ ;  /* 0x0000000403028210 */ /* 0x002fca0007f3e0ff */
[----:B------:R-:W-:-:S05]  /*0d60*/  @!P0 IMAD.X R3, RZ, RZ, R5, P1 ;  /* 0x000000ffff038224 */ /* 0x000fca00008e0605 */
[----:B------:R2:W-:Y:S03]  /*0d70*/  @!P0 STG.E.U8 desc[UR8][R2.64], R15 ;  /* 0x0000000f02008986 */ /* 0x0005e6000c101108 */
.L_x_13559:
[----:B------:R-:W-:Y:S05]  /*0d80*/  BSYNC B0 ;  /* 0x0000000000007941 */ /* 0x000fea0003800000 */
.L_x_13553:
        /* <DEDUP_REMOVED lines=10> */
.L_x_13560:
        /* <DEDUP_REMOVED lines=13> */
.L_x_43881:


//--------------------- .text._ZN2at6native18elementwise_kernelILi128ELi4EZNS0_15gpu_kernel_implINS0_13BinaryFunctorIhhbZZZNS0_23logical_xor_kernel_cudaERNS_14TensorIteratorEENKUlvE0_clEvENKUlvE_clEvEUlhhE_EEEEvRNS_18TensorIteratorBaseERKT_EUliE_EEviT1_ --------------------------
	.section	.text._ZN2at6native18elementwise_kernelILi128ELi4EZNS0_15gpu_kernel_implINS0_13BinaryFunctorIhhbZZZNS0_23logical_xor_kernel_cudaERNS_14TensorIteratorEENKUlvE0_clEvENKUlvE_clEvEUlhhE_EEEEvRNS_18TensorIteratorBaseERKT_EUliE_EEviT1_,"ax",@progbits
	.align	128
        .global         _ZN2at6native18elementwise_kernelILi128ELi4EZNS0_15gpu_kernel_implINS0_13BinaryFunctorIhhbZZZNS0_23logical_xor_kernel_cudaERNS_14TensorIteratorEENKUlvE0_clEvENKUlvE_clEvEUlhhE_EEEEvRNS_18TensorIteratorBaseERKT_EUliE_EEviT1_
        .type           _ZN2at6native18elementwise_kernelILi128ELi4EZNS0_15gpu_kernel_implINS0_13BinaryFunctorIhhbZZZNS0_23logical_xor_kernel_cudaERNS_14TensorIteratorEENKUlvE0_clEvENKUlvE_clEvEUlhhE_EEEEvRNS_18TensorIteratorBaseERKT_EUliE_EEviT1_,@function
        .size           _ZN2at6native18elementwise_kernelILi128ELi4EZNS0_15gpu_kernel_implINS0_13BinaryFunctorIhhbZZZNS0_23logical_xor_kernel_cudaERNS_14TensorIteratorEENKUlvE0_clEvENKUlvE_clEvEUlhhE_EEEEvRNS_18TensorIteratorBaseERKT_EUliE_EEviT1_,(.L_x_43882 - _ZN2at6native18elementwise_kernelILi128ELi4EZNS0_15gpu_kernel_implINS0_13BinaryFunctorIhhbZZZNS0_23logical_xor_kernel_cudaERNS_14TensorIteratorEENKUlvE0_clEvENKUlvE_clEvEUlhhE_EEEEvRNS_18TensorIteratorBaseERKT_EUliE_EEviT1_)
        .other          _ZN2at6native18elementwise_kernelILi128ELi4EZNS0_15gpu_kernel_implINS0_13BinaryFunctorIhhbZZZNS0_23logical_xor_kernel_cudaERNS_14TensorIteratorEENKUlvE0_clEvENKUlvE_clEvEUlhhE_EEEEvRNS_18TensorIteratorBaseERKT_EUliE_EEviT1_,@"STO_CUDA_ENTRY STV_DEFAULT"
_ZN2at6native18elementwise_kernelILi128ELi4EZNS0_15gpu_kernel_implINS0_13BinaryFunctorIhhbZZZNS0_23logical_xor_kernel_cudaERNS_14TensorIteratorEENKUlvE0_clEvENKUlvE_clEvEUlhhE_EEEEvRNS_18TensorIteratorBaseERKT_EUliE_EEviT1_:
.text._ZN2at6native18elementwise_kernelILi128ELi4EZNS0_15gpu_kernel_implINS0_13BinaryFunctorIhhbZZZNS0_23logical_xor_kernel_cudaERNS_14TensorIteratorEENKUlvE0_clEvENKUlvE_clEvEUlhhE_EEEEvRNS_18TensorIteratorBaseERKT_EUliE_EEviT1_:
        /* <DEDUP_REMOVED lines=365> */
.L_x_13563:
        /* <DEDUP_REMOVED lines=20> */
.L_x_13567:
[----:B------:R0:W5:Y:S01]  /*1810*/  LDG.E.U8 R19, desc[UR36][R4.64] ;  /* 0x0000002404137981 */ /* 0x000162000c1e1100 */
[----:B------:R-:W-:Y:S05]  /*1820*/  BRA `(.L_x_13569) ;  /* 0x0000000c00647947 */ /* 0x000fea0003800000 */
.L_x_13566:
        /* <DEDUP_REMOVED lines=8> */
.L_x_13571:
[----:B------:R3:W5:Y:S01]  /*18b0*/  LDG.E.U8 R19, desc[UR36][R4.64] ;  /* 0x0000002404137981 */ /* 0x000762000c1e1100 */
[----:B------:R-:W-:Y:S05]  /*18c0*/  BRA `(.L_x_13569) ;  /* 0x0000000c003c7947 */ /* 0x000fea0003800000 */
.L_x_13570:
[----:B------:R0:W5:Y:S01]  /*18d0*/  LDG.E.U16 R19, desc[UR36][R4.64] ;  /* 0x0000002404137981 */ /* 0x000162000c1e1500 */
[----:B------:R-:W-:Y:S05]  /*18e0*/  BRA `(.L_x_13569) ;  /* 0x0000000c00347947 */ /* 0x000fea0003800000 */
.L_x_13565:
        /* <DEDUP_REMOVED lines=10> */
.L_x_13573:
[----:B------:R-:W2:Y:S02]  /*1990*/  LDG.E.U16 R2, desc[UR36][R4.64] ;  /* 0x0000002404027981 */ /* 0x000ea4000c1e1500 */
[----:B--2---:R-:W-:-:S06]  /*19a0*/  HADD2.F32 R2, -RZ, R2.H0_H0 ;  /* 0x20000002ff027230 */ /* 0x004fcc0000004100 */
[----:B------:R-:W0:Y:S02]  /*19b0*/  F2I.S64.TRUNC R2, R2 ;  /* 0x0000000200027311 */ /* 0x000e24000020d900 */
[----:B0-----:R-:W-:Y:S01]  /*19c0*/  PRMT R19, R2, 0x7610, R19 ;  /* 0x0000761002137816 */ /* 0x001fe20000000013 */
[----:B------:R-:W-:Y:S06]  /*19d0*/  BRA `(.L_x_13569) ;  /* 0x0000000800f87947 */ /* 0x000fec0003800000 */
.L_x_13572:
        /* <DEDUP_REMOVED lines=10> */
.L_x_13575:
[----:B------:R-:W2:Y:S02]  /*1a80*/  LDG.E.U16 R4, desc[UR36][R4.64] ;  /* 0x0000002404047981 */ /* 0x000ea4000c1e1500 */
[----:B--2---:R-:W-:-:S06]  /*1a90*/  HADD2.F32 R2, -RZ, R4.H0_H0 ;  /* 0x20000004ff027230 */ /* 0x004fcc0000004100 */
[----:B------:R-:W0:Y:S02]  /*1aa0*/  F2I.S64.TRUNC R2, R2 ;  /* 0x0000000200027311 */ /* 0x000e24000020d900 */
[----:B0-----:R-:W-:Y:S01]  /*1ab0*/  PRMT R19, R2, 0x7610, R19 ;  /* 0x0000761002137816 */ /* 0x001fe20000000013 */
[----:B------:R-:W-:Y:S06]  /*1ac0*/  BRA `(.L_x_13569) ;  /* 0x0000000800bc7947 */ /* 0x000fec0003800000 */
.L_x_13574:
[----:B------:R-:W2:Y:S02]  /*1ad0*/  LDG.E.64 R2, desc[UR36][R4.64] ;  /* 0x0000002404027981 */ /* 0x000ea4000c1e1b00 */
[----:B--2---:R-:W0:Y:S02]  /*1ae0*/  F2I.S64.F64.TRUNC R2, R2 ;  /* 0x0000000200027311 */ /* 0x004e24000030d900 */
[----:B0-----:R-:W-:Y:S01]  /*1af0*/  PRMT R19, R2, 0x7610, R19 ;  /* 0x0000761002137816 */ /* 0x001fe20000000013 */
[----:B------:R-:W-:Y:S06]  /*1b00*/  BRA `(.L_x_13569) ;  /* 0x0000000800ac7947 */ /* 0x000fec0003800000 */
.L_x_13564:
        /* <DEDUP_REMOVED lines=12> */
.L_x_13578:
[----:B------:R-:W2:Y:S02]  /*1bd0*/  LDG.E.64 R4, desc[UR36][R4.64] ;  /* 0x0000002404047981 */ /* 0x000ea4000c1e1b00 */
[----:B--2---:R-:W0:Y:S02]  /*1be0*/  F2I.S64.F64.TRUNC R2, R4 ;  /* 0x0000000400027311 */ /* 0x004e24000030d900 */
[----:B0-----:R-:W-:Y:S01]  /*1bf0*/  PRMT R19, R2, 0x7610, R19 ;  /* 0x0000761002137816 */ /* 0x001fe20000000013 */
[----:B------:R-:W-:Y:S06]  /*1c00*/  BRA `(.L_x_13569) ;  /* 0x00000008006c7947 */ /* 0x000fec0003800000 */
.L_x_13577:
        /* <DEDUP_REMOVED lines=28> */
.L_x_13580:
        /* <DEDUP_REMOVED lines=15> */
.L_x_13579:
[----:B------:R-:W2:Y:S02]  /*1ec0*/  LDG.E.U16 R2, desc[UR36][R4.64] ;  /* 0x0000002404027981 */ /* 0x000ea4000c1e1500 */
[----:B--2---:R-:W-:-:S06]  /*1ed0*/  IMAD.U32 R2, R2, 0x10000, RZ ;  /* 0x0001000002027824 */ /* 0x004fcc00078e00ff */
[----:B------:R-:W0:Y:S02]  /*1ee0*/  F2I.S64.TRUNC R2, R2 ;  /* 0x0000000200027311 */ /* 0x000e24000020d900 */
[----:B0-----:R-:W-:Y:S01]  /*1ef0*/  PRMT R19, R2, 0x7610, R19 ;  /* 0x0000761002137816 */ /* 0x001fe20000000013 */
[----:B------:R-:W-:Y:S06]  /*1f00*/  BRA `(.L_x_13569) ;  /* 0x0000000400ac7947 */ /* 0x000fec0003800000 */
.L_x_13576:
        /* <DEDUP_REMOVED lines=10> */
.L_x_13583:
        /* <DEDUP_REMOVED lines=21> */
.L_x_13587:
[----:B------:R-:W-:Y:S05]  /*2100*/  BSYNC B1 ;  /* 0x0000000000017941 */ /* 0x000fea0003800000 */
.L_x_13586:
[----:B------:R-:W-:Y:S01]  /*2110*/  IMAD.SHL.U32 R2, R2, 0x100000, RZ ;  /* 0x0010000002027824 */ /* 0x000fe200078e00ff */
[----:B------:R-:W-:-:S04]  /*2120*/  LEA R3, R0, 0x3b800000, 0x17 ;  /* 0x3b80000000037811 */ /* 0x000fc800078eb8ff */
[----:B------:R-:W-:-:S07]  /*2130*/  LOP3.LUT R2, R3, R2, R4, 0xfe, !PT ;  /* 0x0000000203027212 */ /* 0x000fce00078efe04 */
.L_x_13585:
[----:B------:R-:W-:Y:S05]  /*2140*/  BSYNC B0 ;  /* 0x0000000000007941 */ /* 0x000fea0003800000 */
.L_x_13584:
[----:B------:R-:W0:Y:S02]  /*2150*/  F2I.S64.TRUNC R2, R2 ;  /* 0x0000000200027311 */ /* 0x000e24000020d900 */
[----:B0-----:R-:W-:Y:S01]  /*2160*/  PRMT R19, R2, 0x7610, R19 ;  /* 0x0000761002137816 */ /* 0x001fe20000000013 */
[----:B------:R-:W-:Y:S06]  /*2170*/  BRA `(.L_x_13569) ;  /* 0x0000000400107947 */ /* 0x000fec0003800000 */
.L_x_13582:
        /* <DEDUP_REMOVED lines=21> */
.L_x_13591:
[----:B------:R-:W-:Y:S05]  /*22d0*/  BSYNC B1 ;  /* 0x0000000000017941 */ /* 0x000fea0003800000 */
.L_x_13590:
[----:B------:R-:W-:Y:S01]  /*22e0*/  IMAD.SHL.U32 R2, R2, 0x200000, RZ ;  /* 0x0020000002027824 */ /* 0x000fe200078e00ff */
[----:B------:R-:W-:-:S04]  /*22f0*/  LEA R3, R0, 0x37800000, 0x17 ;  /* 0x3780000000037811 */ /* 0x000fc800078eb8ff */
[----:B------:R-:W-:-:S07]  /*2300*/  LOP3.LUT R2, R3, R2, R4, 0xfe, !PT ;  /* 0x0000000203027212 */ /* 0x000fce00078efe04 */
.L_x_13589:
[----:B------:R-:W-:Y:S05]  /*2310*/  BSYNC B0 ;  /* 0x0000000000007941 */ /* 0x000fea0003800000 */
.L_x_13588:
[----:B------:R-:W0:Y:S02]  /*2320*/  F2I.S64.TRUNC R2, R2 ;  /* 0x0000000200027311 */ /* 0x000e24000020d900 */
[----:B0-----:R-:W-:Y:S01]  /*2330*/  PRMT R19, R2, 0x7610, R19 ;  /* 0x0000761002137816 */ /* 0x001fe20000000013 */
[----:B------:R-:W-:Y:S06]  /*2340*/  BRA `(.L_x_13569) ;  /* 0x00000000009c7947 */ /* 0x000fec0003800000 */
.L_x_13581:
        /* <DEDUP_REMOVED lines=14> */
.L_x_13595:
[----:B------:R-:W-:Y:S05]  /*2430*/  BSYNC B0 ;  /* 0x0000000000007941 */ /* 0x000fea0003800000 */
.L_x_13594:
[----:B------:R-:W0:Y:S02]  /*2440*/  F2I.S64.TRUNC R2, R2 ;  /* 0x0000000200027311 */ /* 0x000e24000020d900 */
[----:B0-----:R-:W-:Y:S01]  /*2450*/  PRMT R19, R2, 0x7610, R19 ;  /* 0x0000761002137816 */ /* 0x001fe20000000013 */
[----:B------:R-:W-:Y:S06]  /*2460*/  BRA `(.L_x_13569) ;  /* 0x0000000000547947 */ /* 0x000fec0003800000 */
.L_x_13568:
        /* <DEDUP_REMOVED lines=16> */
.L_x_13596:
[----:B------:R-:W-:Y:S01]  /*2570*/  PRMT R19, RZ, 0x7610, R19 ;  /* 0x00007610ff137816 */ /* 0x000fe20000000013 */
[----:B------:R-:W-:Y:S06]  /*2580*/  BRA `(.L_x_13569) ;  /* 0x00000000000c7947 */ /* 0x000fec0003800000 */
.L_x_13593:
[----:B------:R2:W5:Y:S01]  /*2590*/  LDG.E.U8 R19, desc[UR36][R4.64] ;  /* 0x0000002404137981 */ /* 0x000562000c1e1100 */
[----:B------:R-:W-:Y:S05]  /*25a0*/  BRA `(.L_x_13569) ;  /* 0x0000000000047947 */ /* 0x000fea0003800000 */
.L_x_13592:
[----:B------:R1:W5:Y:S02]  /*25b0*/  LDG.E.U8 R19, desc[UR36][R4.64] ;  /* 0x0000002404137981 */ /* 0x000364000c1e1100 */
.L_x_13569:
[----:B------:R-:W0:Y:S01]  /*25c0*/  LDC.U8 R2, c[0x0][0x493] ;  /* 0x000124c0ff027b82 */ /* 0x000e220000000000 */
[----:B------:R-:W-:Y:S02]  /*25d0*/  ULDC.64 UR4, c[0x0][0x488] ;  /* 0x0001220000047ab9 */ /* 0x000fe40000000a00 */
[----:B01234-:R-:W-:-:S05]  /*25e0*/  IADD3 R4, P1, R22, UR4, RZ ;  /* 0x0000000416047c10 */ /* 0x01ffca000ff3e0ff */
[----:B------:R-:W-:Y:S01]  /*25f0*/  IMAD.X R5, RZ, RZ, UR5, P1 ;  /* 0x00000005ff057e24 */ /* 0x000fe200088e06ff */
        /* <DEDUP_REMOVED lines=13> */
.L_x_13600:
[----:B------:R3:W5:Y:S01]  /*26d0*/  LDG.E.U8 R0, desc[UR36][R4.64] ;  /* 0x0000002404007981 */ /* 0x000762000c1e1100 */
[----:B------:R-:W-:Y:S05]  /*26e0*/  BRA `(.L_x_13602) ;  /* 0x0000000c00647947 */ /* 0x000fea0003800000 */
.L_x_13599:
        /* <DEDUP_REMOVED lines=8> */
.L_x_13604:
[----:B------:R1:W5:Y:S01]  /*2770*/  LDG.E.U8 R0, desc[UR36][R4.64] ;  /* 0x0000002404007981 */ /* 0x000362000c1e1100 */
[----:B------:R-:W-:Y:S05]  /*2780*/  BRA `(.L_x_13602) ;  /* 0x0000000c003c7947 */ /* 0x000fea0003800000 */
.L_x_13603:
[----:B------:R2:W5:Y:S01]  /*2790*/  LDG.E.U16 R0, desc[UR36][R4.64] ;  /* 0x0000002404007981 */ /* 0x000562000c1e1500 */
[----:B------:R-:W-:Y:S05]  /*27a0*/  BRA `(.L_x_13602) ;  /* 0x0000000c00347947 */ /* 0x000fea0003800000 */
.L_x_13598:
        /* <DEDUP_REMOVED lines=10> */
.L_x_13606:
[----:B------:R-:W2:Y:S02]  /*2850*/  LDG.E.U16 R2, desc[UR36][R4.64] ;  /* 0x0000002404027981 */ /* 0x000ea4000c1e1500 */
[----:B--2---:R-:W-:-:S06]  /*2860*/  HADD2.F32 R2, -RZ, R2.H0_H0 ;  /* 0x20000002ff027230 */ /* 0x004fcc0000004100 */
[----:B------:R-:W0:Y:S02]  /*2870*/  F2I.S64.TRUNC R2, R2 ;  /* 0x0000000200027311 */ /* 0x000e24000020d900 */
[----:B0-----:R-:W-:Y:S01]  /*2880*/  PRMT R0, R2, 0x7610, R0 ;  /* 0x0000761002007816 */ /* 0x001fe20000000000 */
[----:B------:R-:W-:Y:S06]  /*2890*/  BRA `(.L_x_13602) ;  /* 0x0000000800f87947 */ /* 0x000fec0003800000 */
.L_x_13605:
        /* <DEDUP_REMOVED lines=10> */
.L_x_13608:
[----:B------:R-:W2:Y:S02]  /*2940*/  LDG.E.U16 R4, desc[UR36][R4.64] ;  /* 0x0000002404047981 */ /* 0x000ea4000c1e1500 */
[----:B--2---:R-:W-:-:S06]  /*2950*/  HADD2.F32 R2, -RZ, R4.H0_H0 ;  /* 0x20000004ff027230 */ /* 0x004fcc0000004100 */
[----:B------:R-:W0:Y:S02]  /*2960*/  F2I.S64.TRUNC R2, R2 ;  /* 0x0000000200027311 */ /* 0x000e24000020d900 */
[----:B0-----:R-:W-:Y:S01]  /*2970*/  PRMT R0, R2, 0x7610, R0 ;  /* 0x0000761002007816 */ /* 0x001fe20000000000 */
[----:B------:R-:W-:Y:S06]  /*2980*/  BRA `(.L_x_13602) ;  /* 0x0000000800bc7947 */ /* 0x000fec0003800000 */
.L_x_13607:
[----:B------:R-:W2:Y:S02]  /*2990*/  LDG.E.64 R2, desc[UR36][R4.64] ;  /* 0x0000002404027981 */ /* 0x000ea4000c1e1b00 */
[----:B--2---:R-:W0:Y:S02]  /*29a0*/  F2I.S64.F64.TRUNC R2, R2 ;  /* 0x0000000200027311 */ /* 0x004e24000030d900 */
[----:B0-----:R-:W-:Y:S01]  /*29b0*/  PRMT R0, R2, 0x7610, R0 ;  /* 0x0000761002007816 */ /* 0x001fe20000000000 */
[----:B------:R-:W-:Y:S06]  /*29c0*/  BRA `(.L_x_13602) ;  /* 0x0000000800ac7947 */ /* 0x000fec0003800000 */
.L_x_13597:
        /* <DEDUP_REMOVED lines=12> */
.L_x_13611:
[----:B------:R-:W2:Y:S02]  /*2a90*/  LDG.E.64 R4, desc[UR36][R4.64] ;  /* 0x0000002404047981 */ /* 0x000ea4000c1e1b00 */
[----:B--2---:R-:W0:Y:S02]  /*2aa0*/  F2I.S64.F64.TRUNC R2, R4 ;  /* 0x0000000400027311 */ /* 0x004e24000030d900 */
[----:B0-----:R-:W-:Y:S01]  /*2ab0*/  PRMT R0, R2, 0x7610, R0 ;  /* 0x0000761002007816 */ /* 0x001fe20000000000 */
[----:B------:R-:W-:Y:S06]  /*2ac0*/  BRA `(.L_x_13602) ;  /* 0x00000008006c7947 */ /* 0x000fec0003800000 */
.L_x_13610:
        /* <DEDUP_REMOVED lines=28> */
.L_x_13613:
        /* <DEDUP_REMOVED lines=15> */
.L_x_13612:
[----:B------:R-:W2:Y:S02]  /*2d80*/  LDG.E.U16 R2, desc[UR36][R4.64] ;  /* 0x0000002404027981 */ /* 0x000ea4000c1e1500 */
[----:B--2---:R-:W-:-:S06]  /*2d90*/  IMAD.U32 R2, R2, 0x10000, RZ ;  /* 0x0001000002027824 */ /* 0x004fcc00078e00ff */
[----:B------:R-:W0:Y:S02]  /*2da0*/  F2I.S64.TRUNC R2, R2 ;  /* 0x0000000200027311 */ /* 0x000e24000020d900 */
[----:B0-----:R-:W-:Y:S01]  /*2db0*/  PRMT R0, R2, 0x7610, R0 ;  /* 0x0000761002007816 */ /* 0x001fe20000000000 */
[----:B------:R-:W-:Y:S06]  /*2dc0*/  BRA `(.L_x_13602) ;  /* 0x0000000400ac7947 */ /* 0x000fec0003800000 */
.L_x_13609:
        /* <DEDUP_REMOVED lines=10> */
.L_x_13616:
        /* <DEDUP_REMOVED lines=21> */
.L_x_13620:
[----:B------:R-:W-:Y:S05]  /*2fc0*/  BSYNC B1 ;  /* 0x0000000000017941 */ /* 0x000fea0003800000 */
.L_x_13619:
[----:B------:R-:W-:Y:S01]  /*2fd0*/  IMAD.SHL.U32 R2, R2, 0x100000, RZ ;  /* 0x0010000002027824 */ /* 0x000fe200078e00ff */
[----:B------:R-:W-:-:S04]  /*2fe0*/  LEA R3, R0, 0x3b800000, 0x17 ;  /* 0x3b80000000037811 */ /* 0x000fc800078eb8ff */
[----:B------:R-:W-:-:S07]  /*2ff0*/  LOP3.LUT R2, R3, R2, R4, 0xfe, !PT ;  /* 0x0000000203027212 */ /* 0x000fce00078efe04 */
.L_x_13618:
[----:B------:R-:W-:Y:S05]  /*3000*/  BSYNC B0 ;  /* 0x0000000000007941 */ /* 0x000fea0003800000 */
.L_x_13617:
[----:B------:R-:W0:Y:S02]  /*3010*/  F2I.S64.TRUNC R2, R2 ;  /* 0x0000000200027311 */ /* 0x000e24000020d900 */
[----:B0-----:R-:W-:Y:S01]  /*3020*/  PRMT R0, R2, 0x7610, R0 ;  /* 0x0000761002007816 */ /* 0x001fe20000000000 */
[----:B------:R-:W-:Y:S06]  /*3030*/  BRA `(.L_x_13602) ;  /* 0x0000000400107947 */ /* 0x000fec0003800000 */
.L_x_13615:
        /* <DEDUP_REMOVED lines=21> */
.L_x_13624:
[----:B------:R-:W-:Y:S05]  /*3190*/  BSYNC B1 ;  /* 0x0000000000017941 */ /* 0x000fea0003800000 */
.L_x_13623:
[----:B------:R-:W-:Y:S01]  /*31a0*/  IMAD.SHL.U32 R2, R2, 0x200000, RZ ;  /* 0x0020000002027824 */ /* 0x000fe200078e00ff */
[----:B------:R-:W-:-:S04]  /*31b0*/  LEA R3, R0, 0x37800000, 0x17 ;  /* 0x3780000000037811 */ /* 0x000fc800078eb8ff */
[----:B------:R-:W-:-:S07]  /*31c0*/  LOP3.LUT R2, R3, R2, R4, 0xfe, !PT ;  /* 0x0000000203027212 */ /* 0x000fce00078efe04 */
.L_x_13622:
[----:B------:R-:W-:Y:S05]  /*31d0*/  BSYNC B0 ;  /* 0x0000000000007941 */ /* 0x000fea0003800000 */
.L_x_13621:
[----:B------:R-:W0:Y:S02]  /*31e0*/  F2I.S64.TRUNC R2, R2 ;  /* 0x0000000200027311 */ /* 0x000e24000020d900 */
[----:B0-----:R-:W-:Y:S01]  /*31f0*/  PRMT R0, R2, 0x7610, R0 ;  /* 0x0000761002007816 */ /* 0x001fe20000000000 */
[----:B------:R-:W-:Y:S06]  /*3200*/  BRA `(.L_x_13602) ;  /* 0x00000000009c7947 */ /* 0x000fec0003800000 */
.L_x_13614:
        /* <DEDUP_REMOVED lines=14> */
.L_x_13628:
[----:B------:R-:W-:Y:S05]  /*32f0*/  BSYNC B0 ;  /* 0x0000000000007941 */ /* 0x000fea0003800000 */
.L_x_13627:
[----:B------:R-:W0:Y:S02]  /*3300*/  F2I.S64.TRUNC R2, R2 ;  /* 0x0000000200027311 */ /* 0x000e24000020d900 */
[----:B0-----:R-:W-:Y:S01]  /*3310*/  PRMT R0, R2, 0x7610, R0 ;  /* 0x0000761002007816 */ /* 0x001fe20000000000 */
[----:B------:R-:W-:Y:S06]  /*3320*/  BRA `(.L_x_13602) ;  /* 0x0000000000547947 */ /* 0x000fec0003800000 */
.L_x_13601:
        /* <DEDUP_REMOVED lines=16> */
.L_x_13629:
[----:B------:R-:W-:Y:S01]  /*3430*/  PRMT R0, RZ, 0x7610, R0 ;  /* 0x00007610ff007816 */ /* 0x000fe20000000000 */
[----:B------:R-:W-:Y:S06]  /*3440*/  BRA `(.L_x_13602) ;  /* 0x00000000000c7947 */ /* 0x000fec0003800000 */
.L_x_13626:
[----:B------:R0:W5:Y:S01]  /*3450*/  LDG.E.U8 R0, desc[UR36][R4.64] ;  /* 0x0000002404007981 */ /* 0x000162000c1e1100 */
[----:B------:R-:W-:Y:S05]  /*3460*/  BRA `(.L_x_13602) ;  /* 0x0000000000047947 */ /* 0x000fea0003800000 */
.L_x_13625:
[----:B------:R0:W5:Y:S02]  /*3470*/  LDG.E.U8 R0, desc[UR36][R4.64] ;  /* 0x0000002404007981 */ /* 0x000164000c1e1100 */
.L_x_13602:
[----:B------:R-:W1:Y:S01]  /*3480*/  LDC.U8 R3, c[0x0][0x491] ;  /* 0x00012440ff037b82 */ /* 0x000e620000000000 */
[----:B-----5:R-:W-:Y:S02]  /*3490*/  LOP3.LUT P0, RZ, R0, 0xff, RZ, 0xc0, !PT ;  /* 0x000000ff00ff7812 */ /* 0x020fe4000780c0ff */
[----:B------:R-:W-:-:S04]  /*34a0*/  LOP3.LUT P1, RZ, R19, 0xff, RZ, 0xc0, !PT ;  /* 0x000000ff13ff7812 */ /* 0x000fc8000782c0ff */
[----:B------:R-:W-:Y:S02]  /*34b0*/  PLOP3.LUT P0, PT, P1, P0, PT, 0x28, 0x0 ;  /* 0x000000000000781c */ /* 0x000fe40000f00570 */
        /* <DEDUP_REMOVED lines=15> */
.L_x_13633:
[----:B------:R1:W-:Y:S01]  /*35b0*/  STG.E.U8 desc[UR36][R16.64], R2 ;  /* 0x0000000210007986 */ /* 0x0003e2000c101124 */
[----:B------:R-:W-:Y:S05]  /*35c0*/  BRA `(.L_x_13635) ;  /* 0x0000000c00487947 */ /* 0x000fea0003800000 */
.L_x_13632:
        /* <DEDUP_REMOVED lines=9> */
.L_x_13637:
[----:B------:R1:W-:Y:S01]  /*3660*/  STG.E desc[UR36][R16.64], R2 ;  /* 0x0000000210007986 */ /* 0x0003e2000c101924 */
[----:B------:R-:W-:Y:S05]  /*3670*/  BRA `(.L_x_13635) ;  /* 0x0000000c001c7947 */ /* 0x000fea0003800000 */
.L_x_13636:
[----:B------:R1:W-:Y:S01]  /*3680*/  STG.E.U16 desc[UR36][R16.64], R2 ;  /* 0x0000000210007986 */ /* 0x0003e2000c101524 */
[----:B------:R-:W-:Y:S05]  /*3690*/  BRA `(.L_x_13635) ;  /* 0x0000000c00147947 */ /* 0x000fea0003800000 */
.L_x_13631:
        /* <DEDUP_REMOVED lines=9> */
.L_x_13639:
[----:B------:R-:W-:-:S04]  /*3730*/  I2FP.F32.U32 R0, R2 ;  /* 0x0000000200007245 */ /* 0x000fc80000201000 */
[----:B------:R-:W-:-:S05]  /*3740*/  F2FP.F16.F32.PACK_AB R0, RZ, R0 ;  /* 0x00000000ff00723e */ /* 0x000fca00000000ff */
[----:B------:R1:W-:Y:S01]  /*3750*/  STG.E.U16 desc[UR36][R16.64], R0 ;  /* 0x0000000010007986 */ /* 0x0003e2000c101524 */
[----:B------:R-:W-:Y:S05]  /*3760*/  BRA `(.L_x_13635) ;  /* 0x0000000800e07947 */ /* 0x000fea0003800000 */
.L_x_13638:
        /* <DEDUP_REMOVED lines=10> */
.L_x_13641:
[----:B------:R-:W-:-:S04]  /*3810*/  I2FP.F32.U32 R2, R2 ;  /* 0x0000000200027245 */ /* 0x000fc80000201000 */
[----:B------:R-:W-:-:S04]  /*3820*/  F2FP.F16.F32.PACK_AB R3, RZ, R2 ;  /* 0x00000002ff03723e */ /* 0x000fc800000000ff */
[----:B------:R-:W-:-:S05]  /*3830*/  PRMT R3, R3, 0x5410, RZ ;  /* 0x0000541003037816 */ /* 0x000fca00000000ff */
[----:B------:R1:W-:Y:S01]  /*3840*/  STG.E desc[UR36][R16.64], R3 ;  /* 0x0000000310007986 */ /* 0x0003e2000c101924 */
[----:B------:R-:W-:Y:S05]  /*3850*/  BRA `(.L_x_13635) ;  /* 0x0000000800a47947 */ /* 0x000fea0003800000 */
.L_x_13640:
[----:B------:R-:W1:Y:S02]  /*3860*/  I2F.F64.U32 R2, R2 ;  /* 0x0000000200027312 */ /* 0x000e640000201800 */
[----:B-1----:R1:W-:Y:S01]  /*3870*/  STG.E.64 desc[UR36][R16.64], R2 ;  /* 0x0000000210007986 */ /* 0x0023e2000c101b24 */
[----:B------:R-:W-:Y:S05]  /*3880*/  BRA `(.L_x_13635) ;  /* 0x0000000800987947 */ /* 0x000fea0003800000 */
.L_x_13630:
        /* <DEDUP_REMOVED lines=10> */
.L_x_13644:
[----:B0-234-:R-:W0:Y:S01]  /*3930*/  I2F.F64.U32 R4, R2 ;  /* 0x0000000200047312 */ /* 0x01de220000201800 */
[----:B------:R-:W-:-:S05]  /*3940*/  CS2R R6, SRZ ;  /* 0x0000000000067805 */ /* 0x000fca000001ff00 */
[----:B0-----:R0:W-:Y:S01]  /*3950*/  STG.E.128 desc[UR36][R16.64], R4 ;  /* 0x0000000410007986 */ /* 0x0011e2000c101d24 */
[----:B------:R-:W-:Y:S05]  /*3960*/  BRA `(.L_x_13635) ;  /* 0x0000000800607947 */ /* 0x000fea0003800000 */
.L_x_13643:
        /* <DEDUP_REMOVED lines=21> */
.L_x_13648:
[----:B------:R-:W-:Y:S05]  /*3ac0*/  BSYNC B0 ;  /* 0x0000000000007941 */ /* 0x000fea0003800000 */
.L_x_13647:
[----:B------:R-:W-:-:S05]  /*3ad0*/  LOP3.LUT R3, R0, R3, RZ, 0xfc, !PT ;  /* 0x0000000300037212 */ /* 0x000fca00078efcff */
[----:B------:R0:W-:Y:S01]  /*3ae0*/  STG.E.U8 desc[UR36][R16.64], R3 ;  /* 0x0000000310007986 */ /* 0x0001e2000c101124 */
[----:B------:R-:W-:Y:S05]  /*3af0*/  BRA `(.L_x_13635) ;  /* 0x0000000400fc7947 */ /* 0x000fea0003800000 */
.L_x_13646:
        /* <DEDUP_REMOVED lines=13> */
.L_x_13650:
[----:B------:R-:W-:Y:S01]  /*3bd0*/  IMAD.MOV.U32 R0, RZ, RZ, 0x7f ;  /* 0x0000007fff007424 */ /* 0x000fe200078e00ff */
[----:B------:R-:W-:-:S04]  /*3be0*/  ISETP.GT.U32.AND P0, PT, R2, 0x7f800000, PT ;  /* 0x7f8000000200780c */ /* 0x000fc80003f04070 */
[----:B------:R-:W-:-:S09]  /*3bf0*/  SEL R0, R0, 0x7c, P0 ;  /* 0x0000007c00007807 */ /* 0x000fd20000000000 */
.L_x_13651:
[----:B------:R-:W-:Y:S05]  /*3c00*/  BSYNC B0 ;  /* 0x0000000000007941 */ /* 0x000fea0003800000 */
.L_x_13649:
[----:B------:R-:W-:-:S04]  /*3c10*/  LOP3.LUT R2, R3, 0x80000000, RZ, 0xc0, !PT ;  /* 0x8000000003027812 */ /* 0x000fc800078ec0ff */
[----:B------:R-:W-:-:S04]  /*3c20*/  SHF.R.U32.HI R3, RZ, 0x18, R2 ;  /* 0x00000018ff037819 */ /* 0x000fc80000011602 */
[----:B------:R-:W-:-:S05]  /*3c30*/  LOP3.LUT R3, R0, R3, RZ, 0xfc, !PT ;  /* 0x0000000300037212 */ /* 0x000fca00078efcff */
[----:B------:R1:W-:Y:S01]  /*3c40*/  STG.E.U8 desc[UR36][R16.64], R3 ;  /* 0x0000000310007986 */ /* 0x0003e2000c101124 */
[----:B------:R-:W-:Y:S05]  /*3c50*/  BRA `(.L_x_13635) ;  /* 0x0000000400a47947 */ /* 0x000fea0003800000 */
.L_x_13645:
[----:B------:R-:W-:-:S04]  /*3c60*/  I2FP.F32.U32 R0, R2 ;  /* 0x0000000200007245 */ /* 0x000fc80000201000 */
[----:B------:R-:W-:-:S05]  /*3c70*/  F2FP.BF16.F32.PACK_AB R0, RZ, R0 ;  /* 0x00000000ff00723e */ /* 0x000fca00000010ff */
[----:B------:R1:W-:Y:S01]  /*3c80*/  STG.E.U16 desc[UR36][R16.64], R0 ;  /* 0x0000000010007986 */ /* 0x0003e2000c101524 */
[----:B------:R-:W-:Y:S05]  /*3c90*/  BRA `(.L_x_13635) ;  /* 0x0000000400947947 */ /* 0x000fea0003800000 */
.L_x_13642:
        /* <DEDUP_REMOVED lines=10> */
.L_x_13654:
        /* <DEDUP_REMOVED lines=17> */
.L_x_13657:
[----:B------:R-:W-:-:S04]  /*3e50*/  LOP3.LUT R2, R3, 0x80000000, RZ, 0xc0, !PT ;  /* 0x8000000003027812 */ /* 0x000fc800078ec0ff */
[----:B------:R-:W-:-:S04]  /*3e60*/  SHF.R.U32.HI R3, RZ, 0x18, R2 ;  /* 0x00000018ff037819 */ /* 0x000fc80000011602 */
[----:B------:R-:W-:-:S04]  /*3e70*/  LOP3.LUT R0, R0, R3, RZ, 0xfc, !PT ;  /* 0x0000000300007212 */ /* 0x000fc800078efcff */
[----:B------:R-:W-:-:S07]  /*3e80*/  PRMT R8, R0, 0x7610, R8 ;  /* 0x0000761000087816 */ /* 0x000fce0000000008 */
.L_x_13656:
[----:B------:R-:W-:Y:S05]  /*3e90*/  BSYNC B0 ;  /* 0x0000000000007941 */ /* 0x000fea0003800000 */
.L_x_13655:
[----:B------:R1:W-:Y:S01]  /*3ea0*/  STG.E.U8 desc[UR36][R16.64], R8 ;  /* 0x0000000810007986 */ /* 0x0003e2000c101124 */
[----:B------:R-:W-:Y:S05]  /*3eb0*/  BRA `(.L_x_13635) ;  /* 0x00000004000c7947 */ /* 0x000fea0003800000 */
.L_x_13653:
        /* <DEDUP_REMOVED lines=17> */
.L_x_13660:
[----:B------:R-:W-:-:S04]  /*3fd0*/  LOP3.LUT R2, R3, 0x80000000, RZ, 0xc0, !PT ;  /* 0x8000000003027812 */ /* 0x000fc800078ec0ff */
[----:B------:R-:W-:-:S04]  /*3fe0*/  SHF.R.U32.HI R3, RZ, 0x18, R2 ;  /* 0x00000018ff037819 */ /* 0x000fc80000011602 */
[----:B------:R-:W-:-:S04]  /*3ff0*/  LOP3.LUT R0, R0, R3, RZ, 0xfc, !PT ;  /* 0x0000000300007212 */ /* 0x000fc800078efcff */
[----:B------:R-:W-:-:S07]  /*4000*/  PRMT R8, R0, 0x7610, R8 ;  /* 0x0000761000087816 */ /* 0x000fce0000000008 */
.L_x_13659:
[----:B------:R-:W-:Y:S05]  /*4010*/  BSYNC B0 ;  /* 0x0000000000007941 */ /* 0x000fea0003800000 */
.L_x_13658:
[----:B------:R1:W-:Y:S01]  /*4020*/  STG.E.U8 desc[UR36][R16.64], R8 ;  /* 0x0000000810007986 */ /* 0x0003e2000c101124 */
[----:B------:R-:W-:Y:S05]  /*4030*/  BRA `(.L_x_13635) ;  /* 0x0000000000ac7947 */ /* 0x000fea0003800000 */
.L_x_13652:
        /* <DEDUP_REMOVED lines=22> */
.L_x_13634:
[----:B------:R-:W-:Y:S01]  /*41a0*/  MOV R2, 0x0 ;  /* 0x0000000000027802 */ /* 0x000fe20000000f00 */
[----:B------:R-:W-:Y:S01]  /*41b0*/  ULDC.64 UR4, c[0x4][0x140] ;  /* 0x0100500000047ab9 */ /* 0x000fe20000000a00 */
[----:B------:R-:W-:Y:S01]  /*41c0*/  ULDC.64 UR6, c[0x4][0x148] ;  /* 0x0100520000067ab9 */ /* 0x000fe20000000a00 */
[----:B0-234-:R-:W-:Y:S02]  /*41d0*/  IMAD.U32 R4, RZ, RZ, UR4 ;  /* 0x00000004ff047e24 */ /* 0x01dfe4000f8e00ff */
        /* <DEDUP_REMOVED lines=12> */
.L_x_13663:
[----:B------:R-:W-:Y:S05]  /*42a0*/  BRA `(.L_x_13635) ;  /* 0x0000000000107947 */ /* 0x000fea0003800000 */
.L_x_13662:
[----:B------:R-:W-:-:S05]  /*42b0*/  IMAD.MOV.U32 R3, RZ, RZ, RZ ;  /* 0x000000ffff037224 */ /* 0x000fca00078e00ff */
[----:B------:R1:W-:Y:S01]  /*42c0*/  STG.E.64 desc[UR36][R16.64], R2 ;  /* 0x0000000210007986 */ /* 0x0003e2000c101b24 */
[----:B------:R-:W-:Y:S05]  /*42d0*/  BRA `(.L_x_13635) ;  /* 0x0000000000047947 */ /* 0x000fea0003800000 */
.L_x_13661:
[----:B------:R1:W-:Y:S02]  /*42e0*/  STG.E desc[UR36][R16.64], R2 ;  /* 0x0000000210007986 */ /* 0x0003e4000c101924 */
.L_x_13635:
[----:B------:R-:W-:-:S04]  /*42f0*/  IMAD R18, R18, 0x200, R23 ;  /* 0x0000020012127824 */ /* 0x000fc800078e0217 */
[----:B------:R-:W-:-:S07]  /*4300*/  VIADD R19, R18, 0x80 ;  /* 0x0000008012137836 */ /* 0x000fce0000000000 */
.L_x_13562:
[----:B------:R-:W-:Y:S05]  /*4310*/  BSYNC B6 ;  /* 0x0000000000067941 */ /* 0x000fea0003800000 */
.L_x_13561:
[----:B------:R-:W-:Y:S01]  /*4320*/  ULDC UR4, c[0x0][0x210] ;  /* 0x0000840000047ab9 */ /* 0x000fe20000000800 */
[----:B------:R-:W-:Y:S01]  /*4330*/  BSSY B6, `(.L_x_13664) ;  /* 0x0000428000067945 */ /* 0x000fe20003800000 */
[----:B------:R-:W-:-:S13]  /*4340*/  ISETP.GE.AND P0, PT, R19, UR4, PT ;  /* 0x0000000413007c0c */ /* 0x000fda000bf06270 */
[----:B------:R-:W-:Y:S05]  /*4350*/  @P0 BRA `(.L_x_13665) ;  /* 0x0000004000940947 */ /* 0x000fea0003800000 */
[----:B0-----:R-:W0:Y:S01]  /*4360*/  LDC R6, c[0x0][0x218] ;  /* 0x00008600ff067b82 */ /* 0x001e220000000800 */
[----:B------:R-:W-:Y:S02]  /*4370*/  IMAD.MOV.U32 R18, RZ, RZ, RZ ;  /* 0x000000ffff127224 */ /* 0x000fe400078e00ff */
[----:B-1----:R-:W-:Y:S02]  /*4380*/  IMAD.MOV.U32 R0, RZ, RZ, RZ ;  /* 0x000000ffff007224 */ /* 0x002fe400078e00ff */
[----:B------:R-:W-:Y:S01]  /*4390*/  IMAD.MOV.U32 R16, RZ, RZ, RZ ;  /* 0x000000ffff107224 */ /* 0x000fe200078e00ff */
        /* <DEDUP_REMOVED lines=20> */
[----:B--234-:R-:W-:-:S05]  /*44e0*/  IMAD.HI.U32 R4, R3, UR7, R2 ;  /* 0x0000000703047c27 */ /* 0x01cfca000f8e0002 */
        /* <DEDUP_REMOVED lines=329> */
.L_x_13666:
[----:B------:R-:W0:Y:S01]  /*5980*/  LDC.U8 R3, c[0x0][0x492] ;  /* 0x00012480ff037b82 */ /* 0x000e220000000000 */
[----:B------:R-:W-:Y:S01]  /*5990*/  ULDC.64 UR4, c[0x0][0x478] ;  /* 0x00011e0000047ab9 */ /* 0x000fe20000000a00 */
[----:B------:R-:W-:Y:S01]  /*59a0*/  ULDC.64 UR6, c[0x0][0x480] ;  /* 0x0001200000067ab9 */ /* 0x000fe20000000a00 */
[----:B------:R-:W-:Y:S02]  /*59b0*/  IADD3 R16, P0, R16, UR4, RZ ;  /* 0x0000000410107c10 */ /* 0x000fe4000ff1e0ff */
[----:B--234-:R-:W-:-:S03]  /*59c0*/  IADD3 R4, P1, R0, UR6, RZ ;  /* 0x0000000600047c10 */ /* 0x01cfc6000ff3e0ff */
        /* <DEDUP_REMOVED lines=15> */
.L_x_13670:
[----:B------:R0:W5:Y:S01]  /*5ac0*/  LDG.E.U8 R22, desc[UR36][R4.64] ;  /* 0x0000002404167981 */ /* 0x000162000c1e1100 */
[----:B------:R-:W-:Y:S05]  /*5ad0*/  BRA `(.L_x_13672) ;  /* 0x0000000c00647947 */ /* 0x000fea0003800000 */
.L_x_13669:
        /* <DEDUP_REMOVED lines=8> */
.L_x_13674:
[----:B------:R3:W5:Y:S01]  /*5b60*/  LDG.E.U8 R22, desc[UR36][R4.64] ;  /* 0x0000002404167981 */ /* 0x000762000c1e1100 */
[----:B------:R-:W-:Y:S05]  /*5b70*/  BRA `(.L_x_13672) ;  /* 0x0000000c003c7947 */ /* 0x000fea0003800000 */
.L_x_13673:
[----:B------:R0:W5:Y:S01]  /*5b80*/  LDG.E.U16 R22, desc[UR36][R4.64] ;  /* 0x0000002404167981 */ /* 0x000162000c1e1500 */
[----:B------:R-:W-:Y:S05]  /*5b90*/  BRA `(.L_x_13672) ;  /* 0x0000000c00347947 */ /* 0x000fea0003800000 */
.L_x_13668:
        /* <DEDUP_REMOVED lines=10> */
.L_x_13676:
[----:B------:R-:W2:Y:S02]  /*5c40*/  LDG.E.U16 R2, desc[UR36][R4.64] ;  /* 0x0000002404027981 */ /* 0x000ea4000c1e1500 */
[----:B--2---:R-:W-:-:S06]  /*5c50*/  HADD2.F32 R2, -RZ, R2.H0_H0 ;  /* 0x20000002ff027230 */ /* 0x004fcc0000004100 */
[----:B------:R-:W0:Y:S02]  /*5c60*/  F2I.S64.TRUNC R2, R2 ;  /* 0x0000000200027311 */ /* 0x000e24000020d900 */
[----:B0-----:R-:W-:Y:S01]  /*5c70*/  PRMT R22, R2, 0x7610, R22 ;  /* 0x0000761002167816 */ /* 0x001fe20000000016 */
[----:B------:R-:W-:Y:S06]  /*5c80*/  BRA `(.L_x_13672) ;  /* 0x0000000800f87947 */ /* 0x000fec0003800000 */
.L_x_13675:
        /* <DEDUP_REMOVED lines=10> */
.L_x_13678:
[----:B------:R-:W2:Y:S02]  /*5d30*/  LDG.E.U16 R4, desc[UR36][R4.64] ;  /* 0x0000002404047981 */ /* 0x000ea4000c1e1500 */
[----:B--2---:R-:W-:-:S06]  /*5d40*/  HADD2.F32 R2, -RZ, R4.H0_H0 ;  /* 0x20000004ff027230 */ /* 0x004fcc0000004100 */
[----:B------:R-:W0:Y:S02]  /*5d50*/  F2I.S64.TRUNC R2, R2 ;  /* 0x0000000200027311 */ /* 0x000e24000020d900 */
[----:B0-----:R-:W-:Y:S01]  /*5d60*/  PRMT R22, R2, 0x7610, R22 ;  /* 0x0000761002167816 */ /* 0x001fe20000000016 */
[----:B------:R-:W-:Y:S06]  /*5d70*/  BRA `(.L_x_13672) ;  /* 0x0000000800bc7947 */ /* 0x000fec0003800000 */
.L_x_13677:
[----:B------:R-:W2:Y:S02]  /*5d80*/  LDG.E.64 R2, desc[UR36][R4.64] ;  /* 0x0000002404027981 */ /* 0x000ea4000c1e1b00 */
[----:B--2---:R-:W0:Y:S02]  /*5d90*/  F2I.S64.F64.TRUNC R2, R2 ;  /* 0x0000000200027311 */ /* 0x004e24000030d900 */
[----:B0-----:R-:W-:Y:S01]  /*5da0*/  PRMT R22, R2, 0x7610, R22 ;  /* 0x0000761002167816 */ /* 0x001fe20000000016 */
[----:B------:R-:W-:Y:S06]  /*5db0*/  BRA `(.L_x_13672) ;  /* 0x0000000800ac7947 */ /* 0x000fec0003800000 */
.L_x_13667:
        /* <DEDUP_REMOVED lines=12> */
.L_x_13681:
[----:B------:R-:W2:Y:S02]  /*5e80*/  LDG.E.64 R4, desc[UR36][R4.64] ;  /* 0x0000002404047981 */ /* 0x000ea4000c1e1b00 */
[----:B--2---:R-:W0:Y:S02]  /*5e90*/  F2I.S64.F64.TRUNC R2, R4 ;  /* 0x0000000400027311 */ /* 0x004e24000030d900 */
[----:B0-----:R-:W-:Y:S01]  /*5ea0*/  PRMT R22, R2, 0x7610, R22 ;  /* 0x0000761002167816 */ /* 0x001fe20000000016 */
[----:B------:R-:W-:Y:S06]  /*5eb0*/  BRA `(.L_x_13672) ;  /* 0x00000008006c7947 */ /* 0x000fec0003800000 */
.L_x_13680:
        /* <DEDUP_REMOVED lines=28> */
.L_x_13683:
        /* <DEDUP_REMOVED lines=15> */
.L_x_13682:
[----:B------:R-:W2:Y:S02]  /*6170*/  LDG.E.U16 R2, desc[UR36][R4.64] ;  /* 0x0000002404027981 */ /* 0x000ea4000c1e1500 */
[----:B--2---:R-:W-:-:S06]  /*6180*/  IMAD.U32 R2, R2, 0x10000, RZ ;  /* 0x0001000002027824 */ /* 0x004fcc00078e00ff */
[----:B------:R-:W0:Y:S02]  /*6190*/  F2I.S64.TRUNC R2, R2 ;  /* 0x0000000200027311 */ /* 0x000e24000020d900 */
[----:B0-----:R-:W-:Y:S01]  /*61a0*/  PRMT R22, R2, 0x7610, R22 ;  /* 0x0000761002167816 */ /* 0x001fe20000000016 */
[----:B------:R-:W-:Y:S06]  /*61b0*/  BRA `(.L_x_13672) ;  /* 0x0000000400ac7947 */ /* 0x000fec0003800000 */
.L_x_13679:
        /* <DEDUP_REMOVED lines=10> */
.L_x_13686:
        /* <DEDUP_REMOVED lines=21> */
.L_x_13690:
[----:B------:R-:W-:Y:S05]  /*63b0*/  BSYNC B1 ;  /* 0x0000000000017941 */ /* 0x000fea0003800000 */
.L_x_13689:
[----:B------:R-:W-:Y:S01]  /*63c0*/  IMAD.SHL.U32 R2, R2, 0x100000, RZ ;  /* 0x0010000002027824 */ /* 0x000fe200078e00ff */
[----:B------:R-:W-:-:S04]  /*63d0*/  LEA R3, R0, 0x3b800000, 0x17 ;  /* 0x3b80000000037811 */ /* 0x000fc800078eb8ff */
[----:B------:R-:W-:-:S07]  /*63e0*/  LOP3.LUT R2, R3, R2, R4, 0xfe, !PT ;  /* 0x0000000203027212 */ /* 0x000fce00078efe04 */
.L_x_13688:
[----:B------:R-:W-:Y:S05]  /*63f0*/  BSYNC B0 ;  /* 0x0000000000007941 */ /* 0x000fea0003800000 */
.L_x_13687:
[----:B------:R-:W0:Y:S02]  /*6400*/  F2I.S64.TRUNC R2, R2 ;  /* 0x0000000200027311 */ /* 0x000e24000020d900 */
[----:B0-----:R-:W-:Y:S01]  /*6410*/  PRMT R22, R2, 0x7610, R22 ;  /* 0x0000761002167816 */ /* 0x001fe20000000016 */
[----:B------:R-:W-:Y:S06]  /*6420*/  BRA `(.L_x_13672) ;  /* 0x0000000400107947 */ /* 0x000fec0003800000 */
.L_x_13685:
        /* <DEDUP_REMOVED lines=21> */
.L_x_13694:
[----:B------:R-:W-:Y:S05]  /*6580*/  BSYNC B1 ;  /* 0x0000000000017941 */ /* 0x000fea0003800000 */
.L_x_13693:
[----:B------:R-:W-:Y:S01]  /*6590*/  IMAD.SHL.U32 R2, R2, 0x200000, RZ ;  /* 0x0020000002027824 */ /* 0x000fe200078e00ff */
[----:B------:R-:W-:-:S04]  /*65a0*/  LEA R3, R0, 0x37800000, 0x17 ;  /* 0x3780000000037811 */ /* 0x000fc800078eb8ff */
[----:B------:R-:W-:-:S07]  /*65b0*/  LOP3.LUT R2, R3, R2, R4, 0xfe, !PT ;  /* 0x0000000203027212 */ /* 0x000fce00078efe04 */
.L_x_13692:
[----:B------:R-:W-:Y:S05]  /*65c0*/  BSYNC B0 ;  /* 0x0000000000007941 */ /* 0x000fea0003800000 */
.L_x_13691:
[----:B------:R-:W0:Y:S02]  /*65d0*/  F2I.S64.TRUNC R2, R2 ;  /* 0x0000000200027311 */ /* 0x000e24000020d900 */
[----:B0-----:R-:W-:Y:S01]  /*65e0*/  PRMT R22, R2, 0x7610, R22 ;  /* 0x0000761002167816 */ /* 0x001fe20000000016 */
[----:B------:R-:W-:Y:S06]  /*65f0*/  BRA `(.L_x_13672) ;  /* 0x00000000009c7947 */ /* 0x000fec0003800000 */
.L_x_13684:
        /* <DEDUP_REMOVED lines=14> */
.L_x_13698:
[----:B------:R-:W-:Y:S05]  /*66e0*/  BSYNC B0 ;  /* 0x0000000000007941 */ /* 0x000fea0003800000 */
.L_x_13697:
[----:B------:R-:W0:Y:S02]  /*66f0*/  F2I.S64.TRUNC R2, R2 ;  /* 0x0000000200027311 */ /* 0x000e24000020d900 */
[----:B0-----:R-:W-:Y:S01]  /*6700*/  PRMT R22, R2, 0x7610, R22 ;  /* 0x0000761002167816 */ /* 0x001fe20000000016 */
[----:B------:R-:W-:Y:S06]  /*6710*/  BRA `(.L_x_13672) ;  /* 0x0000000000547947 */ /* 0x000fec0003800000 */
.L_x_13671:
        /* <DEDUP_REMOVED lines=16> */
.L_x_13699:
[----:B------:R-:W-:Y:S01]  /*6820*/  PRMT R22, RZ, 0x7610, R22 ;  /* 0x00007610ff167816 */ /* 0x000fe20000000016 */
[----:B------:R-:W-:Y:S06]  /*6830*/  BRA `(.L_x_13672) ;  /* 0x00000000000c7947 */ /* 0x000fec0003800000 */
.L_x_13696:
[----:B------:R1:W5:Y:S01]  /*6840*/  LDG.E.U8 R22, desc[UR36][R4.64] ;  /* 0x0000002404167981 */ /* 0x000362000c1e1100 */
[----:B------:R-:W-:Y:S05]  /*6850*/  BRA `(.L_x_13672) ;  /* 0x0000000000047947 */ /* 0x000fea0003800000 */
.L_x_13695:
[----:B------:R2:W5:Y:S02]  /*6860*/  LDG.E.U8 R22, desc[UR36][R4.64] ;  /* 0x0000002404167981 */ /* 0x000564000c1e1100 */
.L_x_13672:
        /* <DEDUP_REMOVED lines=17> */
.L_x_13703:
[----:B------:R4:W5:Y:S01]  /*6980*/  LDG.E.U8 R0, desc[UR36][R4.64] ;  /* 0x0000002404007981 */ /* 0x000962000c1e1100 */
[----:B------:R-:W-:Y:S05]  /*6990*/  BRA `(.L_x_13705) ;  /* 0x0000000c00647947 */ /* 0x000fea0003800000 */
.L_x_13702:
        /* <DEDUP_REMOVED lines=8> */
.L_x_13707:
[----:B------:R2:W5:Y:S01]  /*6a20*/  LDG.E.U8 R0, desc[UR36][R4.64] ;  /* 0x0000002404007981 */ /* 0x000562000c1e1100 */
[----:B------:R-:W-:Y:S05]  /*6a30*/  BRA `(.L_x_13705) ;  /* 0x0000000c003c7947 */ /* 0x000fea0003800000 */
.L_x_13706:
[----:B------:R0:W5:Y:S01]  /*6a40*/  LDG.E.U16 R0, desc[UR36][R4.64] ;  /* 0x0000002404007981 */ /* 0x000162000c1e1500 */
[----:B------:R-:W-:Y:S05]  /*6a50*/  BRA `(.L_x_13705) ;  /* 0x0000000c00347947 */ /* 0x000fea0003800000 */
.L_x_13701:
        /* <DEDUP_REMOVED lines=10> */
.L_x_13709:
[----:B------:R-:W2:Y:S02]  /*6b00*/  LDG.E.U16 R2, desc[UR36][R4.64] ;  /* 0x0000002404027981 */ /* 0x000ea4000c1e1500 */
[----:B--2---:R-:W-:-:S06]  /*6b10*/  HADD2.F32 R2, -RZ, R2.H0_H0 ;  /* 0x20000002ff027230 */ /* 0x004fcc0000004100 */
[----:B------:R-:W0:Y:S02]  /*6b20*/  F2I.S64.TRUNC R2, R2 ;  /* 0x0000000200027311 */ /* 0x000e24000020d900 */
[----:B0-----:R-:W-:Y:S01]  /*6b30*/  PRMT R0, R2, 0x7610, R0 ;  /* 0x0000761002007816 */ /* 0x001fe20000000000 */
[----:B------:R-:W-:Y:S06]  /*6b40*/  BRA `(.L_x_13705) ;  /* 0x0000000800f87947 */ /* 0x000fec0003800000 */
.L_x_13708:
        /* <DEDUP_REMOVED lines=10> */
.L_x_13711:
[----:B------:R-:W2:Y:S02]  /*6bf0*/  LDG.E.U16 R4, desc[UR36][R4.64] ;  /* 0x0000002404047981 */ /* 0x000ea4000c1e1500 */
[----:B--2---:R-:W-:-:S06]  /*6c00*/  HADD2.F32 R2, -RZ, R4.H0_H0 ;  /* 0x20000004ff027230 */ /* 0x004fcc0000004100 */
[----:B------:R-:W0:Y:S02]  /*6c10*/  F2I.S64.TRUNC R2, R2 ;  /* 0x0000000200027311 */ /* 0x000e24000020d900 */
[----:B0-----:R-:W-:Y:S01]  /*6c20*/  PRMT R0, R2, 0x7610, R0 ;  /* 0x0000761002007816 */ /* 0x001fe20000000000 */
[----:B------:R-:W-:Y:S06]  /*6c30*/  BRA `(.L_x_13705) ;  /* 0x0000000800bc7947 */ /* 0x000fec0003800000 */
.L_x_13710:
[----:B------:R-:W2:Y:S02]  /*6c40*/  LDG.E.64 R2, desc[UR36][R4.64] ;  /* 0x0000002404027981 */ /* 0x000ea4000c1e1b00 */
[----:B--2---:R-:W0:Y:S02]  /*6c50*/  F2I.S64.F64.TRUNC R2, R2 ;  /* 0x0000000200027311 */ /* 0x004e24000030d900 */
[----:B0-----:R-:W-:Y:S01]  /*6c60*/  PRMT R0, R2, 0x7610, R0 ;  /* 0x0000761002007816 */ /* 0x001fe20000000000 */
[----:B------:R-:W-:Y:S06]  /*6c70*/  BRA `(.L_x_13705) ;  /* 0x0000000800ac7947 */ /* 0x000fec0003800000 */
.L_x_13700:
        /* <DEDUP_REMOVED lines=12> */
.L_x_13714:
[----:B------:R-:W2:Y:S02]  /*6d40*/  LDG.E.64 R4, desc[UR36][R4.64] ;  /* 0x0000002404047981 */ /* 0x000ea4000c1e1b00 */
[----:B--2---:R-:W0:Y:S02]  /*6d50*/  F2I.S64.F64.TRUNC R2, R4 ;  /* 0x0000000400027311 */ /* 0x004e24000030d900 */
[----:B0-----:R-:W-:Y:S01]  /*6d60*/  PRMT R0, R2, 0x7610, R0 ;  /* 0x0000761002007816 */ /* 0x001fe20000000000 */
[----:B------:R-:W-:Y:S06]  /*6d70*/  BRA `(.L_x_13705) ;  /* 0x00000008006c7947 */ /* 0x000fec0003800000 */
.L_x_13713:
        /* <DEDUP_REMOVED lines=28> */
.L_x_13716:
        /* <DEDUP_REMOVED lines=15> */
.L_x_13715:
[----:B------:R-:W2:Y:S02]  /*7030*/  LDG.E.U16 R2, desc[UR36][R4.64] ;  /* 0x0000002404027981 */ /* 0x000ea4000c1e1500 */
[----:B--2---:R-:W-:-:S06]  /*7040*/  IMAD.U32 R2, R2, 0x10000, RZ ;  /* 0x0001000002027824 */ /* 0x004fcc00078e00ff */
[----:B------:R-:W0:Y:S02]  /*7050*/  F2I.S64.TRUNC R2, R2 ;  /* 0x0000000200027311 */ /* 0x000e24000020d900 */
[----:B0-----:R-:W-:Y:S01]  /*7060*/  PRMT R0, R2, 0x7610, R0 ;  /* 0x0000761002007816 */ /* 0x001fe20000000000 */
[----:B------:R-:W-:Y:S06]  /*7070*/  BRA `(.L_x_13705) ;  /* 0x0000000400ac7947 */ /* 0x000fec0003800000 */
.L_x_13712:
        /* <DEDUP_REMOVED lines=10> */
.L_x_13719:
        /* <DEDUP_REMOVED lines=21> */
.L_x_13723:
[----:B------:R-:W-:Y:S05]  /*7270*/  BSYNC B1 ;  /* 0x0000000000017941 */ /* 0x000fea0003800000 */
.L_x_13722:
[----:B------:R-:W-:Y:S01]  /*7280*/  IMAD.SHL.U32 R2, R2, 0x100000, RZ ;  /* 0x0010000002027824 */ /* 0x000fe200078e00ff */
[----:B------:R-:W-:-:S04]  /*7290*/  LEA R3, R0, 0x3b800000, 0x17 ;  /* 0x3b80000000037811 */ /* 0x000fc800078eb8ff */
[----:B------:R-:W-:-:S07]  /*72a0*/  LOP3.LUT R2, R3, R2, R4, 0xfe, !PT ;  /* 0x0000000203027212 */ /* 0x000fce00078efe04 */
.L_x_13721:
[----:B------:R-:W-:Y:S05]  /*72b0*/  BSYNC B0 ;  /* 0x0000000000007941 */ /* 0x000fea0003800000 */
.L_x_13720:
[----:B------:R-:W0:Y:S02]  /*72c0*/  F2I.S64.TRUNC R2, R2 ;  /* 0x0000000200027311 */ /* 0x000e24000020d900 */
[----:B0-----:R-:W-:Y:S01]  /*72d0*/  PRMT R0, R2, 0x7610, R0 ;  /* 0x0000761002007816 */ /* 0x001fe20000000000 */
[----:B------:R-:W-:Y:S06]  /*72e0*/  BRA `(.L_x_13705) ;  /* 0x0000000400107947 */ /* 0x000fec0003800000 */
.L_x_13718:
        /* <DEDUP_REMOVED lines=21> */
.L_x_13727:
[----:B------:R-:W-:Y:S05]  /*7440*/  BSYNC B1 ;  /* 0x0000000000017941 */ /* 0x000fea0003800000 */
.L_x_13726:
[----:B------:R-:W-:Y:S01]  /*7450*/  IMAD.SHL.U32 R2, R2, 0x200000, RZ ;  /* 0x0020000002027824 */ /* 0x000fe200078e00ff */
[----:B------:R-:W-:-:S04]  /*7460*/  LEA R3, R0, 0x37800000, 0x17 ;  /* 0x3780000000037811 */ /* 0x000fc800078eb8ff */
[----:B------:R-:W-:-:S07]  /*7470*/  LOP3.LUT R2, R3, R2, R4, 0xfe, !PT ;  /* 0x0000000203027212 */ /* 0x000fce00078efe04 */
.L_x_13725:
[----:B------:R-:W-:Y:S05]  /*7480*/  BSYNC B0 ;  /* 0x0000000000007941 */ /* 0x000fea0003800000 */
.L_x_13724:
[----:B------:R-:W0:Y:S02]  /*7490*/  F2I.S64.TRUNC R2, R2 ;  /* 0x0000000200027311 */ /* 0x000e24000020d900 */
[----:B0-----:R-:W-:Y:S01]  /*74a0*/  PRMT R0, R2, 0x7610, R0 ;  /* 0x0000761002007816 */ /* 0x001fe20000000000 */
[----:B------:R-:W-:Y:S06]  /*74b0*/  BRA `(.L_x_13705) ;  /* 0x00000000009c7947 */ /* 0x000fec0003800000 */
.L_x_13717:
        /* <DEDUP_REMOVED lines=14> */
.L_x_13731:
[----:B------:R-:W-:Y:S05]  /*75a0*/  BSYNC B0 ;  /* 0x0000000000007941 */ /* 0x000fea0003800000 */
.L_x_13730:
[----:B------:R-:W0:Y:S02]  /*75b0*/  F2I.S64.TRUNC R2, R2 ;  /* 0x0000000200027311 */ /* 0x000e24000020d900 */
[----:B0-----:R-:W-:Y:S01]  /*75c0*/  PRMT R0, R2, 0x7610, R0 ;  /* 0x0000761002007816 */ /* 0x001fe20000000000 */
[----:B------:R-:W-:Y:S06]  /*75d0*/  BRA `(.L_x_13705) ;  /* 0x0000000000547947 */ /* 0x000fec0003800000 */
.L_x_13704:
        /* <DEDUP_REMOVED lines=16> */
.L_x_13732:
[----:B------:R-:W-:Y:S01]  /*76e0*/  PRMT R0, RZ, 0x7610, R0 ;  /* 0x00007610ff007816 */ /* 0x000fe20000000000 */
[----:B------:R-:W-:Y:S06]  /*76f0*/  BRA `(.L_x_13705) ;  /* 0x00000000000c7947 */ /* 0x000fec0003800000 */
.L_x_13729:
[----:B------:R0:W5:Y:S01]  /*7700*/  LDG.E.U8 R0, desc[UR36][R4.64] ;  /* 0x0000002404007981 */ /* 0x000162000c1e1100 */
[----:B------:R-:W-:Y:S05]  /*7710*/  BRA `(.L_x_13705) ;  /* 0x0000000000047947 */ /* 0x000fea0003800000 */
.L_x_13728:
[----:B------:R0:W5:Y:S02]  /*7720*/  LDG.E.U8 R0, desc[UR36][R4.64] ;  /* 0x0000002404007981 */ /* 0x000164000c1e1100 */
.L_x_13705:
        /* <DEDUP_REMOVED lines=19> */
.L_x_13736:
[----:B------:R1:W-:Y:S01]  /*7860*/  STG.E.U8 desc[UR36][R16.64], R2 ;  /* 0x0000000210007986 */ /* 0x0003e2000c101124 */
[----:B------:R-:W-:Y:S05]  /*7870*/  BRA `(.L_x_13738) ;  /* 0x0000000c00487947 */ /* 0x000fea0003800000 */
.L_x_13735:
        /* <DEDUP_REMOVED lines=9> */
.L_x_13740:
[----:B------:R1:W-:Y:S01]  /*7910*/  STG.E desc[UR36][R16.64], R2 ;  /* 0x0000000210007986 */ /* 0x0003e2000c101924 */
[----:B------:R-:W-:Y:S05]  /*7920*/  BRA `(.L_x_13738) ;  /* 0x0000000c001c7947 */ /* 0x000fea0003800000 */
.L_x_13739:
[----:B------:R1:W-:Y:S01]  /*7930*/  STG.E.U16 desc[UR36][R16.64], R2 ;  /* 0x0000000210007986 */ /* 0x0003e2000c101524 */
[----:B------:R-:W-:Y:S05]  /*7940*/  BRA `(.L_x_13738) ;  /* 0x0000000c00147947 */ /* 0x000fea0003800000 */
.L_x_13734:
        /* <DEDUP_REMOVED lines=9> */
.L_x_13742:
[----:B------:R-:W-:-:S04]  /*79e0*/  I2FP.F32.U32 R0, R2 ;  /* 0x0000000200007245 */ /* 0x000fc80000201000 */
[----:B------:R-:W-:-:S05]  /*79f0*/  F2FP.F16.F32.PACK_AB R0, RZ, R0 ;  /* 0x00000000ff00723e */ /* 0x000fca00000000ff */
[----:B------:R1:W-:Y:S01]  /*7a00*/  STG.E.U16 desc[UR36][R16.64], R0 ;  /* 0x0000000010007986 */ /* 0x0003e2000c101524 */
[----:B------:R-:W-:Y:S05]  /*7a10*/  BRA `(.L_x_13738) ;  /* 0x0000000800e07947 */ /* 0x000fea0003800000 */
.L_x_13741:
        /* <DEDUP_REMOVED lines=10> */
.L_x_13744:
[----:B------:R-:W-:-:S04]  /*7ac0*/  I2FP.F32.U32 R2, R2 ;  /* 0x0000000200027245 */ /* 0x000fc80000201000 */
[----:B------:R-:W-:-:S04]  /*7ad0*/  F2FP.F16.F32.PACK_AB R3, RZ, R2 ;  /* 0x00000002ff03723e */ /* 0x000fc800000000ff */
[----:B------:R-:W-:-:S05]  /*7ae0*/  PRMT R3, R3, 0x5410, RZ ;  /* 0x0000541003037816 */ /* 0x000fca00000000ff */
[----:B------:R1:W-:Y:S01]  /*7af0*/  STG.E desc[UR36][R16.64], R3 ;  /* 0x0000000310007986 */ /* 0x0003e2000c101924 */
[----:B------:R-:W-:Y:S05]  /*7b00*/  BRA `(.L_x_13738) ;  /* 0x0000000800a47947 */ /* 0x000fea0003800000 */
.L_x_13743:
[----:B------:R-:W1:Y:S02]  /*7b10*/  I2F.F64.U32 R2, R2 ;  /* 0x0000000200027312 */ /* 0x000e640000201800 */
[----:B-1----:R1:W-:Y:S01]  /*7b20*/  STG.E.64 desc[UR36][R16.64], R2 ;  /* 0x0000000210007986 */ /* 0x0023e2000c101b24 */
[----:B------:R-:W-:Y:S05]  /*7b30*/  BRA `(.L_x_13738) ;  /* 0x0000000800987947 */ /* 0x000fea0003800000 */
.L_x_13733:
        /* <DEDUP_REMOVED lines=10> */
.L_x_13747:
[----:B0-234-:R-:W0:Y:S01]  /*7be0*/  I2F.F64.U32 R4, R2 ;  /* 0x0000000200047312 */ /* 0x01de220000201800 */
[----:B------:R-:W-:-:S05]  /*7bf0*/  CS2R R6, SRZ ;  /* 0x0000000000067805 */ /* 0x000fca000001ff00 */
[----:B0-----:R0:W-:Y:S01]  /*7c00*/  STG.E.128 desc[UR36][R16.64], R4 ;  /* 0x0000000410007986 */ /* 0x0011e2000c101d24 */
[----:B------:R-:W-:Y:S05]  /*7c10*/  BRA `(.L_x_13738) ;  /* 0x0000000800607947 */ /* 0x000fea0003800000 */
.L_x_13746:
        /* <DEDUP_REMOVED lines=21> */
.L_x_13751:
[----:B------:R-:W-:Y:S05]  /*7d70*/  BSYNC B0 ;  /* 0x0000000000007941 */ /* 0x000fea0003800000 */
.L_x_13750:
[----:B------:R-:W-:-:S05]  /*7d80*/  LOP3.LUT R3, R0, R3, RZ, 0xfc, !PT ;  /* 0x0000000300037212 */ /* 0x000fca00078efcff */
[----:B------:R0:W-:Y:S01]  /*7d90*/  STG.E.U8 desc[UR36][R16.64], R3 ;  /* 0x0000000310007986 */ /* 0x0001e2000c101124 */
[----:B------:R-:W-:Y:S05]  /*7da0*/  BRA `(.L_x_13738) ;  /* 0x0000000400fc7947 */ /* 0x000fea0003800000 */
.L_x_13749:
        /* <DEDUP_REMOVED lines=13> */
.L_x_13753:
[----:B------:R-:W-:Y:S01]  /*7e80*/  IMAD.MOV.U32 R0, RZ, RZ, 0x7f ;  /* 0x0000007fff007424 */ /* 0x000fe200078e00ff */
[----:B------:R-:W-:-:S04]  /*7e90*/  ISETP.GT.U32.AND P0, PT, R2, 0x7f800000, PT ;  /* 0x7f8000000200780c */ /* 0x000fc80003f04070 */
[----:B------:R-:W-:-:S09]  /*7ea0*/  SEL R0, R0, 0x7c, P0 ;  /* 0x0000007c00007807 */ /* 0x000fd20000000000 */
.L_x_13754:
[----:B------:R-:W-:Y:S05]  /*7eb0*/  BSYNC B0 ;  /* 0x0000000000007941 */ /* 0x000fea0003800000 */
.L_x_13752:
[----:B------:R-:W-:-:S04]  /*7ec0*/  LOP3.LUT R2, R3, 0x80000000, RZ, 0xc0, !PT ;  /* 0x8000000003027812 */ /* 0x000fc800078ec0ff */
[----:B------:R-:W-:-:S04]  /*7ed0*/  SHF.R.U32.HI R3, RZ, 0x18, R2 ;  /* 0x00000018ff037819 */ /* 0x000fc80000011602 */
[----:B------:R-:W-:-:S05]  /*7ee0*/  LOP3.LUT R3, R0, R3, RZ, 0xfc, !PT ;  /* 0x0000000300037212 */ /* 0x000fca00078efcff */
[----:B------:R1:W-:Y:S01]  /*7ef0*/  STG.E.U8 desc[UR36][R16.64], R3 ;  /* 0x0000000310007986 */ /* 0x0003e2000c101124 */
[----:B------:R-:W-:Y:S05]  /*7f00*/  BRA `(.L_x_13738) ;  /* 0x0000000400a47947 */ /* 0x000fea0003800000 */
.L_x_13748:
[----:B------:R-:W-:-:S04]  /*7f10*/  I2FP.F32.U32 R0, R2 ;  /* 0x0000000200007245 */ /* 0x000fc80000201000 */
[----:B------:R-:W-:-:S05]  /*7f20*/  F2FP.BF16.F32.PACK_AB R0, RZ, R0 ;  /* 0x00000000ff00723e */ /* 0x000fca00000010ff */
[----:B------:R1:W-:Y:S01]  /*7f30*/  STG.E.U16 desc[UR36][R16.64], R0 ;  /* 0x0000000010007986 */ /* 0x0003e2000c101524 */
[----:B------:R-:W-:Y:S05]  /*7f40*/  BRA `(.L_x_13738) ;  /* 0x0000000400947947 */ /* 0x000fea0003800000 */
.L_x_13745:
        /* <DEDUP_REMOVED lines=10> */
.L_x_13757:
        /* <DEDUP_REMOVED lines=17> */
.L_x_13760:
[----:B------:R-:W-:-:S04]  /*8100*/  LOP3.LUT R2, R3, 0x80000000, RZ, 0xc0, !PT ;  /* 0x8000000003027812 */ /* 0x000fc800078ec0ff */
[----:B------:R-:W-:-:S04]  /*8110*/  SHF.R.U32.HI R3, RZ, 0x18, R2 ;  /* 0x00000018ff037819 */ /* 0x000fc80000011602 */
[----:B------:R-:W-:-:S04]  /*8120*/  LOP3.LUT R0, R0, R3, RZ, 0xfc, !PT ;  /* 0x0000000300007212 */ /* 0x000fc800078efcff */
[----:B------:R-:W-:-:S07]  /*8130*/  PRMT R8, R0, 0x7610, R8 ;  /* 0x0000761000087816 */ /* 0x000fce0000000008 */
.L_x_13759:
[----:B------:R-:W-:Y:S05]  /*8140*/  BSYNC B0 ;  /* 0x0000000000007941 */ /* 0x000fea0003800000 */
.L_x_13758:
[----:B------:R1:W-:Y:S01]  /*8150*/  STG.E.U8 desc[UR36][R16.64], R8 ;  /* 0x0000000810007986 */ /* 0x0003e2000c101124 */
[----:B------:R-:W-:Y:S05]  /*8160*/  BRA `(.L_x_13738) ;  /* 0x00000004000c7947 */ /* 0x000fea0003800000 */
.L_x_13756:
        /* <DEDUP_REMOVED lines=17> */
.L_x_13763:
[----:B------:R-:W-:-:S04]  /*8280*/  LOP3.LUT R2, R3, 0x80000000, RZ, 0xc0, !PT ;  /* 0x8000000003027812 */ /* 0x000fc800078ec0ff */
[----:B------:R-:W-:-:S04]  /*8290*/  SHF.R.U32.HI R3, RZ, 0x18, R2 ;  /* 0x00000018ff037819 */ /* 0x000fc80000011602 */
[----:B------:R-:W-:-:S04]  /*82a0*/  LOP3.LUT R0, R0, R3, RZ, 0xfc, !PT ;  /* 0x0000000300007212 */ /* 0x000fc800078efcff */
[----:B------:R-:W-:-:S07]  /*82b0*/  PRMT R8, R0, 0x7610, R8 ;  /* 0x0000761000087816 */ /* 0x000fce0000000008 */
.L_x_13762:
[----:B------:R-:W-:Y:S05]  /*82c0*/  BSYNC B0 ;  /* 0x0000000000007941 */ /* 0x000fea0003800000 */
.L_x_13761:
[----:B------:R1:W-:Y:S01]  /*82d0*/  STG.E.U8 desc[UR36][R16.64], R8 ;  /* 0x0000000810007986 */ /* 0x0003e2000c101124 */
[----:B------:R-:W-:Y:S05]  /*82e0*/  BRA `(.L_x_13738) ;  /* 0x0000000000ac7947 */ /* 0x000fea0003800000 */
.L_x_13755:
        /* <DEDUP_REMOVED lines=22> */
.L_x_13737:
        /* <DEDUP_REMOVED lines=16> */
.L_x_13766:
[----:B------:R-:W-:Y:S05]  /*8550*/  BRA `(.L_x_13738) ;  /* 0x0000000000107947 */ /* 0x000fea0003800000 */
.L_x_13765:
[----:B------:R-:W-:-:S05]  /*8560*/  IMAD.MOV.U32 R3, RZ, RZ, RZ ;  /* 0x000000ffff037224 */ /* 0x000fca00078e00ff */
[----:B------:R1:W-:Y:S01]  /*8570*/  STG.E.64 desc[UR36][R16.64], R2 ;  /* 0x0000000210007986 */ /* 0x0003e2000c101b24 */
[----:B------:R-:W-:Y:S05]  /*8580*/  BRA `(.L_x_13738) ;  /* 0x0000000000047947 */ /* 0x000fea0003800000 */
.L_x_13764:
[----:B------:R1:W-:Y:S02]  /*8590*/  STG.E desc[UR36][R16.64], R2 ;  /* 0x0000000210007986 */ /* 0x0003e4000c101924 */
.L_x_13738:
[----:B------:R-:W-:-:S07]  /*85a0*/  VIADD R19, R19, 0x80 ;  /* 0x0000008013137836 */ /* 0x000fce0000000000 */
.L_x_13665:
[----:B------:R-:W-:Y:S05]  /*85b0*/  BSYNC B6 ;  /* 0x0000000000067941 */ /* 0x000fea0003800000 */
.L_x_13664:
        /* <DEDUP_REMOVED lines=358> */
.L_x_13769:
        /* <DEDUP_REMOVED lines=20> */
.L_x_13773:
[----:B------:R3:W5:Y:S01]  /*9d60*/  LDG.E.U8 R22, desc[UR36][R4.64] ;  /* 0x0000002404167981 */ /* 0x000762000c1e1100 */
[----:B------:R-:W-:Y:S05]  /*9d70*/  BRA `(.L_x_13775) ;  /* 0x0000000c00647947 */ /* 0x000fea0003800000 */
.L_x_13772:
        /* <DEDUP_REMOVED lines=8> */
.L_x_13777:
[----:B------:R2:W5:Y:S01]  /*9e00*/  LDG.E.U8 R22, desc[UR36][R4.64] ;  /* 0x0000002404167981 */ /* 0x000562000c1e1100 */
[----:B------:R-:W-:Y:S05]  /*9e10*/  BRA `(.L_x_13775) ;  /* 0x0000000c003c7947 */ /* 0x000fea0003800000 */
.L_x_13776:
[----:B------:R0:W5:Y:S01]  /*9e20*/  LDG.E.U16 R22, desc[UR36][R4.64] ;  /* 0x0000002404167981 */ /* 0x000162000c1e1500 */
[----:B------:R-:W-:Y:S05]  /*9e30*/  BRA `(.L_x_13775) ;  /* 0x0000000c00347947 */ /* 0x000fea0003800000 */
.L_x_13771:
        /* <DEDUP_REMOVED lines=10> */
.L_x_13779:
[----:B------:R-:W2:Y:S02]  /*9ee0*/  LDG.E.U16 R2, desc[UR36][R4.64] ;  /* 0x0000002404027981 */ /* 0x000ea4000c1e1500 */
[----:B--2---:R-:W-:-:S06]  /*9ef0*/  HADD2.F32 R2, -RZ, R2.H0_H0 ;  /* 0x20000002ff027230 */ /* 0x004fcc0000004100 */
[----:B------:R-:W0:Y:S02]  /*9f00*/  F2I.S64.TRUNC R2, R2 ;  /* 0x0000000200027311 */ /* 0x000e24000020d900 */
[----:B0-----:R-:W-:Y:S01]  /*9f10*/  PRMT R22, R2, 0x7610, R22 ;  /* 0x0000761002167816 */ /* 0x001fe20000000016 */
[----:B------:R-:W-:Y:S06]  /*9f20*/  BRA `(.L_x_13775) ;  /* 0x0000000800f87947 */ /* 0x000fec0003800000 */
.L_x_13778:
        /* <DEDUP_REMOVED lines=10> */
.L_x_13781:
[----:B------:R-:W2:Y:S02]  /*9fd0*/  LDG.E.U16 R4, desc[UR36][R4.64] ;  /* 0x0000002404047981 */ /* 0x000ea4000c1e1500 */
[----:B--2---:R-:W-:-:S06]  /*9fe0*/  HADD2.F32 R2, -RZ, R4.H0_H0 ;  /* 0x20000004ff027230 */ /* 0x004fcc0000004100 */
[----:B------:R-:W0:Y:S02]  /*9ff0*/  F2I.S64.TRUNC R2, R2 ;  /* 0x0000000200027311 */ /* 0x000e24000020d900 */
[----:B0-----:R-:W-:Y:S01]  /*a000*/  PRMT R22, R2, 0x7610, R22 ;  /* 0x0000761002167816 */ /* 0x001fe20000000016 */
[----:B------:R-:W-:Y:S06]  /*a010*/  BRA `(.L_x_13775) ;  /* 0x0000000800bc7947 */ /* 0x000fec0003800000 */
.L_x_13780:
[----:B------:R-:W2:Y:S02]  /*a020*/  LDG.E.64 R2, desc[UR36][R4.64] ;  /* 0x0000002404027981 */ /* 0x000ea4000c1e1b00 */
[----:B--2---:R-:W0:Y:S02]  /*a030*/  F2I.S64.F64.TRUNC R2, R2 ;  /* 0x0000000200027311 */ /* 0x004e24000030d900 */
[----:B0-----:R-:W-:Y:S01]  /*a040*/  PRMT R22, R2, 0x7610, R22 ;  /* 0x0000761002167816 */ /* 0x001fe20000000016 */
[----:B------:R-:W-:Y:S06]  /*a050*/  BRA `(.L_x_13775) ;  /* 0x0000000800ac7947 */ /* 0x000fec0003800000 */
.L_x_13770:
        /* <DEDUP_REMOVED lines=12> */
.L_x_13784:
[----:B------:R-:W2:Y:S02]  /*a120*/  LDG.E.64 R4, desc[UR36][R4.64] ;  /* 0x0000002404047981 */ /* 0x000ea4000c1e1b00 */
[----:B--2---:R-:W0:Y:S02]  /*a130*/  F2I.S64.F64.TRUNC R2, R4 ;  /* 0x0000000400027311 */ /* 0x004e24000030d900 */
[----:B0-----:R-:W-:Y:S01]  /*a140*/  PRMT R22, R2, 0x7610, R22 ;  /* 0x0000761002167816 */ /* 0x001fe20000000016 */
[----:B------:R-:W-:Y:S06]  /*a150*/  BRA `(.L_x_13775) ;  /* 0x00000008006c7947 */ /* 0x000fec0003800000 */
.L_x_13783:
        /* <DEDUP_REMOVED lines=28> */
.L_x_13786:
        /* <DEDUP_REMOVED lines=15> */
.L_x_13785:
[----:B------:R-:W2:Y:S02]  /*a410*/  LDG.E.U16 R2, desc[UR36][R4.64] ;  /* 0x0000002404027981 */ /* 0x000ea4000c1e1500 */
[----:B--2---:R-:W-:-:S06]  /*a420*/  IMAD.U32 R2, R2, 0x10000, RZ ;  /* 0x0001000002027824 */ /* 0x004fcc00078e00ff */
[----:B------:R-:W0:Y:S02]  /*a430*/  F2I.S64.TRUNC R2, R2 ;  /* 0x0000000200027311 */ /* 0x000e24000020d900 */
[----:B0-----:R-:W-:Y:S01]  /*a440*/  PRMT R22, R2, 0x7610, R22 ;  /* 0x0000761002167816 */ /* 0x001fe20000000016 */
[----:B------:R-:W-:Y:S06]  /*a450*/  BRA `(.L_x_13775) ;  /* 0x0000000400ac7947 */ /* 0x000fec0003800000 */
.L_x_13782:
        /* <DEDUP_REMOVED lines=10> */
.L_x_13789:
        /* <DEDUP_REMOVED lines=21> */
.L_x_13793:
[----:B------:R-:W-:Y:S05]  /*a650*/  BSYNC B1 ;  /* 0x0000000000017941 */ /* 0x000fea0003800000 */
.L_x_13792:
[----:B------:R-:W-:Y:S01]  /*a660*/  IMAD.SHL.U32 R2, R2, 0x100000, RZ ;  /* 0x0010000002027824 */ /* 0x000fe200078e00ff */
[----:B------:R-:W-:-:S04]  /*a670*/  LEA R3, R0, 0x3b800000, 0x17 ;  /* 0x3b80000000037811 */ /* 0x000fc800078eb8ff */
[----:B------:R-:W-:-:S07]  /*a680*/  LOP3.LUT R2, R3, R2, R4, 0xfe, !PT ;  /* 0x0000000203027212 */ /* 0x000fce00078efe04 */
.L_x_13791:
[----:B------:R-:W-:Y:S05]  /*a690*/  BSYNC B0 ;  /* 0x0000000000007941 */ /* 0x000fea0003800000 */
.L_x_13790:
[----:B------:R-:W0:Y:S02]  /*a6a0*/  F2I.S64.TRUNC R2, R2 ;  /* 0x0000000200027311 */ /* 0x000e24000020d900 */
[----:B0-----:R-:W-:Y:S01]  /*a6b0*/  PRMT R22, R2, 0x7610, R22 ;  /* 0x0000761002167816 */ /* 0x001fe20000000016 */
[----:B------:R-:W-:Y:S06]  /*a6c0*/  BRA `(.L_x_13775) ;  /* 0x0000000400107947 */ /* 0x000fec0003800000 */
.L_x_13788:
        /* <DEDUP_REMOVED lines=21> */
.L_x_13797:
[----:B------:R-:W-:Y:S05]  /*a820*/  BSYNC B1 ;  /* 0x0000000000017941 */ /* 0x000fea0003800000 */
.L_x_13796:
[----:B------:R-:W-:Y:S01]  /*a830*/  IMAD.SHL.U32 R2, R2, 0x200000, RZ ;  /* 0x0020000002027824 */ /* 0x000fe200078e00ff */
[----:B------:R-:W-:-:S04]  /*a840*/  LEA R3, R0, 0x37800000, 0x17 ;  /* 0x3780000000037811 */ /* 0x000fc800078eb8ff */
[----:B------:R-:W-:-:S07]  /*a850*/  LOP3.LUT R2, R3, R2, R4, 0xfe, !PT ;  /* 0x0000000203027212 */ /* 0x000fce00078efe04 */
.L_x_13795:
[----:B------:R-:W-:Y:S05]  /*a860*/  BSYNC B0 ;  /* 0x0000000000007941 */ /* 0x000fea0003800000 */
.L_x_13794:
[----:B------:R-:W0:Y:S02]  /*a870*/  F2I.S64.TRUNC R2, R2 ;  /* 0x0000000200027311 */ /* 0x000e24000020d900 */
[----:B0-----:R-:W-:Y:S01]  /*a880*/  PRMT R22, R2, 0x7610, R22 ;  /* 0x0000761002167816 */ /* 0x001fe20000000016 */
[----:B------:R-:W-:Y:S06]  /*a890*/  BRA `(.L_x_13775) ;  /* 0x00000000009c7947 */ /* 0x000fec0003800000 */
.L_x_13787:
        /* <DEDUP_REMOVED lines=14> */
.L_x_13801:
[----:B------:R-:W-:Y:S05]  /*a980*/  BSYNC B0 ;  /* 0x0000000000007941 */ /* 0x000fea0003800000 */
.L_x_13800:
[----:B------:R-:W0:Y:S02]  /*a990*/  F2I.S64.TRUNC R2, R2 ;  /* 0x0000000200027311 */ /* 0x000e24000020d900 */
[----:B0-----:R-:W-:Y:S01]  /*a9a0*/  PRMT R22, R2, 0x7610, R22 ;  /* 0x0000761002167816 */ /* 0x001fe20000000016 */
[----:B------:R-:W-:Y:S06]  /*a9b0*/  BRA `(.L_x_13775) ;  /* 0x0000000000547947 */ /* 0x000fec0003800000 */
.L_x_13774:
        /* <DEDUP_REMOVED lines=16> */
.L_x_13802:
[----:B------:R-:W-:Y:S01]  /*aac0*/  PRMT R22, RZ, 0x7610, R22 ;  /* 0x00007610ff167816 */ /* 0x000fe20000000016 */
[----:B------:R-:W-:Y:S06]  /*aad0*/  BRA `(.L_x_13775) ;  /* 0x00000000000c7947 */ /* 0x000fec0003800000 */
.L_x_13799:
[----:B------:R0:W5:Y:S01]  /*aae0*/  LDG.E.U8 R22, desc[UR36][R4.64] ;  /* 0x0000002404167981 */ /* 0x000162000c1e1100 */
[----:B------:R-:W-:Y:S05]  /*aaf0*/  BRA `(.L_x_13775) ;  /* 0x0000000000047947 */ /* 0x000fea0003800000 */
.L_x_13798:
[----:B------:R0:W5:Y:S02]  /*ab00*/  LDG.E.U8 R22, desc[UR36][R4.64] ;  /* 0x0000002404167981 */ /* 0x000164000c1e1100 */
.L_x_13775:
        /* <DEDUP_REMOVED lines=17> */
.L_x_13806:
[----:B------:R0:W5:Y:S01]  /*ac20*/  LDG.E.U8 R0, desc[UR36][R4.64] ;  /* 0x0000002404007981 */ /* 0x000162000c1e1100 */
[----:B------:R-:W-:Y:S05]  /*ac30*/  BRA `(.L_x_13808) ;  /* 0x0000000c00647947 */ /* 0x000fea0003800000 */
.L_x_13805:
        /* <DEDUP_REMOVED lines=8> */
.L_x_13810:
[----:B------:R3:W5:Y:S01]  /*acc0*/  LDG.E.U8 R0, desc[UR36][R4.64] ;  /* 0x0000002404007981 */ /* 0x000762000c1e1100 */
[----:B------:R-:W-:Y:S05]  /*acd0*/  BRA `(.L_x_13808) ;  /* 0x0000000c003c7947 */ /* 0x000fea0003800000 */
.L_x_13809:
[----:B------:R4:W5:Y:S01]  /*ace0*/  LDG.E.U16 R0, desc[UR36][R4.64] ;  /* 0x0000002404007981 */ /* 0x000962000c1e1500 */
[----:B------:R-:W-:Y:S05]  /*acf0*/  BRA `(.L_x_13808) ;  /* 0x0000000c00347947 */ /* 0x000fea0003800000 */
.L_x_13804:
        /* <DEDUP_REMOVED lines=10> */
.L_x_13812:
[----:B------:R-:W2:Y:S02]  /*ada0*/  LDG.E.U16 R2, desc[UR36][R4.64] ;  /* 0x0000002404027981 */ /* 0x000ea4000c1e1500 */
[----:B--2---:R-:W-:-:S06]  /*adb0*/  HADD2.F32 R2, -RZ, R2.H0_H0 ;  /* 0x20000002ff027230 */ /* 0x004fcc0000004100 */
[----:B------:R-:W0:Y:S02]  /*adc0*/  F2I.S64.TRUNC R2, R2 ;  /* 0x0000000200027311 */ /* 0x000e24000020d900 */
[----:B0-----:R-:W-:Y:S01]  /*add0*/  PRMT R0, R2, 0x7610, R0 ;  /* 0x0000761002007816 */ /* 0x001fe20000000000 */
[----:B------:R-:W-:Y:S06]  /*ade0*/  BRA `(.L_x_13808) ;  /* 0x0000000800f87947 */ /* 0x000fec0003800000 */
.L_x_13811:
        /* <DEDUP_REMOVED lines=10> */
.L_x_13814:
[----:B------:R-:W2:Y:S02]  /*ae90*/  LDG.E.U16 R4, desc[UR36][R4.64] ;  /* 0x0000002404047981 */ /* 0x000ea4000c1e1500 */
[----:B--2---:R-:W-:-:S06]  /*aea0*/  HADD2.F32 R2, -RZ, R4.H0_H0 ;  /* 0x20000004ff027230 */ /* 0x004fcc0000004100 */
[----:B------:R-:W0:Y:S02]  /*aeb0*/  F2I.S64.TRUNC R2, R2 ;  /* 0x0000000200027311 */ /* 0x000e24000020d900 */
[----:B0-----:R-:W-:Y:S01]  /*aec0*/  PRMT R0, R2, 0x7610, R0 ;  /* 0x0000761002007816 */ /* 0x001fe20000000000 */
[----:B------:R-:W-:Y:S06]  /*aed0*/  BRA `(.L_x_13808) ;  /* 0x0000000800bc7947 */ /* 0x000fec0003800000 */
.L_x_13813:
[----:B------:R-:W2:Y:S02]  /*aee0*/  LDG.E.64 R2, desc[UR36][R4.64] ;  /* 0x0000002404027981 */ /* 0x000ea4000c1e1b00 */
[----:B--2---:R-:W0:Y:S02]  /*aef0*/  F2I.S64.F64.TRUNC R2, R2 ;  /* 0x0000000200027311 */ /* 0x004e24000030d900 */
[----:B0-----:R-:W-:Y:S01]  /*af00*/  PRMT R0, R2, 0x7610, R0 ;  /* 0x0000761002007816 */ /* 0x001fe20000000000 */
[----:B------:R-:W-:Y:S06]  /*af10*/  BRA `(.L_x_13808) ;  /* 0x0000000800ac7947 */ /* 0x000fec0003800000 */
.L_x_13803:
        /* <DEDUP_REMOVED lines=12> */
.L_x_13817:
[----:B------:R-:W2:Y:S02]  /*afe0*/  LDG.E.64 R4, desc[UR36][R4.64] ;  /* 0x0000002404047981 */ /* 0x000ea4000c1e1b00 */
[----:B--2---:R-:W0:Y:S02]  /*aff0*/  F2I.S64.F64.TRUNC R2, R4 ;  /* 0x0000000400027311 */ /* 0x004e24000030d900 */
[----:B0-----:R-:W-:Y:S01]  /*b000*/  PRMT R0, R2, 0x7610, R0 ;  /* 0x0000761002007816 */ /* 0x001fe20000000000 */
[----:B------:R-:W-:Y:S06]  /*b010*/  BRA `(.L_x_13808) ;  /* 0x00000008006c7947 */ /* 0x000fec0003800000 */
.L_x_13816:
        /* <DEDUP_REMOVED lines=28> */
.L_x_13819:
        /* <DEDUP_REMOVED lines=15> */
.L_x_13818:
[----:B------:R-:W2:Y:S02]  /*b2d0*/  LDG.E.U16 R2, desc[UR36][R4.64] ;  /* 0x0000002404027981 */ /* 0x000ea4000c1e1500 */
[----:B--2---:R-:W-:-:S06]  /*b2e0*/  IMAD.U32 R2, R2, 0x10000, RZ ;  /* 0x0001000002027824 */ /* 0x004fcc00078e00ff */
[----:B------:R-:W0:Y:S02]  /*b2f0*/  F2I.S64.TRUNC R2, R2 ;  /* 0x0000000200027311 */ /* 0x000e24000020d900 */
[----:B0-----:R-:W-:Y:S01]  /*b300*/  PRMT R0, R2, 0x7610, R0 ;  /* 0x0000761002007816 */ /* 0x001fe20000000000 */
[----:B------:R-:W-:Y:S06]  /*b310*/  BRA `(.L_x_13808) ;  /* 0x0000000400ac7947 */ /* 0x000fec0003800000 */
.L_x_13815:
        /* <DEDUP_REMOVED lines=10> */
.L_x_13822:
        /* <DEDUP_REMOVED lines=21> */
.L_x_13826:
[----:B------:R-:W-:Y:S05]  /*b510*/  BSYNC B1 ;  /* 0x0000000000017941 */ /* 0x000fea0003800000 */
.L_x_13825:
[----:B------:R-:W-:Y:S01]  /*b520*/  IMAD.SHL.U32 R2, R2, 0x100000, RZ ;  /* 0x0010000002027824 */ /* 0x000fe200078e00ff */
[----:B------:R-:W-:-:S04]  /*b530*/  LEA R3, R0, 0x3b800000, 0x17 ;  /* 0x3b80000000037811 */ /* 0x000fc800078eb8ff */
[----:B------:R-:W-:-:S07]  /*b540*/  LOP3.LUT R2, R3, R2, R4, 0xfe, !PT ;  /* 0x0000000203027212 */ /* 0x000fce00078efe04 */
.L_x_13824:
[----:B------:R-:W-:Y:S05]  /*b550*/  BSYNC B0 ;  /* 0x0000000000007941 */ /* 0x000fea0003800000 */
.L_x_13823:
[----:B------:R-:W0:Y:S02]  /*b560*/  F2I.S64.TRUNC R2, R2 ;  /* 0x0000000200027311 */ /* 0x000e24000020d900 */
[----:B0-----:R-:W-:Y:S01]  /*b570*/  PRMT R0, R2, 0x7610, R0 ;  /* 0x0000761002007816 */ /* 0x001fe20000000000 */
[----:B------:R-:W-:Y:S06]  /*b580*/  BRA `(.L_x_13808) ;  /* 0x0000000400107947 */ /* 0x000fec0003800000 */
.L_x_13821:
        /* <DEDUP_REMOVED lines=21> */
.L_x_13830:
[----:B------:R-:W-:Y:S05]  /*b6e0*/  BSYNC B1 ;  /* 0x0000000000017941 */ /* 0x000fea0003800000 */
.L_x_13829:
[----:B------:R-:W-:Y:S01]  /*b6f0*/  IMAD.SHL.U32 R2, R2, 0x200000, RZ ;  /* 0x0020000002027824 */ /* 0x000fe200078e00ff */
[----:B------:R-:W-:-:S04]  /*b700*/  LEA R3, R0, 0x37800000, 0x17 ;  /* 0x3780000000037811 */ /* 0x000fc800078eb8ff */
[----:B------:R-:W-:-:S07]  /*b710*/  LOP3.LUT R2, R3, R2, R4, 0xfe, !PT ;  /* 0x0000000203027212 */ /* 0x000fce00078efe04 */
.L_x_13828:
[----:B------:R-:W-:Y:S05]  /*b720*/  BSYNC B0 ;  /* 0x0000000000007941 */ /* 0x000fea0003800000 */
.L_x_13827:
[----:B------:R-:W0:Y:S02]  /*b730*/  F2I.S64.TRUNC R2, R2 ;  /* 0x0000000200027311 */ /* 0x000e24000020d900 */
[----:B0-----:R-:W-:Y:S01]  /*b740*/  PRMT R0, R2, 0x7610, R0 ;  /* 0x0000761002007816 */ /* 0x001fe20000000000 */
[----:B------:R-:W-:Y:S06]  /*b750*/  BRA `(.L_x_13808) ;  /* 0x00000000009c7947 */ /* 0x000fec0003800000 */
.L_x_13820:
        /* <DEDUP_REMOVED lines=14> */
.L_x_13834:
[----:B------:R-:W-:Y:S05]  /*b840*/  BSYNC B0 ;  /* 0x0000000000007941 */ /* 0x000fea0003800000 */
.L_x_13833:
[----:B------:R-:W0:Y:S02]  /*b850*/  F2I.S64.TRUNC R2, R2 ;  /* 0x0000000200027311 */ /* 0x000e24000020d900 */
[----:B0-----:R-:W-:Y:S01]  /*b860*/  PRMT R0, R2, 0x7610, R0 ;  /* 0x0000761002007816 */ /* 0x001fe20000000000 */
[----:B------:R-:W-:Y:S06]  /*b870*/  BRA `(.L_x_13808) ;  /* 0x0000000000547947 */ /* 0x000fec0003800000 */
.L_x_13807:
        /* <DEDUP_REMOVED lines=16> */
.L_x_13835:
[----:B------:R-:W-:Y:S01]  /*b980*/  PRMT R0, RZ, 0x7610, R0 ;  /* 0x00007610ff007816 */ /* 0x000fe20000000000 */
[----:B------:R-:W-:Y:S06]  /*b990*/  BRA `(.L_x_13808) ;  /* 0x00000000000c7947 */ /* 0x000fec0003800000 */
.L_x_13832:
[----:B------:R0:W5:Y:S01]  /*b9a0*/  LDG.E.U8 R0, desc[UR36][R4.64] ;  /* 0x0000002404007981 */ /* 0x000162000c1e1100 */
[----:B------:R-:W-:Y:S05]  /*b9b0*/  BRA `(.L_x_13808) ;  /* 0x0000000000047947 */ /* 0x000fea0003800000 */
.L_x_13831:
[----:B------:R0:W5:Y:S02]  /*b9c0*/  LDG.E.U8 R0, desc[UR36][R4.64] ;  /* 0x0000002404007981 */ /* 0x000164000c1e1100 */
.L_x_13808:
        /* <DEDUP_REMOVED lines=19> */
.L_x_13839:
[----:B------:R1:W-:Y:S01]  /*bb00*/  STG.E.U8 desc[UR36][R16.64], R2 ;  /* 0x0000000210007986 */ /* 0x0003e2000c101124 */
[----:B------:R-:W-:Y:S05]  /*bb10*/  BRA `(.L_x_13841) ;  /* 0x0000000c00487947 */ /* 0x000fea0003800000 */
.L_x_13838:
        /* <DEDUP_REMOVED lines=9> */
.L_x_13843:
[----:B------:R1:W-:Y:S01]  /*bbb0*/  STG.E desc[UR36][R16.64], R2 ;  /* 0x0000000210007986 */ /* 0x0003e2000c101924 */
[----:B------:R-:W-:Y:S05]  /*bbc0*/  BRA `(.L_x_13841) ;  /* 0x0000000c001c7947 */ /* 0x000fea0003800000 */
.L_x_13842:
[----:B------:R1:W-:Y:S01]  /*bbd0*/  STG.E.U16 desc[UR36][R16.64], R2 ;  /* 0x0000000210007986 */ /* 0x0003e2000c101524 */
[----:B------:R-:W-:Y:S05]  /*bbe0*/  BRA `(.L_x_13841) ;  /* 0x0000000c00147947 */ /* 0x000fea0003800000 */
.L_x_13837:
        /* <DEDUP_REMOVED lines=9> */
.L_x_13845:
[----:B------:R-:W-:-:S04]  /*bc80*/  I2FP.F32.U32 R0, R2 ;  /* 0x0000000200007245 */ /* 0x000fc80000201000 */
[----:B------:R-:W-:-:S05]  /*bc90*/  F2FP.F16.F32.PACK_AB R0, RZ, R0 ;  /* 0x00000000ff00723e */ /* 0x000fca00000000ff */
[----:B------:R1:W-:Y:S01]  /*bca0*/  STG.E.U16 desc[UR36][R16.64], R0 ;  /* 0x0000000010007986 */ /* 0x0003e2000c101524 */
[----:B------:R-:W-:Y:S05]  /*bcb0*/  BRA `(.L_x_13841) ;  /* 0x0000000800e07947 */ /* 0x000fea0003800000 */
.L_x_13844:
        /* <DEDUP_REMOVED lines=10> */
.L_x_13847:
[----:B------:R-:W-:-:S04]  /*bd60*/  I2FP.F32.U32 R2, R2 ;  /* 0x0000000200027245 */ /* 0x000fc80000201000 */
[----:B------:R-:W-:-:S04]  /*bd70*/  F2FP.F16.F32.PACK_AB R3, RZ, R2 ;  /* 0x00000002ff03723e */ /* 0x000fc800000000ff */
[----:B------:R-:W-:-:S05]  /*bd80*/  PRMT R3, R3, 0x5410, RZ ;  /* 0x0000541003037816 */ /* 0x000fca00000000ff */
[----:B------:R1:W-:Y:S01]  /*bd90*/  STG.E desc[UR36][R16.64], R3 ;  /* 0x0000000310007986 */ /* 0x0003e2000c101924 */
[----:B------:R-:W-:Y:S05]  /*bda0*/  BRA `(.L_x_13841) ;  /* 0x0000000800a47947 */ /* 0x000fea0003800000 */
.L_x_13846:
[----:B------:R-:W1:Y:S02]  /*bdb0*/  I2F.F64.U32 R2, R2 ;  /* 0x0000000200027312 */ /* 0x000e640000201800 */
[----:B-1----:R1:W-:Y:S01]  /*bdc0*/  STG.E.64 desc[UR36][R16.64], R2 ;  /* 0x0000000210007986 */ /* 0x0023e2000c101b24 */
[----:B------:R-:W-:Y:S05]  /*bdd0*/  BRA `(.L_x_13841) ;  /* 0x0000000800987947 */ /* 0x000fea0003800000 */
.L_x_13836:
        /* <DEDUP_REMOVED lines=10> */
.L_x_13850:
[----:B0-234-:R-:W0:Y:S01]  /*be80*/  I2F.F64.U32 R4, R2 ;  /* 0x0000000200047312 */ /* 0x01de220000201800 */
[----:B------:R-:W-:-:S05]  /*be90*/  CS2R R6, SRZ ;  /* 0x0000000000067805 */ /* 0x000fca000001ff00 */
[----:B0-----:R0:W-:Y:S01]  /*bea0*/  STG.E.128 desc[UR36][R16.64], R4 ;  /* 0x0000000410007986 */ /* 0x0011e2000c101d24 */
[----:B------:R-:W-:Y:S05]  /*beb0*/  BRA `(.L_x_13841) ;  /* 0x0000000800607947 */ /* 0x000fea0003800000 */
.L_x_13849:
        /* <DEDUP_REMOVED lines=21> */
.L_x_13854:
[----:B------:R-:W-:Y:S05]  /*c010*/  BSYNC B0 ;  /* 0x0000000000007941 */ /* 0x000fea0003800000 */
.L_x_13853:
[----:B------:R-:W-:-:S05]  /*c020*/  LOP3.LUT R3, R0, R3, RZ, 0xfc, !PT ;  /* 0x0000000300037212 */ /* 0x000fca00078efcff */
[----:B------:R0:W-:Y:S01]  /*c030*/  STG.E.U8 desc[UR36][R16.64], R3 ;  /* 0x0000000310007986 */ /* 0x0001e2000c101124 */
[----:B------:R-:W-:Y:S05]  /*c040*/  BRA `(.L_x_13841) ;  /* 0x0000000400fc7947 */ /* 0x000fea0003800000 */
.L_x_13852:
        /* <DEDUP_REMOVED lines=13> */
.L_x_13856:
[----:B------:R-:W-:Y:S01]  /*c120*/  IMAD.MOV.U32 R0, RZ, RZ, 0x7f ;  /* 0x0000007fff007424 */ /* 0x000fe200078e00ff */
[----:B------:R-:W-:-:S04]  /*c130*/  ISETP.GT.U32.AND P0, PT, R2, 0x7f800000, PT ;  /* 0x7f8000000200780c */ /* 0x000fc80003f04070 */
[----:B------:R-:W-:-:S09]  /*c140*/  SEL R0, R0, 0x7c, P0 ;  /* 0x0000007c00007807 */ /* 0x000fd20000000000 */
.L_x_13857:
[----:B------:R-:W-:Y:S05]  /*c150*/  BSYNC B0 ;  /* 0x0000000000007941 */ /* 0x000fea0003800000 */
.L_x_13855:
[----:B------:R-:W-:-:S04]  /*c160*/  LOP3.LUT R2, R3, 0x80000000, RZ, 0xc0, !PT ;  /* 0x8000000003027812 */ /* 0x000fc800078ec0ff */
[----:B------:R-:W-:-:S04]  /*c170*/  SHF.R.U32.HI R3, RZ, 0x18, R2 ;  /* 0x00000018ff037819 */ /* 0x000fc80000011602 */
[----:B------:R-:W-:-:S05]  /*c180*/  LOP3.LUT R3, R0, R3, RZ, 0xfc, !PT ;  /* 0x0000000300037212 */ /* 0x000fca00078efcff */
[----:B------:R1:W-:Y:S01]  /*c190*/  STG.E.U8 desc[UR36][R16.64], R3 ;  /* 0x0000000310007986 */ /* 0x0003e2000c101124 */
[----:B------:R-:W-:Y:S05]  /*c1a0*/  BRA `(.L_x_13841) ;  /* 0x0000000400a47947 */ /* 0x000fea0003800000 */
.L_x_13851:
[----:B------:R-:W-:-:S04]  /*c1b0*/  I2FP.F32.U32 R0, R2 ;  /* 0x0000000200007245 */ /* 0x000fc80000201000 */
[----:B------:R-:W-:-:S05]  /*c1c0*/  F2FP.BF16.F32.PACK_AB R0, RZ, R0 ;  /* 0x00000000ff00723e */ /* 0x000fca00000010ff */
[----:B------:R1:W-:Y:S01]  /*c1d0*/  STG.E.U16 desc[UR36][R16.64], R0 ;  /* 0x0000000010007986 */ /* 0x0003e2000c101524 */
[----:B------:R-:W-:Y:S05]  /*c1e0*/  BRA `(.L_x_13841) ;  /* 0x0000000400947947 */ /* 0x000fea0003800000 */
.L_x_13848:
        /* <DEDUP_REMOVED lines=10> */
.L_x_13860:
        /* <DEDUP_REMOVED lines=17> */
.L_x_13863:
[----:B------:R-:W-:-:S04]  /*c3a0*/  LOP3.LUT R2, R3, 0x80000000, RZ, 0xc0, !PT ;  /* 0x8000000003027812 */ /* 0x000fc800078ec0ff */
[----:B------:R-:W-:-:S04]  /*c3b0*/  SHF.R.U32.HI R3, RZ, 0x18, R2 ;  /* 0x00000018ff037819 */ /* 0x000fc80000011602 */
[----:B------:R-:W-:-:S04]  /*c3c0*/  LOP3.LUT R0, R0, R3, RZ, 0xfc, !PT ;  /* 0x0000000300007212 */ /* 0x000fc800078efcff */
[----:B------:R-:W-:-:S07]  /*c3d0*/  PRMT R8, R0, 0x7610, R8 ;  /* 0x0000761000087816 */ /* 0x000fce0000000008 */
.L_x_13862:
[----:B------:R-:W-:Y:S05]  /*c3e0*/  BSYNC B0 ;  /* 0x0000000000007941 */ /* 0x000fea0003800000 */
.L_x_13861:
[----:B------:R1:W-:Y:S01]  /*c3f0*/  STG.E.U8 desc[UR36][R16.64], R8 ;  /* 0x0000000810007986 */ /* 0x0003e2000c101124 */
[----:B------:R-:W-:Y:S05]  /*c400*/  BRA `(.L_x_13841) ;  /* 0x00000004000c7947 */ /* 0x000fea0003800000 */
.L_x_13859:
        /* <DEDUP_REMOVED lines=17> */
.L_x_13866:
[----:B------:R-:W-:-:S04]  /*c520*/  LOP3.LUT R2, R3, 0x80000000, RZ, 0xc0, !PT ;  /* 0x8000000003027812 */ /* 0x000fc800078ec0ff */
[----:B------:R-:W-:-:S04]  /*c530*/  SHF.R.U32.HI R3, RZ, 0x18, R2 ;  /* 0x00000018ff037819 */ /* 0x000fc80000011602 */
[----:B------:R-:W-:-:S04]  /*c540*/  LOP3.LUT R0, R0, R3, RZ, 0xfc, !PT ;  /* 0x0000000300007212 */ /* 0x000fc800078efcff */
[----:B------:R-:W-:-:S07]  /*c550*/  PRMT R8, R0, 0x7610, R8 ;  /* 0x0000761000087816 */ /* 0x000fce0000000008 */
.L_x_13865:
[----:B------:R-:W-:Y:S05]  /*c560*/  BSYNC B0 ;  /* 0x0000000000007941 */ /* 0x000fea0003800000 */
.L_x_13864:
[----:B------:R1:W-:Y:S01]  /*c570*/  STG.E.U8 desc[UR36][R16.64], R8 ;  /* 0x0000000810007986 */ /* 0x0003e2000c101124 */
[----:B------:R-:W-:Y:S05]  /*c580*/  BRA `(.L_x_13841) ;  /* 0x0000000000ac7947 */ /* 0x000fea0003800000 */
.L_x_13858:
        /* <DEDUP_REMOVED lines=22> */
.L_x_13840:
        /* <DEDUP_REMOVED lines=16> */
.L_x_13869:
[----:B------:R-:W-:Y:S05]  /*c7f0*/  BRA `(.L_x_13841) ;  /* 0x0000000000107947 */ /* 0x000fea0003800000 */
.L_x_13868:
[----:B------:R-:W-:-:S05]  /*c800*/  IMAD.MOV.U32 R3, RZ, RZ, RZ ;  /* 0x000000ffff037224 */ /* 0x000fca00078e00ff */
[----:B------:R1:W-:Y:S01]  /*c810*/  STG.E.64 desc[UR36][R16.64], R2 ;  /* 0x0000000210007986 */ /* 0x0003e2000c101b24 */
[----:B------:R-:W-:Y:S05]  /*c820*/  BRA `(.L_x_13841) ;  /* 0x0000000000047947 */ /* 0x000fea0003800000 */
.L_x_13867:
[----:B------:R1:W-:Y:S02]  /*c830*/  STG.E desc[UR36][R16.64], R2 ;  /* 0x0000000210007986 */ /* 0x0003e4000c101924 */
.L_x_13841:
[----:B------:R-:W-:-:S07]  /*c840*/  VIADD R19, R19, 0x80 ;  /* 0x0000008013137836 */ /* 0x000fce0000000000 */
.L_x_13768:
[----:B------:R-:W-:Y:S05]  /*c850*/  BSYNC B6 ;  /* 0x0000000000067941 */ /* 0x000fea0003800000 */
.L_x_13767:
[----:B------:R-:W-:Y:S02]  /*c860*/  ULDC UR4, c[0x0][0x210] ;  /* 0x0000840000047ab9 */ /* 0x000fe40000000800 */
[----:B------:R-:W-:-:S13]  /*c870*/  ISETP.GE.AND P0, PT, R19, UR4, PT ;  /* 0x0000000413007c0c */ /* 0x000fda000bf06270 */
[----:B------:R-:W-:Y:S05]  /*c880*/  @P0 EXIT ;  /* 0x000000000000094d */ /* 0x000fea0003800000 */
        /* <DEDUP_REMOVED lines=354> */
.L_x_13870:
        /* <DEDUP_REMOVED lines=20> */
.L_x_13874:
[----:B------:R0:W5:Y:S01]  /*dff0*/  LDG.E.U8 R19, desc[UR36][R4.64] ;  /* 0x0000002404137981 */ /* 0x000162000c1e1100 */
[----:B------:R-:W-:Y:S05]  /*e000*/  BRA `(.L_x_13876) ;  /* 0x0000000c00647947 */ /* 0x000fea0003800000 */
.L_x_13873:
        /* <DEDUP_REMOVED lines=8> */
.L_x_13878:
[----:B------:R4:W5:Y:S01]  /*e090*/  LDG.E.U8 R19, desc[UR36][R4.64] ;  /* 0x0000002404137981 */ /* 0x000962000c1e1100 */
[----:B------:R-:W-:Y:S05]  /*e0a0*/  BRA `(.L_x_13876) ;  /* 0x0000000c003c7947 */ /* 0x000fea0003800000 */
.L_x_13877:
[----:B------:R0:W5:Y:S01]  /*e0b0*/  LDG.E.U16 R19, desc[UR36][R4.64] ;  /* 0x0000002404137981 */ /* 0x000162000c1e1500 */
[----:B------:R-:W-:Y:S05]  /*e0c0*/  BRA `(.L_x_13876) ;  /* 0x0000000c00347947 */ /* 0x000fea0003800000 */
.L_x_13872:
        /* <DEDUP_REMOVED lines=10> */
.L_x_13880:
[----:B------:R-:W2:Y:S02]  /*e170*/  LDG.E.U16 R2, desc[UR36][R4.64] ;  /* 0x0000002404027981 */ /* 0x000ea4000c1e1500 */
[----:B--2---:R-:W-:-:S06]  /*e180*/  HADD2.F32 R2, -RZ, R2.H0_H0 ;  /* 0x20000002ff027230 */ /* 0x004fcc0000004100 */
[----:B------:R-:W0:Y:S02]  /*e190*/  F2I.S64.TRUNC R2, R2 ;  /* 0x0000000200027311 */ /* 0x000e24000020d900 */
[----:B0-----:R-:W-:Y:S01]  /*e1a0*/  PRMT R19, R2, 0x7610, R19 ;  /* 0x0000761002137816 */ /* 0x001fe20000000013 */
[----:B------:R-:W-:Y:S06]  /*e1b0*/  BRA `(.L_x_13876) ;  /* 0x0000000800f87947 */ /* 0x000fec0003800000 */
.L_x_13879:
        /* <DEDUP_REMOVED lines=10> */
.L_x_13882:
[----:B------:R-:W2:Y:S02]  /*e260*/  LDG.E.U16 R4, desc[UR36][R4.64] ;  /* 0x0000002404047981 */ /* 0x000ea4000c1e1500 */
[----:B--2---:R-:W-:-:S06]  /*e270*/  HADD2.F32 R2, -RZ, R4.H0_H0 ;  /* 0x20000004ff027230 */ /* 0x004fcc0000004100 */
[----:B------:R-:W0:Y:S02]  /*e280*/  F2I.S64.TRUNC R2, R2 ;  /* 0x0000000200027311 */ /* 0x000e24000020d900 */
[----:B0-----:R-:W-:Y:S01]  /*e290*/  PRMT R19, R2, 0x7610, R19 ;  /* 0x0000761002137816 */ /* 0x001fe20000000013 */
[----:B------:R-:W-:Y:S06]  /*e2a0*/  BRA `(.L_x_13876) ;  /* 0x0000000800bc7947 */ /* 0x000fec0003800000 */
.L_x_13881:
[----:B------:R-:W2:Y:S02]  /*e2b0*/  LDG.E.64 R2, desc[UR36][R4.64] ;  /* 0x0000002404027981 */ /* 0x000ea4000c1e1b00 */
[----:B--2---:R-:W0:Y:S02]  /*e2c0*/  F2I.S64.F64.TRUNC R2, R2 ;  /* 0x0000000200027311 */ /* 0x004e24000030d900 */
[----:B0-----:R-:W-:Y:S01]  /*e2d0*/  PRMT R19, R2, 0x7610, R19 ;  /* 0x0000761002137816 */ /* 0x001fe20000000013 */
[----:B------:R-:W-:Y:S06]  /*e2e0*/  BRA `(.L_x_13876) ;  /* 0x0000000800ac7947 */ /* 0x000fec0003800000 */
.L_x_13871:
        /* <DEDUP_REMOVED lines=12> */
.L_x_13885:
[----:B------:R-:W2:Y:S02]  /*e3b0*/  LDG.E.64 R4, desc[UR36][R4.64] ;  /* 0x0000002404047981 */ /* 0x000ea4000c1e1b00 */
[----:B--2---:R-:W0:Y:S02]  /*e3c0*/  F2I.S64.F64.TRUNC R2, R4 ;  /* 0x0000000400027311 */ /* 0x004e24000030d900 */
[----:B0-----:R-:W-:Y:S01]  /*e3d0*/  PRMT R19, R2, 0x7610, R19 ;  /* 0x0000761002137816 */ /* 0x001fe20000000013 */
[----:B------:R-:W-:Y:S06]  /*e3e0*/  BRA `(.L_x_13876) ;  /* 0x00000008006c7947 */ /* 0x000fec0003800000 */
.L_x_13884:
        /* <DEDUP_REMOVED lines=28> */
.L_x_13887:
        /* <DEDUP_REMOVED lines=15> */
.L_x_13886:
[----:B------:R-:W2:Y:S02]  /*e6a0*/  LDG.E.U16 R2, desc[UR36][R4.64] ;  /* 0x0000002404027981 */ /* 0x000ea4000c1e1500 */
[----:B--2---:R-:W-:-:S06]  /*e6b0*/  IMAD.U32 R2, R2, 0x10000, RZ ;  /* 0x0001000002027824 */ /* 0x004fcc00078e00ff */
[----:B------:R-:W0:Y:S02]  /*e6c0*/  F2I.S64.TRUNC R2, R2 ;  /* 0x0000000200027311 */ /* 0x000e24000020d900 */
[----:B0-----:R-:W-:Y:S01]  /*e6d0*/  PRMT R19, R2, 0x7610, R19 ;  /* 0x0000761002137816 */ /* 0x001fe20000000013 */
[----:B------:R-:W-:Y:S06]  /*e6e0*/  BRA `(.L_x_13876) ;  /* 0x0000000400ac7947 */ /* 0x000fec0003800000 */
.L_x_13883:
        /* <DEDUP_REMOVED lines=10> */
.L_x_13890:
        /* <DEDUP_REMOVED lines=21> */
.L_x_13894:
[----:B------:R-:W-:Y:S05]  /*e8e0*/  BSYNC B1 ;  /* 0x0000000000017941 */ /* 0x000fea0003800000 */
.L_x_13893:
[----:B------:R-:W-:Y:S01]  /*e8f0*/  IMAD.SHL.U32 R2, R2, 0x100000, RZ ;  /* 0x0010000002027824 */ /* 0x000fe200078e00ff */
[----:B------:R-:W-:-:S04]  /*e900*/  LEA R3, R0, 0x3b800000, 0x17 ;  /* 0x3b80000000037811 */ /* 0x000fc800078eb8ff */
[----:B------:R-:W-:-:S07]  /*e910*/  LOP3.LUT R2, R3, R2, R4, 0xfe, !PT ;  /* 0x0000000203027212 */ /* 0x000fce00078efe04 */
.L_x_13892:
[----:B------:R-:W-:Y:S05]  /*e920*/  BSYNC B0 ;  /* 0x0000000000007941 */ /* 0x000fea0003800000 */
.L_x_13891:
[----:B------:R-:W0:Y:S02]  /*e930*/  F2I.S64.TRUNC R2, R2 ;  /* 0x0000000200027311 */ /* 0x000e24000020d900 */
[----:B0-----:R-:W-:Y:S01]  /*e940*/  PRMT R19, R2, 0x7610, R19 ;  /* 0x0000761002137816 */ /* 0x001fe20000000013 */
[----:B------:R-:W-:Y:S06]  /*e950*/  BRA `(.L_x_13876) ;  /* 0x0000000400107947 */ /* 0x000fec0003800000 */
.L_x_13889:
        /* <DEDUP_REMOVED lines=21> */
.L_x_13898:
[----:B------:R-:W-:Y:S05]  /*eab0*/  BSYNC B1 ;  /* 0x0000000000017941 */ /* 0x000fea0003800000 */
.L_x_13897:
[----:B------:R-:W-:Y:S01]  /*eac0*/  IMAD.SHL.U32 R2, R2, 0x200000, RZ ;  /* 0x0020000002027824 */ /* 0x000fe200078e00ff */
[----:B------:R-:W-:-:S04]  /*ead0*/  LEA R3, R0, 0x37800000, 0x17 ;  /* 0x3780000000037811 */ /* 0x000fc800078eb8ff */
[----:B------:R-:W-:-:S07]  /*eae0*/  LOP3.LUT R2, R3, R2, R4, 0xfe, !PT ;  /* 0x0000000203027212 */ /* 0x000fce00078efe04 */
.L_x_13896:
[----:B------:R-:W-:Y:S05]  /*eaf0*/  BSYNC B0 ;  /* 0x0000000000007941 */ /* 0x000fea0003800000 */
.L_x_13895:
[----:B------:R-:W0:Y:S02]  /*eb00*/  F2I.S64.TRUNC R2, R2 ;  /* 0x0000000200027311 */ /* 0x000e24000020d900 */
[----:B0-----:R-:W-:Y:S01]  /*eb10*/  PRMT R19, R2, 0x7610, R19 ;  /* 0x0000761002137816 */ /* 0x001fe20000000013 */
[----:B------:R-:W-:Y:S06]  /*eb20*/  BRA `(.L_x_13876) ;  /* 0x00000000009c7947 */ /* 0x000fec0003800000 */
.L_x_13888:
        /* <DEDUP_REMOVED lines=14> */
.L_x_13902:
[----:B------:R-:W-:Y:S05]  /*ec10*/  BSYNC B0 ;  /* 0x0000000000007941 */ /* 0x000fea0003800000 */
.L_x_13901:
[----:B------:R-:W0:Y:S02]  /*ec20*/  F2I.S64.TRUNC R2, R2 ;  /* 0x0000000200027311 */ /* 0x000e24000020d900 */
[----:B0-----:R-:W-:Y:S01]  /*ec30*/  PRMT R19, R2, 0x7610, R19 ;  /* 0x0000761002137816 */ /* 0x001fe20000000013 */
[----:B------:R-:W-:Y:S06]  /*ec40*/  BRA `(.L_x_13876) ;  /* 0x0000000000547947 */ /* 0x000fec0003800000 */
.L_x_13875:
        /* <DEDUP_REMOVED lines=16> */
.L_x_13903:
[----:B------:R-:W-:Y:S01]  /*ed50*/  PRMT R19, RZ, 0x7610, R19 ;  /* 0x00007610ff137816 */ /* 0x000fe20000000013 */
[----:B------:R-:W-:Y:S06]  /*ed60*/  BRA `(.L_x_13876) ;  /* 0x00000000000c7947 */ /* 0x000fec0003800000 */
.L_x_13900:
[----:B------:R0:W5:Y:S01]  /*ed70*/  LDG.E.U8 R19, desc[UR36][R4.64] ;  /* 0x0000002404137981 */ /* 0x000162000c1e1100 */
[----:B------:R-:W-:Y:S05]  /*ed80*/  BRA `(.L_x_13876) ;  /* 0x0000000000047947 */ /* 0x000fea0003800000 */
.L_x_13899:
[----:B------:R1:W5:Y:S02]  /*ed90*/  LDG.E.U8 R19, desc[UR36][R4.64] ;  /* 0x0000002404137981 */ /* 0x000364000c1e1100 */
.L_x_13876:
        /* <DEDUP_REMOVED lines=17> */
.L_x_13907:
[----:B------:R1:W5:Y:S01]  /*eeb0*/  LDG.E.U8 R0, desc[UR36][R4.64] ;  /* 0x0000002404007981 */ /* 0x000362000c1e1100 */
[----:B------:R-:W-:Y:S05]  /*eec0*/  BRA `(.L_x_13909) ;  /* 0x0000000c00647947 */ /* 0x000fea0003800000 */
.L_x_13906:
        /* <DEDUP_REMOVED lines=8> */
.L_x_13911:
[----:B------:R3:W5:Y:S01]  /*ef50*/  LDG.E.U8 R0, desc[UR36][R4.64] ;  /* 0x0000002404007981 */ /* 0x000762000c1e1100 */
[----:B------:R-:W-:Y:S05]  /*ef60*/  BRA `(.L_x_13909) ;  /* 0x0000000c003c7947 */ /* 0x000fea0003800000 */
.L_x_13910:
[----:B------:R4:W5:Y:S01]  /*ef70*/  LDG.E.U16 R0, desc[UR36][R4.64] ;  /* 0x0000002404007981 */ /* 0x000962000c1e1500 */
[----:B------:R-:W-:Y:S05]  /*ef80*/  BRA `(.L_x_13909) ;  /* 0x0000000c00347947 */ /* 0x000fea0003800000 */
.L_x_13905:
        /* <DEDUP_REMOVED lines=10> */
.L_x_13913:
[----:B------:R-:W2:Y:S02]  /*f030*/  LDG.E.U16 R2, desc[UR36][R4.64] ;  /* 0x0000002404027981 */ /* 0x000ea4000c1e1500 */
[----:B--2---:R-:W-:-:S06]  /*f040*/  HADD2.F32 R2, -RZ, R2.H0_H0 ;  /* 0x20000002ff027230 */ /* 0x004fcc0000004100 */
[----:B------:R-:W0:Y:S02]  /*f050*/  F2I.S64.TRUNC R2, R2 ;  /* 0x0000000200027311 */ /* 0x000e24000020d900 */
[----:B0-----:R-:W-:Y:S01]  /*f060*/  PRMT R0, R2, 0x7610, R0 ;  /* 0x0000761002007816 */ /* 0x001fe20000000000 */
[----:B------:R-:W-:Y:S06]  /*f070*/  BRA `(.L_x_13909) ;  /* 0x0000000800f87947 */ /* 0x000fec0003800000 */
.L_x_13912:
        /* <DEDUP_REMOVED lines=10> */
.L_x_13915:
[----:B------:R-:W2:Y:S02]  /*f120*/  LDG.E.U16 R4, desc[UR36][R4.64] ;  /* 0x0000002404047981 */ /* 0x000ea4000c1e1500 */
[----:B--2---:R-:W-:-:S06]  /*f130*/  HADD2.F32 R2, -RZ, R4.H0_H0 ;  /* 0x20000004ff027230 */ /* 0x004fcc0000004100 */
[----:B------:R-:W0:Y:S02]  /*f140*/  F2I.S64.TRUNC R2, R2 ;  /* 0x0000000200027311 */ /* 0x000e24000020d900 */
[----:B0-----:R-:W-:Y:S01]  /*f150*/  PRMT R0, R2, 0x7610, R0 ;  /* 0x0000761002007816 */ /* 0x001fe20000000000 */
[----:B------:R-:W-:Y:S06]  /*f160*/  BRA `(.L_x_13909) ;  /* 0x0000000800bc7947 */ /* 0x000fec0003800000 */
.L_x_13914:
[----:B------:R-:W2:Y:S02]  /*f170*/  LDG.E.64 R2, desc[UR36][R4.64] ;  /* 0x0000002404027981 */ /* 0x000ea4000c1e1b00 */
[----:B--2---:R-:W0:Y:S02]  /*f180*/  F2I.S64.F64.TRUNC R2, R2 ;  /* 0x0000000200027311 */ /* 0x004e24000030d900 */
[----:B0-----:R-:W-:Y:S01]  /*f190*/  PRMT R0, R2, 0x7610, R0 ;  /* 0x0000761002007816 */ /* 0x001fe20000000000 */
[----:B------:R-:W-:Y:S06]  /*f1a0*/  BRA `(.L_x_13909) ;  /* 0x0000000800ac7947 */ /* 0x000fec0003800000 */
.L_x_13904:
        /* <DEDUP_REMOVED lines=12> */
.L_x_13918:
[----:B------:R-:W2:Y:S02]  /*f270*/  LDG.E.64 R4, desc[UR36][R4.64] ;  /* 0x0000002404047981 */ /* 0x000ea4000c1e1b00 */
[----:B--2---:R-:W0:Y:S02]  /*f280*/  F2I.S64.F64.TRUNC R2, R4 ;  /* 0x0000000400027311 */ /* 0x004e24000030d900 */
[----:B0-----:R-:W-:Y:S01]  /*f290*/  PRMT R0, R2, 0x7610, R0 ;  /* 0x0000761002007816 */ /* 0x001fe20000000000 */
[----:B------:R-:W-:Y:S06]  /*f2a0*/  BRA `(.L_x_13909) ;  /* 0x00000008006c7947 */ /* 0x000fec0003800000 */
.L_x_13917:
        /* <DEDUP_REMOVED lines=28> */
.L_x_13920:
        /* <DEDUP_REMOVED lines=15> */
.L_x_13919:
[----:B------:R-:W2:Y:S02]  /*f560*/  LDG.E.U16 R2, desc[UR36][R4.64] ;  /* 0x0000002404027981 */ /* 0x000ea4000c1e1500 */
[----:B--2---:R-:W-:-:S06]  /*f570*/  IMAD.U32 R2, R2, 0x10000, RZ ;  /* 0x0001000002027824 */ /* 0x004fcc00078e00ff */
[----:B------:R-:W0:Y:S02]  /*f580*/  F2I.S64.TRUNC R2, R2 ;  /* 0x0000000200027311 */ /* 0x000e24000020d900 */
[----:B0-----:R-:W-:Y:S01]  /*f590*/  PRMT R0, R2, 0x7610, R0 ;  /* 0x0000761002007816 */ /* 0x001fe20000000000 */
[----:B------:R-:W-:Y:S06]  /*f5a0*/  BRA `(.L_x_13909) ;  /* 0x0000000400ac7947 */ /* 0x000fec0003800000 */
.L_x_13916:
        /* <DEDUP_REMOVED lines=10> */
.L_x_13923:
        /* <DEDUP_REMOVED lines=21> */
.L_x_13927:
[----:B------:R-:W-:Y:S05]  /*f7a0*/  BSYNC B1 ;  /* 0x0000000000017941 */ /* 0x000fea0003800000 */
.L_x_13926:
[----:B------:R-:W-:Y:S01]  /*f7b0*/  IMAD.SHL.U32 R2, R2, 0x100000, RZ ;  /* 0x0010000002027824 */ /* 0x000fe200078e00ff */
[----:B------:R-:W-:-:S04]  /*f7c0*/  LEA R3, R0, 0x3b800000, 0x17 ;  /* 0x3b80000000037811 */ /* 0x000fc800078eb8ff */
[----:B------:R-:W-:-:S07]  /*f7d0*/  LOP3.LUT R2, R3, R2, R4, 0xfe, !PT ;  /* 0x0000000203027212 */ /* 0x000fce00078efe04 */
.L_x_13925:
[----:B------:R-:W-:Y:S05]  /*f7e0*/  BSYNC B0 ;  /* 0x0000000000007941 */ /* 0x000fea0003800000 */
.L_x_13924:
[----:B------:R-:W0:Y:S02]  /*f7f0*/  F2I.S64.TRUNC R2, R2 ;  /* 0x0000000200027311 */ /* 0x000e24000020d900 */
[----:B0-----:R-:W-:Y:S01]  /*f800*/  PRMT R0, R2, 0x7610, R0 ;  /* 0x0000761002007816 */ /* 0x001fe20000000000 */
[----:B------:R-:W-:Y:S06]  /*f810*/  BRA `(.L_x_13909) ;  /* 0x0000000400107947 */ /* 0x000fec0003800000 */
.L_x_13922:
        /* <DEDUP_REMOVED lines=21> */
.L_x_13931:
[----:B------:R-:W-:Y:S05]  /*f970*/  BSYNC B1 ;  /* 0x0000000000017941 */ /* 0x000fea0003800000 */
.L_x_13930:
[----:B------:R-:W-:Y:S01]  /*f980*/  IMAD.SHL.U32 R2, R2, 0x200000, RZ ;  /* 0x0020000002027824 */ /* 0x000fe200078e00ff */
[----:B------:R-:W-:-:S04]  /*f990*/  LEA R3, R0, 0x37800000, 0x17 ;  /* 0x3780000000037811 */ /* 0x000fc800078eb8ff */
[----:B------:R-:W-:-:S07]  /*f9a0*/  LOP3.LUT R2, R3, R2, R4, 0xfe, !PT ;  /* 0x0000000203027212 */ /* 0x000fce00078efe04 */
.L_x_13929:
[----:B------:R-:W-:Y:S05]  /*f9b0*/  BSYNC B0 ;  /* 0x0000000000007941 */ /* 0x000fea0003800000 */
.L_x_13928:
[----:B------:R-:W0:Y:S02]  /*f9c0*/  F2I.S64.TRUNC R2, R2 ;  /* 0x0000000200027311 */ /* 0x000e24000020d900 */
[----:B0-----:R-:W-:Y:S01]  /*f9d0*/  PRMT R0, R2, 0x7610, R0 ;  /* 0x0000761002007816 */ /* 0x001fe20000000000 */
[----:B------:R-:W-:Y:S06]  /*f9e0*/  BRA `(.L_x_13909) ;  /* 0x00000000009c7947 */ /* 0x000fec0003800000 */
.L_x_13921:
        /* <DEDUP_REMOVED lines=14> */
.L_x_13935:
[----:B------:R-:W-:Y:S05]  /*fad0*/  BSYNC B0 ;  /* 0x0000000000007941 */ /* 0x000fea0003800000 */
.L_x_13934:
[----:B------:R-:W0:Y:S02]  /*fae0*/  F2I.S64.TRUNC R2, R2 ;  /* 0x0000000200027311 */ /* 0x000e24000020d900 */
[----:B0-----:R-:W-:Y:S01]  /*faf0*/  PRMT R0, R2, 0x7610, R0 ;  /* 0x0000761002007816 */ /* 0x001fe20000000000 */
[----:B------:R-:W-:Y:S06]  /*fb00*/  BRA `(.L_x_13909) ;  /* 0x0000000000547947 */ /* 0x000fec0003800000 */
.L_x_13908:
        /* <DEDUP_REMOVED lines=16> */
.L_x_13936:
[----:B------:R-:W-:Y:S01]  /*fc10*/  PRMT R0, RZ, 0x7610, R0 ;  /* 0x00007610ff007816 */ /* 0x000fe20000000000 */
[----:B------:R-:W-:Y:S06]  /*fc20*/  BRA `(.L_x_13909) ;  /* 0x00000000000c7947 */ /* 0x000fec0003800000 */
.L_x_13933:
[----:B------:R0:W5:Y:S01]  /*fc30*/  LDG.E.U8 R0, desc[UR36][R4.64] ;  /* 0x0000002404007981 */ /* 0x000162000c1e1100 */
[----:B------:R-:W-:Y:S05]  /*fc40*/  BRA `(.L_x_13909) ;  /* 0x0000000000047947 */ /* 0x000fea0003800000 */
.L_x_13932:
[----:B------:R0:W5:Y:S02]  /*fc50*/  LDG.E.U8 R0, desc[UR36][R4.64] ;  /* 0x0000002404007981 */ /* 0x000164000c1e1100 */
.L_x_13909:
        /* <DEDUP_REMOVED lines=19> */
.L_x_13940:
[----:B------:R-:W-:Y:S01]  /*fd90*/  STG.E.U8 desc[UR36][R16.64], R2 ;  /* 0x0000000210007986 */ /* 0x000fe2000c101124 */
[----:B------:R-:W-:Y:S05]  /*fda0*/  EXIT ;  /* 0x000000000000794d */ /* 0x000fea0003800000 */
.L_x_13939:
        /* <DEDUP_REMOVED lines=9> */
.L_x_13943:
[----:B------:R-:W-:Y:S01]  /*fe40*/  STG.E desc[UR36][R16.64], R2 ;  /* 0x0000000210007986 */ /* 0x000fe2000c101924 */
[----:B------:R-:W-:Y:S05]  /*fe50*/  EXIT ;  /* 0x000000000000794d */ /* 0x000fea0003800000 */
.L_x_13942:
[----:B------:R-:W-:Y:S01]  /*fe60*/  STG.E.U16 desc[UR36][R16.64], R2 ;  /* 0x0000000210007986 */ /* 0x000fe2000c101524 */
[----:B------:R-:W-:Y:S05]  /*fe70*/  EXIT ;  /* 0x000000000000794d */ /* 0x000fea0003800000 */
.L_x_13938:
        /* <DEDUP_REMOVED lines=9> */
.L_x_13945:
[----:B------:R-:W-:-:S04]  /*ff10*/  I2FP.F32.U32 R0, R2 ;  /* 0x0000000200007245 */ /* 0x000fc80000201000 */
[----:B------:R-:W-:-:S05]  /*ff20*/  F2FP.F16.F32.PACK_AB R0, RZ, R0 ;  /* 0x00000000ff00723e */ /* 0x000fca00000000ff */
[----:B------:R-:W-:Y:S01]  /*ff30*/  STG.E.U16 desc[UR36][R16.64], R0 ;  /* 0x0000000010007986 */ /* 0x000fe2000c101524 */
[----:B------:R-:W-:Y:S05]  /*ff40*/  EXIT ;  /* 0x000000000000794d */ /* 0x000fea0003800000 */
.L_x_13944:
        /* <DEDUP_REMOVED lines=10> */
.L_x_13947:
[----:B------:R-:W-:-:S04]  /*fff0*/  I2FP.F32.U32 R2, R2 ;  /* 0x0000000200027245 */ /* 0x000fc80000201000 */
[----:B------:R-:W-:-:S04]  /*10000*/  F2FP.F16.F32.PACK_AB R3, RZ, R2 ;  /* 0x00000002ff03723e */ /* 0x000fc800000000ff */
[----:B------:R-:W-:-:S05]  /*10010*/  PRMT R3, R3, 0x5410, RZ ;  /* 0x0000541003037816 */ /* 0x000fca00000000ff */
[----:B------:R-:W-:Y:S01]  /*10020*/  STG.E desc[UR36][R16.64], R3 ;  /* 0x0000000310007986 */ /* 0x000fe2000c101924 */
[----:B------:R-:W-:Y:S05]  /*10030*/  EXIT ;  /* 0x000000000000794d */ /* 0x000fea0003800000 */
.L_x_13946:
[----:B------:R-:W1:Y:S02]  /*10040*/  I2F.F64.U32 R2, R2 ;  /* 0x0000000200027312 */ /* 0x000e640000201800 */
[----:B-1----:R-:W-:Y:S01]  /*10050*/  STG.E.64 desc[UR36][R16.64], R2 ;  /* 0x0000000210007986 */ /* 0x002fe2000c101b24 */
[----:B------:R-:W-:Y:S05]  /*10060*/  EXIT ;  /* 0x000000000000794d */ /* 0x000fea0003800000 */
.L_x_13937:
        /* <DEDUP_REMOVED lines=10> */
.L_x_13950:
[----:B0-234-:R-:W0:Y:S01]  /*10110*/  I2F.F64.U32 R4, R2 ;  /* 0x0000000200047312 */ /* 0x01de220000201800 */
[----:B------:R-:W-:-:S05]  /*10120*/  CS2R R6, SRZ ;  /* 0x0000000000067805 */ /* 0x000fca000001ff00 */
[----:B0-----:R-:W-:Y:S01]  /*10130*/  STG.E.128 desc[UR36][R16.64], R4 ;  /* 0x0000000410007986 */ /* 0x001fe2000c101d24 */
[----:B------:R-:W-:Y:S05]  /*10140*/  EXIT ;  /* 0x000000000000794d */ /* 0x000fea0003800000 */
.L_x_13949:
        /* <DEDUP_REMOVED lines=21> */
.L_x_13954:
[----:B------:R-:W-:Y:S05]  /*102a0*/  BSYNC B0 ;  /* 0x0000000000007941 */ /* 0x000fea0003800000 */
.L_x_13953:
[----:B------:R-:W-:-:S05]  /*102b0*/  LOP3.LUT R3, R0, R3, RZ, 0xfc, !PT ;  /* 0x0000000300037212 */ /* 0x000fca00078efcff */
[----:B------:R-:W-:Y:S01]  /*102c0*/  STG.E.U8 desc[UR36][R16.64], R3 ;  /* 0x0000000310007986 */ /* 0x000fe2000c101124 */
[----:B------:R-:W-:Y:S05]  /*102d0*/  EXIT ;  /* 0x000000000000794d */ /* 0x000fea0003800000 */
.L_x_13952:
        /* <DEDUP_REMOVED lines=13> */
.L_x_13956:
[----:B------:R-:W-:Y:S01]  /*103b0*/  IMAD.MOV.U32 R0, RZ, RZ, 0x7f ;  /* 0x0000007fff007424 */ /* 0x000fe200078e00ff */
[----:B------:R-:W-:-:S04]  /*103c0*/  ISETP.GT.U32.AND P0, PT, R2, 0x7f800000, PT ;  /* 0x7f8000000200780c */ /* 0x000fc80003f04070 */
[----:B------:R-:W-:-:S09]  /*103d0*/  SEL R0, R0, 0x7c, P0 ;  /* 0x0000007c00007807 */ /* 0x000fd20000000000 */
.L_x_13957:
[----:B------:R-:W-:Y:S05]  /*103e0*/  BSYNC B0 ;  /* 0x0000000000007941 */ /* 0x000fea0003800000 */
.L_x_13955:
[----:B------:R-:W-:-:S04]  /*103f0*/  LOP3.LUT R2, R3, 0x80000000, RZ, 0xc0, !PT ;  /* 0x8000000003027812 */ /* 0x000fc800078ec0ff */
[----:B------:R-:W-:-:S04]  /*10400*/  SHF.R.U32.HI R3, RZ, 0x18, R2 ;  /* 0x00000018ff037819 */ /* 0x000fc80000011602 */
[----:B------:R-:W-:-:S05]  /*10410*/  LOP3.LUT R3, R0, R3, RZ, 0xfc, !PT ;  /* 0x0000000300037212 */ /* 0x000fca00078efcff */
[----:B------:R-:W-:Y:S01]  /*10420*/  STG.E.U8 desc[UR36][R16.64], R3 ;  /* 0x0000000310007986 */ /* 0x000fe2000c101124 */
[----:B------:R-:W-:Y:S05]  /*10430*/  EXIT ;  /* 0x000000000000794d */ /* 0x000fea0003800000 */
.L_x_13951:
[----:B------:R-:W-:-:S04]  /*10440*/  I2FP.F32.U32 R0, R2 ;  /* 0x0000000200007245 */ /* 0x000fc80000201000 */
[----:B------:R-:W-:-:S05]  /*10450*/  F2FP.BF16.F32.PACK_AB R0, RZ, R0 ;  /* 0x00000000ff00723e */ /* 0x000fca00000010ff */
[----:B------:R-:W-:Y:S01]  /*10460*/  STG.E.U16 desc[UR36][R16.64], R0 ;  /* 0x0000000010007986 */ /* 0x000fe2000c101524 */
[----:B------:R-:W-:Y:S05]  /*10470*/  EXIT ;  /* 0x000000000000794d */ /* 0x000fea0003800000 */
.L_x_13948:
        /* <DEDUP_REMOVED lines=10> */
.L_x_13960:
        /* <DEDUP_REMOVED lines=17> */
.L_x_13963:
[----:B------:R-:W-:-:S04]  /*10630*/  LOP3.LUT R2, R3, 0x80000000, RZ, 0xc0, !PT ;  /* 0x8000000003027812 */ /* 0x000fc800078ec0ff */
[----:B------:R-:W-:-:S04]  /*10640*/  SHF.R.U32.HI R3, RZ, 0x18, R2 ;  /* 0x00000018ff037819 */ /* 0x000fc80000011602 */
[----:B------:R-:W-:-:S04]  /*10650*/  LOP3.LUT R0, R0, R3, RZ, 0xfc, !PT ;  /* 0x0000000300007212 */ /* 0x000fc800078efcff */
[----:B------:R-:W-:-:S07]  /*10660*/  PRMT R8, R0, 0x7610, R8 ;  /* 0x0000761000087816 */ /* 0x000fce0000000008 */
.L_x_13962:
[----:B------:R-:W-:Y:S05]  /*10670*/  BSYNC B0 ;  /* 0x0000000000007941 */ /* 0x000fea0003800000 */
.L_x_13961:
[----:B------:R-:W-:Y:S01]  /*10680*/  STG.E.U8 desc[UR36][R16.64], R8 ;  /* 0x0000000810007986 */ /* 0x000fe2000c101124 */
[----:B------:R-:W-:Y:S05]  /*10690*/  EXIT ;  /* 0x000000000000794d */ /* 0x000fea0003800000 */
.L_x_13959:
        /* <DEDUP_REMOVED lines=17> */
.L_x_13966:
[----:B------:R-:W-:-:S04]  /*107b0*/  LOP3.LUT R2, R3, 0x80000000, RZ, 0xc0, !PT ;  /* 0x8000000003027812 */ /* 0x000fc800078ec0ff */
[----:B------:R-:W-:-:S04]  /*107c0*/  SHF.R.U32.HI R3, RZ, 0x18, R2 ;  /* 0x00000018ff037819 */ /* 0x000fc80000011602 */
[----:B------:R-:W-:-:S04]  /*107d0*/  LOP3.LUT R0, R0, R3, RZ, 0xfc, !PT ;  /* 0x0000000300007212 */ /* 0x000fc800078efcff */
[----:B------:R-:W-:-:S07]  /*107e0*/  PRMT R8, R0, 0x7610, R8 ;  /* 0x0000761000087816 */ /* 0x000fce0000000008 */
.L_x_13965:
[----:B------:R-:W-:Y:S05]  /*107f0*/  BSYNC B0 ;  /* 0x0000000000007941 */ /* 0x000fea0003800000 */
.L_x_13964:
[----:B------:R-:W-:Y:S01]  /*10800*/  STG.E.U8 desc[UR36][R16.64], R8 ;  /* 0x0000000810007986 */ /* 0x000fe2000c101124 */
[----:B------:R-:W-:Y:S05]  /*10810*/  EXIT ;  /* 0x000000000000794d */ /* 0x000fea0003800000 */
.L_x_13958:
        /* <DEDUP_REMOVED lines=22> */
.L_x_13941:
        /* <DEDUP_REMOVED lines=16> */
.L_x_13969:
[----:B------:R-:W-:Y:S05]  /*10a80*/  EXIT ;  /* 0x000000000000794d */ /* 0x000fea0003800000 */
.L_x_13968:
[----:B------:R-:W-:-:S05]  /*10a90*/  IMAD.MOV.U32 R3, RZ, RZ, RZ ;  /* 0x000000ffff037224 */ /* 0x000fca00078e00ff */
[----:B------:R-:W-:Y:S01]  /*10aa0*/  STG.E.64 desc[UR36][R16.64], R2 ;  /* 0x0000000210007986 */ /* 0x000fe2000c101b24 */
[----:B------:R-:W-:Y:S05]  /*10ab0*/  EXIT ;  /* 0x000000000000794d */ /* 0x000fea0003800000 */
.L_x_13967:
[----:B------:R-:W-:Y:S01]  /*10ac0*/  STG.E desc[UR36][R16.64], R2 ;  /* 0x0000000210007986 */ /* 0x000fe2000c101924 */
[----:B------:R-:W-:Y:S05]  /*10ad0*/  EXIT ;  /* 0x000000000000794d */ /* 0x000fea0003800000 */
.L_x_13970:
        /* <DEDUP_REMOVED lines=10> */
.L_x_43882:


//--------------------- .text._ZN2at6native27unrolled_elementwise_kernelINS0_13BinaryFunctorIhhbZZZNS0_23logical_xor_kernel_cudaERNS_14TensorIteratorEENKUlvE0_clEvENKUlvE_clEvEUlhhE_EESt5arrayIPcLm3EELi4E23TrivialOffsetCalculatorILi2EjESC_ILi1EjENS0_6memory12LoadWithCastILi2EEENSF_13StoreWithCastILi1EEEEEviT_T0_T2_T3_T4_T5_ --------------------------
	.section	.text._ZN2at6native27unrolled_elementwise_kernelINS0_13BinaryFunctorIhhbZZZNS0_23logical_xor_kernel_cudaERNS_14TensorIteratorEENKUlvE0_clEvENKUlvE_clEvEUlhhE_EESt5arrayIPcLm3EELi4E23TrivialOffsetCalculatorILi2EjESC_ILi1EjENS0_6memory12LoadWithCastILi2EEENSF_13StoreWithCastILi1EEEEEviT_T0_T2_T3_T4_T5_,"ax",@progbits
	.align	128
        .global         _ZN2at6native27unrolled_elementwise_kernelINS0_13BinaryFunctorIhhbZZZNS0_23logical_xor_kernel_cudaERNS_14TensorIteratorEENKUlvE0_clEvENKUlvE_clEvEUlhhE_EESt5arrayIPcLm3EELi4E23TrivialOffsetCalculatorILi2EjESC_ILi1EjENS0_6memory12LoadWithCastILi2EEENSF_13StoreWithCastILi1EEEEEviT_T0_T2_T3_T4_T5_
        .type           _ZN2at6native27unrolled_elementwise_kernelINS0_13BinaryFunctorIhhbZZZNS0_23logical_xor_kernel_cudaERNS_14TensorIteratorEENKUlvE0_clEvENKUlvE_clEvEUlhhE_EESt5arrayIPcLm3EELi4E23TrivialOffsetCalculatorILi2EjESC_ILi1EjENS0_6memory12LoadWithCastILi2EEENSF_13StoreWithCastILi1EEEEEviT_T0_T2_T3_T4_T5_,@function
        .size           _ZN2at6native27unrolled_elementwise_kernelINS0_13BinaryFunctorIhhbZZZNS0_23logical_xor_kernel_cudaERNS_14TensorIteratorEENKUlvE0_clEvENKUlvE_clEvEUlhhE_EESt5arrayIPcLm3EELi4E23TrivialOffsetCalculatorILi2EjESC_ILi1EjENS0_6memory12LoadWithCastILi2EEENSF_13StoreWithCastILi1EEEEEviT_T0_T2_T3_T4_T5_,(.L_x_43883 - _ZN2at6native27unrolled_elementwise_kernelINS0_13BinaryFunctorIhhbZZZNS0_23logical_xor_kernel_cudaERNS_14TensorIteratorEENKUlvE0_clEvENKUlvE_clEvEUlhhE_EESt5arrayIPcLm3EELi4E23TrivialOffsetCalculatorILi2EjESC_ILi1EjENS0_6memory12LoadWithCastILi2EEENSF_13StoreWithCastILi1EEEEEviT_T0_T2_T3_T4_T5_)
        .other          _ZN2at6native27unrolled_elementwise_kernelINS0_13BinaryFunctorIhhbZZZNS0_23logical_xor_kernel_cudaERNS_14TensorIteratorEENKUlvE0_clEvENKUlvE_clEvEUlhhE_EESt5arrayIPcLm3EELi4E23TrivialOffsetCalculatorILi2EjESC_ILi1EjENS0_6memory12LoadWithCastILi2EEENSF_13StoreWithCastILi1EEEEEviT_T0_T2_T3_T4_T5_,@"STO_CUDA_ENTRY STV_DEFAULT"
_ZN2at6native27unrolled_elementwise_kernelINS0_13BinaryFunctorIhhbZZZNS0_23logical_xor_kernel_cudaERNS_14TensorIteratorEENKUlvE0_clEvENKUlvE_clEvEUlhhE_EESt5arrayIPcLm3EELi4E23TrivialOffsetCalculatorILi2EjESC_ILi1EjENS0_6memory12LoadWithCastILi2EEENSF_13StoreWithCastILi1EEEEEviT_T0_T2_T3_T4_T5_:
.text._ZN2at6native27unrolled_elementwise_kernelINS0_13BinaryFunctorIhhbZZZNS0_23logical_xor_kernel_cudaERNS_14TensorIteratorEENKUlvE0_clEvENKUlvE_clEvEUlhhE_EESt5arrayIPcLm3EELi4E23TrivialOffsetCalculatorILi2EjESC_ILi1EjENS0_6memory12LoadWithCastILi2EEENSF_13StoreWithCastILi1EEEEEviT_T0_T2_T3_T4_T5_:
        /* <DEDUP_REMOVED lines=33> */
.L_x_13976:
[----:B------:R3:W5:Y:S01]  /*0210*/  LDG.E.U8 R18, desc[UR36][R6.64] ;  /* 0x0000002406127981 */ /* 0x000762000c1e1100 */
[----:B------:R-:W-:Y:S05]  /*0220*/  BRA `(.L_x_13978) ;  /* 0x0000000c00687947 */ /* 0x000fea0003800000 */
.L_x_13975:
        /* <DEDUP_REMOVED lines=8> */
.L_x_13980:
[----:B------:R1:W5:Y:S01]  /*02b0*/  LDG.E.U8 R18, desc[UR36][R6.64] ;  /* 0x0000002406127981 */ /* 0x000362000c1e1100 */
[----:B------:R-:W-:Y:S05]  /*02c0*/  BRA `(.L_x_13978) ;  /* 0x0000000c00407947 */ /* 0x000fea0003800000 */
.L_x_13979:
[----:B------:R2:W5:Y:S01]  /*02d0*/  LDG.E.U16 R18, desc[UR36][R6.64] ;  /* 0x0000002406127981 */ /* 0x000562000c1e1500 */
[----:B------:R-:W-:Y:S05]  /*02e0*/  BRA `(.L_x_13978) ;  /* 0x0000000c00387947 */ /* 0x000fea0003800000 */
.L_x_13974:
        /* <DEDUP_REMOVED lines=10> */
.L_x_13982:
[----:B------:R-:W2:Y:S02]  /*0390*/  LDG.E.U16 R4, desc[UR36][R6.64] ;  /* 0x0000002406047981 */ /* 0x000ea4000c1e1500 */
[----:B--2---:R-:W-:-:S06]  /*03a0*/  HADD2.F32 R4, -RZ, R4.H0_H0 ;  /* 0x20000004ff047230 */ /* 0x004fcc0000004100 */
[----:B------:R-:W0:Y:S02]  /*03b0*/  F2I.S64.TRUNC R4, R4 ;  /* 0x0000000400047311 */ /* 0x000e24000020d900 */
[----:B0-----:R-:W-:Y:S01]  /*03c0*/  PRMT R18, R4, 0x7610, R18 ;  /* 0x0000761004127816 */ /* 0x001fe20000000012 */
[----:B------:R-:W-:Y:S06]  /*03d0*/  BRA `(.L_x_13978) ;  /* 0x0000000800fc7947 */ /* 0x000fec0003800000 */
.L_x_13981:
        /* <DEDUP_REMOVED lines=10> */
.L_x_13984:
[----:B------:R-:W2:Y:S02]  /*0480*/  LDG.E.U16 R6, desc[UR36][R6.64] ;  /* 0x0000002406067981 */ /* 0x000ea4000c1e1500 */
[----:B--2---:R-:W-:-:S06]  /*0490*/  HADD2.F32 R4, -RZ, R6.H0_H0 ;  /* 0x20000006ff047230 */ /* 0x004fcc0000004100 */
[----:B------:R-:W0:Y:S02]  /*04a0*/  F2I.S64.TRUNC R4, R4 ;  /* 0x0000000400047311 */ /* 0x000e24000020d900 */
[----:B0-----:R-:W-:Y:S01]  /*04b0*/  PRMT R18, R4, 0x7610, R18 ;  /* 0x0000761004127816 */ /* 0x001fe20000000012 */
[----:B------:R-:W-:Y:S06]  /*04c0*/  BRA `(.L_x_13978) ;  /* 0x0000000800c07947 */ /* 0x000fec0003800000 */
.L_x_13983:
[----:B------:R-:W2:Y:S02]  /*04d0*/  LDG.E.64 R4, desc[UR36][R6.64] ;  /* 0x0000002406047981 */ /* 0x000ea4000c1e1b00 */
[----:B--2---:R-:W0:Y:S02]  /*04e0*/  F2I.S64.F64.TRUNC R4, R4 ;  /* 0x0000000400047311 */ /* 0x004e24000030d900 */
[----:B0-----:R-:W-:Y:S01]  /*04f0*/  PRMT R18, R4, 0x7610, R18 ;  /* 0x0000761004127816 */ /* 0x001fe20000000012 */
[----:B------:R-:W-:Y:S06]  /*0500*/  BRA `(.L_x_13978) ;  /* 0x0000000800b07947 */ /* 0x000fec0003800000 */
.L_x_13973:
        /* <DEDUP_REMOVED lines=12> */
.L_x_13987:
[----:B------:R-:W2:Y:S02]  /*05d0*/  LDG.E.64 R6, desc[UR36][R6.64] ;  /* 0x0000002406067981 */ /* 0x000ea4000c1e1b00 */
[----:B--2---:R-:W0:Y:S02]  /*05e0*/  F2I.S64.F64.TRUNC R4, R6 ;  /* 0x0000000600047311 */ /* 0x004e24000030d900 */
[----:B0-----:R-:W-:Y:S01]  /*05f0*/  PRMT R18, R4, 0x7610, R18 ;  /* 0x0000761004127816 */ /* 0x001fe20000000012 */
[----:B------:R-:W-:Y:S06]  /*0600*/  BRA `(.L_x_13978) ;  /* 0x0000000800707947 */ /* 0x000fec0003800000 */
.L_x_13986:
        /* <DEDUP_REMOVED lines=28> */
.L_x_13989:
        /* <DEDUP_REMOVED lines=13> */
[----:B------:R-:W0:Y:S02]  /*08a0*/  F2I.S64.TRUNC R4, R0 ;  /* 0x0000000000047311 */ /* 0x000e24000020d900 */
[----:B0-----:R-:W-:Y:S01]  /*08b0*/  PRMT R18, R4, 0x7610, R18 ;  /* 0x0000761004127816 */ /* 0x001fe20000000012 */
[----:B------:R-:W-:Y:S06]  /*08c0*/  BRA `(.L_x_13978) ;  /* 0x0000000400c07947 */ /* 0x000fec0003800000 */
.L_x_13988:
[----:B------:R-:W2:Y:S02]  /*08d0*/  LDG.E.U16 R4, desc[UR36][R6.64] ;  /* 0x0000002406047981 */ /* 0x000ea4000c1e1500 */
[----:B--2---:R-:W-:-:S06]  /*08e0*/  IMAD.U32 R4, R4, 0x10000, RZ ;  /* 0x0001000004047824 */ /* 0x004fcc00078e00ff */
[----:B------:R-:W0:Y:S02]  /*08f0*/  F2I.S64.TRUNC R4, R4 ;  /* 0x0000000400047311 */ /* 0x000e24000020d900 */
[----:B0-----:R-:W-:Y:S01]  /*0900*/  PRMT R18, R4, 0x7610, R18 ;  /* 0x0000761004127816 */ /* 0x001fe20000000012 */
[----:B------:R-:W-:Y:S06]  /*0910*/  BRA `(.L_x_13978) ;  /* 0x0000000400ac7947 */ /* 0x000fec0003800000 */
.L_x_13985:
        /* <DEDUP_REMOVED lines=10> */
.L_x_13992:
        /* <DEDUP_REMOVED lines=21> */
.L_x_13996:
[----:B------:R-:W-:Y:S05]  /*0b10*/  BSYNC B1 ;  /* 0x0000000000017941 */ /* 0x000fea0003800000 */
.L_x_13995:
[----:B------:R-:W-:Y:S01]  /*0b20*/  IMAD.SHL.U32 R3, R3, 0x100000, RZ ;  /* 0x0010000003037824 */ /* 0x000fe200078e00ff */
[----:B------:R-:W-:-:S04]  /*0b30*/  LEA R5, R0, 0x3b800000, 0x17 ;  /* 0x3b80000000057811 */ /* 0x000fc800078eb8ff */
[----:B------:R-:W-:-:S07]  /*0b40*/  LOP3.LUT R4, R5, R3, R6, 0xfe, !PT ;  /* 0x0000000305047212 */ /* 0x000fce00078efe06 */
.L_x_13994:
[----:B------:R-:W-:Y:S05]  /*0b50*/  BSYNC B0 ;  /* 0x0000000000007941 */ /* 0x000fea0003800000 */
.L_x_13993:
[----:B------:R-:W0:Y:S02]  /*0b60*/  F2I.S64.TRUNC R4, R4 ;  /* 0x0000000400047311 */ /* 0x000e24000020d900 */
[----:B0-----:R-:W-:Y:S01]  /*0b70*/  PRMT R18, R4, 0x7610, R18 ;  /* 0x0000761004127816 */ /* 0x001fe20000000012 */
[----:B------:R-:W-:Y:S06]  /*0b80*/  BRA `(.L_x_13978) ;  /* 0x0000000400107947 */ /* 0x000fec0003800000 */
.L_x_13991:
        /* <DEDUP_REMOVED lines=21> */
.L_x_14000:
[----:B------:R-:W-:Y:S05]  /*0ce0*/  BSYNC B1 ;  /* 0x0000000000017941 */ /* 0x000fea0003800000 */
.L_x_13999:
[----:B------:R-:W-:Y:S01]  /*0cf0*/  IMAD.SHL.U32 R3, R3, 0x200000, RZ ;  /* 0x0020000003037824 */ /* 0x000fe200078e00ff */
[----:B------:R-:W-:-:S04]  /*0d00*/  LEA R5, R0, 0x37800000, 0x17 ;  /* 0x3780000000057811 */ /* 0x000fc800078eb8ff */
[----:B------:R-:W-:-:S07]  /*0d10*/  LOP3.LUT R4, R5, R3, R6, 0xfe, !PT ;  /* 0x0000000305047212 */ /* 0x000fce00078efe06 */
.L_x_13998:
[----:B------:R-:W-:Y:S05]  /*0d20*/  BSYNC B0 ;  /* 0x0000000000007941 */ /* 0x000fea0003800000 */
.L_x_13997:
[----:B------:R-:W0:Y:S02]  /*0d30*/  F2I.S64.TRUNC R4, R4 ;  /* 0x0000000400047311 */ /* 0x000e24000020d900 */
[----:B0-----:R-:W-:Y:S01]  /*0d40*/  PRMT R18, R4, 0x7610, R18 ;  /* 0x0000761004127816 */ /* 0x001fe20000000012 */
[----:B------:R-:W-:Y:S06]  /*0d50*/  BRA `(.L_x_13978) ;  /* 0x00000000009c7947 */ /* 0x000fec0003800000 */
.L_x_13990:
        /* <DEDUP_REMOVED lines=14> */
.L_x_14004:
[----:B------:R-:W-:Y:S05]  /*0e40*/  BSYNC B0 ;  /* 0x0000000000007941 */ /* 0x000fea0003800000 */
.L_x_14003:
[----:B------:R-:W0:Y:S02]  /*0e50*/  F2I.S64.TRUNC R4, R4 ;  /* 0x0000000400047311 */ /* 0x000e24000020d900 */
[----:B0-----:R-:W-:Y:S01]  /*0e60*/  PRMT R18, R4, 0x7610, R18 ;  /* 0x0000761004127816 */ /* 0x001fe20000000012 */
[----:B------:R-:W-:Y:S06]  /*0e70*/  BRA `(.L_x_13978) ;  /* 0x0000000000547947 */ /* 0x000fec0003800000 */
.L_x_13977:
        /* <DEDUP_REMOVED lines=16> */
.L_x_14005:
[----:B------:R-:W-:Y:S01]  /*0f80*/  PRMT R18, RZ, 0x7610, R18 ;  /* 0x00007610ff127816 */ /* 0x000fe20000000012 */
[----:B------:R-:W-:Y:S06]  /*0f90*/  BRA `(.L_x_13978) ;  /* 0x00000000000c7947 */ /* 0x000fec0003800000 */
.L_x_14002:
[----:B------:R0:W5:Y:S01]  /*0fa0*/  LDG.E.U8 R18, desc[UR36][R6.64] ;  /* 0x0000002406127981 */ /* 0x000162000c1e1100 */
[----:B------:R-:W-:Y:S05]  /*0fb0*/  BRA `(.L_x_13978) ;  /* 0x0000000000047947 */ /* 0x000fea0003800000 */
.L_x_14001:
[----:B------:R0:W5:Y:S02]  /*0fc0*/  LDG.E.U8 R18, desc[UR36][R6.64] ;  /* 0x0000002406127981 */ /* 0x000164000c1e1100 */
.L_x_13978:
        /* <DEDUP_REMOVED lines=18> */
.L_x_14009:
[----:B------:R1:W5:Y:S01]  /*10f0*/  LDG.E.U8 R19, desc[UR36][R6.64] ;  /* 0x0000002406137981 */ /* 0x000362000c1e1100 */
[----:B------:R-:W-:Y:S05]  /*1100*/  BRA `(.L_x_14011) ;  /* 0x0000000c00647947 */ /* 0x000fea0003800000 */
.L_x_14008:
        /* <DEDUP_REMOVED lines=8> */
.L_x_14013:
[----:B------:R3:W5:Y:S01]  /*1190*/  LDG.E.U8 R19, desc[UR36][R6.64] ;  /* 0x0000002406137981 */ /* 0x000762000c1e1100 */
[----:B------:R-:W-:Y:S05]  /*11a0*/  BRA `(.L_x_14011) ;  /* 0x0000000c003c7947 */ /* 0x000fea0003800000 */
.L_x_14012:
[----:B------:R2:W5:Y:S01]  /*11b0*/  LDG.E.U16 R19, desc[UR36][R6.64] ;  /* 0x0000002406137981 */ /* 0x000562000c1e1500 */
[----:B------:R-:W-:Y:S05]  /*11c0*/  BRA `(.L_x_14011) ;  /* 0x0000000c00347947 */ /* 0x000fea0003800000 */
.L_x_14007:
        /* <DEDUP_REMOVED lines=10> */
.L_x_14015:
[----:B------:R-:W2:Y:S02]  /*1270*/  LDG.E.U16 R4, desc[UR36][R6.64] ;  /* 0x0000002406047981 */ /* 0x000ea4000c1e1500 */
[----:B--2---:R-:W-:-:S06]  /*1280*/  HADD2.F32 R4, -RZ, R4.H0_H0 ;  /* 0x20000004ff047230 */ /* 0x004fcc0000004100 */
[----:B------:R-:W0:Y:S02]  /*1290*/  F2I.S64.TRUNC R4, R4 ;  /* 0x0000000400047311 */ /* 0x000e24000020d900 */
[----:B0-----:R-:W-:Y:S01]  /*12a0*/  PRMT R19, R4, 0x7610, R19 ;  /* 0x0000761004137816 */ /* 0x001fe20000000013 */
[----:B------:R-:W-:Y:S06]  /*12b0*/  BRA `(.L_x_14011) ;  /* 0x0000000800f87947 */ /* 0x000fec0003800000 */
.L_x_14014:
        /* <DEDUP_REMOVED lines=10> */
.L_x_14017:
[----:B------:R-:W2:Y:S02]  /*1360*/  LDG.E.U16 R6, desc[UR36][R6.64] ;  /* 0x0000002406067981 */ /* 0x000ea4000c1e1500 */
[----:B--2---:R-:W-:-:S06]  /*1370*/  HADD2.F32 R4, -RZ, R6.H0_H0 ;  /* 0x20000006ff047230 */ /* 0x004fcc0000004100 */
[----:B------:R-:W0:Y:S02]  /*1380*/  F2I.S64.TRUNC R4, R4 ;  /* 0x0000000400047311 */ /* 0x000e24000020d900 */
[----:B0-----:R-:W-:Y:S01]  /*1390*/  PRMT R19, R4, 0x7610, R19 ;  /* 0x0000761004137816 */ /* 0x001fe20000000013 */
[----:B------:R-:W-:Y:S06]  /*13a0*/  BRA `(.L_x_14011) ;  /* 0x0000000800bc7947 */ /* 0x000fec0003800000 */
.L_x_14016:
[----:B------:R-:W2:Y:S02]  /*13b0*/  LDG.E.64 R4, desc[UR36][R6.64] ;  /* 0x0000002406047981 */ /* 0x000ea4000c1e1b00 */
[----:B--2---:R-:W0:Y:S02]  /*13c0*/  F2I.S64.F64.TRUNC R4, R4 ;  /* 0x0000000400047311 */ /* 0x004e24000030d900 */
[----:B0-----:R-:W-:Y:S01]  /*13d0*/  PRMT R19, R4, 0x7610, R19 ;  /* 0x0000761004137816 */ /* 0x001fe20000000013 */
[----:B------:R-:W-:Y:S06]  /*13e0*/  BRA `(.L_x_14011) ;  /* 0x0000000800ac7947 */ /* 0x000fec0003800000 */
.L_x_14006:
        /* <DEDUP_REMOVED lines=12> */
.L_x_14020:
[----:B------:R-:W2:Y:S02]  /*14b0*/  LDG.E.64 R6, desc[UR36][R6.64] ;  /* 0x0000002406067981 */ /* 0x000ea4000c1e1b00 */
[----:B--2---:R-:W0:Y:S02]  /*14c0*/  F2I.S64.F64.TRUNC R4, R6 ;  /* 0x0000000600047311 */ /* 0x004e24000030d900 */
[----:B0-----:R-:W-:Y:S01]  /*14d0*/  PRMT R19, R4, 0x7610, R19 ;  /* 0x0000761004137816 */ /* 0x001fe20000000013 */
[----:B------:R-:W-:Y:S06]  /*14e0*/  BRA `(.L_x_14011) ;  /* 0x00000008006c7947 */ /* 0x000fec0003800000 */
.L_x_14019:
        /* <DEDUP_REMOVED lines=28> */
.L_x_14022:
        /* <DEDUP_REMOVED lines=15> */
.L_x_14021:
[----:B------:R-:W2:Y:S02]  /*17a0*/  LDG.E.U16 R4, desc[UR36][R6.64] ;  /* 0x0000002406047981 */ /* 0x000ea4000c1e1500 */
[----:B--2---:R-:W-:-:S06]  /*17b0*/  IMAD.U32 R4, R4, 0x10000, RZ ;  /* 0x0001000004047824 */ /* 0x004fcc00078e00ff */
[----:B------:R-:W0:Y:S02]  /*17c0*/  F2I.S64.TRUNC R4, R4 ;  /* 0x0000000400047311 */ /* 0x000e24000020d900 */
[----:B0-----:R-:W-:Y:S01]  /*17d0*/  PRMT R19, R4, 0x7610, R19 ;  /* 0x0000761004137816 */ /* 0x001fe20000000013 */
[----:B------:R-:W-:Y:S06]  /*17e0*/  BRA `(.L_x_14011) ;  /* 0x0000000400ac7947 */ /* 0x000fec0003800000 */
.L_x_14018:
        /* <DEDUP_REMOVED lines=10> */
.L_x_14025:
        /* <DEDUP_REMOVED lines=21> */
.L_x_14029:
[----:B------:R-:W-:Y:S05]  /*19e0*/  BSYNC B1 ;  /* 0x0000000000017941 */ /* 0x000fea0003800000 */
.L_x_14028:
[----:B------:R-:W-:Y:S01]  /*19f0*/  IMAD.SHL.U32 R3, R3, 0x100000, RZ ;  /* 0x0010000003037824 */ /* 0x000fe200078e00ff */
[----:B------:R-:W-:-:S04]  /*1a00*/  LEA R5, R0, 0x3b800000, 0x17 ;  /* 0x3b80000000057811 */ /* 0x000fc800078eb8ff */
[----:B------:R-:W-:-:S07]  /*1a10*/  LOP3.LUT R4, R5, R3, R6, 0xfe, !PT ;  /* 0x0000000305047212 */ /* 0x000fce00078efe06 */
.L_x_14027:
[----:B------:R-:W-:Y:S05]  /*1a20*/  BSYNC B0 ;  /* 0x0000000000007941 */ /* 0x000fea0003800000 */
.L_x_14026:
[----:B------:R-:W0:Y:S02]  /*1a30*/  F2I.S64.TRUNC R4, R4 ;  /* 0x0000000400047311 */ /* 0x000e24000020d900 */
[----:B0-----:R-:W-:Y:S01]  /*1a40*/  PRMT R19, R4, 0x7610, R19 ;  /* 0x0000761004137816 */ /* 0x001fe20000000013 */
[----:B------:R-:W-:Y:S06]  /*1a50*/  BRA `(.L_x_14011) ;  /* 0x0000000400107947 */ /* 0x000fec0003800000 */
.L_x_14024:
        /* <DEDUP_REMOVED lines=21> */
.L_x_14033:
[----:B------:R-:W-:Y:S05]  /*1bb0*/  BSYNC B1 ;  /* 0x0000000000017941 */ /* 0x000fea0003800000 */
.L_x_14032:
[----:B------:R-:W-:Y:S01]  /*1bc0*/  IMAD.SHL.U32 R3, R3, 0x200000, RZ ;  /* 0x0020000003037824 */ /* 0x000fe200078e00ff */
[----:B------:R-:W-:-:S04]  /*1bd0*/  LEA R5, R0, 0x37800000, 0x17 ;  /* 0x3780000000057811 */ /* 0x000fc800078eb8ff */
[----:B------:R-:W-:-:S07]  /*1be0*/  LOP3.LUT R4, R5, R3, R6, 0xfe, !PT ;  /* 0x0000000305047212 */ /* 0x000fce00078efe06 */
.L_x_14031:
[----:B------:R-:W-:Y:S05]  /*1bf0*/  BSYNC B0 ;  /* 0x0000000000007941 */ /* 0x000fea0003800000 */
.L_x_14030:
[----:B------:R-:W0:Y:S02]  /*1c00*/  F2I.S64.TRUNC R4, R4 ;  /* 0x0000000400047311 */ /* 0x000e24000020d900 */
[----:B0-----:R-:W-:Y:S01]  /*1c10*/  PRMT R19, R4, 0x7610, R19 ;  /* 0x0000761004137816 */ /* 0x001fe20000000013 */
[----:B------:R-:W-:Y:S06]  /*1c20*/  BRA `(.L_x_14011) ;  /* 0x00000000009c7947 */ /* 0x000fec0003800000 */
.L_x_14023:
        /* <DEDUP_REMOVED lines=14> */
.L_x_14037:
[----:B------:R-:W-:Y:S05]  /*1d10*/  BSYNC B0 ;  /* 0x0000000000007941 */ /* 0x000fea0003800000 */
.L_x_14036:
[----:B------:R-:W0:Y:S02]  /*1d20*/  F2I.S64.TRUNC R4, R4 ;  /* 0x0000000400047311 */ /* 0x000e24000020d900 */
[----:B0-----:R-:W-:Y:S01]  /*1d30*/  PRMT R19, R4, 0x7610, R19 ;  /* 0x0000761004137816 */ /* 0x001fe20000000013 */
[----:B------:R-:W-:Y:S06]  /*1d40*/  BRA `(.L_x_14011) ;  /* 0x0000000000547947 */ /* 0x000fec0003800000 */
.L_x_14010:
        /* <DEDUP_REMOVED lines=16> */
.L_x_14038:
[----:B------:R-:W-:Y:S01]  /*1e50*/  PRMT R19, RZ, 0x7610, R19 ;  /* 0x00007610ff137816 */ /* 0x000fe20000000013 */
[----:B------:R-:W-:Y:S06]  /*1e60*/  BRA `(.L_x_14011) ;  /* 0x00000000000c7947 */ /* 0x000fec0003800000 */
.L_x_14035:
[----:B------:R0:W5:Y:S01]  /*1e70*/  LDG.E.U8 R19, desc[UR36][R6.64] ;  /* 0x0000002406137981 */ /* 0x000162000c1e1100 */
[----:B------:R-:W-:Y:S05]  /*1e80*/  BRA `(.L_x_14011) ;  /* 0x0000000000047947 */ /* 0x000fea0003800000 */
.L_x_14034:
[----:B------:R0:W5:Y:S02]  /*1e90*/  LDG.E.U8 R19, desc[UR36][R6.64] ;  /* 0x0000002406137981 */ /* 0x000164000c1e1100 */
.L_x_14011:
[----:B------:R-:W1:Y:S02]  /*1ea0*/  S2R R27, SR_TID.X ;  /* 0x00000000001b7919 */ /* 0x000e640000002100 */
[----:B-1----:R-:W-:-:S07]  /*1eb0*/  VIADD R27, R27, 0x80 ;  /* 0x000000801b1b7836 */ /* 0x002fce0000000000 */
.L_x_13972:
[----:B------:R-:W-:Y:S05]  /*1ec0*/  BSYNC B6 ;  /* 0x0000000000067941 */ /* 0x000fea0003800000 */
.L_x_13971:
        /* <DEDUP_REMOVED lines=23> */
.L_x_14044:
[----:B------:R3:W5:Y:S01]  /*2040*/  LDG.E.U8 R17, desc[UR36][R6.64] ;  /* 0x0000002406117981 */ /* 0x000762000c1e1100 */
[----:B------:R-:W-:Y:S05]  /*2050*/  BRA `(.L_x_14046) ;  /* 0x0000000c00647947 */ /* 0x000fea0003800000 */
.L_x_14043:
        /* <DEDUP_REMOVED lines=8> */
.L_x_14048:
[----:B------:R0:W5:Y:S01]  /*20e0*/  LDG.E.U8 R17, desc[UR36][R6.64] ;  /* 0x0000002406117981 */ /* 0x000162000c1e1100 */
[----:B------:R-:W-:Y:S05]  /*20f0*/  BRA `(.L_x_14046) ;  /* 0x0000000c003c7947 */ /* 0x000fea0003800000 */
.L_x_14047:
[----:B------:R0:W5:Y:S01]  /*2100*/  LDG.E.U16 R17, desc[UR36][R6.64] ;  /* 0x0000002406117981 */ /* 0x000162000c1e1500 */
[----:B------:R-:W-:Y:S05]  /*2110*/  BRA `(.L_x_14046) ;  /* 0x0000000c00347947 */ /* 0x000fea0003800000 */
.L_x_14042:
        /* <DEDUP_REMOVED lines=10> */
.L_x_14050:
[----:B------:R-:W2:Y:S02]  /*21c0*/  LDG.E.U16 R4, desc[UR36][R6.64] ;  /* 0x0000002406047981 */ /* 0x000ea4000c1e1500 */
[----:B--2---:R-:W-:-:S06]  /*21d0*/  HADD2.F32 R4, -RZ, R4.H0_H0 ;  /* 0x20000004ff047230 */ /* 0x004fcc0000004100 */
[----:B------:R-:W0:Y:S02]  /*21e0*/  F2I.S64.TRUNC R4, R4 ;  /* 0x0000000400047311 */ /* 0x000e24000020d900 */
[----:B0-----:R-:W-:Y:S01]  /*21f0*/  PRMT R17, R4, 0x7610, R17 ;  /* 0x0000761004117816 */ /* 0x001fe20000000011 */
[----:B------:R-:W-:Y:S06]  /*2200*/  BRA `(.L_x_14046) ;  /* 0x0000000800f87947 */ /* 0x000fec0003800000 */
.L_x_14049:
        /* <DEDUP_REMOVED lines=10> */
.L_x_14052:
[----:B------:R-:W2:Y:S02]  /*22b0*/  LDG.E.U16 R6, desc[UR36][R6.64] ;  /* 0x0000002406067981 */ /* 0x000ea4000c1e1500 */
[----:B--2---:R-:W-:-:S06]  /*22c0*/  HADD2.F32 R4, -RZ, R6.H0_H0 ;  /* 0x20000006ff047230 */ /* 0x004fcc0000004100 */
[----:B------:R-:W0:Y:S02]  /*22d0*/  F2I.S64.TRUNC R4, R4 ;  /* 0x0000000400047311 */ /* 0x000e24000020d900 */
[----:B0-----:R-:W-:Y:S01]  /*22e0*/  PRMT R17, R4, 0x7610, R17 ;  /* 0x0000761004117816 */ /* 0x001fe20000000011 */
[----:B------:R-:W-:Y:S06]  /*22f0*/  BRA `(.L_x_14046) ;  /* 0x0000000800bc7947 */ /* 0x000fec0003800000 */
.L_x_14051:
[----:B------:R-:W2:Y:S02]  /*2300*/  LDG.E.64 R4, desc[UR36][R6.64] ;  /* 0x0000002406047981 */ /* 0x000ea4000c1e1b00 */
[----:B--2---:R-:W0:Y:S02]  /*2310*/  F2I.S64.F64.TRUNC R4, R4 ;  /* 0x0000000400047311 */ /* 0x004e24000030d900 */
[----:B0-----:R-:W-:Y:S01]  /*2320*/  PRMT R17, R4, 0x7610, R17 ;  /* 0x0000761004117816 */ /* 0x001fe20000000011 */
[----:B------:R-:W-:Y:S06]  /*2330*/  BRA `(.L_x_14046) ;  /* 0x0000000800ac7947 */ /* 0x000fec0003800000 */
.L_x_14041:
        /* <DEDUP_REMOVED lines=12> */
.L_x_14055:
[----:B------:R-:W2:Y:S02]  /*2400*/  LDG.E.64 R6, desc[UR36][R6.64] ;  /* 0x0000002406067981 */ /* 0x000ea4000c1e1b00 */
[----:B--2---:R-:W0:Y:S02]  /*2410*/  F2I.S64.F64.TRUNC R4, R6 ;  /* 0x0000000600047311 */ /* 0x004e24000030d900 */
[----:B0-----:R-:W-:Y:S01]  /*2420*/  PRMT R17, R4, 0x7610, R17 ;  /* 0x0000761004117816 */ /* 0x001fe20000000011 */
[----:B------:R-:W-:Y:S06]  /*2430*/  BRA `(.L_x_14046) ;  /* 0x00000008006c7947 */ /* 0x000fec0003800000 */
.L_x_14054:
        /* <DEDUP_REMOVED lines=28> */
.L_x_14057:
        /* <DEDUP_REMOVED lines=15> */
.L_x_14056:
[----:B------:R-:W2:Y:S02]  /*26f0*/  LDG.E.U16 R4, desc[UR36][R6.64] ;  /* 0x0000002406047981 */ /* 0x000ea4000c1e1500 */
[----:B--2---:R-:W-:-:S06]  /*2700*/  IMAD.U32 R4, R4, 0x10000, RZ ;  /* 0x0001000004047824 */ /* 0x004fcc00078e00ff */
[----:B------:R-:W0:Y:S02]  /*2710*/  F2I.S64.TRUNC R4, R4 ;  /* 0x0000000400047311 */ /* 0x000e24000020d900 */
[----:B0-----:R-:W-:Y:S01]  /*2720*/  PRMT R17, R4, 0x7610, R17 ;  /* 0x0000761004117816 */ /* 0x001fe20000000011 */
[----:B------:R-:W-:Y:S06]  /*2730*/  BRA `(.L_x_14046) ;  /* 0x0000000400ac7947 */ /* 0x000fec0003800000 */
.L_x_14053:
        /* <DEDUP_REMOVED lines=10> */
.L_x_14060:
        /* <DEDUP_REMOVED lines=21> */
.L_x_14064:
[----:B------:R-:W-:Y:S05]  /*2930*/  BSYNC B1 ;  /* 0x0000000000017941 */ /* 0x000fea0003800000 */
.L_x_14063:
[----:B------:R-:W-:Y:S01]  /*2940*/  IMAD.SHL.U32 R3, R3, 0x100000, RZ ;  /* 0x0010000003037824 */ /* 0x000fe200078e00ff */
[----:B------:R-:W-:-:S04]  /*2950*/  LEA R5, R0, 0x3b800000, 0x17 ;  /* 0x3b80000000057811 */ /* 0x000fc800078eb8ff */
[----:B------:R-:W-:-:S07]  /*2960*/  LOP3.LUT R4, R5, R3, R6, 0xfe, !PT ;  /* 0x0000000305047212 */ /* 0x000fce00078efe06 */
.L_x_14062:
[----:B------:R-:W-:Y:S05]  /*2970*/  BSYNC B0 ;  /* 0x0000000000007941 */ /* 0x000fea0003800000 */
.L_x_14061:
[----:B------:R-:W0:Y:S02]  /*2980*/  F2I.S64.TRUNC R4, R4 ;  /* 0x0000000400047311 */ /* 0x000e24000020d900 */
[----:B0-----:R-:W-:Y:S01]  /*2990*/  PRMT R17, R4, 0x7610, R17 ;  /* 0x0000761004117816 */ /* 0x001fe20000000011 */
[----:B------:R-:W-:Y:S06]  /*29a0*/  BRA `(.L_x_14046) ;  /* 0x0000000400107947 */ /* 0x000fec0003800000 */
.L_x_14059:
        /* <DEDUP_REMOVED lines=21> */
.L_x_14068:
[----:B------:R-:W-:Y:S05]  /*2b00*/  BSYNC B1 ;  /* 0x0000000000017941 */ /* 0x000fea0003800000 */
.L_x_14067:
[----:B------:R-:W-:Y:S01]  /*2b10*/  IMAD.SHL.U32 R3, R3, 0x200000, RZ ;  /* 0x0020000003037824 */ /* 0x000fe200078e00ff */
[----:B------:R-:W-:-:S04]  /*2b20*/  LEA R5, R0, 0x37800000, 0x17 ;  /* 0x3780000000057811 */ /* 0x000fc800078eb8ff */
[----:B------:R-:W-:-:S07]  /*2b30*/  LOP3.LUT R4, R5, R3, R6, 0xfe, !PT ;  /* 0x0000000305047212 */ /* 0x000fce00078efe06 */
.L_x_14066:
[----:B------:R-:W-:Y:S05]  /*2b40*/  BSYNC B0 ;  /* 0x0000000000007941 */ /* 0x000fea0003800000 */
.L_x_14065:
[----:B------:R-:W0:Y:S02]  /*2b50*/  F2I.S64.TRUNC R4, R4 ;  /* 0x0000000400047311 */ /* 0x000e24000020d900 */
[----:B0-----:R-:W-:Y:S01]  /*2b60*/  PRMT R17, R4, 0x7610, R17 ;  /* 0x0000761004117816 */ /* 0x001fe20000000011 */
[----:B------:R-:W-:Y:S06]  /*2b70*/  BRA `(.L_x_14046) ;  /* 0x00000000009c7947 */ /* 0x000fec0003800000 */
.L_x_14058:
        /* <DEDUP_REMOVED lines=14> */
.L_x_14072:
[----:B------:R-:W-:Y:S05]  /*2c60*/  BSYNC B0 ;  /* 0x0000000000007941 */ /* 0x000fea0003800000 */
.L_x_14071:
[----:B------:R-:W0:Y:S02]  /*2c70*/  F2I.S64.TRUNC R4, R4 ;  /* 0x0000000400047311 */ /* 0x000e24000020d900 */
[----:B0-----:R-:W-:Y:S01]  /*2c80*/  PRMT R17, R4, 0x7610, R17 ;  /* 0x0000761004117816 */ /* 0x001fe20000000011 */
[----:B------:R-:W-:Y:S06]  /*2c90*/  BRA `(.L_x_14046) ;  /* 0x0000000000547947 */ /* 0x000fec0003800000 */
.L_x_14045:
        /* <DEDUP_REMOVED lines=16> */
.L_x_14073:
[----:B------:R-:W-:Y:S01]  /*2da0*/  PRMT R17, RZ, 0x7610, R17 ;  /* 0x00007610ff117816 */ /* 0x000fe20000000011 */
[----:B------:R-:W-:Y:S06]  /*2db0*/  BRA `(.L_x_14046) ;  /* 0x00000000000c7947 */ /* 0x000fec0003800000 */
.L_x_14070:
[----:B------:R0:W5:Y:S01]  /*2dc0*/  LDG.E.U8 R17, desc[UR36][R6.64] ;  /* 0x0000002406117981 */ /* 0x000162000c1e1100 */
[----:B------:R-:W-:Y:S05]  /*2dd0*/  BRA `(.L_x_14046) ;  /* 0x0000000000047947 */ /* 0x000fea0003800000 */
.L_x_14069:
[----:B------:R1:W5:Y:S02]  /*2de0*/  LDG.E.U8 R17, desc[UR36][R6.64] ;  /* 0x0000002406117981 */ /* 0x000364000c1e1100 */
.L_x_14046:
        /* <DEDUP_REMOVED lines=18> */
.L_x_14077:
[----:B------:R4:W5:Y:S01]  /*2f10*/  LDG.E.U8 R22, desc[UR36][R6.64] ;  /* 0x0000002406167981 */ /* 0x000962000c1e1100 */
[----:B------:R-:W-:Y:S05]  /*2f20*/  BRA `(.L_x_14079) ;  /* 0x0000000c00647947 */ /* 0x000fea0003800000 */
.L_x_14076:
        /* <DEDUP_REMOVED lines=8> */
.L_x_14081:
[----:B------:R0:W5:Y:S01]  /*2fb0*/  LDG.E.U8 R22, desc[UR36][R6.64] ;  /* 0x0000002406167981 */ /* 0x000162000c1e1100 */
[----:B------:R-:W-:Y:S05]  /*2fc0*/  BRA `(.L_x_14079) ;  /* 0x0000000c003c7947 */ /* 0x000fea0003800000 */
.L_x_14080:
[----:B------:R0:W5:Y:S01]  /*2fd0*/  LDG.E.U16 R22, desc[UR36][R6.64] ;  /* 0x0000002406167981 */ /* 0x000162000c1e1500 */
[----:B------:R-:W-:Y:S05]  /*2fe0*/  BRA `(.L_x_14079) ;  /* 0x0000000c00347947 */ /* 0x000fea0003800000 */
.L_x_14075:
        /* <DEDUP_REMOVED lines=10> */
.L_x_14083:
[----:B------:R-:W2:Y:S02]  /*3090*/  LDG.E.U16 R4, desc[UR36][R6.64] ;  /* 0x0000002406047981 */ /* 0x000ea4000c1e1500 */
[----:B--2---:R-:W-:-:S06]  /*30a0*/  HADD2.F32 R4, -RZ, R4.H0_H0 ;  /* 0x20000004ff047230 */ /* 0x004fcc0000004100 */
[----:B------:R-:W0:Y:S02]  /*30b0*/  F2I.S64.TRUNC R4, R4 ;  /* 0x0000000400047311 */ /* 0x000e24000020d900 */
[----:B0-----:R-:W-:Y:S01]  /*30c0*/  PRMT R22, R4, 0x7610, R22 ;  /* 0x0000761004167816 */ /* 0x001fe20000000016 */
[----:B------:R-:W-:Y:S06]  /*30d0*/  BRA `(.L_x_14079) ;  /* 0x0000000800f87947 */ /* 0x000fec0003800000 */
.L_x_14082:
        /* <DEDUP_REMOVED lines=10> */
.L_x_14085:
[----:B------:R-:W2:Y:S02]  /*3180*/  LDG.E.U16 R6, desc[UR36][R6.64] ;  /* 0x0000002406067981 */ /* 0x000ea4000c1e1500 */
[----:B--2---:R-:W-:-:S06]  /*3190*/  HADD2.F32 R4, -RZ, R6.H0_H0 ;  /* 0x20000006ff047230 */ /* 0x004fcc0000004100 */
[----:B------:R-:W0:Y:S02]  /*31a0*/  F2I.S64.TRUNC R4, R4 ;  /* 0x0000000400047311 */ /* 0x000e24000020d900 */
[----:B0-----:R-:W-:Y:S01]  /*31b0*/  PRMT R22, R4, 0x7610, R22 ;  /* 0x0000761004167816 */ /* 0x001fe20000000016 */
[----:B------:R-:W-:Y:S06]  /*31c0*/  BRA `(.L_x_14079) ;  /* 0x0000000800bc7947 */ /* 0x000fec0003800000 */
.L_x_14084:
[----:B------:R-:W2:Y:S02]  /*31d0*/  LDG.E.64 R4, desc[UR36][R6.64] ;  /* 0x0000002406047981 */ /* 0x000ea4000c1e1b00 */
[----:B--2---:R-:W0:Y:S02]  /*31e0*/  F2I.S64.F64.TRUNC R4, R4 ;  /* 0x0000000400047311 */ /* 0x004e24000030d900 */
[----:B0-----:R-:W-:Y:S01]  /*31f0*/  PRMT R22, R4, 0x7610, R22 ;  /* 0x0000761004167816 */ /* 0x001fe20000000016 */
[----:B------:R-:W-:Y:S06]  /*3200*/  BRA `(.L_x_14079) ;  /* 0x0000000800ac7947 */ /* 0x000fec0003800000 */
.L_x_14074:
        /* <DEDUP_REMOVED lines=12> */
.L_x_14088:
[----:B------:R-:W2:Y:S02]  /*32d0*/  LDG.E.64 R6, desc[UR36][R6.64] ;  /* 0x0000002406067981 */ /* 0x000ea4000c1e1b00 */
[----:B--2---:R-:W0:Y:S02]  /*32e0*/  F2I.S64.F64.TRUNC R4, R6 ;  /* 0x0000000600047311 */ /* 0x004e24000030d900 */
[----:B0-----:R-:W-:Y:S01]  /*32f0*/  PRMT R22, R4, 0x7610, R22 ;  /* 0x0000761004167816 */ /* 0x001fe20000000016 */
[----:B------:R-:W-:Y:S06]  /*3300*/  BRA `(.L_x_14079) ;  /* 0x00000008006c7947 */ /* 0x000fec0003800000 */
.L_x_14087:
        /* <DEDUP_REMOVED lines=28> */
.L_x_14090:
        /* <DEDUP_REMOVED lines=15> */
.L_x_14089:
[----:B------:R-:W2:Y:S02]  /*35c0*/  LDG.E.U16 R4, desc[UR36][R6.64] ;  /* 0x0000002406047981 */ /* 0x000ea4000c1e1500 */
[----:B--2---:R-:W-:-:S06]  /*35d0*/  IMAD.U32 R4, R4, 0x10000, RZ ;  /* 0x0001000004047824 */ /* 0x004fcc00078e00ff */
[----:B------:R-:W0:Y:S02]  /*35e0*/  F2I.S64.TRUNC R4, R4 ;  /* 0x0000000400047311 */ /* 0x000e24000020d900 */
[----:B0-----:R-:W-:Y:S01]  /*35f0*/  PRMT R22, R4, 0x7610, R22 ;  /* 0x0000761004167816 */ /* 0x001fe20000000016 */
[----:B------:R-:W-:Y:S06]  /*3600*/  BRA `(.L_x_14079) ;  /* 0x0000000400ac7947 */ /* 0x000fec0003800000 */
.L_x_14086:
        /* <DEDUP_REMOVED lines=10> */
.L_x_14093:
        /* <DEDUP_REMOVED lines=21> */
.L_x_14097:
[----:B------:R-:W-:Y:S05]  /*3800*/  BSYNC B1 ;  /* 0x0000000000017941 */ /* 0x000fea0003800000 */
.L_x_14096:
[----:B------:R-:W-:Y:S01]  /*3810*/  IMAD.SHL.U32 R3, R3, 0x100000, RZ ;  /* 0x0010000003037824 */ /* 0x000fe200078e00ff */
[----:B------:R-:W-:-:S04]  /*3820*/  LEA R5, R0, 0x3b800000, 0x17 ;  /* 0x3b80000000057811 */ /* 0x000fc800078eb8ff */
[----:B------:R-:W-:-:S07]  /*3830*/  LOP3.LUT R4, R5, R3, R6, 0xfe, !PT ;  /* 0x0000000305047212 */ /* 0x000fce00078efe06 */
.L_x_14095:
[----:B------:R-:W-:Y:S05]  /*3840*/  BSYNC B0 ;  /* 0x0000000000007941 */ /* 0x000fea0003800000 */
.L_x_14094:
[----:B------:R-:W0:Y:S02]  /*3850*/  F2I.S64.TRUNC R4, R4 ;  /* 0x0000000400047311 */ /* 0x000e24000020d900 */
[----:B0-----:R-:W-:Y:S01]  /*3860*/  PRMT R22, R4, 0x7610, R22 ;  /* 0x0000761004167816 */ /* 0x001fe20000000016 */
[----:B------:R-:W-:Y:S06]  /*3870*/  BRA `(.L_x_14079) ;  /* 0x0000000400107947 */ /* 0x000fec0003800000 */
.L_x_14092:
        /* <DEDUP_REMOVED lines=21> */
.L_x_14101:
[----:B------:R-:W-:Y:S05]  /*39d0*/  BSYNC B1 ;  /* 0x0000000000017941 */ /* 0x000fea0003800000 */
.L_x_14100:
[----:B------:R-:W-:Y:S01]  /*39e0*/  IMAD.SHL.U32 R3, R3, 0x200000, RZ ;  /* 0x0020000003037824 */ /* 0x000fe200078e00ff */
[----:B------:R-:W-:-:S04]  /*39f0*/  LEA R5, R0, 0x37800000, 0x17 ;  /* 0x3780000000057811 */ /* 0x000fc800078eb8ff */
[----:B------:R-:W-:-:S07]  /*3a00*/  LOP3.LUT R4, R5, R3, R6, 0xfe, !PT ;  /* 0x0000000305047212 */ /* 0x000fce00078efe06 */
.L_x_14099:
[----:B------:R-:W-:Y:S05]  /*3a10*/  BSYNC B0 ;  /* 0x0000000000007941 */ /* 0x000fea0003800000 */
.L_x_14098:
[----:B------:R-:W0:Y:S02]  /*3a20*/  F2I.S64.TRUNC R4, R4 ;  /* 0x0000000400047311 */ /* 0x000e24000020d900 */
[----:B0-----:R-:W-:Y:S01]  /*3a30*/  PRMT R22, R4, 0x7610, R22 ;  /* 0x0000761004167816 */ /* 0x001fe20000000016 */
[----:B------:R-:W-:Y:S06]  /*3a40*/  BRA `(.L_x_14079) ;  /* 0x00000000009c7947 */ /* 0x000fec0003800000 */
.L_x_14091:
        /* <DEDUP_REMOVED lines=14> */
.L_x_14105:
[----:B------:R-:W-:Y:S05]  /*3b30*/  BSYNC B0 ;  /* 0x0000000000007941 */ /* 0x000fea0003800000 */
.L_x_14104:
[----:B------:R-:W0:Y:S02]  /*3b40*/  F2I.S64.TRUNC R4, R4 ;  /* 0x0000000400047311 */ /* 0x000e24000020d900 */
[----:B0-----:R-:W-:Y:S01]  /*3b50*/  PRMT R22, R4, 0x7610, R22 ;  /* 0x0000761004167816 */ /* 0x001fe20000000016 */
[----:B------:R-:W-:Y:S06]  /*3b60*/  BRA `(.L_x_14079) ;  /* 0x0000000000547947 */ /* 0x000fec0003800000 */
.L_x_14078:
        /* <DEDUP_REMOVED lines=16> */
.L_x_14106:
[----:B------:R-:W-:Y:S01]  /*3c70*/  PRMT R22, RZ, 0x7610, R22 ;  /* 0x00007610ff167816 */ /* 0x000fe20000000016 */
[----:B------:R-:W-:Y:S06]  /*3c80*/  BRA `(.L_x_14079) ;  /* 0x00000000000c7947 */ /* 0x000fec0003800000 */
.L_x_14103:
[----:B------:R1:W5:Y:S01]  /*3c90*/  LDG.E.U8 R22, desc[UR36][R6.64] ;  /* 0x0000002406167981 */ /* 0x000362000c1e1100 */
[----:B------:R-:W-:Y:S05]  /*3ca0*/  BRA `(.L_x_14079) ;  /* 0x0000000000047947 */ /* 0x000fea0003800000 */
.L_x_14102:
[----:B------:R2:W5:Y:S02]  /*3cb0*/  LDG.E.U8 R22, desc[UR36][R6.64] ;  /* 0x0000002406167981 */ /* 0x000564000c1e1100 */
.L_x_14079:
[----:B------:R-:W-:-:S07]  /*3cc0*/  VIADD R27, R27, 0x80 ;  /* 0x000000801b1b7836 */ /* 0x000fce0000000000 */
.L_x_14040:
[----:B------:R-:W-:Y:S05]  /*3cd0*/  BSYNC B6 ;  /* 0x0000000000067941 */ /* 0x000fea0003800000 */
.L_x_14039:
        /* <DEDUP_REMOVED lines=25> */
.L_x_14112:
[----:B------:R3:W5:Y:S01]  /*3e70*/  LDG.E.U8 R24, desc[UR36][R6.64] ;  /* 0x0000002406187981 */ /* 0x000762000c1e1100 */
[----:B------:R-:W-:Y:S05]  /*3e80*/  BRA `(.L_x_14114) ;  /* 0x0000000c00647947 */ /* 0x000fea0003800000 */
.L_x_14111:
        /* <DEDUP_REMOVED lines=8> */
.L_x_14116:
[----:B------:R0:W5:Y:S01]  /*3f10*/  LDG.E.U8 R24, desc[UR36][R6.64] ;  /* 0x0000002406187981 */ /* 0x000162000c1e1100 */
[----:B------:R-:W-:Y:S05]  /*3f20*/  BRA `(.L_x_14114) ;  /* 0x0000000c003c7947 */ /* 0x000fea0003800000 */
.L_x_14115:
[----:B------:R0:W5:Y:S01]  /*3f30*/  LDG.E.U16 R24, desc[UR36][R6.64] ;  /* 0x0000002406187981 */ /* 0x000162000c1e1500 */
[----:B------:R-:W-:Y:S05]  /*3f40*/  BRA `(.L_x_14114) ;  /* 0x0000000c00347947 */ /* 0x000fea0003800000 */
.L_x_14110:
        /* <DEDUP_REMOVED lines=10> */
.L_x_14118:
[----:B------:R-:W2:Y:S02]  /*3ff0*/  LDG.E.U16 R4, desc[UR36][R6.64] ;  /* 0x0000002406047981 */ /* 0x000ea4000c1e1500 */
[----:B--2---:R-:W-:-:S06]  /*4000*/  HADD2.F32 R4, -RZ, R4.H0_H0 ;  /* 0x20000004ff047230 */ /* 0x004fcc0000004100 */
[----:B------:R-:W0:Y:S02]  /*4010*/  F2I.S64.TRUNC R4, R4 ;  /* 0x0000000400047311 */ /* 0x000e24000020d900 */
[----:B0-----:R-:W-:Y:S01]  /*4020*/  PRMT R24, R4, 0x7610, R24 ;  /* 0x0000761004187816 */ /* 0x001fe20000000018 */
[----:B------:R-:W-:Y:S06]  /*4030*/  BRA `(.L_x_14114) ;  /* 0x0000000800f87947 */ /* 0x000fec0003800000 */
.L_x_14117:
        /* <DEDUP_REMOVED lines=10> */
.L_x_14120:
[----:B------:R-:W2:Y:S02]  /*40e0*/  LDG.E.U16 R6, desc[UR36][R6.64] ;  /* 0x0000002406067981 */ /* 0x000ea4000c1e1500 */
[----:B--2---:R-:W-:-:S06]  /*40f0*/  HADD2.F32 R4, -RZ, R6.H0_H0 ;  /* 0x20000006ff047230 */ /* 0x004fcc0000004100 */
[----:B------:R-:W0:Y:S02]  /*4100*/  F2I.S64.TRUNC R4, R4 ;  /* 0x0000000400047311 */ /* 0x000e24000020d900 */
[----:B0-----:R-:W-:Y:S01]  /*4110*/  PRMT R24, R4, 0x7610, R24 ;  /* 0x0000761004187816 */ /* 0x001fe20000000018 */
[----:B------:R-:W-:Y:S06]  /*4120*/  BRA `(.L_x_14114) ;  /* 0x0000000800bc7947 */ /* 0x000fec0003800000 */
.L_x_14119:
[----:B------:R-:W2:Y:S02]  /*4130*/  LDG.E.64 R4, desc[UR36][R6.64] ;  /* 0x0000002406047981 */ /* 0x000ea4000c1e1b00 */
[----:B--2---:R-:W0:Y:S02]  /*4140*/  F2I.S64.F64.TRUNC R4, R4 ;  /* 0x0000000400047311 */ /* 0x004e24000030d900 */
[----:B0-----:R-:W-:Y:S01]  /*4150*/  PRMT R24, R4, 0x7610, R24 ;  /* 0x0000761004187816 */ /* 0x001fe20000000018 */
[----:B------:R-:W-:Y:S06]  /*4160*/  BRA `(.L_x_14114) ;  /* 0x0000000800ac7947 */ /* 0x000fec0003800000 */
.L_x_14109:
        /* <DEDUP_REMOVED lines=12> */
.L_x_14123:
[----:B------:R-:W2:Y:S02]  /*4230*/  LDG.E.64 R6, desc[UR36][R6.64] ;  /* 0x0000002406067981 */ /* 0x000ea4000c1e1b00 */
[----:B--2---:R-:W0:Y:S02]  /*4240*/  F2I.S64.F64.TRUNC R4, R6 ;  /* 0x0000000600047311 */ /* 0x004e24000030d900 */
[----:B0-----:R-:W-:Y:S01]  /*4250*/  PRMT R24, R4, 0x7610, R24 ;  /* 0x0000761004187816 */ /* 0x001fe20000000018 */
[----:B------:R-:W-:Y:S06]  /*4260*/  BRA `(.L_x_14114) ;  /* 0x00000008006c7947 */ /* 0x000fec0003800000 */
.L_x_14122:
        /* <DEDUP_REMOVED lines=28> */
.L_x_14125:
        /* <DEDUP_REMOVED lines=15> */
.L_x_14124:
[----:B------:R-:W2:Y:S02]  /*4520*/  LDG.E.U16 R4, desc[UR36][R6.64] ;  /* 0x0000002406047981 */ /* 0x000ea4000c1e1500 */
[----:B--2---:R-:W-:-:S06]  /*4530*/  IMAD.U32 R4, R4, 0x10000, RZ ;  /* 0x0001000004047824 */ /* 0x004fcc00078e00ff */
[----:B------:R-:W0:Y:S02]  /*4540*/  F2I.S64.TRUNC R4, R4 ;  /* 0x0000000400047311 */ /* 0x000e24000020d900 */
[----:B0-----:R-:W-:Y:S01]  /*4550*/  PRMT R24, R4, 0x7610, R24 ;  /* 0x0000761004187816 */ /* 0x001fe20000000018 */
[----:B------:R-:W-:Y:S06]  /*4560*/  BRA `(.L_x_14114) ;  /* 0x0000000400ac7947 */ /* 0x000fec0003800000 */
.L_x_14121:
        /* <DEDUP_REMOVED lines=10> */
.L_x_14128:
        /* <DEDUP_REMOVED lines=21> */
.L_x_14132:
[----:B------:R-:W-:Y:S05]  /*4760*/  BSYNC B1 ;  /* 0x0000000000017941 */ /* 0x000fea0003800000 */
.L_x_14131:
[----:B------:R-:W-:Y:S01]  /*4770*/  IMAD.SHL.U32 R3, R3, 0x100000, RZ ;  /* 0x0010000003037824 */ /* 0x000fe200078e00ff */
[----:B------:R-:W-:-:S04]  /*4780*/  LEA R5, R0, 0x3b800000, 0x17 ;  /* 0x3b80000000057811 */ /* 0x000fc800078eb8ff */
[----:B------:R-:W-:-:S07]  /*4790*/  LOP3.LUT R4, R5, R3, R6, 0xfe, !PT ;  /* 0x0000000305047212 */ /* 0x000fce00078efe06 */
.L_x_14130:
[----:B------:R-:W-:Y:S05]  /*47a0*/  BSYNC B0 ;  /* 0x0000000000007941 */ /* 0x000fea0003800000 */
.L_x_14129:
[----:B------:R-:W0:Y:S02]  /*47b0*/  F2I.S64.TRUNC R4, R4 ;  /* 0x0000000400047311 */ /* 0x000e24000020d900 */
[----:B0-----:R-:W-:Y:S01]  /*47c0*/  PRMT R24, R4, 0x7610, R24 ;  /* 0x0000761004187816 */ /* 0x001fe20000000018 */
[----:B------:R-:W-:Y:S06]  /*47d0*/  BRA `(.L_x_14114) ;  /* 0x0000000400107947 */ /* 0x000fec0003800000 */
.L_x_14127:
        /* <DEDUP_REMOVED lines=21> */
.L_x_14136:
[----:B------:R-:W-:Y:S05]  /*4930*/  BSYNC B1 ;  /* 0x0000000000017941 */ /* 0x000fea0003800000 */
.L_x_14135:
[----:B------:R-:W-:Y:S01]  /*4940*/  IMAD.SHL.U32 R3, R3, 0x200000, RZ ;  /* 0x0020000003037824 */ /* 0x000fe200078e00ff */
[----:B------:R-:W-:-:S04]  /*4950*/  LEA R5, R0, 0x37800000, 0x17 ;  /* 0x3780000000057811 */ /* 0x000fc800078eb8ff */
[----:B------:R-:W-:-:S07]  /*4960*/  LOP3.LUT R4, R5, R3, R6, 0xfe, !PT ;  /* 0x0000000305047212 */ /* 0x000fce00078efe06 */
.L_x_14134:
[----:B------:R-:W-:Y:S05]  /*4970*/  BSYNC B0 ;  /* 0x0000000000007941 */ /* 0x000fea0003800000 */
.L_x_14133:
[----:B------:R-:W0:Y:S02]  /*4980*/  F2I.S64.TRUNC R4, R4 ;  /* 0x0000000400047311 */ /* 0x000e24000020d900 */
[----:B0-----:R-:W-:Y:S01]  /*4990*/  PRMT R24, R4, 0x7610, R24 ;  /* 0x0000761004187816 */ /* 0x001fe20000000018 */
[----:B------:R-:W-:Y:S06]  /*49a0*/  BRA `(.L_x_14114) ;  /* 0x00000000009c7947 */ /* 0x000fec0003800000 */
.L_x_14126:
        /* <DEDUP_REMOVED lines=14> */
.L_x_14140:
[----:B------:R-:W-:Y:S05]  /*4a90*/  BSYNC B0 ;  /* 0x0000000000007941 */ /* 0x000fea0003800000 */
.L_x_14139:
[----:B------:R-:W0:Y:S02]  /*4aa0*/  F2I.S64.TRUNC R4, R4 ;  /* 0x0000000400047311 */ /* 0x000e24000020d900 */
[----:B0-----:R-:W-:Y:S01]  /*4ab0*/  PRMT R24, R4, 0x7610, R24 ;  /* 0x0000761004187816 */ /* 0x001fe20000000018 */
[----:B------:R-:W-:Y:S06]  /*4ac0*/  BRA `(.L_x_14114) ;  /* 0x0000000000547947 */ /* 0x000fec0003800000 */
.L_x_14113:
        /* <DEDUP_REMOVED lines=16> */
.L_x_14141:
[----:B------:R-:W-:Y:S01]  /*4bd0*/  PRMT R24, RZ, 0x7610, R24 ;  /* 0x00007610ff187816 */ /* 0x000fe20000000018 */
[----:B------:R-:W-:Y:S06]  /*4be0*/  BRA `(.L_x_14114) ;  /* 0x00000000000c7947 */ /* 0x000fec0003800000 */
.L_x_14138:
[----:B------:R1:W5:Y:S01]  /*4bf0*/  LDG.E.U8 R24, desc[UR36][R6.64] ;  /* 0x0000002406187981 */ /* 0x000362000c1e1100 */
[----:B------:R-:W-:Y:S05]  /*4c00*/  BRA `(.L_x_14114) ;  /* 0x0000000000047947 */ /* 0x000fea0003800000 */
.L_x_14137:
[----:B------:R2:W5:Y:S02]  /*4c10*/  LDG.E.U8 R24, desc[UR36][R6.64] ;  /* 0x0000002406187981 */ /* 0x000564000c1e1100 */
.L_x_14114:
[----:B------:R-:W0:Y:S01]  /*4c20*/  LDC.U8 R3, c[0x0][0x235] ;  /* 0x00008d40ff037b82 */ /* 0x000e220000000000 */
[----:B------:R-:W-:Y:S02]  /*4c30*/  ULDC UR4, c[0x0][0x23c] ;  /* 0x00008f0000047ab9 */ /* 0x000fe40000000800 */
[----:B01234-:R-:W-:-:S05]  /*4c40*/  IMAD R7, R25, UR4, RZ ;  /* 0x0000000419077c24 */ /* 0x01ffca000f8e02ff */
[----:B------:R-:W0:Y:S01]  /*4c50*/  LDC.64 R4, c[0x0][0x228] ;  /* 0x00008a00ff047b82 */ /* 0x000e220000000a00 */
[----:B------:R-:W-:-:S04]  /*4c60*/  PRMT R0, R3, 0x9910, RZ ;  /* 0x0000991003007816 */ /* 0x000fc800000000ff */
        /* <DEDUP_REMOVED lines=14> */
.L_x_14145:
[----:B------:R0:W5:Y:S01]  /*4d50*/  LDG.E.U8 R25, desc[UR36][R6.64] ;  /* 0x0000002406197981 */ /* 0x000162000c1e1100 */
[----:B------:R-:W-:Y:S05]  /*4d60*/  BRA `(.L_x_14147) ;  /* 0x0000000c00647947 */ /* 0x000fea0003800000 */
.L_x_14144:
        /* <DEDUP_REMOVED lines=8> */
.L_x_14149:
[----:B------:R4:W5:Y:S01]  /*4df0*/  LDG.E.U8 R25, desc[UR36][R6.64] ;  /* 0x0000002406197981 */ /* 0x000962000c1e1100 */
[----:B------:R-:W-:Y:S05]  /*4e00*/  BRA `(.L_x_14147) ;  /* 0x0000000c003c7947 */ /* 0x000fea0003800000 */
.L_x_14148:
[----:B------:R3:W5:Y:S01]  /*4e10*/  LDG.E.U16 R25, desc[UR36][R6.64] ;  /* 0x0000002406197981 */ /* 0x000762000c1e1500 */
[----:B------:R-:W-:Y:S05]  /*4e20*/  BRA `(.L_x_14147) ;  /* 0x0000000c00347947 */ /* 0x000fea0003800000 */
.L_x_14143:
        /* <DEDUP_REMOVED lines=10> */
.L_x_14151:
[----:B------:R-:W2:Y:S02]  /*4ed0*/  LDG.E.U16 R4, desc[UR36][R6.64] ;  /* 0x0000002406047981 */ /* 0x000ea4000c1e1500 */
[----:B--2---:R-:W-:-:S06]  /*4ee0*/  HADD2.F32 R4, -RZ, R4.H0_H0 ;  /* 0x20000004ff047230 */ /* 0x004fcc0000004100 */
[----:B------:R-:W0:Y:S02]  /*4ef0*/  F2I.S64.TRUNC R4, R4 ;  /* 0x0000000400047311 */ /* 0x000e24000020d900 */
[----:B0-----:R-:W-:Y:S01]  /*4f00*/  PRMT R25, R4, 0x7610, R25 ;  /* 0x0000761004197816 */ /* 0x001fe20000000019 */
[----:B------:R-:W-:Y:S06]  /*4f10*/  BRA `(.L_x_14147) ;  /* 0x0000000800f87947 */ /* 0x000fec0003800000 */
.L_x_14150:
        /* <DEDUP_REMOVED lines=10> */
.L_x_14153:
[----:B------:R-:W2:Y:S02]  /*4fc0*/  LDG.E.U16 R6, desc[UR36][R6.64] ;  /* 0x0000002406067981 */ /* 0x000ea4000c1e1500 */
[----:B--2---:R-:W-:-:S06]  /*4fd0*/  HADD2.F32 R4, -RZ, R6.H0_H0 ;  /* 0x20000006ff047230 */ /* 0x004fcc0000004100 */
[----:B------:R-:W0:Y:S02]  /*4fe0*/  F2I.S64.TRUNC R4, R4 ;  /* 0x0000000400047311 */ /* 0x000e24000020d900 */
[----:B0-----:R-:W-:Y:S01]  /*4ff0*/  PRMT R25, R4, 0x7610, R25 ;  /* 0x0000761004197816 */ /* 0x001fe20000000019 */
[----:B------:R-:W-:Y:S06]  /*5000*/  BRA `(.L_x_14147) ;  /* 0x0000000800bc7947 */ /* 0x000fec0003800000 */
.L_x_14152:
[----:B------:R-:W2:Y:S02]  /*5010*/  LDG.E.64 R4, desc[UR36][R6.64] ;  /* 0x0000002406047981 */ /* 0x000ea4000c1e1b00 */
[----:B--2---:R-:W0:Y:S02]  /*5020*/  F2I.S64.F64.TRUNC R4, R4 ;  /* 0x0000000400047311 */ /* 0x004e24000030d900 */
[----:B0-----:R-:W-:Y:S01]  /*5030*/  PRMT R25, R4, 0x7610, R25 ;  /* 0x0000761004197816 */ /* 0x001fe20000000019 */
[----:B------:R-:W-:Y:S06]  /*5040*/  BRA `(.L_x_14147) ;  /* 0x0000000800ac7947 */ /* 0x000fec0003800000 */
.L_x_14142:
        /* <DEDUP_REMOVED lines=12> */
.L_x_14156:
[----:B------:R-:W2:Y:S02]  /*5110*/  LDG.E.64 R6, desc[UR36][R6.64] ;  /* 0x0000002406067981 */ /* 0x000ea4000c1e1b00 */
[----:B--2---:R-:W0:Y:S02]  /*5120*/  F2I.S64.F64.TRUNC R4, R6 ;  /* 0x0000000600047311 */ /* 0x004e24000030d900 */
[----:B0-----:R-:W-:Y:S01]  /*5130*/  PRMT R25, R4, 0x7610, R25 ;  /* 0x0000761004197816 */ /* 0x001fe20000000019 */
[----:B------:R-:W-:Y:S06]  /*5140*/  BRA `(.L_x_14147) ;  /* 0x00000008006c7947 */ /* 0x000fec0003800000 */
.L_x_14155:
        /* <DEDUP_REMOVED lines=28> */
.L_x_14158:
        /* <DEDUP_REMOVED lines=15> */
.L_x_14157:
[----:B------:R-:W2:Y:S02]  /*5400*/  LDG.E.U16 R4, desc[UR36][R6.64] ;  /* 0x0000002406047981 */ /* 0x000ea4000c1e1500 */
[----:B--2---:R-:W-:-:S06]  /*5410*/  IMAD.U32 R4, R4, 0x10000, RZ ;  /* 0x0001000004047824 */ /* 0x004fcc00078e00ff */
[----:B------:R-:W0:Y:S02]  /*5420*/  F2I.S64.TRUNC R4, R4 ;  /* 0x0000000400047311 */ /* 0x000e24000020d900 */
[----:B0-----:R-:W-:Y:S01]  /*5430*/  PRMT R25, R4, 0x7610, R25 ;  /* 0x0000761004197816 */ /* 0x001fe20000000019 */
[----:B------:R-:W-:Y:S06]  /*5440*/  BRA `(.L_x_14147) ;  /* 0x0000000400ac7947 */ /* 0x000fec0003800000 */
.L_x_14154:
        /* <DEDUP_REMOVED lines=10> */
.L_x_14161:
        /* <DEDUP_REMOVED lines=21> */
.L_x_14165:
[----:B------:R-:W-:Y:S05]  /*5640*/  BSYNC B1 ;  /* 0x0000000000017941 */ /* 0x000fea0003800000 */
.L_x_14164:
[----:B------:R-:W-:Y:S01]  /*5650*/  IMAD.SHL.U32 R3, R3, 0x100000, RZ ;  /* 0x0010000003037824 */ /* 0x000fe200078e00ff */
[----:B------:R-:W-:-:S04]  /*5660*/  LEA R5, R0, 0x3b800000, 0x17 ;  /* 0x3b80000000057811 */ /* 0x000fc800078eb8ff */
[----:B------:R-:W-:-:S07]  /*5670*/  LOP3.LUT R4, R5, R3, R6, 0xfe, !PT ;  /* 0x0000000305047212 */ /* 0x000fce00078efe06 */
.L_x_14163:
[----:B------:R-:W-:Y:S05]  /*5680*/  BSYNC B0 ;  /* 0x0000000000007941 */ /* 0x000fea0003800000 */
.L_x_14162:
[----:B------:R-:W0:Y:S02]  /*5690*/  F2I.S64.TRUNC R4, R4 ;  /* 0x0000000400047311 */ /* 0x000e24000020d900 */
[----:B0-----:R-:W-:Y:S01]  /*56a0*/  PRMT R25, R4, 0x7610, R25 ;  /* 0x0000761004197816 */ /* 0x001fe20000000019 */
[----:B------:R-:W-:Y:S06]  /*56b0*/  BRA `(.L_x_14147) ;  /* 0x0000000400107947 */ /* 0x000fec0003800000 */
.L_x_14160:
        /* <DEDUP_REMOVED lines=21> */
.L_x_14169:
[----:B------:R-:W-:Y:S05]  /*5810*/  BSYNC B1 ;  /* 0x0000000000017941 */ /* 0x000fea0003800000 */
.L_x_14168:
[----:B------:R-:W-:Y:S01]  /*5820*/  IMAD.SHL.U32 R3, R3, 0x200000, RZ ;  /* 0x0020000003037824 */ /* 0x000fe200078e00ff */
[----:B------:R-:W-:-:S04]  /*5830*/  LEA R5, R0, 0x37800000, 0x17 ;  /* 0x3780000000057811 */ /* 0x000fc800078eb8ff */
[----:B------:R-:W-:-:S07]  /*5840*/  LOP3.LUT R4, R5, R3, R6, 0xfe, !PT ;  /* 0x0000000305047212 */ /* 0x000fce00078efe06 */
.L_x_14167:
[----:B------:R-:W-:Y:S05]  /*5850*/  BSYNC B0 ;  /* 0x0000000000007941 */ /* 0x000fea0003800000 */
.L_x_14166:
[----:B------:R-:W0:Y:S02]  /*5860*/  F2I.S64.TRUNC R4, R4 ;  /* 0x0000000400047311 */ /* 0x000e24000020d900 */
[----:B0-----:R-:W-:Y:S01]  /*5870*/  PRMT R25, R4, 0x7610, R25 ;  /* 0x0000761004197816 */ /* 0x001fe20000000019 */
[----:B------:R-:W-:Y:S06]  /*5880*/  BRA `(.L_x_14147) ;  /* 0x00000000009c7947 */ /* 0x000fec0003800000 */
.L_x_14159:
        /* <DEDUP_REMOVED lines=14> */
.L_x_14173:
[----:B------:R-:W-:Y:S05]  /*5970*/  BSYNC B0 ;  /* 0x0000000000007941 */ /* 0x000fea0003800000 */
.L_x_14172:
[----:B------:R-:W0:Y:S02]  /*5980*/  F2I.S64.TRUNC R4, R4 ;  /* 0x0000000400047311 */ /* 0x000e24000020d900 */
[----:B0-----:R-:W-:Y:S01]  /*5990*/  PRMT R25, R4, 0x7610, R25 ;  /* 0x0000761004197816 */ /* 0x001fe20000000019 */
[----:B------:R-:W-:Y:S06]  /*59a0*/  BRA `(.L_x_14147) ;  /* 0x0000000000547947 */ /* 0x000fec0003800000 */
.L_x_14146:
        /* <DEDUP_REMOVED lines=16> */
.L_x_14174:
[----:B------:R-:W-:Y:S01]  /*5ab0*/  PRMT R25, RZ, 0x7610, R25 ;  /* 0x00007610ff197816 */ /* 0x000fe20000000019 */
[----:B------:R-:W-:Y:S06]  /*5ac0*/  BRA `(.L_x_14147) ;  /* 0x00000000000c7947 */ /* 0x000fec0003800000 */
.L_x_14171:
[----:B------:R1:W5:Y:S01]  /*5ad0*/  LDG.E.U8 R25, desc[UR36][R6.64] ;  /* 0x0000002406197981 */ /* 0x000362000c1e1100 */
[----:B------:R-:W-:Y:S05]  /*5ae0*/  BRA `(.L_x_14147) ;  /* 0x0000000000047947 */ /* 0x000fea0003800000 */
.L_x_14170:
[----:B------:R2:W5:Y:S02]  /*5af0*/  LDG.E.U8 R25, desc[UR36][R6.64] ;  /* 0x0000002406197981 */ /* 0x000564000c1e1100 */
.L_x_14147:
[----:B------:R-:W-:-:S07]  /*5b00*/  VIADD R27, R27, 0x80 ;  /* 0x000000801b1b7836 */ /* 0x000fce0000000000 */
.L_x_14108:
[----:B------:R-:W-:Y:S05]  /*5b10*/  BSYNC B6 ;  /* 0x0000000000067941 */ /* 0x000fea0003800000 */
.L_x_14107:
        /* <DEDUP_REMOVED lines=23> */
.L_x_14180:
[----:B------:R0:W5:Y:S01]  /*5c90*/  LDG.E.U8 R26, desc[UR36][R4.64] ;  /* 0x00000024041a7981 */ /* 0x000162000c1e1100 */
[----:B------:R-:W-:Y:S05]  /*5ca0*/  BRA `(.L_x_14182) ;  /* 0x0000000c00647947 */ /* 0x000fea0003800000 */
.L_x_14179:
        /* <DEDUP_REMOVED lines=8> */
.L_x_14184:
[----:B------:R0:W5:Y:S01]  /*5d30*/  LDG.E.U8 R26, desc[UR36][R4.64] ;  /* 0x00000024041a7981 */ /* 0x000162000c1e1100 */
[----:B------:R-:W-:Y:S05]  /*5d40*/  BRA `(.L_x_14182) ;  /* 0x0000000c003c7947 */ /* 0x000fea0003800000 */
.L_x_14183:
[----:B------:R0:W5:Y:S01]  /*5d50*/  LDG.E.U16 R26, desc[UR36][R4.64] ;  /* 0x00000024041a7981 */ /* 0x000162000c1e1500 */
[----:B------:R-:W-:Y:S05]  /*5d60*/  BRA `(.L_x_14182) ;  /* 0x0000000c00347947 */ /* 0x000fea0003800000 */
.L_x_14178:
        /* <DEDUP_REMOVED lines=10> */
.L_x_14186:
[----:B------:R-:W2:Y:S02]  /*5e10*/  LDG.E.U16 R2, desc[UR36][R4.64] ;  /* 0x0000002404027981 */ /* 0x000ea4000c1e1500 */
[----:B--2---:R-:W-:-:S06]  /*5e20*/  HADD2.F32 R2, -RZ, R2.H0_H0 ;  /* 0x20000002ff027230 */ /* 0x004fcc0000004100 */
[----:B------:R-:W0:Y:S02]  /*5e30*/  F2I.S64.TRUNC R2, R2 ;  /* 0x0000000200027311 */ /* 0x000e24000020d900 */
[----:B0-----:R-:W-:Y:S01]  /*5e40*/  PRMT R26, R2, 0x7610, R26 ;  /* 0x00007610021a7816 */ /* 0x001fe2000000001a */
[----:B------:R-:W-:Y:S06]  /*5e50*/  BRA `(.L_x_14182) ;  /* 0x0000000800f87947 */ /* 0x000fec0003800000 */
.L_x_14185:
        /* <DEDUP_REMOVED lines=10> */
.L_x_14188:
[----:B------:R-:W2:Y:S02]  /*5f00*/  LDG.E.U16 R4, desc[UR36][R4.64] ;  /* 0x0000002404047981 */ /* 0x000ea4000c1e1500 */
[----:B--2---:R-:W-:-:S06]  /*5f10*/  HADD2.F32 R2, -RZ, R4.H0_H0 ;  /* 0x20000004ff027230 */ /* 0x004fcc0000004100 */
[----:B------:R-:W0:Y:S02]  /*5f20*/  F2I.S64.TRUNC R2, R2 ;  /* 0x0000000200027311 */ /* 0x000e24000020d900 */
[----:B0-----:R-:W-:Y:S01]  /*5f30*/  PRMT R26, R2, 0x7610, R26 ;  /* 0x00007610021a7816 */ /* 0x001fe2000000001a */
[----:B------:R-:W-:Y:S06]  /*5f40*/  BRA `(.L_x_14182) ;  /* 0x0000000800bc7947 */ /* 0x000fec0003800000 */
.L_x_14187:
[----:B------:R-:W2:Y:S02]  /*5f50*/  LDG.E.64 R2, desc[UR36][R4.64] ;  /* 0x0000002404027981 */ /* 0x000ea4000c1e1b00 */
[----:B--2---:R-:W0:Y:S02]  /*5f60*/  F2I.S64.F64.TRUNC R2, R2 ;  /* 0x0000000200027311 */ /* 0x004e24000030d900 */
[----:B0-----:R-:W-:Y:S01]  /*5f70*/  PRMT R26, R2, 0x7610, R26 ;  /* 0x00007610021a7816 */ /* 0x001fe2000000001a */
[----:B------:R-:W-:Y:S06]  /*5f80*/  BRA `(.L_x_14182) ;  /* 0x0000000800ac7947 */ /* 0x000fec0003800000 */
.L_x_14177:
        /* <DEDUP_REMOVED lines=12> */
.L_x_14191:
[----:B------:R-:W2:Y:S02]  /*6050*/  LDG.E.64 R4, desc[UR36][R4.64] ;  /* 0x0000002404047981 */ /* 0x000ea4000c1e1b00 */
[----:B--2---:R-:W0:Y:S02]  /*6060*/  F2I.S64.F64.TRUNC R2, R4 ;  /* 0x0000000400027311 */ /* 0x004e24000030d900 */
[----:B0-----:R-:W-:Y:S01]  /*6070*/  PRMT R26, R2, 0x7610, R26 ;  /* 0x00007610021a7816 */ /* 0x001fe2000000001a */
[----:B------:R-:W-:Y:S06]  /*6080*/  BRA `(.L_x_14182) ;  /* 0x00000008006c7947 */ /* 0x000fec0003800000 */
.L_x_14190:
        /* <DEDUP_REMOVED lines=11> */
[----:B-1-34-:R-:W-:-:S05]  /*6140*/  VIADD R6, R2, 0x1000000 ;  /* 0x0100000002067836 */ /* 0x01afca0000000000 */
        /* <DEDUP_REMOVED lines=16> */
.L_x_14193:
        /* <DEDUP_REMOVED lines=15> */
.L_x_14192:
[----:B------:R-:W2:Y:S02]  /*6340*/  LDG.E.U16 R2, desc[UR36][R4.64] ;  /* 0x0000002404027981 */ /* 0x000ea4000c1e1500 */
[----:B--2---:R-:W-:-:S06]  /*6350*/  IMAD.U32 R2, R2, 0x10000, RZ ;  /* 0x0001000002027824 */ /* 0x004fcc00078e00ff */
[----:B------:R-:W0:Y:S02]  /*6360*/  F2I.S64.TRUNC R2, R2 ;  /* 0x0000000200027311 */ /* 0x000e24000020d900 */
[----:B0-----:R-:W-:Y:S01]  /*6370*/  PRMT R26, R2, 0x7610, R26 ;  /* 0x00007610021a7816 */ /* 0x001fe2000000001a */
[----:B------:R-:W-:Y:S06]  /*6380*/  BRA `(.L_x_14182) ;  /* 0x0000000400ac7947 */ /* 0x000fec0003800000 */
.L_x_14189:
        /* <DEDUP_REMOVED lines=10> */
.L_x_14196:
        /* <DEDUP_REMOVED lines=21> */
.L_x_14200:
[----:B------:R-:W-:Y:S05]  /*6580*/  BSYNC B1 ;  /* 0x0000000000017941 */ /* 0x000fea0003800000 */
.L_x_14199:
[----:B------:R-:W-:Y:S01]  /*6590*/  IMAD.SHL.U32 R2, R2, 0x100000, RZ ;  /* 0x0010000002027824 */ /* 0x000fe200078e00ff */
[----:B------:R-:W-:-:S04]  /*65a0*/  LEA R3, R0, 0x3b800000, 0x17 ;  /* 0x3b80000000037811 */ /* 0x000fc800078eb8ff */
[----:B------:R-:W-:-:S07]  /*65b0*/  LOP3.LUT R2, R3, R2, R4, 0xfe, !PT ;  /* 0x0000000203027212 */ /* 0x000fce00078efe04 */
.L_x_14198:
[----:B------:R-:W-:Y:S05]  /*65c0*/  BSYNC B0 ;  /* 0x0000000000007941 */ /* 0x000fea0003800000 */
.L_x_14197:
[----:B------:R-:W0:Y:S02]  /*65d0*/  F2I.S64.TRUNC R2, R2 ;  /* 0x0000000200027311 */ /* 0x000e24000020d900 */
[----:B0-----:R-:W-:Y:S01]  /*65e0*/  PRMT R26, R2, 0x7610, R26 ;  /* 0x00007610021a7816 */ /* 0x001fe2000000001a */
[----:B------:R-:W-:Y:S06]  /*65f0*/  BRA `(.L_x_14182) ;  /* 0x0000000400107947 */ /* 0x000fec0003800000 */
.L_x_14195:
        /* <DEDUP_REMOVED lines=21> */
.L_x_14204:
[----:B------:R-:W-:Y:S05]  /*6750*/  BSYNC B1 ;  /* 0x0000000000017941 */ /* 0x000fea0003800000 */
.L_x_14203:
[----:B------:R-:W-:Y:S01]  /*6760*/  IMAD.SHL.U32 R2, R2, 0x200000, RZ ;  /* 0x0020000002027824 */ /* 0x000fe200078e00ff */
[----:B------:R-:W-:-:S04]  /*6770*/  LEA R3, R0, 0x37800000, 0x17 ;  /* 0x3780000000037811 */ /* 0x000fc800078eb8ff */
[----:B------:R-:W-:-:S07]  /*6780*/  LOP3.LUT R2, R3, R2, R4, 0xfe, !PT ;  /* 0x0000000203027212 */ /* 0x000fce00078efe04 */
.L_x_14202:
[----:B------:R-:W-:Y:S05]  /*6790*/  BSYNC B0 ;  /* 0x0000000000007941 */ /* 0x000fea0003800000 */
.L_x_14201:
[----:B------:R-:W0:Y:S02]  /*67a0*/  F2I.S64.TRUNC R2, R2 ;  /* 0x0000000200027311 */ /* 0x000e24000020d900 */
[----:B0-----:R-:W-:Y:S01]  /*67b0*/  PRMT R26, R2, 0x7610, R26 ;  /* 0x00007610021a7816 */ /* 0x001fe2000000001a */
[----:B------:R-:W-:Y:S06]  /*67c0*/  BRA `(.L_x_14182) ;  /* 0x00000000009c7947 */ /* 0x000fec0003800000 */
.L_x_14194:
        /* <DEDUP_REMOVED lines=14> */
.L_x_14208:
[----:B------:R-:W-:Y:S05]  /*68b0*/  BSYNC B0 ;  /* 0x0000000000007941 */ /* 0x000fea0003800000 */
.L_x_14207:
[----:B------:R-:W0:Y:S02]  /*68c0*/  F2I.S64.TRUNC R2, R2 ;  /* 0x0000000200027311 */ /* 0x000e24000020d900 */
[----:B0-----:R-:W-:Y:S01]  /*68d0*/  PRMT R26, R2, 0x7610, R26 ;  /* 0x00007610021a7816 */ /* 0x001fe2000000001a */
[----:B------:R-:W-:Y:S06]  /*68e0*/  BRA `(.L_x_14182) ;  /* 0x0000000000547947 */ /* 0x000fec0003800000 */
.L_x_14181:
        /* <DEDUP_REMOVED lines=8> */
[----:B-1234-:R-:W-:-:S02]  /*6970*/  IMAD.U32 R6, RZ, RZ, UR4 ;  /* 0x00000004ff067e24 */ /* 0x01efc4000f8e00ff */
[----:B------:R-:W-:Y:S02]  /*6980*/  IMAD.U32 R7, RZ, RZ, UR5 ;  /* 0x00000005ff077e24 */ /* 0x000fe4000f8e00ff */
[----:B------:R-:W-:Y:S02]  /*6990*/  IMAD.U32 R11, RZ, RZ, UR7 ;  /* 0x00000007ff0b7e24 */ /* 0x000fe4000f8e00ff */
[----:B------:R-:W-:Y:S02]  /*69a0*/  IMAD.MOV.U32 R8, RZ, RZ, 0x4e ;  /* 0x0000004eff087424 */ /* 0x000fe400078e00ff */
[----:B------:R-:W-:Y:S02]  /*69b0*/  IMAD.MOV.U32 R12, RZ, RZ, 0x1 ;  /* 0x00000001ff0c7424 */ /* 0x000fe400078e00ff */
[----:B------:R-:W-:-:S07]  /*69c0*/  IMAD.MOV.U32 R13, RZ, RZ, RZ ;  /* 0x000000ffff0d7224 */ /* 0x000fce00078e00ff */
[----:B------:R-:W-:-:S07]  /*69d0*/  LEPC R20, `(.L_x_14209) ;  /* 0x000000001014794e */ /* 0x000fce0000000000 */
[----:B0----5:R-:W-:Y:S05]  /*69e0*/  CALL.ABS.NOINC R2 ;  /* 0x0000000002007343 */ /* 0x021fea0003c00000 */
.L_x_14209:
[----:B------:R-:W-:Y:S01]  /*69f0*/  PRMT R26, RZ, 0x7610, R26 ;  /* 0x00007610ff1a7816 */ /* 0x000fe2000000001a */
[----:B------:R-:W-:Y:S06]  /*6a00*/  BRA `(.L_x_14182) ;  /* 0x00000000000c7947 */ /* 0x000fec0003800000 */
.L_x_14206:
[----:B------:R0:W5:Y:S01]  /*6a10*/  LDG.E.U8 R26, desc[UR36][R4.64] ;  /* 0x00000024041a7981 */ /* 0x000162000c1e1100 */
[----:B------:R-:W-:Y:S05]  /*6a20*/  BRA `(.L_x_14182) ;  /* 0x0000000000047947 */ /* 0x000fea0003800000 */
.L_x_14205:
[----:B------:R0:W5:Y:S02]  /*6a30*/  LDG.E.U8 R26, desc[UR36][R4.64] ;  /* 0x00000024041a7981 */ /* 0x000164000c1e1100 */
.L_x_14182:
[----:B-1234-:R-:W1:Y:S01]  /*6a40*/  LDC.U8 R6, c[0x0][0x235] ;  /* 0x00008d40ff067b82 */ /* 0x01ee620000000000 */
[----:B------:R-:W-:Y:S02]  /*6a50*/  ULDC UR4, c[0x0][0x23c] ;  /* 0x00008f0000047ab9 */ /* 0x000fe40000000800 */
[----:B0-----:R-:W-:-:S05]  /*6a60*/  IMAD R5, R27, UR4, RZ ;  /* 0x000000041b057c24 */ /* 0x001fca000f8e02ff */
[----:B------:R-:W0:Y:S01]  /*6a70*/  LDC.64 R2, c[0x0][0x228] ;  /* 0x00008a00ff027b82 */ /* 0x000e220000000a00 */
        /* <DEDUP_REMOVED lines=15> */
.L_x_14213:
[----:B------:R0:W5:Y:S01]  /*6b70*/  LDG.E.U8 R23, desc[UR36][R4.64] ;  /* 0x0000002404177981 */ /* 0x000162000c1e1100 */
[----:B------:R-:W-:Y:S05]  /*6b80*/  BRA `(.L_x_14176) ;  /* 0x0000000c00607947 */ /* 0x000fea0003800000 */
.L_x_14212:
        /* <DEDUP_REMOVED lines=8> */
.L_x_14216:
[----:B------:R0:W5:Y:S01]  /*6c10*/  LDG.E.U8 R23, desc[UR36][R4.64] ;  /* 0x0000002404177981 */ /* 0x000162000c1e1100 */
[----:B------:R-:W-:Y:S05]  /*6c20*/  BRA `(.L_x_14176) ;  /* 0x0000000c00387947 */ /* 0x000fea0003800000 */
.L_x_14215:
[----:B------:R0:W5:Y:S01]  /*6c30*/  LDG.E.U16 R23, desc[UR36][R4.64] ;  /* 0x0000002404177981 */ /* 0x000162000c1e1500 */
[----:B------:R-:W-:Y:S05]  /*6c40*/  BRA `(.L_x_14176) ;  /* 0x0000000c00307947 */ /* 0x000fea0003800000 */
.L_x_14211:
        /* <DEDUP_REMOVED lines=10> */
.L_x_14218:
[----:B------:R-:W2:Y:S02]  /*6cf0*/  LDG.E.U16 R2, desc[UR36][R4.64] ;  /* 0x0000002404027981 */ /* 0x000ea4000c1e1500 */
[----:B--2---:R-:W-:-:S06]  /*6d00*/  HADD2.F32 R2, -RZ, R2.H0_H0 ;  /* 0x20000002ff027230 */ /* 0x004fcc0000004100 */
[----:B------:R-:W0:Y:S02]  /*6d10*/  F2I.S64.TRUNC R2, R2 ;  /* 0x0000000200027311 */ /* 0x000e24000020d900 */
[----:B0-----:R-:W-:Y:S01]  /*6d20*/  PRMT R23, R2, 0x7610, R23 ;  /* 0x0000761002177816 */ /* 0x001fe20000000017 */
[----:B------:R-:W-:Y:S06]  /*6d30*/  BRA `(.L_x_14176) ;  /* 0x0000000800f47947 */ /* 0x000fec0003800000 */
.L_x_14217:
        /* <DEDUP_REMOVED lines=10> */
.L_x_14220:
[----:B------:R-:W2:Y:S02]  /*6de0*/  LDG.E.U16 R4, desc[UR36][R4.64] ;  /* 0x0000002404047981 */ /* 0x000ea4000c1e1500 */
[----:B--2---:R-:W-:-:S06]  /*6df0*/  HADD2.F32 R2, -RZ, R4.H0_H0 ;  /* 0x20000004ff027230 */ /* 0x004fcc0000004100 */
[----:B------:R-:W0:Y:S02]  /*6e00*/  F2I.S64.TRUNC R2, R2 ;  /* 0x0000000200027311 */ /* 0x000e24000020d900 */
[----:B0-----:R-:W-:Y:S01]  /*6e10*/  PRMT R23, R2, 0x7610, R23 ;  /* 0x0000761002177816 */ /* 0x001fe20000000017 */
[----:B------:R-:W-:Y:S06]  /*6e20*/  BRA `(.L_x_14176) ;  /* 0x0000000800b87947 */ /* 0x000fec0003800000 */
.L_x_14219:
[----:B------:R-:W2:Y:S02]  /*6e30*/  LDG.E.64 R2, desc[UR36][R4.64] ;  /* 0x0000002404027981 */ /* 0x000ea4000c1e1b00 */
[----:B--2---:R-:W0:Y:S02]  /*6e40*/  F2I.S64.F64.TRUNC R2, R2 ;  /* 0x0000000200027311 */ /* 0x004e24000030d900 */
[----:B0-----:R-:W-:Y:S01]  /*6e50*/  PRMT R23, R2, 0x7610, R23 ;  /* 0x0000761002177816 */ /* 0x001fe20000000017 */
[----:B------:R-:W-:Y:S06]  /*6e60*/  BRA `(.L_x_14176) ;  /* 0x0000000800a87947 */ /* 0x000fec0003800000 */
.L_x_14210:
        /* <DEDUP_REMOVED lines=12> */
.L_x_14223:
[----:B------:R-:W2:Y:S02]  /*6f30*/  LDG.E.64 R4, desc[UR36][R4.64] ;  /* 0x0000002404047981 */ /* 0x000ea4000c1e1b00 */
[----:B--2---:R-:W0:Y:S02]  /*6f40*/  F2I.S64.F64.TRUNC R2, R4 ;  /* 0x0000000400027311 */ /* 0x004e24000030d900 */
[----:B0-----:R-:W-:Y:S01]  /*6f50*/  PRMT R23, R2, 0x7610, R23 ;  /* 0x0000761002177816 */ /* 0x001fe20000000017 */
[----:B------:R-:W-:Y:S06]  /*6f60*/  BRA `(.L_x_14176) ;  /* 0x0000000800687947 */ /* 0x000fec0003800000 */
.L_x_14222:
        /* <DEDUP_REMOVED lines=28> */
.L_x_14225:
        /* <DEDUP_REMOVED lines=15> */
.L_x_14224:
[----:B------:R-:W2:Y:S02]  /*7220*/  LDG.E.U16 R2, desc[UR36][R4.64] ;  /* 0x0000002404027981 */ /* 0x000ea4000c1e1500 */
[----:B--2---:R-:W-:-:S06]  /*7230*/  IMAD.U32 R2, R2, 0x10000, RZ ;  /* 0x0001000002027824 */ /* 0x004fcc00078e00ff */
[----:B------:R-:W0:Y:S02]  /*7240*/  F2I.S64.TRUNC R2, R2 ;  /* 0x0000000200027311 */ /* 0x000e24000020d900 */
[----:B0-----:R-:W-:Y:S01]  /*7250*/  PRMT R23, R2, 0x7610, R23 ;  /* 0x0000761002177816 */ /* 0x001fe20000000017 */
[----:B------:R-:W-:Y:S06]  /*7260*/  BRA `(.L_x_14176) ;  /* 0x0000000400a87947 */ /* 0x000fec0003800000 */
.L_x_14221:
        /* <DEDUP_REMOVED lines=10> */
.L_x_14228:
        /* <DEDUP_REMOVED lines=21> */
.L_x_14232:
[----:B------:R-:W-:Y:S05]  /*7460*/  BSYNC B1 ;  /* 0x0000000000017941 */ /* 0x000fea0003800000 */
.L_x_14231:
[----:B------:R-:W-:Y:S01]  /*7470*/  IMAD.SHL.U32 R2, R2, 0x100000, RZ ;  /* 0x0010000002027824 */ /* 0x000fe200078e00ff */
[----:B------:R-:W-:-:S04]  /*7480*/  LEA R3, R0, 0x3b800000, 0x17 ;  /* 0x3b80000000037811 */ /* 0x000fc800078eb8ff */
[----:B------:R-:W-:-:S07]  /*7490*/  LOP3.LUT R2, R3, R2, R4, 0xfe, !PT ;  /* 0x0000000203027212 */ /* 0x000fce00078efe04 */
.L_x_14230:
[----:B------:R-:W-:Y:S05]  /*74a0*/  BSYNC B0 ;  /* 0x0000000000007941 */ /* 0x000fea0003800000 */
.L_x_14229:
[----:B------:R-:W0:Y:S02]  /*74b0*/  F2I.S64.TRUNC R2, R2 ;  /* 0x0000000200027311 */ /* 0x000e24000020d900 */
[----:B0-----:R-:W-:Y:S01]  /*74c0*/  PRMT R23, R2, 0x7610, R23 ;  /* 0x0000761002177816 */ /* 0x001fe20000000017 */
[----:B------:R-:W-:Y:S06]  /*74d0*/  BRA `(.L_x_14176) ;  /* 0x00000004000c7947 */ /* 0x000fec0003800000 */
.L_x_14227:
        /* <DEDUP_REMOVED lines=21> */
.L_x_14236:
[----:B------:R-:W-:Y:S05]  /*7630*/  BSYNC B1 ;  /* 0x0000000000017941 */ /* 0x000fea0003800000 */
.L_x_14235:
[----:B------:R-:W-:Y:S01]  /*7640*/  IMAD.SHL.U32 R2, R2, 0x200000, RZ ;  /* 0x0020000002027824 */ /* 0x000fe200078e00ff */
[----:B------:R-:W-:-:S04]  /*7650*/  LEA R3, R0, 0x37800000, 0x17 ;  /* 0x3780000000037811 */ /* 0x000fc800078eb8ff */
[----:B------:R-:W-:-:S07]  /*7660*/  LOP3.LUT R2, R3, R2, R4, 0xfe, !PT ;  /* 0x0000000203027212 */ /* 0x000fce00078efe04 */
.L_x_14234:
[----:B------:R-:W-:Y:S05]  /*7670*/  BSYNC B0 ;  /* 0x0000000000007941 */ /* 0x000fea0003800000 */
.L_x_14233:
[----:B------:R-:W0:Y:S02]  /*7680*/  F2I.S64.TRUNC R2, R2 ;  /* 0x0000000200027311 */ /* 0x000e24000020d900 */
[----:B0-----:R-:W-:Y:S01]  /*7690*/  PRMT R23, R2, 0x7610, R23 ;  /* 0x0000761002177816 */ /* 0x001fe20000000017 */
[----:B------:R-:W-:Y:S06]  /*76a0*/  BRA `(.L_x_14176) ;  /* 0x0000000000987947 */ /* 0x000fec0003800000 */
.L_x_14226:
        /* <DEDUP_REMOVED lines=14> */
.L_x_14240:
[----:B------:R-:W-:Y:S05]  /*7790*/  BSYNC B0 ;  /* 0x0000000000007941 */ /* 0x000fea0003800000 */
.L_x_14239:
[----:B------:R-:W0:Y:S02]  /*77a0*/  F2I.S64.TRUNC R2, R2 ;  /* 0x0000000200027311 */ /* 0x000e24000020d900 */
[----:B0-----:R-:W-:Y:S01]  /*77b0*/  PRMT R23, R2, 0x7610, R23 ;  /* 0x0000761002177816 */ /* 0x001fe20000000017 */
[----:B------:R-:W-:Y:S06]  /*77c0*/  BRA `(.L_x_14176) ;  /* 0x0000000000507947 */ /* 0x000fec0003800000 */
.L_x_14214:
        /* <DEDUP_REMOVED lines=16> */
.L_x_14241:
[----:B------:R-:W-:Y:S05]  /*78d0*/  BRA `(.L_x_14176) ;  /* 0x00000000000c7947 */ /* 0x000fea0003800000 */
.L_x_14238:
[----:B------:R0:W5:Y:S01]  /*78e0*/  LDG.E.U8 R23, desc[UR36][R4.64] ;  /* 0x0000002404177981 */ /* 0x000162000c1e1100 */
[----:B------:R-:W-:Y:S05]  /*78f0*/  BRA `(.L_x_14176) ;  /* 0x0000000000047947 */ /* 0x000fea0003800000 */
.L_x_14237:
[----:B------:R0:W5:Y:S02]  /*7900*/  LDG.E.U8 R23, desc[UR36][R4.64] ;  /* 0x0000002404177981 */ /* 0x000164000c1e1100 */
.L_x_14176:
[----:B------:R-:W-:Y:S05]  /*7910*/  BSYNC B6 ;  /* 0x0000000000067941 */ /* 0x000fea0003800000 */
.L_x_14175:
[----:B------:R-:W1:Y:S01]  /*7920*/  S2R R27, SR_TID.X ;  /* 0x00000000001b7919 */ /* 0x000e620000002100 */
[----:B-----5:R-:W-:Y:S01]  /*7930*/  LOP3.LUT P0, RZ, R19, 0xff, RZ, 0xc0, !PT ;  /* 0x000000ff13ff7812 */ /* 0x020fe2000780c0ff */
[----:B------:R-:W0:Y:S01]  /*7940*/  LDC.U8 R2, c[0x0][0x240] ;  /* 0x00009000ff027b82 */ /* 0x000e220000000000 */
[----:B------:R-:W-:Y:S01]  /*7950*/  LOP3.LUT P2, RZ, R18, 0xff, RZ, 0xc0, !PT ;  /* 0x000000ff12ff7812 */ /* 0x000fe2000784c0ff */
[----:B------:R-:W-:Y:S01]  /*7960*/  BSSY B6, `(.L_x_14242) ;  /* 0x00000fd000067945 */ /* 0x000fe20003800000 */
[----:B------:R-:W-:Y:S02]  /*7970*/  LOP3.LUT P1, RZ, R23, 0xff, RZ, 0xc0, !PT ;  /* 0x000000ff17ff7812 */ /* 0x000fe4000782c0ff */
[----:B------:R-:W-:Y:S02]  /*7980*/  PLOP3.LUT P0, PT, P2, P0, PT, 0x28, 0x0 ;  /* 0x000000000000781c */ /* 0x000fe40001700570 */
[----:B------:R-:W-:Y:S02]  /*7990*/  LOP3.LUT P2, RZ, R26, 0xff, RZ, 0xc0, !PT ;  /* 0x000000ff1aff7812 */ /* 0x000fe4000784c0ff */
[----:B------:R-:W-:-:S02]  /*79a0*/  LOP3.LUT P5, RZ, R22, 0xff, RZ, 0xc0, !PT ;  /* 0x000000ff16ff7812 */ /* 0x000fc400078ac0ff */
[----:B------:R-:W-:Y:S02]  /*79b0*/  PLOP3.LUT P1, PT, P2, P1, PT, 0x28, 0x0 ;  /* 0x000000000000781c */ /* 0x000fe40001722570 */
[----:B------:R-:W-:Y:S02]  /*79c0*/  LOP3.LUT P6, RZ, R17, 0xff, RZ, 0xc0, !PT ;  /* 0x000000ff11ff7812 */ /* 0x000fe400078cc0ff */
[----:B------:R-:W-:Y:S02]  /*79d0*/  LOP3.LUT P4, RZ, R25, 0xff, RZ, 0xc0, !PT ;  /* 0x000000ff19ff7812 */ /* 0x000fe4000788c0ff */
[----:B------:R-:W-:Y:S02]  /*79e0*/  LOP3.LUT P3, RZ, R24, 0xff, RZ, 0xc0, !PT ;  /* 0x000000ff18ff7812 */ /* 0x000fe4000786c0ff */
[----:B------:R-:W-:Y:S02]  /*79f0*/  PLOP3.LUT P5, PT, P6, P5, PT, 0x28, 0x0 ;  /* 0x000000000000781c */ /* 0x000fe400037aa570 */
[----:B------:R-:W-:-:S02]  /*7a00*/  PLOP3.LUT P3, PT, P3, P4, PT, 0x28, 0x0 ;  /* 0x000000000000781c */ /* 0x000fc40001f68570 */
[----:B------:R-:W-:Y:S02]  /*7a10*/  SEL R3, RZ, 0x1, !P0 ;  /* 0x00000001ff037807 */ /* 0x000fe40004000000 */
[----:B------:R-:W-:Y:S02]  /*7a20*/  SEL R24, RZ, 0x1, !P5 ;  /* 0x00000001ff187807 */ /* 0x000fe40006800000 */
[----:B------:R-:W-:Y:S02]  /*7a30*/  SEL R22, RZ, 0x1, !P3 ;  /* 0x00000001ff167807 */ /* 0x000fe40005800000 */
[----:B------:R-:W-:Y:S02]  /*7a40*/  SEL R18, RZ, 0x1, !P1 ;  /* 0x00000001ff127807 */ /* 0x000fe40004800000 */
[----:B-1----:R-:W-:-:S13]  /*7a50*/  ISETP.GE.AND P2, PT, R27, R28, PT ;  /* 0x0000001c1b00720c */ /* 0x002fda0003f46270 */
        /* <DEDUP_REMOVED lines=22> */
.L_x_14247:
[----:B------:R0:W-:Y:S01]  /*7bc0*/  STG.E.U8 desc[UR36][R8.64], R3 ;  /* 0x0000000308007986 */ /* 0x0001e2000c101124 */
[----:B------:R-:W-:Y:S05]  /*7bd0*/  BRA `(.L_x_14243) ;  /* 0x0000000c00547947 */ /* 0x000fea0003800000 */
.L_x_14246:
        /* <DEDUP_REMOVED lines=10> */
.L_x_14250:
[----:B------:R0:W-:Y:S01]  /*7c80*/  STG.E desc[UR36][R8.64], R3 ;  /* 0x0000000308007986 */ /* 0x0001e2000c101924 */
[----:B------:R-:W-:Y:S05]  /*7c90*/  BRA `(.L_x_14243) ;  /* 0x0000000c00247947 */ /* 0x000fea0003800000 */
.L_x_14249:
[----:B------:R0:W-:Y:S01]  /*7ca0*/  STG.E.U16 desc[UR36][R8.64], R3 ;  /* 0x0000000308007986 */ /* 0x0001e2000c101524 */
[----:B------:R-:W-:Y:S05]  /*7cb0*/  BRA `(.L_x_14243) ;  /* 0x0000000c001c7947 */ /* 0x000fea0003800000 */
.L_x_14245:
        /* <DEDUP_REMOVED lines=9> */
.L_x_14252:
[----:B------:R-:W0:Y:S02]  /*7d50*/  I2F.S16 R0, R3 ;  /* 0x0000000300007306 */ /* 0x000e240000101400 */
[----:B0-----:R-:W-:-:S05]  /*7d60*/  F2FP.F16.F32.PACK_AB R0, RZ, R0 ;  /* 0x00000000ff00723e */ /* 0x001fca00000000ff */
[----:B------:R1:W-:Y:S01]  /*7d70*/  STG.E.U16 desc[UR36][R8.64], R0 ;  /* 0x0000000008007986 */ /* 0x0003e2000c101524 */
[----:B------:R-:W-:Y:S05]  /*7d80*/  BRA `(.L_x_14243) ;  /* 0x0000000800e87947 */ /* 0x000fea0003800000 */
.L_x_14251:
        /* <DEDUP_REMOVED lines=10> */
.L_x_14254:
[----:B------:R-:W0:Y:S02]  /*7e30*/  I2F.S16 R3, R3 ;  /* 0x0000000300037306 */ /* 0x000e240000101400 */
[----:B0-----:R-:W-:-:S04]  /*7e40*/  F2FP.F16.F32.PACK_AB R3, RZ, R3 ;  /* 0x00000003ff03723e */ /* 0x001fc800000000ff */
[----:B------:R-:W-:-:S05]  /*7e50*/  PRMT R3, R3, 0x5410, RZ ;  /* 0x0000541003037816 */ /* 0x000fca00000000ff */
[----:B------:R0:W-:Y:S01]  /*7e60*/  STG.E desc[UR36][R8.64], R3 ;  /* 0x0000000308007986 */ /* 0x0001e2000c101924 */
[----:B------:R-:W-:Y:S05]  /*7e70*/  BRA `(.L_x_14243) ;  /* 0x0000000800ac7947 */ /* 0x000fea0003800000 */
.L_x_14253:
[----:B------:R-:W0:Y:S02]  /*7e80*/  I2F.F64.S16 R4, R3 ;  /* 0x0000000300047312 */ /* 0x000e240000101c00 */
[----:B0-----:R0:W-:Y:S01]  /*7e90*/  STG.E.64 desc[UR36][R8.64], R4 ;  /* 0x0000000408007986 */ /* 0x0011e2000c101b24 */
[----:B------:R-:W-:Y:S05]  /*7ea0*/  BRA `(.L_x_14243) ;  /* 0x0000000800a07947 */ /* 0x000fea0003800000 */
.L_x_14244:
        /* <DEDUP_REMOVED lines=10> */
.L_x_14257:
[----:B------:R-:W0:Y:S01]  /*7f50*/  I2F.F64.S16 R4, R3 ;  /* 0x0000000300047312 */ /* 0x000e220000101c00 */
[----:B--234-:R-:W-:-:S05]  /*7f60*/  CS2R R6, SRZ ;  /* 0x0000000000067805 */ /* 0x01cfca000001ff00 */
[----:B0-----:R0:W-:Y:S01]  /*7f70*/  STG.E.128 desc[UR36][R8.64], R4 ;  /* 0x0000000408007986 */ /* 0x0011e2000c101d24 */
[----:B------:R-:W-:Y:S05]  /*7f80*/  BRA `(.L_x_14243) ;  /* 0x0000000800687947 */ /* 0x000fea0003800000 */
.L_x_14256:
        /* <DEDUP_REMOVED lines=21> */
.L_x_14261:
[----:B------:R-:W-:Y:S05]  /*80e0*/  BSYNC B0 ;  /* 0x0000000000007941 */ /* 0x000fea0003800000 */
.L_x_14260:
[----:B------:R-:W-:-:S05]  /*80f0*/  LOP3.LUT R5, R0, R5, RZ, 0xfc, !PT ;  /* 0x0000000500057212 */ /* 0x000fca00078efcff */
[----:B------:R0:W-:Y:S01]  /*8100*/  STG.E.U8 desc[UR36][R8.64], R5 ;  /* 0x0000000508007986 */ /* 0x0001e2000c101124 */
[----:B------:R-:W-:Y:S05]  /*8110*/  BRA `(.L_x_14243) ;  /* 0x0000000800047947 */ /* 0x000fea0003800000 */
.L_x_14259:
        /* <DEDUP_REMOVED lines=13> */
.L_x_14263:
[----:B------:R-:W-:Y:S01]  /*81f0*/  IMAD.MOV.U32 R0, RZ, RZ, 0x7f ;  /* 0x0000007fff007424 */ /* 0x000fe200078e00ff */
[----:B------:R-:W-:-:S04]  /*8200*/  ISETP.GT.U32.AND P0, PT, R4, 0x7f800000, PT ;  /* 0x7f8000000400780c */ /* 0x000fc80003f04070 */
[----:B------:R-:W-:-:S09]  /*8210*/  SEL R0, R0, 0x7c, P0 ;  /* 0x0000007c00007807 */ /* 0x000fd20000000000 */
.L_x_14264:
[----:B------:R-:W-:Y:S05]  /*8220*/  BSYNC B0 ;  /* 0x0000000000007941 */ /* 0x000fea0003800000 */
.L_x_14262:
[----:B------:R-:W-:-:S04]  /*8230*/  LOP3.LUT R3, R5, 0x80000000, RZ, 0xc0, !PT ;  /* 0x8000000005037812 */ /* 0x000fc800078ec0ff */
[----:B------:R-:W-:-:S04]  /*8240*/  SHF.R.U32.HI R3, RZ, 0x18, R3 ;  /* 0x00000018ff037819 */ /* 0x000fc80000011603 */
[----:B------:R-:W-:-:S05]  /*8250*/  LOP3.LUT R3, R0, R3, RZ, 0xfc, !PT ;  /* 0x0000000300037212 */ /* 0x000fca00078efcff */
[----:B------:R0:W-:Y:S01]  /*8260*/  STG.E.U8 desc[UR36][R8.64], R3 ;  /* 0x0000000308007986 */ /* 0x0001e2000c101124 */
[----:B------:R-:W-:Y:S05]  /*8270*/  BRA `(.L_x_14243) ;  /* 0x0000000400ac7947 */ /* 0x000fea0003800000 */
.L_x_14258:
[----:B------:R-:W0:Y:S02]  /*8280*/  I2F.S16 R0, R3 ;  /* 0x0000000300007306 */ /* 0x000e240000101400 */
[----:B0-----:R-:W-:-:S05]  /*8290*/  F2FP.BF16.F32.PACK_AB R0, RZ, R0 ;  /* 0x00000000ff00723e */ /* 0x001fca00000010ff */
[----:B------:R0:W-:Y:S01]  /*82a0*/  STG.E.U16 desc[UR36][R8.64], R0 ;  /* 0x0000000008007986 */ /* 0x0001e2000c101524 */
[----:B------:R-:W-:Y:S05]  /*82b0*/  BRA `(.L_x_14243) ;  /* 0x00000004009c7947 */ /* 0x000fea0003800000 */
.L_x_14255:
        /* <DEDUP_REMOVED lines=10> */
.L_x_14267:
        /* <DEDUP_REMOVED lines=17> */
.L_x_14270:
[----:B------:R-:W-:-:S04]  /*8470*/  LOP3.LUT R3, R3, 0x80000000, RZ, 0xc0, !PT ;  /* 0x8000000003037812 */ /* 0x000fc800078ec0ff */
[----:B------:R-:W-:-:S04]  /*8480*/  SHF.R.U32.HI R3, RZ, 0x18, R3 ;  /* 0x00000018ff037819 */ /* 0x000fc80000011603 */
[----:B------:R-:W-:-:S04]  /*8490*/  LOP3.LUT R0, R0, R3, RZ, 0xfc, !PT ;  /* 0x0000000300007212 */ /* 0x000fc800078efcff */
[----:B------:R-:W-:-:S07]  /*84a0*/  PRMT R4, R0, 0x7610, R4 ;  /* 0x0000761000047816 */ /* 0x000fce0000000004 */
.L_x_14269:
[----:B------:R-:W-:Y:S05]  /*84b0*/  BSYNC B0 ;  /* 0x0000000000007941 */ /* 0x000fea0003800000 */
.L_x_14268:
[----:B------:R0:W-:Y:S01]  /*84c0*/  STG.E.U8 desc[UR36][R8.64], R4 ;  /* 0x0000000408007986 */ /* 0x0001e2000c101124 */
[----:B------:R-:W-:Y:S05]  /*84d0*/  BRA `(.L_x_14243) ;  /* 0x0000000400147947 */ /* 0x000fea0003800000 */
.L_x_14266:
        /* <DEDUP_REMOVED lines=17> */
.L_x_14273:
[----:B------:R-:W-:-:S04]  /*85f0*/  LOP3.LUT R3, R3, 0x80000000, RZ, 0xc0, !PT ;  /* 0x8000000003037812 */ /* 0x000fc800078ec0ff */
[----:B------:R-:W-:-:S04]  /*8600*/  SHF.R.U32.HI R3, RZ, 0x18, R3 ;  /* 0x00000018ff037819 */ /* 0x000fc80000011603 */
[----:B------:R-:W-:-:S04]  /*8610*/  LOP3.LUT R0, R0, R3, RZ, 0xfc, !PT ;  /* 0x0000000300007212 */ /* 0x000fc800078efcff */
[----:B------:R-:W-:-:S07]  /*8620*/  PRMT R4, R0, 0x7610, R4 ;  /* 0x0000761000047816 */ /* 0x000fce0000000004 */
.L_x_14272:
[----:B------:R-:W-:Y:S05]  /*8630*/  BSYNC B0 ;  /* 0x0000000000007941 */ /* 0x000fea0003800000 */
.L_x_14271:
[----:B------:R0:W-:Y:S01]  /*8640*/  STG.E.U8 desc[UR36][R8.64], R4 ;  /* 0x0000000408007986 */ /* 0x0001e2000c101124 */
[----:B------:R-:W-:Y:S05]  /*8650*/  BRA `(.L_x_14243) ;  /* 0x0000000000b47947 */ /* 0x000fea0003800000 */
.L_x_14265:
[----:B------:R-:W-:-:S13]  /*8660*/  ISETP.NE.AND P0, PT, R0, 0x1c, PT ;  /* 0x0000001c0000780c */ /* 0x000fda0003f05270 */
[----:B------:R-:W-:Y:S05]  /*8670*/  @!P0 BRA `(.L_x_14274) ;  /* 0x0000000000a88947 */ /* 0x000fea0003800000 */
[----:B------:R-:W-:-:S13]  /*8680*/  ISETP.NE.AND P0, PT, R0, 0x1d, PT ;  /* 0x0000001d0000780c */ /* 0x000fda0003f05270 */
[----:B------:R-:W-:Y:S05]  /*8690*/  @!P0 BRA `(.L_x_14275) ;  /* 0x0000000000908947 */ /* 0x000fea0003800000 */
[----:B------:R-:W-:-:S13]  /*86a0*/  ISETP.NE.AND P0, PT, R0, 0x2c, PT ;  /* 0x0000002c0000780c */ /* 0x000fda0003f05270 */
[----:B------:R-:W-:Y:S05]  /*86b0*/  @P0 BRA `(.L_x_14248) ;  /* 0x0000000000440947 */ /* 0x000fea0003800000 */
[----:B--234-:R-:W0:Y:S02]  /*86c0*/  I2F.S16 R6, R3 ;  /* 0x0000000300067306 */ /* 0x01ce240000101400 */
        /* <DEDUP_REMOVED lines=16> */
.L_x_14248:
[----:B------:R-:W-:Y:S01]  /*87d0*/  MOV R14, 0x0 ;  /* 0x00000000000e7802 */ /* 0x000fe20000000f00 */
[----:B------:R-:W-:Y:S01]  /*87e0*/  ULDC.64 UR4, c[0x4][0x140] ;  /* 0x0100500000047ab9 */ /* 0x000fe20000000a00 */
[----:B------:R-:W-:Y:S01]  /*87f0*/  ULDC.64 UR6, c[0x4][0x148] ;  /* 0x0100520000067ab9 */ /* 0x000fe20000000a00 */
[----:B------:R-:W-:Y:S02]  /*8800*/  IMAD.U32 R4, RZ, RZ, UR4 ;  /* 0x00000004ff047e24 */ /* 0x000fe4000f8e00ff */
[----:B------:R-:W-:Y:S01]  /*8810*/  IMAD.U32 R5, RZ, RZ, UR5 ;  /* 0x00000005ff057e24 */ /* 0x000fe2000f8e00ff */
[----:B------:R-:W0:Y:S01]  /*8820*/  LDC.64 R14, c[0x4][R14] ;  /* 0x010000000e0e7b82 */ /* 0x000e220000000a00 */
[----:B------:R-:W-:Y:S01]  /*8830*/  ULDC.64 UR4, c[0x4][0x10] ;  /* 0x0100040000047ab9 */ /* 0x000fe20000000a00 */
[----:B--234-:R-:W-:Y:S02]  /*8840*/  IMAD.U32 R6, RZ, RZ, UR6 ;  /* 0x00000006ff067e24 */ /* 0x01cfe4000f8e00ff */
        /* <DEDUP_REMOVED lines=8> */
.L_x_14276:
[----:B------:R-:W-:Y:S05]  /*88d0*/  BRA `(.L_x_14243) ;  /* 0x0000000000147947 */ /* 0x000fea0003800000 */
.L_x_14275:
[----:B------:R-:W-:Y:S02]  /*88e0*/  IMAD.MOV.U32 R4, RZ, RZ, R3 ;  /* 0x000000ffff047224 */ /* 0x000fe400078e0003 */
[----:B------:R-:W-:-:S05]  /*88f0*/  IMAD.MOV.U32 R5, RZ, RZ, RZ ;  /* 0x000000ffff057224 */ /* 0x000fca00078e00ff */
[----:B------:R0:W-:Y:S01]  /*8900*/  STG.E.64 desc[UR36][R8.64], R4 ;  /* 0x0000000408007986 */ /* 0x0001e2000c101b24 */
[----:B------:R-:W-:Y:S05]  /*8910*/  BRA `(.L_x_14243) ;  /* 0x0000000000047947 */ /* 0x000fea0003800000 */
.L_x_14274:
[----:B------:R0:W-:Y:S02]  /*8920*/  STG.E desc[UR36][R8.64], R3 ;  /* 0x0000000308007986 */ /* 0x0001e4000c101924 */
.L_x_14243:
[----:B------:R-:W-:Y:S05]  /*8930*/  BSYNC B6 ;  /* 0x0000000000067941 */ /* 0x000fea0003800000 */
.L_x_14242:
        /* <DEDUP_REMOVED lines=23> */
.L_x_14282:
[----:B------:R0:W-:Y:S01]  /*8ab0*/  STG.E.U8 desc[UR36][R8.64], R24 ;  /* 0x0000001808007986 */ /* 0x0001e2000c101124 */
[----:B------:R-:W-:Y:S05]  /*8ac0*/  BRA `(.L_x_14284) ;  /* 0x0000000c00487947 */ /* 0x000fea0003800000 */
.L_x_14281:
        /* <DEDUP_REMOVED lines=9> */
.L_x_14286:
[----:B------:R0:W-:Y:S01]  /*8b60*/  STG.E desc[UR36][R8.64], R24 ;  /* 0x0000001808007986 */ /* 0x0001e2000c101924 */
[----:B------:R-:W-:Y:S05]  /*8b70*/  BRA `(.L_x_14284) ;  /* 0x0000000c001c7947 */ /* 0x000fea0003800000 */
.L_x_14285:
[----:B------:R0:W-:Y:S01]  /*8b80*/  STG.E.U16 desc[UR36][R8.64], R24 ;  /* 0x0000001808007986 */ /* 0x0001e2000c101524 */
[----:B------:R-:W-:Y:S05]  /*8b90*/  BRA `(.L_x_14284) ;  /* 0x0000000c00147947 */ /* 0x000fea0003800000 */
.L_x_14280:
        /* <DEDUP_REMOVED lines=9> */
.L_x_14288:
[----:B------:R-:W0:Y:S02]  /*8c30*/  I2F.S16 R0, R24 ;  /* 0x0000001800007306 */ /* 0x000e240000101400 */
[----:B0-----:R-:W-:-:S05]  /*8c40*/  F2FP.F16.F32.PACK_AB R0, RZ, R0 ;  /* 0x00000000ff00723e */ /* 0x001fca00000000ff */
[----:B------:R0:W-:Y:S01]  /*8c50*/  STG.E.U16 desc[UR36][R8.64], R0 ;  /* 0x0000000008007986 */ /* 0x0001e2000c101524 */
[----:B------:R-:W-:Y:S05]  /*8c60*/  BRA `(.L_x_14284) ;  /* 0x0000000800e07947 */ /* 0x000fea0003800000 */
.L_x_14287:
        /* <DEDUP_REMOVED lines=10> */
.L_x_14290:
[----:B------:R-:W0:Y:S02]  /*8d10*/  I2F.S16 R24, R24 ;  /* 0x0000001800187306 */ /* 0x000e240000101400 */
[----:B0-----:R-:W-:-:S04]  /*8d20*/  F2FP.F16.F32.PACK_AB R3, RZ, R24 ;  /* 0x00000018ff03723e */ /* 0x001fc800000000ff */
[----:B------:R-:W-:-:S05]  /*8d30*/  PRMT R3, R3, 0x5410, RZ ;  /* 0x0000541003037816 */ /* 0x000fca00000000ff */
[----:B------:R0:W-:Y:S01]  /*8d40*/  STG.E desc[UR36][R8.64], R3 ;  /* 0x0000000308007986 */ /* 0x0001e2000c101924 */
[----:B------:R-:W-:Y:S05]  /*8d50*/  BRA `(.L_x_14284) ;  /* 0x0000000800a47947 */ /* 0x000fea0003800000 */
.L_x_14289:
[----:B------:R-:W0:Y:S02]  /*8d60*/  I2F.F64.S16 R24, R24 ;  /* 0x0000001800187312 */ /* 0x000e240000101c00 */
[----:B0-----:R0:W-:Y:S01]  /*8d70*/  STG.E.64 desc[UR36][R8.64], R24 ;  /* 0x0000001808007986 */ /* 0x0011e2000c101b24 */
[----:B------:R-:W-:Y:S05]  /*8d80*/  BRA `(.L_x_14284) ;  /* 0x0000000800987947 */ /* 0x000fea0003800000 */
.L_x_14279:
        /* <DEDUP_REMOVED lines=10> */
.L_x_14293:
[----:B------:R-:W0:Y:S01]  /*8e30*/  I2F.F64.S16 R4, R24 ;  /* 0x0000001800047312 */ /* 0x000e220000101c00 */
[----:B--234-:R-:W-:-:S05]  /*8e40*/  CS2R R6, SRZ ;  /* 0x0000000000067805 */ /* 0x01cfca000001ff00 */
[----:B0-----:R0:W-:Y:S01]  /*8e50*/  STG.E.128 desc[UR36][R8.64], R4 ;  /* 0x0000000408007986 */ /* 0x0011e2000c101d24 */
[----:B------:R-:W-:Y:S05]  /*8e60*/  BRA `(.L_x_14284) ;  /* 0x0000000800607947 */ /* 0x000fea0003800000 */
.L_x_14292:
[----:B------:R-:W-:-:S13]  /*8e70*/  ISETP.NE.AND P0, PT, R0, 0xf, PT ;  /* 0x0000000f0000780c */ /* 0x000fda0003f05270 */
[----:B------:R-:W-:Y:S05]  /*8e80*/  @!P0 BRA `(.L_x_14294) ;  /* 0x0000000000b48947 */ /* 0x000fea0003800000 */
[----:B------:R-:W-:-:S13]  /*8e90*/  ISETP.NE.AND P0, PT, R0, 0x17, PT ;  /* 0x000000170000780c */ /* 0x000fda0003f05270 */
[----:B------:R-:W-:Y:S05]  /*8ea0*/  @!P0 BRA `(.L_x_14295) ;  /* 0x0000000000548947 */ /* 0x000fea0003800000 */
[----:B------:R-:W-:-:S13]  /*8eb0*/  ISETP.NE.AND P0, PT, R0, 0x18, PT ;  /* 0x000000180000780c */ /* 0x000fda0003f05270 */
[----:B------:R-:W-:Y:S05]  /*8ec0*/  @P0 BRA `(.L_x_14283) ;  /* 0x0000000400f40947 */ /* 0x000fea0003800000 */
[----:B--234-:R-:W0:Y:S01]  /*8ed0*/  I2F.S16 R7, R24 ;  /* 0x0000001800077306 */ /* 0x01ce220000101400 */
        /* <DEDUP_REMOVED lines=14> */
.L_x_14297:
[----:B------:R-:W-:Y:S05]  /*8fc0*/  BSYNC B0 ;  /* 0x0000000000007941 */ /* 0x000fea0003800000 */
.L_x_14296:
[----:B------:R-:W-:-:S05]  /*8fd0*/  LOP3.LUT R5, R0, R5, RZ, 0xfc, !PT ;  /* 0x0000000500057212 */ /* 0x000fca00078efcff */
[----:B------:R0:W-:Y:S01]  /*8fe0*/  STG.E.U8 desc[UR36][R8.64], R5 ;  /* 0x0000000508007986 */ /* 0x0001e2000c101124 */
[----:B------:R-:W-:Y:S05]  /*8ff0*/  BRA `(.L_x_14284) ;  /* 0x0000000400fc7947 */ /* 0x000fea0003800000 */
.L_x_14295:
        /* <DEDUP_REMOVED lines=13> */
.L_x_14299:
[----:B------:R-:W-:Y:S01]  /*90d0*/  IMAD.MOV.U32 R0, RZ, RZ, 0x7f ;  /* 0x0000007fff007424 */ /* 0x000fe200078e00ff */
[----:B------:R-:W-:-:S04]  /*90e0*/  ISETP.GT.U32.AND P0, PT, R3, 0x7f800000, PT ;  /* 0x7f8000000300780c */ /* 0x000fc80003f04070 */
[----:B------:R-:W-:-:S09]  /*90f0*/  SEL R0, R0, 0x7c, P0 ;  /* 0x0000007c00007807 */ /* 0x000fd20000000000 */
.L_x_14300:
[----:B------:R-:W-:Y:S05]  /*9100*/  BSYNC B0 ;  /* 0x0000000000007941 */ /* 0x000fea0003800000 */
.L_x_14298:
[----:B------:R-:W-:-:S04]  /*9110*/  LOP3.LUT R3, R5, 0x80000000, RZ, 0xc0, !PT ;  /* 0x8000000005037812 */ /* 0x000fc800078ec0ff */
[----:B------:R-:W-:-:S04]  /*9120*/  SHF.R.U32.HI R3, RZ, 0x18, R3 ;  /* 0x00000018ff037819 */ /* 0x000fc80000011603 */
[----:B------:R-:W-:-:S05]  /*9130*/  LOP3.LUT R3, R0, R3, RZ, 0xfc, !PT ;  /* 0x0000000300037212 */ /* 0x000fca00078efcff */
[----:B------:R0:W-:Y:S01]  /*9140*/  STG.E.U8 desc[UR36][R8.64], R3 ;  /* 0x0000000308007986 */ /* 0x0001e2000c101124 */
[----:B------:R-:W-:Y:S05]  /*9150*/  BRA `(.L_x_14284) ;  /* 0x0000000400a47947 */ /* 0x000fea0003800000 */
.L_x_14294:
[----:B------:R-:W0:Y:S02]  /*9160*/  I2F.S16 R0, R24 ;  /* 0x0000001800007306 */ /* 0x000e240000101400 */
[----:B0-----:R-:W-:-:S05]  /*9170*/  F2FP.BF16.F32.PACK_AB R0, RZ, R0 ;  /* 0x00000000ff00723e */ /* 0x001fca00000010ff */
[----:B------:R0:W-:Y:S01]  /*9180*/  STG.E.U16 desc[UR36][R8.64], R0 ;  /* 0x0000000008007986 */ /* 0x0001e2000c101524 */
[----:B------:R-:W-:Y:S05]  /*9190*/  BRA `(.L_x_14284) ;  /* 0x0000000400947947 */ /* 0x000fea0003800000 */
.L_x_14291:
        /* <DEDUP_REMOVED lines=10> */
.L_x_14303:
        /* <DEDUP_REMOVED lines=17> */
.L_x_14306:
[----:B------:R-:W-:-:S04]  /*9350*/  LOP3.LUT R3, R5, 0x80000000, RZ, 0xc0, !PT ;  /* 0x8000000005037812 */ /* 0x000fc800078ec0ff */
[----:B------:R-:W-:-:S04]  /*9360*/  SHF.R.U32.HI R3, RZ, 0x18, R3 ;  /* 0x00000018ff037819 */ /* 0x000fc80000011603 */
[----:B------:R-:W-:-:S04]  /*9370*/  LOP3.LUT R0, R0, R3, RZ, 0xfc, !PT ;  /* 0x0000000300007212 */ /* 0x000fc800078efcff */
[----:B------:R-:W-:-:S07]  /*9380*/  PRMT R4, R0, 0x7610, R4 ;  /* 0x0000761000047816 */ /* 0x000fce0000000004 */
.L_x_14305:
[----:B------:R-:W-:Y:S05]  /*9390*/  BSYNC B0 ;  /* 0x0000000000007941 */ /* 0x000fea0003800000 */
.L_x_14304:
[----:B------:R0:W-:Y:S01]  /*93a0*/  STG.E.U8 desc[UR36][R8.64], R4 ;  /* 0x0000000408007986 */ /* 0x0001e2000c101124 */
[----:B------:R-:W-:Y:S05]  /*93b0*/  BRA `(.L_x_14284) ;  /* 0x00000004000c7947 */ /* 0x000fea0003800000 */
.L_x_14302:
        /* <DEDUP_REMOVED lines=17> */
.L_x_14309:
[----:B------:R-:W-:-:S04]  /*94d0*/  LOP3.LUT R3, R5, 0x80000000, RZ, 0xc0, !PT ;  /* 0x8000000005037812 */ /* 0x000fc800078ec0ff */
[----:B------:R-:W-:-:S04]  /*94e0*/  SHF.R.U32.HI R3, RZ, 0x18, R3 ;  /* 0x00000018ff037819 */ /* 0x000fc80000011603 */
[----:B------:R-:W-:-:S04]  /*94f0*/  LOP3.LUT R0, R0, R3, RZ, 0xfc, !PT ;  /* 0x0000000300007212 */ /* 0x000fc800078efcff */
[----:B------:R-:W-:-:S07]  /*9500*/  PRMT R4, R0, 0x7610, R4 ;  /* 0x0000761000047816 */ /* 0x000fce0000000004 */
.L_x_14308:
[----:B------:R-:W-:Y:S05]  /*9510*/  BSYNC B0 ;  /* 0x0000000000007941 */ /* 0x000fea0003800000 */
.L_x_14307:
[----:B------:R0:W-:Y:S01]  /*9520*/  STG.E.U8 desc[UR36][R8.64], R4 ;  /* 0x0000000408007986 */ /* 0x0001e2000c101124 */
[----:B------:R-:W-:Y:S05]  /*9530*/  BRA `(.L_x_14284) ;  /* 0x0000000000ac7947 */ /* 0x000fea0003800000 */
.L_x_14301:
        /* <DEDUP_REMOVED lines=22> */
.L_x_14283:
        /* <DEDUP_REMOVED lines=8> */
[----:B--234-:R-:W-:-:S02]  /*9720*/  IMAD.U32 R6, RZ, RZ, UR4 ;  /* 0x00000004ff067e24 */ /* 0x01cfc4000f8e00ff */
[----:B------:R-:W-:Y:S02]  /*9730*/  IMAD.U32 R7, RZ, RZ, UR5 ;  /* 0x00000005ff077e24 */ /* 0x000fe4000f8e00ff */
[----:B------:R-:W-:Y:S02]  /*9740*/  IMAD.U32 R11, RZ, RZ, UR7 ;  /* 0x00000007ff0b7e24 */ /* 0x000fe4000f8e00ff */
[----:B------:R-:W-:Y:S02]  /*9750*/  IMAD.MOV.U32 R8, RZ, RZ, 0x65 ;  /* 0x00000065ff087424 */ /* 0x000fe400078e00ff */
[----:B------:R-:W-:Y:S02]  /*9760*/  IMAD.MOV.U32 R12, RZ, RZ, 0x1 ;  /* 0x00000001ff0c7424 */ /* 0x000fe400078e00ff */
[----:B------:R-:W-:-:S07]  /*9770*/  IMAD.MOV.U32 R13, RZ, RZ, RZ ;  /* 0x000000ffff0d7224 */ /* 0x000fce00078e00ff */
[----:B------:R-:W-:-:S07]  /*9780*/  LEPC R20, `(.L_x_14312) ;  /* 0x000000001014794e */ /* 0x000fce0000000000 */
[----:B0-----:R-:W-:Y:S05]  /*9790*/  CALL.ABS.NOINC R14 ;  /* 0x000000000e007343 */ /* 0x001fea0003c00000 */
.L_x_14312:
[----:B------:R-:W-:Y:S05]  /*97a0*/  BRA `(.L_x_14284) ;  /* 0x0000000000107947 */ /* 0x000fea0003800000 */
.L_x_14311:
[----:B------:R-:W-:-:S05]  /*97b0*/  IMAD.MOV.U32 R25, RZ, RZ, RZ ;  /* 0x000000ffff197224 */ /* 0x000fca00078e00ff */
[----:B------:R0:W-:Y:S01]  /*97c0*/  STG.E.64 desc[UR36][R8.64], R24 ;  /* 0x0000001808007986 */ /* 0x0001e2000c101b24 */
[----:B------:R-:W-:Y:S05]  /*97d0*/  BRA `(.L_x_14284) ;  /* 0x0000000000047947 */ /* 0x000fea0003800000 */
.L_x_14310:
[----:B------:R0:W-:Y:S02]  /*97e0*/  STG.E desc[UR36][R8.64], R24 ;  /* 0x0000001808007986 */ /* 0x0001e4000c101924 */
.L_x_14284:
[----:B------:R-:W-:-:S05]  /*97f0*/  VIADD R27, R27, 0x80 ;  /* 0x000000801b1b7836 */ /* 0x000fca0000000000 */
[----:B------:R-:W-:-:S13]  /*9800*/  ISETP.GE.AND P0, PT, R27, R28, PT ;  /* 0x0000001c1b00720c */ /* 0x000fda0003f06270 */
        /* <DEDUP_REMOVED lines=21> */
.L_x_14316:
[----:B------:R0:W-:Y:S01]  /*9960*/  STG.E.U8 desc[UR36][R8.64], R22 ;  /* 0x0000001608007986 */ /* 0x0001e2000c101124 */
[----:B------:R-:W-:Y:S05]  /*9970*/  BRA `(.L_x_14318) ;  /* 0x0000000c00487947 */ /* 0x000fea0003800000 */
.L_x_14315:
        /* <DEDUP_REMOVED lines=9> */
.L_x_14320:
[----:B------:R0:W-:Y:S01]  /*9a10*/  STG.E desc[UR36][R8.64], R22 ;  /* 0x0000001608007986 */ /* 0x0001e2000c101924 */
[----:B------:R-:W-:Y:S05]  /*9a20*/  BRA `(.L_x_14318) ;  /* 0x0000000c001c7947 */ /* 0x000fea0003800000 */
.L_x_14319:
[----:B------:R0:W-:Y:S01]  /*9a30*/  STG.E.U16 desc[UR36][R8.64], R22 ;  /* 0x0000001608007986 */ /* 0x0001e2000c101524 */
[----:B------:R-:W-:Y:S05]  /*9a40*/  BRA `(.L_x_14318) ;  /* 0x0000000c00147947 */ /* 0x000fea0003800000 */
.L_x_14314:
        /* <DEDUP_REMOVED lines=9> */
.L_x_14322:
[----:B------:R-:W0:Y:S02]  /*9ae0*/  I2F.S16 R0, R22 ;  /* 0x0000001600007306 */ /* 0x000e240000101400 */
[----:B0-----:R-:W-:-:S05]  /*9af0*/  F2FP.F16.F32.PACK_AB R0, RZ, R0 ;  /* 0x00000000ff00723e */ /* 0x001fca00000000ff */
[----:B------:R0:W-:Y:S01]  /*9b00*/  STG.E.U16 desc[UR36][R8.64], R0 ;  /* 0x0000000008007986 */ /* 0x0001e2000c101524 */
[----:B------:R-:W-:Y:S05]  /*9b10*/  BRA `(.L_x_14318) ;  /* 0x0000000800e07947 */ /* 0x000fea0003800000 */
.L_x_14321:
        /* <DEDUP_REMOVED lines=10> */
.L_x_14324:
[----:B------:R-:W0:Y:S02]  /*9bc0*/  I2F.S16 R22, R22 ;  /* 0x0000001600167306 */ /* 0x000e240000101400 */
[----:B0-----:R-:W-:-:S04]  /*9bd0*/  F2FP.F16.F32.PACK_AB R3, RZ, R22 ;  /* 0x00000016ff03723e */ /* 0x001fc800000000ff */
[----:B------:R-:W-:-:S05]  /*9be0*/  PRMT R3, R3, 0x5410, RZ ;  /* 0x0000541003037816 */ /* 0x000fca00000000ff */
[----:B------:R0:W-:Y:S01]  /*9bf0*/  STG.E desc[UR36][R8.64], R3 ;  /* 0x0000000308007986 */ /* 0x0001e2000c101924 */
[----:B------:R-:W-:Y:S05]  /*9c00*/  BRA `(.L_x_14318) ;  /* 0x0000000800a47947 */ /* 0x000fea0003800000 */
.L_x_14323:
[----:B------:R-:W0:Y:S02]  /*9c10*/  I2F.F64.S16 R22, R22 ;  /* 0x0000001600167312 */ /* 0x000e240000101c00 */
[----:B0-----:R0:W-:Y:S01]  /*9c20*/  STG.E.64 desc[UR36][R8.64], R22 ;  /* 0x0000001608007986 */ /* 0x0011e2000c101b24 */
[----:B------:R-:W-:Y:S05]  /*9c30*/  BRA `(.L_x_14318) ;  /* 0x0000000800987947 */ /* 0x000fea0003800000 */
.L_x_14313:
        /* <DEDUP_REMOVED lines=10> */
.L_x_14327:
[----:B------:R-:W0:Y:S01]  /*9ce0*/  I2F.F64.S16 R4, R22 ;  /* 0x0000001600047312 */ /* 0x000e220000101c00 */
[----:B--234-:R-:W-:-:S05]  /*9cf0*/  CS2R R6, SRZ ;  /* 0x0000000000067805 */ /* 0x01cfca000001ff00 */
[----:B0-----:R0:W-:Y:S01]  /*9d00*/  STG.E.128 desc[UR36][R8.64], R4 ;  /* 0x0000000408007986 */ /* 0x0011e2000c101d24 */
[----:B------:R-:W-:Y:S05]  /*9d10*/  BRA `(.L_x_14318) ;  /* 0x0000000800607947 */ /* 0x000fea0003800000 */
.L_x_14326:
        /* <DEDUP_REMOVED lines=21> */
.L_x_14331:
[----:B------:R-:W-:Y:S05]  /*9e70*/  BSYNC B0 ;  /* 0x0000000000007941 */ /* 0x000fea0003800000 */
.L_x_14330:
[----:B------:R-:W-:-:S05]  /*9e80*/  LOP3.LUT R5, R0, R5, RZ, 0xfc, !PT ;  /* 0x0000000500057212 */ /* 0x000fca00078efcff */
[----:B------:R0:W-:Y:S01]  /*9e90*/  STG.E.U8 desc[UR36][R8.64], R5 ;  /* 0x0000000508007986 */ /* 0x0001e2000c101124 */
[----:B------:R-:W-:Y:S05]  /*9ea0*/  BRA `(.L_x_14318) ;  /* 0x0000000400fc7947 */ /* 0x000fea0003800000 */
.L_x_14329:
        /* <DEDUP_REMOVED lines=13> */
.L_x_14333:
[----:B------:R-:W-:Y:S01]  /*9f80*/  IMAD.MOV.U32 R0, RZ, RZ, 0x7f ;  /* 0x0000007fff007424 */ /* 0x000fe200078e00ff */
[----:B------:R-:W-:-:S04]  /*9f90*/  ISETP.GT.U32.AND P0, PT, R3, 0x7f800000, PT ;  /* 0x7f8000000300780c */ /* 0x000fc80003f04070 */
[----:B------:R-:W-:-:S09]  /*9fa0*/  SEL R0, R0, 0x7c, P0 ;  /* 0x0000007c00007807 */ /* 0x000fd20000000000 */
.L_x_14334:
[----:B------:R-:W-:Y:S05]  /*9fb0*/  BSYNC B0 ;  /* 0x0000000000007941 */ /* 0x000fea0003800000 */
.L_x_14332:
[----:B------:R-:W-:-:S04]  /*9fc0*/  LOP3.LUT R3, R5, 0x80000000, RZ, 0xc0, !PT ;  /* 0x8000000005037812 */ /* 0x000fc800078ec0ff */
[----:B------:R-:W-:-:S04]  /*9fd0*/  SHF.R.U32.HI R3, RZ, 0x18, R3 ;  /* 0x00000018ff037819 */ /* 0x000fc80000011603 */
[----:B------:R-:W-:-:S05]  /*9fe0*/  LOP3.LUT R3, R0, R3, RZ, 0xfc, !PT ;  /* 0x0000000300037212 */ /* 0x000fca00078efcff */
[----:B------:R0:W-:Y:S01]  /*9ff0*/  STG.E.U8 desc[UR36][R8.64], R3 ;  /* 0x0000000308007986 */ /* 0x0001e2000c101124 */
[----:B------:R-:W-:Y:S05]  /*a000*/  BRA `(.L_x_14318) ;  /* 0x0000000400a47947 */ /* 0x000fea0003800000 */
.L_x_14328:
[----:B------:R-:W0:Y:S02]  /*a010*/  I2F.S16 R0, R22 ;  /* 0x0000001600007306 */ /* 0x000e240000101400 */
[----:B0-----:R-:W-:-:S05]  /*a020*/  F2FP.BF16.F32.PACK_AB R0, RZ, R0 ;  /* 0x00000000ff00723e */ /* 0x001fca00000010ff */
[----:B------:R0:W-:Y:S01]  /*a030*/  STG.E.U16 desc[UR36][R8.64], R0 ;  /* 0x0000000008007986 */ /* 0x0001e2000c101524 */
[----:B------:R-:W-:Y:S05]  /*a040*/  BRA `(.L_x_14318) ;  /* 0x0000000400947947 */ /* 0x000fea0003800000 */
.L_x_14325:
        /* <DEDUP_REMOVED lines=10> */
.L_x_14337:
        /* <DEDUP_REMOVED lines=17> */
.L_x_14340:
[----:B------:R-:W-:-:S04]  /*a200*/  LOP3.LUT R3, R5, 0x80000000, RZ, 0xc0, !PT ;  /* 0x8000000005037812 */ /* 0x000fc800078ec0ff */
[----:B------:R-:W-:-:S04]  /*a210*/  SHF.R.U32.HI R3, RZ, 0x18, R3 ;  /* 0x00000018ff037819 */ /* 0x000fc80000011603 */
[----:B------:R-:W-:-:S04]  /*a220*/  LOP3.LUT R0, R0, R3, RZ, 0xfc, !PT ;  /* 0x0000000300007212 */ /* 0x000fc800078efcff */
[----:B------:R-:W-:-:S07]  /*a230*/  PRMT R4, R0, 0x7610, R4 ;  /* 0x0000761000047816 */ /* 0x000fce0000000004 */
.L_x_14339:
[----:B------:R-:W-:Y:S05]  /*a240*/  BSYNC B0 ;  /* 0x0000000000007941 */ /* 0x000fea0003800000 */
.L_x_14338:
[----:B------:R0:W-:Y:S01]  /*a250*/  STG.E.U8 desc[UR36][R8.64], R4 ;  /* 0x0000000408007986 */ /* 0x0001e2000c101124 */
[----:B------:R-:W-:Y:S05]  /*a260*/  BRA `(.L_x_14318) ;  /* 0x00000004000c7947 */ /* 0x000fea0003800000 */
.L_x_14336:
        /* <DEDUP_REMOVED lines=17> */
.L_x_14343:
[----:B------:R-:W-:-:S04]  /*a380*/  LOP3.LUT R3, R5, 0x80000000, RZ, 0xc0, !PT ;  /* 0x8000000005037812 */ /* 0x000fc800078ec0ff */
[----:B------:R-:W-:-:S04]  /*a390*/  SHF.R.U32.HI R3, RZ, 0x18, R3 ;  /* 0x00000018ff037819 */ /* 0x000fc80000011603 */
[----:B------:R-:W-:-:S04]  /*a3a0*/  LOP3.LUT R0, R0, R3, RZ, 0xfc, !PT ;  /* 0x0000000300007212 */ /* 0x000fc800078efcff */
[----:B------:R-:W-:-:S07]  /*a3b0*/  PRMT R4, R0, 0x7610, R4 ;  /* 0x0000761000047816 */ /* 0x000fce0000000004 */
.L_x_14342:
[----:B------:R-:W-:Y:S05]  /*a3c0*/  BSYNC B0 ;  /* 0x0000000000007941 */ /* 0x000fea0003800000 */
.L_x_14341:
[----:B------:R0:W-:Y:S01]  /*a3d0*/  STG.E.U8 desc[UR36][R8.64], R4 ;  /* 0x0000000408007986 */ /* 0x0001e2000c101124 */
[----:B------:R-:W-:Y:S05]  /*a3e0*/  BRA `(.L_x_14318) ;  /* 0x0000000000ac7947 */ /* 0x000fea0003800000 */
.L_x_14335:
        /* <DEDUP_REMOVED lines=22> */
.L_x_14317:
        /* <DEDUP_REMOVED lines=16> */
.L_x_14346:
[----:B------:R-:W-:Y:S05]  /*a650*/  BRA `(.L_x_14318) ;  /* 0x0000000000107947 */ /* 0x000fea0003800000 */
.L_x_14345:
[----:B------:R-:W-:-:S05]  /*a660*/  IMAD.MOV.U32 R23, RZ, RZ, RZ ;  /* 0x000000ffff177224 */ /* 0x000fca00078e00ff */
[----:B------:R0:W-:Y:S01]  /*a670*/  STG.E.64 desc[UR36][R8.64], R22 ;  /* 0x0000001608007986 */ /* 0x0001e2000c101b24 */
[----:B------:R-:W-:Y:S05]  /*a680*/  BRA `(.L_x_14318) ;  /* 0x0000000000047947 */ /* 0x000fea0003800000 */
.L_x_14344:
[----:B------:R0:W-:Y:S02]  /*a690*/  STG.E desc[UR36][R8.64], R22 ;  /* 0x0000001608007986 */ /* 0x0001e4000c101924 */
.L_x_14318:
[----:B------:R-:W-:-:S07]  /*a6a0*/  VIADD R27, R27, 0x80 ;  /* 0x000000801b1b7836 */ /* 0x000fce0000000000 */
.L_x_14278:
[----:B------:R-:W-:Y:S05]  /*a6b0*/  BSYNC B6 ;  /* 0x0000000000067941 */ /* 0x000fea0003800000 */
.L_x_14277:
[----:B------:R-:W-:-:S13]  /*a6c0*/  ISETP.GE.AND P0, PT, R27, R28, PT ;  /* 0x0000001c1b00720c */ /* 0x000fda0003f06270 */
[----:B------:R-:W-:Y:S05]  /*a6d0*/  @P0 EXIT ;  /* 0x000000000000094d */ /* 0x000fea0003800000 */
[----:B0-----:R-:W0:Y:S01]  /*a6e0*/  LDC.64 R4, c[0x0][0x218] ;  /* 0x00008600ff047b82 */ /* 0x001e220000000a00 */
        /* <DEDUP_REMOVED lines=18> */
.L_x_14350:
[----:B------:R-:W-:Y:S01]  /*a810*/  STG.E.U8 desc[UR36][R4.64], R18 ;  /* 0x0000001204007986 */ /* 0x000fe2000c101124 */
[----:B------:R-:W-:Y:S05]  /*a820*/  EXIT ;  /* 0x000000000000794d */ /* 0x000fea0003800000 */
.L_x_14349:
        /* <DEDUP_REMOVED lines=9> */
.L_x_14353:
[----:B------:R-:W-:Y:S01]  /*a8c0*/  STG.E desc[UR36][R4.64], R18 ;  /* 0x0000001204007986 */ /* 0x000fe2000c101924 */
[----:B------:R-:W-:Y:S05]  /*a8d0*/  EXIT ;  /* 0x000000000000794d */ /* 0x000fea0003800000 */
.L_x_14352:
[----:B------:R-:W-:Y:S01]  /*a8e0*/  STG.E.U16 desc[UR36][R4.64], R18 ;  /* 0x0000001204007986 */ /* 0x000fe2000c101524 */
[----:B------:R-:W-:Y:S05]  /*a8f0*/  EXIT ;  /* 0x000000000000794d */ /* 0x000fea0003800000 */
.L_x_14348:
        /* <DEDUP_REMOVED lines=9> */
.L_x_14355:
[----:B------:R-:W0:Y:S02]  /*a990*/  I2F.S16 R0, R18 ;  /* 0x0000001200007306 */ /* 0x000e240000101400 */
[----:B0-----:R-:W-:-:S05]  /*a9a0*/  F2FP.F16.F32.PACK_AB R0, RZ, R0 ;  /* 0x00000000ff00723e */ /* 0x001fca00000000ff */
[----:B------:R-:W-:Y:S01]  /*a9b0*/  STG.E.U16 desc[UR36][R4.64], R0 ;  /* 0x0000000004007986 */ /* 0x000fe2000c101524 */
[----:B------:R-:W-:Y:S05]  /*a9c0*/  EXIT ;  /* 0x000000000000794d */ /* 0x000fea0003800000 */
.L_x_14354:
        /* <DEDUP_REMOVED lines=10> */
.L_x_14357:
[----:B------:R-:W0:Y:S02]  /*aa70*/  I2F.S16 R18, R18 ;  /* 0x0000001200127306 */ /* 0x000e240000101400 */
[----:B0-----:R-:W-:-:S04]  /*aa80*/  F2FP.F16.F32.PACK_AB R3, RZ, R18 ;  /* 0x00000012ff03723e */ /* 0x001fc800000000ff */
[----:B------:R-:W-:-:S05]  /*aa90*/  PRMT R3, R3, 0x5410, RZ ;  /* 0x0000541003037816 */ /* 0x000fca00000000ff */
[----:B------:R-:W-:Y:S01]  /*aaa0*/  STG.E desc[UR36][R4.64], R3 ;  /* 0x0000000304007986 */ /* 0x000fe2000c101924 */
[----:B------:R-:W-:Y:S05]  /*aab0*/  EXIT ;  /* 0x000000000000794d */ /* 0x000fea0003800000 */
.L_x_14356:
[----:B------:R-:W0:Y:S02]  /*aac0*/  I2F.F64.S16 R18, R18 ;  /* 0x0000001200127312 */ /* 0x000e240000101c00 */
[----:B0-----:R-:W-:Y:S01]  /*aad0*/  STG.E.64 desc[UR36][R4.64], R18 ;  /* 0x0000001204007986 */ /* 0x001fe2000c101b24 */
[----:B------:R-:W-:Y:S05]  /*aae0*/  EXIT ;  /* 0x000000000000794d */ /* 0x000fea0003800000 */
.L_x_14347:
        /* <DEDUP_REMOVED lines=10> */
.L_x_14360:
[----:B------:R-:W0:Y:S01]  /*ab90*/  I2F.F64.S16 R8, R18 ;  /* 0x0000001200087312 */ /* 0x000e220000101c00 */
[----:B------:R-:W-:-:S05]  /*aba0*/  CS2R R10, SRZ ;  /* 0x00000000000a7805 */ /* 0x000fca000001ff00 */
[----:B0-----:R-:W-:Y:S01]  /*abb0*/  STG.E.128 desc[UR36][R4.64], R8 ;  /* 0x0000000804007986 */ /* 0x001fe2000c101d24 */
[----:B------:R-:W-:Y:S05]  /*abc0*/  EXIT ;  /* 0x000000000000794d */ /* 0x000fea0003800000 */
.L_x_14359:
        /* <DEDUP_REMOVED lines=21> */
.L_x_14364:
[----:B------:R-:W-:Y:S05]  /*ad20*/  BSYNC B0 ;  /* 0x0000000000007941 */ /* 0x000fea0003800000 */
.L_x_14363:
[----:B------:R-:W-:-:S05]  /*ad30*/  LOP3.LUT R3, R0, R3, RZ, 0xfc, !PT ;  /* 0x0000000300037212 */ /* 0x000fca00078efcff */
[----:B------:R-:W-:Y:S01]  /*ad40*/  STG.E.U8 desc[UR36][R4.64], R3 ;  /* 0x0000000304007986 */ /* 0x000fe2000c101124 */
[----:B------:R-:W-:Y:S05]  /*ad50*/  EXIT ;  /* 0x000000000000794d */ /* 0x000fea0003800000 */
.L_x_14362:
        /* <DEDUP_REMOVED lines=13> */
.L_x_14366:
[----:B------:R-:W-:Y:S01]  /*ae30*/  IMAD.MOV.U32 R0, RZ, RZ, 0x7f ;  /* 0x0000007fff007424 */ /* 0x000fe200078e00ff */
[----:B------:R-:W-:-:S04]  /*ae40*/  ISETP.GT.U32.AND P0, PT, R2, 0x7f800000, PT ;  /* 0x7f8000000200780c */ /* 0x000fc80003f04070 */
[----:B------:R-:W-:-:S09]  /*ae50*/  SEL R0, R0, 0x7c, P0 ;  /* 0x0000007c00007807 */ /* 0x000fd20000000000 */
.L_x_14367:
[----:B------:R-:W-:Y:S05]  /*ae60*/  BSYNC B0 ;  /* 0x0000000000007941 */ /* 0x000fea0003800000 */
.L_x_14365:
[----:B------:R-:W-:-:S04]  /*ae70*/  LOP3.LUT R2, R3, 0x80000000, RZ, 0xc0, !PT ;  /* 0x8000000003027812 */ /* 0x000fc800078ec0ff */
[----:B------:R-:W-:-:S04]  /*ae80*/  SHF.R.U32.HI R3, RZ, 0x18, R2 ;  /* 0x00000018ff037819 */ /* 0x000fc80000011602 */
[----:B------:R-:W-:-:S05]  /*ae90*/  LOP3.LUT R3, R0, R3, RZ, 0xfc, !PT ;  /* 0x0000000300037212 */ /* 0x000fca00078efcff */
[----:B------:R-:W-:Y:S01]  /*aea0*/  STG.E.U8 desc[UR36][R4.64], R3 ;  /* 0x0000000304007986 */ /* 0x000fe2000c101124 */
[----:B------:R-:W-:Y:S05]  /*aeb0*/  EXIT ;  /* 0x000000000000794d */ /* 0x000fea0003800000 */
.L_x_14361:
[----:B------:R-:W0:Y:S02]  /*aec0*/  I2F.S16 R0, R18 ;  /* 0x0000001200007306 */ /* 0x000e240000101400 */
[----:B0-----:R-:W-:-:S05]  /*aed0*/  F2FP.BF16.F32.PACK_AB R0, RZ, R0 ;  /* 0x00000000ff00723e */ /* 0x001fca00000010ff */
[----:B------:R-:W-:Y:S01]  /*aee0*/  STG.E.U16 desc[UR36][R4.64], R0 ;  /* 0x0000000004007986 */ /* 0x000fe2000c101524 */
[----:B------:R-:W-:Y:S05]  /*aef0*/  EXIT ;  /* 0x000000000000794d */ /* 0x000fea0003800000 */
.L_x_14358:
        /* <DEDUP_REMOVED lines=10> */
.L_x_14370:
[----:B--234-:R-:W0:Y:S01]  /*afa0*/  I2F.S16 R7, R18 ;  /* 0x0000001200077306 */ /* 0x01ce220000101400 */
        /* <DEDUP_REMOVED lines=16> */
.L_x_14373:
[----:B------:R-:W-:-:S04]  /*b0b0*/  LOP3.LUT R2, R7, 0x80000000, RZ, 0xc0, !PT ;  /* 0x8000000007027812 */ /* 0x000fc800078ec0ff */
[----:B------:R-:W-:-:S04]  /*b0c0*/  SHF.R.U32.HI R3, RZ, 0x18, R2 ;  /* 0x00000018ff037819 */ /* 0x000fc80000011602 */
[----:B------:R-:W-:-:S04]  /*b0d0*/  LOP3.LUT R0, R0, R3, RZ, 0xfc, !PT ;  /* 0x0000000300007212 */ /* 0x000fc800078efcff */
[----:B------:R-:W-:-:S07]  /*b0e0*/  PRMT R2, R0, 0x7610, R2 ;  /* 0x0000761000027816 */ /* 0x000fce0000000002 */
.L_x_14372:
[----:B------:R-:W-:Y:S05]  /*b0f0*/  BSYNC B0 ;  /* 0x0000000000007941 */ /* 0x000fea0003800000 */
.L_x_14371:
[----:B------:R-:W-:Y:S01]  /*b100*/  STG.E.U8 desc[UR36][R4.64], R2 ;  /* 0x0000000204007986 */ /* 0x000fe2000c101124 */
[----:B------:R-:W-:Y:S05]  /*b110*/  EXIT ;  /* 0x000000000000794d */ /* 0x000fea0003800000 */
.L_x_14369:
        /* <DEDUP_REMOVED lines=17> */
.L_x_14376:
[----:B------:R-:W-:-:S04]  /*b230*/  LOP3.LUT R2, R7, 0x80000000, RZ, 0xc0, !PT ;  /* 0x8000000007027812 */ /* 0x000fc800078ec0ff */
[----:B------:R-:W-:-:S04]  /*b240*/  SHF.R.U32.HI R3, RZ, 0x18, R2 ;  /* 0x00000018ff037819 */ /* 0x000fc80000011602 */
[----:B------:R-:W-:-:S04]  /*b250*/  LOP3.LUT R0, R0, R3, RZ, 0xfc, !PT ;  /* 0x0000000300007212 */ /* 0x000fc800078efcff */
[----:B------:R-:W-:-:S07]  /*b260*/  PRMT R2, R0, 0x7610, R2 ;  /* 0x0000761000027816 */ /* 0x000fce0000000002 */
.L_x_14375:
[----:B------:R-:W-:Y:S05]  /*b270*/  BSYNC B0 ;  /* 0x0000000000007941 */ /* 0x000fea0003800000 */
.L_x_14374:
[----:B------:R-:W-:Y:S01]  /*b280*/  STG.E.U8 desc[UR36][R4.64], R2 ;  /* 0x0000000204007986 */ /* 0x000fe2000c101124 */
[----:B------:R-:W-:Y:S05]  /*b290*/  EXIT ;  /* 0x000000000000794d */ /* 0x000fea0003800000 */
.L_x_14368:
        /* <DEDUP_REMOVED lines=22> */
.L_x_14351:
        /* <DEDUP_REMOVED lines=8> */
[----:B--234-:R-:W-:Y:S02]  /*b480*/  IMAD.U32 R6, RZ, RZ, UR4 ;  /* 0x00000004ff067e24 */ /* 0x01cfe4000f8e00ff */
[----:B------:R-:W-:-:S02]  /*b490*/  IMAD.U32 R7, RZ, RZ, UR5 ;  /* 0x00000005ff077e24 */ /* 0x000fc4000f8e00ff */
[----:B------:R-:W-:Y:S02]  /*b4a0*/  IMAD.U32 R11, RZ, RZ, UR7 ;  /* 0x00000007ff0b7e24 */ /* 0x000fe4000f8e00ff */
[----:B------:R-:W-:Y:S02]  /*b4b0*/  IMAD.MOV.U32 R8, RZ, RZ, 0x65 ;  /* 0x00000065ff087424 */ /* 0x000fe400078e00ff */
[----:B------:R-:W-:Y:S02]  /*b4c0*/  IMAD.MOV.U32 R12, RZ, RZ, 0x1 ;  /* 0x00000001ff0c7424 */ /* 0x000fe400078e00ff */
[----:B0-----:R-:W-:-:S07]  /*b4d0*/  IMAD.MOV.U32 R13, RZ, RZ, RZ ;  /* 0x000000ffff0d7224 */ /* 0x001fce00078e00ff */
[----:B------:R-:W-:-:S07]  /*b4e0*/  LEPC R20, `(.L_x_14379) ;  /* 0x000000001014794e */ /* 0x000fce0000000000 */
[----:B-1----:R-:W-:Y:S05]  /*b4f0*/  CALL.ABS.NOINC R2 ;  /* 0x0000000002007343 */ /* 0x002fea0003c00000 */
.L_x_14379:
[----:B------:R-:W-:Y:S05]  /*b500*/  EXIT ;  /* 0x000000000000794d */ /* 0x000fea0003800000 */
.L_x_14378:
[----:B------:R-:W-:-:S05]  /*b510*/  IMAD.MOV.U32 R19, RZ, RZ, RZ ;  /* 0x000000ffff137224 */ /* 0x000fca00078e00ff */
[----:B------:R-:W-:Y:S01]  /*b520*/  STG.E.64 desc[UR36][R4.64], R18 ;  /* 0x0000001204007986 */ /* 0x000fe2000c101b24 */
[----:B------:R-:W-:Y:S05]  /*b530*/  EXIT ;  /* 0x000000000000794d */ /* 0x000fea0003800000 */
.L_x_14377:
[----:B------:R-:W-:Y:S01]  /*b540*/  STG.E desc[UR36][R4.64], R18 ;  /* 0x0000001204007986 */ /* 0x000fe2000c101924 */
[----:B------:R-:W-:Y:S05]  /*b550*/  EXIT ;  /* 0x000000000000794d */ /* 0x000fea0003800000 */
.L_x_14380:
        /* <DEDUP_REMOVED lines=10> */
.L_x_43883:


//--------------------- .text._ZN2at6native18elementwise_kernelILi128ELi4EZNS0_22gpu_kernel_impl_nocastINS0_13BinaryFunctorIhhbZZZNS0_23logical_xor_kernel_cudaERNS_14TensorIteratorEENKUlvE0_clEvENKUlvE_clEvEUlhhE_EEEEvRNS_18TensorIteratorBaseERKT_EUliE_EEviT1_ --------------------------
	.section	.text._ZN2at6native18elementwise_kernelILi128ELi4EZNS0_22gpu_kernel_impl_nocastINS0_13BinaryFunctorIhhbZZZNS0_23logical_xor_kernel_cudaERNS_14TensorIteratorEENKUlvE0_clEvENKUlvE_clEvEUlhhE_EEEEvRNS_18TensorIteratorBaseERKT_EUliE_EEviT1_,"ax",@progbits
	.align	128
        .global         _ZN2at6native18elementwise_kernelILi128ELi4EZNS0_22gpu_kernel_impl_nocastINS0_13BinaryFunctorIhhbZZZNS0_23logical_xor_kernel_cudaERNS_14TensorIteratorEENKUlvE0_clEvENKUlvE_clEvEUlhhE_EEEEvRNS_18TensorIteratorBaseERKT_EUliE_EEviT1_
        .type           _ZN2at6native18elementwise_kernelILi128ELi4EZNS0_22gpu_kernel_impl_nocastINS0_13BinaryFunctorIhhbZZZNS0_23logical_xor_kernel_cudaERNS_14TensorIteratorEENKUlvE0_clEvENKUlvE_clEvEUlhhE_EEEEvRNS_18TensorIteratorBaseERKT_EUliE_EEviT1_,@function
        .size           _ZN2at6native18elementwise_kernelILi128ELi4EZNS0_22gpu_kernel_impl_nocastINS0_13BinaryFunctorIhhbZZZNS0_23logical_xor_kernel_cudaERNS_14TensorIteratorEENKUlvE0_clEvENKUlvE_clEvEUlhhE_EEEEvRNS_18TensorIteratorBaseERKT_EUliE_EEviT1_,(.L_x_43884 - _ZN2at6native18elementwise_kernelILi128ELi4EZNS0_22gpu_kernel_impl_nocastINS0_13BinaryFunctorIhhbZZZNS0_23logical_xor_kernel_cudaERNS_14TensorIteratorEENKUlvE0_clEvENKUlvE_clEvEUlhhE_EEEEvRNS_18TensorIteratorBaseERKT_EUliE_EEviT1_)
        .other          _ZN2at6native18elementwise_kernelILi128ELi4EZNS0_22gpu_kernel_impl_nocastINS0_13BinaryFunctorIhhbZZZNS0_23logical_xor_kernel_cudaERNS_14TensorIteratorEENKUlvE0_clEvENKUlvE_clEvEUlhhE_EEEEvRNS_18TensorIteratorBaseERKT_EUliE_EEviT1_,@"STO_CUDA_ENTRY STV_DEFAULT"
_ZN2at6native18elementwise_kernelILi128ELi4EZNS0_22gpu_kernel_impl_nocastINS0_13BinaryFunctorIhhbZZZNS0_23logical_xor_kernel_cudaERNS_14TensorIteratorEENKUlvE0_clEvENKUlvE_clEvEUlhhE_EEEEvRNS_18TensorIteratorBaseERKT_EUliE_EEviT1_:
.text._ZN2at6native18elementwise_kernelILi128ELi4EZNS0_22gpu_kernel_impl_nocastINS0_13BinaryFunctorIhhbZZZNS0_23logical_xor_kernel_cudaERNS_14TensorIteratorEENKUlvE0_clEvENKUlvE_clEvEUlhhE_EEEEvRNS_18TensorIteratorBaseERKT_EUliE_EEviT1_:
        /* <DEDUP_REMOVED lines=363> */
.L_x_14383:
        /* <DEDUP_REMOVED lines=16> */
.L_x_14382:
[----:B------:R-:W-:Y:S05]  /*17b0*/  BSYNC B0 ;  /* 0x0000000000007941 */ /* 0x000fea0003800000 */
.L_x_14381:
        /* <DEDUP_REMOVED lines=356> */
.L_x_14386:
        /* <DEDUP_REMOVED lines=371> */
.L_x_14387:
        /* <DEDUP_REMOVED lines=16> */
.L_x_14385:
[----:B------:R-:W-:Y:S05]  /*4630*/  BSYNC B0 ;  /* 0x0000000000007941 */ /* 0x000fea0003800000 */
.L_x_14384:
        /* <DEDUP_REMOVED lines=355> */
.L_x_14388:
        /* <DEDUP_REMOVED lines=16> */
.L_x_14389:
        /* <DEDUP_REMOVED lines=9> */
.L_x_43884:


//--------------------- .text._ZN2at6native27unrolled_elementwise_kernelINS0_13BinaryFunctorIhhbZZZNS0_23logical_xor_kernel_cudaERNS_14TensorIteratorEENKUlvE0_clEvENKUlvE_clEvEUlhhE_EESt5arrayIPcLm3EELi4E23TrivialOffsetCalculatorILi2EjESC_ILi1EjENS0_6memory15LoadWithoutCastENSF_16StoreWithoutCastEEEviT_T0_T2_T3_T4_T5_ --------------------------
	.section	.text._ZN2at6native27unrolled_elementwise_kernelINS0_13BinaryFunctorIhhbZZZNS0_23logical_xor_kernel_cudaERNS_14TensorIteratorEENKUlvE0_clEvENKUlvE_clEvEUlhhE_EESt5arrayIPcLm3EELi4E23TrivialOffsetCalculatorILi2EjESC_ILi1EjENS0_6memory15LoadWithoutCastENSF_16StoreWithoutCastEEEviT_T0_T2_T3_T4_T5_,"ax",@progbits
	.align	128
        .global         _ZN2at6native27unrolled_elementwise_kernelINS0_13BinaryFunctorIhhbZZZNS0_23logical_xor_kernel_cudaERNS_14TensorIteratorEENKUlvE0_clEvENKUlvE_clEvEUlhhE_EESt5arrayIPcLm3EELi4E23TrivialOffsetCalculatorILi2EjESC_ILi1EjENS0_6memory15LoadWithoutCastENSF_16StoreWithoutCastEEEviT_T0_T2_T3_T4_T5_
        .type           _ZN2at6native27unrolled_elementwise_kernelINS0_13BinaryFunctorIhhbZZZNS0_23logical_xor_kernel_cudaERNS_14TensorIteratorEENKUlvE0_clEvENKUlvE_clEvEUlhhE_EESt5arrayIPcLm3EELi4E23TrivialOffsetCalculatorILi2EjESC_ILi1EjENS0_6memory15LoadWithoutCastENSF_16StoreWithoutCastEEEviT_T0_T2_T3_T4_T5_,@function
        .size           _ZN2at6native27unrolled_elementwise_kernelINS0_13BinaryFunctorIhhbZZZNS0_23logical_xor_kernel_cudaERNS_14TensorIteratorEENKUlvE0_clEvENKUlvE_clEvEUlhhE_EESt5arrayIPcLm3EELi4E23TrivialOffsetCalculatorILi2EjESC_ILi1EjENS0_6memory15LoadWithoutCastENSF_16StoreWithoutCastEEEviT_T0_T2_T3_T4_T5_,(.L_x_43885 - _ZN2at6native27unrolled_elementwise_kernelINS0_13BinaryFunctorIhhbZZZNS0_23logical_xor_kernel_cudaERNS_14TensorIteratorEENKUlvE0_clEvENKUlvE_clEvEUlhhE_EESt5arrayIPcLm3EELi4E23TrivialOffsetCalculatorILi2EjESC_ILi1EjENS0_6memory15LoadWithoutCastENSF_16StoreWithoutCastEEEviT_T0_T2_T3_T4_T5_)
        .other          _ZN2at6native27unrolled_elementwise_kernelINS0_13BinaryFunctorIhhbZZZNS0_23logical_xor_kernel_cudaERNS_14TensorIteratorEENKUlvE0_clEvENKUlvE_clEvEUlhhE_EESt5arrayIPcLm3EELi4E23TrivialOffsetCalculatorILi2EjESC_ILi1EjENS0_6memory15LoadWithoutCastENSF_16StoreWithoutCastEEEviT_T0_T2_T3_T4_T5_,@"STO_CUDA_ENTRY STV_DEFAULT"
_ZN2at6native27unrolled_elementwise_kernelINS0_13BinaryFunctorIhhbZZZNS0_23logical_xor_kernel_cudaERNS_14TensorIteratorEENKUlvE0_clEvENKUlvE_clEvEUlhhE_EESt5arrayIPcLm3EELi4E23TrivialOffsetCalculatorILi2EjESC_ILi1EjENS0_6memory15LoadWithoutCastENSF_16StoreWithoutCastEEEviT_T0_T2_T3_T4_T5_:
.text._ZN2at6native27unrolled_elementwise_kernelINS0_13BinaryFunctorIhhbZZZNS0_23logical_xor_kernel_cudaERNS_14TensorIteratorEENKUlvE0_clEvENKUlvE_clEvEUlhhE_EESt5arrayIPcLm3EELi4E23TrivialOffsetCalculatorILi2EjESC_ILi1EjENS0_6memory15LoadWithoutCastENSF_16StoreWithoutCastEEEviT_T0_T2_T3_T4_T5_:
        /* <DEDUP_REMOVED lines=91> */
.L_x_14391:
[----:B------:R-:W-:Y:S05]  /*05b0*/  BSYNC B0 ;  /* 0x0000000000007941 */ /* 0x000fea0003800000 */
.L_x_14390:
        /* <DEDUP_REMOVED lines=12> */
.L_x_14392:
        /* <DEDUP_REMOVED lines=16> */
.L_x_43885:


//--------------------- .text._ZN2at6native29vectorized_elementwise_kernelILi2ENS0_13BinaryFunctorIhhbZZZNS0_23logical_xor_kernel_cudaERNS_14TensorIteratorEENKUlvE0_clEvENKUlvE_clEvEUlhhE_EESt5arrayIPcLm3EEEEviT0_T1_ --------------------------
	.section	.text._ZN2at6native29vectorized_elementwise_kernelILi2ENS0_13BinaryFunctorIhhbZZZNS0_23logical_xor_kernel_cudaERNS_14TensorIteratorEENKUlvE0_clEvENKUlvE_clEvEUlhhE_EESt5arrayIPcLm3EEEEviT0_T1_,"ax",@progbits
	.align	128
        .global         _ZN2at6native29vectorized_elementwise_kernelILi2ENS0_13BinaryFunctorIhhbZZZNS0_23logical_xor_kernel_cudaERNS_14TensorIteratorEENKUlvE0_clEvENKUlvE_clEvEUlhhE_EESt5arrayIPcLm3EEEEviT0_T1_
        .type           _ZN2at6native29vectorized_elementwise_kernelILi2ENS0_13BinaryFunctorIhhbZZZNS0_23logical_xor_kernel_cudaERNS_14TensorIteratorEENKUlvE0_clEvENKUlvE_clEvEUlhhE_EESt5arrayIPcLm3EEEEviT0_T1_,@function
        .size           _ZN2at6native29vectorized_elementwise_kernelILi2ENS0_13BinaryFunctorIhhbZZZNS0_23logical_xor_kernel_cudaERNS_14TensorIteratorEENKUlvE0_clEvENKUlvE_clEvEUlhhE_EESt5arrayIPcLm3EEEEviT0_T1_,(.L_x_43886 - _ZN2at6native29vectorized_elementwise_kernelILi2ENS0_13BinaryFunctorIhhbZZZNS0_23logical_xor_kernel_cudaERNS_14TensorIteratorEENKUlvE0_clEvENKUlvE_clEvEUlhhE_EESt5arrayIPcLm3EEEEviT0_T1_)
        .other          _ZN2at6native29vectorized_elementwise_kernelILi2ENS0_13BinaryFunctorIhhbZZZNS0_23logical_xor_kernel_cudaERNS_14TensorIteratorEENKUlvE0_clEvENKUlvE_clEvEUlhhE_EESt5arrayIPcLm3EEEEviT0_T1_,@"STO_CUDA_ENTRY STV_DEFAULT"
_ZN2at6native29vectorized_elementwise_kernelILi2ENS0_13BinaryFunctorIhhbZZZNS0_23logical_xor_kernel_cudaERNS_14TensorIteratorEENKUlvE0_clEvENKUlvE_clEvEUlhhE_EESt5arrayIPcLm3EEEEviT0_T1_:
.text._ZN2at6native29vectorized_elementwise_kernelILi2ENS0_13BinaryFunctorIhhbZZZNS0_23logical_xor_kernel_cudaERNS_14TensorIteratorEENKUlvE0_clEvENKUlvE_clEvEUlhhE_EESt5arrayIPcLm3EEEEviT0_T1_:
        /* <DEDUP_REMOVED lines=85> */
.L_x_14393:
        /* <DEDUP_REMOVED lines=159> */
.L_x_14396:
        /* <DEDUP_REMOVED lines=8> */
.L_x_14397:
        /* <DEDUP_REMOVED lines=8> */
.L_x_14398:
        /* <DEDUP_REMOVED lines=9> */
.L_x_14399:
[----:B------:R-:W-:Y:S05]  /*10d0*/  BSYNC B1 ;  /* 0x0000000000017941 */ /* 0x000fea0003800000 */
.L_x_14395:
[----:B------:R-:W-:-:S13]  /*10e0*/  ISETP.GE.AND P0, PT, R2, R3, PT ;  /* 0x000000030200720c */ /* 0x000fda0003f06270 */
[----:B0-----:R-:W0:Y:S01]  /*10f0*/  @!P0 LDC.64 R6, c[0x0][0x218] ;  /* 0x00008600ff068b82 */ /* 0x001e220000000a00 */
[C---:B-12---:R-:W-:Y:S02]  /*1100*/  @!P0 VIADD R5, R2.reuse, UR4 ;  /* 0x0000000402058c36 */ /* 0x046fe40008000000 */
[----:B------:R-:W-:-:S03]  /*1110*/  @!P0 VIADD R2, R2, 0x80 ;  /* 0x0000008002028836 */ /* 0x000fc60000000000 */
[----:B0-----:R-:W-:-:S05]  /*1120*/  @!P0 IADD3 R4, P1, R5, R6, RZ ;  /* 0x0000000605048210 */ /* 0x001fca0007f3e0ff */
[----:B------:R-:W-:-:S05]  /*1130*/  @!P0 IMAD.X R5, RZ, RZ, R7, P1 ;  /* 0x000000ffff058224 */ /* 0x000fca00008e0607 */
[----:B------:R2:W-:Y:S03]  /*1140*/  @!P0 STG.E.U8 desc[UR10][R4.64], R17 ;  /* 0x0000001104008986 */ /* 0x0005e6000c10110a */
.L_x_14400:
[----:B------:R-:W-:Y:S05]  /*1150*/  BSYNC B0 ;  /* 0x0000000000007941 */ /* 0x000fea0003800000 */
.L_x_14394:
        /* <DEDUP_REMOVED lines=10> */
.L_x_14401:
        /* <DEDUP_REMOVED lines=16> */
.L_x_43886:


//--------------------- .text._ZN2at6native29vectorized_elementwise_kernelILi4ENS0_13BinaryFunctorIhhbZZZNS0_23logical_xor_kernel_cudaERNS_14TensorIteratorEENKUlvE0_clEvENKUlvE_clEvEUlhhE_EESt5arrayIPcLm3EEEEviT0_T1_ --------------------------
	.section	.text._ZN2at6native29vectorized_elementwise_kernelILi4ENS0_13BinaryFunctorIhhbZZZNS0_23logical_xor_kernel_cudaERNS_14TensorIteratorEENKUlvE0_clEvENKUlvE_clEvEUlhhE_EESt5arrayIPcLm3EEEEviT0_T1_,"ax",@progbits
	.align	128
        .global         _ZN2at6native29vectorized_elementwise_kernelILi4ENS0_13BinaryFunctorIhhbZZZNS0_23logical_xor_kernel_cudaERNS_14TensorIteratorEENKUlvE0_clEvENKUlvE_clEvEUlhhE_EESt5arrayIPcLm3EEEEviT0_T1_
        .type           _ZN2at6native29vectorized_elementwise_kernelILi4ENS0_13BinaryFunctorIhhbZZZNS0_23logical_xor_kernel_cudaERNS_14TensorIteratorEENKUlvE0_clEvENKUlvE_clEvEUlhhE_EESt5arrayIPcLm3EEEEviT0_T1_,@function
        .size           _ZN2at6native29vectorized_elementwise_kernelILi4ENS0_13BinaryFunctorIhhbZZZNS0_23logical_xor_kernel_cudaERNS_14TensorIteratorEENKUlvE0_clEvENKUlvE_clEvEUlhhE_EESt5arrayIPcLm3EEEEviT0_T1_,(.L_x_43887 - _ZN2at6native29vectorized_elementwise_kernelILi4ENS0_13BinaryFunctorIhhbZZZNS0_23logical_xor_kernel_cudaERNS_14TensorIteratorEENKUlvE0_clEvENKUlvE_clEvEUlhhE_EESt5arrayIPcLm3EEEEviT0_T1_)
        .other          _ZN2at6native29vectorized_elementwise_kernelILi4ENS0_13BinaryFunctorIhhbZZZNS0_23logical_xor_kernel_cudaERNS_14TensorIteratorEENKUlvE0_clEvENKUlvE_clEvEUlhhE_EESt5arrayIPcLm3EEEEviT0_T1_,@"STO_CUDA_ENTRY STV_DEFAULT"
_ZN2at6native29vectorized_elementwise_kernelILi4ENS0_13BinaryFunctorIhhbZZZNS0_23logical_xor_kernel_cudaERNS_14TensorIteratorEENKUlvE0_clEvENKUlvE_clEvEUlhhE_EESt5arrayIPcLm3EEEEviT0_T1_:
.text._ZN2at6native29vectorized_elementwise_kernelILi4ENS0_13BinaryFunctorIhhbZZZNS0_23logical_xor_kernel_cudaERNS_14TensorIteratorEENKUlvE0_clEvENKUlvE_clEvEUlhhE_EESt5arrayIPcLm3EEEEviT0_T1_:
        /* <DEDUP_REMOVED lines=81> */
.L_x_14402:
        /* <DEDUP_REMOVED lines=159> */
.L_x_14405:
        /* <DEDUP_REMOVED lines=8> */
.L_x_14406:
        /* <DEDUP_REMOVED lines=8> */
.L_x_14407:
        /* <DEDUP_REMOVED lines=9> */
.L_x_14408:
[----:B------:R-:W-:Y:S05]  /*1090*/  BSYNC B1 ;  /* 0x0000000000017941 */ /* 0x000fea0003800000 */
.L_x_14404:
[----:B------:R-:W-:-:S13]  /*10a0*/  ISETP.GE.AND P0, PT, R2, R3, PT ;  /* 0x000000030200720c */ /* 0x000fda0003f06270 */
[----:B0-----:R-:W0:Y:S01]  /*10b0*/  @!P0 LDC.64 R6, c[0x0][0x218] ;  /* 0x00008600ff068b82 */ /* 0x001e220000000a00 */
[C---:B-12---:R-:W-:Y:S02]  /*10c0*/  @!P0 VIADD R5, R2.reuse, UR4 ;  /* 0x0000000402058c36 */ /* 0x046fe40008000000 */
[----:B------:R-:W-:-:S03]  /*10d0*/  @!P0 VIADD R2, R2, 0x80 ;  /* 0x0000008002028836 */ /* 0x000fc60000000000 */
[----:B0-----:R-:W-:-:S05]  /*10e0*/  @!P0 IADD3 R4, P1, R5, R6, RZ ;  /* 0x0000000605048210 */ /* 0x001fca0007f3e0ff */
[----:B------:R-:W-:-:S05]  /*10f0*/  @!P0 IMAD.X R5, RZ, RZ, R7, P1 ;  /* 0x000000ffff058224 */ /* 0x000fca00008e0607 */
[----:B------:R2:W-:Y:S03]  /*1100*/  @!P0 STG.E.U8 desc[UR10][R4.64], R17 ;  /* 0x0000001104008986 */ /* 0x0005e6000c10110a */
.L_x_14409:
[----:B------:R-:W-:Y:S05]  /*1110*/  BSYNC B0 ;  /* 0x0000000000007941 */ /* 0x000fea0003800000 */
.L_x_14403:
        /* <DEDUP_REMOVED lines=10> */
.L_x_14410:
        /* <DEDUP_REMOVED lines=12> */
.L_x_43887:


//--------------------- .text._ZN2at6native29vectorized_elementwise_kernelILi8ENS0_13BinaryFunctorIhhbZZZNS0_23logical_xor_kernel_cudaERNS_14TensorIteratorEENKUlvE0_clEvENKUlvE_clEvEUlhhE_EESt5arrayIPcLm3EEEEviT0_T1_ --------------------------
	.section	.text._ZN2at6native29vectorized_elementwise_kernelILi8ENS0_13BinaryFunctorIhhbZZZNS0_23logical_xor_kernel_cudaERNS_14TensorIteratorEENKUlvE0_clEvENKUlvE_clEvEUlhhE_EESt5arrayIPcLm3EEEEviT0_T1_,"ax",@progbits
	.align	128
        .global         _ZN2at6native29vectorized_elementwise_kernelILi8ENS0_13BinaryFunctorIhhbZZZNS0_23logical_xor_kernel_cudaERNS_14TensorIteratorEENKUlvE0_clEvENKUlvE_clEvEUlhhE_EESt5arrayIPcLm3EEEEviT0_T1_
        .type           _ZN2at6native29vectorized_elementwise_kernelILi8ENS0_13BinaryFunctorIhhbZZZNS0_23logical_xor_kernel_cudaERNS_14TensorIteratorEENKUlvE0_clEvENKUlvE_clEvEUlhhE_EESt5arrayIPcLm3EEEEviT0_T1_,@function
        .size           _ZN2at6native29vectorized_elementwise_kernelILi8ENS0_13BinaryFunctorIhhbZZZNS0_23logical_xor_kernel_cudaERNS_14TensorIteratorEENKUlvE0_clEvENKUlvE_clEvEUlhhE_EESt5arrayIPcLm3EEEEviT0_T1_,(.L_x_43888 - _ZN2at6native29vectorized_elementwise_kernelILi8ENS0_13BinaryFunctorIhhbZZZNS0_23logical_xor_kernel_cudaERNS_14TensorIteratorEENKUlvE0_clEvENKUlvE_clEvEUlhhE_EESt5arrayIPcLm3EEEEviT0_T1_)
        .other          _ZN2at6native29vectorized_elementwise_kernelILi8ENS0_13BinaryFunctorIhhbZZZNS0_23logical_xor_kernel_cudaERNS_14TensorIteratorEENKUlvE0_clEvENKUlvE_clEvEUlhhE_EESt5arrayIPcLm3EEEEviT0_T1_,@"STO_CUDA_ENTRY STV_DEFAULT"
_ZN2at6native29vectorized_elementwise_kernelILi8ENS0_13BinaryFunctorIhhbZZZNS0_23logical_xor_kernel_cudaERNS_14TensorIteratorEENKUlvE0_clEvENKUlvE_clEvEUlhhE_EESt5arrayIPcLm3EEEEviT0_T1_:
.text._ZN2at6native29vectorized_elementwise_kernelILi8ENS0_13BinaryFunctorIhhbZZZNS0_23logical_xor_kernel_cudaERNS_14TensorIteratorEENKUlvE0_clEvENKUlvE_clEvEUlhhE_EESt5arrayIPcLm3EEEEviT0_T1_:
        /* <DEDUP_REMOVED lines=99> */
.L_x_14411:
        /* <DEDUP_REMOVED lines=159> */
.L_x_14414:
        /* <DEDUP_REMOVED lines=8> */
.L_x_14415:
        /* <DEDUP_REMOVED lines=8> */
.L_x_14416:
        /* <DEDUP_REMOVED lines=9> */
.L_x_14417:
[----:B------:R-:W-:Y:S05]  /*11b0*/  BSYNC B1 ;  /* 0x0000000000017941 */ /* 0x000fea0003800000 */
.L_x_14413:
[----:B------:R-:W-:-:S13]  /*11c0*/  ISETP.GE.AND P0, PT, R2, R3, PT ;  /* 0x000000030200720c */ /* 0x000fda0003f06270 */
[----:B0-----:R-:W0:Y:S01]  /*11d0*/  @!P0 LDC.64 R6, c[0x0][0x218] ;  /* 0x00008600ff068b82 */ /* 0x001e220000000a00 */
[C---:B-12---:R-:W-:Y:S02]  /*11e0*/  @!P0 VIADD R5, R2.reuse, UR4 ;  /* 0x0000000402058c36 */ /* 0x046fe40008000000 */
[----:B------:R-:W-:-:S03]  /*11f0*/  @!P0 VIADD R2, R2, 0x80 ;  /* 0x0000008002028836 */ /* 0x000fc60000000000 */
[----:B0-----:R-:W-:-:S05]  /*1200*/  @!P0 IADD3 R4, P1, R5, R6, RZ ;  /* 0x0000000605048210 */ /* 0x001fca0007f3e0ff */
[----:B------:R-:W-:-:S05]  /*1210*/  @!P0 IMAD.X R5, RZ, RZ, R7, P1 ;  /* 0x000000ffff058224 */ /* 0x000fca00008e0607 */
[----:B------:R2:W-:Y:S03]  /*1220*/  @!P0 STG.E.U8 desc[UR10][R4.64], R17 ;  /* 0x0000001104008986 */ /* 0x0005e6000c10110a */
.L_x_14418:
[----:B------:R-:W-:Y:S05]  /*1230*/  BSYNC B0 ;  /* 0x0000000000007941 */ /* 0x000fea0003800000 */
.L_x_14412:
        /* <DEDUP_REMOVED lines=10> */
.L_x_14419:
        /* <DEDUP_REMOVED lines=10> */
.L_x_43888:


//--------------------- .text._ZN2at6native18elementwise_kernelILi128ELi4EZNS0_15gpu_kernel_implINS0_13AUnaryFunctorIN3c108BFloat16ES5_bZZZNS0_22logical_or_kernel_cudaERNS_14TensorIteratorEENKUlvE0_clEvENKUlvE8_clEvEUlS5_S5_E_EEEEvRNS_18TensorIteratorBaseERKT_EUliE_EEviT1_ --------------------------
	.section	.text._ZN2at6native18elementwise_kernelILi128ELi4EZNS0_15gpu_kernel_implINS0_13AUnaryFunctorIN3c108BFloat16ES5_bZZZNS0_22logical_or_kernel_cudaERNS_14TensorIteratorEENKUlvE0_clEvENKUlvE8_clEvEUlS5_S5_E_EEEEvRNS_18TensorIteratorBaseERKT_EUliE_EEviT1_,"ax",@progbits
	.align	128
        .global         _ZN2at6native18elementwise_kernelILi128ELi4EZNS0_15gpu_kernel_implINS0_13AUnaryFunctorIN3c108BFloat16ES5_bZZZNS0_22logical_or_kernel_cudaERNS_14TensorIteratorEENKUlvE0_clEvENKUlvE8_clEvEUlS5_S5_E_EEEEvRNS_18TensorIteratorBaseERKT_EUliE_EEviT1_
        .type           _ZN2at6native18elementwise_kernelILi128ELi4EZNS0_15gpu_kernel_implINS0_13AUnaryFunctorIN3c108BFloat16ES5_bZZZNS0_22logical_or_kernel_cudaERNS_14TensorIteratorEENKUlvE0_clEvENKUlvE8_clEvEUlS5_S5_E_EEEEvRNS_18TensorIteratorBaseERKT_EUliE_EEviT1_,@function
        .size           _ZN2at6native18elementwise_kernelILi128ELi4EZNS0_15gpu_kernel_implINS0_13AUnaryFunctorIN3c108BFloat16ES5_bZZZNS0_22logical_or_kernel_cudaERNS_14TensorIteratorEENKUlvE0_clEvENKUlvE8_clEvEUlS5_S5_E_EEEEvRNS_18TensorIteratorBaseERKT_EUliE_EEviT1_,(.L_x_43889 - _ZN2at6native18elementwise_kernelILi128ELi4EZNS0_15gpu_kernel_implINS0_13AUnaryFunctorIN3c108BFloat16ES5_bZZZNS0_22logical_or_kernel_cudaERNS_14TensorIteratorEENKUlvE0_clEvENKUlvE8_clEvEUlS5_S5_E_EEEEvRNS_18TensorIteratorBaseERKT_EUliE_EEviT1_)
        .other          _ZN2at6native18elementwise_kernelILi128ELi4EZNS0_15gpu_kernel_implINS0_13AUnaryFunctorIN3c108BFloat16ES5_bZZZNS0_22logical_or_kernel_cudaERNS_14TensorIteratorEENKUlvE0_clEvENKUlvE8_clEvEUlS5_S5_E_EEEEvRNS_18TensorIteratorBaseERKT_EUliE_EEviT1_,@"STO_CUDA_ENTRY STV_DEFAULT"
_ZN2at6native18elementwise_kernelILi128ELi4EZNS0_15gpu_kernel_implINS0_13AUnaryFunctorIN3c108BFloat16ES5_bZZZNS0_22logical_or_kernel_cudaERNS_14TensorIteratorEENKUlvE0_clEvENKUlvE8_clEvEUlS5_S5_E_EEEEvRNS_18TensorIteratorBaseERKT_EUliE_EEviT1_:
.text._ZN2at6native18elementwise_kernelILi128ELi4EZNS0_15gpu_kernel_implINS0_13AUnaryFunctorIN3c108BFloat16ES5_bZZZNS0_22logical_or_kernel_cudaERNS_14TensorIteratorEENKUlvE0_clEvENKUlvE8_clEvEUlS5_S5_E_EEEEvRNS_18TensorIteratorBaseERKT_EUliE_EEviT1_:
        /* <DEDUP_REMOVED lines=313> */
.L_x_14422:
        /* <DEDUP_REMOVED lines=22> */
.L_x_14426:
[----:B------:R-:W2:Y:S02]  /*14f0*/  LDG.E.U8 R2, desc[UR36][R2.64] ;  /* 0x0000002402027981 */ /* 0x000ea4000c1e1100 */
[----:B--2---:R-:W-:-:S04]  /*1500*/  I2FP.F32.U32 R0, R2 ;  /* 0x0000000200007245 */ /* 0x004fc80000201000 */
[----:B------:R-:W-:Y:S01]  /*1510*/  F2FP.BF16.F32.PACK_AB R0, RZ, R0 ;  /* 0x00000000ff00723e */ /* 0x000fe200000010ff */
[----:B------:R-:W-:Y:S06]  /*1520*/  BRA `(.L_x_14428) ;  /* 0x0000000c00907947 */ /* 0x000fec0003800000 */
.L_x_14425:
        /* <DEDUP_REMOVED lines=10> */
.L_x_14430:
[----:B------:R-:W2:Y:S02]  /*15d0*/  LDG.E R2, desc[UR36][R2.64] ;  /* 0x0000002402027981 */ /* 0x000ea4000c1e1900 */
[----:B--2---:R-:W-:-:S04]  /*15e0*/  I2FP.F32.S32 R0, R2 ;  /* 0x0000000200007245 */ /* 0x004fc80000201400 */
[----:B------:R-:W-:Y:S01]  /*15f0*/  F2FP.BF16.F32.PACK_AB R0, RZ, R0 ;  /* 0x00000000ff00723e */ /* 0x000fe200000010ff */
[----:B------:R-:W-:Y:S06]  /*1600*/  BRA `(.L_x_14428) ;  /* 0x0000000c00587947 */ /* 0x000fec0003800000 */
.L_x_14429:
[----:B------:R-:W2:Y:S02]  /*1610*/  LDG.E.U16 R2, desc[UR36][R2.64] ;  /* 0x0000002402027981 */ /* 0x000ea4000c1e1500 */
[----:B--2---:R-:W0:Y:S02]  /*1620*/  I2F.S16 R0, R2 ;  /* 0x0000000200007306 */ /* 0x004e240000101400 */
[----:B0-----:R-:W-:Y:S01]  /*1630*/  F2FP.BF16.F32.PACK_AB R0, RZ, R0 ;  /* 0x00000000ff00723e */ /* 0x001fe200000010ff */
[----:B------:R-:W-:Y:S06]  /*1640*/  BRA `(.L_x_14428) ;  /* 0x0000000c00487947 */ /* 0x000fec0003800000 */
.L_x_14424:
        /* <DEDUP_REMOVED lines=9> */
.L_x_14432:
[----:B------:R-:W2:Y:S02]  /*16e0*/  LDG.E.U16 R0, desc[UR36][R2.64] ;  /* 0x0000002402007981 */ /* 0x000ea4000c1e1500 */
[----:B--2---:R-:W-:-:S05]  /*16f0*/  HADD2.F32 R0, -RZ, R0.H0_H0 ;  /* 0x20000000ff007230 */ /* 0x004fca0000004100 */
[----:B------:R-:W-:Y:S01]  /*1700*/  F2FP.BF16.F32.PACK_AB R0, RZ, R0 ;  /* 0x00000000ff00723e */ /* 0x000fe200000010ff */
[----:B------:R-:W-:Y:S06]  /*1710*/  BRA `(.L_x_14428) ;  /* 0x0000000c00147947 */ /* 0x000fec0003800000 */
.L_x_14431:
        /* <DEDUP_REMOVED lines=9> */
.L_x_14434:
[----:B------:R-:W2:Y:S02]  /*17b0*/  LDG.E.U16 R2, desc[UR36][R2.64] ;  /* 0x0000002402027981 */ /* 0x000ea4000c1e1500 */
[----:B--2---:R-:W-:-:S05]  /*17c0*/  HADD2.F32 R0, -RZ, R2.H0_H0 ;  /* 0x20000002ff007230 */ /* 0x004fca0000004100 */
[----:B------:R-:W-:Y:S01]  /*17d0*/  F2FP.BF16.F32.PACK_AB R0, RZ, R0 ;  /* 0x00000000ff00723e */ /* 0x000fe200000010ff */
[----:B------:R-:W-:Y:S06]  /*17e0*/  BRA `(.L_x_14428) ;  /* 0x0000000800e07947 */ /* 0x000fec0003800000 */
.L_x_14433:
        /* <DEDUP_REMOVED lines=8> */
.L_x_14423:
        /* <DEDUP_REMOVED lines=13> */
.L_x_14437:
        /* <DEDUP_REMOVED lines=8> */
.L_x_14436:
        /* <DEDUP_REMOVED lines=28> */
.L_x_14439:
        /* <DEDUP_REMOVED lines=15> */
.L_x_14438:
[----:B------:R0:W5:Y:S01]  /*1c70*/  LDG.E.U16 R0, desc[UR36][R2.64] ;  /* 0x0000002402007981 */ /* 0x000162000c1e1500 */
[----:B------:R-:W-:Y:S05]  /*1c80*/  BRA `(.L_x_14428) ;  /* 0x0000000400b87947 */ /* 0x000fea0003800000 */
.L_x_14435:
        /* <DEDUP_REMOVED lines=12> */
.L_x_14442:
        /* <DEDUP_REMOVED lines=21> */
.L_x_14446:
[----:B------:R-:W-:Y:S05]  /*1ea0*/  BSYNC B1 ;  /* 0x0000000000017941 */ /* 0x000fea0003800000 */
.L_x_14445:
[----:B------:R-:W-:Y:S01]  /*1eb0*/  LEA R3, R0, 0x3b800000, 0x17 ;  /* 0x3b80000000037811 */ /* 0x000fe200078eb8ff */
[----:B------:R-:W-:-:S05]  /*1ec0*/  IMAD.SHL.U32 R0, R2, 0x100000, RZ ;  /* 0x0010000002007824 */ /* 0x000fca00078e00ff */
[----:B------:R-:W-:-:S07]  /*1ed0*/  LOP3.LUT R0, R3, R0, R4, 0xfe, !PT ;  /* 0x0000000003007212 */ /* 0x000fce00078efe04 */
.L_x_14444:
[----:B------:R-:W-:Y:S05]  /*1ee0*/  BSYNC B0 ;  /* 0x0000000000007941 */ /* 0x000fea0003800000 */
.L_x_14443:
[----:B------:R-:W-:Y:S01]  /*1ef0*/  F2FP.BF16.F32.PACK_AB R0, RZ, R0 ;  /* 0x00000000ff00723e */ /* 0x000fe200000010ff */
[----:B------:R-:W-:Y:S06]  /*1f00*/  BRA `(.L_x_14428) ;  /* 0x0000000400187947 */ /* 0x000fec0003800000 */
.L_x_14441:
        /* <DEDUP_REMOVED lines=21> */
.L_x_14450:
[----:B------:R-:W-:Y:S05]  /*2060*/  BSYNC B1 ;  /* 0x0000000000017941 */ /* 0x000fea0003800000 */
.L_x_14449:
[----:B------:R-:W-:Y:S01]  /*2070*/  LEA R3, R0, 0x37800000, 0x17 ;  /* 0x3780000000037811 */ /* 0x000fe200078eb8ff */
[----:B------:R-:W-:-:S05]  /*2080*/  IMAD.SHL.U32 R0, R2, 0x200000, RZ ;  /* 0x0020000002007824 */ /* 0x000fca00078e00ff */
[----:B------:R-:W-:-:S07]  /*2090*/  LOP3.LUT R0, R3, R0, R4, 0xfe, !PT ;  /* 0x0000000003007212 */ /* 0x000fce00078efe04 */
.L_x_14448:
[----:B------:R-:W-:Y:S05]  /*20a0*/  BSYNC B0 ;  /* 0x0000000000007941 */ /* 0x000fea0003800000 */
.L_x_14447:
[----:B------:R-:W-:Y:S01]  /*20b0*/  F2FP.BF16.F32.PACK_AB R0, RZ, R0 ;  /* 0x00000000ff00723e */ /* 0x000fe200000010ff */
[----:B------:R-:W-:Y:S06]  /*20c0*/  BRA `(.L_x_14428) ;  /* 0x0000000000a87947 */ /* 0x000fec0003800000 */
.L_x_14440:
        /* <DEDUP_REMOVED lines=14> */
.L_x_14454:
[----:B------:R-:W-:Y:S05]  /*21b0*/  BSYNC B0 ;  /* 0x0000000000007941 */ /* 0x000fea0003800000 */
.L_x_14453:
[----:B------:R-:W-:Y:S01]  /*21c0*/  F2FP.BF16.F32.PACK_AB R0, RZ, R0 ;  /* 0x00000000ff00723e */ /* 0x000fe200000010ff */
[----:B------:R-:W-:Y:S06]  /*21d0*/  BRA `(.L_x_14428) ;  /* 0x0000000000647947 */ /* 0x000fec0003800000 */
.L_x_14427:
        /* <DEDUP_REMOVED lines=16> */
.L_x_14455:
[----:B------:R-:W-:Y:S01]  /*22e0*/  PRMT R0, RZ, 0x7610, R0 ;  /* 0x00007610ff007816 */ /* 0x000fe20000000000 */
[----:B------:R-:W-:Y:S06]  /*22f0*/  BRA `(.L_x_14428) ;  /* 0x00000000001c7947 */ /* 0x000fec0003800000 */
.L_x_14452:
[----:B------:R-:W2:Y:S02]  /*2300*/  LDG.E.64 R2, desc[UR36][R2.64] ;  /* 0x0000002402027981 */ /* 0x000ea4000c1e1b00 */
[----:B--2---:R-:W0:Y:S02]  /*2310*/  I2F.U64 R0, R2 ;  /* 0x0000000200007312 */ /* 0x004e240000301000 */
[----:B0-----:R-:W-:Y:S01]  /*2320*/  F2FP.BF16.F32.PACK_AB R0, RZ, R0 ;  /* 0x00000000ff00723e */ /* 0x001fe200000010ff */
[----:B------:R-:W-:Y:S06]  /*2330*/  BRA `(.L_x_14428) ;  /* 0x00000000000c7947 */ /* 0x000fec0003800000 */
.L_x_14451:
[----:B------:R-:W2:Y:S02]  /*2340*/  LDG.E R2, desc[UR36][R2.64] ;  /* 0x0000002402027981 */ /* 0x000ea4000c1e1900 */
[----:B--2---:R-:W-:-:S04]  /*2350*/  I2FP.F32.U32 R0, R2 ;  /* 0x0000000200007245 */ /* 0x004fc80000201000 */
[----:B------:R-:W-:-:S07]  /*2360*/  F2FP.BF16.F32.PACK_AB R0, RZ, R0 ;  /* 0x00000000ff00723e */ /* 0x000fce00000010ff */
.L_x_14428:
[----:B------:R-:W1:Y:S01]  /*2370*/  LDC.U8 R4, c[0x0][0x424] ;  /* 0x00010900ff047b82 */ /* 0x000e620000000000 */
[----:B------:R-:W-:Y:S01]  /*2380*/  ULDC.U16 UR4, c[0x0][0x422] ;  /* 0x0001088000047ab9 */ /* 0x000fe20000000400 */
[----:B0-----:R-:W-:Y:S01]  /*2390*/  IMAD.MOV.U32 R3, RZ, RZ, 0x1 ;  /* 0x00000001ff037424 */ /* 0x001fe200078e00ff */
[----:B------:R-:W-:-:S06]  /*23a0*/  USHF.L.U32 UR4, UR4, 0x10, URZ ;  /* 0x0000001004047899 */ /* 0x000fcc000800063f */
[----:B------:R-:W-:-:S13]  /*23b0*/  FSETP.NEU.FTZ.AND P0, PT, RZ, UR4, PT ;  /* 0x00000004ff007c0b */ /* 0x000fda000bf1d000 */
[----:B-----5:R-:W-:Y:S01]  /*23c0*/  @!P0 IMAD.U32 R0, R0, 0x10000, RZ ;  /* 0x0001000000008824 */ /* 0x020fe200078e00ff */
[----:B-1----:R-:W-:-:S04]  /*23d0*/  PRMT R2, R4, 0x9910, RZ ;  /* 0x0000991004027816 */ /* 0x002fc800000000ff */
[----:B------:R-:W-:Y:S02]  /*23e0*/  @!P0 FSETP.NEU.FTZ.AND P1, PT, R0, RZ, PT ;  /* 0x000000ff0000820b */ /* 0x000fe40003f3d000 */
[----:B------:R-:W-:Y:S02]  /*23f0*/  ISETP.GT.AND P2, PT, R2, 0x9, PT ;  /* 0x000000090200780c */ /* 0x000fe40003f44270 */
[----:B------:R-:W-:-:S04]  /*2400*/  @!P0 SEL R0, RZ, 0x1, !P1 ;  /* 0x00000001ff008807 */ /* 0x000fc80004800000 */
[----:B------:R-:W-:-:S07]  /*2410*/  @!P0 PRMT R3, R0, 0x7610, R3 ;  /* 0x0000761000038816 */ /* 0x000fce0000000003 */
        /* <DEDUP_REMOVED lines=11> */
.L_x_14459:
[----:B------:R3:W-:Y:S01]  /*24d0*/  STG.E.U8 desc[UR36][R16.64], R3 ;  /* 0x0000000310007986 */ /* 0x0007e2000c101124 */
[----:B------:R-:W-:Y:S05]  /*24e0*/  BRA `(.L_x_14461) ;  /* 0x0000000c005c7947 */ /* 0x000fea0003800000 */
.L_x_14458:
[----:B------:R-:W-:-:S13]  /*24f0*/  ISETP.NE.AND P0, PT, R2, 0x2, PT ;  /* 0x000000020200780c */ /* 0x000fda0003f05270 */
[----:B------:R-:W-:Y:S05]  /*2500*/  @!P0 BRA `(.L_x_14462) ;  /* 0x00000000002c8947 */ /* 0x000fea0003800000 */
[----:B------:R-:W-:-:S13]  /*2510*/  ISETP.NE.AND P0, PT, R2, 0x3, PT ;  /* 0x000000030200780c */ /* 0x000fda0003f05270 */
[----:B------:R-:W-:Y:S05]  /*2520*/  @!P0 BRA `(.L_x_14463) ;  /* 0x0000000000188947 */ /* 0x000fea0003800000 */
[----:B------:R-:W-:-:S13]  /*2530*/  ISETP.NE.AND P0, PT, R2, 0x4, PT ;  /* 0x000000040200780c */ /* 0x000fda0003f05270 */
[----:B------:R-:W-:Y:S05]  /*2540*/  @P0 BRA `(.L_x_14460) ;  /* 0x0000000800e80947 */ /* 0x000fea0003800000 */
[----:B------:R-:W-:Y:S01]  /*2550*/  LOP3.LUT R2, R3, 0xffff, RZ, 0xc0, !PT ;  /* 0x0000ffff03027812 */ /* 0x000fe200078ec0ff */
[----:B------:R-:W-:-:S05]  /*2560*/  IMAD.MOV.U32 R3, RZ, RZ, RZ ;  /* 0x000000ffff037224 */ /* 0x000fca00078e00ff */
[----:B------:R0:W-:Y:S01]  /*2570*/  STG.E.64 desc[UR36][R16.64], R2 ;  /* 0x0000000210007986 */ /* 0x0001e2000c101b24 */
[----:B------:R-:W-:Y:S05]  /*2580*/  BRA `(.L_x_14461) ;  /* 0x0000000c00347947 */ /* 0x000fea0003800000 */
.L_x_14463:
[----:B------:R-:W-:-:S05]  /*2590*/  LOP3.LUT R3, R3, 0xffff, RZ, 0xc0, !PT ;  /* 0x0000ffff03037812 */ /* 0x000fca00078ec0ff */
[----:B------:R1:W-:Y:S01]  /*25a0*/  STG.E desc[UR36][R16.64], R3 ;  /* 0x0000000310007986 */ /* 0x0003e2000c101924 */
[----:B------:R-:W-:Y:S05]  /*25b0*/  BRA `(.L_x_14461) ;  /* 0x0000000c00287947 */ /* 0x000fea0003800000 */
.L_x_14462:
[----:B------:R2:W-:Y:S01]  /*25c0*/  STG.E.U16 desc[UR36][R16.64], R3 ;  /* 0x0000000310007986 */ /* 0x0005e2000c101524 */
[----:B------:R-:W-:Y:S05]  /*25d0*/  BRA `(.L_x_14461) ;  /* 0x0000000c00207947 */ /* 0x000fea0003800000 */
.L_x_14457:
        /* <DEDUP_REMOVED lines=9> */
.L_x_14465:
[----:B------:R-:W0:Y:S02]  /*2670*/  I2F.S16 R0, R3 ;  /* 0x0000000300007306 */ /* 0x000e240000101400 */
[----:B0-----:R-:W-:-:S05]  /*2680*/  F2FP.F16.F32.PACK_AB R0, RZ, R0 ;  /* 0x00000000ff00723e */ /* 0x001fca00000000ff */
[----:B------:R0:W-:Y:S01]  /*2690*/  STG.E.U16 desc[UR36][R16.64], R0 ;  /* 0x0000000010007986 */ /* 0x0001e2000c101524 */
[----:B------:R-:W-:Y:S05]  /*26a0*/  BRA `(.L_x_14461) ;  /* 0x0000000800ec7947 */ /* 0x000fea0003800000 */
.L_x_14464:
        /* <DEDUP_REMOVED lines=10> */
.L_x_14467:
[----:B------:R-:W0:Y:S02]  /*2750*/  I2F.S16 R3, R3 ;  /* 0x0000000300037306 */ /* 0x000e240000101400 */
[----:B0-----:R-:W-:-:S04]  /*2760*/  F2FP.F16.F32.PACK_AB R3, RZ, R3 ;  /* 0x00000003ff03723e */ /* 0x001fc800000000ff */
[----:B------:R-:W-:-:S05]  /*2770*/  PRMT R3, R3, 0x5410, RZ ;  /* 0x0000541003037816 */ /* 0x000fca00000000ff */
[----:B------:R0:W-:Y:S01]  /*2780*/  STG.E desc[UR36][R16.64], R3 ;  /* 0x0000000310007986 */ /* 0x0001e2000c101924 */
[----:B------:R-:W-:Y:S05]  /*2790*/  BRA `(.L_x_14461) ;  /* 0x0000000800b07947 */ /* 0x000fea0003800000 */
.L_x_14466:
[----:B------:R-:W0:Y:S02]  /*27a0*/  I2F.F64.S16 R2, R3 ;  /* 0x0000000300027312 */ /* 0x000e240000101c00 */
[----:B0-----:R0:W-:Y:S01]  /*27b0*/  STG.E.64 desc[UR36][R16.64], R2 ;  /* 0x0000000210007986 */ /* 0x0011e2000c101b24 */
[----:B------:R-:W-:Y:S05]  /*27c0*/  BRA `(.L_x_14461) ;  /* 0x0000000800a47947 */ /* 0x000fea0003800000 */
.L_x_14456:
        /* <DEDUP_REMOVED lines=10> */
.L_x_14470:
[----:B------:R-:W0:Y:S01]  /*2870*/  I2F.F64.S16 R4, R3 ;  /* 0x0000000300047312 */ /* 0x000e220000101c00 */
[----:B------:R-:W-:-:S05]  /*2880*/  CS2R R6, SRZ ;  /* 0x0000000000067805 */ /* 0x000fca000001ff00 */
[----:B0-----:R0:W-:Y:S01]  /*2890*/  STG.E.128 desc[UR36][R16.64], R4 ;  /* 0x0000000410007986 */ /* 0x0011e2000c101d24 */
[----:B------:R-:W-:Y:S05]  /*28a0*/  BRA `(.L_x_14461) ;  /* 0x00000008006c7947 */ /* 0x000fea0003800000 */
.L_x_14469:
        /* <DEDUP_REMOVED lines=21> */
.L_x_14474:
[----:B------:R-:W-:Y:S05]  /*2a00*/  BSYNC B0 ;  /* 0x0000000000007941 */ /* 0x000fea0003800000 */
.L_x_14473:
[----:B------:R-:W-:-:S05]  /*2a10*/  LOP3.LUT R5, R0, R5, RZ, 0xfc, !PT ;  /* 0x0000000500057212 */ /* 0x000fca00078efcff */
[----:B------:R0:W-:Y:S01]  /*2a20*/  STG.E.U8 desc[UR36][R16.64], R5 ;  /* 0x0000000510007986 */ /* 0x0001e2000c101124 */
[----:B------:R-:W-:Y:S05]  /*2a30*/  BRA `(.L_x_14461) ;  /* 0x0000000800087947 */ /* 0x000fea0003800000 */
.L_x_14472:
        /* <DEDUP_REMOVED lines=13> */
.L_x_14476:
[----:B------:R-:W-:Y:S01]  /*2b10*/  IMAD.MOV.U32 R0, RZ, RZ, 0x7f ;  /* 0x0000007fff007424 */ /* 0x000fe200078e00ff */
[----:B------:R-:W-:-:S04]  /*2b20*/  ISETP.GT.U32.AND P0, PT, R2, 0x7f800000, PT ;  /* 0x7f8000000200780c */ /* 0x000fc80003f04070 */
[----:B------:R-:W-:-:S09]  /*2b30*/  SEL R0, R0, 0x7c, P0 ;  /* 0x0000007c00007807 */ /* 0x000fd20000000000 */
.L_x_14477:
[----:B------:R-:W-:Y:S05]  /*2b40*/  BSYNC B0 ;  /* 0x0000000000007941 */ /* 0x000fea0003800000 */
.L_x_14475:
[----:B------:R-:W-:-:S04]  /*2b50*/  LOP3.LUT R2, R3, 0x80000000, RZ, 0xc0, !PT ;  /* 0x8000000003027812 */ /* 0x000fc800078ec0ff */
[----:B------:R-:W-:-:S04]  /*2b60*/  SHF.R.U32.HI R3, RZ, 0x18, R2 ;  /* 0x00000018ff037819 */ /* 0x000fc80000011602 */
[----:B------:R-:W-:-:S05]  /*2b70*/  LOP3.LUT R3, R0, R3, RZ, 0xfc, !PT ;  /* 0x0000000300037212 */ /* 0x000fca00078efcff */
[----:B------:R0:W-:Y:S01]  /*2b80*/  STG.E.U8 desc[UR36][R16.64], R3 ;  /* 0x0000000310007986 */ /* 0x0001e2000c101124 */
[----:B------:R-:W-:Y:S05]  /*2b90*/  BRA `(.L_x_14461) ;  /* 0x0000000400b07947 */ /* 0x000fea0003800000 */
.L_x_14471:
[----:B------:R-:W0:Y:S02]  /*2ba0*/  I2F.S16 R0, R3 ;  /* 0x0000000300007306 */ /* 0x000e240000101400 */
[----:B0-----:R-:W-:-:S05]  /*2bb0*/  F2FP.BF16.F32.PACK_AB R0, RZ, R0 ;  /* 0x00000000ff00723e */ /* 0x001fca00000010ff */
[----:B------:R0:W-:Y:S01]  /*2bc0*/  STG.E.U16 desc[UR36][R16.64], R0 ;  /* 0x0000000010007986 */ /* 0x0001e2000c101524 */
[----:B------:R-:W-:Y:S05]  /*2bd0*/  BRA `(.L_x_14461) ;  /* 0x0000000400a07947 */ /* 0x000fea0003800000 */
.L_x_14468:
        /* <DEDUP_REMOVED lines=10> */
.L_x_14480:
        /* <DEDUP_REMOVED lines=17> */
.L_x_14483:
[----:B------:R-:W-:-:S04]  /*2d90*/  LOP3.LUT R2, R3, 0x80000000, RZ, 0xc0, !PT ;  /* 0x8000000003027812 */ /* 0x000fc800078ec0ff */
[----:B------:R-:W-:-:S04]  /*2da0*/  SHF.R.U32.HI R3, RZ, 0x18, R2 ;  /* 0x00000018ff037819 */ /* 0x000fc80000011602 */
[----:B------:R-:W-:-:S04]  /*2db0*/  LOP3.LUT R0, R0, R3, RZ, 0xfc, !PT ;  /* 0x0000000300007212 */ /* 0x000fc800078efcff */
[----:B------:R-:W-:-:S07]  /*2dc0*/  PRMT R8, R0, 0x7610, R8 ;  /* 0x0000761000087816 */ /* 0x000fce0000000008 */
.L_x_14482:
[----:B------:R-:W-:Y:S05]  /*2dd0*/  BSYNC B0 ;  /* 0x0000000000007941 */ /* 0x000fea0003800000 */
.L_x_14481:
[----:B------:R0:W-:Y:S01]  /*2de0*/  STG.E.U8 desc[UR36][R16.64], R8 ;  /* 0x0000000810007986 */ /* 0x0001e2000c101124 */
[----:B------:R-:W-:Y:S05]  /*2df0*/  BRA `(.L_x_14461) ;  /* 0x0000000400187947 */ /* 0x000fea0003800000 */
.L_x_14479:
        /* <DEDUP_REMOVED lines=17> */
.L_x_14486:
[----:B------:R-:W-:-:S04]  /*2f10*/  LOP3.LUT R2, R3, 0x80000000, RZ, 0xc0, !PT ;  /* 0x8000000003027812 */ /* 0x000fc800078ec0ff */
[----:B------:R-:W-:-:S04]  /*2f20*/  SHF.R.U32.HI R3, RZ, 0x18, R2 ;  /* 0x00000018ff037819 */ /* 0x000fc80000011602 */
[----:B------:R-:W-:-:S04]  /*2f30*/  LOP3.LUT R0, R0, R3, RZ, 0xfc, !PT ;  /* 0x0000000300007212 */ /* 0x000fc800078efcff */
[----:B------:R-:W-:-:S07]  /*2f40*/  PRMT R8, R0, 0x7610, R8 ;  /* 0x0000761000087816 */ /* 0x000fce0000000008 */
.L_x_14485:
[----:B------:R-:W-:Y:S05]  /*2f50*/  BSYNC B0 ;  /* 0x0000000000007941 */ /* 0x000fea0003800000 */
.L_x_14484:
[----:B------:R0:W-:Y:S01]  /*2f60*/  STG.E.U8 desc[UR36][R16.64], R8 ;  /* 0x0000000810007986 */ /* 0x0001e2000c101124 */
[----:B------:R-:W-:Y:S05]  /*2f70*/  BRA `(.L_x_14461) ;  /* 0x0000000000b87947 */ /* 0x000fea0003800000 */
.L_x_14478:
        /* <DEDUP_REMOVED lines=23> */
.L_x_14460:
        /* <DEDUP_REMOVED lines=16> */
.L_x_14489:
[----:B------:R-:W-:Y:S05]  /*31f0*/  BRA `(.L_x_14461) ;  /* 0x0000000000187947 */ /* 0x000fea0003800000 */
.L_x_14488:
[----:B------:R-:W-:Y:S01]  /*3200*/  LOP3.LUT R2, R3, 0xffff, RZ, 0xc0, !PT ;  /* 0x0000ffff03027812 */ /* 0x000fe200078ec0ff */
[----:B------:R-:W-:-:S05]  /*3210*/  IMAD.MOV.U32 R3, RZ, RZ, RZ ;  /* 0x000000ffff037224 */ /* 0x000fca00078e00ff */
[----:B------:R0:W-:Y:S01]  /*3220*/  STG.E.64 desc[UR36][R16.64], R2 ;  /* 0x0000000210007986 */ /* 0x0001e2000c101b24 */
[----:B------:R-:W-:Y:S05]  /*3230*/  BRA `(.L_x_14461) ;  /* 0x0000000000087947 */ /* 0x000fea0003800000 */
.L_x_14487:
[----:B------:R-:W-:-:S05]  /*3240*/  LOP3.LUT R3, R3, 0xffff, RZ, 0xc0, !PT ;  /* 0x0000ffff03037812 */ /* 0x000fca00078ec0ff */
[----:B------:R0:W-:Y:S02]  /*3250*/  STG.E desc[UR36][R16.64], R3 ;  /* 0x0000000310007986 */ /* 0x0001e4000c101924 */
.L_x_14461:
[----:B------:R-:W-:-:S04]  /*3260*/  IMAD R18, R23, 0x200, R18 ;  /* 0x0000020017127824 */ /* 0x000fc800078e0212 */
[----:B------:R-:W-:-:S07]  /*3270*/  VIADD R19, R18, 0x80 ;  /* 0x0000008012137836 */ /* 0x000fce0000000000 */
.L_x_14421:
[----:B------:R-:W-:Y:S05]  /*3280*/  BSYNC B6 ;  /* 0x0000000000067941 */ /* 0x000fea0003800000 */
.L_x_14420:
        /* <DEDUP_REMOVED lines=307> */
.L_x_14492:
        /* <DEDUP_REMOVED lines=22> */
.L_x_14496:
[----:B------:R-:W2:Y:S02]  /*4720*/  LDG.E.U8 R2, desc[UR36][R2.64] ;  /* 0x0000002402027981 */ /* 0x000ea4000c1e1100 */
[----:B--2---:R-:W-:-:S04]  /*4730*/  I2FP.F32.U32 R0, R2 ;  /* 0x0000000200007245 */ /* 0x004fc80000201000 */
[----:B------:R-:W-:Y:S01]  /*4740*/  F2FP.BF16.F32.PACK_AB R0, RZ, R0 ;  /* 0x00000000ff00723e */ /* 0x000fe200000010ff */
[----:B------:R-:W-:Y:S06]  /*4750*/  BRA `(.L_x_14498) ;  /* 0x0000000c00907947 */ /* 0x000fec0003800000 */
.L_x_14495:
        /* <DEDUP_REMOVED lines=10> */
.L_x_14500:
[----:B------:R-:W2:Y:S02]  /*4800*/  LDG.E R2, desc[UR36][R2.64] ;  /* 0x0000002402027981 */ /* 0x000ea4000c1e1900 */
[----:B--2---:R-:W-:-:S04]  /*4810*/  I2FP.F32.S32 R0, R2 ;  /* 0x0000000200007245 */ /* 0x004fc80000201400 */
[----:B------:R-:W-:Y:S01]  /*4820*/  F2FP.BF16.F32.PACK_AB R0, RZ, R0 ;  /* 0x00000000ff00723e */ /* 0x000fe200000010ff */
[----:B------:R-:W-:Y:S06]  /*4830*/  BRA `(.L_x_14498) ;  /* 0x0000000c00587947 */ /* 0x000fec0003800000 */
.L_x_14499:
[----:B------:R-:W2:Y:S02]  /*4840*/  LDG.E.U16 R2, desc[UR36][R2.64] ;  /* 0x0000002402027981 */ /* 0x000ea4000c1e1500 */
[----:B--2---:R-:W0:Y:S02]  /*4850*/  I2F.S16 R0, R2 ;  /* 0x0000000200007306 */ /* 0x004e240000101400 */
[----:B0-----:R-:W-:Y:S01]  /*4860*/  F2FP.BF16.F32.PACK_AB R0, RZ, R0 ;  /* 0x00000000ff00723e */ /* 0x001fe200000010ff */
[----:B------:R-:W-:Y:S06]  /*4870*/  BRA `(.L_x_14498) ;  /* 0x0000000c00487947 */ /* 0x000fec0003800000 */
.L_x_14494:
        /* <DEDUP_REMOVED lines=9> */
.L_x_14502:
[----:B------:R-:W2:Y:S02]  /*4910*/  LDG.E.U16 R0, desc[UR36][R2.64] ;  /* 0x0000002402007981 */ /* 0x000ea4000c1e1500 */
[----:B--2---:R-:W-:-:S05]  /*4920*/  HADD2.F32 R0, -RZ, R0.H0_H0 ;  /* 0x20000000ff007230 */ /* 0x004fca0000004100 */
[----:B------:R-:W-:Y:S01]  /*4930*/  F2FP.BF16.F32.PACK_AB R0, RZ, R0 ;  /* 0x00000000ff00723e */ /* 0x000fe200000010ff */
[----:B------:R-:W-:Y:S06]  /*4940*/  BRA `(.L_x_14498) ;  /* 0x0000000c00147947 */ /* 0x000fec0003800000 */
.L_x_14501:
        /* <DEDUP_REMOVED lines=9> */
.L_x_14504:
[----:B------:R-:W2:Y:S02]  /*49e0*/  LDG.E.U16 R2, desc[UR36][R2.64] ;  /* 0x0000002402027981 */ /* 0x000ea4000c1e1500 */
[----:B--2---:R-:W-:-:S05]  /*49f0*/  HADD2.F32 R0, -RZ, R2.H0_H0 ;  /* 0x20000002ff007230 */ /* 0x004fca0000004100 */
[----:B------:R-:W-:Y:S01]  /*4a00*/  F2FP.BF16.F32.PACK_AB R0, RZ, R0 ;  /* 0x00000000ff00723e */ /* 0x000fe200000010ff */
[----:B------:R-:W-:Y:S06]  /*4a10*/  BRA `(.L_x_14498) ;  /* 0x0000000800e07947 */ /* 0x000fec0003800000 */
.L_x_14503:
        /* <DEDUP_REMOVED lines=8> */
.L_x_14493:
        /* <DEDUP_REMOVED lines=13> */
.L_x_14507:
        /* <DEDUP_REMOVED lines=8> */
.L_x_14506:
        /* <DEDUP_REMOVED lines=28> */
.L_x_14509:
        /* <DEDUP_REMOVED lines=15> */
.L_x_14508:
[----:B------:R0:W5:Y:S01]  /*4ea0*/  LDG.E.U16 R0, desc[UR36][R2.64] ;  /* 0x0000002402007981 */ /* 0x000162000c1e1500 */
[----:B------:R-:W-:Y:S05]  /*4eb0*/  BRA `(.L_x_14498) ;  /* 0x0000000400b87947 */ /* 0x000fea0003800000 */
.L_x_14505:
        /* <DEDUP_REMOVED lines=12> */
.L_x_14512:
        /* <DEDUP_REMOVED lines=21> */
.L_x_14516:
[----:B------:R-:W-:Y:S05]  /*50d0*/  BSYNC B1 ;  /* 0x0000000000017941 */ /* 0x000fea0003800000 */
.L_x_14515:
[----:B------:R-:W-:Y:S01]  /*50e0*/  LEA R3, R0, 0x3b800000, 0x17 ;  /* 0x3b80000000037811 */ /* 0x000fe200078eb8ff */
[----:B------:R-:W-:-:S05]  /*50f0*/  IMAD.SHL.U32 R0, R2, 0x100000, RZ ;  /* 0x0010000002007824 */ /* 0x000fca00078e00ff */
[----:B------:R-:W-:-:S07]  /*5100*/  LOP3.LUT R0, R3, R0, R4, 0xfe, !PT ;  /* 0x0000000003007212 */ /* 0x000fce00078efe04 */
.L_x_14514:
[----:B------:R-:W-:Y:S05]  /*5110*/  BSYNC B0 ;  /* 0x0000000000007941 */ /* 0x000fea0003800000 */
.L_x_14513:
[----:B------:R-:W-:Y:S01]  /*5120*/  F2FP.BF16.F32.PACK_AB R0, RZ, R0 ;  /* 0x00000000ff00723e */ /* 0x000fe200000010ff */
[----:B------:R-:W-:Y:S06]  /*5130*/  BRA `(.L_x_14498) ;  /* 0x0000000400187947 */ /* 0x000fec0003800000 */
.L_x_14511:
        /* <DEDUP_REMOVED lines=21> */
.L_x_14520:
[----:B------:R-:W-:Y:S05]  /*5290*/  BSYNC B1 ;  /* 0x0000000000017941 */ /* 0x000fea0003800000 */
.L_x_14519:
[----:B------:R-:W-:Y:S01]  /*52a0*/  LEA R3, R0, 0x37800000, 0x17 ;  /* 0x3780000000037811 */ /* 0x000fe200078eb8ff */
[----:B------:R-:W-:-:S05]  /*52b0*/  IMAD.SHL.U32 R0, R2, 0x200000, RZ ;  /* 0x0020000002007824 */ /* 0x000fca00078e00ff */
[----:B------:R-:W-:-:S07]  /*52c0*/  LOP3.LUT R0, R3, R0, R4, 0xfe, !PT ;  /* 0x0000000003007212 */ /* 0x000fce00078efe04 */
.L_x_14518:
[----:B------:R-:W-:Y:S05]  /*52d0*/  BSYNC B0 ;  /* 0x0000000000007941 */ /* 0x000fea0003800000 */
.L_x_14517:
[----:B------:R-:W-:Y:S01]  /*52e0*/  F2FP.BF16.F32.PACK_AB R0, RZ, R0 ;  /* 0x00000000ff00723e */ /* 0x000fe200000010ff */
[----:B------:R-:W-:Y:S06]  /*52f0*/  BRA `(.L_x_14498) ;  /* 0x0000000000a87947 */ /* 0x000fec0003800000 */
.L_x_14510:
        /* <DEDUP_REMOVED lines=14> */
.L_x_14524:
[----:B------:R-:W-:Y:S05]  /*53e0*/  BSYNC B0 ;  /* 0x0000000000007941 */ /* 0x000fea0003800000 */
.L_x_14523:
[----:B------:R-:W-:Y:S01]  /*53f0*/  F2FP.BF16.F32.PACK_AB R0, RZ, R0 ;  /* 0x00000000ff00723e */ /* 0x000fe200000010ff */
[----:B------:R-:W-:Y:S06]  /*5400*/  BRA `(.L_x_14498) ;  /* 0x0000000000647947 */ /* 0x000fec0003800000 */
.L_x_14497:
        /* <DEDUP_REMOVED lines=16> */
.L_x_14525:
[----:B------:R-:W-:Y:S01]  /*5510*/  PRMT R0, RZ, 0x7610, R0 ;  /* 0x00007610ff007816 */ /* 0x000fe20000000000 */
[----:B------:R-:W-:Y:S06]  /*5520*/  BRA `(.L_x_14498) ;  /* 0x00000000001c7947 */ /* 0x000fec0003800000 */
.L_x_14522:
[----:B------:R-:W2:Y:S02]  /*5530*/  LDG.E.64 R2, desc[UR36][R2.64] ;  /* 0x0000002402027981 */ /* 0x000ea4000c1e1b00 */
[----:B--2---:R-:W0:Y:S02]  /*5540*/  I2F.U64 R0, R2 ;  /* 0x0000000200007312 */ /* 0x004e240000301000 */
[----:B0-----:R-:W-:Y:S01]  /*5550*/  F2FP.BF16.F32.PACK_AB R0, RZ, R0 ;  /* 0x00000000ff00723e */ /* 0x001fe200000010ff */
[----:B------:R-:W-:Y:S06]  /*5560*/  BRA `(.L_x_14498) ;  /* 0x00000000000c7947 */ /* 0x000fec0003800000 */
.L_x_14521:
[----:B------:R-:W2:Y:S02]  /*5570*/  LDG.E R2, desc[UR36][R2.64] ;  /* 0x0000002402027981 */ /* 0x000ea4000c1e1900 */
[----:B--2---:R-:W-:-:S04]  /*5580*/  I2FP.F32.U32 R0, R2 ;  /* 0x0000000200007245 */ /* 0x004fc80000201000 */
[----:B------:R-:W-:-:S07]  /*5590*/  F2FP.BF16.F32.PACK_AB R0, RZ, R0 ;  /* 0x00000000ff00723e */ /* 0x000fce00000010ff */
.L_x_14498:
        /* <DEDUP_REMOVED lines=22> */
.L_x_14529:
[----:B------:R0:W-:Y:S01]  /*5700*/  STG.E.U8 desc[UR36][R16.64], R3 ;  /* 0x0000000310007986 */ /* 0x0001e2000c101124 */
[----:B------:R-:W-:Y:S05]  /*5710*/  BRA `(.L_x_14531) ;  /* 0x0000000c005c7947 */ /* 0x000fea0003800000 */
.L_x_14528:
        /* <DEDUP_REMOVED lines=10> */
.L_x_14533:
[----:B------:R-:W-:-:S05]  /*57c0*/  LOP3.LUT R3, R3, 0xffff, RZ, 0xc0, !PT ;  /* 0x0000ffff03037812 */ /* 0x000fca00078ec0ff */
[----:B------:R0:W-:Y:S01]  /*57d0*/  STG.E desc[UR36][R16.64], R3 ;  /* 0x0000000310007986 */ /* 0x0001e2000c101924 */
[----:B------:R-:W-:Y:S05]  /*57e0*/  BRA `(.L_x_14531) ;  /* 0x0000000c00287947 */ /* 0x000fea0003800000 */
.L_x_14532:
[----:B------:R0:W-:Y:S01]  /*57f0*/  STG.E.U16 desc[UR36][R16.64], R3 ;  /* 0x0000000310007986 */ /* 0x0001e2000c101524 */
[----:B------:R-:W-:Y:S05]  /*5800*/  BRA `(.L_x_14531) ;  /* 0x0000000c00207947 */ /* 0x000fea0003800000 */
.L_x_14527:
        /* <DEDUP_REMOVED lines=9> */
.L_x_14535:
[----:B------:R-:W0:Y:S02]  /*58a0*/  I2F.S16 R0, R3 ;  /* 0x0000000300007306 */ /* 0x000e240000101400 */
[----:B0-----:R-:W-:-:S05]  /*58b0*/  F2FP.F16.F32.PACK_AB R0, RZ, R0 ;  /* 0x00000000ff00723e */ /* 0x001fca00000000ff */
[----:B------:R0:W-:Y:S01]  /*58c0*/  STG.E.U16 desc[UR36][R16.64], R0 ;  /* 0x0000000010007986 */ /* 0x0001e2000c101524 */
[----:B------:R-:W-:Y:S05]  /*58d0*/  BRA `(.L_x_14531) ;  /* 0x0000000800ec7947 */ /* 0x000fea0003800000 */
.L_x_14534:
        /* <DEDUP_REMOVED lines=10> */
.L_x_14537:
[----:B------:R-:W0:Y:S02]  /*5980*/  I2F.S16 R3, R3 ;  /* 0x0000000300037306 */ /* 0x000e240000101400 */
[----:B0-----:R-:W-:-:S04]  /*5990*/  F2FP.F16.F32.PACK_AB R3, RZ, R3 ;  /* 0x00000003ff03723e */ /* 0x001fc800000000ff */
[----:B------:R-:W-:-:S05]  /*59a0*/  PRMT R3, R3, 0x5410, RZ ;  /* 0x0000541003037816 */ /* 0x000fca00000000ff */
[----:B------:R0:W-:Y:S01]  /*59b0*/  STG.E desc[UR36][R16.64], R3 ;  /* 0x0000000310007986 */ /* 0x0001e2000c101924 */
[----:B------:R-:W-:Y:S05]  /*59c0*/  BRA `(.L_x_14531) ;  /* 0x0000000800b07947 */ /* 0x000fea0003800000 */
.L_x_14536:
[----:B------:R-:W0:Y:S02]  /*59d0*/  I2F.F64.S16 R2, R3 ;  /* 0x0000000300027312 */ /* 0x000e240000101c00 */
[----:B0-----:R0:W-:Y:S01]  /*59e0*/  STG.E.64 desc[UR36][R16.64], R2 ;  /* 0x0000000210007986 */ /* 0x0011e2000c101b24 */
[----:B------:R-:W-:Y:S05]  /*59f0*/  BRA `(.L_x_14531) ;  /* 0x0000000800a47947 */ /* 0x000fea0003800000 */
.L_x_14526:
        /* <DEDUP_REMOVED lines=10> */
.L_x_14540:
[----:B------:R-:W0:Y:S01]  /*5aa0*/  I2F.F64.S16 R4, R3 ;  /* 0x0000000300047312 */ /* 0x000e220000101c00 */
[----:B------:R-:W-:-:S05]  /*5ab0*/  CS2R R6, SRZ ;  /* 0x0000000000067805 */ /* 0x000fca000001ff00 */
[----:B0-----:R0:W-:Y:S01]  /*5ac0*/  STG.E.128 desc[UR36][R16.64], R4 ;  /* 0x0000000410007986 */ /* 0x0011e2000c101d24 */
[----:B------:R-:W-:Y:S05]  /*5ad0*/  BRA `(.L_x_14531) ;  /* 0x00000008006c7947 */ /* 0x000fea0003800000 */
.L_x_14539:
        /* <DEDUP_REMOVED lines=21> */
.L_x_14544:
[----:B------:R-:W-:Y:S05]  /*5c30*/  BSYNC B0 ;  /* 0x0000000000007941 */ /* 0x000fea0003800000 */
.L_x_14543:
[----:B------:R-:W-:-:S05]  /*5c40*/  LOP3.LUT R5, R0, R5, RZ, 0xfc, !PT ;  /* 0x0000000500057212 */ /* 0x000fca00078efcff */
[----:B------:R0:W-:Y:S01]  /*5c50*/  STG.E.U8 desc[UR36][R16.64], R5 ;  /* 0x0000000510007986 */ /* 0x0001e2000c101124 */
[----:B------:R-:W-:Y:S05]  /*5c60*/  BRA `(.L_x_14531) ;  /* 0x0000000800087947 */ /* 0x000fea0003800000 */
.L_x_14542:
        /* <DEDUP_REMOVED lines=13> */
.L_x_14546:
[----:B------:R-:W-:Y:S01]  /*5d40*/  IMAD.MOV.U32 R0, RZ, RZ, 0x7f ;  /* 0x0000007fff007424 */ /* 0x000fe200078e00ff */
[----:B------:R-:W-:-:S04]  /*5d50*/  ISETP.GT.U32.AND P0, PT, R2, 0x7f800000, PT ;  /* 0x7f8000000200780c */ /* 0x000fc80003f04070 */
[----:B------:R-:W-:-:S09]  /*5d60*/  SEL R0, R0, 0x7c, P0 ;  /* 0x0000007c00007807 */ /* 0x000fd20000000000 */
.L_x_14547:
[----:B------:R-:W-:Y:S05]  /*5d70*/  BSYNC B0 ;  /* 0x0000000000007941 */ /* 0x000fea0003800000 */
.L_x_14545:
[----:B------:R-:W-:-:S04]  /*5d80*/  LOP3.LUT R2, R3, 0x80000000, RZ, 0xc0, !PT ;  /* 0x8000000003027812 */ /* 0x000fc800078ec0ff */
[----:B------:R-:W-:-:S04]  /*5d90*/  SHF.R.U32.HI R3, RZ, 0x18, R2 ;  /* 0x00000018ff037819 */ /* 0x000fc80000011602 */
[----:B------:R-:W-:-:S05]  /*5da0*/  LOP3.LUT R3, R0, R3, RZ, 0xfc, !PT ;  /* 0x0000000300037212 */ /* 0x000fca00078efcff */
[----:B------:R0:W-:Y:S01]  /*5db0*/  STG.E.U8 desc[UR36][R16.64], R3 ;  /* 0x0000000310007986 */ /* 0x0001e2000c101124 */
[----:B------:R-:W-:Y:S05]  /*5dc0*/  BRA `(.L_x_14531) ;  /* 0x0000000400b07947 */ /* 0x000fea0003800000 */
.L_x_14541:
[----:B------:R-:W0:Y:S02]  /*5dd0*/  I2F.S16 R0, R3 ;  /* 0x0000000300007306 */ /* 0x000e240000101400 */
[----:B0-----:R-:W-:-:S05]  /*5de0*/  F2FP.BF16.F32.PACK_AB R0, RZ, R0 ;  /* 0x00000000ff00723e */ /* 0x001fca00000010ff */
[----:B------:R0:W-:Y:S01]  /*5df0*/  STG.E.U16 desc[UR36][R16.64], R0 ;  /* 0x0000000010007986 */ /* 0x0001e2000c101524 */
[----:B------:R-:W-:Y:S05]  /*5e00*/  BRA `(.L_x_14531) ;  /* 0x0000000400a07947 */ /* 0x000fea0003800000 */
.L_x_14538:
        /* <DEDUP_REMOVED lines=10> */
.L_x_14550:
        /* <DEDUP_REMOVED lines=17> */
.L_x_14553:
[----:B------:R-:W-:-:S04]  /*5fc0*/  LOP3.LUT R2, R3, 0x80000000, RZ, 0xc0, !PT ;  /* 0x8000000003027812 */ /* 0x000fc800078ec0ff */
[----:B------:R-:W-:-:S04]  /*5fd0*/  SHF.R.U32.HI R3, RZ, 0x18, R2 ;  /* 0x00000018ff037819 */ /* 0x000fc80000011602 */
[----:B------:R-:W-:-:S04]  /*5fe0*/  LOP3.LUT R0, R0, R3, RZ, 0xfc, !PT ;  /* 0x0000000300007212 */ /* 0x000fc800078efcff */
[----:B------:R-:W-:-:S07]  /*5ff0*/  PRMT R8, R0, 0x7610, R8 ;  /* 0x0000761000087816 */ /* 0x000fce0000000008 */
.L_x_14552:
[----:B------:R-:W-:Y:S05]  /*6000*/  BSYNC B0 ;  /* 0x0000000000007941 */ /* 0x000fea0003800000 */
.L_x_14551:
[----:B------:R3:W-:Y:S01]  /*6010*/  STG.E.U8 desc[UR36][R16.64], R8 ;  /* 0x0000000810007986 */ /* 0x0007e2000c101124 */
[----:B------:R-:W-:Y:S05]  /*6020*/  BRA `(.L_x_14531) ;  /* 0x0000000400187947 */ /* 0x000fea0003800000 */
.L_x_14549:
        /* <DEDUP_REMOVED lines=17> */
.L_x_14556:
[----:B------:R-:W-:-:S04]  /*6140*/  LOP3.LUT R2, R3, 0x80000000, RZ, 0xc0, !PT ;  /* 0x8000000003027812 */ /* 0x000fc800078ec0ff */
[----:B------:R-:W-:-:S04]  /*6150*/  SHF.R.U32.HI R3, RZ, 0x18, R2 ;  /* 0x00000018ff037819 */ /* 0x000fc80000011602 */
[----:B------:R-:W-:-:S04]  /*6160*/  LOP3.LUT R0, R0, R3, RZ, 0xfc, !PT ;  /* 0x0000000300007212 */ /* 0x000fc800078efcff */
[----:B------:R-:W-:-:S07]  /*6170*/  PRMT R8, R0, 0x7610, R8 ;  /* 0x0000761000087816 */ /* 0x000fce0000000008 */
.L_x_14555:
[----:B------:R-:W-:Y:S05]  /*6180*/  BSYNC B0 ;  /* 0x0000000000007941 */ /* 0x000fea0003800000 */
.L_x_14554:
[----:B------:R0:W-:Y:S01]  /*6190*/  STG.E.U8 desc[UR36][R16.64], R8 ;  /* 0x0000000810007986 */ /* 0x0001e2000c101124 */
[----:B------:R-:W-:Y:S05]  /*61a0*/  BRA `(.L_x_14531) ;  /* 0x0000000000b87947 */ /* 0x000fea0003800000 */
.L_x_14548:
        /* <DEDUP_REMOVED lines=23> */
.L_x_14530:
        /* <DEDUP_REMOVED lines=16> */
.L_x_14559:
[----:B------:R-:W-:Y:S05]  /*6420*/  BRA `(.L_x_14531) ;  /* 0x0000000000187947 */ /* 0x000fea0003800000 */
.L_x_14558:
[----:B------:R-:W-:Y:S01]  /*6430*/  LOP3.LUT R2, R3, 0xffff, RZ, 0xc0, !PT ;  /* 0x0000ffff03027812 */ /* 0x000fe200078ec0ff */
[----:B------:R-:W-:-:S05]  /*6440*/  IMAD.MOV.U32 R3, RZ, RZ, RZ ;  /* 0x000000ffff037224 */ /* 0x000fca00078e00ff */
[----:B------:R2:W-:Y:S01]  /*6450*/  STG.E.64 desc[UR36][R16.64], R2 ;  /* 0x0000000210007986 */ /* 0x0005e2000c101b24 */
[----:B------:R-:W-:Y:S05]  /*6460*/  BRA `(.L_x_14531) ;  /* 0x0000000000087947 */ /* 0x000fea0003800000 */
.L_x_14557:
[----:B------:R-:W-:-:S05]  /*6470*/  LOP3.LUT R3, R3, 0xffff, RZ, 0xc0, !PT ;  /* 0x0000ffff03037812 */ /* 0x000fca00078ec0ff */
[----:B------:R0:W-:Y:S02]  /*6480*/  STG.E desc[UR36][R16.64], R3 ;  /* 0x0000000310007986 */ /* 0x0001e4000c101924 */
.L_x_14531:
[----:B------:R-:W-:-:S07]  /*6490*/  VIADD R19, R19, 0x80 ;  /* 0x0000008013137836 */ /* 0x000fce0000000000 */
.L_x_14491:
[----:B------:R-:W-:Y:S05]  /*64a0*/  BSYNC B6 ;  /* 0x0000000000067941 */ /* 0x000fea0003800000 */
.L_x_14490:
        /* <DEDUP_REMOVED lines=307> */
.L_x_14562:
        /* <DEDUP_REMOVED lines=22> */
.L_x_14566:
[----:B------:R-:W2:Y:S02]  /*7940*/  LDG.E.U8 R2, desc[UR36][R2.64] ;  /* 0x0000002402027981 */ /* 0x000ea4000c1e1100 */
[----:B--2---:R-:W-:-:S04]  /*7950*/  I2FP.F32.U32 R0, R2 ;  /* 0x0000000200007245 */ /* 0x004fc80000201000 */
[----:B------:R-:W-:Y:S01]  /*7960*/  F2FP.BF16.F32.PACK_AB R0, RZ, R0 ;  /* 0x00000000ff00723e */ /* 0x000fe200000010ff */
[----:B------:R-:W-:Y:S06]  /*7970*/  BRA `(.L_x_14568) ;  /* 0x0000000c00907947 */ /* 0x000fec0003800000 */
.L_x_14565:
        /* <DEDUP_REMOVED lines=10> */
.L_x_14570:
[----:B------:R-:W2:Y:S02]  /*7a20*/  LDG.E R2, desc[UR36][R2.64] ;  /* 0x0000002402027981 */ /* 0x000ea4000c1e1900 */
[----:B--2---:R-:W-:-:S04]  /*7a30*/  I2FP.F32.S32 R0, R2 ;  /* 0x0000000200007245 */ /* 0x004fc80000201400 */
[----:B------:R-:W-:Y:S01]  /*7a40*/  F2FP.BF16.F32.PACK_AB R0, RZ, R0 ;  /* 0x00000000ff00723e */ /* 0x000fe200000010ff */
[----:B------:R-:W-:Y:S06]  /*7a50*/  BRA `(.L_x_14568) ;  /* 0x0000000c00587947 */ /* 0x000fec0003800000 */
.L_x_14569:
[----:B------:R-:W2:Y:S02]  /*7a60*/  LDG.E.U16 R2, desc[UR36][R2.64] ;  /* 0x0000002402027981 */ /* 0x000ea4000c1e1500 */
[----:B--2---:R-:W0:Y:S02]  /*7a70*/  I2F.S16 R0, R2 ;  /* 0x0000000200007306 */ /* 0x004e240000101400 */
[----:B0-----:R-:W-:Y:S01]  /*7a80*/  F2FP.BF16.F32.PACK_AB R0, RZ, R0 ;  /* 0x00000000ff00723e */ /* 0x001fe200000010ff */
[----:B------:R-:W-:Y:S06]  /*7a90*/  BRA `(.L_x_14568) ;  /* 0x0000000c00487947 */ /* 0x000fec0003800000 */
.L_x_14564:
        /* <DEDUP_REMOVED lines=9> */
.L_x_14572:
[----:B------:R-:W2:Y:S02]  /*7b30*/  LDG.E.U16 R0, desc[UR36][R2.64] ;  /* 0x0000002402007981 */ /* 0x000ea4000c1e1500 */
[----:B--2---:R-:W-:-:S05]  /*7b40*/  HADD2.F32 R0, -RZ, R0.H0_H0 ;  /* 0x20000000ff007230 */ /* 0x004fca0000004100 */
[----:B------:R-:W-:Y:S01]  /*7b50*/  F2FP.BF16.F32.PACK_AB R0, RZ, R0 ;  /* 0x00000000ff00723e */ /* 0x000fe200000010ff */
[----:B------:R-:W-:Y:S06]  /*7b60*/  BRA `(.L_x_14568) ;  /* 0x0000000c00147947 */ /* 0x000fec0003800000 */
.L_x_14571:
        /* <DEDUP_REMOVED lines=9> */
.L_x_14574:
[----:B------:R-:W2:Y:S02]  /*7c00*/  LDG.E.U16 R2, desc[UR36][R2.64] ;  /* 0x0000002402027981 */ /* 0x000ea4000c1e1500 */
[----:B--2---:R-:W-:-:S05]  /*7c10*/  HADD2.F32 R0, -RZ, R2.H0_H0 ;  /* 0x20000002ff007230 */ /* 0x004fca0000004100 */
[----:B------:R-:W-:Y:S01]  /*7c20*/  F2FP.BF16.F32.PACK_AB R0, RZ, R0 ;  /* 0x00000000ff00723e */ /* 0x000fe200000010ff */
[----:B------:R-:W-:Y:S06]  /*7c30*/  BRA `(.L_x_14568) ;  /* 0x0000000800e07947 */ /* 0x000fec0003800000 */
.L_x_14573:
        /* <DEDUP_REMOVED lines=8> */
.L_x_14563:
        /* <DEDUP_REMOVED lines=13> */
.L_x_14577:
        /* <DEDUP_REMOVED lines=8> */
.L_x_14576:
        /* <DEDUP_REMOVED lines=28> */
.L_x_14579:
        /* <DEDUP_REMOVED lines=15> */
.L_x_14578:
[----:B------:R0:W5:Y:S01]  /*80c0*/  LDG.E.U16 R0, desc[UR36][R2.64] ;  /* 0x0000002402007981 */ /* 0x000162000c1e1500 */
[----:B------:R-:W-:Y:S05]  /*80d0*/  BRA `(.L_x_14568) ;  /* 0x0000000400b87947 */ /* 0x000fea0003800000 */
.L_x_14575:
        /* <DEDUP_REMOVED lines=12> */
.L_x_14582:
        /* <DEDUP_REMOVED lines=21> */
.L_x_14586:
[----:B------:R-:W-:Y:S05]  /*82f0*/  BSYNC B1 ;  /* 0x0000000000017941 */ /* 0x000fea0003800000 */
.L_x_14585:
[----:B------:R-:W-:Y:S01]  /*8300*/  LEA R3, R0, 0x3b800000, 0x17 ;  /* 0x3b80000000037811 */ /* 0x000fe200078eb8ff */
[----:B------:R-:W-:-:S05]  /*8310*/  IMAD.SHL.U32 R0, R2, 0x100000, RZ ;  /* 0x0010000002007824 */ /* 0x000fca00078e00ff */
[----:B------:R-:W-:-:S07]  /*8320*/  LOP3.LUT R0, R3, R0, R4, 0xfe, !PT ;  /* 0x0000000003007212 */ /* 0x000fce00078efe04 */
.L_x_14584:
[----:B------:R-:W-:Y:S05]  /*8330*/  BSYNC B0 ;  /* 0x0000000000007941 */ /* 0x000fea0003800000 */
.L_x_14583:
[----:B------:R-:W-:Y:S01]  /*8340*/  F2FP.BF16.F32.PACK_AB R0, RZ, R0 ;  /* 0x00000000ff00723e */ /* 0x000fe200000010ff */
[----:B------:R-:W-:Y:S06]  /*8350*/  BRA `(.L_x_14568) ;  /* 0x0000000400187947 */ /* 0x000fec0003800000 */
.L_x_14581:
        /* <DEDUP_REMOVED lines=21> */
.L_x_14590:
[----:B------:R-:W-:Y:S05]  /*84b0*/  BSYNC B1 ;  /* 0x0000000000017941 */ /* 0x000fea0003800000 */
.L_x_14589:
[----:B------:R-:W-:Y:S01]  /*84c0*/  LEA R3, R0, 0x37800000, 0x17 ;  /* 0x3780000000037811 */ /* 0x000fe200078eb8ff */
[----:B------:R-:W-:-:S05]  /*84d0*/  IMAD.SHL.U32 R0, R2, 0x200000, RZ ;  /* 0x0020000002007824 */ /* 0x000fca00078e00ff */
[----:B------:R-:W-:-:S07]  /*84e0*/  LOP3.LUT R0, R3, R0, R4, 0xfe, !PT ;  /* 0x0000000003007212 */ /* 0x000fce00078efe04 */
.L_x_14588:
[----:B------:R-:W-:Y:S05]  /*84f0*/  BSYNC B0 ;  /* 0x0000000000007941 */ /* 0x000fea0003800000 */
.L_x_14587:
[----:B------:R-:W-:Y:S01]  /*8500*/  F2FP.BF16.F32.PACK_AB R0, RZ, R0 ;  /* 0x00000000ff00723e */ /* 0x000fe200000010ff */
[----:B------:R-:W-:Y:S06]  /*8510*/  BRA `(.L_x_14568) ;  /* 0x0000000000a87947 */ /* 0x000fec0003800000 */
.L_x_14580:
        /* <DEDUP_REMOVED lines=14> */
.L_x_14594:
[----:B------:R-:W-:Y:S05]  /*8600*/  BSYNC B0 ;  /* 0x0000000000007941 */ /* 0x000fea0003800000 */
.L_x_14593:
[----:B------:R-:W-:Y:S01]  /*8610*/  F2FP.BF16.F32.PACK_AB R0, RZ, R0 ;  /* 0x00000000ff00723e */ /* 0x000fe200000010ff */
[----:B------:R-:W-:Y:S06]  /*8620*/  BRA `(.L_x_14568) ;  /* 0x0000000000647947 */ /* 0x000fec0003800000 */
.L_x_14567:
        /* <DEDUP_REMOVED lines=16> */
.L_x_14595:
[----:B------:R-:W-:Y:S01]  /*8730*/  PRMT R0, RZ, 0x7610, R0 ;  /* 0x00007610ff007816 */ /* 0x000fe20000000000 */
[----:B------:R-:W-:Y:S06]  /*8740*/  BRA `(.L_x_14568) ;  /* 0x00000000001c7947 */ /* 0x000fec0003800000 */
.L_x_14592:
[----:B------:R-:W2:Y:S02]  /*8750*/  LDG.E.64 R2, desc[UR36][R2.64] ;  /* 0x0000002402027981 */ /* 0x000ea4000c1e1b00 */
[----:B--2---:R-:W0:Y:S02]  /*8760*/  I2F.U64 R0, R2 ;  /* 0x0000000200007312 */ /* 0x004e240000301000 */
[----:B0-----:R-:W-:Y:S01]  /*8770*/  F2FP.BF16.F32.PACK_AB R0, RZ, R0 ;  /* 0x00000000ff00723e */ /* 0x001fe200000010ff */
[----:B------:R-:W-:Y:S06]  /*8780*/  BRA `(.L_x_14568) ;  /* 0x00000000000c7947 */ /* 0x000fec0003800000 */
.L_x_14591:
[----:B------:R-:W2:Y:S02]  /*8790*/  LDG.E R2, desc[UR36][R2.64] ;  /* 0x0000002402027981 */ /* 0x000ea4000c1e1900 */
[----:B--2---:R-:W-:-:S04]  /*87a0*/  I2FP.F32.U32 R0, R2 ;  /* 0x0000000200007245 */ /* 0x004fc80000201000 */
[----:B------:R-:W-:-:S07]  /*87b0*/  F2FP.BF16.F32.PACK_AB R0, RZ, R0 ;  /* 0x00000000ff00723e */ /* 0x000fce00000010ff */
.L_x_14568:
        /* <DEDUP_REMOVED lines=22> */
.L_x_14599:
[----:B------:R3:W-:Y:S01]  /*8920*/  STG.E.U8 desc[UR36][R16.64], R3 ;  /* 0x0000000310007986 */ /* 0x0007e2000c101124 */
[----:B------:R-:W-:Y:S05]  /*8930*/  BRA `(.L_x_14601) ;  /* 0x0000000c005c7947 */ /* 0x000fea0003800000 */
.L_x_14598:
        /* <DEDUP_REMOVED lines=10> */
.L_x_14603:
[----:B------:R-:W-:-:S05]  /*89e0*/  LOP3.LUT R3, R3, 0xffff, RZ, 0xc0, !PT ;  /* 0x0000ffff03037812 */ /* 0x000fca00078ec0ff */
[----:B------:R2:W-:Y:S01]  /*89f0*/  STG.E desc[UR36][R16.64], R3 ;  /* 0x0000000310007986 */ /* 0x0005e2000c101924 */
[----:B------:R-:W-:Y:S05]  /*8a00*/  BRA `(.L_x_14601) ;  /* 0x0000000c00287947 */ /* 0x000fea0003800000 */
.L_x_14602:
[----:B------:R0:W-:Y:S01]  /*8a10*/  STG.E.U16 desc[UR36][R16.64], R3 ;  /* 0x0000000310007986 */ /* 0x0001e2000c101524 */
[----:B------:R-:W-:Y:S05]  /*8a20*/  BRA `(.L_x_14601) ;  /* 0x0000000c00207947 */ /* 0x000fea0003800000 */
.L_x_14597:
        /* <DEDUP_REMOVED lines=9> */
.L_x_14605:
[----:B------:R-:W0:Y:S02]  /*8ac0*/  I2F.S16 R0, R3 ;  /* 0x0000000300007306 */ /* 0x000e240000101400 */
[----:B0-----:R-:W-:-:S05]  /*8ad0*/  F2FP.F16.F32.PACK_AB R0, RZ, R0 ;  /* 0x00000000ff00723e */ /* 0x001fca00000000ff */
[----:B------:R0:W-:Y:S01]  /*8ae0*/  STG.E.U16 desc[UR36][R16.64], R0 ;  /* 0x0000000010007986 */ /* 0x0001e2000c101524 */
[----:B------:R-:W-:Y:S05]  /*8af0*/  BRA `(.L_x_14601) ;  /* 0x0000000800ec7947 */ /* 0x000fea0003800000 */
.L_x_14604:
        /* <DEDUP_REMOVED lines=10> */
.L_x_14607:
[----:B------:R-:W0:Y:S02]  /*8ba0*/  I2F.S16 R3, R3 ;  /* 0x0000000300037306 */ /* 0x000e240000101400 */
[----:B0-----:R-:W-:-:S04]  /*8bb0*/  F2FP.F16.F32.PACK_AB R3, RZ, R3 ;  /* 0x00000003ff03723e */ /* 0x001fc800000000ff */
[----:B------:R-:W-:-:S05]  /*8bc0*/  PRMT R3, R3, 0x5410, RZ ;  /* 0x0000541003037816 */ /* 0x000fca00000000ff */
[----:B------:R0:W-:Y:S01]  /*8bd0*/  STG.E desc[UR36][R16.64], R3 ;  /* 0x0000000310007986 */ /* 0x0001e2000c101924 */
[----:B------:R-:W-:Y:S05]  /*8be0*/  BRA `(.L_x_14601) ;  /* 0x0000000800b07947 */ /* 0x000fea0003800000 */
.L_x_14606:
[----:B------:R-:W0:Y:S02]  /*8bf0*/  I2F.F64.S16 R2, R3 ;  /* 0x0000000300027312 */ /* 0x000e240000101c00 */
[----:B0-----:R0:W-:Y:S01]  /*8c00*/  STG.E.64 desc[UR36][R16.64], R2 ;  /* 0x0000000210007986 */ /* 0x0011e2000c101b24 */
[----:B------:R-:W-:Y:S05]  /*8c10*/  BRA `(.L_x_14601) ;  /* 0x0000000800a47947 */ /* 0x000fea0003800000 */
.L_x_14596:
        /* <DEDUP_REMOVED lines=10> */
.L_x_14610:
[----:B------:R-:W0:Y:S01]  /*8cc0*/  I2F.F64.S16 R4, R3 ;  /* 0x0000000300047312 */ /* 0x000e220000101c00 */
[----:B------:R-:W-:-:S05]  /*8cd0*/  CS2R R6, SRZ ;  /* 0x0000000000067805 */ /* 0x000fca000001ff00 */
[----:B0-----:R0:W-:Y:S01]  /*8ce0*/  STG.E.128 desc[UR36][R16.64], R4 ;  /* 0x0000000410007986 */ /* 0x0011e2000c101d24 */
[----:B------:R-:W-:Y:S05]  /*8cf0*/  BRA `(.L_x_14601) ;  /* 0x00000008006c7947 */ /* 0x000fea0003800000 */
.L_x_14609:
        /* <DEDUP_REMOVED lines=21> */
.L_x_14614:
[----:B------:R-:W-:Y:S05]  /*8e50*/  BSYNC B0 ;  /* 0x0000000000007941 */ /* 0x000fea0003800000 */
.L_x_14613:
[----:B------:R-:W-:-:S05]  /*8e60*/  LOP3.LUT R5, R0, R5, RZ, 0xfc, !PT ;  /* 0x0000000500057212 */ /* 0x000fca00078efcff */
[----:B------:R0:W-:Y:S01]  /*8e70*/  STG.E.U8 desc[UR36][R16.64], R5 ;  /* 0x0000000510007986 */ /* 0x0001e2000c101124 */
[----:B------:R-:W-:Y:S05]  /*8e80*/  BRA `(.L_x_14601) ;  /* 0x0000000800087947 */ /* 0x000fea0003800000 */
.L_x_14612:
        /* <DEDUP_REMOVED lines=13> */
.L_x_14616:
[----:B------:R-:W-:Y:S01]  /*8f60*/  IMAD.MOV.U32 R0, RZ, RZ, 0x7f ;  /* 0x0000007fff007424 */ /* 0x000fe200078e00ff */
[----:B------:R-:W-:-:S04]  /*8f70*/  ISETP.GT.U32.AND P0, PT, R2, 0x7f800000, PT ;  /* 0x7f8000000200780c */ /* 0x000fc80003f04070 */
[----:B------:R-:W-:-:S09]  /*8f80*/  SEL R0, R0, 0x7c, P0 ;  /* 0x0000007c00007807 */ /* 0x000fd20000000000 */
.L_x_14617:
[----:B------:R-:W-:Y:S05]  /*8f90*/  BSYNC B0 ;  /* 0x0000000000007941 */ /* 0x000fea0003800000 */
.L_x_14615:
[----:B------:R-:W-:-:S04]  /*8fa0*/  LOP3.LUT R2, R3, 0x80000000, RZ, 0xc0, !PT ;  /* 0x8000000003027812 */ /* 0x000fc800078ec0ff */
[----:B------:R-:W-:-:S04]  /*8fb0*/  SHF.R.U32.HI R3, RZ, 0x18, R2 ;  /* 0x00000018ff037819 */ /* 0x000fc80000011602 */
[----:B------:R-:W-:-:S05]  /*8fc0*/  LOP3.LUT R3, R0, R3, RZ, 0xfc, !PT ;  /* 0x0000000300037212 */ /* 0x000fca00078efcff */
[----:B------:R0:W-:Y:S01]  /*8fd0*/  STG.E.U8 desc[UR36][R16.64], R3 ;  /* 0x0000000310007986 */ /* 0x0001e2000c101124 */
[----:B------:R-:W-:Y:S05]  /*8fe0*/  BRA `(.L_x_14601) ;  /* 0x0000000400b07947 */ /* 0x000fea0003800000 */
.L_x_14611:
[----:B------:R-:W0:Y:S02]  /*8ff0*/  I2F.S16 R0, R3 ;  /* 0x0000000300007306 */ /* 0x000e240000101400 */
[----:B0-----:R-:W-:-:S05]  /*9000*/  F2FP.BF16.F32.PACK_AB R0, RZ, R0 ;  /* 0x00000000ff00723e */ /* 0x001fca00000010ff */
[----:B------:R0:W-:Y:S01]  /*9010*/  STG.E.U16 desc[UR36][R16.64], R0 ;  /* 0x0000000010007986 */ /* 0x0001e2000c101524 */
[----:B------:R-:W-:Y:S05]  /*9020*/  BRA `(.L_x_14601) ;  /* 0x0000000400a07947 */ /* 0x000fea0003800000 */
.L_x_14608:
        /* <DEDUP_REMOVED lines=10> */
.L_x_14620:
        /* <DEDUP_REMOVED lines=17> */
.L_x_14623:
[----:B------:R-:W-:-:S04]  /*91e0*/  LOP3.LUT R2, R3, 0x80000000, RZ, 0xc0, !PT ;  /* 0x8000000003027812 */ /* 0x000fc800078ec0ff */
[----:B------:R-:W-:-:S04]  /*91f0*/  SHF.R.U32.HI R3, RZ, 0x18, R2 ;  /* 0x00000018ff037819 */ /* 0x000fc80000011602 */
[----:B------:R-:W-:-:S04]  /*9200*/  LOP3.LUT R0, R0, R3, RZ, 0xfc, !PT ;  /* 0x0000000300007212 */ /* 0x000fc800078efcff */
[----:B------:R-:W-:-:S07]  /*9210*/  PRMT R8, R0, 0x7610, R8 ;  /* 0x0000761000087816 */ /* 0x000fce0000000008 */
.L_x_14622:
[----:B------:R-:W-:Y:S05]  /*9220*/  BSYNC B0 ;  /* 0x0000000000007941 */ /* 0x000fea0003800000 */
.L_x_14621:
[----:B------:R0:W-:Y:S01]  /*9230*/  STG.E.U8 desc[UR36][R16.64], R8 ;  /* 0x0000000810007986 */ /* 0x0001e2000c101124 */
[----:B------:R-:W-:Y:S05]  /*9240*/  BRA `(.L_x_14601) ;  /* 0x0000000400187947 */ /* 0x000fea0003800000 */
.L_x_14619:
        /* <DEDUP_REMOVED lines=17> */
.L_x_14626:
[----:B------:R-:W-:-:S04]  /*9360*/  LOP3.LUT R2, R3, 0x80000000, RZ, 0xc0, !PT ;  /* 0x8000000003027812 */ /* 0x000fc800078ec0ff */
[----:B------:R-:W-:-:S04]  /*9370*/  SHF.R.U32.HI R3, RZ, 0x18, R2 ;  /* 0x00000018ff037819 */ /* 0x000fc80000011602 */
[----:B------:R-:W-:-:S04]  /*9380*/  LOP3.LUT R0, R0, R3, RZ, 0xfc, !PT ;  /* 0x0000000300007212 */ /* 0x000fc800078efcff */
[----:B------:R-:W-:-:S07]  /*9390*/  PRMT R8, R0, 0x7610, R8 ;  /* 0x0000761000087816 */ /* 0x000fce0000000008 */
.L_x_14625:
[----:B------:R-:W-:Y:S05]  /*93a0*/  BSYNC B0 ;  /* 0x0000000000007941 */ /* 0x000fea0003800000 */
.L_x_14624:
[----:B------:R0:W-:Y:S01]  /*93b0*/  STG.E.U8 desc[UR36][R16.64], R8 ;  /* 0x0000000810007986 */ /* 0x0001e2000c101124 */
[----:B------:R-:W-:Y:S05]  /*93c0*/  BRA `(.L_x_14601) ;  /* 0x0000000000b87947 */ /* 0x000fea0003800000 */
.L_x_14618:
        /* <DEDUP_REMOVED lines=23> */
.L_x_14600:
        /* <DEDUP_REMOVED lines=16> */
.L_x_14629:
[----:B------:R-:W-:Y:S05]  /*9640*/  BRA `(.L_x_14601) ;  /* 0x0000000000187947 */ /* 0x000fea0003800000 */
.L_x_14628:
[----:B------:R-:W-:Y:S01]  /*9650*/  LOP3.LUT R2, R3, 0xffff, RZ, 0xc0, !PT ;  /* 0x0000ffff03027812 */ /* 0x000fe200078ec0ff */
[----:B------:R-:W-:-:S05]  /*9660*/  IMAD.MOV.U32 R3, RZ, RZ, RZ ;  /* 0x000000ffff037224 */ /* 0x000fca00078e00ff */
[----:B------:R0:W-:Y:S01]  /*9670*/  STG.E.64 desc[UR36][R16.64], R2 ;  /* 0x0000000210007986 */ /* 0x0001e2000c101b24 */
[----:B------:R-:W-:Y:S05]  /*9680*/  BRA `(.L_x_14601) ;  /* 0x0000000000087947 */ /* 0x000fea0003800000 */
.L_x_14627:
[----:B------:R-:W-:-:S05]  /*9690*/  LOP3.LUT R3, R3, 0xffff, RZ, 0xc0, !PT ;  /* 0x0000ffff03037812 */ /* 0x000fca00078ec0ff */
[----:B------:R0:W-:Y:S02]  /*96a0*/  STG.E desc[UR36][R16.64], R3 ;  /* 0x0000000310007986 */ /* 0x0001e4000c101924 */
.L_x_14601:
[----:B------:R-:W-:-:S07]  /*96b0*/  VIADD R19, R19, 0x80 ;  /* 0x0000008013137836 */ /* 0x000fce0000000000 */
.L_x_14561:
[----:B------:R-:W-:Y:S05]  /*96c0*/  BSYNC B6 ;  /* 0x0000000000067941 */ /* 0x000fea0003800000 */
.L_x_14560:
        /* <DEDUP_REMOVED lines=306> */
.L_x_14630:
        /* <DEDUP_REMOVED lines=22> */
.L_x_14634:
[----:B------:R-:W2:Y:S02]  /*ab50*/  LDG.E.U8 R2, desc[UR36][R2.64] ;  /* 0x0000002402027981 */ /* 0x000ea4000c1e1100 */
[----:B--2---:R-:W-:-:S04]  /*ab60*/  I2FP.F32.U32 R0, R2 ;  /* 0x0000000200007245 */ /* 0x004fc80000201000 */
[----:B------:R-:W-:Y:S01]  /*ab70*/  F2FP.BF16.F32.PACK_AB R0, RZ, R0 ;  /* 0x00000000ff00723e */ /* 0x000fe200000010ff */
[----:B------:R-:W-:Y:S06]  /*ab80*/  BRA `(.L_x_14636) ;  /* 0x0000000c00907947 */ /* 0x000fec0003800000 */
.L_x_14633:
        /* <DEDUP_REMOVED lines=10> */
.L_x_14638:
[----:B------:R-:W2:Y:S02]  /*ac30*/  LDG.E R2, desc[UR36][R2.64] ;  /* 0x0000002402027981 */ /* 0x000ea4000c1e1900 */
[----:B--2---:R-:W-:-:S04]  /*ac40*/  I2FP.F32.S32 R0, R2 ;  /* 0x0000000200007245 */ /* 0x004fc80000201400 */
[----:B------:R-:W-:Y:S01]  /*ac50*/  F2FP.BF16.F32.PACK_AB R0, RZ, R0 ;  /* 0x00000000ff00723e */ /* 0x000fe200000010ff */
[----:B------:R-:W-:Y:S06]  /*ac60*/  BRA `(.L_x_14636) ;  /* 0x0000000c00587947 */ /* 0x000fec0003800000 */
.L_x_14637:
[----:B------:R-:W2:Y:S02]  /*ac70*/  LDG.E.U16 R2, desc[UR36][R2.64] ;  /* 0x0000002402027981 */ /* 0x000ea4000c1e1500 */
[----:B--2---:R-:W0:Y:S02]  /*ac80*/  I2F.S16 R0, R2 ;  /* 0x0000000200007306 */ /* 0x004e240000101400 */
[----:B0-----:R-:W-:Y:S01]  /*ac90*/  F2FP.BF16.F32.PACK_AB R0, RZ, R0 ;  /* 0x00000000ff00723e */ /* 0x001fe200000010ff */
[----:B------:R-:W-:Y:S06]  /*aca0*/  BRA `(.L_x_14636) ;  /* 0x0000000c00487947 */ /* 0x000fec0003800000 */
.L_x_14632:
        /* <DEDUP_REMOVED lines=9> */
.L_x_14640:
[----:B------:R-:W2:Y:S02]  /*ad40*/  LDG.E.U16 R0, desc[UR36][R2.64] ;  /* 0x0000002402007981 */ /* 0x000ea4000c1e1500 */
[----:B--2---:R-:W-:-:S05]  /*ad50*/  HADD2.F32 R0, -RZ, R0.H0_H0 ;  /* 0x20000000ff007230 */ /* 0x004fca0000004100 */
[----:B------:R-:W-:Y:S01]  /*ad60*/  F2FP.BF16.F32.PACK_AB R0, RZ, R0 ;  /* 0x00000000ff00723e */ /* 0x000fe200000010ff */
[----:B------:R-:W-:Y:S06]  /*ad70*/  BRA `(.L_x_14636) ;  /* 0x0000000c00147947 */ /* 0x000fec0003800000 */
.L_x_14639:
        /* <DEDUP_REMOVED lines=9> */
.L_x_14642:
[----:B------:R-:W2:Y:S02]  /*ae10*/  LDG.E.U16 R2, desc[UR36][R2.64] ;  /* 0x0000002402027981 */ /* 0x000ea4000c1e1500 */
[----:B--2---:R-:W-:-:S05]  /*ae20*/  HADD2.F32 R0, -RZ, R2.H0_H0 ;  /* 0x20000002ff007230 */ /* 0x004fca0000004100 */
[----:B------:R-:W-:Y:S01]  /*ae30*/  F2FP.BF16.F32.PACK_AB R0, RZ, R0 ;  /* 0x00000000ff00723e */ /* 0x000fe200000010ff */
[----:B------:R-:W-:Y:S06]  /*ae40*/  BRA `(.L_x_14636) ;  /* 0x0000000800e07947 */ /* 0x000fec0003800000 */
.L_x_14641:
        /* <DEDUP_REMOVED lines=8> */
.L_x_14631:
        /* <DEDUP_REMOVED lines=13> */
.L_x_14645:
        /* <DEDUP_REMOVED lines=8> */
.L_x_14644:
        /* <DEDUP_REMOVED lines=28> */
.L_x_14647:
        /* <DEDUP_REMOVED lines=15> */
.L_x_14646:
[----:B------:R0:W5:Y:S01]  /*b2d0*/  LDG.E.U16 R0, desc[UR36][R2.64] ;  /* 0x0000002402007981 */ /* 0x000162000c1e1500 */
[----:B------:R-:W-:Y:S05]  /*b2e0*/  BRA `(.L_x_14636) ;  /* 0x0000000400b87947 */ /* 0x000fea0003800000 */
.L_x_14643:
        /* <DEDUP_REMOVED lines=12> */
.L_x_14650:
        /* <DEDUP_REMOVED lines=21> */
.L_x_14654:
[----:B------:R-:W-:Y:S05]  /*b500*/  BSYNC B1 ;  /* 0x0000000000017941 */ /* 0x000fea0003800000 */
.L_x_14653:
[----:B------:R-:W-:Y:S01]  /*b510*/  LEA R3, R0, 0x3b800000, 0x17 ;  /* 0x3b80000000037811 */ /* 0x000fe200078eb8ff */
[----:B------:R-:W-:-:S05]  /*b520*/  IMAD.SHL.U32 R0, R2, 0x100000, RZ ;  /* 0x0010000002007824 */ /* 0x000fca00078e00ff */
[----:B------:R-:W-:-:S07]  /*b530*/  LOP3.LUT R0, R3, R0, R4, 0xfe, !PT ;  /* 0x0000000003007212 */ /* 0x000fce00078efe04 */
.L_x_14652:
[----:B------:R-:W-:Y:S05]  /*b540*/  BSYNC B0 ;  /* 0x0000000000007941 */ /* 0x000fea0003800000 */
.L_x_14651:
[----:B------:R-:W-:Y:S01]  /*b550*/  F2FP.BF16.F32.PACK_AB R0, RZ, R0 ;  /* 0x00000000ff00723e */ /* 0x000fe200000010ff */
[----:B------:R-:W-:Y:S06]  /*b560*/  BRA `(.L_x_14636) ;  /* 0x0000000400187947 */ /* 0x000fec0003800000 */
.L_x_14649:
        /* <DEDUP_REMOVED lines=21> */
.L_x_14658:
[----:B------:R-:W-:Y:S05]  /*b6c0*/  BSYNC B1 ;  /* 0x0000000000017941 */ /* 0x000fea0003800000 */
.L_x_14657:
[----:B------:R-:W-:Y:S01]  /*b6d0*/  LEA R3, R0, 0x37800000, 0x17 ;  /* 0x3780000000037811 */ /* 0x000fe200078eb8ff */
[----:B------:R-:W-:-:S05]  /*b6e0*/  IMAD.SHL.U32 R0, R2, 0x200000, RZ ;  /* 0x0020000002007824 */ /* 0x000fca00078e00ff */
[----:B------:R-:W-:-:S07]  /*b6f0*/  LOP3.LUT R0, R3, R0, R4, 0xfe, !PT ;  /* 0x0000000003007212 */ /* 0x000fce00078efe04 */
.L_x_14656:
[----:B------:R-:W-:Y:S05]  /*b700*/  BSYNC B0 ;  /* 0x0000000000007941 */ /* 0x000fea0003800000 */
.L_x_14655:
[----:B------:R-:W-:Y:S01]  /*b710*/  F2FP.BF16.F32.PACK_AB R0, RZ, R0 ;  /* 0x00000000ff00723e */ /* 0x000fe200000010ff */
[----:B------:R-:W-:Y:S06]  /*b720*/  BRA `(.L_x_14636) ;  /* 0x0000000000a87947 */ /* 0x000fec0003800000 */
.L_x_14648:
        /* <DEDUP_REMOVED lines=14> */
.L_x_14662:
[----:B------:R-:W-:Y:S05]  /*b810*/  BSYNC B0 ;  /* 0x0000000000007941 */ /* 0x000fea0003800000 */
.L_x_14661:
[----:B------:R-:W-:Y:S01]  /*b820*/  F2FP.BF16.F32.PACK_AB R0, RZ, R0 ;  /* 0x00000000ff00723e */ /* 0x000fe200000010ff */
[----:B------:R-:W-:Y:S06]  /*b830*/  BRA `(.L_x_14636) ;  /* 0x0000000000647947 */ /* 0x000fec0003800000 */
.L_x_14635:
        /* <DEDUP_REMOVED lines=16> */
.L_x_14663:
[----:B------:R-:W-:Y:S01]  /*b940*/  PRMT R0, RZ, 0x7610, R0 ;  /* 0x00007610ff007816 */ /* 0x000fe20000000000 */
[----:B------:R-:W-:Y:S06]  /*b950*/  BRA `(.L_x_14636) ;  /* 0x00000000001c7947 */ /* 0x000fec0003800000 */
.L_x_14660:
[----:B------:R-:W2:Y:S02]  /*b960*/  LDG.E.64 R2, desc[UR36][R2.64] ;  /* 0x0000002402027981 */ /* 0x000ea4000c1e1b00 */
[----:B--2---:R-:W0:Y:S02]  /*b970*/  I2F.U64 R0, R2 ;  /* 0x0000000200007312 */ /* 0x004e240000301000 */
[----:B0-----:R-:W-:Y:S01]  /*b980*/  F2FP.BF16.F32.PACK_AB R0, RZ, R0 ;  /* 0x00000000ff00723e */ /* 0x001fe200000010ff */
[----:B------:R-:W-:Y:S06]  /*b990*/  BRA `(.L_x_14636) ;  /* 0x00000000000c7947 */ /* 0x000fec0003800000 */
.L_x_14659:
[----:B------:R-:W2:Y:S02]  /*b9a0*/  LDG.E R2, desc[UR36][R2.64] ;  /* 0x0000002402027981 */ /* 0x000ea4000c1e1900 */
[----:B--2---:R-:W-:-:S04]  /*b9b0*/  I2FP.F32.U32 R0, R2 ;  /* 0x0000000200007245 */ /* 0x004fc80000201000 */
[----:B------:R-:W-:-:S07]  /*b9c0*/  F2FP.BF16.F32.PACK_AB R0, RZ, R0 ;  /* 0x00000000ff00723e */ /* 0x000fce00000010ff */
.L_x_14636:
        /* <DEDUP_REMOVED lines=22> */
.L_x_14667:
[----:B------:R-:W-:Y:S01]  /*bb30*/  STG.E.U8 desc[UR36][R16.64], R3 ;  /* 0x0000000310007986 */ /* 0x000fe2000c101124 */
[----:B------:R-:W-:Y:S05]  /*bb40*/  EXIT ;  /* 0x000000000000794d */ /* 0x000fea0003800000 */
.L_x_14666:
        /* <DEDUP_REMOVED lines=8> */
[----:B------:R-:W-:Y:S01]  /*bbd0*/  STG.E.64 desc[UR36][R16.64], R2 ;  /* 0x0000000210007986 */ /* 0x000fe2000c101b24 */
[----:B------:R-:W-:Y:S05]  /*bbe0*/  EXIT ;  /* 0x000000000000794d */ /* 0x000fea0003800000 */
.L_x_14670:
[----:B------:R-:W-:-:S05]  /*bbf0*/  LOP3.LUT R3, R3, 0xffff, RZ, 0xc0, !PT ;  /* 0x0000ffff03037812 */ /* 0x000fca00078ec0ff */
[----:B------:R-:W-:Y:S01]  /*bc00*/  STG.E desc[UR36][R16.64], R3 ;  /* 0x0000000310007986 */ /* 0x000fe2000c101924 */
[----:B------:R-:W-:Y:S05]  /*bc10*/  EXIT ;  /* 0x000000000000794d */ /* 0x000fea0003800000 */
.L_x_14669:
[----:B------:R-:W-:Y:S01]  /*bc20*/  STG.E.U16 desc[UR36][R16.64], R3 ;  /* 0x0000000310007986 */ /* 0x000fe2000c101524 */
[----:B------:R-:W-:Y:S05]  /*bc30*/  EXIT ;  /* 0x000000000000794d */ /* 0x000fea0003800000 */
.L_x_14665:
        /* <DEDUP_REMOVED lines=9> */
.L_x_14672:
[----:B------:R-:W0:Y:S02]  /*bcd0*/  I2F.S16 R0, R3 ;  /* 0x0000000300007306 */ /* 0x000e240000101400 */
[----:B0-----:R-:W-:-:S05]  /*bce0*/  F2FP.F16.F32.PACK_AB R0, RZ, R0 ;  /* 0x00000000ff00723e */ /* 0x001fca00000000ff */
[----:B------:R-:W-:Y:S01]  /*bcf0*/  STG.E.U16 desc[UR36][R16.64], R0 ;  /* 0x0000000010007986 */ /* 0x000fe2000c101524 */
[----:B------:R-:W-:Y:S05]  /*bd00*/  EXIT ;  /* 0x000000000000794d */ /* 0x000fea0003800000 */
.L_x_14671:
        /* <DEDUP_REMOVED lines=10> */
.L_x_14674:
[----:B------:R-:W0:Y:S02]  /*bdb0*/  I2F.S16 R3, R3 ;  /* 0x0000000300037306 */ /* 0x000e240000101400 */
[----:B0-----:R-:W-:-:S04]  /*bdc0*/  F2FP.F16.F32.PACK_AB R3, RZ, R3 ;  /* 0x00000003ff03723e */ /* 0x001fc800000000ff */
[----:B------:R-:W-:-:S05]  /*bdd0*/  PRMT R3, R3, 0x5410, RZ ;  /* 0x0000541003037816 */ /* 0x000fca00000000ff */
[----:B------:R-:W-:Y:S01]  /*bde0*/  STG.E desc[UR36][R16.64], R3 ;  /* 0x0000000310007986 */ /* 0x000fe2000c101924 */
[----:B------:R-:W-:Y:S05]  /*bdf0*/  EXIT ;  /* 0x000000000000794d */ /* 0x000fea0003800000 */
.L_x_14673:
[----:B------:R-:W0:Y:S02]  /*be00*/  I2F.F64.S16 R2, R3 ;  /* 0x0000000300027312 */ /* 0x000e240000101c00 */
[----:B0-----:R-:W-:Y:S01]  /*be10*/  STG.E.64 desc[UR36][R16.64], R2 ;  /* 0x0000000210007986 */ /* 0x001fe2000c101b24 */
[----:B------:R-:W-:Y:S05]  /*be20*/  EXIT ;  /* 0x000000000000794d */ /* 0x000fea0003800000 */
.L_x_14664:
        /* <DEDUP_REMOVED lines=10> */
.L_x_14677:
[----:B------:R-:W0:Y:S01]  /*bed0*/  I2F.F64.S16 R4, R3 ;  /* 0x0000000300047312 */ /* 0x000e220000101c00 */
[----:B------:R-:W-:-:S05]  /*bee0*/  CS2R R6, SRZ ;  /* 0x0000000000067805 */ /* 0x000fca000001ff00 */
[----:B0-----:R-:W-:Y:S01]  /*bef0*/  STG.E.128 desc[UR36][R16.64], R4 ;  /* 0x0000000410007986 */ /* 0x001fe2000c101d24 */
[----:B------:R-:W-:Y:S05]  /*bf00*/  EXIT ;  /* 0x000000000000794d */ /* 0x000fea0003800000 */
.L_x_14676:
        /* <DEDUP_REMOVED lines=21> */
.L_x_14681:
[----:B------:R-:W-:Y:S05]  /*c060*/  BSYNC B0 ;  /* 0x0000000000007941 */ /* 0x000fea0003800000 */
.L_x_14680:
[----:B------:R-:W-:-:S05]  /*c070*/  LOP3.LUT R5, R0, R5, RZ, 0xfc, !PT ;  /* 0x0000000500057212 */ /* 0x000fca00078efcff */
[----:B------:R-:W-:Y:S01]  /*c080*/  STG.E.U8 desc[UR36][R16.64], R5 ;  /* 0x0000000510007986 */ /* 0x000fe2000c101124 */
[----:B------:R-:W-:Y:S05]  /*c090*/  EXIT ;  /* 0x000000000000794d */ /* 0x000fea0003800000 */
.L_x_14679:
        /* <DEDUP_REMOVED lines=13> */
.L_x_14683:
[----:B------:R-:W-:Y:S01]  /*c170*/  IMAD.MOV.U32 R0, RZ, RZ, 0x7f ;  /* 0x0000007fff007424 */ /* 0x000fe200078e00ff */
[----:B------:R-:W-:-:S04]  /*c180*/  ISETP.GT.U32.AND P0, PT, R2, 0x7f800000, PT ;  /* 0x7f8000000200780c */ /* 0x000fc80003f04070 */
[----:B------:R-:W-:-:S09]  /*c190*/  SEL R0, R0, 0x7c, P0 ;  /* 0x0000007c00007807 */ /* 0x000fd20000000000 */
.L_x_14684:
[----:B------:R-:W-:Y:S05]  /*c1a0*/  BSYNC B0 ;  /* 0x0000000000007941 */ /* 0x000fea0003800000 */
.L_x_14682:
[----:B------:R-:W-:-:S04]  /*c1b0*/  LOP3.LUT R2, R3, 0x80000000, RZ, 0xc0, !PT ;  /* 0x8000000003027812 */ /* 0x000fc800078ec0ff */
[----:B------:R-:W-:-:S04]  /*c1c0*/  SHF.R.U32.HI R3, RZ, 0x18, R2 ;  /* 0x00000018ff037819 */ /* 0x000fc80000011602 */
[----:B------:R-:W-:-:S05]  /*c1d0*/  LOP3.LUT R3, R0, R3, RZ, 0xfc, !PT ;  /* 0x0000000300037212 */ /* 0x000fca00078efcff */
[----:B------:R-:W-:Y:S01]  /*c1e0*/  STG.E.U8 desc[UR36][R16.64], R3 ;  /* 0x0000000310007986 */ /* 0x000fe2000c101124 */
[----:B------:R-:W-:Y:S05]  /*c1f0*/  EXIT ;  /* 0x000000000000794d */ /* 0x000fea0003800000 */
.L_x_14678:
[----:B------:R-:W0:Y:S02]  /*c200*/  I2F.S16 R0, R3 ;  /* 0x0000000300007306 */ /* 0x000e240000101400 */
[----:B0-----:R-:W-:-:S05]  /*c210*/  F2FP.BF16.F32.PACK_AB R0, RZ, R0 ;  /* 0x00000000ff00723e */ /* 0x001fca00000010ff */
[----:B------:R-:W-:Y:S01]  /*c220*/  STG.E.U16 desc[UR36][R16.64], R0 ;  /* 0x0000000010007986 */ /* 0x000fe2000c101524 */
[----:B------:R-:W-:Y:S05]  /*c230*/  EXIT ;  /* 0x000000000000794d */ /* 0x000fea0003800000 */
.L_x_14675:
        /* <DEDUP_REMOVED lines=10> */
.L_x_14687:
        /* <DEDUP_REMOVED lines=17> */
.L_x_14690:
[----:B------:R-:W-:-:S04]  /*c3f0*/  LOP3.LUT R2, R3, 0x80000000, RZ, 0xc0, !PT ;  /* 0x8000000003027812 */ /* 0x000fc800078ec0ff */
[----:B------:R-:W-:-:S04]  /*c400*/  SHF.R.U32.HI R3, RZ, 0x18, R2 ;  /* 0x00000018ff037819 */ /* 0x000fc80000011602 */
[----:B------:R-:W-:-:S04]  /*c410*/  LOP3.LUT R0, R0, R3, RZ, 0xfc, !PT ;  /* 0x0000000300007212 */ /* 0x000fc800078efcff */
[----:B------:R-:W-:-:S07]  /*c420*/  PRMT R8, R0, 0x7610, R8 ;  /* 0x0000761000087816 */ /* 0x000fce0000000008 */
.L_x_14689:
[----:B------:R-:W-:Y:S05]  /*c430*/  BSYNC B0 ;  /* 0x0000000000007941 */ /* 0x000fea0003800000 */
.L_x_14688:
[----:B------:R-:W-:Y:S01]  /*c440*/  STG.E.U8 desc[UR36][R16.64], R8 ;  /* 0x0000000810007986 */ /* 0x000fe2000c101124 */
[----:B------:R-:W-:Y:S05]  /*c450*/  EXIT ;  /* 0x000000000000794d */ /* 0x000fea0003800000 */
.L_x_14686:
        /* <DEDUP_REMOVED lines=17> */
.L_x_14693:
[----:B------:R-:W-:-:S04]  /*c570*/  LOP3.LUT R2, R3, 0x80000000, RZ, 0xc0, !PT ;  /* 0x8000000003027812 */ /* 0x000fc800078ec0ff */
[----:B------:R-:W-:-:S04]  /*c580*/  SHF.R.U32.HI R3, RZ, 0x18, R2 ;  /* 0x00000018ff037819 */ /* 0x000fc80000011602 */
[----:B------:R-:W-:-:S04]  /*c590*/  LOP3.LUT R0, R0, R3, RZ, 0xfc, !PT ;  /* 0x0000000300007212 */ /* 0x000fc800078efcff */
[----:B------:R-:W-:-:S07]  /*c5a0*/  PRMT R8, R0, 0x7610, R8 ;  /* 0x0000761000087816 */ /* 0x000fce0000000008 */
.L_x_14692:
[----:B------:R-:W-:Y:S05]  /*c5b0*/  BSYNC B0 ;  /* 0x0000000000007941 */ /* 0x000fea0003800000 */
.L_x_14691:
[----:B------:R-:W-:Y:S01]  /*c5c0*/  STG.E.U8 desc[UR36][R16.64], R8 ;  /* 0x0000000810007986 */ /* 0x000fe2000c101124 */
[----:B------:R-:W-:Y:S05]  /*c5d0*/  EXIT ;  /* 0x000000000000794d */ /* 0x000fea0003800000 */
.L_x_14685:
        /* <DEDUP_REMOVED lines=21> */
[----:B------:R-:W-:Y:S01]  /*c730*/  STG.E.U8 desc[UR36][R16.64], R3 ;  /* 0x0000000310007986 */ /* 0x000fe2000c101124 */
[----:B------:R-:W-:Y:S05]  /*c740*/  EXIT ;  /* 0x000000000000794d */ /* 0x000fea0003800000 */
.L_x_14668:
        /* <DEDUP_REMOVED lines=16> */
.L_x_14696:
[----:B------:R-:W-:Y:S05]  /*c850*/  EXIT ;  /* 0x000000000000794d */ /* 0x000fea0003800000 */
.L_x_14695:
[----:B------:R-:W-:Y:S01]  /*c860*/  LOP3.LUT R2, R3, 0xffff, RZ, 0xc0, !PT ;  /* 0x0000ffff03027812 */ /* 0x000fe200078ec0ff */
[----:B------:R-:W-:-:S05]  /*c870*/  IMAD.MOV.U32 R3, RZ, RZ, RZ ;  /* 0x000000ffff037224 */ /* 0x000fca00078e00ff */
[----:B------:R-:W-:Y:S01]  /*c880*/  STG.E.64 desc[UR36][R16.64], R2 ;  /* 0x0000000210007986 */ /* 0x000fe2000c101b24 */
[----:B------:R-:W-:Y:S05]  /*c890*/  EXIT ;  /* 0x000000000000794d */ /* 0x000fea0003800000 */
.L_x_14694:
[----:B------:R-:W-:-:S05]  /*c8a0*/  LOP3.LUT R3, R3, 0xffff, RZ, 0xc0, !PT ;  /* 0x0000ffff03037812 */ /* 0x000fca00078ec0ff */
[----:B------:R-:W-:Y:S01]  /*c8b0*/  STG.E desc[UR36][R16.64], R3 ;  /* 0x0000000310007986 */ /* 0x000fe2000c101924 */
[----:B------:R-:W-:Y:S05]  /*c8c0*/  EXIT ;  /* 0x000000000000794d */ /* 0x000fea0003800000 */
.L_x_14697:
        /* <DEDUP_REMOVED lines=11> */
.L_x_43889:


//--------------------- .text._ZN2at6native27unrolled_elementwise_kernelINS0_13AUnaryFunctorIN3c108BFloat16ES4_bZZZNS0_22logical_or_kernel_cudaERNS_14TensorIteratorEENKUlvE0_clEvENKUlvE8_clEvEUlS4_S4_E_EESt5arrayIPcLm2EELi4E23TrivialOffsetCalculatorILi1EjESF_NS0_6memory12LoadWithCastILi1EEENSG_13StoreWithCastILi1EEEEEviT_T0_T2_T3_T4_T5_ --------------------------
	.section	.text._ZN2at6native27unrolled_elementwise_kernelINS0_13AUnaryFunctorIN3c108BFloat16ES4_bZZZNS0_22logical_or_kernel_cudaERNS_14TensorIteratorEENKUlvE0_clEvENKUlvE8_clEvEUlS4_S4_E_EESt5arrayIPcLm2EELi4E23TrivialOffsetCalculatorILi1EjESF_NS0_6memory12LoadWithCastILi1EEENSG_13StoreWithCastILi1EEEEEviT_T0_T2_T3_T4_T5_,"ax",@progbits
	.align	128
        .global         _ZN2at6native27unrolled_elementwise_kernelINS0_13AUnaryFunctorIN3c108BFloat16ES4_bZZZNS0_22logical_or_kernel_cudaERNS_14TensorIteratorEENKUlvE0_clEvENKUlvE8_clEvEUlS4_S4_E_EESt5arrayIPcLm2EELi4E23TrivialOffsetCalculatorILi1EjESF_NS0_6memory12LoadWithCastILi1EEENSG_13StoreWithCastILi1EEEEEviT_T0_T2_T3_T4_T5_
        .type           _ZN2at6native27unrolled_elementwise_kernelINS0_13AUnaryFunctorIN3c108BFloat16ES4_bZZZNS0_22logical_or_kernel_cudaERNS_14TensorIteratorEENKUlvE0_clEvENKUlvE8_clEvEUlS4_S4_E_EESt5arrayIPcLm2EELi4E23TrivialOffsetCalculatorILi1EjESF_NS0_6memory12LoadWithCastILi1EEENSG_13StoreWithCastILi1EEEEEviT_T0_T2_T3_T4_T5_,@function
        .size           _ZN2at6native27unrolled_elementwise_kernelINS0_13AUnaryFunctorIN3c108BFloat16ES4_bZZZNS0_22logical_or_kernel_cudaERNS_14TensorIteratorEENKUlvE0_clEvENKUlvE8_clEvEUlS4_S4_E_EESt5arrayIPcLm2EELi4E23TrivialOffsetCalculatorILi1EjESF_NS0_6memory12LoadWithCastILi1EEENSG_13StoreWithCastILi1EEEEEviT_T0_T2_T3_T4_T5_,(.L_x_43890 - _ZN2at6native27unrolled_elementwise_kernelINS0_13AUnaryFunctorIN3c108BFloat16ES4_bZZZNS0_22logical_or_kernel_cudaERNS_14TensorIteratorEENKUlvE0_clEvENKUlvE8_clEvEUlS4_S4_E_EESt5arrayIPcLm2EELi4E23TrivialOffsetCalculatorILi1EjESF_NS0_6memory12LoadWithCastILi1EEENSG_13StoreWithCastILi1EEEEEviT_T0_T2_T3_T4_T5_)
        .other          _ZN2at6native27unrolled_elementwise_kernelINS0_13AUnaryFunctorIN3c108BFloat16ES4_bZZZNS0_22logical_or_kernel_cudaERNS_14TensorIteratorEENKUlvE0_clEvENKUlvE8_clEvEUlS4_S4_E_EESt5arrayIPcLm2EELi4E23TrivialOffsetCalculatorILi1EjESF_NS0_6memory12LoadWithCastILi1EEENSG_13StoreWithCastILi1EEEEEviT_T0_T2_T3_T4_T5_,@"STO_CUDA_ENTRY STV_DEFAULT"
_ZN2at6native27unrolled_elementwise_kernelINS0_13AUnaryFunctorIN3c108BFloat16ES4_bZZZNS0_22logical_or_kernel_cudaERNS_14TensorIteratorEENKUlvE0_clEvENKUlvE8_clEvEUlS4_S4_E_EESt5arrayIPcLm2EELi4E23TrivialOffsetCalculatorILi1EjESF_NS0_6memory12LoadWithCastILi1EEENSG_13StoreWithCastILi1EEEEEviT_T0_T2_T3_T4_T5_:
.text._ZN2at6native27unrolled_elementwise_kernelINS0_13AUnaryFunctorIN3c108BFloat16ES4_bZZZNS0_22logical_or_kernel_cudaERNS_14TensorIteratorEENKUlvE0_clEvENKUlvE8_clEvEUlS4_S4_E_EESt5arrayIPcLm2EELi4E23TrivialOffsetCalculatorILi1EjESF_NS0_6memory12LoadWithCastILi1EEENSG_13StoreWithCastILi1EEEEEviT_T0_T2_T3_T4_T5_:
        /* <DEDUP_REMOVED lines=34> */
.L_x_14703:
[----:B------:R-:W2:Y:S02]  /*0220*/  LDG.E.U8 R4, desc[UR36][R4.64] ;  /* 0x0000002404047981 */ /* 0x000ea4000c1e1100 */
[----:B--2---:R-:W-:-:S04]  /*0230*/  I2FP.F32.U32 R0, R4 ;  /* 0x0000000400007245 */ /* 0x004fc80000201000 */
[----:B------:R-:W-:-:S04]  /*0240*/  F2FP.BF16.F32.PACK_AB R0, RZ, R0 ;  /* 0x00000000ff00723e */ /* 0x000fc800000010ff */
[----:B------:R-:W-:Y:S01]  /*0250*/  PRMT R22, R0, 0x7610, R22 ;  /* 0x0000761000167816 */ /* 0x000fe20000000016 */
[----:B------:R-:W-:Y:S06]  /*0260*/  BRA `(.L_x_14705) ;  /* 0x0000000c00cc7947 */ /* 0x000fec0003800000 */
.L_x_14702:
        /* <DEDUP_REMOVED lines=11> */
.L_x_14707:
[----:B------:R-:W2:Y:S02]  /*0320*/  LDG.E R4, desc[UR36][R4.64] ;  /* 0x0000002404047981 */ /* 0x000ea4000c1e1900 */
[----:B--2---:R-:W-:-:S04]  /*0330*/  I2FP.F32.S32 R0, R4 ;  /* 0x0000000400007245 */ /* 0x004fc80000201400 */
[----:B------:R-:W-:-:S04]  /*0340*/  F2FP.BF16.F32.PACK_AB R0, RZ, R0 ;  /* 0x00000000ff00723e */ /* 0x000fc800000010ff */
[----:B------:R-:W-:Y:S01]  /*0350*/  PRMT R22, R0, 0x7610, R22 ;  /* 0x0000761000167816 */ /* 0x000fe20000000016 */
[----:B------:R-:W-:Y:S06]  /*0360*/  BRA `(.L_x_14705) ;  /* 0x0000000c008c7947 */ /* 0x000fec0003800000 */
.L_x_14706:
[----:B------:R-:W2:Y:S02]  /*0370*/  LDG.E.U16 R4, desc[UR36][R4.64] ;  /* 0x0000002404047981 */ /* 0x000ea4000c1e1500 */
[----:B--2---:R-:W0:Y:S02]  /*0380*/  I2F.S16 R0, R4 ;  /* 0x0000000400007306 */ /* 0x004e240000101400 */
[----:B0-----:R-:W-:-:S04]  /*0390*/  F2FP.BF16.F32.PACK_AB R0, RZ, R0 ;  /* 0x00000000ff00723e */ /* 0x001fc800000010ff */
[----:B------:R-:W-:Y:S01]  /*03a0*/  PRMT R22, R0, 0x7610, R22 ;  /* 0x0000761000167816 */ /* 0x000fe20000000016 */
[----:B------:R-:W-:Y:S06]  /*03b0*/  BRA `(.L_x_14705) ;  /* 0x0000000c00787947 */ /* 0x000fec0003800000 */
.L_x_14701:
        /* <DEDUP_REMOVED lines=9> */
.L_x_14709:
[----:B------:R-:W2:Y:S02]  /*0450*/  LDG.E.U16 R0, desc[UR36][R4.64] ;  /* 0x0000002404007981 */ /* 0x000ea4000c1e1500 */
[----:B--2---:R-:W-:-:S05]  /*0460*/  HADD2.F32 R0, -RZ, R0.H0_H0 ;  /* 0x20000000ff007230 */ /* 0x004fca0000004100 */
[----:B------:R-:W-:-:S04]  /*0470*/  F2FP.BF16.F32.PACK_AB R0, RZ, R0 ;  /* 0x00000000ff00723e */ /* 0x000fc800000010ff */
[----:B------:R-:W-:Y:S01]  /*0480*/  PRMT R22, R0, 0x7610, R22 ;  /* 0x0000761000167816 */ /* 0x000fe20000000016 */
[----:B------:R-:W-:Y:S06]  /*0490*/  BRA `(.L_x_14705) ;  /* 0x0000000c00407947 */ /* 0x000fec0003800000 */
.L_x_14708:
        /* <DEDUP_REMOVED lines=9> */
.L_x_14711:
[----:B------:R-:W2:Y:S02]  /*0530*/  LDG.E.U16 R4, desc[UR36][R4.64] ;  /* 0x0000002404047981 */ /* 0x000ea4000c1e1500 */
[----:B--2---:R-:W-:-:S05]  /*0540*/  HADD2.F32 R0, -RZ, R4.H0_H0 ;  /* 0x20000004ff007230 */ /* 0x004fca0000004100 */
[----:B------:R-:W-:-:S04]  /*0550*/  F2FP.BF16.F32.PACK_AB R0, RZ, R0 ;  /* 0x00000000ff00723e */ /* 0x000fc800000010ff */
[----:B------:R-:W-:Y:S01]  /*0560*/  PRMT R22, R0, 0x7610, R22 ;  /* 0x0000761000167816 */ /* 0x000fe20000000016 */
[----:B------:R-:W-:Y:S06]  /*0570*/  BRA `(.L_x_14705) ;  /* 0x0000000c00087947 */ /* 0x000fec0003800000 */
.L_x_14710:
        /* <DEDUP_REMOVED lines=9> */
.L_x_14700:
        /* <DEDUP_REMOVED lines=14> */
.L_x_14714:
        /* <DEDUP_REMOVED lines=9> */
.L_x_14713:
        /* <DEDUP_REMOVED lines=28> */
.L_x_14716:
        /* <DEDUP_REMOVED lines=16> */
.L_x_14715:
[----:B------:R0:W5:Y:S01]  /*0a40*/  LDG.E.U16 R22, desc[UR36][R4.64] ;  /* 0x0000002404167981 */ /* 0x000162000c1e1500 */
[----:B------:R-:W-:Y:S05]  /*0a50*/  BRA `(.L_x_14705) ;  /* 0x0000000400d07947 */ /* 0x000fea0003800000 */
.L_x_14712:
        /* <DEDUP_REMOVED lines=13> */
.L_x_14719:
        /* <DEDUP_REMOVED lines=21> */
.L_x_14723:
[----:B------:R-:W-:Y:S05]  /*0c80*/  BSYNC B1 ;  /* 0x0000000000017941 */ /* 0x000fea0003800000 */
.L_x_14722:
[----:B------:R-:W-:Y:S01]  /*0c90*/  LEA R5, R0, 0x3b800000, 0x17 ;  /* 0x3b80000000057811 */ /* 0x000fe200078eb8ff */
[----:B------:R-:W-:-:S05]  /*0ca0*/  IMAD.SHL.U32 R0, R3, 0x100000, RZ ;  /* 0x0010000003007824 */ /* 0x000fca00078e00ff */
[----:B------:R-:W-:-:S07]  /*0cb0*/  LOP3.LUT R0, R5, R0, R6, 0xfe, !PT ;  /* 0x0000000005007212 */ /* 0x000fce00078efe06 */
.L_x_14721:
[----:B------:R-:W-:Y:S05]  /*0cc0*/  BSYNC B0 ;  /* 0x0000000000007941 */ /* 0x000fea0003800000 */
.L_x_14720:
[----:B------:R-:W-:-:S04]  /*0cd0*/  F2FP.BF16.F32.PACK_AB R0, RZ, R0 ;  /* 0x00000000ff00723e */ /* 0x000fc800000010ff */
[----:B------:R-:W-:Y:S01]  /*0ce0*/  PRMT R22, R0, 0x7610, R22 ;  /* 0x0000761000167816 */ /* 0x000fe20000000016 */
[----:B------:R-:W-:Y:S06]  /*0cf0*/  BRA `(.L_x_14705) ;  /* 0x0000000400287947 */ /* 0x000fec0003800000 */
.L_x_14718:
        /* <DEDUP_REMOVED lines=21> */
.L_x_14727:
[----:B------:R-:W-:Y:S05]  /*0e50*/  BSYNC B1 ;  /* 0x0000000000017941 */ /* 0x000fea0003800000 */
.L_x_14726:
[----:B------:R-:W-:Y:S01]  /*0e60*/  LEA R5, R0, 0x37800000, 0x17 ;  /* 0x3780000000057811 */ /* 0x000fe200078eb8ff */
[----:B------:R-:W-:-:S05]  /*0e70*/  IMAD.SHL.U32 R0, R3, 0x200000, RZ ;  /* 0x0020000003007824 */ /* 0x000fca00078e00ff */
[----:B------:R-:W-:-:S07]  /*0e80*/  LOP3.LUT R0, R5, R0, R6, 0xfe, !PT ;  /* 0x0000000005007212 */ /* 0x000fce00078efe06 */
.L_x_14725:
[----:B------:R-:W-:Y:S05]  /*0e90*/  BSYNC B0 ;  /* 0x0000000000007941 */ /* 0x000fea0003800000 */
.L_x_14724:
[----:B------:R-:W-:-:S04]  /*0ea0*/  F2FP.BF16.F32.PACK_AB R0, RZ, R0 ;  /* 0x00000000ff00723e */ /* 0x000fc800000010ff */
[----:B------:R-:W-:Y:S01]  /*0eb0*/  PRMT R22, R0, 0x7610, R22 ;  /* 0x0000761000167816 */ /* 0x000fe20000000016 */
[----:B------:R-:W-:Y:S06]  /*0ec0*/  BRA `(.L_x_14705) ;  /* 0x0000000000b47947 */ /* 0x000fec0003800000 */
.L_x_14717:
        /* <DEDUP_REMOVED lines=14> */
.L_x_14731:
[----:B------:R-:W-:Y:S05]  /*0fb0*/  BSYNC B0 ;  /* 0x0000000000007941 */ /* 0x000fea0003800000 */
.L_x_14730:
[----:B------:R-:W-:-:S04]  /*0fc0*/  F2FP.BF16.F32.PACK_AB R0, RZ, R0 ;  /* 0x00000000ff00723e */ /* 0x000fc800000010ff */
[----:B------:R-:W-:Y:S01]  /*0fd0*/  PRMT R22, R0, 0x7610, R22 ;  /* 0x0000761000167816 */ /* 0x000fe20000000016 */
[----:B------:R-:W-:Y:S06]  /*0fe0*/  BRA `(.L_x_14705) ;  /* 0x00000000006c7947 */ /* 0x000fec0003800000 */
.L_x_14704:
        /* <DEDUP_REMOVED lines=16> */
.L_x_14732:
[----:B------:R-:W-:Y:S01]  /*10f0*/  PRMT R22, RZ, 0x7610, R22 ;  /* 0x00007610ff167816 */ /* 0x000fe20000000016 */
[----:B------:R-:W-:Y:S06]  /*1100*/  BRA `(.L_x_14705) ;  /* 0x0000000000247947 */ /* 0x000fec0003800000 */
.L_x_14729:
[----:B------:R-:W2:Y:S02]  /*1110*/  LDG.E.64 R4, desc[UR36][R4.64] ;  /* 0x0000002404047981 */ /* 0x000ea4000c1e1b00 */
[----:B--2---:R-:W0:Y:S02]  /*1120*/  I2F.U64 R0, R4 ;  /* 0x0000000400007312 */ /* 0x004e240000301000 */
[----:B0-----:R-:W-:-:S04]  /*1130*/  F2FP.BF16.F32.PACK_AB R0, RZ, R0 ;  /* 0x00000000ff00723e */ /* 0x001fc800000010ff */
[----:B------:R-:W-:Y:S01]  /*1140*/  PRMT R22, R0, 0x7610, R22 ;  /* 0x0000761000167816 */ /* 0x000fe20000000016 */
[----:B------:R-:W-:Y:S06]  /*1150*/  BRA `(.L_x_14705) ;  /* 0x0000000000107947 */ /* 0x000fec0003800000 */
.L_x_14728:
[----:B------:R-:W2:Y:S02]  /*1160*/  LDG.E R4, desc[UR36][R4.64] ;  /* 0x0000002404047981 */ /* 0x000ea4000c1e1900 */
[----:B--2---:R-:W-:-:S04]  /*1170*/  I2FP.F32.U32 R0, R4 ;  /* 0x0000000400007245 */ /* 0x004fc80000201000 */
[----:B------:R-:W-:-:S04]  /*1180*/  F2FP.BF16.F32.PACK_AB R0, RZ, R0 ;  /* 0x00000000ff00723e */ /* 0x000fc800000010ff */
[----:B------:R-:W-:-:S07]  /*1190*/  PRMT R22, R0, 0x7610, R22 ;  /* 0x0000761000167816 */ /* 0x000fce0000000016 */
.L_x_14705:
[----:B------:R-:W1:Y:S02]  /*11a0*/  S2R R17, SR_TID.X ;  /* 0x0000000000117919 */ /* 0x000e640000002100 */
[----:B-1----:R-:W-:-:S07]  /*11b0*/  VIADD R17, R17, 0x80 ;  /* 0x0000008011117836 */ /* 0x002fce0000000000 */
.L_x_14699:
[----:B------:R-:W-:Y:S05]  /*11c0*/  BSYNC B6 ;  /* 0x0000000000067941 */ /* 0x000fea0003800000 */
.L_x_14698:
        /* <DEDUP_REMOVED lines=26> */
.L_x_14738:
[----:B------:R-:W2:Y:S02]  /*1370*/  LDG.E.U8 R4, desc[UR36][R4.64] ;  /* 0x0000002404047981 */ /* 0x000ea4000c1e1100 */
[----:B--2---:R-:W-:-:S04]  /*1380*/  I2FP.F32.U32 R0, R4 ;  /* 0x0000000400007245 */ /* 0x004fc80000201000 */
[----:B------:R-:W-:-:S04]  /*1390*/  F2FP.BF16.F32.PACK_AB R0, RZ, R0 ;  /* 0x00000000ff00723e */ /* 0x000fc800000010ff */
[----:B------:R-:W-:Y:S01]  /*13a0*/  PRMT R18, R0, 0x7610, R18 ;  /* 0x0000761000127816 */ /* 0x000fe20000000012 */
[----:B------:R-:W-:Y:S06]  /*13b0*/  BRA `(.L_x_14740) ;  /* 0x0000000c00c87947 */ /* 0x000fec0003800000 */
.L_x_14737:
        /* <DEDUP_REMOVED lines=11> */
.L_x_14742:
[----:B------:R-:W2:Y:S02]  /*1470*/  LDG.E R4, desc[UR36][R4.64] ;  /* 0x0000002404047981 */ /* 0x000ea4000c1e1900 */
[----:B--2---:R-:W-:-:S04]  /*1480*/  I2FP.F32.S32 R0, R4 ;  /* 0x0000000400007245 */ /* 0x004fc80000201400 */
[----:B------:R-:W-:-:S04]  /*1490*/  F2FP.BF16.F32.PACK_AB R0, RZ, R0 ;  /* 0x00000000ff00723e */ /* 0x000fc800000010ff */
[----:B------:R-:W-:Y:S01]  /*14a0*/  PRMT R18, R0, 0x7610, R18 ;  /* 0x0000761000127816 */ /* 0x000fe20000000012 */
[----:B------:R-:W-:Y:S06]  /*14b0*/  BRA `(.L_x_14740) ;  /* 0x0000000c00887947 */ /* 0x000fec0003800000 */
.L_x_14741:
[----:B------:R-:W2:Y:S02]  /*14c0*/  LDG.E.U16 R4, desc[UR36][R4.64] ;  /* 0x0000002404047981 */ /* 0x000ea4000c1e1500 */
[----:B--2---:R-:W0:Y:S02]  /*14d0*/  I2F.S16 R0, R4 ;  /* 0x0000000400007306 */ /* 0x004e240000101400 */
[----:B0-----:R-:W-:-:S04]  /*14e0*/  F2FP.BF16.F32.PACK_AB R0, RZ, R0 ;  /* 0x00000000ff00723e */ /* 0x001fc800000010ff */
[----:B------:R-:W-:Y:S01]  /*14f0*/  PRMT R18, R0, 0x7610, R18 ;  /* 0x0000761000127816 */ /* 0x000fe20000000012 */
[----:B------:R-:W-:Y:S06]  /*1500*/  BRA `(.L_x_14740) ;  /* 0x0000000c00747947 */ /* 0x000fec0003800000 */
.L_x_14736:
        /* <DEDUP_REMOVED lines=9> */
.L_x_14744:
[----:B------:R-:W2:Y:S02]  /*15a0*/  LDG.E.U16 R0, desc[UR36][R4.64] ;  /* 0x0000002404007981 */ /* 0x000ea4000c1e1500 */
[----:B--2---:R-:W-:-:S05]  /*15b0*/  HADD2.F32 R0, -RZ, R0.H0_H0 ;  /* 0x20000000ff007230 */ /* 0x004fca0000004100 */
[----:B------:R-:W-:-:S04]  /*15c0*/  F2FP.BF16.F32.PACK_AB R0, RZ, R0 ;  /* 0x00000000ff00723e */ /* 0x000fc800000010ff */
[----:B------:R-:W-:Y:S01]  /*15d0*/  PRMT R18, R0, 0x7610, R18 ;  /* 0x0000761000127816 */ /* 0x000fe20000000012 */
[----:B------:R-:W-:Y:S06]  /*15e0*/  BRA `(.L_x_14740) ;  /* 0x0000000c003c7947 */ /* 0x000fec0003800000 */
.L_x_14743:
        /* <DEDUP_REMOVED lines=9> */
.L_x_14746:
[----:B------:R-:W2:Y:S02]  /*1680*/  LDG.E.U16 R4, desc[UR36][R4.64] ;  /* 0x0000002404047981 */ /* 0x000ea4000c1e1500 */
[----:B--2---:R-:W-:-:S05]  /*1690*/  HADD2.F32 R0, -RZ, R4.H0_H0 ;  /* 0x20000004ff007230 */ /* 0x004fca0000004100 */
[----:B------:R-:W-:-:S04]  /*16a0*/  F2FP.BF16.F32.PACK_AB R0, RZ, R0 ;  /* 0x00000000ff00723e */ /* 0x000fc800000010ff */
[----:B------:R-:W-:Y:S01]  /*16b0*/  PRMT R18, R0, 0x7610, R18 ;  /* 0x0000761000127816 */ /* 0x000fe20000000012 */
[----:B------:R-:W-:Y:S06]  /*16c0*/  BRA `(.L_x_14740) ;  /* 0x0000000c00047947 */ /* 0x000fec0003800000 */
.L_x_14745:
        /* <DEDUP_REMOVED lines=9> */
.L_x_14735:
        /* <DEDUP_REMOVED lines=14> */
.L_x_14749:
        /* <DEDUP_REMOVED lines=9> */
.L_x_14748:
        /* <DEDUP_REMOVED lines=28> */
.L_x_14751:
        /* <DEDUP_REMOVED lines=15> */
.L_x_14750:
[----:B------:R0:W5:Y:S01]  /*1b80*/  LDG.E.U16 R18, desc[UR36][R4.64] ;  /* 0x0000002404127981 */ /* 0x000162000c1e1500 */
[----:B------:R-:W-:Y:S05]  /*1b90*/  BRA `(.L_x_14740) ;  /* 0x0000000400d07947 */ /* 0x000fea0003800000 */
.L_x_14747:
        /* <DEDUP_REMOVED lines=13> */
.L_x_14754:
        /* <DEDUP_REMOVED lines=21> */
.L_x_14758:
[----:B------:R-:W-:Y:S05]  /*1dc0*/  BSYNC B1 ;  /* 0x0000000000017941 */ /* 0x000fea0003800000 */
.L_x_14757:
[----:B------:R-:W-:Y:S01]  /*1dd0*/  LEA R5, R0, 0x3b800000, 0x17 ;  /* 0x3b80000000057811 */ /* 0x000fe200078eb8ff */
[----:B------:R-:W-:-:S05]  /*1de0*/  IMAD.SHL.U32 R0, R3, 0x100000, RZ ;  /* 0x0010000003007824 */ /* 0x000fca00078e00ff */
[----:B------:R-:W-:-:S07]  /*1df0*/  LOP3.LUT R0, R5, R0, R6, 0xfe, !PT ;  /* 0x0000000005007212 */ /* 0x000fce00078efe06 */
.L_x_14756:
[----:B------:R-:W-:Y:S05]  /*1e00*/  BSYNC B0 ;  /* 0x0000000000007941 */ /* 0x000fea0003800000 */
.L_x_14755:
[----:B------:R-:W-:-:S04]  /*1e10*/  F2FP.BF16.F32.PACK_AB R0, RZ, R0 ;  /* 0x00000000ff00723e */ /* 0x000fc800000010ff */
[----:B------:R-:W-:Y:S01]  /*1e20*/  PRMT R18, R0, 0x7610, R18 ;  /* 0x0000761000127816 */ /* 0x000fe20000000012 */
[----:B------:R-:W-:Y:S06]  /*1e30*/  BRA `(.L_x_14740) ;  /* 0x0000000400287947 */ /* 0x000fec0003800000 */
.L_x_14753:
        /* <DEDUP_REMOVED lines=21> */
.L_x_14762:
[----:B------:R-:W-:Y:S05]  /*1f90*/  BSYNC B1 ;  /* 0x0000000000017941 */ /* 0x000fea0003800000 */
.L_x_14761:
[----:B------:R-:W-:Y:S01]  /*1fa0*/  LEA R5, R0, 0x37800000, 0x17 ;  /* 0x3780000000057811 */ /* 0x000fe200078eb8ff */
[----:B------:R-:W-:-:S05]  /*1fb0*/  IMAD.SHL.U32 R0, R3, 0x200000, RZ ;  /* 0x0020000003007824 */ /* 0x000fca00078e00ff */
[----:B------:R-:W-:-:S07]  /*1fc0*/  LOP3.LUT R0, R5, R0, R6, 0xfe, !PT ;  /* 0x0000000005007212 */ /* 0x000fce00078efe06 */
.L_x_14760:
[----:B------:R-:W-:Y:S05]  /*1fd0*/  BSYNC B0 ;  /* 0x0000000000007941 */ /* 0x000fea0003800000 */
.L_x_14759:
[----:B------:R-:W-:-:S04]  /*1fe0*/  F2FP.BF16.F32.PACK_AB R0, RZ, R0 ;  /* 0x00000000ff00723e */ /* 0x000fc800000010ff */
[----:B------:R-:W-:Y:S01]  /*1ff0*/  PRMT R18, R0, 0x7610, R18 ;  /* 0x0000761000127816 */ /* 0x000fe20000000012 */
[----:B------:R-:W-:Y:S06]  /*2000*/  BRA `(.L_x_14740) ;  /* 0x0000000000b47947 */ /* 0x000fec0003800000 */
.L_x_14752:
        /* <DEDUP_REMOVED lines=14> */
.L_x_14766:
[----:B------:R-:W-:Y:S05]  /*20f0*/  BSYNC B0 ;  /* 0x0000000000007941 */ /* 0x000fea0003800000 */
.L_x_14765:
[----:B------:R-:W-:-:S04]  /*2100*/  F2FP.BF16.F32.PACK_AB R0, RZ, R0 ;  /* 0x00000000ff00723e */ /* 0x000fc800000010ff */
[----:B------:R-:W-:Y:S01]  /*2110*/  PRMT R18, R0, 0x7610, R18 ;  /* 0x0000761000127816 */ /* 0x000fe20000000012 */
[----:B------:R-:W-:Y:S06]  /*2120*/  BRA `(.L_x_14740) ;  /* 0x00000000006c7947 */ /* 0x000fec0003800000 */
.L_x_14739:
        /* <DEDUP_REMOVED lines=16> */
.L_x_14767:
[----:B------:R-:W-:Y:S01]  /*2230*/  PRMT R18, RZ, 0x7610, R18 ;  /* 0x00007610ff127816 */ /* 0x000fe20000000012 */
[----:B------:R-:W-:Y:S06]  /*2240*/  BRA `(.L_x_14740) ;  /* 0x0000000000247947 */ /* 0x000fec0003800000 */
.L_x_14764:
[----:B------:R-:W2:Y:S02]  /*2250*/  LDG.E.64 R4, desc[UR36][R4.64] ;  /* 0x0000002404047981 */ /* 0x000ea4000c1e1b00 */
[----:B--2---:R-:W0:Y:S02]  /*2260*/  I2F.U64 R0, R4 ;  /* 0x0000000400007312 */ /* 0x004e240000301000 */
[----:B0-----:R-:W-:-:S04]  /*2270*/  F2FP.BF16.F32.PACK_AB R0, RZ, R0 ;  /* 0x00000000ff00723e */ /* 0x001fc800000010ff */
[----:B------:R-:W-:Y:S01]  /*2280*/  PRMT R18, R0, 0x7610, R18 ;  /* 0x0000761000127816 */ /* 0x000fe20000000012 */
[----:B------:R-:W-:Y:S06]  /*2290*/  BRA `(.L_x_14740) ;  /* 0x0000000000107947 */ /* 0x000fec0003800000 */
.L_x_14763:
[----:B------:R-:W2:Y:S02]  /*22a0*/  LDG.E R4, desc[UR36][R4.64] ;  /* 0x0000002404047981 */ /* 0x000ea4000c1e1900 */
[----:B--2---:R-:W-:-:S04]  /*22b0*/  I2FP.F32.U32 R0, R4 ;  /* 0x0000000400007245 */ /* 0x004fc80000201000 */
[----:B------:R-:W-:-:S04]  /*22c0*/  F2FP.BF16.F32.PACK_AB R0, RZ, R0 ;  /* 0x00000000ff00723e */ /* 0x000fc800000010ff */
[----:B------:R-:W-:-:S07]  /*22d0*/  PRMT R18, R0, 0x7610, R18 ;  /* 0x0000761000127816 */ /* 0x000fce0000000012 */
.L_x_14740:
[----:B------:R-:W-:-:S07]  /*22e0*/  VIADD R17, R17, 0x80 ;  /* 0x0000008011117836 */ /* 0x000fce0000000000 */
.L_x_14734:
[----:B------:R-:W-:Y:S05]  /*22f0*/  BSYNC B6 ;  /* 0x0000000000067941 */ /* 0x000fea0003800000 */
.L_x_14733:
        /* <DEDUP_REMOVED lines=28> */
.L_x_14773:
[----:B------:R-:W2:Y:S02]  /*24c0*/  LDG.E.U8 R4, desc[UR36][R4.64] ;  /* 0x0000002404047981 */ /* 0x000ea4000c1e1100 */
[----:B--2---:R-:W-:-:S04]  /*24d0*/  I2FP.F32.U32 R0, R4 ;  /* 0x0000000400007245 */ /* 0x004fc80000201000 */
[----:B------:R-:W-:-:S04]  /*24e0*/  F2FP.BF16.F32.PACK_AB R0, RZ, R0 ;  /* 0x00000000ff00723e */ /* 0x000fc800000010ff */
[----:B------:R-:W-:Y:S01]  /*24f0*/  PRMT R24, R0, 0x7610, R24 ;  /* 0x0000761000187816 */ /* 0x000fe20000000018 */
[----:B------:R-:W-:Y:S06]  /*2500*/  BRA `(.L_x_14775) ;  /* 0x0000000c00c87947 */ /* 0x000fec0003800000 */
.L_x_14772:
        /* <DEDUP_REMOVED lines=11> */
.L_x_14777:
[----:B------:R-:W2:Y:S02]  /*25c0*/  LDG.E R4, desc[UR36][R4.64] ;  /* 0x0000002404047981 */ /* 0x000ea4000c1e1900 */
[----:B--2---:R-:W-:-:S04]  /*25d0*/  I2FP.F32.S32 R0, R4 ;  /* 0x0000000400007245 */ /* 0x004fc80000201400 */
[----:B------:R-:W-:-:S04]  /*25e0*/  F2FP.BF16.F32.PACK_AB R0, RZ, R0 ;  /* 0x00000000ff00723e */ /* 0x000fc800000010ff */
[----:B------:R-:W-:Y:S01]  /*25f0*/  PRMT R24, R0, 0x7610, R24 ;  /* 0x0000761000187816 */ /* 0x000fe20000000018 */
[----:B------:R-:W-:Y:S06]  /*2600*/  BRA `(.L_x_14775) ;  /* 0x0000000c00887947 */ /* 0x000fec0003800000 */
.L_x_14776:
[----:B------:R-:W2:Y:S02]  /*2610*/  LDG.E.U16 R4, desc[UR36][R4.64] ;  /* 0x0000002404047981 */ /* 0x000ea4000c1e1500 */
[----:B--2---:R-:W0:Y:S02]  /*2620*/  I2F.S16 R0, R4 ;  /* 0x0000000400007306 */ /* 0x004e240000101400 */
[----:B0-----:R-:W-:-:S04]  /*2630*/  F2FP.BF16.F32.PACK_AB R0, RZ, R0 ;  /* 0x00000000ff00723e */ /* 0x001fc800000010ff */
[----:B------:R-:W-:Y:S01]  /*2640*/  PRMT R24, R0, 0x7610, R24 ;  /* 0x0000761000187816 */ /* 0x000fe20000000018 */
[----:B------:R-:W-:Y:S06]  /*2650*/  BRA `(.L_x_14775) ;  /* 0x0000000c00747947 */ /* 0x000fec0003800000 */
.L_x_14771:
        /* <DEDUP_REMOVED lines=9> */
.L_x_14779:
[----:B------:R-:W2:Y:S02]  /*26f0*/  LDG.E.U16 R0, desc[UR36][R4.64] ;  /* 0x0000002404007981 */ /* 0x000ea4000c1e1500 */
[----:B--2---:R-:W-:-:S05]  /*2700*/  HADD2.F32 R0, -RZ, R0.H0_H0 ;  /* 0x20000000ff007230 */ /* 0x004fca0000004100 */
[----:B------:R-:W-:-:S04]  /*2710*/  F2FP.BF16.F32.PACK_AB R0, RZ, R0 ;  /* 0x00000000ff00723e */ /* 0x000fc800000010ff */
[----:B------:R-:W-:Y:S01]  /*2720*/  PRMT R24, R0, 0x7610, R24 ;  /* 0x0000761000187816 */ /* 0x000fe20000000018 */
[----:B------:R-:W-:Y:S06]  /*2730*/  BRA `(.L_x_14775) ;  /* 0x0000000c003c7947 */ /* 0x000fec0003800000 */
.L_x_14778:
        /* <DEDUP_REMOVED lines=9> */
.L_x_14781:
[----:B------:R-:W2:Y:S02]  /*27d0*/  LDG.E.U16 R4, desc[UR36][R4.64] ;  /* 0x0000002404047981 */ /* 0x000ea4000c1e1500 */
[----:B--2---:R-:W-:-:S05]  /*27e0*/  HADD2.F32 R0, -RZ, R4.H0_H0 ;  /* 0x20000004ff007230 */ /* 0x004fca0000004100 */
[----:B------:R-:W-:-:S04]  /*27f0*/  F2FP.BF16.F32.PACK_AB R0, RZ, R0 ;  /* 0x00000000ff00723e */ /* 0x000fc800000010ff */
[----:B------:R-:W-:Y:S01]  /*2800*/  PRMT R24, R0, 0x7610, R24 ;  /* 0x0000761000187816 */ /* 0x000fe20000000018 */
[----:B------:R-:W-:Y:S06]  /*2810*/  BRA `(.L_x_14775) ;  /* 0x0000000c00047947 */ /* 0x000fec0003800000 */
.L_x_14780:
        /* <DEDUP_REMOVED lines=9> */
.L_x_14770:
        /* <DEDUP_REMOVED lines=14> */
.L_x_14784:
        /* <DEDUP_REMOVED lines=9> */
.L_x_14783:
        /* <DEDUP_REMOVED lines=28> */
.L_x_14786:
        /* <DEDUP_REMOVED lines=15> */
.L_x_14785:
[----:B------:R0:W5:Y:S01]  /*2cd0*/  LDG.E.U16 R24, desc[UR36][R4.64] ;  /* 0x0000002404187981 */ /* 0x000162000c1e1500 */
[----:B------:R-:W-:Y:S05]  /*2ce0*/  BRA `(.L_x_14775) ;  /* 0x0000000400d07947 */ /* 0x000fea0003800000 */
.L_x_14782:
        /* <DEDUP_REMOVED lines=13> */
.L_x_14789:
        /* <DEDUP_REMOVED lines=21> */
.L_x_14793:
[----:B------:R-:W-:Y:S05]  /*2f10*/  BSYNC B1 ;  /* 0x0000000000017941 */ /* 0x000fea0003800000 */
.L_x_14792:
[----:B------:R-:W-:Y:S01]  /*2f20*/  LEA R5, R0, 0x3b800000, 0x17 ;  /* 0x3b80000000057811 */ /* 0x000fe200078eb8ff */
[----:B------:R-:W-:-:S05]  /*2f30*/  IMAD.SHL.U32 R0, R3, 0x100000, RZ ;  /* 0x0010000003007824 */ /* 0x000fca00078e00ff */
[----:B------:R-:W-:-:S07]  /*2f40*/  LOP3.LUT R0, R5, R0, R6, 0xfe, !PT ;  /* 0x0000000005007212 */ /* 0x000fce00078efe06 */
.L_x_14791:
[----:B------:R-:W-:Y:S05]  /*2f50*/  BSYNC B0 ;  /* 0x0000000000007941 */ /* 0x000fea0003800000 */
.L_x_14790:
[----:B------:R-:W-:-:S04]  /*2f60*/  F2FP.BF16.F32.PACK_AB R0, RZ, R0 ;  /* 0x00000000ff00723e */ /* 0x000fc800000010ff */
[----:B------:R-:W-:Y:S01]  /*2f70*/  PRMT R24, R0, 0x7610, R24 ;  /* 0x0000761000187816 */ /* 0x000fe20000000018 */
[----:B------:R-:W-:Y:S06]  /*2f80*/  BRA `(.L_x_14775) ;  /* 0x0000000400287947 */ /* 0x000fec0003800000 */
.L_x_14788:
        /* <DEDUP_REMOVED lines=21> */
.L_x_14797:
[----:B------:R-:W-:Y:S05]  /*30e0*/  BSYNC B1 ;  /* 0x0000000000017941 */ /* 0x000fea0003800000 */
.L_x_14796:
[----:B------:R-:W-:Y:S01]  /*30f0*/  LEA R5, R0, 0x37800000, 0x17 ;  /* 0x3780000000057811 */ /* 0x000fe200078eb8ff */
[----:B------:R-:W-:-:S05]  /*3100*/  IMAD.SHL.U32 R0, R3, 0x200000, RZ ;  /* 0x0020000003007824 */ /* 0x000fca00078e00ff */
[----:B------:R-:W-:-:S07]  /*3110*/  LOP3.LUT R0, R5, R0, R6, 0xfe, !PT ;  /* 0x0000000005007212 */ /* 0x000fce00078efe06 */
.L_x_14795:
[----:B------:R-:W-:Y:S05]  /*3120*/  BSYNC B0 ;  /* 0x0000000000007941 */ /* 0x000fea0003800000 */
.L_x_14794:
[----:B------:R-:W-:-:S04]  /*3130*/  F2FP.BF16.F32.PACK_AB R0, RZ, R0 ;  /* 0x00000000ff00723e */ /* 0x000fc800000010ff */
[----:B------:R-:W-:Y:S01]  /*3140*/  PRMT R24, R0, 0x7610, R24 ;  /* 0x0000761000187816 */ /* 0x000fe20000000018 */
[----:B------:R-:W-:Y:S06]  /*3150*/  BRA `(.L_x_14775) ;  /* 0x0000000000b47947 */ /* 0x000fec0003800000 */
.L_x_14787:
        /* <DEDUP_REMOVED lines=14> */
.L_x_14801:
[----:B------:R-:W-:Y:S05]  /*3240*/  BSYNC B0 ;  /* 0x0000000000007941 */ /* 0x000fea0003800000 */
.L_x_14800:
[----:B------:R-:W-:-:S04]  /*3250*/  F2FP.BF16.F32.PACK_AB R0, RZ, R0 ;  /* 0x00000000ff00723e */ /* 0x000fc800000010ff */
[----:B------:R-:W-:Y:S01]  /*3260*/  PRMT R24, R0, 0x7610, R24 ;  /* 0x0000761000187816 */ /* 0x000fe20000000018 */
[----:B------:R-:W-:Y:S06]  /*3270*/  BRA `(.L_x_14775) ;  /* 0x00000000006c7947 */ /* 0x000fec0003800000 */
.L_x_14774:
        /* <DEDUP_REMOVED lines=16> */
.L_x_14802:
[----:B------:R-:W-:Y:S01]  /*3380*/  PRMT R24, RZ, 0x7610, R24 ;  /* 0x00007610ff187816 */ /* 0x000fe20000000018 */
[----:B------:R-:W-:Y:S06]  /*3390*/  BRA `(.L_x_14775) ;  /* 0x0000000000247947 */ /* 0x000fec0003800000 */
.L_x_14799:
[----:B------:R-:W2:Y:S02]  /*33a0*/  LDG.E.64 R4, desc[UR36][R4.64] ;  /* 0x0000002404047981 */ /* 0x000ea4000c1e1b00 */
[----:B--2---:R-:W0:Y:S02]  /*33b0*/  I2F.U64 R0, R4 ;  /* 0x0000000400007312 */ /* 0x004e240000301000 */
[----:B0-----:R-:W-:-:S04]  /*33c0*/  F2FP.BF16.F32.PACK_AB R0, RZ, R0 ;  /* 0x00000000ff00723e */ /* 0x001fc800000010ff */
[----:B------:R-:W-:Y:S01]  /*33d0*/  PRMT R24, R0, 0x7610, R24 ;  /* 0x0000761000187816 */ /* 0x000fe20000000018 */
[----:B------:R-:W-:Y:S06]  /*33e0*/  BRA `(.L_x_14775) ;  /* 0x0000000000107947 */ /* 0x000fec0003800000 */
.L_x_14798:
[----:B------:R-:W2:Y:S02]  /*33f0*/  LDG.E R4, desc[UR36][R4.64] ;  /* 0x0000002404047981 */ /* 0x000ea4000c1e1900 */
[----:B--2---:R-:W-:-:S04]  /*3400*/  I2FP.F32.U32 R0, R4 ;  /* 0x0000000400007245 */ /* 0x004fc80000201000 */
[----:B------:R-:W-:-:S04]  /*3410*/  F2FP.BF16.F32.PACK_AB R0, RZ, R0 ;  /* 0x00000000ff00723e */ /* 0x000fc800000010ff */
[----:B------:R-:W-:-:S07]  /*3420*/  PRMT R24, R0, 0x7610, R24 ;  /* 0x0000761000187816 */ /* 0x000fce0000000018 */
.L_x_14775:
[----:B------:R-:W-:-:S07]  /*3430*/  VIADD R17, R17, 0x80 ;  /* 0x0000008011117836 */ /* 0x000fce0000000000 */
.L_x_14769:
[----:B------:R-:W-:Y:S05]  /*3440*/  BSYNC B6 ;  /* 0x0000000000067941 */ /* 0x000fea0003800000 */
.L_x_14768:
        /* <DEDUP_REMOVED lines=25> */
.L_x_14808:
[----:B------:R-:W2:Y:S02]  /*35e0*/  LDG.E.U8 R4, desc[UR36][R4.64] ;  /* 0x0000002404047981 */ /* 0x000ea4000c1e1100 */
[----:B--2---:R-:W-:-:S04]  /*35f0*/  I2FP.F32.U32 R0, R4 ;  /* 0x0000000400007245 */ /* 0x004fc80000201000 */
[----:B------:R-:W-:-:S04]  /*3600*/  F2FP.BF16.F32.PACK_AB R0, RZ, R0 ;  /* 0x00000000ff00723e */ /* 0x000fc800000010ff */
[----:B------:R-:W-:Y:S01]  /*3610*/  PRMT R19, R0, 0x7610, R19 ;  /* 0x0000761000137816 */ /* 0x000fe20000000013 */
[----:B------:R-:W-:Y:S06]  /*3620*/  BRA `(.L_x_14804) ;  /* 0x0000000c00c87947 */ /* 0x000fec0003800000 */
.L_x_14807:
        /* <DEDUP_REMOVED lines=11> */
.L_x_14811:
[----:B------:R-:W2:Y:S02]  /*36e0*/  LDG.E R4, desc[UR36][R4.64] ;  /* 0x0000002404047981 */ /* 0x000ea4000c1e1900 */
[----:B--2---:R-:W-:-:S04]  /*36f0*/  I2FP.F32.S32 R0, R4 ;  /* 0x0000000400007245 */ /* 0x004fc80000201400 */
[----:B------:R-:W-:-:S04]  /*3700*/  F2FP.BF16.F32.PACK_AB R0, RZ, R0 ;  /* 0x00000000ff00723e */ /* 0x000fc800000010ff */
[----:B------:R-:W-:Y:S01]  /*3710*/  PRMT R19, R0, 0x7610, R19 ;  /* 0x0000761000137816 */ /* 0x000fe20000000013 */
[----:B------:R-:W-:Y:S06]  /*3720*/  BRA `(.L_x_14804) ;  /* 0x0000000c00887947 */ /* 0x000fec0003800000 */
.L_x_14810:
[----:B------:R-:W2:Y:S02]  /*3730*/  LDG.E.U16 R4, desc[UR36][R4.64] ;  /* 0x0000002404047981 */ /* 0x000ea4000c1e1500 */
[----:B--2---:R-:W0:Y:S02]  /*3740*/  I2F.S16 R0, R4 ;  /* 0x0000000400007306 */ /* 0x004e240000101400 */
[----:B0-----:R-:W-:-:S04]  /*3750*/  F2FP.BF16.F32.PACK_AB R0, RZ, R0 ;  /* 0x00000000ff00723e */ /* 0x001fc800000010ff */
[----:B------:R-:W-:Y:S01]  /*3760*/  PRMT R19, R0, 0x7610, R19 ;  /* 0x0000761000137816 */ /* 0x000fe20000000013 */
[----:B------:R-:W-:Y:S06]  /*3770*/  BRA `(.L_x_14804) ;  /* 0x0000000c00747947 */ /* 0x000fec0003800000 */
.L_x_14806:
        /* <DEDUP_REMOVED lines=9> */
.L_x_14813:
[----:B------:R-:W2:Y:S02]  /*3810*/  LDG.E.U16 R0, desc[UR36][R4.64] ;  /* 0x0000002404007981 */ /* 0x000ea4000c1e1500 */
[----:B--2---:R-:W-:-:S05]  /*3820*/  HADD2.F32 R0, -RZ, R0.H0_H0 ;  /* 0x20000000ff007230 */ /* 0x004fca0000004100 */
[----:B------:R-:W-:-:S04]  /*3830*/  F2FP.BF16.F32.PACK_AB R0, RZ, R0 ;  /* 0x00000000ff00723e */ /* 0x000fc800000010ff */
[----:B------:R-:W-:Y:S01]  /*3840*/  PRMT R19, R0, 0x7610, R19 ;  /* 0x0000761000137816 */ /* 0x000fe20000000013 */
[----:B------:R-:W-:Y:S06]  /*3850*/  BRA `(.L_x_14804) ;  /* 0x0000000c003c7947 */ /* 0x000fec0003800000 */
.L_x_14812:
        /* <DEDUP_REMOVED lines=9> */
.L_x_14815:
[----:B------:R-:W2:Y:S02]  /*38f0*/  LDG.E.U16 R4, desc[UR36][R4.64] ;  /* 0x0000002404047981 */ /* 0x000ea4000c1e1500 */
[----:B--2---:R-:W-:-:S05]  /*3900*/  HADD2.F32 R0, -RZ, R4.H0_H0 ;  /* 0x20000004ff007230 */ /* 0x004fca0000004100 */
[----:B------:R-:W-:-:S04]  /*3910*/  F2FP.BF16.F32.PACK_AB R0, RZ, R0 ;  /* 0x00000000ff00723e */ /* 0x000fc800000010ff */
[----:B------:R-:W-:Y:S01]  /*3920*/  PRMT R19, R0, 0x7610, R19 ;  /* 0x0000761000137816 */ /* 0x000fe20000000013 */
[----:B------:R-:W-:Y:S06]  /*3930*/  BRA `(.L_x_14804) ;  /* 0x0000000c00047947 */ /* 0x000fec0003800000 */
.L_x_14814:
        /* <DEDUP_REMOVED lines=9> */
.L_x_14805:
        /* <DEDUP_REMOVED lines=14> */
.L_x_14818:
        /* <DEDUP_REMOVED lines=9> */
.L_x_14817:
        /* <DEDUP_REMOVED lines=28> */
.L_x_14820:
        /* <DEDUP_REMOVED lines=15> */
.L_x_14819:
[----:B------:R1:W5:Y:S01]  /*3df0*/  LDG.E.U16 R19, desc[UR36][R4.64] ;  /* 0x0000002404137981 */ /* 0x000362000c1e1500 */
[----:B------:R-:W-:Y:S05]  /*3e00*/  BRA `(.L_x_14804) ;  /* 0x0000000400d07947 */ /* 0x000fea0003800000 */
.L_x_14816:
        /* <DEDUP_REMOVED lines=13> */
.L_x_14823:
        /* <DEDUP_REMOVED lines=21> */
.L_x_14827:
[----:B------:R-:W-:Y:S05]  /*4030*/  BSYNC B1 ;  /* 0x0000000000017941 */ /* 0x000fea0003800000 */
.L_x_14826:
[----:B------:R-:W-:Y:S01]  /*4040*/  LEA R5, R0, 0x3b800000, 0x17 ;  /* 0x3b80000000057811 */ /* 0x000fe200078eb8ff */
[----:B------:R-:W-:-:S05]  /*4050*/  IMAD.SHL.U32 R0, R3, 0x100000, RZ ;  /* 0x0010000003007824 */ /* 0x000fca00078e00ff */
[----:B------:R-:W-:-:S07]  /*4060*/  LOP3.LUT R0, R5, R0, R6, 0xfe, !PT ;  /* 0x0000000005007212 */ /* 0x000fce00078efe06 */
.L_x_14825:
[----:B------:R-:W-:Y:S05]  /*4070*/  BSYNC B0 ;  /* 0x0000000000007941 */ /* 0x000fea0003800000 */
.L_x_14824:
[----:B------:R-:W-:-:S04]  /*4080*/  F2FP.BF16.F32.PACK_AB R0, RZ, R0 ;  /* 0x00000000ff00723e */ /* 0x000fc800000010ff */
[----:B------:R-:W-:Y:S01]  /*4090*/  PRMT R19, R0, 0x7610, R19 ;  /* 0x0000761000137816 */ /* 0x000fe20000000013 */
[----:B------:R-:W-:Y:S06]  /*40a0*/  BRA `(.L_x_14804) ;  /* 0x0000000400287947 */ /* 0x000fec0003800000 */
.L_x_14822:
        /* <DEDUP_REMOVED lines=21> */
.L_x_14831:
[----:B------:R-:W-:Y:S05]  /*4200*/  BSYNC B1 ;  /* 0x0000000000017941 */ /* 0x000fea0003800000 */
.L_x_14830:
[----:B------:R-:W-:Y:S01]  /*4210*/  LEA R5, R0, 0x37800000, 0x17 ;  /* 0x3780000000057811 */ /* 0x000fe200078eb8ff */
[----:B------:R-:W-:-:S05]  /*4220*/  IMAD.SHL.U32 R0, R3, 0x200000, RZ ;  /* 0x0020000003007824 */ /* 0x000fca00078e00ff */
[----:B------:R-:W-:-:S07]  /*4230*/  LOP3.LUT R0, R5, R0, R6, 0xfe, !PT ;  /* 0x0000000005007212 */ /* 0x000fce00078efe06 */
.L_x_14829:
[----:B------:R-:W-:Y:S05]  /*4240*/  BSYNC B0 ;  /* 0x0000000000007941 */ /* 0x000fea0003800000 */
.L_x_14828:
[----:B------:R-:W-:-:S04]  /*4250*/  F2FP.BF16.F32.PACK_AB R0, RZ, R0 ;  /* 0x00000000ff00723e */ /* 0x000fc800000010ff */
[----:B------:R-:W-:Y:S01]  /*4260*/  PRMT R19, R0, 0x7610, R19 ;  /* 0x0000761000137816 */ /* 0x000fe20000000013 */
[----:B------:R-:W-:Y:S06]  /*4270*/  BRA `(.L_x_14804) ;  /* 0x0000000000b47947 */ /* 0x000fec0003800000 */
.L_x_14821:
        /* <DEDUP_REMOVED lines=14> */
.L_x_14835:
[----:B------:R-:W-:Y:S05]  /*4360*/  BSYNC B0 ;  /* 0x0000000000007941 */ /* 0x000fea0003800000 */
.L_x_14834:
[----:B------:R-:W-:-:S04]  /*4370*/  F2FP.BF16.F32.PACK_AB R0, RZ, R0 ;  /* 0x00000000ff00723e */ /* 0x000fc800000010ff */
[----:B------:R-:W-:Y:S01]  /*4380*/  PRMT R19, R0, 0x7610, R19 ;  /* 0x0000761000137816 */ /* 0x000fe20000000013 */
[----:B------:R-:W-:Y:S06]  /*4390*/  BRA `(.L_x_14804) ;  /* 0x00000000006c7947 */ /* 0x000fec0003800000 */
.L_x_14809:
        /* <DEDUP_REMOVED lines=16> */
.L_x_14836:
[----:B------:R-:W-:Y:S01]  /*44a0*/  PRMT R19, RZ, 0x7610, R19 ;  /* 0x00007610ff137816 */ /* 0x000fe20000000013 */
[----:B------:R-:W-:Y:S06]  /*44b0*/  BRA `(.L_x_14804) ;  /* 0x0000000000247947 */ /* 0x000fec0003800000 */
.L_x_14833:
[----:B------:R-:W2:Y:S02]  /*44c0*/  LDG.E.64 R4, desc[UR36][R4.64] ;  /* 0x0000002404047981 */ /* 0x000ea4000c1e1b00 */
[----:B--2---:R-:W0:Y:S02]  /*44d0*/  I2F.U64 R0, R4 ;  /* 0x0000000400007312 */ /* 0x004e240000301000 */
[----:B0-----:R-:W-:-:S04]  /*44e0*/  F2FP.BF16.F32.PACK_AB R0, RZ, R0 ;  /* 0x00000000ff00723e */ /* 0x001fc800000010ff */
[----:B------:R-:W-:Y:S01]  /*44f0*/  PRMT R19, R0, 0x7610, R19 ;  /* 0x0000761000137816 */ /* 0x000fe20000000013 */
[----:B------:R-:W-:Y:S06]  /*4500*/  BRA `(.L_x_14804) ;  /* 0x0000000000107947 */ /* 0x000fec0003800000 */
.L_x_14832:
[----:B------:R-:W2:Y:S02]  /*4510*/  LDG.E R4, desc[UR36][R4.64] ;  /* 0x0000002404047981 */ /* 0x000ea4000c1e1900 */
[----:B--2---:R-:W-:-:S04]  /*4520*/  I2FP.F32.U32 R0, R4 ;  /* 0x0000000400007245 */ /* 0x004fc80000201000 */
[----:B------:R-:W-:-:S04]  /*4530*/  F2FP.BF16.F32.PACK_AB R0, RZ, R0 ;  /* 0x00000000ff00723e */ /* 0x000fc800000010ff */
[----:B------:R-:W-:-:S07]  /*4540*/  PRMT R19, R0, 0x7610, R19 ;  /* 0x0000761000137816 */ /* 0x000fce0000000013 */
.L_x_14804:
[----:B------:R-:W-:Y:S05]  /*4550*/  BSYNC B6 ;  /* 0x0000000000067941 */ /* 0x000fea0003800000 */
.L_x_14803:
[----:B------:R-:W2:Y:S01]  /*4560*/  S2R R25, SR_TID.X ;  /* 0x0000000000197919 */ /* 0x000ea20000002100 */
[----:B------:R-:W3:Y:S01]  /*4570*/  LDC.U8 R17, c[0x0][0x234] ;  /* 0x00008d00ff117b82 */ /* 0x000ee20000000000 */
[----:B------:R-:W-:Y:S07]  /*4580*/  BSSY B0, `(.L_x_14837) ;  /* 0x0000011000007945 */ /* 0x000fee0003800000 */
[----:B------:R-:W4:Y:S01]  /*4590*/  LDC.U16 R0, c[0x0][0x216] ;  /* 0x00008580ff007b82 */ /* 0x000f220000000400 */
[C---:B--2---:R-:W-:Y:S01]  /*45a0*/  ISETP.GE.AND P1, PT, R25.reuse, R16, PT ;  /* 0x000000101900720c */ /* 0x044fe20003f26270 */
[----:B------:R-:W-:-:S02]  /*45b0*/  VIADD R3, R25, 0x100 ;  /* 0x0000010019037836 */ /* 0x000fc40000000000 */
[C---:B01----:R-:W-:Y:S02]  /*45c0*/  VIADD R5, R25.reuse, 0x180 ;  /* 0x0000018019057836 */ /* 0x043fe40000000000 */
[----:B------:R-:W-:Y:S01]  /*45d0*/  VIADD R23, R25, 0x80 ;  /* 0x0000008019177836 */ /* 0x000fe20000000000 */
[-C--:B------:R-:W-:Y:S02]  /*45e0*/  ISETP.GE.AND P2, PT, R3, R16.reuse, PT ;  /* 0x000000100300720c */ /* 0x080fe40003f46270 */
[-C--:B------:R-:W-:Y:S02]  /*45f0*/  ISETP.GE.AND P0, PT, R5, R16.reuse, PT ;  /* 0x000000100500720c */ /* 0x080fe40003f06270 */
[----:B------:R-:W-:-:S03]  /*4600*/  ISETP.GE.AND P5, PT, R23, R16, PT ;  /* 0x000000101700720c */ /* 0x000fc60003fa6270 */
[----:B------:R-:W-:Y:S10]  /*4610*/  @P1 BRA `(.L_x_14838) ;  /* 0x00000000001c1947 */ /* 0x000ff40003800000 */
[----:B----4-:R-:W-:-:S05]  /*4620*/  IMAD.U32 R3, R0, 0x10000, RZ ;  /* 0x0001000000037824 */ /* 0x010fca00078e00ff */
[----:B------:R-:W-:Y:S01]  /*4630*/  FSETP.NEU.FTZ.AND P3, PT, R3, RZ, PT ;  /* 0x000000ff0300720b */ /* 0x000fe20003f7d000 */
[----:B------:R-:W-:-:S12]  /*4640*/  IMAD.MOV.U32 R3, RZ, RZ, 0x1 ;  /* 0x00000001ff037424 */ /* 0x000fd800078e00ff */
[----:B-----5:R-:W-:-:S05]  /*4650*/  @!P3 IMAD.U32 R22, R22, 0x10000, RZ ;  /* 0x000100001616b824 */ /* 0x020fca00078e00ff */
[----:B------:R-:W-:-:S04]  /*4660*/  @!P3 FSETP.NEU.FTZ.AND P4, PT, R22, RZ, PT ;  /* 0x000000ff1600b20b */ /* 0x000fc80003f9d000 */
[----:B------:R-:W-:-:S04]  /*4670*/  @!P3 SEL R4, RZ, 0x1, !P4 ;  /* 0x00000001ff04b807 */ /* 0x000fc80006000000 */
[----:B------:R-:W-:-:S07]  /*4680*/  @!P3 PRMT R3, R4, 0x7610, R3 ;  /* 0x000076100403b816 */ /* 0x000fce0000000003 */
.L_x_14838:
[----:B------:R-:W-:Y:S05]  /*4690*/  BSYNC B0 ;  /* 0x0000000000007941 */ /* 0x000fea0003800000 */
.L_x_14837:
[----:B------:R-:W-:Y:S04]  /*46a0*/  BSSY B0, `(.L_x_14839) ;  /* 0x0000009000007945 */ /* 0x000fe80003800000 */
[----:B------:R-:W-:Y:S05]  /*46b0*/  @P5 BRA `(.L_x_14840) ;  /* 0x00000000001c5947 */ /* 0x000fea0003800000 */
[----:B----4-:R-:W-:Y:S02]  /*46c0*/  IMAD.U32 R4, R0, 0x10000, RZ ;  /* 0x0001000000047824 */ /* 0x010fe400078e00ff */
[----:B-----5:R-:W-:-:S03]  /*46d0*/  IMAD.MOV.U32 R22, RZ, RZ, 0x1 ;  /* 0x00000001ff167424 */ /* 0x020fc600078e00ff */
[----:B------:R-:W-:-:S13]  /*46e0*/  FSETP.NEU.FTZ.AND P4, PT, R4, RZ, PT ;  /* 0x000000ff0400720b */ /* 0x000fda0003f9d000 */
[----:B------:R-:W-:-:S05]  /*46f0*/  @!P4 IMAD.U32 R18, R18, 0x10000, RZ ;  /* 0x000100001212c824 */ /* 0x000fca00078e00ff */
[----:B------:R-:W-:-:S04]  /*4700*/  @!P4 FSETP.NEU.FTZ.AND P3, PT, R18, RZ, PT ;  /* 0x000000ff1200c20b */ /* 0x000fc80003f7d000 */
[----:B------:R-:W-:-:S04]  /*4710*/  @!P4 SEL R4, RZ, 0x1, !P3 ;  /* 0x00000001ff04c807 */ /* 0x000fc80005800000 */
[----:B------:R-:W-:-:S07]  /*4720*/  @!P4 PRMT R22, R4, 0x7610, R22 ;  /* 0x000076100416c816 */ /* 0x000fce0000000016 */
.L_x_14840:
[----:B------:R-:W-:Y:S05]  /*4730*/  BSYNC B0 ;  /* 0x0000000000007941 */ /* 0x000fea0003800000 */
.L_x_14839:
        /* <DEDUP_REMOVED lines=9> */
.L_x_14842:
[----:B------:R-:W-:Y:S05]  /*47d0*/  BSYNC B0 ;  /* 0x0000000000007941 */ /* 0x000fea0003800000 */
.L_x_14841:
[----:B------:R-:W-:Y:S04]  /*47e0*/  BSSY B0, `(.L_x_14843) ;  /* 0x000000a000007945 */ /* 0x000fe80003800000 */
[----:B------:R-:W-:Y:S05]  /*47f0*/  @P0 BRA `(.L_x_14844) ;  /* 0x0000000000200947 */ /* 0x000fea0003800000 */
[----:B----4-:R-:W-:-:S05]  /*4800*/  IMAD.U32 R0, R0, 0x10000, RZ ;  /* 0x0001000000007824 */ /* 0x010fca00078e00ff */
[----:B------:R-:W-:Y:S01]  /*4810*/  FSETP.NEU.FTZ.AND P2, PT, R0, RZ, PT ;  /* 0x000000ff0000720b */ /* 0x000fe20003f5d000 */
[----:B------:R-:W-:-:S12]  /*4820*/  IMAD.MOV.U32 R0, RZ, RZ, 0x1 ;  /* 0x00000001ff007424 */ /* 0x000fd800078e00ff */
[----:B-----5:R-:W-:-:S05]  /*4830*/  @!P2 IMAD.U32 R19, R19, 0x10000, RZ ;  /* 0x000100001313a824 */ /* 0x020fca00078e00ff */
[----:B------:R-:W-:Y:S02]  /*4840*/  @!P2 FSETP.NEU.FTZ.AND P0, PT, R19, RZ, PT ;  /* 0x000000ff1300a20b */ /* 0x000fe40003f1d000 */
[----:B------:R-:W-:Y:S02]  /*4850*/  PRMT R19, R0, 0x7610, R19 ;  /* 0x0000761000137816 */ /* 0x000fe40000000013 */
[----:B------:R-:W-:-:S04]  /*4860*/  @!P2 SEL R0, RZ, 0x1, !P0 ;  /* 0x00000001ff00a807 */ /* 0x000fc80004000000 */
[----:B------:R-:W-:-:S07]  /*4870*/  @!P2 PRMT R19, R0, 0x7610, R19 ;  /* 0x000076100013a816 */ /* 0x000fce0000000013 */
.L_x_14844:
[----:B------:R-:W-:Y:S05]  /*4880*/  BSYNC B0 ;  /* 0x0000000000007941 */ /* 0x000fea0003800000 */
.L_x_14843:
[----:B------:R-:W-:Y:S04]  /*4890*/  BSSY B6, `(.L_x_14845) ;  /* 0x0000114000067945 */ /* 0x000fe80003800000 */
[----:B------:R-:W-:Y:S05]  /*48a0*/  @P1 BRA `(.L_x_14846) ;  /* 0x0000001000481947 */ /* 0x000fea0003800000 */
[----:B------:R-:W0:Y:S01]  /*48b0*/  LDC.64 R8, c[0x0][0x218] ;  /* 0x00008600ff087b82 */ /* 0x000e220000000a00 */
[----:B---34-:R-:W-:Y:S01]  /*48c0*/  PRMT R0, R17, 0x9910, RZ ;  /* 0x0000991011007816 */ /* 0x018fe200000000ff */
        /* <DEDUP_REMOVED lines=18> */
.L_x_14850:
[----:B------:R0:W-:Y:S01]  /*49f0*/  STG.E.U8 desc[UR36][R8.64], R3 ;  /* 0x0000000308007986 */ /* 0x0001e2000c101124 */
[----:B------:R-:W-:Y:S01]  /*4a00*/  IMAD.MOV.U32 R25, RZ, RZ, R23 ;  /* 0x000000ffff197224 */ /* 0x000fe200078e0017 */
[----:B------:R-:W-:Y:S06]  /*4a10*/  BRA `(.L_x_14846) ;  /* 0x0000000c00ec7947 */ /* 0x000fec0003800000 */
.L_x_14849:
[----:B------:R-:W-:-:S13]  /*4a20*/  ISETP.NE.AND P0, PT, R0, 0x2, PT ;  /* 0x000000020000780c */ /* 0x000fda0003f05270 */
[----:B------:R-:W-:Y:S05]  /*4a30*/  @!P0 BRA `(.L_x_14852) ;  /* 0x0000000000408947 */ /* 0x000fea0003800000 */
[----:B------:R-:W-:-:S13]  /*4a40*/  ISETP.NE.AND P0, PT, R0, 0x3, PT ;  /* 0x000000030000780c */ /* 0x000fda0003f05270 */
[----:B------:R-:W-:Y:S05]  /*4a50*/  @!P0 BRA `(.L_x_14853) ;  /* 0x0000000000248947 */ /* 0x000fea0003800000 */
[----:B------:R-:W-:-:S13]  /*4a60*/  ISETP.NE.AND P0, PT, R0, 0x4, PT ;  /* 0x000000040000780c */ /* 0x000fda0003f05270 */
[----:B------:R-:W-:Y:S05]  /*4a70*/  @P0 BRA `(.L_x_14851) ;  /* 0x0000000c00600947 */ /* 0x000fea0003800000 */
[----:B------:R-:W-:Y:S01]  /*4a80*/  LOP3.LUT R3, R3, 0xffff, RZ, 0xc0, !PT ;  /* 0x0000ffff03037812 */ /* 0x000fe200078ec0ff */
[----:B------:R-:W-:-:S03]  /*4a90*/  IMAD.MOV.U32 R25, RZ, RZ, R23 ;  /* 0x000000ffff197224 */ /* 0x000fc600078e0017 */
[----:B------:R-:W-:-:S05]  /*4aa0*/  PRMT R3, R3, 0x8880, RZ ;  /* 0x0000888003037816 */ /* 0x000fca00000000ff */
[----:B------:R-:W-:-:S05]  /*4ab0*/  IMAD.MOV.U32 R4, RZ, RZ, R3 ;  /* 0x000000ffff047224 */ /* 0x000fca00078e0003 */
[----:B------:R-:W-:-:S05]  /*4ac0*/  SHF.R.S32.HI R5, RZ, 0x1f, R4 ;  /* 0x0000001fff057819 */ /* 0x000fca0000011404 */
[----:B------:R1:W-:Y:S01]  /*4ad0*/  STG.E.64 desc[UR36][R8.64], R4 ;  /* 0x0000000408007986 */ /* 0x0003e2000c101b24 */
[----:B------:R-:W-:Y:S05]  /*4ae0*/  BRA `(.L_x_14846) ;  /* 0x0000000c00b87947 */ /* 0x000fea0003800000 */
.L_x_14853:
[----:B------:R-:W-:Y:S01]  /*4af0*/  LOP3.LUT R3, R3, 0xffff, RZ, 0xc0, !PT ;  /* 0x0000ffff03037812 */ /* 0x000fe200078ec0ff */
[----:B------:R-:W-:-:S03]  /*4b00*/  IMAD.MOV.U32 R25, RZ, RZ, R23 ;  /* 0x000000ffff197224 */ /* 0x000fc600078e0017 */
[----:B------:R-:W-:-:S05]  /*4b10*/  PRMT R3, R3, 0x8880, RZ ;  /* 0x0000888003037816 */ /* 0x000fca00000000ff */
[----:B------:R2:W-:Y:S01]  /*4b20*/  STG.E desc[UR36][R8.64], R3 ;  /* 0x0000000308007986 */ /* 0x0005e2000c101924 */
[----:B------:R-:W-:Y:S05]  /*4b30*/  BRA `(.L_x_14846) ;  /* 0x0000000c00a47947 */ /* 0x000fea0003800000 */
.L_x_14852:
[----:B------:R-:W-:Y:S01]  /*4b40*/  PRMT R3, R3, 0x8880, RZ ;  /* 0x0000888003037816 */ /* 0x000fe200000000ff */
[----:B------:R-:W-:-:S03]  /*4b50*/  IMAD.MOV.U32 R25, RZ, RZ, R23 ;  /* 0x000000ffff197224 */ /* 0x000fc600078e0017 */
[----:B------:R-:W-:-:S05]  /*4b60*/  PRMT R3, R3, 0x7710, RZ ;  /* 0x0000771003037816 */ /* 0x000fca00000000ff */
[----:B------:R0:W-:Y:S01]  /*4b70*/  STG.E.U16 desc[UR36][R8.64], R3 ;  /* 0x0000000308007986 */ /* 0x0001e2000c101524 */
[----:B------:R-:W-:Y:S05]  /*4b80*/  BRA `(.L_x_14846) ;  /* 0x0000000c00907947 */ /* 0x000fea0003800000 */
.L_x_14848:
[----:B------:R-:W-:-:S13]  /*4b90*/  ISETP.GT.AND P0, PT, R0, 0x6, PT ;  /* 0x000000060000780c */ /* 0x000fda0003f04270 */
[----:B------:R-:W-:Y:S05]  /*4ba0*/  @P0 BRA `(.L_x_14854) ;  /* 0x0000000000340947 */ /* 0x000fea0003800000 */
[----:B------:R-:W-:-:S13]  /*4bb0*/  ISETP.NE.AND P0, PT, R0, 0x5, PT ;  /* 0x000000050000780c */ /* 0x000fda0003f05270 */
[----:B------:R-:W-:Y:S05]  /*4bc0*/  @!P0 BRA `(.L_x_14855) ;  /* 0x0000000000188947 */ /* 0x000fea0003800000 */
[----:B------:R-:W-:-:S13]  /*4bd0*/  ISETP.NE.AND P0, PT, R0, 0x6, PT ;  /* 0x000000060000780c */ /* 0x000fda0003f05270 */
[----:B------:R-:W-:Y:S05]  /*4be0*/  @P0 BRA `(.L_x_14851) ;  /* 0x0000000c00040947 */ /* 0x000fea0003800000 */
[----:B------:R-:W0:Y:S01]  /*4bf0*/  I2F.S8 R3, R3 ;  /* 0x0000000300037306 */ /* 0x000e220000001400 */
[----:B------:R-:W-:Y:S01]  /*4c00*/  IMAD.MOV.U32 R25, RZ, RZ, R23 ;  /* 0x000000ffff197224 */ /* 0x000fe200078e0017 */
[----:B0-----:R0:W-:Y:S01]  /*4c10*/  STG.E desc[UR36][R8.64], R3 ;  /* 0x0000000308007986 */ /* 0x0011e2000c101924 */
[----:B------:R-:W-:Y:S05]  /*4c20*/  BRA `(.L_x_14846) ;  /* 0x0000000c00687947 */ /* 0x000fea0003800000 */
.L_x_14855:
[----:B------:R-:W0:Y:S01]  /*4c30*/  I2F.S8 R0, R3 ;  /* 0x0000000300007306 */ /* 0x000e220000001400 */
[----:B------:R-:W-:Y:S01]  /*4c40*/  IMAD.MOV.U32 R25, RZ, RZ, R23 ;  /* 0x000000ffff197224 */ /* 0x000fe200078e0017 */
[----:B0-----:R-:W-:-:S05]  /*4c50*/  F2FP.F16.F32.PACK_AB R0, RZ, R0 ;  /* 0x00000000ff00723e */ /* 0x001fca00000000ff */
[----:B------:R0:W-:Y:S01]  /*4c60*/  STG.E.U16 desc[UR36][R8.64], R0 ;  /* 0x0000000008007986 */ /* 0x0001e2000c101524 */
[----:B------:R-:W-:Y:S05]  /*4c70*/  BRA `(.L_x_14846) ;  /* 0x0000000c00547947 */ /* 0x000fea0003800000 */
.L_x_14854:
[----:B------:R-:W-:-:S13]  /*4c80*/  ISETP.NE.AND P0, PT, R0, 0x7, PT ;  /* 0x000000070000780c */ /* 0x000fda0003f05270 */
[----:B------:R-:W-:Y:S05]  /*4c90*/  @!P0 BRA `(.L_x_14856) ;  /* 0x00000000003c8947 */ /* 0x000fea0003800000 */
[----:B------:R-:W-:-:S13]  /*4ca0*/  ISETP.NE.AND P0, PT, R0, 0x8, PT ;  /* 0x000000080000780c */ /* 0x000fda0003f05270 */
[----:B------:R-:W-:Y:S05]  /*4cb0*/  @!P0 BRA `(.L_x_14857) ;  /* 0x00000000001c8947 */ /* 0x000fea0003800000 */
[----:B------:R-:W-:-:S13]  /*4cc0*/  ISETP.NE.AND P0, PT, R0, 0x9, PT ;  /* 0x000000090000780c */ /* 0x000fda0003f05270 */
[----:B------:R-:W-:Y:S05]  /*4cd0*/  @P0 BRA `(.L_x_14851) ;  /* 0x0000000800c80947 */ /* 0x000fea0003800000 */
[----:B------:R-:W0:Y:S01]  /*4ce0*/  I2F.S8 R4, R3 ;  /* 0x0000000300047306 */ /* 0x000e220000001400 */
[----:B------:R-:W-:Y:S02]  /*4cf0*/  IMAD.MOV.U32 R5, RZ, RZ, RZ ;  /* 0x000000ffff057224 */ /* 0x000fe400078e00ff */
[----:B------:R-:W-:-:S03]  /*4d00*/  IMAD.MOV.U32 R25, RZ, RZ, R23 ;  /* 0x000000ffff197224 */ /* 0x000fc600078e0017 */
[----:B0-----:R0:W-:Y:S01]  /*4d10*/  STG.E.64 desc[UR36][R8.64], R4 ;  /* 0x0000000408007986 */ /* 0x0011e2000c101b24 */
[----:B------:R-:W-:Y:S05]  /*4d20*/  BRA `(.L_x_14846) ;  /* 0x0000000c00287947 */ /* 0x000fea0003800000 */
.L_x_14857:
[----:B------:R-:W0:Y:S01]  /*4d30*/  I2F.S8 R3, R3 ;  /* 0x0000000300037306 */ /* 0x000e220000001400 */
[----:B------:R-:W-:Y:S01]  /*4d40*/  IMAD.MOV.U32 R25, RZ, RZ, R23 ;  /* 0x000000ffff197224 */ /* 0x000fe200078e0017 */
[----:B0-----:R-:W-:-:S04]  /*4d50*/  F2FP.F16.F32.PACK_AB R3, RZ, R3 ;  /* 0x00000003ff03723e */ /* 0x001fc800000000ff */
[----:B------:R-:W-:-:S05]  /*4d60*/  PRMT R3, R3, 0x5410, RZ ;  /* 0x0000541003037816 */ /* 0x000fca00000000ff */
[----:B------:R0:W-:Y:S01]  /*4d70*/  STG.E desc[UR36][R8.64], R3 ;  /* 0x0000000308007986 */ /* 0x0001e2000c101924 */
[----:B------:R-:W-:Y:S05]  /*4d80*/  BRA `(.L_x_14846) ;  /* 0x0000000c00107947 */ /* 0x000fea0003800000 */
.L_x_14856:
[----:B------:R-:W-:Y:S01]  /*4d90*/  PRMT R4, R3, 0x8880, RZ ;  /* 0x0000888003047816 */ /* 0x000fe200000000ff */
[----:B------:R-:W-:-:S03]  /*4da0*/  IMAD.MOV.U32 R25, RZ, RZ, R23 ;  /* 0x000000ffff197224 */ /* 0x000fc600078e0017 */
[----:B------:R-:W-:-:S06]  /*4db0*/  PRMT R4, R4, 0x7710, RZ ;  /* 0x0000771004047816 */ /* 0x000fcc00000000ff */
[----:B------:R-:W0:Y:S02]  /*4dc0*/  I2F.F64.S16 R4, R4 ;  /* 0x0000000400047312 */ /* 0x000e240000101c00 */
[----:B0-----:R0:W-:Y:S01]  /*4dd0*/  STG.E.64 desc[UR36][R8.64], R4 ;  /* 0x0000000408007986 */ /* 0x0011e2000c101b24 */
[----:B------:R-:W-:Y:S05]  /*4de0*/  BRA `(.L_x_14846) ;  /* 0x0000000800f87947 */ /* 0x000fea0003800000 */
.L_x_14847:
        /* <DEDUP_REMOVED lines=8> */
[----:B------:R-:W-:Y:S01]  /*4e70*/  LOP3.LUT P0, RZ, R3, 0xff, RZ, 0xc0, !PT ;  /* 0x000000ff03ff7812 */ /* 0x000fe2000780c0ff */
[----:B------:R-:W-:-:S03]  /*4e80*/  IMAD.MOV.U32 R25, RZ, RZ, R23 ;  /* 0x000000ffff197224 */ /* 0x000fc600078e0017 */
[----:B------:R-:W-:-:S05]  /*4e90*/  SEL R3, RZ, 0x1, !P0 ;  /* 0x00000001ff037807 */ /* 0x000fca0004000000 */
[----:B------:R0:W-:Y:S01]  /*4ea0*/  STG.E.U8 desc[UR36][R8.64], R3 ;  /* 0x0000000308007986 */ /* 0x0001e2000c101124 */
[----:B------:R-:W-:Y:S05]  /*4eb0*/  BRA `(.L_x_14846) ;  /* 0x0000000800c47947 */ /* 0x000fea0003800000 */
.L_x_14860:
[----:B------:R-:W-:Y:S02]  /*4ec0*/  PRMT R4, R3, 0x8880, RZ ;  /* 0x0000888003047816 */ /* 0x000fe400000000ff */
[----:B------:R-:W-:Y:S01]  /*4ed0*/  CS2R R6, SRZ ;  /* 0x0000000000067805 */ /* 0x000fe2000001ff00 */
[----:B------:R-:W-:Y:S01]  /*4ee0*/  IMAD.MOV.U32 R25, RZ, RZ, R23 ;  /* 0x000000ffff197224 */ /* 0x000fe200078e0017 */
[----:B------:R-:W-:-:S06]  /*4ef0*/  PRMT R4, R4, 0x7710, RZ ;  /* 0x0000771004047816 */ /* 0x000fcc00000000ff */
[----:B------:R-:W0:Y:S02]  /*4f00*/  I2F.F64.S16 R4, R4 ;  /* 0x0000000400047312 */ /* 0x000e240000101c00 */
[----:B0-----:R0:W-:Y:S01]  /*4f10*/  STG.E.128 desc[UR36][R8.64], R4 ;  /* 0x0000000408007986 */ /* 0x0011e2000c101d24 */
[----:B------:R-:W-:Y:S05]  /*4f20*/  BRA `(.L_x_14846) ;  /* 0x0000000800a87947 */ /* 0x000fea0003800000 */
.L_x_14859:
[----:B------:R-:W-:-:S13]  /*4f30*/  ISETP.NE.AND P0, PT, R0, 0xf, PT ;  /* 0x0000000f0000780c */ /* 0x000fda0003f05270 */
[----:B------:R-:W-:Y:S05]  /*4f40*/  @!P0 BRA `(.L_x_14861) ;  /* 0x0000000000bc8947 */ /* 0x000fea0003800000 */
[----:B------:R-:W-:-:S13]  /*4f50*/  ISETP.NE.AND P0, PT, R0, 0x17, PT ;  /* 0x000000170000780c */ /* 0x000fda0003f05270 */
[----:B------:R-:W-:Y:S05]  /*4f60*/  @!P0 BRA `(.L_x_14862) ;  /* 0x0000000000588947 */ /* 0x000fea0003800000 */
[----:B------:R-:W-:-:S13]  /*4f70*/  ISETP.NE.AND P0, PT, R0, 0x18, PT ;  /* 0x000000180000780c */ /* 0x000fda0003f05270 */
[----:B------:R-:W-:Y:S05]  /*4f80*/  @P0 BRA `(.L_x_14851) ;  /* 0x00000008001c0947 */ /* 0x000fea0003800000 */
[----:B------:R-:W0:Y:S01]  /*4f90*/  I2F.S8 R3, R3 ;  /* 0x0000000300037306 */ /* 0x000e220000001400 */
        /* <DEDUP_REMOVED lines=14> */
.L_x_14864:
[----:B------:R-:W-:Y:S05]  /*5080*/  BSYNC B0 ;  /* 0x0000000000007941 */ /* 0x000fea0003800000 */
.L_x_14863:
[----:B------:R-:W-:Y:S01]  /*5090*/  LOP3.LUT R5, R0, R5, RZ, 0xfc, !PT ;  /* 0x0000000500057212 */ /* 0x000fe200078efcff */
[----:B------:R-:W-:-:S04]  /*50a0*/  IMAD.MOV.U32 R25, RZ, RZ, R23 ;  /* 0x000000ffff197224 */ /* 0x000fc800078e0017 */
[----:B------:R0:W-:Y:S01]  /*50b0*/  STG.E.U8 desc[UR36][R8.64], R5 ;  /* 0x0000000508007986 */ /* 0x0001e2000c101124 */
[----:B------:R-:W-:Y:S05]  /*50c0*/  BRA `(.L_x_14846) ;  /* 0x0000000800407947 */ /* 0x000fea0003800000 */
.L_x_14862:
[----:B------:R-:W0:Y:S01]  /*50d0*/  I2F.S8 R5, R3 ;  /* 0x0000000300057306 */ /* 0x000e220000001400 */
        /* <DEDUP_REMOVED lines=12> */
.L_x_14866:
[----:B------:R-:W-:Y:S01]  /*51a0*/  IMAD.MOV.U32 R0, RZ, RZ, 0x7f ;  /* 0x0000007fff007424 */ /* 0x000fe200078e00ff */
[----:B------:R-:W-:-:S04]  /*51b0*/  ISETP.GT.U32.AND P0, PT, R4, 0x7f800000, PT ;  /* 0x7f8000000400780c */ /* 0x000fc80003f04070 */
[----:B------:R-:W-:-:S09]  /*51c0*/  SEL R0, R0, 0x7c, P0 ;  /* 0x0000007c00007807 */ /* 0x000fd20000000000 */
.L_x_14867:
[----:B------:R-:W-:Y:S05]  /*51d0*/  BSYNC B0 ;  /* 0x0000000000007941 */ /* 0x000fea0003800000 */
.L_x_14865:
[----:B------:R-:W-:Y:S01]  /*51e0*/  LOP3.LUT R3, R5, 0x80000000, RZ, 0xc0, !PT ;  /* 0x8000000005037812 */ /* 0x000fe200078ec0ff */
[----:B------:R-:W-:-:S03]  /*51f0*/  IMAD.MOV.U32 R25, RZ, RZ, R23 ;  /* 0x000000ffff197224 */ /* 0x000fc600078e0017 */
[----:B------:R-:W-:-:S04]  /*5200*/  SHF.R.U32.HI R3, RZ, 0x18, R3 ;  /* 0x00000018ff037819 */ /* 0x000fc80000011603 */
[----:B------:R-:W-:-:S05]  /*5210*/  LOP3.LUT R3, R0, R3, RZ, 0xfc, !PT ;  /* 0x0000000300037212 */ /* 0x000fca00078efcff */
[----:B------:R0:W-:Y:S01]  /*5220*/  STG.E.U8 desc[UR36][R8.64], R3 ;  /* 0x0000000308007986 */ /* 0x0001e2000c101124 */
[----:B------:R-:W-:Y:S05]  /*5230*/  BRA `(.L_x_14846) ;  /* 0x0000000400e47947 */ /* 0x000fea0003800000 */
.L_x_14861:
[----:B------:R-:W0:Y:S01]  /*5240*/  I2F.S8 R0, R3 ;  /* 0x0000000300007306 */ /* 0x000e220000001400 */
[----:B------:R-:W-:Y:S01]  /*5250*/  IMAD.MOV.U32 R25, RZ, RZ, R23 ;  /* 0x000000ffff197224 */ /* 0x000fe200078e0017 */
[----:B0-----:R-:W-:-:S05]  /*5260*/  F2FP.BF16.F32.PACK_AB R0, RZ, R0 ;  /* 0x00000000ff00723e */ /* 0x001fca00000010ff */
[----:B------:R0:W-:Y:S01]  /*5270*/  STG.E.U16 desc[UR36][R8.64], R0 ;  /* 0x0000000008007986 */ /* 0x0001e2000c101524 */
[----:B------:R-:W-:Y:S05]  /*5280*/  BRA `(.L_x_14846) ;  /* 0x0000000400d07947 */ /* 0x000fea0003800000 */
.L_x_14858:
        /* <DEDUP_REMOVED lines=8> */
[----:B------:R-:W-:Y:S01]  /*5310*/  PRMT R3, R3, 0x8880, RZ ;  /* 0x0000888003037816 */ /* 0x000fe200000000ff */
[----:B------:R-:W-:-:S03]  /*5320*/  IMAD.MOV.U32 R25, RZ, RZ, R23 ;  /* 0x000000ffff197224 */ /* 0x000fc600078e0017 */
[----:B------:R-:W-:-:S05]  /*5330*/  PRMT R3, R3, 0x7710, RZ ;  /* 0x0000771003037816 */ /* 0x000fca00000000ff */
[----:B------:R0:W-:Y:S01]  /*5340*/  STG.E.U16 desc[UR36][R8.64], R3 ;  /* 0x0000000308007986 */ /* 0x0001e2000c101524 */
[----:B------:R-:W-:Y:S05]  /*5350*/  BRA `(.L_x_14846) ;  /* 0x00000004009c7947 */ /* 0x000fea0003800000 */
.L_x_14870:
[----:B------:R-:W0:Y:S01]  /*5360*/  I2F.S8 R3, R3 ;  /* 0x0000000300037306 */ /* 0x000e220000001400 */
        /* <DEDUP_REMOVED lines=16> */
.L_x_14873:
[----:B------:R-:W-:-:S04]  /*5470*/  LOP3.LUT R3, R3, 0x80000000, RZ, 0xc0, !PT ;  /* 0x8000000003037812 */ /* 0x000fc800078ec0ff */
[----:B------:R-:W-:-:S04]  /*5480*/  SHF.R.U32.HI R3, RZ, 0x18, R3 ;  /* 0x00000018ff037819 */ /* 0x000fc80000011603 */
[----:B------:R-:W-:-:S04]  /*5490*/  LOP3.LUT R0, R0, R3, RZ, 0xfc, !PT ;  /* 0x0000000300007212 */ /* 0x000fc800078efcff */
[----:B------:R-:W-:-:S07]  /*54a0*/  PRMT R4, R0, 0x7610, R4 ;  /* 0x0000761000047816 */ /* 0x000fce0000000004 */
.L_x_14872:
[----:B------:R-:W-:Y:S05]  /*54b0*/  BSYNC B0 ;  /* 0x0000000000007941 */ /* 0x000fea0003800000 */
.L_x_14871:
[----:B------:R0:W-:Y:S01]  /*54c0*/  STG.E.U8 desc[UR36][R8.64], R4 ;  /* 0x0000000408007986 */ /* 0x0001e2000c101124 */
[----:B------:R-:W-:Y:S01]  /*54d0*/  IMAD.MOV.U32 R25, RZ, RZ, R23 ;  /* 0x000000ffff197224 */ /* 0x000fe200078e0017 */
[----:B------:R-:W-:Y:S06]  /*54e0*/  BRA `(.L_x_14846) ;  /* 0x0000000400387947 */ /* 0x000fec0003800000 */
.L_x_14869:
        /* <DEDUP_REMOVED lines=17> */
.L_x_14876:
[----:B------:R-:W-:-:S04]  /*5600*/  LOP3.LUT R3, R3, 0x80000000, RZ, 0xc0, !PT ;  /* 0x8000000003037812 */ /* 0x000fc800078ec0ff */
[----:B------:R-:W-:-:S04]  /*5610*/  SHF.R.U32.HI R3, RZ, 0x18, R3 ;  /* 0x00000018ff037819 */ /* 0x000fc80000011603 */
[----:B------:R-:W-:-:S04]  /*5620*/  LOP3.LUT R0, R0, R3, RZ, 0xfc, !PT ;  /* 0x0000000300007212 */ /* 0x000fc800078efcff */
[----:B------:R-:W-:-:S07]  /*5630*/  PRMT R4, R0, 0x7610, R4 ;  /* 0x0000761000047816 */ /* 0x000fce0000000004 */
.L_x_14875:
[----:B------:R-:W-:Y:S05]  /*5640*/  BSYNC B0 ;  /* 0x0000000000007941 */ /* 0x000fea0003800000 */
.L_x_14874:
[----:B------:R0:W-:Y:S01]  /*5650*/  STG.E.U8 desc[UR36][R8.64], R4 ;  /* 0x0000000408007986 */ /* 0x0001e2000c101124 */
[----:B------:R-:W-:Y:S01]  /*5660*/  IMAD.MOV.U32 R25, RZ, RZ, R23 ;  /* 0x000000ffff197224 */ /* 0x000fe200078e0017 */
[----:B------:R-:W-:Y:S06]  /*5670*/  BRA `(.L_x_14846) ;  /* 0x0000000000d47947 */ /* 0x000fec0003800000 */
.L_x_14868:
[----:B------:R-:W-:-:S13]  /*5680*/  ISETP.NE.AND P0, PT, R0, 0x1c, PT ;  /* 0x0000001c0000780c */ /* 0x000fda0003f05270 */
[----:B------:R-:W-:Y:S05]  /*5690*/  @!P0 BRA `(.L_x_14877) ;  /* 0x0000000000bc8947 */ /* 0x000fea0003800000 */
[----:B------:R-:W-:-:S13]  /*56a0*/  ISETP.NE.AND P0, PT, R0, 0x1d, PT ;  /* 0x0000001d0000780c */ /* 0x000fda0003f05270 */
[----:B------:R-:W-:Y:S05]  /*56b0*/  @!P0 BRA `(.L_x_14878) ;  /* 0x0000000000988947 */ /* 0x000fea0003800000 */
[----:B------:R-:W-:-:S13]  /*56c0*/  ISETP.NE.AND P0, PT, R0, 0x2c, PT ;  /* 0x0000002c0000780c */ /* 0x000fda0003f05270 */
[----:B------:R-:W-:Y:S05]  /*56d0*/  @P0 BRA `(.L_x_14851) ;  /* 0x0000000000480947 */ /* 0x000fea0003800000 */
[----:B------:R-:W0:Y:S01]  /*56e0*/  I2F.S8 R6, R3 ;  /* 0x0000000300067306 */ /* 0x000e220000001400 */
[----:B------:R-:W-:Y:S01]  /*56f0*/  IMAD.MOV.U32 R25, RZ, RZ, R23 ;  /* 0x000000ffff197224 */ /* 0x000fe200078e0017 */
        /* <DEDUP_REMOVED lines=16> */
.L_x_14851:
        /* <DEDUP_REMOVED lines=16> */
.L_x_14879:
[----:B------:R-:W-:Y:S01]  /*5900*/  IMAD.MOV.U32 R25, RZ, RZ, R23 ;  /* 0x000000ffff197224 */ /* 0x000fe200078e0017 */
[----:B------:R-:W-:Y:S06]  /*5910*/  BRA `(.L_x_14846) ;  /* 0x00000000002c7947 */ /* 0x000fec0003800000 */
.L_x_14878:
[----:B------:R-:W-:Y:S01]  /*5920*/  LOP3.LUT R3, R3, 0xffff, RZ, 0xc0, !PT ;  /* 0x0000ffff03037812 */ /* 0x000fe200078ec0ff */
[----:B------:R-:W-:-:S03]  /*5930*/  IMAD.MOV.U32 R25, RZ, RZ, R23 ;  /* 0x000000ffff197224 */ /* 0x000fc600078e0017 */
[----:B------:R-:W-:-:S05]  /*5940*/  PRMT R3, R3, 0x8880, RZ ;  /* 0x0000888003037816 */ /* 0x000fca00000000ff */
[----:B------:R-:W-:-:S05]  /*5950*/  IMAD.MOV.U32 R4, RZ, RZ, R3 ;  /* 0x000000ffff047224 */ /* 0x000fca00078e0003 */
[----:B------:R-:W-:-:S05]  /*5960*/  SHF.R.S32.HI R5, RZ, 0x1f, R4 ;  /* 0x0000001fff057819 */ /* 0x000fca0000011404 */
[----:B------:R0:W-:Y:S01]  /*5970*/  STG.E.64 desc[UR36][R8.64], R4 ;  /* 0x0000000408007986 */ /* 0x0001e2000c101b24 */
[----:B------:R-:W-:Y:S05]  /*5980*/  BRA `(.L_x_14846) ;  /* 0x0000000000107947 */ /* 0x000fea0003800000 */
.L_x_14877:
[----:B------:R-:W-:Y:S01]  /*5990*/  LOP3.LUT R3, R3, 0xffff, RZ, 0xc0, !PT ;  /* 0x0000ffff03037812 */ /* 0x000fe200078ec0ff */
[----:B------:R-:W-:-:S03]  /*59a0*/  IMAD.MOV.U32 R25, RZ, RZ, R23 ;  /* 0x000000ffff197224 */ /* 0x000fc600078e0017 */
[----:B------:R-:W-:-:S05]  /*59b0*/  PRMT R3, R3, 0x8880, RZ ;  /* 0x0000888003037816 */ /* 0x000fca00000000ff */
[----:B------:R0:W-:Y:S02]  /*59c0*/  STG.E desc[UR36][R8.64], R3 ;  /* 0x0000000308007986 */ /* 0x0001e4000c101924 */
.L_x_14846:
[----:B------:R-:W-:Y:S05]  /*59d0*/  BSYNC B6 ;  /* 0x0000000000067941 */ /* 0x000fea0003800000 */
.L_x_14845:
[----:B------:R-:W-:Y:S01]  /*59e0*/  ISETP.GE.AND P0, PT, R25, R16, PT ;  /* 0x000000101900720c */ /* 0x000fe20003f06270 */
[----:B------:R-:W-:-:S12]  /*59f0*/  BSSY B6, `(.L_x_14880) ;  /* 0x00001fe000067945 */ /* 0x000fd80003800000 */
[----:B------:R-:W-:Y:S05]  /*5a00*/  @P0 BRA `(.L_x_14881) ;  /* 0x0000001c00f00947 */ /* 0x000fea0003800000 */
[----:B012---:R-:W0:Y:S01]  /*5a10*/  LDC.64 R8, c[0x0][0x218] ;  /* 0x00008600ff087b82 */ /* 0x007e220000000a00 */
[----:B----4-:R-:W-:Y:S01]  /*5a20*/  IMAD R0, R2, 0x200, R25 ;  /* 0x0000020002007824 */ /* 0x010fe200078e0219 */
[----:B---3--:R-:W-:Y:S01]  /*5a30*/  PRMT R4, R17, 0x9910, RZ ;  /* 0x0000991011047816 */ /* 0x008fe200000000ff */
        /* <DEDUP_REMOVED lines=15> */
[----:B-----5:R3:W-:Y:S01]  /*5b30*/  STG.E.U8 desc[UR36][R8.64], R22 ;  /* 0x0000001608007986 */ /* 0x0207e2000c101124 */
[----:B------:R-:W-:Y:S05]  /*5b40*/  BRA `(.L_x_14887) ;  /* 0x0000000c00a07947 */ /* 0x000fea0003800000 */
.L_x_14885:
[----:B-----5:R4:W-:Y:S01]  /*5b50*/  STG.E.U8 desc[UR36][R8.64], R22 ;  /* 0x0000001608007986 */ /* 0x0209e2000c101124 */
[----:B------:R-:W-:Y:S05]  /*5b60*/  BRA `(.L_x_14887) ;  /* 0x0000000c00987947 */ /* 0x000fea0003800000 */
.L_x_14884:
[----:B------:R-:W-:-:S13]  /*5b70*/  ISETP.NE.AND P0, PT, R0, 0x2, PT ;  /* 0x000000020000780c */ /* 0x000fda0003f05270 */
[----:B------:R-:W-:Y:S05]  /*5b80*/  @!P0 BRA `(.L_x_14888) ;  /* 0x0000000000388947 */ /* 0x000fea0003800000 */
[----:B------:R-:W-:-:S13]  /*5b90*/  ISETP.NE.AND P0, PT, R0, 0x3, PT ;  /* 0x000000030000780c */ /* 0x000fda0003f05270 */
[----:B------:R-:W-:Y:S05]  /*5ba0*/  @!P0 BRA `(.L_x_14889) ;  /* 0x0000000000208947 */ /* 0x000fea0003800000 */
[----:B------:R-:W-:-:S13]  /*5bb0*/  ISETP.NE.AND P0, PT, R0, 0x4, PT ;  /* 0x000000040000780c */ /* 0x000fda0003f05270 */
[----:B------:R-:W-:Y:S05]  /*5bc0*/  @P0 BRA `(.L_x_14886) ;  /* 0x0000000c00180947 */ /* 0x000fea0003800000 */
[----:B-----5:R-:W-:-:S04]  /*5bd0*/  LOP3.LUT R22, R22, 0xffff, RZ, 0xc0, !PT ;  /* 0x0000ffff16167812 */ /* 0x020fc800078ec0ff */
[----:B------:R-:W-:-:S05]  /*5be0*/  PRMT R22, R22, 0x8880, RZ ;  /* 0x0000888016167816 */ /* 0x000fca00000000ff */
[----:B------:R-:W-:-:S05]  /*5bf0*/  IMAD.MOV.U32 R4, RZ, RZ, R22 ;  /* 0x000000ffff047224 */ /* 0x000fca00078e0016 */
[----:B------:R-:W-:-:S05]  /*5c00*/  SHF.R.S32.HI R5, RZ, 0x1f, R4 ;  /* 0x0000001fff057819 */ /* 0x000fca0000011404 */
[----:B------:R1:W-:Y:S01]  /*5c10*/  STG.E.64 desc[UR36][R8.64], R4 ;  /* 0x0000000408007986 */ /* 0x0003e2000c101b24 */
[----:B------:R-:W-:Y:S05]  /*5c20*/  BRA `(.L_x_14887) ;  /* 0x0000000c00687947 */ /* 0x000fea0003800000 */
.L_x_14889:
[----:B-----5:R-:W-:-:S04]  /*5c30*/  LOP3.LUT R22, R22, 0xffff, RZ, 0xc0, !PT ;  /* 0x0000ffff16167812 */ /* 0x020fc800078ec0ff */
[----:B------:R-:W-:-:S05]  /*5c40*/  PRMT R3, R22, 0x8880, RZ ;  /* 0x0000888016037816 */ /* 0x000fca00000000ff */
[----:B------:R2:W-:Y:S01]  /*5c50*/  STG.E desc[UR36][R8.64], R3 ;  /* 0x0000000308007986 */ /* 0x0005e2000c101924 */
[----:B------:R-:W-:Y:S05]  /*5c60*/  BRA `(.L_x_14887) ;  /* 0x0000000c00587947 */ /* 0x000fea0003800000 */
.L_x_14888:
[----:B-----5:R-:W-:-:S04]  /*5c70*/  PRMT R3, R22, 0x8880, RZ ;  /* 0x0000888016037816 */ /* 0x020fc800000000ff */
[----:B------:R-:W-:-:S05]  /*5c80*/  PRMT R3, R3, 0x7710, RZ ;  /* 0x0000771003037816 */ /* 0x000fca00000000ff */
[----:B------:R0:W-:Y:S01]  /*5c90*/  STG.E.U16 desc[UR36][R8.64], R3 ;  /* 0x0000000308007986 */ /* 0x0001e2000c101524 */
[----:B------:R-:W-:Y:S05]  /*5ca0*/  BRA `(.L_x_14887) ;  /* 0x0000000c00487947 */ /* 0x000fea0003800000 */
.L_x_14883:
[----:B------:R-:W-:-:S13]  /*5cb0*/  ISETP.GT.AND P0, PT, R0, 0x6, PT ;  /* 0x000000060000780c */ /* 0x000fda0003f04270 */
[----:B------:R-:W-:Y:S05]  /*5cc0*/  @P0 BRA `(.L_x_14890) ;  /* 0x00000000002c0947 */ /* 0x000fea0003800000 */
[----:B------:R-:W-:-:S13]  /*5cd0*/  ISETP.NE.AND P0, PT, R0, 0x5, PT ;  /* 0x000000050000780c */ /* 0x000fda0003f05270 */
[----:B------:R-:W-:Y:S05]  /*5ce0*/  @!P0 BRA `(.L_x_14891) ;  /* 0x0000000000148947 */ /* 0x000fea0003800000 */
[----:B------:R-:W-:-:S13]  /*5cf0*/  ISETP.NE.AND P0, PT, R0, 0x6, PT ;  /* 0x000000060000780c */ /* 0x000fda0003f05270 */
[----:B------:R-:W-:Y:S05]  /*5d00*/  @P0 BRA `(.L_x_14886) ;  /* 0x0000000800c80947 */ /* 0x000fea0003800000 */
[----:B-----5:R-:W0:Y:S02]  /*5d10*/  I2F.S8 R3, R22 ;  /* 0x0000001600037306 */ /* 0x020e240000001400 */
[----:B0-----:R0:W-:Y:S01]  /*5d20*/  STG.E desc[UR36][R8.64], R3 ;  /* 0x0000000308007986 */ /* 0x0011e2000c101924 */
[----:B------:R-:W-:Y:S05]  /*5d30*/  BRA `(.L_x_14887) ;  /* 0x0000000c00247947 */ /* 0x000fea0003800000 */
.L_x_14891:
[----:B-----5:R-:W0:Y:S02]  /*5d40*/  I2F.S8 R0, R22 ;  /* 0x0000001600007306 */ /* 0x020e240000001400 */
[----:B0-----:R-:W-:-:S05]  /*5d50*/  F2FP.F16.F32.PACK_AB R0, RZ, R0 ;  /* 0x00000000ff00723e */ /* 0x001fca00000000ff */
[----:B------:R0:W-:Y:S01]  /*5d60*/  STG.E.U16 desc[UR36][R8.64], R0 ;  /* 0x0000000008007986 */ /* 0x0001e2000c101524 */
[----:B------:R-:W-:Y:S05]  /*5d70*/  BRA `(.L_x_14887) ;  /* 0x0000000c00147947 */ /* 0x000fea0003800000 */
.L_x_14890:
[----:B------:R-:W-:-:S13]  /*5d80*/  ISETP.NE.AND P0, PT, R0, 0x7, PT ;  /* 0x000000070000780c */ /* 0x000fda0003f05270 */
[----:B------:R-:W-:Y:S05]  /*5d90*/  @!P0 BRA `(.L_x_14892) ;  /* 0x0000000000348947 */ /* 0x000fea0003800000 */
[----:B------:R-:W-:-:S13]  /*5da0*/  ISETP.NE.AND P0, PT, R0, 0x8, PT ;  /* 0x000000080000780c */ /* 0x000fda0003f05270 */
[----:B------:R-:W-:Y:S05]  /*5db0*/  @!P0 BRA `(.L_x_14893) ;  /* 0x0000000000188947 */ /* 0x000fea0003800000 */
[----:B------:R-:W-:-:S13]  /*5dc0*/  ISETP.NE.AND P0, PT, R0, 0x9, PT ;  /* 0x000000090000780c */ /* 0x000fda0003f05270 */
[----:B------:R-:W-:Y:S05]  /*5dd0*/  @P0 BRA `(.L_x_14886) ;  /* 0x0000000800940947 */ /* 0x000fea0003800000 */
[----:B-----5:R-:W0:Y:S01]  /*5de0*/  I2F.S8 R22, R22 ;  /* 0x0000001600167306 */ /* 0x020e220000001400 */
[----:B------:R-:W-:-:S05]  /*5df0*/  IMAD.MOV.U32 R23, RZ, RZ, RZ ;  /* 0x000000ffff177224 */ /* 0x000fca00078e00ff */
[----:B0-----:R0:W-:Y:S01]  /*5e00*/  STG.E.64 desc[UR36][R8.64], R22 ;  /* 0x0000001608007986 */ /* 0x0011e2000c101b24 */
[----:B------:R-:W-:Y:S05]  /*5e10*/  BRA `(.L_x_14887) ;  /* 0x0000000800ec7947 */ /* 0x000fea0003800000 */
.L_x_14893:
[----:B-----5:R-:W0:Y:S02]  /*5e20*/  I2F.S8 R22, R22 ;  /* 0x0000001600167306 */ /* 0x020e240000001400 */
[----:B0-----:R-:W-:-:S04]  /*5e30*/  F2FP.F16.F32.PACK_AB R3, RZ, R22 ;  /* 0x00000016ff03723e */ /* 0x001fc800000000ff */
[----:B------:R-:W-:-:S05]  /*5e40*/  PRMT R3, R3, 0x5410, RZ ;  /* 0x0000541003037816 */ /* 0x000fca00000000ff */
[----:B------:R0:W-:Y:S01]  /*5e50*/  STG.E desc[UR36][R8.64], R3 ;  /* 0x0000000308007986 */ /* 0x0001e2000c101924 */
[----:B------:R-:W-:Y:S05]  /*5e60*/  BRA `(.L_x_14887) ;  /* 0x0000000800d87947 */ /* 0x000fea0003800000 */
.L_x_14892:
[----:B-----5:R-:W-:-:S04]  /*5e70*/  PRMT R4, R22, 0x8880, RZ ;  /* 0x0000888016047816 */ /* 0x020fc800000000ff */
[----:B------:R-:W-:-:S06]  /*5e80*/  PRMT R4, R4, 0x7710, RZ ;  /* 0x0000771004047816 */ /* 0x000fcc00000000ff */
[----:B------:R-:W0:Y:S02]  /*5e90*/  I2F.F64.S16 R4, R4 ;  /* 0x0000000400047312 */ /* 0x000e240000101c00 */
[----:B0-----:R0:W-:Y:S01]  /*5ea0*/  STG.E.64 desc[UR36][R8.64], R4 ;  /* 0x0000000408007986 */ /* 0x0011e2000c101b24 */
[----:B------:R-:W-:Y:S05]  /*5eb0*/  BRA `(.L_x_14887) ;  /* 0x0000000800c47947 */ /* 0x000fea0003800000 */
.L_x_14882:
        /* <DEDUP_REMOVED lines=8> */
[----:B-----5:R-:W-:-:S04]  /*5f40*/  LOP3.LUT P0, RZ, R22, 0xff, RZ, 0xc0, !PT ;  /* 0x000000ff16ff7812 */ /* 0x020fc8000780c0ff */
[----:B------:R-:W-:-:S05]  /*5f50*/  SEL R3, RZ, 0x1, !P0 ;  /* 0x00000001ff037807 */ /* 0x000fca0004000000 */
[----:B------:R0:W-:Y:S01]  /*5f60*/  STG.E.U8 desc[UR36][R8.64], R3 ;  /* 0x0000000308007986 */ /* 0x0001e2000c101124 */
[----:B------:R-:W-:Y:S05]  /*5f70*/  BRA `(.L_x_14887) ;  /* 0x0000000800947947 */ /* 0x000fea0003800000 */
.L_x_14896:
[----:B-----5:R-:W-:Y:S02]  /*5f80*/  PRMT R4, R22, 0x8880, RZ ;  /* 0x0000888016047816 */ /* 0x020fe400000000ff */
[----:B------:R-:W-:Y:S02]  /*5f90*/  CS2R R6, SRZ ;  /* 0x0000000000067805 */ /* 0x000fe4000001ff00 */
[----:B------:R-:W-:-:S06]  /*5fa0*/  PRMT R4, R4, 0x7710, RZ ;  /* 0x0000771004047816 */ /* 0x000fcc00000000ff */
[----:B------:R-:W0:Y:S02]  /*5fb0*/  I2F.F64.S16 R4, R4 ;  /* 0x0000000400047312 */ /* 0x000e240000101c00 */
[----:B0-----:R0:W-:Y:S01]  /*5fc0*/  STG.E.128 desc[UR36][R8.64], R4 ;  /* 0x0000000408007986 */ /* 0x0011e2000c101d24 */
[----:B------:R-:W-:Y:S05]  /*5fd0*/  BRA `(.L_x_14887) ;  /* 0x00000008007c7947 */ /* 0x000fea0003800000 */
.L_x_14895:
[----:B------:R-:W-:-:S13]  /*5fe0*/  ISETP.NE.AND P0, PT, R0, 0xf, PT ;  /* 0x0000000f0000780c */ /* 0x000fda0003f05270 */
[----:B------:R-:W-:Y:S05]  /*5ff0*/  @!P0 BRA `(.L_x_14897) ;  /* 0x0000000000b48947 */ /* 0x000fea0003800000 */
[----:B------:R-:W-:-:S13]  /*6000*/  ISETP.NE.AND P0, PT, R0, 0x17, PT ;  /* 0x000000170000780c */ /* 0x000fda0003f05270 */
[----:B------:R-:W-:Y:S05]  /*6010*/  @!P0 BRA `(.L_x_14898) ;  /* 0x0000000000548947 */ /* 0x000fea0003800000 */
[----:B------:R-:W-:-:S13]  /*6020*/  ISETP.NE.AND P0, PT, R0, 0x18, PT ;  /* 0x000000180000780c */ /* 0x000fda0003f05270 */
[----:B------:R-:W-:Y:S05]  /*6030*/  @P0 BRA `(.L_x_14886) ;  /* 0x0000000400fc0947 */ /* 0x000fea0003800000 */
[----:B-----5:R-:W0:Y:S01]  /*6040*/  I2F.S8 R7, R22 ;  /* 0x0000001600077306 */ /* 0x020e220000001400 */
        /* <DEDUP_REMOVED lines=14> */
.L_x_14900:
[----:B------:R-:W-:Y:S05]  /*6130*/  BSYNC B0 ;  /* 0x0000000000007941 */ /* 0x000fea0003800000 */
.L_x_14899:
[----:B------:R-:W-:-:S05]  /*6140*/  LOP3.LUT R5, R0, R5, RZ, 0xfc, !PT ;  /* 0x0000000500057212 */ /* 0x000fca00078efcff */
[----:B------:R0:W-:Y:S01]  /*6150*/  STG.E.U8 desc[UR36][R8.64], R5 ;  /* 0x0000000508007986 */ /* 0x0001e2000c101124 */
[----:B------:R-:W-:Y:S05]  /*6160*/  BRA `(.L_x_14887) ;  /* 0x0000000800187947 */ /* 0x000fea0003800000 */
.L_x_14898:
[----:B-----5:R-:W0:Y:S01]  /*6170*/  I2F.S8 R5, R22 ;  /* 0x0000001600057306 */ /* 0x020e220000001400 */
        /* <DEDUP_REMOVED lines=12> */
.L_x_14902:
[----:B------:R-:W-:Y:S01]  /*6240*/  IMAD.MOV.U32 R0, RZ, RZ, 0x7f ;  /* 0x0000007fff007424 */ /* 0x000fe200078e00ff */
[----:B------:R-:W-:-:S04]  /*6250*/  ISETP.GT.U32.AND P0, PT, R3, 0x7f800000, PT ;  /* 0x7f8000000300780c */ /* 0x000fc80003f04070 */
[----:B------:R-:W-:-:S09]  /*6260*/  SEL R0, R0, 0x7c, P0 ;  /* 0x0000007c00007807 */ /* 0x000fd20000000000 */
.L_x_14903:
[----:B------:R-:W-:Y:S05]  /*6270*/  BSYNC B0 ;  /* 0x0000000000007941 */ /* 0x000fea0003800000 */
.L_x_14901:
[----:B------:R-:W-:-:S04]  /*6280*/  LOP3.LUT R3, R5, 0x80000000, RZ, 0xc0, !PT ;  /* 0x8000000005037812 */ /* 0x000fc800078ec0ff */
[----:B------:R-:W-:-:S04]  /*6290*/  SHF.R.U32.HI R3, RZ, 0x18, R3 ;  /* 0x00000018ff037819 */ /* 0x000fc80000011603 */
[----:B------:R-:W-:-:S05]  /*62a0*/  LOP3.LUT R3, R0, R3, RZ, 0xfc, !PT ;  /* 0x0000000300037212 */ /* 0x000fca00078efcff */
[----:B------:R0:W-:Y:S01]  /*62b0*/  STG.E.U8 desc[UR36][R8.64], R3 ;  /* 0x0000000308007986 */ /* 0x0001e2000c101124 */
[----:B------:R-:W-:Y:S05]  /*62c0*/  BRA `(.L_x_14887) ;  /* 0x0000000400c07947 */ /* 0x000fea0003800000 */
.L_x_14897:
[----:B-----5:R-:W0:Y:S02]  /*62d0*/  I2F.S8 R0, R22 ;  /* 0x0000001600007306 */ /* 0x020e240000001400 */
[----:B0-----:R-:W-:-:S05]  /*62e0*/  F2FP.BF16.F32.PACK_AB R0, RZ, R0 ;  /* 0x00000000ff00723e */ /* 0x001fca00000010ff */
[----:B------:R0:W-:Y:S01]  /*62f0*/  STG.E.U16 desc[UR36][R8.64], R0 ;  /* 0x0000000008007986 */ /* 0x0001e2000c101524 */
[----:B------:R-:W-:Y:S05]  /*6300*/  BRA `(.L_x_14887) ;  /* 0x0000000400b07947 */ /* 0x000fea0003800000 */
.L_x_14894:
        /* <DEDUP_REMOVED lines=8> */
[----:B-----5:R-:W-:-:S04]  /*6390*/  PRMT R3, R22, 0x8880, RZ ;  /* 0x0000888016037816 */ /* 0x020fc800000000ff */
[----:B------:R-:W-:-:S05]  /*63a0*/  PRMT R3, R3, 0x7710, RZ ;  /* 0x0000771003037816 */ /* 0x000fca00000000ff */
[----:B------:R0:W-:Y:S01]  /*63b0*/  STG.E.U16 desc[UR36][R8.64], R3 ;  /* 0x0000000308007986 */ /* 0x0001e2000c101524 */
[----:B------:R-:W-:Y:S05]  /*63c0*/  BRA `(.L_x_14887) ;  /* 0x0000000400807947 */ /* 0x000fea0003800000 */
.L_x_14906:
[----:B-----5:R-:W0:Y:S01]  /*63d0*/  I2F.S8 R5, R22 ;  /* 0x0000001600057306 */ /* 0x020e220000001400 */
        /* <DEDUP_REMOVED lines=16> */
.L_x_14909:
[----:B------:R-:W-:-:S04]  /*64e0*/  LOP3.LUT R3, R5, 0x80000000, RZ, 0xc0, !PT ;  /* 0x8000000005037812 */ /* 0x000fc800078ec0ff */
[----:B------:R-:W-:-:S04]  /*64f0*/  SHF.R.U32.HI R3, RZ, 0x18, R3 ;  /* 0x00000018ff037819 */ /* 0x000fc80000011603 */
[----:B------:R-:W-:-:S04]  /*6500*/  LOP3.LUT R0, R0, R3, RZ, 0xfc, !PT ;  /* 0x0000000300007212 */ /* 0x000fc800078efcff */
[----:B------:R-:W-:-:S07]  /*6510*/  PRMT R4, R0, 0x7610, R4 ;  /* 0x0000761000047816 */ /* 0x000fce0000000004 */
.L_x_14908:
[----:B------:R-:W-:Y:S05]  /*6520*/  BSYNC B0 ;  /* 0x0000000000007941 */ /* 0x000fea0003800000 */
.L_x_14907:
[----:B------:R0:W-:Y:S01]  /*6530*/  STG.E.U8 desc[UR36][R8.64], R4 ;  /* 0x0000000408007986 */ /* 0x0001e2000c101124 */
[----:B------:R-:W-:Y:S05]  /*6540*/  BRA `(.L_x_14887) ;  /* 0x0000000400207947 */ /* 0x000fea0003800000 */
.L_x_14905:
        /* <DEDUP_REMOVED lines=17> */
.L_x_14912:
[----:B------:R-:W-:-:S04]  /*6660*/  LOP3.LUT R3, R5, 0x80000000, RZ, 0xc0, !PT ;  /* 0x8000000005037812 */ /* 0x000fc800078ec0ff */
[----:B------:R-:W-:-:S04]  /*6670*/  SHF.R.U32.HI R3, RZ, 0x18, R3 ;  /* 0x00000018ff037819 */ /* 0x000fc80000011603 */
[----:B------:R-:W-:-:S04]  /*6680*/  LOP3.LUT R0, R0, R3, RZ, 0xfc, !PT ;  /* 0x0000000300007212 */ /* 0x000fc800078efcff */
[----:B------:R-:W-:-:S07]  /*6690*/  PRMT R4, R0, 0x7610, R4 ;  /* 0x0000761000047816 */ /* 0x000fce0000000004 */
.L_x_14911:
[----:B------:R-:W-:Y:S05]  /*66a0*/  BSYNC B0 ;  /* 0x0000000000007941 */ /* 0x000fea0003800000 */
.L_x_14910:
[----:B------:R0:W-:Y:S01]  /*66b0*/  STG.E.U8 desc[UR36][R8.64], R4 ;  /* 0x0000000408007986 */ /* 0x0001e2000c101124 */
[----:B------:R-:W-:Y:S05]  /*66c0*/  BRA `(.L_x_14887) ;  /* 0x0000000000c07947 */ /* 0x000fea0003800000 */
.L_x_14904:
[----:B------:R-:W-:-:S13]  /*66d0*/  ISETP.NE.AND P0, PT, R0, 0x1c, PT ;  /* 0x0000001c0000780c */ /* 0x000fda0003f05270 */
[----:B------:R-:W-:Y:S05]  /*66e0*/  @!P0 BRA `(.L_x_14913) ;  /* 0x0000000000ac8947 */ /* 0x000fea0003800000 */
[----:B------:R-:W-:-:S13]  /*66f0*/  ISETP.NE.AND P0, PT, R0, 0x1d, PT ;  /* 0x0000001d0000780c */ /* 0x000fda0003f05270 */
[----:B------:R-:W-:Y:S05]  /*6700*/  @!P0 BRA `(.L_x_14914) ;  /* 0x00000000008c8947 */ /* 0x000fea0003800000 */
[----:B------:R-:W-:-:S13]  /*6710*/  ISETP.NE.AND P0, PT, R0, 0x2c, PT ;  /* 0x0000002c0000780c */ /* 0x000fda0003f05270 */
[----:B------:R-:W-:Y:S05]  /*6720*/  @P0 BRA `(.L_x_14886) ;  /* 0x0000000000400947 */ /* 0x000fea0003800000 */
[----:B-----5:R-:W0:Y:S02]  /*6730*/  I2F.S8 R22, R22 ;  /* 0x0000001600167306 */ /* 0x020e240000001400 */
        /* <DEDUP_REMOVED lines=15> */
.L_x_14886:
        /* <DEDUP_REMOVED lines=16> */
.L_x_14915:
[----:B------:R-:W-:Y:S05]  /*6930*/  BRA `(.L_x_14887) ;  /* 0x0000000000247947 */ /* 0x000fea0003800000 */
.L_x_14914:
[----:B-----5:R-:W-:-:S04]  /*6940*/  LOP3.LUT R22, R22, 0xffff, RZ, 0xc0, !PT ;  /* 0x0000ffff16167812 */ /* 0x020fc800078ec0ff */
[----:B------:R-:W-:-:S05]  /*6950*/  PRMT R22, R22, 0x8880, RZ ;  /* 0x0000888016167816 */ /* 0x000fca00000000ff */
[----:B------:R-:W-:-:S05]  /*6960*/  IMAD.MOV.U32 R4, RZ, RZ, R22 ;  /* 0x000000ffff047224 */ /* 0x000fca00078e0016 */
[----:B------:R-:W-:-:S05]  /*6970*/  SHF.R.S32.HI R5, RZ, 0x1f, R4 ;  /* 0x0000001fff057819 */ /* 0x000fca0000011404 */
[----:B------:R0:W-:Y:S01]  /*6980*/  STG.E.64 desc[UR36][R8.64], R4 ;  /* 0x0000000408007986 */ /* 0x0001e2000c101b24 */
[----:B------:R-:W-:Y:S05]  /*6990*/  BRA `(.L_x_14887) ;  /* 0x00000000000c7947 */ /* 0x000fea0003800000 */
.L_x_14913:
[----:B-----5:R-:W-:-:S04]  /*69a0*/  LOP3.LUT R22, R22, 0xffff, RZ, 0xc0, !PT ;  /* 0x0000ffff16167812 */ /* 0x020fc800078ec0ff */
[----:B------:R-:W-:-:S05]  /*69b0*/  PRMT R3, R22, 0x8880, RZ ;  /* 0x0000888016037816 */ /* 0x000fca00000000ff */
[----:B------:R0:W-:Y:S02]  /*69c0*/  STG.E desc[UR36][R8.64], R3 ;  /* 0x0000000308007986 */ /* 0x0001e4000c101924 */
.L_x_14887:
        /* <DEDUP_REMOVED lines=23> */
.L_x_14919:
[----:B------:R0:W-:Y:S01]  /*6b40*/  STG.E.U8 desc[UR36][R8.64], R18 ;  /* 0x0000001208007986 */ /* 0x0001e2000c101124 */
[----:B------:R-:W-:Y:S05]  /*6b50*/  BRA `(.L_x_14921) ;  /* 0x0000000c00987947 */ /* 0x000fea0003800000 */
.L_x_14918:
[----:B------:R-:W-:-:S13]  /*6b60*/  ISETP.NE.AND P0, PT, R0, 0x2, PT ;  /* 0x000000020000780c */ /* 0x000fda0003f05270 */
[----:B------:R-:W-:Y:S05]  /*6b70*/  @!P0 BRA `(.L_x_14922) ;  /* 0x0000000000388947 */ /* 0x000fea0003800000 */
[----:B------:R-:W-:-:S13]  /*6b80*/  ISETP.NE.AND P0, PT, R0, 0x3, PT ;  /* 0x000000030000780c */ /* 0x000fda0003f05270 */
[----:B------:R-:W-:Y:S05]  /*6b90*/  @!P0 BRA `(.L_x_14923) ;  /* 0x0000000000208947 */ /* 0x000fea0003800000 */
[----:B------:R-:W-:-:S13]  /*6ba0*/  ISETP.NE.AND P0, PT, R0, 0x4, PT ;  /* 0x000000040000780c */ /* 0x000fda0003f05270 */
[----:B------:R-:W-:Y:S05]  /*6bb0*/  @P0 BRA `(.L_x_14920) ;  /* 0x0000000c00180947 */ /* 0x000fea0003800000 */
[----:B------:R-:W-:-:S04]  /*6bc0*/  LOP3.LUT R18, R18, 0xffff, RZ, 0xc0, !PT ;  /* 0x0000ffff12127812 */ /* 0x000fc800078ec0ff */
[----:B------:R-:W-:-:S05]  /*6bd0*/  PRMT R18, R18, 0x8880, RZ ;  /* 0x0000888012127816 */ /* 0x000fca00000000ff */
[----:B------:R-:W-:-:S05]  /*6be0*/  IMAD.MOV.U32 R4, RZ, RZ, R18 ;  /* 0x000000ffff047224 */ /* 0x000fca00078e0012 */
[----:B------:R-:W-:-:S05]  /*6bf0*/  SHF.R.S32.HI R5, RZ, 0x1f, R4 ;  /* 0x0000001fff057819 */ /* 0x000fca0000011404 */
[----:B------:R0:W-:Y:S01]  /*6c00*/  STG.E.64 desc[UR36][R8.64], R4 ;  /* 0x0000000408007986 */ /* 0x0001e2000c101b24 */
[----:B------:R-:W-:Y:S05]  /*6c10*/  BRA `(.L_x_14921) ;  /* 0x0000000c00687947 */ /* 0x000fea0003800000 */
.L_x_14923:
[----:B------:R-:W-:-:S04]  /*6c20*/  LOP3.LUT R18, R18, 0xffff, RZ, 0xc0, !PT ;  /* 0x0000ffff12127812 */ /* 0x000fc800078ec0ff */
[----:B------:R-:W-:-:S05]  /*6c30*/  PRMT R3, R18, 0x8880, RZ ;  /* 0x0000888012037816 */ /* 0x000fca00000000ff */
[----:B------:R0:W-:Y:S01]  /*6c40*/  STG.E desc[UR36][R8.64], R3 ;  /* 0x0000000308007986 */ /* 0x0001e2000c101924 */
[----:B------:R-:W-:Y:S05]  /*6c50*/  BRA `(.L_x_14921) ;  /* 0x0000000c00587947 */ /* 0x000fea0003800000 */
.L_x_14922:
[----:B------:R-:W-:-:S04]  /*6c60*/  PRMT R3, R18, 0x8880, RZ ;  /* 0x0000888012037816 */ /* 0x000fc800000000ff */
[----:B------:R-:W-:-:S05]  /*6c70*/  PRMT R3, R3, 0x7710, RZ ;  /* 0x0000771003037816 */ /* 0x000fca00000000ff */
[----:B------:R0:W-:Y:S01]  /*6c80*/  STG.E.U16 desc[UR36][R8.64], R3 ;  /* 0x0000000308007986 */ /* 0x0001e2000c101524 */
[----:B------:R-:W-:Y:S05]  /*6c90*/  BRA `(.L_x_14921) ;  /* 0x0000000c00487947 */ /* 0x000fea0003800000 */
.L_x_14917:
[----:B------:R-:W-:-:S13]  /*6ca0*/  ISETP.GT.AND P0, PT, R0, 0x6, PT ;  /* 0x000000060000780c */ /* 0x000fda0003f04270 */
[----:B------:R-:W-:Y:S05]  /*6cb0*/  @P0 BRA `(.L_x_14924) ;  /* 0x00000000002c0947 */ /* 0x000fea0003800000 */
[----:B------:R-:W-:-:S13]  /*6cc0*/  ISETP.NE.AND P0, PT, R0, 0x5, PT ;  /* 0x000000050000780c */ /* 0x000fda0003f05270 */
[----:B------:R-:W-:Y:S05]  /*6cd0*/  @!P0 BRA `(.L_x_14925) ;  /* 0x0000000000148947 */ /* 0x000fea0003800000 */
[----:B------:R-:W-:-:S13]  /*6ce0*/  ISETP.NE.AND P0, PT, R0, 0x6, PT ;  /* 0x000000060000780c */ /* 0x000fda0003f05270 */
[----:B------:R-:W-:Y:S05]  /*6cf0*/  @P0 BRA `(.L_x_14920) ;  /* 0x0000000800c80947 */ /* 0x000fea0003800000 */
[----:B------:R-:W0:Y:S02]  /*6d00*/  I2F.S8 R3, R18 ;  /* 0x0000001200037306 */ /* 0x000e240000001400 */
[----:B0-----:R0:W-:Y:S01]  /*6d10*/  STG.E desc[UR36][R8.64], R3 ;  /* 0x0000000308007986 */ /* 0x0011e2000c101924 */
[----:B------:R-:W-:Y:S05]  /*6d20*/  BRA `(.L_x_14921) ;  /* 0x0000000c00247947 */ /* 0x000fea0003800000 */
.L_x_14925:
[----:B------:R-:W0:Y:S02]  /*6d30*/  I2F.S8 R0, R18 ;  /* 0x0000001200007306 */ /* 0x000e240000001400 */
[----:B0-----:R-:W-:-:S05]  /*6d40*/  F2FP.F16.F32.PACK_AB R0, RZ, R0 ;  /* 0x00000000ff00723e */ /* 0x001fca00000000ff */
[----:B------:R0:W-:Y:S01]  /*6d50*/  STG.E.U16 desc[UR36][R8.64], R0 ;  /* 0x0000000008007986 */ /* 0x0001e2000c101524 */
[----:B------:R-:W-:Y:S05]  /*6d60*/  BRA `(.L_x_14921) ;  /* 0x0000000c00147947 */ /* 0x000fea0003800000 */
.L_x_14924:
[----:B------:R-:W-:-:S13]  /*6d70*/  ISETP.NE.AND P0, PT, R0, 0x7, PT ;  /* 0x000000070000780c */ /* 0x000fda0003f05270 */
[----:B------:R-:W-:Y:S05]  /*6d80*/  @!P0 BRA `(.L_x_14926) ;  /* 0x0000000000348947 */ /* 0x000fea0003800000 */
[----:B------:R-:W-:-:S13]  /*6d90*/  ISETP.NE.AND P0, PT, R0, 0x8, PT ;  /* 0x000000080000780c */ /* 0x000fda0003f05270 */
[----:B------:R-:W-:Y:S05]  /*6da0*/  @!P0 BRA `(.L_x_14927) ;  /* 0x0000000000188947 */ /* 0x000fea0003800000 */
[----:B------:R-:W-:-:S13]  /*6db0*/  ISETP.NE.AND P0, PT, R0, 0x9, PT ;  /* 0x000000090000780c */ /* 0x000fda0003f05270 */
[----:B------:R-:W-:Y:S05]  /*6dc0*/  @P0 BRA `(.L_x_14920) ;  /* 0x0000000800940947 */ /* 0x000fea0003800000 */
[----:B------:R-:W0:Y:S01]  /*6dd0*/  I2F.S8 R4, R18 ;  /* 0x0000001200047306 */ /* 0x000e220000001400 */
[----:B------:R-:W-:-:S05]  /*6de0*/  IMAD.MOV.U32 R5, RZ, RZ, RZ ;  /* 0x000000ffff057224 */ /* 0x000fca00078e00ff */
[----:B0-----:R0:W-:Y:S01]  /*6df0*/  STG.E.64 desc[UR36][R8.64], R4 ;  /* 0x0000000408007986 */ /* 0x0011e2000c101b24 */
[----:B------:R-:W-:Y:S05]  /*6e00*/  BRA `(.L_x_14921) ;  /* 0x0000000800ec7947 */ /* 0x000fea0003800000 */
.L_x_14927:
[----:B------:R-:W0:Y:S02]  /*6e10*/  I2F.S8 R18, R18 ;  /* 0x0000001200127306 */ /* 0x000e240000001400 */
[----:B0-----:R-:W-:-:S04]  /*6e20*/  F2FP.F16.F32.PACK_AB R3, RZ, R18 ;  /* 0x00000012ff03723e */ /* 0x001fc800000000ff */
[----:B------:R-:W-:-:S05]  /*6e30*/  PRMT R3, R3, 0x5410, RZ ;  /* 0x0000541003037816 */ /* 0x000fca00000000ff */
[----:B------:R0:W-:Y:S01]  /*6e40*/  STG.E desc[UR36][R8.64], R3 ;  /* 0x0000000308007986 */ /* 0x0001e2000c101924 */
[----:B------:R-:W-:Y:S05]  /*6e50*/  BRA `(.L_x_14921) ;  /* 0x0000000800d87947 */ /* 0x000fea0003800000 */
.L_x_14926:
[----:B------:R-:W-:-:S04]  /*6e60*/  PRMT R4, R18, 0x8880, RZ ;  /* 0x0000888012047816 */ /* 0x000fc800000000ff */
[----:B------:R-:W-:-:S06]  /*6e70*/  PRMT R4, R4, 0x7710, RZ ;  /* 0x0000771004047816 */ /* 0x000fcc00000000ff */
[----:B------:R-:W0:Y:S02]  /*6e80*/  I2F.F64.S16 R4, R4 ;  /* 0x0000000400047312 */ /* 0x000e240000101c00 */
[----:B0-----:R0:W-:Y:S01]  /*6e90*/  STG.E.64 desc[UR36][R8.64], R4 ;  /* 0x0000000408007986 */ /* 0x0011e2000c101b24 */
[----:B------:R-:W-:Y:S05]  /*6ea0*/  BRA `(.L_x_14921) ;  /* 0x0000000800c47947 */ /* 0x000fea0003800000 */
.L_x_14916:
        /* <DEDUP_REMOVED lines=8> */
[----:B------:R-:W-:-:S04]  /*6f30*/  LOP3.LUT P0, RZ, R18, 0xff, RZ, 0xc0, !PT ;  /* 0x000000ff12ff7812 */ /* 0x000fc8000780c0ff */
[----:B------:R-:W-:-:S05]  /*6f40*/  SEL R3, RZ, 0x1, !P0 ;  /* 0x00000001ff037807 */ /* 0x000fca0004000000 */
[----:B------:R0:W-:Y:S01]  /*6f50*/  STG.E.U8 desc[UR36][R8.64], R3 ;  /* 0x0000000308007986 */ /* 0x0001e2000c101124 */
[----:B------:R-:W-:Y:S05]  /*6f60*/  BRA `(.L_x_14921) ;  /* 0x0000000800947947 */ /* 0x000fea0003800000 */
.L_x_14930:
[----:B------:R-:W-:Y:S02]  /*6f70*/  PRMT R4, R18, 0x8880, RZ ;  /* 0x0000888012047816 */ /* 0x000fe400000000ff */
[----:B------:R-:W-:Y:S02]  /*6f80*/  CS2R R6, SRZ ;  /* 0x0000000000067805 */ /* 0x000fe4000001ff00 */
[----:B------:R-:W-:-:S06]  /*6f90*/  PRMT R4, R4, 0x7710, RZ ;  /* 0x0000771004047816 */ /* 0x000fcc00000000ff */
[----:B------:R-:W0:Y:S02]  /*6fa0*/  I2F.F64.S16 R4, R4 ;  /* 0x0000000400047312 */ /* 0x000e240000101c00 */
[----:B0-----:R0:W-:Y:S01]  /*6fb0*/  STG.E.128 desc[UR36][R8.64], R4 ;  /* 0x0000000408007986 */ /* 0x0011e2000c101d24 */
[----:B------:R-:W-:Y:S05]  /*6fc0*/  BRA `(.L_x_14921) ;  /* 0x00000008007c7947 */ /* 0x000fea0003800000 */
.L_x_14929:
        /* <DEDUP_REMOVED lines=21> */
.L_x_14934:
[----:B------:R-:W-:Y:S05]  /*7120*/  BSYNC B0 ;  /* 0x0000000000007941 */ /* 0x000fea0003800000 */
.L_x_14933:
[----:B------:R-:W-:-:S05]  /*7130*/  LOP3.LUT R5, R0, R5, RZ, 0xfc, !PT ;  /* 0x0000000500057212 */ /* 0x000fca00078efcff */
[----:B------:R0:W-:Y:S01]  /*7140*/  STG.E.U8 desc[UR36][R8.64], R5 ;  /* 0x0000000508007986 */ /* 0x0001e2000c101124 */
[----:B------:R-:W-:Y:S05]  /*7150*/  BRA `(.L_x_14921) ;  /* 0x0000000800187947 */ /* 0x000fea0003800000 */
.L_x_14932:
        /* <DEDUP_REMOVED lines=13> */
.L_x_14936:
[----:B------:R-:W-:Y:S01]  /*7230*/  IMAD.MOV.U32 R0, RZ, RZ, 0x7f ;  /* 0x0000007fff007424 */ /* 0x000fe200078e00ff */
[----:B------:R-:W-:-:S04]  /*7240*/  ISETP.GT.U32.AND P0, PT, R3, 0x7f800000, PT ;  /* 0x7f8000000300780c */ /* 0x000fc80003f04070 */
[----:B------:R-:W-:-:S09]  /*7250*/  SEL R0, R0, 0x7c, P0 ;  /* 0x0000007c00007807 */ /* 0x000fd20000000000 */
.L_x_14937:
[----:B------:R-:W-:Y:S05]  /*7260*/  BSYNC B0 ;  /* 0x0000000000007941 */ /* 0x000fea0003800000 */
.L_x_14935:
[----:B------:R-:W-:-:S04]  /*7270*/  LOP3.LUT R3, R5, 0x80000000, RZ, 0xc0, !PT ;  /* 0x8000000005037812 */ /* 0x000fc800078ec0ff */
[----:B------:R-:W-:-:S04]  /*7280*/  SHF.R.U32.HI R3, RZ, 0x18, R3 ;  /* 0x00000018ff037819 */ /* 0x000fc80000011603 */
[----:B------:R-:W-:-:S05]  /*7290*/  LOP3.LUT R3, R0, R3, RZ, 0xfc, !PT ;  /* 0x0000000300037212 */ /* 0x000fca00078efcff */
[----:B------:R0:W-:Y:S01]  /*72a0*/  STG.E.U8 desc[UR36][R8.64], R3 ;  /* 0x0000000308007986 */ /* 0x0001e2000c101124 */
[----:B------:R-:W-:Y:S05]  /*72b0*/  BRA `(.L_x_14921) ;  /* 0x0000000400c07947 */ /* 0x000fea0003800000 */
.L_x_14931:
[----:B------:R-:W0:Y:S02]  /*72c0*/  I2F.S8 R0, R18 ;  /* 0x0000001200007306 */ /* 0x000e240000001400 */
[----:B0-----:R-:W-:-:S05]  /*72d0*/  F2FP.BF16.F32.PACK_AB R0, RZ, R0 ;  /* 0x00000000ff00723e */ /* 0x001fca00000010ff */
[----:B------:R0:W-:Y:S01]  /*72e0*/  STG.E.U16 desc[UR36][R8.64], R0 ;  /* 0x0000000008007986 */ /* 0x0001e2000c101524 */
[----:B------:R-:W-:Y:S05]  /*72f0*/  BRA `(.L_x_14921) ;  /* 0x0000000400b07947 */ /* 0x000fea0003800000 */
.L_x_14928:
        /* <DEDUP_REMOVED lines=8> */
[----:B------:R-:W-:-:S04]  /*7380*/  PRMT R3, R18, 0x8880, RZ ;  /* 0x0000888012037816 */ /* 0x000fc800000000ff */
[----:B------:R-:W-:-:S05]  /*7390*/  PRMT R3, R3, 0x7710, RZ ;  /* 0x0000771003037816 */ /* 0x000fca00000000ff */
[----:B------:R4:W-:Y:S01]  /*73a0*/  STG.E.U16 desc[UR36][R8.64], R3 ;  /* 0x0000000308007986 */ /* 0x0009e2000c101524 */
[----:B------:R-:W-:Y:S05]  /*73b0*/  BRA `(.L_x_14921) ;  /* 0x0000000400807947 */ /* 0x000fea0003800000 */
.L_x_14940:
        /* <DEDUP_REMOVED lines=17> */
.L_x_14943:
[----:B------:R-:W-:-:S04]  /*74d0*/  LOP3.LUT R3, R5, 0x80000000, RZ, 0xc0, !PT ;  /* 0x8000000005037812 */ /* 0x000fc800078ec0ff */
[----:B------:R-:W-:-:S04]  /*74e0*/  SHF.R.U32.HI R3, RZ, 0x18, R3 ;  /* 0x00000018ff037819 */ /* 0x000fc80000011603 */
[----:B------:R-:W-:-:S04]  /*74f0*/  LOP3.LUT R0, R0, R3, RZ, 0xfc, !PT ;  /* 0x0000000300007212 */ /* 0x000fc800078efcff */
[----:B------:R-:W-:-:S07]  /*7500*/  PRMT R4, R0, 0x7610, R4 ;  /* 0x0000761000047816 */ /* 0x000fce0000000004 */
.L_x_14942:
[----:B------:R-:W-:Y:S05]  /*7510*/  BSYNC B0 ;  /* 0x0000000000007941 */ /* 0x000fea0003800000 */
.L_x_14941:
[----:B------:R3:W-:Y:S01]  /*7520*/  STG.E.U8 desc[UR36][R8.64], R4 ;  /* 0x0000000408007986 */ /* 0x0007e2000c101124 */
[----:B------:R-:W-:Y:S05]  /*7530*/  BRA `(.L_x_14921) ;  /* 0x0000000400207947 */ /* 0x000fea0003800000 */
.L_x_14939:
        /* <DEDUP_REMOVED lines=17> */
.L_x_14946:
[----:B------:R-:W-:-:S04]  /*7650*/  LOP3.LUT R3, R5, 0x80000000, RZ, 0xc0, !PT ;  /* 0x8000000005037812 */ /* 0x000fc800078ec0ff */
[----:B------:R-:W-:-:S04]  /*7660*/  SHF.R.U32.HI R3, RZ, 0x18, R3 ;  /* 0x00000018ff037819 */ /* 0x000fc80000011603 */
[----:B------:R-:W-:-:S04]  /*7670*/  LOP3.LUT R0, R0, R3, RZ, 0xfc, !PT ;  /* 0x0000000300007212 */ /* 0x000fc800078efcff */
[----:B------:R-:W-:-:S07]  /*7680*/  PRMT R4, R0, 0x7610, R4 ;  /* 0x0000761000047816 */ /* 0x000fce0000000004 */
.L_x_14945:
[----:B------:R-:W-:Y:S05]  /*7690*/  BSYNC B0 ;  /* 0x0000000000007941 */ /* 0x000fea0003800000 */
.L_x_14944:
[----:B------:R0:W-:Y:S01]  /*76a0*/  STG.E.U8 desc[UR36][R8.64], R4 ;  /* 0x0000000408007986 */ /* 0x0001e2000c101124 */
[----:B------:R-:W-:Y:S05]  /*76b0*/  BRA `(.L_x_14921) ;  /* 0x0000000000c07947 */ /* 0x000fea0003800000 */
.L_x_14938:
[----:B------:R-:W-:-:S13]  /*76c0*/  ISETP.NE.AND P0, PT, R0, 0x1c, PT ;  /* 0x0000001c0000780c */ /* 0x000fda0003f05270 */
[----:B------:R-:W-:Y:S05]  /*76d0*/  @!P0 BRA `(.L_x_14947) ;  /* 0x0000000000ac8947 */ /* 0x000fea0003800000 */
[----:B------:R-:W-:-:S13]  /*76e0*/  ISETP.NE.AND P0, PT, R0, 0x1d, PT ;  /* 0x0000001d0000780c */ /* 0x000fda0003f05270 */
[----:B------:R-:W-:Y:S05]  /*76f0*/  @!P0 BRA `(.L_x_14948) ;  /* 0x00000000008c8947 */ /* 0x000fea0003800000 */
[----:B------:R-:W-:-:S13]  /*7700*/  ISETP.NE.AND P0, PT, R0, 0x2c, PT ;  /* 0x0000002c0000780c */ /* 0x000fda0003f05270 */
[----:B------:R-:W-:Y:S05]  /*7710*/  @P0 BRA `(.L_x_14920) ;  /* 0x0000000000400947 */ /* 0x000fea0003800000 */
[----:B------:R-:W0:Y:S02]  /*7720*/  I2F.S8 R18, R18 ;  /* 0x0000001200127306 */ /* 0x000e240000001400 */
        /* <DEDUP_REMOVED lines=15> */
.L_x_14920:
        /* <DEDUP_REMOVED lines=16> */
.L_x_14949:
[----:B------:R-:W-:Y:S05]  /*7920*/  BRA `(.L_x_14921) ;  /* 0x0000000000247947 */ /* 0x000fea0003800000 */
.L_x_14948:
[----:B------:R-:W-:-:S04]  /*7930*/  LOP3.LUT R18, R18, 0xffff, RZ, 0xc0, !PT ;  /* 0x0000ffff12127812 */ /* 0x000fc800078ec0ff */
[----:B------:R-:W-:-:S05]  /*7940*/  PRMT R18, R18, 0x8880, RZ ;  /* 0x0000888012127816 */ /* 0x000fca00000000ff */
[----:B------:R-:W-:-:S05]  /*7950*/  IMAD.MOV.U32 R4, RZ, RZ, R18 ;  /* 0x000000ffff047224 */ /* 0x000fca00078e0012 */
[----:B------:R-:W-:-:S05]  /*7960*/  SHF.R.S32.HI R5, RZ, 0x1f, R4 ;  /* 0x0000001fff057819 */ /* 0x000fca0000011404 */
[----:B------:R1:W-:Y:S01]  /*7970*/  STG.E.64 desc[UR36][R8.64], R4 ;  /* 0x0000000408007986 */ /* 0x0003e2000c101b24 */
[----:B------:R-:W-:Y:S05]  /*7980*/  BRA `(.L_x_14921) ;  /* 0x00000000000c7947 */ /* 0x000fea0003800000 */
.L_x_14947:
[----:B------:R-:W-:-:S04]  /*7990*/  LOP3.LUT R18, R18, 0xffff, RZ, 0xc0, !PT ;  /* 0x0000ffff12127812 */ /* 0x000fc800078ec0ff */
[----:B------:R-:W-:-:S05]  /*79a0*/  PRMT R3, R18, 0x8880, RZ ;  /* 0x0000888012037816 */ /* 0x000fca00000000ff */
[----:B------:R2:W-:Y:S02]  /*79b0*/  STG.E desc[UR36][R8.64], R3 ;  /* 0x0000000308007986 */ /* 0x0005e4000c101924 */
.L_x_14921:
[----:B------:R-:W-:-:S07]  /*79c0*/  VIADD R25, R25, 0x80 ;  /* 0x0000008019197836 */ /* 0x000fce0000000000 */
.L_x_14881:
[----:B------:R-:W-:Y:S05]  /*79d0*/  BSYNC B6 ;  /* 0x0000000000067941 */ /* 0x000fea0003800000 */
.L_x_14880:
[----:B------:R-:W-:-:S13]  /*79e0*/  ISETP.GE.AND P0, PT, R25, R16, PT ;  /* 0x000000101900720c */ /* 0x000fda0003f06270 */
[----:B------:R-:W-:Y:S05]  /*79f0*/  @P0 EXIT ;  /* 0x000000000000094d */ /* 0x000fea0003800000 */
[----:B01-3--:R-:W0:Y:S01]  /*7a00*/  LDC.64 R4, c[0x0][0x218] ;  /* 0x00008600ff047b82 */ /* 0x00be220000000a00 */
[----:B----4-:R-:W-:Y:S01]  /*7a10*/  PRMT R0, R17, 0x9910, RZ ;  /* 0x0000991011007816 */ /* 0x010fe200000000ff */
        /* <DEDUP_REMOVED lines=15> */
[----:B-----5:R-:W-:Y:S01]  /*7b10*/  STG.E.U8 desc[UR36][R2.64], R19 ;  /* 0x0000001302007986 */ /* 0x020fe2000c101124 */
[----:B------:R-:W-:Y:S05]  /*7b20*/  EXIT ;  /* 0x000000000000794d */ /* 0x000fea0003800000 */
.L_x_14953:
[----:B-----5:R-:W-:Y:S01]  /*7b30*/  STG.E.U8 desc[UR36][R2.64], R19 ;  /* 0x0000001302007986 */ /* 0x020fe2000c101124 */
[----:B------:R-:W-:Y:S05]  /*7b40*/  EXIT ;  /* 0x000000000000794d */ /* 0x000fea0003800000 */
.L_x_14952:
        /* <DEDUP_REMOVED lines=10> */
[----:B------:R-:W-:Y:S01]  /*7bf0*/  STG.E.64 desc[UR36][R2.64], R4 ;  /* 0x0000000402007986 */ /* 0x000fe2000c101b24 */
[----:B------:R-:W-:Y:S05]  /*7c00*/  EXIT ;  /* 0x000000000000794d */ /* 0x000fea0003800000 */
.L_x_14956:
[----:B-----5:R-:W-:-:S04]  /*7c10*/  LOP3.LUT R19, R19, 0xffff, RZ, 0xc0, !PT ;  /* 0x0000ffff13137812 */ /* 0x020fc800078ec0ff */
[----:B------:R-:W-:-:S05]  /*7c20*/  PRMT R5, R19, 0x8880, RZ ;  /* 0x0000888013057816 */ /* 0x000fca00000000ff */
[----:B------:R-:W-:Y:S01]  /*7c30*/  STG.E desc[UR36][R2.64], R5 ;  /* 0x0000000502007986 */ /* 0x000fe2000c101924 */
[----:B------:R-:W-:Y:S05]  /*7c40*/  EXIT ;  /* 0x000000000000794d */ /* 0x000fea0003800000 */
.L_x_14955:
[----:B-----5:R-:W-:-:S04]  /*7c50*/  PRMT R5, R19, 0x8880, RZ ;  /* 0x0000888013057816 */ /* 0x020fc800000000ff */
[----:B------:R-:W-:-:S05]  /*7c60*/  PRMT R5, R5, 0x7710, RZ ;  /* 0x0000771005057816 */ /* 0x000fca00000000ff */
[----:B------:R-:W-:Y:S01]  /*7c70*/  STG.E.U16 desc[UR36][R2.64], R5 ;  /* 0x0000000502007986 */ /* 0x000fe2000c101524 */
[----:B------:R-:W-:Y:S05]  /*7c80*/  EXIT ;  /* 0x000000000000794d */ /* 0x000fea0003800000 */
.L_x_14951:
[----:B------:R-:W-:-:S13]  /*7c90*/  ISETP.GT.AND P0, PT, R0, 0x6, PT ;  /* 0x000000060000780c */ /* 0x000fda0003f04270 */
[----:B------:R-:W-:Y:S05]  /*7ca0*/  @P0 BRA `(.L_x_14957) ;  /* 0x00000000002c0947 */ /* 0x000fea0003800000 */
[----:B------:R-:W-:-:S13]  /*7cb0*/  ISETP.NE.AND P0, PT, R0, 0x5, PT ;  /* 0x000000050000780c */ /* 0x000fda0003f05270 */
[----:B------:R-:W-:Y:S05]  /*7cc0*/  @!P0 BRA `(.L_x_14958) ;  /* 0x0000000000148947 */ /* 0x000fea0003800000 */
[----:B------:R-:W-:-:S13]  /*7cd0*/  ISETP.NE.AND P0, PT, R0, 0x6, PT ;  /* 0x000000060000780c */ /* 0x000fda0003f05270 */
[----:B------:R-:W-:Y:S05]  /*7ce0*/  @P0 BRA `(.L_x_14954) ;  /* 0x0000000800c80947 */ /* 0x000fea0003800000 */
[----:B-----5:R-:W0:Y:S02]  /*7cf0*/  I2F.S8 R19, R19 ;  /* 0x0000001300137306 */ /* 0x020e240000001400 */
[----:B0-----:R-:W-:Y:S01]  /*7d00*/  STG.E desc[UR36][R2.64], R19 ;  /* 0x0000001302007986 */ /* 0x001fe2000c101924 */
[----:B------:R-:W-:Y:S05]  /*7d10*/  EXIT ;  /* 0x000000000000794d */ /* 0x000fea0003800000 */
.L_x_14958:
[----:B-----5:R-:W0:Y:S02]  /*7d20*/  I2F.S8 R0, R19 ;  /* 0x0000001300007306 */ /* 0x020e240000001400 */
[----:B0-----:R-:W-:-:S05]  /*7d30*/  F2FP.F16.F32.PACK_AB R0, RZ, R0 ;  /* 0x00000000ff00723e */ /* 0x001fca00000000ff */
[----:B------:R-:W-:Y:S01]  /*7d40*/  STG.E.U16 desc[UR36][R2.64], R0 ;  /* 0x0000000002007986 */ /* 0x000fe2000c101524 */
[----:B------:R-:W-:Y:S05]  /*7d50*/  EXIT ;  /* 0x000000000000794d */ /* 0x000fea0003800000 */
.L_x_14957:
        /* <DEDUP_REMOVED lines=8> */
[----:B0-----:R-:W-:Y:S01]  /*7de0*/  STG.E.64 desc[UR36][R2.64], R4 ;  /* 0x0000000402007986 */ /* 0x001fe2000c101b24 */
[----:B------:R-:W-:Y:S05]  /*7df0*/  EXIT ;  /* 0x000000000000794d */ /* 0x000fea0003800000 */
.L_x_14960:
[----:B-----5:R-:W0:Y:S02]  /*7e00*/  I2F.S8 R19, R19 ;  /* 0x0000001300137306 */ /* 0x020e240000001400 */
[----:B0-----:R-:W-:-:S04]  /*7e10*/  F2FP.F16.F32.PACK_AB R5, RZ, R19 ;  /* 0x00000013ff05723e */ /* 0x001fc800000000ff */
[----:B------:R-:W-:-:S05]  /*7e20*/  PRMT R5, R5, 0x5410, RZ ;  /* 0x0000541005057816 */ /* 0x000fca00000000ff */
[----:B------:R-:W-:Y:S01]  /*7e30*/  STG.E desc[UR36][R2.64], R5 ;  /* 0x0000000502007986 */ /* 0x000fe2000c101924 */
[----:B------:R-:W-:Y:S05]  /*7e40*/  EXIT ;  /* 0x000000000000794d */ /* 0x000fea0003800000 */
.L_x_14959:
[----:B-----5:R-:W-:-:S04]  /*7e50*/  PRMT R4, R19, 0x8880, RZ ;  /* 0x0000888013047816 */ /* 0x020fc800000000ff */
[----:B------:R-:W-:-:S06]  /*7e60*/  PRMT R4, R4, 0x7710, RZ ;  /* 0x0000771004047816 */ /* 0x000fcc00000000ff */
[----:B------:R-:W0:Y:S02]  /*7e70*/  I2F.F64.S16 R4, R4 ;  /* 0x0000000400047312 */ /* 0x000e240000101c00 */
[----:B0-----:R-:W-:Y:S01]  /*7e80*/  STG.E.64 desc[UR36][R2.64], R4 ;  /* 0x0000000402007986 */ /* 0x001fe2000c101b24 */
[----:B------:R-:W-:Y:S05]  /*7e90*/  EXIT ;  /* 0x000000000000794d */ /* 0x000fea0003800000 */
.L_x_14950:
        /* <DEDUP_REMOVED lines=10> */
[----:B------:R-:W-:Y:S01]  /*7f40*/  STG.E.U8 desc[UR36][R2.64], R5 ;  /* 0x0000000502007986 */ /* 0x000fe2000c101124 */
[----:B------:R-:W-:Y:S05]  /*7f50*/  EXIT ;  /* 0x000000000000794d */ /* 0x000fea0003800000 */
.L_x_14963:
[----:B-----5:R-:W-:Y:S02]  /*7f60*/  PRMT R4, R19, 0x8880, RZ ;  /* 0x0000888013047816 */ /* 0x020fe400000000ff */
[----:B------:R-:W-:Y:S02]  /*7f70*/  CS2R R6, SRZ ;  /* 0x0000000000067805 */ /* 0x000fe4000001ff00 */
[----:B------:R-:W-:-:S06]  /*7f80*/  PRMT R4, R4, 0x7710, RZ ;  /* 0x0000771004047816 */ /* 0x000fcc00000000ff */
[----:B------:R-:W0:Y:S02]  /*7f90*/  I2F.F64.S16 R4, R4 ;  /* 0x0000000400047312 */ /* 0x000e240000101c00 */
[----:B0-----:R-:W-:Y:S01]  /*7fa0*/  STG.E.128 desc[UR36][R2.64], R4 ;  /* 0x0000000402007986 */ /* 0x001fe2000c101d24 */
[----:B------:R-:W-:Y:S05]  /*7fb0*/  EXIT ;  /* 0x000000000000794d */ /* 0x000fea0003800000 */
.L_x_14962:
        /* <DEDUP_REMOVED lines=21> */
.L_x_14967:
[----:B------:R-:W-:Y:S05]  /*8110*/  BSYNC B0 ;  /* 0x0000000000007941 */ /* 0x000fea0003800000 */
.L_x_14966:
[----:B------:R-:W-:-:S05]  /*8120*/  LOP3.LUT R5, R0, R5, RZ, 0xfc, !PT ;  /* 0x0000000500057212 */ /* 0x000fca00078efcff */
[----:B------:R-:W-:Y:S01]  /*8130*/  STG.E.U8 desc[UR36][R2.64], R5 ;  /* 0x0000000502007986 */ /* 0x000fe2000c101124 */
[----:B------:R-:W-:Y:S05]  /*8140*/  EXIT ;  /* 0x000000000000794d */ /* 0x000fea0003800000 */
.L_x_14965:
        /* <DEDUP_REMOVED lines=13> */
.L_x_14969:
[----:B------:R-:W-:Y:S01]  /*8220*/  IMAD.MOV.U32 R0, RZ, RZ, 0x7f ;  /* 0x0000007fff007424 */ /* 0x000fe200078e00ff */
[----:B------:R-:W-:-:S04]  /*8230*/  ISETP.GT.U32.AND P0, PT, R4, 0x7f800000, PT ;  /* 0x7f8000000400780c */ /* 0x000fc80003f04070 */
[----:B------:R-:W-:-:S09]  /*8240*/  SEL R0, R0, 0x7c, P0 ;  /* 0x0000007c00007807 */ /* 0x000fd20000000000 */
.L_x_14970:
[----:B------:R-:W-:Y:S05]  /*8250*/  BSYNC B0 ;  /* 0x0000000000007941 */ /* 0x000fea0003800000 */
.L_x_14968:
[----:B------:R-:W-:-:S04]  /*8260*/  LOP3.LUT R4, R19, 0x80000000, RZ, 0xc0, !PT ;  /* 0x8000000013047812 */ /* 0x000fc800078ec0ff */
[----:B------:R-:W-:-:S04]  /*8270*/  SHF.R.U32.HI R5, RZ, 0x18, R4 ;  /* 0x00000018ff057819 */ /* 0x000fc80000011604 */
[----:B------:R-:W-:-:S05]  /*8280*/  LOP3.LUT R5, R0, R5, RZ, 0xfc, !PT ;  /* 0x0000000500057212 */ /* 0x000fca00078efcff */
[----:B------:R-:W-:Y:S01]  /*8290*/  STG.E.U8 desc[UR36][R2.64], R5 ;  /* 0x0000000502007986 */ /* 0x000fe2000c101124 */
[----:B------:R-:W-:Y:S05]  /*82a0*/  EXIT ;  /* 0x000000000000794d */ /* 0x000fea0003800000 */
.L_x_14964:
[----:B-----5:R-:W0:Y:S02]  /*82b0*/  I2F.S8 R0, R19 ;  /* 0x0000001300007306 */ /* 0x020e240000001400 */
[----:B0-----:R-:W-:-:S05]  /*82c0*/  F2FP.BF16.F32.PACK_AB R0, RZ, R0 ;  /* 0x00000000ff00723e */ /* 0x001fca00000010ff */
[----:B------:R-:W-:Y:S01]  /*82d0*/  STG.E.U16 desc[UR36][R2.64], R0 ;  /* 0x0000000002007986 */ /* 0x000fe2000c101524 */
[----:B------:R-:W-:Y:S05]  /*82e0*/  EXIT ;  /* 0x000000000000794d */ /* 0x000fea0003800000 */
.L_x_14961:
        /* <DEDUP_REMOVED lines=10> */
[----:B------:R-:W-:Y:S01]  /*8390*/  STG.E.U16 desc[UR36][R2.64], R5 ;  /* 0x0000000502007986 */ /* 0x000fe2000c101524 */
[----:B------:R-:W-:Y:S05]  /*83a0*/  EXIT ;  /* 0x000000000000794d */ /* 0x000fea0003800000 */
.L_x_14973:
        /* <DEDUP_REMOVED lines=17> */
.L_x_14976:
[----:B------:R-:W-:-:S04]  /*84c0*/  LOP3.LUT R0, R19, 0x80000000, RZ, 0xc0, !PT ;  /* 0x8000000013007812 */ /* 0x000fc800078ec0ff */
[----:B------:R-:W-:-:S04]  /*84d0*/  SHF.R.U32.HI R5, RZ, 0x18, R0 ;  /* 0x00000018ff057819 */ /* 0x000fc80000011600 */
[----:B------:R-:W-:-:S04]  /*84e0*/  LOP3.LUT R4, R4, R5, RZ, 0xfc, !PT ;  /* 0x0000000504047212 */ /* 0x000fc800078efcff */
[----:B------:R-:W-:-:S07]  /*84f0*/  PRMT R0, R4, 0x7610, R0 ;  /* 0x0000761004007816 */ /* 0x000fce0000000000 */
.L_x_14975:
[----:B------:R-:W-:Y:S05]  /*8500*/  BSYNC B0 ;  /* 0x0000000000007941 */ /* 0x000fea0003800000 */
.L_x_14974:
[----:B------:R-:W-:Y:S01]  /*8510*/  STG.E.U8 desc[UR36][R2.64], R0 ;  /* 0x0000000002007986 */ /* 0x000fe2000c101124 */
[----:B------:R-:W-:Y:S05]  /*8520*/  EXIT ;  /* 0x000000000000794d */ /* 0x000fea0003800000 */
.L_x_14972:
        /* <DEDUP_REMOVED lines=17> */
.L_x_14979:
[----:B------:R-:W-:-:S04]  /*8640*/  LOP3.LUT R0, R19, 0x80000000, RZ, 0xc0, !PT ;  /* 0x8000000013007812 */ /* 0x000fc800078ec0ff */
[----:B------:R-:W-:-:S04]  /*8650*/  SHF.R.U32.HI R5, RZ, 0x18, R0 ;  /* 0x00000018ff057819 */ /* 0x000fc80000011600 */
[----:B------:R-:W-:-:S04]  /*8660*/  LOP3.LUT R4, R4, R5, RZ, 0xfc, !PT ;  /* 0x0000000504047212 */ /* 0x000fc800078efcff */
[----:B------:R-:W-:-:S07]  /*8670*/  PRMT R0, R4, 0x7610, R0 ;  /* 0x0000761004007816 */ /* 0x000fce0000000000 */
.L_x_14978:
[----:B------:R-:W-:Y:S05]  /*8680*/  BSYNC B0 ;  /* 0x0000000000007941 */ /* 0x000fea0003800000 */
.L_x_14977:
[----:B------:R-:W-:Y:S01]  /*8690*/  STG.E.U8 desc[UR36][R2.64], R0 ;  /* 0x0000000002007986 */ /* 0x000fe2000c101124 */
[----:B------:R-:W-:Y:S05]  /*86a0*/  EXIT ;  /* 0x000000000000794d */ /* 0x000fea0003800000 */
.L_x_14971:
        /* <DEDUP_REMOVED lines=22> */
.L_x_14954:
        /* <DEDUP_REMOVED lines=15> */
[----:B-1---5:R-:W-:Y:S05]  /*8900*/  CALL.ABS.NOINC R2 ;  /* 0x0000000002007343 */ /* 0x022fea0003c00000 */
.L_x_14982:
[----:B------:R-:W-:Y:S05]  /*8910*/  EXIT ;  /* 0x000000000000794d */ /* 0x000fea0003800000 */
.L_x_14981:
[----:B-----5:R-:W-:-:S04]  /*8920*/  LOP3.LUT R19, R19, 0xffff, RZ, 0xc0, !PT ;  /* 0x0000ffff13137812 */ /* 0x020fc800078ec0ff */
[----:B------:R-:W-:-:S05]  /*8930*/  PRMT R19, R19, 0x8880, RZ ;  /* 0x0000888013137816 */ /* 0x000fca00000000ff */
[----:B------:R-:W-:-:S05]  /*8940*/  IMAD.MOV.U32 R4, RZ, RZ, R19 ;  /* 0x000000ffff047224 */ /* 0x000fca00078e0013 */
[----:B------:R-:W-:-:S05]  /*8950*/  SHF.R.S32.HI R5, RZ, 0x1f, R4 ;  /* 0x0000001fff057819 */ /* 0x000fca0000011404 */
[----:B------:R-:W-:Y:S01]  /*8960*/  STG.E.64 desc[UR36][R2.64], R4 ;  /* 0x0000000402007986 */ /* 0x000fe2000c101b24 */
[----:B------:R-:W-:Y:S05]  /*8970*/  EXIT ;  /* 0x000000000000794d */ /* 0x000fea0003800000 */
.L_x_14980:
[----:B-----5:R-:W-:-:S04]  /*8980*/  LOP3.LUT R19, R19, 0xffff, RZ, 0xc0, !PT ;  /* 0x0000ffff13137812 */ /* 0x020fc800078ec0ff */
[----:B------:R-:W-:-:S05]  /*8990*/  PRMT R5, R19, 0x8880, RZ ;  /* 0x0000888013057816 */ /* 0x000fca00000000ff */
[----:B------:R-:W-:Y:S01]  /*89a0*/  STG.E desc[UR36][R2.64], R5 ;  /* 0x0000000502007986 */ /* 0x000fe2000c101924 */
[----:B------:R-:W-:Y:S05]  /*89b0*/  EXIT ;  /* 0x000000000000794d */ /* 0x000fea0003800000 */
.L_x_14983:
        /* <DEDUP_REMOVED lines=12> */
.L_x_43890:


//--------------------- .text._ZN2at6native18elementwise_kernelILi128ELi4EZNS0_22gpu_kernel_impl_nocastINS0_13AUnaryFunctorIN3c108BFloat16ES5_bZZZNS0_22logical_or_kernel_cudaERNS_14TensorIteratorEENKUlvE0_clEvENKUlvE8_clEvEUlS5_S5_E_EEEEvRNS_18TensorIteratorBaseERKT_EUliE_EEviT1_ --------------------------
	.section	.text._ZN2at6native18elementwise_kernelILi128ELi4EZNS0_22gpu_kernel_impl_nocastINS0_13AUnaryFunctorIN3c108BFloat16ES5_bZZZNS0_22logical_or_kernel_cudaERNS_14TensorIteratorEENKUlvE0_clEvENKUlvE8_clEvEUlS5_S5_E_EEEEvRNS_18TensorIteratorBaseERKT_EUliE_EEviT1_,"ax",@progbits
	.align	128
        .global         _ZN2at6native18elementwise_kernelILi128ELi4EZNS0_22gpu_kernel_impl_nocastINS0_13AUnaryFunctorIN3c108BFloat16ES5_bZZZNS0_22logical_or_kernel_cudaERNS_14TensorIteratorEENKUlvE0_clEvENKUlvE8_clEvEUlS5_S5_E_EEEEvRNS_18TensorIteratorBaseERKT_EUliE_EEviT1_
        .type           _ZN2at6native18elementwise_kernelILi128ELi4EZNS0_22gpu_kernel_impl_nocastINS0_13AUnaryFunctorIN3c108BFloat16ES5_bZZZNS0_22logical_or_kernel_cudaERNS_14TensorIteratorEENKUlvE0_clEvENKUlvE8_clEvEUlS5_S5_E_EEEEvRNS_18TensorIteratorBaseERKT_EUliE_EEviT1_,@function
        .size           _ZN2at6native18elementwise_kernelILi128ELi4EZNS0_22gpu_kernel_impl_nocastINS0_13AUnaryFunctorIN3c108BFloat16ES5_bZZZNS0_22logical_or_kernel_cudaERNS_14TensorIteratorEENKUlvE0_clEvENKUlvE8_clEvEUlS5_S5_E_EEEEvRNS_18TensorIteratorBaseERKT_EUliE_EEviT1_,(.L_x_43891 - _ZN2at6native18elementwise_kernelILi128ELi4EZNS0_22gpu_kernel_impl_nocastINS0_13AUnaryFunctorIN3c108BFloat16ES5_bZZZNS0_22logical_or_kernel_cudaERNS_14TensorIteratorEENKUlvE0_clEvENKUlvE8_clEvEUlS5_S5_E_EEEEvRNS_18TensorIteratorBaseERKT_EUliE_EEviT1_)
        .other          _ZN2at6native18elementwise_kernelILi128ELi4EZNS0_22gpu_kernel_impl_nocastINS0_13AUnaryFunctorIN3c108BFloat16ES5_bZZZNS0_22logical_or_kernel_cudaERNS_14TensorIteratorEENKUlvE0_clEvENKUlvE8_clEvEUlS5_S5_E_EEEEvRNS_18TensorIteratorBaseERKT_EUliE_EEviT1_,@"STO_CUDA_ENTRY STV_DEFAULT"
_ZN2at6native18elementwise_kernelILi128ELi4EZNS0_22gpu_kernel_impl_nocastINS0_13AUnaryFunctorIN3c108BFloat16ES5_bZZZNS0_22logical_or_kernel_cudaERNS_14TensorIteratorEENKUlvE0_clEvENKUlvE8_clEvEUlS5_S5_E_EEEEvRNS_18TensorIteratorBaseERKT_EUliE_EEviT1_:
.text._ZN2at6native18elementwise_kernelILi128ELi4EZNS0_22gpu_kernel_impl_nocastINS0_13AUnaryFunctorIN3c108BFloat16ES5_bZZZNS0_22logical_or_kernel_cudaERNS_14TensorIteratorEENKUlvE0_clEvENKUlvE8_clEvEUlS5_S5_E_EEEEvRNS_18TensorIteratorBaseERKT_EUliE_EEviT1_:
        /* <DEDUP_REMOVED lines=312> */
.L_x_14986:
[----:B------:R-:W-:Y:S02]  /*1380*/  ULDC.64 UR8, c[0x0][0x418] ;  /* 0x0001060000087ab9 */ /* 0x000fe40000000a00 */
[----:B------:R-:W-:-:S04]  /*1390*/  IADD3 R4, P0, R2, UR8, RZ ;  /* 0x0000000802047c10 */ /* 0x000fc8000ff1e0ff */
[----:B------:R-:W-:-:S05]  /*13a0*/  IADD3.X R5, RZ, UR9, RZ, P0, !PT ;  /* 0x00000009ff057c10 */ /* 0x000fca00087fe4ff */
[----:B------:R-:W2:Y:S01]  /*13b0*/  LDG.E.U16 R4, desc[UR4][R4.64] ;  /* 0x0000000404047981 */ /* 0x000ea2000c1e1500 */
[----:B------:R-:W-:Y:S01]  /*13c0*/  USHF.L.U32 UR8, UR7, 0x10, URZ ;  /* 0x0000001007087899 */ /* 0x000fe2000800063f */
[----:B------:R-:W-:Y:S02]  /*13d0*/  MOV R7, 0x1 ;  /* 0x0000000100077802 */ /* 0x000fe40000000f00 */
[----:B------:R-:W-:-:S03]  /*13e0*/  IADD3 R0, R0, 0x80, RZ ;  /* 0x0000008000007810 */ /* 0x000fc60007ffe0ff */
[----:B------:R-:W-:Y:S01]  /*13f0*/  FSETP.NEU.FTZ.AND P0, PT, RZ, UR8, PT ;  /* 0x00000008ff007c0b */ /* 0x000fe2000bf1d000 */
[----:B------:R-:W-:Y:S02]  /*1400*/  ULDC.64 UR8, c[0x0][0x410] ;  /* 0x0001040000087ab9 */ /* 0x000fe40000000a00 */
[----:B------:R-:W-:-:S05]  /*1410*/  IADD3 R2, P2, R3, UR8, RZ ;  /* 0x0000000803027c10 */ /* 0x000fca000ff5e0ff */
[----:B------:R-:W-:-:S05]  /*1420*/  IMAD.X R3, RZ, RZ, UR9, P2 ;  /* 0x00000009ff037e24 */ /* 0x000fca00090e06ff */
[----:B--2---:R-:W-:-:S04]  /*1430*/  @!P0 SHF.L.U32 R6, R4, 0x10, RZ ;  /* 0x0000001004068819 */ /* 0x004fc800000006ff */
[----:B------:R-:W-:-:S04]  /*1440*/  @!P0 FSETP.NEU.FTZ.AND P1, PT, R6, RZ, PT ;  /* 0x000000ff0600820b */ /* 0x000fc80003f3d000 */
[----:B------:R-:W-:-:S05]  /*1450*/  @!P0 SEL R7, RZ, 0x1, !P1 ;  /* 0x00000001ff078807 */ /* 0x000fca0004800000 */
[----:B------:R0:W-:Y:S04]  /*1460*/  STG.E.U8 desc[UR4][R2.64], R7 ;  /* 0x0000000702007986 */ /* 0x0001e8000c101104 */
.L_x_14985:
[----:B------:R-:W-:Y:S05]  /*1470*/  BSYNC B0 ;  /* 0x0000000000007941 */ /* 0x000fea0003800000 */
.L_x_14984:
        /* <DEDUP_REMOVED lines=305> */
.L_x_14989:
        /* <DEDUP_REMOVED lines=13> */
[----:B------:R-:W-:Y:S02]  /*2860*/  @!P2 SEL R7, RZ, 0x1, !P0 ;  /* 0x00000001ff07a807 */ /* 0x000fe40004000000 */
        /* <DEDUP_REMOVED lines=305> */
.L_x_14990:
        /* <DEDUP_REMOVED lines=9> */
[----:B------:R-:W-:-:S04]  /*3c10*/  IADD3 R2, P1, R3, UR8, RZ ;  /* 0x0000000803027c10 */ /* 0x000fc8000ff3e0ff */
[----:B------:R-:W-:-:S06]  /*3c20*/  IADD3.X R3, RZ, UR9, RZ, P1, !PT ;  /* 0x00000009ff037c10 */ /* 0x000fcc0008ffe4ff */
[----:B--2---:R-:W-:-:S04]  /*3c30*/  @!P2 SHF.L.U32 R6, R4, 0x10, RZ ;  /* 0x000000100406a819 */ /* 0x004fc800000006ff */
[----:B------:R-:W-:-:S04]  /*3c40*/  @!P2 FSETP.NEU.FTZ.AND P0, PT, R6, RZ, PT ;  /* 0x000000ff0600a20b */ /* 0x000fc80003f1d000 */
[----:B------:R-:W-:-:S05]  /*3c50*/  @!P2 SEL R7, RZ, 0x1, !P0 ;  /* 0x00000001ff07a807 */ /* 0x000fca0004000000 */
[----:B------:R2:W-:Y:S04]  /*3c60*/  STG.E.U8 desc[UR4][R2.64], R7 ;  /* 0x0000000702007986 */ /* 0x0005e8000c101104 */
.L_x_14988:
[----:B------:R-:W-:Y:S05]  /*3c70*/  BSYNC B0 ;  /* 0x0000000000007941 */ /* 0x000fea0003800000 */
.L_x_14987:
[----:B------:R-:W-:-:S13]  /*3c80*/  ISETP.GE.AND P0, PT, R0, UR6, PT ;  /* 0x0000000600007c0c */ /* 0x000fda000bf06270 */
[----:B------:R-:W-:Y:S05]  /*3c90*/  @P0 EXIT ;  /* 0x000000000000094d */ /* 0x000fea0003800000 */
[----:B------:R-:W3:Y:S01]  /*3ca0*/  LDC R8, c[0x0][0x218] ;  /* 0x00008600ff087b82 */ /* 0x000ee20000000800 */
[----:B012---:R-:W-:Y:S02]  /*3cb0*/  CS2R R2, SRZ ;  /* 0x0000000000027805 */ /* 0x007fe4000001ff00 */
[----:B---3--:R-:W-:-:S13]  /*3cc0*/  ISETP.NE.AND P0, PT, R8, RZ, PT ;  /* 0x000000ff0800720c */ /* 0x008fda0003f05270 */
        /* <DEDUP_REMOVED lines=299> */
.L_x_14991:
        /* <DEDUP_REMOVED lines=8> */
[----:B------:R-:W-:Y:S02]  /*5000*/  MOV R7, 0x1 ;  /* 0x0000000100077802 */ /* 0x000fe40000000f00 */
[----:B------:R-:W-:-:S09]  /*5010*/  IADD3.X R3, RZ, UR9, RZ, P1, !PT ;  /* 0x00000009ff037c10 */ /* 0x000fd20008ffe4ff */
[----:B--2---:R-:W-:-:S04]  /*5020*/  @!P2 SHF.L.U32 R0, R0, 0x10, RZ ;  /* 0x000000100000a819 */ /* 0x004fc800000006ff */
[----:B------:R-:W-:-:S04]  /*5030*/  @!P2 FSETP.NEU.FTZ.AND P0, PT, R0, RZ, PT ;  /* 0x000000ff0000a20b */ /* 0x000fc80003f1d000 */
[----:B------:R-:W-:-:S05]  /*5040*/  @!P2 SEL R7, RZ, 0x1, !P0 ;  /* 0x00000001ff07a807 */ /* 0x000fca0004000000 */
[----:B------:R-:W-:Y:S01]  /*5050*/  STG.E.U8 desc[UR4][R2.64], R7 ;  /* 0x0000000702007986 */ /* 0x000fe2000c101104 */
[----:B------:R-:W-:Y:S05]  /*5060*/  EXIT ;  /* 0x000000000000794d */ /* 0x000fea0003800000 */
.L_x_14992:
        /* <DEDUP_REMOVED lines=9> */
.L_x_43891:


//--------------------- .text._ZN2at6native27unrolled_elementwise_kernelINS0_13AUnaryFunctorIN3c108BFloat16ES4_bZZZNS0_22logical_or_kernel_cudaERNS_14TensorIteratorEENKUlvE0_clEvENKUlvE8_clEvEUlS4_S4_E_EESt5arrayIPcLm2EELi4E23TrivialOffsetCalculatorILi1EjESF_NS0_6memory15LoadWithoutCastENSG_16StoreWithoutCastEEEviT_T0_T2_T3_T4_T5_ --------------------------
	.section	.text._ZN2at6native27unrolled_elementwise_kernelINS0_13AUnaryFunctorIN3c108BFloat16ES4_bZZZNS0_22logical_or_kernel_cudaERNS_14TensorIteratorEENKUlvE0_clEvENKUlvE8_clEvEUlS4_S4_E_EESt5arrayIPcLm2EELi4E23TrivialOffsetCalculatorILi1EjESF_NS0_6memory15LoadWithoutCastENSG_16StoreWithoutCastEEEviT_T0_T2_T3_T4_T5_,"ax",@progbits
	.align	128
        .global         _ZN2at6native27unrolled_elementwise_kernelINS0_13AUnaryFunctorIN3c108BFloat16ES4_bZZZNS0_22logical_or_kernel_cudaERNS_14TensorIteratorEENKUlvE0_clEvENKUlvE8_clEvEUlS4_S4_E_EESt5arrayIPcLm2EELi4E23TrivialOffsetCalculatorILi1EjESF_NS0_6memory15LoadWithoutCastENSG_16StoreWithoutCastEEEviT_T0_T2_T3_T4_T5_
        .type           _ZN2at6native27unrolled_elementwise_kernelINS0_13AUnaryFunctorIN3c108BFloat16ES4_bZZZNS0_22logical_or_kernel_cudaERNS_14TensorIteratorEENKUlvE0_clEvENKUlvE8_clEvEUlS4_S4_E_EESt5arrayIPcLm2EELi4E23TrivialOffsetCalculatorILi1EjESF_NS0_6memory15LoadWithoutCastENSG_16StoreWithoutCastEEEviT_T0_T2_T3_T4_T5_,@function
        .size           _ZN2at6native27unrolled_elementwise_kernelINS0_13AUnaryFunctorIN3c108BFloat16ES4_bZZZNS0_22logical_or_kernel_cudaERNS_14TensorIteratorEENKUlvE0_clEvENKUlvE8_clEvEUlS4_S4_E_EESt5arrayIPcLm2EELi4E23TrivialOffsetCalculatorILi1EjESF_NS0_6memory15LoadWithoutCastENSG_16StoreWithoutCastEEEviT_T0_T2_T3_T4_T5_,(.L_x_43892 - _ZN2at6native27unrolled_elementwise_kernelINS0_13AUnaryFunctorIN3c108BFloat16ES4_bZZZNS0_22logical_or_kernel_cudaERNS_14TensorIteratorEENKUlvE0_clEvENKUlvE8_clEvEUlS4_S4_E_EESt5arrayIPcLm2EELi4E23TrivialOffsetCalculatorILi1EjESF_NS0_6memory15LoadWithoutCastENSG_16StoreWithoutCastEEEviT_T0_T2_T3_T4_T5_)
        .other          _ZN2at6native27unrolled_elementwise_kernelINS0_13AUnaryFunctorIN3c108BFloat16ES4_bZZZNS0_22logical_or_kernel_cudaERNS_14TensorIteratorEENKUlvE0_clEvENKUlvE8_clEvEUlS4_S4_E_EESt5arrayIPcLm2EELi4E23TrivialOffsetCalculatorILi1EjESF_NS0_6memory15LoadWithoutCastENSG_16StoreWithoutCastEEEviT_T0_T2_T3_T4_T5_,@"STO_CUDA_ENTRY STV_DEFAULT"
_ZN2at6native27unrolled_elementwise_kernelINS0_13AUnaryFunctorIN3c108BFloat16ES4_bZZZNS0_22logical_or_kernel_cudaERNS_14TensorIteratorEENKUlvE0_clEvENKUlvE8_clEvEUlS4_S4_E_EESt5arrayIPcLm2EELi4E23TrivialOffsetCalculatorILi1EjESF_NS0_6memory15LoadWithoutCastENSG_16StoreWithoutCastEEEviT_T0_T2_T3_T4_T5_:
.text._ZN2at6native27unrolled_elementwise_kernelINS0_13AUnaryFunctorIN3c108BFloat16ES4_bZZZNS0_22logical_or_kernel_cudaERNS_14TensorIteratorEENKUlvE0_clEvENKUlvE8_clEvEUlS4_S4_E_EESt5arrayIPcLm2EELi4E23TrivialOffsetCalculatorILi1EjESF_NS0_6memory15LoadWithoutCastENSG_16StoreWithoutCastEEEviT_T0_T2_T3_T4_T5_:
        /* <DEDUP_REMOVED lines=15> */
[----:B------:R-:W-:-:S05]  /*00f0*/  @!P1 VIADD R3, R3, 0x80 ;  /* 0x0000008003039836 */ /* 0x000fca0000000000 */
[----:B------:R-:W-:-:S13]  /*0100*/  ISETP.GE.AND P3, PT, R3, R0, PT ;  /* 0x000000000300720c */ /* 0x000fda0003f66270 */
[----:B------:R-:W3:Y:S01]  /*0110*/  @!P3 LDC.64 R8, c[0x0][0x220] ;  /* 0x00008800ff08bb82 */ /* 0x000ee20000000a00 */
[----:B------:R-:W-:Y:S02]  /*0120*/  @!P3 IMAD R17, R2, 0x200, R3 ;  /* 0x000002000211b824 */ /* 0x000fe400078e0203 */
[----:B0-----:R-:W-:-:S04]  /*0130*/  @!P0 IMAD.WIDE.U32 R10, R19, 0x2, R10 ;  /* 0x00000002130a8825 */ /* 0x001fc800078e000a */
[----:B------:R-:W-:Y:S02]  /*0140*/  @!P3 VIADD R3, R3, 0x80 ;  /* 0x000000800303b836 */ /* 0x000fe40000000000 */
[----:B--2---:R-:W-:Y:S01]  /*0150*/  @!P1 IMAD.WIDE.U32 R14, R15, 0x2, R6 ;  /* 0x000000020f0e9825 */ /* 0x004fe200078e0006 */
[----:B------:R-:W-:Y:S02]  /*0160*/  PRMT R6, RZ, 0x7610, R6 ;  /* 0x00007610ff067816 */ /* 0x000fe40000000006 */
[----:B------:R-:W-:Y:S01]  /*0170*/  ISETP.GE.AND P2, PT, R3, R0, PT ;  /* 0x000000000300720c */ /* 0x000fe20003f46270 */
[----:B---3--:R-:W-:Y:S01]  /*0180*/  @!P3 IMAD.WIDE.U32 R16, R17, 0x2, R8 ;  /* 0x000000021110b825 */ /* 0x008fe200078e0008 */
[----:B------:R-:W-:-:S11]  /*0190*/  PRMT R9, RZ, 0x7610, R9 ;  /* 0x00007610ff097816 */ /* 0x000fd60000000009 */
[----:B------:R-:W0:Y:S01]  /*01a0*/  @!P2 LDC.64 R12, c[0x0][0x220] ;  /* 0x00008800ff0cab82 */ /* 0x000e220000000a00 */
[----:B------:R-:W-:Y:S01]  /*01b0*/  PRMT R8, RZ, 0x7610, R8 ;  /* 0x00007610ff087816 */ /* 0x000fe20000000008 */
[----:B------:R-:W-:Y:S01]  /*01c0*/  IMAD.MOV.U32 R7, RZ, RZ, R5 ;  /* 0x000000ffff077224 */ /* 0x000fe200078e0005 */
[----:B------:R-:W-:Y:S01]  /*01d0*/  ULDC.U16 UR5, c[0x0][0x216] ;  /* 0x0000858000057ab9 */ /* 0x000fe20000000400 */
[----:B------:R-:W-:Y:S01]  /*01e0*/  @!P2 IMAD R3, R2, 0x200, R3 ;  /* 0x000002000203a824 */ /* 0x000fe200078e0203 */
[----:B------:R-:W5:Y:S01]  /*01f0*/  @!P0 LDG.E.U16 R9, desc[UR6][R10.64] ;  /* 0x000000060a098981 */ /* 0x000f62000c1e1500 */
[C---:B------:R-:W-:Y:S02]  /*0200*/  VIADD R19, R7.reuse, 0x80 ;  /* 0x0000008007137836 */ /* 0x040fe40000000000 */
[C---:B------:R-:W-:Y:S01]  /*0210*/  VIADD R21, R7.reuse, 0x100 ;  /* 0x0000010007157836 */ /* 0x040fe20000000000 */
[----:B------:R2:W5:Y:S01]  /*0220*/  @!P1 LDG.E.U16 R8, desc[UR6][R14.64] ;  /* 0x000000060e089981 */ /* 0x000562000c1e1500 */
[----:B------:R-:W-:Y:S03]  /*0230*/  BSSY B0, `(.L_x_14993) ;  /* 0x0000017000007945 */ /* 0x000fe60003800000 */
[----:B------:R3:W5:Y:S01]  /*0240*/  @!P3 LDG.E.U16 R6, desc[UR6][R16.64] ;  /* 0x000000061006b981 */ /* 0x000762000c1e1500 */
[----:B--2---:R-:W-:-:S02]  /*0250*/  VIADD R15, R7, 0x180 ;  /* 0x00000180070f7836 */ /* 0x004fc40000000000 */
[----:B------:R-:W-:Y:S02]  /*0260*/  @!P0 VIADD R7, R5, 0x80 ;  /* 0x0000008005078836 */ /* 0x000fe40000000000 */
[----:B------:R-:W-:Y:S02]  /*0270*/  @!P0 IMAD R5, R2, 0x200, R5 ;  /* 0x0000020002058824 */ /* 0x000fe400078e0205 */
[----:B0-----:R-:W-:Y:S01]  /*0280*/  @!P2 IMAD.WIDE.U32 R12, R3, 0x2, R12 ;  /* 0x00000002030ca825 */ /* 0x001fe200078e000c */
[----:B------:R-:W-:Y:S02]  /*0290*/  PRMT R3, RZ, 0x7610, R3 ;  /* 0x00007610ff037816 */ /* 0x000fe40000000003 */
[----:B-1----:R-:W-:Y:S02]  /*02a0*/  @!P0 IADD3 R4, P5, R5, R22, RZ ;  /* 0x0000001605048210 */ /* 0x002fe40007fbe0ff */
[-C--:B------:R-:W-:Y:S02]  /*02b0*/  ISETP.GE.AND P4, PT, R19, R0.reuse, PT ;  /* 0x000000001300720c */ /* 0x080fe40003f86270 */
[----:B------:R3:W5:Y:S01]  /*02c0*/  @!P2 LDG.E.U16 R3, desc[UR6][R12.64] ;  /* 0x000000060c03a981 */ /* 0x000762000c1e1500 */
[-C--:B------:R-:W-:Y:S01]  /*02d0*/  ISETP.GE.AND P1, PT, R21, R0.reuse, PT ;  /* 0x000000001500720c */ /* 0x080fe20003f26270 */
[----:B------:R-:W-:Y:S01]  /*02e0*/  @!P0 IMAD.X R5, RZ, RZ, R23, P5 ;  /* 0x000000ffff058224 */ /* 0x000fe200028e0617 */
[----:B------:R-:W-:-:S02]  /*02f0*/  ISETP.GE.AND P2, PT, R15, R0, PT ;  /* 0x000000000f00720c */ /* 0x000fc40003f46270 */
[----:B------:R-:W-:Y:S01]  /*0300*/  ISETP.GE.AND P3, PT, R7, R0, PT ;  /* 0x000000000700720c */ /* 0x000fe20003f66270 */
[----:B------:R-:W-:-:S12]  /*0310*/  @P0 BRA `(.L_x_14994) ;  /* 0x0000000000200947 */ /* 0x000fd80003800000 */
[----:B------:R-:W-:Y:S01]  /*0320*/  USHF.L.U32 UR4, UR5, 0x10, URZ ;  /* 0x0000001005047899 */ /* 0x000fe2000800063f */
[----:B------:R-:W-:-:S05]  /*0330*/  IMAD.MOV.U32 R10, RZ, RZ, 0x1 ;  /* 0x00000001ff0a7424 */ /* 0x000fca00078e00ff */
[----:B------:R-:W-:-:S13]  /*0340*/  FSETP.NEU.FTZ.AND P5, PT, RZ, UR4, PT ;  /* 0x00000004ff007c0b */ /* 0x000fda000bfbd000 */
[----:B-----5:R-:W-:-:S05]  /*0350*/  @!P5 IMAD.U32 R9, R9, 0x10000, RZ ;  /* 0x000100000909d824 */ /* 0x020fca00078e00ff */
[----:B------:R-:W-:Y:S02]  /*0360*/  @!P5 FSETP.NEU.FTZ.AND P6, PT, R9, RZ, PT ;  /* 0x000000ff0900d20b */ /* 0x000fe40003fdd000 */
[----:B------:R-:W-:Y:S02]  /*0370*/  PRMT R9, R10, 0x7610, R9 ;  /* 0x000076100a097816 */ /* 0x000fe40000000009 */
[----:B------:R-:W-:-:S04]  /*0380*/  @!P5 SEL R10, RZ, 0x1, !P6 ;  /* 0x00000001ff0ad807 */ /* 0x000fc80007000000 */
[----:B------:R-:W-:-:S07]  /*0390*/  @!P5 PRMT R9, R10, 0x7610, R9 ;  /* 0x000076100a09d816 */ /* 0x000fce0000000009 */
.L_x_14994:
[----:B------:R-:W-:Y:S05]  /*03a0*/  BSYNC B0 ;  /* 0x0000000000007941 */ /* 0x000fea0003800000 */
.L_x_14993:
[----:B------:R-:W-:Y:S04]  /*03b0*/  BSSY B0, `(.L_x_14995) ;  /* 0x0000009000007945 */ /* 0x000fe80003800000 */
[----:B------:R-:W-:Y:S05]  /*03c0*/  @P4 BRA `(.L_x_14996) ;  /* 0x00000000001c4947 */ /* 0x000fea0003800000 */
[----:B------:R-:W-:Y:S01]  /*03d0*/  USHF.L.U32 UR4, UR5, 0x10, URZ ;  /* 0x0000001005047899 */ /* 0x000fe2000800063f */
[----:B------:R-:W-:-:S05]  /*03e0*/  IMAD.MOV.U32 R10, RZ, RZ, 0x1 ;  /* 0x00000001ff0a7424 */ /* 0x000fca00078e00ff */
[----:B------:R-:W-:-:S13]  /*03f0*/  FSETP.NEU.FTZ.AND P5, PT, RZ, UR4, PT ;  /* 0x00000004ff007c0b */ /* 0x000fda000bfbd000 */
[----:B-----5:R-:W-:-:S05]  /*0400*/  @!P5 IMAD.U32 R8, R8, 0x10000, RZ ;  /* 0x000100000808d824 */ /* 0x020fca00078e00ff */
[----:B------:R-:W-:-:S04]  /*0410*/  @!P5 FSETP.NEU.FTZ.AND P4, PT, R8, RZ, PT ;  /* 0x000000ff0800d20b */ /* 0x000fc80003f9d000 */
[----:B------:R-:W-:-:S04]  /*0420*/  @!P5 SEL R8, RZ, 0x1, !P4 ;  /* 0x00000001ff08d807 */ /* 0x000fc80006000000 */
[----:B------:R-:W-:-:S07]  /*0430*/  @!P5 PRMT R10, R8, 0x7610, R10 ;  /* 0x00007610080ad816 */ /* 0x000fce000000000a */
.L_x_14996:
[----:B------:R-:W-:Y:S05]  /*0440*/  BSYNC B0 ;  /* 0x0000000000007941 */ /* 0x000fea0003800000 */
.L_x_14995:
[----:B------:R-:W-:Y:S04]  /*0450*/  BSSY B0, `(.L_x_14997) ;  /* 0x000000a000007945 */ /* 0x000fe80003800000 */
[----:B------:R-:W-:Y:S05]  /*0460*/  @P1 BRA `(.L_x_14998) ;  /* 0x0000000000201947 */ /* 0x000fea0003800000 */
[----:B------:R-:W-:Y:S01]  /*0470*/  USHF.L.U32 UR4, UR5, 0x10, URZ ;  /* 0x0000001005047899 */ /* 0x000fe2000800063f */
[----:B-----5:R-:W-:-:S05]  /*0480*/  IMAD.MOV.U32 R8, RZ, RZ, 0x1 ;  /* 0x00000001ff087424 */ /* 0x020fca00078e00ff */
[----:B------:R-:W-:-:S13]  /*0490*/  FSETP.NEU.FTZ.AND P4, PT, RZ, UR4, PT ;  /* 0x00000004ff007c0b */ /* 0x000fda000bf9d000 */
[----:B------:R-:W-:-:S05]  /*04a0*/  @!P4 IMAD.U32 R6, R6, 0x10000, RZ ;  /* 0x000100000606c824 */ /* 0x000fca00078e00ff */
[----:B------:R-:W-:Y:S02]  /*04b0*/  @!P4 FSETP.NEU.FTZ.AND P1, PT, R6, RZ, PT ;  /* 0x000000ff0600c20b */ /* 0x000fe40003f3d000 */
[----:B------:R-:W-:Y:S02]  /*04c0*/  PRMT R6, R8, 0x7610, R6 ;  /* 0x0000761008067816 */ /* 0x000fe40000000006 */
[----:B------:R-:W-:-:S04]  /*04d0*/  @!P4 SEL R8, RZ, 0x1, !P1 ;  /* 0x00000001ff08c807 */ /* 0x000fc80004800000 */
[----:B------:R-:W-:-:S07]  /*04e0*/  @!P4 PRMT R6, R8, 0x7610, R6 ;  /* 0x000076100806c816 */ /* 0x000fce0000000006 */
.L_x_14998:
[----:B------:R-:W-:Y:S05]  /*04f0*/  BSYNC B0 ;  /* 0x0000000000007941 */ /* 0x000fea0003800000 */
.L_x_14997:
        /* <DEDUP_REMOVED lines=9> */
.L_x_15000:
[----:B------:R-:W-:Y:S05]  /*0590*/  BSYNC B0 ;  /* 0x0000000000007941 */ /* 0x000fea0003800000 */
.L_x_14999:
[----:B-----5:R0:W-:Y:S01]  /*05a0*/  @!P0 STG.E.U8 desc[UR6][R4.64], R9 ;  /* 0x0000000904008986 */ /* 0x0201e2000c101106 */
[----:B------:R-:W-:Y:S04]  /*05b0*/  BSSY B0, `(.L_x_15001) ;  /* 0x000000e000007945 */ /* 0x000fe80003800000 */
[----:B------:R-:W-:Y:S05]  /*05c0*/  @P3 BRA `(.L_x_15002) ;  /* 0x0000000000303947 */ /* 0x000fea0003800000 */
[----:B0-----:R-:W-:Y:S01]  /*05d0*/  IMAD R4, R2, 0x200, R7 ;  /* 0x0000020002047824 */ /* 0x001fe200078e0207 */
        /* <DEDUP_REMOVED lines=11> */
.L_x_15002:
[----:B------:R-:W-:Y:S05]  /*0690*/  BSYNC B0 ;  /* 0x0000000000007941 */ /* 0x000fea0003800000 */
.L_x_15001:
[----:B------:R-:W-:-:S13]  /*06a0*/  ISETP.GE.AND P0, PT, R7, R0, PT ;  /* 0x000000000700720c */ /* 0x000fda0003f06270 */
[----:B------:R-:W-:Y:S05]  /*06b0*/  @P0 EXIT ;  /* 0x000000000000094d */ /* 0x000fea0003800000 */
[----:B------:R-:W-:Y:S01]  /*06c0*/  IMAD R2, R2, 0x200, R7 ;  /* 0x0000020002027824 */ /* 0x000fe200078e0207 */
[----:B------:R-:W-:-:S04]  /*06d0*/  ULDC.64 UR4, c[0x0][0x218] ;  /* 0x0000860000047ab9 */ /* 0x000fc80000000a00 */
[----:B------:R-:W-:-:S05]  /*06e0*/  IADD3 R2, P0, R2, UR4, RZ ;  /* 0x0000000402027c10 */ /* 0x000fca000ff1e0ff */
[----:B------:R-:W-:-:S05]  /*06f0*/  IMAD.X R3, RZ, RZ, UR5, P0 ;  /* 0x00000005ff037e24 */ /* 0x000fca00080e06ff */
[----:B------:R-:W-:Y:S01]  /*0700*/  STG.E.U8 desc[UR6][R2.64], R11 ;  /* 0x0000000b02007986 */ /* 0x000fe2000c101106 */
[----:B------:R-:W-:Y:S05]  /*0710*/  EXIT ;  /* 0x000000000000794d */ /* 0x000fea0003800000 */
.L_x_15003:
        /* <DEDUP_REMOVED lines=14> */
.L_x_43892:


//--------------------- .text._ZN2at6native29vectorized_elementwise_kernelILi2ENS0_13AUnaryFunctorIN3c108BFloat16ES4_bZZZNS0_22logical_or_kernel_cudaERNS_14TensorIteratorEENKUlvE0_clEvENKUlvE8_clEvEUlS4_S4_E_EESt5arrayIPcLm2EEEEviT0_T1_ --------------------------
	.section	.text._ZN2at6native29vectorized_elementwise_kernelILi2ENS0_13AUnaryFunctorIN3c108BFloat16ES4_bZZZNS0_22logical_or_kernel_cudaERNS_14TensorIteratorEENKUlvE0_clEvENKUlvE8_clEvEUlS4_S4_E_EESt5arrayIPcLm2EEEEviT0_T1_,"ax",@progbits
	.align	128
        .global         _ZN2at6native29vectorized_elementwise_kernelILi2ENS0_13AUnaryFunctorIN3c108BFloat16ES4_bZZZNS0_22logical_or_kernel_cudaERNS_14TensorIteratorEENKUlvE0_clEvENKUlvE8_clEvEUlS4_S4_E_EESt5arrayIPcLm2EEEEviT0_T1_
        .type           _ZN2at6native29vectorized_elementwise_kernelILi2ENS0_13AUnaryFunctorIN3c108BFloat16ES4_bZZZNS0_22logical_or_kernel_cudaERNS_14TensorIteratorEENKUlvE0_clEvENKUlvE8_clEvEUlS4_S4_E_EESt5arrayIPcLm2EEEEviT0_T1_,@function
        .size           _ZN2at6native29vectorized_elementwise_kernelILi2ENS0_13AUnaryFunctorIN3c108BFloat16ES4_bZZZNS0_22logical_or_kernel_cudaERNS_14TensorIteratorEENKUlvE0_clEvENKUlvE8_clEvEUlS4_S4_E_EESt5arrayIPcLm2EEEEviT0_T1_,(.L_x_43893 - _ZN2at6native29vectorized_elementwise_kernelILi2ENS0_13AUnaryFunctorIN3c108BFloat16ES4_bZZZNS0_22logical_or_kernel_cudaERNS_14TensorIteratorEENKUlvE0_clEvENKUlvE8_clEvEUlS4_S4_E_EESt5arrayIPcLm2EEEEviT0_T1_)
        .other          _ZN2at6native29vectorized_elementwise_kernelILi2ENS0_13AUnaryFunctorIN3c108BFloat16ES4_bZZZNS0_22logical_or_kernel_cudaERNS_14TensorIteratorEENKUlvE0_clEvENKUlvE8_clEvEUlS4_S4_E_EESt5arrayIPcLm2EEEEviT0_T1_,@"STO_CUDA_ENTRY STV_DEFAULT"
_ZN2at6native29vectorized_elementwise_kernelILi2ENS0_13AUnaryFunctorIN3c108BFloat16ES4_bZZZNS0_22logical_or_kernel_cudaERNS_14TensorIteratorEENKUlvE0_clEvENKUlvE8_clEvEUlS4_S4_E_EESt5arrayIPcLm2EEEEviT0_T1_:
.text._ZN2at6native29vectorized_elementwise_kernelILi2ENS0_13AUnaryFunctorIN3c108BFloat16ES4_bZZZNS0_22logical_or_kernel_cudaERNS_14TensorIteratorEENKUlvE0_clEvENKUlvE8_clEvEUlS4_S4_E_EESt5arrayIPcLm2EEEEviT0_T1_:
[----:B------:R-:W-:Y:S01]  /*0000*/  LDC R1, c[0x0][0x28] ;  /* 0x00000a00ff017b82 */ /* 0x000fe20000000800 */
[----:B------:R-:W0:Y:S01]  /*0010*/  S2R R9, SR_CTAID.X ;  /* 0x0000000000097919 */ /* 0x000e220000002500 */
[----:B------:R-:W-:Y:S01]  /*0020*/  ULDC UR4, c[0x0][0x210] ;  /* 0x0000840000047ab9 */ /* 0x000fe20000000800 */
[----:B------:R-:W-:Y:S01]  /*0030*/  ULDC.64 UR6, c[0x0][0x208] ;  /* 0x0000820000067ab9 */ /* 0x000fe20000000a00 */
[----:B0-----:R-:W-:-:S05]  /*0040*/  IMAD.SHL.U32 R9, R9, 0x400, RZ ;  /* 0x0000040009097824 */ /* 0x001fca00078e00ff */
[----:B------:R-:W-:Y:S01]  /*0050*/  IADD3 R7, -R9, UR4, RZ ;  /* 0x0000000409077c10 */ /* 0x000fe2000fffe1ff */
[----:B------:R-:W-:-:S03]  /*0060*/  ULDC.U16 UR4, c[0x0][0x216] ;  /* 0x0000858000047ab9 */ /* 0x000fc60000000400 */
[----:B------:R-:W-:-:S13]  /*0070*/  ISETP.GE.U32.AND P0, PT, R7, 0x400, PT ;  /* 0x000004000700780c */ /* 0x000fda0003f06070 */
[----:B------:R-:W-:Y:S05]  /*0080*/  @!P0 BRA `(.L_x_15004) ;  /* 0x0000000000ec8947 */ /* 0x000fea0003800000 */
[----:B------:R-:W0:Y:S01]  /*0090*/  S2R R11, SR_TID.X ;  /* 0x00000000000b7919 */ /* 0x000e220000002100 */
[----:B------:R-:W1:Y:S01]  /*00a0*/  LDC.64 R2, c[0x0][0x220] ;  /* 0x00008800ff027b82 */ /* 0x000e620000000a00 */
[----:B------:R-:W-:Y:S01]  /*00b0*/  USHF.L.U32 UR5, UR4, 0x10, URZ ;  /* 0x0000001004057899 */ /* 0x000fe2000800063f */
[----:B------:R-:W-:Y:S01]  /*00c0*/  ULDC.64 UR8, c[0x0][0x218] ;  /* 0x0000860000087ab9 */ /* 0x000fe20000000a00 */
[----:B-1----:R-:W-:-:S04]  /*00d0*/  IMAD.WIDE R2, R9, 0x2, R2 ;  /* 0x0000000209027825 */ /* 0x002fc800078e0202 */
[----:B0-----:R-:W-:-:S05]  /*00e0*/  IMAD.WIDE.U32 R4, R11, 0x4, R2 ;  /* 0x000000040b047825 */ /* 0x001fca00078e0002 */
[----:B------:R-:W2:Y:S04]  /*00f0*/  LDG.E R0, desc[UR6][R4.64] ;  /* 0x0000000604007981 */ /* 0x000ea8000c1e1900 */
[----:B------:R-:W3:Y:S04]  /*0100*/  LDG.E R7, desc[UR6][R4.64+0x200] ;  /* 0x0002000604077981 */ /* 0x000ee8000c1e1900 */
[----:B------:R-:W4:Y:S04]  /*0110*/  LDG.E R8, desc[UR6][R4.64+0x400] ;  /* 0x0004000604087981 */ /* 0x000f28000c1e1900 */
[----:B------:R3:W5:Y:S01]  /*0120*/  LDG.E R10, desc[UR6][R4.64+0x600] ;  /* 0x00060006040a7981 */ /* 0x000762000c1e1900 */
[----:B------:R-:W-:-:S02]  /*0130*/  FSETP.NEU.FTZ.AND P0, PT, RZ, UR5, PT ;  /* 0x00000005ff007c0b */ /* 0x000fc4000bf1d000 */
[----:B------:R-:W-:Y:S01]  /*0140*/  IADD3 R2, P1, R9, UR8, RZ ;  /* 0x0000000809027c10 */ /* 0x000fe2000ff3e0ff */
[----:B------:R-:W-:-:S04]  /*0150*/  IMAD.MOV.U32 R9, RZ, RZ, 0x1 ;  /* 0x00000001ff097424 */ /* 0x000fc800078e00ff */
[----:B------:R-:W-:Y:S02]  /*0160*/  IMAD.X R3, RZ, RZ, UR9, P1 ;  /* 0x00000009ff037e24 */ /* 0x000fe400088e06ff */
[----:B------:R-:W-:-:S04]  /*0170*/  IMAD.WIDE R2, R11, 0x2, R2 ;  /* 0x000000020b027825 */ /* 0x000fc800078e0202 */
[----:B------:R-:W-:Y:S01]  /*0180*/  IMAD.MOV.U32 R11, RZ, RZ, 0x1 ;  /* 0x00000001ff0b7424 */ /* 0x000fe200078e00ff */
[C---:B--2---:R-:W-:Y:S01]  /*0190*/  PRMT R6, R0.reuse, 0x7632, R6 ;  /* 0x0000763200067816 */ /* 0x044fe20000000006 */
[----:B------:R-:W-:Y:S01]  /*01a0*/  @!P0 IMAD.U32 R0, R0, 0x10000, RZ ;  /* 0x0001000000008824 */ /* 0x000fe200078e00ff */
[----:B---3--:R-:W-:-:S03]  /*01b0*/  PRMT R4, R7, 0x7632, R4 ;  /* 0x0000763207047816 */ /* 0x008fc60000000004 */
[----:B------:R-:W-:Y:S01]  /*01c0*/  @!P0 IMAD.U32 R6, R6, 0x10000, RZ ;  /* 0x0001000006068824 */ /* 0x000fe200078e00ff */
[----:B------:R-:W-:Y:S01]  /*01d0*/  @!P0 FSETP.NEU.FTZ.AND P6, PT, R0, RZ, PT ;  /* 0x000000ff0000820b */ /* 0x000fe20003fdd000 */
[----:B------:R-:W-:Y:S02]  /*01e0*/  @!P0 IMAD.U32 R0, R7, 0x10000, RZ ;  /* 0x0001000007008824 */ /* 0x000fe400078e00ff */
[----:B------:R-:W-:Y:S01]  /*01f0*/  @!P0 IMAD.U32 R4, R4, 0x10000, RZ ;  /* 0x0001000004048824 */ /* 0x000fe200078e00ff */
[----:B------:R-:W-:Y:S01]  /*0200*/  @!P0 FSETP.NEU.FTZ.AND P1, PT, R6, RZ, PT ;  /* 0x000000ff0600820b */ /* 0x000fe20003f3d000 */
[C---:B----4-:R-:W-:Y:S01]  /*0210*/  @!P0 IMAD.U32 R5, R8.reuse, 0x10000, RZ ;  /* 0x0001000008058824 */ /* 0x050fe200078e00ff */
[----:B------:R-:W-:Y:S01]  /*0220*/  PRMT R6, R8, 0x7632, R6 ;  /* 0x0000763208067816 */ /* 0x000fe20000000006 */
[----:B------:R-:W-:Y:S01]  /*0230*/  IMAD.MOV.U32 R7, RZ, RZ, 0x1 ;  /* 0x00000001ff077424 */ /* 0x000fe200078e00ff */
[----:B------:R-:W-:Y:S01]  /*0240*/  @!P0 FSETP.NEU.FTZ.AND P2, PT, R0, RZ, PT ;  /* 0x000000ff0000820b */ /* 0x000fe20003f5d000 */
[----:B------:R-:W-:Y:S01]  /*0250*/  IMAD.MOV.U32 R8, RZ, RZ, 0x1 ;  /* 0x00000001ff087424 */ /* 0x000fe200078e00ff */
[----:B------:R-:W-:Y:S01]  /*0260*/  @!P0 FSETP.NEU.FTZ.AND P3, PT, R4, RZ, PT ;  /* 0x000000ff0400820b */ /* 0x000fe20003f7d000 */
[----:B------:R-:W-:Y:S01]  /*0270*/  @!P0 IMAD.U32 R0, R6, 0x10000, RZ ;  /* 0x0001000006008824 */ /* 0x000fe200078e00ff */
[----:B-----5:R-:W-:Y:S01]  /*0280*/  PRMT R4, R10, 0x7632, R4 ;  /* 0x000076320a047816 */ /* 0x020fe20000000004 */
[----:B------:R-:W-:Y:S01]  /*0290*/  IMAD.MOV.U32 R6, RZ, RZ, 0x1 ;  /* 0x00000001ff067424 */ /* 0x000fe200078e00ff */
[----:B------:R-:W-:Y:S01]  /*02a0*/  @!P0 FSETP.NEU.FTZ.AND P4, PT, R5, RZ, PT ;  /* 0x000000ff0500820b */ /* 0x000fe20003f9d000 */
[----:B------:R-:W-:Y:S01]  /*02b0*/  IMAD.MOV.U32 R5, RZ, RZ, 0x1 ;  /* 0x00000001ff057424 */ /* 0x000fe200078e00ff */
[----:B------:R-:W-:Y:S01]  /*02c0*/  @!P0 FSETP.NEU.FTZ.AND P5, PT, R0, RZ, PT ;  /* 0x000000ff0000820b */ /* 0x000fe20003fbd000 */
[----:B------:R-:W-:Y:S01]  /*02d0*/  @!P0 IMAD.U32 R0, R10, 0x10000, RZ ;  /* 0x000100000a008824 */ /* 0x000fe200078e00ff */
[----:B------:R-:W-:Y:S01]  /*02e0*/  @!P0 SEL R5, RZ, 0x1, !P6 ;  /* 0x00000001ff058807 */ /* 0x000fe20007000000 */
[----:B------:R-:W-:Y:S01]  /*02f0*/  @!P0 IMAD.U32 R4, R4, 0x10000, RZ ;  /* 0x0001000004048824 */ /* 0x000fe200078e00ff */
[----:B------:R-:W-:-:S02]  /*0300*/  @!P0 SEL R7, RZ, 0x1, !P2 ;  /* 0x00000001ff078807 */ /* 0x000fc40005000000 */
[----:B------:R-:W-:Y:S01]  /*0310*/  @!P0 FSETP.NEU.FTZ.AND P6, PT, R0, RZ, PT ;  /* 0x000000ff0000820b */ /* 0x000fe20003fdd000 */
[----:B------:R-:W-:Y:S01]  /*0320*/  IMAD.MOV.U32 R0, RZ, RZ, 0x1 ;  /* 0x00000001ff007424 */ /* 0x000fe200078e00ff */
[----:B------:R-:W-:Y:S01]  /*0330*/  @!P0 FSETP.NEU.FTZ.AND P2, PT, R4, RZ, PT ;  /* 0x000000ff0400820b */ /* 0x000fe20003f5d000 */
[----:B------:R-:W-:Y:S01]  /*0340*/  IMAD.MOV.U32 R4, RZ, RZ, 0x1 ;  /* 0x00000001ff047424 */ /* 0x000fe200078e00ff */
[----:B------:R-:W-:Y:S02]  /*0350*/  @!P0 SEL R9, RZ, 0x1, !P4 ;  /* 0x00000001ff098807 */ /* 0x000fe40006000000 */
[----:B------:R-:W-:Y:S02]  /*0360*/  @!P0 SEL R11, RZ, 0x1, !P6 ;  /* 0x00000001ff0b8807 */ /* 0x000fe40007000000 */
[----:B------:R-:W-:Y:S02]  /*0370*/  @!P0 SEL R0, RZ, 0x1, !P1 ;  /* 0x00000001ff008807 */ /* 0x000fe40004800000 */
[----:B------:R-:W-:-:S02]  /*0380*/  @!P0 SEL R4, RZ, 0x1, !P3 ;  /* 0x00000001ff048807 */ /* 0x000fc40005800000 */
[----:B------:R-:W-:Y:S02]  /*0390*/  @!P0 SEL R6, RZ, 0x1, !P5 ;  /* 0x00000001ff068807 */ /* 0x000fe40006800000 */
[----:B------:R-:W-:Y:S02]  /*03a0*/  @!P0 SEL R8, RZ, 0x1, !P2 ;  /* 0x00000001ff088807 */ /* 0x000fe40005000000 */
        /* <DEDUP_REMOVED lines=9> */
.L_x_15004:
        /* <DEDUP_REMOVED lines=13> */
[----:B------:R-:W-:Y:S02]  /*0510*/  @!P5 VIADD R18, R18, 0x80 ;  /* 0x000000801212d836 */ /* 0x000fe40000000000 */
[----:B0-----:R-:W-:-:S03]  /*0520*/  @!P6 IMAD.WIDE.U32 R26, R27, 0x2, R4 ;  /* 0x000000021b1ae825 */ /* 0x001fc600078e0004 */
[C---:B------:R-:W-:Y:S02]  /*0530*/  ISETP.GE.AND P4, PT, R18.reuse, R7, PT ;  /* 0x000000071200720c */ /* 0x040fe40003f86270 */
[----:B------:R-:W5:Y:S11]  /*0540*/  @!P6 LDG.E.U16 R10, desc[UR6][R26.64] ;  /* 0x000000061a0ae981 */ /* 0x000f76000c1e1500 */
[----:B------:R-:W-:Y:S01]  /*0550*/  @!P4 IMAD.IADD R25, R9, 0x1, R18 ;  /* 0x000000010919c824 */ /* 0x000fe200078e0212 */
[----:B------:R-:W0:Y:S01]  /*0560*/  @!P4 LDC.64 R16, c[0x0][0x220] ;  /* 0x00008800ff10cb82 */ /* 0x000e220000000a00 */
[----:B------:R-:W-:-:S05]  /*0570*/  @!P4 VIADD R18, R18, 0x80 ;  /* 0x000000801212c836 */ /* 0x000fca0000000000 */
[----:B------:R-:W-:-:S13]  /*0580*/  ISETP.GE.AND P3, PT, R18, R7, PT ;  /* 0x000000071200720c */ /* 0x000fda0003f66270 */
        /* <DEDUP_REMOVED lines=12> */
[----:B--2---:R-:W-:Y:S02]  /*0650*/  @!P3 IMAD.WIDE.U32 R14, R23, 0x2, R14 ;  /* 0x00000002170eb825 */ /* 0x004fe400078e000e */
[----:B------:R-:W2:Y:S02]  /*0660*/  @!P0 LDC.64 R22, c[0x0][0x220] ;  /* 0x00008800ff168b82 */ /* 0x000ea40000000a00 */
[----:B-1----:R-:W-:-:S08]  /*0670*/  @!P5 IMAD.WIDE.U32 R28, R29, 0x2, R2 ;  /* 0x000000021d1cd825 */ /* 0x002fd000078e0002 */
[----:B------:R-:W1:Y:S01]  /*0680*/  @!P6 LDC.64 R2, c[0x0][0x220] ;  /* 0x00008800ff02eb82 */ /* 0x000e620000000a00 */
[----:B0-----:R-:W-:-:S04]  /*0690*/  @!P4 IMAD.WIDE.U32 R16, R25, 0x2, R16 ;  /* 0x000000021910c825 */ /* 0x001fc800078e0010 */
[--C-:B------:R-:W-:Y:S01]  /*06a0*/  @!P6 IMAD.IADD R25, R9, 0x1, R18.reuse ;  /* 0x000000010919e824 */ /* 0x100fe200078e0212 */
[----:B------:R-:W-:Y:S01]  /*06b0*/  PRMT R18, RZ, 0x7610, R18 ;  /* 0x00007610ff127816 */ /* 0x000fe20000000012 */
[----:B--2---:R-:W-:Y:S01]  /*06c0*/  @!P0 IMAD.WIDE.U32 R22, R11, 0x2, R22 ;  /* 0x000000020b168825 */ /* 0x004fe200078e0016 */
[----:B------:R-:W-:-:S06]  /*06d0*/  PRMT R11, RZ, 0x7610, R11 ;  /* 0x00007610ff0b7816 */ /* 0x000fcc000000000b */
[----:B------:R-:W5:Y:S01]  /*06e0*/  @!P0 LDG.E.U16 R11, desc[UR6][R22.64] ;  /* 0x00000006160b8981 */ /* 0x000f62000c1e1500 */
[----:B-1----:R-:W-:-:S05]  /*06f0*/  @!P6 IMAD.WIDE.U32 R2, R25, 0x2, R2 ;  /* 0x000000021902e825 */ /* 0x002fca00078e0002 */
[----:B------:R-:W5:Y:S01]  /*0700*/  @!P6 LDG.E.U16 R18, desc[UR6][R2.64] ;  /* 0x000000060212e981 */ /* 0x000f62000c1e1500 */
[----:B------:R-:W-:-:S06]  /*0710*/  PRMT R6, RZ, 0x7610, R6 ;  /* 0x00007610ff067816 */ /* 0x000fcc0000000006 */
[----:B------:R0:W5:Y:S01]  /*0720*/  @!P4 LDG.E.U16 R6, desc[UR6][R16.64] ;  /* 0x000000061006c981 */ /* 0x000162000c1e1500 */
[----:B----4-:R-:W-:Y:S01]  /*0730*/  @!P1 IMAD.WIDE.U32 R4, R19, 0x2, R4 ;  /* 0x0000000213049825 */ /* 0x010fe200078e0004 */
[----:B------:R-:W-:Y:S02]  /*0740*/  PRMT R19, RZ, 0x7610, R19 ;  /* 0x00007610ff137816 */ /* 0x000fe40000000013 */
[----:B------:R-:W-:Y:S01]  /*0750*/  PRMT R20, RZ, 0x7610, R20 ;  /* 0x00007610ff147816 */ /* 0x000fe20000000014 */
[----:B---3--:R-:W-:Y:S01]  /*0760*/  @!P2 IMAD.WIDE.U32 R12, R21, 0x2, R12 ;  /* 0x00000002150ca825 */ /* 0x008fe200078e000c */
[----:B0-----:R-:W0:Y:S01]  /*0770*/  @!P0 LDC.64 R16, c[0x0][0x218] ;  /* 0x00008600ff108b82 */ /* 0x001e220000000a00 */
[----:B------:R-:W-:Y:S01]  /*0780*/  PRMT R21, RZ, 0x7610, R21 ;  /* 0x00007610ff157816 */ /* 0x000fe20000000015 */
[----:B------:R1:W5:Y:S01]  /*0790*/  @!P1 LDG.E.U16 R19, desc[UR6][R4.64] ;  /* 0x0000000604139981 */ /* 0x000362000c1e1500 */
[----:B------:R-:W-:Y:S01]  /*07a0*/  PRMT R8, RZ, 0x7610, R8 ;  /* 0x00007610ff087816 */ /* 0x000fe20000000008 */
[----:B------:R-:W-:-:S02]  /*07b0*/  VIADD R24, R0, 0x80 ;  /* 0x0000008000187836 */ /* 0x000fc40000000000 */
[----:B------:R2:W5:Y:S01]  /*07c0*/  @!P3 LDG.E.U16 R20, desc[UR6][R14.64] ;  /* 0x000000060e14b981 */ /* 0x000562000c1e1500 */
[----:B------:R-:W-:Y:S03]  /*07d0*/  BSSY B0, `(.L_x_15005) ;  /* 0x0000013000007945 */ /* 0x000fe60003800000 */
[----:B------:R3:W5:Y:S01]  /*07e0*/  @!P2 LDG.E.U16 R21, desc[UR6][R12.64] ;  /* 0x000000060c15a981 */ /* 0x000762000c1e1500 */
[----:B-1----:R-:W-:-:S03]  /*07f0*/  VIADD R4, R0, 0x200 ;  /* 0x0000020000047836 */ /* 0x002fc60000000000 */
[----:B------:R1:W5:Y:S01]  /*0800*/  @!P5 LDG.E.U16 R8, desc[UR6][R28.64] ;  /* 0x000000061c08d981 */ /* 0x000362000c1e1500 */
[C---:B--2---:R-:W-:Y:S02]  /*0810*/  VIADD R14, R0.reuse, 0x100 ;  /* 0x00000100000e7836 */ /* 0x044fe40000000000 */
[----:B---3--:R-:W-:Y:S01]  /*0820*/  VIADD R12, R0, 0x180 ;  /* 0x00000180000c7836 */ /* 0x008fe20000000000 */
[-C--:B------:R-:W-:Y:S01]  /*0830*/  ISETP.GE.AND P2, PT, R4, R7.reuse, PT ;  /* 0x000000070400720c */ /* 0x080fe20003f46270 */
[----:B------:R-:W-:Y:S01]  /*0840*/  VIADD R4, R0, 0x280 ;  /* 0x0000028000047836 */ /* 0x000fe20000000000 */
[-C--:B------:R-:W-:Y:S02]  /*0850*/  ISETP.GE.AND P5, PT, R24, R7.reuse, PT ;  /* 0x000000071800720c */ /* 0x080fe40003fa6270 */
[-C--:B------:R-:W-:Y:S02]  /*0860*/  ISETP.GE.AND P4, PT, R14, R7.reuse, PT ;  /* 0x000000070e00720c */ /* 0x080fe40003f86270 */
[----:B------:R-:W-:Y:S01]  /*0870*/  ISETP.GE.AND P1, PT, R12, R7, PT ;  /* 0x000000070c00720c */ /* 0x000fe20003f26270 */
[----:B-1----:R-:W-:-:S12]  /*0880*/  @P0 BRA `(.L_x_15006) ;  /* 0x00000000001c0947 */ /* 0x002fd80003800000 */
[----:B------:R-:W-:Y:S01]  /*0890*/  USHF.L.U32 UR5, UR4, 0x10, URZ ;  /* 0x0000001004057899 */ /* 0x000fe2000800063f */
[----:B------:R-:W-:-:S05]  /*08a0*/  IMAD.MOV.U32 R2, RZ, RZ, 0x1 ;  /* 0x00000001ff027424 */ /* 0x000fca00078e00ff */
[----:B------:R-:W-:-:S13]  /*08b0*/  FSETP.NEU.FTZ.AND P6, PT, RZ, UR5, PT ;  /* 0x00000005ff007c0b */ /* 0x000fda000bfdd000 */
[----:B-----5:R-:W-:-:S05]  /*08c0*/  @!P6 IMAD.U32 R11, R11, 0x10000, RZ ;  /* 0x000100000b0be824 */ /* 0x020fca00078e00ff */
[----:B------:R-:W-:-:S04]  /*08d0*/  @!P6 FSETP.NEU.FTZ.AND P3, PT, R11, RZ, PT ;  /* 0x000000ff0b00e20b */ /* 0x000fc80003f7d000 */
[----:B------:R-:W-:-:S04]  /*08e0*/  @!P6 SEL R3, RZ, 0x1, !P3 ;  /* 0x00000001ff03e807 */ /* 0x000fc80005800000 */
[----:B------:R-:W-:-:S07]  /*08f0*/  @!P6 PRMT R2, R3, 0x7610, R2 ;  /* 0x000076100302e816 */ /* 0x000fce0000000002 */
.L_x_15006:
[----:B------:R-:W-:Y:S05]  /*0900*/  BSYNC B0 ;  /* 0x0000000000007941 */ /* 0x000fea0003800000 */
.L_x_15005:
[----:B------:R-:W-:Y:S01]  /*0910*/  BSSY B0, `(.L_x_15007) ;  /* 0x000000b000007945 */ /* 0x000fe20003800000 */
[----:B------:R-:W-:Y:S01]  /*0920*/  ISETP.GE.AND P3, PT, R4, R7, PT ;  /* 0x000000070400720c */ /* 0x000fe20003f66270 */
[----:B------:R-:W-:Y:S02]  /*0930*/  VIADD R4, R0, 0x300 ;  /* 0x0000030000047836 */ /* 0x000fe40000000000 */
[----:B------:R-:W-:Y:S10]  /*0940*/  @P5 BRA `(.L_x_15008) ;  /* 0x00000000001c5947 */ /* 0x000ff40003800000 */
[----:B------:R-:W-:Y:S01]  /*0950*/  USHF.L.U32 UR5, UR4, 0x10, URZ ;  /* 0x0000001004057899 */ /* 0x000fe2000800063f */
[----:B------:R-:W-:-:S05]  /*0960*/  IMAD.MOV.U32 R3, RZ, RZ, 0x1 ;  /* 0x00000001ff037424 */ /* 0x000fca00078e00ff */
[----:B------:R-:W-:-:S13]  /*0970*/  FSETP.NEU.FTZ.AND P6, PT, RZ, UR5, PT ;  /* 0x00000005ff007c0b */ /* 0x000fda000bfdd000 */
[----:B-----5:R-:W-:-:S05]  /*0980*/  @!P6 IMAD.U32 R10, R10, 0x10000, RZ ;  /* 0x000100000a0ae824 */ /* 0x020fca00078e00ff */
[----:B------:R-:W-:-:S04]  /*0990*/  @!P6 FSETP.NEU.FTZ.AND P5, PT, R10, RZ, PT ;  /* 0x000000ff0a00e20b */ /* 0x000fc80003fbd000 */
[----:B------:R-:W-:-:S04]  /*09a0*/  @!P6 SEL R5, RZ, 0x1, !P5 ;  /* 0x00000001ff05e807 */ /* 0x000fc80006800000 */
[----:B------:R-:W-:-:S07]  /*09b0*/  @!P6 PRMT R3, R5, 0x7610, R3 ;  /* 0x000076100503e816 */ /* 0x000fce0000000003 */
.L_x_15008:
[----:B------:R-:W-:Y:S05]  /*09c0*/  BSYNC B0 ;  /* 0x0000000000007941 */ /* 0x000fea0003800000 */
.L_x_15007:
[----:B------:R-:W-:Y:S01]  /*09d0*/  BSSY B0, `(.L_x_15009) ;  /* 0x000000c000007945 */ /* 0x000fe20003800000 */
[----:B------:R-:W-:Y:S01]  /*09e0*/  ISETP.GE.AND P5, PT, R4, R7, PT ;  /* 0x000000070400720c */ /* 0x000fe20003fa6270 */
[----:B-----5:R-:W-:Y:S02]  /*09f0*/  VIADD R10, R0, 0x380 ;  /* 0x00000380000a7836 */ /* 0x020fe40000000000 */
[----:B------:R-:W-:Y:S01]  /*0a00*/  @!P0 IMAD.IADD R5, R9, 0x1, R0 ;  /* 0x0000000109058824 */ /* 0x000fe200078e0200 */
[----:B------:R-:W-:Y:S09]  /*0a10*/  @P4 BRA `(.L_x_15010) ;  /* 0x00000000001c4947 */ /* 0x000ff20003800000 */
[----:B------:R-:W-:Y:S01]  /*0a20*/  USHF.L.U32 UR5, UR4, 0x10, URZ ;  /* 0x0000001004057899 */ /* 0x000fe2000800063f */
[----:B------:R-:W-:-:S05]  /*0a30*/  IMAD.MOV.U32 R4, RZ, RZ, 0x1 ;  /* 0x00000001ff047424 */ /* 0x000fca00078e00ff */
[----:B------:R-:W-:-:S13]  /*0a40*/  FSETP.NEU.FTZ.AND P6, PT, RZ, UR5, PT ;  /* 0x00000005ff007c0b */ /* 0x000fda000bfdd000 */
[----:B------:R-:W-:-:S05]  /*0a50*/  @!P6 IMAD.U32 R8, R8, 0x10000, RZ ;  /* 0x000100000808e824 */ /* 0x000fca00078e00ff */
[----:B------:R-:W-:-:S04]  /*0a60*/  @!P6 FSETP.NEU.FTZ.AND P4, PT, R8, RZ, PT ;  /* 0x000000ff0800e20b */ /* 0x000fc80003f9d000 */
[----:B------:R-:W-:-:S04]  /*0a70*/  @!P6 SEL R8, RZ, 0x1, !P4 ;  /* 0x00000001ff08e807 */ /* 0x000fc80006000000 */
[----:B------:R-:W-:-:S07]  /*0a80*/  @!P6 PRMT R4, R8, 0x7610, R4 ;  /* 0x000076100804e816 */ /* 0x000fce0000000004 */
.L_x_15010:
[----:B------:R-:W-:Y:S05]  /*0a90*/  BSYNC B0 ;  /* 0x0000000000007941 */ /* 0x000fea0003800000 */
.L_x_15009:
[----:B0-----:R-:W-:Y:S01]  /*0aa0*/  @!P0 IADD3 R16, P6, R5, R16, RZ ;  /* 0x0000001005108210 */ /* 0x001fe20007fde0ff */
[----:B------:R-:W-:Y:S01]  /*0ab0*/  BSSY B0, `(.L_x_15011) ;  /* 0x000000c000007945 */ /* 0x000fe20003800000 */
[----:B------:R-:W-:-:S03]  /*0ac0*/  ISETP.GE.AND P4, PT, R10, R7, PT ;  /* 0x000000070a00720c */ /* 0x000fc60003f86270 */
[----:B------:R-:W-:Y:S01]  /*0ad0*/  @!P0 IMAD.X R17, RZ, RZ, R17, P6 ;  /* 0x000000ffff118224 */ /* 0x000fe200030e0611 */
[----:B------:R-:W-:Y:S09]  /*0ae0*/  @P1 BRA `(.L_x_15012) ;  /* 0x0000000000201947 */ /* 0x000ff20003800000 */
[----:B------:R-:W-:Y:S01]  /*0af0*/  USHF.L.U32 UR5, UR4, 0x10, URZ ;  /* 0x0000001004057899 */ /* 0x000fe2000800063f */
[----:B------:R-:W-:-:S05]  /*0b00*/  IMAD.MOV.U32 R5, RZ, RZ, 0x1 ;  /* 0x00000001ff057424 */ /* 0x000fca00078e00ff */
[----:B------:R-:W-:-:S13]  /*0b10*/  FSETP.NEU.FTZ.AND P6, PT, RZ, UR5, PT ;  /* 0x00000005ff007c0b */ /* 0x000fda000bfdd000 */
[----:B------:R-:W-:-:S05]  /*0b20*/  @!P6 IMAD.U32 R6, R6, 0x10000, RZ ;  /* 0x000100000606e824 */ /* 0x000fca00078e00ff */
[----:B------:R-:W-:Y:S02]  /*0b30*/  @!P6 FSETP.NEU.FTZ.AND P1, PT, R6, RZ, PT ;  /* 0x000000ff0600e20b */ /* 0x000fe40003f3d000 */
[----:B------:R-:W-:Y:S02]  /*0b40*/  PRMT R6, R5, 0x7610, R6 ;  /* 0x0000761005067816 */ /* 0x000fe40000000006 */
[----:B------:R-:W-:-:S04]  /*0b50*/  @!P6 SEL R5, RZ, 0x1, !P1 ;  /* 0x00000001ff05e807 */ /* 0x000fc80004800000 */
[----:B------:R-:W-:-:S07]  /*0b60*/  @!P6 PRMT R6, R5, 0x7610, R6 ;  /* 0x000076100506e816 */ /* 0x000fce0000000006 */
.L_x_15012:
[----:B------:R-:W-:Y:S05]  /*0b70*/  BSYNC B0 ;  /* 0x0000000000007941 */ /* 0x000fea0003800000 */
.L_x_15011:
[----:B------:R-:W-:Y:S04]  /*0b80*/  BSSY B0, `(.L_x_15013) ;  /* 0x0000009000007945 */ /* 0x000fe80003800000 */
[----:B------:R-:W-:Y:S05]  /*0b90*/  @P2 BRA `(.L_x_15014) ;  /* 0x00000000001c2947 */ /* 0x000fea0003800000 */
[----:B------:R-:W-:Y:S01]  /*0ba0*/  USHF.L.U32 UR5, UR4, 0x10, URZ ;  /* 0x0000001004057899 */ /* 0x000fe2000800063f */
[----:B------:R-:W-:-:S05]  /*0bb0*/  IMAD.MOV.U32 R8, RZ, RZ, 0x1 ;  /* 0x00000001ff087424 */ /* 0x000fca00078e00ff */
[----:B------:R-:W-:-:S13]  /*0bc0*/  FSETP.NEU.FTZ.AND P2, PT, RZ, UR5, PT ;  /* 0x00000005ff007c0b */ /* 0x000fda000bf5d000 */
[----:B------:R-:W-:-:S05]  /*0bd0*/  @!P2 IMAD.U32 R20, R20, 0x10000, RZ ;  /* 0x000100001414a824 */ /* 0x000fca00078e00ff */
[----:B------:R-:W-:-:S04]  /*0be0*/  @!P2 FSETP.NEU.FTZ.AND P1, PT, R20, RZ, PT ;  /* 0x000000ff1400a20b */ /* 0x000fc80003f3d000 */
[----:B------:R-:W-:-:S04]  /*0bf0*/  @!P2 SEL R5, RZ, 0x1, !P1 ;  /* 0x00000001ff05a807 */ /* 0x000fc80004800000 */
[----:B------:R-:W-:-:S07]  /*0c00*/  @!P2 PRMT R8, R5, 0x7610, R8 ;  /* 0x000076100508a816 */ /* 0x000fce0000000008 */
.L_x_15014:
[----:B------:R-:W-:Y:S05]  /*0c10*/  BSYNC B0 ;  /* 0x0000000000007941 */ /* 0x000fea0003800000 */
.L_x_15013:
        /* <DEDUP_REMOVED lines=9> */
.L_x_15016:
[----:B------:R-:W-:Y:S05]  /*0cb0*/  BSYNC B0 ;  /* 0x0000000000007941 */ /* 0x000fea0003800000 */
.L_x_15015:
        /* <DEDUP_REMOVED lines=9> */
.L_x_15018:
[----:B------:R-:W-:Y:S05]  /*0d50*/  BSYNC B0 ;  /* 0x0000000000007941 */ /* 0x000fea0003800000 */
.L_x_15017:
        /* <DEDUP_REMOVED lines=9> */
.L_x_15020:
[----:B------:R-:W-:Y:S05]  /*0df0*/  BSYNC B0 ;  /* 0x0000000000007941 */ /* 0x000fea0003800000 */
.L_x_15019:
[----:B------:R-:W-:Y:S01]  /*0e00*/  @!P0 VIADD R0, R0, 0x80 ;  /* 0x0000008000008836 */ /* 0x000fe20000000000 */
[----:B------:R0:W-:Y:S01]  /*0e10*/  @!P0 STG.E.U8 desc[UR6][R16.64], R2 ;  /* 0x0000000210008986 */ /* 0x0001e2000c101106 */
[----:B------:R-:W-:Y:S04]  /*0e20*/  BSSY B0, `(.L_x_15021) ;  /* 0x0000033000007945 */ /* 0x000fe80003800000 */
[----:B------:R-:W-:Y:S01]  /*0e30*/  BSSY B1, `(.L_x_15022) ;  /* 0x000002a000017945 */ /* 0x000fe20003800000 */
[----:B------:R-:W-:-:S13]  /*0e40*/  ISETP.GE.AND P0, PT, R0, R7, PT ;  /* 0x000000070000720c */ /* 0x000fda0003f06270 */
        /* <DEDUP_REMOVED lines=9> */
[----:B------:R-:W-:Y:S01]  /*0ee0*/  IMAD.IADD R2, R9, 0x1, R0 ;  /* 0x0000000109027824 */ /* 0x000fe200078e0200 */
[----:B------:R-:W-:Y:S01]  /*0ef0*/  ULDC.64 UR4, c[0x0][0x218] ;  /* 0x0000860000047ab9 */ /* 0x000fe20000000a00 */
[----:B------:R-:W-:-:S03]  /*0f00*/  VIADD R0, R0, 0x80 ;  /* 0x0000008000007836 */ /* 0x000fc60000000000 */
[----:B------:R-:W-:-:S05]  /*0f10*/  IADD3 R2, P0, R2, UR4, RZ ;  /* 0x0000000402027c10 */ /* 0x000fca000ff1e0ff */
[----:B0-----:R-:W-:-:S05]  /*0f20*/  IMAD.X R3, RZ, RZ, UR5, P0 ;  /* 0x00000005ff037e24 */ /* 0x001fca00080e06ff */
[----:B------:R0:W-:Y:S03]  /*0f30*/  STG.E.U8 desc[UR6][R2.64], R4 ;  /* 0x0000000402007986 */ /* 0x0001e6000c101106 */
.L_x_15023:
        /* <DEDUP_REMOVED lines=8> */
.L_x_15024:
[----:B------:R-:W-:-:S13]  /*0fc0*/  ISETP.GE.AND P0, PT, R0, R7, PT ;  /* 0x000000070000720c */ /* 0x000fda0003f06270 */
[----:B------:R-:W-:Y:S05]  /*0fd0*/  @P0 BRA `(.L_x_15026) ;  /* 0x00000000003c0947 */ /* 0x000fea0003800000 */
[----:B-1----:R-:W-:Y:S01]  /*0fe0*/  IMAD.IADD R2, R9, 0x1, R0 ;  /* 0x0000000109027824 */ /* 0x002fe200078e0200 */
[----:B------:R-:W-:Y:S01]  /*0ff0*/  ULDC.64 UR4, c[0x0][0x218] ;  /* 0x0000860000047ab9 */ /* 0x000fe20000000a00 */
[----:B------:R-:W-:-:S03]  /*1000*/  VIADD R0, R0, 0x80 ;  /* 0x0000008000007836 */ /* 0x000fc60000000000 */
[----:B------:R-:W-:-:S05]  /*1010*/  IADD3 R2, P0, R2, UR4, RZ ;  /* 0x0000000402027c10 */ /* 0x000fca000ff1e0ff */
[----:B0-----:R-:W-:-:S05]  /*1020*/  IMAD.X R3, RZ, RZ, UR5, P0 ;  /* 0x00000005ff037e24 */ /* 0x001fca00080e06ff */
[----:B------:R1:W-:Y:S03]  /*1030*/  STG.E.U8 desc[UR6][R2.64], R8 ;  /* 0x0000000802007986 */ /* 0x0003e6000c101106 */
.L_x_15025:
        /* <DEDUP_REMOVED lines=9> */
.L_x_15026:
[----:B------:R-:W-:Y:S05]  /*10d0*/  BSYNC B1 ;  /* 0x0000000000017941 */ /* 0x000fea0003800000 */
.L_x_15022:
[----:B------:R-:W-:-:S13]  /*10e0*/  ISETP.GE.AND P0, PT, R0, R7, PT ;  /* 0x000000070000720c */ /* 0x000fda0003f06270 */
[----:B0-----:R-:W0:Y:S01]  /*10f0*/  @!P0 LDC.64 R12, c[0x0][0x218] ;  /* 0x00008600ff0c8b82 */ /* 0x001e220000000a00 */
[----:B-12---:R-:W-:Y:S02]  /*1100*/  @!P0 IMAD.IADD R3, R9, 0x1, R0 ;  /* 0x0000000109038824 */ /* 0x006fe400078e0200 */
[----:B------:R-:W-:-:S03]  /*1110*/  @!P0 VIADD R0, R0, 0x80 ;  /* 0x0000008000008836 */ /* 0x000fc60000000000 */
[----:B0-----:R-:W-:-:S05]  /*1120*/  @!P0 IADD3 R2, P1, R3, R12, RZ ;  /* 0x0000000c03028210 */ /* 0x001fca0007f3e0ff */
[----:B------:R-:W-:-:S05]  /*1130*/  @!P0 IMAD.X R3, RZ, RZ, R13, P1 ;  /* 0x000000ffff038224 */ /* 0x000fca00008e060d */
[----:B------:R2:W-:Y:S03]  /*1140*/  @!P0 STG.E.U8 desc[UR6][R2.64], R11 ;  /* 0x0000000b02008986 */ /* 0x0005e6000c101106 */
.L_x_15027:
[----:B------:R-:W-:Y:S05]  /*1150*/  BSYNC B0 ;  /* 0x0000000000007941 */ /* 0x000fea0003800000 */
.L_x_15021:
[----:B------:R-:W-:Y:S05]  /*1160*/  WARPSYNC.ALL ;  /* 0x0000000000007948 */ /* 0x000fea0003800000 */
[----:B------:R-:W-:-:S13]  /*1170*/  ISETP.GE.AND P0, PT, R0, R7, PT ;  /* 0x000000070000720c */ /* 0x000fda0003f06270 */
[----:B------:R-:W-:Y:S05]  /*1180*/  @P0 EXIT ;  /* 0x000000000000094d */ /* 0x000fea0003800000 */
[----:B------:R-:W-:Y:S01]  /*1190*/  IMAD.IADD R0, R9, 0x1, R0 ;  /* 0x0000000109007824 */ /* 0x000fe200078e0200 */
[----:B------:R-:W-:-:S04]  /*11a0*/  ULDC.64 UR4, c[0x0][0x218] ;  /* 0x0000860000047ab9 */ /* 0x000fc80000000a00 */
[----:B012---:R-:W-:-:S05]  /*11b0*/  IADD3 R2, P0, R0, UR4, RZ ;  /* 0x0000000400027c10 */ /* 0x007fca000ff1e0ff */
[----:B------:R-:W-:-:S05]  /*11c0*/  IMAD.X R3, RZ, RZ, UR5, P0 ;  /* 0x00000005ff037e24 */ /* 0x000fca00080e06ff */
[----:B------:R-:W-:Y:S01]  /*11d0*/  STG.E.U8 desc[UR6][R2.64], R5 ;  /* 0x0000000502007986 */ /* 0x000fe2000c101106 */
[----:B------:R-:W-:Y:S05]  /*11e0*/  EXIT ;  /* 0x000000000000794d */ /* 0x000fea0003800000 */
.L_x_15028:
        /* <DEDUP_REMOVED lines=9> */
.L_x_43893:


//--------------------- .text._ZN2at6native29vectorized_elementwise_kernelILi4ENS0_13AUnaryFunctorIN3c108BFloat16ES4_bZZZNS0_22logical_or_kernel_cudaERNS_14TensorIteratorEENKUlvE0_clEvENKUlvE8_clEvEUlS4_S4_E_EESt5arrayIPcLm2EEEEviT0_T1_ --------------------------
	.section	.text._ZN2at6native29vectorized_elementwise_kernelILi4ENS0_13AUnaryFunctorIN3c108BFloat16ES4_bZZZNS0_22logical_or_kernel_cudaERNS_14TensorIteratorEENKUlvE0_clEvENKUlvE8_clEvEUlS4_S4_E_EESt5arrayIPcLm2EEEEviT0_T1_,"ax",@progbits
	.align	128
        .global         _ZN2at6native29vectorized_elementwise_kernelILi4ENS0_13AUnaryFunctorIN3c108BFloat16ES4_bZZZNS0_22logical_or_kernel_cudaERNS_14TensorIteratorEENKUlvE0_clEvENKUlvE8_clEvEUlS4_S4_E_EESt5arrayIPcLm2EEEEviT0_T1_
        .type           _ZN2at6native29vectorized_elementwise_kernelILi4ENS0_13AUnaryFunctorIN3c108BFloat16ES4_bZZZNS0_22logical_or_kernel_cudaERNS_14TensorIteratorEENKUlvE0_clEvENKUlvE8_clEvEUlS4_S4_E_EESt5arrayIPcLm2EEEEviT0_T1_,@function
        .size           _ZN2at6native29vectorized_elementwise_kernelILi4ENS0_13AUnaryFunctorIN3c108BFloat16ES4_bZZZNS0_22logical_or_kernel_cudaERNS_14TensorIteratorEENKUlvE0_clEvENKUlvE8_clEvEUlS4_S4_E_EESt5arrayIPcLm2EEEEviT0_T1_,(.L_x_43894 - _ZN2at6native29vectorized_elementwise_kernelILi4ENS0_13AUnaryFunctorIN3c108BFloat16ES4_bZZZNS0_22logical_or_kernel_cudaERNS_14TensorIteratorEENKUlvE0_clEvENKUlvE8_clEvEUlS4_S4_E_EESt5arrayIPcLm2EEEEviT0_T1_)
        .other          _ZN2at6native29vectorized_elementwise_kernelILi4ENS0_13AUnaryFunctorIN3c108BFloat16ES4_bZZZNS0_22logical_or_kernel_cudaERNS_14TensorIteratorEENKUlvE0_clEvENKUlvE8_clEvEUlS4_S4_E_EESt5arrayIPcLm2EEEEviT0_T1_,@"STO_CUDA_ENTRY STV_DEFAULT"
_ZN2at6native29vectorized_elementwise_kernelILi4ENS0_13AUnaryFunctorIN3c108BFloat16ES4_bZZZNS0_22logical_or_kernel_cudaERNS_14TensorIteratorEENKUlvE0_clEvENKUlvE8_clEvEUlS4_S4_E_EESt5arrayIPcLm2EEEEviT0_T1_:
.text._ZN2at6native29vectorized_elementwise_kernelILi4ENS0_13AUnaryFunctorIN3c108BFloat16ES4_bZZZNS0_22logical_or_kernel_cudaERNS_14TensorIteratorEENKUlvE0_clEvENKUlvE8_clEvEUlS4_S4_E_EESt5arrayIPcLm2EEEEviT0_T1_:
        /* <DEDUP_REMOVED lines=12> */
[----:B------:R-:W-:Y:S01]  /*00c0*/  IMAD.MOV.U32 R8, RZ, RZ, 0x1 ;  /* 0x00000001ff087424 */ /* 0x000fe200078e00ff */
[----:B------:R-:W-:Y:S01]  /*00d0*/  ULDC.64 UR8, c[0x0][0x218] ;  /* 0x0000860000087ab9 */ /* 0x000fe20000000a00 */
[----:B-1----:R-:W-:-:S04]  /*00e0*/  IMAD.WIDE R2, R9, 0x2, R2 ;  /* 0x0000000209027825 */ /* 0x002fc800078e0202 */
[----:B0-----:R-:W-:-:S05]  /*00f0*/  IMAD.WIDE.U32 R4, R0, 0x8, R2 ;  /* 0x0000000800047825 */ /* 0x001fca00078e0002 */
[----:B------:R-:W2:Y:S04]  /*0100*/  LDG.E.64 R10, desc[UR6][R4.64] ;  /* 0x00000006040a7981 */ /* 0x000ea8000c1e1b00 */
[----:B------:R0:W3:Y:S01]  /*0110*/  LDG.E.64 R2, desc[UR6][R4.64+0x400] ;  /* 0x0004000604027981 */ /* 0x0000e2000c1e1b00 */
[----:B------:R-:W-:Y:S02]  /*0120*/  FSETP.NEU.FTZ.AND P0, PT, RZ, UR5, PT ;  /* 0x00000005ff007c0b */ /* 0x000fe4000bf1d000 */
[----:B0-----:R-:W-:Y:S02]  /*0130*/  PRMT R4, R8, 0x7610, R4 ;  /* 0x0000761008047816 */ /* 0x001fe40000000004 */
[----:B--2---:R-:W-:-:S09]  /*0140*/  PRMT R7, R10, 0x7632, R7 ;  /* 0x000076320a077816 */ /* 0x004fd20000000007 */
[----:B------:R-:W-:Y:S02]  /*0150*/  @!P0 IMAD.U32 R6, R10, 0x10000, RZ ;  /* 0x000100000a068824 */ /* 0x000fe400078e00ff */
[----:B------:R-:W-:Y:S02]  /*0160*/  IMAD.MOV.U32 R10, RZ, RZ, 0x1 ;  /* 0x00000001ff0a7424 */ /* 0x000fe400078e00ff */
[----:B------:R-:W-:Y:S01]  /*0170*/  @!P0 IMAD.U32 R7, R7, 0x10000, RZ ;  /* 0x0001000007078824 */ /* 0x000fe200078e00ff */
[----:B------:R-:W-:Y:S01]  /*0180*/  @!P0 FSETP.NEU.FTZ.AND P2, PT, R6, RZ, PT ;  /* 0x000000ff0600820b */ /* 0x000fe20003f5d000 */
[----:B------:R-:W-:Y:S01]  /*0190*/  @!P0 IMAD.U32 R6, R11, 0x10000, RZ ;  /* 0x000100000b068824 */ /* 0x000fe200078e00ff */
[----:B------:R-:W-:Y:S02]  /*01a0*/  PRMT R5, R10, 0x7610, R5 ;  /* 0x000076100a057816 */ /* 0x000fe40000000005 */
[----:B------:R-:W-:Y:S02]  /*01b0*/  @!P0 FSETP.NEU.FTZ.AND P3, PT, R7, RZ, PT ;  /* 0x000000ff0700820b */ /* 0x000fe40003f7d000 */
[----:B------:R-:W-:-:S02]  /*01c0*/  PRMT R7, R11, 0x7632, R7 ;  /* 0x000076320b077816 */ /* 0x000fc40000000007 */
[----:B------:R-:W-:Y:S01]  /*01d0*/  @!P0 FSETP.NEU.FTZ.AND P1, PT, R6, RZ, PT ;  /* 0x000000ff0600820b */ /* 0x000fe20003f3d000 */
[C---:B---3--:R-:W-:Y:S01]  /*01e0*/  @!P0 IMAD.U32 R6, R2.reuse, 0x10000, RZ ;  /* 0x0001000002068824 */ /* 0x048fe200078e00ff */
[----:B------:R-:W-:Y:S01]  /*01f0*/  PRMT R2, R2, 0x7632, R2 ;  /* 0x0000763202027816 */ /* 0x000fe20000000002 */
[----:B------:R-:W-:Y:S01]  /*0200*/  @!P0 IMAD.U32 R7, R7, 0x10000, RZ ;  /* 0x0001000007078824 */ /* 0x000fe200078e00ff */
[----:B------:R-:W-:Y:S02]  /*0210*/  @!P0 SEL R5, RZ, 0x1, !P2 ;  /* 0x00000001ff058807 */ /* 0x000fe40005000000 */
[----:B------:R-:W-:Y:S01]  /*0220*/  @!P0 SEL R4, RZ, 0x1, !P3 ;  /* 0x00000001ff048807 */ /* 0x000fe20005800000 */
[----:B------:R-:W-:Y:S01]  /*0230*/  @!P0 IMAD.U32 R2, R2, 0x10000, RZ ;  /* 0x0001000002028824 */ /* 0x000fe200078e00ff */
[----:B------:R-:W-:Y:S01]  /*0240*/  @!P0 FSETP.NEU.FTZ.AND P3, PT, R7, RZ, PT ;  /* 0x000000ff0700820b */ /* 0x000fe20003f7d000 */
[C---:B------:R-:W-:Y:S01]  /*0250*/  @!P0 IMAD.U32 R7, R3.reuse, 0x10000, RZ ;  /* 0x0001000003078824 */ /* 0x040fe200078e00ff */
[--C-:B------:R-:W-:Y:S01]  /*0260*/  PRMT R8, R4, 0x7604, R5.reuse ;  /* 0x0000760404087816 */ /* 0x100fe20000000005 */
[----:B------:R-:W-:Y:S01]  /*0270*/  IMAD.MOV.U32 R4, RZ, RZ, 0x1 ;  /* 0x00000001ff047424 */ /* 0x000fe200078e00ff */
[----:B------:R-:W-:Y:S01]  /*0280*/  PRMT R5, R3, 0x7632, R5 ;  /* 0x0000763203057816 */ /* 0x000fe20000000005 */
[----:B------:R-:W-:Y:S01]  /*0290*/  IMAD.MOV.U32 R3, RZ, RZ, 0x1 ;  /* 0x00000001ff037424 */ /* 0x000fe200078e00ff */
[----:B------:R-:W-:Y:S01]  /*02a0*/  @!P0 FSETP.NEU.FTZ.AND P5, PT, R6, RZ, PT ;  /* 0x000000ff0600820b */ /* 0x000fe20003fbd000 */
[----:B------:R-:W-:Y:S01]  /*02b0*/  IMAD.MOV.U32 R6, RZ, RZ, 0x1 ;  /* 0x00000001ff067424 */ /* 0x000fe200078e00ff */
[----:B------:R-:W-:Y:S01]  /*02c0*/  @!P0 FSETP.NEU.FTZ.AND P6, PT, R2, RZ, PT ;  /* 0x000000ff0200820b */ /* 0x000fe20003fdd000 */
[----:B------:R-:W-:Y:S01]  /*02d0*/  @!P0 IMAD.U32 R5, R5, 0x10000, RZ ;  /* 0x0001000005058824 */ /* 0x000fe200078e00ff */
[----:B------:R-:W-:Y:S01]  /*02e0*/  @!P0 FSETP.NEU.FTZ.AND P4, PT, R7, RZ, PT ;  /* 0x000000ff0700820b */ /* 0x000fe20003f9d000 */
[----:B------:R-:W-:Y:S01]  /*02f0*/  IMAD.MOV.U32 R7, RZ, RZ, 0x1 ;  /* 0x00000001ff077424 */ /* 0x000fe200078e00ff */
[----:B------:R-:W-:-:S02]  /*0300*/  @!P0 SEL R4, RZ, 0x1, !P5 ;  /* 0x00000001ff048807 */ /* 0x000fc40006800000 */
[----:B------:R-:W-:Y:S02]  /*0310*/  @!P0 SEL R3, RZ, 0x1, !P6 ;  /* 0x00000001ff038807 */ /* 0x000fe40007000000 */
[----:B------:R-:W-:Y:S01]  /*0320*/  @!P0 FSETP.NEU.FTZ.AND P2, PT, R5, RZ, PT ;  /* 0x000000ff0500820b */ /* 0x000fe20003f5d000 */
[----:B------:R-:W-:Y:S01]  /*0330*/  IMAD.MOV.U32 R5, RZ, RZ, 0x1 ;  /* 0x00000001ff057424 */ /* 0x000fe200078e00ff */
[----:B------:R-:W-:Y:S02]  /*0340*/  IADD3 R2, P5, R9, UR8, RZ ;  /* 0x0000000809027c10 */ /* 0x000fe4000ffbe0ff */
[----:B------:R-:W-:Y:S01]  /*0350*/  PRMT R10, R3, 0x7604, R4 ;  /* 0x00007604030a7816 */ /* 0x000fe20000000004 */
[----:B------:R-:W-:Y:S01]  /*0360*/  IMAD.MOV.U32 R4, RZ, RZ, 0x1 ;  /* 0x00000001ff047424 */ /* 0x000fe200078e00ff */
[----:B------:R-:W-:Y:S01]  /*0370*/  @!P0 SEL R5, RZ, 0x1, !P1 ;  /* 0x00000001ff058807 */ /* 0x000fe20004800000 */
[----:B------:R-:W-:Y:S01]  /*0380*/  IMAD.X R3, RZ, RZ, UR9, P5 ;  /* 0x00000009ff037e24 */ /* 0x000fe2000a8e06ff */
[----:B------:R-:W-:-:S02]  /*0390*/  @!P0 SEL R7, RZ, 0x1, !P4 ;  /* 0x00000001ff078807 */ /* 0x000fc40006000000 */
[----:B------:R-:W-:Y:S01]  /*03a0*/  PRMT R5, R5, 0x7054, R8 ;  /* 0x0000705405057816 */ /* 0x000fe20000000008 */
[----:B------:R-:W-:Y:S01]  /*03b0*/  IMAD.WIDE R2, R0, 0x4, R2 ;  /* 0x0000000400027825 */ /* 0x000fe200078e0202 */
[----:B------:R-:W-:Y:S02]  /*03c0*/  PRMT R7, R7, 0x7054, R10 ;  /* 0x0000705407077816 */ /* 0x000fe4000000000a */
[----:B------:R-:W-:Y:S02]  /*03d0*/  @!P0 SEL R4, RZ, 0x1, !P3 ;  /* 0x00000001ff048807 */ /* 0x000fe40005800000 */
[----:B------:R-:W-:Y:S02]  /*03e0*/  @!P0 SEL R6, RZ, 0x1, !P2 ;  /* 0x00000001ff068807 */ /* 0x000fe40005000000 */
[----:B------:R-:W-:Y:S02]  /*03f0*/  PRMT R5, R4, 0x654, R5 ;  /* 0x0000065404057816 */ /* 0x000fe40000000005 */
[----:B------:R-:W-:-:S03]  /*0400*/  PRMT R7, R6, 0x654, R7 ;  /* 0x0000065406077816 */ /* 0x000fc60000000007 */
[----:B------:R-:W-:Y:S04]  /*0410*/  STG.E desc[UR6][R2.64], R5 ;  /* 0x0000000502007986 */ /* 0x000fe8000c101906 */
[----:B------:R-:W-:Y:S01]  /*0420*/  STG.E desc[UR6][R2.64+0x200], R7 ;  /* 0x0002000702007986 */ /* 0x000fe2000c101906 */
[----:B------:R-:W-:Y:S05]  /*0430*/  EXIT ;  /* 0x000000000000794d */ /* 0x000fea0003800000 */
.L_x_15029:
        /* <DEDUP_REMOVED lines=76> */
.L_x_15031:
[----:B------:R-:W-:Y:S05]  /*0900*/  BSYNC B0 ;  /* 0x0000000000007941 */ /* 0x000fea0003800000 */
.L_x_15030:
        /* <DEDUP_REMOVED lines=11> */
.L_x_15033:
[----:B------:R-:W-:Y:S05]  /*09c0*/  BSYNC B0 ;  /* 0x0000000000007941 */ /* 0x000fea0003800000 */
.L_x_15032:
        /* <DEDUP_REMOVED lines=12> */
.L_x_15035:
[----:B------:R-:W-:Y:S05]  /*0a90*/  BSYNC B0 ;  /* 0x0000000000007941 */ /* 0x000fea0003800000 */
.L_x_15034:
        /* <DEDUP_REMOVED lines=13> */
.L_x_15037:
[----:B------:R-:W-:Y:S05]  /*0b70*/  BSYNC B0 ;  /* 0x0000000000007941 */ /* 0x000fea0003800000 */
.L_x_15036:
        /* <DEDUP_REMOVED lines=9> */
.L_x_15039:
[----:B------:R-:W-:Y:S05]  /*0c10*/  BSYNC B0 ;  /* 0x0000000000007941 */ /* 0x000fea0003800000 */
.L_x_15038:
        /* <DEDUP_REMOVED lines=9> */
.L_x_15041:
[----:B------:R-:W-:Y:S05]  /*0cb0*/  BSYNC B0 ;  /* 0x0000000000007941 */ /* 0x000fea0003800000 */
.L_x_15040:
        /* <DEDUP_REMOVED lines=9> */
.L_x_15043:
[----:B------:R-:W-:Y:S05]  /*0d50*/  BSYNC B0 ;  /* 0x0000000000007941 */ /* 0x000fea0003800000 */
.L_x_15042:
        /* <DEDUP_REMOVED lines=9> */
.L_x_15045:
[----:B------:R-:W-:Y:S05]  /*0df0*/  BSYNC B0 ;  /* 0x0000000000007941 */ /* 0x000fea0003800000 */
.L_x_15044:
        /* <DEDUP_REMOVED lines=20> */
.L_x_15048:
        /* <DEDUP_REMOVED lines=8> */
.L_x_15049:
        /* <DEDUP_REMOVED lines=8> */
.L_x_15050:
        /* <DEDUP_REMOVED lines=9> */
.L_x_15051:
[----:B------:R-:W-:Y:S05]  /*10d0*/  BSYNC B1 ;  /* 0x0000000000017941 */ /* 0x000fea0003800000 */
.L_x_15047:
[----:B------:R-:W-:-:S13]  /*10e0*/  ISETP.GE.AND P0, PT, R0, R7, PT ;  /* 0x000000070000720c */ /* 0x000fda0003f06270 */
[----:B0-----:R-:W0:Y:S01]  /*10f0*/  @!P0 LDC.64 R12, c[0x0][0x218] ;  /* 0x00008600ff0c8b82 */ /* 0x001e220000000a00 */
[----:B-12---:R-:W-:Y:S02]  /*1100*/  @!P0 IMAD.IADD R3, R9, 0x1, R0 ;  /* 0x0000000109038824 */ /* 0x006fe400078e0200 */
[----:B------:R-:W-:-:S03]  /*1110*/  @!P0 VIADD R0, R0, 0x80 ;  /* 0x0000008000008836 */ /* 0x000fc60000000000 */
[----:B0-----:R-:W-:-:S05]  /*1120*/  @!P0 IADD3 R2, P1, R3, R12, RZ ;  /* 0x0000000c03028210 */ /* 0x001fca0007f3e0ff */
[----:B------:R-:W-:-:S05]  /*1130*/  @!P0 IMAD.X R3, RZ, RZ, R13, P1 ;  /* 0x000000ffff038224 */ /* 0x000fca00008e060d */
[----:B------:R2:W-:Y:S03]  /*1140*/  @!P0 STG.E.U8 desc[UR6][R2.64], R11 ;  /* 0x0000000b02008986 */ /* 0x0005e6000c101106 */
.L_x_15052:
[----:B------:R-:W-:Y:S05]  /*1150*/  BSYNC B0 ;  /* 0x0000000000007941 */ /* 0x000fea0003800000 */
.L_x_15046:
        /* <DEDUP_REMOVED lines=9> */
.L_x_15053:
        /* <DEDUP_REMOVED lines=9> */
.L_x_43894:


//--------------------- .text._ZN2at6native29vectorized_elementwise_kernelILi8ENS0_13AUnaryFunctorIN3c108BFloat16ES4_bZZZNS0_22logical_or_kernel_cudaERNS_14TensorIteratorEENKUlvE0_clEvENKUlvE8_clEvEUlS4_S4_E_EESt5arrayIPcLm2EEEEviT0_T1_ --------------------------
	.section	.text._ZN2at6native29vectorized_elementwise_kernelILi8ENS0_13AUnaryFunctorIN3c108BFloat16ES4_bZZZNS0_22logical_or_kernel_cudaERNS_14TensorIteratorEENKUlvE0_clEvENKUlvE8_clEvEUlS4_S4_E_EESt5arrayIPcLm2EEEEviT0_T1_,"ax",@progbits
	.align	128
        .global         _ZN2at6native29vectorized_elementwise_kernelILi8ENS0_13AUnaryFunctorIN3c108BFloat16ES4_bZZZNS0_22logical_or_kernel_cudaERNS_14TensorIteratorEENKUlvE0_clEvENKUlvE8_clEvEUlS4_S4_E_EESt5arrayIPcLm2EEEEviT0_T1_
        .type           _ZN2at6native29vectorized_elementwise_kernelILi8ENS0_13AUnaryFunctorIN3c108BFloat16ES4_bZZZNS0_22logical_or_kernel_cudaERNS_14TensorIteratorEENKUlvE0_clEvENKUlvE8_clEvEUlS4_S4_E_EESt5arrayIPcLm2EEEEviT0_T1_,@function
        .size           _ZN2at6native29vectorized_elementwise_kernelILi8ENS0_13AUnaryFunctorIN3c108BFloat16ES4_bZZZNS0_22logical_or_kernel_cudaERNS_14TensorIteratorEENKUlvE0_clEvENKUlvE8_clEvEUlS4_S4_E_EESt5arrayIPcLm2EEEEviT0_T1_,(.L_x_43895 - _ZN2at6native29vectorized_elementwise_kernelILi8ENS0_13AUnaryFunctorIN3c108BFloat16ES4_bZZZNS0_22logical_or_kernel_cudaERNS_14TensorIteratorEENKUlvE0_clEvENKUlvE8_clEvEUlS4_S4_E_EESt5arrayIPcLm2EEEEviT0_T1_)
        .other          _ZN2at6native29vectorized_elementwise_kernelILi8ENS0_13AUnaryFunctorIN3c108BFloat16ES4_bZZZNS0_22logical_or_kernel_cudaERNS_14TensorIteratorEENKUlvE0_clEvENKUlvE8_clEvEUlS4_S4_E_EESt5arrayIPcLm2EEEEviT0_T1_,@"STO_CUDA_ENTRY STV_DEFAULT"
_ZN2at6native29vectorized_elementwise_kernelILi8ENS0_13AUnaryFunctorIN3c108BFloat16ES4_bZZZNS0_22logical_or_kernel_cudaERNS_14TensorIteratorEENKUlvE0_clEvENKUlvE8_clEvEUlS4_S4_E_EESt5arrayIPcLm2EEEEviT0_T1_:
.text._ZN2at6native29vectorized_elementwise_kernelILi8ENS0_13AUnaryFunctorIN3c108BFloat16ES4_bZZZNS0_22logical_or_kernel_cudaERNS_14TensorIteratorEENKUlvE0_clEvENKUlvE8_clEvEUlS4_S4_E_EESt5arrayIPcLm2EEEEviT0_T1_:
        /* <DEDUP_REMOVED lines=15> */
[----:B------:R-:W2:Y:S01]  /*00f0*/  LDG.E.128 R4, desc[UR6][R2.64] ;  /* 0x0000000602047981 */ /* 0x000ea2000c1e1d00 */
[----:B------:R-:W-:Y:S02]  /*0100*/  FSETP.NEU.FTZ.AND P1, PT, RZ, UR5, PT ;  /* 0x00000005ff007c0b */ /* 0x000fe4000bf3d000 */
[----:B--2---:R-:W-:-:S11]  /*0110*/  PRMT R11, R5, 0x7632, R11 ;  /* 0x00007632050b7816 */ /* 0x004fd6000000000b */
[C---:B------:R-:W-:Y:S01]  /*0120*/  @!P1 IMAD.U32 R8, R4.reuse, 0x10000, RZ ;  /* 0x0001000004089824 */ /* 0x040fe200078e00ff */
[----:B------:R-:W-:Y:S01]  /*0130*/  PRMT R10, R4, 0x7632, R10 ;  /* 0x00007632040a7816 */ /* 0x000fe2000000000a */
[----:B------:R-:W-:Y:S01]  /*0140*/  @!P1 IMAD.U32 R4, R5, 0x10000, RZ ;  /* 0x0001000005049824 */ /* 0x000fe200078e00ff */
[C---:B------:R-:W-:Y:S01]  /*0150*/  PRMT R12, R6.reuse, 0x7632, R12 ;  /* 0x00007632060c7816 */ /* 0x040fe2000000000c */
[----:B------:R-:W-:Y:S01]  /*0160*/  @!P1 IMAD.U32 R3, R11, 0x10000, RZ ;  /* 0x000100000b039824 */ /* 0x000fe200078e00ff */
[----:B------:R-:W-:Y:S01]  /*0170*/  PRMT R13, R7, 0x7632, R13 ;  /* 0x00007632070d7816 */ /* 0x000fe2000000000d */
[----:B------:R-:W-:Y:S01]  /*0180*/  @!P1 IMAD.U32 R5, R6, 0x10000, RZ ;  /* 0x0001000006059824 */ /* 0x000fe200078e00ff */
[----:B------:R-:W-:Y:S01]  /*0190*/  @!P1 FSETP.NEU.FTZ.AND P6, PT, R4, RZ, PT ;  /* 0x000000ff0400920b */ /* 0x000fe20003fdd000 */
        /* <DEDUP_REMOVED lines=8> */
[----:B------:R-:W-:Y:S01]  /*0220*/  IMAD.MOV.U32 R7, RZ, RZ, 0x1 ;  /* 0x00000001ff077424 */ /* 0x000fe200078e00ff */
[----:B------:R-:W-:Y:S01]  /*0230*/  @!P1 SEL R7, RZ, 0x1, !P6 ;  /* 0x00000001ff079807 */ /* 0x000fe20007000000 */
[----:B------:R-:W-:Y:S01]  /*0240*/  IMAD.MOV.U32 R10, RZ, RZ, 0x1 ;  /* 0x00000001ff0a7424 */ /* 0x000fe200078e00ff */
        /* <DEDUP_REMOVED lines=10> */
[----:B------:R-:W-:Y:S01]  /*02f0*/  IADD3 R2, P0, R9, UR8, RZ ;  /* 0x0000000809027c10 */ /* 0x000fe2000ff1e0ff */
[----:B------:R-:W-:Y:S01]  /*0300*/  IMAD.MOV.U32 R9, RZ, RZ, 0x1 ;  /* 0x00000001ff097424 */ /* 0x000fe200078e00ff */
[----:B------:R-:W-:-:S02]  /*0310*/  @!P1 SEL R8, RZ, 0x1, !P6 ;  /* 0x00000001ff089807 */ /* 0x000fc40007000000 */
[----:B------:R-:W-:Y:S01]  /*0320*/  @!P1 SEL R4, RZ, 0x1, !P3 ;  /* 0x00000001ff049807 */ /* 0x000fe20005800000 */
[----:B------:R-:W-:Y:S01]  /*0330*/  IMAD.X R3, RZ, RZ, UR9, P0 ;  /* 0x00000009ff037e24 */ /* 0x000fe200080e06ff */
[----:B------:R-:W-:Y:S01]  /*0340*/  @!P1 SEL R6, RZ, 0x1, !P2 ;  /* 0x00000001ff069807 */ /* 0x000fe20005000000 */
[----:B------:R-:W-:Y:S01]  /*0350*/  IMAD.SHL.U32 R13, R8, 0x100, RZ ;  /* 0x00000100080d7824 */ /* 0x000fe200078e00ff */
[----:B------:R-:W-:Y:S01]  /*0360*/  @!P1 SEL R9, RZ, 0x1, !P5 ;  /* 0x00000001ff099807 */ /* 0x000fe20006800000 */
[----:B------:R-:W-:Y:S01]  /*0370*/  IMAD.SHL.U32 R4, R4, 0x100, RZ ;  /* 0x0000010004047824 */ /* 0x000fe200078e00ff */
[----:B------:R-:W-:Y:S01]  /*0380*/  @!P1 SEL R11, RZ, 0x1, !P4 ;  /* 0x00000001ff0b9807 */ /* 0x000fe20006000000 */
[----:B------:R-:W-:Y:S01]  /*0390*/  IMAD.SHL.U32 R6, R6, 0x100, RZ ;  /* 0x0000010006067824 */ /* 0x000fe200078e00ff */
[----:B------:R-:W-:Y:S01]  /*03a0*/  LOP3.LUT R13, R10, R13, RZ, 0xfc, !PT ;  /* 0x0000000d0a0d7212 */ /* 0x000fe200078efcff */
[----:B------:R-:W-:Y:S01]  /*03b0*/  IMAD.SHL.U32 R8, R9, 0x100, RZ ;  /* 0x0000010009087824 */ /* 0x000fe200078e00ff */
[----:B------:R-:W-:Y:S01]  /*03c0*/  LOP3.LUT R5, R5, R4, RZ, 0xfc, !PT ;  /* 0x0000000405057212 */ /* 0x000fe200078efcff */
[----:B------:R-:W-:Y:S01]  /*03d0*/  IMAD.WIDE R2, R0, 0x8, R2 ;  /* 0x0000000800027825 */ /* 0x000fe200078e0202 */
[----:B------:R-:W-:-:S02]  /*03e0*/  LOP3.LUT R6, R7, R6, RZ, 0xfc, !PT ;  /* 0x0000000607067212 */ /* 0x000fc400078efcff */
[----:B------:R-:W-:Y:S02]  /*03f0*/  LOP3.LUT R8, R11, R8, RZ, 0xfc, !PT ;  /* 0x000000080b087212 */ /* 0x000fe400078efcff */
[----:B------:R-:W-:Y:S02]  /*0400*/  PRMT R6, R5, 0x5410, R6 ;  /* 0x0000541005067816 */ /* 0x000fe40000000006 */
[----:B------:R-:W-:-:S05]  /*0410*/  PRMT R7, R13, 0x5410, R8 ;  /* 0x000054100d077816 */ /* 0x000fca0000000008 */
[----:B------:R-:W-:Y:S01]  /*0420*/  STG.E.64 desc[UR6][R2.64], R6 ;  /* 0x0000000602007986 */ /* 0x000fe2000c101b06 */
[----:B------:R-:W-:Y:S05]  /*0430*/  EXIT ;  /* 0x000000000000794d */ /* 0x000fea0003800000 */
.L_x_15054:
        /* <DEDUP_REMOVED lines=76> */
.L_x_15056:
[----:B------:R-:W-:Y:S05]  /*0900*/  BSYNC B0 ;  /* 0x0000000000007941 */ /* 0x000fea0003800000 */
.L_x_15055:
        /* <DEDUP_REMOVED lines=11> */
.L_x_15058:
[----:B------:R-:W-:Y:S05]  /*09c0*/  BSYNC B0 ;  /* 0x0000000000007941 */ /* 0x000fea0003800000 */
.L_x_15057:
        /* <DEDUP_REMOVED lines=12> */
.L_x_15060:
[----:B------:R-:W-:Y:S05]  /*0a90*/  BSYNC B0 ;  /* 0x0000000000007941 */ /* 0x000fea0003800000 */
.L_x_15059:
        /* <DEDUP_REMOVED lines=13> */
.L_x_15062:
[----:B------:R-:W-:Y:S05]  /*0b70*/  BSYNC B0 ;  /* 0x0000000000007941 */ /* 0x000fea0003800000 */
.L_x_15061:
        /* <DEDUP_REMOVED lines=9> */
.L_x_15064:
[----:B------:R-:W-:Y:S05]  /*0c10*/  BSYNC B0 ;  /* 0x0000000000007941 */ /* 0x000fea0003800000 */
.L_x_15063:
        /* <DEDUP_REMOVED lines=9> */
.L_x_15066:
[----:B------:R-:W-:Y:S05]  /*0cb0*/  BSYNC B0 ;  /* 0x0000000000007941 */ /* 0x000fea0003800000 */
.L_x_15065:
        /* <DEDUP_REMOVED lines=9> */
.L_x_15068:
[----:B------:R-:W-:Y:S05]  /*0d50*/  BSYNC B0 ;  /* 0x0000000000007941 */ /* 0x000fea0003800000 */
.L_x_15067:
        /* <DEDUP_REMOVED lines=9> */
.L_x_15070:
[----:B------:R-:W-:Y:S05]  /*0df0*/  BSYNC B0 ;  /* 0x0000000000007941 */ /* 0x000fea0003800000 */
.L_x_15069:
        /* <DEDUP_REMOVED lines=20> */
.L_x_15073:
        /* <DEDUP_REMOVED lines=8> */
.L_x_15074:
        /* <DEDUP_REMOVED lines=8> */
.L_x_15075:
        /* <DEDUP_REMOVED lines=9> */
.L_x_15076:
[----:B------:R-:W-:Y:S05]  /*10d0*/  BSYNC B1 ;  /* 0x0000000000017941 */ /* 0x000fea0003800000 */
.L_x_15072:
[----:B------:R-:W-:-:S13]  /*10e0*/  ISETP.GE.AND P0, PT, R0, R7, PT ;  /* 0x000000070000720c */ /* 0x000fda0003f06270 */
[----:B0-----:R-:W0:Y:S01]  /*10f0*/  @!P0 LDC.64 R12, c[0x0][0x218] ;  /* 0x00008600ff0c8b82 */ /* 0x001e220000000a00 */
[----:B-12---:R-:W-:Y:S02]  /*1100*/  @!P0 IMAD.IADD R3, R9, 0x1, R0 ;  /* 0x0000000109038824 */ /* 0x006fe400078e0200 */
[----:B------:R-:W-:-:S03]  /*1110*/  @!P0 VIADD R0, R0, 0x80 ;  /* 0x0000008000008836 */ /* 0x000fc60000000000 */
[----:B0-----:R-:W-:-:S05]  /*1120*/  @!P0 IADD3 R2, P1, R3, R12, RZ ;  /* 0x0000000c03028210 */ /* 0x001fca0007f3e0ff */
[----:B------:R-:W-:-:S05]  /*1130*/  @!P0 IMAD.X R3, RZ, RZ, R13, P1 ;  /* 0x000000ffff038224 */ /* 0x000fca00008e060d */
[----:B------:R2:W-:Y:S03]  /*1140*/  @!P0 STG.E.U8 desc[UR6][R2.64], R11 ;  /* 0x0000000b02008986 */ /* 0x0005e6000c101106 */
.L_x_15077:
[----:B------:R-:W-:Y:S05]  /*1150*/  BSYNC B0 ;  /* 0x0000000000007941 */ /* 0x000fea0003800000 */
.L_x_15071:
        /* <DEDUP_REMOVED lines=9> */
.L_x_15078:
        /* <DEDUP_REMOVED lines=9> */
.L_x_43895:


//--------------------- .text._ZN2at6native18elementwise_kernelILi128ELi4EZNS0_15gpu_kernel_implINS0_13BinaryFunctorIN3c108BFloat16ES5_bZZZNS0_22logical_or_kernel_cudaERNS_14TensorIteratorEENKUlvE0_clEvENKUlvE8_clEvEUlS5_S5_E_EEEEvRNS_18TensorIteratorBaseERKT_EUliE_EEviT1_ --------------------------
	.section	.text._ZN2at6native18elementwise_kernelILi128ELi4EZNS0_15gpu_kernel_implINS0_13BinaryFunctorIN3c108BFloat16ES5_bZZZNS0_22logical_or_kernel_cudaERNS_14TensorIteratorEENKUlvE0_clEvENKUlvE8_clEvEUlS5_S5_E_EEEEvRNS_18TensorIteratorBaseERKT_EUliE_EEviT1_,"ax",@progbits
	.align	128
        .global         _ZN2at6native18elementwise_kernelILi128ELi4EZNS0_15gpu_kernel_implINS0_13BinaryFunctorIN3c108BFloat16ES5_bZZZNS0_22logical_or_kernel_cudaERNS_14TensorIteratorEENKUlvE0_clEvENKUlvE8_clEvEUlS5_S5_E_EEEEvRNS_18TensorIteratorBaseERKT_EUliE_EEviT1_
        .type           _ZN2at6native18elementwise_kernelILi128ELi4EZNS0_15gpu_kernel_implINS0_13BinaryFunctorIN3c108BFloat16ES5_bZZZNS0_22logical_or_kernel_cudaERNS_14TensorIteratorEENKUlvE0_clEvENKUlvE8_clEvEUlS5_S5_E_EEEEvRNS_18TensorIteratorBaseERKT_EUliE_EEviT1_,@function
        .size           _ZN2at6native18elementwise_kernelILi128ELi4EZNS0_15gpu_kernel_implINS0_13BinaryFunctorIN3c108BFloat16ES5_bZZZNS0_22logical_or_kernel_cudaERNS_14TensorIteratorEENKUlvE0_clEvENKUlvE8_clEvEUlS5_S5_E_EEEEvRNS_18TensorIteratorBaseERKT_EUliE_EEviT1_,(.L_x_43896 - _ZN2at6native18elementwise_kernelILi128ELi4EZNS0_15gpu_kernel_implINS0_13BinaryFunctorIN3c108BFloat16ES5_bZZZNS0_22logical_or_kernel_cudaERNS_14TensorIteratorEENKUlvE0_clEvENKUlvE8_clEvEUlS5_S5_E_EEEEvRNS_18TensorIteratorBaseERKT_EUliE_EEviT1_)
        .other          _ZN2at6native18elementwise_kernelILi128ELi4EZNS0_15gpu_kernel_implINS0_13BinaryFunctorIN3c108BFloat16ES5_bZZZNS0_22logical_or_kernel_cudaERNS_14TensorIteratorEENKUlvE0_clEvENKUlvE8_clEvEUlS5_S5_E_EEEEvRNS_18TensorIteratorBaseERKT_EUliE_EEviT1_,@"STO_CUDA_ENTRY STV_DEFAULT"
_ZN2at6native18elementwise_kernelILi128ELi4EZNS0_15gpu_kernel_implINS0_13BinaryFunctorIN3c108BFloat16ES5_bZZZNS0_22logical_or_kernel_cudaERNS_14TensorIteratorEENKUlvE0_clEvENKUlvE8_clEvEUlS5_S5_E_EEEEvRNS_18TensorIteratorBaseERKT_EUliE_EEviT1_:
.text._ZN2at6native18elementwise_kernelILi128ELi4EZNS0_15gpu_kernel_implINS0_13BinaryFunctorIN3c108BFloat16ES5_bZZZNS0_22logical_or_kernel_cudaERNS_14TensorIteratorEENKUlvE0_clEvENKUlvE8_clEvEUlS5_S5_E_EEEEvRNS_18TensorIteratorBaseERKT_EUliE_EEviT1_:
        /* <DEDUP_REMOVED lines=365> */
.L_x_15081:
        /* <DEDUP_REMOVED lines=23> */
.L_x_15085:
[----:B------:R-:W2:Y:S02]  /*1840*/  LDG.E.U8 R2, desc[UR36][R2.64] ;  /* 0x0000002402027981 */ /* 0x000ea4000c1e1100 */
[----:B--2---:R-:W-:-:S04]  /*1850*/  I2FP.F32.U32 R0, R2 ;  /* 0x0000000200007245 */ /* 0x004fc80000201000 */
[----:B------:R-:W-:-:S04]  /*1860*/  F2FP.BF16.F32.PACK_AB R0, RZ, R0 ;  /* 0x00000000ff00723e */ /* 0x000fc800000010ff */
[----:B------:R-:W-:Y:S01]  /*1870*/  PRMT R19, R0, 0x7610, R19 ;  /* 0x0000761000137816 */ /* 0x000fe20000000013 */
[----:B------:R-:W-:Y:S06]  /*1880*/  BRA `(.L_x_15087) ;  /* 0x0000000c00c87947 */ /* 0x000fec0003800000 */
.L_x_15084:
        /* <DEDUP_REMOVED lines=11> */
.L_x_15089:
[----:B------:R-:W2:Y:S02]  /*1940*/  LDG.E R2, desc[UR36][R2.64] ;  /* 0x0000002402027981 */ /* 0x000ea4000c1e1900 */
[----:B--2---:R-:W-:-:S04]  /*1950*/  I2FP.F32.S32 R0, R2 ;  /* 0x0000000200007245 */ /* 0x004fc80000201400 */
[----:B------:R-:W-:-:S04]  /*1960*/  F2FP.BF16.F32.PACK_AB R0, RZ, R0 ;  /* 0x00000000ff00723e */ /* 0x000fc800000010ff */
[----:B------:R-:W-:Y:S01]  /*1970*/  PRMT R19, R0, 0x7610, R19 ;  /* 0x0000761000137816 */ /* 0x000fe20000000013 */
[----:B------:R-:W-:Y:S06]  /*1980*/  BRA `(.L_x_15087) ;  /* 0x0000000c00887947 */ /* 0x000fec0003800000 */
.L_x_15088:
[----:B------:R-:W2:Y:S02]  /*1990*/  LDG.E.U16 R2, desc[UR36][R2.64] ;  /* 0x0000002402027981 */ /* 0x000ea4000c1e1500 */
[----:B--2---:R-:W0:Y:S02]  /*19a0*/  I2F.S16 R0, R2 ;  /* 0x0000000200007306 */ /* 0x004e240000101400 */
[----:B0-----:R-:W-:-:S04]  /*19b0*/  F2FP.BF16.F32.PACK_AB R0, RZ, R0 ;  /* 0x00000000ff00723e */ /* 0x001fc800000010ff */
[----:B------:R-:W-:Y:S01]  /*19c0*/  PRMT R19, R0, 0x7610, R19 ;  /* 0x0000761000137816 */ /* 0x000fe20000000013 */
[----:B------:R-:W-:Y:S06]  /*19d0*/  BRA `(.L_x_15087) ;  /* 0x0000000c00747947 */ /* 0x000fec0003800000 */
.L_x_15083:
        /* <DEDUP_REMOVED lines=9> */
.L_x_15091:
[----:B------:R-:W2:Y:S02]  /*1a70*/  LDG.E.U16 R0, desc[UR36][R2.64] ;  /* 0x0000002402007981 */ /* 0x000ea4000c1e1500 */
[----:B--2---:R-:W-:-:S05]  /*1a80*/  HADD2.F32 R0, -RZ, R0.H0_H0 ;  /* 0x20000000ff007230 */ /* 0x004fca0000004100 */
[----:B------:R-:W-:-:S04]  /*1a90*/  F2FP.BF16.F32.PACK_AB R0, RZ, R0 ;  /* 0x00000000ff00723e */ /* 0x000fc800000010ff */
[----:B------:R-:W-:Y:S01]  /*1aa0*/  PRMT R19, R0, 0x7610, R19 ;  /* 0x0000761000137816 */ /* 0x000fe20000000013 */
[----:B------:R-:W-:Y:S06]  /*1ab0*/  BRA `(.L_x_15087) ;  /* 0x0000000c003c7947 */ /* 0x000fec0003800000 */
.L_x_15090:
        /* <DEDUP_REMOVED lines=9> */
.L_x_15093:
[----:B------:R-:W2:Y:S02]  /*1b50*/  LDG.E.U16 R2, desc[UR36][R2.64] ;  /* 0x0000002402027981 */ /* 0x000ea4000c1e1500 */
[----:B--2---:R-:W-:-:S05]  /*1b60*/  HADD2.F32 R0, -RZ, R2.H0_H0 ;  /* 0x20000002ff007230 */ /* 0x004fca0000004100 */
[----:B------:R-:W-:-:S04]  /*1b70*/  F2FP.BF16.F32.PACK_AB R0, RZ, R0 ;  /* 0x00000000ff00723e */ /* 0x000fc800000010ff */
[----:B------:R-:W-:Y:S01]  /*1b80*/  PRMT R19, R0, 0x7610, R19 ;  /* 0x0000761000137816 */ /* 0x000fe20000000013 */
[----:B------:R-:W-:Y:S06]  /*1b90*/  BRA `(.L_x_15087) ;  /* 0x0000000c00047947 */ /* 0x000fec0003800000 */
.L_x_15092:
        /* <DEDUP_REMOVED lines=9> */
.L_x_15082:
        /* <DEDUP_REMOVED lines=14> */
.L_x_15096:
        /* <DEDUP_REMOVED lines=9> */
.L_x_15095:
        /* <DEDUP_REMOVED lines=28> */
.L_x_15098:
        /* <DEDUP_REMOVED lines=15> */
.L_x_15097:
[----:B------:R0:W5:Y:S01]  /*2050*/  LDG.E.U16 R19, desc[UR36][R2.64] ;  /* 0x0000002402137981 */ /* 0x000162000c1e1500 */
[----:B------:R-:W-:Y:S05]  /*2060*/  BRA `(.L_x_15087) ;  /* 0x0000000400d07947 */ /* 0x000fea0003800000 */
.L_x_15094:
        /* <DEDUP_REMOVED lines=13> */
.L_x_15101:
        /* <DEDUP_REMOVED lines=21> */
.L_x_15105:
[----:B------:R-:W-:Y:S05]  /*2290*/  BSYNC B1 ;  /* 0x0000000000017941 */ /* 0x000fea0003800000 */
.L_x_15104:
[----:B------:R-:W-:Y:S01]  /*22a0*/  LEA R3, R0, 0x3b800000, 0x17 ;  /* 0x3b80000000037811 */ /* 0x000fe200078eb8ff */
[----:B------:R-:W-:-:S05]  /*22b0*/  IMAD.SHL.U32 R0, R2, 0x100000, RZ ;  /* 0x0010000002007824 */ /* 0x000fca00078e00ff */
[----:B------:R-:W-:-:S07]  /*22c0*/  LOP3.LUT R0, R3, R0, R4, 0xfe, !PT ;  /* 0x0000000003007212 */ /* 0x000fce00078efe04 */
.L_x_15103:
[----:B------:R-:W-:Y:S05]  /*22d0*/  BSYNC B0 ;  /* 0x0000000000007941 */ /* 0x000fea0003800000 */
.L_x_15102:
[----:B------:R-:W-:-:S04]  /*22e0*/  F2FP.BF16.F32.PACK_AB R0, RZ, R0 ;  /* 0x00000000ff00723e */ /* 0x000fc800000010ff */
[----:B------:R-:W-:Y:S01]  /*22f0*/  PRMT R19, R0, 0x7610, R19 ;  /* 0x0000761000137816 */ /* 0x000fe20000000013 */
[----:B------:R-:W-:Y:S06]  /*2300*/  BRA `(.L_x_15087) ;  /* 0x0000000400287947 */ /* 0x000fec0003800000 */
.L_x_15100:
        /* <DEDUP_REMOVED lines=21> */
.L_x_15109:
[----:B------:R-:W-:Y:S05]  /*2460*/  BSYNC B1 ;  /* 0x0000000000017941 */ /* 0x000fea0003800000 */
.L_x_15108:
[----:B------:R-:W-:Y:S01]  /*2470*/  LEA R3, R0, 0x37800000, 0x17 ;  /* 0x3780000000037811 */ /* 0x000fe200078eb8ff */
[----:B------:R-:W-:-:S05]  /*2480*/  IMAD.SHL.U32 R0, R2, 0x200000, RZ ;  /* 0x0020000002007824 */ /* 0x000fca00078e00ff */
[----:B------:R-:W-:-:S07]  /*2490*/  LOP3.LUT R0, R3, R0, R4, 0xfe, !PT ;  /* 0x0000000003007212 */ /* 0x000fce00078efe04 */
.L_x_15107:
[----:B------:R-:W-:Y:S05]  /*24a0*/  BSYNC B0 ;  /* 0x0000000000007941 */ /* 0x000fea0003800000 */
.L_x_15106:
[----:B------:R-:W-:-:S04]  /*24b0*/  F2FP.BF16.F32.PACK_AB R0, RZ, R0 ;  /* 0x00000000ff00723e */ /* 0x000fc800000010ff */
[----:B------:R-:W-:Y:S01]  /*24c0*/  PRMT R19, R0, 0x7610, R19 ;  /* 0x0000761000137816 */ /* 0x000fe20000000013 */
[----:B------:R-:W-:Y:S06]  /*24d0*/  BRA `(.L_x_15087) ;  /* 0x0000000000b47947 */ /* 0x000fec0003800000 */
.L_x_15099:
        /* <DEDUP_REMOVED lines=14> */
.L_x_15113:
[----:B------:R-:W-:Y:S05]  /*25c0*/  BSYNC B0 ;  /* 0x0000000000007941 */ /* 0x000fea0003800000 */
.L_x_15112:
[----:B------:R-:W-:-:S04]  /*25d0*/  F2FP.BF16.F32.PACK_AB R0, RZ, R0 ;  /* 0x00000000ff00723e */ /* 0x000fc800000010ff */
[----:B------:R-:W-:Y:S01]  /*25e0*/  PRMT R19, R0, 0x7610, R19 ;  /* 0x0000761000137816 */ /* 0x000fe20000000013 */
[----:B------:R-:W-:Y:S06]  /*25f0*/  BRA `(.L_x_15087) ;  /* 0x00000000006c7947 */ /* 0x000fec0003800000 */
.L_x_15086:
        /* <DEDUP_REMOVED lines=16> */
.L_x_15114:
[----:B------:R-:W-:Y:S01]  /*2700*/  PRMT R19, RZ, 0x7610, R19 ;  /* 0x00007610ff137816 */ /* 0x000fe20000000013 */
[----:B------:R-:W-:Y:S06]  /*2710*/  BRA `(.L_x_15087) ;  /* 0x0000000000247947 */ /* 0x000fec0003800000 */
.L_x_15111:
[----:B------:R-:W2:Y:S02]  /*2720*/  LDG.E.64 R2, desc[UR36][R2.64] ;  /* 0x0000002402027981 */ /* 0x000ea4000c1e1b00 */
[----:B--2---:R-:W0:Y:S02]  /*2730*/  I2F.U64 R0, R2 ;  /* 0x0000000200007312 */ /* 0x004e240000301000 */
[----:B0-----:R-:W-:-:S04]  /*2740*/  F2FP.BF16.F32.PACK_AB R0, RZ, R0 ;  /* 0x00000000ff00723e */ /* 0x001fc800000010ff */
[----:B------:R-:W-:Y:S01]  /*2750*/  PRMT R19, R0, 0x7610, R19 ;  /* 0x0000761000137816 */ /* 0x000fe20000000013 */
[----:B------:R-:W-:Y:S06]  /*2760*/  BRA `(.L_x_15087) ;  /* 0x0000000000107947 */ /* 0x000fec0003800000 */
.L_x_15110:
[----:B------:R-:W2:Y:S02]  /*2770*/  LDG.E R2, desc[UR36][R2.64] ;  /* 0x0000002402027981 */ /* 0x000ea4000c1e1900 */
[----:B--2---:R-:W-:-:S04]  /*2780*/  I2FP.F32.U32 R0, R2 ;  /* 0x0000000200007245 */ /* 0x004fc80000201000 */
[----:B------:R-:W-:-:S04]  /*2790*/  F2FP.BF16.F32.PACK_AB R0, RZ, R0 ;  /* 0x00000000ff00723e */ /* 0x000fc800000010ff */
[----:B------:R-:W-:-:S07]  /*27a0*/  PRMT R19, R0, 0x7610, R19 ;  /* 0x0000761000137816 */ /* 0x000fce0000000013 */
.L_x_15087:
        /* <DEDUP_REMOVED lines=19> */
.L_x_15118:
[----:B------:R-:W2:Y:S02]  /*28e0*/  LDG.E.U8 R2, desc[UR36][R2.64] ;  /* 0x0000002402027981 */ /* 0x000ea4000c1e1100 */
[----:B--2---:R-:W-:-:S04]  /*28f0*/  I2FP.F32.U32 R0, R2 ;  /* 0x0000000200007245 */ /* 0x004fc80000201000 */
[----:B------:R-:W-:Y:S01]  /*2900*/  F2FP.BF16.F32.PACK_AB R0, RZ, R0 ;  /* 0x00000000ff00723e */ /* 0x000fe200000010ff */
[----:B------:R-:W-:Y:S06]  /*2910*/  BRA `(.L_x_15120) ;  /* 0x0000000c00907947 */ /* 0x000fec0003800000 */
.L_x_15117:
        /* <DEDUP_REMOVED lines=10> */
.L_x_15122:
[----:B------:R-:W2:Y:S02]  /*29c0*/  LDG.E R2, desc[UR36][R2.64] ;  /* 0x0000002402027981 */ /* 0x000ea4000c1e1900 */
[----:B--2---:R-:W-:-:S04]  /*29d0*/  I2FP.F32.S32 R0, R2 ;  /* 0x0000000200007245 */ /* 0x004fc80000201400 */
[----:B------:R-:W-:Y:S01]  /*29e0*/  F2FP.BF16.F32.PACK_AB R0, RZ, R0 ;  /* 0x00000000ff00723e */ /* 0x000fe200000010ff */
[----:B------:R-:W-:Y:S06]  /*29f0*/  BRA `(.L_x_15120) ;  /* 0x0000000c00587947 */ /* 0x000fec0003800000 */
.L_x_15121:
[----:B------:R-:W2:Y:S02]  /*2a00*/  LDG.E.U16 R2, desc[UR36][R2.64] ;  /* 0x0000002402027981 */ /* 0x000ea4000c1e1500 */
[----:B--2---:R-:W0:Y:S02]  /*2a10*/  I2F.S16 R0, R2 ;  /* 0x0000000200007306 */ /* 0x004e240000101400 */
[----:B0-----:R-:W-:Y:S01]  /*2a20*/  F2FP.BF16.F32.PACK_AB R0, RZ, R0 ;  /* 0x00000000ff00723e */ /* 0x001fe200000010ff */
[----:B------:R-:W-:Y:S06]  /*2a30*/  BRA `(.L_x_15120) ;  /* 0x0000000c00487947 */ /* 0x000fec0003800000 */
.L_x_15116:
        /* <DEDUP_REMOVED lines=9> */
.L_x_15124:
[----:B------:R-:W2:Y:S02]  /*2ad0*/  LDG.E.U16 R0, desc[UR36][R2.64] ;  /* 0x0000002402007981 */ /* 0x000ea4000c1e1500 */
[----:B--2---:R-:W-:-:S05]  /*2ae0*/  HADD2.F32 R0, -RZ, R0.H0_H0 ;  /* 0x20000000ff007230 */ /* 0x004fca0000004100 */
[----:B------:R-:W-:Y:S01]  /*2af0*/  F2FP.BF16.F32.PACK_AB R0, RZ, R0 ;  /* 0x00000000ff00723e */ /* 0x000fe200000010ff */
[----:B------:R-:W-:Y:S06]  /*2b00*/  BRA `(.L_x_15120) ;  /* 0x0000000c00147947 */ /* 0x000fec0003800000 */
.L_x_15123:
        /* <DEDUP_REMOVED lines=9> */
.L_x_15126:
[----:B------:R-:W2:Y:S02]  /*2ba0*/  LDG.E.U16 R2, desc[UR36][R2.64] ;  /* 0x0000002402027981 */ /* 0x000ea4000c1e1500 */
[----:B--2---:R-:W-:-:S05]  /*2bb0*/  HADD2.F32 R0, -RZ, R2.H0_H0 ;  /* 0x20000002ff007230 */ /* 0x004fca0000004100 */
[----:B------:R-:W-:Y:S01]  /*2bc0*/  F2FP.BF16.F32.PACK_AB R0, RZ, R0 ;  /* 0x00000000ff00723e */ /* 0x000fe200000010ff */
[----:B------:R-:W-:Y:S06]  /*2bd0*/  BRA `(.L_x_15120) ;  /* 0x0000000800e07947 */ /* 0x000fec0003800000 */
.L_x_15125:
        /* <DEDUP_REMOVED lines=8> */
.L_x_15115:
        /* <DEDUP_REMOVED lines=13> */
.L_x_15129:
        /* <DEDUP_REMOVED lines=8> */
.L_x_15128:
        /* <DEDUP_REMOVED lines=28> */
.L_x_15131:
        /* <DEDUP_REMOVED lines=15> */
.L_x_15130:
[----:B------:R0:W5:Y:S01]  /*3060*/  LDG.E.U16 R0, desc[UR36][R2.64] ;  /* 0x0000002402007981 */ /* 0x000162000c1e1500 */
[----:B------:R-:W-:Y:S05]  /*3070*/  BRA `(.L_x_15120) ;  /* 0x0000000400b87947 */ /* 0x000fea0003800000 */
.L_x_15127:
        /* <DEDUP_REMOVED lines=12> */
.L_x_15134:
        /* <DEDUP_REMOVED lines=21> */
.L_x_15138:
[----:B------:R-:W-:Y:S05]  /*3290*/  BSYNC B1 ;  /* 0x0000000000017941 */ /* 0x000fea0003800000 */
.L_x_15137:
[----:B------:R-:W-:Y:S01]  /*32a0*/  LEA R3, R0, 0x3b800000, 0x17 ;  /* 0x3b80000000037811 */ /* 0x000fe200078eb8ff */
[----:B------:R-:W-:-:S05]  /*32b0*/  IMAD.SHL.U32 R0, R2, 0x100000, RZ ;  /* 0x0010000002007824 */ /* 0x000fca00078e00ff */
[----:B------:R-:W-:-:S07]  /*32c0*/  LOP3.LUT R0, R3, R0, R4, 0xfe, !PT ;  /* 0x0000000003007212 */ /* 0x000fce00078efe04 */
.L_x_15136:
[----:B------:R-:W-:Y:S05]  /*32d0*/  BSYNC B0 ;  /* 0x0000000000007941 */ /* 0x000fea0003800000 */
.L_x_15135:
[----:B------:R-:W-:Y:S01]  /*32e0*/  F2FP.BF16.F32.PACK_AB R0, RZ, R0 ;  /* 0x00000000ff00723e */ /* 0x000fe200000010ff */
[----:B------:R-:W-:Y:S06]  /*32f0*/  BRA `(.L_x_15120) ;  /* 0x0000000400187947 */ /* 0x000fec0003800000 */
.L_x_15133:
        /* <DEDUP_REMOVED lines=21> */
.L_x_15142:
[----:B------:R-:W-:Y:S05]  /*3450*/  BSYNC B1 ;  /* 0x0000000000017941 */ /* 0x000fea0003800000 */
.L_x_15141:
[----:B------:R-:W-:Y:S01]  /*3460*/  LEA R3, R0, 0x37800000, 0x17 ;  /* 0x3780000000037811 */ /* 0x000fe200078eb8ff */
[----:B------:R-:W-:-:S05]  /*3470*/  IMAD.SHL.U32 R0, R2, 0x200000, RZ ;  /* 0x0020000002007824 */ /* 0x000fca00078e00ff */
[----:B------:R-:W-:-:S07]  /*3480*/  LOP3.LUT R0, R3, R0, R4, 0xfe, !PT ;  /* 0x0000000003007212 */ /* 0x000fce00078efe04 */
.L_x_15140:
[----:B------:R-:W-:Y:S05]  /*3490*/  BSYNC B0 ;  /* 0x0000000000007941 */ /* 0x000fea0003800000 */
.L_x_15139:
[----:B------:R-:W-:Y:S01]  /*34a0*/  F2FP.BF16.F32.PACK_AB R0, RZ, R0 ;  /* 0x00000000ff00723e */ /* 0x000fe200000010ff */
[----:B------:R-:W-:Y:S06]  /*34b0*/  BRA `(.L_x_15120) ;  /* 0x0000000000a87947 */ /* 0x000fec0003800000 */
.L_x_15132:
        /* <DEDUP_REMOVED lines=14> */
.L_x_15146:
[----:B------:R-:W-:Y:S05]  /*35a0*/  BSYNC B0 ;  /* 0x0000000000007941 */ /* 0x000fea0003800000 */
.L_x_15145:
[----:B------:R-:W-:Y:S01]  /*35b0*/  F2FP.BF16.F32.PACK_AB R0, RZ, R0 ;  /* 0x00000000ff00723e */ /* 0x000fe200000010ff */
[----:B------:R-:W-:Y:S06]  /*35c0*/  BRA `(.L_x_15120) ;  /* 0x0000000000647947 */ /* 0x000fec0003800000 */
.L_x_15119:
        /* <DEDUP_REMOVED lines=16> */
.L_x_15147:
[----:B------:R-:W-:Y:S01]  /*36d0*/  PRMT R0, RZ, 0x7610, R0 ;  /* 0x00007610ff007816 */ /* 0x000fe20000000000 */
[----:B------:R-:W-:Y:S06]  /*36e0*/  BRA `(.L_x_15120) ;  /* 0x00000000001c7947 */ /* 0x000fec0003800000 */
.L_x_15144:
[----:B------:R-:W2:Y:S02]  /*36f0*/  LDG.E.64 R2, desc[UR36][R2.64] ;  /* 0x0000002402027981 */ /* 0x000ea4000c1e1b00 */
[----:B--2---:R-:W0:Y:S02]  /*3700*/  I2F.U64 R0, R2 ;  /* 0x0000000200007312 */ /* 0x004e240000301000 */
[----:B0-----:R-:W-:Y:S01]  /*3710*/  F2FP.BF16.F32.PACK_AB R0, RZ, R0 ;  /* 0x00000000ff00723e */ /* 0x001fe200000010ff */
[----:B------:R-:W-:Y:S06]  /*3720*/  BRA `(.L_x_15120) ;  /* 0x00000000000c7947 */ /* 0x000fec0003800000 */
.L_x_15143:
[----:B------:R-:W2:Y:S02]  /*3730*/  LDG.E R2, desc[UR36][R2.64] ;  /* 0x0000002402027981 */ /* 0x000ea4000c1e1900 */
[----:B--2---:R-:W-:-:S04]  /*3740*/  I2FP.F32.U32 R0, R2 ;  /* 0x0000000200007245 */ /* 0x004fc80000201000 */
[----:B------:R-:W-:-:S07]  /*3750*/  F2FP.BF16.F32.PACK_AB R0, RZ, R0 ;  /* 0x00000000ff00723e */ /* 0x000fce00000010ff */
.L_x_15120:
[----:B------:R-:W1:Y:S01]  /*3760*/  LDC.U8 R4, c[0x0][0x491] ;  /* 0x00012440ff047b82 */ /* 0x000e620000000000 */
[----:B-----5:R-:W-:Y:S02]  /*3770*/  IMAD.U32 R19, R19, 0x10000, RZ ;  /* 0x0001000013137824 */ /* 0x020fe400078e00ff */
[----:B0-----:R-:W-:-:S03]  /*3780*/  IMAD.MOV.U32 R3, RZ, RZ, 0x1 ;  /* 0x00000001ff037424 */ /* 0x001fc600078e00ff */
[----:B------:R-:W-:-:S13]  /*3790*/  FSETP.NEU.FTZ.AND P0, PT, R19, RZ, PT ;  /* 0x000000ff1300720b */ /* 0x000fda0003f1d000 */
[----:B------:R-:W-:Y:S01]  /*37a0*/  @!P0 IMAD.U32 R0, R0, 0x10000, RZ ;  /* 0x0001000000008824 */ /* 0x000fe200078e00ff */
        /* <DEDUP_REMOVED lines=16> */
.L_x_15151:
[----:B------:R1:W-:Y:S01]  /*38b0*/  STG.E.U8 desc[UR36][R16.64], R3 ;  /* 0x0000000310007986 */ /* 0x0003e2000c101124 */
[----:B------:R-:W-:Y:S05]  /*38c0*/  BRA `(.L_x_15153) ;  /* 0x0000000c005c7947 */ /* 0x000fea0003800000 */
.L_x_15150:
        /* <DEDUP_REMOVED lines=10> */
.L_x_15155:
[----:B------:R-:W-:-:S05]  /*3970*/  LOP3.LUT R3, R3, 0xffff, RZ, 0xc0, !PT ;  /* 0x0000ffff03037812 */ /* 0x000fca00078ec0ff */
[----:B------:R3:W-:Y:S01]  /*3980*/  STG.E desc[UR36][R16.64], R3 ;  /* 0x0000000310007986 */ /* 0x0007e2000c101924 */
[----:B------:R-:W-:Y:S05]  /*3990*/  BRA `(.L_x_15153) ;  /* 0x0000000c00287947 */ /* 0x000fea0003800000 */
.L_x_15154:
[----:B------:R2:W-:Y:S01]  /*39a0*/  STG.E.U16 desc[UR36][R16.64], R3 ;  /* 0x0000000310007986 */ /* 0x0005e2000c101524 */
[----:B------:R-:W-:Y:S05]  /*39b0*/  BRA `(.L_x_15153) ;  /* 0x0000000c00207947 */ /* 0x000fea0003800000 */
.L_x_15149:
        /* <DEDUP_REMOVED lines=9> */
.L_x_15157:
[----:B------:R-:W0:Y:S02]  /*3a50*/  I2F.S16 R0, R3 ;  /* 0x0000000300007306 */ /* 0x000e240000101400 */
[----:B0-----:R-:W-:-:S05]  /*3a60*/  F2FP.F16.F32.PACK_AB R0, RZ, R0 ;  /* 0x00000000ff00723e */ /* 0x001fca00000000ff */
[----:B------:R0:W-:Y:S01]  /*3a70*/  STG.E.U16 desc[UR36][R16.64], R0 ;  /* 0x0000000010007986 */ /* 0x0001e2000c101524 */
[----:B------:R-:W-:Y:S05]  /*3a80*/  BRA `(.L_x_15153) ;  /* 0x0000000800ec7947 */ /* 0x000fea0003800000 */
.L_x_15156:
        /* <DEDUP_REMOVED lines=10> */
.L_x_15159:
[----:B------:R-:W0:Y:S02]  /*3b30*/  I2F.S16 R3, R3 ;  /* 0x0000000300037306 */ /* 0x000e240000101400 */
[----:B0-----:R-:W-:-:S04]  /*3b40*/  F2FP.F16.F32.PACK_AB R3, RZ, R3 ;  /* 0x00000003ff03723e */ /* 0x001fc800000000ff */
[----:B------:R-:W-:-:S05]  /*3b50*/  PRMT R3, R3, 0x5410, RZ ;  /* 0x0000541003037816 */ /* 0x000fca00000000ff */
[----:B------:R0:W-:Y:S01]  /*3b60*/  STG.E desc[UR36][R16.64], R3 ;  /* 0x0000000310007986 */ /* 0x0001e2000c101924 */
[----:B------:R-:W-:Y:S05]  /*3b70*/  BRA `(.L_x_15153) ;  /* 0x0000000800b07947 */ /* 0x000fea0003800000 */
.L_x_15158:
[----:B------:R-:W0:Y:S02]  /*3b80*/  I2F.F64.S16 R2, R3 ;  /* 0x0000000300027312 */ /* 0x000e240000101c00 */
[----:B0-----:R0:W-:Y:S01]  /*3b90*/  STG.E.64 desc[UR36][R16.64], R2 ;  /* 0x0000000210007986 */ /* 0x0011e2000c101b24 */
[----:B------:R-:W-:Y:S05]  /*3ba0*/  BRA `(.L_x_15153) ;  /* 0x0000000800a47947 */ /* 0x000fea0003800000 */
.L_x_15148:
        /* <DEDUP_REMOVED lines=10> */
.L_x_15162:
[----:B------:R-:W0:Y:S01]  /*3c50*/  I2F.F64.S16 R4, R3 ;  /* 0x0000000300047312 */ /* 0x000e220000101c00 */
[----:B------:R-:W-:-:S05]  /*3c60*/  CS2R R6, SRZ ;  /* 0x0000000000067805 */ /* 0x000fca000001ff00 */
[----:B0-----:R0:W-:Y:S01]  /*3c70*/  STG.E.128 desc[UR36][R16.64], R4 ;  /* 0x0000000410007986 */ /* 0x0011e2000c101d24 */
[----:B------:R-:W-:Y:S05]  /*3c80*/  BRA `(.L_x_15153) ;  /* 0x00000008006c7947 */ /* 0x000fea0003800000 */
.L_x_15161:
        /* <DEDUP_REMOVED lines=21> */
.L_x_15166:
[----:B------:R-:W-:Y:S05]  /*3de0*/  BSYNC B0 ;  /* 0x0000000000007941 */ /* 0x000fea0003800000 */
.L_x_15165:
[----:B------:R-:W-:-:S05]  /*3df0*/  LOP3.LUT R5, R0, R5, RZ, 0xfc, !PT ;  /* 0x0000000500057212 */ /* 0x000fca00078efcff */
[----:B------:R0:W-:Y:S01]  /*3e00*/  STG.E.U8 desc[UR36][R16.64], R5 ;  /* 0x0000000510007986 */ /* 0x0001e2000c101124 */
[----:B------:R-:W-:Y:S05]  /*3e10*/  BRA `(.L_x_15153) ;  /* 0x0000000800087947 */ /* 0x000fea0003800000 */
.L_x_15164:
        /* <DEDUP_REMOVED lines=13> */
.L_x_15168:
[----:B------:R-:W-:Y:S01]  /*3ef0*/  IMAD.MOV.U32 R0, RZ, RZ, 0x7f ;  /* 0x0000007fff007424 */ /* 0x000fe200078e00ff */
[----:B------:R-:W-:-:S04]  /*3f00*/  ISETP.GT.U32.AND P0, PT, R2, 0x7f800000, PT ;  /* 0x7f8000000200780c */ /* 0x000fc80003f04070 */
[----:B------:R-:W-:-:S09]  /*3f10*/  SEL R0, R0, 0x7c, P0 ;  /* 0x0000007c00007807 */ /* 0x000fd20000000000 */
.L_x_15169:
[----:B------:R-:W-:Y:S05]  /*3f20*/  BSYNC B0 ;  /* 0x0000000000007941 */ /* 0x000fea0003800000 */
.L_x_15167:
[----:B------:R-:W-:-:S04]  /*3f30*/  LOP3.LUT R2, R3, 0x80000000, RZ, 0xc0, !PT ;  /* 0x8000000003027812 */ /* 0x000fc800078ec0ff */
[----:B------:R-:W-:-:S04]  /*3f40*/  SHF.R.U32.HI R3, RZ, 0x18, R2 ;  /* 0x00000018ff037819 */ /* 0x000fc80000011602 */
[----:B------:R-:W-:-:S05]  /*3f50*/  LOP3.LUT R3, R0, R3, RZ, 0xfc, !PT ;  /* 0x0000000300037212 */ /* 0x000fca00078efcff */
[----:B------:R0:W-:Y:S01]  /*3f60*/  STG.E.U8 desc[UR36][R16.64], R3 ;  /* 0x0000000310007986 */ /* 0x0001e2000c101124 */
[----:B------:R-:W-:Y:S05]  /*3f70*/  BRA `(.L_x_15153) ;  /* 0x0000000400b07947 */ /* 0x000fea0003800000 */
.L_x_15163:
[----:B------:R-:W0:Y:S02]  /*3f80*/  I2F.S16 R0, R3 ;  /* 0x0000000300007306 */ /* 0x000e240000101400 */
[----:B0-----:R-:W-:-:S05]  /*3f90*/  F2FP.BF16.F32.PACK_AB R0, RZ, R0 ;  /* 0x00000000ff00723e */ /* 0x001fca00000010ff */
[----:B------:R0:W-:Y:S01]  /*3fa0*/  STG.E.U16 desc[UR36][R16.64], R0 ;  /* 0x0000000010007986 */ /* 0x0001e2000c101524 */
[----:B------:R-:W-:Y:S05]  /*3fb0*/  BRA `(.L_x_15153) ;  /* 0x0000000400a07947 */ /* 0x000fea0003800000 */
.L_x_15160:
        /* <DEDUP_REMOVED lines=10> */
.L_x_15172:
        /* <DEDUP_REMOVED lines=17> */
.L_x_15175:
[----:B------:R-:W-:-:S04]  /*4170*/  LOP3.LUT R2, R3, 0x80000000, RZ, 0xc0, !PT ;  /* 0x8000000003027812 */ /* 0x000fc800078ec0ff */
[----:B------:R-:W-:-:S04]  /*4180*/  SHF.R.U32.HI R3, RZ, 0x18, R2 ;  /* 0x00000018ff037819 */ /* 0x000fc80000011602 */
[----:B------:R-:W-:-:S04]  /*4190*/  LOP3.LUT R0, R0, R3, RZ, 0xfc, !PT ;  /* 0x0000000300007212 */ /* 0x000fc800078efcff */
[----:B------:R-:W-:-:S07]  /*41a0*/  PRMT R8, R0, 0x7610, R8 ;  /* 0x0000761000087816 */ /* 0x000fce0000000008 */
.L_x_15174:
[----:B------:R-:W-:Y:S05]  /*41b0*/  BSYNC B0 ;  /* 0x0000000000007941 */ /* 0x000fea0003800000 */
.L_x_15173:
[----:B------:R0:W-:Y:S01]  /*41c0*/  STG.E.U8 desc[UR36][R16.64], R8 ;  /* 0x0000000810007986 */ /* 0x0001e2000c101124 */
[----:B------:R-:W-:Y:S05]  /*41d0*/  BRA `(.L_x_15153) ;  /* 0x0000000400187947 */ /* 0x000fea0003800000 */
.L_x_15171:
        /* <DEDUP_REMOVED lines=17> */
.L_x_15178:
[----:B------:R-:W-:-:S04]  /*42f0*/  LOP3.LUT R2, R3, 0x80000000, RZ, 0xc0, !PT ;  /* 0x8000000003027812 */ /* 0x000fc800078ec0ff */
[----:B------:R-:W-:-:S04]  /*4300*/  SHF.R.U32.HI R3, RZ, 0x18, R2 ;  /* 0x00000018ff037819 */ /* 0x000fc80000011602 */
[----:B------:R-:W-:-:S04]  /*4310*/  LOP3.LUT R0, R0, R3, RZ, 0xfc, !PT ;  /* 0x0000000300007212 */ /* 0x000fc800078efcff */
[----:B------:R-:W-:-:S07]  /*4320*/  PRMT R8, R0, 0x7610, R8 ;  /* 0x0000761000087816 */ /* 0x000fce0000000008 */
.L_x_15177:
[----:B------:R-:W-:Y:S05]  /*4330*/  BSYNC B0 ;  /* 0x0000000000007941 */ /* 0x000fea0003800000 */
.L_x_15176:
[----:B------:R0:W-:Y:S01]  /*4340*/  STG.E.U8 desc[UR36][R16.64], R8 ;  /* 0x0000000810007986 */ /* 0x0001e2000c101124 */
[----:B------:R-:W-:Y:S05]  /*4350*/  BRA `(.L_x_15153) ;  /* 0x0000000000b87947 */ /* 0x000fea0003800000 */
.L_x_15170:
        /* <DEDUP_REMOVED lines=23> */
.L_x_15152:
        /* <DEDUP_REMOVED lines=16> */
.L_x_15181:
[----:B------:R-:W-:Y:S05]  /*45d0*/  BRA `(.L_x_15153) ;  /* 0x0000000000187947 */ /* 0x000fea0003800000 */
.L_x_15180:
[----:B------:R-:W-:Y:S01]  /*45e0*/  LOP3.LUT R2, R3, 0xffff, RZ, 0xc0, !PT ;  /* 0x0000ffff03027812 */ /* 0x000fe200078ec0ff */
[----:B------:R-:W-:-:S05]  /*45f0*/  IMAD.MOV.U32 R3, RZ, RZ, RZ ;  /* 0x000000ffff037224 */ /* 0x000fca00078e00ff */
[----:B------:R0:W-:Y:S01]  /*4600*/  STG.E.64 desc[UR36][R16.64], R2 ;  /* 0x0000000210007986 */ /* 0x0001e2000c101b24 */
[----:B------:R-:W-:Y:S05]  /*4610*/  BRA `(.L_x_15153) ;  /* 0x0000000000087947 */ /* 0x000fea0003800000 */
.L_x_15179:
[----:B------:R-:W-:-:S05]  /*4620*/  LOP3.LUT R3, R3, 0xffff, RZ, 0xc0, !PT ;  /* 0x0000ffff03037812 */ /* 0x000fca00078ec0ff */
[----:B------:R0:W-:Y:S02]  /*4630*/  STG.E desc[UR36][R16.64], R3 ;  /* 0x0000000310007986 */ /* 0x0001e4000c101924 */
.L_x_15153:
[----:B------:R-:W-:-:S04]  /*4640*/  IMAD R18, R18, 0x200, R23 ;  /* 0x0000020012127824 */ /* 0x000fc800078e0217 */
[----:B------:R-:W-:-:S07]  /*4650*/  VIADD R19, R18, 0x80 ;  /* 0x0000008012137836 */ /* 0x000fce0000000000 */
.L_x_15080:
[----:B------:R-:W-:Y:S05]  /*4660*/  BSYNC B6 ;  /* 0x0000000000067941 */ /* 0x000fea0003800000 */
.L_x_15079:
        /* <DEDUP_REMOVED lines=358> */
.L_x_15184:
        /* <DEDUP_REMOVED lines=23> */
.L_x_15188:
[----:B------:R-:W2:Y:S02]  /*5e40*/  LDG.E.U8 R2, desc[UR36][R2.64] ;  /* 0x0000002402027981 */ /* 0x000ea4000c1e1100 */
[----:B--2---:R-:W-:-:S04]  /*5e50*/  I2FP.F32.U32 R0, R2 ;  /* 0x0000000200007245 */ /* 0x004fc80000201000 */
[----:B------:R-:W-:-:S04]  /*5e60*/  F2FP.BF16.F32.PACK_AB R0, RZ, R0 ;  /* 0x00000000ff00723e */ /* 0x000fc800000010ff */
[----:B------:R-:W-:Y:S01]  /*5e70*/  PRMT R22, R0, 0x7610, R22 ;  /* 0x0000761000167816 */ /* 0x000fe20000000016 */
[----:B------:R-:W-:Y:S06]  /*5e80*/  BRA `(.L_x_15190) ;  /* 0x0000000c00c87947 */ /* 0x000fec0003800000 */
.L_x_15187:
        /* <DEDUP_REMOVED lines=11> */
.L_x_15192:
[----:B------:R-:W2:Y:S02]  /*5f40*/  LDG.E R2, desc[UR36][R2.64] ;  /* 0x0000002402027981 */ /* 0x000ea4000c1e1900 */
[----:B--2---:R-:W-:-:S04]  /*5f50*/  I2FP.F32.S32 R0, R2 ;  /* 0x0000000200007245 */ /* 0x004fc80000201400 */
[----:B------:R-:W-:-:S04]  /*5f60*/  F2FP.BF16.F32.PACK_AB R0, RZ, R0 ;  /* 0x00000000ff00723e */ /* 0x000fc800000010ff */
[----:B------:R-:W-:Y:S01]  /*5f70*/  PRMT R22, R0, 0x7610, R22 ;  /* 0x0000761000167816 */ /* 0x000fe20000000016 */
[----:B------:R-:W-:Y:S06]  /*5f80*/  BRA `(.L_x_15190) ;  /* 0x0000000c00887947 */ /* 0x000fec0003800000 */
.L_x_15191:
[----:B------:R-:W2:Y:S02]  /*5f90*/  LDG.E.U16 R2, desc[UR36][R2.64] ;  /* 0x0000002402027981 */ /* 0x000ea4000c1e1500 */
[----:B--2---:R-:W0:Y:S02]  /*5fa0*/  I2F.S16 R0, R2 ;  /* 0x0000000200007306 */ /* 0x004e240000101400 */
[----:B0-----:R-:W-:-:S04]  /*5fb0*/  F2FP.BF16.F32.PACK_AB R0, RZ, R0 ;  /* 0x00000000ff00723e */ /* 0x001fc800000010ff */
[----:B------:R-:W-:Y:S01]  /*5fc0*/  PRMT R22, R0, 0x7610, R22 ;  /* 0x0000761000167816 */ /* 0x000fe20000000016 */
[----:B------:R-:W-:Y:S06]  /*5fd0*/  BRA `(.L_x_15190) ;  /* 0x0000000c00747947 */ /* 0x000fec0003800000 */
.L_x_15186:
        /* <DEDUP_REMOVED lines=9> */
.L_x_15194:
[----:B------:R-:W2:Y:S02]  /*6070*/  LDG.E.U16 R0, desc[UR36][R2.64] ;  /* 0x0000002402007981 */ /* 0x000ea4000c1e1500 */
[----:B--2---:R-:W-:-:S05]  /*6080*/  HADD2.F32 R0, -RZ, R0.H0_H0 ;  /* 0x20000000ff007230 */ /* 0x004fca0000004100 */
[----:B------:R-:W-:-:S04]  /*6090*/  F2FP.BF16.F32.PACK_AB R0, RZ, R0 ;  /* 0x00000000ff00723e */ /* 0x000fc800000010ff */
[----:B------:R-:W-:Y:S01]  /*60a0*/  PRMT R22, R0, 0x7610, R22 ;  /* 0x0000761000167816 */ /* 0x000fe20000000016 */
[----:B------:R-:W-:Y:S06]  /*60b0*/  BRA `(.L_x_15190) ;  /* 0x0000000c003c7947 */ /* 0x000fec0003800000 */
.L_x_15193:
        /* <DEDUP_REMOVED lines=9> */
.L_x_15196:
[----:B------:R-:W2:Y:S02]  /*6150*/  LDG.E.U16 R2, desc[UR36][R2.64] ;  /* 0x0000002402027981 */ /* 0x000ea4000c1e1500 */
[----:B--2---:R-:W-:-:S05]  /*6160*/  HADD2.F32 R0, -RZ, R2.H0_H0 ;  /* 0x20000002ff007230 */ /* 0x004fca0000004100 */
[----:B------:R-:W-:-:S04]  /*6170*/  F2FP.BF16.F32.PACK_AB R0, RZ, R0 ;  /* 0x00000000ff00723e */ /* 0x000fc800000010ff */
[----:B------:R-:W-:Y:S01]  /*6180*/  PRMT R22, R0, 0x7610, R22 ;  /* 0x0000761000167816 */ /* 0x000fe20000000016 */
[----:B------:R-:W-:Y:S06]  /*6190*/  BRA `(.L_x_15190) ;  /* 0x0000000c00047947 */ /* 0x000fec0003800000 */
.L_x_15195:
        /* <DEDUP_REMOVED lines=9> */
.L_x_15185:
        /* <DEDUP_REMOVED lines=14> */
.L_x_15199:
        /* <DEDUP_REMOVED lines=9> */
.L_x_15198:
        /* <DEDUP_REMOVED lines=28> */
.L_x_15201:
        /* <DEDUP_REMOVED lines=15> */
.L_x_15200:
[----:B------:R0:W5:Y:S01]  /*6650*/  LDG.E.U16 R22, desc[UR36][R2.64] ;  /* 0x0000002402167981 */ /* 0x000162000c1e1500 */
[----:B------:R-:W-:Y:S05]  /*6660*/  BRA `(.L_x_15190) ;  /* 0x0000000400d07947 */ /* 0x000fea0003800000 */
.L_x_15197:
        /* <DEDUP_REMOVED lines=13> */
.L_x_15204:
        /* <DEDUP_REMOVED lines=21> */
.L_x_15208:
[----:B------:R-:W-:Y:S05]  /*6890*/  BSYNC B1 ;  /* 0x0000000000017941 */ /* 0x000fea0003800000 */
.L_x_15207:
[----:B------:R-:W-:Y:S01]  /*68a0*/  LEA R3, R0, 0x3b800000, 0x17 ;  /* 0x3b80000000037811 */ /* 0x000fe200078eb8ff */
[----:B------:R-:W-:-:S05]  /*68b0*/  IMAD.SHL.U32 R0, R2, 0x100000, RZ ;  /* 0x0010000002007824 */ /* 0x000fca00078e00ff */
[----:B------:R-:W-:-:S07]  /*68c0*/  LOP3.LUT R0, R3, R0, R4, 0xfe, !PT ;  /* 0x0000000003007212 */ /* 0x000fce00078efe04 */
.L_x_15206:
[----:B------:R-:W-:Y:S05]  /*68d0*/  BSYNC B0 ;  /* 0x0000000000007941 */ /* 0x000fea0003800000 */
.L_x_15205:
[----:B------:R-:W-:-:S04]  /*68e0*/  F2FP.BF16.F32.PACK_AB R0, RZ, R0 ;  /* 0x00000000ff00723e */ /* 0x000fc800000010ff */
[----:B------:R-:W-:Y:S01]  /*68f0*/  PRMT R22, R0, 0x7610, R22 ;  /* 0x0000761000167816 */ /* 0x000fe20000000016 */
[----:B------:R-:W-:Y:S06]  /*6900*/  BRA `(.L_x_15190) ;  /* 0x0000000400287947 */ /* 0x000fec0003800000 */
.L_x_15203:
        /* <DEDUP_REMOVED lines=21> */
.L_x_15212:
[----:B------:R-:W-:Y:S05]  /*6a60*/  BSYNC B1 ;  /* 0x0000000000017941 */ /* 0x000fea0003800000 */
.L_x_15211:
[----:B------:R-:W-:Y:S01]  /*6a70*/  LEA R3, R0, 0x37800000, 0x17 ;  /* 0x3780000000037811 */ /* 0x000fe200078eb8ff */
[----:B------:R-:W-:-:S05]  /*6a80*/  IMAD.SHL.U32 R0, R2, 0x200000, RZ ;  /* 0x0020000002007824 */ /* 0x000fca00078e00ff */
[----:B------:R-:W-:-:S07]  /*6a90*/  LOP3.LUT R0, R3, R0, R4, 0xfe, !PT ;  /* 0x0000000003007212 */ /* 0x000fce00078efe04 */
.L_x_15210:
[----:B------:R-:W-:Y:S05]  /*6aa0*/  BSYNC B0 ;  /* 0x0000000000007941 */ /* 0x000fea0003800000 */
.L_x_15209:
[----:B------:R-:W-:-:S04]  /*6ab0*/  F2FP.BF16.F32.PACK_AB R0, RZ, R0 ;  /* 0x00000000ff00723e */ /* 0x000fc800000010ff */
[----:B------:R-:W-:Y:S01]  /*6ac0*/  PRMT R22, R0, 0x7610, R22 ;  /* 0x0000761000167816 */ /* 0x000fe20000000016 */
[----:B------:R-:W-:Y:S06]  /*6ad0*/  BRA `(.L_x_15190) ;  /* 0x0000000000b47947 */ /* 0x000fec0003800000 */
.L_x_15202:
        /* <DEDUP_REMOVED lines=14> */
.L_x_15216:
[----:B------:R-:W-:Y:S05]  /*6bc0*/  BSYNC B0 ;  /* 0x0000000000007941 */ /* 0x000fea0003800000 */
.L_x_15215:
[----:B------:R-:W-:-:S04]  /*6bd0*/  F2FP.BF16.F32.PACK_AB R0, RZ, R0 ;  /* 0x00000000ff00723e */ /* 0x000fc800000010ff */
[----:B------:R-:W-:Y:S01]  /*6be0*/  PRMT R22, R0, 0x7610, R22 ;  /* 0x0000761000167816 */ /* 0x000fe20000000016 */
[----:B------:R-:W-:Y:S06]  /*6bf0*/  BRA `(.L_x_15190) ;  /* 0x00000000006c7947 */ /* 0x000fec0003800000 */
.L_x_15189:
        /* <DEDUP_REMOVED lines=16> */
.L_x_15217:
[----:B------:R-:W-:Y:S01]  /*6d00*/  PRMT R22, RZ, 0x7610, R22 ;  /* 0x00007610ff167816 */ /* 0x000fe20000000016 */
[----:B------:R-:W-:Y:S06]  /*6d10*/  BRA `(.L_x_15190) ;  /* 0x0000000000247947 */ /* 0x000fec0003800000 */
.L_x_15214:
[----:B------:R-:W2:Y:S02]  /*6d20*/  LDG.E.64 R2, desc[UR36][R2.64] ;  /* 0x0000002402027981 */ /* 0x000ea4000c1e1b00 */
[----:B--2---:R-:W0:Y:S02]  /*6d30*/  I2F.U64 R0, R2 ;  /* 0x0000000200007312 */ /* 0x004e240000301000 */
[----:B0-----:R-:W-:-:S04]  /*6d40*/  F2FP.BF16.F32.PACK_AB R0, RZ, R0 ;  /* 0x00000000ff00723e */ /* 0x001fc800000010ff */
[----:B------:R-:W-:Y:S01]  /*6d50*/  PRMT R22, R0, 0x7610, R22 ;  /* 0x0000761000167816 */ /* 0x000fe20000000016 */
[----:B------:R-:W-:Y:S06]  /*6d60*/  BRA `(.L_x_15190) ;  /* 0x0000000000107947 */ /* 0x000fec0003800000 */
.L_x_15213:
[----:B------:R-:W2:Y:S02]  /*6d70*/  LDG.E R2, desc[UR36][R2.64] ;  /* 0x0000002402027981 */ /* 0x000ea4000c1e1900 */
[----:B--2---:R-:W-:-:S04]  /*6d80*/  I2FP.F32.U32 R0, R2 ;  /* 0x0000000200007245 */ /* 0x004fc80000201000 */
[----:B------:R-:W-:-:S04]  /*6d90*/  F2FP.BF16.F32.PACK_AB R0, RZ, R0 ;  /* 0x00000000ff00723e */ /* 0x000fc800000010ff */
[----:B------:R-:W-:-:S07]  /*6da0*/  PRMT R22, R0, 0x7610, R22 ;  /* 0x0000761000167816 */ /* 0x000fce0000000016 */
.L_x_15190:
        /* <DEDUP_REMOVED lines=19> */
.L_x_15221:
[----:B------:R-:W2:Y:S02]  /*6ee0*/  LDG.E.U8 R2, desc[UR36][R2.64] ;  /* 0x0000002402027981 */ /* 0x000ea4000c1e1100 */
[----:B--2---:R-:W-:-:S04]  /*6ef0*/  I2FP.F32.U32 R0, R2 ;  /* 0x0000000200007245 */ /* 0x004fc80000201000 */
[----:B------:R-:W-:Y:S01]  /*6f00*/  F2FP.BF16.F32.PACK_AB R0, RZ, R0 ;  /* 0x00000000ff00723e */ /* 0x000fe200000010ff */
[----:B------:R-:W-:Y:S06]  /*6f10*/  BRA `(.L_x_15223) ;  /* 0x0000000c00907947 */ /* 0x000fec0003800000 */
.L_x_15220:
        /* <DEDUP_REMOVED lines=10> */
.L_x_15225:
[----:B------:R-:W2:Y:S02]  /*6fc0*/  LDG.E R2, desc[UR36][R2.64] ;  /* 0x0000002402027981 */ /* 0x000ea4000c1e1900 */
[----:B--2---:R-:W-:-:S04]  /*6fd0*/  I2FP.F32.S32 R0, R2 ;  /* 0x0000000200007245 */ /* 0x004fc80000201400 */
[----:B------:R-:W-:Y:S01]  /*6fe0*/  F2FP.BF16.F32.PACK_AB R0, RZ, R0 ;  /* 0x00000000ff00723e */ /* 0x000fe200000010ff */
[----:B------:R-:W-:Y:S06]  /*6ff0*/  BRA `(.L_x_15223) ;  /* 0x0000000c00587947 */ /* 0x000fec0003800000 */
.L_x_15224:
[----:B------:R-:W2:Y:S02]  /*7000*/  LDG.E.U16 R2, desc[UR36][R2.64] ;  /* 0x0000002402027981 */ /* 0x000ea4000c1e1500 */
[----:B--2---:R-:W0:Y:S02]  /*7010*/  I2F.S16 R0, R2 ;  /* 0x0000000200007306 */ /* 0x004e240000101400 */
[----:B0-----:R-:W-:Y:S01]  /*7020*/  F2FP.BF16.F32.PACK_AB R0, RZ, R0 ;  /* 0x00000000ff00723e */ /* 0x001fe200000010ff */
[----:B------:R-:W-:Y:S06]  /*7030*/  BRA `(.L_x_15223) ;  /* 0x0000000c00487947 */ /* 0x000fec0003800000 */
.L_x_15219:
        /* <DEDUP_REMOVED lines=9> */
.L_x_15227:
[----:B------:R-:W2:Y:S02]  /*70d0*/  LDG.E.U16 R0, desc[UR36][R2.64] ;  /* 0x0000002402007981 */ /* 0x000ea4000c1e1500 */
[----:B--2---:R-:W-:-:S05]  /*70e0*/  HADD2.F32 R0, -RZ, R0.H0_H0 ;  /* 0x20000000ff007230 */ /* 0x004fca0000004100 */
[----:B------:R-:W-:Y:S01]  /*70f0*/  F2FP.BF16.F32.PACK_AB R0, RZ, R0 ;  /* 0x00000000ff00723e */ /* 0x000fe200000010ff */
[----:B------:R-:W-:Y:S06]  /*7100*/  BRA `(.L_x_15223) ;  /* 0x0000000c00147947 */ /* 0x000fec0003800000 */
.L_x_15226:
        /* <DEDUP_REMOVED lines=9> */
.L_x_15229:
[----:B------:R-:W2:Y:S02]  /*71a0*/  LDG.E.U16 R2, desc[UR36][R2.64] ;  /* 0x0000002402027981 */ /* 0x000ea4000c1e1500 */
[----:B--2---:R-:W-:-:S05]  /*71b0*/  HADD2.F32 R0, -RZ, R2.H0_H0 ;  /* 0x20000002ff007230 */ /* 0x004fca0000004100 */
[----:B------:R-:W-:Y:S01]  /*71c0*/  F2FP.BF16.F32.PACK_AB R0, RZ, R0 ;  /* 0x00000000ff00723e */ /* 0x000fe200000010ff */
[----:B------:R-:W-:Y:S06]  /*71d0*/  BRA `(.L_x_15223) ;  /* 0x0000000800e07947 */ /* 0x000fec0003800000 */
.L_x_15228:
        /* <DEDUP_REMOVED lines=8> */
.L_x_15218:
        /* <DEDUP_REMOVED lines=13> */
.L_x_15232:
        /* <DEDUP_REMOVED lines=8> */
.L_x_15231:
        /* <DEDUP_REMOVED lines=28> */
.L_x_15234:
        /* <DEDUP_REMOVED lines=15> */
.L_x_15233:
[----:B------:R0:W5:Y:S01]  /*7660*/  LDG.E.U16 R0, desc[UR36][R2.64] ;  /* 0x0000002402007981 */ /* 0x000162000c1e1500 */
[----:B------:R-:W-:Y:S05]  /*7670*/  BRA `(.L_x_15223) ;  /* 0x0000000400b87947 */ /* 0x000fea0003800000 */
.L_x_15230:
        /* <DEDUP_REMOVED lines=12> */
.L_x_15237:
        /* <DEDUP_REMOVED lines=21> */
.L_x_15241:
[----:B------:R-:W-:Y:S05]  /*7890*/  BSYNC B1 ;  /* 0x0000000000017941 */ /* 0x000fea0003800000 */
.L_x_15240:
[----:B------:R-:W-:Y:S01]  /*78a0*/  LEA R3, R0, 0x3b800000, 0x17 ;  /* 0x3b80000000037811 */ /* 0x000fe200078eb8ff */
[----:B------:R-:W-:-:S05]  /*78b0*/  IMAD.SHL.U32 R0, R2, 0x100000, RZ ;  /* 0x0010000002007824 */ /* 0x000fca00078e00ff */
[----:B------:R-:W-:-:S07]  /*78c0*/  LOP3.LUT R0, R3, R0, R4, 0xfe, !PT ;  /* 0x0000000003007212 */ /* 0x000fce00078efe04 */
.L_x_15239:
[----:B------:R-:W-:Y:S05]  /*78d0*/  BSYNC B0 ;  /* 0x0000000000007941 */ /* 0x000fea0003800000 */
.L_x_15238:
[----:B------:R-:W-:Y:S01]  /*78e0*/  F2FP.BF16.F32.PACK_AB R0, RZ, R0 ;  /* 0x00000000ff00723e */ /* 0x000fe200000010ff */
[----:B------:R-:W-:Y:S06]  /*78f0*/  BRA `(.L_x_15223) ;  /* 0x0000000400187947 */ /* 0x000fec0003800000 */
.L_x_15236:
        /* <DEDUP_REMOVED lines=21> */
.L_x_15245:
[----:B------:R-:W-:Y:S05]  /*7a50*/  BSYNC B1 ;  /* 0x0000000000017941 */ /* 0x000fea0003800000 */
.L_x_15244:
[----:B------:R-:W-:Y:S01]  /*7a60*/  LEA R3, R0, 0x37800000, 0x17 ;  /* 0x3780000000037811 */ /* 0x000fe200078eb8ff */
[----:B------:R-:W-:-:S05]  /*7a70*/  IMAD.SHL.U32 R0, R2, 0x200000, RZ ;  /* 0x0020000002007824 */ /* 0x000fca00078e00ff */
[----:B------:R-:W-:-:S07]  /*7a80*/  LOP3.LUT R0, R3, R0, R4, 0xfe, !PT ;  /* 0x0000000003007212 */ /* 0x000fce00078efe04 */
.L_x_15243:
[----:B------:R-:W-:Y:S05]  /*7a90*/  BSYNC B0 ;  /* 0x0000000000007941 */ /* 0x000fea0003800000 */
.L_x_15242:
[----:B------:R-:W-:Y:S01]  /*7aa0*/  F2FP.BF16.F32.PACK_AB R0, RZ, R0 ;  /* 0x00000000ff00723e */ /* 0x000fe200000010ff */
[----:B------:R-:W-:Y:S06]  /*7ab0*/  BRA `(.L_x_15223) ;  /* 0x0000000000a87947 */ /* 0x000fec0003800000 */
.L_x_15235:
        /* <DEDUP_REMOVED lines=14> */
.L_x_15249:
[----:B------:R-:W-:Y:S05]  /*7ba0*/  BSYNC B0 ;  /* 0x0000000000007941 */ /* 0x000fea0003800000 */
.L_x_15248:
[----:B------:R-:W-:Y:S01]  /*7bb0*/  F2FP.BF16.F32.PACK_AB R0, RZ, R0 ;  /* 0x00000000ff00723e */ /* 0x000fe200000010ff */
[----:B------:R-:W-:Y:S06]  /*7bc0*/  BRA `(.L_x_15223) ;  /* 0x0000000000647947 */ /* 0x000fec0003800000 */
.L_x_15222:
        /* <DEDUP_REMOVED lines=16> */
.L_x_15250:
[----:B------:R-:W-:Y:S01]  /*7cd0*/  PRMT R0, RZ, 0x7610, R0 ;  /* 0x00007610ff007816 */ /* 0x000fe20000000000 */
[----:B------:R-:W-:Y:S06]  /*7ce0*/  BRA `(.L_x_15223) ;  /* 0x00000000001c7947 */ /* 0x000fec0003800000 */
.L_x_15247:
[----:B------:R-:W2:Y:S02]  /*7cf0*/  LDG.E.64 R2, desc[UR36][R2.64] ;  /* 0x0000002402027981 */ /* 0x000ea4000c1e1b00 */
[----:B--2---:R-:W0:Y:S02]  /*7d00*/  I2F.U64 R0, R2 ;  /* 0x0000000200007312 */ /* 0x004e240000301000 */
[----:B0-----:R-:W-:Y:S01]  /*7d10*/  F2FP.BF16.F32.PACK_AB R0, RZ, R0 ;  /* 0x00000000ff00723e */ /* 0x001fe200000010ff */
[----:B------:R-:W-:Y:S06]  /*7d20*/  BRA `(.L_x_15223) ;  /* 0x00000000000c7947 */ /* 0x000fec0003800000 */
.L_x_15246:
[----:B------:R-:W2:Y:S02]  /*7d30*/  LDG.E R2, desc[UR36][R2.64] ;  /* 0x0000002402027981 */ /* 0x000ea4000c1e1900 */
[----:B--2---:R-:W-:-:S04]  /*7d40*/  I2FP.F32.U32 R0, R2 ;  /* 0x0000000200007245 */ /* 0x004fc80000201000 */
[----:B------:R-:W-:-:S07]  /*7d50*/  F2FP.BF16.F32.PACK_AB R0, RZ, R0 ;  /* 0x00000000ff00723e */ /* 0x000fce00000010ff */
.L_x_15223:
        /* <DEDUP_REMOVED lines=21> */
.L_x_15254:
[----:B------:R0:W-:Y:S01]  /*7eb0*/  STG.E.U8 desc[UR36][R16.64], R3 ;  /* 0x0000000310007986 */ /* 0x0001e2000c101124 */
[----:B------:R-:W-:Y:S05]  /*7ec0*/  BRA `(.L_x_15256) ;  /* 0x0000000c005c7947 */ /* 0x000fea0003800000 */
.L_x_15253:
        /* <DEDUP_REMOVED lines=10> */
.L_x_15258:
[----:B------:R-:W-:-:S05]  /*7f70*/  LOP3.LUT R3, R3, 0xffff, RZ, 0xc0, !PT ;  /* 0x0000ffff03037812 */ /* 0x000fca00078ec0ff */
[----:B------:R3:W-:Y:S01]  /*7f80*/  STG.E desc[UR36][R16.64], R3 ;  /* 0x0000000310007986 */ /* 0x0007e2000c101924 */
[----:B------:R-:W-:Y:S05]  /*7f90*/  BRA `(.L_x_15256) ;  /* 0x0000000c00287947 */ /* 0x000fea0003800000 */
.L_x_15257:
[----:B------:R2:W-:Y:S01]  /*7fa0*/  STG.E.U16 desc[UR36][R16.64], R3 ;  /* 0x0000000310007986 */ /* 0x0005e2000c101524 */
[----:B------:R-:W-:Y:S05]  /*7fb0*/  BRA `(.L_x_15256) ;  /* 0x0000000c00207947 */ /* 0x000fea0003800000 */
.L_x_15252:
        /* <DEDUP_REMOVED lines=9> */
.L_x_15260:
[----:B------:R-:W0:Y:S02]  /*8050*/  I2F.S16 R0, R3 ;  /* 0x0000000300007306 */ /* 0x000e240000101400 */
[----:B0-----:R-:W-:-:S05]  /*8060*/  F2FP.F16.F32.PACK_AB R0, RZ, R0 ;  /* 0x00000000ff00723e */ /* 0x001fca00000000ff */
[----:B------:R0:W-:Y:S01]  /*8070*/  STG.E.U16 desc[UR36][R16.64], R0 ;  /* 0x0000000010007986 */ /* 0x0001e2000c101524 */
[----:B------:R-:W-:Y:S05]  /*8080*/  BRA `(.L_x_15256) ;  /* 0x0000000800ec7947 */ /* 0x000fea0003800000 */
.L_x_15259:
        /* <DEDUP_REMOVED lines=10> */
.L_x_15262:
[----:B------:R-:W0:Y:S02]  /*8130*/  I2F.S16 R3, R3 ;  /* 0x0000000300037306 */ /* 0x000e240000101400 */
[----:B0-----:R-:W-:-:S04]  /*8140*/  F2FP.F16.F32.PACK_AB R3, RZ, R3 ;  /* 0x00000003ff03723e */ /* 0x001fc800000000ff */
[----:B------:R-:W-:-:S05]  /*8150*/  PRMT R3, R3, 0x5410, RZ ;  /* 0x0000541003037816 */ /* 0x000fca00000000ff */
[----:B------:R0:W-:Y:S01]  /*8160*/  STG.E desc[UR36][R16.64], R3 ;  /* 0x0000000310007986 */ /* 0x0001e2000c101924 */
[----:B------:R-:W-:Y:S05]  /*8170*/  BRA `(.L_x_15256) ;  /* 0x0000000800b07947 */ /* 0x000fea0003800000 */
.L_x_15261:
[----:B------:R-:W0:Y:S02]  /*8180*/  I2F.F64.S16 R2, R3 ;  /* 0x0000000300027312 */ /* 0x000e240000101c00 */
[----:B0-----:R0:W-:Y:S01]  /*8190*/  STG.E.64 desc[UR36][R16.64], R2 ;  /* 0x0000000210007986 */ /* 0x0011e2000c101b24 */
[----:B------:R-:W-:Y:S05]  /*81a0*/  BRA `(.L_x_15256) ;  /* 0x0000000800a47947 */ /* 0x000fea0003800000 */
.L_x_15251:
        /* <DEDUP_REMOVED lines=10> */
.L_x_15265:
[----:B------:R-:W0:Y:S01]  /*8250*/  I2F.F64.S16 R4, R3 ;  /* 0x0000000300047312 */ /* 0x000e220000101c00 */
[----:B------:R-:W-:-:S05]  /*8260*/  CS2R R6, SRZ ;  /* 0x0000000000067805 */ /* 0x000fca000001ff00 */
[----:B0-----:R0:W-:Y:S01]  /*8270*/  STG.E.128 desc[UR36][R16.64], R4 ;  /* 0x0000000410007986 */ /* 0x0011e2000c101d24 */
[----:B------:R-:W-:Y:S05]  /*8280*/  BRA `(.L_x_15256) ;  /* 0x00000008006c7947 */ /* 0x000fea0003800000 */
.L_x_15264:
        /* <DEDUP_REMOVED lines=21> */
.L_x_15269:
[----:B------:R-:W-:Y:S05]  /*83e0*/  BSYNC B0 ;  /* 0x0000000000007941 */ /* 0x000fea0003800000 */
.L_x_15268:
[----:B------:R-:W-:-:S05]  /*83f0*/  LOP3.LUT R5, R0, R5, RZ, 0xfc, !PT ;  /* 0x0000000500057212 */ /* 0x000fca00078efcff */
[----:B------:R0:W-:Y:S01]  /*8400*/  STG.E.U8 desc[UR36][R16.64], R5 ;  /* 0x0000000510007986 */ /* 0x0001e2000c101124 */
[----:B------:R-:W-:Y:S05]  /*8410*/  BRA `(.L_x_15256) ;  /* 0x0000000800087947 */ /* 0x000fea0003800000 */
.L_x_15267:
        /* <DEDUP_REMOVED lines=13> */
.L_x_15271:
[----:B------:R-:W-:Y:S01]  /*84f0*/  IMAD.MOV.U32 R0, RZ, RZ, 0x7f ;  /* 0x0000007fff007424 */ /* 0x000fe200078e00ff */
[----:B------:R-:W-:-:S04]  /*8500*/  ISETP.GT.U32.AND P0, PT, R2, 0x7f800000, PT ;  /* 0x7f8000000200780c */ /* 0x000fc80003f04070 */
[----:B------:R-:W-:-:S09]  /*8510*/  SEL R0, R0, 0x7c, P0 ;  /* 0x0000007c00007807 */ /* 0x000fd20000000000 */
.L_x_15272:
[----:B------:R-:W-:Y:S05]  /*8520*/  BSYNC B0 ;  /* 0x0000000000007941 */ /* 0x000fea0003800000 */
.L_x_15270:
[----:B------:R-:W-:-:S04]  /*8530*/  LOP3.LUT R2, R3, 0x80000000, RZ, 0xc0, !PT ;  /* 0x8000000003027812 */ /* 0x000fc800078ec0ff */
[----:B------:R-:W-:-:S04]  /*8540*/  SHF.R.U32.HI R3, RZ, 0x18, R2 ;  /* 0x00000018ff037819 */ /* 0x000fc80000011602 */
[----:B------:R-:W-:-:S05]  /*8550*/  LOP3.LUT R3, R0, R3, RZ, 0xfc, !PT ;  /* 0x0000000300037212 */ /* 0x000fca00078efcff */
[----:B------:R0:W-:Y:S01]  /*8560*/  STG.E.U8 desc[UR36][R16.64], R3 ;  /* 0x0000000310007986 */ /* 0x0001e2000c101124 */
[----:B------:R-:W-:Y:S05]  /*8570*/  BRA `(.L_x_15256) ;  /* 0x0000000400b07947 */ /* 0x000fea0003800000 */
.L_x_15266:
[----:B------:R-:W0:Y:S02]  /*8580*/  I2F.S16 R0, R3 ;  /* 0x0000000300007306 */ /* 0x000e240000101400 */
[----:B0-----:R-:W-:-:S05]  /*8590*/  F2FP.BF16.F32.PACK_AB R0, RZ, R0 ;  /* 0x00000000ff00723e */ /* 0x001fca00000010ff */
[----:B------:R0:W-:Y:S01]  /*85a0*/  STG.E.U16 desc[UR36][R16.64], R0 ;  /* 0x0000000010007986 */ /* 0x0001e2000c101524 */
[----:B------:R-:W-:Y:S05]  /*85b0*/  BRA `(.L_x_15256) ;  /* 0x0000000400a07947 */ /* 0x000fea0003800000 */
.L_x_15263:
        /* <DEDUP_REMOVED lines=10> */
.L_x_15275:
        /* <DEDUP_REMOVED lines=17> */
.L_x_15278:
[----:B------:R-:W-:-:S04]  /*8770*/  LOP3.LUT R2, R3, 0x80000000, RZ, 0xc0, !PT ;  /* 0x8000000003027812 */ /* 0x000fc800078ec0ff */
[----:B------:R-:W-:-:S04]  /*8780*/  SHF.R.U32.HI R3, RZ, 0x18, R2 ;  /* 0x00000018ff037819 */ /* 0x000fc80000011602 */
[----:B------:R-:W-:-:S04]  /*8790*/  LOP3.LUT R0, R0, R3, RZ, 0xfc, !PT ;  /* 0x0000000300007212 */ /* 0x000fc800078efcff */
[----:B------:R-:W-:-:S07]  /*87a0*/  PRMT R8, R0, 0x7610, R8 ;  /* 0x0000761000087816 */ /* 0x000fce0000000008 */
.L_x_15277:
[----:B------:R-:W-:Y:S05]  /*87b0*/  BSYNC B0 ;  /* 0x0000000000007941 */ /* 0x000fea0003800000 */
.L_x_15276:
[----:B------:R0:W-:Y:S01]  /*87c0*/  STG.E.U8 desc[UR36][R16.64], R8 ;  /* 0x0000000810007986 */ /* 0x0001e2000c101124 */
[----:B------:R-:W-:Y:S05]  /*87d0*/  BRA `(.L_x_15256) ;  /* 0x0000000400187947 */ /* 0x000fea0003800000 */
.L_x_15274:
        /* <DEDUP_REMOVED lines=17> */
.L_x_15281:
[----:B------:R-:W-:-:S04]  /*88f0*/  LOP3.LUT R2, R3, 0x80000000, RZ, 0xc0, !PT ;  /* 0x8000000003027812 */ /* 0x000fc800078ec0ff */
[----:B------:R-:W-:-:S04]  /*8900*/  SHF.R.U32.HI R3, RZ, 0x18, R2 ;  /* 0x00000018ff037819 */ /* 0x000fc80000011602 */
[----:B------:R-:W-:-:S04]  /*8910*/  LOP3.LUT R0, R0, R3, RZ, 0xfc, !PT ;  /* 0x0000000300007212 */ /* 0x000fc800078efcff */
[----:B------:R-:W-:-:S07]  /*8920*/  PRMT R8, R0, 0x7610, R8 ;  /* 0x0000761000087816 */ /* 0x000fce0000000008 */
.L_x_15280:
[----:B------:R-:W-:Y:S05]  /*8930*/  BSYNC B0 ;  /* 0x0000000000007941 */ /* 0x000fea0003800000 */
.L_x_15279:
[----:B------:R0:W-:Y:S01]  /*8940*/  STG.E.U8 desc[UR36][R16.64], R8 ;  /* 0x0000000810007986 */ /* 0x0001e2000c101124 */
[----:B------:R-:W-:Y:S05]  /*8950*/  BRA `(.L_x_15256) ;  /* 0x0000000000b87947 */ /* 0x000fea0003800000 */
.L_x_15273:
        /* <DEDUP_REMOVED lines=23> */
.L_x_15255:
        /* <DEDUP_REMOVED lines=16> */
.L_x_15284:
[----:B------:R-:W-:Y:S05]  /*8bd0*/  BRA `(.L_x_15256) ;  /* 0x0000000000187947 */ /* 0x000fea0003800000 */
.L_x_15283:
[----:B------:R-:W-:Y:S01]  /*8be0*/  LOP3.LUT R2, R3, 0xffff, RZ, 0xc0, !PT ;  /* 0x0000ffff03027812 */ /* 0x000fe200078ec0ff */
[----:B------:R-:W-:-:S05]  /*8bf0*/  IMAD.MOV.U32 R3, RZ, RZ, RZ ;  /* 0x000000ffff037224 */ /* 0x000fca00078e00ff */
[----:B------:R0:W-:Y:S01]  /*8c00*/  STG.E.64 desc[UR36][R16.64], R2 ;  /* 0x0000000210007986 */ /* 0x0001e2000c101b24 */
[----:B------:R-:W-:Y:S05]  /*8c10*/  BRA `(.L_x_15256) ;  /* 0x0000000000087947 */ /* 0x000fea0003800000 */
.L_x_15282:
[----:B------:R-:W-:-:S05]  /*8c20*/  LOP3.LUT R3, R3, 0xffff, RZ, 0xc0, !PT ;  /* 0x0000ffff03037812 */ /* 0x000fca00078ec0ff */
[----:B------:R0:W-:Y:S02]  /*8c30*/  STG.E desc[UR36][R16.64], R3 ;  /* 0x0000000310007986 */ /* 0x0001e4000c101924 */
.L_x_15256:
[----:B------:R-:W-:-:S07]  /*8c40*/  VIADD R19, R19, 0x80 ;  /* 0x0000008013137836 */ /* 0x000fce0000000000 */
.L_x_15183:
[----:B------:R-:W-:Y:S05]  /*8c50*/  BSYNC B6 ;  /* 0x0000000000067941 */ /* 0x000fea0003800000 */
.L_x_15182:
        /* <DEDUP_REMOVED lines=358> */
.L_x_15287:
        /* <DEDUP_REMOVED lines=23> */
.L_x_15291:
[----:B------:R-:W2:Y:S02]  /*a430*/  LDG.E.U8 R2, desc[UR36][R2.64] ;  /* 0x0000002402027981 */ /* 0x000ea4000c1e1100 */
[----:B--2---:R-:W-:-:S04]  /*a440*/  I2FP.F32.U32 R0, R2 ;  /* 0x0000000200007245 */ /* 0x004fc80000201000 */
[----:B------:R-:W-:-:S04]  /*a450*/  F2FP.BF16.F32.PACK_AB R0, RZ, R0 ;  /* 0x00000000ff00723e */ /* 0x000fc800000010ff */
[----:B------:R-:W-:Y:S01]  /*a460*/  PRMT R22, R0, 0x7610, R22 ;  /* 0x0000761000167816 */ /* 0x000fe20000000016 */
[----:B------:R-:W-:Y:S06]  /*a470*/  BRA `(.L_x_15293) ;  /* 0x0000000c00c87947 */ /* 0x000fec0003800000 */
.L_x_15290:
        /* <DEDUP_REMOVED lines=11> */
.L_x_15295:
[----:B------:R-:W2:Y:S02]  /*a530*/  LDG.E R2, desc[UR36][R2.64] ;  /* 0x0000002402027981 */ /* 0x000ea4000c1e1900 */
[----:B--2---:R-:W-:-:S04]  /*a540*/  I2FP.F32.S32 R0, R2 ;  /* 0x0000000200007245 */ /* 0x004fc80000201400 */
[----:B------:R-:W-:-:S04]  /*a550*/  F2FP.BF16.F32.PACK_AB R0, RZ, R0 ;  /* 0x00000000ff00723e */ /* 0x000fc800000010ff */
[----:B------:R-:W-:Y:S01]  /*a560*/  PRMT R22, R0, 0x7610, R22 ;  /* 0x0000761000167816 */ /* 0x000fe20000000016 */
[----:B------:R-:W-:Y:S06]  /*a570*/  BRA `(.L_x_15293) ;  /* 0x0000000c00887947 */ /* 0x000fec0003800000 */
.L_x_15294:
[----:B------:R-:W2:Y:S02]  /*a580*/  LDG.E.U16 R2, desc[UR36][R2.64] ;  /* 0x0000002402027981 */ /* 0x000ea4000c1e1500 */
[----:B--2---:R-:W0:Y:S02]  /*a590*/  I2F.S16 R0, R2 ;  /* 0x0000000200007306 */ /* 0x004e240000101400 */
[----:B0-----:R-:W-:-:S04]  /*a5a0*/  F2FP.BF16.F32.PACK_AB R0, RZ, R0 ;  /* 0x00000000ff00723e */ /* 0x001fc800000010ff */
[----:B------:R-:W-:Y:S01]  /*a5b0*/  PRMT R22, R0, 0x7610, R22 ;  /* 0x0000761000167816 */ /* 0x000fe20000000016 */
[----:B------:R-:W-:Y:S06]  /*a5c0*/  BRA `(.L_x_15293) ;  /* 0x0000000c00747947 */ /* 0x000fec0003800000 */
.L_x_15289:
        /* <DEDUP_REMOVED lines=9> */
.L_x_15297:
[----:B------:R-:W2:Y:S02]  /*a660*/  LDG.E.U16 R0, desc[UR36][R2.64] ;  /* 0x0000002402007981 */ /* 0x000ea4000c1e1500 */
[----:B--2---:R-:W-:-:S05]  /*a670*/  HADD2.F32 R0, -RZ, R0.H0_H0 ;  /* 0x20000000ff007230 */ /* 0x004fca0000004100 */
[----:B------:R-:W-:-:S04]  /*a680*/  F2FP.BF16.F32.PACK_AB R0, RZ, R0 ;  /* 0x00000000ff00723e */ /* 0x000fc800000010ff */
[----:B------:R-:W-:Y:S01]  /*a690*/  PRMT R22, R0, 0x7610, R22 ;  /* 0x0000761000167816 */ /* 0x000fe20000000016 */
[----:B------:R-:W-:Y:S06]  /*a6a0*/  BRA `(.L_x_15293) ;  /* 0x0000000c003c7947 */ /* 0x000fec0003800000 */
.L_x_15296:
        /* <DEDUP_REMOVED lines=9> */
.L_x_15299:
[----:B------:R-:W2:Y:S02]  /*a740*/  LDG.E.U16 R2, desc[UR36][R2.64] ;  /* 0x0000002402027981 */ /* 0x000ea4000c1e1500 */
[----:B--2---:R-:W-:-:S05]  /*a750*/  HADD2.F32 R0, -RZ, R2.H0_H0 ;  /* 0x20000002ff007230 */ /* 0x004fca0000004100 */
[----:B------:R-:W-:-:S04]  /*a760*/  F2FP.BF16.F32.PACK_AB R0, RZ, R0 ;  /* 0x00000000ff00723e */ /* 0x000fc800000010ff */
[----:B------:R-:W-:Y:S01]  /*a770*/  PRMT R22, R0, 0x7610, R22 ;  /* 0x0000761000167816 */ /* 0x000fe20000000016 */
[----:B------:R-:W-:Y:S06]  /*a780*/  BRA `(.L_x_15293) ;  /* 0x0000000c00047947 */ /* 0x000fec0003800000 */
.L_x_15298:
        /* <DEDUP_REMOVED lines=9> */
.L_x_15288:
        /* <DEDUP_REMOVED lines=14> */
.L_x_15302:
        /* <DEDUP_REMOVED lines=9> */
.L_x_15301:
        /* <DEDUP_REMOVED lines=28> */
.L_x_15304:
        /* <DEDUP_REMOVED lines=15> */
.L_x_15303:
[----:B------:R0:W5:Y:S01]  /*ac40*/  LDG.E.U16 R22, desc[UR36][R2.64] ;  /* 0x0000002402167981 */ /* 0x000162000c1e1500 */
[----:B------:R-:W-:Y:S05]  /*ac50*/  BRA `(.L_x_15293) ;  /* 0x0000000400d07947 */ /* 0x000fea0003800000 */
.L_x_15300:
        /* <DEDUP_REMOVED lines=13> */
.L_x_15307:
        /* <DEDUP_REMOVED lines=21> */
.L_x_15311:
[----:B------:R-:W-:Y:S05]  /*ae80*/  BSYNC B1 ;  /* 0x0000000000017941 */ /* 0x000fea0003800000 */
.L_x_15310:
[----:B------:R-:W-:Y:S01]  /*ae90*/  LEA R3, R0, 0x3b800000, 0x17 ;  /* 0x3b80000000037811 */ /* 0x000fe200078eb8ff */
[----:B------:R-:W-:-:S05]  /*aea0*/  IMAD.SHL.U32 R0, R2, 0x100000, RZ ;  /* 0x0010000002007824 */ /* 0x000fca00078e00ff */
[----:B------:R-:W-:-:S07]  /*aeb0*/  LOP3.LUT R0, R3, R0, R4, 0xfe, !PT ;  /* 0x0000000003007212 */ /* 0x000fce00078efe04 */
.L_x_15309:
[----:B------:R-:W-:Y:S05]  /*aec0*/  BSYNC B0 ;  /* 0x0000000000007941 */ /* 0x000fea0003800000 */
.L_x_15308:
[----:B------:R-:W-:-:S04]  /*aed0*/  F2FP.BF16.F32.PACK_AB R0, RZ, R0 ;  /* 0x00000000ff00723e */ /* 0x000fc800000010ff */
[----:B------:R-:W-:Y:S01]  /*aee0*/  PRMT R22, R0, 0x7610, R22 ;  /* 0x0000761000167816 */ /* 0x000fe20000000016 */
[----:B------:R-:W-:Y:S06]  /*aef0*/  BRA `(.L_x_15293) ;  /* 0x0000000400287947 */ /* 0x000fec0003800000 */
.L_x_15306:
        /* <DEDUP_REMOVED lines=21> */
.L_x_15315:
[----:B------:R-:W-:Y:S05]  /*b050*/  BSYNC B1 ;  /* 0x0000000000017941 */ /* 0x000fea0003800000 */
.L_x_15314:
[----:B------:R-:W-:Y:S01]  /*b060*/  LEA R3, R0, 0x37800000, 0x17 ;  /* 0x3780000000037811 */ /* 0x000fe200078eb8ff */
[----:B------:R-:W-:-:S05]  /*b070*/  IMAD.SHL.U32 R0, R2, 0x200000, RZ ;  /* 0x0020000002007824 */ /* 0x000fca00078e00ff */
[----:B------:R-:W-:-:S07]  /*b080*/  LOP3.LUT R0, R3, R0, R4, 0xfe, !PT ;  /* 0x0000000003007212 */ /* 0x000fce00078efe04 */
.L_x_15313:
[----:B------:R-:W-:Y:S05]  /*b090*/  BSYNC B0 ;  /* 0x0000000000007941 */ /* 0x000fea0003800000 */
.L_x_15312:
[----:B------:R-:W-:-:S04]  /*b0a0*/  F2FP.BF16.F32.PACK_AB R0, RZ, R0 ;  /* 0x00000000ff00723e */ /* 0x000fc800000010ff */
[----:B------:R-:W-:Y:S01]  /*b0b0*/  PRMT R22, R0, 0x7610, R22 ;  /* 0x0000761000167816 */ /* 0x000fe20000000016 */
[----:B------:R-:W-:Y:S06]  /*b0c0*/  BRA `(.L_x_15293) ;  /* 0x0000000000b47947 */ /* 0x000fec0003800000 */
.L_x_15305:
        /* <DEDUP_REMOVED lines=14> */
.L_x_15319:
[----:B------:R-:W-:Y:S05]  /*b1b0*/  BSYNC B0 ;  /* 0x0000000000007941 */ /* 0x000fea0003800000 */
.L_x_15318:
[----:B------:R-:W-:-:S04]  /*b1c0*/  F2FP.BF16.F32.PACK_AB R0, RZ, R0 ;  /* 0x00000000ff00723e */ /* 0x000fc800000010ff */
[----:B------:R-:W-:Y:S01]  /*b1d0*/  PRMT R22, R0, 0x7610, R22 ;  /* 0x0000761000167816 */ /* 0x000fe20000000016 */
[----:B------:R-:W-:Y:S06]  /*b1e0*/  BRA `(.L_x_15293) ;  /* 0x00000000006c7947 */ /* 0x000fec0003800000 */
.L_x_15292:
        /* <DEDUP_REMOVED lines=16> */
.L_x_15320:
[----:B------:R-:W-:Y:S01]  /*b2f0*/  PRMT R22, RZ, 0x7610, R22 ;  /* 0x00007610ff167816 */ /* 0x000fe20000000016 */
[----:B------:R-:W-:Y:S06]  /*b300*/  BRA `(.L_x_15293) ;  /* 0x0000000000247947 */ /* 0x000fec0003800000 */
.L_x_15317:
[----:B------:R-:W2:Y:S02]  /*b310*/  LDG.E.64 R2, desc[UR36][R2.64] ;  /* 0x0000002402027981 */ /* 0x000ea4000c1e1b00 */
[----:B--2---:R-:W0:Y:S02]  /*b320*/  I2F.U64 R0, R2 ;  /* 0x0000000200007312 */ /* 0x004e240000301000 */
[----:B0-----:R-:W-:-:S04]  /*b330*/  F2FP.BF16.F32.PACK_AB R0, RZ, R0 ;  /* 0x00000000ff00723e */ /* 0x001fc800000010ff */
[----:B------:R-:W-:Y:S01]  /*b340*/  PRMT R22, R0, 0x7610, R22 ;  /* 0x0000761000167816 */ /* 0x000fe20000000016 */
[----:B------:R-:W-:Y:S06]  /*b350*/  BRA `(.L_x_15293) ;  /* 0x0000000000107947 */ /* 0x000fec0003800000 */
.L_x_15316:
[----:B------:R-:W2:Y:S02]  /*b360*/  LDG.E R2, desc[UR36][R2.64] ;  /* 0x0000002402027981 */ /* 0x000ea4000c1e1900 */
[----:B--2---:R-:W-:-:S04]  /*b370*/  I2FP.F32.U32 R0, R2 ;  /* 0x0000000200007245 */ /* 0x004fc80000201000 */
[----:B------:R-:W-:-:S04]  /*b380*/  F2FP.BF16.F32.PACK_AB R0, RZ, R0 ;  /* 0x00000000ff00723e */ /* 0x000fc800000010ff */
[----:B------:R-:W-:-:S07]  /*b390*/  PRMT R22, R0, 0x7610, R22 ;  /* 0x0000761000167816 */ /* 0x000fce0000000016 */
.L_x_15293:
        /* <DEDUP_REMOVED lines=19> */
.L_x_15324:
[----:B------:R-:W2:Y:S02]  /*b4d0*/  LDG.E.U8 R2, desc[UR36][R2.64] ;  /* 0x0000002402027981 */ /* 0x000ea4000c1e1100 */
[----:B--2---:R-:W-:-:S04]  /*b4e0*/  I2FP.F32.U32 R0, R2 ;  /* 0x0000000200007245 */ /* 0x004fc80000201000 */
[----:B------:R-:W-:Y:S01]  /*b4f0*/  F2FP.BF16.F32.PACK_AB R0, RZ, R0 ;  /* 0x00000000ff00723e */ /* 0x000fe200000010ff */
[----:B------:R-:W-:Y:S06]  /*b500*/  BRA `(.L_x_15326) ;  /* 0x0000000c00907947 */ /* 0x000fec0003800000 */
.L_x_15323:
        /* <DEDUP_REMOVED lines=10> */
.L_x_15328:
[----:B------:R-:W2:Y:S02]  /*b5b0*/  LDG.E R2, desc[UR36][R2.64] ;  /* 0x0000002402027981 */ /* 0x000ea4000c1e1900 */
[----:B--2---:R-:W-:-:S04]  /*b5c0*/  I2FP.F32.S32 R0, R2 ;  /* 0x0000000200007245 */ /* 0x004fc80000201400 */
[----:B------:R-:W-:Y:S01]  /*b5d0*/  F2FP.BF16.F32.PACK_AB R0, RZ, R0 ;  /* 0x00000000ff00723e */ /* 0x000fe200000010ff */
[----:B------:R-:W-:Y:S06]  /*b5e0*/  BRA `(.L_x_15326) ;  /* 0x0000000c00587947 */ /* 0x000fec0003800000 */
.L_x_15327:
[----:B------:R-:W2:Y:S02]  /*b5f0*/  LDG.E.U16 R2, desc[UR36][R2.64] ;  /* 0x0000002402027981 */ /* 0x000ea4000c1e1500 */
[----:B--2---:R-:W0:Y:S02]  /*b600*/  I2F.S16 R0, R2 ;  /* 0x0000000200007306 */ /* 0x004e240000101400 */
[----:B0-----:R-:W-:Y:S01]  /*b610*/  F2FP.BF16.F32.PACK_AB R0, RZ, R0 ;  /* 0x00000000ff00723e */ /* 0x001fe200000010ff */
[----:B------:R-:W-:Y:S06]  /*b620*/  BRA `(.L_x_15326) ;  /* 0x0000000c00487947 */ /* 0x000fec0003800000 */
.L_x_15322:
        /* <DEDUP_REMOVED lines=9> */
.L_x_15330:
[----:B------:R-:W2:Y:S02]  /*b6c0*/  LDG.E.U16 R0, desc[UR36][R2.64] ;  /* 0x0000002402007981 */ /* 0x000ea4000c1e1500 */
[----:B--2---:R-:W-:-:S05]  /*b6d0*/  HADD2.F32 R0, -RZ, R0.H0_H0 ;  /* 0x20000000ff007230 */ /* 0x004fca0000004100 */
[----:B------:R-:W-:Y:S01]  /*b6e0*/  F2FP.BF16.F32.PACK_AB R0, RZ, R0 ;  /* 0x00000000ff00723e */ /* 0x000fe200000010ff */
[----:B------:R-:W-:Y:S06]  /*b6f0*/  BRA `(.L_x_15326) ;  /* 0x0000000c00147947 */ /* 0x000fec0003800000 */
.L_x_15329:
        /* <DEDUP_REMOVED lines=9> */
.L_x_15332:
[----:B------:R-:W2:Y:S02]  /*b790*/  LDG.E.U16 R2, desc[UR36][R2.64] ;  /* 0x0000002402027981 */ /* 0x000ea4000c1e1500 */
[----:B--2---:R-:W-:-:S05]  /*b7a0*/  HADD2.F32 R0, -RZ, R2.H0_H0 ;  /* 0x20000002ff007230 */ /* 0x004fca0000004100 */
[----:B------:R-:W-:Y:S01]  /*b7b0*/  F2FP.BF16.F32.PACK_AB R0, RZ, R0 ;  /* 0x00000000ff00723e */ /* 0x000fe200000010ff */
[----:B------:R-:W-:Y:S06]  /*b7c0*/  BRA `(.L_x_15326) ;  /* 0x0000000800e07947 */ /* 0x000fec0003800000 */
.L_x_15331:
        /* <DEDUP_REMOVED lines=8> */
.L_x_15321:
        /* <DEDUP_REMOVED lines=13> */
.L_x_15335:
        /* <DEDUP_REMOVED lines=8> */
.L_x_15334:
        /* <DEDUP_REMOVED lines=28> */
.L_x_15337:
        /* <DEDUP_REMOVED lines=15> */
.L_x_15336:
[----:B------:R0:W5:Y:S01]  /*bc50*/  LDG.E.U16 R0, desc[UR36][R2.64] ;  /* 0x0000002402007981 */ /* 0x000162000c1e1500 */
[----:B------:R-:W-:Y:S05]  /*bc60*/  BRA `(.L_x_15326) ;  /* 0x0000000400b87947 */ /* 0x000fea0003800000 */
.L_x_15333:
        /* <DEDUP_REMOVED lines=12> */
.L_x_15340:
        /* <DEDUP_REMOVED lines=21> */
.L_x_15344:
[----:B------:R-:W-:Y:S05]  /*be80*/  BSYNC B1 ;  /* 0x0000000000017941 */ /* 0x000fea0003800000 */
.L_x_15343:
[----:B------:R-:W-:Y:S01]  /*be90*/  LEA R3, R0, 0x3b800000, 0x17 ;  /* 0x3b80000000037811 */ /* 0x000fe200078eb8ff */
[----:B------:R-:W-:-:S05]  /*bea0*/  IMAD.SHL.U32 R0, R2, 0x100000, RZ ;  /* 0x0010000002007824 */ /* 0x000fca00078e00ff */
[----:B------:R-:W-:-:S07]  /*beb0*/  LOP3.LUT R0, R3, R0, R4, 0xfe, !PT ;  /* 0x0000000003007212 */ /* 0x000fce00078efe04 */
.L_x_15342:
[----:B------:R-:W-:Y:S05]  /*bec0*/  BSYNC B0 ;  /* 0x0000000000007941 */ /* 0x000fea0003800000 */
.L_x_15341:
[----:B------:R-:W-:Y:S01]  /*bed0*/  F2FP.BF16.F32.PACK_AB R0, RZ, R0 ;  /* 0x00000000ff00723e */ /* 0x000fe200000010ff */
[----:B------:R-:W-:Y:S06]  /*bee0*/  BRA `(.L_x_15326) ;  /* 0x0000000400187947 */ /* 0x000fec0003800000 */
.L_x_15339:
        /* <DEDUP_REMOVED lines=21> */
.L_x_15348:
[----:B------:R-:W-:Y:S05]  /*c040*/  BSYNC B1 ;  /* 0x0000000000017941 */ /* 0x000fea0003800000 */
.L_x_15347:
[----:B------:R-:W-:Y:S01]  /*c050*/  LEA R3, R0, 0x37800000, 0x17 ;  /* 0x3780000000037811 */ /* 0x000fe200078eb8ff */
[----:B------:R-:W-:-:S05]  /*c060*/  IMAD.SHL.U32 R0, R2, 0x200000, RZ ;  /* 0x0020000002007824 */ /* 0x000fca00078e00ff */
[----:B------:R-:W-:-:S07]  /*c070*/  LOP3.LUT R0, R3, R0, R4, 0xfe, !PT ;  /* 0x0000000003007212 */ /* 0x000fce00078efe04 */
.L_x_15346:
[----:B------:R-:W-:Y:S05]  /*c080*/  BSYNC B0 ;  /* 0x0000000000007941 */ /* 0x000fea0003800000 */
.L_x_15345:
[----:B------:R-:W-:Y:S01]  /*c090*/  F2FP.BF16.F32.PACK_AB R0, RZ, R0 ;  /* 0x00000000ff00723e */ /* 0x000fe200000010ff */
[----:B------:R-:W-:Y:S06]  /*c0a0*/  BRA `(.L_x_15326) ;  /* 0x0000000000a87947 */ /* 0x000fec0003800000 */
.L_x_15338:
        /* <DEDUP_REMOVED lines=14> */
.L_x_15352:
[----:B------:R-:W-:Y:S05]  /*c190*/  BSYNC B0 ;  /* 0x0000000000007941 */ /* 0x000fea0003800000 */
.L_x_15351:
[----:B------:R-:W-:Y:S01]  /*c1a0*/  F2FP.BF16.F32.PACK_AB R0, RZ, R0 ;  /* 0x00000000ff00723e */ /* 0x000fe200000010ff */
[----:B------:R-:W-:Y:S06]  /*c1b0*/  BRA `(.L_x_15326) ;  /* 0x0000000000647947 */ /* 0x000fec0003800000 */
.L_x_15325:
        /* <DEDUP_REMOVED lines=16> */
.L_x_15353:
[----:B------:R-:W-:Y:S01]  /*c2c0*/  PRMT R0, RZ, 0x7610, R0 ;  /* 0x00007610ff007816 */ /* 0x000fe20000000000 */
[----:B------:R-:W-:Y:S06]  /*c2d0*/  BRA `(.L_x_15326) ;  /* 0x00000000001c7947 */ /* 0x000fec0003800000 */
.L_x_15350:
[----:B------:R-:W2:Y:S02]  /*c2e0*/  LDG.E.64 R2, desc[UR36][R2.64] ;  /* 0x0000002402027981 */ /* 0x000ea4000c1e1b00 */
[----:B--2---:R-:W0:Y:S02]  /*c2f0*/  I2F.U64 R0, R2 ;  /* 0x0000000200007312 */ /* 0x004e240000301000 */
[----:B0-----:R-:W-:Y:S01]  /*c300*/  F2FP.BF16.F32.PACK_AB R0, RZ, R0 ;  /* 0x00000000ff00723e */ /* 0x001fe200000010ff */
[----:B------:R-:W-:Y:S06]  /*c310*/  BRA `(.L_x_15326) ;  /* 0x00000000000c7947 */ /* 0x000fec0003800000 */
.L_x_15349:
[----:B------:R-:W2:Y:S02]  /*c320*/  LDG.E R2, desc[UR36][R2.64] ;  /* 0x0000002402027981 */ /* 0x000ea4000c1e1900 */
[----:B--2---:R-:W-:-:S04]  /*c330*/  I2FP.F32.U32 R0, R2 ;  /* 0x0000000200007245 */ /* 0x004fc80000201000 */
[----:B------:R-:W-:-:S07]  /*c340*/  F2FP.BF16.F32.PACK_AB R0, RZ, R0 ;  /* 0x00000000ff00723e */ /* 0x000fce00000010ff */
.L_x_15326:
        /* <DEDUP_REMOVED lines=21> */
.L_x_15357:
[----:B------:R0:W-:Y:S01]  /*c4a0*/  STG.E.U8 desc[UR36][R16.64], R3 ;  /* 0x0000000310007986 */ /* 0x0001e2000c101124 */
[----:B------:R-:W-:Y:S05]  /*c4b0*/  BRA `(.L_x_15359) ;  /* 0x0000000c005c7947 */ /* 0x000fea0003800000 */
.L_x_15356:
        /* <DEDUP_REMOVED lines=10> */
.L_x_15361:
[----:B------:R-:W-:-:S05]  /*c560*/  LOP3.LUT R3, R3, 0xffff, RZ, 0xc0, !PT ;  /* 0x0000ffff03037812 */ /* 0x000fca00078ec0ff */
[----:B------:R0:W-:Y:S01]  /*c570*/  STG.E desc[UR36][R16.64], R3 ;  /* 0x0000000310007986 */ /* 0x0001e2000c101924 */
[----:B------:R-:W-:Y:S05]  /*c580*/  BRA `(.L_x_15359) ;  /* 0x0000000c00287947 */ /* 0x000fea0003800000 */
.L_x_15360:
[----:B------:R0:W-:Y:S01]  /*c590*/  STG.E.U16 desc[UR36][R16.64], R3 ;  /* 0x0000000310007986 */ /* 0x0001e2000c101524 */
[----:B------:R-:W-:Y:S05]  /*c5a0*/  BRA `(.L_x_15359) ;  /* 0x0000000c00207947 */ /* 0x000fea0003800000 */
.L_x_15355:
        /* <DEDUP_REMOVED lines=9> */
.L_x_15363:
[----:B------:R-:W0:Y:S02]  /*c640*/  I2F.S16 R0, R3 ;  /* 0x0000000300007306 */ /* 0x000e240000101400 */
[----:B0-----:R-:W-:-:S05]  /*c650*/  F2FP.F16.F32.PACK_AB R0, RZ, R0 ;  /* 0x00000000ff00723e */ /* 0x001fca00000000ff */
[----:B------:R0:W-:Y:S01]  /*c660*/  STG.E.U16 desc[UR36][R16.64], R0 ;  /* 0x0000000010007986 */ /* 0x0001e2000c101524 */
[----:B------:R-:W-:Y:S05]  /*c670*/  BRA `(.L_x_15359) ;  /* 0x0000000800ec7947 */ /* 0x000fea0003800000 */
.L_x_15362:
        /* <DEDUP_REMOVED lines=10> */
.L_x_15365:
[----:B------:R-:W0:Y:S02]  /*c720*/  I2F.S16 R3, R3 ;  /* 0x0000000300037306 */ /* 0x000e240000101400 */
[----:B0-----:R-:W-:-:S04]  /*c730*/  F2FP.F16.F32.PACK_AB R3, RZ, R3 ;  /* 0x00000003ff03723e */ /* 0x001fc800000000ff */
[----:B------:R-:W-:-:S05]  /*c740*/  PRMT R3, R3, 0x5410, RZ ;  /* 0x0000541003037816 */ /* 0x000fca00000000ff */
[----:B------:R0:W-:Y:S01]  /*c750*/  STG.E desc[UR36][R16.64], R3 ;  /* 0x0000000310007986 */ /* 0x0001e2000c101924 */
[----:B------:R-:W-:Y:S05]  /*c760*/  BRA `(.L_x_15359) ;  /* 0x0000000800b07947 */ /* 0x000fea0003800000 */
.L_x_15364:
[----:B------:R-:W0:Y:S02]  /*c770*/  I2F.F64.S16 R2, R3 ;  /* 0x0000000300027312 */ /* 0x000e240000101c00 */
[----:B0-----:R0:W-:Y:S01]  /*c780*/  STG.E.64 desc[UR36][R16.64], R2 ;  /* 0x0000000210007986 */ /* 0x0011e2000c101b24 */
[----:B------:R-:W-:Y:S05]  /*c790*/  BRA `(.L_x_15359) ;  /* 0x0000000800a47947 */ /* 0x000fea0003800000 */
.L_x_15354:
        /* <DEDUP_REMOVED lines=10> */
.L_x_15368:
[----:B------:R-:W0:Y:S01]  /*c840*/  I2F.F64.S16 R4, R3 ;  /* 0x0000000300047312 */ /* 0x000e220000101c00 */
[----:B------:R-:W-:-:S05]  /*c850*/  CS2R R6, SRZ ;  /* 0x0000000000067805 */ /* 0x000fca000001ff00 */
[----:B0-----:R0:W-:Y:S01]  /*c860*/  STG.E.128 desc[UR36][R16.64], R4 ;  /* 0x0000000410007986 */ /* 0x0011e2000c101d24 */
[----:B------:R-:W-:Y:S05]  /*c870*/  BRA `(.L_x_15359) ;  /* 0x00000008006c7947 */ /* 0x000fea0003800000 */
.L_x_15367:
        /* <DEDUP_REMOVED lines=21> */
.L_x_15372:
[----:B------:R-:W-:Y:S05]  /*c9d0*/  BSYNC B0 ;  /* 0x0000000000007941 */ /* 0x000fea0003800000 */
.L_x_15371:
[----:B------:R-:W-:-:S05]  /*c9e0*/  LOP3.LUT R5, R0, R5, RZ, 0xfc, !PT ;  /* 0x0000000500057212 */ /* 0x000fca00078efcff */
[----:B------:R0:W-:Y:S01]  /*c9f0*/  STG.E.U8 desc[UR36][R16.64], R5 ;  /* 0x0000000510007986 */ /* 0x0001e2000c101124 */
[----:B------:R-:W-:Y:S05]  /*ca00*/  BRA `(.L_x_15359) ;  /* 0x0000000800087947 */ /* 0x000fea0003800000 */
.L_x_15370:
        /* <DEDUP_REMOVED lines=13> */
.L_x_15374:
[----:B------:R-:W-:Y:S01]  /*cae0*/  IMAD.MOV.U32 R0, RZ, RZ, 0x7f ;  /* 0x0000007fff007424 */ /* 0x000fe200078e00ff */
[----:B------:R-:W-:-:S04]  /*caf0*/  ISETP.GT.U32.AND P0, PT, R2, 0x7f800000, PT ;  /* 0x7f8000000200780c */ /* 0x000fc80003f04070 */
[----:B------:R-:W-:-:S09]  /*cb00*/  SEL R0, R0, 0x7c, P0 ;  /* 0x0000007c00007807 */ /* 0x000fd20000000000 */
.L_x_15375:
[----:B------:R-:W-:Y:S05]  /*cb10*/  BSYNC B0 ;  /* 0x0000000000007941 */ /* 0x000fea0003800000 */
.L_x_15373:
[----:B------:R-:W-:-:S04]  /*cb20*/  LOP3.LUT R2, R3, 0x80000000, RZ, 0xc0, !PT ;  /* 0x8000000003027812 */ /* 0x000fc800078ec0ff */
[----:B------:R-:W-:-:S04]  /*cb30*/  SHF.R.U32.HI R3, RZ, 0x18, R2 ;  /* 0x00000018ff037819 */ /* 0x000fc80000011602 */
[----:B------:R-:W-:-:S05]  /*cb40*/  LOP3.LUT R3, R0, R3, RZ, 0xfc, !PT ;  /* 0x0000000300037212 */ /* 0x000fca00078efcff */
[----:B------:R0:W-:Y:S01]  /*cb50*/  STG.E.U8 desc[UR36][R16.64], R3 ;  /* 0x0000000310007986 */ /* 0x0001e2000c101124 */
[----:B------:R-:W-:Y:S05]  /*cb60*/  BRA `(.L_x_15359) ;  /* 0x0000000400b07947 */ /* 0x000fea0003800000 */
.L_x_15369:
[----:B------:R-:W0:Y:S02]  /*cb70*/  I2F.S16 R0, R3 ;  /* 0x0000000300007306 */ /* 0x000e240000101400 */
[----:B0-----:R-:W-:-:S05]  /*cb80*/  F2FP.BF16.F32.PACK_AB R0, RZ, R0 ;  /* 0x00000000ff00723e */ /* 0x001fca00000010ff */
[----:B------:R0:W-:Y:S01]  /*cb90*/  STG.E.U16 desc[UR36][R16.64], R0 ;  /* 0x0000000010007986 */ /* 0x0001e2000c101524 */
[----:B------:R-:W-:Y:S05]  /*cba0*/  BRA `(.L_x_15359) ;  /* 0x0000000400a07947 */ /* 0x000fea0003800000 */
.L_x_15366:
        /* <DEDUP_REMOVED lines=10> */
.L_x_15378:
        /* <DEDUP_REMOVED lines=17> */
.L_x_15381:
[----:B------:R-:W-:-:S04]  /*cd60*/  LOP3.LUT R2, R3, 0x80000000, RZ, 0xc0, !PT ;  /* 0x8000000003027812 */ /* 0x000fc800078ec0ff */
[----:B------:R-:W-:-:S04]  /*cd70*/  SHF.R.U32.HI R3, RZ, 0x18, R2 ;  /* 0x00000018ff037819 */ /* 0x000fc80000011602 */
[----:B------:R-:W-:-:S04]  /*cd80*/  LOP3.LUT R0, R0, R3, RZ, 0xfc, !PT ;  /* 0x0000000300007212 */ /* 0x000fc800078efcff */
[----:B------:R-:W-:-:S07]  /*cd90*/  PRMT R8, R0, 0x7610, R8 ;  /* 0x0000761000087816 */ /* 0x000fce0000000008 */
.L_x_15380:
[----:B------:R-:W-:Y:S05]  /*cda0*/  BSYNC B0 ;  /* 0x0000000000007941 */ /* 0x000fea0003800000 */
.L_x_15379:
[----:B------:R3:W-:Y:S01]  /*cdb0*/  STG.E.U8 desc[UR36][R16.64], R8 ;  /* 0x0000000810007986 */ /* 0x0007e2000c101124 */
[----:B------:R-:W-:Y:S05]  /*cdc0*/  BRA `(.L_x_15359) ;  /* 0x0000000400187947 */ /* 0x000fea0003800000 */
.L_x_15377:
        /* <DEDUP_REMOVED lines=17> */
.L_x_15384:
[----:B------:R-:W-:-:S04]  /*cee0*/  LOP3.LUT R2, R3, 0x80000000, RZ, 0xc0, !PT ;  /* 0x8000000003027812 */ /* 0x000fc800078ec0ff */
[----:B------:R-:W-:-:S04]  /*cef0*/  SHF.R.U32.HI R3, RZ, 0x18, R2 ;  /* 0x00000018ff037819 */ /* 0x000fc80000011602 */
[----:B------:R-:W-:-:S04]  /*cf00*/  LOP3.LUT R0, R0, R3, RZ, 0xfc, !PT ;  /* 0x0000000300007212 */ /* 0x000fc800078efcff */
[----:B------:R-:W-:-:S07]  /*cf10*/  PRMT R8, R0, 0x7610, R8 ;  /* 0x0000761000087816 */ /* 0x000fce0000000008 */
.L_x_15383:
[----:B------:R-:W-:Y:S05]  /*cf20*/  BSYNC B0 ;  /* 0x0000000000007941 */ /* 0x000fea0003800000 */
.L_x_15382:
[----:B------:R0:W-:Y:S01]  /*cf30*/  STG.E.U8 desc[UR36][R16.64], R8 ;  /* 0x0000000810007986 */ /* 0x0001e2000c101124 */
[----:B------:R-:W-:Y:S05]  /*cf40*/  BRA `(.L_x_15359) ;  /* 0x0000000000b87947 */ /* 0x000fea0003800000 */
.L_x_15376:
        /* <DEDUP_REMOVED lines=23> */
.L_x_15358:
        /* <DEDUP_REMOVED lines=16> */
.L_x_15387:
[----:B------:R-:W-:Y:S05]  /*d1c0*/  BRA `(.L_x_15359) ;  /* 0x0000000000187947 */ /* 0x000fea0003800000 */
.L_x_15386:
[----:B------:R-:W-:Y:S01]  /*d1d0*/  LOP3.LUT R2, R3, 0xffff, RZ, 0xc0, !PT ;  /* 0x0000ffff03027812 */ /* 0x000fe200078ec0ff */
[----:B------:R-:W-:-:S05]  /*d1e0*/  IMAD.MOV.U32 R3, RZ, RZ, RZ ;  /* 0x000000ffff037224 */ /* 0x000fca00078e00ff */
[----:B------:R1:W-:Y:S01]  /*d1f0*/  STG.E.64 desc[UR36][R16.64], R2 ;  /* 0x0000000210007986 */ /* 0x0003e2000c101b24 */
[----:B------:R-:W-:Y:S05]  /*d200*/  BRA `(.L_x_15359) ;  /* 0x0000000000087947 */ /* 0x000fea0003800000 */
.L_x_15385:
[----:B------:R-:W-:-:S05]  /*d210*/  LOP3.LUT R3, R3, 0xffff, RZ, 0xc0, !PT ;  /* 0x0000ffff03037812 */ /* 0x000fca00078ec0ff */
[----:B------:R0:W-:Y:S02]  /*d220*/  STG.E desc[UR36][R16.64], R3 ;  /* 0x0000000310007986 */ /* 0x0001e4000c101924 */
.L_x_15359:
[----:B------:R-:W-:-:S07]  /*d230*/  VIADD R19, R19, 0x80 ;  /* 0x0000008013137836 */ /* 0x000fce0000000000 */
.L_x_15286:
[----:B------:R-:W-:Y:S05]  /*d240*/  BSYNC B6 ;  /* 0x0000000000067941 */ /* 0x000fea0003800000 */
.L_x_15285:
        /* <DEDUP_REMOVED lines=357> */
.L_x_15388:
        /* <DEDUP_REMOVED lines=23> */
.L_x_15392:
[----:B------:R-:W2:Y:S02]  /*ea10*/  LDG.E.U8 R2, desc[UR36][R2.64] ;  /* 0x0000002402027981 */ /* 0x000ea4000c1e1100 */
[----:B--2---:R-:W-:-:S04]  /*ea20*/  I2FP.F32.U32 R0, R2 ;  /* 0x0000000200007245 */ /* 0x004fc80000201000 */
[----:B------:R-:W-:-:S04]  /*ea30*/  F2FP.BF16.F32.PACK_AB R0, RZ, R0 ;  /* 0x00000000ff00723e */ /* 0x000fc800000010ff */
[----:B------:R-:W-:Y:S01]  /*ea40*/  PRMT R19, R0, 0x7610, R19 ;  /* 0x0000761000137816 */ /* 0x000fe20000000013 */
[----:B------:R-:W-:Y:S06]  /*ea50*/  BRA `(.L_x_15394) ;  /* 0x0000000c00c87947 */ /* 0x000fec0003800000 */
.L_x_15391:
        /* <DEDUP_REMOVED lines=11> */
.L_x_15396:
[----:B------:R-:W2:Y:S02]  /*eb10*/  LDG.E R2, desc[UR36][R2.64] ;  /* 0x0000002402027981 */ /* 0x000ea4000c1e1900 */
[----:B--2---:R-:W-:-:S04]  /*eb20*/  I2FP.F32.S32 R0, R2 ;  /* 0x0000000200007245 */ /* 0x004fc80000201400 */
[----:B------:R-:W-:-:S04]  /*eb30*/  F2FP.BF16.F32.PACK_AB R0, RZ, R0 ;  /* 0x00000000ff00723e */ /* 0x000fc800000010ff */
[----:B------:R-:W-:Y:S01]  /*eb40*/  PRMT R19, R0, 0x7610, R19 ;  /* 0x0000761000137816 */ /* 0x000fe20000000013 */
[----:B------:R-:W-:Y:S06]  /*eb50*/  BRA `(.L_x_15394) ;  /* 0x0000000c00887947 */ /* 0x000fec0003800000 */
.L_x_15395:
[----:B------:R-:W2:Y:S02]  /*eb60*/  LDG.E.U16 R2, desc[UR36][R2.64] ;  /* 0x0000002402027981 */ /* 0x000ea4000c1e1500 */
[----:B--2---:R-:W0:Y:S02]  /*eb70*/  I2F.S16 R0, R2 ;  /* 0x0000000200007306 */ /* 0x004e240000101400 */
[----:B0-----:R-:W-:-:S04]  /*eb80*/  F2FP.BF16.F32.PACK_AB R0, RZ, R0 ;  /* 0x00000000ff00723e */ /* 0x001fc800000010ff */
[----:B------:R-:W-:Y:S01]  /*eb90*/  PRMT R19, R0, 0x7610, R19 ;  /* 0x0000761000137816 */ /* 0x000fe20000000013 */
[----:B------:R-:W-:Y:S06]  /*eba0*/  BRA `(.L_x_15394) ;  /* 0x0000000c00747947 */ /* 0x000fec0003800000 */
.L_x_15390:
        /* <DEDUP_REMOVED lines=9> */
.L_x_15398:
[----:B------:R-:W2:Y:S02]  /*ec40*/  LDG.E.U16 R0, desc[UR36][R2.64] ;  /* 0x0000002402007981 */ /* 0x000ea4000c1e1500 */
[----:B--2---:R-:W-:-:S05]  /*ec50*/  HADD2.F32 R0, -RZ, R0.H0_H0 ;  /* 0x20000000ff007230 */ /* 0x004fca0000004100 */
[----:B------:R-:W-:-:S04]  /*ec60*/  F2FP.BF16.F32.PACK_AB R0, RZ, R0 ;  /* 0x00000000ff00723e */ /* 0x000fc800000010ff */
[----:B------:R-:W-:Y:S01]  /*ec70*/  PRMT R19, R0, 0x7610, R19 ;  /* 0x0000761000137816 */ /* 0x000fe20000000013 */
[----:B------:R-:W-:Y:S06]  /*ec80*/  BRA `(.L_x_15394) ;  /* 0x0000000c003c7947 */ /* 0x000fec0003800000 */
.L_x_15397:
        /* <DEDUP_REMOVED lines=9> */
.L_x_15400:
[----:B------:R-:W2:Y:S02]  /*ed20*/  LDG.E.U16 R2, desc[UR36][R2.64] ;  /* 0x0000002402027981 */ /* 0x000ea4000c1e1500 */
[----:B--2---:R-:W-:-:S05]  /*ed30*/  HADD2.F32 R0, -RZ, R2.H0_H0 ;  /* 0x20000002ff007230 */ /* 0x004fca0000004100 */
[----:B------:R-:W-:-:S04]  /*ed40*/  F2FP.BF16.F32.PACK_AB R0, RZ, R0 ;  /* 0x00000000ff00723e */ /* 0x000fc800000010ff */
[----:B------:R-:W-:Y:S01]  /*ed50*/  PRMT R19, R0, 0x7610, R19 ;  /* 0x0000761000137816 */ /* 0x000fe20000000013 */
[----:B------:R-:W-:Y:S06]  /*ed60*/  BRA `(.L_x_15394) ;  /* 0x0000000c00047947 */ /* 0x000fec0003800000 */
.L_x_15399:
        /* <DEDUP_REMOVED lines=9> */
.L_x_15389:
        /* <DEDUP_REMOVED lines=14> */
.L_x_15403:
        /* <DEDUP_REMOVED lines=9> */
.L_x_15402:
        /* <DEDUP_REMOVED lines=28> */
.L_x_15405:
        /* <DEDUP_REMOVED lines=15> */
.L_x_15404:
[----:B------:R0:W5:Y:S01]  /*f220*/  LDG.E.U16 R19, desc[UR36][R2.64] ;  /* 0x0000002402137981 */ /* 0x000162000c1e1500 */
[----:B------:R-:W-:Y:S05]  /*f230*/  BRA `(.L_x_15394) ;  /* 0x0000000400d07947 */ /* 0x000fea0003800000 */
.L_x_15401:
        /* <DEDUP_REMOVED lines=13> */
.L_x_15408:
        /* <DEDUP_REMOVED lines=21> */
.L_x_15412:
[----:B------:R-:W-:Y:S05]  /*f460*/  BSYNC B1 ;  /* 0x0000000000017941 */ /* 0x000fea0003800000 */
.L_x_15411:
[----:B------:R-:W-:Y:S01]  /*f470*/  LEA R3, R0, 0x3b800000, 0x17 ;  /* 0x3b80000000037811 */ /* 0x000fe200078eb8ff */
[----:B------:R-:W-:-:S05]  /*f480*/  IMAD.SHL.U32 R0, R2, 0x100000, RZ ;  /* 0x0010000002007824 */ /* 0x000fca00078e00ff */
[----:B------:R-:W-:-:S07]  /*f490*/  LOP3.LUT R0, R3, R0, R4, 0xfe, !PT ;  /* 0x0000000003007212 */ /* 0x000fce00078efe04 */
.L_x_15410:
[----:B------:R-:W-:Y:S05]  /*f4a0*/  BSYNC B0 ;  /* 0x0000000000007941 */ /* 0x000fea0003800000 */
.L_x_15409:
[----:B------:R-:W-:-:S04]  /*f4b0*/  F2FP.BF16.F32.PACK_AB R0, RZ, R0 ;  /* 0x00000000ff00723e */ /* 0x000fc800000010ff */
[----:B------:R-:W-:Y:S01]  /*f4c0*/  PRMT R19, R0, 0x7610, R19 ;  /* 0x0000761000137816 */ /* 0x000fe20000000013 */
[----:B------:R-:W-:Y:S06]  /*f4d0*/  BRA `(.L_x_15394) ;  /* 0x0000000400287947 */ /* 0x000fec0003800000 */
.L_x_15407:
        /* <DEDUP_REMOVED lines=21> */
.L_x_15416:
[----:B------:R-:W-:Y:S05]  /*f630*/  BSYNC B1 ;  /* 0x0000000000017941 */ /* 0x000fea0003800000 */
.L_x_15415:
[----:B------:R-:W-:Y:S01]  /*f640*/  LEA R3, R0, 0x37800000, 0x17 ;  /* 0x3780000000037811 */ /* 0x000fe200078eb8ff */
[----:B------:R-:W-:-:S05]  /*f650*/  IMAD.SHL.U32 R0, R2, 0x200000, RZ ;  /* 0x0020000002007824 */ /* 0x000fca00078e00ff */
[----:B------:R-:W-:-:S07]  /*f660*/  LOP3.LUT R0, R3, R0, R4, 0xfe, !PT ;  /* 0x0000000003007212 */ /* 0x000fce00078efe04 */
.L_x_15414:
[----:B------:R-:W-:Y:S05]  /*f670*/  BSYNC B0 ;  /* 0x0000000000007941 */ /* 0x000fea0003800000 */
.L_x_15413:
[----:B------:R-:W-:-:S04]  /*f680*/  F2FP.BF16.F32.PACK_AB R0, RZ, R0 ;  /* 0x00000000ff00723e */ /* 0x000fc800000010ff */
[----:B------:R-:W-:Y:S01]  /*f690*/  PRMT R19, R0, 0x7610, R19 ;  /* 0x0000761000137816 */ /* 0x000fe20000000013 */
[----:B------:R-:W-:Y:S06]  /*f6a0*/  BRA `(.L_x_15394) ;  /* 0x0000000000b47947 */ /* 0x000fec0003800000 */
.L_x_15406:
        /* <DEDUP_REMOVED lines=14> */
.L_x_15420:
[----:B------:R-:W-:Y:S05]  /*f790*/  BSYNC B0 ;  /* 0x0000000000007941 */ /* 0x000fea0003800000 */
.L_x_15419:
[----:B------:R-:W-:-:S04]  /*f7a0*/  F2FP.BF16.F32.PACK_AB R0, RZ, R0 ;  /* 0x00000000ff00723e */ /* 0x000fc800000010ff */
[----:B------:R-:W-:Y:S01]  /*f7b0*/  PRMT R19, R0, 0x7610, R19 ;  /* 0x0000761000137816 */ /* 0x000fe20000000013 */
[----:B------:R-:W-:Y:S06]  /*f7c0*/  BRA `(.L_x_15394) ;  /* 0x00000000006c7947 */ /* 0x000fec0003800000 */
.L_x_15393:
        /* <DEDUP_REMOVED lines=16> */
.L_x_15421:
[----:B------:R-:W-:Y:S01]  /*f8d0*/  PRMT R19, RZ, 0x7610, R19 ;  /* 0x00007610ff137816 */ /* 0x000fe20000000013 */
[----:B------:R-:W-:Y:S06]  /*f8e0*/  BRA `(.L_x_15394) ;  /* 0x0000000000247947 */ /* 0x000fec0003800000 */
.L_x_15418:
[----:B------:R-:W2:Y:S02]  /*f8f0*/  LDG.E.64 R2, desc[UR36][R2.64] ;  /* 0x0000002402027981 */ /* 0x000ea4000c1e1b00 */
[----:B--2---:R-:W0:Y:S02]  /*f900*/  I2F.U64 R0, R2 ;  /* 0x0000000200007312 */ /* 0x004e240000301000 */
[----:B0-----:R-:W-:-:S04]  /*f910*/  F2FP.BF16.F32.PACK_AB R0, RZ, R0 ;  /* 0x00000000ff00723e */ /* 0x001fc800000010ff */
[----:B------:R-:W-:Y:S01]  /*f920*/  PRMT R19, R0, 0x7610, R19 ;  /* 0x0000761000137816 */ /* 0x000fe20000000013 */
[----:B------:R-:W-:Y:S06]  /*f930*/  BRA `(.L_x_15394) ;  /* 0x0000000000107947 */ /* 0x000fec0003800000 */
.L_x_15417:
[----:B------:R-:W2:Y:S02]  /*f940*/  LDG.E R2, desc[UR36][R2.64] ;  /* 0x0000002402027981 */ /* 0x000ea4000c1e1900 */
[----:B--2---:R-:W-:-:S04]  /*f950*/  I2FP.F32.U32 R0, R2 ;  /* 0x0000000200007245 */ /* 0x004fc80000201000 */
[----:B------:R-:W-:-:S04]  /*f960*/  F2FP.BF16.F32.PACK_AB R0, RZ, R0 ;  /* 0x00000000ff00723e */ /* 0x000fc800000010ff */
[----:B------:R-:W-:-:S07]  /*f970*/  PRMT R19, R0, 0x7610, R19 ;  /* 0x0000761000137816 */ /* 0x000fce0000000013 */
.L_x_15394:
        /* <DEDUP_REMOVED lines=19> */
.L_x_15425:
[----:B------:R-:W2:Y:S02]  /*fab0*/  LDG.E.U8 R2, desc[UR36][R2.64] ;  /* 0x0000002402027981 */ /* 0x000ea4000c1e1100 */
[----:B--2---:R-:W-:-:S04]  /*fac0*/  I2FP.F32.U32 R0, R2 ;  /* 0x0000000200007245 */ /* 0x004fc80000201000 */
[----:B------:R-:W-:Y:S01]  /*fad0*/  F2FP.BF16.F32.PACK_AB R0, RZ, R0 ;  /* 0x00000000ff00723e */ /* 0x000fe200000010ff */
[----:B------:R-:W-:Y:S06]  /*fae0*/  BRA `(.L_x_15427) ;  /* 0x0000000c00907947 */ /* 0x000fec0003800000 */
.L_x_15424:
        /* <DEDUP_REMOVED lines=10> */
.L_x_15429:
[----:B------:R-:W2:Y:S02]  /*fb90*/  LDG.E R2, desc[UR36][R2.64] ;  /* 0x0000002402027981 */ /* 0x000ea4000c1e1900 */
[----:B--2---:R-:W-:-:S04]  /*fba0*/  I2FP.F32.S32 R0, R2 ;  /* 0x0000000200007245 */ /* 0x004fc80000201400 */
[----:B------:R-:W-:Y:S01]  /*fbb0*/  F2FP.BF16.F32.PACK_AB R0, RZ, R0 ;  /* 0x00000000ff00723e */ /* 0x000fe200000010ff */
[----:B------:R-:W-:Y:S06]  /*fbc0*/  BRA `(.L_x_15427) ;  /* 0x0000000c00587947 */ /* 0x000fec0003800000 */
.L_x_15428:
[----:B------:R-:W2:Y:S02]  /*fbd0*/  LDG.E.U16 R2, desc[UR36][R2.64] ;  /* 0x0000002402027981 */ /* 0x000ea4000c1e1500 */
[----:B--2---:R-:W0:Y:S02]  /*fbe0*/  I2F.S16 R0, R2 ;  /* 0x0000000200007306 */ /* 0x004e240000101400 */
[----:B0-----:R-:W-:Y:S01]  /*fbf0*/  F2FP.BF16.F32.PACK_AB R0, RZ, R0 ;  /* 0x00000000ff00723e */ /* 0x001fe200000010ff */
[----:B------:R-:W-:Y:S06]  /*fc00*/  BRA `(.L_x_15427) ;  /* 0x0000000c00487947 */ /* 0x000fec0003800000 */
.L_x_15423:
        /* <DEDUP_REMOVED lines=9> */
.L_x_15431:
[----:B------:R-:W2:Y:S02]  /*fca0*/  LDG.E.U16 R0, desc[UR36][R2.64] ;  /* 0x0000002402007981 */ /* 0x000ea4000c1e1500 */
[----:B--2---:R-:W-:-:S05]  /*fcb0*/  HADD2.F32 R0, -RZ, R0.H0_H0 ;  /* 0x20000000ff007230 */ /* 0x004fca0000004100 */
[----:B------:R-:W-:Y:S01]  /*fcc0*/  F2FP.BF16.F32.PACK_AB R0, RZ, R0 ;  /* 0x00000000ff00723e */ /* 0x000fe200000010ff */
[----:B------:R-:W-:Y:S06]  /*fcd0*/  BRA `(.L_x_15427) ;  /* 0x0000000c00147947 */ /* 0x000fec0003800000 */
.L_x_15430:
        /* <DEDUP_REMOVED lines=9> */
.L_x_15433:
[----:B------:R-:W2:Y:S02]  /*fd70*/  LDG.E.U16 R2, desc[UR36][R2.64] ;  /* 0x0000002402027981 */ /* 0x000ea4000c1e1500 */
[----:B--2---:R-:W-:-:S05]  /*fd80*/  HADD2.F32 R0, -RZ, R2.H0_H0 ;  /* 0x20000002ff007230 */ /* 0x004fca0000004100 */
[----:B------:R-:W-:Y:S01]  /*fd90*/  F2FP.BF16.F32.PACK_AB R0, RZ, R0 ;  /* 0x00000000ff00723e */ /* 0x000fe200000010ff */
[----:B------:R-:W-:Y:S06]  /*fda0*/  BRA `(.L_x_15427) ;  /* 0x0000000800e07947 */ /* 0x000fec0003800000 */
.L_x_15432:
        /* <DEDUP_REMOVED lines=8> */
.L_x_15422:
        /* <DEDUP_REMOVED lines=13> */
.L_x_15436:
        /* <DEDUP_REMOVED lines=8> */
.L_x_15435:
        /* <DEDUP_REMOVED lines=28> */
.L_x_15438:
        /* <DEDUP_REMOVED lines=15> */
.L_x_15437:
[----:B------:R0:W5:Y:S01]  /*10230*/  LDG.E.U16 R0, desc[UR36][R2.64] ;  /* 0x0000002402007981 */ /* 0x000162000c1e1500 */
[----:B------:R-:W-:Y:S05]  /*10240*/  BRA `(.L_x_15427) ;  /* 0x0000000400b87947 */ /* 0x000fea0003800000 */
.L_x_15434:
        /* <DEDUP_REMOVED lines=12> */
.L_x_15441:
        /* <DEDUP_REMOVED lines=21> */
.L_x_15445:
[----:B------:R-:W-:Y:S05]  /*10460*/  BSYNC B1 ;  /* 0x0000000000017941 */ /* 0x000fea0003800000 */
.L_x_15444:
[----:B------:R-:W-:Y:S01]  /*10470*/  LEA R3, R0, 0x3b800000, 0x17 ;  /* 0x3b80000000037811 */ /* 0x000fe200078eb8ff */
[----:B------:R-:W-:-:S05]  /*10480*/  IMAD.SHL.U32 R0, R2, 0x100000, RZ ;  /* 0x0010000002007824 */ /* 0x000fca00078e00ff */
[----:B------:R-:W-:-:S07]  /*10490*/  LOP3.LUT R0, R3, R0, R4, 0xfe, !PT ;  /* 0x0000000003007212 */ /* 0x000fce00078efe04 */
.L_x_15443:
[----:B------:R-:W-:Y:S05]  /*104a0*/  BSYNC B0 ;  /* 0x0000000000007941 */ /* 0x000fea0003800000 */
.L_x_15442:
[----:B------:R-:W-:Y:S01]  /*104b0*/  F2FP.BF16.F32.PACK_AB R0, RZ, R0 ;  /* 0x00000000ff00723e */ /* 0x000fe200000010ff */
[----:B------:R-:W-:Y:S06]  /*104c0*/  BRA `(.L_x_15427) ;  /* 0x0000000400187947 */ /* 0x000fec0003800000 */
.L_x_15440:
        /* <DEDUP_REMOVED lines=21> */
.L_x_15449:
[----:B------:R-:W-:Y:S05]  /*10620*/  BSYNC B1 ;  /* 0x0000000000017941 */ /* 0x000fea0003800000 */
.L_x_15448:
[----:B------:R-:W-:Y:S01]  /*10630*/  LEA R3, R0, 0x37800000, 0x17 ;  /* 0x3780000000037811 */ /* 0x000fe200078eb8ff */
[----:B------:R-:W-:-:S05]  /*10640*/  IMAD.SHL.U32 R0, R2, 0x200000, RZ ;  /* 0x0020000002007824 */ /* 0x000fca00078e00ff */
[----:B------:R-:W-:-:S07]  /*10650*/  LOP3.LUT R0, R3, R0, R4, 0xfe, !PT ;  /* 0x0000000003007212 */ /* 0x000fce00078efe04 */
.L_x_15447:
[----:B------:R-:W-:Y:S05]  /*10660*/  BSYNC B0 ;  /* 0x0000000000007941 */ /* 0x000fea0003800000 */
.L_x_15446:
[----:B------:R-:W-:Y:S01]  /*10670*/  F2FP.BF16.F32.PACK_AB R0, RZ, R0 ;  /* 0x00000000ff00723e */ /* 0x000fe200000010ff */
[----:B------:R-:W-:Y:S06]  /*10680*/  BRA `(.L_x_15427) ;  /* 0x0000000000a87947 */ /* 0x000fec0003800000 */
.L_x_15439:
        /* <DEDUP_REMOVED lines=14> */
.L_x_15453:
[----:B------:R-:W-:Y:S05]  /*10770*/  BSYNC B0 ;  /* 0x0000000000007941 */ /* 0x000fea0003800000 */
.L_x_15452:
[----:B------:R-:W-:Y:S01]  /*10780*/  F2FP.BF16.F32.PACK_AB R0, RZ, R0 ;  /* 0x00000000ff00723e */ /* 0x000fe200000010ff */
[----:B------:R-:W-:Y:S06]  /*10790*/  BRA `(.L_x_15427) ;  /* 0x0000000000647947 */ /* 0x000fec0003800000 */
.L_x_15426:
        /* <DEDUP_REMOVED lines=16> */
.L_x_15454:
[----:B------:R-:W-:Y:S01]  /*108a0*/  PRMT R0, RZ, 0x7610, R0 ;  /* 0x00007610ff007816 */ /* 0x000fe20000000000 */
[----:B------:R-:W-:Y:S06]  /*108b0*/  BRA `(.L_x_15427) ;  /* 0x00000000001c7947 */ /* 0x000fec0003800000 */
.L_x_15451:
[----:B------:R-:W2:Y:S02]  /*108c0*/  LDG.E.64 R2, desc[UR36][R2.64] ;  /* 0x0000002402027981 */ /* 0x000ea4000c1e1b00 */
[----:B--2---:R-:W0:Y:S02]  /*108d0*/  I2F.U64 R0, R2 ;  /* 0x0000000200007312 */ /* 0x004e240000301000 */
[----:B0-----:R-:W-:Y:S01]  /*108e0*/  F2FP.BF16.F32.PACK_AB R0, RZ, R0 ;  /* 0x00000000ff00723e */ /* 0x001fe200000010ff */
[----:B------:R-:W-:Y:S06]  /*108f0*/  BRA `(.L_x_15427) ;  /* 0x00000000000c7947 */ /* 0x000fec0003800000 */
.L_x_15450:
[----:B------:R-:W2:Y:S02]  /*10900*/  LDG.E R2, desc[UR36][R2.64] ;  /* 0x0000002402027981 */ /* 0x000ea4000c1e1900 */
[----:B--2---:R-:W-:-:S04]  /*10910*/  I2FP.F32.U32 R0, R2 ;  /* 0x0000000200007245 */ /* 0x004fc80000201000 */
[----:B------:R-:W-:-:S07]  /*10920*/  F2FP.BF16.F32.PACK_AB R0, RZ, R0 ;  /* 0x00000000ff00723e */ /* 0x000fce00000010ff */
.L_x_15427:
        /* <DEDUP_REMOVED lines=21> */
.L_x_15458:
[----:B------:R-:W-:Y:S01]  /*10a80*/  STG.E.U8 desc[UR36][R16.64], R3 ;  /* 0x0000000310007986 */ /* 0x000fe2000c101124 */
[----:B------:R-:W-:Y:S05]  /*10a90*/  EXIT ;  /* 0x000000000000794d */ /* 0x000fea0003800000 */
.L_x_15457:
        /* <DEDUP_REMOVED lines=10> */
.L_x_15461:
[----:B------:R-:W-:-:S05]  /*10b40*/  LOP3.LUT R3, R3, 0xffff, RZ, 0xc0, !PT ;  /* 0x0000ffff03037812 */ /* 0x000fca00078ec0ff */
[----:B------:R-:W-:Y:S01]  /*10b50*/  STG.E desc[UR36][R16.64], R3 ;  /* 0x0000000310007986 */ /* 0x000fe2000c101924 */
[----:B------:R-:W-:Y:S05]  /*10b60*/  EXIT ;  /* 0x000000000000794d */ /* 0x000fea0003800000 */
.L_x_15460:
[----:B------:R-:W-:Y:S01]  /*10b70*/  STG.E.U16 desc[UR36][R16.64], R3 ;  /* 0x0000000310007986 */ /* 0x000fe2000c101524 */
[----:B------:R-:W-:Y:S05]  /*10b80*/  EXIT ;  /* 0x000000000000794d */ /* 0x000fea0003800000 */
.L_x_15456:
        /* <DEDUP_REMOVED lines=9> */
.L_x_15463:
[----:B------:R-:W0:Y:S02]  /*10c20*/  I2F.S16 R0, R3 ;  /* 0x0000000300007306 */ /* 0x000e240000101400 */
[----:B0-----:R-:W-:-:S05]  /*10c30*/  F2FP.F16.F32.PACK_AB R0, RZ, R0 ;  /* 0x00000000ff00723e */ /* 0x001fca00000000ff */
[----:B------:R-:W-:Y:S01]  /*10c40*/  STG.E.U16 desc[UR36][R16.64], R0 ;  /* 0x0000000010007986 */ /* 0x000fe2000c101524 */
[----:B------:R-:W-:Y:S05]  /*10c50*/  EXIT ;  /* 0x000000000000794d */ /* 0x000fea0003800000 */
.L_x_15462:
        /* <DEDUP_REMOVED lines=10> */
.L_x_15465:
[----:B------:R-:W0:Y:S02]  /*10d00*/  I2F.S16 R3, R3 ;  /* 0x0000000300037306 */ /* 0x000e240000101400 */
[----:B0-----:R-:W-:-:S04]  /*10d10*/  F2FP.F16.F32.PACK_AB R3, RZ, R3 ;  /* 0x00000003ff03723e */ /* 0x001fc800000000ff */
[----:B------:R-:W-:-:S05]  /*10d20*/  PRMT R3, R3, 0x5410, RZ ;  /* 0x0000541003037816 */ /* 0x000fca00000000ff */
[----:B------:R-:W-:Y:S01]  /*10d30*/  STG.E desc[UR36][R16.64], R3 ;  /* 0x0000000310007986 */ /* 0x000fe2000c101924 */
[----:B------:R-:W-:Y:S05]  /*10d40*/  EXIT ;  /* 0x000000000000794d */ /* 0x000fea0003800000 */
.L_x_15464:
[----:B------:R-:W0:Y:S02]  /*10d50*/  I2F.F64.S16 R2, R3 ;  /* 0x0000000300027312 */ /* 0x000e240000101c00 */
[----:B0-----:R-:W-:Y:S01]  /*10d60*/  STG.E.64 desc[UR36][R16.64], R2 ;  /* 0x0000000210007986 */ /* 0x001fe2000c101b24 */
[----:B------:R-:W-:Y:S05]  /*10d70*/  EXIT ;  /* 0x000000000000794d */ /* 0x000fea0003800000 */
.L_x_15455:
        /* <DEDUP_REMOVED lines=10> */
.L_x_15468:
[----:B------:R-:W0:Y:S01]  /*10e20*/  I2F.F64.S16 R4, R3 ;  /* 0x0000000300047312 */ /* 0x000e220000101c00 */
[----:B------:R-:W-:-:S05]  /*10e30*/  CS2R R6, SRZ ;  /* 0x0000000000067805 */ /* 0x000fca000001ff00 */
[----:B0-----:R-:W-:Y:S01]  /*10e40*/  STG.E.128 desc[UR36][R16.64], R4 ;  /* 0x0000000410007986 */ /* 0x001fe2000c101d24 */
[----:B------:R-:W-:Y:S05]  /*10e50*/  EXIT ;  /* 0x000000000000794d */ /* 0x000fea0003800000 */
.L_x_15467:
        /* <DEDUP_REMOVED lines=21> */
.L_x_15472:
[----:B------:R-:W-:Y:S05]  /*10fb0*/  BSYNC B0 ;  /* 0x0000000000007941 */ /* 0x000fea0003800000 */
.L_x_15471:
[----:B------:R-:W-:-:S05]  /*10fc0*/  LOP3.LUT R5, R0, R5, RZ, 0xfc, !PT ;  /* 0x0000000500057212 */ /* 0x000fca00078efcff */
[----:B------:R-:W-:Y:S01]  /*10fd0*/  STG.E.U8 desc[UR36][R16.64], R5 ;  /* 0x0000000510007986 */ /* 0x000fe2000c101124 */
[----:B------:R-:W-:Y:S05]  /*10fe0*/  EXIT ;  /* 0x000000000000794d */ /* 0x000fea0003800000 */
.L_x_15470:
        /* <DEDUP_REMOVED lines=13> */
.L_x_15474:
[----:B------:R-:W-:Y:S01]  /*110c0*/  IMAD.MOV.U32 R0, RZ, RZ, 0x7f ;  /* 0x0000007fff007424 */ /* 0x000fe200078e00ff */
[----:B------:R-:W-:-:S04]  /*110d0*/  ISETP.GT.U32.AND P0, PT, R2, 0x7f800000, PT ;  /* 0x7f8000000200780c */ /* 0x000fc80003f04070 */
[----:B------:R-:W-:-:S09]  /*110e0*/  SEL R0, R0, 0x7c, P0 ;  /* 0x0000007c00007807 */ /* 0x000fd20000000000 */
.L_x_15475:
[----:B------:R-:W-:Y:S05]  /*110f0*/  BSYNC B0 ;  /* 0x0000000000007941 */ /* 0x000fea0003800000 */
.L_x_15473:
[----:B------:R-:W-:-:S04]  /*11100*/  LOP3.LUT R2, R3, 0x80000000, RZ, 0xc0, !PT ;  /* 0x8000000003027812 */ /* 0x000fc800078ec0ff */
[----:B------:R-:W-:-:S04]  /*11110*/  SHF.R.U32.HI R3, RZ, 0x18, R2 ;  /* 0x00000018ff037819 */ /* 0x000fc80000011602 */
[----:B------:R-:W-:-:S05]  /*11120*/  LOP3.LUT R3, R0, R3, RZ, 0xfc, !PT ;  /* 0x0000000300037212 */ /* 0x000fca00078efcff */
[----:B------:R-:W-:Y:S01]  /*11130*/  STG.E.U8 desc[UR36][R16.64], R3 ;  /* 0x0000000310007986 */ /* 0x000fe2000c101124 */
[----:B------:R-:W-:Y:S05]  /*11140*/  EXIT ;  /* 0x000000000000794d */ /* 0x000fea0003800000 */
.L_x_15469:
[----:B------:R-:W0:Y:S02]  /*11150*/  I2F.S16 R0, R3 ;  /* 0x0000000300007306 */ /* 0x000e240000101400 */
[----:B0-----:R-:W-:-:S05]  /*11160*/  F2FP.BF16.F32.PACK_AB R0, RZ, R0 ;  /* 0x00000000ff00723e */ /* 0x001fca00000010ff */
[----:B------:R-:W-:Y:S01]  /*11170*/  STG.E.U16 desc[UR36][R16.64], R0 ;  /* 0x0000000010007986 */ /* 0x000fe2000c101524 */
[----:B------:R-:W-:Y:S05]  /*11180*/  EXIT ;  /* 0x000000000000794d */ /* 0x000fea0003800000 */
.L_x_15466:
        /* <DEDUP_REMOVED lines=10> */
.L_x_15478:
        /* <DEDUP_REMOVED lines=17> */
.L_x_15481:
[----:B------:R-:W-:-:S04]  /*11340*/  LOP3.LUT R2, R3, 0x80000000, RZ, 0xc0, !PT ;  /* 0x8000000003027812 */ /* 0x000fc800078ec0ff */
[----:B------:R-:W-:-:S04]  /*11350*/  SHF.R.U32.HI R3, RZ, 0x18, R2 ;  /* 0x00000018ff037819 */ /* 0x000fc80000011602 */
[----:B------:R-:W-:-:S04]  /*11360*/  LOP3.LUT R0, R0, R3, RZ, 0xfc, !PT ;  /* 0x0000000300007212 */ /* 0x000fc800078efcff */
[----:B------:R-:W-:-:S07]  /*11370*/  PRMT R8, R0, 0x7610, R8 ;  /* 0x0000761000087816 */ /* 0x000fce0000000008 */
.L_x_15480:
[----:B------:R-:W-:Y:S05]  /*11380*/  BSYNC B0 ;  /* 0x0000000000007941 */ /* 0x000fea0003800000 */
.L_x_15479:
[----:B------:R-:W-:Y:S01]  /*11390*/  STG.E.U8 desc[UR36][R16.64], R8 ;  /* 0x0000000810007986 */ /* 0x000fe2000c101124 */
[----:B------:R-:W-:Y:S05]  /*113a0*/  EXIT ;  /* 0x000000000000794d */ /* 0x000fea0003800000 */
.L_x_15477:
        /* <DEDUP_REMOVED lines=17> */
.L_x_15484:
[----:B------:R-:W-:-:S04]  /*114c0*/  LOP3.LUT R2, R3, 0x80000000, RZ, 0xc0, !PT ;  /* 0x8000000003027812 */ /* 0x000fc800078ec0ff */
[----:B------:R-:W-:-:S04]  /*114d0*/  SHF.R.U32.HI R3, RZ, 0x18, R2 ;  /* 0x00000018ff037819 */ /* 0x000fc80000011602 */
[----:B------:R-:W-:-:S04]  /*114e0*/  LOP3.LUT R0, R0, R3, RZ, 0xfc, !PT ;  /* 0x0000000300007212 */ /* 0x000fc800078efcff */
[----:B------:R-:W-:-:S07]  /*114f0*/  PRMT R8, R0, 0x7610, R8 ;  /* 0x0000761000087816 */ /* 0x000fce0000000008 */
.L_x_15483:
[----:B------:R-:W-:Y:S05]  /*11500*/  BSYNC B0 ;  /* 0x0000000000007941 */ /* 0x000fea0003800000 */
.L_x_15482:
[----:B------:R-:W-:Y:S01]  /*11510*/  STG.E.U8 desc[UR36][R16.64], R8 ;  /* 0x0000000810007986 */ /* 0x000fe2000c101124 */
[----:B------:R-:W-:Y:S05]  /*11520*/  EXIT ;  /* 0x000000000000794d */ /* 0x000fea0003800000 */
.L_x_15476:
        /* <DEDUP_REMOVED lines=23> */
.L_x_15459:
        /* <DEDUP_REMOVED lines=16> */
.L_x_15487:
[----:B------:R-:W-:Y:S05]  /*117a0*/  EXIT ;  /* 0x000000000000794d */ /* 0x000fea0003800000 */
.L_x_15486:
[----:B------:R-:W-:Y:S01]  /*117b0*/  LOP3.LUT R2, R3, 0xffff, RZ, 0xc0, !PT ;  /* 0x0000ffff03027812 */ /* 0x000fe200078ec0ff */
[----:B------:R-:W-:-:S05]  /*117c0*/  IMAD.MOV.U32 R3, RZ, RZ, RZ ;  /* 0x000000ffff037224 */ /* 0x000fca00078e00ff */
[----:B------:R-:W-:Y:S01]  /*117d0*/  STG.E.64 desc[UR36][R16.64], R2 ;  /* 0x0000000210007986 */ /* 0x000fe2000c101b24 */
[----:B------:R-:W-:Y:S05]  /*117e0*/  EXIT ;  /* 0x000000000000794d */ /* 0x000fea0003800000 */
.L_x_15485:
[----:B------:R-:W-:-:S05]  /*117f0*/  LOP3.LUT R3, R3, 0xffff, RZ, 0xc0, !PT ;  /* 0x0000ffff03037812 */ /* 0x000fca00078ec0ff */
[----:B------:R-:W-:Y:S01]  /*11800*/  STG.E desc[UR36][R16.64], R3 ;  /* 0x0000000310007986 */ /* 0x000fe2000c101924 */
[----:B------:R-:W-:Y:S05]  /*11810*/  EXIT ;  /* 0x000000000000794d */ /* 0x000fea0003800000 */
.L_x_15488:
        /* <DEDUP_REMOVED lines=14> */
.L_x_43896:


//--------------------- .text._ZN2at6native27unrolled_elementwise_kernelINS0_13BinaryFunctorIN3c108BFloat16ES4_bZZZNS0_22logical_or_kernel_cudaERNS_14TensorIteratorEENKUlvE0_clEvENKUlvE8_clEvEUlS4_S4_E_EESt5arrayIPcLm3EELi4E23TrivialOffsetCalculatorILi2EjESE_ILi1EjENS0_6memory12LoadWithCastILi2EEENSH_13StoreWithCastILi1EEEEEviT_T0_T2_T3_T4_T5_ --------------------------
	.section	.text._ZN2at6native27unrolled_elementwise_kernelINS0_13BinaryFunctorIN3c108BFloat16ES4_bZZZNS0_22logical_or_kernel_cudaERNS_14TensorIteratorEENKUlvE0_clEvENKUlvE8_clEvEUlS4_S4_E_EESt5arrayIPcLm3EELi4E23TrivialOffsetCalculatorILi2EjESE_ILi1EjENS0_6memory12LoadWithCastILi2EEENSH_13StoreWithCastILi1EEEEEviT_T0_T2_T3_T4_T5_,"ax",@progbits
	.align	128
        .global         _ZN2at6native27unrolled_elementwise_kernelINS0_13BinaryFunctorIN3c108BFloat16ES4_bZZZNS0_22logical_or_kernel_cudaERNS_14TensorIteratorEENKUlvE0_clEvENKUlvE8_clEvEUlS4_S4_E_EESt5arrayIPcLm3EELi4E23TrivialOffsetCalculatorILi2EjESE_ILi1EjENS0_6memory12LoadWithCastILi2EEENSH_13StoreWithCastILi1EEEEEviT_T0_T2_T3_T4_T5_
        .type           _ZN2at6native27unrolled_elementwise_kernelINS0_13BinaryFunctorIN3c108BFloat16ES4_bZZZNS0_22logical_or_kernel_cudaERNS_14TensorIteratorEENKUlvE0_clEvENKUlvE8_clEvEUlS4_S4_E_EESt5arrayIPcLm3EELi4E23TrivialOffsetCalculatorILi2EjESE_ILi1EjENS0_6memory12LoadWithCastILi2EEENSH_13StoreWithCastILi1EEEEEviT_T0_T2_T3_T4_T5_,@function
        .size           _ZN2at6native27unrolled_elementwise_kernelINS0_13BinaryFunctorIN3c108BFloat16ES4_bZZZNS0_22logical_or_kernel_cudaERNS_14TensorIteratorEENKUlvE0_clEvENKUlvE8_clEvEUlS4_S4_E_EESt5arrayIPcLm3EELi4E23TrivialOffsetCalculatorILi2EjESE_ILi1EjENS0_6memory12LoadWithCastILi2EEENSH_13StoreWithCastILi1EEEEEviT_T0_T2_T3_T4_T5_,(.L_x_43897 - _ZN2at6native27unrolled_elementwise_kernelINS0_13BinaryFunctorIN3c108BFloat16ES4_bZZZNS0_22logical_or_kernel_cudaERNS_14TensorIteratorEENKUlvE0_clEvENKUlvE8_clEvEUlS4_S4_E_EESt5arrayIPcLm3EELi4E23TrivialOffsetCalculatorILi2EjESE_ILi1EjENS0_6memory12LoadWithCastILi2EEENSH_13StoreWithCastILi1EEEEEviT_T0_T2_T3_T4_T5_)
        .other          _ZN2at6native27unrolled_elementwise_kernelINS0_13BinaryFunctorIN3c108BFloat16ES4_bZZZNS0_22logical_or_kernel_cudaERNS_14TensorIteratorEENKUlvE0_clEvENKUlvE8_clEvEUlS4_S4_E_EESt5arrayIPcLm3EELi4E23TrivialOffsetCalculatorILi2EjESE_ILi1EjENS0_6memory12LoadWithCastILi2EEENSH_13StoreWithCastILi1EEEEEviT_T0_T2_T3_T4_T5_,@"STO_CUDA_ENTRY STV_DEFAULT"
_ZN2at6native27unrolled_elementwise_kernelINS0_13BinaryFunctorIN3c108BFloat16ES4_bZZZNS0_22logical_or_kernel_cudaERNS_14TensorIteratorEENKUlvE0_clEvENKUlvE8_clEvEUlS4_S4_E_EESt5arrayIPcLm3EELi4E23TrivialOffsetCalculatorILi2EjESE_ILi1EjENS0_6memory12LoadWithCastILi2EEENSH_13StoreWithCastILi1EEEEEviT_T0_T2_T3_T4_T5_:
.text._ZN2at6native27unrolled_elementwise_kernelINS0_13BinaryFunctorIN3c108BFloat16ES4_bZZZNS0_22logical_or_kernel_cudaERNS_14TensorIteratorEENKUlvE0_clEvENKUlvE8_clEvEUlS4_S4_E_EESt5arrayIPcLm3EELi4E23TrivialOffsetCalculatorILi2EjESE_ILi1EjENS0_6memory12LoadWithCastILi2EEENSH_13StoreWithCastILi1EEEEEviT_T0_T2_T3_T4_T5_:
        /* <DEDUP_REMOVED lines=36> */
.L_x_15494:
[----:B------:R-:W2:Y:S02]  /*0240*/  LDG.E.U8 R4, desc[UR36][R4.64] ;  /* 0x0000002404047981 */ /* 0x000ea4000c1e1100 */
[----:B--2---:R-:W-:-:S04]  /*0250*/  I2FP.F32.U32 R0, R4 ;  /* 0x0000000400007245 */ /* 0x004fc80000201000 */
[----:B------:R-:W-:-:S04]  /*0260*/  F2FP.BF16.F32.PACK_AB R0, RZ, R0 ;  /* 0x00000000ff00723e */ /* 0x000fc800000010ff */
[----:B------:R-:W-:Y:S01]  /*0270*/  PRMT R22, R0, 0x7610, R22 ;  /* 0x0000761000167816 */ /* 0x000fe20000000016 */
[----:B------:R-:W-:Y:S06]  /*0280*/  BRA `(.L_x_15496) ;  /* 0x0000000c00c87947 */ /* 0x000fec0003800000 */
.L_x_15493:
        /* <DEDUP_REMOVED lines=11> */
.L_x_15498:
[----:B------:R-:W2:Y:S02]  /*0340*/  LDG.E R4, desc[UR36][R4.64] ;  /* 0x0000002404047981 */ /* 0x000ea4000c1e1900 */
[----:B--2---:R-:W-:-:S04]  /*0350*/  I2FP.F32.S32 R0, R4 ;  /* 0x0000000400007245 */ /* 0x004fc80000201400 */
[----:B------:R-:W-:-:S04]  /*0360*/  F2FP.BF16.F32.PACK_AB R0, RZ, R0 ;  /* 0x00000000ff00723e */ /* 0x000fc800000010ff */
[----:B------:R-:W-:Y:S01]  /*0370*/  PRMT R22, R0, 0x7610, R22 ;  /* 0x0000761000167816 */ /* 0x000fe20000000016 */
[----:B------:R-:W-:Y:S06]  /*0380*/  BRA `(.L_x_15496) ;  /* 0x0000000c00887947 */ /* 0x000fec0003800000 */
.L_x_15497:
[----:B------:R-:W2:Y:S02]  /*0390*/  LDG.E.U16 R4, desc[UR36][R4.64] ;  /* 0x0000002404047981 */ /* 0x000ea4000c1e1500 */
[----:B--2---:R-:W0:Y:S02]  /*03a0*/  I2F.S16 R0, R4 ;  /* 0x0000000400007306 */ /* 0x004e240000101400 */
[----:B0-----:R-:W-:-:S04]  /*03b0*/  F2FP.BF16.F32.PACK_AB R0, RZ, R0 ;  /* 0x00000000ff00723e */ /* 0x001fc800000010ff */
[----:B------:R-:W-:Y:S01]  /*03c0*/  PRMT R22, R0, 0x7610, R22 ;  /* 0x0000761000167816 */ /* 0x000fe20000000016 */
[----:B------:R-:W-:Y:S06]  /*03d0*/  BRA `(.L_x_15496) ;  /* 0x0000000c00747947 */ /* 0x000fec0003800000 */
.L_x_15492:
        /* <DEDUP_REMOVED lines=9> */
.L_x_15500:
[----:B------:R-:W2:Y:S02]  /*0470*/  LDG.E.U16 R0, desc[UR36][R4.64] ;  /* 0x0000002404007981 */ /* 0x000ea4000c1e1500 */
[----:B--2---:R-:W-:-:S05]  /*0480*/  HADD2.F32 R0, -RZ, R0.H0_H0 ;  /* 0x20000000ff007230 */ /* 0x004fca0000004100 */
[----:B------:R-:W-:-:S04]  /*0490*/  F2FP.BF16.F32.PACK_AB R0, RZ, R0 ;  /* 0x00000000ff00723e */ /* 0x000fc800000010ff */
[----:B------:R-:W-:Y:S01]  /*04a0*/  PRMT R22, R0, 0x7610, R22 ;  /* 0x0000761000167816 */ /* 0x000fe20000000016 */
[----:B------:R-:W-:Y:S06]  /*04b0*/  BRA `(.L_x_15496) ;  /* 0x0000000c003c7947 */ /* 0x000fec0003800000 */
.L_x_15499:
        /* <DEDUP_REMOVED lines=9> */
.L_x_15502:
[----:B------:R-:W2:Y:S02]  /*0550*/  LDG.E.U16 R4, desc[UR36][R4.64] ;  /* 0x0000002404047981 */ /* 0x000ea4000c1e1500 */
[----:B--2---:R-:W-:-:S05]  /*0560*/  HADD2.F32 R0, -RZ, R4.H0_H0 ;  /* 0x20000004ff007230 */ /* 0x004fca0000004100 */
[----:B------:R-:W-:-:S04]  /*0570*/  F2FP.BF16.F32.PACK_AB R0, RZ, R0 ;  /* 0x00000000ff00723e */ /* 0x000fc800000010ff */
[----:B------:R-:W-:Y:S01]  /*0580*/  PRMT R22, R0, 0x7610, R22 ;  /* 0x0000761000167816 */ /* 0x000fe20000000016 */
[----:B------:R-:W-:Y:S06]  /*0590*/  BRA `(.L_x_15496) ;  /* 0x0000000c00047947 */ /* 0x000fec0003800000 */
.L_x_15501:
        /* <DEDUP_REMOVED lines=9> */
.L_x_15491:
        /* <DEDUP_REMOVED lines=14> */
.L_x_15505:
        /* <DEDUP_REMOVED lines=9> */
.L_x_15504:
        /* <DEDUP_REMOVED lines=28> */
.L_x_15507:
        /* <DEDUP_REMOVED lines=15> */
.L_x_15506:
[----:B------:R0:W5:Y:S01]  /*0a50*/  LDG.E.U16 R22, desc[UR36][R4.64] ;  /* 0x0000002404167981 */ /* 0x000162000c1e1500 */
[----:B------:R-:W-:Y:S05]  /*0a60*/  BRA `(.L_x_15496) ;  /* 0x0000000400d07947 */ /* 0x000fea0003800000 */
.L_x_15503:
        /* <DEDUP_REMOVED lines=13> */
.L_x_15510:
        /* <DEDUP_REMOVED lines=21> */
.L_x_15514:
[----:B------:R-:W-:Y:S05]  /*0c90*/  BSYNC B1 ;  /* 0x0000000000017941 */ /* 0x000fea0003800000 */
.L_x_15513:
[----:B------:R-:W-:Y:S01]  /*0ca0*/  LEA R5, R0, 0x3b800000, 0x17 ;  /* 0x3b80000000057811 */ /* 0x000fe200078eb8ff */
[----:B------:R-:W-:-:S05]  /*0cb0*/  IMAD.SHL.U32 R0, R3, 0x100000, RZ ;  /* 0x0010000003007824 */ /* 0x000fca00078e00ff */
[----:B------:R-:W-:-:S07]  /*0cc0*/  LOP3.LUT R0, R5, R0, R6, 0xfe, !PT ;  /* 0x0000000005007212 */ /* 0x000fce00078efe06 */
.L_x_15512:
[----:B------:R-:W-:Y:S05]  /*0cd0*/  BSYNC B0 ;  /* 0x0000000000007941 */ /* 0x000fea0003800000 */
.L_x_15511:
[----:B------:R-:W-:-:S04]  /*0ce0*/  F2FP.BF16.F32.PACK_AB R0, RZ, R0 ;  /* 0x00000000ff00723e */ /* 0x000fc800000010ff */
[----:B------:R-:W-:Y:S01]  /*0cf0*/  PRMT R22, R0, 0x7610, R22 ;  /* 0x0000761000167816 */ /* 0x000fe20000000016 */
[----:B------:R-:W-:Y:S06]  /*0d00*/  BRA `(.L_x_15496) ;  /* 0x0000000400287947 */ /* 0x000fec0003800000 */
.L_x_15509:
        /* <DEDUP_REMOVED lines=21> */
.L_x_15518:
[----:B------:R-:W-:Y:S05]  /*0e60*/  BSYNC B1 ;  /* 0x0000000000017941 */ /* 0x000fea0003800000 */
.L_x_15517:
[----:B------:R-:W-:Y:S01]  /*0e70*/  LEA R5, R0, 0x37800000, 0x17 ;  /* 0x3780000000057811 */ /* 0x000fe200078eb8ff */
[----:B------:R-:W-:-:S05]  /*0e80*/  IMAD.SHL.U32 R0, R3, 0x200000, RZ ;  /* 0x0020000003007824 */ /* 0x000fca00078e00ff */
[----:B------:R-:W-:-:S07]  /*0e90*/  LOP3.LUT R0, R5, R0, R6, 0xfe, !PT ;  /* 0x0000000005007212 */ /* 0x000fce00078efe06 */
.L_x_15516:
[----:B------:R-:W-:Y:S05]  /*0ea0*/  BSYNC B0 ;  /* 0x0000000000007941 */ /* 0x000fea0003800000 */
.L_x_15515:
[----:B------:R-:W-:-:S04]  /*0eb0*/  F2FP.BF16.F32.PACK_AB R0, RZ, R0 ;  /* 0x00000000ff00723e */ /* 0x000fc800000010ff */
[----:B------:R-:W-:Y:S01]  /*0ec0*/  PRMT R22, R0, 0x7610, R22 ;  /* 0x0000761000167816 */ /* 0x000fe20000000016 */
[----:B------:R-:W-:Y:S06]  /*0ed0*/  BRA `(.L_x_15496) ;  /* 0x0000000000b47947 */ /* 0x000fec0003800000 */
.L_x_15508:
        /* <DEDUP_REMOVED lines=14> */
.L_x_15522:
[----:B------:R-:W-:Y:S05]  /*0fc0*/  BSYNC B0 ;  /* 0x0000000000007941 */ /* 0x000fea0003800000 */
.L_x_15521:
[----:B------:R-:W-:-:S04]  /*0fd0*/  F2FP.BF16.F32.PACK_AB R0, RZ, R0 ;  /* 0x00000000ff00723e */ /* 0x000fc800000010ff */
[----:B------:R-:W-:Y:S01]  /*0fe0*/  PRMT R22, R0, 0x7610, R22 ;  /* 0x0000761000167816 */ /* 0x000fe20000000016 */
[----:B------:R-:W-:Y:S06]  /*0ff0*/  BRA `(.L_x_15496) ;  /* 0x00000000006c7947 */ /* 0x000fec0003800000 */
.L_x_15495:
        /* <DEDUP_REMOVED lines=16> */
.L_x_15523:
[----:B------:R-:W-:Y:S01]  /*1100*/  PRMT R22, RZ, 0x7610, R22 ;  /* 0x00007610ff167816 */ /* 0x000fe20000000016 */
[----:B------:R-:W-:Y:S06]  /*1110*/  BRA `(.L_x_15496) ;  /* 0x0000000000247947 */ /* 0x000fec0003800000 */
.L_x_15520:
[----:B------:R-:W2:Y:S02]  /*1120*/  LDG.E.64 R4, desc[UR36][R4.64] ;  /* 0x0000002404047981 */ /* 0x000ea4000c1e1b00 */
[----:B--2---:R-:W0:Y:S02]  /*1130*/  I2F.U64 R0, R4 ;  /* 0x0000000400007312 */ /* 0x004e240000301000 */
[----:B0-----:R-:W-:-:S04]  /*1140*/  F2FP.BF16.F32.PACK_AB R0, RZ, R0 ;  /* 0x00000000ff00723e */ /* 0x001fc800000010ff */
[----:B------:R-:W-:Y:S01]  /*1150*/  PRMT R22, R0, 0x7610, R22 ;  /* 0x0000761000167816 */ /* 0x000fe20000000016 */
[----:B------:R-:W-:Y:S06]  /*1160*/  BRA `(.L_x_15496) ;  /* 0x0000000000107947 */ /* 0x000fec0003800000 */
.L_x_15519:
[----:B------:R-:W2:Y:S02]  /*1170*/  LDG.E R4, desc[UR36][R4.64] ;  /* 0x0000002404047981 */ /* 0x000ea4000c1e1900 */
[----:B--2---:R-:W-:-:S04]  /*1180*/  I2FP.F32.U32 R0, R4 ;  /* 0x0000000400007245 */ /* 0x004fc80000201000 */
[----:B------:R-:W-:-:S04]  /*1190*/  F2FP.BF16.F32.PACK_AB R0, RZ, R0 ;  /* 0x00000000ff00723e */ /* 0x000fc800000010ff */
[----:B------:R-:W-:-:S07]  /*11a0*/  PRMT R22, R0, 0x7610, R22 ;  /* 0x0000761000167816 */ /* 0x000fce0000000016 */
.L_x_15496:
        /* <DEDUP_REMOVED lines=21> */
.L_x_15527:
[----:B------:R-:W2:Y:S02]  /*1300*/  LDG.E.U8 R4, desc[UR36][R4.64] ;  /* 0x0000002404047981 */ /* 0x000ea4000c1e1100 */
[----:B--2---:R-:W-:-:S04]  /*1310*/  I2FP.F32.U32 R0, R4 ;  /* 0x0000000400007245 */ /* 0x004fc80000201000 */
[----:B------:R-:W-:-:S04]  /*1320*/  F2FP.BF16.F32.PACK_AB R0, RZ, R0 ;  /* 0x00000000ff00723e */ /* 0x000fc800000010ff */
[----:B------:R-:W-:Y:S01]  /*1330*/  PRMT R26, R0, 0x7610, R26 ;  /* 0x00007610001a7816 */ /* 0x000fe2000000001a */
[----:B------:R-:W-:Y:S06]  /*1340*/  BRA `(.L_x_15529) ;  /* 0x0000000c00c87947 */ /* 0x000fec0003800000 */
.L_x_15526:
        /* <DEDUP_REMOVED lines=11> */
.L_x_15531:
[----:B------:R-:W2:Y:S02]  /*1400*/  LDG.E R4, desc[UR36][R4.64] ;  /* 0x0000002404047981 */ /* 0x000ea4000c1e1900 */
[----:B--2---:R-:W-:-:S04]  /*1410*/  I2FP.F32.S32 R0, R4 ;  /* 0x0000000400007245 */ /* 0x004fc80000201400 */
[----:B------:R-:W-:-:S04]  /*1420*/  F2FP.BF16.F32.PACK_AB R0, RZ, R0 ;  /* 0x00000000ff00723e */ /* 0x000fc800000010ff */
[----:B------:R-:W-:Y:S01]  /*1430*/  PRMT R26, R0, 0x7610, R26 ;  /* 0x00007610001a7816 */ /* 0x000fe2000000001a */
[----:B------:R-:W-:Y:S06]  /*1440*/  BRA `(.L_x_15529) ;  /* 0x0000000c00887947 */ /* 0x000fec0003800000 */
.L_x_15530:
[----:B------:R-:W2:Y:S02]  /*1450*/  LDG.E.U16 R4, desc[UR36][R4.64] ;  /* 0x0000002404047981 */ /* 0x000ea4000c1e1500 */
[----:B--2---:R-:W0:Y:S02]  /*1460*/  I2F.S16 R0, R4 ;  /* 0x0000000400007306 */ /* 0x004e240000101400 */
[----:B0-----:R-:W-:-:S04]  /*1470*/  F2FP.BF16.F32.PACK_AB R0, RZ, R0 ;  /* 0x00000000ff00723e */ /* 0x001fc800000010ff */
[----:B------:R-:W-:Y:S01]  /*1480*/  PRMT R26, R0, 0x7610, R26 ;  /* 0x00007610001a7816 */ /* 0x000fe2000000001a */
[----:B------:R-:W-:Y:S06]  /*1490*/  BRA `(.L_x_15529) ;  /* 0x0000000c00747947 */ /* 0x000fec0003800000 */
.L_x_15525:
        /* <DEDUP_REMOVED lines=9> */
.L_x_15533:
[----:B------:R-:W2:Y:S02]  /*1530*/  LDG.E.U16 R0, desc[UR36][R4.64] ;  /* 0x0000002404007981 */ /* 0x000ea4000c1e1500 */
[----:B--2---:R-:W-:-:S05]  /*1540*/  HADD2.F32 R0, -RZ, R0.H0_H0 ;  /* 0x20000000ff007230 */ /* 0x004fca0000004100 */
[----:B------:R-:W-:-:S04]  /*1550*/  F2FP.BF16.F32.PACK_AB R0, RZ, R0 ;  /* 0x00000000ff00723e */ /* 0x000fc800000010ff */
[----:B------:R-:W-:Y:S01]  /*1560*/  PRMT R26, R0, 0x7610, R26 ;  /* 0x00007610001a7816 */ /* 0x000fe2000000001a */
[----:B------:R-:W-:Y:S06]  /*1570*/  BRA `(.L_x_15529) ;  /* 0x0000000c003c7947 */ /* 0x000fec0003800000 */
.L_x_15532:
        /* <DEDUP_REMOVED lines=9> */
.L_x_15535:
[----:B------:R-:W2:Y:S02]  /*1610*/  LDG.E.U16 R4, desc[UR36][R4.64] ;  /* 0x0000002404047981 */ /* 0x000ea4000c1e1500 */
[----:B--2---:R-:W-:-:S05]  /*1620*/  HADD2.F32 R0, -RZ, R4.H0_H0 ;  /* 0x20000004ff007230 */ /* 0x004fca0000004100 */
[----:B------:R-:W-:-:S04]  /*1630*/  F2FP.BF16.F32.PACK_AB R0, RZ, R0 ;  /* 0x00000000ff00723e */ /* 0x000fc800000010ff */
[----:B------:R-:W-:Y:S01]  /*1640*/  PRMT R26, R0, 0x7610, R26 ;  /* 0x00007610001a7816 */ /* 0x000fe2000000001a */
[----:B------:R-:W-:Y:S06]  /*1650*/  BRA `(.L_x_15529) ;  /* 0x0000000c00047947 */ /* 0x000fec0003800000 */
.L_x_15534:
        /* <DEDUP_REMOVED lines=9> */
.L_x_15524:
        /* <DEDUP_REMOVED lines=14> */
.L_x_15538:
        /* <DEDUP_REMOVED lines=9> */
.L_x_15537:
        /* <DEDUP_REMOVED lines=28> */
.L_x_15540:
        /* <DEDUP_REMOVED lines=15> */
.L_x_15539:
[----:B------:R0:W5:Y:S01]  /*1b10*/  LDG.E.U16 R26, desc[UR36][R4.64] ;  /* 0x00000024041a7981 */ /* 0x000162000c1e1500 */
[----:B------:R-:W-:Y:S05]  /*1b20*/  BRA `(.L_x_15529) ;  /* 0x0000000400d07947 */ /* 0x000fea0003800000 */
.L_x_15536:
        /* <DEDUP_REMOVED lines=13> */
.L_x_15543:
        /* <DEDUP_REMOVED lines=21> */
.L_x_15547:
[----:B------:R-:W-:Y:S05]  /*1d50*/  BSYNC B1 ;  /* 0x0000000000017941 */ /* 0x000fea0003800000 */
.L_x_15546:
[----:B------:R-:W-:Y:S01]  /*1d60*/  LEA R5, R0, 0x3b800000, 0x17 ;  /* 0x3b80000000057811 */ /* 0x000fe200078eb8ff */
[----:B------:R-:W-:-:S05]  /*1d70*/  IMAD.SHL.U32 R0, R3, 0x100000, RZ ;  /* 0x0010000003007824 */ /* 0x000fca00078e00ff */
[----:B------:R-:W-:-:S07]  /*1d80*/  LOP3.LUT R0, R5, R0, R6, 0xfe, !PT ;  /* 0x0000000005007212 */ /* 0x000fce00078efe06 */
.L_x_15545:
[----:B------:R-:W-:Y:S05]  /*1d90*/  BSYNC B0 ;  /* 0x0000000000007941 */ /* 0x000fea0003800000 */
.L_x_15544:
[----:B------:R-:W-:-:S04]  /*1da0*/  F2FP.BF16.F32.PACK_AB R0, RZ, R0 ;  /* 0x00000000ff00723e */ /* 0x000fc800000010ff */
[----:B------:R-:W-:Y:S01]  /*1db0*/  PRMT R26, R0, 0x7610, R26 ;  /* 0x00007610001a7816 */ /* 0x000fe2000000001a */
[----:B------:R-:W-:Y:S06]  /*1dc0*/  BRA `(.L_x_15529) ;  /* 0x0000000400287947 */ /* 0x000fec0003800000 */
.L_x_15542:
        /* <DEDUP_REMOVED lines=21> */
.L_x_15551:
[----:B------:R-:W-:Y:S05]  /*1f20*/  BSYNC B1 ;  /* 0x0000000000017941 */ /* 0x000fea0003800000 */
.L_x_15550:
[----:B------:R-:W-:Y:S01]  /*1f30*/  LEA R5, R0, 0x37800000, 0x17 ;  /* 0x3780000000057811 */ /* 0x000fe200078eb8ff */
[----:B------:R-:W-:-:S05]  /*1f40*/  IMAD.SHL.U32 R0, R3, 0x200000, RZ ;  /* 0x0020000003007824 */ /* 0x000fca00078e00ff */
[----:B------:R-:W-:-:S07]  /*1f50*/  LOP3.LUT R0, R5, R0, R6, 0xfe, !PT ;  /* 0x0000000005007212 */ /* 0x000fce00078efe06 */
.L_x_15549:
[----:B------:R-:W-:Y:S05]  /*1f60*/  BSYNC B0 ;  /* 0x0000000000007941 */ /* 0x000fea0003800000 */
.L_x_15548:
[----:B------:R-:W-:-:S04]  /*1f70*/  F2FP.BF16.F32.PACK_AB R0, RZ, R0 ;  /* 0x00000000ff00723e */ /* 0x000fc800000010ff */
[----:B------:R-:W-:Y:S01]  /*1f80*/  PRMT R26, R0, 0x7610, R26 ;  /* 0x00007610001a7816 */ /* 0x000fe2000000001a */
[----:B------:R-:W-:Y:S06]  /*1f90*/  BRA `(.L_x_15529) ;  /* 0x0000000000b47947 */ /* 0x000fec0003800000 */
.L_x_15541:
        /* <DEDUP_REMOVED lines=14> */
.L_x_15555:
[----:B------:R-:W-:Y:S05]  /*2080*/  BSYNC B0 ;  /* 0x0000000000007941 */ /* 0x000fea0003800000 */
.L_x_15554:
[----:B------:R-:W-:-:S04]  /*2090*/  F2FP.BF16.F32.PACK_AB R0, RZ, R0 ;  /* 0x00000000ff00723e */ /* 0x000fc800000010ff */
[----:B------:R-:W-:Y:S01]  /*20a0*/  PRMT R26, R0, 0x7610, R26 ;  /* 0x00007610001a7816 */ /* 0x000fe2000000001a */
[----:B------:R-:W-:Y:S06]  /*20b0*/  BRA `(.L_x_15529) ;  /* 0x00000000006c7947 */ /* 0x000fec0003800000 */
.L_x_15528:
        /* <DEDUP_REMOVED lines=16> */
.L_x_15556:
[----:B------:R-:W-:Y:S01]  /*21c0*/  PRMT R26, RZ, 0x7610, R26 ;  /* 0x00007610ff1a7816 */ /* 0x000fe2000000001a */
[----:B------:R-:W-:Y:S06]  /*21d0*/  BRA `(.L_x_15529) ;  /* 0x0000000000247947 */ /* 0x000fec0003800000 */
.L_x_15553:
[----:B------:R-:W2:Y:S02]  /*21e0*/  LDG.E.64 R4, desc[UR36][R4.64] ;  /* 0x0000002404047981 */ /* 0x000ea4000c1e1b00 */
[----:B--2---:R-:W0:Y:S02]  /*21f0*/  I2F.U64 R0, R4 ;  /* 0x0000000400007312 */ /* 0x004e240000301000 */
[----:B0-----:R-:W-:-:S04]  /*2200*/  F2FP.BF16.F32.PACK_AB R0, RZ, R0 ;  /* 0x00000000ff00723e */ /* 0x001fc800000010ff */
[----:B------:R-:W-:Y:S01]  /*2210*/  PRMT R26, R0, 0x7610, R26 ;  /* 0x00007610001a7816 */ /* 0x000fe2000000001a */
[----:B------:R-:W-:Y:S06]  /*2220*/  BRA `(.L_x_15529) ;  /* 0x0000000000107947 */ /* 0x000fec0003800000 */
.L_x_15552:
[----:B------:R-:W2:Y:S02]  /*2230*/  LDG.E R4, desc[UR36][R4.64] ;  /* 0x0000002404047981 */ /* 0x000ea4000c1e1900 */
[----:B--2---:R-:W-:-:S04]  /*2240*/  I2FP.F32.U32 R0, R4 ;  /* 0x0000000400007245 */ /* 0x004fc80000201000 */
[----:B------:R-:W-:-:S04]  /*2250*/  F2FP.BF16.F32.PACK_AB R0, RZ, R0 ;  /* 0x00000000ff00723e */ /* 0x000fc800000010ff */
[----:B------:R-:W-:-:S07]  /*2260*/  PRMT R26, R0, 0x7610, R26 ;  /* 0x00007610001a7816 */ /* 0x000fce000000001a */
.L_x_15529:
[----:B------:R-:W-:-:S07]  /*2270*/  VIADD R23, R23, 0x80 ;  /* 0x0000008017177836 */ /* 0x000fce0000000000 */
.L_x_15490:
[----:B------:R-:W-:Y:S05]  /*2280*/  BSYNC B6 ;  /* 0x0000000000067941 */ /* 0x000fea0003800000 */
.L_x_15489:
        /* <DEDUP_REMOVED lines=26> */
.L_x_15562:
[----:B------:R-:W2:Y:S02]  /*2430*/  LDG.E.U8 R4, desc[UR36][R4.64] ;  /* 0x0000002404047981 */ /* 0x000ea4000c1e1100 */
[----:B--2---:R-:W-:-:S04]  /*2440*/  I2FP.F32.U32 R0, R4 ;  /* 0x0000000400007245 */ /* 0x004fc80000201000 */
[----:B------:R-:W-:-:S04]  /*2450*/  F2FP.BF16.F32.PACK_AB R0, RZ, R0 ;  /* 0x00000000ff00723e */ /* 0x000fc800000010ff */
[----:B------:R-:W-:Y:S01]  /*2460*/  PRMT R28, R0, 0x7610, R28 ;  /* 0x00007610001c7816 */ /* 0x000fe2000000001c */
[----:B------:R-:W-:Y:S06]  /*2470*/  BRA `(.L_x_15564) ;  /* 0x0000000c00cc7947 */ /* 0x000fec0003800000 */
.L_x_15561:
        /* <DEDUP_REMOVED lines=11> */
.L_x_15566:
[----:B------:R-:W2:Y:S02]  /*2530*/  LDG.E R4, desc[UR36][R4.64] ;  /* 0x0000002404047981 */ /* 0x000ea4000c1e1900 */
[----:B--2---:R-:W-:-:S04]  /*2540*/  I2FP.F32.S32 R0, R4 ;  /* 0x0000000400007245 */ /* 0x004fc80000201400 */
[----:B------:R-:W-:-:S04]  /*2550*/  F2FP.BF16.F32.PACK_AB R0, RZ, R0 ;  /* 0x00000000ff00723e */ /* 0x000fc800000010ff */
[----:B------:R-:W-:Y:S01]  /*2560*/  PRMT R28, R0, 0x7610, R28 ;  /* 0x00007610001c7816 */ /* 0x000fe2000000001c */
[----:B------:R-:W-:Y:S06]  /*2570*/  BRA `(.L_x_15564) ;  /* 0x0000000c008c7947 */ /* 0x000fec0003800000 */
.L_x_15565:
[----:B------:R-:W2:Y:S02]  /*2580*/  LDG.E.U16 R4, desc[UR36][R4.64] ;  /* 0x0000002404047981 */ /* 0x000ea4000c1e1500 */
[----:B--2---:R-:W0:Y:S02]  /*2590*/  I2F.S16 R0, R4 ;  /* 0x0000000400007306 */ /* 0x004e240000101400 */
[----:B0-----:R-:W-:-:S04]  /*25a0*/  F2FP.BF16.F32.PACK_AB R0, RZ, R0 ;  /* 0x00000000ff00723e */ /* 0x001fc800000010ff */
[----:B------:R-:W-:Y:S01]  /*25b0*/  PRMT R28, R0, 0x7610, R28 ;  /* 0x00007610001c7816 */ /* 0x000fe2000000001c */
[----:B------:R-:W-:Y:S06]  /*25c0*/  BRA `(.L_x_15564) ;  /* 0x0000000c00787947 */ /* 0x000fec0003800000 */
.L_x_15560:
        /* <DEDUP_REMOVED lines=9> */
.L_x_15568:
[----:B------:R-:W2:Y:S02]  /*2660*/  LDG.E.U16 R0, desc[UR36][R4.64] ;  /* 0x0000002404007981 */ /* 0x000ea4000c1e1500 */
[----:B--2---:R-:W-:-:S05]  /*2670*/  HADD2.F32 R0, -RZ, R0.H0_H0 ;  /* 0x20000000ff007230 */ /* 0x004fca0000004100 */
[----:B------:R-:W-:-:S04]  /*2680*/  F2FP.BF16.F32.PACK_AB R0, RZ, R0 ;  /* 0x00000000ff00723e */ /* 0x000fc800000010ff */
[----:B------:R-:W-:Y:S01]  /*2690*/  PRMT R28, R0, 0x7610, R28 ;  /* 0x00007610001c7816 */ /* 0x000fe2000000001c */
[----:B------:R-:W-:Y:S06]  /*26a0*/  BRA `(.L_x_15564) ;  /* 0x0000000c00407947 */ /* 0x000fec0003800000 */
.L_x_15567:
        /* <DEDUP_REMOVED lines=9> */
.L_x_15570:
[----:B------:R-:W2:Y:S02]  /*2740*/  LDG.E.U16 R4, desc[UR36][R4.64] ;  /* 0x0000002404047981 */ /* 0x000ea4000c1e1500 */
[----:B--2---:R-:W-:-:S05]  /*2750*/  HADD2.F32 R0, -RZ, R4.H0_H0 ;  /* 0x20000004ff007230 */ /* 0x004fca0000004100 */
[----:B------:R-:W-:-:S04]  /*2760*/  F2FP.BF16.F32.PACK_AB R0, RZ, R0 ;  /* 0x00000000ff00723e */ /* 0x000fc800000010ff */
[----:B------:R-:W-:Y:S01]  /*2770*/  PRMT R28, R0, 0x7610, R28 ;  /* 0x00007610001c7816 */ /* 0x000fe2000000001c */
[----:B------:R-:W-:Y:S06]  /*2780*/  BRA `(.L_x_15564) ;  /* 0x0000000c00087947 */ /* 0x000fec0003800000 */
.L_x_15569:
        /* <DEDUP_REMOVED lines=9> */
.L_x_15559:
        /* <DEDUP_REMOVED lines=14> */
.L_x_15573:
        /* <DEDUP_REMOVED lines=9> */
.L_x_15572:
        /* <DEDUP_REMOVED lines=28> */
.L_x_15575:
        /* <DEDUP_REMOVED lines=16> */
.L_x_15574:
[----:B------:R0:W5:Y:S01]  /*2c50*/  LDG.E.U16 R28, desc[UR36][R4.64] ;  /* 0x00000024041c7981 */ /* 0x000162000c1e1500 */
[----:B------:R-:W-:Y:S05]  /*2c60*/  BRA `(.L_x_15564) ;  /* 0x0000000400d07947 */ /* 0x000fea0003800000 */
.L_x_15571:
        /* <DEDUP_REMOVED lines=13> */
.L_x_15578:
        /* <DEDUP_REMOVED lines=21> */
.L_x_15582:
[----:B------:R-:W-:Y:S05]  /*2e90*/  BSYNC B1 ;  /* 0x0000000000017941 */ /* 0x000fea0003800000 */
.L_x_15581:
[----:B------:R-:W-:Y:S01]  /*2ea0*/  LEA R5, R0, 0x3b800000, 0x17 ;  /* 0x3b80000000057811 */ /* 0x000fe200078eb8ff */
[----:B------:R-:W-:-:S05]  /*2eb0*/  IMAD.SHL.U32 R0, R3, 0x100000, RZ ;  /* 0x0010000003007824 */ /* 0x000fca00078e00ff */
[----:B------:R-:W-:-:S07]  /*2ec0*/  LOP3.LUT R0, R5, R0, R6, 0xfe, !PT ;  /* 0x0000000005007212 */ /* 0x000fce00078efe06 */
.L_x_15580:
[----:B------:R-:W-:Y:S05]  /*2ed0*/  BSYNC B0 ;  /* 0x0000000000007941 */ /* 0x000fea0003800000 */
.L_x_15579:
[----:B------:R-:W-:-:S04]  /*2ee0*/  F2FP.BF16.F32.PACK_AB R0, RZ, R0 ;  /* 0x00000000ff00723e */ /* 0x000fc800000010ff */
[----:B------:R-:W-:Y:S01]  /*2ef0*/  PRMT R28, R0, 0x7610, R28 ;  /* 0x00007610001c7816 */ /* 0x000fe2000000001c */
[----:B------:R-:W-:Y:S06]  /*2f00*/  BRA `(.L_x_15564) ;  /* 0x0000000400287947 */ /* 0x000fec0003800000 */
.L_x_15577:
        /* <DEDUP_REMOVED lines=21> */
.L_x_15586:
[----:B------:R-:W-:Y:S05]  /*3060*/  BSYNC B1 ;  /* 0x0000000000017941 */ /* 0x000fea0003800000 */
.L_x_15585:
[----:B------:R-:W-:Y:S01]  /*3070*/  LEA R5, R0, 0x37800000, 0x17 ;  /* 0x3780000000057811 */ /* 0x000fe200078eb8ff */
[----:B------:R-:W-:-:S05]  /*3080*/  IMAD.SHL.U32 R0, R3, 0x200000, RZ ;  /* 0x0020000003007824 */ /* 0x000fca00078e00ff */
[----:B------:R-:W-:-:S07]  /*3090*/  LOP3.LUT R0, R5, R0, R6, 0xfe, !PT ;  /* 0x0000000005007212 */ /* 0x000fce00078efe06 */
.L_x_15584:
[----:B------:R-:W-:Y:S05]  /*30a0*/  BSYNC B0 ;  /* 0x0000000000007941 */ /* 0x000fea0003800000 */
.L_x_15583:
[----:B------:R-:W-:-:S04]  /*30b0*/  F2FP.BF16.F32.PACK_AB R0, RZ, R0 ;  /* 0x00000000ff00723e */ /* 0x000fc800000010ff */
[----:B------:R-:W-:Y:S01]  /*30c0*/  PRMT R28, R0, 0x7610, R28 ;  /* 0x00007610001c7816 */ /* 0x000fe2000000001c */
[----:B------:R-:W-:Y:S06]  /*30d0*/  BRA `(.L_x_15564) ;  /* 0x0000000000b47947 */ /* 0x000fec0003800000 */
.L_x_15576:
        /* <DEDUP_REMOVED lines=14> */
.L_x_15590:
[----:B------:R-:W-:Y:S05]  /*31c0*/  BSYNC B0 ;  /* 0x0000000000007941 */ /* 0x000fea0003800000 */
.L_x_15589:
[----:B------:R-:W-:-:S04]  /*31d0*/  F2FP.BF16.F32.PACK_AB R0, RZ, R0 ;  /* 0x00000000ff00723e */ /* 0x000fc800000010ff */
[----:B------:R-:W-:Y:S01]  /*31e0*/  PRMT R28, R0, 0x7610, R28 ;  /* 0x00007610001c7816 */ /* 0x000fe2000000001c */
[----:B------:R-:W-:Y:S06]  /*31f0*/  BRA `(.L_x_15564) ;  /* 0x00000000006c7947 */ /* 0x000fec0003800000 */
.L_x_15563:
        /* <DEDUP_REMOVED lines=16> */
.L_x_15591:
[----:B------:R-:W-:Y:S01]  /*3300*/  PRMT R28, RZ, 0x7610, R28 ;  /* 0x00007610ff1c7816 */ /* 0x000fe2000000001c */
[----:B------:R-:W-:Y:S06]  /*3310*/  BRA `(.L_x_15564) ;  /* 0x0000000000247947 */ /* 0x000fec0003800000 */
.L_x_15588:
[----:B------:R-:W2:Y:S02]  /*3320*/  LDG.E.64 R4, desc[UR36][R4.64] ;  /* 0x0000002404047981 */ /* 0x000ea4000c1e1b00 */
[----:B--2---:R-:W0:Y:S02]  /*3330*/  I2F.U64 R0, R4 ;  /* 0x0000000400007312 */ /* 0x004e240000301000 */
[----:B0-----:R-:W-:-:S04]  /*3340*/  F2FP.BF16.F32.PACK_AB R0, RZ, R0 ;  /* 0x00000000ff00723e */ /* 0x001fc800000010ff */
[----:B------:R-:W-:Y:S01]  /*3350*/  PRMT R28, R0, 0x7610, R28 ;  /* 0x00007610001c7816 */ /* 0x000fe2000000001c */
[----:B------:R-:W-:Y:S06]  /*3360*/  BRA `(.L_x_15564) ;  /* 0x0000000000107947 */ /* 0x000fec0003800000 */
.L_x_15587:
[----:B------:R-:W2:Y:S02]  /*3370*/  LDG.E R4, desc[UR36][R4.64] ;  /* 0x0000002404047981 */ /* 0x000ea4000c1e1900 */
[----:B--2---:R-:W-:-:S04]  /*3380*/  I2FP.F32.U32 R0, R4 ;  /* 0x0000000400007245 */ /* 0x004fc80000201000 */
[----:B------:R-:W-:-:S04]  /*3390*/  F2FP.BF16.F32.PACK_AB R0, RZ, R0 ;  /* 0x00000000ff00723e */ /* 0x000fc800000010ff */
[----:B------:R-:W-:-:S07]  /*33a0*/  PRMT R28, R0, 0x7610, R28 ;  /* 0x00007610001c7816 */ /* 0x000fce000000001c */
.L_x_15564:
        /* <DEDUP_REMOVED lines=21> */
.L_x_15595:
[----:B------:R-:W2:Y:S02]  /*3500*/  LDG.E.U8 R4, desc[UR36][R4.64] ;  /* 0x0000002404047981 */ /* 0x000ea4000c1e1100 */
[----:B--2---:R-:W-:-:S04]  /*3510*/  I2FP.F32.U32 R0, R4 ;  /* 0x0000000400007245 */ /* 0x004fc80000201000 */
[----:B------:R-:W-:-:S04]  /*3520*/  F2FP.BF16.F32.PACK_AB R0, RZ, R0 ;  /* 0x00000000ff00723e */ /* 0x000fc800000010ff */
[----:B------:R-:W-:Y:S01]  /*3530*/  PRMT R27, R0, 0x7610, R27 ;  /* 0x00007610001b7816 */ /* 0x000fe2000000001b */
[----:B------:R-:W-:Y:S06]  /*3540*/  BRA `(.L_x_15597) ;  /* 0x0000000c00c87947 */ /* 0x000fec0003800000 */
.L_x_15594:
        /* <DEDUP_REMOVED lines=11> */
.L_x_15599:
[----:B------:R-:W2:Y:S02]  /*3600*/  LDG.E R4, desc[UR36][R4.64] ;  /* 0x0000002404047981 */ /* 0x000ea4000c1e1900 */
[----:B--2---:R-:W-:-:S04]  /*3610*/  I2FP.F32.S32 R0, R4 ;  /* 0x0000000400007245 */ /* 0x004fc80000201400 */
[----:B------:R-:W-:-:S04]  /*3620*/  F2FP.BF16.F32.PACK_AB R0, RZ, R0 ;  /* 0x00000000ff00723e */ /* 0x000fc800000010ff */
[----:B------:R-:W-:Y:S01]  /*3630*/  PRMT R27, R0, 0x7610, R27 ;  /* 0x00007610001b7816 */ /* 0x000fe2000000001b */
[----:B------:R-:W-:Y:S06]  /*3640*/  BRA `(.L_x_15597) ;  /* 0x0000000c00887947 */ /* 0x000fec0003800000 */
.L_x_15598:
[----:B------:R-:W2:Y:S02]  /*3650*/  LDG.E.U16 R4, desc[UR36][R4.64] ;  /* 0x0000002404047981 */ /* 0x000ea4000c1e1500 */
[----:B--2---:R-:W0:Y:S02]  /*3660*/  I2F.S16 R0, R4 ;  /* 0x0000000400007306 */ /* 0x004e240000101400 */
[----:B0-----:R-:W-:-:S04]  /*3670*/  F2FP.BF16.F32.PACK_AB R0, RZ, R0 ;  /* 0x00000000ff00723e */ /* 0x001fc800000010ff */
[----:B------:R-:W-:Y:S01]  /*3680*/  PRMT R27, R0, 0x7610, R27 ;  /* 0x00007610001b7816 */ /* 0x000fe2000000001b */
[----:B------:R-:W-:Y:S06]  /*3690*/  BRA `(.L_x_15597) ;  /* 0x0000000c00747947 */ /* 0x000fec0003800000 */
.L_x_15593:
        /* <DEDUP_REMOVED lines=9> */
.L_x_15601:
[----:B------:R-:W2:Y:S02]  /*3730*/  LDG.E.U16 R0, desc[UR36][R4.64] ;  /* 0x0000002404007981 */ /* 0x000ea4000c1e1500 */
[----:B--2---:R-:W-:-:S05]  /*3740*/  HADD2.F32 R0, -RZ, R0.H0_H0 ;  /* 0x20000000ff007230 */ /* 0x004fca0000004100 */
[----:B------:R-:W-:-:S04]  /*3750*/  F2FP.BF16.F32.PACK_AB R0, RZ, R0 ;  /* 0x00000000ff00723e */ /* 0x000fc800000010ff */
[----:B------:R-:W-:Y:S01]  /*3760*/  PRMT R27, R0, 0x7610, R27 ;  /* 0x00007610001b7816 */ /* 0x000fe2000000001b */
[----:B------:R-:W-:Y:S06]  /*3770*/  BRA `(.L_x_15597) ;  /* 0x0000000c003c7947 */ /* 0x000fec0003800000 */
.L_x_15600:
        /* <DEDUP_REMOVED lines=9> */
.L_x_15603:
[----:B------:R-:W2:Y:S02]  /*3810*/  LDG.E.U16 R4, desc[UR36][R4.64] ;  /* 0x0000002404047981 */ /* 0x000ea4000c1e1500 */
[----:B--2---:R-:W-:-:S05]  /*3820*/  HADD2.F32 R0, -RZ, R4.H0_H0 ;  /* 0x20000004ff007230 */ /* 0x004fca0000004100 */
[----:B------:R-:W-:-:S04]  /*3830*/  F2FP.BF16.F32.PACK_AB R0, RZ, R0 ;  /* 0x00000000ff00723e */ /* 0x000fc800000010ff */
[----:B------:R-:W-:Y:S01]  /*3840*/  PRMT R27, R0, 0x7610, R27 ;  /* 0x00007610001b7816 */ /* 0x000fe2000000001b */
[----:B------:R-:W-:Y:S06]  /*3850*/  BRA `(.L_x_15597) ;  /* 0x0000000c00047947 */ /* 0x000fec0003800000 */
.L_x_15602:
        /* <DEDUP_REMOVED lines=9> */
.L_x_15592:
        /* <DEDUP_REMOVED lines=14> */
.L_x_15606:
        /* <DEDUP_REMOVED lines=9> */
.L_x_15605:
        /* <DEDUP_REMOVED lines=28> */
.L_x_15608:
        /* <DEDUP_REMOVED lines=15> */
.L_x_15607:
[----:B------:R0:W5:Y:S01]  /*3d10*/  LDG.E.U16 R27, desc[UR36][R4.64] ;  /* 0x00000024041b7981 */ /* 0x000162000c1e1500 */
[----:B------:R-:W-:Y:S05]  /*3d20*/  BRA `(.L_x_15597) ;  /* 0x0000000400d07947 */ /* 0x000fea0003800000 */
.L_x_15604:
        /* <DEDUP_REMOVED lines=13> */
.L_x_15611:
        /* <DEDUP_REMOVED lines=21> */
.L_x_15615:
[----:B------:R-:W-:Y:S05]  /*3f50*/  BSYNC B1 ;  /* 0x0000000000017941 */ /* 0x000fea0003800000 */
.L_x_15614:
[----:B------:R-:W-:Y:S01]  /*3f60*/  LEA R5, R0, 0x3b800000, 0x17 ;  /* 0x3b80000000057811 */ /* 0x000fe200078eb8ff */
[----:B------:R-:W-:-:S05]  /*3f70*/  IMAD.SHL.U32 R0, R3, 0x100000, RZ ;  /* 0x0010000003007824 */ /* 0x000fca00078e00ff */
[----:B------:R-:W-:-:S07]  /*3f80*/  LOP3.LUT R0, R5, R0, R6, 0xfe, !PT ;  /* 0x0000000005007212 */ /* 0x000fce00078efe06 */
.L_x_15613:
[----:B------:R-:W-:Y:S05]  /*3f90*/  BSYNC B0 ;  /* 0x0000000000007941 */ /* 0x000fea0003800000 */
.L_x_15612:
[----:B------:R-:W-:-:S04]  /*3fa0*/  F2FP.BF16.F32.PACK_AB R0, RZ, R0 ;  /* 0x00000000ff00723e */ /* 0x000fc800000010ff */
[----:B------:R-:W-:Y:S01]  /*3fb0*/  PRMT R27, R0, 0x7610, R27 ;  /* 0x00007610001b7816 */ /* 0x000fe2000000001b */
[----:B------:R-:W-:Y:S06]  /*3fc0*/  BRA `(.L_x_15597) ;  /* 0x0000000400287947 */ /* 0x000fec0003800000 */
.L_x_15610:
        /* <DEDUP_REMOVED lines=21> */
.L_x_15619:
[----:B------:R-:W-:Y:S05]  /*4120*/  BSYNC B1 ;  /* 0x0000000000017941 */ /* 0x000fea0003800000 */
.L_x_15618:
[----:B------:R-:W-:Y:S01]  /*4130*/  LEA R5, R0, 0x37800000, 0x17 ;  /* 0x3780000000057811 */ /* 0x000fe200078eb8ff */
[----:B------:R-:W-:-:S05]  /*4140*/  IMAD.SHL.U32 R0, R3, 0x200000, RZ ;  /* 0x0020000003007824 */ /* 0x000fca00078e00ff */
[----:B------:R-:W-:-:S07]  /*4150*/  LOP3.LUT R0, R5, R0, R6, 0xfe, !PT ;  /* 0x0000000005007212 */ /* 0x000fce00078efe06 */
.L_x_15617:
[----:B------:R-:W-:Y:S05]  /*4160*/  BSYNC B0 ;  /* 0x0000000000007941 */ /* 0x000fea0003800000 */
.L_x_15616:
[----:B------:R-:W-:-:S04]  /*4170*/  F2FP.BF16.F32.PACK_AB R0, RZ, R0 ;  /* 0x00000000ff00723e */ /* 0x000fc800000010ff */
[----:B------:R-:W-:Y:S01]  /*4180*/  PRMT R27, R0, 0x7610, R27 ;  /* 0x00007610001b7816 */ /* 0x000fe2000000001b */
[----:B------:R-:W-:Y:S06]  /*4190*/  BRA `(.L_x_15597) ;  /* 0x0000000000b47947 */ /* 0x000fec0003800000 */
.L_x_15609:
        /* <DEDUP_REMOVED lines=14> */
.L_x_15623:
[----:B------:R-:W-:Y:S05]  /*4280*/  BSYNC B0 ;  /* 0x0000000000007941 */ /* 0x000fea0003800000 */
.L_x_15622:
[----:B------:R-:W-:-:S04]  /*4290*/  F2FP.BF16.F32.PACK_AB R0, RZ, R0 ;  /* 0x00000000ff00723e */ /* 0x000fc800000010ff */
[----:B------:R-:W-:Y:S01]  /*42a0*/  PRMT R27, R0, 0x7610, R27 ;  /* 0x00007610001b7816 */ /* 0x000fe2000000001b */
[----:B------:R-:W-:Y:S06]  /*42b0*/  BRA `(.L_x_15597) ;  /* 0x00000000006c7947 */ /* 0x000fec0003800000 */
.L_x_15596:
        /* <DEDUP_REMOVED lines=16> */
.L_x_15624:
[----:B------:R-:W-:Y:S01]  /*43c0*/  PRMT R27, RZ, 0x7610, R27 ;  /* 0x00007610ff1b7816 */ /* 0x000fe2000000001b */
[----:B------:R-:W-:Y:S06]  /*43d0*/  BRA `(.L_x_15597) ;  /* 0x0000000000247947 */ /* 0x000fec0003800000 */
.L_x_15621:
[----:B------:R-:W2:Y:S02]  /*43e0*/  LDG.E.64 R4, desc[UR36][R4.64] ;  /* 0x0000002404047981 */ /* 0x000ea4000c1e1b00 */
[----:B--2---:R-:W0:Y:S02]  /*43f0*/  I2F.U64 R0, R4 ;  /* 0x0000000400007312 */ /* 0x004e240000301000 */
[----:B0-----:R-:W-:-:S04]  /*4400*/  F2FP.BF16.F32.PACK_AB R0, RZ, R0 ;  /* 0x00000000ff00723e */ /* 0x001fc800000010ff */
[----:B------:R-:W-:Y:S01]  /*4410*/  PRMT R27, R0, 0x7610, R27 ;  /* 0x00007610001b7816 */ /* 0x000fe2000000001b */
[----:B------:R-:W-:Y:S06]  /*4420*/  BRA `(.L_x_15597) ;  /* 0x0000000000107947 */ /* 0x000fec0003800000 */
.L_x_15620:
[----:B------:R-:W2:Y:S02]  /*4430*/  LDG.E R4, desc[UR36][R4.64] ;  /* 0x0000002404047981 */ /* 0x000ea4000c1e1900 */
[----:B--2---:R-:W-:-:S04]  /*4440*/  I2FP.F32.U32 R0, R4 ;  /* 0x0000000400007245 */ /* 0x004fc80000201000 */
[----:B------:R-:W-:-:S04]  /*4450*/  F2FP.BF16.F32.PACK_AB R0, RZ, R0 ;  /* 0x00000000ff00723e */ /* 0x000fc800000010ff */
[----:B------:R-:W-:-:S07]  /*4460*/  PRMT R27, R0, 0x7610, R27 ;  /* 0x00007610001b7816 */ /* 0x000fce000000001b */
.L_x_15597:
[----:B------:R-:W-:-:S07]  /*4470*/  VIADD R23, R23, 0x80 ;  /* 0x0000008017177836 */ /* 0x000fce0000000000 */
.L_x_15558:
[----:B------:R-:W-:Y:S05]  /*4480*/  BSYNC B6 ;  /* 0x0000000000067941 */ /* 0x000fea0003800000 */
.L_x_15557:
        /* <DEDUP_REMOVED lines=28> */
.L_x_15630:
[----:B------:R-:W2:Y:S02]  /*4650*/  LDG.E.U8 R4, desc[UR36][R4.64] ;  /* 0x0000002404047981 */ /* 0x000ea4000c1e1100 */
[----:B--2---:R-:W-:-:S04]  /*4660*/  I2FP.F32.U32 R0, R4 ;  /* 0x0000000400007245 */ /* 0x004fc80000201000 */
[----:B------:R-:W-:-:S04]  /*4670*/  F2FP.BF16.F32.PACK_AB R0, RZ, R0 ;  /* 0x00000000ff00723e */ /* 0x000fc800000010ff */
[----:B------:R-:W-:Y:S01]  /*4680*/  PRMT R18, R0, 0x7610, R18 ;  /* 0x0000761000127816 */ /* 0x000fe20000000012 */
[----:B------:R-:W-:Y:S06]  /*4690*/  BRA `(.L_x_15632) ;  /* 0x0000000c00c87947 */ /* 0x000fec0003800000 */
.L_x_15629:
        /* <DEDUP_REMOVED lines=11> */
.L_x_15634:
[----:B------:R-:W2:Y:S02]  /*4750*/  LDG.E R4, desc[UR36][R4.64] ;  /* 0x0000002404047981 */ /* 0x000ea4000c1e1900 */
[----:B--2---:R-:W-:-:S04]  /*4760*/  I2FP.F32.S32 R0, R4 ;  /* 0x0000000400007245 */ /* 0x004fc80000201400 */
[----:B------:R-:W-:-:S04]  /*4770*/  F2FP.BF16.F32.PACK_AB R0, RZ, R0 ;  /* 0x00000000ff00723e */ /* 0x000fc800000010ff */
[----:B------:R-:W-:Y:S01]  /*4780*/  PRMT R18, R0, 0x7610, R18 ;  /* 0x0000761000127816 */ /* 0x000fe20000000012 */
[----:B------:R-:W-:Y:S06]  /*4790*/  BRA `(.L_x_15632) ;  /* 0x0000000c00887947 */ /* 0x000fec0003800000 */
.L_x_15633:
[----:B------:R-:W2:Y:S02]  /*47a0*/  LDG.E.U16 R4, desc[UR36][R4.64] ;  /* 0x0000002404047981 */ /* 0x000ea4000c1e1500 */
[----:B--2---:R-:W0:Y:S02]  /*47b0*/  I2F.S16 R0, R4 ;  /* 0x0000000400007306 */ /* 0x004e240000101400 */
[----:B0-----:R-:W-:-:S04]  /*47c0*/  F2FP.BF16.F32.PACK_AB R0, RZ, R0 ;  /* 0x00000000ff00723e */ /* 0x001fc800000010ff */
[----:B------:R-:W-:Y:S01]  /*47d0*/  PRMT R18, R0, 0x7610, R18 ;  /* 0x0000761000127816 */ /* 0x000fe20000000012 */
[----:B------:R-:W-:Y:S06]  /*47e0*/  BRA `(.L_x_15632) ;  /* 0x0000000c00747947 */ /* 0x000fec0003800000 */
.L_x_15628:
        /* <DEDUP_REMOVED lines=9> */
.L_x_15636:
[----:B------:R-:W2:Y:S02]  /*4880*/  LDG.E.U16 R0, desc[UR36][R4.64] ;  /* 0x0000002404007981 */ /* 0x000ea4000c1e1500 */
[----:B--2---:R-:W-:-:S05]  /*4890*/  HADD2.F32 R0, -RZ, R0.H0_H0 ;  /* 0x20000000ff007230 */ /* 0x004fca0000004100 */
[----:B------:R-:W-:-:S04]  /*48a0*/  F2FP.BF16.F32.PACK_AB R0, RZ, R0 ;  /* 0x00000000ff00723e */ /* 0x000fc800000010ff */
[----:B------:R-:W-:Y:S01]  /*48b0*/  PRMT R18, R0, 0x7610, R18 ;  /* 0x0000761000127816 */ /* 0x000fe20000000012 */
[----:B------:R-:W-:Y:S06]  /*48c0*/  BRA `(.L_x_15632) ;  /* 0x0000000c003c7947 */ /* 0x000fec0003800000 */
.L_x_15635:
        /* <DEDUP_REMOVED lines=9> */
.L_x_15638:
[----:B------:R-:W2:Y:S02]  /*4960*/  LDG.E.U16 R4, desc[UR36][R4.64] ;  /* 0x0000002404047981 */ /* 0x000ea4000c1e1500 */
[----:B--2---:R-:W-:-:S05]  /*4970*/  HADD2.F32 R0, -RZ, R4.H0_H0 ;  /* 0x20000004ff007230 */ /* 0x004fca0000004100 */
[----:B------:R-:W-:-:S04]  /*4980*/  F2FP.BF16.F32.PACK_AB R0, RZ, R0 ;  /* 0x00000000ff00723e */ /* 0x000fc800000010ff */
[----:B------:R-:W-:Y:S01]  /*4990*/  PRMT R18, R0, 0x7610, R18 ;  /* 0x0000761000127816 */ /* 0x000fe20000000012 */
[----:B------:R-:W-:Y:S06]  /*49a0*/  BRA `(.L_x_15632) ;  /* 0x0000000c00047947 */ /* 0x000fec0003800000 */
.L_x_15637:
        /* <DEDUP_REMOVED lines=9> */
.L_x_15627:
        /* <DEDUP_REMOVED lines=14> */
.L_x_15641:
        /* <DEDUP_REMOVED lines=9> */
.L_x_15640:
        /* <DEDUP_REMOVED lines=28> */
.L_x_15643:
        /* <DEDUP_REMOVED lines=15> */
.L_x_15642:
[----:B------:R0:W5:Y:S01]  /*4e60*/  LDG.E.U16 R18, desc[UR36][R4.64] ;  /* 0x0000002404127981 */ /* 0x000162000c1e1500 */
[----:B------:R-:W-:Y:S05]  /*4e70*/  BRA `(.L_x_15632) ;  /* 0x0000000400d07947 */ /* 0x000fea0003800000 */
.L_x_15639:
        /* <DEDUP_REMOVED lines=13> */
.L_x_15646:
        /* <DEDUP_REMOVED lines=21> */
.L_x_15650:
[----:B------:R-:W-:Y:S05]  /*50a0*/  BSYNC B1 ;  /* 0x0000000000017941 */ /* 0x000fea0003800000 */
.L_x_15649:
[----:B------:R-:W-:Y:S01]  /*50b0*/  LEA R5, R0, 0x3b800000, 0x17 ;  /* 0x3b80000000057811 */ /* 0x000fe200078eb8ff */
[----:B------:R-:W-:-:S05]  /*50c0*/  IMAD.SHL.U32 R0, R3, 0x100000, RZ ;  /* 0x0010000003007824 */ /* 0x000fca00078e00ff */
[----:B------:R-:W-:-:S07]  /*50d0*/  LOP3.LUT R0, R5, R0, R6, 0xfe, !PT ;  /* 0x0000000005007212 */ /* 0x000fce00078efe06 */
.L_x_15648:
[----:B------:R-:W-:Y:S05]  /*50e0*/  BSYNC B0 ;  /* 0x0000000000007941 */ /* 0x000fea0003800000 */
.L_x_15647:
[----:B------:R-:W-:-:S04]  /*50f0*/  F2FP.BF16.F32.PACK_AB R0, RZ, R0 ;  /* 0x00000000ff00723e */ /* 0x000fc800000010ff */
[----:B------:R-:W-:Y:S01]  /*5100*/  PRMT R18, R0, 0x7610, R18 ;  /* 0x0000761000127816 */ /* 0x000fe20000000012 */
[----:B------:R-:W-:Y:S06]  /*5110*/  BRA `(.L_x_15632) ;  /* 0x0000000400287947 */ /* 0x000fec0003800000 */
.L_x_15645:
        /* <DEDUP_REMOVED lines=21> */
.L_x_15654:
[----:B------:R-:W-:Y:S05]  /*5270*/  BSYNC B1 ;  /* 0x0000000000017941 */ /* 0x000fea0003800000 */
.L_x_15653:
[----:B------:R-:W-:Y:S01]  /*5280*/  LEA R5, R0, 0x37800000, 0x17 ;  /* 0x3780000000057811 */ /* 0x000fe200078eb8ff */
[----:B------:R-:W-:-:S05]  /*5290*/  IMAD.SHL.U32 R0, R3, 0x200000, RZ ;  /* 0x0020000003007824 */ /* 0x000fca00078e00ff */
[----:B------:R-:W-:-:S07]  /*52a0*/  LOP3.LUT R0, R5, R0, R6, 0xfe, !PT ;  /* 0x0000000005007212 */ /* 0x000fce00078efe06 */
.L_x_15652:
[----:B------:R-:W-:Y:S05]  /*52b0*/  BSYNC B0 ;  /* 0x0000000000007941 */ /* 0x000fea0003800000 */
.L_x_15651:
[----:B------:R-:W-:-:S04]  /*52c0*/  F2FP.BF16.F32.PACK_AB R0, RZ, R0 ;  /* 0x00000000ff00723e */ /* 0x000fc800000010ff */
[----:B------:R-:W-:Y:S01]  /*52d0*/  PRMT R18, R0, 0x7610, R18 ;  /* 0x0000761000127816 */ /* 0x000fe20000000012 */
[----:B------:R-:W-:Y:S06]  /*52e0*/  BRA `(.L_x_15632) ;  /* 0x0000000000b47947 */ /* 0x000fec0003800000 */
.L_x_15644:
        /* <DEDUP_REMOVED lines=14> */
.L_x_15658:
[----:B------:R-:W-:Y:S05]  /*53d0*/  BSYNC B0 ;  /* 0x0000000000007941 */ /* 0x000fea0003800000 */
.L_x_15657:
[----:B------:R-:W-:-:S04]  /*53e0*/  F2FP.BF16.F32.PACK_AB R0, RZ, R0 ;  /* 0x00000000ff00723e */ /* 0x000fc800000010ff */
[----:B------:R-:W-:Y:S01]  /*53f0*/  PRMT R18, R0, 0x7610, R18 ;  /* 0x0000761000127816 */ /* 0x000fe20000000012 */
[----:B------:R-:W-:Y:S06]  /*5400*/  BRA `(.L_x_15632) ;  /* 0x00000000006c7947 */ /* 0x000fec0003800000 */
.L_x_15631:
        /* <DEDUP_REMOVED lines=16> */
.L_x_15659:
[----:B------:R-:W-:Y:S01]  /*5510*/  PRMT R18, RZ, 0x7610, R18 ;  /* 0x00007610ff127816 */ /* 0x000fe20000000012 */
[----:B------:R-:W-:Y:S06]  /*5520*/  BRA `(.L_x_15632) ;  /* 0x0000000000247947 */ /* 0x000fec0003800000 */
.L_x_15656:
[----:B------:R-:W2:Y:S02]  /*5530*/  LDG.E.64 R4, desc[UR36][R4.64] ;  /* 0x0000002404047981 */ /* 0x000ea4000c1e1b00 */
[----:B--2---:R-:W0:Y:S02]  /*5540*/  I2F.U64 R0, R4 ;  /* 0x0000000400007312 */ /* 0x004e240000301000 */
[----:B0-----:R-:W-:-:S04]  /*5550*/  F2FP.BF16.F32.PACK_AB R0, RZ, R0 ;  /* 0x00000000ff00723e */ /* 0x001fc800000010ff */
[----:B------:R-:W-:Y:S01]  /*5560*/  PRMT R18, R0, 0x7610, R18 ;  /* 0x0000761000127816 */ /* 0x000fe20000000012 */
[----:B------:R-:W-:Y:S06]  /*5570*/  BRA `(.L_x_15632) ;  /* 0x0000000000107947 */ /* 0x000fec0003800000 */
.L_x_15655:
[----:B------:R-:W2:Y:S02]  /*5580*/  LDG.E R4, desc[UR36][R4.64] ;  /* 0x0000002404047981 */ /* 0x000ea4000c1e1900 */
[----:B--2---:R-:W-:-:S04]  /*5590*/  I2FP.F32.U32 R0, R4 ;  /* 0x0000000400007245 */ /* 0x004fc80000201000 */
[----:B------:R-:W-:-:S04]  /*55a0*/  F2FP.BF16.F32.PACK_AB R0, RZ, R0 ;  /* 0x00000000ff00723e */ /* 0x000fc800000010ff */
[----:B------:R-:W-:-:S07]  /*55b0*/  PRMT R18, R0, 0x7610, R18 ;  /* 0x0000761000127816 */ /* 0x000fce0000000012 */
.L_x_15632:
        /* <DEDUP_REMOVED lines=22> */
.L_x_15663:
[----:B------:R-:W2:Y:S02]  /*5720*/  LDG.E.U8 R4, desc[UR36][R4.64] ;  /* 0x0000002404047981 */ /* 0x000ea4000c1e1100 */
[----:B--2---:R-:W-:-:S04]  /*5730*/  I2FP.F32.U32 R0, R4 ;  /* 0x0000000400007245 */ /* 0x004fc80000201000 */
[----:B------:R-:W-:-:S04]  /*5740*/  F2FP.BF16.F32.PACK_AB R0, RZ, R0 ;  /* 0x00000000ff00723e */ /* 0x000fc800000010ff */
[----:B------:R-:W-:Y:S01]  /*5750*/  PRMT R24, R0, 0x7610, R24 ;  /* 0x0000761000187816 */ /* 0x000fe20000000018 */
[----:B------:R-:W-:Y:S06]  /*5760*/  BRA `(.L_x_15665) ;  /* 0x0000000c00c87947 */ /* 0x000fec0003800000 */
.L_x_15662:
        /* <DEDUP_REMOVED lines=11> */
.L_x_15667:
[----:B------:R-:W2:Y:S02]  /*5820*/  LDG.E R4, desc[UR36][R4.64] ;  /* 0x0000002404047981 */ /* 0x000ea4000c1e1900 */
[----:B--2---:R-:W-:-:S04]  /*5830*/  I2FP.F32.S32 R0, R4 ;  /* 0x0000000400007245 */ /* 0x004fc80000201400 */
[----:B------:R-:W-:-:S04]  /*5840*/  F2FP.BF16.F32.PACK_AB R0, RZ, R0 ;  /* 0x00000000ff00723e */ /* 0x000fc800000010ff */
[----:B------:R-:W-:Y:S01]  /*5850*/  PRMT R24, R0, 0x7610, R24 ;  /* 0x0000761000187816 */ /* 0x000fe20000000018 */
[----:B------:R-:W-:Y:S06]  /*5860*/  BRA `(.L_x_15665) ;  /* 0x0000000c00887947 */ /* 0x000fec0003800000 */
.L_x_15666:
[----:B------:R-:W2:Y:S02]  /*5870*/  LDG.E.U16 R4, desc[UR36][R4.64] ;  /* 0x0000002404047981 */ /* 0x000ea4000c1e1500 */
[----:B--2---:R-:W0:Y:S02]  /*5880*/  I2F.S16 R0, R4 ;  /* 0x0000000400007306 */ /* 0x004e240000101400 */
[----:B0-----:R-:W-:-:S04]  /*5890*/  F2FP.BF16.F32.PACK_AB R0, RZ, R0 ;  /* 0x00000000ff00723e */ /* 0x001fc800000010ff */
[----:B------:R-:W-:Y:S01]  /*58a0*/  PRMT R24, R0, 0x7610, R24 ;  /* 0x0000761000187816 */ /* 0x000fe20000000018 */
[----:B------:R-:W-:Y:S06]  /*58b0*/  BRA `(.L_x_15665) ;  /* 0x0000000c00747947 */ /* 0x000fec0003800000 */
.L_x_15661:
        /* <DEDUP_REMOVED lines=9> */
.L_x_15669:
[----:B------:R-:W2:Y:S02]  /*5950*/  LDG.E.U16 R0, desc[UR36][R4.64] ;  /* 0x0000002404007981 */ /* 0x000ea4000c1e1500 */
[----:B--2---:R-:W-:-:S05]  /*5960*/  HADD2.F32 R0, -RZ, R0.H0_H0 ;  /* 0x20000000ff007230 */ /* 0x004fca0000004100 */
[----:B------:R-:W-:-:S04]  /*5970*/  F2FP.BF16.F32.PACK_AB R0, RZ, R0 ;  /* 0x00000000ff00723e */ /* 0x000fc800000010ff */
[----:B------:R-:W-:Y:S01]  /*5980*/  PRMT R24, R0, 0x7610, R24 ;  /* 0x0000761000187816 */ /* 0x000fe20000000018 */
[----:B------:R-:W-:Y:S06]  /*5990*/  BRA `(.L_x_15665) ;  /* 0x0000000c003c7947 */ /* 0x000fec0003800000 */
.L_x_15668:
        /* <DEDUP_REMOVED lines=9> */
.L_x_15671:
[----:B------:R-:W2:Y:S02]  /*5a30*/  LDG.E.U16 R4, desc[UR36][R4.64] ;  /* 0x0000002404047981 */ /* 0x000ea4000c1e1500 */
[----:B--2---:R-:W-:-:S05]  /*5a40*/  HADD2.F32 R0, -RZ, R4.H0_H0 ;  /* 0x20000004ff007230 */ /* 0x004fca0000004100 */
[----:B------:R-:W-:-:S04]  /*5a50*/  F2FP.BF16.F32.PACK_AB R0, RZ, R0 ;  /* 0x00000000ff00723e */ /* 0x000fc800000010ff */
[----:B------:R-:W-:Y:S01]  /*5a60*/  PRMT R24, R0, 0x7610, R24 ;  /* 0x0000761000187816 */ /* 0x000fe20000000018 */
[----:B------:R-:W-:Y:S06]  /*5a70*/  BRA `(.L_x_15665) ;  /* 0x0000000c00047947 */ /* 0x000fec0003800000 */
.L_x_15670:
        /* <DEDUP_REMOVED lines=9> */
.L_x_15660:
        /* <DEDUP_REMOVED lines=14> */
.L_x_15674:
        /* <DEDUP_REMOVED lines=9> */
.L_x_15673:
        /* <DEDUP_REMOVED lines=28> */
.L_x_15676:
        /* <DEDUP_REMOVED lines=15> */
.L_x_15675:
[----:B------:R0:W5:Y:S01]  /*5f30*/  LDG.E.U16 R24, desc[UR36][R4.64] ;  /* 0x0000002404187981 */ /* 0x000162000c1e1500 */
[----:B------:R-:W-:Y:S05]  /*5f40*/  BRA `(.L_x_15665) ;  /* 0x0000000400d07947 */ /* 0x000fea0003800000 */
.L_x_15672:
        /* <DEDUP_REMOVED lines=13> */
.L_x_15679:
        /* <DEDUP_REMOVED lines=21> */
.L_x_15683:
[----:B------:R-:W-:Y:S05]  /*6170*/  BSYNC B1 ;  /* 0x0000000000017941 */ /* 0x000fea0003800000 */
.L_x_15682:
[----:B------:R-:W-:Y:S01]  /*6180*/  LEA R5, R0, 0x3b800000, 0x17 ;  /* 0x3b80000000057811 */ /* 0x000fe200078eb8ff */
[----:B------:R-:W-:-:S05]  /*6190*/  IMAD.SHL.U32 R0, R3, 0x100000, RZ ;  /* 0x0010000003007824 */ /* 0x000fca00078e00ff */
[----:B------:R-:W-:-:S07]  /*61a0*/  LOP3.LUT R0, R5, R0, R6, 0xfe, !PT ;  /* 0x0000000005007212 */ /* 0x000fce00078efe06 */
.L_x_15681:
[----:B------:R-:W-:Y:S05]  /*61b0*/  BSYNC B0 ;  /* 0x0000000000007941 */ /* 0x000fea0003800000 */
.L_x_15680:
[----:B------:R-:W-:-:S04]  /*61c0*/  F2FP.BF16.F32.PACK_AB R0, RZ, R0 ;  /* 0x00000000ff00723e */ /* 0x000fc800000010ff */
[----:B------:R-:W-:Y:S01]  /*61d0*/  PRMT R24, R0, 0x7610, R24 ;  /* 0x0000761000187816 */ /* 0x000fe20000000018 */
[----:B------:R-:W-:Y:S06]  /*61e0*/  BRA `(.L_x_15665) ;  /* 0x0000000400287947 */ /* 0x000fec0003800000 */
.L_x_15678:
        /* <DEDUP_REMOVED lines=21> */
.L_x_15687:
[----:B------:R-:W-:Y:S05]  /*6340*/  BSYNC B1 ;  /* 0x0000000000017941 */ /* 0x000fea0003800000 */
.L_x_15686:
[----:B------:R-:W-:Y:S01]  /*6350*/  LEA R5, R0, 0x37800000, 0x17 ;  /* 0x3780000000057811 */ /* 0x000fe200078eb8ff */
[----:B------:R-:W-:-:S05]  /*6360*/  IMAD.SHL.U32 R0, R3, 0x200000, RZ ;  /* 0x0020000003007824 */ /* 0x000fca00078e00ff */
[----:B------:R-:W-:-:S07]  /*6370*/  LOP3.LUT R0, R5, R0, R6, 0xfe, !PT ;  /* 0x0000000005007212 */ /* 0x000fce00078efe06 */
.L_x_15685:
[----:B------:R-:W-:Y:S05]  /*6380*/  BSYNC B0 ;  /* 0x0000000000007941 */ /* 0x000fea0003800000 */
.L_x_15684:
[----:B------:R-:W-:-:S04]  /*6390*/  F2FP.BF16.F32.PACK_AB R0, RZ, R0 ;  /* 0x00000000ff00723e */ /* 0x000fc800000010ff */
[----:B------:R-:W-:Y:S01]  /*63a0*/  PRMT R24, R0, 0x7610, R24 ;  /* 0x0000761000187816 */ /* 0x000fe20000000018 */
[----:B------:R-:W-:Y:S06]  /*63b0*/  BRA `(.L_x_15665) ;  /* 0x0000000000b47947 */ /* 0x000fec0003800000 */
.L_x_15677:
        /* <DEDUP_REMOVED lines=14> */
.L_x_15691:
[----:B------:R-:W-:Y:S05]  /*64a0*/  BSYNC B0 ;  /* 0x0000000000007941 */ /* 0x000fea0003800000 */
.L_x_15690:
[----:B------:R-:W-:-:S04]  /*64b0*/  F2FP.BF16.F32.PACK_AB R0, RZ, R0 ;  /* 0x00000000ff00723e */ /* 0x000fc800000010ff */
[----:B------:R-:W-:Y:S01]  /*64c0*/  PRMT R24, R0, 0x7610, R24 ;  /* 0x0000761000187816 */ /* 0x000fe20000000018 */
[----:B------:R-:W-:Y:S06]  /*64d0*/  BRA `(.L_x_15665) ;  /* 0x00000000006c7947 */ /* 0x000fec0003800000 */
.L_x_15664:
        /* <DEDUP_REMOVED lines=16> */
.L_x_15692:
[----:B------:R-:W-:Y:S01]  /*65e0*/  PRMT R24, RZ, 0x7610, R24 ;  /* 0x00007610ff187816 */ /* 0x000fe20000000018 */
[----:B------:R-:W-:Y:S06]  /*65f0*/  BRA `(.L_x_15665) ;  /* 0x0000000000247947 */ /* 0x000fec0003800000 */
.L_x_15689:
[----:B------:R-:W2:Y:S02]  /*6600*/  LDG.E.64 R4, desc[UR36][R4.64] ;  /* 0x0000002404047981 */ /* 0x000ea4000c1e1b00 */
[----:B--2---:R-:W0:Y:S02]  /*6610*/  I2F.U64 R0, R4 ;  /* 0x0000000400007312 */ /* 0x004e240000301000 */
[----:B0-----:R-:W-:-:S04]  /*6620*/  F2FP.BF16.F32.PACK_AB R0, RZ, R0 ;  /* 0x00000000ff00723e */ /* 0x001fc800000010ff */
[----:B------:R-:W-:Y:S01]  /*6630*/  PRMT R24, R0, 0x7610, R24 ;  /* 0x0000761000187816 */ /* 0x000fe20000000018 */
[----:B------:R-:W-:Y:S06]  /*6640*/  BRA `(.L_x_15665) ;  /* 0x0000000000107947 */ /* 0x000fec0003800000 */
.L_x_15688:
[----:B------:R-:W2:Y:S02]  /*6650*/  LDG.E R4, desc[UR36][R4.64] ;  /* 0x0000002404047981 */ /* 0x000ea4000c1e1900 */
[----:B--2---:R-:W-:-:S04]  /*6660*/  I2FP.F32.U32 R0, R4 ;  /* 0x0000000400007245 */ /* 0x004fc80000201000 */
[----:B------:R-:W-:-:S04]  /*6670*/  F2FP.BF16.F32.PACK_AB R0, RZ, R0 ;  /* 0x00000000ff00723e */ /* 0x000fc800000010ff */
[----:B------:R-:W-:-:S07]  /*6680*/  PRMT R24, R0, 0x7610, R24 ;  /* 0x0000761000187816 */ /* 0x000fce0000000018 */
.L_x_15665:
[----:B------:R-:W-:-:S07]  /*6690*/  VIADD R23, R23, 0x80 ;  /* 0x0000008017177836 */ /* 0x000fce0000000000 */
.L_x_15626:
[----:B------:R-:W-:Y:S05]  /*66a0*/  BSYNC B6 ;  /* 0x0000000000067941 */ /* 0x000fea0003800000 */
.L_x_15625:
        /* <DEDUP_REMOVED lines=26> */
.L_x_15698:
[----:B------:R-:W2:Y:S02]  /*6850*/  LDG.E.U8 R4, desc[UR36][R4.64] ;  /* 0x0000002404047981 */ /* 0x000ea4000c1e1100 */
[----:B--2---:R-:W-:-:S04]  /*6860*/  I2FP.F32.U32 R0, R4 ;  /* 0x0000000400007245 */ /* 0x004fc80000201000 */
[----:B------:R-:W-:-:S04]  /*6870*/  F2FP.BF16.F32.PACK_AB R0, RZ, R0 ;  /* 0x00000000ff00723e */ /* 0x000fc800000010ff */
[----:B------:R-:W-:Y:S01]  /*6880*/  PRMT R19, R0, 0x7610, R19 ;  /* 0x0000761000137816 */ /* 0x000fe20000000013 */
[----:B------:R-:W-:Y:S06]  /*6890*/  BRA `(.L_x_15700) ;  /* 0x0000000c00c87947 */ /* 0x000fec0003800000 */
.L_x_15697:
        /* <DEDUP_REMOVED lines=11> */
.L_x_15702:
[----:B------:R-:W2:Y:S02]  /*6950*/  LDG.E R4, desc[UR36][R4.64] ;  /* 0x0000002404047981 */ /* 0x000ea4000c1e1900 */
[----:B--2---:R-:W-:-:S04]  /*6960*/  I2FP.F32.S32 R0, R4 ;  /* 0x0000000400007245 */ /* 0x004fc80000201400 */
[----:B------:R-:W-:-:S04]  /*6970*/  F2FP.BF16.F32.PACK_AB R0, RZ, R0 ;  /* 0x00000000ff00723e */ /* 0x000fc800000010ff */
[----:B------:R-:W-:Y:S01]  /*6980*/  PRMT R19, R0, 0x7610, R19 ;  /* 0x0000761000137816 */ /* 0x000fe20000000013 */
[----:B------:R-:W-:Y:S06]  /*6990*/  BRA `(.L_x_15700) ;  /* 0x0000000c00887947 */ /* 0x000fec0003800000 */
.L_x_15701:
[----:B------:R-:W2:Y:S02]  /*69a0*/  LDG.E.U16 R4, desc[UR36][R4.64] ;  /* 0x0000002404047981 */ /* 0x000ea4000c1e1500 */
[----:B--2---:R-:W0:Y:S02]  /*69b0*/  I2F.S16 R0, R4 ;  /* 0x0000000400007306 */ /* 0x004e240000101400 */
[----:B0-----:R-:W-:-:S04]  /*69c0*/  F2FP.BF16.F32.PACK_AB R0, RZ, R0 ;  /* 0x00000000ff00723e */ /* 0x001fc800000010ff */
[----:B------:R-:W-:Y:S01]  /*69d0*/  PRMT R19, R0, 0x7610, R19 ;  /* 0x0000761000137816 */ /* 0x000fe20000000013 */
[----:B------:R-:W-:Y:S06]  /*69e0*/  BRA `(.L_x_15700) ;  /* 0x0000000c00747947 */ /* 0x000fec0003800000 */
.L_x_15696:
        /* <DEDUP_REMOVED lines=9> */
.L_x_15704:
[----:B------:R-:W2:Y:S02]  /*6a80*/  LDG.E.U16 R0, desc[UR36][R4.64] ;  /* 0x0000002404007981 */ /* 0x000ea4000c1e1500 */
[----:B--2---:R-:W-:-:S05]  /*6a90*/  HADD2.F32 R0, -RZ, R0.H0_H0 ;  /* 0x20000000ff007230 */ /* 0x004fca0000004100 */
[----:B------:R-:W-:-:S04]  /*6aa0*/  F2FP.BF16.F32.PACK_AB R0, RZ, R0 ;  /* 0x00000000ff00723e */ /* 0x000fc800000010ff */
[----:B------:R-:W-:Y:S01]  /*6ab0*/  PRMT R19, R0, 0x7610, R19 ;  /* 0x0000761000137816 */ /* 0x000fe20000000013 */
[----:B------:R-:W-:Y:S06]  /*6ac0*/  BRA `(.L_x_15700) ;  /* 0x0000000c003c7947 */ /* 0x000fec0003800000 */
.L_x_15703:
        /* <DEDUP_REMOVED lines=9> */
.L_x_15706:
[----:B------:R-:W2:Y:S02]  /*6b60*/  LDG.E.U16 R4, desc[UR36][R4.64] ;  /* 0x0000002404047981 */ /* 0x000ea4000c1e1500 */
[----:B--2---:R-:W-:-:S05]  /*6b70*/  HADD2.F32 R0, -RZ, R4.H0_H0 ;  /* 0x20000004ff007230 */ /* 0x004fca0000004100 */
[----:B------:R-:W-:-:S04]  /*6b80*/  F2FP.BF16.F32.PACK_AB R0, RZ, R0 ;  /* 0x00000000ff00723e */ /* 0x000fc800000010ff */
[----:B------:R-:W-:Y:S01]  /*6b90*/  PRMT R19, R0, 0x7610, R19 ;  /* 0x0000761000137816 */ /* 0x000fe20000000013 */
[----:B------:R-:W-:Y:S06]  /*6ba0*/  BRA `(.L_x_15700) ;  /* 0x0000000c00047947 */ /* 0x000fec0003800000 */
.L_x_15705:
        /* <DEDUP_REMOVED lines=9> */
.L_x_15695:
        /* <DEDUP_REMOVED lines=14> */
.L_x_15709:
        /* <DEDUP_REMOVED lines=9> */
.L_x_15708:
        /* <DEDUP_REMOVED lines=28> */
.L_x_15711:
        /* <DEDUP_REMOVED lines=15> */
.L_x_15710:
[----:B------:R0:W5:Y:S01]  /*7060*/  LDG.E.U16 R19, desc[UR36][R4.64] ;  /* 0x0000002404137981 */ /* 0x000162000c1e1500 */
[----:B------:R-:W-:Y:S05]  /*7070*/  BRA `(.L_x_15700) ;  /* 0x0000000400d07947 */ /* 0x000fea0003800000 */
.L_x_15707:
        /* <DEDUP_REMOVED lines=13> */
.L_x_15714:
        /* <DEDUP_REMOVED lines=21> */
.L_x_15718:
[----:B------:R-:W-:Y:S05]  /*72a0*/  BSYNC B1 ;  /* 0x0000000000017941 */ /* 0x000fea0003800000 */
.L_x_15717:
[----:B------:R-:W-:Y:S01]  /*72b0*/  LEA R5, R0, 0x3b800000, 0x17 ;  /* 0x3b80000000057811 */ /* 0x000fe200078eb8ff */
[----:B------:R-:W-:-:S05]  /*72c0*/  IMAD.SHL.U32 R0, R3, 0x100000, RZ ;  /* 0x0010000003007824 */ /* 0x000fca00078e00ff */
[----:B------:R-:W-:-:S07]  /*72d0*/  LOP3.LUT R0, R5, R0, R6, 0xfe, !PT ;  /* 0x0000000005007212 */ /* 0x000fce00078efe06 */
.L_x_15716:
[----:B------:R-:W-:Y:S05]  /*72e0*/  BSYNC B0 ;  /* 0x0000000000007941 */ /* 0x000fea0003800000 */
.L_x_15715:
[----:B------:R-:W-:-:S04]  /*72f0*/  F2FP.BF16.F32.PACK_AB R0, RZ, R0 ;  /* 0x00000000ff00723e */ /* 0x000fc800000010ff */
[----:B------:R-:W-:Y:S01]  /*7300*/  PRMT R19, R0, 0x7610, R19 ;  /* 0x0000761000137816 */ /* 0x000fe20000000013 */
[----:B------:R-:W-:Y:S06]  /*7310*/  BRA `(.L_x_15700) ;  /* 0x0000000400287947 */ /* 0x000fec0003800000 */
.L_x_15713:
        /* <DEDUP_REMOVED lines=21> */
.L_x_15722:
[----:B------:R-:W-:Y:S05]  /*7470*/  BSYNC B1 ;  /* 0x0000000000017941 */ /* 0x000fea0003800000 */
.L_x_15721:
[----:B------:R-:W-:Y:S01]  /*7480*/  LEA R5, R0, 0x37800000, 0x17 ;  /* 0x3780000000057811 */ /* 0x000fe200078eb8ff */
[----:B------:R-:W-:-:S05]  /*7490*/  IMAD.SHL.U32 R0, R3, 0x200000, RZ ;  /* 0x0020000003007824 */ /* 0x000fca00078e00ff */
[----:B------:R-:W-:-:S07]  /*74a0*/  LOP3.LUT R0, R5, R0, R6, 0xfe, !PT ;  /* 0x0000000005007212 */ /* 0x000fce00078efe06 */
.L_x_15720:
[----:B------:R-:W-:Y:S05]  /*74b0*/  BSYNC B0 ;  /* 0x0000000000007941 */ /* 0x000fea0003800000 */
.L_x_15719:
[----:B------:R-:W-:-:S04]  /*74c0*/  F2FP.BF16.F32.PACK_AB R0, RZ, R0 ;  /* 0x00000000ff00723e */ /* 0x000fc800000010ff */
[----:B------:R-:W-:Y:S01]  /*74d0*/  PRMT R19, R0, 0x7610, R19 ;  /* 0x0000761000137816 */ /* 0x000fe20000000013 */
[----:B------:R-:W-:Y:S06]  /*74e0*/  BRA `(.L_x_15700) ;  /* 0x0000000000b47947 */ /* 0x000fec0003800000 */
.L_x_15712:
        /* <DEDUP_REMOVED lines=14> */
.L_x_15726:
[----:B------:R-:W-:Y:S05]  /*75d0*/  BSYNC B0 ;  /* 0x0000000000007941 */ /* 0x000fea0003800000 */
.L_x_15725:
[----:B------:R-:W-:-:S04]  /*75e0*/  F2FP.BF16.F32.PACK_AB R0, RZ, R0 ;  /* 0x00000000ff00723e */ /* 0x000fc800000010ff */
[----:B------:R-:W-:Y:S01]  /*75f0*/  PRMT R19, R0, 0x7610, R19 ;  /* 0x0000761000137816 */ /* 0x000fe20000000013 */
[----:B------:R-:W-:Y:S06]  /*7600*/  BRA `(.L_x_15700) ;  /* 0x00000000006c7947 */ /* 0x000fec0003800000 */
.L_x_15699:
        /* <DEDUP_REMOVED lines=16> */
.L_x_15727:
[----:B------:R-:W-:Y:S01]  /*7710*/  PRMT R19, RZ, 0x7610, R19 ;  /* 0x00007610ff137816 */ /* 0x000fe20000000013 */
[----:B------:R-:W-:Y:S06]  /*7720*/  BRA `(.L_x_15700) ;  /* 0x0000000000247947 */ /* 0x000fec0003800000 */
.L_x_15724:
[----:B------:R-:W2:Y:S02]  /*7730*/  LDG.E.64 R4, desc[UR36][R4.64] ;  /* 0x0000002404047981 */ /* 0x000ea4000c1e1b00 */
[----:B--2---:R-:W0:Y:S02]  /*7740*/  I2F.U64 R0, R4 ;  /* 0x0000000400007312 */ /* 0x004e240000301000 */
[----:B0-----:R-:W-:-:S04]  /*7750*/  F2FP.BF16.F32.PACK_AB R0, RZ, R0 ;  /* 0x00000000ff00723e */ /* 0x001fc800000010ff */
[----:B------:R-:W-:Y:S01]  /*7760*/  PRMT R19, R0, 0x7610, R19 ;  /* 0x0000761000137816 */ /* 0x000fe20000000013 */
[----:B------:R-:W-:Y:S06]  /*7770*/  BRA `(.L_x_15700) ;  /* 0x0000000000107947 */ /* 0x000fec0003800000 */
.L_x_15723:
[----:B------:R-:W2:Y:S02]  /*7780*/  LDG.E R4, desc[UR36][R4.64] ;  /* 0x0000002404047981 */ /* 0x000ea4000c1e1900 */
[----:B--2---:R-:W-:-:S04]  /*7790*/  I2FP.F32.U32 R0, R4 ;  /* 0x0000000400007245 */ /* 0x004fc80000201000 */
[----:B------:R-:W-:-:S04]  /*77a0*/  F2FP.BF16.F32.PACK_AB R0, RZ, R0 ;  /* 0x00000000ff00723e */ /* 0x000fc800000010ff */
[----:B------:R-:W-:-:S07]  /*77b0*/  PRMT R19, R0, 0x7610, R19 ;  /* 0x0000761000137816 */ /* 0x000fce0000000013 */
.L_x_15700:
        /* <DEDUP_REMOVED lines=21> */
.L_x_15731:
[----:B------:R-:W2:Y:S02]  /*7910*/  LDG.E.U8 R4, desc[UR36][R4.64] ;  /* 0x0000002404047981 */ /* 0x000ea4000c1e1100 */
[----:B--2---:R-:W-:-:S04]  /*7920*/  I2FP.F32.U32 R0, R4 ;  /* 0x0000000400007245 */ /* 0x004fc80000201000 */
[----:B------:R-:W-:Y:S01]  /*7930*/  F2FP.BF16.F32.PACK_AB R0, RZ, R0 ;  /* 0x00000000ff00723e */ /* 0x000fe200000010ff */
[----:B------:R-:W-:Y:S06]  /*7940*/  BRA `(.L_x_15694) ;  /* 0x0000000c008c7947 */ /* 0x000fec0003800000 */
.L_x_15730:
        /* <DEDUP_REMOVED lines=10> */
.L_x_15734:
[----:B------:R-:W2:Y:S02]  /*79f0*/  LDG.E R4, desc[UR36][R4.64] ;  /* 0x0000002404047981 */ /* 0x000ea4000c1e1900 */
[----:B--2---:R-:W-:-:S04]  /*7a00*/  I2FP.F32.S32 R0, R4 ;  /* 0x0000000400007245 */ /* 0x004fc80000201400 */
[----:B------:R-:W-:Y:S01]  /*7a10*/  F2FP.BF16.F32.PACK_AB R0, RZ, R0 ;  /* 0x00000000ff00723e */ /* 0x000fe200000010ff */
[----:B------:R-:W-:Y:S06]  /*7a20*/  BRA `(.L_x_15694) ;  /* 0x0000000c00547947 */ /* 0x000fec0003800000 */
.L_x_15733:
[----:B------:R-:W2:Y:S02]  /*7a30*/  LDG.E.U16 R4, desc[UR36][R4.64] ;  /* 0x0000002404047981 */ /* 0x000ea4000c1e1500 */
[----:B--2---:R-:W0:Y:S02]  /*7a40*/  I2F.S16 R0, R4 ;  /* 0x0000000400007306 */ /* 0x004e240000101400 */
[----:B0-----:R-:W-:Y:S01]  /*7a50*/  F2FP.BF16.F32.PACK_AB R0, RZ, R0 ;  /* 0x00000000ff00723e */ /* 0x001fe200000010ff */
[----:B------:R-:W-:Y:S06]  /*7a60*/  BRA `(.L_x_15694) ;  /* 0x0000000c00447947 */ /* 0x000fec0003800000 */
.L_x_15729:
        /* <DEDUP_REMOVED lines=9> */
.L_x_15736:
[----:B------:R-:W2:Y:S02]  /*7b00*/  LDG.E.U16 R0, desc[UR36][R4.64] ;  /* 0x0000002404007981 */ /* 0x000ea4000c1e1500 */
[----:B--2---:R-:W-:-:S05]  /*7b10*/  HADD2.F32 R0, -RZ, R0.H0_H0 ;  /* 0x20000000ff007230 */ /* 0x004fca0000004100 */
[----:B------:R-:W-:Y:S01]  /*7b20*/  F2FP.BF16.F32.PACK_AB R0, RZ, R0 ;  /* 0x00000000ff00723e */ /* 0x000fe200000010ff */
[----:B------:R-:W-:Y:S06]  /*7b30*/  BRA `(.L_x_15694) ;  /* 0x0000000c00107947 */ /* 0x000fec0003800000 */
.L_x_15735:
        /* <DEDUP_REMOVED lines=9> */
.L_x_15738:
[----:B------:R-:W2:Y:S02]  /*7bd0*/  LDG.E.U16 R4, desc[UR36][R4.64] ;  /* 0x0000002404047981 */ /* 0x000ea4000c1e1500 */
[----:B--2---:R-:W-:-:S05]  /*7be0*/  HADD2.F32 R0, -RZ, R4.H0_H0 ;  /* 0x20000004ff007230 */ /* 0x004fca0000004100 */
[----:B------:R-:W-:Y:S01]  /*7bf0*/  F2FP.BF16.F32.PACK_AB R0, RZ, R0 ;  /* 0x00000000ff00723e */ /* 0x000fe200000010ff */
[----:B------:R-:W-:Y:S06]  /*7c00*/  BRA `(.L_x_15694) ;  /* 0x0000000800dc7947 */ /* 0x000fec0003800000 */
.L_x_15737:
        /* <DEDUP_REMOVED lines=8> */
.L_x_15728:
        /* <DEDUP_REMOVED lines=13> */
.L_x_15741:
        /* <DEDUP_REMOVED lines=8> */
.L_x_15740:
        /* <DEDUP_REMOVED lines=28> */
.L_x_15743:
        /* <DEDUP_REMOVED lines=14> */
.L_x_15742:
[----:B------:R1:W5:Y:S01]  /*8080*/  LDG.E.U16 R0, desc[UR36][R4.64] ;  /* 0x0000002404007981 */ /* 0x000362000c1e1500 */
[----:B------:R-:W-:Y:S05]  /*8090*/  BRA `(.L_x_15694) ;  /* 0x0000000400b87947 */ /* 0x000fea0003800000 */
.L_x_15739:
        /* <DEDUP_REMOVED lines=12> */
.L_x_15746:
        /* <DEDUP_REMOVED lines=21> */
.L_x_15750:
[----:B------:R-:W-:Y:S05]  /*82b0*/  BSYNC B1 ;  /* 0x0000000000017941 */ /* 0x000fea0003800000 */
.L_x_15749:
[----:B------:R-:W-:Y:S01]  /*82c0*/  LEA R5, R0, 0x3b800000, 0x17 ;  /* 0x3b80000000057811 */ /* 0x000fe200078eb8ff */
[----:B------:R-:W-:-:S05]  /*82d0*/  IMAD.SHL.U32 R0, R3, 0x100000, RZ ;  /* 0x0010000003007824 */ /* 0x000fca00078e00ff */
[----:B------:R-:W-:-:S07]  /*82e0*/  LOP3.LUT R0, R5, R0, R6, 0xfe, !PT ;  /* 0x0000000005007212 */ /* 0x000fce00078efe06 */
.L_x_15748:
[----:B------:R-:W-:Y:S05]  /*82f0*/  BSYNC B0 ;  /* 0x0000000000007941 */ /* 0x000fea0003800000 */
.L_x_15747:
[----:B------:R-:W-:Y:S01]  /*8300*/  F2FP.BF16.F32.PACK_AB R0, RZ, R0 ;  /* 0x00000000ff00723e */ /* 0x000fe200000010ff */
[----:B------:R-:W-:Y:S06]  /*8310*/  BRA `(.L_x_15694) ;  /* 0x0000000400187947 */ /* 0x000fec0003800000 */
.L_x_15745:
        /* <DEDUP_REMOVED lines=21> */
.L_x_15754:
[----:B------:R-:W-:Y:S05]  /*8470*/  BSYNC B1 ;  /* 0x0000000000017941 */ /* 0x000fea0003800000 */
.L_x_15753:
[----:B------:R-:W-:Y:S01]  /*8480*/  LEA R5, R0, 0x37800000, 0x17 ;  /* 0x3780000000057811 */ /* 0x000fe200078eb8ff */
[----:B------:R-:W-:-:S05]  /*8490*/  IMAD.SHL.U32 R0, R3, 0x200000, RZ ;  /* 0x0020000003007824 */ /* 0x000fca00078e00ff */
[----:B------:R-:W-:-:S07]  /*84a0*/  LOP3.LUT R0, R5, R0, R6, 0xfe, !PT ;  /* 0x0000000005007212 */ /* 0x000fce00078efe06 */
.L_x_15752:
[----:B------:R-:W-:Y:S05]  /*84b0*/  BSYNC B0 ;  /* 0x0000000000007941 */ /* 0x000fea0003800000 */
.L_x_15751:
[----:B------:R-:W-:Y:S01]  /*84c0*/  F2FP.BF16.F32.PACK_AB R0, RZ, R0 ;  /* 0x00000000ff00723e */ /* 0x000fe200000010ff */
[----:B------:R-:W-:Y:S06]  /*84d0*/  BRA `(.L_x_15694) ;  /* 0x0000000000a87947 */ /* 0x000fec0003800000 */
.L_x_15744:
        /* <DEDUP_REMOVED lines=14> */
.L_x_15758:
[----:B------:R-:W-:Y:S05]  /*85c0*/  BSYNC B0 ;  /* 0x0000000000007941 */ /* 0x000fea0003800000 */
.L_x_15757:
[----:B------:R-:W-:Y:S01]  /*85d0*/  F2FP.BF16.F32.PACK_AB R0, RZ, R0 ;  /* 0x00000000ff00723e */ /* 0x000fe200000010ff */
[----:B------:R-:W-:Y:S06]  /*85e0*/  BRA `(.L_x_15694) ;  /* 0x0000000000647947 */ /* 0x000fec0003800000 */
.L_x_15732:
        /* <DEDUP_REMOVED lines=16> */
.L_x_15759:
[----:B------:R-:W-:Y:S01]  /*86f0*/  PRMT R0, RZ, 0x7610, R0 ;  /* 0x00007610ff007816 */ /* 0x000fe20000000000 */
[----:B------:R-:W-:Y:S06]  /*8700*/  BRA `(.L_x_15694) ;  /* 0x00000000001c7947 */ /* 0x000fec0003800000 */
.L_x_15756:
[----:B------:R-:W2:Y:S02]  /*8710*/  LDG.E.64 R4, desc[UR36][R4.64] ;  /* 0x0000002404047981 */ /* 0x000ea4000c1e1b00 */
[----:B--2---:R-:W0:Y:S02]  /*8720*/  I2F.U64 R0, R4 ;  /* 0x0000000400007312 */ /* 0x004e240000301000 */
[----:B0-----:R-:W-:Y:S01]  /*8730*/  F2FP.BF16.F32.PACK_AB R0, RZ, R0 ;  /* 0x00000000ff00723e */ /* 0x001fe200000010ff */
[----:B------:R-:W-:Y:S06]  /*8740*/  BRA `(.L_x_15694) ;  /* 0x00000000000c7947 */ /* 0x000fec0003800000 */
.L_x_15755:
[----:B------:R-:W2:Y:S02]  /*8750*/  LDG.E R4, desc[UR36][R4.64] ;  /* 0x0000002404047981 */ /* 0x000ea4000c1e1900 */
[----:B--2---:R-:W-:-:S04]  /*8760*/  I2FP.F32.U32 R0, R4 ;  /* 0x0000000400007245 */ /* 0x004fc80000201000 */
[----:B------:R-:W-:-:S07]  /*8770*/  F2FP.BF16.F32.PACK_AB R0, RZ, R0 ;  /* 0x00000000ff00723e */ /* 0x000fce00000010ff */
.L_x_15694:
[----:B------:R-:W-:Y:S05]  /*8780*/  BSYNC B6 ;  /* 0x0000000000067941 */ /* 0x000fea0003800000 */
.L_x_15693:
[----:B------:R-:W2:Y:S01]  /*8790*/  S2R R25, SR_TID.X ;  /* 0x0000000000197919 */ /* 0x000ea20000002100 */
[----:B------:R-:W3:Y:S01]  /*87a0*/  LDC.U8 R17, c[0x0][0x240] ;  /* 0x00009000ff117b82 */ /* 0x000ee20000000000 */
[----:B------:R-:W-:Y:S01]  /*87b0*/  BSSY B0, `(.L_x_15760) ;  /* 0x0000010000007945 */ /* 0x000fe20003800000 */
[CC--:B--2---:R-:W-:Y:S01]  /*87c0*/  ISETP.GE.AND P2, PT, R25.reuse, R16.reuse, PT ;  /* 0x000000101900720c */ /* 0x0c4fe20003f46270 */
[C---:B------:R-:W-:Y:S02]  /*87d0*/  VIADD R3, R25.reuse, 0x100 ;  /* 0x0000010019037836 */ /* 0x040fe40000000000 */
[C---:B01----:R-:W-:Y:S02]  /*87e0*/  VIADD R5, R25.reuse, 0x180 ;  /* 0x0000018019057836 */ /* 0x043fe40000000000 */
[----:B------:R-:W-:Y:S01]  /*87f0*/  VIADD R23, R25, 0x80 ;  /* 0x0000008019177836 */ /* 0x000fe20000000000 */
[-C--:B------:R-:W-:Y:S02]  /*8800*/  ISETP.GE.AND P0, PT, R3, R16.reuse, PT ;  /* 0x000000100300720c */ /* 0x080fe40003f06270 */
[----:B------:R-:W-:-:S02]  /*8810*/  ISETP.GE.AND P1, PT, R5, R16, PT ;  /* 0x000000100500720c */ /* 0x000fc40003f26270 */
[----:B------:R-:W-:-:S03]  /*8820*/  ISETP.GE.AND P5, PT, R23, R16, PT ;  /* 0x000000101700720c */ /* 0x000fc60003fa6270 */
[----:B------:R-:W-:Y:S10]  /*8830*/  @P2 BRA `(.L_x_15761) ;  /* 0x00000000001c2947 */ /* 0x000ff40003800000 */
[----:B-----5:R-:W-:Y:S02]  /*8840*/  IMAD.U32 R22, R22, 0x10000, RZ ;  /* 0x0001000016167824 */ /* 0x020fe400078e00ff */
[----:B------:R-:W-:-:S03]  /*8850*/  IMAD.MOV.U32 R3, RZ, RZ, 0x1 ;  /* 0x00000001ff037424 */ /* 0x000fc600078e00ff */
[----:B------:R-:W-:-:S13]  /*8860*/  FSETP.NEU.FTZ.AND P3, PT, R22, RZ, PT ;  /* 0x000000ff1600720b */ /* 0x000fda0003f7d000 */
[----:B------:R-:W-:-:S05]  /*8870*/  @!P3 IMAD.U32 R26, R26, 0x10000, RZ ;  /* 0x000100001a1ab824 */ /* 0x000fca00078e00ff */
[----:B------:R-:W-:-:S04]  /*8880*/  @!P3 FSETP.NEU.FTZ.AND P4, PT, R26, RZ, PT ;  /* 0x000000ff1a00b20b */ /* 0x000fc80003f9d000 */
[----:B------:R-:W-:-:S04]  /*8890*/  @!P3 SEL R4, RZ, 0x1, !P4 ;  /* 0x00000001ff04b807 */ /* 0x000fc80006000000 */
[----:B------:R-:W-:-:S07]  /*88a0*/  @!P3 PRMT R3, R4, 0x7610, R3 ;  /* 0x000076100403b816 */ /* 0x000fce0000000003 */
.L_x_15761:
[----:B------:R-:W-:Y:S05]  /*88b0*/  BSYNC B0 ;  /* 0x0000000000007941 */ /* 0x000fea0003800000 */
.L_x_15760:
[----:B------:R-:W-:Y:S04]  /*88c0*/  BSSY B0, `(.L_x_15762) ;  /* 0x0000009000007945 */ /* 0x000fe80003800000 */
[----:B------:R-:W-:Y:S05]  /*88d0*/  @P5 BRA `(.L_x_15763) ;  /* 0x00000000001c5947 */ /* 0x000fea0003800000 */
[----:B-----5:R-:W-:Y:S02]  /*88e0*/  IMAD.U32 R28, R28, 0x10000, RZ ;  /* 0x000100001c1c7824 */ /* 0x020fe400078e00ff */
[----:B------:R-:W-:-:S03]  /*88f0*/  IMAD.MOV.U32 R22, RZ, RZ, 0x1 ;  /* 0x00000001ff167424 */ /* 0x000fc600078e00ff */
[----:B------:R-:W-:-:S13]  /*8900*/  FSETP.NEU.FTZ.AND P3, PT, R28, RZ, PT ;  /* 0x000000ff1c00720b */ /* 0x000fda0003f7d000 */
[----:B------:R-:W-:-:S05]  /*8910*/  @!P3 IMAD.U32 R27, R27, 0x10000, RZ ;  /* 0x000100001b1bb824 */ /* 0x000fca00078e00ff */
[----:B------:R-:W-:-:S04]  /*8920*/  @!P3 FSETP.NEU.FTZ.AND P4, PT, R27, RZ, PT ;  /* 0x000000ff1b00b20b */ /* 0x000fc80003f9d000 */
[----:B------:R-:W-:-:S04]  /*8930*/  @!P3 SEL R4, RZ, 0x1, !P4 ;  /* 0x00000001ff04b807 */ /* 0x000fc80006000000 */
[----:B------:R-:W-:-:S07]  /*8940*/  @!P3 PRMT R22, R4, 0x7610, R22 ;  /* 0x000076100416b816 */ /* 0x000fce0000000016 */
.L_x_15763:
[----:B------:R-:W-:Y:S05]  /*8950*/  BSYNC B0 ;  /* 0x0000000000007941 */ /* 0x000fea0003800000 */
.L_x_15762:
[----:B------:R-:W-:Y:S04]  /*8960*/  BSSY B0, `(.L_x_15764) ;  /* 0x0000009000007945 */ /* 0x000fe80003800000 */
[----:B------:R-:W-:Y:S05]  /*8970*/  @P0 BRA `(.L_x_15765) ;  /* 0x00000000001c0947 */ /* 0x000fea0003800000 */
[----:B-----5:R-:W-:-:S05]  /*8980*/  IMAD.U32 R18, R18, 0x10000, RZ ;  /* 0x0001000012127824 */ /* 0x020fca00078e00ff */
[----:B------:R-:W-:Y:S01]  /*8990*/  FSETP.NEU.FTZ.AND P0, PT, R18, RZ, PT ;  /* 0x000000ff1200720b */ /* 0x000fe20003f1d000 */
[----:B------:R-:W-:-:S12]  /*89a0*/  IMAD.MOV.U32 R18, RZ, RZ, 0x1 ;  /* 0x00000001ff127424 */ /* 0x000fd800078e00ff */
[----:B------:R-:W-:-:S05]  /*89b0*/  @!P0 IMAD.U32 R24, R24, 0x10000, RZ ;  /* 0x0001000018188824 */ /* 0x000fca00078e00ff */
[----:B------:R-:W-:-:S04]  /*89c0*/  @!P0 FSETP.NEU.FTZ.AND P3, PT, R24, RZ, PT ;  /* 0x000000ff1800820b */ /* 0x000fc80003f7d000 */
[----:B------:R-:W-:-:S04]  /*89d0*/  @!P0 SEL R4, RZ, 0x1, !P3 ;  /* 0x00000001ff048807 */ /* 0x000fc80005800000 */
[----:B------:R-:W-:-:S07]  /*89e0*/  @!P0 PRMT R18, R4, 0x7610, R18 ;  /* 0x0000761004128816 */ /* 0x000fce0000000012 */
.L_x_15765:
[----:B------:R-:W-:Y:S05]  /*89f0*/  BSYNC B0 ;  /* 0x0000000000007941 */ /* 0x000fea0003800000 */
.L_x_15764:
        /* <DEDUP_REMOVED lines=9> */
.L_x_15767:
[----:B------:R-:W-:Y:S05]  /*8a90*/  BSYNC B0 ;  /* 0x0000000000007941 */ /* 0x000fea0003800000 */
.L_x_15766:
[----:B------:R-:W-:Y:S04]  /*8aa0*/  BSSY B6, `(.L_x_15768) ;  /* 0x0000114000067945 */ /* 0x000fe80003800000 */
[----:B------:R-:W-:Y:S05]  /*8ab0*/  @P2 BRA `(.L_x_15769) ;  /* 0x0000001000482947 */ /* 0x000fea0003800000 */
[----:B------:R-:W0:Y:S01]  /*8ac0*/  LDC.64 R8, c[0x0][0x218] ;  /* 0x00008600ff087b82 */ /* 0x000e220000000a00 */
[----:B---3-5:R-:W-:Y:S01]  /*8ad0*/  PRMT R0, R17, 0x9910, RZ ;  /* 0x0000991011007816 */ /* 0x028fe200000000ff */
        /* <DEDUP_REMOVED lines=18> */
.L_x_15773:
[----:B------:R0:W-:Y:S01]  /*8c00*/  STG.E.U8 desc[UR36][R8.64], R3 ;  /* 0x0000000308007986 */ /* 0x0001e2000c101124 */
[----:B------:R-:W-:Y:S01]  /*8c10*/  IMAD.MOV.U32 R25, RZ, RZ, R23 ;  /* 0x000000ffff197224 */ /* 0x000fe200078e0017 */
[----:B------:R-:W-:Y:S06]  /*8c20*/  BRA `(.L_x_15769) ;  /* 0x0000000c00ec7947 */ /* 0x000fec0003800000 */
.L_x_15772:
        /* <DEDUP_REMOVED lines=13> */
.L_x_15776:
[----:B------:R-:W-:Y:S01]  /*8d00*/  LOP3.LUT R3, R3, 0xffff, RZ, 0xc0, !PT ;  /* 0x0000ffff03037812 */ /* 0x000fe200078ec0ff */
[----:B------:R-:W-:-:S03]  /*8d10*/  IMAD.MOV.U32 R25, RZ, RZ, R23 ;  /* 0x000000ffff197224 */ /* 0x000fc600078e0017 */
[----:B------:R-:W-:-:S05]  /*8d20*/  PRMT R3, R3, 0x8880, RZ ;  /* 0x0000888003037816 */ /* 0x000fca00000000ff */
[----:B------:R0:W-:Y:S01]  /*8d30*/  STG.E desc[UR36][R8.64], R3 ;  /* 0x0000000308007986 */ /* 0x0001e2000c101924 */
[----:B------:R-:W-:Y:S05]  /*8d40*/  BRA `(.L_x_15769) ;  /* 0x0000000c00a47947 */ /* 0x000fea0003800000 */
.L_x_15775:
[----:B------:R-:W-:Y:S01]  /*8d50*/  PRMT R3, R3, 0x8880, RZ ;  /* 0x0000888003037816 */ /* 0x000fe200000000ff */
[----:B------:R-:W-:-:S03]  /*8d60*/  IMAD.MOV.U32 R25, RZ, RZ, R23 ;  /* 0x000000ffff197224 */ /* 0x000fc600078e0017 */
[----:B------:R-:W-:-:S05]  /*8d70*/  PRMT R3, R3, 0x7710, RZ ;  /* 0x0000771003037816 */ /* 0x000fca00000000ff */
[----:B------:R0:W-:Y:S01]  /*8d80*/  STG.E.U16 desc[UR36][R8.64], R3 ;  /* 0x0000000308007986 */ /* 0x0001e2000c101524 */
[----:B------:R-:W-:Y:S05]  /*8d90*/  BRA `(.L_x_15769) ;  /* 0x0000000c00907947 */ /* 0x000fea0003800000 */
.L_x_15771:
        /* <DEDUP_REMOVED lines=10> */
.L_x_15778:
[----:B------:R-:W0:Y:S01]  /*8e40*/  I2F.S8 R0, R3 ;  /* 0x0000000300007306 */ /* 0x000e220000001400 */
[----:B------:R-:W-:Y:S01]  /*8e50*/  IMAD.MOV.U32 R25, RZ, RZ, R23 ;  /* 0x000000ffff197224 */ /* 0x000fe200078e0017 */
[----:B0-----:R-:W-:-:S05]  /*8e60*/  F2FP.F16.F32.PACK_AB R0, RZ, R0 ;  /* 0x00000000ff00723e */ /* 0x001fca00000000ff */
[----:B------:R0:W-:Y:S01]  /*8e70*/  STG.E.U16 desc[UR36][R8.64], R0 ;  /* 0x0000000008007986 */ /* 0x0001e2000c101524 */
[----:B------:R-:W-:Y:S05]  /*8e80*/  BRA `(.L_x_15769) ;  /* 0x0000000c00547947 */ /* 0x000fea0003800000 */
.L_x_15777:
        /* <DEDUP_REMOVED lines=11> */
.L_x_15780:
[----:B------:R-:W0:Y:S01]  /*8f40*/  I2F.S8 R3, R3 ;  /* 0x0000000300037306 */ /* 0x000e220000001400 */
[----:B------:R-:W-:Y:S01]  /*8f50*/  IMAD.MOV.U32 R25, RZ, RZ, R23 ;  /* 0x000000ffff197224 */ /* 0x000fe200078e0017 */
[----:B0-----:R-:W-:-:S04]  /*8f60*/  F2FP.F16.F32.PACK_AB R3, RZ, R3 ;  /* 0x00000003ff03723e */ /* 0x001fc800000000ff */
[----:B------:R-:W-:-:S05]  /*8f70*/  PRMT R3, R3, 0x5410, RZ ;  /* 0x0000541003037816 */ /* 0x000fca00000000ff */
[----:B------:R0:W-:Y:S01]  /*8f80*/  STG.E desc[UR36][R8.64], R3 ;  /* 0x0000000308007986 */ /* 0x0001e2000c101924 */
[----:B------:R-:W-:Y:S05]  /*8f90*/  BRA `(.L_x_15769) ;  /* 0x0000000c00107947 */ /* 0x000fea0003800000 */
.L_x_15779:
[----:B------:R-:W-:Y:S01]  /*8fa0*/  PRMT R4, R3, 0x8880, RZ ;  /* 0x0000888003047816 */ /* 0x000fe200000000ff */
[----:B------:R-:W-:-:S03]  /*8fb0*/  IMAD.MOV.U32 R25, RZ, RZ, R23 ;  /* 0x000000ffff197224 */ /* 0x000fc600078e0017 */
[----:B------:R-:W-:-:S06]  /*8fc0*/  PRMT R4, R4, 0x7710, RZ ;  /* 0x0000771004047816 */ /* 0x000fcc00000000ff */
[----:B------:R-:W0:Y:S02]  /*8fd0*/  I2F.F64.S16 R4, R4 ;  /* 0x0000000400047312 */ /* 0x000e240000101c00 */
[----:B0-----:R0:W-:Y:S01]  /*8fe0*/  STG.E.64 desc[UR36][R8.64], R4 ;  /* 0x0000000408007986 */ /* 0x0011e2000c101b24 */
[----:B------:R-:W-:Y:S05]  /*8ff0*/  BRA `(.L_x_15769) ;  /* 0x0000000800f87947 */ /* 0x000fea0003800000 */
.L_x_15770:
        /* <DEDUP_REMOVED lines=13> */
.L_x_15783:
[----:B------:R-:W-:Y:S02]  /*90d0*/  PRMT R4, R3, 0x8880, RZ ;  /* 0x0000888003047816 */ /* 0x000fe400000000ff */
[----:B------:R-:W-:Y:S01]  /*90e0*/  CS2R R6, SRZ ;  /* 0x0000000000067805 */ /* 0x000fe2000001ff00 */
[----:B------:R-:W-:Y:S01]  /*90f0*/  IMAD.MOV.U32 R25, RZ, RZ, R23 ;  /* 0x000000ffff197224 */ /* 0x000fe200078e0017 */
[----:B------:R-:W-:-:S06]  /*9100*/  PRMT R4, R4, 0x7710, RZ ;  /* 0x0000771004047816 */ /* 0x000fcc00000000ff */
[----:B------:R-:W0:Y:S02]  /*9110*/  I2F.F64.S16 R4, R4 ;  /* 0x0000000400047312 */ /* 0x000e240000101c00 */
[----:B0-----:R0:W-:Y:S01]  /*9120*/  STG.E.128 desc[UR36][R8.64], R4 ;  /* 0x0000000408007986 */ /* 0x0011e2000c101d24 */
[----:B------:R-:W-:Y:S05]  /*9130*/  BRA `(.L_x_15769) ;  /* 0x0000000800a87947 */ /* 0x000fea0003800000 */
.L_x_15782:
        /* <DEDUP_REMOVED lines=21> */
.L_x_15787:
[----:B------:R-:W-:Y:S05]  /*9290*/  BSYNC B0 ;  /* 0x0000000000007941 */ /* 0x000fea0003800000 */
.L_x_15786:
[----:B------:R-:W-:Y:S01]  /*92a0*/  LOP3.LUT R5, R0, R5, RZ, 0xfc, !PT ;  /* 0x0000000500057212 */ /* 0x000fe200078efcff */
[----:B------:R-:W-:-:S04]  /*92b0*/  IMAD.MOV.U32 R25, RZ, RZ, R23 ;  /* 0x000000ffff197224 */ /* 0x000fc800078e0017 */
[----:B------:R4:W-:Y:S01]  /*92c0*/  STG.E.U8 desc[UR36][R8.64], R5 ;  /* 0x0000000508007986 */ /* 0x0009e2000c101124 */
[----:B------:R-:W-:Y:S05]  /*92d0*/  BRA `(.L_x_15769) ;  /* 0x0000000800407947 */ /* 0x000fea0003800000 */
.L_x_15785:
        /* <DEDUP_REMOVED lines=13> */
.L_x_15789:
[----:B------:R-:W-:Y:S01]  /*93b0*/  IMAD.MOV.U32 R0, RZ, RZ, 0x7f ;  /* 0x0000007fff007424 */ /* 0x000fe200078e00ff */
[----:B------:R-:W-:-:S04]  /*93c0*/  ISETP.GT.U32.AND P0, PT, R4, 0x7f800000, PT ;  /* 0x7f8000000400780c */ /* 0x000fc80003f04070 */
[----:B------:R-:W-:-:S09]  /*93d0*/  SEL R0, R0, 0x7c, P0 ;  /* 0x0000007c00007807 */ /* 0x000fd20000000000 */
.L_x_15790:
[----:B------:R-:W-:Y:S05]  /*93e0*/  BSYNC B0 ;  /* 0x0000000000007941 */ /* 0x000fea0003800000 */
.L_x_15788:
[----:B------:R-:W-:Y:S01]  /*93f0*/  LOP3.LUT R3, R5, 0x80000000, RZ, 0xc0, !PT ;  /* 0x8000000005037812 */ /* 0x000fe200078ec0ff */
[----:B------:R-:W-:-:S03]  /*9400*/  IMAD.MOV.U32 R25, RZ, RZ, R23 ;  /* 0x000000ffff197224 */ /* 0x000fc600078e0017 */
[----:B------:R-:W-:-:S04]  /*9410*/  SHF.R.U32.HI R3, RZ, 0x18, R3 ;  /* 0x00000018ff037819 */ /* 0x000fc80000011603 */
[----:B------:R-:W-:-:S05]  /*9420*/  LOP3.LUT R3, R0, R3, RZ, 0xfc, !PT ;  /* 0x0000000300037212 */ /* 0x000fca00078efcff */
[----:B------:R0:W-:Y:S01]  /*9430*/  STG.E.U8 desc[UR36][R8.64], R3 ;  /* 0x0000000308007986 */ /* 0x0001e2000c101124 */
[----:B------:R-:W-:Y:S05]  /*9440*/  BRA `(.L_x_15769) ;  /* 0x0000000400e47947 */ /* 0x000fea0003800000 */
.L_x_15784:
[----:B------:R-:W0:Y:S01]  /*9450*/  I2F.S8 R0, R3 ;  /* 0x0000000300007306 */ /* 0x000e220000001400 */
[----:B------:R-:W-:Y:S01]  /*9460*/  IMAD.MOV.U32 R25, RZ, RZ, R23 ;  /* 0x000000ffff197224 */ /* 0x000fe200078e0017 */
[----:B0-----:R-:W-:-:S05]  /*9470*/  F2FP.BF16.F32.PACK_AB R0, RZ, R0 ;  /* 0x00000000ff00723e */ /* 0x001fca00000010ff */
[----:B------:R2:W-:Y:S01]  /*9480*/  STG.E.U16 desc[UR36][R8.64], R0 ;  /* 0x0000000008007986 */ /* 0x0005e2000c101524 */
[----:B------:R-:W-:Y:S05]  /*9490*/  BRA `(.L_x_15769) ;  /* 0x0000000400d07947 */ /* 0x000fea0003800000 */
.L_x_15781:
        /* <DEDUP_REMOVED lines=13> */
.L_x_15793:
        /* <DEDUP_REMOVED lines=17> */
.L_x_15796:
[----:B------:R-:W-:-:S04]  /*9680*/  LOP3.LUT R3, R3, 0x80000000, RZ, 0xc0, !PT ;  /* 0x8000000003037812 */ /* 0x000fc800078ec0ff */
[----:B------:R-:W-:-:S04]  /*9690*/  SHF.R.U32.HI R3, RZ, 0x18, R3 ;  /* 0x00000018ff037819 */ /* 0x000fc80000011603 */
[----:B------:R-:W-:-:S04]  /*96a0*/  LOP3.LUT R0, R0, R3, RZ, 0xfc, !PT ;  /* 0x0000000300007212 */ /* 0x000fc800078efcff */
[----:B------:R-:W-:-:S07]  /*96b0*/  PRMT R4, R0, 0x7610, R4 ;  /* 0x0000761000047816 */ /* 0x000fce0000000004 */
.L_x_15795:
[----:B------:R-:W-:Y:S05]  /*96c0*/  BSYNC B0 ;  /* 0x0000000000007941 */ /* 0x000fea0003800000 */
.L_x_15794:
[----:B------:R0:W-:Y:S01]  /*96d0*/  STG.E.U8 desc[UR36][R8.64], R4 ;  /* 0x0000000408007986 */ /* 0x0001e2000c101124 */
[----:B------:R-:W-:Y:S01]  /*96e0*/  IMAD.MOV.U32 R25, RZ, RZ, R23 ;  /* 0x000000ffff197224 */ /* 0x000fe200078e0017 */
[----:B------:R-:W-:Y:S06]  /*96f0*/  BRA `(.L_x_15769) ;  /* 0x0000000400387947 */ /* 0x000fec0003800000 */
.L_x_15792:
        /* <DEDUP_REMOVED lines=17> */
.L_x_15799:
[----:B------:R-:W-:-:S04]  /*9810*/  LOP3.LUT R3, R3, 0x80000000, RZ, 0xc0, !PT ;  /* 0x8000000003037812 */ /* 0x000fc800078ec0ff */
[----:B------:R-:W-:-:S04]  /*9820*/  SHF.R.U32.HI R3, RZ, 0x18, R3 ;  /* 0x00000018ff037819 */ /* 0x000fc80000011603 */
[----:B------:R-:W-:-:S04]  /*9830*/  LOP3.LUT R0, R0, R3, RZ, 0xfc, !PT ;  /* 0x0000000300007212 */ /* 0x000fc800078efcff */
[----:B------:R-:W-:-:S07]  /*9840*/  PRMT R4, R0, 0x7610, R4 ;  /* 0x0000761000047816 */ /* 0x000fce0000000004 */
.L_x_15798:
[----:B------:R-:W-:Y:S05]  /*9850*/  BSYNC B0 ;  /* 0x0000000000007941 */ /* 0x000fea0003800000 */
.L_x_15797:
[----:B------:R0:W-:Y:S01]  /*9860*/  STG.E.U8 desc[UR36][R8.64], R4 ;  /* 0x0000000408007986 */ /* 0x0001e2000c101124 */
[----:B------:R-:W-:Y:S01]  /*9870*/  IMAD.MOV.U32 R25, RZ, RZ, R23 ;  /* 0x000000ffff197224 */ /* 0x000fe200078e0017 */
[----:B------:R-:W-:Y:S06]  /*9880*/  BRA `(.L_x_15769) ;  /* 0x0000000000d47947 */ /* 0x000fec0003800000 */
.L_x_15791:
        /* <DEDUP_REMOVED lines=24> */
.L_x_15774:
        /* <DEDUP_REMOVED lines=16> */
.L_x_15802:
[----:B------:R-:W-:Y:S01]  /*9b10*/  IMAD.MOV.U32 R25, RZ, RZ, R23 ;  /* 0x000000ffff197224 */ /* 0x000fe200078e0017 */
[----:B------:R-:W-:Y:S06]  /*9b20*/  BRA `(.L_x_15769) ;  /* 0x00000000002c7947 */ /* 0x000fec0003800000 */
.L_x_15801:
[----:B------:R-:W-:Y:S01]  /*9b30*/  LOP3.LUT R3, R3, 0xffff, RZ, 0xc0, !PT ;  /* 0x0000ffff03037812 */ /* 0x000fe200078ec0ff */
[----:B------:R-:W-:-:S03]  /*9b40*/  IMAD.MOV.U32 R25, RZ, RZ, R23 ;  /* 0x000000ffff197224 */ /* 0x000fc600078e0017 */
[----:B------:R-:W-:-:S05]  /*9b50*/  PRMT R3, R3, 0x8880, RZ ;  /* 0x0000888003037816 */ /* 0x000fca00000000ff */
[----:B------:R-:W-:-:S05]  /*9b60*/  IMAD.MOV.U32 R4, RZ, RZ, R3 ;  /* 0x000000ffff047224 */ /* 0x000fca00078e0003 */
[----:B------:R-:W-:-:S05]  /*9b70*/  SHF.R.S32.HI R5, RZ, 0x1f, R4 ;  /* 0x0000001fff057819 */ /* 0x000fca0000011404 */
[----:B------:R0:W-:Y:S01]  /*9b80*/  STG.E.64 desc[UR36][R8.64], R4 ;  /* 0x0000000408007986 */ /* 0x0001e2000c101b24 */
[----:B------:R-:W-:Y:S05]  /*9b90*/  BRA `(.L_x_15769) ;  /* 0x0000000000107947 */ /* 0x000fea0003800000 */
.L_x_15800:
[----:B------:R-:W-:Y:S01]  /*9ba0*/  LOP3.LUT R3, R3, 0xffff, RZ, 0xc0, !PT ;  /* 0x0000ffff03037812 */ /* 0x000fe200078ec0ff */
[----:B------:R-:W-:-:S03]  /*9bb0*/  IMAD.MOV.U32 R25, RZ, RZ, R23 ;  /* 0x000000ffff197224 */ /* 0x000fc600078e0017 */
[----:B------:R-:W-:-:S05]  /*9bc0*/  PRMT R3, R3, 0x8880, RZ ;  /* 0x0000888003037816 */ /* 0x000fca00000000ff */
[----:B------:R0:W-:Y:S02]  /*9bd0*/  STG.E desc[UR36][R8.64], R3 ;  /* 0x0000000308007986 */ /* 0x0001e4000c101924 */
.L_x_15769:
[----:B------:R-:W-:Y:S05]  /*9be0*/  BSYNC B6 ;  /* 0x0000000000067941 */ /* 0x000fea0003800000 */
.L_x_15768:
[----:B------:R-:W-:Y:S01]  /*9bf0*/  ISETP.GE.AND P0, PT, R25, R16, PT ;  /* 0x000000101900720c */ /* 0x000fe20003f06270 */
[----:B------:R-:W-:-:S12]  /*9c00*/  BSSY B6, `(.L_x_15803) ;  /* 0x00001fe000067945 */ /* 0x000fd80003800000 */
[----:B------:R-:W-:Y:S05]  /*9c10*/  @P0 BRA `(.L_x_15804) ;  /* 0x0000001c00f00947 */ /* 0x000fea0003800000 */
[----:B012-4-:R-:W0:Y:S01]  /*9c20*/  LDC.64 R8, c[0x0][0x218] ;  /* 0x00008600ff087b82 */ /* 0x017e220000000a00 */
[----:B-----5:R-:W-:Y:S01]  /*9c30*/  IMAD R0, R2, 0x200, R25 ;  /* 0x0000020002007824 */ /* 0x020fe200078e0219 */
        /* <DEDUP_REMOVED lines=18> */
.L_x_15808:
[----:B------:R0:W-:Y:S01]  /*9d60*/  STG.E.U8 desc[UR36][R8.64], R22 ;  /* 0x0000001608007986 */ /* 0x0001e2000c101124 */
[----:B------:R-:W-:Y:S05]  /*9d70*/  BRA `(.L_x_15810) ;  /* 0x0000000c00987947 */ /* 0x000fea0003800000 */
.L_x_15807:
        /* <DEDUP_REMOVED lines=12> */
.L_x_15812:
[----:B------:R-:W-:-:S04]  /*9e40*/  LOP3.LUT R22, R22, 0xffff, RZ, 0xc0, !PT ;  /* 0x0000ffff16167812 */ /* 0x000fc800078ec0ff */
[----:B------:R-:W-:-:S05]  /*9e50*/  PRMT R3, R22, 0x8880, RZ ;  /* 0x0000888016037816 */ /* 0x000fca00000000ff */
[----:B------:R0:W-:Y:S01]  /*9e60*/  STG.E desc[UR36][R8.64], R3 ;  /* 0x0000000308007986 */ /* 0x0001e2000c101924 */
[----:B------:R-:W-:Y:S05]  /*9e70*/  BRA `(.L_x_15810) ;  /* 0x0000000c00587947 */ /* 0x000fea0003800000 */
.L_x_15811:
[----:B------:R-:W-:-:S04]  /*9e80*/  PRMT R3, R22, 0x8880, RZ ;  /* 0x0000888016037816 */ /* 0x000fc800000000ff */
[----:B------:R-:W-:-:S05]  /*9e90*/  PRMT R3, R3, 0x7710, RZ ;  /* 0x0000771003037816 */ /* 0x000fca00000000ff */
[----:B------:R0:W-:Y:S01]  /*9ea0*/  STG.E.U16 desc[UR36][R8.64], R3 ;  /* 0x0000000308007986 */ /* 0x0001e2000c101524 */
[----:B------:R-:W-:Y:S05]  /*9eb0*/  BRA `(.L_x_15810) ;  /* 0x0000000c00487947 */ /* 0x000fea0003800000 */
.L_x_15806:
        /* <DEDUP_REMOVED lines=9> */
.L_x_15814:
[----:B------:R-:W0:Y:S02]  /*9f50*/  I2F.S8 R0, R22 ;  /* 0x0000001600007306 */ /* 0x000e240000001400 */
[----:B0-----:R-:W-:-:S05]  /*9f60*/  F2FP.F16.F32.PACK_AB R0, RZ, R0 ;  /* 0x00000000ff00723e */ /* 0x001fca00000000ff */
[----:B------:R0:W-:Y:S01]  /*9f70*/  STG.E.U16 desc[UR36][R8.64], R0 ;  /* 0x0000000008007986 */ /* 0x0001e2000c101524 */
[----:B------:R-:W-:Y:S05]  /*9f80*/  BRA `(.L_x_15810) ;  /* 0x0000000c00147947 */ /* 0x000fea0003800000 */
.L_x_15813:
        /* <DEDUP_REMOVED lines=10> */
.L_x_15816:
[----:B------:R-:W0:Y:S02]  /*a030*/  I2F.S8 R22, R22 ;  /* 0x0000001600167306 */ /* 0x000e240000001400 */
[----:B0-----:R-:W-:-:S04]  /*a040*/  F2FP.F16.F32.PACK_AB R3, RZ, R22 ;  /* 0x00000016ff03723e */ /* 0x001fc800000000ff */
[----:B------:R-:W-:-:S05]  /*a050*/  PRMT R3, R3, 0x5410, RZ ;  /* 0x0000541003037816 */ /* 0x000fca00000000ff */
[----:B------:R0:W-:Y:S01]  /*a060*/  STG.E desc[UR36][R8.64], R3 ;  /* 0x0000000308007986 */ /* 0x0001e2000c101924 */
[----:B------:R-:W-:Y:S05]  /*a070*/  BRA `(.L_x_15810) ;  /* 0x0000000800d87947 */ /* 0x000fea0003800000 */
.L_x_15815:
[----:B------:R-:W-:-:S04]  /*a080*/  PRMT R4, R22, 0x8880, RZ ;  /* 0x0000888016047816 */ /* 0x000fc800000000ff */
[----:B------:R-:W-:-:S06]  /*a090*/  PRMT R4, R4, 0x7710, RZ ;  /* 0x0000771004047816 */ /* 0x000fcc00000000ff */
[----:B------:R-:W0:Y:S02]  /*a0a0*/  I2F.F64.S16 R4, R4 ;  /* 0x0000000400047312 */ /* 0x000e240000101c00 */
[----:B0-----:R0:W-:Y:S01]  /*a0b0*/  STG.E.64 desc[UR36][R8.64], R4 ;  /* 0x0000000408007986 */ /* 0x0011e2000c101b24 */
[----:B------:R-:W-:Y:S05]  /*a0c0*/  BRA `(.L_x_15810) ;  /* 0x0000000800c47947 */ /* 0x000fea0003800000 */
.L_x_15805:
        /* <DEDUP_REMOVED lines=12> */
.L_x_15819:
[----:B------:R-:W-:Y:S02]  /*a190*/  PRMT R4, R22, 0x8880, RZ ;  /* 0x0000888016047816 */ /* 0x000fe400000000ff */
[----:B------:R-:W-:Y:S02]  /*a1a0*/  CS2R R6, SRZ ;  /* 0x0000000000067805 */ /* 0x000fe4000001ff00 */
[----:B------:R-:W-:-:S06]  /*a1b0*/  PRMT R4, R4, 0x7710, RZ ;  /* 0x0000771004047816 */ /* 0x000fcc00000000ff */
[----:B------:R-:W0:Y:S02]  /*a1c0*/  I2F.F64.S16 R4, R4 ;  /* 0x0000000400047312 */ /* 0x000e240000101c00 */
[----:B0-----:R0:W-:Y:S01]  /*a1d0*/  STG.E.128 desc[UR36][R8.64], R4 ;  /* 0x0000000408007986 */ /* 0x0011e2000c101d24 */
[----:B------:R-:W-:Y:S05]  /*a1e0*/  BRA `(.L_x_15810) ;  /* 0x00000008007c7947 */ /* 0x000fea0003800000 */
.L_x_15818:
        /* <DEDUP_REMOVED lines=21> */
.L_x_15823:
[----:B------:R-:W-:Y:S05]  /*a340*/  BSYNC B0 ;  /* 0x0000000000007941 */ /* 0x000fea0003800000 */
.L_x_15822:
[----:B------:R-:W-:-:S05]  /*a350*/  LOP3.LUT R5, R0, R5, RZ, 0xfc, !PT ;  /* 0x0000000500057212 */ /* 0x000fca00078efcff */
[----:B------:R3:W-:Y:S01]  /*a360*/  STG.E.U8 desc[UR36][R8.64], R5 ;  /* 0x0000000508007986 */ /* 0x0007e2000c101124 */
[----:B------:R-:W-:Y:S05]  /*a370*/  BRA `(.L_x_15810) ;  /* 0x0000000800187947 */ /* 0x000fea0003800000 */
.L_x_15821:
        /* <DEDUP_REMOVED lines=13> */
.L_x_15825:
[----:B------:R-:W-:Y:S01]  /*a450*/  IMAD.MOV.U32 R0, RZ, RZ, 0x7f ;  /* 0x0000007fff007424 */ /* 0x000fe200078e00ff */
[----:B------:R-:W-:-:S04]  /*a460*/  ISETP.GT.U32.AND P0, PT, R3, 0x7f800000, PT ;  /* 0x7f8000000300780c */ /* 0x000fc80003f04070 */
[----:B------:R-:W-:-:S09]  /*a470*/  SEL R0, R0, 0x7c, P0 ;  /* 0x0000007c00007807 */ /* 0x000fd20000000000 */
.L_x_15826:
[----:B------:R-:W-:Y:S05]  /*a480*/  BSYNC B0 ;  /* 0x0000000000007941 */ /* 0x000fea0003800000 */
.L_x_15824:
[----:B------:R-:W-:-:S04]  /*a490*/  LOP3.LUT R3, R5, 0x80000000, RZ, 0xc0, !PT ;  /* 0x8000000005037812 */ /* 0x000fc800078ec0ff */
[----:B------:R-:W-:-:S04]  /*a4a0*/  SHF.R.U32.HI R3, RZ, 0x18, R3 ;  /* 0x00000018ff037819 */ /* 0x000fc80000011603 */
[----:B------:R-:W-:-:S05]  /*a4b0*/  LOP3.LUT R3, R0, R3, RZ, 0xfc, !PT ;  /* 0x0000000300037212 */ /* 0x000fca00078efcff */
[----:B------:R4:W-:Y:S01]  /*a4c0*/  STG.E.U8 desc[UR36][R8.64], R3 ;  /* 0x0000000308007986 */ /* 0x0009e2000c101124 */
[----:B------:R-:W-:Y:S05]  /*a4d0*/  BRA `(.L_x_15810) ;  /* 0x0000000400c07947 */ /* 0x000fea0003800000 */
.L_x_15820:
[----:B------:R-:W0:Y:S02]  /*a4e0*/  I2F.S8 R0, R22 ;  /* 0x0000001600007306 */ /* 0x000e240000001400 */
[----:B0-----:R-:W-:-:S05]  /*a4f0*/  F2FP.BF16.F32.PACK_AB R0, RZ, R0 ;  /* 0x00000000ff00723e */ /* 0x001fca00000010ff */
[----:B------:R2:W-:Y:S01]  /*a500*/  STG.E.U16 desc[UR36][R8.64], R0 ;  /* 0x0000000008007986 */ /* 0x0005e2000c101524 */
[----:B------:R-:W-:Y:S05]  /*a510*/  BRA `(.L_x_15810) ;  /* 0x0000000400b07947 */ /* 0x000fea0003800000 */
.L_x_15817:
        /* <DEDUP_REMOVED lines=12> */
.L_x_15829:
        /* <DEDUP_REMOVED lines=17> */
.L_x_15832:
[----:B------:R-:W-:-:S04]  /*a6f0*/  LOP3.LUT R3, R5, 0x80000000, RZ, 0xc0, !PT ;  /* 0x8000000005037812 */ /* 0x000fc800078ec0ff */
[----:B------:R-:W-:-:S04]  /*a700*/  SHF.R.U32.HI R3, RZ, 0x18, R3 ;  /* 0x00000018ff037819 */ /* 0x000fc80000011603 */
[----:B------:R-:W-:-:S04]  /*a710*/  LOP3.LUT R0, R0, R3, RZ, 0xfc, !PT ;  /* 0x0000000300007212 */ /* 0x000fc800078efcff */
[----:B------:R-:W-:-:S07]  /*a720*/  PRMT R4, R0, 0x7610, R4 ;  /* 0x0000761000047816 */ /* 0x000fce0000000004 */
.L_x_15831:
[----:B------:R-:W-:Y:S05]  /*a730*/  BSYNC B0 ;  /* 0x0000000000007941 */ /* 0x000fea0003800000 */
.L_x_15830:
[----:B------:R0:W-:Y:S01]  /*a740*/  STG.E.U8 desc[UR36][R8.64], R4 ;  /* 0x0000000408007986 */ /* 0x0001e2000c101124 */
[----:B------:R-:W-:Y:S05]  /*a750*/  BRA `(.L_x_15810) ;  /* 0x0000000400207947 */ /* 0x000fea0003800000 */
.L_x_15828:
        /* <DEDUP_REMOVED lines=17> */
.L_x_15835:
[----:B------:R-:W-:-:S04]  /*a870*/  LOP3.LUT R3, R5, 0x80000000, RZ, 0xc0, !PT ;  /* 0x8000000005037812 */ /* 0x000fc800078ec0ff */
[----:B------:R-:W-:-:S04]  /*a880*/  SHF.R.U32.HI R3, RZ, 0x18, R3 ;  /* 0x00000018ff037819 */ /* 0x000fc80000011603 */
[----:B------:R-:W-:-:S04]  /*a890*/  LOP3.LUT R0, R0, R3, RZ, 0xfc, !PT ;  /* 0x0000000300007212 */ /* 0x000fc800078efcff */
[----:B------:R-:W-:-:S07]  /*a8a0*/  PRMT R4, R0, 0x7610, R4 ;  /* 0x0000761000047816 */ /* 0x000fce0000000004 */
.L_x_15834:
[----:B------:R-:W-:Y:S05]  /*a8b0*/  BSYNC B0 ;  /* 0x0000000000007941 */ /* 0x000fea0003800000 */
.L_x_15833:
[----:B------:R0:W-:Y:S01]  /*a8c0*/  STG.E.U8 desc[UR36][R8.64], R4 ;  /* 0x0000000408007986 */ /* 0x0001e2000c101124 */
[----:B------:R-:W-:Y:S05]  /*a8d0*/  BRA `(.L_x_15810) ;  /* 0x0000000000c07947 */ /* 0x000fea0003800000 */
.L_x_15827:
        /* <DEDUP_REMOVED lines=22> */
.L_x_15809:
        /* <DEDUP_REMOVED lines=16> */
.L_x_15838:
[----:B------:R-:W-:Y:S05]  /*ab40*/  BRA `(.L_x_15810) ;  /* 0x0000000000247947 */ /* 0x000fea0003800000 */
.L_x_15837:
[----:B------:R-:W-:-:S04]  /*ab50*/  LOP3.LUT R22, R22, 0xffff, RZ, 0xc0, !PT ;  /* 0x0000ffff16167812 */ /* 0x000fc800078ec0ff */
[----:B------:R-:W-:-:S05]  /*ab60*/  PRMT R22, R22, 0x8880, RZ ;  /* 0x0000888016167816 */ /* 0x000fca00000000ff */
[----:B------:R-:W-:-:S05]  /*ab70*/  IMAD.MOV.U32 R4, RZ, RZ, R22 ;  /* 0x000000ffff047224 */ /* 0x000fca00078e0016 */
[----:B------:R-:W-:-:S05]  /*ab80*/  SHF.R.S32.HI R5, RZ, 0x1f, R4 ;  /* 0x0000001fff057819 */ /* 0x000fca0000011404 */
[----:B------:R0:W-:Y:S01]  /*ab90*/  STG.E.64 desc[UR36][R8.64], R4 ;  /* 0x0000000408007986 */ /* 0x0001e2000c101b24 */
[----:B------:R-:W-:Y:S05]  /*aba0*/  BRA `(.L_x_15810) ;  /* 0x00000000000c7947 */ /* 0x000fea0003800000 */
.L_x_15836:
[----:B------:R-:W-:-:S04]  /*abb0*/  LOP3.LUT R22, R22, 0xffff, RZ, 0xc0, !PT ;  /* 0x0000ffff16167812 */ /* 0x000fc800078ec0ff */
[----:B------:R-:W-:-:S05]  /*abc0*/  PRMT R3, R22, 0x8880, RZ ;  /* 0x0000888016037816 */ /* 0x000fca00000000ff */
[----:B------:R0:W-:Y:S02]  /*abd0*/  STG.E desc[UR36][R8.64], R3 ;  /* 0x0000000308007986 */ /* 0x0001e4000c101924 */
.L_x_15810:
        /* <DEDUP_REMOVED lines=23> */
.L_x_15842:
[----:B------:R0:W-:Y:S01]  /*ad50*/  STG.E.U8 desc[UR36][R8.64], R18 ;  /* 0x0000001208007986 */ /* 0x0001e2000c101124 */
[----:B------:R-:W-:Y:S05]  /*ad60*/  BRA `(.L_x_15844) ;  /* 0x0000000c00987947 */ /* 0x000fea0003800000 */
.L_x_15841:
        /* <DEDUP_REMOVED lines=12> */
.L_x_15846:
[----:B------:R-:W-:-:S04]  /*ae30*/  LOP3.LUT R18, R18, 0xffff, RZ, 0xc0, !PT ;  /* 0x0000ffff12127812 */ /* 0x000fc800078ec0ff */
[----:B------:R-:W-:-:S05]  /*ae40*/  PRMT R3, R18, 0x8880, RZ ;  /* 0x0000888012037816 */ /* 0x000fca00000000ff */
[----:B------:R0:W-:Y:S01]  /*ae50*/  STG.E desc[UR36][R8.64], R3 ;  /* 0x0000000308007986 */ /* 0x0001e2000c101924 */
[----:B------:R-:W-:Y:S05]  /*ae60*/  BRA `(.L_x_15844) ;  /* 0x0000000c00587947 */ /* 0x000fea0003800000 */
.L_x_15845:
[----:B------:R-:W-:-:S04]  /*ae70*/  PRMT R3, R18, 0x8880, RZ ;  /* 0x0000888012037816 */ /* 0x000fc800000000ff */
[----:B------:R-:W-:-:S05]  /*ae80*/  PRMT R3, R3, 0x7710, RZ ;  /* 0x0000771003037816 */ /* 0x000fca00000000ff */
[----:B------:R0:W-:Y:S01]  /*ae90*/  STG.E.U16 desc[UR36][R8.64], R3 ;  /* 0x0000000308007986 */ /* 0x0001e2000c101524 */
[----:B------:R-:W-:Y:S05]  /*aea0*/  BRA `(.L_x_15844) ;  /* 0x0000000c00487947 */ /* 0x000fea0003800000 */
.L_x_15840:
        /* <DEDUP_REMOVED lines=9> */
.L_x_15848:
[----:B------:R-:W0:Y:S02]  /*af40*/  I2F.S8 R0, R18 ;  /* 0x0000001200007306 */ /* 0x000e240000001400 */
[----:B0-----:R-:W-:-:S05]  /*af50*/  F2FP.F16.F32.PACK_AB R0, RZ, R0 ;  /* 0x00000000ff00723e */ /* 0x001fca00000000ff */
[----:B------:R0:W-:Y:S01]  /*af60*/  STG.E.U16 desc[UR36][R8.64], R0 ;  /* 0x0000000008007986 */ /* 0x0001e2000c101524 */
[----:B------:R-:W-:Y:S05]  /*af70*/  BRA `(.L_x_15844) ;  /* 0x0000000c00147947 */ /* 0x000fea0003800000 */
.L_x_15847:
        /* <DEDUP_REMOVED lines=10> */
.L_x_15850:
[----:B------:R-:W0:Y:S02]  /*b020*/  I2F.S8 R18, R18 ;  /* 0x0000001200127306 */ /* 0x000e240000001400 */
[----:B0-----:R-:W-:-:S04]  /*b030*/  F2FP.F16.F32.PACK_AB R3, RZ, R18 ;  /* 0x00000012ff03723e */ /* 0x001fc800000000ff */
[----:B------:R-:W-:-:S05]  /*b040*/  PRMT R3, R3, 0x5410, RZ ;  /* 0x0000541003037816 */ /* 0x000fca00000000ff */
[----:B------:R2:W-:Y:S01]  /*b050*/  STG.E desc[UR36][R8.64], R3 ;  /* 0x0000000308007986 */ /* 0x0005e2000c101924 */
[----:B------:R-:W-:Y:S05]  /*b060*/  BRA `(.L_x_15844) ;  /* 0x0000000800d87947 */ /* 0x000fea0003800000 */
.L_x_15849:
[----:B------:R-:W-:-:S04]  /*b070*/  PRMT R4, R18, 0x8880, RZ ;  /* 0x0000888012047816 */ /* 0x000fc800000000ff */
[----:B------:R-:W-:-:S06]  /*b080*/  PRMT R4, R4, 0x7710, RZ ;  /* 0x0000771004047816 */ /* 0x000fcc00000000ff */
[----:B------:R-:W0:Y:S02]  /*b090*/  I2F.F64.S16 R4, R4 ;  /* 0x0000000400047312 */ /* 0x000e240000101c00 */
[----:B0-----:R4:W-:Y:S01]  /*b0a0*/  STG.E.64 desc[UR36][R8.64], R4 ;  /* 0x0000000408007986 */ /* 0x0019e2000c101b24 */
[----:B------:R-:W-:Y:S05]  /*b0b0*/  BRA `(.L_x_15844) ;  /* 0x0000000800c47947 */ /* 0x000fea0003800000 */
.L_x_15839:
        /* <DEDUP_REMOVED lines=12> */
.L_x_15853:
[----:B------:R-:W-:Y:S02]  /*b180*/  PRMT R4, R18, 0x8880, RZ ;  /* 0x0000888012047816 */ /* 0x000fe400000000ff */
[----:B------:R-:W-:Y:S02]  /*b190*/  CS2R R6, SRZ ;  /* 0x0000000000067805 */ /* 0x000fe4000001ff00 */
[----:B------:R-:W-:-:S06]  /*b1a0*/  PRMT R4, R4, 0x7710, RZ ;  /* 0x0000771004047816 */ /* 0x000fcc00000000ff */
[----:B------:R-:W0:Y:S02]  /*b1b0*/  I2F.F64.S16 R4, R4 ;  /* 0x0000000400047312 */ /* 0x000e240000101c00 */
[----:B0-----:R0:W-:Y:S01]  /*b1c0*/  STG.E.128 desc[UR36][R8.64], R4 ;  /* 0x0000000408007986 */ /* 0x0011e2000c101d24 */
[----:B------:R-:W-:Y:S05]  /*b1d0*/  BRA `(.L_x_15844) ;  /* 0x00000008007c7947 */ /* 0x000fea0003800000 */
.L_x_15852:
        /* <DEDUP_REMOVED lines=21> */
.L_x_15857:
[----:B------:R-:W-:Y:S05]  /*b330*/  BSYNC B0 ;  /* 0x0000000000007941 */ /* 0x000fea0003800000 */
.L_x_15856:
[----:B------:R-:W-:-:S05]  /*b340*/  LOP3.LUT R5, R0, R5, RZ, 0xfc, !PT ;  /* 0x0000000500057212 */ /* 0x000fca00078efcff */
[----:B------:R0:W-:Y:S01]  /*b350*/  STG.E.U8 desc[UR36][R8.64], R5 ;  /* 0x0000000508007986 */ /* 0x0001e2000c101124 */
[----:B------:R-:W-:Y:S05]  /*b360*/  BRA `(.L_x_15844) ;  /* 0x0000000800187947 */ /* 0x000fea0003800000 */
.L_x_15855:
        /* <DEDUP_REMOVED lines=13> */
.L_x_15859:
[----:B------:R-:W-:Y:S01]  /*b440*/  IMAD.MOV.U32 R0, RZ, RZ, 0x7f ;  /* 0x0000007fff007424 */ /* 0x000fe200078e00ff */
[----:B------:R-:W-:-:S04]  /*b450*/  ISETP.GT.U32.AND P0, PT, R3, 0x7f800000, PT ;  /* 0x7f8000000300780c */ /* 0x000fc80003f04070 */
[----:B------:R-:W-:-:S09]  /*b460*/  SEL R0, R0, 0x7c, P0 ;  /* 0x0000007c00007807 */ /* 0x000fd20000000000 */
.L_x_15860:
[----:B------:R-:W-:Y:S05]  /*b470*/  BSYNC B0 ;  /* 0x0000000000007941 */ /* 0x000fea0003800000 */
.L_x_15858:
[----:B------:R-:W-:-:S04]  /*b480*/  LOP3.LUT R3, R5, 0x80000000, RZ, 0xc0, !PT ;  /* 0x8000000005037812 */ /* 0x000fc800078ec0ff */
[----:B------:R-:W-:-:S04]  /*b490*/  SHF.R.U32.HI R3, RZ, 0x18, R3 ;  /* 0x00000018ff037819 */ /* 0x000fc80000011603 */
[----:B------:R-:W-:-:S05]  /*b4a0*/  LOP3.LUT R3, R0, R3, RZ, 0xfc, !PT ;  /* 0x0000000300037212 */ /* 0x000fca00078efcff */
[----:B------:R0:W-:Y:S01]  /*b4b0*/  STG.E.U8 desc[UR36][R8.64], R3 ;  /* 0x0000000308007986 */ /* 0x0001e2000c101124 */
[----:B------:R-:W-:Y:S05]  /*b4c0*/  BRA `(.L_x_15844) ;  /* 0x0000000400c07947 */ /* 0x000fea0003800000 */
.L_x_15854:
[----:B------:R-:W0:Y:S02]  /*b4d0*/  I2F.S8 R0, R18 ;  /* 0x0000001200007306 */ /* 0x000e240000001400 */
[----:B0-----:R-:W-:-:S05]  /*b4e0*/  F2FP.BF16.F32.PACK_AB R0, RZ, R0 ;  /* 0x00000000ff00723e */ /* 0x001fca00000010ff */
[----:B------:R0:W-:Y:S01]  /*b4f0*/  STG.E.U16 desc[UR36][R8.64], R0 ;  /* 0x0000000008007986 */ /* 0x0001e2000c101524 */
[----:B------:R-:W-:Y:S05]  /*b500*/  BRA `(.L_x_15844) ;  /* 0x0000000400b07947 */ /* 0x000fea0003800000 */
.L_x_15851:
        /* <DEDUP_REMOVED lines=12> */
.L_x_15863:
        /* <DEDUP_REMOVED lines=17> */
.L_x_15866:
[----:B------:R-:W-:-:S04]  /*b6e0*/  LOP3.LUT R3, R5, 0x80000000, RZ, 0xc0, !PT ;  /* 0x8000000005037812 */ /* 0x000fc800078ec0ff */
[----:B------:R-:W-:-:S04]  /*b6f0*/  SHF.R.U32.HI R3, RZ, 0x18, R3 ;  /* 0x00000018ff037819 */ /* 0x000fc80000011603 */
[----:B------:R-:W-:-:S04]  /*b700*/  LOP3.LUT R0, R0, R3, RZ, 0xfc, !PT ;  /* 0x0000000300007212 */ /* 0x000fc800078efcff */
[----:B------:R-:W-:-:S07]  /*b710*/  PRMT R4, R0, 0x7610, R4 ;  /* 0x0000761000047816 */ /* 0x000fce0000000004 */
.L_x_15865:
[----:B------:R-:W-:Y:S05]  /*b720*/  BSYNC B0 ;  /* 0x0000000000007941 */ /* 0x000fea0003800000 */
.L_x_15864:
[----:B------:R0:W-:Y:S01]  /*b730*/  STG.E.U8 desc[UR36][R8.64], R4 ;  /* 0x0000000408007986 */ /* 0x0001e2000c101124 */
[----:B------:R-:W-:Y:S05]  /*b740*/  BRA `(.L_x_15844) ;  /* 0x0000000400207947 */ /* 0x000fea0003800000 */
.L_x_15862:
        /* <DEDUP_REMOVED lines=17> */
.L_x_15869:
[----:B------:R-:W-:-:S04]  /*b860*/  LOP3.LUT R3, R5, 0x80000000, RZ, 0xc0, !PT ;  /* 0x8000000005037812 */ /* 0x000fc800078ec0ff */
[----:B------:R-:W-:-:S04]  /*b870*/  SHF.R.U32.HI R3, RZ, 0x18, R3 ;  /* 0x00000018ff037819 */ /* 0x000fc80000011603 */
[----:B------:R-:W-:-:S04]  /*b880*/  LOP3.LUT R0, R0, R3, RZ, 0xfc, !PT ;  /* 0x0000000300007212 */ /* 0x000fc800078efcff */
[----:B------:R-:W-:-:S07]  /*b890*/  PRMT R4, R0, 0x7610, R4 ;  /* 0x0000761000047816 */ /* 0x000fce0000000004 */
.L_x_15868:
[----:B------:R-:W-:Y:S05]  /*b8a0*/  BSYNC B0 ;  /* 0x0000000000007941 */ /* 0x000fea0003800000 */
.L_x_15867:
[----:B------:R0:W-:Y:S01]  /*b8b0*/  STG.E.U8 desc[UR36][R8.64], R4 ;  /* 0x0000000408007986 */ /* 0x0001e2000c101124 */
[----:B------:R-:W-:Y:S05]  /*b8c0*/  BRA `(.L_x_15844) ;  /* 0x0000000000c07947 */ /* 0x000fea0003800000 */
.L_x_15861:
        /* <DEDUP_REMOVED lines=22> */
.L_x_15843:
        /* <DEDUP_REMOVED lines=16> */
.L_x_15872:
[----:B------:R-:W-:Y:S05]  /*bb30*/  BRA `(.L_x_15844) ;  /* 0x0000000000247947 */ /* 0x000fea0003800000 */
.L_x_15871:
[----:B------:R-:W-:-:S04]  /*bb40*/  LOP3.LUT R18, R18, 0xffff, RZ, 0xc0, !PT ;  /* 0x0000ffff12127812 */ /* 0x000fc800078ec0ff */
[----:B------:R-:W-:-:S05]  /*bb50*/  PRMT R18, R18, 0x8880, RZ ;  /* 0x0000888012127816 */ /* 0x000fca00000000ff */
[----:B------:R-:W-:-:S05]  /*bb60*/  IMAD.MOV.U32 R4, RZ, RZ, R18 ;  /* 0x000000ffff047224 */ /* 0x000fca00078e0012 */
[----:B------:R-:W-:-:S05]  /*bb70*/  SHF.R.S32.HI R5, RZ, 0x1f, R4 ;  /* 0x0000001fff057819 */ /* 0x000fca0000011404 */
[----:B------:R0:W-:Y:S01]  /*bb80*/  STG.E.64 desc[UR36][R8.64], R4 ;  /* 0x0000000408007986 */ /* 0x0001e2000c101b24 */
[----:B------:R-:W-:Y:S05]  /*bb90*/  BRA `(.L_x_15844) ;  /* 0x00000000000c7947 */ /* 0x000fea0003800000 */
.L_x_15870:
[----:B------:R-:W-:-:S04]  /*bba0*/  LOP3.LUT R18, R18, 0xffff, RZ, 0xc0, !PT ;  /* 0x0000ffff12127812 */ /* 0x000fc800078ec0ff */
[----:B------:R-:W-:-:S05]  /*bbb0*/  PRMT R3, R18, 0x8880, RZ ;  /* 0x0000888012037816 */ /* 0x000fca00000000ff */
[----:B------:R0:W-:Y:S02]  /*bbc0*/  STG.E desc[UR36][R8.64], R3 ;  /* 0x0000000308007986 */ /* 0x0001e4000c101924 */
.L_x_15844:
[----:B------:R-:W-:-:S07]  /*bbd0*/  VIADD R25, R25, 0x80 ;  /* 0x0000008019197836 */ /* 0x000fce0000000000 */
.L_x_15804:
[----:B------:R-:W-:Y:S05]  /*bbe0*/  BSYNC B6 ;  /* 0x0000000000067941 */ /* 0x000fea0003800000 */
.L_x_15803:
[----:B------:R-:W-:-:S13]  /*bbf0*/  ISETP.GE.AND P0, PT, R25, R16, PT ;  /* 0x000000101900720c */ /* 0x000fda0003f06270 */
[----:B------:R-:W-:Y:S05]  /*bc00*/  @P0 EXIT ;  /* 0x000000000000094d */ /* 0x000fea0003800000 */
[----:B0--34-:R-:W0:Y:S01]  /*bc10*/  LDC.64 R4, c[0x0][0x218] ;  /* 0x00008600ff047b82 */ /* 0x019e220000000a00 */
[----:B--2--5:R-:W-:Y:S01]  /*bc20*/  PRMT R0, R17, 0x9910, RZ ;  /* 0x0000991011007816 */ /* 0x024fe200000000ff */
        /* <DEDUP_REMOVED lines=17> */
.L_x_15876:
[----:B------:R-:W-:Y:S01]  /*bd40*/  STG.E.U8 desc[UR36][R2.64], R19 ;  /* 0x0000001302007986 */ /* 0x000fe2000c101124 */
[----:B------:R-:W-:Y:S05]  /*bd50*/  EXIT ;  /* 0x000000000000794d */ /* 0x000fea0003800000 */
.L_x_15875:
        /* <DEDUP_REMOVED lines=10> */
[----:B------:R-:W-:Y:S01]  /*be00*/  STG.E.64 desc[UR36][R2.64], R4 ;  /* 0x0000000402007986 */ /* 0x000fe2000c101b24 */
[----:B------:R-:W-:Y:S05]  /*be10*/  EXIT ;  /* 0x000000000000794d */ /* 0x000fea0003800000 */
.L_x_15879:
[----:B------:R-:W-:-:S04]  /*be20*/  LOP3.LUT R19, R19, 0xffff, RZ, 0xc0, !PT ;  /* 0x0000ffff13137812 */ /* 0x000fc800078ec0ff */
[----:B------:R-:W-:-:S05]  /*be30*/  PRMT R5, R19, 0x8880, RZ ;  /* 0x0000888013057816 */ /* 0x000fca00000000ff */
[----:B------:R-:W-:Y:S01]  /*be40*/  STG.E desc[UR36][R2.64], R5 ;  /* 0x0000000502007986 */ /* 0x000fe2000c101924 */
[----:B------:R-:W-:Y:S05]  /*be50*/  EXIT ;  /* 0x000000000000794d */ /* 0x000fea0003800000 */
.L_x_15878:
[----:B------:R-:W-:-:S04]  /*be60*/  PRMT R5, R19, 0x8880, RZ ;  /* 0x0000888013057816 */ /* 0x000fc800000000ff */
[----:B------:R-:W-:-:S05]  /*be70*/  PRMT R5, R5, 0x7710, RZ ;  /* 0x0000771005057816 */ /* 0x000fca00000000ff */
[----:B------:R-:W-:Y:S01]  /*be80*/  STG.E.U16 desc[UR36][R2.64], R5 ;  /* 0x0000000502007986 */ /* 0x000fe2000c101524 */
[----:B------:R-:W-:Y:S05]  /*be90*/  EXIT ;  /* 0x000000000000794d */ /* 0x000fea0003800000 */
.L_x_15874:
[----:B------:R-:W-:-:S13]  /*bea0*/  ISETP.GT.AND P0, PT, R0, 0x6, PT ;  /* 0x000000060000780c */ /* 0x000fda0003f04270 */
[----:B------:R-:W-:Y:S05]  /*beb0*/  @P0 BRA `(.L_x_15880) ;  /* 0x00000000002c0947 */ /* 0x000fea0003800000 */
[----:B------:R-:W-:-:S13]  /*bec0*/  ISETP.NE.AND P0, PT, R0, 0x5, PT ;  /* 0x000000050000780c */ /* 0x000fda0003f05270 */
[----:B------:R-:W-:Y:S05]  /*bed0*/  @!P0 BRA `(.L_x_15881) ;  /* 0x0000000000148947 */ /* 0x000fea0003800000 */
[----:B------:R-:W-:-:S13]  /*bee0*/  ISETP.NE.AND P0, PT, R0, 0x6, PT ;  /* 0x000000060000780c */ /* 0x000fda0003f05270 */
[----:B------:R-:W-:Y:S05]  /*bef0*/  @P0 BRA `(.L_x_15877) ;  /* 0x0000000800c80947 */ /* 0x000fea0003800000 */
[----:B------:R-:W0:Y:S02]  /*bf00*/  I2F.S8 R19, R19 ;  /* 0x0000001300137306 */ /* 0x000e240000001400 */
[----:B0-----:R-:W-:Y:S01]  /*bf10*/  STG.E desc[UR36][R2.64], R19 ;  /* 0x0000001302007986 */ /* 0x001fe2000c101924 */
[----:B------:R-:W-:Y:S05]  /*bf20*/  EXIT ;  /* 0x000000000000794d */ /* 0x000fea0003800000 */
.L_x_15881:
[----:B------:R-:W0:Y:S02]  /*bf30*/  I2F.S8 R0, R19 ;  /* 0x0000001300007306 */ /* 0x000e240000001400 */
[----:B0-----:R-:W-:-:S05]  /*bf40*/  F2FP.F16.F32.PACK_AB R0, RZ, R0 ;  /* 0x00000000ff00723e */ /* 0x001fca00000000ff */
[----:B------:R-:W-:Y:S01]  /*bf50*/  STG.E.U16 desc[UR36][R2.64], R0 ;  /* 0x0000000002007986 */ /* 0x000fe2000c101524 */
[----:B------:R-:W-:Y:S05]  /*bf60*/  EXIT ;  /* 0x000000000000794d */ /* 0x000fea0003800000 */
.L_x_15880:
        /* <DEDUP_REMOVED lines=8> */
[----:B0-----:R-:W-:Y:S01]  /*bff0*/  STG.E.64 desc[UR36][R2.64], R4 ;  /* 0x0000000402007986 */ /* 0x001fe2000c101b24 */
[----:B------:R-:W-:Y:S05]  /*c000*/  EXIT ;  /* 0x000000000000794d */ /* 0x000fea0003800000 */
.L_x_15883:
[----:B------:R-:W0:Y:S02]  /*c010*/  I2F.S8 R19, R19 ;  /* 0x0000001300137306 */ /* 0x000e240000001400 */
[----:B0-----:R-:W-:-:S04]  /*c020*/  F2FP.F16.F32.PACK_AB R5, RZ, R19 ;  /* 0x00000013ff05723e */ /* 0x001fc800000000ff */
[----:B------:R-:W-:-:S05]  /*c030*/  PRMT R5, R5, 0x5410, RZ ;  /* 0x0000541005057816 */ /* 0x000fca00000000ff */
[----:B------:R-:W-:Y:S01]  /*c040*/  STG.E desc[UR36][R2.64], R5 ;  /* 0x0000000502007986 */ /* 0x000fe2000c101924 */
[----:B------:R-:W-:Y:S05]  /*c050*/  EXIT ;  /* 0x000000000000794d */ /* 0x000fea0003800000 */
.L_x_15882:
[----:B------:R-:W-:-:S04]  /*c060*/  PRMT R4, R19, 0x8880, RZ ;  /* 0x0000888013047816 */ /* 0x000fc800000000ff */
[----:B------:R-:W-:-:S06]  /*c070*/  PRMT R4, R4, 0x7710, RZ ;  /* 0x0000771004047816 */ /* 0x000fcc00000000ff */
[----:B------:R-:W0:Y:S02]  /*c080*/  I2F.F64.S16 R4, R4 ;  /* 0x0000000400047312 */ /* 0x000e240000101c00 */
[----:B0-----:R-:W-:Y:S01]  /*c090*/  STG.E.64 desc[UR36][R2.64], R4 ;  /* 0x0000000402007986 */ /* 0x001fe2000c101b24 */
[----:B------:R-:W-:Y:S05]  /*c0a0*/  EXIT ;  /* 0x000000000000794d */ /* 0x000fea0003800000 */
.L_x_15873:
        /* <DEDUP_REMOVED lines=10> */
[----:B------:R-:W-:Y:S01]  /*c150*/  STG.E.U8 desc[UR36][R2.64], R5 ;  /* 0x0000000502007986 */ /* 0x000fe2000c101124 */
[----:B------:R-:W-:Y:S05]  /*c160*/  EXIT ;  /* 0x000000000000794d */ /* 0x000fea0003800000 */
.L_x_15886:
[----:B------:R-:W-:Y:S02]  /*c170*/  PRMT R4, R19, 0x8880, RZ ;  /* 0x0000888013047816 */ /* 0x000fe400000000ff */
[----:B------:R-:W-:Y:S02]  /*c180*/  CS2R R6, SRZ ;  /* 0x0000000000067805 */ /* 0x000fe4000001ff00 */
[----:B------:R-:W-:-:S06]  /*c190*/  PRMT R4, R4, 0x7710, RZ ;  /* 0x0000771004047816 */ /* 0x000fcc00000000ff */
[----:B------:R-:W0:Y:S02]  /*c1a0*/  I2F.F64.S16 R4, R4 ;  /* 0x0000000400047312 */ /* 0x000e240000101c00 */
[----:B0-----:R-:W-:Y:S01]  /*c1b0*/  STG.E.128 desc[UR36][R2.64], R4 ;  /* 0x0000000402007986 */ /* 0x001fe2000c101d24 */
[----:B------:R-:W-:Y:S05]  /*c1c0*/  EXIT ;  /* 0x000000000000794d */ /* 0x000fea0003800000 */
.L_x_15885:
        /* <DEDUP_REMOVED lines=21> */
.L_x_15890:
[----:B------:R-:W-:Y:S05]  /*c320*/  BSYNC B0 ;  /* 0x0000000000007941 */ /* 0x000fea0003800000 */
.L_x_15889:
[----:B------:R-:W-:-:S05]  /*c330*/  LOP3.LUT R5, R0, R5, RZ, 0xfc, !PT ;  /* 0x0000000500057212 */ /* 0x000fca00078efcff */
[----:B------:R-:W-:Y:S01]  /*c340*/  STG.E.U8 desc[UR36][R2.64], R5 ;  /* 0x0000000502007986 */ /* 0x000fe2000c101124 */
[----:B------:R-:W-:Y:S05]  /*c350*/  EXIT ;  /* 0x000000000000794d */ /* 0x000fea0003800000 */
.L_x_15888:
        /* <DEDUP_REMOVED lines=13> */
.L_x_15892:
[----:B------:R-:W-:Y:S01]  /*c430*/  IMAD.MOV.U32 R0, RZ, RZ, 0x7f ;  /* 0x0000007fff007424 */ /* 0x000fe200078e00ff */
[----:B------:R-:W-:-:S04]  /*c440*/  ISETP.GT.U32.AND P0, PT, R4, 0x7f800000, PT ;  /* 0x7f8000000400780c */ /* 0x000fc80003f04070 */
[----:B------:R-:W-:-:S09]  /*c450*/  SEL R0, R0, 0x7c, P0 ;  /* 0x0000007c00007807 */ /* 0x000fd20000000000 */
.L_x_15893:
[----:B------:R-:W-:Y:S05]  /*c460*/  BSYNC B0 ;  /* 0x0000000000007941 */ /* 0x000fea0003800000 */
.L_x_15891:
[----:B------:R-:W-:-:S04]  /*c470*/  LOP3.LUT R4, R19, 0x80000000, RZ, 0xc0, !PT ;  /* 0x8000000013047812 */ /* 0x000fc800078ec0ff */
[----:B------:R-:W-:-:S04]  /*c480*/  SHF.R.U32.HI R5, RZ, 0x18, R4 ;  /* 0x00000018ff057819 */ /* 0x000fc80000011604 */
[----:B------:R-:W-:-:S05]  /*c490*/  LOP3.LUT R5, R0, R5, RZ, 0xfc, !PT ;  /* 0x0000000500057212 */ /* 0x000fca00078efcff */
[----:B------:R-:W-:Y:S01]  /*c4a0*/  STG.E.U8 desc[UR36][R2.64], R5 ;  /* 0x0000000502007986 */ /* 0x000fe2000c101124 */
[----:B------:R-:W-:Y:S05]  /*c4b0*/  EXIT ;  /* 0x000000000000794d */ /* 0x000fea0003800000 */
.L_x_15887:
[----:B------:R-:W0:Y:S02]  /*c4c0*/  I2F.S8 R0, R19 ;  /* 0x0000001300007306 */ /* 0x000e240000001400 */
[----:B0-----:R-:W-:-:S05]  /*c4d0*/  F2FP.BF16.F32.PACK_AB R0, RZ, R0 ;  /* 0x00000000ff00723e */ /* 0x001fca00000010ff */
[----:B------:R-:W-:Y:S01]  /*c4e0*/  STG.E.U16 desc[UR36][R2.64], R0 ;  /* 0x0000000002007986 */ /* 0x000fe2000c101524 */
[----:B------:R-:W-:Y:S05]  /*c4f0*/  EXIT ;  /* 0x000000000000794d */ /* 0x000fea0003800000 */
.L_x_15884:
        /* <DEDUP_REMOVED lines=10> */
[----:B------:R-:W-:Y:S01]  /*c5a0*/  STG.E.U16 desc[UR36][R2.64], R5 ;  /* 0x0000000502007986 */ /* 0x000fe2000c101524 */
[----:B------:R-:W-:Y:S05]  /*c5b0*/  EXIT ;  /* 0x000000000000794d */ /* 0x000fea0003800000 */
.L_x_15896:
        /* <DEDUP_REMOVED lines=17> */
.L_x_15899:
[----:B------:R-:W-:-:S04]  /*c6d0*/  LOP3.LUT R0, R19, 0x80000000, RZ, 0xc0, !PT ;  /* 0x8000000013007812 */ /* 0x000fc800078ec0ff */
[----:B------:R-:W-:-:S04]  /*c6e0*/  SHF.R.U32.HI R5, RZ, 0x18, R0 ;  /* 0x00000018ff057819 */ /* 0x000fc80000011600 */
[----:B------:R-:W-:-:S04]  /*c6f0*/  LOP3.LUT R4, R4, R5, RZ, 0xfc, !PT ;  /* 0x0000000504047212 */ /* 0x000fc800078efcff */
[----:B------:R-:W-:-:S07]  /*c700*/  PRMT R0, R4, 0x7610, R0 ;  /* 0x0000761004007816 */ /* 0x000fce0000000000 */
.L_x_15898:
[----:B------:R-:W-:Y:S05]  /*c710*/  BSYNC B0 ;  /* 0x0000000000007941 */ /* 0x000fea0003800000 */
.L_x_15897:
[----:B------:R-:W-:Y:S01]  /*c720*/  STG.E.U8 desc[UR36][R2.64], R0 ;  /* 0x0000000002007986 */ /* 0x000fe2000c101124 */
[----:B------:R-:W-:Y:S05]  /*c730*/  EXIT ;  /* 0x000000000000794d */ /* 0x000fea0003800000 */
.L_x_15895:
        /* <DEDUP_REMOVED lines=17> */
.L_x_15902:
[----:B------:R-:W-:-:S04]  /*c850*/  LOP3.LUT R0, R19, 0x80000000, RZ, 0xc0, !PT ;  /* 0x8000000013007812 */ /* 0x000fc800078ec0ff */
[----:B------:R-:W-:-:S04]  /*c860*/  SHF.R.U32.HI R5, RZ, 0x18, R0 ;  /* 0x00000018ff057819 */ /* 0x000fc80000011600 */
[----:B------:R-:W-:-:S04]  /*c870*/  LOP3.LUT R4, R4, R5, RZ, 0xfc, !PT ;  /* 0x0000000504047212 */ /* 0x000fc800078efcff */
[----:B------:R-:W-:-:S07]  /*c880*/  PRMT R0, R4, 0x7610, R0 ;  /* 0x0000761004007816 */ /* 0x000fce0000000000 */
.L_x_15901:
[----:B------:R-:W-:Y:S05]  /*c890*/  BSYNC B0 ;  /* 0x0000000000007941 */ /* 0x000fea0003800000 */
.L_x_15900:
[----:B------:R-:W-:Y:S01]  /*c8a0*/  STG.E.U8 desc[UR36][R2.64], R0 ;  /* 0x0000000002007986 */ /* 0x000fe2000c101124 */
[----:B------:R-:W-:Y:S05]  /*c8b0*/  EXIT ;  /* 0x000000000000794d */ /* 0x000fea0003800000 */
.L_x_15894:
        /* <DEDUP_REMOVED lines=22> */
.L_x_15877:
        /* <DEDUP_REMOVED lines=16> */
.L_x_15905:
[----:B------:R-:W-:Y:S05]  /*cb20*/  EXIT ;  /* 0x000000000000794d */ /* 0x000fea0003800000 */
.L_x_15904:
[----:B------:R-:W-:-:S04]  /*cb30*/  LOP3.LUT R19, R19, 0xffff, RZ, 0xc0, !PT ;  /* 0x0000ffff13137812 */ /* 0x000fc800078ec0ff */
[----:B------:R-:W-:-:S05]  /*cb40*/  PRMT R19, R19, 0x8880, RZ ;  /* 0x0000888013137816 */ /* 0x000fca00000000ff */
[----:B------:R-:W-:-:S05]  /*cb50*/  IMAD.MOV.U32 R4, RZ, RZ, R19 ;  /* 0x000000ffff047224 */ /* 0x000fca00078e0013 */
[----:B------:R-:W-:-:S05]  /*cb60*/  SHF.R.S32.HI R5, RZ, 0x1f, R4 ;  /* 0x0000001fff057819 */ /* 0x000fca0000011404 */
[----:B------:R-:W-:Y:S01]  /*cb70*/  STG.E.64 desc[UR36][R2.64], R4 ;  /* 0x0000000402007986 */ /* 0x000fe2000c101b24 */
[----:B------:R-:W-:Y:S05]  /*cb80*/  EXIT ;  /* 0x000000000000794d */ /* 0x000fea0003800000 */
.L_x_15903:
[----:B------:R-:W-:-:S04]  /*cb90*/  LOP3.LUT R19, R19, 0xffff, RZ, 0xc0, !PT ;  /* 0x0000ffff13137812 */ /* 0x000fc800078ec0ff */
[----:B------:R-:W-:-:S05]  /*cba0*/  PRMT R5, R19, 0x8880, RZ ;  /* 0x0000888013057816 */ /* 0x000fca00000000ff */
[----:B------:R-:W-:Y:S01]  /*cbb0*/  STG.E desc[UR36][R2.64], R5 ;  /* 0x0000000502007986 */ /* 0x000fe2000c101924 */
[----:B------:R-:W-:Y:S05]  /*cbc0*/  EXIT ;  /* 0x000000000000794d */ /* 0x000fea0003800000 */
.L_x_15906:
        /* <DEDUP_REMOVED lines=11> */
.L_x_43897:


//--------------------- .text._ZN2at6native18elementwise_kernelILi128ELi4EZNS0_22gpu_kernel_impl_nocastINS0_13BinaryFunctorIN3c108BFloat16ES5_bZZZNS0_22logical_or_kernel_cudaERNS_14TensorIteratorEENKUlvE0_clEvENKUlvE8_clEvEUlS5_S5_E_EEEEvRNS_18TensorIteratorBaseERKT_EUliE_EEviT1_ --------------------------
	.section	.text._ZN2at6native18elementwise_kernelILi128ELi4EZNS0_22gpu_kernel_impl_nocastINS0_13BinaryFunctorIN3c108BFloat16ES5_bZZZNS0_22logical_or_kernel_cudaERNS_14TensorIteratorEENKUlvE0_clEvENKUlvE8_clEvEUlS5_S5_E_EEEEvRNS_18TensorIteratorBaseERKT_EUliE_EEviT1_,"ax",@progbits
	.align	128
        .global         _ZN2at6native18elementwise_kernelILi128ELi4EZNS0_22gpu_kernel_impl_nocastINS0_13BinaryFunctorIN3c108BFloat16ES5_bZZZNS0_22logical_or_kernel_cudaERNS_14TensorIteratorEENKUlvE0_clEvENKUlvE8_clEvEUlS5_S5_E_EEEEvRNS_18TensorIteratorBaseERKT_EUliE_EEviT1_
        .type           _ZN2at6native18elementwise_kernelILi128ELi4EZNS0_22gpu_kernel_impl_nocastINS0_13BinaryFunctorIN3c108BFloat16ES5_bZZZNS0_22logical_or_kernel_cudaERNS_14TensorIteratorEENKUlvE0_clEvENKUlvE8_clEvEUlS5_S5_E_EEEEvRNS_18TensorIteratorBaseERKT_EUliE_EEviT1_,@function
        .size           _ZN2at6native18elementwise_kernelILi128ELi4EZNS0_22gpu_kernel_impl_nocastINS0_13BinaryFunctorIN3c108BFloat16ES5_bZZZNS0_22logical_or_kernel_cudaERNS_14TensorIteratorEENKUlvE0_clEvENKUlvE8_clEvEUlS5_S5_E_EEEEvRNS_18TensorIteratorBaseERKT_EUliE_EEviT1_,(.L_x_43898 - _ZN2at6native18elementwise_kernelILi128ELi4EZNS0_22gpu_kernel_impl_nocastINS0_13BinaryFunctorIN3c108BFloat16ES5_bZZZNS0_22logical_or_kernel_cudaERNS_14TensorIteratorEENKUlvE0_clEvENKUlvE8_clEvEUlS5_S5_E_EEEEvRNS_18TensorIteratorBaseERKT_EUliE_EEviT1_)
        .other          _ZN2at6native18elementwise_kernelILi128ELi4EZNS0_22gpu_kernel_impl_nocastINS0_13BinaryFunctorIN3c108BFloat16ES5_bZZZNS0_22logical_or_kernel_cudaERNS_14TensorIteratorEENKUlvE0_clEvENKUlvE8_clEvEUlS5_S5_E_EEEEvRNS_18TensorIteratorBaseERKT_EUliE_EEviT1_,@"STO_CUDA_ENTRY STV_DEFAULT"
_ZN2at6native18elementwise_kernelILi128ELi4EZNS0_22gpu_kernel_impl_nocastINS0_13BinaryFunctorIN3c108BFloat16ES5_bZZZNS0_22logical_or_kernel_cudaERNS_14TensorIteratorEENKUlvE0_clEvENKUlvE8_clEvEUlS5_S5_E_EEEEvRNS_18TensorIteratorBaseERKT_EUliE_EEviT1_:
.text._ZN2at6native18elementwise_kernelILi128ELi4EZNS0_22gpu_kernel_impl_nocastINS0_13BinaryFunctorIN3c108BFloat16ES5_bZZZNS0_22logical_or_kernel_cudaERNS_14TensorIteratorEENKUlvE0_clEvENKUlvE8_clEvEUlS5_S5_E_EEEEvRNS_18TensorIteratorBaseERKT_EUliE_EEviT1_:
        /* <DEDUP_REMOVED lines=363> */
.L_x_15909:
[----:B------:R-:W-:Y:S02]  /*16b0*/  ULDC.64 UR8, c[0x0][0x480] ;  /* 0x0001200000087ab9 */ /* 0x000fe40000000a00 */
[----:B------:R-:W-:-:S04]  /*16c0*/  IADD3 R6, P0, R2, UR8, RZ ;  /* 0x0000000802067c10 */ /* 0x000fc8000ff1e0ff */
[----:B------:R-:W-:Y:S01]  /*16d0*/  IADD3.X R7, RZ, UR9, RZ, P0, !PT ;  /* 0x00000009ff077c10 */ /* 0x000fe200087fe4ff */
[----:B------:R-:W-:-:S04]  /*16e0*/  ULDC.64 UR8, c[0x0][0x488] ;  /* 0x0001220000087ab9 */ /* 0x000fc80000000a00 */
[----:B------:R0:W2:Y:S01]  /*16f0*/  LDG.E.U16 R6, desc[UR4][R6.64] ;  /* 0x0000000406067981 */ /* 0x0000a2000c1e1500 */
[----:B------:R-:W-:-:S04]  /*1700*/  IADD3 R8, P0, R0, UR8, RZ ;  /* 0x0000000800087c10 */ /* 0x000fc8000ff1e0ff */
[----:B------:R-:W-:Y:S01]  /*1710*/  IADD3.X R9, RZ, UR9, RZ, P0, !PT ;  /* 0x00000009ff097c10 */ /* 0x000fe200087fe4ff */
[----:B------:R-:W-:-:S04]  /*1720*/  ULDC.64 UR8, c[0x0][0x478] ;  /* 0x00011e0000087ab9 */ /* 0x000fc80000000a00 */
[----:B------:R-:W3:Y:S01]  /*1730*/  LDG.E.U16 R8, desc[UR4][R8.64] ;  /* 0x0000000408087981 */ /* 0x000ee2000c1e1500 */
[----:B------:R-:W-:Y:S02]  /*1740*/  MOV R2, 0x1 ;  /* 0x0000000100027802 */ /* 0x000fe40000000f00 */
[----:B------:R-:W-:Y:S02]  /*1750*/  IADD3 R4, P2, R5, UR8, RZ ;  /* 0x0000000805047c10 */ /* 0x000fe4000ff5e0ff */
[----:B0-----:R-:W-:Y:S02]  /*1760*/  PRMT R7, R2, 0x7610, R7 ;  /* 0x0000761002077816 */ /* 0x001fe40000000007 */
[----:B------:R-:W-:Y:S02]  /*1770*/  IADD3.X R5, RZ, UR9, RZ, P2, !PT ;  /* 0x00000009ff057c10 */ /* 0x000fe400097fe4ff */
[----:B------:R-:W-:Y:S02]  /*1780*/  IADD3 R3, R3, 0x80, RZ ;  /* 0x0000008003037810 */ /* 0x000fe40007ffe0ff */
[----:B--2---:R-:W-:-:S04]  /*1790*/  SHF.L.U32 R0, R6, 0x10, RZ ;  /* 0x0000001006007819 */ /* 0x004fc800000006ff */
[----:B------:R-:W-:-:S13]  /*17a0*/  FSETP.NEU.FTZ.AND P0, PT, R0, RZ, PT ;  /* 0x000000ff0000720b */ /* 0x000fda0003f1d000 */
[----:B---3--:R-:W-:-:S04]  /*17b0*/  @!P0 SHF.L.U32 R0, R8, 0x10, RZ ;  /* 0x0000001008008819 */ /* 0x008fc800000006ff */
[----:B------:R-:W-:-:S04]  /*17c0*/  @!P0 FSETP.NEU.FTZ.AND P1, PT, R0, RZ, PT ;  /* 0x000000ff0000820b */ /* 0x000fc80003f3d000 */
[----:B------:R-:W-:-:S05]  /*17d0*/  @!P0 SEL R7, RZ, 0x1, !P1 ;  /* 0x00000001ff078807 */ /* 0x000fca0004800000 */
[----:B------:R0:W-:Y:S04]  /*17e0*/  STG.E.U8 desc[UR4][R4.64], R7 ;  /* 0x0000000704007986 */ /* 0x0001e8000c101104 */
.L_x_15908:
[----:B------:R-:W-:Y:S05]  /*17f0*/  BSYNC B0 ;  /* 0x0000000000007941 */ /* 0x000fea0003800000 */
.L_x_15907:
        /* <DEDUP_REMOVED lines=356> */
.L_x_15912:
        /* <DEDUP_REMOVED lines=18> */
[----:B------:R-:W-:Y:S02]  /*2f60*/  @!P0 SEL R7, RZ, 0x1, !P1 ;  /* 0x00000001ff078807 */ /* 0x000fe40004800000 */
        /* <DEDUP_REMOVED lines=356> */
.L_x_15913:
        /* <DEDUP_REMOVED lines=20> */
.L_x_15911:
[----:B------:R-:W-:Y:S05]  /*46f0*/  BSYNC B0 ;  /* 0x0000000000007941 */ /* 0x000fea0003800000 */
.L_x_15910:
        /* <DEDUP_REMOVED lines=355> */
.L_x_15914:
        /* <DEDUP_REMOVED lines=13> */
[----:B--2---:R-:W-:-:S04]  /*5e00*/  SHF.L.U32 R0, R2, 0x10, RZ ;  /* 0x0000001002007819 */ /* 0x004fc800000006ff */
[----:B------:R-:W-:-:S13]  /*5e10*/  FSETP.NEU.FTZ.AND P0, PT, R0, RZ, PT ;  /* 0x000000ff0000720b */ /* 0x000fda0003f1d000 */
[----:B---3--:R-:W-:-:S04]  /*5e20*/  @!P0 SHF.L.U32 R0, R6, 0x10, RZ ;  /* 0x0000001006008819 */ /* 0x008fc800000006ff */
[----:B------:R-:W-:-:S04]  /*5e30*/  @!P0 FSETP.NEU.FTZ.AND P1, PT, R0, RZ, PT ;  /* 0x000000ff0000820b */ /* 0x000fc80003f3d000 */
[----:B------:R-:W-:-:S05]  /*5e40*/  @!P0 SEL R3, RZ, 0x1, !P1 ;  /* 0x00000001ff038807 */ /* 0x000fca0004800000 */
[----:B------:R-:W-:Y:S01]  /*5e50*/  STG.E.U8 desc[UR4][R4.64], R3 ;  /* 0x0000000304007986 */ /* 0x000fe2000c101104 */
[----:B------:R-:W-:Y:S05]  /*5e60*/  EXIT ;  /* 0x000000000000794d */ /* 0x000fea0003800000 */
.L_x_15915:
        /* <DEDUP_REMOVED lines=9> */
.L_x_43898:


//--------------------- .text._ZN2at6native27unrolled_elementwise_kernelINS0_13BinaryFunctorIN3c108BFloat16ES4_bZZZNS0_22logical_or_kernel_cudaERNS_14TensorIteratorEENKUlvE0_clEvENKUlvE8_clEvEUlS4_S4_E_EESt5arrayIPcLm3EELi4E23TrivialOffsetCalculatorILi2EjESE_ILi1EjENS0_6memory15LoadWithoutCastENSH_16StoreWithoutCastEEEviT_T0_T2_T3_T4_T5_ --------------------------
	.section	.text._ZN2at6native27unrolled_elementwise_kernelINS0_13BinaryFunctorIN3c108BFloat16ES4_bZZZNS0_22logical_or_kernel_cudaERNS_14TensorIteratorEENKUlvE0_clEvENKUlvE8_clEvEUlS4_S4_E_EESt5arrayIPcLm3EELi4E23TrivialOffsetCalculatorILi2EjESE_ILi1EjENS0_6memory15LoadWithoutCastENSH_16StoreWithoutCastEEEviT_T0_T2_T3_T4_T5_,"ax",@progbits
	.align	128
        .global         _ZN2at6native27unrolled_elementwise_kernelINS0_13BinaryFunctorIN3c108BFloat16ES4_bZZZNS0_22logical_or_kernel_cudaERNS_14TensorIteratorEENKUlvE0_clEvENKUlvE8_clEvEUlS4_S4_E_EESt5arrayIPcLm3EELi4E23TrivialOffsetCalculatorILi2EjESE_ILi1EjENS0_6memory15LoadWithoutCastENSH_16StoreWithoutCastEEEviT_T0_T2_T3_T4_T5_
        .type           _ZN2at6native27unrolled_elementwise_kernelINS0_13BinaryFunctorIN3c108BFloat16ES4_bZZZNS0_22logical_or_kernel_cudaERNS_14TensorIteratorEENKUlvE0_clEvENKUlvE8_clEvEUlS4_S4_E_EESt5arrayIPcLm3EELi4E23TrivialOffsetCalculatorILi2EjESE_ILi1EjENS0_6memory15LoadWithoutCastENSH_16StoreWithoutCastEEEviT_T0_T2_T3_T4_T5_,@function
        .size           _ZN2at6native27unrolled_elementwise_kernelINS0_13BinaryFunctorIN3c108BFloat16ES4_bZZZNS0_22logical_or_kernel_cudaERNS_14TensorIteratorEENKUlvE0_clEvENKUlvE8_clEvEUlS4_S4_E_EESt5arrayIPcLm3EELi4E23TrivialOffsetCalculatorILi2EjESE_ILi1EjENS0_6memory15LoadWithoutCastENSH_16StoreWithoutCastEEEviT_T0_T2_T3_T4_T5_,(.L_x_43899 - _ZN2at6native27unrolled_elementwise_kernelINS0_13BinaryFunctorIN3c108BFloat16ES4_bZZZNS0_22logical_or_kernel_cudaERNS_14TensorIteratorEENKUlvE0_clEvENKUlvE8_clEvEUlS4_S4_E_EESt5arrayIPcLm3EELi4E23TrivialOffsetCalculatorILi2EjESE_ILi1EjENS0_6memory15LoadWithoutCastENSH_16StoreWithoutCastEEEviT_T0_T2_T3_T4_T5_)
        .other          _ZN2at6native27unrolled_elementwise_kernelINS0_13BinaryFunctorIN3c108BFloat16ES4_bZZZNS0_22logical_or_kernel_cudaERNS_14TensorIteratorEENKUlvE0_clEvENKUlvE8_clEvEUlS4_S4_E_EESt5arrayIPcLm3EELi4E23TrivialOffsetCalculatorILi2EjESE_ILi1EjENS0_6memory15LoadWithoutCastENSH_16StoreWithoutCastEEEviT_T0_T2_T3_T4_T5_,@"STO_CUDA_ENTRY STV_DEFAULT"
_ZN2at6native27unrolled_elementwise_kernelINS0_13BinaryFunctorIN3c108BFloat16ES4_bZZZNS0_22logical_or_kernel_cudaERNS_14TensorIteratorEENKUlvE0_clEvENKUlvE8_clEvEUlS4_S4_E_EESt5arrayIPcLm3EELi4E23TrivialOffsetCalculatorILi2EjESE_ILi1EjENS0_6memory15LoadWithoutCastENSH_16StoreWithoutCastEEEviT_T0_T2_T3_T4_T5_:
.text._ZN2at6native27unrolled_elementwise_kernelINS0_13BinaryFunctorIN3c108BFloat16ES4_bZZZNS0_22logical_or_kernel_cudaERNS_14TensorIteratorEENKUlvE0_clEvENKUlvE8_clEvEUlS4_S4_E_EESt5arrayIPcLm3EELi4E23TrivialOffsetCalculatorILi2EjESE_ILi1EjENS0_6memory15LoadWithoutCastENSH_16StoreWithoutCastEEEviT_T0_T2_T3_T4_T5_:
        /* <DEDUP_REMOVED lines=13> */
[----:B------:R-:W1:Y:S01]  /*00d0*/  @!P1 LDC.64 R22, c[0x0][0x220] ;  /* 0x00008800ff169b82 */ /* 0x000e620000000a00 */
[----:B------:R-:W-:Y:S02]  /*00e0*/  @!P1 IMAD R19, R12, 0x200, R17 ;  /* 0x000002000c139824 */ /* 0x000fe400078e0211 */
[----:B------:R-:W-:-:S05]  /*00f0*/  @!P1 VIADD R17, R17, 0x80 ;  /* 0x0000008011119836 */ /* 0x000fca0000000000 */
[----:B------:R-:W-:Y:S01]  /*0100*/  ISETP.GE.AND P3, PT, R17, R13, PT ;  /* 0x0000000d1100720c */ /* 0x000fe20003f66270 */
[----:B0-----:R-:W-:Y:S01]  /*0110*/  @!P0 IMAD.WIDE.U32 R24, R14, 0x2, R24 ;  /* 0x000000020e188825 */ /* 0x001fe200078e0018 */
[----:B------:R-:W0:Y:S11]  /*0120*/  @!P1 LDC.64 R2, c[0x0][0x228] ;  /* 0x00008a00ff029b82 */ /* 0x000e360000000a00 */
[----:B------:R-:W2:Y:S01]  /*0130*/  @!P3 LDC.64 R4, c[0x0][0x220] ;  /* 0x00008800ff04bb82 */ /* 0x000ea20000000a00 */
[----:B------:R-:W-:-:S02]  /*0140*/  @!P3 IMAD R21, R12, 0x200, R17 ;  /* 0x000002000c15b824 */ /* 0x000fc400078e0211 */
[----:B-1----:R-:W-:-:S04]  /*0150*/  @!P1 IMAD.WIDE.U32 R22, R19, 0x2, R22 ;  /* 0x0000000213169825 */ /* 0x002fc800078e0016 */
[----:B------:R-:W-:Y:S01]  /*0160*/  @!P3 VIADD R17, R17, 0x80 ;  /* 0x000000801111b836 */ /* 0x000fe20000000000 */
[----:B------:R1:W5:Y:S01]  /*0170*/  @!P1 LDG.E.U16 R0, desc[UR4][R22.64] ;  /* 0x0000000416009981 */ /* 0x000362000c1e1500 */
[----:B------:R-:W3:Y:S03]  /*0180*/  @!P3 LDC.64 R6, c[0x0][0x228] ;  /* 0x00008a00ff06bb82 */ /* 0x000ee60000000a00 */
[----:B------:R-:W-:-:S05]  /*0190*/  ISETP.GE.AND P2, PT, R17, R13, PT ;  /* 0x0000000d1100720c */ /* 0x000fca0003f46270 */
[----:B-1----:R-:W1:Y:S01]  /*01a0*/  @!P0 LDC.64 R22, c[0x0][0x220] ;  /* 0x00008800ff168b82 */ /* 0x002e620000000a00 */
[----:B--2---:R-:W-:-:S07]  /*01b0*/  @!P3 IMAD.WIDE.U32 R4, R21, 0x2, R4 ;  /* 0x000000021504b825 */ /* 0x004fce00078e0004 */
[----:B------:R-:W2:Y:S01]  /*01c0*/  @!P2 LDC.64 R8, c[0x0][0x220] ;  /* 0x00008800ff08ab82 */ /* 0x000ea20000000a00 */
[----:B------:R-:W-:Y:S01]  /*01d0*/  PRMT R16, RZ, 0x7610, R16 ;  /* 0x00007610ff107816 */ /* 0x000fe20000000010 */
[----:B0-----:R-:W-:-:S04]  /*01e0*/  @!P1 IMAD.WIDE.U32 R2, R19, 0x2, R2 ;  /* 0x0000000213029825 */ /* 0x001fc800078e0002 */
[----:B------:R-:W-:Y:S01]  /*01f0*/  @!P2 IMAD R17, R12, 0x200, R17 ;  /* 0x000002000c11a824 */ /* 0x000fe200078e0211 */
[----:B------:R0:W5:Y:S01]  /*0200*/  @!P1 LDG.E.U16 R16, desc[UR4][R2.64] ;  /* 0x0000000402109981 */ /* 0x000162000c1e1500 */
[----:B---3--:R-:W-:Y:S01]  /*0210*/  @!P3 IMAD.WIDE.U32 R6, R21, 0x2, R6 ;  /* 0x000000021506b825 */ /* 0x008fe200078e0006 */
[----:B------:R-:W-:Y:S01]  /*0220*/  PRMT R21, RZ, 0x7610, R21 ;  /* 0x00007610ff157816 */ /* 0x000fe20000000015 */
[----:B------:R-:W3:Y:S05]  /*0230*/  @!P2 LDC.64 R10, c[0x0][0x228] ;  /* 0x00008a00ff0aab82 */ /* 0x000eea0000000a00 */
[----:B------:R-:W5:Y:S01]  /*0240*/  @!P0 LDG.E.U16 R21, desc[UR4][R24.64] ;  /* 0x0000000418158981 */ /* 0x000f62000c1e1500 */
[----:B-1----:R-:W-:Y:S01]  /*0250*/  @!P0 IMAD.WIDE.U32 R22, R14, 0x2, R22 ;  /* 0x000000020e168825 */ /* 0x002fe200078e0016 */
[----:B------:R-:W-:Y:S01]  /*0260*/  PRMT R14, RZ, 0x7610, R14 ;  /* 0x00007610ff0e7816 */ /* 0x000fe2000000000e */
[----:B0-----:R-:W0:Y:S05]  /*0270*/  @!P0 LDC.64 R2, c[0x0][0x218] ;  /* 0x00008600ff028b82 */ /* 0x001e2a0000000a00 */
[----:B------:R-:W5:Y:S01]  /*0280*/  @!P0 LDG.E.U16 R14, desc[UR4][R22.64] ;  /* 0x00000004160e8981 */ /* 0x000f62000c1e1500 */
[----:B--2---:R-:W-:Y:S01]  /*0290*/  @!P2 IMAD.WIDE.U32 R8, R17, 0x2, R8 ;  /* 0x000000021108a825 */ /* 0x004fe200078e0008 */
[----:B------:R-:W-:-:S03]  /*02a0*/  PRMT R20, RZ, 0x7610, R20 ;  /* 0x00007610ff147816 */ /* 0x000fc60000000014 */
[----:B---3--:R-:W-:Y:S01]  /*02b0*/  @!P2 IMAD.WIDE.U32 R10, R17, 0x2, R10 ;  /* 0x00000002110aa825 */ /* 0x008fe200078e000a */
[----:B------:R-:W-:Y:S02]  /*02c0*/  PRMT R17, RZ, 0x7610, R17 ;  /* 0x00007610ff117816 */ /* 0x000fe40000000011 */
[----:B------:R-:W-:Y:S02]  /*02d0*/  PRMT R18, RZ, 0x7610, R18 ;  /* 0x00007610ff127816 */ /* 0x000fe40000000012 */
[----:B------:R-:W-:Y:S01]  /*02e0*/  PRMT R19, RZ, 0x7610, R19 ;  /* 0x00007610ff137816 */ /* 0x000fe20000000013 */
[----:B------:R-:W5:Y:S04]  /*02f0*/  @!P2 LDG.E.U16 R20, desc[UR4][R10.64] ;  /* 0x000000040a14a981 */ /* 0x000f68000c1e1500 */
[----:B------:R1:W5:Y:S04]  /*0300*/  @!P3 LDG.E.U16 R17, desc[UR4][R4.64] ;  /* 0x000000040411b981 */ /* 0x000368000c1e1500 */
[----:B------:R2:W5:Y:S04]  /*0310*/  @!P3 LDG.E.U16 R18, desc[UR4][R6.64] ;  /* 0x000000040612b981 */ /* 0x000568000c1e1500 */
[----:B------:R3:W5:Y:S01]  /*0320*/  @!P2 LDG.E.U16 R19, desc[UR4][R8.64] ;  /* 0x000000040813a981 */ /* 0x000762000c1e1500 */
[----:B-1----:R-:W-:Y:S01]  /*0330*/  MOV R4, R15 ;  /* 0x0000000f00047202 */ /* 0x002fe20000000f00 */
[----:B------:R-:W-:-:S04]  /*0340*/  @!P0 IMAD R5, R12, 0x200, R15 ;  /* 0x000002000c058824 */ /* 0x000fc800078e020f */
[C---:B------:R-:W-:Y:S01]  /*0350*/  VIADD R10, R4.reuse, 0x80 ;  /* 0x00000080040a7836 */ /* 0x040fe20000000000 */
[----:B0-----:R-:W-:Y:S01]  /*0360*/  @!P0 IADD3 R2, P5, R5, R2, RZ ;  /* 0x0000000205028210 */ /* 0x001fe20007fbe0ff */
[C---:B--2---:R-:W-:Y:S02]  /*0370*/  VIADD R6, R4.reuse, 0x100 ;  /* 0x0000010004067836 */ /* 0x044fe40000000000 */
[----:B---3--:R-:W-:Y:S02]  /*0380*/  VIADD R8, R4, 0x180 ;  /* 0x0000018004087836 */ /* 0x008fe40000000000 */
[----:B------:R-:W-:Y:S01]  /*0390*/  @!P0 IMAD.MOV.U32 R4, RZ, RZ, R10 ;  /* 0x000000ffff048224 */ /* 0x000fe200078e000a */
[----:B------:R-:W-:Y:S01]  /*03a0*/  BSSY B0, `(.L_x_15916) ;  /* 0x000000e000007945 */ /* 0x000fe20003800000 */
[-C--:B------:R-:W-:Y:S01]  /*03b0*/  ISETP.GE.AND P4, PT, R10, R13.reuse, PT ;  /* 0x0000000d0a00720c */ /* 0x080fe20003f86270 */
[----:B------:R-:W-:Y:S01]  /*03c0*/  @!P0 IMAD.X R3, RZ, RZ, R3, P5 ;  /* 0x000000ffff038224 */ /* 0x000fe200028e0603 */
[----:B------:R-:W-:-:S02]  /*03d0*/  ISETP.GE.AND P1, PT, R6, R13, PT ;  /* 0x0000000d0600720c */ /* 0x000fc40003f26270 */
[-C--:B------:R-:W-:Y:S02]  /*03e0*/  ISETP.GE.AND P2, PT, R8, R13.reuse, PT ;  /* 0x0000000d0800720c */ /* 0x080fe40003f46270 */
[----:B------:R-:W-:Y:S01]  /*03f0*/  ISETP.GE.AND P3, PT, R4, R13, PT ;  /* 0x0000000d0400720c */ /* 0x000fe20003f66270 */
[----:B------:R-:W-:-:S12]  /*0400*/  @P0 BRA `(.L_x_15917) ;  /* 0x00000000001c0947 */ /* 0x000fd80003800000 */
[----:B-----5:R-:W-:Y:S01]  /*0410*/  SHF.L.U32 R14, R14, 0x10, RZ ;  /* 0x000000100e0e7819 */ /* 0x020fe200000006ff */
[----:B------:R-:W-:-:S03]  /*0420*/  IMAD.MOV.U32 R5, RZ, RZ, 0x1 ;  /* 0x00000001ff057424 */ /* 0x000fc600078e00ff */
[----:B------:R-:W-:-:S13]  /*0430*/  FSETP.NEU.FTZ.AND P5, PT, R14, RZ, PT ;  /* 0x000000ff0e00720b */ /* 0x000fda0003fbd000 */
[----:B------:R-:W-:-:S05]  /*0440*/  @!P5 IMAD.U32 R21, R21, 0x10000, RZ ;  /* 0x000100001515d824 */ /* 0x000fca00078e00ff */
[----:B------:R-:W-:-:S04]  /*0450*/  @!P5 FSETP.NEU.FTZ.AND P6, PT, R21, RZ, PT ;  /* 0x000000ff1500d20b */ /* 0x000fc80003fdd000 */
[----:B------:R-:W-:-:S04]  /*0460*/  @!P5 SEL R6, RZ, 0x1, !P6 ;  /* 0x00000001ff06d807 */ /* 0x000fc80007000000 */
[----:B------:R-:W-:-:S07]  /*0470*/  @!P5 PRMT R5, R6, 0x7610, R5 ;  /* 0x000076100605d816 */ /* 0x000fce0000000005 */
.L_x_15917:
[----:B------:R-:W-:Y:S05]  /*0480*/  BSYNC B0 ;  /* 0x0000000000007941 */ /* 0x000fea0003800000 */
.L_x_15916:
        /* <DEDUP_REMOVED lines=9> */
.L_x_15919:
[----:B------:R-:W-:Y:S05]  /*0520*/  BSYNC B0 ;  /* 0x0000000000007941 */ /* 0x000fea0003800000 */
.L_x_15918:
[----:B------:R-:W-:Y:S04]  /*0530*/  BSSY B0, `(.L_x_15920) ;  /* 0x0000009000007945 */ /* 0x000fe80003800000 */
[----:B------:R-:W-:Y:S05]  /*0540*/  @P1 BRA `(.L_x_15921) ;  /* 0x00000000001c1947 */ /* 0x000fea0003800000 */
[----:B-----5:R-:W-:Y:S02]  /*0550*/  IMAD.U32 R17, R17, 0x10000, RZ ;  /* 0x0001000011117824 */ /* 0x020fe400078e00ff */
[----:B------:R-:W-:-:S03]  /*0560*/  IMAD.MOV.U32 R8, RZ, RZ, 0x1 ;  /* 0x00000001ff087424 */ /* 0x000fc600078e00ff */
[----:B------:R-:W-:-:S13]  /*0570*/  FSETP.NEU.FTZ.AND P1, PT, R17, RZ, PT ;  /* 0x000000ff1100720b */ /* 0x000fda0003f3d000 */
[----:B------:R-:W-:-:S04]  /*0580*/  @!P1 SHF.L.U32 R18, R18, 0x10, RZ ;  /* 0x0000001012129819 */ /* 0x000fc800000006ff */
[----:B------:R-:W-:-:S04]  /*0590*/  @!P1 FSETP.NEU.FTZ.AND P4, PT, R18, RZ, PT ;  /* 0x000000ff1200920b */ /* 0x000fc80003f9d000 */
[----:B------:R-:W-:-:S04]  /*05a0*/  @!P1 SEL R6, RZ, 0x1, !P4 ;  /* 0x00000001ff069807 */ /* 0x000fc80006000000 */
[----:B------:R-:W-:-:S07]  /*05b0*/  @!P1 PRMT R8, R6, 0x7610, R8 ;  /* 0x0000761006089816 */ /* 0x000fce0000000008 */
.L_x_15921:
[----:B------:R-:W-:Y:S05]  /*05c0*/  BSYNC B0 ;  /* 0x0000000000007941 */ /* 0x000fea0003800000 */
.L_x_15920:
        /* <DEDUP_REMOVED lines=9> */
.L_x_15923:
[----:B------:R-:W-:Y:S05]  /*0660*/  BSYNC B0 ;  /* 0x0000000000007941 */ /* 0x000fea0003800000 */
.L_x_15922:
[----:B------:R0:W-:Y:S01]  /*0670*/  @!P0 STG.E.U8 desc[UR4][R2.64], R5 ;  /* 0x0000000502008986 */ /* 0x0001e2000c101104 */
        /* <DEDUP_REMOVED lines=8> */
[----:B-----5:R1:W-:Y:S05]  /*0700*/  STG.E.U8 desc[UR4][R2.64], R0 ;  /* 0x0000000002007986 */ /* 0x0203ea000c101104 */
[----:B------:R-:W-:Y:S01]  /*0710*/  @!P1 LEA R6, R12, R4, 0x9 ;  /* 0x000000040c069211 */ /* 0x000fe200078e48ff */
[----:B------:R-:W-:-:S03]  /*0720*/  @!P1 VIADD R4, R4, 0x80 ;  /* 0x0000008004049836 */ /* 0x000fc60000000000 */
[----:B------:R-:W-:-:S05]  /*0730*/  @!P1 IADD3 R6, P2, R6, UR6, RZ ;  /* 0x0000000606069c10 */ /* 0x000fca000ff5e0ff */
[----:B------:R-:W-:-:S05]  /*0740*/  @!P1 IMAD.X R7, RZ, RZ, UR7, P2 ;  /* 0x00000007ff079e24 */ /* 0x000fca00090e06ff */
[----:B------:R1:W-:Y:S03]  /*0750*/  @!P1 STG.E.U8 desc[UR4][R6.64], R8 ;  /* 0x0000000806009986 */ /* 0x0003e6000c101104 */
.L_x_15925:
[----:B------:R-:W-:Y:S05]  /*0760*/  BSYNC B0 ;  /* 0x0000000000007941 */ /* 0x000fea0003800000 */
.L_x_15924:
[----:B------:R-:W-:-:S13]  /*0770*/  ISETP.GE.AND P0, PT, R4, R13, PT ;  /* 0x0000000d0400720c */ /* 0x000fda0003f06270 */
[----:B------:R-:W-:Y:S05]  /*0780*/  @P0 EXIT ;  /* 0x000000000000094d */ /* 0x000fea0003800000 */
[----:B01----:R-:W-:Y:S01]  /*0790*/  IMAD R2, R12, 0x200, R4 ;  /* 0x000002000c027824 */ /* 0x003fe200078e0204 */
[----:B------:R-:W-:-:S04]  /*07a0*/  ULDC.64 UR6, c[0x0][0x218] ;  /* 0x0000860000067ab9 */ /* 0x000fc80000000a00 */
[----:B------:R-:W-:-:S05]  /*07b0*/  IADD3 R2, P0, R2, UR6, RZ ;  /* 0x0000000602027c10 */ /* 0x000fca000ff1e0ff */
[----:B------:R-:W-:-:S05]  /*07c0*/  IMAD.X R3, RZ, RZ, UR7, P0 ;  /* 0x00000007ff037e24 */ /* 0x000fca00080e06ff */
[----:B------:R-:W-:Y:S01]  /*07d0*/  STG.E.U8 desc[UR4][R2.64], R9 ;  /* 0x0000000902007986 */ /* 0x000fe2000c101104 */
[----:B------:R-:W-:Y:S05]  /*07e0*/  EXIT ;  /* 0x000000000000794d */ /* 0x000fea0003800000 */
.L_x_15926:
        /* <DEDUP_REMOVED lines=9> */
.L_x_43899:


//--------------------- .text._ZN2at6native29vectorized_elementwise_kernelILi2ENS0_13BinaryFunctorIN3c108BFloat16ES4_bZZZNS0_22logical_or_kernel_cudaERNS_14TensorIteratorEENKUlvE0_clEvENKUlvE8_clEvEUlS4_S4_E_EESt5arrayIPcLm3EEEEviT0_T1_ --------------------------
	.section	.text._ZN2at6native29vectorized_elementwise_kernelILi2ENS0_13BinaryFunctorIN3c108BFloat16ES4_bZZZNS0_22logical_or_kernel_cudaERNS_14TensorIteratorEENKUlvE0_clEvENKUlvE8_clEvEUlS4_S4_E_EESt5arrayIPcLm3EEEEviT0_T1_,"ax",@progbits
	.align	128
        .global         _ZN2at6native29vectorized_elementwise_kernelILi2ENS0_13BinaryFunctorIN3c108BFloat16ES4_bZZZNS0_22logical_or_kernel_cudaERNS_14TensorIteratorEENKUlvE0_clEvENKUlvE8_clEvEUlS4_S4_E_EESt5arrayIPcLm3EEEEviT0_T1_
        .type           _ZN2at6native29vectorized_elementwise_kernelILi2ENS0_13BinaryFunctorIN3c108BFloat16ES4_bZZZNS0_22logical_or_kernel_cudaERNS_14TensorIteratorEENKUlvE0_clEvENKUlvE8_clEvEUlS4_S4_E_EESt5arrayIPcLm3EEEEviT0_T1_,@function
        .size           _ZN2at6native29vectorized_elementwise_kernelILi2ENS0_13BinaryFunctorIN3c108BFloat16ES4_bZZZNS0_22logical_or_kernel_cudaERNS_14TensorIteratorEENKUlvE0_clEvENKUlvE8_clEvEUlS4_S4_E_EESt5arrayIPcLm3EEEEviT0_T1_,(.L_x_43900 - _ZN2at6native29vectorized_elementwise_kernelILi2ENS0_13BinaryFunctorIN3c108BFloat16ES4_bZZZNS0_22logical_or_kernel_cudaERNS_14TensorIteratorEENKUlvE0_clEvENKUlvE8_clEvEUlS4_S4_E_EESt5arrayIPcLm3EEEEviT0_T1_)
        .other          _ZN2at6native29vectorized_elementwise_kernelILi2ENS0_13BinaryFunctorIN3c108BFloat16ES4_bZZZNS0_22logical_or_kernel_cudaERNS_14TensorIteratorEENKUlvE0_clEvENKUlvE8_clEvEUlS4_S4_E_EESt5arrayIPcLm3EEEEviT0_T1_,@"STO_CUDA_ENTRY STV_DEFAULT"
_ZN2at6native29vectorized_elementwise_kernelILi2ENS0_13BinaryFunctorIN3c108BFloat16ES4_bZZZNS0_22logical_or_kernel_cudaERNS_14TensorIteratorEENKUlvE0_clEvENKUlvE8_clEvEUlS4_S4_E_EESt5arrayIPcLm3EEEEviT0_T1_:
.text._ZN2at6native29vectorized_elementwise_kernelILi2ENS0_13BinaryFunctorIN3c108BFloat16ES4_bZZZNS0_22logical_or_kernel_cudaERNS_14TensorIteratorEENKUlvE0_clEvENKUlvE8_clEvEUlS4_S4_E_EESt5arrayIPcLm3EEEEviT0_T1_:
        /* <DEDUP_REMOVED lines=14> */
[----:B------:R-:W3:Y:S01]  /*00e0*/  LDG.E R12, desc[UR4][R8.64] ;  /* 0x00000004080c7981 */ /* 0x000ee2000c1e1900 */
[----:B--2---:R-:W-:-:S03]  /*00f0*/  IMAD.WIDE R2, R13, 0x2, R4 ;  /* 0x000000020d027825 */ /* 0x004fc600078e0204 */
[----:B------:R-:W2:Y:S01]  /*0100*/  LDG.E R14, desc[UR4][R8.64+0x200] ;  /* 0x00020004080e7981 */ /* 0x000ea2000c1e1900 */
[----:B------:R-:W-:-:S03]  /*0110*/  IMAD.WIDE.U32 R10, R0, 0x4, R2 ;  /* 0x00000004000a7825 */ /* 0x000fc600078e0002 */
[----:B------:R-:W4:Y:S04]  /*0120*/  LDG.E R15, desc[UR4][R8.64+0x400] ;  /* 0x00040004080f7981 */ /* 0x000f28000c1e1900 */
[----:B------:R-:W5:Y:S04]  /*0130*/  LDG.E R16, desc[UR4][R10.64] ;  /* 0x000000040a107981 */ /* 0x000f68000c1e1900 */
[----:B------:R0:W4:Y:S04]  /*0140*/  LDG.E R6, desc[UR4][R8.64+0x600] ;  /* 0x0006000408067981 */ /* 0x000128000c1e1900 */
[----:B------:R-:W4:Y:S04]  /*0150*/  LDG.E R3, desc[UR4][R10.64+0x200] ;  /* 0x000200040a037981 */ /* 0x000f28000c1e1900 */
[----:B------:R-:W4:Y:S04]  /*0160*/  LDG.E R5, desc[UR4][R10.64+0x400] ;  /* 0x000400040a057981 */ /* 0x000f28000c1e1900 */
[----:B------:R1:W4:Y:S01]  /*0170*/  LDG.E R2, desc[UR4][R10.64+0x600] ;  /* 0x000600040a027981 */ /* 0x000322000c1e1900 */
[----:B0-----:R-:W-:-:S02]  /*0180*/  IMAD.MOV.U32 R9, RZ, RZ, 0x1 ;  /* 0x00000001ff097424 */ /* 0x001fc400078e00ff */
[----:B-1----:R-:W-:Y:S01]  /*0190*/  IMAD.MOV.U32 R11, RZ, RZ, 0x1 ;  /* 0x00000001ff0b7424 */ /* 0x002fe200078e00ff */
[----:B---3--:R-:W-:-:S05]  /*01a0*/  PRMT R7, R12, 0x7632, R7 ;  /* 0x000076320c077816 */ /* 0x008fca0000000007 */
[----:B------:R-:W-:Y:S02]  /*01b0*/  IMAD.U32 R7, R7, 0x10000, RZ ;  /* 0x0001000007077824 */ /* 0x000fe400078e00ff */
[----:B------:R-:W-:-:S03]  /*01c0*/  IMAD.U32 R4, R12, 0x10000, RZ ;  /* 0x000100000c047824 */ /* 0x000fc600078e00ff */
[----:B------:R-:W-:Y:S02]  /*01d0*/  FSETP.NEU.FTZ.AND P1, PT, R7, RZ, PT ;  /* 0x000000ff0700720b */ /* 0x000fe40003f3d000 */
[----:B------:R-:W-:Y:S02]  /*01e0*/  FSETP.NEU.FTZ.AND P2, PT, R4, RZ, PT ;  /* 0x000000ff0400720b */ /* 0x000fe40003f5d000 */
[----:B-----5:R-:W-:Y:S01]  /*01f0*/  PRMT R7, R16, 0x7632, R7 ;  /* 0x0000763210077816 */ /* 0x020fe20000000007 */
[C---:B--2---:R-:W-:Y:S01]  /*0200*/  IMAD.U32 R4, R14.reuse, 0x10000, RZ ;  /* 0x000100000e047824 */ /* 0x044fe200078e00ff */
[----:B------:R-:W-:Y:S01]  /*0210*/  PRMT R14, R14, 0x7632, R14 ;  /* 0x000076320e0e7816 */ /* 0x000fe2000000000e */
[----:B----4-:R-:W-:-:S06]  /*0220*/  IMAD.U32 R8, R15, 0x10000, RZ ;  /* 0x000100000f087824 */ /* 0x010fcc00078e00ff */
[----:B------:R-:W-:Y:S01]  /*0230*/  @!P1 IMAD.U32 R7, R7, 0x10000, RZ ;  /* 0x0001000007079824 */ /* 0x000fe200078e00ff */
[----:B------:R-:W-:Y:S01]  /*0240*/  FSETP.NEU.FTZ.AND P5, PT, R4, RZ, PT ;  /* 0x000000ff0400720b */ /* 0x000fe20003fbd000 */
[----:B------:R-:W-:Y:S01]  /*0250*/  @!P2 IMAD.U32 R4, R16, 0x10000, RZ ;  /* 0x000100001004a824 */ /* 0x000fe200078e00ff */
[----:B------:R-:W-:Y:S02]  /*0260*/  PRMT R15, R15, 0x7632, R15 ;  /* 0x000076320f0f7816 */ /* 0x000fe4000000000f */
[----:B------:R-:W-:Y:S01]  /*0270*/  @!P1 FSETP.NEU.FTZ.AND P3, PT, R7, RZ, PT ;  /* 0x000000ff0700920b */ /* 0x000fe20003f7d000 */
[----:B------:R-:W-:Y:S01]  /*0280*/  IMAD.U32 R7, R14, 0x10000, RZ ;  /* 0x000100000e077824 */ /* 0x000fe200078e00ff */
[----:B------:R-:W-:Y:S02]  /*0290*/  @!P2 FSETP.NEU.FTZ.AND P6, PT, R4, RZ, PT ;  /* 0x000000ff0400a20b */ /* 0x000fe40003fdd000 */
[----:B------:R-:W-:Y:S02]  /*02a0*/  FSETP.NEU.FTZ.AND P4, PT, R8, RZ, PT ;  /* 0x000000ff0800720b */ /* 0x000fe40003f9d000 */
[----:B------:R-:W-:Y:S01]  /*02b0*/  FSETP.NEU.FTZ.AND P0, PT, R7, RZ, PT ;  /* 0x000000ff0700720b */ /* 0x000fe20003f1d000 */
[----:B------:R-:W-:-:S02]  /*02c0*/  IMAD.U32 R7, R15, 0x10000, RZ ;  /* 0x000100000f077824 */ /* 0x000fc400078e00ff */
[----:B------:R-:W-:Y:S01]  /*02d0*/  IMAD.MOV.U32 R4, RZ, RZ, 0x1 ;  /* 0x00000001ff047424 */ /* 0x000fe200078e00ff */
[----:B------:R-:W-:Y:S02]  /*02e0*/  @!P2 SEL R4, RZ, 0x1, !P6 ;  /* 0x00000001ff04a807 */ /* 0x000fe40007000000 */
[----:B------:R-:W-:Y:S02]  /*02f0*/  FSETP.NEU.FTZ.AND P2, PT, R7, RZ, PT ;  /* 0x000000ff0700720b */ /* 0x000fe40003f5d000 */
[C---:B------:R-:W-:Y:S01]  /*0300*/  PRMT R7, R6.reuse, 0x7632, R7 ;  /* 0x0000763206077816 */ /* 0x040fe20000000007 */
[----:B------:R-:W-:Y:S02]  /*0310*/  IMAD.U32 R6, R6, 0x10000, RZ ;  /* 0x0001000006067824 */ /* 0x000fe400078e00ff */
[----:B------:R-:W-:Y:S01]  /*0320*/  @!P5 IMAD.U32 R8, R3, 0x10000, RZ ;  /* 0x000100000308d824 */ /* 0x000fe200078e00ff */
[----:B------:R-:W-:Y:S01]  /*0330*/  @!P1 SEL R9, RZ, 0x1, !P3 ;  /* 0x00000001ff099807 */ /* 0x000fe20005800000 */
[----:B------:R-:W-:Y:S01]  /*0340*/  IMAD.U32 R7, R7, 0x10000, RZ ;  /* 0x0001000007077824 */ /* 0x000fe200078e00ff */
[----:B------:R-:W-:Y:S01]  /*0350*/  FSETP.NEU.FTZ.AND P3, PT, R6, RZ, PT ;  /* 0x000000ff0600720b */ /* 0x000fe20003f7d000 */
[----:B------:R-:W-:Y:S01]  /*0360*/  @!P4 IMAD.U32 R10, R5, 0x10000, RZ ;  /* 0x00010000050ac824 */ /* 0x000fe200078e00ff */
[----:B------:R-:W-:-:S02]  /*0370*/  @!P5 FSETP.NEU.FTZ.AND P6, PT, R8, RZ, PT ;  /* 0x000000ff0800d20b */ /* 0x000fc40003fdd000 */
[----:B------:R-:W-:Y:S01]  /*0380*/  PRMT R3, R3, 0x7632, R3 ;  /* 0x0000763203037816 */ /* 0x000fe20000000003 */
[----:B------:R-:W-:Y:S01]  /*0390*/  IMAD.MOV.U32 R8, RZ, RZ, 0x1 ;  /* 0x00000001ff087424 */ /* 0x000fe200078e00ff */
[----:B------:R-:W-:Y:S01]  /*03a0*/  FSETP.NEU.FTZ.AND P1, PT, R7, RZ, PT ;  /* 0x000000ff0700720b */ /* 0x000fe20003f3d000 */
[----:B------:R-:W-:Y:S01]  /*03b0*/  IMAD.MOV.U32 R6, RZ, RZ, 0x1 ;  /* 0x00000001ff067424 */ /* 0x000fe200078e00ff */
[----:B------:R-:W-:Y:S01]  /*03c0*/  @!P5 SEL R8, RZ, 0x1, !P6 ;  /* 0x00000001ff08d807 */ /* 0x000fe20007000000 */
[----:B------:R-:W-:Y:S01]  /*03d0*/  @!P0 IMAD.U32 R3, R3, 0x10000, RZ ;  /* 0x0001000003038824 */ /* 0x000fe200078e00ff */
[----:B------:R-:W-:Y:S02]  /*03e0*/  @!P4 FSETP.NEU.FTZ.AND P6, PT, R10, RZ, PT ;  /* 0x000000ff0a00c20b */ /* 0x000fe40003fdd000 */
[----:B------:R-:W-:Y:S02]  /*03f0*/  PRMT R7, R5, 0x7632, R7 ;  /* 0x0000763205077816 */ /* 0x000fe40000000007 */
[----:B------:R-:W-:-:S02]  /*0400*/  PRMT R5, R6, 0x7610, R5 ;  /* 0x0000761006057816 */ /* 0x000fc40000000005 */
[----:B------:R-:W-:Y:S01]  /*0410*/  @!P4 SEL R5, RZ, 0x1, !P6 ;  /* 0x00000001ff05c807 */ /* 0x000fe20007000000 */
[----:B------:R-:W-:Y:S01]  /*0420*/  @!P2 IMAD.U32 R7, R7, 0x10000, RZ ;  /* 0x000100000707a824 */ /* 0x000fe200078e00ff */
[----:B------:R-:W-:Y:S01]  /*0430*/  @!P0 FSETP.NEU.FTZ.AND P6, PT, R3, RZ, PT ;  /* 0x000000ff0300820b */ /* 0x000fe20003fdd000 */
[C---:B------:R-:W-:Y:S01]  /*0440*/  @!P3 IMAD.U32 R3, R2.reuse, 0x10000, RZ ;  /* 0x000100000203b824 */ /* 0x040fe200078e00ff */
[----:B------:R-:W-:Y:S02]  /*0450*/  IADD3 R6, P5, R13, UR6, RZ ;  /* 0x000000060d067c10 */ /* 0x000fe4000ffbe0ff */
[----:B------:R-:W-:Y:S02]  /*0460*/  PRMT R2, R2, 0x7632, R2 ;  /* 0x0000763202027816 */ /* 0x000fe40000000002 */
[----:B------:R-:W-:Y:S01]  /*0470*/  @!P2 FSETP.NEU.FTZ.AND P4, PT, R7, RZ, PT ;  /* 0x000000ff0700a20b */ /* 0x000fe20003f9d000 */
[----:B------:R-:W-:Y:S01]  /*0480*/  IMAD.X R7, RZ, RZ, UR7, P5 ;  /* 0x00000007ff077e24 */ /* 0x000fe2000a8e06ff */
[----:B------:R-:W-:Y:S01]  /*0490*/  @!P3 FSETP.NEU.FTZ.AND P5, PT, R3, RZ, PT ;  /* 0x000000ff0300b20b */ /* 0x000fe20003fbd000 */
[----:B------:R-:W-:-:S02]  /*04a0*/  @!P1 IMAD.U32 R2, R2, 0x10000, RZ ;  /* 0x0001000002029824 */ /* 0x000fc400078e00ff */
[----:B------:R-:W-:Y:S01]  /*04b0*/  IMAD.MOV.U32 R10, RZ, RZ, 0x1 ;  /* 0x00000001ff0a7424 */ /* 0x000fe200078e00ff */
[----:B------:R-:W-:Y:S01]  /*04c0*/  @!P3 SEL R11, RZ, 0x1, !P5 ;  /* 0x00000001ff0bb807 */ /* 0x000fe20006800000 */
[----:B------:R-:W-:Y:S01]  /*04d0*/  IMAD.MOV.U32 R12, RZ, RZ, 0x1 ;  /* 0x00000001ff0c7424 */ /* 0x000fe200078e00ff */
[----:B------:R-:W-:Y:S01]  /*04e0*/  @!P1 FSETP.NEU.FTZ.AND P3, PT, R2, RZ, PT ;  /* 0x000000ff0200920b */ /* 0x000fe20003f7d000 */
[----:B------:R-:W-:Y:S01]  /*04f0*/  IMAD.MOV.U32 R3, RZ, RZ, 0x1 ;  /* 0x00000001ff037424 */ /* 0x000fe200078e00ff */
[----:B------:R-:W-:Y:S02]  /*0500*/  PRMT R2, R10, 0x7610, R2 ;  /* 0x000076100a027816 */ /* 0x000fe40000000002 */
[----:B------:R-:W-:Y:S02]  /*0510*/  PRMT R10, R12, 0x7610, R10 ;  /* 0x000076100c0a7816 */ /* 0x000fe4000000000a */
[----:B------:R-:W-:Y:S02]  /*0520*/  @!P0 SEL R3, RZ, 0x1, !P6 ;  /* 0x00000001ff038807 */ /* 0x000fe40007000000 */
[----:B------:R-:W-:-:S02]  /*0530*/  @!P2 SEL R2, RZ, 0x1, !P4 ;  /* 0x00000001ff02a807 */ /* 0x000fc40006000000 */
[----:B------:R-:W-:Y:S01]  /*0540*/  @!P1 SEL R10, RZ, 0x1, !P3 ;  /* 0x00000001ff0a9807 */ /* 0x000fe20005800000 */
[----:B------:R-:W-:Y:S01]  /*0550*/  IMAD.WIDE R6, R0, 0x2, R6 ;  /* 0x0000000200067825 */ /* 0x000fe200078e0206 */
        /* <DEDUP_REMOVED lines=9> */
.L_x_15927:
[----:B------:R-:W0:Y:S01]  /*05f0*/  S2R R23, SR_TID.X ;  /* 0x0000000000177919 */ /* 0x000e220000002100 */
[----:B------:R-:W-:Y:S02]  /*0600*/  PRMT R24, RZ, 0x7610, R24 ;  /* 0x00007610ff187816 */ /* 0x000fe40000000018 */
        /* <DEDUP_REMOVED lines=17> */
[----:B------:R-:W5:Y:S01]  /*0720*/  @!P1 LDG.E.U16 R24, desc[UR4][R2.64] ;  /* 0x0000000402189981 */ /* 0x000f62000c1e1500 */
[----:B-1----:R-:W-:-:S05]  /*0730*/  @!P1 IMAD.WIDE.U32 R14, R15, 0x2, R4 ;  /* 0x000000020f0e9825 */ /* 0x002fca00078e0004 */
[----:B------:R1:W5:Y:S04]  /*0740*/  @!P1 LDG.E.U16 R25, desc[UR4][R14.64] ;  /* 0x000000040e199981 */ /* 0x000368000c1e1500 */
[----:B------:R-:W-:Y:S01]  /*0750*/  @!P3 IMAD.IADD R9, R13, 0x1, R0 ;  /* 0x000000010d09b824 */ /* 0x000fe200078e0200 */
[----:B------:R-:W3:Y:S01]  /*0760*/  @!P3 LDC.64 R20, c[0x0][0x220] ;  /* 0x00008800ff14bb82 */ /* 0x000ee20000000a00 */
[----:B------:R-:W-:-:S05]  /*0770*/  @!P3 VIADD R0, R0, 0x80 ;  /* 0x000000800000b836 */ /* 0x000fca0000000000 */
[CC--:B------:R-:W-:Y:S02]  /*0780*/  ISETP.GE.AND P4, PT, R0.reuse, R22.reuse, PT ;  /* 0x000000160000720c */ /* 0x0c0fe40003f86270 */
[----:B------:R-:W4:Y:S11]  /*0790*/  @!P3 LDC.64 R18, c[0x0][0x228] ;  /* 0x00008a00ff12bb82 */ /* 0x000f360000000a00 */
[----:B------:R-:W-:Y:S01]  /*07a0*/  @!P4 IMAD.IADD R7, R13, 0x1, R0 ;  /* 0x000000010d07c824 */ /* 0x000fe200078e0200 */
[----:B------:R-:W-:Y:S01]  /*07b0*/  PRMT R12, RZ, 0x7610, R12 ;  /* 0x00007610ff0c7816 */ /* 0x000fe2000000000c */
[----:B------:R-:W-:Y:S01]  /*07c0*/  @!P4 VIADD R0, R0, 0x80 ;  /* 0x000000800000c836 */ /* 0x000fe20000000000 */
[----:B------:R-:W4:Y:S04]  /*07d0*/  @!P4 LDC.64 R4, c[0x0][0x220] ;  /* 0x00008800ff04cb82 */ /* 0x000f280000000a00 */
[----:B------:R-:W-:Y:S01]  /*07e0*/  ISETP.GE.AND P1, PT, R0, R22, PT ;  /* 0x000000160000720c */ /* 0x000fe20003f26270 */
[----:B--2---:R-:W-:Y:S01]  /*07f0*/  @!P2 IMAD.WIDE.U32 R28, R11, 0x2, R28 ;  /* 0x000000020b1ca825 */ /* 0x004fe200078e001c */
[----:B------:R-:W-:-:S02]  /*0800*/  PRMT R10, RZ, 0x7610, R10 ;  /* 0x00007610ff0a7816 */ /* 0x000fc4000000000a */
[----:B------:R-:W-:Y:S01]  /*0810*/  PRMT R8, RZ, 0x7610, R8 ;  /* 0x00007610ff087816 */ /* 0x000fe20000000008 */
[----:B0-----:R-:W-:Y:S01]  /*0820*/  @!P2 IMAD.WIDE.U32 R16, R11, 0x2, R16 ;  /* 0x000000020b10a825 */ /* 0x001fe200078e0010 */
[----:B------:R0:W5:Y:S01]  /*0830*/  @!P2 LDG.E.U16 R12, desc[UR4][R28.64] ;  /* 0x000000041c0ca981 */ /* 0x000162000c1e1500 */
[----:B------:R-:W-:Y:S01]  /*0840*/  PRMT R11, RZ, 0x7610, R11 ;  /* 0x00007610ff0b7816 */ /* 0x000fe2000000000b */
[----:B-1----:R-:W1:Y:S05]  /*0850*/  @!P4 LDC.64 R14, c[0x0][0x228] ;  /* 0x00008a00ff0ecb82 */ /* 0x002e6a0000000a00 */
[----:B------:R2:W5:Y:S01]  /*0860*/  @!P2 LDG.E.U16 R11, desc[UR4][R16.64] ;  /* 0x00000004100ba981 */ /* 0x000562000c1e1500 */
[----:B0-----:R-:W-:-:S02]  /*0870*/  @!P1 IMAD.IADD R29, R13, 0x1, R0 ;  /* 0x000000010d1d9824 */ /* 0x001fc400078e0200 */
[----:B------:R-:W0:Y:S01]  /*0880*/  @!P1 LDC.64 R2, c[0x0][0x220] ;  /* 0x00008800ff029b82 */ /* 0x000e220000000a00 */
[----:B------:R-:W-:-:S05]  /*0890*/  @!P1 VIADD R0, R0, 0x80 ;  /* 0x0000008000009836 */ /* 0x000fca0000000000 */
[----:B------:R-:W-:Y:S01]  /*08a0*/  ISETP.GE.AND P2, PT, R0, R22, PT ;  /* 0x000000160000720c */ /* 0x000fe20003f46270 */
[C---:B---3--:R-:W-:Y:S01]  /*08b0*/  @!P3 IMAD.WIDE.U32 R20, R9.reuse, 0x2, R20 ;  /* 0x000000020914b825 */ /* 0x048fe200078e0014 */
[----:B--2---:R-:W2:Y:S03]  /*08c0*/  @!P1 LDC.64 R16, c[0x0][0x228] ;  /* 0x00008a00ff109b82 */ /* 0x004ea60000000a00 */
[----:B----4-:R-:W-:Y:S01]  /*08d0*/  @!P3 IMAD.WIDE.U32 R18, R9, 0x2, R18 ;  /* 0x000000020912b825 */ /* 0x010fe200078e0012 */
[----:B------:R-:W-:Y:S01]  /*08e0*/  PRMT R9, RZ, 0x7610, R9 ;  /* 0x00007610ff097816 */ /* 0x000fe20000000009 */
[----:B------:R3:W5:Y:S05]  /*08f0*/  @!P3 LDG.E.U16 R10, desc[UR4][R20.64] ;  /* 0x00000004140ab981 */ /* 0x00076a000c1e1500 */
[----:B------:R4:W5:Y:S01]  /*0900*/  @!P3 LDG.E.U16 R9, desc[UR4][R18.64] ;  /* 0x000000041209b981 */ /* 0x000962000c1e1500 */
[----:B---3--:R-:W3:Y:S08]  /*0910*/  @!P2 LDC.64 R20, c[0x0][0x228] ;  /* 0x00008a00ff14ab82 */ /* 0x008ef00000000a00 */
[----:B----4-:R-:W4:Y:S01]  /*0920*/  @!P2 LDC.64 R18, c[0x0][0x220] ;  /* 0x00008800ff12ab82 */ /* 0x010f220000000a00 */
[----:B------:R-:W-:Y:S01]  /*0930*/  PRMT R6, RZ, 0x7610, R6 ;  /* 0x00007610ff067816 */ /* 0x000fe20000000006 */
[----:B------:R-:W-:-:S04]  /*0940*/  @!P4 IMAD.WIDE.U32 R4, R7, 0x2, R4 ;  /* 0x000000020704c825 */ /* 0x000fc800078e0004 */
[C---:B0-----:R-:W-:Y:S01]  /*0950*/  @!P1 IMAD.WIDE.U32 R2, R29.reuse, 0x2, R2 ;  /* 0x000000021d029825 */ /* 0x041fe200078e0002 */
[----:B------:R0:W5:Y:S03]  /*0960*/  @!P4 LDG.E.U16 R8, desc[UR4][R4.64] ;  /* 0x000000040408c981 */ /* 0x000166000c1e1500 */
[----:B--2---:R-:W-:Y:S01]  /*0970*/  @!P1 IMAD.WIDE.U32 R16, R29, 0x2, R16 ;  /* 0x000000021d109825 */ /* 0x004fe200078e0010 */
[----:B------:R2:W5:Y:S03]  /*0980*/  @!P1 LDG.E.U16 R6, desc[UR4][R2.64] ;  /* 0x0000000402069981 */ /* 0x000566000c1e1500 */
[----:B------:R-:W-:Y:S01]  /*0990*/  @!P2 IMAD.IADD R29, R13, 0x1, R0 ;  /* 0x000000010d1da824 */ /* 0x000fe200078e0200 */
[----:B0-----:R-:W-:-:S03]  /*09a0*/  PRMT R4, RZ, 0x7610, R4 ;  /* 0x00007610ff047816 */ /* 0x001fc60000000004 */
[----:B---3--:R-:W-:Y:S01]  /*09b0*/  @!P2 IMAD.WIDE.U32 R20, R29, 0x2, R20 ;  /* 0x000000021d14a825 */ /* 0x008fe200078e0014 */
[----:B--2---:R-:W-:-:S03]  /*09c0*/  PRMT R3, RZ, 0x7610, R3 ;  /* 0x00007610ff037816 */ /* 0x004fc60000000003 */
[----:B----4-:R-:W-:-:S03]  /*09d0*/  @!P2 IMAD.WIDE.U32 R18, R29, 0x2, R18 ;  /* 0x000000021d12a825 */ /* 0x010fc600078e0012 */
[----:B------:R0:W5:Y:S04]  /*09e0*/  @!P2 LDG.E.U16 R3, desc[UR4][R20.64] ;  /* 0x000000041403a981 */ /* 0x000168000c1e1500 */
[----:B------:R2:W5:Y:S01]  /*09f0*/  @!P2 LDG.E.U16 R4, desc[UR4][R18.64] ;  /* 0x000000041204a981 */ /* 0x000562000c1e1500 */
[----:B0-----:R-:W0:Y:S08]  /*0a00*/  @!P0 LDC.64 R20, c[0x0][0x228] ;  /* 0x00008a00ff148b82 */ /* 0x001e300000000a00 */
[----:B--2---:R-:W2:Y:S01]  /*0a10*/  @!P0 LDC.64 R18, c[0x0][0x220] ;  /* 0x00008800ff128b82 */ /* 0x004ea20000000a00 */
[----:B------:R-:W-:Y:S01]  /*0a20*/  PRMT R26, RZ, 0x7610, R26 ;  /* 0x00007610ff1a7816 */ /* 0x000fe2000000001a */
[----:B0-----:R-:W-:-:S04]  /*0a30*/  @!P0 IMAD.WIDE.U32 R20, R27, 0x2, R20 ;  /* 0x000000021b148825 */ /* 0x001fc800078e0014 */
[----:B--2---:R-:W-:Y:S01]  /*0a40*/  @!P0 IMAD.WIDE.U32 R18, R27, 0x2, R18 ;  /* 0x000000021b128825 */ /* 0x004fe200078e0012 */
[----:B------:R-:W-:-:S04]  /*0a50*/  PRMT R27, RZ, 0x7610, R27 ;  /* 0x00007610ff1b7816 */ /* 0x000fc8000000001b */
[----:B------:R-:W5:Y:S04]  /*0a60*/  @!P0 LDG.E.U16 R26, desc[UR4][R18.64] ;  /* 0x00000004121a8981 */ /* 0x000f68000c1e1500 */
[----:B------:R-:W5:Y:S01]  /*0a70*/  @!P0 LDG.E.U16 R27, desc[UR4][R20.64] ;  /* 0x00000004141b8981 */ /* 0x000f62000c1e1500 */
[----:B------:R-:W-:Y:S01]  /*0a80*/  PRMT R5, RZ, 0x7610, R5 ;  /* 0x00007610ff057816 */ /* 0x000fe20000000005 */
[----:B------:R-:W-:-:S05]  /*0a90*/  @!P2 VIADD R0, R0, 0x80 ;  /* 0x000000800000a836 */ /* 0x000fca0000000000 */
[----:B------:R0:W5:Y:S01]  /*0aa0*/  @!P1 LDG.E.U16 R5, desc[UR4][R16.64] ;  /* 0x0000000410059981 */ /* 0x000162000c1e1500 */
[----:B------:R-:W-:Y:S01]  /*0ab0*/  ISETP.GE.AND P1, PT, R0, R22, PT ;  /* 0x000000160000720c */ /* 0x000fe20003f26270 */
[----:B-1----:R-:W-:Y:S01]  /*0ac0*/  @!P4 IMAD.WIDE.U32 R14, R7, 0x2, R14 ;  /* 0x00000002070ec825 */ /* 0x002fe200078e000e */
[----:B------:R-:W-:-:S06]  /*0ad0*/  PRMT R7, RZ, 0x7610, R7 ;  /* 0x00007610ff077816 */ /* 0x000fcc0000000007 */
[----:B------:R1:W5:Y:S05]  /*0ae0*/  @!P4 LDG.E.U16 R7, desc[UR4][R14.64] ;  /* 0x000000040e07c981 */ /* 0x00036a000c1e1500 */
[----:B0-----:R-:W0:Y:S08]  /*0af0*/  @!P1 LDC.64 R16, c[0x0][0x228] ;  /* 0x00008a00ff109b82 */ /* 0x001e300000000a00 */
[----:B-1----:R-:W1:Y:S01]  /*0b00*/  @!P1 LDC.64 R14, c[0x0][0x220] ;  /* 0x00008800ff0e9b82 */ /* 0x002e620000000a00 */
[----:B------:R-:W-:Y:S01]  /*0b10*/  @!P1 IMAD.IADD R29, R13, 0x1, R0 ;  /* 0x000000010d1d9824 */ /* 0x000fe200078e0200 */
[----:B------:R-:W-:-:S02]  /*0b20*/  PRMT R2, RZ, 0x7610, R2 ;  /* 0x00007610ff027816 */ /* 0x000fc40000000002 */
[----:B------:R-:W-:Y:S01]  /*0b30*/  PRMT R0, RZ, 0x7610, R0 ;  /* 0x00007610ff007816 */ /* 0x000fe20000000000 */
[----:B------:R-:W-:Y:S01]  /*0b40*/  BSSY B0, `(.L_x_15928) ;  /* 0x0000011000007945 */ /* 0x000fe20003800000 */
[----:B0-----:R-:W-:-:S05]  /*0b50*/  @!P1 IMAD.WIDE.U32 R16, R29, 0x2, R16 ;  /* 0x000000021d109825 */ /* 0x001fca00078e0010 */
[----:B------:R0:W5:Y:S01]  /*0b60*/  @!P1 LDG.E.U16 R0, desc[UR4][R16.64] ;  /* 0x0000000410009981 */ /* 0x000162000c1e1500 */
[----:B-1----:R-:W-:-:S05]  /*0b70*/  @!P1 IMAD.WIDE.U32 R14, R29, 0x2, R14 ;  /* 0x000000021d0e9825 */ /* 0x002fca00078e000e */
[----:B------:R1:W5:Y:S01]  /*0b80*/  @!P1 LDG.E.U16 R2, desc[UR4][R14.64] ;  /* 0x000000040e029981 */ /* 0x000362000c1e1500 */
[C---:B0-----:R-:W-:Y:S02]  /*0b90*/  VIADD R17, R23.reuse, 0x80 ;  /* 0x0000008017117836 */ /* 0x041fe40000000000 */
[----:B-1----:R-:W-:-:S03]  /*0ba0*/  VIADD R15, R23, 0x100 ;  /* 0x00000100170f7836 */ /* 0x002fc60000000000 */
[-C--:B------:R-:W-:Y:S02]  /*0bb0*/  ISETP.GE.AND P4, PT, R17, R22.reuse, PT ;  /* 0x000000161100720c */ /* 0x080fe40003f86270 */
[----:B------:R-:W-:Y:S01]  /*0bc0*/  ISETP.GE.AND P1, PT, R15, R22, PT ;  /* 0x000000160f00720c */ /* 0x000fe20003f26270 */
[----:B------:R-:W-:-:S12]  /*0bd0*/  @P0 BRA `(.L_x_15929) ;  /* 0x00000000001c0947 */ /* 0x000fd80003800000 */
[----:B-----5:R-:W-:Y:S02]  /*0be0*/  IMAD.U32 R26, R26, 0x10000, RZ ;  /* 0x000100001a1a7824 */ /* 0x020fe400078e00ff */
[----:B------:R-:W-:-:S03]  /*0bf0*/  IMAD.MOV.U32 R16, RZ, RZ, 0x1 ;  /* 0x00000001ff107424 */ /* 0x000fc600078e00ff */
[----:B------:R-:W-:-:S13]  /*0c00*/  FSETP.NEU.FTZ.AND P2, PT, R26, RZ, PT ;  /* 0x000000ff1a00720b */ /* 0x000fda0003f5d000 */
[----:B------:R-:W-:-:S05]  /*0c10*/  @!P2 IMAD.U32 R27, R27, 0x10000, RZ ;  /* 0x000100001b1ba824 */ /* 0x000fca00078e00ff */
[----:B------:R-:W-:-:S04]  /*0c20*/  @!P2 FSETP.NEU.FTZ.AND P3, PT, R27, RZ, PT ;  /* 0x000000ff1b00a20b */ /* 0x000fc80003f7d000 */
[----:B------:R-:W-:-:S04]  /*0c30*/  @!P2 SEL R14, RZ, 0x1, !P3 ;  /* 0x00000001ff0ea807 */ /* 0x000fc80005800000 */
[----:B------:R-:W-:-:S07]  /*0c40*/  @!P2 PRMT R16, R14, 0x7610, R16 ;  /* 0x000076100e10a816 */ /* 0x000fce0000000010 */
.L_x_15929:
[----:B------:R-:W-:Y:S05]  /*0c50*/  BSYNC B0 ;  /* 0x0000000000007941 */ /* 0x000fea0003800000 */
.L_x_15928:
        /* <DEDUP_REMOVED lines=9> */
.L_x_15931:
[----:B------:R-:W-:Y:S05]  /*0cf0*/  BSYNC B0 ;  /* 0x0000000000007941 */ /* 0x000fea0003800000 */
.L_x_15930:
[----:B------:R-:W0:Y:S01]  /*0d00*/  @!P0 LDC.64 R14, c[0x0][0x218] ;  /* 0x00008600ff0e8b82 */ /* 0x000e220000000a00 */
[C---:B------:R-:W-:Y:S01]  /*0d10*/  VIADD R19, R23.reuse, 0x180 ;  /* 0x0000018017137836 */ /* 0x040fe20000000000 */
[----:B------:R-:W-:Y:S01]  /*0d20*/  BSSY B0, `(.L_x_15932) ;  /* 0x0000013000007945 */ /* 0x000fe20003800000 */
[----:B------:R-:W-:-:S03]  /*0d30*/  VIADD R21, R23, 0x200 ;  /* 0x0000020017157836 */ /* 0x000fc60000000000 */
[-C--:B------:R-:W-:Y:S01]  /*0d40*/  ISETP.GE.AND P2, PT, R19, R22.reuse, PT ;  /* 0x000000161300720c */ /* 0x080fe20003f46270 */
[----:B------:R-:W-:Y:S01]  /*0d50*/  VIADD R19, R23, 0x280 ;  /* 0x0000028017137836 */ /* 0x000fe20000000000 */
[----:B------:R-:W-:Y:S01]  /*0d60*/  ISETP.GE.AND P3, PT, R21, R22, PT ;  /* 0x000000161500720c */ /* 0x000fe20003f66270 */
[----:B------:R-:W-:-:S03]  /*0d70*/  VIADD R21, R23, 0x300 ;  /* 0x0000030017157836 */ /* 0x000fc60000000000 */
[-C--:B------:R-:W-:Y:S01]  /*0d80*/  ISETP.GE.AND P4, PT, R19, R22.reuse, PT ;  /* 0x000000161300720c */ /* 0x080fe20003f86270 */
[----:B------:R-:W-:Y:S01]  /*0d90*/  VIADD R19, R23, 0x380 ;  /* 0x0000038017137836 */ /* 0x000fe20000000000 */
[----:B------:R-:W-:Y:S01]  /*0da0*/  ISETP.GE.AND P5, PT, R21, R22, PT ;  /* 0x000000161500720c */ /* 0x000fe20003fa6270 */
[----:B------:R-:W-:Y:S01]  /*0db0*/  @!P0 IMAD.IADD R21, R13, 0x1, R23 ;  /* 0x000000010d158824 */ /* 0x000fe200078e0217 */
[----:B------:R-:W-:Y:S11]  /*0dc0*/  @P1 BRA `(.L_x_15933) ;  /* 0x0000000000201947 */ /* 0x000ff60003800000 */
[----:B-----5:R-:W-:-:S05]  /*0dd0*/  IMAD.U32 R12, R12, 0x10000, RZ ;  /* 0x000100000c0c7824 */ /* 0x020fca00078e00ff */
[----:B------:R-:W-:Y:S01]  /*0de0*/  FSETP.NEU.FTZ.AND P1, PT, R12, RZ, PT ;  /* 0x000000ff0c00720b */ /* 0x000fe20003f3d000 */
[----:B------:R-:W-:-:S12]  /*0df0*/  IMAD.MOV.U32 R12, RZ, RZ, 0x1 ;  /* 0x00000001ff0c7424 */ /* 0x000fd800078e00ff */
[----:B------:R-:W-:-:S05]  /*0e00*/  @!P1 IMAD.U32 R11, R11, 0x10000, RZ ;  /* 0x000100000b0b9824 */ /* 0x000fca00078e00ff */
[----:B------:R-:W-:Y:S02]  /*0e10*/  @!P1 FSETP.NEU.FTZ.AND P6, PT, R11, RZ, PT ;  /* 0x000000ff0b00920b */ /* 0x000fe40003fdd000 */
[----:B------:R-:W-:Y:S02]  /*0e20*/  PRMT R11, R12, 0x7610, R11 ;  /* 0x000076100c0b7816 */ /* 0x000fe4000000000b */
[----:B------:R-:W-:-:S04]  /*0e30*/  @!P1 SEL R12, RZ, 0x1, !P6 ;  /* 0x00000001ff0c9807 */ /* 0x000fc80007000000 */
[----:B------:R-:W-:-:S07]  /*0e40*/  @!P1 PRMT R11, R12, 0x7610, R11 ;  /* 0x000076100c0b9816 */ /* 0x000fce000000000b */
.L_x_15933:
[----:B------:R-:W-:Y:S05]  /*0e50*/  BSYNC B0 ;  /* 0x0000000000007941 */ /* 0x000fea0003800000 */
.L_x_15932:
[----:B0-----:R-:W-:Y:S01]  /*0e60*/  @!P0 IADD3 R14, P6, R21, R14, RZ ;  /* 0x0000000e150e8210 */ /* 0x001fe20007fde0ff */
[----:B------:R-:W-:Y:S01]  /*0e70*/  BSSY B0, `(.L_x_15934) ;  /* 0x000000c000007945 */ /* 0x000fe20003800000 */
[----:B------:R-:W-:-:S03]  /*0e80*/  ISETP.GE.AND P1, PT, R19, R22, PT ;  /* 0x000000161300720c */ /* 0x000fc60003f26270 */
[----:B------:R-:W-:Y:S01]  /*0e90*/  @!P0 IMAD.X R15, RZ, RZ, R15, P6 ;  /* 0x000000ffff0f8224 */ /* 0x000fe200030e060f */
[----:B------:R-:W-:Y:S09]  /*0ea0*/  @P2 BRA `(.L_x_15935) ;  /* 0x0000000000202947 */ /* 0x000ff20003800000 */
        /* <DEDUP_REMOVED lines=8> */
.L_x_15935:
[----:B------:R-:W-:Y:S05]  /*0f30*/  BSYNC B0 ;  /* 0x0000000000007941 */ /* 0x000fea0003800000 */
.L_x_15934:
[----:B------:R-:W-:Y:S04]  /*0f40*/  BSSY B0, `(.L_x_15936) ;  /* 0x000000a000007945 */ /* 0x000fe80003800000 */
[----:B------:R-:W-:Y:S05]  /*0f50*/  @P3 BRA `(.L_x_15937) ;  /* 0x0000000000203947 */ /* 0x000fea0003800000 */
        /* <DEDUP_REMOVED lines=8> */
.L_x_15937:
[----:B------:R-:W-:Y:S05]  /*0fe0*/  BSYNC B0 ;  /* 0x0000000000007941 */ /* 0x000fea0003800000 */
.L_x_15936:
        /* <DEDUP_REMOVED lines=10> */
.L_x_15939:
[----:B------:R-:W-:Y:S05]  /*1090*/  BSYNC B0 ;  /* 0x0000000000007941 */ /* 0x000fea0003800000 */
.L_x_15938:
        /* <DEDUP_REMOVED lines=10> */
.L_x_15941:
[----:B------:R-:W-:Y:S05]  /*1140*/  BSYNC B0 ;  /* 0x0000000000007941 */ /* 0x000fea0003800000 */
.L_x_15940:
        /* <DEDUP_REMOVED lines=10> */
.L_x_15943:
[----:B------:R-:W-:Y:S05]  /*11f0*/  BSYNC B0 ;  /* 0x0000000000007941 */ /* 0x000fea0003800000 */
.L_x_15942:
[----:B------:R-:W-:Y:S01]  /*1200*/  @!P0 IMAD.MOV.U32 R23, RZ, RZ, R17 ;  /* 0x000000ffff178224 */ /* 0x000fe200078e0011 */
        /* <DEDUP_REMOVED lines=18> */
[----:B-----5:R0:W-:Y:S03]  /*1330*/  STG.E.U8 desc[UR4][R14.64], R11 ;  /* 0x0000000b0e007986 */ /* 0x0201e6000c101104 */
.L_x_15946:
[----:B------:R-:W-:-:S13]  /*1340*/  ISETP.GE.AND P0, PT, R23, R22, PT ;  /* 0x000000161700720c */ /* 0x000fda0003f06270 */
[----:B------:R-:W-:Y:S05]  /*1350*/  @P0 BRA `(.L_x_15948) ;  /* 0x0000000000380947 */ /* 0x000fea0003800000 */
[----:B-----5:R-:W-:Y:S01]  /*1360*/  IMAD.IADD R10, R13, 0x1, R23 ;  /* 0x000000010d0a7824 */ /* 0x020fe200078e0217 */
[----:B------:R-:W-:Y:S01]  /*1370*/  ULDC.64 UR6, c[0x0][0x218] ;  /* 0x0000860000067ab9 */ /* 0x000fe20000000a00 */
[----:B------:R-:W-:-:S03]  /*1380*/  VIADD R23, R23, 0x80 ;  /* 0x0000008017177836 */ /* 0x000fc60000000000 */
[----:B------:R-:W-:-:S05]  /*1390*/  IADD3 R10, P0, R10, UR6, RZ ;  /* 0x000000060a0a7c10 */ /* 0x000fca000ff1e0ff */
[----:B0-----:R-:W-:-:S05]  /*13a0*/  IMAD.X R11, RZ, RZ, UR7, P0 ;  /* 0x00000007ff0b7e24 */ /* 0x001fca00080e06ff */
[----:B------:R1:W-:Y:S03]  /*13b0*/  STG.E.U8 desc[UR4][R10.64], R9 ;  /* 0x000000090a007986 */ /* 0x0003e6000c101104 */
.L_x_15947:
[----:B------:R-:W-:-:S13]  /*13c0*/  ISETP.GE.AND P0, PT, R23, R22, PT ;  /* 0x000000161700720c */ /* 0x000fda0003f06270 */
[----:B------:R-:W-:Y:S05]  /*13d0*/  @P0 BRA `(.L_x_15949) ;  /* 0x00000000003c0947 */ /* 0x000fea0003800000 */
[----:B-----5:R-:W-:Y:S01]  /*13e0*/  IMAD.IADD R8, R13, 0x1, R23 ;  /* 0x000000010d087824 */ /* 0x020fe200078e0217 */
[----:B------:R-:W-:Y:S01]  /*13f0*/  ULDC.64 UR6, c[0x0][0x218] ;  /* 0x0000860000067ab9 */ /* 0x000fe20000000a00 */
[----:B------:R-:W-:-:S03]  /*1400*/  VIADD R23, R23, 0x80 ;  /* 0x0000008017177836 */ /* 0x000fc60000000000 */
[----:B------:R-:W-:-:S05]  /*1410*/  IADD3 R8, P0, R8, UR6, RZ ;  /* 0x0000000608087c10 */ /* 0x000fca000ff1e0ff */
[----:B-1----:R-:W-:-:S05]  /*1420*/  IMAD.X R9, RZ, RZ, UR7, P0 ;  /* 0x00000007ff097e24 */ /* 0x002fca00080e06ff */
[----:B------:R1:W-:Y:S03]  /*1430*/  STG.E.U8 desc[UR4][R8.64], R7 ;  /* 0x0000000708007986 */ /* 0x0003e6000c101104 */
.L_x_15948:
[----:B------:R-:W-:-:S13]  /*1440*/  ISETP.GE.AND P0, PT, R23, R22, PT ;  /* 0x000000161700720c */ /* 0x000fda0003f06270 */
[----:B------:R-:W-:Y:S05]  /*1450*/  @P0 BREAK B1 ;  /* 0x0000000000010942 */ /* 0x000fea0003800000 */
[----:B------:R-:W-:Y:S05]  /*1460*/  @P0 BRA `(.L_x_15950) ;  /* 0x0000000000380947 */ /* 0x000fea0003800000 */
[----:B-----5:R-:W-:Y:S01]  /*1470*/  IMAD.IADD R6, R13, 0x1, R23 ;  /* 0x000000010d067824 */ /* 0x020fe200078e0217 */
[----:B------:R-:W-:Y:S01]  /*1480*/  ULDC.64 UR6, c[0x0][0x218] ;  /* 0x0000860000067ab9 */ /* 0x000fe20000000a00 */
[----:B------:R-:W-:-:S03]  /*1490*/  VIADD R23, R23, 0x80 ;  /* 0x0000008017177836 */ /* 0x000fc60000000000 */
[----:B------:R-:W-:-:S05]  /*14a0*/  IADD3 R6, P0, R6, UR6, RZ ;  /* 0x0000000606067c10 */ /* 0x000fca000ff1e0ff */
[----:B-1----:R-:W-:-:S05]  /*14b0*/  IMAD.X R7, RZ, RZ, UR7, P0 ;  /* 0x00000007ff077e24 */ /* 0x002fca00080e06ff */
[----:B------:R2:W-:Y:S03]  /*14c0*/  STG.E.U8 desc[UR4][R6.64], R5 ;  /* 0x0000000506007986 */ /* 0x0005e6000c101104 */
.L_x_15949:
[----:B------:R-:W-:Y:S05]  /*14d0*/  BSYNC B1 ;  /* 0x0000000000017941 */ /* 0x000fea0003800000 */
.L_x_15945:
[----:B------:R-:W-:-:S13]  /*14e0*/  ISETP.GE.AND P0, PT, R23, R22, PT ;  /* 0x000000161700720c */ /* 0x000fda0003f06270 */
[----:B--2--5:R-:W2:Y:S01]  /*14f0*/  @!P0 LDC.64 R6, c[0x0][0x218] ;  /* 0x00008600ff068b82 */ /* 0x024ea20000000a00 */
[----:B------:R-:W-:Y:S02]  /*1500*/  @!P0 IMAD.IADD R5, R13, 0x1, R23 ;  /* 0x000000010d058824 */ /* 0x000fe400078e0217 */
[----:B------:R-:W-:-:S03]  /*1510*/  @!P0 VIADD R23, R23, 0x80 ;  /* 0x0000008017178836 */ /* 0x000fc60000000000 */
[----:B--2---:R-:W-:-:S05]  /*1520*/  @!P0 IADD3 R4, P1, R5, R6, RZ ;  /* 0x0000000605048210 */ /* 0x004fca0007f3e0ff */
[----:B------:R-:W-:-:S05]  /*1530*/  @!P0 IMAD.X R5, RZ, RZ, R7, P1 ;  /* 0x000000ffff058224 */ /* 0x000fca00008e0607 */
[----:B------:R2:W-:Y:S03]  /*1540*/  @!P0 STG.E.U8 desc[UR4][R4.64], R3 ;  /* 0x0000000304008986 */ /* 0x0005e6000c101104 */
.L_x_15950:
[----:B------:R-:W-:Y:S05]  /*1550*/  BSYNC B0 ;  /* 0x0000000000007941 */ /* 0x000fea0003800000 */
.L_x_15944:
[----:B------:R-:W-:Y:S05]  /*1560*/  WARPSYNC.ALL ;  /* 0x0000000000007948 */ /* 0x000fea0003800000 */
[----:B------:R-:W-:-:S13]  /*1570*/  ISETP.GE.AND P0, PT, R23, R22, PT ;  /* 0x000000161700720c */ /* 0x000fda0003f06270 */
[----:B------:R-:W-:Y:S05]  /*1580*/  @P0 EXIT ;  /* 0x000000000000094d */ /* 0x000fea0003800000 */
[----:B-----5:R-:W-:Y:S01]  /*1590*/  IMAD.IADD R2, R13, 0x1, R23 ;  /* 0x000000010d027824 */ /* 0x020fe200078e0217 */
[----:B------:R-:W-:-:S04]  /*15a0*/  ULDC.64 UR6, c[0x0][0x218] ;  /* 0x0000860000067ab9 */ /* 0x000fc80000000a00 */
[----:B------:R-:W-:-:S05]  /*15b0*/  IADD3 R2, P0, R2, UR6, RZ ;  /* 0x0000000602027c10 */ /* 0x000fca000ff1e0ff */
[----:B--2---:R-:W-:-:S05]  /*15c0*/  IMAD.X R3, RZ, RZ, UR7, P0 ;  /* 0x00000007ff037e24 */ /* 0x004fca00080e06ff */
[----:B------:R-:W-:Y:S01]  /*15d0*/  STG.E.U8 desc[UR4][R2.64], R0 ;  /* 0x0000000002007986 */ /* 0x000fe2000c101104 */
[----:B------:R-:W-:Y:S05]  /*15e0*/  EXIT ;  /* 0x000000000000794d */ /* 0x000fea0003800000 */
.L_x_15951:
        /* <DEDUP_REMOVED lines=9> */
.L_x_43900:


//--------------------- .text._ZN2at6native29vectorized_elementwise_kernelILi4ENS0_13BinaryFunctorIN3c108BFloat16ES4_bZZZNS0_22logical_or_kernel_cudaERNS_14TensorIteratorEENKUlvE0_clEvENKUlvE8_clEvEUlS4_S4_E_EESt5arrayIPcLm3EEEEviT0_T1_ --------------------------
	.section	.text._ZN2at6native29vectorized_elementwise_kernelILi4ENS0_13BinaryFunctorIN3c108BFloat16ES4_bZZZNS0_22logical_or_kernel_cudaERNS_14TensorIteratorEENKUlvE0_clEvENKUlvE8_clEvEUlS4_S4_E_EESt5arrayIPcLm3EEEEviT0_T1_,"ax",@progbits
	.align	128
        .global         _ZN2at6native29vectorized_elementwise_kernelILi4ENS0_13BinaryFunctorIN3c108BFloat16ES4_bZZZNS0_22logical_or_kernel_cudaERNS_14TensorIteratorEENKUlvE0_clEvENKUlvE8_clEvEUlS4_S4_E_EESt5arrayIPcLm3EEEEviT0_T1_
        .type           _ZN2at6native29vectorized_elementwise_kernelILi4ENS0_13BinaryFunctorIN3c108BFloat16ES4_bZZZNS0_22logical_or_kernel_cudaERNS_14TensorIteratorEENKUlvE0_clEvENKUlvE8_clEvEUlS4_S4_E_EESt5arrayIPcLm3EEEEviT0_T1_,@function
        .size           _ZN2at6native29vectorized_elementwise_kernelILi4ENS0_13BinaryFunctorIN3c108BFloat16ES4_bZZZNS0_22logical_or_kernel_cudaERNS_14TensorIteratorEENKUlvE0_clEvENKUlvE8_clEvEUlS4_S4_E_EESt5arrayIPcLm3EEEEviT0_T1_,(.L_x_43901 - _ZN2at6native29vectorized_elementwise_kernelILi4ENS0_13BinaryFunctorIN3c108BFloat16ES4_bZZZNS0_22logical_or_kernel_cudaERNS_14TensorIteratorEENKUlvE0_clEvENKUlvE8_clEvEUlS4_S4_E_EESt5arrayIPcLm3EEEEviT0_T1_)
        .other          _ZN2at6native29vectorized_elementwise_kernelILi4ENS0_13BinaryFunctorIN3c108BFloat16ES4_bZZZNS0_22logical_or_kernel_cudaERNS_14TensorIteratorEENKUlvE0_clEvENKUlvE8_clEvEUlS4_S4_E_EESt5arrayIPcLm3EEEEviT0_T1_,@"STO_CUDA_ENTRY STV_DEFAULT"
_ZN2at6native29vectorized_elementwise_kernelILi4ENS0_13BinaryFunctorIN3c108BFloat16ES4_bZZZNS0_22logical_or_kernel_cudaERNS_14TensorIteratorEENKUlvE0_clEvENKUlvE8_clEvEUlS4_S4_E_EESt5arrayIPcLm3EEEEviT0_T1_:
.text._ZN2at6native29vectorized_elementwise_kernelILi4ENS0_13BinaryFunctorIN3c108BFloat16ES4_bZZZNS0_22logical_or_kernel_cudaERNS_14TensorIteratorEENKUlvE0_clEvENKUlvE8_clEvEUlS4_S4_E_EESt5arrayIPcLm3EEEEviT0_T1_:
        /* <DEDUP_REMOVED lines=14> */
[----:B------:R-:W3:Y:S01]  /*00e0*/  LDG.E.64 R14, desc[UR4][R8.64] ;  /* 0x00000004080e7981 */ /* 0x000ee2000c1e1b00 */
[----:B--2---:R-:W-:-:S03]  /*00f0*/  IMAD.WIDE R2, R13, 0x2, R4 ;  /* 0x000000020d027825 */ /* 0x004fc600078e0204 */
[----:B------:R-:W2:Y:S01]  /*0100*/  LDG.E.64 R6, desc[UR4][R8.64+0x400] ;  /* 0x0004000408067981 */ /* 0x000ea2000c1e1b00 */
[----:B------:R-:W-:-:S05]  /*0110*/  IMAD.WIDE.U32 R10, R0, 0x8, R2 ;  /* 0x00000008000a7825 */ /* 0x000fca00078e0002 */
[----:B------:R-:W4:Y:S04]  /*0120*/  LDG.E.64 R4, desc[UR4][R10.64] ;  /* 0x000000040a047981 */ /* 0x000f28000c1e1b00 */
[----:B------:R4:W5:Y:S01]  /*0130*/  LDG.E.64 R2, desc[UR4][R10.64+0x400] ;  /* 0x000400040a027981 */ /* 0x000962000c1e1b00 */
[----:B---3--:R-:W-:-:S05]  /*0140*/  IMAD.U32 R12, R14, 0x10000, RZ ;  /* 0x000100000e0c7824 */ /* 0x008fca00078e00ff */
[----:B------:R-:W-:Y:S02]  /*0150*/  FSETP.NEU.FTZ.AND P2, PT, R12, RZ, PT ;  /* 0x000000ff0c00720b */ /* 0x000fe40003f5d000 */
[----:B------:R-:W-:-:S05]  /*0160*/  PRMT R12, R14, 0x7632, R12 ;  /* 0x000076320e0c7816 */ /* 0x000fca000000000c */
[----:B------:R-:W-:Y:S02]  /*0170*/  IMAD.U32 R12, R12, 0x10000, RZ ;  /* 0x000100000c0c7824 */ /* 0x000fe400078e00ff */
[C---:B------:R-:W-:Y:S01]  /*0180*/  IMAD.U32 R14, R15.reuse, 0x10000, RZ ;  /* 0x000100000f0e7824 */ /* 0x040fe200078e00ff */
[----:B------:R-:W-:Y:S02]  /*0190*/  PRMT R15, R15, 0x7632, R15 ;  /* 0x000076320f0f7816 */ /* 0x000fe4000000000f */
[----:B------:R-:W-:Y:S01]  /*01a0*/  FSETP.NEU.FTZ.AND P4, PT, R12, RZ, PT ;  /* 0x000000ff0c00720b */ /* 0x000fe20003f9d000 */
[----:B--2---:R-:W-:Y:S02]  /*01b0*/  IMAD.U32 R9, R6, 0x10000, RZ ;  /* 0x0001000006097824 */ /* 0x004fe400078e00ff */
[----:B------:R-:W-:Y:S02]  /*01c0*/  IMAD.U32 R8, R15, 0x10000, RZ ;  /* 0x000100000f087824 */ /* 0x000fe400078e00ff */
[C---:B----4-:R-:W-:Y:S01]  /*01d0*/  @!P2 IMAD.U32 R10, R4.reuse, 0x10000, RZ ;  /* 0x00010000040aa824 */ /* 0x050fe200078e00ff */
[----:B------:R-:W-:-:S02]  /*01e0*/  PRMT R4, R4, 0x7632, R4 ;  /* 0x0000763204047816 */ /* 0x000fc40000000004 */
[----:B------:R-:W-:Y:S01]  /*01f0*/  FSETP.NEU.FTZ.AND P3, PT, R9, RZ, PT ;  /* 0x000000ff0900720b */ /* 0x000fe20003f7d000 */
[----:B------:R-:W-:Y:S01]  /*0200*/  IMAD.MOV.U32 R9, RZ, RZ, 0x1 ;  /* 0x00000001ff097424 */ /* 0x000fe200078e00ff */
[----:B------:R-:W-:Y:S02]  /*0210*/  FSETP.NEU.FTZ.AND P1, PT, R8, RZ, PT ;  /* 0x000000ff0800720b */ /* 0x000fe40003f3d000 */
[----:B------:R-:W-:Y:S01]  /*0220*/  FSETP.NEU.FTZ.AND P5, PT, R14, RZ, PT ;  /* 0x000000ff0e00720b */ /* 0x000fe20003fbd000 */
[----:B------:R-:W-:Y:S01]  /*0230*/  @!P4 IMAD.U32 R4, R4, 0x10000, RZ ;  /* 0x000100000404c824 */ /* 0x000fe200078e00ff */
[----:B------:R-:W-:Y:S02]  /*0240*/  @!P2 FSETP.NEU.FTZ.AND P6, PT, R10, RZ, PT ;  /* 0x000000ff0a00a20b */ /* 0x000fe40003fdd000 */
[----:B------:R-:W-:Y:S02]  /*0250*/  PRMT R6, R6, 0x7632, R6 ;  /* 0x0000763206067816 */ /* 0x000fe40000000006 */
[C---:B------:R-:W-:Y:S01]  /*0260*/  PRMT R8, R7.reuse, 0x7632, R8 ;  /* 0x0000763207087816 */ /* 0x040fe20000000008 */
[----:B------:R-:W-:Y:S01]  /*0270*/  IMAD.U32 R11, R7, 0x10000, RZ ;  /* 0x00010000070b7824 */ /* 0x000fe200078e00ff */
[----:B------:R-:W-:Y:S01]  /*0280*/  PRMT R7, R9, 0x7610, R7 ;  /* 0x0000761009077816 */ /* 0x000fe20000000007 */
[----:B------:R-:W-:Y:S01]  /*0290*/  IMAD.U32 R6, R6, 0x10000, RZ ;  /* 0x0001000006067824 */ /* 0x000fe200078e00ff */
[----:B------:R-:W-:Y:S01]  /*02a0*/  @!P2 SEL R7, RZ, 0x1, !P6 ;  /* 0x00000001ff07a807 */ /* 0x000fe20007000000 */
[----:B------:R-:W-:Y:S01]  /*02b0*/  IMAD.U32 R8, R8, 0x10000, RZ ;  /* 0x0001000008087824 */ /* 0x000fe200078e00ff */
[----:B------:R-:W-:-:S02]  /*02c0*/  @!P4 FSETP.NEU.FTZ.AND P6, PT, R4, RZ, PT ;  /* 0x000000ff0400c20b */ /* 0x000fc40003fdd000 */
[----:B------:R-:W-:Y:S02]  /*02d0*/  PRMT R4, R9, 0x7610, R4 ;  /* 0x0000761009047816 */ /* 0x000fe40000000004 */
[----:B------:R-:W-:Y:S02]  /*02e0*/  @!P4 SEL R4, RZ, 0x1, !P6 ;  /* 0x00000001ff04c807 */ /* 0x000fe40007000000 */
[----:B------:R-:W-:Y:S02]  /*02f0*/  FSETP.NEU.FTZ.AND P2, PT, R6, RZ, PT ;  /* 0x000000ff0600720b */ /* 0x000fe40003f5d000 */
[----:B------:R-:W-:Y:S01]  /*0300*/  FSETP.NEU.FTZ.AND P4, PT, R8, RZ, PT ;  /* 0x000000ff0800720b */ /* 0x000fe20003f9d000 */
[----:B------:R-:W-:Y:S02]  /*0310*/  IMAD.MOV.U32 R8, RZ, RZ, 0x1 ;  /* 0x00000001ff087424 */ /* 0x000fe400078e00ff */
[C---:B------:R-:W-:Y:S01]  /*0320*/  @!P5 IMAD.U32 R9, R5.reuse, 0x10000, RZ ;  /* 0x000100000509d824 */ /* 0x040fe200078e00ff */
[----:B------:R-:W-:-:S02]  /*0330*/  PRMT R6, R5, 0x7632, R6 ;  /* 0x0000763205067816 */ /* 0x000fc40000000006 */
[----:B------:R-:W-:Y:S02]  /*0340*/  FSETP.NEU.FTZ.AND P0, PT, R11, RZ, PT ;  /* 0x000000ff0b00720b */ /* 0x000fe40003f1d000 */
[----:B------:R-:W-:Y:S01]  /*0350*/  PRMT R5, R8, 0x7610, R5 ;  /* 0x0000761008057816 */ /* 0x000fe20000000005 */
[C---:B-----5:R-:W-:Y:S01]  /*0360*/  @!P3 IMAD.U32 R8, R2.reuse, 0x10000, RZ ;  /* 0x000100000208b824 */ /* 0x060fe200078e00ff */
[----:B------:R-:W-:Y:S02]  /*0370*/  @!P5 FSETP.NEU.FTZ.AND P6, PT, R9, RZ, PT ;  /* 0x000000ff0900d20b */ /* 0x000fe40003fdd000 */
[----:B------:R-:W-:Y:S01]  /*0380*/  PRMT R2, R2, 0x7632, R2 ;  /* 0x0000763202027816 */ /* 0x000fe20000000002 */
[----:B------:R-:W-:Y:S01]  /*0390*/  @!P1 IMAD.U32 R6, R6, 0x10000, RZ ;  /* 0x0001000006069824 */ /* 0x000fe200078e00ff */
[----:B------:R-:W-:Y:S02]  /*03a0*/  @!P5 SEL R5, RZ, 0x1, !P6 ;  /* 0x00000001ff05d807 */ /* 0x000fe40007000000 */
[----:B------:R-:W-:Y:S01]  /*03b0*/  @!P3 FSETP.NEU.FTZ.AND P6, PT, R8, RZ, PT ;  /* 0x000000ff0800b20b */ /* 0x000fe20003fdd000 */
[----:B------:R-:W-:Y:S01]  /*03c0*/  @!P2 IMAD.U32 R2, R2, 0x10000, RZ ;  /* 0x000100000202a824 */ /* 0x000fe200078e00ff */
[----:B------:R-:W-:Y:S01]  /*03d0*/  @!P1 FSETP.NEU.FTZ.AND P5, PT, R6, RZ, PT ;  /* 0x000000ff0600920b */ /* 0x000fe20003fbd000 */
[----:B------:R-:W-:Y:S01]  /*03e0*/  IMAD.MOV.U32 R9, RZ, RZ, 0x1 ;  /* 0x00000001ff097424 */ /* 0x000fe200078e00ff */
[----:B------:R-:W-:Y:S01]  /*03f0*/  @!P3 SEL R9, RZ, 0x1, !P6 ;  /* 0x00000001ff09b807 */ /* 0x000fe20007000000 */
[----:B------:R-:W-:Y:S01]  /*0400*/  IMAD.MOV.U32 R8, RZ, RZ, 0x1 ;  /* 0x00000001ff087424 */ /* 0x000fe200078e00ff */
[C---:B------:R-:W-:Y:S01]  /*0410*/  PRMT R6, R3.reuse, 0x7632, R6 ;  /* 0x0000763203067816 */ /* 0x040fe20000000006 */
[----:B------:R-:W-:Y:S01]  /*0420*/  @!P0 IMAD.U32 R3, R3, 0x10000, RZ ;  /* 0x0001000003038824 */ /* 0x000fe200078e00ff */
[----:B------:R-:W-:-:S02]  /*0430*/  @!P2 FSETP.NEU.FTZ.AND P6, PT, R2, RZ, PT ;  /* 0x000000ff0200a20b */ /* 0x000fc40003fdd000 */
[----:B------:R-:W-:Y:S01]  /*0440*/  PRMT R2, R8, 0x7610, R2 ;  /* 0x0000761008027816 */ /* 0x000fe20000000002 */
[----:B------:R-:W-:Y:S01]  /*0450*/  @!P4 IMAD.U32 R6, R6, 0x10000, RZ ;  /* 0x000100000606c824 */ /* 0x000fe200078e00ff */
[----:B------:R-:W-:Y:S02]  /*0460*/  @!P2 SEL R2, RZ, 0x1, !P6 ;  /* 0x00000001ff02a807 */ /* 0x000fe40007000000 */
[----:B------:R-:W-:Y:S02]  /*0470*/  @!P0 FSETP.NEU.FTZ.AND P3, PT, R3, RZ, PT ;  /* 0x000000ff0300820b */ /* 0x000fe40003f7d000 */
[----:B------:R-:W-:Y:S01]  /*0480*/  PRMT R8, R4, 0x7604, R7 ;  /* 0x0000760404087816 */ /* 0x000fe20000000007 */
[----:B------:R-:W-:Y:S01]  /*0490*/  IMAD.MOV.U32 R7, RZ, RZ, 0x1 ;  /* 0x00000001ff077424 */ /* 0x000fe200078e00ff */
[----:B------:R-:W-:Y:S02]  /*04a0*/  PRMT R10, R2, 0x7604, R9 ;  /* 0x00007604020a7816 */ /* 0x000fe40000000009 */
[----:B------:R-:W-:-:S02]  /*04b0*/  IADD3 R2, P6, R13, UR6, RZ ;  /* 0x000000060d027c10 */ /* 0x000fc4000ffde0ff */
[----:B------:R-:W-:Y:S02]  /*04c0*/  @!P4 FSETP.NEU.FTZ.AND P2, PT, R6, RZ, PT ;  /* 0x000000ff0600c20b */ /* 0x000fe40003f5d000 */
[----:B------:R-:W-:Y:S01]  /*04d0*/  @!P0 SEL R7, RZ, 0x1, !P3 ;  /* 0x00000001ff078807 */ /* 0x000fe20005800000 */
[----:B------:R-:W-:Y:S01]  /*04e0*/  IMAD.MOV.U32 R4, RZ, RZ, 0x1 ;  /* 0x00000001ff047424 */ /* 0x000fe200078e00ff */
[----:B------:R-:W-:Y:S01]  /*04f0*/  PRMT R5, R5, 0x7054, R8 ;  /* 0x0000705405057816 */ /* 0x000fe20000000008 */
[----:B------:R-:W-:Y:S01]  /*0500*/  IMAD.MOV.U32 R6, RZ, RZ, 0x1 ;  /* 0x00000001ff067424 */ /* 0x000fe200078e00ff */
[----:B------:R-:W-:Y:S01]  /*0510*/  PRMT R7, R7, 0x7054, R10 ;  /* 0x0000705407077816 */ /* 0x000fe2000000000a */
[----:B------:R-:W-:Y:S01]  /*0520*/  IMAD.X R3, RZ, RZ, UR7, P6 ;  /* 0x00000007ff037e24 */ /* 0x000fe2000b0e06ff */
[----:B------:R-:W-:Y:S02]  /*0530*/  @!P1 SEL R4, RZ, 0x1, !P5 ;  /* 0x00000001ff049807 */ /* 0x000fe40006800000 */
[----:B------:R-:W-:Y:S01]  /*0540*/  @!P4 SEL R6, RZ, 0x1, !P2 ;  /* 0x00000001ff06c807 */ /* 0x000fe20005000000 */
[----:B------:R-:W-:Y:S01]  /*0550*/  IMAD.WIDE R2, R0, 0x4, R2 ;  /* 0x0000000400027825 */ /* 0x000fe200078e0202 */
[----:B------:R-:W-:-:S02]  /*0560*/  PRMT R5, R4, 0x654, R5 ;  /* 0x0000065404057816 */ /* 0x000fc40000000005 */
[----:B------:R-:W-:-:S03]  /*0570*/  PRMT R7, R6, 0x654, R7 ;  /* 0x0000065406077816 */ /* 0x000fc60000000007 */
[----:B------:R-:W-:Y:S04]  /*0580*/  STG.E desc[UR4][R2.64], R5 ;  /* 0x0000000502007986 */ /* 0x000fe8000c101904 */
[----:B------:R-:W-:Y:S01]  /*0590*/  STG.E desc[UR4][R2.64+0x200], R7 ;  /* 0x0002000702007986 */ /* 0x000fe2000c101904 */
[----:B------:R-:W-:Y:S05]  /*05a0*/  EXIT ;  /* 0x000000000000794d */ /* 0x000fea0003800000 */
.L_x_15952:
        /* <DEDUP_REMOVED lines=102> */
.L_x_15954:
[----:B------:R-:W-:Y:S05]  /*0c10*/  BSYNC B0 ;  /* 0x0000000000007941 */ /* 0x000fea0003800000 */
.L_x_15953:
        /* <DEDUP_REMOVED lines=9> */
.L_x_15956:
[----:B------:R-:W-:Y:S05]  /*0cb0*/  BSYNC B0 ;  /* 0x0000000000007941 */ /* 0x000fea0003800000 */
.L_x_15955:
        /* <DEDUP_REMOVED lines=21> */
.L_x_15958:
[----:B------:R-:W-:Y:S05]  /*0e10*/  BSYNC B0 ;  /* 0x0000000000007941 */ /* 0x000fea0003800000 */
.L_x_15957:
        /* <DEDUP_REMOVED lines=13> */
.L_x_15960:
[----:B------:R-:W-:Y:S05]  /*0ef0*/  BSYNC B0 ;  /* 0x0000000000007941 */ /* 0x000fea0003800000 */
.L_x_15959:
        /* <DEDUP_REMOVED lines=10> */
.L_x_15962:
[----:B------:R-:W-:Y:S05]  /*0fa0*/  BSYNC B0 ;  /* 0x0000000000007941 */ /* 0x000fea0003800000 */
.L_x_15961:
        /* <DEDUP_REMOVED lines=10> */
.L_x_15964:
[----:B------:R-:W-:Y:S05]  /*1050*/  BSYNC B0 ;  /* 0x0000000000007941 */ /* 0x000fea0003800000 */
.L_x_15963:
        /* <DEDUP_REMOVED lines=10> */
.L_x_15966:
[----:B------:R-:W-:Y:S05]  /*1100*/  BSYNC B0 ;  /* 0x0000000000007941 */ /* 0x000fea0003800000 */
.L_x_15965:
        /* <DEDUP_REMOVED lines=10> */
.L_x_15968:
[----:B------:R-:W-:Y:S05]  /*11b0*/  BSYNC B0 ;  /* 0x0000000000007941 */ /* 0x000fea0003800000 */
.L_x_15967:
        /* <DEDUP_REMOVED lines=20> */
.L_x_15971:
        /* <DEDUP_REMOVED lines=8> */
.L_x_15972:
        /* <DEDUP_REMOVED lines=8> */
.L_x_15973:
        /* <DEDUP_REMOVED lines=9> */
.L_x_15974:
[----:B------:R-:W-:Y:S05]  /*1490*/  BSYNC B1 ;  /* 0x0000000000017941 */ /* 0x000fea0003800000 */
.L_x_15970:
[----:B------:R-:W-:-:S13]  /*14a0*/  ISETP.GE.AND P0, PT, R23, R22, PT ;  /* 0x000000161700720c */ /* 0x000fda0003f06270 */
[----:B--2--5:R-:W2:Y:S01]  /*14b0*/  @!P0 LDC.64 R6, c[0x0][0x218] ;  /* 0x00008600ff068b82 */ /* 0x024ea20000000a00 */
[----:B------:R-:W-:Y:S02]  /*14c0*/  @!P0 IMAD.IADD R5, R13, 0x1, R23 ;  /* 0x000000010d058824 */ /* 0x000fe400078e0217 */
[----:B------:R-:W-:-:S03]  /*14d0*/  @!P0 VIADD R23, R23, 0x80 ;  /* 0x0000008017178836 */ /* 0x000fc60000000000 */
[----:B--2---:R-:W-:-:S05]  /*14e0*/  @!P0 IADD3 R4, P1, R5, R6, RZ ;  /* 0x0000000605048210 */ /* 0x004fca0007f3e0ff */
[----:B------:R-:W-:-:S05]  /*14f0*/  @!P0 IMAD.X R5, RZ, RZ, R7, P1 ;  /* 0x000000ffff058224 */ /* 0x000fca00008e0607 */
[----:B------:R2:W-:Y:S03]  /*1500*/  @!P0 STG.E.U8 desc[UR4][R4.64], R3 ;  /* 0x0000000304008986 */ /* 0x0005e6000c101104 */
.L_x_15975:
[----:B------:R-:W-:Y:S05]  /*1510*/  BSYNC B0 ;  /* 0x0000000000007941 */ /* 0x000fea0003800000 */
.L_x_15969:
        /* <DEDUP_REMOVED lines=9> */
.L_x_15976:
        /* <DEDUP_REMOVED lines=13> */
.L_x_43901:


//--------------------- .text._ZN2at6native29vectorized_elementwise_kernelILi8ENS0_13BinaryFunctorIN3c108BFloat16ES4_bZZZNS0_22logical_or_kernel_cudaERNS_14TensorIteratorEENKUlvE0_clEvENKUlvE8_clEvEUlS4_S4_E_EESt5arrayIPcLm3EEEEviT0_T1_ --------------------------
	.section	.text._ZN2at6native29vectorized_elementwise_kernelILi8ENS0_13BinaryFunctorIN3c108BFloat16ES4_bZZZNS0_22logical_or_kernel_cudaERNS_14TensorIteratorEENKUlvE0_clEvENKUlvE8_clEvEUlS4_S4_E_EESt5arrayIPcLm3EEEEviT0_T1_,"ax",@progbits
	.align	128
        .global         _ZN2at6native29vectorized_elementwise_kernelILi8ENS0_13BinaryFunctorIN3c108BFloat16ES4_bZZZNS0_22logical_or_kernel_cudaERNS_14TensorIteratorEENKUlvE0_clEvENKUlvE8_clEvEUlS4_S4_E_EESt5arrayIPcLm3EEEEviT0_T1_
        .type           _ZN2at6native29vectorized_elementwise_kernelILi8ENS0_13BinaryFunctorIN3c108BFloat16ES4_bZZZNS0_22logical_or_kernel_cudaERNS_14TensorIteratorEENKUlvE0_clEvENKUlvE8_clEvEUlS4_S4_E_EESt5arrayIPcLm3EEEEviT0_T1_,@function
        .size           _ZN2at6native29vectorized_elementwise_kernelILi8ENS0_13BinaryFunctorIN3c108BFloat16ES4_bZZZNS0_22logical_or_kernel_cudaERNS_14TensorIteratorEENKUlvE0_clEvENKUlvE8_clEvEUlS4_S4_E_EESt5arrayIPcLm3EEEEviT0_T1_,(.L_x_43902 - _ZN2at6native29vectorized_elementwise_kernelILi8ENS0_13BinaryFunctorIN3c108BFloat16ES4_bZZZNS0_22logical_or_kernel_cudaERNS_14TensorIteratorEENKUlvE0_clEvENKUlvE8_clEvEUlS4_S4_E_EESt5arrayIPcLm3EEEEviT0_T1_)
        .other          _ZN2at6native29vectorized_elementwise_kernelILi8ENS0_13BinaryFunctorIN3c108BFloat16ES4_bZZZNS0_22logical_or_kernel_cudaERNS_14TensorIteratorEENKUlvE0_clEvENKUlvE8_clEvEUlS4_S4_E_EESt5arrayIPcLm3EEEEviT0_T1_,@"STO_CUDA_ENTRY STV_DEFAULT"
_ZN2at6native29vectorized_elementwise_kernelILi8ENS0_13BinaryFunctorIN3c108BFloat16ES4_bZZZNS0_22logical_or_kernel_cudaERNS_14TensorIteratorEENKUlvE0_clEvENKUlvE8_clEvEUlS4_S4_E_EESt5arrayIPcLm3EEEEviT0_T1_:
.text._ZN2at6native29vectorized_elementwise_kernelILi8ENS0_13BinaryFunctorIN3c108BFloat16ES4_bZZZNS0_22logical_or_kernel_cudaERNS_14TensorIteratorEENKUlvE0_clEvENKUlvE8_clEvEUlS4_S4_E_EESt5arrayIPcLm3EEEEviT0_T1_:
        /* <DEDUP_REMOVED lines=14> */
[----:B------:R-:W3:Y:S01]  /*00e0*/  LDG.E.128 R8, desc[UR4][R2.64] ;  /* 0x0000000402087981 */ /* 0x000ee2000c1e1d00 */
[----:B--2---:R-:W-:-:S04]  /*00f0*/  IMAD.WIDE R4, R13, 0x2, R4 ;  /* 0x000000020d047825 */ /* 0x004fc800078e0204 */
[----:B------:R-:W-:-:S06]  /*0100*/  IMAD.WIDE.U32 R4, R0, 0x10, R4 ;  /* 0x0000001000047825 */ /* 0x000fcc00078e0004 */
[----:B------:R-:W2:Y:S01]  /*0110*/  LDG.E.128 R4, desc[UR4][R4.64] ;  /* 0x0000000404047981 */ /* 0x000ea2000c1e1d00 */
[C---:B---3--:R-:W-:Y:S01]  /*0120*/  PRMT R12, R8.reuse, 0x7632, R12 ;  /* 0x00007632080c7816 */ /* 0x048fe2000000000c */
[----:B------:R-:W-:Y:S02]  /*0130*/  IMAD.U32 R8, R8, 0x10000, RZ ;  /* 0x0001000008087824 */ /* 0x000fe400078e00ff */
[C---:B------:R-:W-:Y:S01]  /*0140*/  IMAD.U32 R2, R10.reuse, 0x10000, RZ ;  /* 0x000100000a027824 */ /* 0x040fe200078e00ff */
[----:B------:R-:W-:Y:S01]  /*0150*/  PRMT R10, R10, 0x7632, R10 ;  /* 0x000076320a0a7816 */ /* 0x000fe2000000000a */
[----:B------:R-:W-:Y:S01]  /*0160*/  IMAD.U32 R12, R12, 0x10000, RZ ;  /* 0x000100000c0c7824 */ /* 0x000fe200078e00ff */
[----:B------:R-:W-:Y:S01]  /*0170*/  FSETP.NEU.FTZ.AND P3, PT, R8, RZ, PT ;  /* 0x000000ff0800720b */ /* 0x000fe20003f7d000 */
[----:B------:R-:W-:Y:S01]  /*0180*/  IMAD.U32 R8, R9, 0x10000, RZ ;  /* 0x0001000009087824 */ /* 0x000fe200078e00ff */
[----:B------:R-:W-:Y:S01]  /*0190*/  FSETP.NEU.FTZ.AND P0, PT, R2, RZ, PT ;  /* 0x000000ff0200720b */ /* 0x000fe20003f1d000 */
[----:B------:R-:W-:Y:S01]  /*01a0*/  IMAD.U32 R3, R11, 0x10000, RZ ;  /* 0x000100000b037824 */ /* 0x000fe200078e00ff */
[----:B------:R-:W-:Y:S01]  /*01b0*/  FSETP.NEU.FTZ.AND P4, PT, R12, RZ, PT ;  /* 0x000000ff0c00720b */ /* 0x000fe20003f9d000 */
[----:B------:R-:W-:Y:S01]  /*01c0*/  IMAD.U32 R10, R10, 0x10000, RZ ;  /* 0x000100000a0a7824 */ /* 0x000fe200078e00ff */
[----:B------:R-:W-:-:S02]  /*01d0*/  FSETP.NEU.FTZ.AND P5, PT, R8, RZ, PT ;  /* 0x000000ff0800720b */ /* 0x000fc40003fbd000 */
[C---:B--2---:R-:W-:Y:S02]  /*01e0*/  PRMT R2, R4.reuse, 0x7632, R2 ;  /* 0x0000763204027816 */ /* 0x044fe40000000002 */
[----:B------:R-:W-:Y:S01]  /*01f0*/  FSETP.NEU.FTZ.AND P1, PT, R3, RZ, PT ;  /* 0x000000ff0300720b */ /* 0x000fe20003f3d000 */
[----:B------:R-:W-:Y:S01]  /*0200*/  IMAD.MOV.U32 R3, RZ, RZ, 0x1 ;  /* 0x00000001ff037424 */ /* 0x000fe200078e00ff */
[----:B------:R-:W-:Y:S01]  /*0210*/  PRMT R9, R9, 0x7632, R9 ;  /* 0x0000763209097816 */ /* 0x000fe20000000009 */
[----:B------:R-:W-:Y:S01]  /*0220*/  @!P3 IMAD.U32 R8, R4, 0x10000, RZ ;  /* 0x000100000408b824 */ /* 0x000fe200078e00ff */
[----:B------:R-:W-:Y:S02]  /*0230*/  PRMT R11, R11, 0x7632, R11 ;  /* 0x000076320b0b7816 */ /* 0x000fe4000000000b */
[----:B------:R-:W-:Y:S01]  /*0240*/  PRMT R4, R3, 0x7610, R4 ;  /* 0x0000761003047816 */ /* 0x000fe20000000004 */
[----:B------:R-:W-:Y:S01]  /*0250*/  @!P4 IMAD.U32 R2, R2, 0x10000, RZ ;  /* 0x000100000202c824 */ /* 0x000fe200078e00ff */
[----:B------:R-:W-:Y:S01]  /*0260*/  @!P3 FSETP.NEU.FTZ.AND P6, PT, R8, RZ, PT ;  /* 0x000000ff0800b20b */ /* 0x000fe20003fdd000 */
[----:B------:R-:W-:-:S02]  /*0270*/  IMAD.U32 R9, R9, 0x10000, RZ ;  /* 0x0001000009097824 */ /* 0x000fc400078e00ff */
[----:B------:R-:W-:Y:S01]  /*0280*/  IMAD.U32 R11, R11, 0x10000, RZ ;  /* 0x000100000b0b7824 */ /* 0x000fe200078e00ff */
[----:B------:R-:W-:Y:S01]  /*0290*/  @!P3 SEL R4, RZ, 0x1, !P6 ;  /* 0x00000001ff04b807 */ /* 0x000fe20007000000 */
[----:B------:R-:W-:Y:S01]  /*02a0*/  IMAD.MOV.U32 R8, RZ, RZ, 0x1 ;  /* 0x00000001ff087424 */ /* 0x000fe200078e00ff */
[----:B------:R-:W-:Y:S01]  /*02b0*/  @!P4 FSETP.NEU.FTZ.AND P6, PT, R2, RZ, PT ;  /* 0x000000ff0200c20b */ /* 0x000fe20003fdd000 */
[----:B------:R-:W-:Y:S01]  /*02c0*/  IMAD.MOV.U32 R2, RZ, RZ, 0x1 ;  /* 0x00000001ff027424 */ /* 0x000fe200078e00ff */
[----:B------:R-:W-:Y:S01]  /*02d0*/  FSETP.NEU.FTZ.AND P2, PT, R9, RZ, PT ;  /* 0x000000ff0900720b */ /* 0x000fe20003f5d000 */
[----:B------:R-:W-:Y:S01]  /*02e0*/  @!P5 IMAD.U32 R3, R5, 0x10000, RZ ;  /* 0x000100000503d824 */ /* 0x000fe200078e00ff */
[----:B------:R-:W-:Y:S01]  /*02f0*/  @!P4 SEL R8, RZ, 0x1, !P6 ;  /* 0x00000001ff08c807 */ /* 0x000fe20007000000 */
[----:B------:R-:W-:Y:S01]  /*0300*/  IMAD.MOV.U32 R9, RZ, RZ, 0x1 ;  /* 0x00000001ff097424 */ /* 0x000fe200078e00ff */
[----:B------:R-:W-:Y:S02]  /*0310*/  FSETP.NEU.FTZ.AND P3, PT, R10, RZ, PT ;  /* 0x000000ff0a00720b */ /* 0x000fe40003f7d000 */
[----:B------:R-:W-:Y:S01]  /*0320*/  FSETP.NEU.FTZ.AND P4, PT, R11, RZ, PT ;  /* 0x000000ff0b00720b */ /* 0x000fe20003f9d000 */
[----:B------:R-:W-:Y:S01]  /*0330*/  IMAD.MOV.U32 R11, RZ, RZ, 0x1 ;  /* 0x00000001ff0b7424 */ /* 0x000fe200078e00ff */
[----:B------:R-:W-:-:S02]  /*0340*/  PRMT R5, R2, 0x7610, R5 ;  /* 0x0000761002057816 */ /* 0x000fc40000000005 */
[----:B------:R-:W-:Y:S02]  /*0350*/  @!P5 FSETP.NEU.FTZ.AND P6, PT, R3, RZ, PT ;  /* 0x000000ff0300d20b */ /* 0x000fe40003fdd000 */
[C---:B------:R-:W-:Y:S01]  /*0360*/  PRMT R3, R6.reuse, 0x7632, R3 ;  /* 0x0000763206037816 */ /* 0x040fe20000000003 */
[----:B------:R-:W-:Y:S01]  /*0370*/  @!P0 IMAD.U32 R6, R6, 0x10000, RZ ;  /* 0x0001000006068824 */ /* 0x000fe200078e00ff */
[----:B------:R-:W-:Y:S02]  /*0380*/  PRMT R2, R5, 0x7632, R2 ;  /* 0x0000763205027816 */ /* 0x000fe40000000002 */
[C---:B------:R-:W-:Y:S01]  /*0390*/  PRMT R10, R7.reuse, 0x7632, R10 ;  /* 0x00007632070a7816 */ /* 0x040fe2000000000a */
[----:B------:R-:W-:Y:S01]  /*03a0*/  @!P1 IMAD.U32 R7, R7, 0x10000, RZ ;  /* 0x0001000007079824 */ /* 0x000fe200078e00ff */
[----:B------:R-:W-:Y:S01]  /*03b0*/  @!P5 SEL R5, RZ, 0x1, !P6 ;  /* 0x00000001ff05d807 */ /* 0x000fe20007000000 */
[----:B------:R-:W-:Y:S01]  /*03c0*/  @!P2 IMAD.U32 R2, R2, 0x10000, RZ ;  /* 0x000100000202a824 */ /* 0x000fe200078e00ff */
[----:B------:R-:W-:Y:S01]  /*03d0*/  @!P0 FSETP.NEU.FTZ.AND P6, PT, R6, RZ, PT ;  /* 0x000000ff0600820b */ /* 0x000fe20003fdd000 */
[----:B------:R-:W-:Y:S01]  /*03e0*/  @!P3 IMAD.U32 R3, R3, 0x10000, RZ ;  /* 0x000100000303b824 */ /* 0x000fe200078e00ff */
[----:B------:R-:W-:Y:S01]  /*03f0*/  @!P1 FSETP.NEU.FTZ.AND P5, PT, R7, RZ, PT ;  /* 0x000000ff0700920b */ /* 0x000fe20003fbd000 */
[----:B------:R-:W-:Y:S01]  /*0400*/  @!P4 IMAD.U32 R6, R10, 0x10000, RZ ;  /* 0x000100000a06c824 */ /* 0x000fe200078e00ff */
[----:B------:R-:W-:Y:S01]  /*0410*/  @!P0 SEL R9, RZ, 0x1, !P6 ;  /* 0x00000001ff098807 */ /* 0x000fe20007000000 */
[----:B------:R-:W-:Y:S01]  /*0420*/  IMAD.MOV.U32 R7, RZ, RZ, 0x1 ;  /* 0x00000001ff077424 */ /* 0x000fe200078e00ff */
[----:B------:R-:W-:Y:S01]  /*0430*/  @!P2 FSETP.NEU.FTZ.AND P6, PT, R2, RZ, PT ;  /* 0x000000ff0200a20b */ /* 0x000fe20003fdd000 */
[----:B------:R-:W-:Y:S01]  /*0440*/  IMAD.MOV.U32 R10, RZ, RZ, 0x1 ;  /* 0x00000001ff0a7424 */ /* 0x000fe200078e00ff */
[----:B------:R-:W-:-:S02]  /*0450*/  @!P1 SEL R11, RZ, 0x1, !P5 ;  /* 0x00000001ff0b9807 */ /* 0x000fc40006800000 */
[----:B------:R-:W-:Y:S02]  /*0460*/  @!P3 FSETP.NEU.FTZ.AND P0, PT, R3, RZ, PT ;  /* 0x000000ff0300b20b */ /* 0x000fe40003f1d000 */
[----:B------:R-:W-:Y:S01]  /*0470*/  @!P4 FSETP.NEU.FTZ.AND P1, PT, R6, RZ, PT ;  /* 0x000000ff0600c20b */ /* 0x000fe20003f3d000 */
[----:B------:R-:W-:Y:S01]  /*0480*/  IMAD.MOV.U32 R6, RZ, RZ, 0x1 ;  /* 0x00000001ff067424 */ /* 0x000fe200078e00ff */
[----:B------:R-:W-:Y:S02]  /*0490*/  @!P2 SEL R6, RZ, 0x1, !P6 ;  /* 0x00000001ff06a807 */ /* 0x000fe40007000000 */
[----:B------:R-:W-:Y:S02]  /*04a0*/  @!P3 SEL R7, RZ, 0x1, !P0 ;  /* 0x00000001ff07b807 */ /* 0x000fe40004000000 */
[----:B------:R-:W-:Y:S01]  /*04b0*/  @!P4 SEL R10, RZ, 0x1, !P1 ;  /* 0x00000001ff0ac807 */ /* 0x000fe20004800000 */
[----:B------:R-:W-:Y:S01]  /*04c0*/  IMAD.SHL.U32 R6, R6, 0x100, RZ ;  /* 0x0000010006067824 */ /* 0x000fe200078e00ff */
[----:B------:R-:W-:Y:S01]  /*04d0*/  IADD3 R2, P5, R13, UR6, RZ ;  /* 0x000000060d027c10 */ /* 0x000fe2000ffbe0ff */
[----:B------:R-:W-:-:S02]  /*04e0*/  IMAD.SHL.U32 R13, R8, 0x100, RZ ;  /* 0x00000100080d7824 */ /* 0x000fc400078e00ff */
[----:B------:R-:W-:Y:S01]  /*04f0*/  IMAD.SHL.U32 R8, R7, 0x100, RZ ;  /* 0x0000010007087824 */ /* 0x000fe200078e00ff */
[----:B------:R-:W-:Y:S01]  /*0500*/  LOP3.LUT R5, R5, R6, RZ, 0xfc, !PT ;  /* 0x0000000605057212 */ /* 0x000fe200078efcff */
[----:B------:R-:W-:Y:S01]  /*0510*/  IMAD.SHL.U32 R10, R10, 0x100, RZ ;  /* 0x000001000a0a7824 */ /* 0x000fe200078e00ff */
[----:B------:R-:W-:Y:S01]  /*0520*/  LOP3.LUT R4, R4, R13, RZ, 0xfc, !PT ;  /* 0x0000000d04047212 */ /* 0x000fe200078efcff */
[----:B------:R-:W-:Y:S01]  /*0530*/  IMAD.X R3, RZ, RZ, UR7, P5 ;  /* 0x00000007ff037e24 */ /* 0x000fe2000a8e06ff */
[----:B------:R-:W-:Y:S02]  /*0540*/  LOP3.LUT R9, R9, R8, RZ, 0xfc, !PT ;  /* 0x0000000809097212 */ /* 0x000fe400078efcff */
[----:B------:R-:W-:Y:S01]  /*0550*/  LOP3.LUT R10, R11, R10, RZ, 0xfc, !PT ;  /* 0x0000000a0b0a7212 */ /* 0x000fe200078efcff */
[----:B------:R-:W-:Y:S01]  /*0560*/  IMAD.WIDE R2, R0, 0x8, R2 ;  /* 0x0000000800027825 */ /* 0x000fe200078e0202 */
[----:B------:R-:W-:Y:S02]  /*0570*/  PRMT R4, R4, 0x5410, R5 ;  /* 0x0000541004047816 */ /* 0x000fe40000000005 */
[----:B------:R-:W-:-:S05]  /*0580*/  PRMT R5, R9, 0x5410, R10 ;  /* 0x0000541009057816 */ /* 0x000fca000000000a */
[----:B------:R-:W-:Y:S01]  /*0590*/  STG.E.64 desc[UR4][R2.64], R4 ;  /* 0x0000000402007986 */ /* 0x000fe2000c101b04 */
[----:B------:R-:W-:Y:S05]  /*05a0*/  EXIT ;  /* 0x000000000000794d */ /* 0x000fea0003800000 */
.L_x_15977:
        /* <DEDUP_REMOVED lines=102> */
.L_x_15979:
[----:B------:R-:W-:Y:S05]  /*0c10*/  BSYNC B0 ;  /* 0x0000000000007941 */ /* 0x000fea0003800000 */
.L_x_15978:
        /* <DEDUP_REMOVED lines=9> */
.L_x_15981:
[----:B------:R-:W-:Y:S05]  /*0cb0*/  BSYNC B0 ;  /* 0x0000000000007941 */ /* 0x000fea0003800000 */
.L_x_15980:
        /* <DEDUP_REMOVED lines=21> */
.L_x_15983:
[----:B------:R-:W-:Y:S05]  /*0e10*/  BSYNC B0 ;  /* 0x0000000000007941 */ /* 0x000fea0003800000 */
.L_x_15982:
        /* <DEDUP_REMOVED lines=13> */
.L_x_15985:
[----:B------:R-:W-:Y:S05]  /*0ef0*/  BSYNC B0 ;  /* 0x0000000000007941 */ /* 0x000fea0003800000 */
.L_x_15984:
        /* <DEDUP_REMOVED lines=10> */
.L_x_15987:
[----:B------:R-:W-:Y:S05]  /*0fa0*/  BSYNC B0 ;  /* 0x0000000000007941 */ /* 0x000fea0003800000 */
.L_x_15986:
        /* <DEDUP_REMOVED lines=10> */
.L_x_15989:
[----:B------:R-:W-:Y:S05]  /*1050*/  BSYNC B0 ;  /* 0x0000000000007941 */ /* 0x000fea0003800000 */
.L_x_15988:
        /* <DEDUP_REMOVED lines=10> */
.L_x_15991:
[----:B------:R-:W-:Y:S05]  /*1100*/  BSYNC B0 ;  /* 0x0000000000007941 */ /* 0x000fea0003800000 */
.L_x_15990:
        /* <DEDUP_REMOVED lines=10> */
.L_x_15993:
[----:B------:R-:W-:Y:S05]  /*11b0*/  BSYNC B0 ;  /* 0x0000000000007941 */ /* 0x000fea0003800000 */
.L_x_15992:
        /* <DEDUP_REMOVED lines=20> */
.L_x_15996:
        /* <DEDUP_REMOVED lines=8> */
.L_x_15997:
        /* <DEDUP_REMOVED lines=8> */
.L_x_15998:
        /* <DEDUP_REMOVED lines=9> */
.L_x_15999:
[----:B------:R-:W-:Y:S05]  /*1490*/  BSYNC B1 ;  /* 0x0000000000017941 */ /* 0x000fea0003800000 */
.L_x_15995:
[----:B------:R-:W-:-:S13]  /*14a0*/  ISETP.GE.AND P0, PT, R23, R22, PT ;  /* 0x000000161700720c */ /* 0x000fda0003f06270 */
[----:B--2--5:R-:W2:Y:S01]  /*14b0*/  @!P0 LDC.64 R6, c[0x0][0x218] ;  /* 0x00008600ff068b82 */ /* 0x024ea20000000a00 */
[----:B------:R-:W-:Y:S02]  /*14c0*/  @!P0 IMAD.IADD R5, R13, 0x1, R23 ;  /* 0x000000010d058824 */ /* 0x000fe400078e0217 */
[----:B------:R-:W-:-:S03]  /*14d0*/  @!P0 VIADD R23, R23, 0x80 ;  /* 0x0000008017178836 */ /* 0x000fc60000000000 */
[----:B--2---:R-:W-:-:S05]  /*14e0*/  @!P0 IADD3 R4, P1, R5, R6, RZ ;  /* 0x0000000605048210 */ /* 0x004fca0007f3e0ff */
[----:B------:R-:W-:-:S05]  /*14f0*/  @!P0 IMAD.X R5, RZ, RZ, R7, P1 ;  /* 0x000000ffff058224 */ /* 0x000fca00008e0607 */
[----:B------:R2:W-:Y:S03]  /*1500*/  @!P0 STG.E.U8 desc[UR4][R4.64], R3 ;  /* 0x0000000304008986 */ /* 0x0005e6000c101104 */
.L_x_16000:
[----:B------:R-:W-:Y:S05]  /*1510*/  BSYNC B0 ;  /* 0x0000000000007941 */ /* 0x000fea0003800000 */
.L_x_15994:
        /* <DEDUP_REMOVED lines=9> */
.L_x_16001:
        /* <DEDUP_REMOVED lines=13> */
.L_x_43902:


//--------------------- .text._ZN2at6native18elementwise_kernelILi128ELi4EZNS0_15gpu_kernel_implINS0_13AUnaryFunctorIbbbZZZNS0_22logical_or_kernel_cudaERNS_14TensorIteratorEENKUlvE0_clEvENKUlvE7_clEvEUlbbE_EEEEvRNS_18TensorIteratorBaseERKT_EUliE_EEviT1_ --------------------------
	.section	.text._ZN2at6native18elementwise_kernelILi128ELi4EZNS0_15gpu_kernel_implINS0_13AUnaryFunctorIbbbZZZNS0_22logical_or_kernel_cudaERNS_14TensorIteratorEENKUlvE0_clEvENKUlvE7_clEvEUlbbE_EEEEvRNS_18TensorIteratorBaseERKT_EUliE_EEviT1_,"ax",@progbits
	.align	128
        .global         _ZN2at6native18elementwise_kernelILi128ELi4EZNS0_15gpu_kernel_implINS0_13AUnaryFunctorIbbbZZZNS0_22logical_or_kernel_cudaERNS_14TensorIteratorEENKUlvE0_clEvENKUlvE7_clEvEUlbbE_EEEEvRNS_18TensorIteratorBaseERKT_EUliE_EEviT1_
        .type           _ZN2at6native18elementwise_kernelILi128ELi4EZNS0_15gpu_kernel_implINS0_13AUnaryFunctorIbbbZZZNS0_22logical_or_kernel_cudaERNS_14TensorIteratorEENKUlvE0_clEvENKUlvE7_clEvEUlbbE_EEEEvRNS_18TensorIteratorBaseERKT_EUliE_EEviT1_,@function
        .size           _ZN2at6native18elementwise_kernelILi128ELi4EZNS0_15gpu_kernel_implINS0_13AUnaryFunctorIbbbZZZNS0_22logical_or_kernel_cudaERNS_14TensorIteratorEENKUlvE0_clEvENKUlvE7_clEvEUlbbE_EEEEvRNS_18TensorIteratorBaseERKT_EUliE_EEviT1_,(.L_x_43903 - _ZN2at6native18elementwise_kernelILi128ELi4EZNS0_15gpu_kernel_implINS0_13AUnaryFunctorIbbbZZZNS0_22logical_or_kernel_cudaERNS_14TensorIteratorEENKUlvE0_clEvENKUlvE7_clEvEUlbbE_EEEEvRNS_18TensorIteratorBaseERKT_EUliE_EEviT1_)
        .other          _ZN2at6native18elementwise_kernelILi128ELi4EZNS0_15gpu_kernel_implINS0_13AUnaryFunctorIbbbZZZNS0_22logical_or_kernel_cudaERNS_14TensorIteratorEENKUlvE0_clEvENKUlvE7_clEvEUlbbE_EEEEvRNS_18TensorIteratorBaseERKT_EUliE_EEviT1_,@"STO_CUDA_ENTRY STV_DEFAULT"
_ZN2at6native18elementwise_kernelILi128ELi4EZNS0_15gpu_kernel_implINS0_13AUnaryFunctorIbbbZZZNS0_22logical_or_kernel_cudaERNS_14TensorIteratorEENKUlvE0_clEvENKUlvE7_clEvEUlbbE_EEEEvRNS_18TensorIteratorBaseERKT_EUliE_EEviT1_:
.text._ZN2at6native18elementwise_kernelILi128ELi4EZNS0_15gpu_kernel_implINS0_13AUnaryFunctorIbbbZZZNS0_22logical_or_kernel_cudaERNS_14TensorIteratorEENKUlvE0_clEvENKUlvE7_clEvEUlbbE_EEEEvRNS_18TensorIteratorBaseERKT_EUliE_EEviT1_:
        /* <DEDUP_REMOVED lines=314> */
.L_x_16004:
        /* <DEDUP_REMOVED lines=21> */
.L_x_16008:
[----:B------:R-:W2:Y:S02]  /*14f0*/  LDG.E.U8 R2, desc[UR36][R2.64] ;  /* 0x0000002402027981 */ /* 0x000ea4000c1e1100 */
[----:B--2---:R-:W-:Y:S01]  /*1500*/  ISETP.NE.AND P0, PT, R2, RZ, PT ;  /* 0x000000ff0200720c */ /* 0x004fe20003f05270 */
[----:B------:R-:W-:-:S12]  /*1510*/  BRA `(.L_x_16010) ;  /* 0x0000000c00747947 */ /* 0x000fd80003800000 */
.L_x_16007:
        /* <DEDUP_REMOVED lines=10> */
.L_x_16012:
[----:B------:R-:W2:Y:S02]  /*15c0*/  LDG.E R2, desc[UR36][R2.64] ;  /* 0x0000002402027981 */ /* 0x000ea4000c1e1900 */
[----:B--2---:R-:W-:Y:S01]  /*15d0*/  ISETP.NE.AND P0, PT, R2, RZ, PT ;  /* 0x000000ff0200720c */ /* 0x004fe20003f05270 */
[----:B------:R-:W-:-:S12]  /*15e0*/  BRA `(.L_x_16010) ;  /* 0x0000000c00407947 */ /* 0x000fd80003800000 */
.L_x_16011:
[----:B------:R-:W2:Y:S02]  /*15f0*/  LDG.E.U16 R2, desc[UR36][R2.64] ;  /* 0x0000002402027981 */ /* 0x000ea4000c1e1500 */
[----:B--2---:R-:W-:Y:S01]  /*1600*/  ISETP.NE.AND P0, PT, R2, RZ, PT ;  /* 0x000000ff0200720c */ /* 0x004fe20003f05270 */
[----:B------:R-:W-:-:S12]  /*1610*/  BRA `(.L_x_16010) ;  /* 0x0000000c00347947 */ /* 0x000fd80003800000 */
.L_x_16006:
        /* <DEDUP_REMOVED lines=9> */
.L_x_16014:
[----:B------:R-:W2:Y:S02]  /*16b0*/  LDG.E.U16 R0, desc[UR36][R2.64] ;  /* 0x0000002402007981 */ /* 0x000ea4000c1e1500 */
[----:B--2---:R-:W-:-:S05]  /*16c0*/  HADD2.F32 R0, -RZ, R0.H0_H0 ;  /* 0x20000000ff007230 */ /* 0x004fca0000004100 */
[----:B------:R-:W-:Y:S01]  /*16d0*/  FSETP.NEU.FTZ.AND P0, PT, R0, RZ, PT ;  /* 0x000000ff0000720b */ /* 0x000fe20003f1d000 */
[----:B------:R-:W-:-:S12]  /*16e0*/  BRA `(.L_x_16010) ;  /* 0x0000000c00007947 */ /* 0x000fd80003800000 */
.L_x_16013:
        /* <DEDUP_REMOVED lines=11> */
.L_x_16016:
        /* <DEDUP_REMOVED lines=10> */
.L_x_16015:
[----:B------:R-:W2:Y:S02]  /*1840*/  LDG.E.64 R2, desc[UR36][R2.64] ;  /* 0x0000002402027981 */ /* 0x000ea4000c1e1b00 */
[----:B--2---:R-:W-:Y:S01]  /*1850*/  DSETP.NEU.AND P0, PT, R2, RZ, PT ;  /* 0x000000ff0200722a */ /* 0x004fe20003f0d000 */
[----:B------:R-:W-:-:S13]  /*1860*/  BRA `(.L_x_16010) ;  /* 0x0000000800a07947 */ /* 0x000fda0003800000 */
.L_x_16005:
        /* <DEDUP_REMOVED lines=11> */
.L_x_16019:
[----:B------:R-:W2:Y:S02]  /*1920*/  LDG.E.128 R4, desc[UR36][R2.64] ;  /* 0x0000002402047981 */ /* 0x000ea4000c1e1d00 */
[----:B--2---:R-:W-:-:S06]  /*1930*/  DSETP.NEU.AND P0, PT, R6, RZ, PT ;  /* 0x000000ff0600722a */ /* 0x004fcc0003f0d000 */
[----:B------:R-:W-:Y:S01]  /*1940*/  DSETP.NEU.OR P0, PT, R4, RZ, P0 ;  /* 0x000000ff0400722a */ /* 0x000fe2000070d400 */
[----:B------:R-:W-:-:S13]  /*1950*/  BRA `(.L_x_16010) ;  /* 0x0000000800647947 */ /* 0x000fda0003800000 */
.L_x_16018:
        /* <DEDUP_REMOVED lines=27> */
.L_x_16021:
        /* <DEDUP_REMOVED lines=14> */
.L_x_16020:
[----:B------:R-:W2:Y:S02]  /*1bf0*/  LDG.E.U16 R0, desc[UR36][R2.64] ;  /* 0x0000002402007981 */ /* 0x000ea4000c1e1500 */
[----:B--2---:R-:W-:-:S05]  /*1c00*/  IMAD.U32 R0, R0, 0x10000, RZ ;  /* 0x0001000000007824 */ /* 0x004fca00078e00ff */
[----:B------:R-:W-:Y:S01]  /*1c10*/  FSETP.NEU.FTZ.AND P0, PT, R0, RZ, PT ;  /* 0x000000ff0000720b */ /* 0x000fe20003f1d000 */
[----:B------:R-:W-:-:S12]  /*1c20*/  BRA `(.L_x_16010) ;  /* 0x0000000400b07947 */ /* 0x000fd80003800000 */
.L_x_16017:
        /* <DEDUP_REMOVED lines=11> */
.L_x_16024:
        /* <DEDUP_REMOVED lines=21> */
.L_x_16028:
[----:B------:R-:W-:Y:S05]  /*1e30*/  BSYNC B1 ;  /* 0x0000000000017941 */ /* 0x000fea0003800000 */
.L_x_16027:
[----:B------:R-:W-:Y:S01]  /*1e40*/  LEA R3, R0, 0x3b800000, 0x17 ;  /* 0x3b80000000037811 */ /* 0x000fe200078eb8ff */
[----:B------:R-:W-:-:S05]  /*1e50*/  IMAD.SHL.U32 R0, R2, 0x100000, RZ ;  /* 0x0010000002007824 */ /* 0x000fca00078e00ff */
[----:B------:R-:W-:-:S07]  /*1e60*/  LOP3.LUT R0, R3, R0, R4, 0xfe, !PT ;  /* 0x0000000003007212 */ /* 0x000fce00078efe04 */
.L_x_16026:
[----:B------:R-:W-:Y:S05]  /*1e70*/  BSYNC B0 ;  /* 0x0000000000007941 */ /* 0x000fea0003800000 */
.L_x_16025:
[----:B------:R-:W-:Y:S01]  /*1e80*/  FSETP.NEU.FTZ.AND P0, PT, R0, RZ, PT ;  /* 0x000000ff0000720b */ /* 0x000fe20003f1d000 */
[----:B------:R-:W-:-:S12]  /*1e90*/  BRA `(.L_x_16010) ;  /* 0x0000000400147947 */ /* 0x000fd80003800000 */
.L_x_16023:
        /* <DEDUP_REMOVED lines=21> */
.L_x_16032:
[----:B------:R-:W-:Y:S05]  /*1ff0*/  BSYNC B1 ;  /* 0x0000000000017941 */ /* 0x000fea0003800000 */
.L_x_16031:
[----:B------:R-:W-:Y:S01]  /*2000*/  LEA R3, R0, 0x37800000, 0x17 ;  /* 0x3780000000037811 */ /* 0x000fe200078eb8ff */
[----:B------:R-:W-:-:S05]  /*2010*/  IMAD.SHL.U32 R0, R2, 0x200000, RZ ;  /* 0x0020000002007824 */ /* 0x000fca00078e00ff */
[----:B------:R-:W-:-:S07]  /*2020*/  LOP3.LUT R0, R3, R0, R4, 0xfe, !PT ;  /* 0x0000000003007212 */ /* 0x000fce00078efe04 */
.L_x_16030:
[----:B------:R-:W-:Y:S05]  /*2030*/  BSYNC B0 ;  /* 0x0000000000007941 */ /* 0x000fea0003800000 */
.L_x_16029:
[----:B------:R-:W-:Y:S01]  /*2040*/  FSETP.NEU.FTZ.AND P0, PT, R0, RZ, PT ;  /* 0x000000ff0000720b */ /* 0x000fe20003f1d000 */
[----:B------:R-:W-:-:S12]  /*2050*/  BRA `(.L_x_16010) ;  /* 0x0000000000a47947 */ /* 0x000fd80003800000 */
.L_x_16022:
        /* <DEDUP_REMOVED lines=14> */
.L_x_16036:
[----:B------:R-:W-:Y:S05]  /*2140*/  BSYNC B0 ;  /* 0x0000000000007941 */ /* 0x000fea0003800000 */
.L_x_16035:
[----:B------:R-:W-:Y:S01]  /*2150*/  FSETP.NEU.FTZ.AND P0, PT, R0, RZ, PT ;  /* 0x000000ff0000720b */ /* 0x000fe20003f1d000 */
[----:B------:R-:W-:-:S12]  /*2160*/  BRA `(.L_x_16010) ;  /* 0x0000000000607947 */ /* 0x000fd80003800000 */
.L_x_16009:
        /* <DEDUP_REMOVED lines=16> */
.L_x_16037:
[----:B------:R-:W-:Y:S01]  /*2270*/  PLOP3.LUT P0, PT, PT, PT, PT, 0x8, 0x0 ;  /* 0x000000000000781c */ /* 0x000fe20003f0e170 */
[----:B------:R-:W-:-:S12]  /*2280*/  BRA `(.L_x_16010) ;  /* 0x0000000000187947 */ /* 0x000fd80003800000 */
.L_x_16034:
[----:B------:R-:W2:Y:S02]  /*2290*/  LDG.E.64 R2, desc[UR36][R2.64] ;  /* 0x0000002402027981 */ /* 0x000ea4000c1e1b00 */
[----:B--2---:R-:W-:-:S04]  /*22a0*/  ISETP.NE.U32.AND P0, PT, R2, RZ, PT ;  /* 0x000000ff0200720c */ /* 0x004fc80003f05070 */
[----:B------:R-:W-:Y:S01]  /*22b0*/  ISETP.NE.AND.EX P0, PT, R3, RZ, PT, P0 ;  /* 0x000000ff0300720c */ /* 0x000fe20003f05300 */
[----:B------:R-:W-:-:S12]  /*22c0*/  BRA `(.L_x_16010) ;  /* 0x0000000000087947 */ /* 0x000fd80003800000 */
.L_x_16033:
[----:B------:R-:W2:Y:S02]  /*22d0*/  LDG.E R2, desc[UR36][R2.64] ;  /* 0x0000002402027981 */ /* 0x000ea4000c1e1900 */
[----:B--2---:R-:W-:-:S13]  /*22e0*/  ISETP.NE.AND P0, PT, R2, RZ, PT ;  /* 0x000000ff0200720c */ /* 0x004fda0003f05270 */
.L_x_16010:
[----:B------:R-:W0:Y:S01]  /*22f0*/  LDC.U8 R4, c[0x0][0x422] ;  /* 0x00010880ff047b82 */ /* 0x000e220000000000 */
[----:B------:R-:W-:Y:S01]  /*2300*/  SEL R0, RZ, 0x1, !P0 ;  /* 0x00000001ff007807 */ /* 0x000fe20004000000 */
[----:B------:R-:W-:Y:S06]  /*2310*/  BSSY B6, `(.L_x_16038) ;  /* 0x00000d8000067945 */ /* 0x000fec0003800000 */
[----:B------:R-:W1:Y:S01]  /*2320*/  LDC.U8 R3, c[0x0][0x421] ;  /* 0x00010840ff037b82 */ /* 0x000e620000000000 */
[----:B0-----:R-:W-:-:S04]  /*2330*/  PRMT R2, R4, 0x9910, RZ ;  /* 0x0000991004027816 */ /* 0x001fc800000000ff */
[----:B------:R-:W-:Y:S02]  /*2340*/  ISETP.GT.AND P1, PT, R2, 0x9, PT ;  /* 0x000000090200780c */ /* 0x000fe40003f24270 */
[----:B-1----:R-:W-:-:S04]  /*2350*/  LOP3.LUT P0, RZ, R3, 0xff, R0, 0xc8, !PT ;  /* 0x000000ff03ff7812 */ /* 0x002fc8000780c800 */
[----:B------:R-:W-:-:S07]  /*2360*/  SEL R5, RZ, 0x1, !P0 ;  /* 0x00000001ff057807 */ /* 0x000fce0004000000 */
        /* <DEDUP_REMOVED lines=11> */
.L_x_16042:
[----:B------:R3:W-:Y:S01]  /*2420*/  STG.E.U8 desc[UR36][R16.64], R5 ;  /* 0x0000000510007986 */ /* 0x0007e2000c101124 */
[----:B------:R-:W-:Y:S05]  /*2430*/  BRA `(.L_x_16044) ;  /* 0x0000000c00147947 */ /* 0x000fea0003800000 */
.L_x_16041:
        /* <DEDUP_REMOVED lines=10> */
.L_x_16046:
[----:B------:R1:W-:Y:S01]  /*24e0*/  STG.E desc[UR36][R16.64], R5 ;  /* 0x0000000510007986 */ /* 0x0003e2000c101924 */
[----:B------:R-:W-:Y:S05]  /*24f0*/  BRA `(.L_x_16044) ;  /* 0x0000000800e47947 */ /* 0x000fea0003800000 */
.L_x_16045:
[----:B------:R2:W-:Y:S01]  /*2500*/  STG.E.U16 desc[UR36][R16.64], R5 ;  /* 0x0000000510007986 */ /* 0x0005e2000c101524 */
[----:B------:R-:W-:Y:S05]  /*2510*/  BRA `(.L_x_16044) ;  /* 0x0000000800dc7947 */ /* 0x000fea0003800000 */
.L_x_16040:
[----:B------:R-:W-:-:S13]  /*2520*/  ISETP.GT.AND P1, PT, R2, 0x6, PT ;  /* 0x000000060200780c */ /* 0x000fda0003f24270 */
[----:B------:R-:W-:Y:S05]  /*2530*/  @P1 BRA `(.L_x_16047) ;  /* 0x00000000002c1947 */ /* 0x000fea0003800000 */
[----:B------:R-:W-:-:S13]  /*2540*/  ISETP.NE.AND P1, PT, R2, 0x5, PT ;  /* 0x000000050200780c */ /* 0x000fda0003f25270 */
[----:B------:R-:W-:Y:S05]  /*2550*/  @!P1 BRA `(.L_x_16048) ;  /* 0x0000000000149947 */ /* 0x000fea0003800000 */
[----:B------:R-:W-:-:S13]  /*2560*/  ISETP.NE.AND P1, PT, R2, 0x6, PT ;  /* 0x000000060200780c */ /* 0x000fda0003f25270 */
[----:B------:R-:W-:Y:S05]  /*2570*/  @P1 BRA `(.L_x_16043) ;  /* 0x00000008006c1947 */ /* 0x000fea0003800000 */
[----:B------:R-:W-:-:S05]  /*2580*/  FSEL R3, RZ, 1, !P0 ;  /* 0x3f800000ff037808 */ /* 0x000fca0004000000 */
[----:B------:R0:W-:Y:S01]  /*2590*/  STG.E desc[UR36][R16.64], R3 ;  /* 0x0000000310007986 */ /* 0x0001e2000c101924 */
[----:B------:R-:W-:Y:S05]  /*25a0*/  BRA `(.L_x_16044) ;  /* 0x0000000800b87947 */ /* 0x000fea0003800000 */
.L_x_16048:
[----:B------:R-:W-:-:S04]  /*25b0*/  FSEL R0, RZ, 1, !P0 ;  /* 0x3f800000ff007808 */ /* 0x000fc80004000000 */
[----:B------:R-:W-:-:S05]  /*25c0*/  F2FP.F16.F32.PACK_AB R0, RZ, R0 ;  /* 0x00000000ff00723e */ /* 0x000fca00000000ff */
[----:B------:R0:W-:Y:S01]  /*25d0*/  STG.E.U16 desc[UR36][R16.64], R0 ;  /* 0x0000000010007986 */ /* 0x0001e2000c101524 */
[----:B------:R-:W-:Y:S05]  /*25e0*/  BRA `(.L_x_16044) ;  /* 0x0000000800a87947 */ /* 0x000fea0003800000 */
.L_x_16047:
[----:B------:R-:W-:-:S13]  /*25f0*/  ISETP.NE.AND P1, PT, R2, 0x7, PT ;  /* 0x000000070200780c */ /* 0x000fda0003f25270 */
[----:B------:R-:W-:Y:S05]  /*2600*/  @!P1 BRA `(.L_x_16049) ;  /* 0x0000000000349947 */ /* 0x000fea0003800000 */
[----:B------:R-:W-:-:S13]  /*2610*/  ISETP.NE.AND P1, PT, R2, 0x8, PT ;  /* 0x000000080200780c */ /* 0x000fda0003f25270 */
[----:B------:R-:W-:Y:S05]  /*2620*/  @!P1 BRA `(.L_x_16050) ;  /* 0x0000000000189947 */ /* 0x000fea0003800000 */
[----:B------:R-:W-:-:S13]  /*2630*/  ISETP.NE.AND P1, PT, R2, 0x9, PT ;  /* 0x000000090200780c */ /* 0x000fda0003f25270 */
[----:B------:R-:W-:Y:S05]  /*2640*/  @P1 BRA `(.L_x_16043) ;  /* 0x0000000800381947 */ /* 0x000fea0003800000 */
[----:B------:R-:W-:Y:S01]  /*2650*/  FSEL R2, RZ, 1, !P0 ;  /* 0x3f800000ff027808 */ /* 0x000fe20004000000 */
[----:B------:R-:W-:-:S05]  /*2660*/  IMAD.MOV.U32 R3, RZ, RZ, RZ ;  /* 0x000000ffff037224 */ /* 0x000fca00078e00ff */
[----:B------:R0:W-:Y:S01]  /*2670*/  STG.E.64 desc[UR36][R16.64], R2 ;  /* 0x0000000210007986 */ /* 0x0001e2000c101b24 */
[----:B------:R-:W-:Y:S05]  /*2680*/  BRA `(.L_x_16044) ;  /* 0x0000000800807947 */ /* 0x000fea0003800000 */
.L_x_16050:
[----:B------:R-:W-:-:S04]  /*2690*/  FSEL R0, RZ, 1, !P0 ;  /* 0x3f800000ff007808 */ /* 0x000fc80004000000 */
[----:B------:R-:W-:-:S04]  /*26a0*/  F2FP.F16.F32.PACK_AB R3, RZ, R0 ;  /* 0x00000000ff03723e */ /* 0x000fc800000000ff */
[----:B------:R-:W-:-:S05]  /*26b0*/  PRMT R3, R3, 0x5410, RZ ;  /* 0x0000541003037816 */ /* 0x000fca00000000ff */
[----:B------:R0:W-:Y:S01]  /*26c0*/  STG.E desc[UR36][R16.64], R3 ;  /* 0x0000000310007986 */ /* 0x0001e2000c101924 */
[----:B------:R-:W-:Y:S05]  /*26d0*/  BRA `(.L_x_16044) ;  /* 0x00000008006c7947 */ /* 0x000fea0003800000 */
.L_x_16049:
[----:B------:R-:W-:Y:S01]  /*26e0*/  FSEL R3, RZ, 1.875, !P0 ;  /* 0x3ff00000ff037808 */ /* 0x000fe20004000000 */
[----:B------:R-:W-:-:S05]  /*26f0*/  IMAD.MOV.U32 R2, RZ, RZ, RZ ;  /* 0x000000ffff027224 */ /* 0x000fca00078e00ff */
[----:B------:R0:W-:Y:S01]  /*2700*/  STG.E.64 desc[UR36][R16.64], R2 ;  /* 0x0000000210007986 */ /* 0x0001e2000c101b24 */
[----:B------:R-:W-:Y:S05]  /*2710*/  BRA `(.L_x_16044) ;  /* 0x00000008005c7947 */ /* 0x000fea0003800000 */
.L_x_16039:
        /* <DEDUP_REMOVED lines=10> */
.L_x_16053:
[----:B------:R-:W-:Y:S02]  /*27c0*/  FSEL R5, RZ, 1.875, !P0 ;  /* 0x3ff00000ff057808 */ /* 0x000fe40004000000 */
[----:B------:R-:W-:Y:S01]  /*27d0*/  CS2R R6, SRZ ;  /* 0x0000000000067805 */ /* 0x000fe2000001ff00 */
[----:B------:R-:W-:-:S05]  /*27e0*/  IMAD.MOV.U32 R4, RZ, RZ, RZ ;  /* 0x000000ffff047224 */ /* 0x000fca00078e00ff */
[----:B------:R0:W-:Y:S01]  /*27f0*/  STG.E.128 desc[UR36][R16.64], R4 ;  /* 0x0000000410007986 */ /* 0x0001e2000c101d24 */
[----:B------:R-:W-:Y:S05]  /*2800*/  BRA `(.L_x_16044) ;  /* 0x0000000800207947 */ /* 0x000fea0003800000 */
.L_x_16052:
[----:B------:R-:W-:-:S13]  /*2810*/  ISETP.NE.AND P1, PT, R2, 0xf, PT ;  /* 0x0000000f0200780c */ /* 0x000fda0003f25270 */
[----:B------:R-:W-:Y:S05]  /*2820*/  @!P1 BRA `(.L_x_16054) ;  /* 0x0000000000949947 */ /* 0x000fea0003800000 */
[----:B------:R-:W-:-:S13]  /*2830*/  ISETP.NE.AND P1, PT, R2, 0x17, PT ;  /* 0x000000170200780c */ /* 0x000fda0003f25270 */
[----:B------:R-:W-:Y:S05]  /*2840*/  @!P1 BRA `(.L_x_16055) ;  /* 0x0000000000449947 */ /* 0x000fea0003800000 */
[----:B------:R-:W-:-:S13]  /*2850*/  ISETP.NE.AND P1, PT, R2, 0x18, PT ;  /* 0x000000180200780c */ /* 0x000fda0003f25270 */
[----:B------:R-:W-:Y:S05]  /*2860*/  @P1 BRA `(.L_x_16043) ;  /* 0x0000000400b01947 */ /* 0x000fea0003800000 */
[----:B------:R-:W-:Y:S01]  /*2870*/  FSEL R5, RZ, 1, !P0 ;  /* 0x3f800000ff057808 */ /* 0x000fe20004000000 */
[----:B------:R-:W-:Y:S01]  /*2880*/  BSSY B0, `(.L_x_16056) ;  /* 0x000000b000007945 */ /* 0x000fe20003800000 */
[----:B------:R-:W-:Y:S02]  /*2890*/  IMAD.MOV.U32 R3, RZ, RZ, 0x7f ;  /* 0x0000007fff037424 */ /* 0x000fe400078e00ff */
[----:B------:R-:W-:-:S13]  /*28a0*/  ISETP.GT.U32.AND P0, PT, R5, 0x43efffff, PT ;  /* 0x43efffff0500780c */ /* 0x000fda0003f04070 */
[----:B------:R-:W-:Y:S05]  /*28b0*/  @P0 BRA `(.L_x_16057) ;  /* 0x00000000001c0947 */ /* 0x000fea0003800000 */
[----:B------:R-:W-:-:S13]  /*28c0*/  ISETP.GE.U32.AND P0, PT, R5, 0x3c800000, PT ;  /* 0x3c8000000500780c */ /* 0x000fda0003f06070 */
[----:B------:R-:W-:-:S04]  /*28d0*/  @P0 SHF.R.U32.HI R0, RZ, 0x14, R5 ;  /* 0x00000014ff000819 */ /* 0x000fc80000011605 */
[----:B------:R-:W-:-:S04]  /*28e0*/  @P0 LOP3.LUT R0, R0, 0x1, RZ, 0xc0, !PT ;  /* 0x0000000100000812 */ /* 0x000fc800078ec0ff */
[C---:B------:R-:W-:Y:S01]  /*28f0*/  @P0 IADD3 R3, R5.reuse, 0x407ffff, R0 ;  /* 0x0407ffff05030810 */ /* 0x040fe20007ffe000 */
[----:B------:R-:W-:-:S03]  /*2900*/  @!P0 FADD.FTZ R0, R5, 16384 ;  /* 0x4680000005008421 */ /* 0x000fc60000010000 */
[----:B------:R-:W-:Y:S01]  /*2910*/  @P0 SHF.R.U32.HI R3, RZ, 0x14, R3 ;  /* 0x00000014ff030819 */ /* 0x000fe20000011603 */
[----:B------:R-:W-:-:S07]  /*2920*/  @!P0 VIADD R3, R0, 0xb9800000 ;  /* 0xb980000000038836 */ /* 0x000fce0000000000 */
.L_x_16057:
[----:B------:R-:W-:Y:S05]  /*2930*/  BSYNC B0 ;  /* 0x0000000000007941 */ /* 0x000fea0003800000 */
.L_x_16056:
[----:B------:R0:W-:Y:S01]  /*2940*/  STG.E.U8 desc[UR36][R16.64], R3 ;  /* 0x0000000310007986 */ /* 0x0001e2000c101124 */
[----:B------:R-:W-:Y:S05]  /*2950*/  BRA `(.L_x_16044) ;  /* 0x0000000400cc7947 */ /* 0x000fea0003800000 */
.L_x_16055:
[----:B------:R-:W-:-:S04]  /*2960*/  FSEL R3, RZ, 1, !P0 ;  /* 0x3f800000ff037808 */ /* 0x000fc80004000000 */
[----:B------:R-:W-:-:S13]  /*2970*/  ISETP.GT.U32.AND P0, PT, R3, 0x477fffff, PT ;  /* 0x477fffff0300780c */ /* 0x000fda0003f04070 */
[----:B------:R-:W-:Y:S05]  /*2980*/  @P0 BRA `(.L_x_16058) ;  /* 0x0000000000280947 */ /* 0x000fea0003800000 */
[----:B------:R-:W-:-:S13]  /*2990*/  ISETP.GE.U32.AND P0, PT, R3, 0x38800000, PT ;  /* 0x388000000300780c */ /* 0x000fda0003f06070 */
[----:B------:R-:W-:-:S04]  /*29a0*/  @P0 SHF.R.U32.HI R0, RZ, 0x15, R3 ;  /* 0x00000015ff000819 */ /* 0x000fc80000011603 */
[----:B------:R-:W-:Y:S01]  /*29b0*/  @P0 LOP3.LUT R2, R0, 0x1, RZ, 0xc0, !PT ;  /* 0x0000000100020812 */ /* 0x000fe200078ec0ff */
[----:B------:R-:W-:-:S03]  /*29c0*/  @!P0 FADD.FTZ R0, R3, 128 ;  /* 0x4300000003008421 */ /* 0x000fc60000010000 */
[----:B------:R-:W-:Y:S01]  /*29d0*/  @P0 IADD3 R2, R3, 0x80fffff, R2 ;  /* 0x080fffff03020810 */ /* 0x000fe20007ffe002 */
[----:B------:R-:W-:-:S03]  /*29e0*/  @!P0 VIADD R3, R0, 0xbd000000 ;  /* 0xbd00000000038836 */ /* 0x000fc60000000000 */
[----:B------:R-:W-:-:S05]  /*29f0*/  @P0 SHF.R.U32.HI R5, RZ, 0x15, R2 ;  /* 0x00000015ff050819 */ /* 0x000fca0000011602 */
[----:B------:R0:W-:Y:S04]  /*2a00*/  @P0 STG.E.U8 desc[UR36][R16.64], R5 ;  /* 0x0000000510000986 */ /* 0x0001e8000c101124 */
[----:B------:R0:W-:Y:S01]  /*2a10*/  @!P0 STG.E.U8 desc[UR36][R16.64], R3 ;  /* 0x0000000310008986 */ /* 0x0001e2000c101124 */
[----:B------:R-:W-:Y:S05]  /*2a20*/  BRA `(.L_x_16044) ;  /* 0x0000000400987947 */ /* 0x000fea0003800000 */
.L_x_16058:
[----:B------:R-:W-:Y:S01]  /*2a30*/  ISETP.GT.U32.AND P0, PT, R3, 0x7f800000, PT ;  /* 0x7f8000000300780c */ /* 0x000fe20003f04070 */
[----:B------:R-:W-:-:S05]  /*2a40*/  IMAD.MOV.U32 R3, RZ, RZ, 0x7f ;  /* 0x0000007fff037424 */ /* 0x000fca00078e00ff */
[----:B------:R-:W-:-:S05]  /*2a50*/  SEL R3, R3, 0x7c, P0 ;  /* 0x0000007c03037807 */ /* 0x000fca0000000000 */
[----:B------:R0:W-:Y:S01]  /*2a60*/  STG.E.U8 desc[UR36][R16.64], R3 ;  /* 0x0000000310007986 */ /* 0x0001e2000c101124 */
[----:B------:R-:W-:Y:S05]  /*2a70*/  BRA `(.L_x_16044) ;  /* 0x0000000400847947 */ /* 0x000fea0003800000 */
.L_x_16054:
[----:B------:R-:W-:-:S04]  /*2a80*/  FSEL R0, RZ, 1, !P0 ;  /* 0x3f800000ff007808 */ /* 0x000fc80004000000 */
[----:B------:R-:W-:-:S05]  /*2a90*/  F2FP.BF16.F32.PACK_AB R0, RZ, R0 ;  /* 0x00000000ff00723e */ /* 0x000fca00000010ff */
[----:B------:R0:W-:Y:S01]  /*2aa0*/  STG.E.U16 desc[UR36][R16.64], R0 ;  /* 0x0000000010007986 */ /* 0x0001e2000c101524 */
[----:B------:R-:W-:Y:S05]  /*2ab0*/  BRA `(.L_x_16044) ;  /* 0x0000000400747947 */ /* 0x000fea0003800000 */
.L_x_16051:
        /* <DEDUP_REMOVED lines=10> */
.L_x_16061:
        /* <DEDUP_REMOVED lines=16> */
.L_x_16064:
[----:B------:R-:W-:-:S07]  /*2c60*/  PRMT R8, R0, 0x7610, R8 ;  /* 0x0000761000087816 */ /* 0x000fce0000000008 */
.L_x_16063:
[----:B------:R-:W-:Y:S05]  /*2c70*/  BSYNC B0 ;  /* 0x0000000000007941 */ /* 0x000fea0003800000 */
.L_x_16062:
[----:B------:R0:W-:Y:S01]  /*2c80*/  STG.E.U8 desc[UR36][R16.64], R8 ;  /* 0x0000000810007986 */ /* 0x0001e2000c101124 */
[----:B------:R-:W-:Y:S05]  /*2c90*/  BRA `(.L_x_16044) ;  /* 0x0000000000fc7947 */ /* 0x000fea0003800000 */
.L_x_16060:
        /* <DEDUP_REMOVED lines=16> */
.L_x_16067:
[----:B------:R-:W-:-:S07]  /*2da0*/  PRMT R8, R0, 0x7610, R8 ;  /* 0x0000761000087816 */ /* 0x000fce0000000008 */
.L_x_16066:
[----:B------:R-:W-:Y:S05]  /*2db0*/  BSYNC B0 ;  /* 0x0000000000007941 */ /* 0x000fea0003800000 */
.L_x_16065:
[----:B------:R0:W-:Y:S01]  /*2dc0*/  STG.E.U8 desc[UR36][R16.64], R8 ;  /* 0x0000000810007986 */ /* 0x0001e2000c101124 */
[----:B------:R-:W-:Y:S05]  /*2dd0*/  BRA `(.L_x_16044) ;  /* 0x0000000000ac7947 */ /* 0x000fea0003800000 */
.L_x_16059:
[----:B------:R-:W-:-:S13]  /*2de0*/  ISETP.NE.AND P1, PT, R2, 0x1c, PT ;  /* 0x0000001c0200780c */ /* 0x000fda0003f25270 */
[----:B------:R-:W-:Y:S05]  /*2df0*/  @!P1 BRA `(.L_x_16068) ;  /* 0x0000000000a09947 */ /* 0x000fea0003800000 */
[----:B------:R-:W-:-:S13]  /*2e00*/  ISETP.NE.AND P1, PT, R2, 0x1d, PT ;  /* 0x0000001d0200780c */ /* 0x000fda0003f25270 */
[----:B------:R-:W-:Y:S05]  /*2e10*/  @!P1 BRA `(.L_x_16069) ;  /* 0x0000000000889947 */ /* 0x000fea0003800000 */
[----:B------:R-:W-:-:S13]  /*2e20*/  ISETP.NE.AND P1, PT, R2, 0x2c, PT ;  /* 0x0000002c0200780c */ /* 0x000fda0003f25270 */
[----:B------:R-:W-:Y:S05]  /*2e30*/  @P1 BRA `(.L_x_16043) ;  /* 0x00000000003c1947 */ /* 0x000fea0003800000 */
[----:B------:R-:W-:-:S04]  /*2e40*/  FSEL R3, RZ, 1, !P0 ;  /* 0x3f800000ff037808 */ /* 0x000fc80004000000 */
[----:B------:R-:W-:-:S04]  /*2e50*/  SHF.R.U32.HI R2, RZ, 0x17, R3 ;  /* 0x00000017ff027819 */ /* 0x000fc80000011603 */
        /* <DEDUP_REMOVED lines=13> */
.L_x_16043:
        /* <DEDUP_REMOVED lines=16> */
.L_x_16070:
[----:B------:R-:W-:Y:S05]  /*3030*/  BRA `(.L_x_16044) ;  /* 0x0000000000147947 */ /* 0x000fea0003800000 */
.L_x_16069:
[----:B------:R-:W-:Y:S02]  /*3040*/  IMAD.MOV.U32 R2, RZ, RZ, R5 ;  /* 0x000000ffff027224 */ /* 0x000fe400078e0005 */
[----:B------:R-:W-:-:S05]  /*3050*/  IMAD.MOV.U32 R3, RZ, RZ, RZ ;  /* 0x000000ffff037224 */ /* 0x000fca00078e00ff */
[----:B------:R0:W-:Y:S01]  /*3060*/  STG.E.64 desc[UR36][R16.64], R2 ;  /* 0x0000000210007986 */ /* 0x0001e2000c101b24 */
[----:B------:R-:W-:Y:S05]  /*3070*/  BRA `(.L_x_16044) ;  /* 0x0000000000047947 */ /* 0x000fea0003800000 */
.L_x_16068:
[----:B------:R0:W-:Y:S02]  /*3080*/  STG.E desc[UR36][R16.64], R5 ;  /* 0x0000000510007986 */ /* 0x0001e4000c101924 */
.L_x_16044:
[----:B------:R-:W-:Y:S05]  /*3090*/  BSYNC B6 ;  /* 0x0000000000067941 */ /* 0x000fea0003800000 */
.L_x_16038:
[----:B------:R-:W-:-:S04]  /*30a0*/  IMAD R18, R23, 0x200, R18 ;  /* 0x0000020017127824 */ /* 0x000fc800078e0212 */
[----:B------:R-:W-:-:S07]  /*30b0*/  VIADD R19, R18, 0x80 ;  /* 0x0000008012137836 */ /* 0x000fce0000000000 */
.L_x_16003:
[----:B------:R-:W-:Y:S05]  /*30c0*/  BSYNC B7 ;  /* 0x0000000000077941 */ /* 0x000fea0003800000 */
.L_x_16002:
        /* <DEDUP_REMOVED lines=307> */
.L_x_16073:
        /* <DEDUP_REMOVED lines=21> */
.L_x_16077:
[----:B------:R-:W2:Y:S02]  /*4550*/  LDG.E.U8 R2, desc[UR36][R2.64] ;  /* 0x0000002402027981 */ /* 0x000ea4000c1e1100 */
[----:B--2---:R-:W-:Y:S01]  /*4560*/  ISETP.NE.AND P0, PT, R2, RZ, PT ;  /* 0x000000ff0200720c */ /* 0x004fe20003f05270 */
[----:B------:R-:W-:-:S12]  /*4570*/  BRA `(.L_x_16079) ;  /* 0x0000000c00747947 */ /* 0x000fd80003800000 */
.L_x_16076:
        /* <DEDUP_REMOVED lines=10> */
.L_x_16081:
[----:B------:R-:W2:Y:S02]  /*4620*/  LDG.E R2, desc[UR36][R2.64] ;  /* 0x0000002402027981 */ /* 0x000ea4000c1e1900 */
[----:B--2---:R-:W-:Y:S01]  /*4630*/  ISETP.NE.AND P0, PT, R2, RZ, PT ;  /* 0x000000ff0200720c */ /* 0x004fe20003f05270 */
[----:B------:R-:W-:-:S12]  /*4640*/  BRA `(.L_x_16079) ;  /* 0x0000000c00407947 */ /* 0x000fd80003800000 */
.L_x_16080:
[----:B------:R-:W2:Y:S02]  /*4650*/  LDG.E.U16 R2, desc[UR36][R2.64] ;  /* 0x0000002402027981 */ /* 0x000ea4000c1e1500 */
[----:B--2---:R-:W-:Y:S01]  /*4660*/  ISETP.NE.AND P0, PT, R2, RZ, PT ;  /* 0x000000ff0200720c */ /* 0x004fe20003f05270 */
[----:B------:R-:W-:-:S12]  /*4670*/  BRA `(.L_x_16079) ;  /* 0x0000000c00347947 */ /* 0x000fd80003800000 */
.L_x_16075:
        /* <DEDUP_REMOVED lines=9> */
.L_x_16083:
[----:B------:R-:W2:Y:S02]  /*4710*/  LDG.E.U16 R0, desc[UR36][R2.64] ;  /* 0x0000002402007981 */ /* 0x000ea4000c1e1500 */
[----:B--2---:R-:W-:-:S05]  /*4720*/  HADD2.F32 R0, -RZ, R0.H0_H0 ;  /* 0x20000000ff007230 */ /* 0x004fca0000004100 */
[----:B------:R-:W-:Y:S01]  /*4730*/  FSETP.NEU.FTZ.AND P0, PT, R0, RZ, PT ;  /* 0x000000ff0000720b */ /* 0x000fe20003f1d000 */
[----:B------:R-:W-:-:S12]  /*4740*/  BRA `(.L_x_16079) ;  /* 0x0000000c00007947 */ /* 0x000fd80003800000 */
.L_x_16082:
        /* <DEDUP_REMOVED lines=11> */
.L_x_16085:
        /* <DEDUP_REMOVED lines=10> */
.L_x_16084:
[----:B------:R-:W2:Y:S02]  /*48a0*/  LDG.E.64 R2, desc[UR36][R2.64] ;  /* 0x0000002402027981 */ /* 0x000ea4000c1e1b00 */
[----:B--2---:R-:W-:Y:S01]  /*48b0*/  DSETP.NEU.AND P0, PT, R2, RZ, PT ;  /* 0x000000ff0200722a */ /* 0x004fe20003f0d000 */
[----:B------:R-:W-:-:S13]  /*48c0*/  BRA `(.L_x_16079) ;  /* 0x0000000800a07947 */ /* 0x000fda0003800000 */
.L_x_16074:
        /* <DEDUP_REMOVED lines=11> */
.L_x_16088:
[----:B------:R-:W2:Y:S02]  /*4980*/  LDG.E.128 R4, desc[UR36][R2.64] ;  /* 0x0000002402047981 */ /* 0x000ea4000c1e1d00 */
[----:B--2---:R-:W-:-:S06]  /*4990*/  DSETP.NEU.AND P0, PT, R6, RZ, PT ;  /* 0x000000ff0600722a */ /* 0x004fcc0003f0d000 */
[----:B------:R-:W-:Y:S01]  /*49a0*/  DSETP.NEU.OR P0, PT, R4, RZ, P0 ;  /* 0x000000ff0400722a */ /* 0x000fe2000070d400 */
[----:B------:R-:W-:-:S13]  /*49b0*/  BRA `(.L_x_16079) ;  /* 0x0000000800647947 */ /* 0x000fda0003800000 */
.L_x_16087:
        /* <DEDUP_REMOVED lines=27> */
.L_x_16090:
        /* <DEDUP_REMOVED lines=14> */
.L_x_16089:
[----:B------:R-:W2:Y:S02]  /*4c50*/  LDG.E.U16 R0, desc[UR36][R2.64] ;  /* 0x0000002402007981 */ /* 0x000ea4000c1e1500 */
[----:B--2---:R-:W-:-:S05]  /*4c60*/  IMAD.U32 R0, R0, 0x10000, RZ ;  /* 0x0001000000007824 */ /* 0x004fca00078e00ff */
[----:B------:R-:W-:Y:S01]  /*4c70*/  FSETP.NEU.FTZ.AND P0, PT, R0, RZ, PT ;  /* 0x000000ff0000720b */ /* 0x000fe20003f1d000 */
[----:B------:R-:W-:-:S12]  /*4c80*/  BRA `(.L_x_16079) ;  /* 0x0000000400b07947 */ /* 0x000fd80003800000 */
.L_x_16086:
        /* <DEDUP_REMOVED lines=11> */
.L_x_16093:
        /* <DEDUP_REMOVED lines=21> */
.L_x_16097:
[----:B------:R-:W-:Y:S05]  /*4e90*/  BSYNC B1 ;  /* 0x0000000000017941 */ /* 0x000fea0003800000 */
.L_x_16096:
[----:B------:R-:W-:Y:S01]  /*4ea0*/  LEA R3, R0, 0x3b800000, 0x17 ;  /* 0x3b80000000037811 */ /* 0x000fe200078eb8ff */
[----:B------:R-:W-:-:S05]  /*4eb0*/  IMAD.SHL.U32 R0, R2, 0x100000, RZ ;  /* 0x0010000002007824 */ /* 0x000fca00078e00ff */
[----:B------:R-:W-:-:S07]  /*4ec0*/  LOP3.LUT R0, R3, R0, R4, 0xfe, !PT ;  /* 0x0000000003007212 */ /* 0x000fce00078efe04 */
.L_x_16095:
[----:B------:R-:W-:Y:S05]  /*4ed0*/  BSYNC B0 ;  /* 0x0000000000007941 */ /* 0x000fea0003800000 */
.L_x_16094:
[----:B------:R-:W-:Y:S01]  /*4ee0*/  FSETP.NEU.FTZ.AND P0, PT, R0, RZ, PT ;  /* 0x000000ff0000720b */ /* 0x000fe20003f1d000 */
[----:B------:R-:W-:-:S12]  /*4ef0*/  BRA `(.L_x_16079) ;  /* 0x0000000400147947 */ /* 0x000fd80003800000 */
.L_x_16092:
        /* <DEDUP_REMOVED lines=21> */
.L_x_16101:
[----:B------:R-:W-:Y:S05]  /*5050*/  BSYNC B1 ;  /* 0x0000000000017941 */ /* 0x000fea0003800000 */
.L_x_16100:
[----:B------:R-:W-:Y:S01]  /*5060*/  LEA R3, R0, 0x37800000, 0x17 ;  /* 0x3780000000037811 */ /* 0x000fe200078eb8ff */
[----:B------:R-:W-:-:S05]  /*5070*/  IMAD.SHL.U32 R0, R2, 0x200000, RZ ;  /* 0x0020000002007824 */ /* 0x000fca00078e00ff */
[----:B------:R-:W-:-:S07]  /*5080*/  LOP3.LUT R0, R3, R0, R4, 0xfe, !PT ;  /* 0x0000000003007212 */ /* 0x000fce00078efe04 */
.L_x_16099:
[----:B------:R-:W-:Y:S05]  /*5090*/  BSYNC B0 ;  /* 0x0000000000007941 */ /* 0x000fea0003800000 */
.L_x_16098:
[----:B------:R-:W-:Y:S01]  /*50a0*/  FSETP.NEU.FTZ.AND P0, PT, R0, RZ, PT ;  /* 0x000000ff0000720b */ /* 0x000fe20003f1d000 */
[----:B------:R-:W-:-:S12]  /*50b0*/  BRA `(.L_x_16079) ;  /* 0x0000000000a47947 */ /* 0x000fd80003800000 */
.L_x_16091:
        /* <DEDUP_REMOVED lines=14> */
.L_x_16105:
[----:B------:R-:W-:Y:S05]  /*51a0*/  BSYNC B0 ;  /* 0x0000000000007941 */ /* 0x000fea0003800000 */
.L_x_16104:
[----:B------:R-:W-:Y:S01]  /*51b0*/  FSETP.NEU.FTZ.AND P0, PT, R0, RZ, PT ;  /* 0x000000ff0000720b */ /* 0x000fe20003f1d000 */
[----:B------:R-:W-:-:S12]  /*51c0*/  BRA `(.L_x_16079) ;  /* 0x0000000000607947 */ /* 0x000fd80003800000 */
.L_x_16078:
        /* <DEDUP_REMOVED lines=16> */
.L_x_16106:
[----:B------:R-:W-:Y:S01]  /*52d0*/  PLOP3.LUT P0, PT, PT, PT, PT, 0x8, 0x0 ;  /* 0x000000000000781c */ /* 0x000fe20003f0e170 */
[----:B------:R-:W-:-:S12]  /*52e0*/  BRA `(.L_x_16079) ;  /* 0x0000000000187947 */ /* 0x000fd80003800000 */
.L_x_16103:
[----:B------:R-:W2:Y:S02]  /*52f0*/  LDG.E.64 R2, desc[UR36][R2.64] ;  /* 0x0000002402027981 */ /* 0x000ea4000c1e1b00 */
[----:B--2---:R-:W-:-:S04]  /*5300*/  ISETP.NE.U32.AND P0, PT, R2, RZ, PT ;  /* 0x000000ff0200720c */ /* 0x004fc80003f05070 */
[----:B------:R-:W-:Y:S01]  /*5310*/  ISETP.NE.AND.EX P0, PT, R3, RZ, PT, P0 ;  /* 0x000000ff0300720c */ /* 0x000fe20003f05300 */
[----:B------:R-:W-:-:S12]  /*5320*/  BRA `(.L_x_16079) ;  /* 0x0000000000087947 */ /* 0x000fd80003800000 */
.L_x_16102:
[----:B------:R-:W2:Y:S02]  /*5330*/  LDG.E R2, desc[UR36][R2.64] ;  /* 0x0000002402027981 */ /* 0x000ea4000c1e1900 */
[----:B--2---:R-:W-:-:S13]  /*5340*/  ISETP.NE.AND P0, PT, R2, RZ, PT ;  /* 0x000000ff0200720c */ /* 0x004fda0003f05270 */
.L_x_16079:
        /* <DEDUP_REMOVED lines=19> */
.L_x_16111:
[----:B------:R0:W-:Y:S01]  /*5480*/  STG.E.U8 desc[UR36][R16.64], R2 ;  /* 0x0000000210007986 */ /* 0x0001e2000c101124 */
[----:B------:R-:W-:Y:S05]  /*5490*/  BRA `(.L_x_16113) ;  /* 0x0000000c000c7947 */ /* 0x000fea0003800000 */
.L_x_16110:
        /* <DEDUP_REMOVED lines=9> */
.L_x_16115:
[----:B------:R0:W-:Y:S01]  /*5530*/  STG.E desc[UR36][R16.64], R2 ;  /* 0x0000000210007986 */ /* 0x0001e2000c101924 */
[----:B------:R-:W-:Y:S05]  /*5540*/  BRA `(.L_x_16113) ;  /* 0x0000000800e07947 */ /* 0x000fea0003800000 */
.L_x_16114:
[----:B------:R0:W-:Y:S01]  /*5550*/  STG.E.U16 desc[UR36][R16.64], R2 ;  /* 0x0000000210007986 */ /* 0x0001e2000c101524 */
[----:B------:R-:W-:Y:S05]  /*5560*/  BRA `(.L_x_16113) ;  /* 0x0000000800d87947 */ /* 0x000fea0003800000 */
.L_x_16109:
        /* <DEDUP_REMOVED lines=9> */
.L_x_16117:
[----:B------:R-:W-:-:S04]  /*5600*/  FSEL R0, RZ, 1, !P0 ;  /* 0x3f800000ff007808 */ /* 0x000fc80004000000 */
[----:B------:R-:W-:-:S05]  /*5610*/  F2FP.F16.F32.PACK_AB R0, RZ, R0 ;  /* 0x00000000ff00723e */ /* 0x000fca00000000ff */
[----:B------:R0:W-:Y:S01]  /*5620*/  STG.E.U16 desc[UR36][R16.64], R0 ;  /* 0x0000000010007986 */ /* 0x0001e2000c101524 */
[----:B------:R-:W-:Y:S05]  /*5630*/  BRA `(.L_x_16113) ;  /* 0x0000000800a47947 */ /* 0x000fea0003800000 */
.L_x_16116:
        /* <DEDUP_REMOVED lines=10> */
.L_x_16119:
[----:B------:R-:W-:-:S04]  /*56e0*/  FSEL R0, RZ, 1, !P0 ;  /* 0x3f800000ff007808 */ /* 0x000fc80004000000 */
[----:B------:R-:W-:-:S04]  /*56f0*/  F2FP.F16.F32.PACK_AB R3, RZ, R0 ;  /* 0x00000000ff03723e */ /* 0x000fc800000000ff */
[----:B------:R-:W-:-:S05]  /*5700*/  PRMT R3, R3, 0x5410, RZ ;  /* 0x0000541003037816 */ /* 0x000fca00000000ff */
[----:B------:R0:W-:Y:S01]  /*5710*/  STG.E desc[UR36][R16.64], R3 ;  /* 0x0000000310007986 */ /* 0x0001e2000c101924 */
[----:B------:R-:W-:Y:S05]  /*5720*/  BRA `(.L_x_16113) ;  /* 0x0000000800687947 */ /* 0x000fea0003800000 */
.L_x_16118:
[----:B------:R-:W-:Y:S01]  /*5730*/  FSEL R3, RZ, 1.875, !P0 ;  /* 0x3ff00000ff037808 */ /* 0x000fe20004000000 */
[----:B------:R-:W-:-:S05]  /*5740*/  IMAD.MOV.U32 R2, RZ, RZ, RZ ;  /* 0x000000ffff027224 */ /* 0x000fca00078e00ff */
[----:B------:R0:W-:Y:S01]  /*5750*/  STG.E.64 desc[UR36][R16.64], R2 ;  /* 0x0000000210007986 */ /* 0x0001e2000c101b24 */
[----:B------:R-:W-:Y:S05]  /*5760*/  BRA `(.L_x_16113) ;  /* 0x0000000800587947 */ /* 0x000fea0003800000 */
.L_x_16108:
        /* <DEDUP_REMOVED lines=10> */
.L_x_16122:
[----:B------:R-:W-:Y:S02]  /*5810*/  FSEL R5, RZ, 1.875, !P0 ;  /* 0x3ff00000ff057808 */ /* 0x000fe40004000000 */
[----:B------:R-:W-:Y:S01]  /*5820*/  CS2R R6, SRZ ;  /* 0x0000000000067805 */ /* 0x000fe2000001ff00 */
[----:B------:R-:W-:-:S05]  /*5830*/  IMAD.MOV.U32 R4, RZ, RZ, RZ ;  /* 0x000000ffff047224 */ /* 0x000fca00078e00ff */
[----:B------:R0:W-:Y:S01]  /*5840*/  STG.E.128 desc[UR36][R16.64], R4 ;  /* 0x0000000410007986 */ /* 0x0001e2000c101d24 */
[----:B------:R-:W-:Y:S05]  /*5850*/  BRA `(.L_x_16113) ;  /* 0x00000008001c7947 */ /* 0x000fea0003800000 */
.L_x_16121:
        /* <DEDUP_REMOVED lines=18> */
.L_x_16126:
[----:B------:R-:W-:Y:S05]  /*5980*/  BSYNC B0 ;  /* 0x0000000000007941 */ /* 0x000fea0003800000 */
.L_x_16125:
[----:B------:R0:W-:Y:S01]  /*5990*/  STG.E.U8 desc[UR36][R16.64], R3 ;  /* 0x0000000310007986 */ /* 0x0001e2000c101124 */
[----:B------:R-:W-:Y:S05]  /*59a0*/  BRA `(.L_x_16113) ;  /* 0x0000000400c87947 */ /* 0x000fea0003800000 */
.L_x_16124:
        /* <DEDUP_REMOVED lines=13> */
.L_x_16127:
[----:B------:R-:W-:Y:S01]  /*5a80*/  ISETP.GT.U32.AND P0, PT, R3, 0x7f800000, PT ;  /* 0x7f8000000300780c */ /* 0x000fe20003f04070 */
[----:B------:R-:W-:-:S05]  /*5a90*/  IMAD.MOV.U32 R3, RZ, RZ, 0x7f ;  /* 0x0000007fff037424 */ /* 0x000fca00078e00ff */
[----:B------:R-:W-:-:S05]  /*5aa0*/  SEL R3, R3, 0x7c, P0 ;  /* 0x0000007c03037807 */ /* 0x000fca0000000000 */
[----:B------:R0:W-:Y:S01]  /*5ab0*/  STG.E.U8 desc[UR36][R16.64], R3 ;  /* 0x0000000310007986 */ /* 0x0001e2000c101124 */
[----:B------:R-:W-:Y:S05]  /*5ac0*/  BRA `(.L_x_16113) ;  /* 0x0000000400807947 */ /* 0x000fea0003800000 */
.L_x_16123:
[----:B------:R-:W-:-:S04]  /*5ad0*/  FSEL R0, RZ, 1, !P0 ;  /* 0x3f800000ff007808 */ /* 0x000fc80004000000 */
[----:B------:R-:W-:-:S05]  /*5ae0*/  F2FP.BF16.F32.PACK_AB R0, RZ, R0 ;  /* 0x00000000ff00723e */ /* 0x000fca00000010ff */
[----:B------:R0:W-:Y:S01]  /*5af0*/  STG.E.U16 desc[UR36][R16.64], R0 ;  /* 0x0000000010007986 */ /* 0x0001e2000c101524 */
[----:B------:R-:W-:Y:S05]  /*5b00*/  BRA `(.L_x_16113) ;  /* 0x0000000400707947 */ /* 0x000fea0003800000 */
.L_x_16120:
        /* <DEDUP_REMOVED lines=10> */
.L_x_16130:
        /* <DEDUP_REMOVED lines=16> */
.L_x_16133:
[----:B------:R-:W-:-:S07]  /*5cb0*/  PRMT R8, R0, 0x7610, R8 ;  /* 0x0000761000087816 */ /* 0x000fce0000000008 */
.L_x_16132:
[----:B------:R-:W-:Y:S05]  /*5cc0*/  BSYNC B0 ;  /* 0x0000000000007941 */ /* 0x000fea0003800000 */
.L_x_16131:
[----:B------:R3:W-:Y:S01]  /*5cd0*/  STG.E.U8 desc[UR36][R16.64], R8 ;  /* 0x0000000810007986 */ /* 0x0007e2000c101124 */
[----:B------:R-:W-:Y:S05]  /*5ce0*/  BRA `(.L_x_16113) ;  /* 0x0000000000f87947 */ /* 0x000fea0003800000 */
.L_x_16129:
        /* <DEDUP_REMOVED lines=16> */
.L_x_16136:
[----:B------:R-:W-:-:S07]  /*5df0*/  PRMT R8, R0, 0x7610, R8 ;  /* 0x0000761000087816 */ /* 0x000fce0000000008 */
.L_x_16135:
[----:B------:R-:W-:Y:S05]  /*5e00*/  BSYNC B0 ;  /* 0x0000000000007941 */ /* 0x000fea0003800000 */
.L_x_16134:
[----:B------:R0:W-:Y:S01]  /*5e10*/  STG.E.U8 desc[UR36][R16.64], R8 ;  /* 0x0000000810007986 */ /* 0x0001e2000c101124 */
[----:B------:R-:W-:Y:S05]  /*5e20*/  BRA `(.L_x_16113) ;  /* 0x0000000000a87947 */ /* 0x000fea0003800000 */
.L_x_16128:
        /* <DEDUP_REMOVED lines=21> */
.L_x_16112:
        /* <DEDUP_REMOVED lines=16> */
.L_x_16139:
[----:B------:R-:W-:Y:S05]  /*6080*/  BRA `(.L_x_16113) ;  /* 0x0000000000107947 */ /* 0x000fea0003800000 */
.L_x_16138:
[----:B------:R-:W-:-:S05]  /*6090*/  IMAD.MOV.U32 R3, RZ, RZ, RZ ;  /* 0x000000ffff037224 */ /* 0x000fca00078e00ff */
[----:B------:R2:W-:Y:S01]  /*60a0*/  STG.E.64 desc[UR36][R16.64], R2 ;  /* 0x0000000210007986 */ /* 0x0005e2000c101b24 */
[----:B------:R-:W-:Y:S05]  /*60b0*/  BRA `(.L_x_16113) ;  /* 0x0000000000047947 */ /* 0x000fea0003800000 */
.L_x_16137:
[----:B------:R0:W-:Y:S02]  /*60c0*/  STG.E desc[UR36][R16.64], R2 ;  /* 0x0000000210007986 */ /* 0x0001e4000c101924 */
.L_x_16113:
[----:B------:R-:W-:Y:S05]  /*60d0*/  BSYNC B6 ;  /* 0x0000000000067941 */ /* 0x000fea0003800000 */
.L_x_16107:
[----:B------:R-:W-:-:S07]  /*60e0*/  VIADD R19, R19, 0x80 ;  /* 0x0000008013137836 */ /* 0x000fce0000000000 */
.L_x_16072:
[----:B------:R-:W-:Y:S05]  /*60f0*/  BSYNC B7 ;  /* 0x0000000000077941 */ /* 0x000fea0003800000 */
.L_x_16071:
        /* <DEDUP_REMOVED lines=307> */
.L_x_16142:
        /* <DEDUP_REMOVED lines=21> */
.L_x_16146:
[----:B------:R-:W2:Y:S02]  /*7580*/  LDG.E.U8 R2, desc[UR36][R2.64] ;  /* 0x0000002402027981 */ /* 0x000ea4000c1e1100 */
[----:B--2---:R-:W-:Y:S01]  /*7590*/  ISETP.NE.AND P0, PT, R2, RZ, PT ;  /* 0x000000ff0200720c */ /* 0x004fe20003f05270 */
[----:B------:R-:W-:-:S12]  /*75a0*/  BRA `(.L_x_16148) ;  /* 0x0000000c00747947 */ /* 0x000fd80003800000 */
.L_x_16145:
        /* <DEDUP_REMOVED lines=10> */
.L_x_16150:
[----:B------:R-:W2:Y:S02]  /*7650*/  LDG.E R2, desc[UR36][R2.64] ;  /* 0x0000002402027981 */ /* 0x000ea4000c1e1900 */
[----:B--2---:R-:W-:Y:S01]  /*7660*/  ISETP.NE.AND P0, PT, R2, RZ, PT ;  /* 0x000000ff0200720c */ /* 0x004fe20003f05270 */
[----:B------:R-:W-:-:S12]  /*7670*/  BRA `(.L_x_16148) ;  /* 0x0000000c00407947 */ /* 0x000fd80003800000 */
.L_x_16149:
[----:B------:R-:W2:Y:S02]  /*7680*/  LDG.E.U16 R2, desc[UR36][R2.64] ;  /* 0x0000002402027981 */ /* 0x000ea4000c1e1500 */
[----:B--2---:R-:W-:Y:S01]  /*7690*/  ISETP.NE.AND P0, PT, R2, RZ, PT ;  /* 0x000000ff0200720c */ /* 0x004fe20003f05270 */
[----:B------:R-:W-:-:S12]  /*76a0*/  BRA `(.L_x_16148) ;  /* 0x0000000c00347947 */ /* 0x000fd80003800000 */
.L_x_16144:
        /* <DEDUP_REMOVED lines=9> */
.L_x_16152:
[----:B------:R-:W2:Y:S02]  /*7740*/  LDG.E.U16 R0, desc[UR36][R2.64] ;  /* 0x0000002402007981 */ /* 0x000ea4000c1e1500 */
[----:B--2---:R-:W-:-:S05]  /*7750*/  HADD2.F32 R0, -RZ, R0.H0_H0 ;  /* 0x20000000ff007230 */ /* 0x004fca0000004100 */
[----:B------:R-:W-:Y:S01]  /*7760*/  FSETP.NEU.FTZ.AND P0, PT, R0, RZ, PT ;  /* 0x000000ff0000720b */ /* 0x000fe20003f1d000 */
[----:B------:R-:W-:-:S12]  /*7770*/  BRA `(.L_x_16148) ;  /* 0x0000000c00007947 */ /* 0x000fd80003800000 */
.L_x_16151:
        /* <DEDUP_REMOVED lines=11> */
.L_x_16154:
        /* <DEDUP_REMOVED lines=10> */
.L_x_16153:
[----:B------:R-:W2:Y:S02]  /*78d0*/  LDG.E.64 R2, desc[UR36][R2.64] ;  /* 0x0000002402027981 */ /* 0x000ea4000c1e1b00 */
[----:B--2---:R-:W-:Y:S01]  /*78e0*/  DSETP.NEU.AND P0, PT, R2, RZ, PT ;  /* 0x000000ff0200722a */ /* 0x004fe20003f0d000 */
[----:B------:R-:W-:-:S13]  /*78f0*/  BRA `(.L_x_16148) ;  /* 0x0000000800a07947 */ /* 0x000fda0003800000 */
.L_x_16143:
        /* <DEDUP_REMOVED lines=11> */
.L_x_16157:
[----:B------:R-:W2:Y:S02]  /*79b0*/  LDG.E.128 R4, desc[UR36][R2.64] ;  /* 0x0000002402047981 */ /* 0x000ea4000c1e1d00 */
[----:B--2---:R-:W-:-:S06]  /*79c0*/  DSETP.NEU.AND P0, PT, R6, RZ, PT ;  /* 0x000000ff0600722a */ /* 0x004fcc0003f0d000 */
[----:B------:R-:W-:Y:S01]  /*79d0*/  DSETP.NEU.OR P0, PT, R4, RZ, P0 ;  /* 0x000000ff0400722a */ /* 0x000fe2000070d400 */
[----:B------:R-:W-:-:S13]  /*79e0*/  BRA `(.L_x_16148) ;  /* 0x0000000800647947 */ /* 0x000fda0003800000 */
.L_x_16156:
        /* <DEDUP_REMOVED lines=27> */
.L_x_16159:
        /* <DEDUP_REMOVED lines=14> */
.L_x_16158:
[----:B------:R-:W2:Y:S02]  /*7c80*/  LDG.E.U16 R0, desc[UR36][R2.64] ;  /* 0x0000002402007981 */ /* 0x000ea4000c1e1500 */
[----:B--2---:R-:W-:-:S05]  /*7c90*/  IMAD.U32 R0, R0, 0x10000, RZ ;  /* 0x0001000000007824 */ /* 0x004fca00078e00ff */
[----:B------:R-:W-:Y:S01]  /*7ca0*/  FSETP.NEU.FTZ.AND P0, PT, R0, RZ, PT ;  /* 0x000000ff0000720b */ /* 0x000fe20003f1d000 */
[----:B------:R-:W-:-:S12]  /*7cb0*/  BRA `(.L_x_16148) ;  /* 0x0000000400b07947 */ /* 0x000fd80003800000 */
.L_x_16155:
        /* <DEDUP_REMOVED lines=11> */
.L_x_16162:
        /* <DEDUP_REMOVED lines=21> */
.L_x_16166:
[----:B------:R-:W-:Y:S05]  /*7ec0*/  BSYNC B1 ;  /* 0x0000000000017941 */ /* 0x000fea0003800000 */
.L_x_16165:
[----:B------:R-:W-:Y:S01]  /*7ed0*/  LEA R3, R0, 0x3b800000, 0x17 ;  /* 0x3b80000000037811 */ /* 0x000fe200078eb8ff */
[----:B------:R-:W-:-:S05]  /*7ee0*/  IMAD.SHL.U32 R0, R2, 0x100000, RZ ;  /* 0x0010000002007824 */ /* 0x000fca00078e00ff */
[----:B------:R-:W-:-:S07]  /*7ef0*/  LOP3.LUT R0, R3, R0, R4, 0xfe, !PT ;  /* 0x0000000003007212 */ /* 0x000fce00078efe04 */
.L_x_16164:
[----:B------:R-:W-:Y:S05]  /*7f00*/  BSYNC B0 ;  /* 0x0000000000007941 */ /* 0x000fea0003800000 */
.L_x_16163:
[----:B------:R-:W-:Y:S01]  /*7f10*/  FSETP.NEU.FTZ.AND P0, PT, R0, RZ, PT ;  /* 0x000000ff0000720b */ /* 0x000fe20003f1d000 */
[----:B------:R-:W-:-:S12]  /*7f20*/  BRA `(.L_x_16148) ;  /* 0x0000000400147947 */ /* 0x000fd80003800000 */
.L_x_16161:
        /* <DEDUP_REMOVED lines=21> */
.L_x_16170:
[----:B------:R-:W-:Y:S05]  /*8080*/  BSYNC B1 ;  /* 0x0000000000017941 */ /* 0x000fea0003800000 */
.L_x_16169:
[----:B------:R-:W-:Y:S01]  /*8090*/  LEA R3, R0, 0x37800000, 0x17 ;  /* 0x3780000000037811 */ /* 0x000fe200078eb8ff */
[----:B------:R-:W-:-:S05]  /*80a0*/  IMAD.SHL.U32 R0, R2, 0x200000, RZ ;  /* 0x0020000002007824 */ /* 0x000fca00078e00ff */
[----:B------:R-:W-:-:S07]  /*80b0*/  LOP3.LUT R0, R3, R0, R4, 0xfe, !PT ;  /* 0x0000000003007212 */ /* 0x000fce00078efe04 */
.L_x_16168:
[----:B------:R-:W-:Y:S05]  /*80c0*/  BSYNC B0 ;  /* 0x0000000000007941 */ /* 0x000fea0003800000 */
.L_x_16167:
[----:B------:R-:W-:Y:S01]  /*80d0*/  FSETP.NEU.FTZ.AND P0, PT, R0, RZ, PT ;  /* 0x000000ff0000720b */ /* 0x000fe20003f1d000 */
[----:B------:R-:W-:-:S12]  /*80e0*/  BRA `(.L_x_16148) ;  /* 0x0000000000a47947 */ /* 0x000fd80003800000 */
.L_x_16160:
        /* <DEDUP_REMOVED lines=14> */
.L_x_16174:
[----:B------:R-:W-:Y:S05]  /*81d0*/  BSYNC B0 ;  /* 0x0000000000007941 */ /* 0x000fea0003800000 */
.L_x_16173:
[----:B------:R-:W-:Y:S01]  /*81e0*/  FSETP.NEU.FTZ.AND P0, PT, R0, RZ, PT ;  /* 0x000000ff0000720b */ /* 0x000fe20003f1d000 */
[----:B------:R-:W-:-:S12]  /*81f0*/  BRA `(.L_x_16148) ;  /* 0x0000000000607947 */ /* 0x000fd80003800000 */
.L_x_16147:
        /* <DEDUP_REMOVED lines=16> */
.L_x_16175:
[----:B------:R-:W-:Y:S01]  /*8300*/  PLOP3.LUT P0, PT, PT, PT, PT, 0x8, 0x0 ;  /* 0x000000000000781c */ /* 0x000fe20003f0e170 */
[----:B------:R-:W-:-:S12]  /*8310*/  BRA `(.L_x_16148) ;  /* 0x0000000000187947 */ /* 0x000fd80003800000 */
.L_x_16172:
[----:B------:R-:W2:Y:S02]  /*8320*/  LDG.E.64 R2, desc[UR36][R2.64] ;  /* 0x0000002402027981 */ /* 0x000ea4000c1e1b00 */
[----:B--2---:R-:W-:-:S04]  /*8330*/  ISETP.NE.U32.AND P0, PT, R2, RZ, PT ;  /* 0x000000ff0200720c */ /* 0x004fc80003f05070 */
[----:B------:R-:W-:Y:S01]  /*8340*/  ISETP.NE.AND.EX P0, PT, R3, RZ, PT, P0 ;  /* 0x000000ff0300720c */ /* 0x000fe20003f05300 */
[----:B------:R-:W-:-:S12]  /*8350*/  BRA `(.L_x_16148) ;  /* 0x0000000000087947 */ /* 0x000fd80003800000 */
.L_x_16171:
[----:B------:R-:W2:Y:S02]  /*8360*/  LDG.E R2, desc[UR36][R2.64] ;  /* 0x0000002402027981 */ /* 0x000ea4000c1e1900 */
[----:B--2---:R-:W-:-:S13]  /*8370*/  ISETP.NE.AND P0, PT, R2, RZ, PT ;  /* 0x000000ff0200720c */ /* 0x004fda0003f05270 */
.L_x_16148:
        /* <DEDUP_REMOVED lines=19> */
.L_x_16180:
[----:B------:R0:W-:Y:S01]  /*84b0*/  STG.E.U8 desc[UR36][R16.64], R2 ;  /* 0x0000000210007986 */ /* 0x0001e2000c101124 */
[----:B------:R-:W-:Y:S05]  /*84c0*/  BRA `(.L_x_16182) ;  /* 0x0000000c000c7947 */ /* 0x000fea0003800000 */
.L_x_16179:
        /* <DEDUP_REMOVED lines=9> */
.L_x_16184:
[----:B------:R0:W-:Y:S01]  /*8560*/  STG.E desc[UR36][R16.64], R2 ;  /* 0x0000000210007986 */ /* 0x0001e2000c101924 */
[----:B------:R-:W-:Y:S05]  /*8570*/  BRA `(.L_x_16182) ;  /* 0x0000000800e07947 */ /* 0x000fea0003800000 */
.L_x_16183:
[----:B------:R0:W-:Y:S01]  /*8580*/  STG.E.U16 desc[UR36][R16.64], R2 ;  /* 0x0000000210007986 */ /* 0x0001e2000c101524 */
[----:B------:R-:W-:Y:S05]  /*8590*/  BRA `(.L_x_16182) ;  /* 0x0000000800d87947 */ /* 0x000fea0003800000 */
.L_x_16178:
        /* <DEDUP_REMOVED lines=9> */
.L_x_16186:
[----:B------:R-:W-:-:S04]  /*8630*/  FSEL R0, RZ, 1, !P0 ;  /* 0x3f800000ff007808 */ /* 0x000fc80004000000 */
[----:B------:R-:W-:-:S05]  /*8640*/  F2FP.F16.F32.PACK_AB R0, RZ, R0 ;  /* 0x00000000ff00723e */ /* 0x000fca00000000ff */
[----:B------:R0:W-:Y:S01]  /*8650*/  STG.E.U16 desc[UR36][R16.64], R0 ;  /* 0x0000000010007986 */ /* 0x0001e2000c101524 */
[----:B------:R-:W-:Y:S05]  /*8660*/  BRA `(.L_x_16182) ;  /* 0x0000000800a47947 */ /* 0x000fea0003800000 */
.L_x_16185:
        /* <DEDUP_REMOVED lines=10> */
.L_x_16188:
[----:B------:R-:W-:-:S04]  /*8710*/  FSEL R0, RZ, 1, !P0 ;  /* 0x3f800000ff007808 */ /* 0x000fc80004000000 */
[----:B------:R-:W-:-:S04]  /*8720*/  F2FP.F16.F32.PACK_AB R3, RZ, R0 ;  /* 0x00000000ff03723e */ /* 0x000fc800000000ff */
[----:B------:R-:W-:-:S05]  /*8730*/  PRMT R3, R3, 0x5410, RZ ;  /* 0x0000541003037816 */ /* 0x000fca00000000ff */
[----:B------:R0:W-:Y:S01]  /*8740*/  STG.E desc[UR36][R16.64], R3 ;  /* 0x0000000310007986 */ /* 0x0001e2000c101924 */
[----:B------:R-:W-:Y:S05]  /*8750*/  BRA `(.L_x_16182) ;  /* 0x0000000800687947 */ /* 0x000fea0003800000 */
.L_x_16187:
[----:B------:R-:W-:Y:S01]  /*8760*/  FSEL R3, RZ, 1.875, !P0 ;  /* 0x3ff00000ff037808 */ /* 0x000fe20004000000 */
[----:B------:R-:W-:-:S05]  /*8770*/  IMAD.MOV.U32 R2, RZ, RZ, RZ ;  /* 0x000000ffff027224 */ /* 0x000fca00078e00ff */
[----:B------:R0:W-:Y:S01]  /*8780*/  STG.E.64 desc[UR36][R16.64], R2 ;  /* 0x0000000210007986 */ /* 0x0001e2000c101b24 */
[----:B------:R-:W-:Y:S05]  /*8790*/  BRA `(.L_x_16182) ;  /* 0x0000000800587947 */ /* 0x000fea0003800000 */
.L_x_16177:
        /* <DEDUP_REMOVED lines=10> */
.L_x_16191:
[----:B------:R-:W-:Y:S02]  /*8840*/  FSEL R5, RZ, 1.875, !P0 ;  /* 0x3ff00000ff057808 */ /* 0x000fe40004000000 */
[----:B------:R-:W-:Y:S01]  /*8850*/  CS2R R6, SRZ ;  /* 0x0000000000067805 */ /* 0x000fe2000001ff00 */
[----:B------:R-:W-:-:S05]  /*8860*/  IMAD.MOV.U32 R4, RZ, RZ, RZ ;  /* 0x000000ffff047224 */ /* 0x000fca00078e00ff */
[----:B------:R0:W-:Y:S01]  /*8870*/  STG.E.128 desc[UR36][R16.64], R4 ;  /* 0x0000000410007986 */ /* 0x0001e2000c101d24 */
[----:B------:R-:W-:Y:S05]  /*8880*/  BRA `(.L_x_16182) ;  /* 0x00000008001c7947 */ /* 0x000fea0003800000 */
.L_x_16190:
        /* <DEDUP_REMOVED lines=18> */
.L_x_16195:
[----:B------:R-:W-:Y:S05]  /*89b0*/  BSYNC B0 ;  /* 0x0000000000007941 */ /* 0x000fea0003800000 */
.L_x_16194:
[----:B------:R0:W-:Y:S01]  /*89c0*/  STG.E.U8 desc[UR36][R16.64], R3 ;  /* 0x0000000310007986 */ /* 0x0001e2000c101124 */
[----:B------:R-:W-:Y:S05]  /*89d0*/  BRA `(.L_x_16182) ;  /* 0x0000000400c87947 */ /* 0x000fea0003800000 */
.L_x_16193:
        /* <DEDUP_REMOVED lines=13> */
.L_x_16196:
[----:B------:R-:W-:Y:S01]  /*8ab0*/  ISETP.GT.U32.AND P0, PT, R3, 0x7f800000, PT ;  /* 0x7f8000000300780c */ /* 0x000fe20003f04070 */
[----:B------:R-:W-:-:S05]  /*8ac0*/  IMAD.MOV.U32 R3, RZ, RZ, 0x7f ;  /* 0x0000007fff037424 */ /* 0x000fca00078e00ff */
[----:B------:R-:W-:-:S05]  /*8ad0*/  SEL R3, R3, 0x7c, P0 ;  /* 0x0000007c03037807 */ /* 0x000fca0000000000 */
[----:B------:R0:W-:Y:S01]  /*8ae0*/  STG.E.U8 desc[UR36][R16.64], R3 ;  /* 0x0000000310007986 */ /* 0x0001e2000c101124 */
[----:B------:R-:W-:Y:S05]  /*8af0*/  BRA `(.L_x_16182) ;  /* 0x0000000400807947 */ /* 0x000fea0003800000 */
.L_x_16192:
[----:B------:R-:W-:-:S04]  /*8b00*/  FSEL R0, RZ, 1, !P0 ;  /* 0x3f800000ff007808 */ /* 0x000fc80004000000 */
[----:B------:R-:W-:-:S05]  /*8b10*/  F2FP.BF16.F32.PACK_AB R0, RZ, R0 ;  /* 0x00000000ff00723e */ /* 0x000fca00000010ff */
[----:B------:R0:W-:Y:S01]  /*8b20*/  STG.E.U16 desc[UR36][R16.64], R0 ;  /* 0x0000000010007986 */ /* 0x0001e2000c101524 */
[----:B------:R-:W-:Y:S05]  /*8b30*/  BRA `(.L_x_16182) ;  /* 0x0000000400707947 */ /* 0x000fea0003800000 */
.L_x_16189:
        /* <DEDUP_REMOVED lines=10> */
.L_x_16199:
        /* <DEDUP_REMOVED lines=16> */
.L_x_16202:
[----:B------:R-:W-:-:S07]  /*8ce0*/  PRMT R8, R0, 0x7610, R8 ;  /* 0x0000761000087816 */ /* 0x000fce0000000008 */
.L_x_16201:
[----:B------:R-:W-:Y:S05]  /*8cf0*/  BSYNC B0 ;  /* 0x0000000000007941 */ /* 0x000fea0003800000 */
.L_x_16200:
[----:B------:R3:W-:Y:S01]  /*8d00*/  STG.E.U8 desc[UR36][R16.64], R8 ;  /* 0x0000000810007986 */ /* 0x0007e2000c101124 */
[----:B------:R-:W-:Y:S05]  /*8d10*/  BRA `(.L_x_16182) ;  /* 0x0000000000f87947 */ /* 0x000fea0003800000 */
.L_x_16198:
        /* <DEDUP_REMOVED lines=16> */
.L_x_16205:
[----:B------:R-:W-:-:S07]  /*8e20*/  PRMT R8, R0, 0x7610, R8 ;  /* 0x0000761000087816 */ /* 0x000fce0000000008 */
.L_x_16204:
[----:B------:R-:W-:Y:S05]  /*8e30*/  BSYNC B0 ;  /* 0x0000000000007941 */ /* 0x000fea0003800000 */
.L_x_16203:
[----:B------:R0:W-:Y:S01]  /*8e40*/  STG.E.U8 desc[UR36][R16.64], R8 ;  /* 0x0000000810007986 */ /* 0x0001e2000c101124 */
[----:B------:R-:W-:Y:S05]  /*8e50*/  BRA `(.L_x_16182) ;  /* 0x0000000000a87947 */ /* 0x000fea0003800000 */
.L_x_16197:
        /* <DEDUP_REMOVED lines=21> */
.L_x_16181:
        /* <DEDUP_REMOVED lines=16> */
.L_x_16208:
[----:B------:R-:W-:Y:S05]  /*90b0*/  BRA `(.L_x_16182) ;  /* 0x0000000000107947 */ /* 0x000fea0003800000 */
.L_x_16207:
[----:B------:R-:W-:-:S05]  /*90c0*/  IMAD.MOV.U32 R3, RZ, RZ, RZ ;  /* 0x000000ffff037224 */ /* 0x000fca00078e00ff */
[----:B------:R2:W-:Y:S01]  /*90d0*/  STG.E.64 desc[UR36][R16.64], R2 ;  /* 0x0000000210007986 */ /* 0x0005e2000c101b24 */
[----:B------:R-:W-:Y:S05]  /*90e0*/  BRA `(.L_x_16182) ;  /* 0x0000000000047947 */ /* 0x000fea0003800000 */
.L_x_16206:
[----:B------:R0:W-:Y:S02]  /*90f0*/  STG.E desc[UR36][R16.64], R2 ;  /* 0x0000000210007986 */ /* 0x0001e4000c101924 */
.L_x_16182:
[----:B------:R-:W-:Y:S05]  /*9100*/  BSYNC B6 ;  /* 0x0000000000067941 */ /* 0x000fea0003800000 */
.L_x_16176:
[----:B------:R-:W-:-:S07]  /*9110*/  VIADD R19, R19, 0x80 ;  /* 0x0000008013137836 */ /* 0x000fce0000000000 */
.L_x_16141:
[----:B------:R-:W-:Y:S05]  /*9120*/  BSYNC B7 ;  /* 0x0000000000077941 */ /* 0x000fea0003800000 */
.L_x_16140:
        /* <DEDUP_REMOVED lines=306> */
.L_x_16209:
        /* <DEDUP_REMOVED lines=21> */
.L_x_16213:
[----:B------:R-:W2:Y:S02]  /*a5a0*/  LDG.E.U8 R2, desc[UR36][R2.64] ;  /* 0x0000002402027981 */ /* 0x000ea4000c1e1100 */
[----:B--2---:R-:W-:Y:S01]  /*a5b0*/  ISETP.NE.AND P0, PT, R2, RZ, PT ;  /* 0x000000ff0200720c */ /* 0x004fe20003f05270 */
[----:B------:R-:W-:-:S12]  /*a5c0*/  BRA `(.L_x_16215) ;  /* 0x0000000c00747947 */ /* 0x000fd80003800000 */
.L_x_16212:
        /* <DEDUP_REMOVED lines=10> */
.L_x_16217:
[----:B------:R-:W2:Y:S02]  /*a670*/  LDG.E R2, desc[UR36][R2.64] ;  /* 0x0000002402027981 */ /* 0x000ea4000c1e1900 */
[----:B--2---:R-:W-:Y:S01]  /*a680*/  ISETP.NE.AND P0, PT, R2, RZ, PT ;  /* 0x000000ff0200720c */ /* 0x004fe20003f05270 */
[----:B------:R-:W-:-:S12]  /*a690*/  BRA `(.L_x_16215) ;  /* 0x0000000c00407947 */ /* 0x000fd80003800000 */
.L_x_16216:
[----:B------:R-:W2:Y:S02]  /*a6a0*/  LDG.E.U16 R2, desc[UR36][R2.64] ;  /* 0x0000002402027981 */ /* 0x000ea4000c1e1500 */
[----:B--2---:R-:W-:Y:S01]  /*a6b0*/  ISETP.NE.AND P0, PT, R2, RZ, PT ;  /* 0x000000ff0200720c */ /* 0x004fe20003f05270 */
[----:B------:R-:W-:-:S12]  /*a6c0*/  BRA `(.L_x_16215) ;  /* 0x0000000c00347947 */ /* 0x000fd80003800000 */
.L_x_16211:
        /* <DEDUP_REMOVED lines=9> */
.L_x_16219:
[----:B------:R-:W2:Y:S02]  /*a760*/  LDG.E.U16 R0, desc[UR36][R2.64] ;  /* 0x0000002402007981 */ /* 0x000ea4000c1e1500 */
[----:B--2---:R-:W-:-:S05]  /*a770*/  HADD2.F32 R0, -RZ, R0.H0_H0 ;  /* 0x20000000ff007230 */ /* 0x004fca0000004100 */
[----:B------:R-:W-:Y:S01]  /*a780*/  FSETP.NEU.FTZ.AND P0, PT, R0, RZ, PT ;  /* 0x000000ff0000720b */ /* 0x000fe20003f1d000 */
[----:B------:R-:W-:-:S12]  /*a790*/  BRA `(.L_x_16215) ;  /* 0x0000000c00007947 */ /* 0x000fd80003800000 */
.L_x_16218:
        /* <DEDUP_REMOVED lines=11> */
.L_x_16221:
        /* <DEDUP_REMOVED lines=10> */
.L_x_16220:
[----:B------:R-:W2:Y:S02]  /*a8f0*/  LDG.E.64 R2, desc[UR36][R2.64] ;  /* 0x0000002402027981 */ /* 0x000ea4000c1e1b00 */
[----:B--2---:R-:W-:Y:S01]  /*a900*/  DSETP.NEU.AND P0, PT, R2, RZ, PT ;  /* 0x000000ff0200722a */ /* 0x004fe20003f0d000 */
[----:B------:R-:W-:-:S13]  /*a910*/  BRA `(.L_x_16215) ;  /* 0x0000000800a07947 */ /* 0x000fda0003800000 */
.L_x_16210:
        /* <DEDUP_REMOVED lines=11> */
.L_x_16224:
[----:B------:R-:W2:Y:S02]  /*a9d0*/  LDG.E.128 R4, desc[UR36][R2.64] ;  /* 0x0000002402047981 */ /* 0x000ea4000c1e1d00 */
[----:B--2---:R-:W-:-:S06]  /*a9e0*/  DSETP.NEU.AND P0, PT, R6, RZ, PT ;  /* 0x000000ff0600722a */ /* 0x004fcc0003f0d000 */
[----:B------:R-:W-:Y:S01]  /*a9f0*/  DSETP.NEU.OR P0, PT, R4, RZ, P0 ;  /* 0x000000ff0400722a */ /* 0x000fe2000070d400 */
[----:B------:R-:W-:-:S13]  /*aa00*/  BRA `(.L_x_16215) ;  /* 0x0000000800647947 */ /* 0x000fda0003800000 */
.L_x_16223:
        /* <DEDUP_REMOVED lines=27> */
.L_x_16226:
        /* <DEDUP_REMOVED lines=14> */
.L_x_16225:
[----:B------:R-:W2:Y:S02]  /*aca0*/  LDG.E.U16 R0, desc[UR36][R2.64] ;  /* 0x0000002402007981 */ /* 0x000ea4000c1e1500 */
[----:B--2---:R-:W-:-:S05]  /*acb0*/  IMAD.U32 R0, R0, 0x10000, RZ ;  /* 0x0001000000007824 */ /* 0x004fca00078e00ff */
[----:B------:R-:W-:Y:S01]  /*acc0*/  FSETP.NEU.FTZ.AND P0, PT, R0, RZ, PT ;  /* 0x000000ff0000720b */ /* 0x000fe20003f1d000 */
[----:B------:R-:W-:-:S12]  /*acd0*/  BRA `(.L_x_16215) ;  /* 0x0000000400b07947 */ /* 0x000fd80003800000 */
.L_x_16222:
        /* <DEDUP_REMOVED lines=11> */
.L_x_16229:
        /* <DEDUP_REMOVED lines=21> */
.L_x_16233:
[----:B------:R-:W-:Y:S05]  /*aee0*/  BSYNC B1 ;  /* 0x0000000000017941 */ /* 0x000fea0003800000 */
.L_x_16232:
[----:B------:R-:W-:Y:S01]  /*aef0*/  LEA R3, R0, 0x3b800000, 0x17 ;  /* 0x3b80000000037811 */ /* 0x000fe200078eb8ff */
[----:B------:R-:W-:-:S05]  /*af00*/  IMAD.SHL.U32 R0, R2, 0x100000, RZ ;  /* 0x0010000002007824 */ /* 0x000fca00078e00ff */
[----:B------:R-:W-:-:S07]  /*af10*/  LOP3.LUT R0, R3, R0, R4, 0xfe, !PT ;  /* 0x0000000003007212 */ /* 0x000fce00078efe04 */
.L_x_16231:
[----:B------:R-:W-:Y:S05]  /*af20*/  BSYNC B0 ;  /* 0x0000000000007941 */ /* 0x000fea0003800000 */
.L_x_16230:
[----:B------:R-:W-:Y:S01]  /*af30*/  FSETP.NEU.FTZ.AND P0, PT, R0, RZ, PT ;  /* 0x000000ff0000720b */ /* 0x000fe20003f1d000 */
[----:B------:R-:W-:-:S12]  /*af40*/  BRA `(.L_x_16215) ;  /* 0x0000000400147947 */ /* 0x000fd80003800000 */
.L_x_16228:
        /* <DEDUP_REMOVED lines=21> */
.L_x_16237:
[----:B------:R-:W-:Y:S05]  /*b0a0*/  BSYNC B1 ;  /* 0x0000000000017941 */ /* 0x000fea0003800000 */
.L_x_16236:
[----:B------:R-:W-:Y:S01]  /*b0b0*/  LEA R3, R0, 0x37800000, 0x17 ;  /* 0x3780000000037811 */ /* 0x000fe200078eb8ff */
[----:B------:R-:W-:-:S05]  /*b0c0*/  IMAD.SHL.U32 R0, R2, 0x200000, RZ ;  /* 0x0020000002007824 */ /* 0x000fca00078e00ff */
[----:B------:R-:W-:-:S07]  /*b0d0*/  LOP3.LUT R0, R3, R0, R4, 0xfe, !PT ;  /* 0x0000000003007212 */ /* 0x000fce00078efe04 */
.L_x_16235:
[----:B------:R-:W-:Y:S05]  /*b0e0*/  BSYNC B0 ;  /* 0x0000000000007941 */ /* 0x000fea0003800000 */
.L_x_16234:
[----:B------:R-:W-:Y:S01]  /*b0f0*/  FSETP.NEU.FTZ.AND P0, PT, R0, RZ, PT ;  /* 0x000000ff0000720b */ /* 0x000fe20003f1d000 */
[----:B------:R-:W-:-:S12]  /*b100*/  BRA `(.L_x_16215) ;  /* 0x0000000000a47947 */ /* 0x000fd80003800000 */
.L_x_16227:
        /* <DEDUP_REMOVED lines=14> */
.L_x_16241:
[----:B------:R-:W-:Y:S05]  /*b1f0*/  BSYNC B0 ;  /* 0x0000000000007941 */ /* 0x000fea0003800000 */
.L_x_16240:
[----:B------:R-:W-:Y:S01]  /*b200*/  FSETP.NEU.FTZ.AND P0, PT, R0, RZ, PT ;  /* 0x000000ff0000720b */ /* 0x000fe20003f1d000 */
[----:B------:R-:W-:-:S12]  /*b210*/  BRA `(.L_x_16215) ;  /* 0x0000000000607947 */ /* 0x000fd80003800000 */
.L_x_16214:
        /* <DEDUP_REMOVED lines=16> */
.L_x_16242:
[----:B------:R-:W-:Y:S01]  /*b320*/  PLOP3.LUT P0, PT, PT, PT, PT, 0x8, 0x0 ;  /* 0x000000000000781c */ /* 0x000fe20003f0e170 */
[----:B------:R-:W-:-:S12]  /*b330*/  BRA `(.L_x_16215) ;  /* 0x0000000000187947 */ /* 0x000fd80003800000 */
.L_x_16239:
[----:B------:R-:W2:Y:S02]  /*b340*/  LDG.E.64 R2, desc[UR36][R2.64] ;  /* 0x0000002402027981 */ /* 0x000ea4000c1e1b00 */
[----:B--2---:R-:W-:-:S04]  /*b350*/  ISETP.NE.U32.AND P0, PT, R2, RZ, PT ;  /* 0x000000ff0200720c */ /* 0x004fc80003f05070 */
[----:B------:R-:W-:Y:S01]  /*b360*/  ISETP.NE.AND.EX P0, PT, R3, RZ, PT, P0 ;  /* 0x000000ff0300720c */ /* 0x000fe20003f05300 */
[----:B------:R-:W-:-:S12]  /*b370*/  BRA `(.L_x_16215) ;  /* 0x0000000000087947 */ /* 0x000fd80003800000 */
.L_x_16238:
[----:B------:R-:W2:Y:S02]  /*b380*/  LDG.E R2, desc[UR36][R2.64] ;  /* 0x0000002402027981 */ /* 0x000ea4000c1e1900 */
[----:B--2---:R-:W-:-:S13]  /*b390*/  ISETP.NE.AND P0, PT, R2, RZ, PT ;  /* 0x000000ff0200720c */ /* 0x004fda0003f05270 */
.L_x_16215:
[----:B------:R-:W0:Y:S01]  /*b3a0*/  LDC.U8 R5, c[0x0][0x422] ;  /* 0x00010880ff057b82 */ /* 0x000e220000000000 */
[----:B------:R-:W-:-:S07]  /*b3b0*/  SEL R0, RZ, 0x1, !P0 ;  /* 0x00000001ff007807 */ /* 0x000fce0004000000 */
        /* <DEDUP_REMOVED lines=16> */
.L_x_16246:
[----:B------:R-:W-:Y:S01]  /*b4c0*/  STG.E.U8 desc[UR36][R16.64], R2 ;  /* 0x0000000210007986 */ /* 0x000fe2000c101124 */
[----:B------:R-:W-:Y:S05]  /*b4d0*/  EXIT ;  /* 0x000000000000794d */ /* 0x000fea0003800000 */
.L_x_16245:
        /* <DEDUP_REMOVED lines=9> */
.L_x_16249:
[----:B------:R-:W-:Y:S01]  /*b570*/  STG.E desc[UR36][R16.64], R2 ;  /* 0x0000000210007986 */ /* 0x000fe2000c101924 */
[----:B------:R-:W-:Y:S05]  /*b580*/  EXIT ;  /* 0x000000000000794d */ /* 0x000fea0003800000 */
.L_x_16248:
[----:B------:R-:W-:Y:S01]  /*b590*/  STG.E.U16 desc[UR36][R16.64], R2 ;  /* 0x0000000210007986 */ /* 0x000fe2000c101524 */
[----:B------:R-:W-:Y:S05]  /*b5a0*/  EXIT ;  /* 0x000000000000794d */ /* 0x000fea0003800000 */
.L_x_16244:
[----:B------:R-:W-:-:S13]  /*b5b0*/  ISETP.GT.AND P1, PT, R4, 0x6, PT ;  /* 0x000000060400780c */ /* 0x000fda0003f24270 */
[----:B------:R-:W-:Y:S05]  /*b5c0*/  @P1 BRA `(.L_x_16250) ;  /* 0x00000000002c1947 */ /* 0x000fea0003800000 */
[----:B------:R-:W-:-:S13]  /*b5d0*/  ISETP.NE.AND P1, PT, R4, 0x5, PT ;  /* 0x000000050400780c */ /* 0x000fda0003f25270 */
[----:B------:R-:W-:Y:S05]  /*b5e0*/  @!P1 BRA `(.L_x_16251) ;  /* 0x0000000000149947 */ /* 0x000fea0003800000 */
[----:B------:R-:W-:-:S13]  /*b5f0*/  ISETP.NE.AND P1, PT, R4, 0x6, PT ;  /* 0x000000060400780c */ /* 0x000fda0003f25270 */
[----:B------:R-:W-:Y:S05]  /*b600*/  @P1 BRA `(.L_x_16247) ;  /* 0x0000000800701947 */ /* 0x000fea0003800000 */
[----:B------:R-:W-:-:S05]  /*b610*/  FSEL R3, RZ, 1, !P0 ;  /* 0x3f800000ff037808 */ /* 0x000fca0004000000 */
[----:B------:R-:W-:Y:S01]  /*b620*/  STG.E desc[UR36][R16.64], R3 ;  /* 0x0000000310007986 */ /* 0x000fe2000c101924 */
[----:B------:R-:W-:Y:S05]  /*b630*/  EXIT ;  /* 0x000000000000794d */ /* 0x000fea0003800000 */
.L_x_16251:
[----:B------:R-:W-:-:S04]  /*b640*/  FSEL R0, RZ, 1, !P0 ;  /* 0x3f800000ff007808 */ /* 0x000fc80004000000 */
[----:B------:R-:W-:-:S05]  /*b650*/  F2FP.F16.F32.PACK_AB R0, RZ, R0 ;  /* 0x00000000ff00723e */ /* 0x000fca00000000ff */
[----:B------:R-:W-:Y:S01]  /*b660*/  STG.E.U16 desc[UR36][R16.64], R0 ;  /* 0x0000000010007986 */ /* 0x000fe2000c101524 */
[----:B------:R-:W-:Y:S05]  /*b670*/  EXIT ;  /* 0x000000000000794d */ /* 0x000fea0003800000 */
.L_x_16250:
        /* <DEDUP_REMOVED lines=8> */
[----:B------:R-:W-:Y:S01]  /*b700*/  STG.E.64 desc[UR36][R16.64], R2 ;  /* 0x0000000210007986 */ /* 0x000fe2000c101b24 */
[----:B------:R-:W-:Y:S05]  /*b710*/  EXIT ;  /* 0x000000000000794d */ /* 0x000fea0003800000 */
.L_x_16253:
[----:B------:R-:W-:-:S04]  /*b720*/  FSEL R0, RZ, 1, !P0 ;  /* 0x3f800000ff007808 */ /* 0x000fc80004000000 */
[----:B------:R-:W-:-:S04]  /*b730*/  F2FP.F16.F32.PACK_AB R3, RZ, R0 ;  /* 0x00000000ff03723e */ /* 0x000fc800000000ff */
[----:B------:R-:W-:-:S05]  /*b740*/  PRMT R3, R3, 0x5410, RZ ;  /* 0x0000541003037816 */ /* 0x000fca00000000ff */
[----:B------:R-:W-:Y:S01]  /*b750*/  STG.E desc[UR36][R16.64], R3 ;  /* 0x0000000310007986 */ /* 0x000fe2000c101924 */
[----:B------:R-:W-:Y:S05]  /*b760*/  EXIT ;  /* 0x000000000000794d */ /* 0x000fea0003800000 */
.L_x_16252:
[----:B------:R-:W-:Y:S01]  /*b770*/  FSEL R3, RZ, 1.875, !P0 ;  /* 0x3ff00000ff037808 */ /* 0x000fe20004000000 */
[----:B------:R-:W-:-:S05]  /*b780*/  IMAD.MOV.U32 R2, RZ, RZ, RZ ;  /* 0x000000ffff027224 */ /* 0x000fca00078e00ff */
[----:B------:R-:W-:Y:S01]  /*b790*/  STG.E.64 desc[UR36][R16.64], R2 ;  /* 0x0000000210007986 */ /* 0x000fe2000c101b24 */
[----:B------:R-:W-:Y:S05]  /*b7a0*/  EXIT ;  /* 0x000000000000794d */ /* 0x000fea0003800000 */
.L_x_16243:
        /* <DEDUP_REMOVED lines=10> */
.L_x_16256:
[----:B------:R-:W-:Y:S02]  /*b850*/  FSEL R5, RZ, 1.875, !P0 ;  /* 0x3ff00000ff057808 */ /* 0x000fe40004000000 */
[----:B------:R-:W-:Y:S01]  /*b860*/  CS2R R6, SRZ ;  /* 0x0000000000067805 */ /* 0x000fe2000001ff00 */
[----:B------:R-:W-:-:S05]  /*b870*/  IMAD.MOV.U32 R4, RZ, RZ, RZ ;  /* 0x000000ffff047224 */ /* 0x000fca00078e00ff */
[----:B------:R-:W-:Y:S01]  /*b880*/  STG.E.128 desc[UR36][R16.64], R4 ;  /* 0x0000000410007986 */ /* 0x000fe2000c101d24 */
[----:B------:R-:W-:Y:S05]  /*b890*/  EXIT ;  /* 0x000000000000794d */ /* 0x000fea0003800000 */
.L_x_16255:
        /* <DEDUP_REMOVED lines=18> */
.L_x_16260:
[----:B------:R-:W-:Y:S05]  /*b9c0*/  BSYNC B0 ;  /* 0x0000000000007941 */ /* 0x000fea0003800000 */
.L_x_16259:
[----:B------:R-:W-:Y:S01]  /*b9d0*/  STG.E.U8 desc[UR36][R16.64], R3 ;  /* 0x0000000310007986 */ /* 0x000fe2000c101124 */
[----:B------:R-:W-:Y:S05]  /*b9e0*/  EXIT ;  /* 0x000000000000794d */ /* 0x000fea0003800000 */
.L_x_16258:
[----:B------:R-:W-:-:S04]  /*b9f0*/  FSEL R5, RZ, 1, !P0 ;  /* 0x3f800000ff057808 */ /* 0x000fc80004000000 */
[----:B------:R-:W-:-:S13]  /*ba00*/  ISETP.GT.U32.AND P0, PT, R5, 0x477fffff, PT ;  /* 0x477fffff0500780c */ /* 0x000fda0003f04070 */
[----:B------:R-:W-:Y:S05]  /*ba10*/  @P0 BRA `(.L_x_16261) ;  /* 0x00000000002c0947 */ /* 0x000fea0003800000 */
[----:B------:R-:W-:-:S13]  /*ba20*/  ISETP.GE.U32.AND P0, PT, R5, 0x38800000, PT ;  /* 0x388000000500780c */ /* 0x000fda0003f06070 */
[----:B------:R-:W-:-:S04]  /*ba30*/  @P0 SHF.R.U32.HI R0, RZ, 0x15, R5 ;  /* 0x00000015ff000819 */ /* 0x000fc80000011605 */
[----:B------:R-:W-:-:S04]  /*ba40*/  @P0 LOP3.LUT R0, R0, 0x1, RZ, 0xc0, !PT ;  /* 0x0000000100000812 */ /* 0x000fc800078ec0ff */
[----:B------:R-:W-:-:S04]  /*ba50*/  @P0 IADD3 R0, R5, 0x80fffff, R0 ;  /* 0x080fffff05000810 */ /* 0x000fc80007ffe000 */
[----:B------:R-:W-:-:S05]  /*ba60*/  @P0 SHF.R.U32.HI R3, RZ, 0x15, R0 ;  /* 0x00000015ff030819 */ /* 0x000fca0000011600 */
[----:B------:R0:W-:Y:S01]  /*ba70*/  @P0 STG.E.U8 desc[UR36][R16.64], R3 ;  /* 0x0000000310000986 */ /* 0x0001e2000c101124 */
[----:B------:R-:W-:Y:S05]  /*ba80*/  @P0 EXIT ;  /* 0x000000000000094d */ /* 0x000fea0003800000 */
[----:B------:R-:W-:-:S04]  /*ba90*/  FADD.FTZ R0, R5, 128 ;  /* 0x4300000005007421 */ /* 0x000fc80000010000 */
[----:B0-----:R-:W-:-:S05]  /*baa0*/  VIADD R3, R0, 0xbd000000 ;  /* 0xbd00000000037836 */ /* 0x001fca0000000000 */
[----:B------:R-:W-:Y:S01]  /*bab0*/  STG.E.U8 desc[UR36][R16.64], R3 ;  /* 0x0000000310007986 */ /* 0x000fe2000c101124 */
[----:B------:R-:W-:Y:S05]  /*bac0*/  EXIT ;  /* 0x000000000000794d */ /* 0x000fea0003800000 */
.L_x_16261:
[----:B------:R-:W-:Y:S01]  /*bad0*/  IMAD.MOV.U32 R3, RZ, RZ, 0x7f ;  /* 0x0000007fff037424 */ /* 0x000fe200078e00ff */
[----:B------:R-:W-:-:S04]  /*bae0*/  ISETP.GT.U32.AND P0, PT, R5, 0x7f800000, PT ;  /* 0x7f8000000500780c */ /* 0x000fc80003f04070 */
[----:B------:R-:W-:-:S05]  /*baf0*/  SEL R3, R3, 0x7c, P0 ;  /* 0x0000007c03037807 */ /* 0x000fca0000000000 */
[----:B------:R-:W-:Y:S01]  /*bb00*/  STG.E.U8 desc[UR36][R16.64], R3 ;  /* 0x0000000310007986 */ /* 0x000fe2000c101124 */
[----:B------:R-:W-:Y:S05]  /*bb10*/  EXIT ;  /* 0x000000000000794d */ /* 0x000fea0003800000 */
.L_x_16257:
[----:B------:R-:W-:-:S04]  /*bb20*/  FSEL R0, RZ, 1, !P0 ;  /* 0x3f800000ff007808 */ /* 0x000fc80004000000 */
[----:B------:R-:W-:-:S05]  /*bb30*/  F2FP.BF16.F32.PACK_AB R0, RZ, R0 ;  /* 0x00000000ff00723e */ /* 0x000fca00000010ff */
[----:B------:R-:W-:Y:S01]  /*bb40*/  STG.E.U16 desc[UR36][R16.64], R0 ;  /* 0x0000000010007986 */ /* 0x000fe2000c101524 */
[----:B------:R-:W-:Y:S05]  /*bb50*/  EXIT ;  /* 0x000000000000794d */ /* 0x000fea0003800000 */
.L_x_16254:
        /* <DEDUP_REMOVED lines=10> */
.L_x_16264:
        /* <DEDUP_REMOVED lines=16> */
.L_x_16267:
[----:B------:R-:W-:-:S07]  /*bd00*/  PRMT R8, R0, 0x7610, R8 ;  /* 0x0000761000087816 */ /* 0x000fce0000000008 */
.L_x_16266:
[----:B------:R-:W-:Y:S05]  /*bd10*/  BSYNC B0 ;  /* 0x0000000000007941 */ /* 0x000fea0003800000 */
.L_x_16265:
[----:B------:R-:W-:Y:S01]  /*bd20*/  STG.E.U8 desc[UR36][R16.64], R8 ;  /* 0x0000000810007986 */ /* 0x000fe2000c101124 */
[----:B------:R-:W-:Y:S05]  /*bd30*/  EXIT ;  /* 0x000000000000794d */ /* 0x000fea0003800000 */
.L_x_16263:
        /* <DEDUP_REMOVED lines=16> */
.L_x_16270:
[----:B------:R-:W-:-:S07]  /*be40*/  PRMT R8, R0, 0x7610, R8 ;  /* 0x0000761000087816 */ /* 0x000fce0000000008 */
.L_x_16269:
[----:B------:R-:W-:Y:S05]  /*be50*/  BSYNC B0 ;  /* 0x0000000000007941 */ /* 0x000fea0003800000 */
.L_x_16268:
[----:B------:R-:W-:Y:S01]  /*be60*/  STG.E.U8 desc[UR36][R16.64], R8 ;  /* 0x0000000810007986 */ /* 0x000fe2000c101124 */
[----:B------:R-:W-:Y:S05]  /*be70*/  EXIT ;  /* 0x000000000000794d */ /* 0x000fea0003800000 */
.L_x_16262:
        /* <DEDUP_REMOVED lines=21> */
.L_x_16247:
        /* <DEDUP_REMOVED lines=16> */
.L_x_16273:
[----:B------:R-:W-:Y:S05]  /*c0d0*/  EXIT ;  /* 0x000000000000794d */ /* 0x000fea0003800000 */
.L_x_16272:
[----:B------:R-:W-:-:S05]  /*c0e0*/  IMAD.MOV.U32 R3, RZ, RZ, RZ ;  /* 0x000000ffff037224 */ /* 0x000fca00078e00ff */
[----:B------:R-:W-:Y:S01]  /*c0f0*/  STG.E.64 desc[UR36][R16.64], R2 ;  /* 0x0000000210007986 */ /* 0x000fe2000c101b24 */
[----:B------:R-:W-:Y:S05]  /*c100*/  EXIT ;  /* 0x000000000000794d */ /* 0x000fea0003800000 */
.L_x_16271:
[----:B------:R-:W-:Y:S01]  /*c110*/  STG.E desc[UR36][R16.64], R2 ;  /* 0x0000000210007986 */ /* 0x000fe2000c101924 */
[----:B------:R-:W-:Y:S05]  /*c120*/  EXIT ;  /* 0x000000000000794d */ /* 0x000fea0003800000 */
.L_x_16274:
        /* <DEDUP_REMOVED lines=13> */
.L_x_43903:


//--------------------- .text._ZN2at6native27unrolled_elementwise_kernelINS0_13AUnaryFunctorIbbbZZZNS0_22logical_or_kernel_cudaERNS_14TensorIteratorEENKUlvE0_clEvENKUlvE7_clEvEUlbbE_EESt5arrayIPcLm2EELi4E23TrivialOffsetCalculatorILi1EjESD_NS0_6memory12LoadWithCastILi1EEENSE_13StoreWithCastILi1EEEEEviT_T0_T2_T3_T4_T5_ --------------------------
	.section	.text._ZN2at6native27unrolled_elementwise_kernelINS0_13AUnaryFunctorIbbbZZZNS0_22logical_or_kernel_cudaERNS_14TensorIteratorEENKUlvE0_clEvENKUlvE7_clEvEUlbbE_EESt5arrayIPcLm2EELi4E23TrivialOffsetCalculatorILi1EjESD_NS0_6memory12LoadWithCastILi1EEENSE_13StoreWithCastILi1EEEEEviT_T0_T2_T3_T4_T5_,"ax",@progbits
	.align	128
        .global         _ZN2at6native27unrolled_elementwise_kernelINS0_13AUnaryFunctorIbbbZZZNS0_22logical_or_kernel_cudaERNS_14TensorIteratorEENKUlvE0_clEvENKUlvE7_clEvEUlbbE_EESt5arrayIPcLm2EELi4E23TrivialOffsetCalculatorILi1EjESD_NS0_6memory12LoadWithCastILi1EEENSE_13StoreWithCastILi1EEEEEviT_T0_T2_T3_T4_T5_
        .type           _ZN2at6native27unrolled_elementwise_kernelINS0_13AUnaryFunctorIbbbZZZNS0_22logical_or_kernel_cudaERNS_14TensorIteratorEENKUlvE0_clEvENKUlvE7_clEvEUlbbE_EESt5arrayIPcLm2EELi4E23TrivialOffsetCalculatorILi1EjESD_NS0_6memory12LoadWithCastILi1EEENSE_13StoreWithCastILi1EEEEEviT_T0_T2_T3_T4_T5_,@function
        .size           _ZN2at6native27unrolled_elementwise_kernelINS0_13AUnaryFunctorIbbbZZZNS0_22logical_or_kernel_cudaERNS_14TensorIteratorEENKUlvE0_clEvENKUlvE7_clEvEUlbbE_EESt5arrayIPcLm2EELi4E23TrivialOffsetCalculatorILi1EjESD_NS0_6memory12LoadWithCastILi1EEENSE_13StoreWithCastILi1EEEEEviT_T0_T2_T3_T4_T5_,(.L_x_43904 - _ZN2at6native27unrolled_elementwise_kernelINS0_13AUnaryFunctorIbbbZZZNS0_22logical_or_kernel_cudaERNS_14TensorIteratorEENKUlvE0_clEvENKUlvE7_clEvEUlbbE_EESt5arrayIPcLm2EELi4E23TrivialOffsetCalculatorILi1EjESD_NS0_6memory12LoadWithCastILi1EEENSE_13StoreWithCastILi1EEEEEviT_T0_T2_T3_T4_T5_)
        .other          _ZN2at6native27unrolled_elementwise_kernelINS0_13AUnaryFunctorIbbbZZZNS0_22logical_or_kernel_cudaERNS_14TensorIteratorEENKUlvE0_clEvENKUlvE7_clEvEUlbbE_EESt5arrayIPcLm2EELi4E23TrivialOffsetCalculatorILi1EjESD_NS0_6memory12LoadWithCastILi1EEENSE_13StoreWithCastILi1EEEEEviT_T0_T2_T3_T4_T5_,@"STO_CUDA_ENTRY STV_DEFAULT"
_ZN2at6native27unrolled_elementwise_kernelINS0_13AUnaryFunctorIbbbZZZNS0_22logical_or_kernel_cudaERNS_14TensorIteratorEENKUlvE0_clEvENKUlvE7_clEvEUlbbE_EESt5arrayIPcLm2EELi4E23TrivialOffsetCalculatorILi1EjESD_NS0_6memory12LoadWithCastILi1EEENSE_13StoreWithCastILi1EEEEEviT_T0_T2_T3_T4_T5_:
.text._ZN2at6native27unrolled_elementwise_kernelINS0_13AUnaryFunctorIbbbZZZNS0_22logical_or_kernel_cudaERNS_14TensorIteratorEENKUlvE0_clEvENKUlvE7_clEvEUlbbE_EESt5arrayIPcLm2EELi4E23TrivialOffsetCalculatorILi1EjESD_NS0_6memory12LoadWithCastILi1EEENSE_13StoreWithCastILi1EEEEEviT_T0_T2_T3_T4_T5_:
        /* <DEDUP_REMOVED lines=32> */
.L_x_16280:
[----:B------:R-:W2:Y:S02]  /*0200*/  LDG.E.U8 R4, desc[UR36][R4.64] ;  /* 0x0000002404047981 */ /* 0x000ea4000c1e1100 */
[----:B--2---:R-:W-:Y:S01]  /*0210*/  ISETP.NE.AND P0, PT, R4, RZ, PT ;  /* 0x000000ff0400720c */ /* 0x004fe20003f05270 */
[----:B------:R-:W-:-:S12]  /*0220*/  BRA `(.L_x_16282) ;  /* 0x0000000c00787947 */ /* 0x000fd80003800000 */
.L_x_16279:
        /* <DEDUP_REMOVED lines=10> */
.L_x_16284:
[----:B------:R-:W2:Y:S02]  /*02d0*/  LDG.E R4, desc[UR36][R4.64] ;  /* 0x0000002404047981 */ /* 0x000ea4000c1e1900 */
[----:B--2---:R-:W-:Y:S01]  /*02e0*/  ISETP.NE.AND P0, PT, R4, RZ, PT ;  /* 0x000000ff0400720c */ /* 0x004fe20003f05270 */
[----:B------:R-:W-:-:S12]  /*02f0*/  BRA `(.L_x_16282) ;  /* 0x0000000c00447947 */ /* 0x000fd80003800000 */
.L_x_16283:
[----:B------:R-:W2:Y:S02]  /*0300*/  LDG.E.U16 R4, desc[UR36][R4.64] ;  /* 0x0000002404047981 */ /* 0x000ea4000c1e1500 */
[----:B--2---:R-:W-:Y:S01]  /*0310*/  ISETP.NE.AND P0, PT, R4, RZ, PT ;  /* 0x000000ff0400720c */ /* 0x004fe20003f05270 */
[----:B------:R-:W-:-:S12]  /*0320*/  BRA `(.L_x_16282) ;  /* 0x0000000c00387947 */ /* 0x000fd80003800000 */
.L_x_16278:
        /* <DEDUP_REMOVED lines=9> */
.L_x_16286:
[----:B------:R-:W2:Y:S02]  /*03c0*/  LDG.E.U16 R0, desc[UR36][R4.64] ;  /* 0x0000002404007981 */ /* 0x000ea4000c1e1500 */
[----:B--2---:R-:W-:-:S05]  /*03d0*/  HADD2.F32 R0, -RZ, R0.H0_H0 ;  /* 0x20000000ff007230 */ /* 0x004fca0000004100 */
[----:B------:R-:W-:Y:S01]  /*03e0*/  FSETP.NEU.FTZ.AND P0, PT, R0, RZ, PT ;  /* 0x000000ff0000720b */ /* 0x000fe20003f1d000 */
[----:B------:R-:W-:-:S12]  /*03f0*/  BRA `(.L_x_16282) ;  /* 0x0000000c00047947 */ /* 0x000fd80003800000 */
.L_x_16285:
        /* <DEDUP_REMOVED lines=11> */
.L_x_16288:
        /* <DEDUP_REMOVED lines=10> */
.L_x_16287:
[----:B------:R-:W2:Y:S02]  /*0550*/  LDG.E.64 R4, desc[UR36][R4.64] ;  /* 0x0000002404047981 */ /* 0x000ea4000c1e1b00 */
[----:B--2---:R-:W-:Y:S01]  /*0560*/  DSETP.NEU.AND P0, PT, R4, RZ, PT ;  /* 0x000000ff0400722a */ /* 0x004fe20003f0d000 */
[----:B------:R-:W-:-:S13]  /*0570*/  BRA `(.L_x_16282) ;  /* 0x0000000800a47947 */ /* 0x000fda0003800000 */
.L_x_16277:
        /* <DEDUP_REMOVED lines=11> */
.L_x_16291:
[----:B------:R-:W2:Y:S02]  /*0630*/  LDG.E.128 R4, desc[UR36][R4.64] ;  /* 0x0000002404047981 */ /* 0x000ea4000c1e1d00 */
[----:B--2---:R-:W-:-:S06]  /*0640*/  DSETP.NEU.AND P0, PT, R6, RZ, PT ;  /* 0x000000ff0600722a */ /* 0x004fcc0003f0d000 */
[----:B------:R-:W-:Y:S01]  /*0650*/  DSETP.NEU.OR P0, PT, R4, RZ, P0 ;  /* 0x000000ff0400722a */ /* 0x000fe2000070d400 */
[----:B------:R-:W-:-:S13]  /*0660*/  BRA `(.L_x_16282) ;  /* 0x0000000800687947 */ /* 0x000fda0003800000 */
.L_x_16290:
        /* <DEDUP_REMOVED lines=27> */
.L_x_16293:
        /* <DEDUP_REMOVED lines=15> */
.L_x_16292:
[----:B------:R-:W2:Y:S02]  /*0910*/  LDG.E.U16 R0, desc[UR36][R4.64] ;  /* 0x0000002404007981 */ /* 0x000ea4000c1e1500 */
[----:B--2---:R-:W-:-:S05]  /*0920*/  IMAD.U32 R0, R0, 0x10000, RZ ;  /* 0x0001000000007824 */ /* 0x004fca00078e00ff */
[----:B------:R-:W-:Y:S01]  /*0930*/  FSETP.NEU.FTZ.AND P0, PT, R0, RZ, PT ;  /* 0x000000ff0000720b */ /* 0x000fe20003f1d000 */
[----:B------:R-:W-:-:S12]  /*0940*/  BRA `(.L_x_16282) ;  /* 0x0000000400b07947 */ /* 0x000fd80003800000 */
.L_x_16289:
        /* <DEDUP_REMOVED lines=11> */
.L_x_16296:
        /* <DEDUP_REMOVED lines=21> */
.L_x_16300:
[----:B------:R-:W-:Y:S05]  /*0b50*/  BSYNC B1 ;  /* 0x0000000000017941 */ /* 0x000fea0003800000 */
.L_x_16299:
[----:B------:R-:W-:Y:S01]  /*0b60*/  LEA R5, R0, 0x3b800000, 0x17 ;  /* 0x3b80000000057811 */ /* 0x000fe200078eb8ff */
[----:B------:R-:W-:-:S05]  /*0b70*/  IMAD.SHL.U32 R0, R3, 0x100000, RZ ;  /* 0x0010000003007824 */ /* 0x000fca00078e00ff */
[----:B------:R-:W-:-:S07]  /*0b80*/  LOP3.LUT R0, R5, R0, R6, 0xfe, !PT ;  /* 0x0000000005007212 */ /* 0x000fce00078efe06 */
.L_x_16298:
[----:B------:R-:W-:Y:S05]  /*0b90*/  BSYNC B0 ;  /* 0x0000000000007941 */ /* 0x000fea0003800000 */
.L_x_16297:
[----:B------:R-:W-:Y:S01]  /*0ba0*/  FSETP.NEU.FTZ.AND P0, PT, R0, RZ, PT ;  /* 0x000000ff0000720b */ /* 0x000fe20003f1d000 */
[----:B------:R-:W-:-:S12]  /*0bb0*/  BRA `(.L_x_16282) ;  /* 0x0000000400147947 */ /* 0x000fd80003800000 */
.L_x_16295:
        /* <DEDUP_REMOVED lines=21> */
.L_x_16304:
[----:B------:R-:W-:Y:S05]  /*0d10*/  BSYNC B1 ;  /* 0x0000000000017941 */ /* 0x000fea0003800000 */
.L_x_16303:
[----:B------:R-:W-:Y:S01]  /*0d20*/  LEA R5, R0, 0x37800000, 0x17 ;  /* 0x3780000000057811 */ /* 0x000fe200078eb8ff */
[----:B------:R-:W-:-:S05]  /*0d30*/  IMAD.SHL.U32 R0, R3, 0x200000, RZ ;  /* 0x0020000003007824 */ /* 0x000fca00078e00ff */
[----:B------:R-:W-:-:S07]  /*0d40*/  LOP3.LUT R0, R5, R0, R6, 0xfe, !PT ;  /* 0x0000000005007212 */ /* 0x000fce00078efe06 */
.L_x_16302:
[----:B------:R-:W-:Y:S05]  /*0d50*/  BSYNC B0 ;  /* 0x0000000000007941 */ /* 0x000fea0003800000 */
.L_x_16301:
[----:B------:R-:W-:Y:S01]  /*0d60*/  FSETP.NEU.FTZ.AND P0, PT, R0, RZ, PT ;  /* 0x000000ff0000720b */ /* 0x000fe20003f1d000 */
[----:B------:R-:W-:-:S12]  /*0d70*/  BRA `(.L_x_16282) ;  /* 0x0000000000a47947 */ /* 0x000fd80003800000 */
.L_x_16294:
        /* <DEDUP_REMOVED lines=14> */
.L_x_16308:
[----:B------:R-:W-:Y:S05]  /*0e60*/  BSYNC B0 ;  /* 0x0000000000007941 */ /* 0x000fea0003800000 */
.L_x_16307:
[----:B------:R-:W-:Y:S01]  /*0e70*/  FSETP.NEU.FTZ.AND P0, PT, R0, RZ, PT ;  /* 0x000000ff0000720b */ /* 0x000fe20003f1d000 */
[----:B------:R-:W-:-:S12]  /*0e80*/  BRA `(.L_x_16282) ;  /* 0x0000000000607947 */ /* 0x000fd80003800000 */
.L_x_16281:
        /* <DEDUP_REMOVED lines=16> */
.L_x_16309:
[----:B------:R-:W-:Y:S01]  /*0f90*/  PLOP3.LUT P0, PT, PT, PT, PT, 0x8, 0x0 ;  /* 0x000000000000781c */ /* 0x000fe20003f0e170 */
[----:B------:R-:W-:-:S12]  /*0fa0*/  BRA `(.L_x_16282) ;  /* 0x0000000000187947 */ /* 0x000fd80003800000 */
.L_x_16306:
[----:B------:R-:W2:Y:S02]  /*0fb0*/  LDG.E.64 R4, desc[UR36][R4.64] ;  /* 0x0000002404047981 */ /* 0x000ea4000c1e1b00 */
[----:B--2---:R-:W-:-:S04]  /*0fc0*/  ISETP.NE.U32.AND P0, PT, R4, RZ, PT ;  /* 0x000000ff0400720c */ /* 0x004fc80003f05070 */
[----:B------:R-:W-:Y:S01]  /*0fd0*/  ISETP.NE.AND.EX P0, PT, R5, RZ, PT, P0 ;  /* 0x000000ff0500720c */ /* 0x000fe20003f05300 */
[----:B------:R-:W-:-:S12]  /*0fe0*/  BRA `(.L_x_16282) ;  /* 0x0000000000087947 */ /* 0x000fd80003800000 */
.L_x_16305:
[----:B------:R-:W2:Y:S02]  /*0ff0*/  LDG.E R4, desc[UR36][R4.64] ;  /* 0x0000002404047981 */ /* 0x000ea4000c1e1900 */
[----:B--2---:R-:W-:-:S13]  /*1000*/  ISETP.NE.AND P0, PT, R4, RZ, PT ;  /* 0x000000ff0400720c */ /* 0x004fda0003f05270 */
.L_x_16282:
[----:B------:R-:W0:Y:S01]  /*1010*/  S2R R25, SR_TID.X ;  /* 0x0000000000197919 */ /* 0x000e220000002100 */
[----:B------:R-:W-:Y:S01]  /*1020*/  SEL R18, RZ, 0x1, !P0 ;  /* 0x00000001ff127807 */ /* 0x000fe20004000000 */
[----:B0-----:R-:W-:-:S07]  /*1030*/  VIADD R25, R25, 0x80 ;  /* 0x0000008019197836 */ /* 0x001fce0000000000 */
.L_x_16276:
[----:B------:R-:W-:Y:S05]  /*1040*/  BSYNC B6 ;  /* 0x0000000000067941 */ /* 0x000fea0003800000 */
.L_x_16275:
        /* <DEDUP_REMOVED lines=24> */
.L_x_16315:
[----:B------:R-:W2:Y:S02]  /*11d0*/  LDG.E.U8 R4, desc[UR36][R4.64] ;  /* 0x0000002404047981 */ /* 0x000ea4000c1e1100 */
[----:B--2---:R-:W-:Y:S01]  /*11e0*/  ISETP.NE.AND P0, PT, R4, RZ, PT ;  /* 0x000000ff0400720c */ /* 0x004fe20003f05270 */
[----:B------:R-:W-:-:S12]  /*11f0*/  BRA `(.L_x_16317) ;  /* 0x0000000c00747947 */ /* 0x000fd80003800000 */
.L_x_16314:
        /* <DEDUP_REMOVED lines=10> */
.L_x_16319:
[----:B------:R-:W2:Y:S02]  /*12a0*/  LDG.E R4, desc[UR36][R4.64] ;  /* 0x0000002404047981 */ /* 0x000ea4000c1e1900 */
[----:B--2---:R-:W-:Y:S01]  /*12b0*/  ISETP.NE.AND P0, PT, R4, RZ, PT ;  /* 0x000000ff0400720c */ /* 0x004fe20003f05270 */
[----:B------:R-:W-:-:S12]  /*12c0*/  BRA `(.L_x_16317) ;  /* 0x0000000c00407947 */ /* 0x000fd80003800000 */
.L_x_16318:
[----:B------:R-:W2:Y:S02]  /*12d0*/  LDG.E.U16 R4, desc[UR36][R4.64] ;  /* 0x0000002404047981 */ /* 0x000ea4000c1e1500 */
[----:B--2---:R-:W-:Y:S01]  /*12e0*/  ISETP.NE.AND P0, PT, R4, RZ, PT ;  /* 0x000000ff0400720c */ /* 0x004fe20003f05270 */
[----:B------:R-:W-:-:S12]  /*12f0*/  BRA `(.L_x_16317) ;  /* 0x0000000c00347947 */ /* 0x000fd80003800000 */
.L_x_16313:
        /* <DEDUP_REMOVED lines=9> */
.L_x_16321:
[----:B------:R-:W2:Y:S02]  /*1390*/  LDG.E.U16 R0, desc[UR36][R4.64] ;  /* 0x0000002404007981 */ /* 0x000ea4000c1e1500 */
[----:B--2---:R-:W-:-:S05]  /*13a0*/  HADD2.F32 R0, -RZ, R0.H0_H0 ;  /* 0x20000000ff007230 */ /* 0x004fca0000004100 */
[----:B------:R-:W-:Y:S01]  /*13b0*/  FSETP.NEU.FTZ.AND P0, PT, R0, RZ, PT ;  /* 0x000000ff0000720b */ /* 0x000fe20003f1d000 */
[----:B------:R-:W-:-:S12]  /*13c0*/  BRA `(.L_x_16317) ;  /* 0x0000000c00007947 */ /* 0x000fd80003800000 */
.L_x_16320:
        /* <DEDUP_REMOVED lines=11> */
.L_x_16323:
        /* <DEDUP_REMOVED lines=10> */
.L_x_16322:
[----:B------:R-:W2:Y:S02]  /*1520*/  LDG.E.64 R4, desc[UR36][R4.64] ;  /* 0x0000002404047981 */ /* 0x000ea4000c1e1b00 */
[----:B--2---:R-:W-:Y:S01]  /*1530*/  DSETP.NEU.AND P0, PT, R4, RZ, PT ;  /* 0x000000ff0400722a */ /* 0x004fe20003f0d000 */
[----:B------:R-:W-:-:S13]  /*1540*/  BRA `(.L_x_16317) ;  /* 0x0000000800a07947 */ /* 0x000fda0003800000 */
.L_x_16312:
        /* <DEDUP_REMOVED lines=11> */
.L_x_16326:
[----:B------:R-:W2:Y:S02]  /*1600*/  LDG.E.128 R4, desc[UR36][R4.64] ;  /* 0x0000002404047981 */ /* 0x000ea4000c1e1d00 */
[----:B--2---:R-:W-:-:S06]  /*1610*/  DSETP.NEU.AND P0, PT, R6, RZ, PT ;  /* 0x000000ff0600722a */ /* 0x004fcc0003f0d000 */
[----:B------:R-:W-:Y:S01]  /*1620*/  DSETP.NEU.OR P0, PT, R4, RZ, P0 ;  /* 0x000000ff0400722a */ /* 0x000fe2000070d400 */
[----:B------:R-:W-:-:S13]  /*1630*/  BRA `(.L_x_16317) ;  /* 0x0000000800647947 */ /* 0x000fda0003800000 */
.L_x_16325:
        /* <DEDUP_REMOVED lines=27> */
.L_x_16328:
        /* <DEDUP_REMOVED lines=14> */
.L_x_16327:
[----:B------:R-:W2:Y:S02]  /*18d0*/  LDG.E.U16 R0, desc[UR36][R4.64] ;  /* 0x0000002404007981 */ /* 0x000ea4000c1e1500 */
[----:B--2---:R-:W-:-:S05]  /*18e0*/  IMAD.U32 R0, R0, 0x10000, RZ ;  /* 0x0001000000007824 */ /* 0x004fca00078e00ff */
[----:B------:R-:W-:Y:S01]  /*18f0*/  FSETP.NEU.FTZ.AND P0, PT, R0, RZ, PT ;  /* 0x000000ff0000720b */ /* 0x000fe20003f1d000 */
[----:B------:R-:W-:-:S12]  /*1900*/  BRA `(.L_x_16317) ;  /* 0x0000000400b07947 */ /* 0x000fd80003800000 */
.L_x_16324:
        /* <DEDUP_REMOVED lines=11> */
.L_x_16331:
        /* <DEDUP_REMOVED lines=21> */
.L_x_16335:
[----:B------:R-:W-:Y:S05]  /*1b10*/  BSYNC B1 ;  /* 0x0000000000017941 */ /* 0x000fea0003800000 */
.L_x_16334:
[----:B------:R-:W-:Y:S01]  /*1b20*/  LEA R5, R0, 0x3b800000, 0x17 ;  /* 0x3b80000000057811 */ /* 0x000fe200078eb8ff */
[----:B------:R-:W-:-:S05]  /*1b30*/  IMAD.SHL.U32 R0, R3, 0x100000, RZ ;  /* 0x0010000003007824 */ /* 0x000fca00078e00ff */
[----:B------:R-:W-:-:S07]  /*1b40*/  LOP3.LUT R0, R5, R0, R6, 0xfe, !PT ;  /* 0x0000000005007212 */ /* 0x000fce00078efe06 */
.L_x_16333:
[----:B------:R-:W-:Y:S05]  /*1b50*/  BSYNC B0 ;  /* 0x0000000000007941 */ /* 0x000fea0003800000 */
.L_x_16332:
[----:B------:R-:W-:Y:S01]  /*1b60*/  FSETP.NEU.FTZ.AND P0, PT, R0, RZ, PT ;  /* 0x000000ff0000720b */ /* 0x000fe20003f1d000 */
[----:B------:R-:W-:-:S12]  /*1b70*/  BRA `(.L_x_16317) ;  /* 0x0000000400147947 */ /* 0x000fd80003800000 */
.L_x_16330:
        /* <DEDUP_REMOVED lines=21> */
.L_x_16339:
[----:B------:R-:W-:Y:S05]  /*1cd0*/  BSYNC B1 ;  /* 0x0000000000017941 */ /* 0x000fea0003800000 */
.L_x_16338:
[----:B------:R-:W-:Y:S01]  /*1ce0*/  LEA R5, R0, 0x37800000, 0x17 ;  /* 0x3780000000057811 */ /* 0x000fe200078eb8ff */
[----:B------:R-:W-:-:S05]  /*1cf0*/  IMAD.SHL.U32 R0, R3, 0x200000, RZ ;  /* 0x0020000003007824 */ /* 0x000fca00078e00ff */
[----:B------:R-:W-:-:S07]  /*1d00*/  LOP3.LUT R0, R5, R0, R6, 0xfe, !PT ;  /* 0x0000000005007212 */ /* 0x000fce00078efe06 */
.L_x_16337:
[----:B------:R-:W-:Y:S05]  /*1d10*/  BSYNC B0 ;  /* 0x0000000000007941 */ /* 0x000fea0003800000 */
.L_x_16336:
[----:B------:R-:W-:Y:S01]  /*1d20*/  FSETP.NEU.FTZ.AND P0, PT, R0, RZ, PT ;  /* 0x000000ff0000720b */ /* 0x000fe20003f1d000 */
[----:B------:R-:W-:-:S12]  /*1d30*/  BRA `(.L_x_16317) ;  /* 0x0000000000a47947 */ /* 0x000fd80003800000 */
.L_x_16329:
        /* <DEDUP_REMOVED lines=14> */
.L_x_16343:
[----:B------:R-:W-:Y:S05]  /*1e20*/  BSYNC B0 ;  /* 0x0000000000007941 */ /* 0x000fea0003800000 */
.L_x_16342:
[----:B------:R-:W-:Y:S01]  /*1e30*/  FSETP.NEU.FTZ.AND P0, PT, R0, RZ, PT ;  /* 0x000000ff0000720b */ /* 0x000fe20003f1d000 */
[----:B------:R-:W-:-:S12]  /*1e40*/  BRA `(.L_x_16317) ;  /* 0x0000000000607947 */ /* 0x000fd80003800000 */
.L_x_16316:
        /* <DEDUP_REMOVED lines=16> */
.L_x_16344:
[----:B------:R-:W-:Y:S01]  /*1f50*/  PLOP3.LUT P0, PT, PT, PT, PT, 0x8, 0x0 ;  /* 0x000000000000781c */ /* 0x000fe20003f0e170 */
[----:B------:R-:W-:-:S12]  /*1f60*/  BRA `(.L_x_16317) ;  /* 0x0000000000187947 */ /* 0x000fd80003800000 */
.L_x_16341:
[----:B------:R-:W2:Y:S02]  /*1f70*/  LDG.E.64 R4, desc[UR36][R4.64] ;  /* 0x0000002404047981 */ /* 0x000ea4000c1e1b00 */
[----:B--2---:R-:W-:-:S04]  /*1f80*/  ISETP.NE.U32.AND P0, PT, R4, RZ, PT ;  /* 0x000000ff0400720c */ /* 0x004fc80003f05070 */
[----:B------:R-:W-:Y:S01]  /*1f90*/  ISETP.NE.AND.EX P0, PT, R5, RZ, PT, P0 ;  /* 0x000000ff0500720c */ /* 0x000fe20003f05300 */
[----:B------:R-:W-:-:S12]  /*1fa0*/  BRA `(.L_x_16317) ;  /* 0x0000000000087947 */ /* 0x000fd80003800000 */
.L_x_16340:
[----:B------:R-:W2:Y:S02]  /*1fb0*/  LDG.E R4, desc[UR36][R4.64] ;  /* 0x0000002404047981 */ /* 0x000ea4000c1e1900 */
[----:B--2---:R-:W-:-:S13]  /*1fc0*/  ISETP.NE.AND P0, PT, R4, RZ, PT ;  /* 0x000000ff0400720c */ /* 0x004fda0003f05270 */
.L_x_16317:
[----:B------:R-:W-:Y:S01]  /*1fd0*/  SEL R17, RZ, 0x1, !P0 ;  /* 0x00000001ff117807 */ /* 0x000fe20004000000 */
[----:B------:R-:W-:-:S07]  /*1fe0*/  VIADD R25, R25, 0x80 ;  /* 0x0000008019197836 */ /* 0x000fce0000000000 */
.L_x_16311:
[----:B------:R-:W-:Y:S05]  /*1ff0*/  BSYNC B6 ;  /* 0x0000000000067941 */ /* 0x000fea0003800000 */
.L_x_16310:
        /* <DEDUP_REMOVED lines=26> */
.L_x_16350:
[----:B------:R-:W2:Y:S02]  /*21a0*/  LDG.E.U8 R4, desc[UR36][R4.64] ;  /* 0x0000002404047981 */ /* 0x000ea4000c1e1100 */
[----:B--2---:R-:W-:Y:S01]  /*21b0*/  ISETP.NE.AND P0, PT, R4, RZ, PT ;  /* 0x000000ff0400720c */ /* 0x004fe20003f05270 */
[----:B------:R-:W-:-:S12]  /*21c0*/  BRA `(.L_x_16352) ;  /* 0x0000000c00747947 */ /* 0x000fd80003800000 */
.L_x_16349:
        /* <DEDUP_REMOVED lines=10> */
.L_x_16354:
[----:B------:R-:W2:Y:S02]  /*2270*/  LDG.E R4, desc[UR36][R4.64] ;  /* 0x0000002404047981 */ /* 0x000ea4000c1e1900 */
[----:B--2---:R-:W-:Y:S01]  /*2280*/  ISETP.NE.AND P0, PT, R4, RZ, PT ;  /* 0x000000ff0400720c */ /* 0x004fe20003f05270 */
[----:B------:R-:W-:-:S12]  /*2290*/  BRA `(.L_x_16352) ;  /* 0x0000000c00407947 */ /* 0x000fd80003800000 */
.L_x_16353:
[----:B------:R-:W2:Y:S02]  /*22a0*/  LDG.E.U16 R4, desc[UR36][R4.64] ;  /* 0x0000002404047981 */ /* 0x000ea4000c1e1500 */
[----:B--2---:R-:W-:Y:S01]  /*22b0*/  ISETP.NE.AND P0, PT, R4, RZ, PT ;  /* 0x000000ff0400720c */ /* 0x004fe20003f05270 */
[----:B------:R-:W-:-:S12]  /*22c0*/  BRA `(.L_x_16352) ;  /* 0x0000000c00347947 */ /* 0x000fd80003800000 */
.L_x_16348:
        /* <DEDUP_REMOVED lines=9> */
.L_x_16356:
[----:B------:R-:W2:Y:S02]  /*2360*/  LDG.E.U16 R0, desc[UR36][R4.64] ;  /* 0x0000002404007981 */ /* 0x000ea4000c1e1500 */
[----:B--2---:R-:W-:-:S05]  /*2370*/  HADD2.F32 R0, -RZ, R0.H0_H0 ;  /* 0x20000000ff007230 */ /* 0x004fca0000004100 */
[----:B------:R-:W-:Y:S01]  /*2380*/  FSETP.NEU.FTZ.AND P0, PT, R0, RZ, PT ;  /* 0x000000ff0000720b */ /* 0x000fe20003f1d000 */
[----:B------:R-:W-:-:S12]  /*2390*/  BRA `(.L_x_16352) ;  /* 0x0000000c00007947 */ /* 0x000fd80003800000 */
.L_x_16355:
        /* <DEDUP_REMOVED lines=11> */
.L_x_16358:
        /* <DEDUP_REMOVED lines=10> */
.L_x_16357:
[----:B------:R-:W2:Y:S02]  /*24f0*/  LDG.E.64 R4, desc[UR36][R4.64] ;  /* 0x0000002404047981 */ /* 0x000ea4000c1e1b00 */
[----:B--2---:R-:W-:Y:S01]  /*2500*/  DSETP.NEU.AND P0, PT, R4, RZ, PT ;  /* 0x000000ff0400722a */ /* 0x004fe20003f0d000 */
[----:B------:R-:W-:-:S13]  /*2510*/  BRA `(.L_x_16352) ;  /* 0x0000000800a07947 */ /* 0x000fda0003800000 */
.L_x_16347:
        /* <DEDUP_REMOVED lines=11> */
.L_x_16361:
[----:B------:R-:W2:Y:S02]  /*25d0*/  LDG.E.128 R4, desc[UR36][R4.64] ;  /* 0x0000002404047981 */ /* 0x000ea4000c1e1d00 */
[----:B--2---:R-:W-:-:S06]  /*25e0*/  DSETP.NEU.AND P0, PT, R6, RZ, PT ;  /* 0x000000ff0600722a */ /* 0x004fcc0003f0d000 */
[----:B------:R-:W-:Y:S01]  /*25f0*/  DSETP.NEU.OR P0, PT, R4, RZ, P0 ;  /* 0x000000ff0400722a */ /* 0x000fe2000070d400 */
[----:B------:R-:W-:-:S13]  /*2600*/  BRA `(.L_x_16352) ;  /* 0x0000000800647947 */ /* 0x000fda0003800000 */
.L_x_16360:
        /* <DEDUP_REMOVED lines=27> */
.L_x_16363:
        /* <DEDUP_REMOVED lines=14> */
.L_x_16362:
[----:B------:R-:W2:Y:S02]  /*28a0*/  LDG.E.U16 R0, desc[UR36][R4.64] ;  /* 0x0000002404007981 */ /* 0x000ea4000c1e1500 */
[----:B--2---:R-:W-:-:S05]  /*28b0*/  IMAD.U32 R0, R0, 0x10000, RZ ;  /* 0x0001000000007824 */ /* 0x004fca00078e00ff */
[----:B------:R-:W-:Y:S01]  /*28c0*/  FSETP.NEU.FTZ.AND P0, PT, R0, RZ, PT ;  /* 0x000000ff0000720b */ /* 0x000fe20003f1d000 */
[----:B------:R-:W-:-:S12]  /*28d0*/  BRA `(.L_x_16352) ;  /* 0x0000000400b07947 */ /* 0x000fd80003800000 */
.L_x_16359:
        /* <DEDUP_REMOVED lines=11> */
.L_x_16366:
        /* <DEDUP_REMOVED lines=21> */
.L_x_16370:
[----:B------:R-:W-:Y:S05]  /*2ae0*/  BSYNC B1 ;  /* 0x0000000000017941 */ /* 0x000fea0003800000 */
.L_x_16369:
[----:B------:R-:W-:Y:S01]  /*2af0*/  LEA R5, R0, 0x3b800000, 0x17 ;  /* 0x3b80000000057811 */ /* 0x000fe200078eb8ff */
[----:B------:R-:W-:-:S05]  /*2b00*/  IMAD.SHL.U32 R0, R3, 0x100000, RZ ;  /* 0x0010000003007824 */ /* 0x000fca00078e00ff */
[----:B------:R-:W-:-:S07]  /*2b10*/  LOP3.LUT R0, R5, R0, R6, 0xfe, !PT ;  /* 0x0000000005007212 */ /* 0x000fce00078efe06 */
.L_x_16368:
[----:B------:R-:W-:Y:S05]  /*2b20*/  BSYNC B0 ;  /* 0x0000000000007941 */ /* 0x000fea0003800000 */
.L_x_16367:
[----:B------:R-:W-:Y:S01]  /*2b30*/  FSETP.NEU.FTZ.AND P0, PT, R0, RZ, PT ;  /* 0x000000ff0000720b */ /* 0x000fe20003f1d000 */
[----:B------:R-:W-:-:S12]  /*2b40*/  BRA `(.L_x_16352) ;  /* 0x0000000400147947 */ /* 0x000fd80003800000 */
.L_x_16365:
        /* <DEDUP_REMOVED lines=21> */
.L_x_16374:
[----:B------:R-:W-:Y:S05]  /*2ca0*/  BSYNC B1 ;  /* 0x0000000000017941 */ /* 0x000fea0003800000 */
.L_x_16373:
[----:B------:R-:W-:Y:S01]  /*2cb0*/  LEA R5, R0, 0x37800000, 0x17 ;  /* 0x3780000000057811 */ /* 0x000fe200078eb8ff */
[----:B------:R-:W-:-:S05]  /*2cc0*/  IMAD.SHL.U32 R0, R3, 0x200000, RZ ;  /* 0x0020000003007824 */ /* 0x000fca00078e00ff */
[----:B------:R-:W-:-:S07]  /*2cd0*/  LOP3.LUT R0, R5, R0, R6, 0xfe, !PT ;  /* 0x0000000005007212 */ /* 0x000fce00078efe06 */
.L_x_16372:
[----:B------:R-:W-:Y:S05]  /*2ce0*/  BSYNC B0 ;  /* 0x0000000000007941 */ /* 0x000fea0003800000 */
.L_x_16371:
[----:B------:R-:W-:Y:S01]  /*2cf0*/  FSETP.NEU.FTZ.AND P0, PT, R0, RZ, PT ;  /* 0x000000ff0000720b */ /* 0x000fe20003f1d000 */
[----:B------:R-:W-:-:S12]  /*2d00*/  BRA `(.L_x_16352) ;  /* 0x0000000000a47947 */ /* 0x000fd80003800000 */
.L_x_16364:
        /* <DEDUP_REMOVED lines=14> */
.L_x_16378:
[----:B------:R-:W-:Y:S05]  /*2df0*/  BSYNC B0 ;  /* 0x0000000000007941 */ /* 0x000fea0003800000 */
.L_x_16377:
[----:B------:R-:W-:Y:S01]  /*2e00*/  FSETP.NEU.FTZ.AND P0, PT, R0, RZ, PT ;  /* 0x000000ff0000720b */ /* 0x000fe20003f1d000 */
[----:B------:R-:W-:-:S12]  /*2e10*/  BRA `(.L_x_16352) ;  /* 0x0000000000607947 */ /* 0x000fd80003800000 */
.L_x_16351:
        /* <DEDUP_REMOVED lines=16> */
.L_x_16379:
[----:B------:R-:W-:Y:S01]  /*2f20*/  PLOP3.LUT P0, PT, PT, PT, PT, 0x8, 0x0 ;  /* 0x000000000000781c */ /* 0x000fe20003f0e170 */
[----:B------:R-:W-:-:S12]  /*2f30*/  BRA `(.L_x_16352) ;  /* 0x0000000000187947 */ /* 0x000fd80003800000 */
.L_x_16376:
[----:B------:R-:W2:Y:S02]  /*2f40*/  LDG.E.64 R4, desc[UR36][R4.64] ;  /* 0x0000002404047981 */ /* 0x000ea4000c1e1b00 */
[----:B--2---:R-:W-:-:S04]  /*2f50*/  ISETP.NE.U32.AND P0, PT, R4, RZ, PT ;  /* 0x000000ff0400720c */ /* 0x004fc80003f05070 */
[----:B------:R-:W-:Y:S01]  /*2f60*/  ISETP.NE.AND.EX P0, PT, R5, RZ, PT, P0 ;  /* 0x000000ff0500720c */ /* 0x000fe20003f05300 */
[----:B------:R-:W-:-:S12]  /*2f70*/  BRA `(.L_x_16352) ;  /* 0x0000000000087947 */ /* 0x000fd80003800000 */
.L_x_16375:
[----:B------:R-:W2:Y:S02]  /*2f80*/  LDG.E R4, desc[UR36][R4.64] ;  /* 0x0000002404047981 */ /* 0x000ea4000c1e1900 */
[----:B--2---:R-:W-:-:S13]  /*2f90*/  ISETP.NE.AND P0, PT, R4, RZ, PT ;  /* 0x000000ff0400720c */ /* 0x004fda0003f05270 */
.L_x_16352:
[----:B------:R-:W-:Y:S01]  /*2fa0*/  SEL R19, RZ, 0x1, !P0 ;  /* 0x00000001ff137807 */ /* 0x000fe20004000000 */
[----:B------:R-:W-:-:S07]  /*2fb0*/  VIADD R25, R25, 0x80 ;  /* 0x0000008019197836 */ /* 0x000fce0000000000 */
.L_x_16346:
[----:B------:R-:W-:Y:S05]  /*2fc0*/  BSYNC B6 ;  /* 0x0000000000067941 */ /* 0x000fea0003800000 */
.L_x_16345:
        /* <DEDUP_REMOVED lines=24> */
.L_x_16385:
[----:B------:R-:W2:Y:S02]  /*3150*/  LDG.E.U8 R4, desc[UR36][R4.64] ;  /* 0x0000002404047981 */ /* 0x000ea4000c1e1100 */
[----:B--2---:R-:W-:Y:S01]  /*3160*/  ISETP.NE.AND P0, PT, R4, RZ, PT ;  /* 0x000000ff0400720c */ /* 0x004fe20003f05270 */
[----:B------:R-:W-:-:S12]  /*3170*/  BRA `(.L_x_16387) ;  /* 0x0000000c00747947 */ /* 0x000fd80003800000 */
.L_x_16384:
        /* <DEDUP_REMOVED lines=10> */
.L_x_16389:
[----:B------:R-:W2:Y:S02]  /*3220*/  LDG.E R4, desc[UR36][R4.64] ;  /* 0x0000002404047981 */ /* 0x000ea4000c1e1900 */
[----:B--2---:R-:W-:Y:S01]  /*3230*/  ISETP.NE.AND P0, PT, R4, RZ, PT ;  /* 0x000000ff0400720c */ /* 0x004fe20003f05270 */
[----:B------:R-:W-:-:S12]  /*3240*/  BRA `(.L_x_16387) ;  /* 0x0000000c00407947 */ /* 0x000fd80003800000 */
.L_x_16388:
[----:B------:R-:W2:Y:S02]  /*3250*/  LDG.E.U16 R4, desc[UR36][R4.64] ;  /* 0x0000002404047981 */ /* 0x000ea4000c1e1500 */
[----:B--2---:R-:W-:Y:S01]  /*3260*/  ISETP.NE.AND P0, PT, R4, RZ, PT ;  /* 0x000000ff0400720c */ /* 0x004fe20003f05270 */
[----:B------:R-:W-:-:S12]  /*3270*/  BRA `(.L_x_16387) ;  /* 0x0000000c00347947 */ /* 0x000fd80003800000 */
.L_x_16383:
        /* <DEDUP_REMOVED lines=9> */
.L_x_16391:
[----:B------:R-:W2:Y:S02]  /*3310*/  LDG.E.U16 R0, desc[UR36][R4.64] ;  /* 0x0000002404007981 */ /* 0x000ea4000c1e1500 */
[----:B--2---:R-:W-:-:S05]  /*3320*/  HADD2.F32 R0, -RZ, R0.H0_H0 ;  /* 0x20000000ff007230 */ /* 0x004fca0000004100 */
[----:B------:R-:W-:Y:S01]  /*3330*/  FSETP.NEU.FTZ.AND P0, PT, R0, RZ, PT ;  /* 0x000000ff0000720b */ /* 0x000fe20003f1d000 */
[----:B------:R-:W-:-:S12]  /*3340*/  BRA `(.L_x_16387) ;  /* 0x0000000c00007947 */ /* 0x000fd80003800000 */
.L_x_16390:
        /* <DEDUP_REMOVED lines=11> */
.L_x_16393:
        /* <DEDUP_REMOVED lines=10> */
.L_x_16392:
[----:B------:R-:W2:Y:S02]  /*34a0*/  LDG.E.64 R4, desc[UR36][R4.64] ;  /* 0x0000002404047981 */ /* 0x000ea4000c1e1b00 */
[----:B--2---:R-:W-:Y:S01]  /*34b0*/  DSETP.NEU.AND P0, PT, R4, RZ, PT ;  /* 0x000000ff0400722a */ /* 0x004fe20003f0d000 */
[----:B------:R-:W-:-:S13]  /*34c0*/  BRA `(.L_x_16387) ;  /* 0x0000000800a07947 */ /* 0x000fda0003800000 */
.L_x_16382:
        /* <DEDUP_REMOVED lines=11> */
.L_x_16396:
[----:B------:R-:W2:Y:S02]  /*3580*/  LDG.E.128 R4, desc[UR36][R4.64] ;  /* 0x0000002404047981 */ /* 0x000ea4000c1e1d00 */
[----:B--2---:R-:W-:-:S06]  /*3590*/  DSETP.NEU.AND P0, PT, R6, RZ, PT ;  /* 0x000000ff0600722a */ /* 0x004fcc0003f0d000 */
[----:B------:R-:W-:Y:S01]  /*35a0*/  DSETP.NEU.OR P0, PT, R4, RZ, P0 ;  /* 0x000000ff0400722a */ /* 0x000fe2000070d400 */
[----:B------:R-:W-:-:S13]  /*35b0*/  BRA `(.L_x_16387) ;  /* 0x0000000800647947 */ /* 0x000fda0003800000 */
.L_x_16395:
        /* <DEDUP_REMOVED lines=27> */
.L_x_16398:
        /* <DEDUP_REMOVED lines=14> */
.L_x_16397:
[----:B------:R-:W2:Y:S02]  /*3850*/  LDG.E.U16 R0, desc[UR36][R4.64] ;  /* 0x0000002404007981 */ /* 0x000ea4000c1e1500 */
[----:B--2---:R-:W-:-:S05]  /*3860*/  IMAD.U32 R0, R0, 0x10000, RZ ;  /* 0x0001000000007824 */ /* 0x004fca00078e00ff */
[----:B------:R-:W-:Y:S01]  /*3870*/  FSETP.NEU.FTZ.AND P0, PT, R0, RZ, PT ;  /* 0x000000ff0000720b */ /* 0x000fe20003f1d000 */
[----:B------:R-:W-:-:S12]  /*3880*/  BRA `(.L_x_16387) ;  /* 0x0000000400b07947 */ /* 0x000fd80003800000 */
.L_x_16394:
        /* <DEDUP_REMOVED lines=11> */
.L_x_16401:
        /* <DEDUP_REMOVED lines=21> */
.L_x_16405:
[----:B------:R-:W-:Y:S05]  /*3a90*/  BSYNC B1 ;  /* 0x0000000000017941 */ /* 0x000fea0003800000 */
.L_x_16404:
[----:B------:R-:W-:Y:S01]  /*3aa0*/  LEA R5, R0, 0x3b800000, 0x17 ;  /* 0x3b80000000057811 */ /* 0x000fe200078eb8ff */
[----:B------:R-:W-:-:S05]  /*3ab0*/  IMAD.SHL.U32 R0, R3, 0x100000, RZ ;  /* 0x0010000003007824 */ /* 0x000fca00078e00ff */
[----:B------:R-:W-:-:S07]  /*3ac0*/  LOP3.LUT R0, R5, R0, R6, 0xfe, !PT ;  /* 0x0000000005007212 */ /* 0x000fce00078efe06 */
.L_x_16403:
[----:B------:R-:W-:Y:S05]  /*3ad0*/  BSYNC B0 ;  /* 0x0000000000007941 */ /* 0x000fea0003800000 */
.L_x_16402:
[----:B------:R-:W-:Y:S01]  /*3ae0*/  FSETP.NEU.FTZ.AND P0, PT, R0, RZ, PT ;  /* 0x000000ff0000720b */ /* 0x000fe20003f1d000 */
[----:B------:R-:W-:-:S12]  /*3af0*/  BRA `(.L_x_16387) ;  /* 0x0000000400147947 */ /* 0x000fd80003800000 */
.L_x_16400:
        /* <DEDUP_REMOVED lines=21> */
.L_x_16409:
[----:B------:R-:W-:Y:S05]  /*3c50*/  BSYNC B1 ;  /* 0x0000000000017941 */ /* 0x000fea0003800000 */
.L_x_16408:
[----:B------:R-:W-:Y:S01]  /*3c60*/  LEA R5, R0, 0x37800000, 0x17 ;  /* 0x3780000000057811 */ /* 0x000fe200078eb8ff */
[----:B------:R-:W-:-:S05]  /*3c70*/  IMAD.SHL.U32 R0, R3, 0x200000, RZ ;  /* 0x0020000003007824 */ /* 0x000fca00078e00ff */
[----:B------:R-:W-:-:S07]  /*3c80*/  LOP3.LUT R0, R5, R0, R6, 0xfe, !PT ;  /* 0x0000000005007212 */ /* 0x000fce00078efe06 */
.L_x_16407:
[----:B------:R-:W-:Y:S05]  /*3c90*/  BSYNC B0 ;  /* 0x0000000000007941 */ /* 0x000fea0003800000 */
.L_x_16406:
[----:B------:R-:W-:Y:S01]  /*3ca0*/  FSETP.NEU.FTZ.AND P0, PT, R0, RZ, PT ;  /* 0x000000ff0000720b */ /* 0x000fe20003f1d000 */
[----:B------:R-:W-:-:S12]  /*3cb0*/  BRA `(.L_x_16387) ;  /* 0x0000000000a47947 */ /* 0x000fd80003800000 */
.L_x_16399:
        /* <DEDUP_REMOVED lines=14> */
.L_x_16413:
[----:B------:R-:W-:Y:S05]  /*3da0*/  BSYNC B0 ;  /* 0x0000000000007941 */ /* 0x000fea0003800000 */
.L_x_16412:
[----:B------:R-:W-:Y:S01]  /*3db0*/  FSETP.NEU.FTZ.AND P0, PT, R0, RZ, PT ;  /* 0x000000ff0000720b */ /* 0x000fe20003f1d000 */
[----:B------:R-:W-:-:S12]  /*3dc0*/  BRA `(.L_x_16387) ;  /* 0x0000000000607947 */ /* 0x000fd80003800000 */
.L_x_16386:
        /* <DEDUP_REMOVED lines=16> */
.L_x_16414:
[----:B------:R-:W-:Y:S01]  /*3ed0*/  PLOP3.LUT P0, PT, PT, PT, PT, 0x8, 0x0 ;  /* 0x000000000000781c */ /* 0x000fe20003f0e170 */
[----:B------:R-:W-:-:S12]  /*3ee0*/  BRA `(.L_x_16387) ;  /* 0x0000000000187947 */ /* 0x000fd80003800000 */
.L_x_16411:
[----:B------:R-:W2:Y:S02]  /*3ef0*/  LDG.E.64 R4, desc[UR36][R4.64] ;  /* 0x0000002404047981 */ /* 0x000ea4000c1e1b00 */
[----:B--2---:R-:W-:-:S04]  /*3f00*/  ISETP.NE.U32.AND P0, PT, R4, RZ, PT ;  /* 0x000000ff0400720c */ /* 0x004fc80003f05070 */
[----:B------:R-:W-:Y:S01]  /*3f10*/  ISETP.NE.AND.EX P0, PT, R5, RZ, PT, P0 ;  /* 0x000000ff0500720c */ /* 0x000fe20003f05300 */
[----:B------:R-:W-:-:S12]  /*3f20*/  BRA `(.L_x_16387) ;  /* 0x0000000000087947 */ /* 0x000fd80003800000 */
.L_x_16410:
[----:B------:R-:W2:Y:S02]  /*3f30*/  LDG.E R4, desc[UR36][R4.64] ;  /* 0x0000002404047981 */ /* 0x000ea4000c1e1900 */
[----:B--2---:R-:W-:-:S13]  /*3f40*/  ISETP.NE.AND P0, PT, R4, RZ, PT ;  /* 0x000000ff0400720c */ /* 0x004fda0003f05270 */
.L_x_16387:
[----:B------:R-:W-:-:S07]  /*3f50*/  SEL R23, RZ, 0x1, !P0 ;  /* 0x00000001ff177807 */ /* 0x000fce0004000000 */
.L_x_16381:
[----:B------:R-:W-:Y:S05]  /*3f60*/  BSYNC B6 ;  /* 0x0000000000067941 */ /* 0x000fea0003800000 */
.L_x_16380:
[----:B------:R-:W1:Y:S01]  /*3f70*/  S2R R5, SR_TID.X ;  /* 0x0000000000057919 */ /* 0x000e620000002100 */
[----:B------:R-:W2:Y:S01]  /*3f80*/  LDC.U8 R16, c[0x0][0x234] ;  /* 0x00008d00ff107b82 */ /* 0x000ea20000000000 */
[--C-:B0-----:R-:W-:Y:S01]  /*3f90*/  LOP3.LUT P0, RZ, R18, 0xff, R22.reuse, 0xc8, !PT ;  /* 0x000000ff12ff7812 */ /* 0x101fe2000780c816 */
[----:B------:R-:W-:Y:S01]  /*3fa0*/  BSSY B6, `(.L_x_16415) ;  /* 0x00000f7000067945 */ /* 0x000fe20003800000 */
[--C-:B------:R-:W-:Y:S02]  /*3fb0*/  LOP3.LUT P1, RZ, R17, 0xff, R22.reuse, 0xc8, !PT ;  /* 0x000000ff11ff7812 */ /* 0x100fe4000782c816 */
[--C-:B------:R-:W-:Y:S02]  /*3fc0*/  LOP3.LUT P2, RZ, R19, 0xff, R22.reuse, 0xc8, !PT ;  /* 0x000000ff13ff7812 */ /* 0x100fe4000784c816 */
[----:B------:R-:W-:Y:S02]  /*3fd0*/  LOP3.LUT P3, RZ, R23, 0xff, R22, 0xc8, !PT ;  /* 0x000000ff17ff7812 */ /* 0x000fe4000786c816 */
[----:B------:R-:W-:-:S02]  /*3fe0*/  SEL R3, RZ, 0x1, !P0 ;  /* 0x00000001ff037807 */ /* 0x000fc40004000000 */
[----:B------:R-:W-:Y:S02]  /*3ff0*/  SEL R26, RZ, 0x1, !P1 ;  /* 0x00000001ff1a7807 */ /* 0x000fe40004800000 */
        /* <DEDUP_REMOVED lines=26> */
.L_x_16420:
[----:B------:R0:W-:Y:S01]  /*41a0*/  STG.E.U8 desc[UR36][R8.64], R3 ;  /* 0x0000000308007986 */ /* 0x0001e2000c101124 */
[----:B------:R-:W-:Y:S05]  /*41b0*/  BRA `(.L_x_16416) ;  /* 0x0000000c00547947 */ /* 0x000fea0003800000 */
.L_x_16419:
        /* <DEDUP_REMOVED lines=10> */
.L_x_16423:
[----:B------:R0:W-:Y:S01]  /*4260*/  STG.E desc[UR36][R8.64], R3 ;  /* 0x0000000308007986 */ /* 0x0001e2000c101924 */
[----:B------:R-:W-:Y:S05]  /*4270*/  BRA `(.L_x_16416) ;  /* 0x0000000c00247947 */ /* 0x000fea0003800000 */
.L_x_16422:
[----:B------:R0:W-:Y:S01]  /*4280*/  STG.E.U16 desc[UR36][R8.64], R3 ;  /* 0x0000000308007986 */ /* 0x0001e2000c101524 */
[----:B------:R-:W-:Y:S05]  /*4290*/  BRA `(.L_x_16416) ;  /* 0x0000000c001c7947 */ /* 0x000fea0003800000 */
.L_x_16418:
        /* <DEDUP_REMOVED lines=9> */
.L_x_16425:
[----:B------:R-:W0:Y:S02]  /*4330*/  I2F.S16 R0, R3 ;  /* 0x0000000300007306 */ /* 0x000e240000101400 */
[----:B0-----:R-:W-:-:S05]  /*4340*/  F2FP.F16.F32.PACK_AB R0, RZ, R0 ;  /* 0x00000000ff00723e */ /* 0x001fca00000000ff */
[----:B------:R0:W-:Y:S01]  /*4350*/  STG.E.U16 desc[UR36][R8.64], R0 ;  /* 0x0000000008007986 */ /* 0x0001e2000c101524 */
[----:B------:R-:W-:Y:S05]  /*4360*/  BRA `(.L_x_16416) ;  /* 0x0000000800e87947 */ /* 0x000fea0003800000 */
.L_x_16424:
        /* <DEDUP_REMOVED lines=10> */
.L_x_16427:
[----:B------:R-:W0:Y:S02]  /*4410*/  I2F.S16 R3, R3 ;  /* 0x0000000300037306 */ /* 0x000e240000101400 */
[----:B0-----:R-:W-:-:S04]  /*4420*/  F2FP.F16.F32.PACK_AB R3, RZ, R3 ;  /* 0x00000003ff03723e */ /* 0x001fc800000000ff */
[----:B------:R-:W-:-:S05]  /*4430*/  PRMT R3, R3, 0x5410, RZ ;  /* 0x0000541003037816 */ /* 0x000fca00000000ff */
[----:B------:R0:W-:Y:S01]  /*4440*/  STG.E desc[UR36][R8.64], R3 ;  /* 0x0000000308007986 */ /* 0x0001e2000c101924 */
[----:B------:R-:W-:Y:S05]  /*4450*/  BRA `(.L_x_16416) ;  /* 0x0000000800ac7947 */ /* 0x000fea0003800000 */
.L_x_16426:
[----:B------:R-:W0:Y:S02]  /*4460*/  I2F.F64.S16 R4, R3 ;  /* 0x0000000300047312 */ /* 0x000e240000101c00 */
[----:B0-----:R0:W-:Y:S01]  /*4470*/  STG.E.64 desc[UR36][R8.64], R4 ;  /* 0x0000000408007986 */ /* 0x0011e2000c101b24 */
[----:B------:R-:W-:Y:S05]  /*4480*/  BRA `(.L_x_16416) ;  /* 0x0000000800a07947 */ /* 0x000fea0003800000 */
.L_x_16417:
        /* <DEDUP_REMOVED lines=10> */
.L_x_16430:
[----:B------:R-:W0:Y:S01]  /*4530*/  I2F.F64.S16 R4, R3 ;  /* 0x0000000300047312 */ /* 0x000e220000101c00 */
[----:B------:R-:W-:-:S05]  /*4540*/  CS2R R6, SRZ ;  /* 0x0000000000067805 */ /* 0x000fca000001ff00 */
[----:B0-----:R0:W-:Y:S01]  /*4550*/  STG.E.128 desc[UR36][R8.64], R4 ;  /* 0x0000000408007986 */ /* 0x0011e2000c101d24 */
[----:B------:R-:W-:Y:S05]  /*4560*/  BRA `(.L_x_16416) ;  /* 0x0000000800687947 */ /* 0x000fea0003800000 */
.L_x_16429:
        /* <DEDUP_REMOVED lines=21> */
.L_x_16434:
[----:B------:R-:W-:Y:S05]  /*46c0*/  BSYNC B0 ;  /* 0x0000000000007941 */ /* 0x000fea0003800000 */
.L_x_16433:
[----:B------:R-:W-:-:S05]  /*46d0*/  LOP3.LUT R5, R0, R5, RZ, 0xfc, !PT ;  /* 0x0000000500057212 */ /* 0x000fca00078efcff */
[----:B------:R0:W-:Y:S01]  /*46e0*/  STG.E.U8 desc[UR36][R8.64], R5 ;  /* 0x0000000508007986 */ /* 0x0001e2000c101124 */
[----:B------:R-:W-:Y:S05]  /*46f0*/  BRA `(.L_x_16416) ;  /* 0x0000000800047947 */ /* 0x000fea0003800000 */
.L_x_16432:
        /* <DEDUP_REMOVED lines=13> */
.L_x_16436:
[----:B------:R-:W-:Y:S01]  /*47d0*/  IMAD.MOV.U32 R0, RZ, RZ, 0x7f ;  /* 0x0000007fff007424 */ /* 0x000fe200078e00ff */
[----:B------:R-:W-:-:S04]  /*47e0*/  ISETP.GT.U32.AND P0, PT, R4, 0x7f800000, PT ;  /* 0x7f8000000400780c */ /* 0x000fc80003f04070 */
[----:B------:R-:W-:-:S09]  /*47f0*/  SEL R0, R0, 0x7c, P0 ;  /* 0x0000007c00007807 */ /* 0x000fd20000000000 */
.L_x_16437:
[----:B------:R-:W-:Y:S05]  /*4800*/  BSYNC B0 ;  /* 0x0000000000007941 */ /* 0x000fea0003800000 */
.L_x_16435:
[----:B------:R-:W-:-:S04]  /*4810*/  LOP3.LUT R3, R5, 0x80000000, RZ, 0xc0, !PT ;  /* 0x8000000005037812 */ /* 0x000fc800078ec0ff */
[----:B------:R-:W-:-:S04]  /*4820*/  SHF.R.U32.HI R3, RZ, 0x18, R3 ;  /* 0x00000018ff037819 */ /* 0x000fc80000011603 */
[----:B------:R-:W-:-:S05]  /*4830*/  LOP3.LUT R3, R0, R3, RZ, 0xfc, !PT ;  /* 0x0000000300037212 */ /* 0x000fca00078efcff */
[----:B------:R0:W-:Y:S01]  /*4840*/  STG.E.U8 desc[UR36][R8.64], R3 ;  /* 0x0000000308007986 */ /* 0x0001e2000c101124 */
[----:B------:R-:W-:Y:S05]  /*4850*/  BRA `(.L_x_16416) ;  /* 0x0000000400ac7947 */ /* 0x000fea0003800000 */
.L_x_16431:
[----:B------:R-:W0:Y:S02]  /*4860*/  I2F.S16 R0, R3 ;  /* 0x0000000300007306 */ /* 0x000e240000101400 */
[----:B0-----:R-:W-:-:S05]  /*4870*/  F2FP.BF16.F32.PACK_AB R0, RZ, R0 ;  /* 0x00000000ff00723e */ /* 0x001fca00000010ff */
[----:B------:R0:W-:Y:S01]  /*4880*/  STG.E.U16 desc[UR36][R8.64], R0 ;  /* 0x0000000008007986 */ /* 0x0001e2000c101524 */
[----:B------:R-:W-:Y:S05]  /*4890*/  BRA `(.L_x_16416) ;  /* 0x00000004009c7947 */ /* 0x000fea0003800000 */
.L_x_16428:
        /* <DEDUP_REMOVED lines=10> */
.L_x_16440:
        /* <DEDUP_REMOVED lines=17> */
.L_x_16443:
[----:B------:R-:W-:-:S04]  /*4a50*/  LOP3.LUT R3, R3, 0x80000000, RZ, 0xc0, !PT ;  /* 0x8000000003037812 */ /* 0x000fc800078ec0ff */
[----:B------:R-:W-:-:S04]  /*4a60*/  SHF.R.U32.HI R3, RZ, 0x18, R3 ;  /* 0x00000018ff037819 */ /* 0x000fc80000011603 */
[----:B------:R-:W-:-:S04]  /*4a70*/  LOP3.LUT R0, R0, R3, RZ, 0xfc, !PT ;  /* 0x0000000300007212 */ /* 0x000fc800078efcff */
[----:B------:R-:W-:-:S07]  /*4a80*/  PRMT R4, R0, 0x7610, R4 ;  /* 0x0000761000047816 */ /* 0x000fce0000000004 */
.L_x_16442:
[----:B------:R-:W-:Y:S05]  /*4a90*/  BSYNC B0 ;  /* 0x0000000000007941 */ /* 0x000fea0003800000 */
.L_x_16441:
[----:B------:R4:W-:Y:S01]  /*4aa0*/  STG.E.U8 desc[UR36][R8.64], R4 ;  /* 0x0000000408007986 */ /* 0x0009e2000c101124 */
[----:B------:R-:W-:Y:S05]  /*4ab0*/  BRA `(.L_x_16416) ;  /* 0x0000000400147947 */ /* 0x000fea0003800000 */
.L_x_16439:
        /* <DEDUP_REMOVED lines=17> */
.L_x_16446:
[----:B------:R-:W-:-:S04]  /*4bd0*/  LOP3.LUT R3, R3, 0x80000000, RZ, 0xc0, !PT ;  /* 0x8000000003037812 */ /* 0x000fc800078ec0ff */
[----:B------:R-:W-:-:S04]  /*4be0*/  SHF.R.U32.HI R3, RZ, 0x18, R3 ;  /* 0x00000018ff037819 */ /* 0x000fc80000011603 */
[----:B------:R-:W-:-:S04]  /*4bf0*/  LOP3.LUT R0, R0, R3, RZ, 0xfc, !PT ;  /* 0x0000000300007212 */ /* 0x000fc800078efcff */
[----:B------:R-:W-:-:S07]  /*4c00*/  PRMT R4, R0, 0x7610, R4 ;  /* 0x0000761000047816 */ /* 0x000fce0000000004 */
.L_x_16445:
[----:B------:R-:W-:Y:S05]  /*4c10*/  BSYNC B0 ;  /* 0x0000000000007941 */ /* 0x000fea0003800000 */
.L_x_16444:
[----:B------:R0:W-:Y:S01]  /*4c20*/  STG.E.U8 desc[UR36][R8.64], R4 ;  /* 0x0000000408007986 */ /* 0x0001e2000c101124 */
[----:B------:R-:W-:Y:S05]  /*4c30*/  BRA `(.L_x_16416) ;  /* 0x0000000000b47947 */ /* 0x000fea0003800000 */
.L_x_16438:
        /* <DEDUP_REMOVED lines=23> */
.L_x_16421:
        /* <DEDUP_REMOVED lines=16> */
.L_x_16449:
[----:B------:R-:W-:Y:S05]  /*4eb0*/  BRA `(.L_x_16416) ;  /* 0x0000000000147947 */ /* 0x000fea0003800000 */
.L_x_16448:
[----:B------:R-:W-:Y:S02]  /*4ec0*/  IMAD.MOV.U32 R4, RZ, RZ, R3 ;  /* 0x000000ffff047224 */ /* 0x000fe400078e0003 */
[----:B------:R-:W-:-:S05]  /*4ed0*/  IMAD.MOV.U32 R5, RZ, RZ, RZ ;  /* 0x000000ffff057224 */ /* 0x000fca00078e00ff */
[----:B------:R1:W-:Y:S01]  /*4ee0*/  STG.E.64 desc[UR36][R8.64], R4 ;  /* 0x0000000408007986 */ /* 0x0003e2000c101b24 */
[----:B------:R-:W-:Y:S05]  /*4ef0*/  BRA `(.L_x_16416) ;  /* 0x0000000000047947 */ /* 0x000fea0003800000 */
.L_x_16447:
[----:B------:R0:W-:Y:S02]  /*4f00*/  STG.E desc[UR36][R8.64], R3 ;  /* 0x0000000308007986 */ /* 0x0001e4000c101924 */
.L_x_16416:
[----:B------:R-:W-:Y:S05]  /*4f10*/  BSYNC B6 ;  /* 0x0000000000067941 */ /* 0x000fea0003800000 */
.L_x_16415:
        /* <DEDUP_REMOVED lines=23> */
.L_x_16455:
[----:B------:R0:W-:Y:S01]  /*5090*/  STG.E.U8 desc[UR36][R8.64], R26 ;  /* 0x0000001a08007986 */ /* 0x0001e2000c101124 */
[----:B------:R-:W-:Y:S05]  /*50a0*/  BRA `(.L_x_16457) ;  /* 0x0000000c00487947 */ /* 0x000fea0003800000 */
.L_x_16454:
        /* <DEDUP_REMOVED lines=9> */
.L_x_16459:
[----:B------:R0:W-:Y:S01]  /*5140*/  STG.E desc[UR36][R8.64], R26 ;  /* 0x0000001a08007986 */ /* 0x0001e2000c101924 */
[----:B------:R-:W-:Y:S05]  /*5150*/  BRA `(.L_x_16457) ;  /* 0x0000000c001c7947 */ /* 0x000fea0003800000 */
.L_x_16458:
[----:B------:R0:W-:Y:S01]  /*5160*/  STG.E.U16 desc[UR36][R8.64], R26 ;  /* 0x0000001a08007986 */ /* 0x0001e2000c101524 */
[----:B------:R-:W-:Y:S05]  /*5170*/  BRA `(.L_x_16457) ;  /* 0x0000000c00147947 */ /* 0x000fea0003800000 */
.L_x_16453:
        /* <DEDUP_REMOVED lines=9> */
.L_x_16461:
[----:B------:R-:W0:Y:S02]  /*5210*/  I2F.S16 R0, R26 ;  /* 0x0000001a00007306 */ /* 0x000e240000101400 */
[----:B0-----:R-:W-:-:S05]  /*5220*/  F2FP.F16.F32.PACK_AB R0, RZ, R0 ;  /* 0x00000000ff00723e */ /* 0x001fca00000000ff */
[----:B------:R0:W-:Y:S01]  /*5230*/  STG.E.U16 desc[UR36][R8.64], R0 ;  /* 0x0000000008007986 */ /* 0x0001e2000c101524 */
[----:B------:R-:W-:Y:S05]  /*5240*/  BRA `(.L_x_16457) ;  /* 0x0000000800e07947 */ /* 0x000fea0003800000 */
.L_x_16460:
        /* <DEDUP_REMOVED lines=10> */
.L_x_16463:
[----:B------:R-:W0:Y:S02]  /*52f0*/  I2F.S16 R26, R26 ;  /* 0x0000001a001a7306 */ /* 0x000e240000101400 */
[----:B0-----:R-:W-:-:S04]  /*5300*/  F2FP.F16.F32.PACK_AB R3, RZ, R26 ;  /* 0x0000001aff03723e */ /* 0x001fc800000000ff */
[----:B------:R-:W-:-:S05]  /*5310*/  PRMT R3, R3, 0x5410, RZ ;  /* 0x0000541003037816 */ /* 0x000fca00000000ff */
[----:B------:R0:W-:Y:S01]  /*5320*/  STG.E desc[UR36][R8.64], R3 ;  /* 0x0000000308007986 */ /* 0x0001e2000c101924 */
[----:B------:R-:W-:Y:S05]  /*5330*/  BRA `(.L_x_16457) ;  /* 0x0000000800a47947 */ /* 0x000fea0003800000 */
.L_x_16462:
[----:B------:R-:W0:Y:S02]  /*5340*/  I2F.F64.S16 R26, R26 ;  /* 0x0000001a001a7312 */ /* 0x000e240000101c00 */
[----:B0-----:R0:W-:Y:S01]  /*5350*/  STG.E.64 desc[UR36][R8.64], R26 ;  /* 0x0000001a08007986 */ /* 0x0011e2000c101b24 */
[----:B------:R-:W-:Y:S05]  /*5360*/  BRA `(.L_x_16457) ;  /* 0x0000000800987947 */ /* 0x000fea0003800000 */
.L_x_16452:
        /* <DEDUP_REMOVED lines=10> */
.L_x_16466:
[----:B------:R-:W0:Y:S01]  /*5410*/  I2F.F64.S16 R4, R26 ;  /* 0x0000001a00047312 */ /* 0x000e220000101c00 */
[----:B------:R-:W-:-:S05]  /*5420*/  CS2R R6, SRZ ;  /* 0x0000000000067805 */ /* 0x000fca000001ff00 */
[----:B0-----:R0:W-:Y:S01]  /*5430*/  STG.E.128 desc[UR36][R8.64], R4 ;  /* 0x0000000408007986 */ /* 0x0011e2000c101d24 */
[----:B------:R-:W-:Y:S05]  /*5440*/  BRA `(.L_x_16457) ;  /* 0x0000000800607947 */ /* 0x000fea0003800000 */
.L_x_16465:
        /* <DEDUP_REMOVED lines=21> */
.L_x_16470:
[----:B------:R-:W-:Y:S05]  /*55a0*/  BSYNC B0 ;  /* 0x0000000000007941 */ /* 0x000fea0003800000 */
.L_x_16469:
[----:B------:R-:W-:-:S05]  /*55b0*/  LOP3.LUT R5, R0, R5, RZ, 0xfc, !PT ;  /* 0x0000000500057212 */ /* 0x000fca00078efcff */
[----:B------:R0:W-:Y:S01]  /*55c0*/  STG.E.U8 desc[UR36][R8.64], R5 ;  /* 0x0000000508007986 */ /* 0x0001e2000c101124 */
[----:B------:R-:W-:Y:S05]  /*55d0*/  BRA `(.L_x_16457) ;  /* 0x0000000400fc7947 */ /* 0x000fea0003800000 */
.L_x_16468:
        /* <DEDUP_REMOVED lines=13> */
.L_x_16472:
[----:B------:R-:W-:Y:S01]  /*56b0*/  IMAD.MOV.U32 R0, RZ, RZ, 0x7f ;  /* 0x0000007fff007424 */ /* 0x000fe200078e00ff */
[----:B------:R-:W-:-:S04]  /*56c0*/  ISETP.GT.U32.AND P0, PT, R3, 0x7f800000, PT ;  /* 0x7f8000000300780c */ /* 0x000fc80003f04070 */
[----:B------:R-:W-:-:S09]  /*56d0*/  SEL R0, R0, 0x7c, P0 ;  /* 0x0000007c00007807 */ /* 0x000fd20000000000 */
.L_x_16473:
[----:B------:R-:W-:Y:S05]  /*56e0*/  BSYNC B0 ;  /* 0x0000000000007941 */ /* 0x000fea0003800000 */
.L_x_16471:
[----:B------:R-:W-:-:S04]  /*56f0*/  LOP3.LUT R3, R5, 0x80000000, RZ, 0xc0, !PT ;  /* 0x8000000005037812 */ /* 0x000fc800078ec0ff */
[----:B------:R-:W-:-:S04]  /*5700*/  SHF.R.U32.HI R3, RZ, 0x18, R3 ;  /* 0x00000018ff037819 */ /* 0x000fc80000011603 */
[----:B------:R-:W-:-:S05]  /*5710*/  LOP3.LUT R3, R0, R3, RZ, 0xfc, !PT ;  /* 0x0000000300037212 */ /* 0x000fca00078efcff */
[----:B------:R0:W-:Y:S01]  /*5720*/  STG.E.U8 desc[UR36][R8.64], R3 ;  /* 0x0000000308007986 */ /* 0x0001e2000c101124 */
[----:B------:R-:W-:Y:S05]  /*5730*/  BRA `(.L_x_16457) ;  /* 0x0000000400a47947 */ /* 0x000fea0003800000 */
.L_x_16467:
[----:B------:R-:W0:Y:S02]  /*5740*/  I2F.S16 R0, R26 ;  /* 0x0000001a00007306 */ /* 0x000e240000101400 */
[----:B0-----:R-:W-:-:S05]  /*5750*/  F2FP.BF16.F32.PACK_AB R0, RZ, R0 ;  /* 0x00000000ff00723e */ /* 0x001fca00000010ff */
[----:B------:R0:W-:Y:S01]  /*5760*/  STG.E.U16 desc[UR36][R8.64], R0 ;  /* 0x0000000008007986 */ /* 0x0001e2000c101524 */
[----:B------:R-:W-:Y:S05]  /*5770*/  BRA `(.L_x_16457) ;  /* 0x0000000400947947 */ /* 0x000fea0003800000 */
.L_x_16464:
        /* <DEDUP_REMOVED lines=10> */
.L_x_16476:
        /* <DEDUP_REMOVED lines=17> */
.L_x_16479:
[----:B------:R-:W-:-:S04]  /*5930*/  LOP3.LUT R3, R5, 0x80000000, RZ, 0xc0, !PT ;  /* 0x8000000005037812 */ /* 0x000fc800078ec0ff */
[----:B------:R-:W-:-:S04]  /*5940*/  SHF.R.U32.HI R3, RZ, 0x18, R3 ;  /* 0x00000018ff037819 */ /* 0x000fc80000011603 */
[----:B------:R-:W-:-:S04]  /*5950*/  LOP3.LUT R0, R0, R3, RZ, 0xfc, !PT ;  /* 0x0000000300007212 */ /* 0x000fc800078efcff */
[----:B------:R-:W-:-:S07]  /*5960*/  PRMT R4, R0, 0x7610, R4 ;  /* 0x0000761000047816 */ /* 0x000fce0000000004 */
.L_x_16478:
[----:B------:R-:W-:Y:S05]  /*5970*/  BSYNC B0 ;  /* 0x0000000000007941 */ /* 0x000fea0003800000 */
.L_x_16477:
[----:B------:R3:W-:Y:S01]  /*5980*/  STG.E.U8 desc[UR36][R8.64], R4 ;  /* 0x0000000408007986 */ /* 0x0007e2000c101124 */
[----:B------:R-:W-:Y:S05]  /*5990*/  BRA `(.L_x_16457) ;  /* 0x00000004000c7947 */ /* 0x000fea0003800000 */
.L_x_16475:
        /* <DEDUP_REMOVED lines=17> */
.L_x_16482:
[----:B------:R-:W-:-:S04]  /*5ab0*/  LOP3.LUT R3, R5, 0x80000000, RZ, 0xc0, !PT ;  /* 0x8000000005037812 */ /* 0x000fc800078ec0ff */
[----:B------:R-:W-:-:S04]  /*5ac0*/  SHF.R.U32.HI R3, RZ, 0x18, R3 ;  /* 0x00000018ff037819 */ /* 0x000fc80000011603 */
[----:B------:R-:W-:-:S04]  /*5ad0*/  LOP3.LUT R0, R0, R3, RZ, 0xfc, !PT ;  /* 0x0000000300007212 */ /* 0x000fc800078efcff */
[----:B------:R-:W-:-:S07]  /*5ae0*/  PRMT R4, R0, 0x7610, R4 ;  /* 0x0000761000047816 */ /* 0x000fce0000000004 */
.L_x_16481:
[----:B------:R-:W-:Y:S05]  /*5af0*/  BSYNC B0 ;  /* 0x0000000000007941 */ /* 0x000fea0003800000 */
.L_x_16480:
[----:B------:R0:W-:Y:S01]  /*5b00*/  STG.E.U8 desc[UR36][R8.64], R4 ;  /* 0x0000000408007986 */ /* 0x0001e2000c101124 */
[----:B------:R-:W-:Y:S05]  /*5b10*/  BRA `(.L_x_16457) ;  /* 0x0000000000ac7947 */ /* 0x000fea0003800000 */
.L_x_16474:
        /* <DEDUP_REMOVED lines=22> */
.L_x_16456:
        /* <DEDUP_REMOVED lines=16> */
.L_x_16485:
[----:B------:R-:W-:Y:S05]  /*5d80*/  BRA `(.L_x_16457) ;  /* 0x0000000000107947 */ /* 0x000fea0003800000 */
.L_x_16484:
[----:B------:R-:W-:-:S05]  /*5d90*/  IMAD.MOV.U32 R27, RZ, RZ, RZ ;  /* 0x000000ffff1b7224 */ /* 0x000fca00078e00ff */
[----:B------:R1:W-:Y:S01]  /*5da0*/  STG.E.64 desc[UR36][R8.64], R26 ;  /* 0x0000001a08007986 */ /* 0x0003e2000c101b24 */
[----:B------:R-:W-:Y:S05]  /*5db0*/  BRA `(.L_x_16457) ;  /* 0x0000000000047947 */ /* 0x000fea0003800000 */
.L_x_16483:
[----:B------:R0:W-:Y:S02]  /*5dc0*/  STG.E desc[UR36][R8.64], R26 ;  /* 0x0000001a08007986 */ /* 0x0001e4000c101924 */
.L_x_16457:
        /* <DEDUP_REMOVED lines=23> */
.L_x_16489:
[----:B------:R0:W-:Y:S01]  /*5f40*/  STG.E.U8 desc[UR36][R8.64], R18 ;  /* 0x0000001208007986 */ /* 0x0001e2000c101124 */
[----:B------:R-:W-:Y:S05]  /*5f50*/  BRA `(.L_x_16491) ;  /* 0x0000000c00487947 */ /* 0x000fea0003800000 */
.L_x_16488:
        /* <DEDUP_REMOVED lines=9> */
.L_x_16493:
[----:B------:R0:W-:Y:S01]  /*5ff0*/  STG.E desc[UR36][R8.64], R18 ;  /* 0x0000001208007986 */ /* 0x0001e2000c101924 */
[----:B------:R-:W-:Y:S05]  /*6000*/  BRA `(.L_x_16491) ;  /* 0x0000000c001c7947 */ /* 0x000fea0003800000 */
.L_x_16492:
[----:B------:R0:W-:Y:S01]  /*6010*/  STG.E.U16 desc[UR36][R8.64], R18 ;  /* 0x0000001208007986 */ /* 0x0001e2000c101524 */
[----:B------:R-:W-:Y:S05]  /*6020*/  BRA `(.L_x_16491) ;  /* 0x0000000c00147947 */ /* 0x000fea0003800000 */
.L_x_16487:
        /* <DEDUP_REMOVED lines=9> */
.L_x_16495:
[----:B------:R-:W0:Y:S02]  /*60c0*/  I2F.S16 R0, R18 ;  /* 0x0000001200007306 */ /* 0x000e240000101400 */
[----:B0-----:R-:W-:-:S05]  /*60d0*/  F2FP.F16.F32.PACK_AB R0, RZ, R0 ;  /* 0x00000000ff00723e */ /* 0x001fca00000000ff */
[----:B------:R0:W-:Y:S01]  /*60e0*/  STG.E.U16 desc[UR36][R8.64], R0 ;  /* 0x0000000008007986 */ /* 0x0001e2000c101524 */
[----:B------:R-:W-:Y:S05]  /*60f0*/  BRA `(.L_x_16491) ;  /* 0x0000000800e07947 */ /* 0x000fea0003800000 */
.L_x_16494:
        /* <DEDUP_REMOVED lines=10> */
.L_x_16497:
[----:B------:R-:W0:Y:S02]  /*61a0*/  I2F.S16 R18, R18 ;  /* 0x0000001200127306 */ /* 0x000e240000101400 */
[----:B0-----:R-:W-:-:S04]  /*61b0*/  F2FP.F16.F32.PACK_AB R3, RZ, R18 ;  /* 0x00000012ff03723e */ /* 0x001fc800000000ff */
[----:B------:R-:W-:-:S05]  /*61c0*/  PRMT R3, R3, 0x5410, RZ ;  /* 0x0000541003037816 */ /* 0x000fca00000000ff */
[----:B------:R0:W-:Y:S01]  /*61d0*/  STG.E desc[UR36][R8.64], R3 ;  /* 0x0000000308007986 */ /* 0x0001e2000c101924 */
[----:B------:R-:W-:Y:S05]  /*61e0*/  BRA `(.L_x_16491) ;  /* 0x0000000800a47947 */ /* 0x000fea0003800000 */
.L_x_16496:
[----:B------:R-:W0:Y:S02]  /*61f0*/  I2F.F64.S16 R18, R18 ;  /* 0x0000001200127312 */ /* 0x000e240000101c00 */
[----:B0-----:R0:W-:Y:S01]  /*6200*/  STG.E.64 desc[UR36][R8.64], R18 ;  /* 0x0000001208007986 */ /* 0x0011e2000c101b24 */
[----:B------:R-:W-:Y:S05]  /*6210*/  BRA `(.L_x_16491) ;  /* 0x0000000800987947 */ /* 0x000fea0003800000 */
.L_x_16486:
        /* <DEDUP_REMOVED lines=10> */
.L_x_16500:
[----:B------:R-:W0:Y:S01]  /*62c0*/  I2F.F64.S16 R4, R18 ;  /* 0x0000001200047312 */ /* 0x000e220000101c00 */
[----:B------:R-:W-:-:S05]  /*62d0*/  CS2R R6, SRZ ;  /* 0x0000000000067805 */ /* 0x000fca000001ff00 */
[----:B0-----:R0:W-:Y:S01]  /*62e0*/  STG.E.128 desc[UR36][R8.64], R4 ;  /* 0x0000000408007986 */ /* 0x0011e2000c101d24 */
[----:B------:R-:W-:Y:S05]  /*62f0*/  BRA `(.L_x_16491) ;  /* 0x0000000800607947 */ /* 0x000fea0003800000 */
.L_x_16499:
        /* <DEDUP_REMOVED lines=21> */
.L_x_16504:
[----:B------:R-:W-:Y:S05]  /*6450*/  BSYNC B0 ;  /* 0x0000000000007941 */ /* 0x000fea0003800000 */
.L_x_16503:
[----:B------:R-:W-:-:S05]  /*6460*/  LOP3.LUT R5, R0, R5, RZ, 0xfc, !PT ;  /* 0x0000000500057212 */ /* 0x000fca00078efcff */
[----:B------:R0:W-:Y:S01]  /*6470*/  STG.E.U8 desc[UR36][R8.64], R5 ;  /* 0x0000000508007986 */ /* 0x0001e2000c101124 */
[----:B------:R-:W-:Y:S05]  /*6480*/  BRA `(.L_x_16491) ;  /* 0x0000000400fc7947 */ /* 0x000fea0003800000 */
.L_x_16502:
        /* <DEDUP_REMOVED lines=13> */
.L_x_16506:
[----:B------:R-:W-:Y:S01]  /*6560*/  IMAD.MOV.U32 R0, RZ, RZ, 0x7f ;  /* 0x0000007fff007424 */ /* 0x000fe200078e00ff */
[----:B------:R-:W-:-:S04]  /*6570*/  ISETP.GT.U32.AND P0, PT, R3, 0x7f800000, PT ;  /* 0x7f8000000300780c */ /* 0x000fc80003f04070 */
[----:B------:R-:W-:-:S09]  /*6580*/  SEL R0, R0, 0x7c, P0 ;  /* 0x0000007c00007807 */ /* 0x000fd20000000000 */
.L_x_16507:
[----:B------:R-:W-:Y:S05]  /*6590*/  BSYNC B0 ;  /* 0x0000000000007941 */ /* 0x000fea0003800000 */
.L_x_16505:
[----:B------:R-:W-:-:S04]  /*65a0*/  LOP3.LUT R3, R5, 0x80000000, RZ, 0xc0, !PT ;  /* 0x8000000005037812 */ /* 0x000fc800078ec0ff */
[----:B------:R-:W-:-:S04]  /*65b0*/  SHF.R.U32.HI R3, RZ, 0x18, R3 ;  /* 0x00000018ff037819 */ /* 0x000fc80000011603 */
[----:B------:R-:W-:-:S05]  /*65c0*/  LOP3.LUT R3, R0, R3, RZ, 0xfc, !PT ;  /* 0x0000000300037212 */ /* 0x000fca00078efcff */
[----:B------:R0:W-:Y:S01]  /*65d0*/  STG.E.U8 desc[UR36][R8.64], R3 ;  /* 0x0000000308007986 */ /* 0x0001e2000c101124 */
[----:B------:R-:W-:Y:S05]  /*65e0*/  BRA `(.L_x_16491) ;  /* 0x0000000400a47947 */ /* 0x000fea0003800000 */
.L_x_16501:
[----:B------:R-:W0:Y:S02]  /*65f0*/  I2F.S16 R0, R18 ;  /* 0x0000001200007306 */ /* 0x000e240000101400 */
[----:B0-----:R-:W-:-:S05]  /*6600*/  F2FP.BF16.F32.PACK_AB R0, RZ, R0 ;  /* 0x00000000ff00723e */ /* 0x001fca00000010ff */
[----:B------:R0:W-:Y:S01]  /*6610*/  STG.E.U16 desc[UR36][R8.64], R0 ;  /* 0x0000000008007986 */ /* 0x0001e2000c101524 */
[----:B------:R-:W-:Y:S05]  /*6620*/  BRA `(.L_x_16491) ;  /* 0x0000000400947947 */ /* 0x000fea0003800000 */
.L_x_16498:
        /* <DEDUP_REMOVED lines=10> */
.L_x_16510:
        /* <DEDUP_REMOVED lines=17> */
.L_x_16513:
[----:B------:R-:W-:-:S04]  /*67e0*/  LOP3.LUT R3, R5, 0x80000000, RZ, 0xc0, !PT ;  /* 0x8000000005037812 */ /* 0x000fc800078ec0ff */
[----:B------:R-:W-:-:S04]  /*67f0*/  SHF.R.U32.HI R3, RZ, 0x18, R3 ;  /* 0x00000018ff037819 */ /* 0x000fc80000011603 */
[----:B------:R-:W-:-:S04]  /*6800*/  LOP3.LUT R0, R0, R3, RZ, 0xfc, !PT ;  /* 0x0000000300007212 */ /* 0x000fc800078efcff */
[----:B------:R-:W-:-:S07]  /*6810*/  PRMT R4, R0, 0x7610, R4 ;  /* 0x0000761000047816 */ /* 0x000fce0000000004 */
.L_x_16512:
[----:B------:R-:W-:Y:S05]  /*6820*/  BSYNC B0 ;  /* 0x0000000000007941 */ /* 0x000fea0003800000 */
.L_x_16511:
[----:B------:R3:W-:Y:S01]  /*6830*/  STG.E.U8 desc[UR36][R8.64], R4 ;  /* 0x0000000408007986 */ /* 0x0007e2000c101124 */
[----:B------:R-:W-:Y:S05]  /*6840*/  BRA `(.L_x_16491) ;  /* 0x00000004000c7947 */ /* 0x000fea0003800000 */
.L_x_16509:
        /* <DEDUP_REMOVED lines=17> */
.L_x_16516:
[----:B------:R-:W-:-:S04]  /*6960*/  LOP3.LUT R3, R5, 0x80000000, RZ, 0xc0, !PT ;  /* 0x8000000005037812 */ /* 0x000fc800078ec0ff */
[----:B------:R-:W-:-:S04]  /*6970*/  SHF.R.U32.HI R3, RZ, 0x18, R3 ;  /* 0x00000018ff037819 */ /* 0x000fc80000011603 */
[----:B------:R-:W-:-:S04]  /*6980*/  LOP3.LUT R0, R0, R3, RZ, 0xfc, !PT ;  /* 0x0000000300007212 */ /* 0x000fc800078efcff */
[----:B------:R-:W-:-:S07]  /*6990*/  PRMT R4, R0, 0x7610, R4 ;  /* 0x0000761000047816 */ /* 0x000fce0000000004 */
.L_x_16515:
[----:B------:R-:W-:Y:S05]  /*69a0*/  BSYNC B0 ;  /* 0x0000000000007941 */ /* 0x000fea0003800000 */
.L_x_16514:
[----:B------:R0:W-:Y:S01]  /*69b0*/  STG.E.U8 desc[UR36][R8.64], R4 ;  /* 0x0000000408007986 */ /* 0x0001e2000c101124 */
[----:B------:R-:W-:Y:S05]  /*69c0*/  BRA `(.L_x_16491) ;  /* 0x0000000000ac7947 */ /* 0x000fea0003800000 */
.L_x_16508:
        /* <DEDUP_REMOVED lines=22> */
.L_x_16490:
        /* <DEDUP_REMOVED lines=16> */
.L_x_16519:
[----:B------:R-:W-:Y:S05]  /*6c30*/  BRA `(.L_x_16491) ;  /* 0x0000000000107947 */ /* 0x000fea0003800000 */
.L_x_16518:
[----:B------:R-:W-:-:S05]  /*6c40*/  IMAD.MOV.U32 R19, RZ, RZ, RZ ;  /* 0x000000ffff137224 */ /* 0x000fca00078e00ff */
[----:B------:R2:W-:Y:S01]  /*6c50*/  STG.E.64 desc[UR36][R8.64], R18 ;  /* 0x0000001208007986 */ /* 0x0005e2000c101b24 */
[----:B------:R-:W-:Y:S05]  /*6c60*/  BRA `(.L_x_16491) ;  /* 0x0000000000047947 */ /* 0x000fea0003800000 */
.L_x_16517:
[----:B------:R0:W-:Y:S02]  /*6c70*/  STG.E desc[UR36][R8.64], R18 ;  /* 0x0000001208007986 */ /* 0x0001e4000c101924 */
.L_x_16491:
[----:B------:R-:W-:-:S07]  /*6c80*/  VIADD R17, R17, 0x80 ;  /* 0x0000008011117836 */ /* 0x000fce0000000000 */
.L_x_16451:
[----:B------:R-:W-:Y:S05]  /*6c90*/  BSYNC B6 ;  /* 0x0000000000067941 */ /* 0x000fea0003800000 */
.L_x_16450:
        /* <DEDUP_REMOVED lines=21> */
.L_x_16523:
[----:B------:R-:W-:Y:S01]  /*6df0*/  STG.E.U8 desc[UR36][R2.64], R22 ;  /* 0x0000001602007986 */ /* 0x000fe2000c101124 */
[----:B------:R-:W-:Y:S05]  /*6e00*/  EXIT ;  /* 0x000000000000794d */ /* 0x000fea0003800000 */
.L_x_16522:
        /* <DEDUP_REMOVED lines=9> */
.L_x_16526:
[----:B------:R-:W-:Y:S01]  /*6ea0*/  STG.E desc[UR36][R2.64], R22 ;  /* 0x0000001602007986 */ /* 0x000fe2000c101924 */
[----:B------:R-:W-:Y:S05]  /*6eb0*/  EXIT ;  /* 0x000000000000794d */ /* 0x000fea0003800000 */
.L_x_16525:
[----:B------:R-:W-:Y:S01]  /*6ec0*/  STG.E.U16 desc[UR36][R2.64], R22 ;  /* 0x0000001602007986 */ /* 0x000fe2000c101524 */
[----:B------:R-:W-:Y:S05]  /*6ed0*/  EXIT ;  /* 0x000000000000794d */ /* 0x000fea0003800000 */
.L_x_16521:
        /* <DEDUP_REMOVED lines=9> */
.L_x_16528:
[----:B------:R-:W0:Y:S02]  /*6f70*/  I2F.S16 R0, R22 ;  /* 0x0000001600007306 */ /* 0x000e240000101400 */
[----:B0-----:R-:W-:-:S05]  /*6f80*/  F2FP.F16.F32.PACK_AB R0, RZ, R0 ;  /* 0x00000000ff00723e */ /* 0x001fca00000000ff */
[----:B------:R-:W-:Y:S01]  /*6f90*/  STG.E.U16 desc[UR36][R2.64], R0 ;  /* 0x0000000002007986 */ /* 0x000fe2000c101524 */
[----:B------:R-:W-:Y:S05]  /*6fa0*/  EXIT ;  /* 0x000000000000794d */ /* 0x000fea0003800000 */
.L_x_16527:
        /* <DEDUP_REMOVED lines=10> */
.L_x_16530:
[----:B------:R-:W0:Y:S02]  /*7050*/  I2F.S16 R22, R22 ;  /* 0x0000001600167306 */ /* 0x000e240000101400 */
[----:B0-----:R-:W-:-:S04]  /*7060*/  F2FP.F16.F32.PACK_AB R5, RZ, R22 ;  /* 0x00000016ff05723e */ /* 0x001fc800000000ff */
[----:B------:R-:W-:-:S05]  /*7070*/  PRMT R5, R5, 0x5410, RZ ;  /* 0x0000541005057816 */ /* 0x000fca00000000ff */
[----:B------:R-:W-:Y:S01]  /*7080*/  STG.E desc[UR36][R2.64], R5 ;  /* 0x0000000502007986 */ /* 0x000fe2000c101924 */
[----:B------:R-:W-:Y:S05]  /*7090*/  EXIT ;  /* 0x000000000000794d */ /* 0x000fea0003800000 */
.L_x_16529:
[----:B------:R-:W0:Y:S02]  /*70a0*/  I2F.F64.S16 R22, R22 ;  /* 0x0000001600167312 */ /* 0x000e240000101c00 */
[----:B0-----:R-:W-:Y:S01]  /*70b0*/  STG.E.64 desc[UR36][R2.64], R22 ;  /* 0x0000001602007986 */ /* 0x001fe2000c101b24 */
[----:B------:R-:W-:Y:S05]  /*70c0*/  EXIT ;  /* 0x000000000000794d */ /* 0x000fea0003800000 */
.L_x_16520:
        /* <DEDUP_REMOVED lines=10> */
.L_x_16533:
[----:B------:R-:W0:Y:S01]  /*7170*/  I2F.F64.S16 R4, R22 ;  /* 0x0000001600047312 */ /* 0x000e220000101c00 */
[----:B------:R-:W-:-:S05]  /*7180*/  CS2R R6, SRZ ;  /* 0x0000000000067805 */ /* 0x000fca000001ff00 */
[----:B0-----:R-:W-:Y:S01]  /*7190*/  STG.E.128 desc[UR36][R2.64], R4 ;  /* 0x0000000402007986 */ /* 0x001fe2000c101d24 */
[----:B------:R-:W-:Y:S05]  /*71a0*/  EXIT ;  /* 0x000000000000794d */ /* 0x000fea0003800000 */
.L_x_16532:
        /* <DEDUP_REMOVED lines=21> */
.L_x_16537:
[----:B------:R-:W-:Y:S05]  /*7300*/  BSYNC B0 ;  /* 0x0000000000007941 */ /* 0x000fea0003800000 */
.L_x_16536:
[----:B------:R-:W-:-:S05]  /*7310*/  LOP3.LUT R5, R0, R5, RZ, 0xfc, !PT ;  /* 0x0000000500057212 */ /* 0x000fca00078efcff */
[----:B------:R-:W-:Y:S01]  /*7320*/  STG.E.U8 desc[UR36][R2.64], R5 ;  /* 0x0000000502007986 */ /* 0x000fe2000c101124 */
[----:B------:R-:W-:Y:S05]  /*7330*/  EXIT ;  /* 0x000000000000794d */ /* 0x000fea0003800000 */
.L_x_16535:
        /* <DEDUP_REMOVED lines=13> */
.L_x_16539:
[----:B------:R-:W-:Y:S01]  /*7410*/  IMAD.MOV.U32 R0, RZ, RZ, 0x7f ;  /* 0x0000007fff007424 */ /* 0x000fe200078e00ff */
[----:B------:R-:W-:-:S04]  /*7420*/  ISETP.GT.U32.AND P0, PT, R4, 0x7f800000, PT ;  /* 0x7f8000000400780c */ /* 0x000fc80003f04070 */
[----:B------:R-:W-:-:S09]  /*7430*/  SEL R0, R0, 0x7c, P0 ;  /* 0x0000007c00007807 */ /* 0x000fd20000000000 */
.L_x_16540:
[----:B------:R-:W-:Y:S05]  /*7440*/  BSYNC B0 ;  /* 0x0000000000007941 */ /* 0x000fea0003800000 */
.L_x_16538:
[----:B------:R-:W-:-:S04]  /*7450*/  LOP3.LUT R4, R5, 0x80000000, RZ, 0xc0, !PT ;  /* 0x8000000005047812 */ /* 0x000fc800078ec0ff */
[----:B------:R-:W-:-:S04]  /*7460*/  SHF.R.U32.HI R5, RZ, 0x18, R4 ;  /* 0x00000018ff057819 */ /* 0x000fc80000011604 */
[----:B------:R-:W-:-:S05]  /*7470*/  LOP3.LUT R5, R0, R5, RZ, 0xfc, !PT ;  /* 0x0000000500057212 */ /* 0x000fca00078efcff */
[----:B------:R-:W-:Y:S01]  /*7480*/  STG.E.U8 desc[UR36][R2.64], R5 ;  /* 0x0000000502007986 */ /* 0x000fe2000c101124 */
[----:B------:R-:W-:Y:S05]  /*7490*/  EXIT ;  /* 0x000000000000794d */ /* 0x000fea0003800000 */
.L_x_16534:
[----:B------:R-:W0:Y:S02]  /*74a0*/  I2F.S16 R0, R22 ;  /* 0x0000001600007306 */ /* 0x000e240000101400 */
[----:B0-----:R-:W-:-:S05]  /*74b0*/  F2FP.BF16.F32.PACK_AB R0, RZ, R0 ;  /* 0x00000000ff00723e */ /* 0x001fca00000010ff */
[----:B------:R-:W-:Y:S01]  /*74c0*/  STG.E.U16 desc[UR36][R2.64], R0 ;  /* 0x0000000002007986 */ /* 0x000fe2000c101524 */
[----:B------:R-:W-:Y:S05]  /*74d0*/  EXIT ;  /* 0x000000000000794d */ /* 0x000fea0003800000 */
.L_x_16531:
        /* <DEDUP_REMOVED lines=10> */
.L_x_16543:
        /* <DEDUP_REMOVED lines=17> */
.L_x_16546:
[----:B------:R-:W-:-:S04]  /*7690*/  LOP3.LUT R0, R7, 0x80000000, RZ, 0xc0, !PT ;  /* 0x8000000007007812 */ /* 0x000fc800078ec0ff */
[----:B------:R-:W-:-:S04]  /*76a0*/  SHF.R.U32.HI R5, RZ, 0x18, R0 ;  /* 0x00000018ff057819 */ /* 0x000fc80000011600 */
[----:B------:R-:W-:-:S04]  /*76b0*/  LOP3.LUT R4, R4, R5, RZ, 0xfc, !PT ;  /* 0x0000000504047212 */ /* 0x000fc800078efcff */
[----:B------:R-:W-:-:S07]  /*76c0*/  PRMT R0, R4, 0x7610, R0 ;  /* 0x0000761004007816 */ /* 0x000fce0000000000 */
.L_x_16545:
[----:B------:R-:W-:Y:S05]  /*76d0*/  BSYNC B0 ;  /* 0x0000000000007941 */ /* 0x000fea0003800000 */
.L_x_16544:
[----:B------:R-:W-:Y:S01]  /*76e0*/  STG.E.U8 desc[UR36][R2.64], R0 ;  /* 0x0000000002007986 */ /* 0x000fe2000c101124 */
[----:B------:R-:W-:Y:S05]  /*76f0*/  EXIT ;  /* 0x000000000000794d */ /* 0x000fea0003800000 */
.L_x_16542:
        /* <DEDUP_REMOVED lines=17> */
.L_x_16549:
[----:B------:R-:W-:-:S04]  /*7810*/  LOP3.LUT R0, R7, 0x80000000, RZ, 0xc0, !PT ;  /* 0x8000000007007812 */ /* 0x000fc800078ec0ff */
[----:B------:R-:W-:-:S04]  /*7820*/  SHF.R.U32.HI R5, RZ, 0x18, R0 ;  /* 0x00000018ff057819 */ /* 0x000fc80000011600 */
[----:B------:R-:W-:-:S04]  /*7830*/  LOP3.LUT R4, R4, R5, RZ, 0xfc, !PT ;  /* 0x0000000504047212 */ /* 0x000fc800078efcff */
[----:B------:R-:W-:-:S07]  /*7840*/  PRMT R0, R4, 0x7610, R0 ;  /* 0x0000761004007816 */ /* 0x000fce0000000000 */
.L_x_16548:
[----:B------:R-:W-:Y:S05]  /*7850*/  BSYNC B0 ;  /* 0x0000000000007941 */ /* 0x000fea0003800000 */
.L_x_16547:
[----:B------:R-:W-:Y:S01]  /*7860*/  STG.E.U8 desc[UR36][R2.64], R0 ;  /* 0x0000000002007986 */ /* 0x000fe2000c101124 */
[----:B------:R-:W-:Y:S05]  /*7870*/  EXIT ;  /* 0x000000000000794d */ /* 0x000fea0003800000 */
.L_x_16541:
        /* <DEDUP_REMOVED lines=22> */
.L_x_16524:
        /* <DEDUP_REMOVED lines=16> */
.L_x_16552:
[----:B------:R-:W-:Y:S05]  /*7ae0*/  EXIT ;  /* 0x000000000000794d */ /* 0x000fea0003800000 */
.L_x_16551:
[----:B------:R-:W-:-:S05]  /*7af0*/  IMAD.MOV.U32 R23, RZ, RZ, RZ ;  /* 0x000000ffff177224 */ /* 0x000fca00078e00ff */
[----:B------:R-:W-:Y:S01]  /*7b00*/  STG.E.64 desc[UR36][R2.64], R22 ;  /* 0x0000001602007986 */ /* 0x000fe2000c101b24 */
[----:B------:R-:W-:Y:S05]  /*7b10*/  EXIT ;  /* 0x000000000000794d */ /* 0x000fea0003800000 */
.L_x_16550:
[----:B------:R-:W-:Y:S01]  /*7b20*/  STG.E desc[UR36][R2.64], R22 ;  /* 0x0000001602007986 */ /* 0x000fe2000c101924 */
[----:B------:R-:W-:Y:S05]  /*7b30*/  EXIT ;  /* 0x000000000000794d */ /* 0x000fea0003800000 */
.L_x_16553:
        /* <DEDUP_REMOVED lines=12> */
.L_x_43904:


//--------------------- .text._ZN2at6native18elementwise_kernelILi128ELi4EZNS0_22gpu_kernel_impl_nocastINS0_13AUnaryFunctorIbbbZZZNS0_22logical_or_kernel_cudaERNS_14TensorIteratorEENKUlvE0_clEvENKUlvE7_clEvEUlbbE_EEEEvRNS_18TensorIteratorBaseERKT_EUliE_EEviT1_ --------------------------
	.section	.text._ZN2at6native18elementwise_kernelILi128ELi4EZNS0_22gpu_kernel_impl_nocastINS0_13AUnaryFunctorIbbbZZZNS0_22logical_or_kernel_cudaERNS_14TensorIteratorEENKUlvE0_clEvENKUlvE7_clEvEUlbbE_EEEEvRNS_18TensorIteratorBaseERKT_EUliE_EEviT1_,"ax",@progbits
	.align	128
        .global         _ZN2at6native18elementwise_kernelILi128ELi4EZNS0_22gpu_kernel_impl_nocastINS0_13AUnaryFunctorIbbbZZZNS0_22logical_or_kernel_cudaERNS_14TensorIteratorEENKUlvE0_clEvENKUlvE7_clEvEUlbbE_EEEEvRNS_18TensorIteratorBaseERKT_EUliE_EEviT1_
        .type           _ZN2at6native18elementwise_kernelILi128ELi4EZNS0_22gpu_kernel_impl_nocastINS0_13AUnaryFunctorIbbbZZZNS0_22logical_or_kernel_cudaERNS_14TensorIteratorEENKUlvE0_clEvENKUlvE7_clEvEUlbbE_EEEEvRNS_18TensorIteratorBaseERKT_EUliE_EEviT1_,@function
        .size           _ZN2at6native18elementwise_kernelILi128ELi4EZNS0_22gpu_kernel_impl_nocastINS0_13AUnaryFunctorIbbbZZZNS0_22logical_or_kernel_cudaERNS_14TensorIteratorEENKUlvE0_clEvENKUlvE7_clEvEUlbbE_EEEEvRNS_18TensorIteratorBaseERKT_EUliE_EEviT1_,(.L_x_43905 - _ZN2at6native18elementwise_kernelILi128ELi4EZNS0_22gpu_kernel_impl_nocastINS0_13AUnaryFunctorIbbbZZZNS0_22logical_or_kernel_cudaERNS_14TensorIteratorEENKUlvE0_clEvENKUlvE7_clEvEUlbbE_EEEEvRNS_18TensorIteratorBaseERKT_EUliE_EEviT1_)
        .other          _ZN2at6native18elementwise_kernelILi128ELi4EZNS0_22gpu_kernel_impl_nocastINS0_13AUnaryFunctorIbbbZZZNS0_22logical_or_kernel_cudaERNS_14TensorIteratorEENKUlvE0_clEvENKUlvE7_clEvEUlbbE_EEEEvRNS_18TensorIteratorBaseERKT_EUliE_EEviT1_,@"STO_CUDA_ENTRY STV_DEFAULT"
_ZN2at6native18elementwise_kernelILi128ELi4EZNS0_22gpu_kernel_impl_nocastINS0_13AUnaryFunctorIbbbZZZNS0_22logical_or_kernel_cudaERNS_14TensorIteratorEENKUlvE0_clEvENKUlvE7_clEvEUlbbE_EEEEvRNS_18TensorIteratorBaseERKT_EUliE_EEviT1_:
.text._ZN2at6native18elementwise_kernelILi128ELi4EZNS0_22gpu_kernel_impl_nocastINS0_13AUnaryFunctorIbbbZZZNS0_22logical_or_kernel_cudaERNS_14TensorIteratorEENKUlvE0_clEvENKUlvE7_clEvEUlbbE_EEEEvRNS_18TensorIteratorBaseERKT_EUliE_EEviT1_:
[----:B------:R-:W-:Y:S01]  /*0000*/  LDC R1, c[0x0][0x28] ;  /* 0x00000a00ff017b82 */ /* 0x000fe20000000800 */
[----:B------:R-:W0:Y:S07]  /*0010*/  S2R R3, SR_CTAID.X ;  /* 0x0000000000037919 */ /* 0x000e2e0000002500 */
[----:B------:R-:W1:Y:S01]  /*0020*/  LDC.U8 R0, c[0x0][0x421] ;  /* 0x00010840ff007b82 */ /* 0x000e620000000000 */
[----:B------:R-:W-:Y:S01]  /*0030*/  ULDC UR6, c[0x0][0x210] ;  /* 0x0000840000067ab9 */ /* 0x000fe20000000800 */
[----:B------:R-:W-:Y:S01]  /*0040*/  ULDC.64 UR4, c[0x0][0x208] ;  /* 0x0000820000047ab9 */ /* 0x000fe20000000a00 */
[----:B------:R-:W0:Y:S01]  /*0050*/  S2R R2, SR_TID.X ;  /* 0x0000000000027919 */ /* 0x000e220000002100 */
[----:B------:R-:W-:Y:S01]  /*0060*/  BSSY B0, `(.L_x_16554) ;  /* 0x0000140000007945 */ /* 0x000fe20003800000 */
[----:B0-----:R-:W-:-:S04]  /*0070*/  LEA R3, R3, R2, 0x9 ;  /* 0x0000000203037211 */ /* 0x001fc800078e48ff */
[----:B------:R-:W-:-:S13]  /*0080*/  ISETP.GE.AND P0, PT, R3, UR6, PT ;  /* 0x0000000603007c0c */ /* 0x000fda000bf06270 */
[----:B-1----:R-:W-:Y:S05]  /*0090*/  @P0 BRA `(.L_x_16555) ;  /* 0x0000001000f00947 */ /* 0x002fea0003800000 */
        /* <DEDUP_REMOVED lines=303> */
.L_x_16556:
[----:B------:R-:W-:Y:S02]  /*1390*/  ULDC.64 UR8, c[0x0][0x418] ;  /* 0x0001060000087ab9 */ /* 0x000fe40000000a00 */
[----:B------:R-:W-:-:S04]  /*13a0*/  IADD3 R6, P0, R2, UR8, RZ ;  /* 0x0000000802067c10 */ /* 0x000fc8000ff1e0ff */
[----:B------:R-:W-:Y:S01]  /*13b0*/  IADD3.X R7, RZ, UR9, RZ, P0, !PT ;  /* 0x00000009ff077c10 */ /* 0x000fe200087fe4ff */
[----:B------:R-:W-:-:S04]  /*13c0*/  ULDC.64 UR8, c[0x0][0x410] ;  /* 0x0001040000087ab9 */ /* 0x000fc80000000a00 */
[----:B------:R-:W2:Y:S01]  /*13d0*/  LDG.E.U8 R6, desc[UR4][R6.64] ;  /* 0x0000000406067981 */ /* 0x000ea2000c1e1100 */
[----:B------:R-:W-:Y:S02]  /*13e0*/  IADD3 R4, P1, R5, UR8, RZ ;  /* 0x0000000805047c10 */ /* 0x000fe4000ff3e0ff */
[----:B------:R-:W-:Y:S02]  /*13f0*/  IADD3 R3, R3, 0x80, RZ ;  /* 0x0000008003037810 */ /* 0x000fe40007ffe0ff */
[----:B------:R-:W-:Y:S02]  /*1400*/  IADD3.X R5, RZ, UR9, RZ, P1, !PT ;  /* 0x00000009ff057c10 */ /* 0x000fe40008ffe4ff */
[----:B--2---:R-:W-:-:S04]  /*1410*/  ISETP.NE.AND P0, PT, R6, RZ, PT ;  /* 0x000000ff0600720c */ /* 0x004fc80003f05270 */
[----:B------:R-:W-:-:S04]  /*1420*/  SEL R9, RZ, 0x1, !P0 ;  /* 0x00000001ff097807 */ /* 0x000fc80004000000 */
[----:B------:R-:W-:-:S04]  /*1430*/  LOP3.LUT P0, RZ, R0, 0xff, R9, 0xc8, !PT ;  /* 0x000000ff00ff7812 */ /* 0x000fc8000780c809 */
[----:B------:R-:W-:-:S05]  /*1440*/  SEL R9, RZ, 0x1, !P0 ;  /* 0x00000001ff097807 */ /* 0x000fca0004000000 */
[----:B------:R0:W-:Y:S04]  /*1450*/  STG.E.U8 desc[UR4][R4.64], R9 ;  /* 0x0000000904007986 */ /* 0x0001e8000c101104 */
.L_x_16555:
[----:B------:R-:W-:Y:S05]  /*1460*/  BSYNC B0 ;  /* 0x0000000000007941 */ /* 0x000fea0003800000 */
.L_x_16554:
        /* <DEDUP_REMOVED lines=305> */
.L_x_16559:
        /* <DEDUP_REMOVED lines=11> */
[----:B------:R-:W-:Y:S02]  /*2830*/  SEL R9, RZ, 0x1, !P0 ;  /* 0x00000001ff097807 */ /* 0x000fe40004000000 */
[----:B------:R-:W-:-:S03]  /*2840*/  ISETP.GE.AND P0, PT, R3, UR6, PT ;  /* 0x0000000603007c0c */ /* 0x000fc6000bf06270 */
[----:B------:R1:W-:Y:S10]  /*2850*/  STG.E.U8 desc[UR4][R4.64], R9 ;  /* 0x0000000904007986 */ /* 0x0003f4000c101104 */
[----:B------:R-:W-:Y:S05]  /*2860*/  @P0 BRA `(.L_x_16558) ;  /* 0x0000001000ec0947 */ /* 0x000fea0003800000 */
[----:B-1----:R-:W0:Y:S01]  /*2870*/  LDC R4, c[0x0][0x218] ;  /* 0x00008600ff047b82 */ /* 0x002e220000000800 */
[----:B------:R-:W-:Y:S01]  /*2880*/  HFMA2.MMA R2, -RZ, RZ, 0, 0 ;  /* 0x00000000ff027435 */ /* 0x000fe200000001ff */
        /* <DEDUP_REMOVED lines=300> */
.L_x_16560:
        /* <DEDUP_REMOVED lines=13> */
.L_x_16558:
[----:B------:R-:W-:Y:S05]  /*3c20*/  BSYNC B0 ;  /* 0x0000000000007941 */ /* 0x000fea0003800000 */
.L_x_16557:
[----:B------:R-:W-:-:S13]  /*3c30*/  ISETP.GE.AND P0, PT, R3, UR6, PT ;  /* 0x0000000603007c0c */ /* 0x000fda000bf06270 */
[----:B------:R-:W-:Y:S05]  /*3c40*/  @P0 EXIT ;  /* 0x000000000000094d */ /* 0x000fea0003800000 */
[----:B012---:R-:W0:Y:S01]  /*3c50*/  LDC R4, c[0x0][0x218] ;  /* 0x00008600ff047b82 */ /* 0x007e220000000800 */
[----:B------:R-:W-:Y:S01]  /*3c60*/  HFMA2.MMA R5, -RZ, RZ, 0, 0 ;  /* 0x00000000ff057435 */ /* 0x000fe200000001ff */
[----:B------:R-:W-:Y:S01]  /*3c70*/  IMAD.MOV.U32 R2, RZ, RZ, RZ ;  /* 0x000000ffff027224 */ /* 0x000fe200078e00ff */
        /* <DEDUP_REMOVED lines=299> */
.L_x_16561:
[----:B------:R-:W-:Y:S02]  /*4f30*/  ULDC.64 UR6, c[0x0][0x418] ;  /* 0x0001060000067ab9 */ /* 0x000fe40000000a00 */
[----:B------:R-:W-:-:S04]  /*4f40*/  IADD3 R2, P0, R2, UR6, RZ ;  /* 0x0000000602027c10 */ /* 0x000fc8000ff1e0ff */
[----:B------:R-:W-:Y:S01]  /*4f50*/  IADD3.X R3, RZ, UR7, RZ, P0, !PT ;  /* 0x00000007ff037c10 */ /* 0x000fe200087fe4ff */
[----:B------:R-:W-:-:S04]  /*4f60*/  ULDC.64 UR6, c[0x0][0x410] ;  /* 0x0001040000067ab9 */ /* 0x000fc80000000a00 */
[----:B------:R-:W2:Y:S01]  /*4f70*/  LDG.E.U8 R2, desc[UR4][R2.64] ;  /* 0x0000000402027981 */ /* 0x000ea2000c1e1100 */
[----:B------:R-:W-:-:S04]  /*4f80*/  IADD3 R4, P1, R5, UR6, RZ ;  /* 0x0000000605047c10 */ /* 0x000fc8000ff3e0ff */
[----:B------:R-:W-:Y:S02]  /*4f90*/  IADD3.X R5, RZ, UR7, RZ, P1, !PT ;  /* 0x00000007ff057c10 */ /* 0x000fe40008ffe4ff */
[----:B--2---:R-:W-:-:S04]  /*4fa0*/  ISETP.NE.AND P0, PT, R2, RZ, PT ;  /* 0x000000ff0200720c */ /* 0x004fc80003f05270 */
[----:B------:R-:W-:-:S04]  /*4fb0*/  SEL R7, RZ, 0x1, !P0 ;  /* 0x00000001ff077807 */ /* 0x000fc80004000000 */
[----:B------:R-:W-:-:S04]  /*4fc0*/  LOP3.LUT P0, RZ, R0, 0xff, R7, 0xc8, !PT ;  /* 0x000000ff00ff7812 */ /* 0x000fc8000780c807 */
[----:B------:R-:W-:-:S05]  /*4fd0*/  SEL R7, RZ, 0x1, !P0 ;  /* 0x00000001ff077807 */ /* 0x000fca0004000000 */
[----:B------:R-:W-:Y:S01]  /*4fe0*/  STG.E.U8 desc[UR4][R4.64], R7 ;  /* 0x0000000704007986 */ /* 0x000fe2000c101104 */
[----:B------:R-:W-:Y:S05]  /*4ff0*/  EXIT ;  /* 0x000000000000794d */ /* 0x000fea0003800000 */
.L_x_16562:
        /* <DEDUP_REMOVED lines=16> */
.L_x_43905:


//--------------------- .text._ZN2at6native27unrolled_elementwise_kernelINS0_13AUnaryFunctorIbbbZZZNS0_22logical_or_kernel_cudaERNS_14TensorIteratorEENKUlvE0_clEvENKUlvE7_clEvEUlbbE_EESt5arrayIPcLm2EELi4E23TrivialOffsetCalculatorILi1EjESD_NS0_6memory15LoadWithoutCastENSE_16StoreWithoutCastEEEviT_T0_T2_T3_T4_T5_ --------------------------
	.section	.text._ZN2at6native27unrolled_elementwise_kernelINS0_13AUnaryFunctorIbbbZZZNS0_22logical_or_kernel_cudaERNS_14TensorIteratorEENKUlvE0_clEvENKUlvE7_clEvEUlbbE_EESt5arrayIPcLm2EELi4E23TrivialOffsetCalculatorILi1EjESD_NS0_6memory15LoadWithoutCastENSE_16StoreWithoutCastEEEviT_T0_T2_T3_T4_T5_,"ax",@progbits
	.align	128
        .global         _ZN2at6native27unrolled_elementwise_kernelINS0_13AUnaryFunctorIbbbZZZNS0_22logical_or_kernel_cudaERNS_14TensorIteratorEENKUlvE0_clEvENKUlvE7_clEvEUlbbE_EESt5arrayIPcLm2EELi4E23TrivialOffsetCalculatorILi1EjESD_NS0_6memory15LoadWithoutCastENSE_16StoreWithoutCastEEEviT_T0_T2_T3_T4_T5_
        .type           _ZN2at6native27unrolled_elementwise_kernelINS0_13AUnaryFunctorIbbbZZZNS0_22logical_or_kernel_cudaERNS_14TensorIteratorEENKUlvE0_clEvENKUlvE7_clEvEUlbbE_EESt5arrayIPcLm2EELi4E23TrivialOffsetCalculatorILi1EjESD_NS0_6memory15LoadWithoutCastENSE_16StoreWithoutCastEEEviT_T0_T2_T3_T4_T5_,@function
        .size           _ZN2at6native27unrolled_elementwise_kernelINS0_13AUnaryFunctorIbbbZZZNS0_22logical_or_kernel_cudaERNS_14TensorIteratorEENKUlvE0_clEvENKUlvE7_clEvEUlbbE_EESt5arrayIPcLm2EELi4E23TrivialOffsetCalculatorILi1EjESD_NS0_6memory15LoadWithoutCastENSE_16StoreWithoutCastEEEviT_T0_T2_T3_T4_T5_,(.L_x_43906 - _ZN2at6native27unrolled_elementwise_kernelINS0_13AUnaryFunctorIbbbZZZNS0_22logical_or_kernel_cudaERNS_14TensorIteratorEENKUlvE0_clEvENKUlvE7_clEvEUlbbE_EESt5arrayIPcLm2EELi4E23TrivialOffsetCalculatorILi1EjESD_NS0_6memory15LoadWithoutCastENSE_16StoreWithoutCastEEEviT_T0_T2_T3_T4_T5_)
        .other          _ZN2at6native27unrolled_elementwise_kernelINS0_13AUnaryFunctorIbbbZZZNS0_22logical_or_kernel_cudaERNS_14TensorIteratorEENKUlvE0_clEvENKUlvE7_clEvEUlbbE_EESt5arrayIPcLm2EELi4E23TrivialOffsetCalculatorILi1EjESD_NS0_6memory15LoadWithoutCastENSE_16StoreWithoutCastEEEviT_T0_T2_T3_T4_T5_,@"STO_CUDA_ENTRY STV_DEFAULT"
_ZN2at6native27unrolled_elementwise_kernelINS0_13AUnaryFunctorIbbbZZZNS0_22logical_or_kernel_cudaERNS_14TensorIteratorEENKUlvE0_clEvENKUlvE7_clEvEUlbbE_EESt5arrayIPcLm2EELi4E23TrivialOffsetCalculatorILi1EjESD_NS0_6memory15LoadWithoutCastENSE_16StoreWithoutCastEEEviT_T0_T2_T3_T4_T5_:
.text._ZN2at6native27unrolled_elementwise_kernelINS0_13AUnaryFunctorIbbbZZZNS0_22logical_or_kernel_cudaERNS_14TensorIteratorEENKUlvE0_clEvENKUlvE7_clEvEUlbbE_EESt5arrayIPcLm2EELi4E23TrivialOffsetCalculatorILi1EjESD_NS0_6memory15LoadWithoutCastENSE_16StoreWithoutCastEEEviT_T0_T2_T3_T4_T5_:
        /* <DEDUP_REMOVED lines=19> */
[----:B------:R-:W2:Y:S01]  /*0130*/  @!P2 LDG.E.U8 R8, desc[UR4][R8.64] ;  /* 0x000000040808a981 */ /* 0x000ea2000c1e1100 */
[----:B------:R-:W0:Y:S01]  /*0140*/  @!P1 LDC.64 R4, c[0x0][0x220] ;  /* 0x00008800ff049b82 */ /* 0x000e220000000a00 */
[----:B------:R-:W-:Y:S02]  /*0150*/  @!P1 IMAD R17, R0, 0x200, R13 ;  /* 0x0000020000119824 */ /* 0x000fe400078e020d */
[----:B------:R-:W-:Y:S01]  /*0160*/  @!P1 VIADD R13, R13, 0x80 ;  /* 0x000000800d0d9836 */ /* 0x000fe20000000000 */
[----:B-1----:R-:W-:-:S04]  /*0170*/  @!P5 IADD3 R10, P3, R11, R6, RZ ;  /* 0x000000060b0ad210 */ /* 0x002fc80007f7e0ff */
[----:B------:R-:W-:Y:S01]  /*0180*/  ISETP.GE.AND P0, PT, R13, R2, PT ;  /* 0x000000020d00720c */ /* 0x000fe20003f06270 */
[----:B------:R-:W-:-:S05]  /*0190*/  @!P5 IMAD.X R11, RZ, RZ, R7, P3 ;  /* 0x000000ffff0bd224 */ /* 0x000fca00018e0607 */
[----:B------:R-:W3:Y:S07]  /*01a0*/  @!P5 LDG.E.U8 R10, desc[UR4][R10.64] ;  /* 0x000000040a0ad981 */ /* 0x000eee000c1e1100 */
[----:B------:R-:W1:Y:S01]  /*01b0*/  @!P0 LDC.64 R6, c[0x0][0x220] ;  /* 0x00008800ff068b82 */ /* 0x000e620000000a00 */
[----:B0-----:R-:W-:-:S05]  /*01c0*/  @!P1 IADD3 R14, P4, R17, R4, RZ ;  /* 0x00000004110e9210 */ /* 0x001fca0007f9e0ff */
[----:B------:R-:W-:Y:S02]  /*01d0*/  @!P1 IMAD.X R15, RZ, RZ, R5, P4 ;  /* 0x000000ffff0f9224 */ /* 0x000fe400020e0605 */
[----:B------:R-:W-:Y:S01]  /*01e0*/  @!P0 IMAD R13, R0, 0x200, R13 ;  /* 0x00000200000d8824 */ /* 0x000fe200078e020d */
[----:B------:R-:W0:Y:S02]  /*01f0*/  @!P2 LDC.64 R4, c[0x0][0x218] ;  /* 0x00008600ff04ab82 */ /* 0x000e240000000a00 */
[----:B------:R-:W4:Y:S02]  /*0200*/  @!P1 LDG.E.U8 R14, desc[UR4][R14.64] ;  /* 0x000000040e0e9981 */ /* 0x000f24000c1e1100 */
[----:B-1----:R-:W-:-:S04]  /*0210*/  @!P0 IADD3 R12, P3, R13, R6, RZ ;  /* 0x000000060d0c8210 */ /* 0x002fc80007f7e0ff */
[----:B------:R-:W1:Y:S01]  /*0220*/  LDC.U8 R6, c[0x0][0x215] ;  /* 0x00008540ff067b82 */ /* 0x000e620000000000 */
[----:B------:R-:W-:Y:S02]  /*0230*/  IMAD.MOV.U32 R17, RZ, RZ, R3 ;  /* 0x000000ffff117224 */ /* 0x000fe400078e0003 */
[----:B------:R-:W-:Y:S02]  /*0240*/  @!P0 IMAD.X R13, RZ, RZ, R7, P3 ;  /* 0x000000ffff0d8224 */ /* 0x000fe400018e0607 */
[----:B------:R-:W-:Y:S01]  /*0250*/  @!P2 IMAD R3, R0, 0x200, R3 ;  /* 0x000002000003a824 */ /* 0x000fe200078e0203 */
[----:B------:R-:W-:Y:S01]  /*0260*/  PRMT R7, RZ, 0x7610, R7 ;  /* 0x00007610ff077816 */ /* 0x000fe20000000007 */
[----:B------:R-:W-:Y:S01]  /*0270*/  @!P2 IMAD.MOV.U32 R17, RZ, RZ, R16 ;  /* 0x000000ffff11a224 */ /* 0x000fe200078e0010 */
[----:B------:R0:W5:Y:S02]  /*0280*/  @!P0 LDG.E.U8 R12, desc[UR4][R12.64] ;  /* 0x000000040c0c8981 */ /* 0x000164000c1e1100 */
[----:B0-----:R-:W-:-:S05]  /*0290*/  @!P2 IADD3 R4, P4, R3, R4, RZ ;  /* 0x000000040304a210 */ /* 0x001fca0007f9e0ff */
[----:B------:R-:W-:Y:S01]  /*02a0*/  @!P2 IMAD.X R5, RZ, RZ, R5, P4 ;  /* 0x000000ffff05a224 */ /* 0x000fe200020e0605 */
[----:B------:R-:W-:Y:S01]  /*02b0*/  PRMT R3, RZ, 0x7610, R3 ;  /* 0x00007610ff037816 */ /* 0x000fe20000000003 */
[----:B------:R-:W-:Y:S01]  /*02c0*/  BSSY B0, `(.L_x_16563) ;  /* 0x000001e000007945 */ /* 0x000fe20003800000 */
[----:B--2---:R-:W-:-:S04]  /*02d0*/  @!P2 ISETP.NE.AND P3, PT, R8, RZ, PT ;  /* 0x000000ff0800a20c */ /* 0x004fc80003f65270 */
[----:B------:R-:W-:-:S04]  /*02e0*/  @!P2 SEL R7, RZ, 0x1, !P3 ;  /* 0x00000001ff07a807 */ /* 0x000fc80005800000 */
[----:B-1----:R-:W-:-:S04]  /*02f0*/  LOP3.LUT R8, R7, R6, RZ, 0xfc, !PT ;  /* 0x0000000607087212 */ /* 0x002fc800078efcff */
[----:B------:R-:W-:-:S04]  /*0300*/  @!P2 LOP3.LUT P4, RZ, R8, 0xff, RZ, 0xc0, !PT ;  /* 0x000000ff08ffa812 */ /* 0x000fc8000788c0ff */
[----:B------:R-:W-:Y:S02]  /*0310*/  @!P2 SEL R9, RZ, 0x1, !P4 ;  /* 0x00000001ff09a807 */ /* 0x000fe40006000000 */
[----:B---3--:R-:W-:-:S03]  /*0320*/  @!P5 ISETP.NE.AND P6, PT, R10, RZ, PT ;  /* 0x000000ff0a00d20c */ /* 0x008fc60003fc5270 */
[----:B------:R0:W-:Y:S01]  /*0330*/  @!P2 STG.E.U8 desc[UR4][R4.64], R9 ;  /* 0x000000090400a986 */ /* 0x0001e2000c101104 */
[----:B------:R-:W-:Y:S02]  /*0340*/  @!P5 SEL R3, RZ, 0x1, !P6 ;  /* 0x00000001ff03d807 */ /* 0x000fe40007000000 */
[----:B------:R-:W-:Y:S02]  /*0350*/  ISETP.GE.AND P5, PT, R17, R2, PT ;  /* 0x000000021100720c */ /* 0x000fe40003fa6270 */
[----:B------:R-:W-:Y:S02]  /*0360*/  PRMT R7, RZ, 0x7610, R7 ;  /* 0x00007610ff077816 */ /* 0x000fe40000000007 */
[----:B----4-:R-:W-:-:S04]  /*0370*/  @!P1 ISETP.NE.AND P3, PT, R14, RZ, PT ;  /* 0x000000ff0e00920c */ /* 0x010fc80003f65270 */
[----:B------:R-:W-:Y:S02]  /*0380*/  @!P1 SEL R7, RZ, 0x1, !P3 ;  /* 0x00000001ff079807 */ /* 0x000fe40005800000 */
[--C-:B------:R-:W-:Y:S02]  /*0390*/  LOP3.LUT P1, RZ, R3, 0xff, R6.reuse, 0xc8, !PT ;  /* 0x000000ff03ff7812 */ /* 0x100fe4000782c806 */
[----:B------:R-:W-:Y:S02]  /*03a0*/  LOP3.LUT P3, RZ, R7, 0xff, R6, 0xc8, !PT ;  /* 0x000000ff07ff7812 */ /* 0x000fe4000786c806 */
        /* <DEDUP_REMOVED lines=15> */
.L_x_16564:
[----:B------:R-:W-:Y:S05]  /*04a0*/  BSYNC B0 ;  /* 0x0000000000007941 */ /* 0x000fea0003800000 */
.L_x_16563:
[----:B------:R-:W-:Y:S02]  /*04b0*/  ISETP.GE.AND P2, PT, R17, R2, PT ;  /* 0x000000021100720c */ /* 0x000fe40003f46270 */
[----:B-----5:R-:W-:Y:S02]  /*04c0*/  @!P0 ISETP.NE.AND P1, PT, R12, RZ, PT ;  /* 0x000000ff0c00820c */ /* 0x020fe40003f25270 */
[----:B0-----:R-:W-:Y:S02]  /*04d0*/  PRMT R3, RZ, 0x7610, R3 ;  /* 0x00007610ff037816 */ /* 0x001fe40000000003 */
[----:B------:R-:W-:-:S07]  /*04e0*/  @!P0 SEL R3, RZ, 0x1, !P1 ;  /* 0x00000001ff038807 */ /* 0x000fce0004800000 */
[----:B------:R-:W-:Y:S05]  /*04f0*/  @P2 EXIT ;  /* 0x000000000000294d */ /* 0x000fea0003800000 */
[----:B------:R-:W-:Y:S01]  /*0500*/  IMAD R0, R0, 0x200, R17 ;  /* 0x0000020000007824 */ /* 0x000fe200078e0211 */
[----:B------:R-:W-:Y:S01]  /*0510*/  LOP3.LUT R3, R3, R6, RZ, 0xfc, !PT ;  /* 0x0000000603037212 */ /* 0x000fe200078efcff */
[----:B------:R-:W-:-:S03]  /*0520*/  ULDC.64 UR6, c[0x0][0x218] ;  /* 0x0000860000067ab9 */ /* 0x000fc60000000a00 */
[----:B------:R-:W-:Y:S02]  /*0530*/  IADD3 R2, P1, R0, UR6, RZ ;  /* 0x0000000600027c10 */ /* 0x000fe4000ff3e0ff */
[----:B------:R-:W-:-:S03]  /*0540*/  LOP3.LUT P0, RZ, R3, 0xff, RZ, 0xc0, !PT ;  /* 0x000000ff03ff7812 */ /* 0x000fc6000780c0ff */
[----:B------:R-:W-:Y:S01]  /*0550*/  IMAD.X R3, RZ, RZ, UR7, P1 ;  /* 0x00000007ff037e24 */ /* 0x000fe200088e06ff */
[----:B------:R-:W-:-:S05]  /*0560*/  SEL R5, RZ, 0x1, !P0 ;  /* 0x00000001ff057807 */ /* 0x000fca0004000000 */
[----:B------:R-:W-:Y:S01]  /*0570*/  STG.E.U8 desc[UR4][R2.64], R5 ;  /* 0x0000000502007986 */ /* 0x000fe2000c101104 */
[----:B------:R-:W-:Y:S05]  /*0580*/  EXIT ;  /* 0x000000000000794d */ /* 0x000fea0003800000 */
.L_x_16565:
        /* <DEDUP_REMOVED lines=15> */
.L_x_43906:


//--------------------- .text._ZN2at6native29vectorized_elementwise_kernelILi2ENS0_13AUnaryFunctorIbbbZZZNS0_22logical_or_kernel_cudaERNS_14TensorIteratorEENKUlvE0_clEvENKUlvE7_clEvEUlbbE_EESt5arrayIPcLm2EEEEviT0_T1_ --------------------------
	.section	.text._ZN2at6native29vectorized_elementwise_kernelILi2ENS0_13AUnaryFunctorIbbbZZZNS0_22logical_or_kernel_cudaERNS_14TensorIteratorEENKUlvE0_clEvENKUlvE7_clEvEUlbbE_EESt5arrayIPcLm2EEEEviT0_T1_,"ax",@progbits
	.align	128
        .global         _ZN2at6native29vectorized_elementwise_kernelILi2ENS0_13AUnaryFunctorIbbbZZZNS0_22logical_or_kernel_cudaERNS_14TensorIteratorEENKUlvE0_clEvENKUlvE7_clEvEUlbbE_EESt5arrayIPcLm2EEEEviT0_T1_
        .type           _ZN2at6native29vectorized_elementwise_kernelILi2ENS0_13AUnaryFunctorIbbbZZZNS0_22logical_or_kernel_cudaERNS_14TensorIteratorEENKUlvE0_clEvENKUlvE7_clEvEUlbbE_EESt5arrayIPcLm2EEEEviT0_T1_,@function
        .size           _ZN2at6native29vectorized_elementwise_kernelILi2ENS0_13AUnaryFunctorIbbbZZZNS0_22logical_or_kernel_cudaERNS_14TensorIteratorEENKUlvE0_clEvENKUlvE7_clEvEUlbbE_EESt5arrayIPcLm2EEEEviT0_T1_,(.L_x_43907 - _ZN2at6native29vectorized_elementwise_kernelILi2ENS0_13AUnaryFunctorIbbbZZZNS0_22logical_or_kernel_cudaERNS_14TensorIteratorEENKUlvE0_clEvENKUlvE7_clEvEUlbbE_EESt5arrayIPcLm2EEEEviT0_T1_)
        .other          _ZN2at6native29vectorized_elementwise_kernelILi2ENS0_13AUnaryFunctorIbbbZZZNS0_22logical_or_kernel_cudaERNS_14TensorIteratorEENKUlvE0_clEvENKUlvE7_clEvEUlbbE_EESt5arrayIPcLm2EEEEviT0_T1_,@"STO_CUDA_ENTRY STV_DEFAULT"
_ZN2at6native29vectorized_elementwise_kernelILi2ENS0_13AUnaryFunctorIbbbZZZNS0_22logical_or_kernel_cudaERNS_14TensorIteratorEENKUlvE0_clEvENKUlvE7_clEvEUlbbE_EESt5arrayIPcLm2EEEEviT0_T1_:
.text._ZN2at6native29vectorized_elementwise_kernelILi2ENS0_13AUnaryFunctorIbbbZZZNS0_22logical_or_kernel_cudaERNS_14TensorIteratorEENKUlvE0_clEvENKUlvE7_clEvEUlbbE_EESt5arrayIPcLm2EEEEviT0_T1_:
[----:B------:R-:W-:Y:S08]  /*0000*/  LDC R1, c[0x0][0x28] ;  /* 0x00000a00ff017b82 */ /* 0x000ff00000000800 */
[----:B------:R-:W0:Y:S01]  /*0010*/  S2UR UR4, SR_CTAID.X ;  /* 0x00000000000479c3 */ /* 0x000e220000002500 */
[----:B------:R-:W-:-:S07]  /*0020*/  ULDC.64 UR8, c[0x0][0x208] ;  /* 0x0000820000087ab9 */ /* 0x000fce0000000a00 */
[----:B------:R-:W1:Y:S08]  /*0030*/  LDC R12, c[0x0][0x210] ;  /* 0x00008400ff0c7b82 */ /* 0x000e700000000800 */
[----:B------:R-:W2:Y:S01]  /*0040*/  LDC.U8 R0, c[0x0][0x215] ;  /* 0x00008540ff007b82 */ /* 0x000ea20000000000 */
[----:B0-----:R-:W-:-:S06]  /*0050*/  USHF.L.U32 UR4, UR4, 0xa, URZ ;  /* 0x0000000a04047899 */ /* 0x001fcc000800063f */
[----:B-1----:R-:W-:-:S05]  /*0060*/  VIADD R12, R12, -UR4 ;  /* 0x800000040c0c7c36 */ /* 0x002fca0008000000 */
[----:B------:R-:W-:-:S13]  /*0070*/  ISETP.GE.U32.AND P0, PT, R12, 0x400, PT ;  /* 0x000004000c00780c */ /* 0x000fda0003f06070 */
[----:B--2---:R-:W-:Y:S05]  /*0080*/  @!P0 BRA `(.L_x_16566) ;  /* 0x0000000400088947 */ /* 0x004fea0003800000 */
[----:B------:R-:W0:Y:S01]  /*0090*/  S2R R9, SR_TID.X ;  /* 0x0000000000097919 */ /* 0x000e220000002100 */
[----:B------:R-:W-:Y:S02]  /*00a0*/  ULDC.64 UR6, c[0x0][0x220] ;  /* 0x0000880000067ab9 */ /* 0x000fe40000000a00 */
[----:B------:R-:W-:-:S04]  /*00b0*/  UIADD3 UR5, UP0, UR4, UR6, URZ ;  /* 0x0000000604057290 */ /* 0x000fc8000ff1e03f */
[----:B------:R-:W-:Y:S02]  /*00c0*/  ULEA.HI.X.SX32 UR6, UR4, UR7, 0x1, UP0 ;  /* 0x0000000704067291 */ /* 0x000fe400080f0e3f */
[----:B------:R-:W-:-:S04]  /*00d0*/  IMAD.U32 R4, RZ, RZ, UR5 ;  /* 0x00000005ff047e24 */ /* 0x000fc8000f8e00ff */
[----:B------:R-:W-:Y:S01]  /*00e0*/  IMAD.U32 R5, RZ, RZ, UR6 ;  /* 0x00000006ff057e24 */ /* 0x000fe2000f8e00ff */
        /* <DEDUP_REMOVED lines=13> */
[----:B------:R-:W-:Y:S02]  /*01c0*/  ISETP.NE.AND P0, PT, R6, RZ, PT ;  /* 0x000000ff0600720c */ /* 0x000fe40003f05270 */
[----:B---3--:R-:W-:Y:S02]  /*01d0*/  PRMT R6, R8, 0x7770, RZ ;  /* 0x0000777008067816 */ /* 0x008fe400000000ff */
[----:B------:R-:W-:-:S02]  /*01e0*/  ISETP.NE.AND P1, PT, R7, RZ, PT ;  /* 0x000000ff0700720c */ /* 0x000fc40003f25270 */
[----:B0-----:R-:W-:Y:S02]  /*01f0*/  PRMT R4, R8, 0x7771, RZ ;  /* 0x0000777108047816 */ /* 0x001fe400000000ff */
[----:B------:R-:W-:Y:S02]  /*0200*/  SEL R5, RZ, 0x1, !P0 ;  /* 0x00000001ff057807 */ /* 0x000fe40004000000 */
[----:B------:R-:W-:Y:S02]  /*0210*/  ISETP.NE.AND P0, PT, R6, RZ, PT ;  /* 0x000000ff0600720c */ /* 0x000fe40003f05270 */
[----:B------:R-:W-:Y:S02]  /*0220*/  SEL R7, RZ, 0x1, !P1 ;  /* 0x00000001ff077807 */ /* 0x000fe40004800000 */
[----:B----4-:R-:W-:Y:S02]  /*0230*/  PRMT R6, R10, 0x7770, RZ ;  /* 0x000077700a067816 */ /* 0x010fe400000000ff */
[----:B------:R-:W-:-:S02]  /*0240*/  ISETP.NE.AND P3, PT, R4, RZ, PT ;  /* 0x000000ff0400720c */ /* 0x000fc40003f65270 */
[----:B------:R-:W-:Y:S02]  /*0250*/  LOP3.LUT P2, RZ, R0, 0xff, R5, 0xc8, !PT ;  /* 0x000000ff00ff7812 */ /* 0x000fe4000784c805 */
[----:B------:R-:W-:Y:S02]  /*0260*/  SEL R5, RZ, 0x1, !P0 ;  /* 0x00000001ff057807 */ /* 0x000fe40004000000 */
[----:B------:R-:W-:Y:S02]  /*0270*/  PRMT R4, R10, 0x7771, RZ ;  /* 0x000077710a047816 */ /* 0x000fe400000000ff */
[----:B------:R-:W-:Y:S02]  /*0280*/  LOP3.LUT P0, RZ, R0, 0xff, R7, 0xc8, !PT ;  /* 0x000000ff00ff7812 */ /* 0x000fe4000780c807 */
[----:B------:R-:W-:Y:S02]  /*0290*/  ISETP.NE.AND P4, PT, R6, RZ, PT ;  /* 0x000000ff0600720c */ /* 0x000fe40003f85270 */
[----:B-----5:R-:W-:-:S02]  /*02a0*/  PRMT R7, R11, 0x7770, RZ ;  /* 0x000077700b077816 */ /* 0x020fc400000000ff */
[----:B------:R-:W-:Y:S02]  /*02b0*/  PRMT R6, R11, 0x7771, RZ ;  /* 0x000077710b067816 */ /* 0x000fe400000000ff */
[----:B------:R-:W-:Y:S02]  /*02c0*/  LOP3.LUT P1, RZ, R0, 0xff, R5, 0xc8, !PT ;  /* 0x000000ff00ff7812 */ /* 0x000fe4000782c805 */
[----:B------:R-:W-:Y:S02]  /*02d0*/  ISETP.NE.AND P6, PT, R4, RZ, PT ;  /* 0x000000ff0400720c */ /* 0x000fe40003fc5270 */
[----:B------:R-:W-:Y:S02]  /*02e0*/  SEL R9, RZ, 0x1, !P3 ;  /* 0x00000001ff097807 */ /* 0x000fe40005800000 */
[----:B------:R-:W-:Y:S02]  /*02f0*/  SEL R5, RZ, 0x1, !P4 ;  /* 0x00000001ff057807 */ /* 0x000fe40006000000 */
[----:B------:R-:W-:-:S02]  /*0300*/  ISETP.NE.AND P4, PT, R7, RZ, PT ;  /* 0x000000ff0700720c */ /* 0x000fc40003f85270 */
[----:B------:R-:W-:Y:S02]  /*0310*/  ISETP.NE.AND P5, PT, R6, RZ, PT ;  /* 0x000000ff0600720c */ /* 0x000fe40003fa5270 */
[----:B------:R-:W-:Y:S02]  /*0320*/  SEL R7, RZ, 0x1, !P6 ;  /* 0x00000001ff077807 */ /* 0x000fe40007000000 */
[C---:B------:R-:W-:Y:S02]  /*0330*/  LOP3.LUT P3, RZ, R0.reuse, 0xff, R9, 0xc8, !PT ;  /* 0x000000ff00ff7812 */ /* 0x040fe4000786c809 */
[----:B------:R-:W-:Y:S02]  /*0340*/  LOP3.LUT P6, RZ, R0, 0xff, R5, 0xc8, !PT ;  /* 0x000000ff00ff7812 */ /* 0x000fe400078cc805 */
[----:B------:R-:W-:Y:S02]  /*0350*/  SEL R5, RZ, 0x1, !P4 ;  /* 0x00000001ff057807 */ /* 0x000fe40006000000 */
[----:B------:R-:W-:-:S02]  /*0360*/  SEL R9, RZ, 0x1, !P5 ;  /* 0x00000001ff097807 */ /* 0x000fc40006800000 */
[----:B------:R-:W-:Y:S02]  /*0370*/  SEL R4, RZ, 0x1, !P2 ;  /* 0x00000001ff047807 */ /* 0x000fe40005000000 */
[C---:B------:R-:W-:Y:S02]  /*0380*/  LOP3.LUT P4, RZ, R0.reuse, 0xff, R7, 0xc8, !PT ;  /* 0x000000ff00ff7812 */ /* 0x040fe4000788c807 */
[C---:B------:R-:W-:Y:S02]  /*0390*/  LOP3.LUT P2, RZ, R0.reuse, 0xff, R5, 0xc8, !PT ;  /* 0x000000ff00ff7812 */ /* 0x040fe4000784c805 */
[----:B------:R-:W-:Y:S02]  /*03a0*/  LOP3.LUT P5, RZ, R0, 0xff, R9, 0xc8, !PT ;  /* 0x000000ff00ff7812 */ /* 0x000fe400078ac809 */
        /* <DEDUP_REMOVED lines=16> */
.L_x_16566:
        /* <DEDUP_REMOVED lines=20> */
[----:B------:R-:W-:Y:S01]  /*05f0*/  PRMT R13, RZ, 0x7610, R13 ;  /* 0x00007610ff0d7816 */ /* 0x000fe2000000000d */
[----:B------:R-:W-:Y:S01]  /*0600*/  @!P4 VIADD R23, R17, UR4 ;  /* 0x000000041117cc36 */ /* 0x000fe20008000000 */
[----:B------:R-:W-:Y:S02]  /*0610*/  ISETP.GE.AND P5, PT, R19, R12, PT ;  /* 0x0000000c1300720c */ /* 0x000fe40003fa6270 */
[----:B------:R-:W-:-:S11]  /*0620*/  PRMT R15, RZ, 0x7610, R15 ;  /* 0x00007610ff0f7816 */ /* 0x000fd6000000000f */
[C---:B------:R-:W-:Y:S01]  /*0630*/  @!P5 VIADD R29, R19.reuse, UR4 ;  /* 0x00000004131ddc36 */ /* 0x040fe20008000000 */
[----:B------:R-:W1:Y:S01]  /*0640*/  @!P5 LDC.64 R8, c[0x0][0x220] ;  /* 0x00008800ff08db82 */ /* 0x000e620000000a00 */
[----:B------:R-:W-:-:S05]  /*0650*/  @!P5 VIADD R19, R19, 0x80 ;  /* 0x000000801313d836 */ /* 0x000fca0000000000 */
[----:B------:R-:W-:-:S13]  /*0660*/  ISETP.GE.AND P0, PT, R19, R12, PT ;  /* 0x0000000c1300720c */ /* 0x000fda0003f06270 */
[C---:B------:R-:W-:Y:S01]  /*0670*/  @!P0 VIADD R27, R19.reuse, UR4 ;  /* 0x00000004131b8c36 */ /* 0x040fe20008000000 */
[----:B------:R-:W4:Y:S01]  /*0680*/  @!P0 LDC.64 R10, c[0x0][0x220] ;  /* 0x00008800ff0a8b82 */ /* 0x000f220000000a00 */
[----:B------:R-:W-:-:S05]  /*0690*/  @!P0 VIADD R19, R19, 0x80 ;  /* 0x0000008013138836 */ /* 0x000fca0000000000 */
[----:B------:R-:W-:-:S13]  /*06a0*/  ISETP.GE.AND P1, PT, R19, R12, PT ;  /* 0x0000000c1300720c */ /* 0x000fda0003f26270 */
[C---:B------:R-:W-:Y:S02]  /*06b0*/  @!P1 VIADD R25, R19.reuse, UR4 ;  /* 0x0000000413199c36 */ /* 0x040fe40008000000 */
[----:B------:R-:W-:Y:S01]  /*06c0*/  @!P1 VIADD R19, R19, 0x80 ;  /* 0x0000008013139836 */ /* 0x000fe20000000000 */
[----:B--2---:R-:W-:Y:S02]  /*06d0*/  @!P2 ISETP.NE.AND P6, PT, R2, RZ, PT ;  /* 0x000000ff0200a20c */ /* 0x004fe40003fc5270 */
[----:B------:R-:W2:Y:S02]  /*06e0*/  @!P1 LDC.64 R2, c[0x0][0x220] ;  /* 0x00008800ff029b82 */ /* 0x000ea40000000a00 */
[----:B------:R-:W-:Y:S02]  /*06f0*/  @!P2 SEL R13, RZ, 0x1, !P6 ;  /* 0x00000001ff0da807 */ /* 0x000fe40007000000 */
[----:B------:R-:W-:Y:S02]  /*0700*/  ISETP.GE.AND P2, PT, R19, R12, PT ;  /* 0x0000000c1300720c */ /* 0x000fe40003f46270 */
[----:B0-----:R-:W-:-:S05]  /*0710*/  @!P4 IADD3 R22, P6, R23, R6, RZ ;  /* 0x000000061716c210 */ /* 0x001fca0007fde0ff */
[----:B------:R-:W-:-:S05]  /*0720*/  @!P4 IMAD.X R23, RZ, RZ, R7, P6 ;  /* 0x000000ffff17c224 */ /* 0x000fca00030e0607 */
[----:B------:R-:W5:Y:S01]  /*0730*/  @!P4 LDG.E.U8 R14, desc[UR8][R22.64] ;  /* 0x00000008160ec981 */ /* 0x000f62000c1e1100 */
[C---:B------:R-:W-:Y:S01]  /*0740*/  @!P2 VIADD R21, R19.reuse, UR4 ;  /* 0x000000041315ac36 */ /* 0x040fe20008000000 */
[----:B---3--:R-:W-:Y:S01]  /*0750*/  @!P3 ISETP.NE.AND P6, PT, R4, RZ, PT ;  /* 0x000000ff0400b20c */ /* 0x008fe20003fc5270 */
[----:B------:R-:W-:Y:S01]  /*0760*/  @!P2 VIADD R19, R19, 0x80 ;  /* 0x000000801313a836 */ /* 0x000fe20000000000 */
[----:B------:R-:W0:Y:S02]  /*0770*/  @!P2 LDC.64 R4, c[0x0][0x220] ;  /* 0x00008800ff04ab82 */ /* 0x000e240000000a00 */
[----:B------:R-:W-:Y:S02]  /*0780*/  @!P3 SEL R15, RZ, 0x1, !P6 ;  /* 0x00000001ff0fb807 */ /* 0x000fe40007000000 */
[----:B------:R-:W-:Y:S02]  /*0790*/  ISETP.GE.AND P3, PT, R19, R12, PT ;  /* 0x0000000c1300720c */ /* 0x000fe40003f66270 */
[----:B-1----:R-:W-:-:S05]  /*07a0*/  @!P5 IADD3 R8, P6, R29, R8, RZ ;  /* 0x000000081d08d210 */ /* 0x002fca0007fde0ff */
[----:B------:R-:W-:Y:S01]  /*07b0*/  @!P5 IMAD.X R9, RZ, RZ, R9, P6 ;  /* 0x000000ffff09d224 */ /* 0x000fe200030e0609 */
[----:B----4-:R-:W-:-:S04]  /*07c0*/  @!P0 IADD3 R10, P6, R27, R10, RZ ;  /* 0x0000000a1b0a8210 */ /* 0x010fc80007fde0ff */
[----:B------:R1:W3:Y:S01]  /*07d0*/  @!P5 LDG.E.U8 R8, desc[UR8][R8.64] ;  /* 0x000000080808d981 */ /* 0x0002e2000c1e1100 */
[----:B------:R-:W4:Y:S01]  /*07e0*/  @!P3 LDC.64 R6, c[0x0][0x220] ;  /* 0x00008800ff06bb82 */ /* 0x000f220000000a00 */
[----:B------:R-:W-:Y:S01]  /*07f0*/  @!P0 IMAD.X R11, RZ, RZ, R11, P6 ;  /* 0x000000ffff0b8224 */ /* 0x000fe200030e060b */
[----:B--2---:R-:W-:Y:S01]  /*0800*/  @!P1 IADD3 R2, P6, R25, R2, RZ ;  /* 0x0000000219029210 */ /* 0x004fe20007fde0ff */
[----:B------:R-:W-:-:S03]  /*0810*/  @!P3 VIADD R19, R19, UR4 ;  /* 0x000000041313bc36 */ /* 0x000fc60008000000 */
[----:B------:R-:W2:Y:S01]  /*0820*/  @!P0 LDG.E.U8 R10, desc[UR8][R10.64] ;  /* 0x000000080a0a8981 */ /* 0x000ea2000c1e1100 */
[----:B------:R-:W-:Y:S01]  /*0830*/  @!P1 IMAD.X R3, RZ, RZ, R3, P6 ;  /* 0x000000ffff039224 */ /* 0x000fe200030e0603 */
[----:B0-----:R-:W-:-:S04]  /*0840*/  @!P2 IADD3 R4, P6, R21, R4, RZ ;  /* 0x000000041504a210 */ /* 0x001fc80007fde0ff */
[----:B------:R0:W2:Y:S01]  /*0850*/  @!P1 LDG.E.U8 R2, desc[UR8][R2.64] ;  /* 0x0000000802029981 */ /* 0x0000a2000c1e1100 */
[----:B------:R-:W-:-:S05]  /*0860*/  @!P2 IMAD.X R5, RZ, RZ, R5, P6 ;  /* 0x000000ffff05a224 */ /* 0x000fca00030e0605 */
[----:B------:R0:W2:Y:S01]  /*0870*/  @!P2 LDG.E.U8 R4, desc[UR8][R4.64] ;  /* 0x000000080404a981 */ /* 0x0000a2000c1e1100 */
[----:B----4-:R-:W-:-:S05]  /*0880*/  @!P3 IADD3 R18, P6, R19, R6, RZ ;  /* 0x000000061312b210 */ /* 0x010fca0007fde0ff */
[----:B------:R-:W-:Y:S02]  /*0890*/  @!P3 IMAD.X R19, RZ, RZ, R7, P6 ;  /* 0x000000ffff13b224 */ /* 0x000fe400030e0607 */
[----:B------:R-:W4:Y:S03]  /*08a0*/  @!P4 LDC.64 R6, c[0x0][0x218] ;  /* 0x00008600ff06cb82 */ /* 0x000f260000000a00 */
[----:B------:R-:W2:Y:S01]  /*08b0*/  @!P3 LDG.E.U8 R18, desc[UR8][R18.64] ;  /* 0x000000081212b981 */ /* 0x000ea2000c1e1100 */
[----:B-1----:R-:W-:Y:S02]  /*08c0*/  PRMT R9, RZ, 0x7610, R9 ;  /* 0x00007610ff097816 */ /* 0x002fe40000000009 */
[----:B0-----:R-:W-:Y:S02]  /*08d0*/  PRMT R3, RZ, 0x7610, R3 ;  /* 0x00007610ff037816 */ /* 0x001fe40000000003 */
[----:B------:R-:W-:Y:S01]  /*08e0*/  PRMT R5, RZ, 0x7610, R5 ;  /* 0x00007610ff057816 */ /* 0x000fe20000000005 */
[----:B------:R-:W-:Y:S04]  /*08f0*/  BSSY B0, `(.L_x_16567) ;  /* 0x0000057000007945 */ /* 0x000fe80003800000 */
[----:B------:R-:W-:Y:S01]  /*0900*/  BSSY B1, `(.L_x_16568) ;  /* 0x000004e000017945 */ /* 0x000fe20003800000 */
[----:B-----5:R-:W-:-:S04]  /*0910*/  @!P4 ISETP.NE.AND P6, PT, R14, RZ, PT ;  /* 0x000000ff0e00c20c */ /* 0x020fc80003fc5270 */
[----:B------:R-:W-:-:S04]  /*0920*/  @!P4 SEL R9, RZ, 0x1, !P6 ;  /* 0x00000001ff09c807 */ /* 0x000fc80007000000 */
[----:B------:R-:W-:-:S04]  /*0930*/  LOP3.LUT R9, R9, R0, RZ, 0xfc, !PT ;  /* 0x0000000009097212 */ /* 0x000fc800078efcff */
[----:B------:R-:W-:Y:S01]  /*0940*/  @!P4 LOP3.LUT P6, RZ, R9, 0xff, RZ, 0xc0, !PT ;  /* 0x000000ff09ffc812 */ /* 0x000fe200078cc0ff */
[----:B------:R-:W-:-:S03]  /*0950*/  @!P4 VIADD R9, R17, UR4 ;  /* 0x000000041109cc36 */ /* 0x000fc60008000000 */
[----:B------:R-:W-:Y:S02]  /*0960*/  @!P4 SEL R11, RZ, 0x1, !P6 ;  /* 0x00000001ff0bc807 */ /* 0x000fe40007000000 */
[----:B----4-:R-:W-:-:S05]  /*0970*/  @!P4 IADD3 R6, P6, R9, R6, RZ ;  /* 0x000000060906c210 */ /* 0x010fca0007fde0ff */
[----:B------:R-:W-:Y:S01]  /*0980*/  @!P4 IMAD.X R7, RZ, RZ, R7, P6 ;  /* 0x000000ffff07c224 */ /* 0x000fe200030e0607 */
[----:B---3--:R-:W-:Y:S01]  /*0990*/  @!P5 ISETP.NE.AND P6, PT, R8, RZ, PT ;  /* 0x000000ff0800d20c */ /* 0x008fe20003fc5270 */
[----:B------:R-:W-:-:S03]  /*09a0*/  @!P4 IMAD.MOV.U32 R17, RZ, RZ, R16 ;  /* 0x000000ffff11c224 */ /* 0x000fc600078e0010 */
[----:B------:R0:W-:Y:S01]  /*09b0*/  @!P4 STG.E.U8 desc[UR8][R6.64], R11 ;  /* 0x0000000b0600c986 */ /* 0x0001e2000c101108 */
[----:B--2---:R-:W-:Y:S02]  /*09c0*/  @!P0 ISETP.NE.AND P4, PT, R10, RZ, PT ;  /* 0x000000ff0a00820c */ /* 0x004fe40003f85270 */
[----:B------:R-:W-:Y:S02]  /*09d0*/  @!P5 SEL R3, RZ, 0x1, !P6 ;  /* 0x00000001ff03d807 */ /* 0x000fe40007000000 */
[----:B------:R-:W-:Y:S02]  /*09e0*/  @!P1 ISETP.NE.AND P6, PT, R2, RZ, PT ;  /* 0x000000ff0200920c */ /* 0x000fe40003fc5270 */
[----:B------:R-:W-:Y:S02]  /*09f0*/  PRMT R9, RZ, 0x7610, R9 ;  /* 0x00007610ff097816 */ /* 0x000fe40000000009 */
[----:B------:R-:W-:Y:S02]  /*0a00*/  @!P0 SEL R9, RZ, 0x1, !P4 ;  /* 0x00000001ff098807 */ /* 0x000fe40006000000 */
[----:B------:R-:W-:-:S02]  /*0a10*/  @!P2 ISETP.NE.AND P4, PT, R4, RZ, PT ;  /* 0x000000ff0400a20c */ /* 0x000fc40003f85270 */
[----:B------:R-:W-:Y:S02]  /*0a20*/  @!P1 SEL R5, RZ, 0x1, !P6 ;  /* 0x00000001ff059807 */ /* 0x000fe40007000000 */
[--C-:B------:R-:W-:Y:S02]  /*0a30*/  LOP3.LUT P5, RZ, R13, 0xff, R0.reuse, 0xc8, !PT ;  /* 0x000000ff0dff7812 */ /* 0x100fe400078ac800 */
[----:B0-----:R-:W-:Y:S02]  /*0a40*/  PRMT R7, RZ, 0x7610, R7 ;  /* 0x00007610ff077816 */ /* 0x001fe40000000007 */
[----:B------:R-:W-:Y:S02]  /*0a50*/  @!P2 SEL R7, RZ, 0x1, !P4 ;  /* 0x00000001ff07a807 */ /* 0x000fe40006000000 */
[----:B------:R-:W-:Y:S02]  /*0a60*/  LOP3.LUT P2, RZ, R5, 0xff, R0, 0xc8, !PT ;  /* 0x000000ff05ff7812 */ /* 0x000fe4000784c800 */
[----:B------:R-:W-:-:S02]  /*0a70*/  SEL R5, RZ, 0x1, !P5 ;  /* 0x00000001ff057807 */ /* 0x000fc40006800000 */
[----:B------:R-:W-:Y:S02]  /*0a80*/  ISETP.GE.AND P5, PT, R17, R12, PT ;  /* 0x0000000c1100720c */ /* 0x000fe40003fa6270 */
[----:B------:R-:W-:Y:S02]  /*0a90*/  @!P3 ISETP.NE.AND P6, PT, R18, RZ, PT ;  /* 0x000000ff1200b20c */ /* 0x000fe40003fc5270 */
[--C-:B------:R-:W-:Y:S02]  /*0aa0*/  LOP3.LUT P1, RZ, R3, 0xff, R0.reuse, 0xc8, !PT ;  /* 0x000000ff03ff7812 */ /* 0x100fe4000782c800 */
[----:B------:R-:W-:Y:S02]  /*0ab0*/  PRMT R3, RZ, 0x7610, R3 ;  /* 0x00007610ff037816 */ /* 0x000fe40000000003 */
[----:B------:R-:W-:Y:S02]  /*0ac0*/  @!P3 SEL R3, RZ, 0x1, !P6 ;  /* 0x00000001ff03b807 */ /* 0x000fe40007000000 */
[----:B------:R-:W-:-:S02]  /*0ad0*/  LOP3.LUT P0, RZ, R15, 0xff, R0, 0xc8, !PT ;  /* 0x000000ff0fff7812 */ /* 0x000fc4000780c800 */
[--C-:B------:R-:W-:Y:S02]  /*0ae0*/  LOP3.LUT P4, RZ, R9, 0xff, R0.reuse, 0xc8, !PT ;  /* 0x000000ff09ff7812 */ /* 0x100fe4000788c800 */
[----:B------:R-:W-:Y:S02]  /*0af0*/  LOP3.LUT P3, RZ, R7, 0xff, R0, 0xc8, !PT ;  /* 0x000000ff07ff7812 */ /* 0x000fe4000786c800 */
[----:B------:R-:W-:Y:S02]  /*0b00*/  LOP3.LUT R0, R3, R0, RZ, 0xfc, !PT ;  /* 0x0000000003007212 */ /* 0x000fe400078efcff */
[----:B------:R-:W-:Y:S02]  /*0b10*/  SEL R7, RZ, 0x1, !P0 ;  /* 0x00000001ff077807 */ /* 0x000fe40004000000 */
[----:B------:R-:W-:Y:S02]  /*0b20*/  SEL R9, RZ, 0x1, !P1 ;  /* 0x00000001ff097807 */ /* 0x000fe40004800000 */
[----:B------:R-:W-:-:S02]  /*0b30*/  SEL R11, RZ, 0x1, !P4 ;  /* 0x00000001ff0b7807 */ /* 0x000fc40006000000 */
        /* <DEDUP_REMOVED lines=17> */
.L_x_16569:
        /* <DEDUP_REMOVED lines=8> */
.L_x_16570:
        /* <DEDUP_REMOVED lines=8> */
.L_x_16571:
        /* <DEDUP_REMOVED lines=9> */
.L_x_16572:
[----:B------:R-:W-:Y:S05]  /*0de0*/  BSYNC B1 ;  /* 0x0000000000017941 */ /* 0x000fea0003800000 */
.L_x_16568:
[----:B------:R-:W-:-:S13]  /*0df0*/  ISETP.GE.AND P0, PT, R17, R12, PT ;  /* 0x0000000c1100720c */ /* 0x000fda0003f06270 */
[----:B0-----:R-:W0:Y:S01]  /*0e00*/  @!P0 LDC.64 R4, c[0x0][0x218] ;  /* 0x00008600ff048b82 */ /* 0x001e220000000a00 */
[C---:B-12---:R-:W-:Y:S02]  /*0e10*/  @!P0 VIADD R3, R17.reuse, UR4 ;  /* 0x0000000411038c36 */ /* 0x046fe40008000000 */
[----:B------:R-:W-:-:S03]  /*0e20*/  @!P0 VIADD R17, R17, 0x80 ;  /* 0x0000008011118836 */ /* 0x000fc60000000000 */
[----:B0-----:R-:W-:-:S05]  /*0e30*/  @!P0 IADD3 R2, P1, R3, R4, RZ ;  /* 0x0000000403028210 */ /* 0x001fca0007f3e0ff */
[----:B------:R-:W-:-:S05]  /*0e40*/  @!P0 IMAD.X R3, RZ, RZ, R5, P1 ;  /* 0x000000ffff038224 */ /* 0x000fca00008e0605 */
[----:B------:R2:W-:Y:S03]  /*0e50*/  @!P0 STG.E.U8 desc[UR8][R2.64], R15 ;  /* 0x0000000f02008986 */ /* 0x0005e6000c101108 */
.L_x_16573:
[----:B------:R-:W-:Y:S05]  /*0e60*/  BSYNC B0 ;  /* 0x0000000000007941 */ /* 0x000fea0003800000 */
.L_x_16567:
[----:B------:R-:W-:Y:S05]  /*0e70*/  WARPSYNC.ALL ;  /* 0x0000000000007948 */ /* 0x000fea0003800000 */
[----:B------:R-:W-:-:S13]  /*0e80*/  ISETP.GE.AND P0, PT, R17, R12, PT ;  /* 0x0000000c1100720c */ /* 0x000fda0003f06270 */
[----:B------:R-:W-:Y:S05]  /*0e90*/  @P0 EXIT ;  /* 0x000000000000094d */ /* 0x000fea0003800000 */
[----:B012---:R-:W-:Y:S01]  /*0ea0*/  VIADD R2, R17, UR4 ;  /* 0x0000000411027c36 */ /* 0x007fe20008000000 */
[----:B------:R-:W-:Y:S01]  /*0eb0*/  ULDC.64 UR6, c[0x0][0x218] ;  /* 0x0000860000067ab9 */ /* 0x000fe20000000a00 */
[----:B------:R-:W-:-:S03]  /*0ec0*/  LOP3.LUT P0, RZ, R0, 0xff, RZ, 0xc0, !PT ;  /* 0x000000ff00ff7812 */ /* 0x000fc6000780c0ff */
[----:B------:R-:W-:Y:S02]  /*0ed0*/  IADD3 R2, P1, R2, UR6, RZ ;  /* 0x0000000602027c10 */ /* 0x000fe4000ff3e0ff */
[----:B------:R-:W-:-:S03]  /*0ee0*/  SEL R5, RZ, 0x1, !P0 ;  /* 0x00000001ff057807 */ /* 0x000fc60004000000 */
[----:B------:R-:W-:-:S05]  /*0ef0*/  IMAD.X R3, RZ, RZ, UR7, P1 ;  /* 0x00000007ff037e24 */ /* 0x000fca00088e06ff */
[----:B------:R-:W-:Y:S01]  /*0f00*/  STG.E.U8 desc[UR8][R2.64], R5 ;  /* 0x0000000502007986 */ /* 0x000fe2000c101108 */
[----:B------:R-:W-:Y:S05]  /*0f10*/  EXIT ;  /* 0x000000000000794d */ /* 0x000fea0003800000 */
.L_x_16574:
        /* <DEDUP_REMOVED lines=14> */
.L_x_43907:


//--------------------- .text._ZN2at6native29vectorized_elementwise_kernelILi4ENS0_13AUnaryFunctorIbbbZZZNS0_22logical_or_kernel_cudaERNS_14TensorIteratorEENKUlvE0_clEvENKUlvE7_clEvEUlbbE_EESt5arrayIPcLm2EEEEviT0_T1_ --------------------------
	.section	.text._ZN2at6native29vectorized_elementwise_kernelILi4ENS0_13AUnaryFunctorIbbbZZZNS0_22logical_or_kernel_cudaERNS_14TensorIteratorEENKUlvE0_clEvENKUlvE7_clEvEUlbbE_EESt5arrayIPcLm2EEEEviT0_T1_,"ax",@progbits
	.align	128
        .global         _ZN2at6native29vectorized_elementwise_kernelILi4ENS0_13AUnaryFunctorIbbbZZZNS0_22logical_or_kernel_cudaERNS_14TensorIteratorEENKUlvE0_clEvENKUlvE7_clEvEUlbbE_EESt5arrayIPcLm2EEEEviT0_T1_
        .type           _ZN2at6native29vectorized_elementwise_kernelILi4ENS0_13AUnaryFunctorIbbbZZZNS0_22logical_or_kernel_cudaERNS_14TensorIteratorEENKUlvE0_clEvENKUlvE7_clEvEUlbbE_EESt5arrayIPcLm2EEEEviT0_T1_,@function
        .size           _ZN2at6native29vectorized_elementwise_kernelILi4ENS0_13AUnaryFunctorIbbbZZZNS0_22logical_or_kernel_cudaERNS_14TensorIteratorEENKUlvE0_clEvENKUlvE7_clEvEUlbbE_EESt5arrayIPcLm2EEEEviT0_T1_,(.L_x_43908 - _ZN2at6native29vectorized_elementwise_kernelILi4ENS0_13AUnaryFunctorIbbbZZZNS0_22logical_or_kernel_cudaERNS_14TensorIteratorEENKUlvE0_clEvENKUlvE7_clEvEUlbbE_EESt5arrayIPcLm2EEEEviT0_T1_)
        .other          _ZN2at6native29vectorized_elementwise_kernelILi4ENS0_13AUnaryFunctorIbbbZZZNS0_22logical_or_kernel_cudaERNS_14TensorIteratorEENKUlvE0_clEvENKUlvE7_clEvEUlbbE_EESt5arrayIPcLm2EEEEviT0_T1_,@"STO_CUDA_ENTRY STV_DEFAULT"
_ZN2at6native29vectorized_elementwise_kernelILi4ENS0_13AUnaryFunctorIbbbZZZNS0_22logical_or_kernel_cudaERNS_14TensorIteratorEENKUlvE0_clEvENKUlvE7_clEvEUlbbE_EESt5arrayIPcLm2EEEEviT0_T1_:
.text._ZN2at6native29vectorized_elementwise_kernelILi4ENS0_13AUnaryFunctorIbbbZZZNS0_22logical_or_kernel_cudaERNS_14TensorIteratorEENKUlvE0_clEvENKUlvE7_clEvEUlbbE_EESt5arrayIPcLm2EEEEviT0_T1_:
        /* <DEDUP_REMOVED lines=17> */
[----:B------:R-:W2:Y:S04]  /*0110*/  LDG.E R8, desc[UR8][R4.64] ;  /* 0x0000000804087981 */ /* 0x000ea8000c1e1900 */
[----:B------:R0:W3:Y:S01]  /*0120*/  LDG.E R10, desc[UR8][R4.64+0x200] ;  /* 0x00020008040a7981 */ /* 0x0000e2000c1e1900 */
[----:B------:R-:W-:-:S04]  /*0130*/  UIADD3 UR5, UP0, UR4, UR6, URZ ;  /* 0x0000000604057290 */ /* 0x000fc8000ff1e03f */
[----:B------:R-:W-:Y:S01]  /*0140*/  UIADD3.X UR6, URZ, UR7, URZ, UP0, !UPT ;  /* 0x000000073f067290 */ /* 0x000fe200087fe43f */
[C---:B--2---:R-:W-:Y:S02]  /*0150*/  PRMT R3, R8.reuse, 0x7770, RZ ;  /* 0x0000777008037816 */ /* 0x044fe400000000ff */
[C---:B------:R-:W-:Y:S02]  /*0160*/  PRMT R6, R8.reuse, 0x7771, RZ ;  /* 0x0000777108067816 */ /* 0x040fe400000000ff */
[----:B------:R-:W-:Y:S02]  /*0170*/  PRMT R7, R8, 0x7772, RZ ;  /* 0x0000777208077816 */ /* 0x000fe400000000ff */
[----:B------:R-:W-:Y:S02]  /*0180*/  ISETP.NE.AND P0, PT, R3, RZ, PT ;  /* 0x000000ff0300720c */ /* 0x000fe40003f05270 */
[----:B------:R-:W-:Y:S02]  /*0190*/  ISETP.NE.AND P1, PT, R6, RZ, PT ;  /* 0x000000ff0600720c */ /* 0x000fe40003f25270 */
[----:B------:R-:W-:-:S02]  /*01a0*/  PRMT R3, R8, 0x7773, RZ ;  /* 0x0000777308037816 */ /* 0x000fc400000000ff */
[----:B------:R-:W-:Y:S02]  /*01b0*/  ISETP.NE.AND P2, PT, R7, RZ, PT ;  /* 0x000000ff0700720c */ /* 0x000fe40003f45270 */
[----:B------:R-:W-:Y:S02]  /*01c0*/  SEL R9, RZ, 0x1, !P1 ;  /* 0x00000001ff097807 */ /* 0x000fe40004800000 */
[----:B------:R-:W-:Y:S02]  /*01d0*/  SEL R7, RZ, 0x1, !P0 ;  /* 0x00000001ff077807 */ /* 0x000fe40004000000 */
[----:B------:R-:W-:Y:S02]  /*01e0*/  ISETP.NE.AND P1, PT, R3, RZ, PT ;  /* 0x000000ff0300720c */ /* 0x000fe40003f25270 */
[----:B------:R-:W-:Y:S02]  /*01f0*/  SEL R11, RZ, 0x1, !P2 ;  /* 0x00000001ff0b7807 */ /* 0x000fe40005000000 */
[----:B------:R-:W-:-:S02]  /*0200*/  LOP3.LUT P2, RZ, R0, 0xff, R7, 0xc8, !PT ;  /* 0x000000ff00ff7812 */ /* 0x000fc4000784c807 */
[----:B------:R-:W-:Y:S02]  /*0210*/  LOP3.LUT P3, RZ, R0, 0xff, R9, 0xc8, !PT ;  /* 0x000000ff00ff7812 */ /* 0x000fe4000786c809 */
[----:B------:R-:W-:Y:S02]  /*0220*/  SEL R3, RZ, 0x1, !P1 ;  /* 0x00000001ff037807 */ /* 0x000fe40004800000 */
[----:B0-----:R-:W-:Y:S02]  /*0230*/  SEL R4, RZ, 0x1, !P2 ;  /* 0x00000001ff047807 */ /* 0x001fe40005000000 */
[----:B------:R-:W-:Y:S02]  /*0240*/  SEL R5, RZ, 0x1, !P3 ;  /* 0x00000001ff057807 */ /* 0x000fe40005800000 */
[----:B---3--:R-:W-:Y:S02]  /*0250*/  PRMT R6, R10, 0x7770, RZ ;  /* 0x000077700a067816 */ /* 0x008fe400000000ff */
[----:B------:R-:W-:-:S02]  /*0260*/  LOP3.LUT P1, RZ, R0, 0xff, R3, 0xc8, !PT ;  /* 0x000000ff00ff7812 */ /* 0x000fc4000782c803 */
[----:B------:R-:W-:Y:S02]  /*0270*/  PRMT R3, R10, 0x7771, RZ ;  /* 0x000077710a037816 */ /* 0x000fe400000000ff */
[----:B------:R-:W-:Y:S02]  /*0280*/  PRMT R9, R5, 0x7604, R4 ;  /* 0x0000760405097816 */ /* 0x000fe40000000004 */
[----:B------:R-:W-:Y:S02]  /*0290*/  ISETP.NE.AND P2, PT, R6, RZ, PT ;  /* 0x000000ff0600720c */ /* 0x000fe40003f45270 */
[C---:B------:R-:W-:Y:S02]  /*02a0*/  PRMT R4, R10.reuse, 0x7772, RZ ;  /* 0x000077720a047816 */ /* 0x040fe400000000ff */
[----:B------:R-:W-:Y:S02]  /*02b0*/  ISETP.NE.AND P3, PT, R3, RZ, PT ;  /* 0x000000ff0300720c */ /* 0x000fe40003f65270 */
[----:B------:R-:W-:-:S02]  /*02c0*/  PRMT R3, R10, 0x7773, RZ ;  /* 0x000077730a037816 */ /* 0x000fc400000000ff */
[----:B------:R-:W-:Y:S02]  /*02d0*/  SEL R5, RZ, 0x1, !P2 ;  /* 0x00000001ff057807 */ /* 0x000fe40005000000 */
[----:B------:R-:W-:Y:S02]  /*02e0*/  ISETP.NE.AND P2, PT, R4, RZ, PT ;  /* 0x000000ff0400720c */ /* 0x000fe40003f45270 */
[----:B------:R-:W-:Y:S02]  /*02f0*/  SEL R7, RZ, 0x1, !P3 ;  /* 0x00000001ff077807 */ /* 0x000fe40005800000 */
[----:B------:R-:W-:Y:S02]  /*0300*/  ISETP.NE.AND P3, PT, R3, RZ, PT ;  /* 0x000000ff0300720c */ /* 0x000fe40003f65270 */
[C---:B------:R-:W-:Y:S02]  /*0310*/  LOP3.LUT P4, RZ, R0.reuse, 0xff, R5, 0xc8, !PT ;  /* 0x000000ff00ff7812 */ /* 0x040fe4000788c805 */
[----:B------:R-:W-:-:S02]  /*0320*/  LOP3.LUT P5, RZ, R0, 0xff, R7, 0xc8, !PT ;  /* 0x000000ff00ff7812 */ /* 0x000fc400078ac807 */
[----:B------:R-:W-:Y:S02]  /*0330*/  SEL R3, RZ, 0x1, !P2 ;  /* 0x00000001ff037807 */ /* 0x000fe40005000000 */
[----:B------:R-:W-:Y:S02]  /*0340*/  SEL R5, RZ, 0x1, !P3 ;  /* 0x00000001ff057807 */ /* 0x000fe40005800000 */
[C---:B------:R-:W-:Y:S02]  /*0350*/  LOP3.LUT P0, RZ, R0.reuse, 0xff, R11, 0xc8, !PT ;  /* 0x000000ff00ff7812 */ /* 0x040fe4000780c80b */
[----:B------:R-:W-:Y:S02]  /*0360*/  SEL R4, RZ, 0x1, !P4 ;  /* 0x00000001ff047807 */ /* 0x000fe40006000000 */
[----:B------:R-:W-:Y:S02]  /*0370*/  SEL R7, RZ, 0x1, !P5 ;  /* 0x00000001ff077807 */ /* 0x000fe40006800000 */
[----:B------:R-:W-:-:S02]  /*0380*/  LOP3.LUT P2, RZ, R0, 0xff, R3, 0xc8, !PT ;  /* 0x000000ff00ff7812 */ /* 0x000fc4000784c803 */
[----:B------:R-:W-:Y:S01]  /*0390*/  LOP3.LUT P3, RZ, R0, 0xff, R5, 0xc8, !PT ;  /* 0x000000ff00ff7812 */ /* 0x000fe2000786c805 */
[----:B------:R-:W-:Y:S01]  /*03a0*/  IMAD.U32 R5, RZ, RZ, UR6 ;  /* 0x00000006ff057e24 */ /* 0x000fe2000f8e00ff */
[----:B------:R-:W-:Y:S01]  /*03b0*/  PRMT R6, R7, 0x7604, R4 ;  /* 0x0000760407067816 */ /* 0x000fe20000000004 */
[----:B------:R-:W-:Y:S01]  /*03c0*/  IMAD.U32 R4, RZ, RZ, UR5 ;  /* 0x00000005ff047e24 */ /* 0x000fe2000f8e00ff */
[----:B------:R-:W-:Y:S02]  /*03d0*/  SEL R0, RZ, 0x1, !P0 ;  /* 0x00000001ff007807 */ /* 0x000fe40004000000 */
        /* <DEDUP_REMOVED lines=11> */
.L_x_16575:
        /* <DEDUP_REMOVED lines=122> */
.L_x_16578:
        /* <DEDUP_REMOVED lines=8> */
.L_x_16579:
        /* <DEDUP_REMOVED lines=8> */
.L_x_16580:
        /* <DEDUP_REMOVED lines=9> */
.L_x_16581:
[----:B------:R-:W-:Y:S05]  /*0dc0*/  BSYNC B1 ;  /* 0x0000000000017941 */ /* 0x000fea0003800000 */
.L_x_16577:
[----:B------:R-:W-:-:S13]  /*0dd0*/  ISETP.GE.AND P0, PT, R17, R12, PT ;  /* 0x0000000c1100720c */ /* 0x000fda0003f06270 */
[----:B0-----:R-:W0:Y:S01]  /*0de0*/  @!P0 LDC.64 R4, c[0x0][0x218] ;  /* 0x00008600ff048b82 */ /* 0x001e220000000a00 */
[C---:B-12---:R-:W-:Y:S02]  /*0df0*/  @!P0 VIADD R3, R17.reuse, UR4 ;  /* 0x0000000411038c36 */ /* 0x046fe40008000000 */
[----:B------:R-:W-:-:S03]  /*0e00*/  @!P0 VIADD R17, R17, 0x80 ;  /* 0x0000008011118836 */ /* 0x000fc60000000000 */
[----:B0-----:R-:W-:-:S05]  /*0e10*/  @!P0 IADD3 R2, P1, R3, R4, RZ ;  /* 0x0000000403028210 */ /* 0x001fca0007f3e0ff */
[----:B------:R-:W-:-:S05]  /*0e20*/  @!P0 IMAD.X R3, RZ, RZ, R5, P1 ;  /* 0x000000ffff038224 */ /* 0x000fca00008e0605 */
[----:B------:R2:W-:Y:S03]  /*0e30*/  @!P0 STG.E.U8 desc[UR8][R2.64], R15 ;  /* 0x0000000f02008986 */ /* 0x0005e6000c101108 */
.L_x_16582:
[----:B------:R-:W-:Y:S05]  /*0e40*/  BSYNC B0 ;  /* 0x0000000000007941 */ /* 0x000fea0003800000 */
.L_x_16576:
        /* <DEDUP_REMOVED lines=11> */
.L_x_16583:
        /* <DEDUP_REMOVED lines=16> */
.L_x_43908:


//--------------------- .text._ZN2at6native29vectorized_elementwise_kernelILi8ENS0_13AUnaryFunctorIbbbZZZNS0_22logical_or_kernel_cudaERNS_14TensorIteratorEENKUlvE0_clEvENKUlvE7_clEvEUlbbE_EESt5arrayIPcLm2EEEEviT0_T1_ --------------------------
	.section	.text._ZN2at6native29vectorized_elementwise_kernelILi8ENS0_13AUnaryFunctorIbbbZZZNS0_22logical_or_kernel_cudaERNS_14TensorIteratorEENKUlvE0_clEvENKUlvE7_clEvEUlbbE_EESt5arrayIPcLm2EEEEviT0_T1_,"ax",@progbits
	.align	128
        .global         _ZN2at6native29vectorized_elementwise_kernelILi8ENS0_13AUnaryFunctorIbbbZZZNS0_22logical_or_kernel_cudaERNS_14TensorIteratorEENKUlvE0_clEvENKUlvE7_clEvEUlbbE_EESt5arrayIPcLm2EEEEviT0_T1_
        .type           _ZN2at6native29vectorized_elementwise_kernelILi8ENS0_13AUnaryFunctorIbbbZZZNS0_22logical_or_kernel_cudaERNS_14TensorIteratorEENKUlvE0_clEvENKUlvE7_clEvEUlbbE_EESt5arrayIPcLm2EEEEviT0_T1_,@function
        .size           _ZN2at6native29vectorized_elementwise_kernelILi8ENS0_13AUnaryFunctorIbbbZZZNS0_22logical_or_kernel_cudaERNS_14TensorIteratorEENKUlvE0_clEvENKUlvE7_clEvEUlbbE_EESt5arrayIPcLm2EEEEviT0_T1_,(.L_x_43909 - _ZN2at6native29vectorized_elementwise_kernelILi8ENS0_13AUnaryFunctorIbbbZZZNS0_22logical_or_kernel_cudaERNS_14TensorIteratorEENKUlvE0_clEvENKUlvE7_clEvEUlbbE_EESt5arrayIPcLm2EEEEviT0_T1_)
        .other          _ZN2at6native29vectorized_elementwise_kernelILi8ENS0_13AUnaryFunctorIbbbZZZNS0_22logical_or_kernel_cudaERNS_14TensorIteratorEENKUlvE0_clEvENKUlvE7_clEvEUlbbE_EESt5arrayIPcLm2EEEEviT0_T1_,@"STO_CUDA_ENTRY STV_DEFAULT"
_ZN2at6native29vectorized_elementwise_kernelILi8ENS0_13AUnaryFunctorIbbbZZZNS0_22logical_or_kernel_cudaERNS_14TensorIteratorEENKUlvE0_clEvENKUlvE7_clEvEUlbbE_EESt5arrayIPcLm2EEEEviT0_T1_:
.text._ZN2at6native29vectorized_elementwise_kernelILi8ENS0_13AUnaryFunctorIbbbZZZNS0_22logical_or_kernel_cudaERNS_14TensorIteratorEENKUlvE0_clEvENKUlvE7_clEvEUlbbE_EESt5arrayIPcLm2EEEEviT0_T1_:
        /* <DEDUP_REMOVED lines=16> */
[----:B0-----:R-:W-:-:S06]  /*0100*/  IMAD.WIDE.U32 R4, R2, 0x8, R4 ;  /* 0x0000000802047825 */ /* 0x001fcc00078e0004 */
[----:B------:R-:W2:Y:S01]  /*0110*/  LDG.E.64 R4, desc[UR8][R4.64] ;  /* 0x0000000804047981 */ /* 0x000ea2000c1e1b00 */
[----:B------:R-:W-:-:S04]  /*0120*/  UIADD3 UR5, UP0, UR4, UR6, URZ ;  /* 0x0000000604057290 */ /* 0x000fc8000ff1e03f */
[----:B------:R-:W-:Y:S01]  /*0130*/  UIADD3.X UR6, URZ, UR7, URZ, UP0, !UPT ;  /* 0x000000073f067290 */ /* 0x000fe200087fe43f */
[C---:B--2---:R-:W-:Y:S02]  /*0140*/  PRMT R3, R4.reuse, 0x7632, R3 ;  /* 0x0000763204037816 */ /* 0x044fe40000000003 */
[----:B------:R-:W-:Y:S02]  /*0150*/  LOP3.LUT P0, RZ, R4, 0xff, RZ, 0xc0, !PT ;  /* 0x000000ff04ff7812 */ /* 0x000fe4000780c0ff */
[----:B------:R-:W-:Y:S02]  /*0160*/  LOP3.LUT P1, RZ, R3, 0xff, RZ, 0xc0, !PT ;  /* 0x000000ff03ff7812 */ /* 0x000fe4000782c0ff */
[C---:B------:R-:W-:Y:S02]  /*0170*/  LOP3.LUT P2, RZ, R5.reuse, 0xff, RZ, 0xc0, !PT ;  /* 0x000000ff05ff7812 */ /* 0x040fe4000784c0ff */
[----:B------:R-:W-:Y:S02]  /*0180*/  SEL R7, RZ, 0x1, !P1 ;  /* 0x00000001ff077807 */ /* 0x000fe40004800000 */
[----:B------:R-:W-:-:S02]  /*0190*/  PRMT R6, R5, 0x7632, R6 ;  /* 0x0000763205067816 */ /* 0x000fc40000000006 */
[----:B------:R-:W-:Y:S02]  /*01a0*/  SEL R3, RZ, 0x1, !P0 ;  /* 0x00000001ff037807 */ /* 0x000fe40004000000 */
[----:B------:R-:W-:Y:S02]  /*01b0*/  LOP3.LUT P1, RZ, R0, 0xff, R7, 0xc8, !PT ;  /* 0x000000ff00ff7812 */ /* 0x000fe4000782c807 */
[----:B------:R-:W-:Y:S02]  /*01c0*/  SEL R9, RZ, 0x1, !P2 ;  /* 0x00000001ff097807 */ /* 0x000fe40005000000 */
[----:B------:R-:W-:Y:S02]  /*01d0*/  PRMT R7, R4, 0x7732, RZ ;  /* 0x0000773204077816 */ /* 0x000fe400000000ff */
[----:B------:R-:W-:Y:S02]  /*01e0*/  LOP3.LUT P3, RZ, R6, 0xff, RZ, 0xc0, !PT ;  /* 0x000000ff06ff7812 */ /* 0x000fe4000786c0ff */
[----:B------:R-:W-:-:S02]  /*01f0*/  LOP3.LUT P2, RZ, R0, 0xff, R3, 0xc8, !PT ;  /* 0x000000ff00ff7812 */ /* 0x000fc4000784c803 */
[----:B------:R-:W-:Y:S01]  /*0200*/  LOP3.LUT R3, R4, 0xffff, RZ, 0xc0, !PT ;  /* 0x0000ffff04037812 */ /* 0x000fe200078ec0ff */
[----:B------:R-:W-:Y:S01]  /*0210*/  IMAD.MOV.U32 R4, RZ, RZ, R7 ;  /* 0x000000ffff047224 */ /* 0x000fe200078e0007 */
[C---:B------:R-:W-:Y:S02]  /*0220*/  LOP3.LUT R6, R5.reuse, 0xffff, RZ, 0xc0, !PT ;  /* 0x0000ffff05067812 */ /* 0x040fe400078ec0ff */
[----:B------:R-:W-:Y:S02]  /*0230*/  PRMT R8, R5, 0x7732, RZ ;  /* 0x0000773205087816 */ /* 0x000fe400000000ff */
[----:B------:R-:W-:Y:S02]  /*0240*/  SHF.R.U32.HI R3, RZ, 0x8, R3 ;  /* 0x00000008ff037819 */ /* 0x000fe40000011603 */
[----:B------:R-:W-:Y:S01]  /*0250*/  SHF.R.U32.HI R5, RZ, 0x8, R6 ;  /* 0x00000008ff057819 */ /* 0x000fe20000011606 */
[----:B------:R-:W-:Y:S01]  /*0260*/  IMAD.MOV.U32 R6, RZ, RZ, R8 ;  /* 0x000000ffff067224 */ /* 0x000fe200078e0008 */
[----:B------:R-:W-:-:S02]  /*0270*/  SHF.R.U32.HI R4, RZ, 0x8, R4 ;  /* 0x00000008ff047819 */ /* 0x000fc40000011604 */
[----:B------:R-:W-:Y:S02]  /*0280*/  PRMT R7, R3, 0x9910, RZ ;  /* 0x0000991003077816 */ /* 0x000fe400000000ff */
[----:B------:R-:W-:Y:S02]  /*0290*/  SHF.R.U32.HI R3, RZ, 0x8, R6 ;  /* 0x00000008ff037819 */ /* 0x000fe40000011606 */
[----:B------:R-:W-:Y:S01]  /*02a0*/  PRMT R6, R4, 0x9910, RZ ;  /* 0x0000991004067816 */ /* 0x000fe200000000ff */
[----:B------:R-:W-:Y:S01]  /*02b0*/  IMAD.MOV.U32 R4, RZ, RZ, R7 ;  /* 0x000000ffff047224 */ /* 0x000fe200078e0007 */
[----:B------:R-:W-:Y:S02]  /*02c0*/  PRMT R7, R3, 0x9910, RZ ;  /* 0x0000991003077816 */ /* 0x000fe400000000ff */
[----:B------:R-:W-:Y:S01]  /*02d0*/  PRMT R5, R5, 0x9910, RZ ;  /* 0x0000991005057816 */ /* 0x000fe200000000ff */
[----:B------:R-:W-:Y:S01]  /*02e0*/  IMAD.MOV.U32 R3, RZ, RZ, R6 ;  /* 0x000000ffff037224 */ /* 0x000fe200078e0006 */
[----:B------:R-:W-:Y:S01]  /*02f0*/  ISETP.NE.AND P4, PT, R4, RZ, PT ;  /* 0x000000ff0400720c */ /* 0x000fe20003f85270 */
[----:B------:R-:W-:Y:S01]  /*0300*/  IMAD.MOV.U32 R4, RZ, RZ, R7 ;  /* 0x000000ffff047224 */ /* 0x000fe200078e0007 */
[----:B------:R-:W-:-:S02]  /*0310*/  ISETP.NE.AND P5, PT, R5, RZ, PT ;  /* 0x000000ff0500720c */ /* 0x000fc40003fa5270 */
[----:B------:R-:W-:Y:S02]  /*0320*/  ISETP.NE.AND P6, PT, R3, RZ, PT ;  /* 0x000000ff0300720c */ /* 0x000fe40003fc5270 */
[----:B------:R-:W-:Y:S02]  /*0330*/  SEL R3, RZ, 0x1, !P4 ;  /* 0x00000001ff037807 */ /* 0x000fe40006000000 */
[----:B------:R-:W-:Y:S01]  /*0340*/  ISETP.NE.AND P4, PT, R4, RZ, PT ;  /* 0x000000ff0400720c */ /* 0x000fe20003f85270 */
[----:B------:R-:W-:Y:S01]  /*0350*/  IMAD.U32 R4, RZ, RZ, UR5 ;  /* 0x00000005ff047e24 */ /* 0x000fe2000f8e00ff */
[----:B------:R-:W-:Y:S02]  /*0360*/  SEL R7, RZ, 0x1, !P5 ;  /* 0x00000001ff077807 */ /* 0x000fe40006800000 */
[----:B------:R-:W-:Y:S02]  /*0370*/  SEL R5, RZ, 0x1, !P6 ;  /* 0x00000001ff057807 */ /* 0x000fe40007000000 */
[----:B------:R-:W-:-:S02]  /*0380*/  LOP3.LUT P5, RZ, R0, 0xff, R3, 0xc8, !PT ;  /* 0x000000ff00ff7812 */ /* 0x000fc400078ac803 */
[----:B------:R-:W-:Y:S02]  /*0390*/  SEL R3, RZ, 0x1, !P4 ;  /* 0x00000001ff037807 */ /* 0x000fe40006000000 */
[----:B------:R-:W-:Y:S02]  /*03a0*/  SEL R11, RZ, 0x1, !P3 ;  /* 0x00000001ff0b7807 */ /* 0x000fe40005800000 */
[----:B------:R-:W-:Y:S02]  /*03b0*/  SEL R10, RZ, 0x1, !P2 ;  /* 0x00000001ff0a7807 */ /* 0x000fe40005000000 */
[C---:B------:R-:W-:Y:S01]  /*03c0*/  LOP3.LUT P2, RZ, R0.reuse, 0xff, R5, 0xc8, !PT ;  /* 0x000000ff00ff7812 */ /* 0x040fe2000784c805 */
[----:B------:R-:W-:Y:S01]  /*03d0*/  IMAD.U32 R5, RZ, RZ, UR6 ;  /* 0x00000006ff057e24 */ /* 0x000fe2000f8e00ff */
[C---:B------:R-:W-:Y:S02]  /*03e0*/  LOP3.LUT P4, RZ, R0.reuse, 0xff, R7, 0xc8, !PT ;  /* 0x000000ff00ff7812 */ /* 0x040fe4000788c807 */
[----:B------:R-:W-:Y:S01]  /*03f0*/  LOP3.LUT P6, RZ, R0, 0xff, R3, 0xc8, !PT ;  /* 0x000000ff00ff7812 */ /* 0x000fe200078cc803 */
[----:B------:R-:W-:Y:S01]  /*0400*/  IMAD.WIDE R4, R2, 0x8, R4 ;  /* 0x0000000802047825 */ /* 0x000fe200078e0204 */
[----:B------:R-:W-:-:S02]  /*0410*/  LOP3.LUT P0, RZ, R0, 0xff, R9, 0xc8, !PT ;  /* 0x000000ff00ff7812 */ /* 0x000fc4000780c809 */
[----:B------:R-:W-:Y:S02]  /*0420*/  LOP3.LUT P3, RZ, R0, 0xff, R11, 0xc8, !PT ;  /* 0x000000ff00ff7812 */ /* 0x000fe4000786c80b */
        /* <DEDUP_REMOVED lines=19> */
.L_x_16584:
        /* <DEDUP_REMOVED lines=122> */
.L_x_16587:
        /* <DEDUP_REMOVED lines=8> */
.L_x_16588:
        /* <DEDUP_REMOVED lines=8> */
.L_x_16589:
        /* <DEDUP_REMOVED lines=9> */
.L_x_16590:
[----:B------:R-:W-:Y:S05]  /*0e90*/  BSYNC B1 ;  /* 0x0000000000017941 */ /* 0x000fea0003800000 */
.L_x_16586:
[----:B------:R-:W-:-:S13]  /*0ea0*/  ISETP.GE.AND P0, PT, R17, R12, PT ;  /* 0x0000000c1100720c */ /* 0x000fda0003f06270 */
[----:B0-----:R-:W0:Y:S01]  /*0eb0*/  @!P0 LDC.64 R4, c[0x0][0x218] ;  /* 0x00008600ff048b82 */ /* 0x001e220000000a00 */
[C---:B-12---:R-:W-:Y:S02]  /*0ec0*/  @!P0 VIADD R3, R17.reuse, UR4 ;  /* 0x0000000411038c36 */ /* 0x046fe40008000000 */
[----:B------:R-:W-:-:S03]  /*0ed0*/  @!P0 VIADD R17, R17, 0x80 ;  /* 0x0000008011118836 */ /* 0x000fc60000000000 */
[----:B0-----:R-:W-:-:S05]  /*0ee0*/  @!P0 IADD3 R2, P1, R3, R4, RZ ;  /* 0x0000000403028210 */ /* 0x001fca0007f3e0ff */
[----:B------:R-:W-:-:S05]  /*0ef0*/  @!P0 IMAD.X R3, RZ, RZ, R5, P1 ;  /* 0x000000ffff038224 */ /* 0x000fca00008e0605 */
[----:B------:R2:W-:Y:S03]  /*0f00*/  @!P0 STG.E.U8 desc[UR8][R2.64], R15 ;  /* 0x0000000f02008986 */ /* 0x0005e6000c101108 */
.L_x_16591:
[----:B------:R-:W-:Y:S05]  /*0f10*/  BSYNC B0 ;  /* 0x0000000000007941 */ /* 0x000fea0003800000 */
.L_x_16585:
        /* <DEDUP_REMOVED lines=11> */
.L_x_16592:
        /* <DEDUP_REMOVED lines=11> */
.L_x_43909:


//--------------------- .text._ZN2at6native18elementwise_kernelILi128ELi4EZNS0_15gpu_kernel_implINS0_13BinaryFunctorIbbbZZZNS0_22logical_or_kernel_cudaERNS_14TensorIteratorEENKUlvE0_clEvENKUlvE7_clEvEUlbbE_EEEEvRNS_18TensorIteratorBaseERKT_EUliE_EEviT1_ --------------------------
	.section	.text._ZN2at6native18elementwise_kernelILi128ELi4EZNS0_15gpu_kernel_implINS0_13BinaryFunctorIbbbZZZNS0_22logical_or_kernel_cudaERNS_14TensorIteratorEENKUlvE0_clEvENKUlvE7_clEvEUlbbE_EEEEvRNS_18TensorIteratorBaseERKT_EUliE_EEviT1_,"ax",@progbits
	.align	128
        .global         _ZN2at6native18elementwise_kernelILi128ELi4EZNS0_15gpu_kernel_implINS0_13BinaryFunctorIbbbZZZNS0_22logical_or_kernel_cudaERNS_14TensorIteratorEENKUlvE0_clEvENKUlvE7_clEvEUlbbE_EEEEvRNS_18TensorIteratorBaseERKT_EUliE_EEviT1_
        .type           _ZN2at6native18elementwise_kernelILi128ELi4EZNS0_15gpu_kernel_implINS0_13BinaryFunctorIbbbZZZNS0_22logical_or_kernel_cudaERNS_14TensorIteratorEENKUlvE0_clEvENKUlvE7_clEvEUlbbE_EEEEvRNS_18TensorIteratorBaseERKT_EUliE_EEviT1_,@function
        .size           _ZN2at6native18elementwise_kernelILi128ELi4EZNS0_15gpu_kernel_implINS0_13BinaryFunctorIbbbZZZNS0_22logical_or_kernel_cudaERNS_14TensorIteratorEENKUlvE0_clEvENKUlvE7_clEvEUlbbE_EEEEvRNS_18TensorIteratorBaseERKT_EUliE_EEviT1_,(.L_x_43910 - _ZN2at6native18elementwise_kernelILi128ELi4EZNS0_15gpu_kernel_implINS0_13BinaryFunctorIbbbZZZNS0_22logical_or_kernel_cudaERNS_14TensorIteratorEENKUlvE0_clEvENKUlvE7_clEvEUlbbE_EEEEvRNS_18TensorIteratorBaseERKT_EUliE_EEviT1_)
        .other          _ZN2at6native18elementwise_kernelILi128ELi4EZNS0_15gpu_kernel_implINS0_13BinaryFunctorIbbbZZZNS0_22logical_or_kernel_cudaERNS_14TensorIteratorEENKUlvE0_clEvENKUlvE7_clEvEUlbbE_EEEEvRNS_18TensorIteratorBaseERKT_EUliE_EEviT1_,@"STO_CUDA_ENTRY STV_DEFAULT"
_ZN2at6native18elementwise_kernelILi128ELi4EZNS0_15gpu_kernel_implINS0_13BinaryFunctorIbbbZZZNS0_22logical_or_kernel_cudaERNS_14TensorIteratorEENKUlvE0_clEvENKUlvE7_clEvEUlbbE_EEEEvRNS_18TensorIteratorBaseERKT_EUliE_EEviT1_:
.text._ZN2at6native18elementwise_kernelILi128ELi4EZNS0_15gpu_kernel_implINS0_13BinaryFunctorIbbbZZZNS0_22logical_or_kernel_cudaERNS_14TensorIteratorEENKUlvE0_clEvENKUlvE7_clEvEUlbbE_EEEEvRNS_18TensorIteratorBaseERKT_EUliE_EEviT1_:
        /* <DEDUP_REMOVED lines=365> */
.L_x_16595:
        /* <DEDUP_REMOVED lines=22> */
.L_x_16599:
[----:B------:R-:W2:Y:S02]  /*1830*/  LDG.E.U8 R2, desc[UR36][R2.64] ;  /* 0x0000002402027981 */ /* 0x000ea4000c1e1100 */
[----:B--2---:R-:W-:-:S04]  /*1840*/  ISETP.NE.AND P0, PT, R2, RZ, PT ;  /* 0x000000ff0200720c */ /* 0x004fc80003f05270 */
[----:B------:R-:W-:Y:S01]  /*1850*/  P2R R19, PR, RZ, 0x1 ;  /* 0x00000001ff137803 */ /* 0x000fe20000000000 */
[----:B------:R-:W-:Y:S08]  /*1860*/  BRA `(.L_x_16601) ;  /* 0x0000000c00c47947 */ /* 0x000ff00003800000 */
.L_x_16598:
        /* <DEDUP_REMOVED lines=11> */
.L_x_16603:
[----:B------:R-:W2:Y:S02]  /*1920*/  LDG.E R2, desc[UR36][R2.64] ;  /* 0x0000002402027981 */ /* 0x000ea4000c1e1900 */
[----:B--2---:R-:W-:-:S04]  /*1930*/  ISETP.NE.AND P0, PT, R2, RZ, PT ;  /* 0x000000ff0200720c */ /* 0x004fc80003f05270 */
[----:B------:R-:W-:Y:S01]  /*1940*/  P2R R19, PR, RZ, 0x1 ;  /* 0x00000001ff137803 */ /* 0x000fe20000000000 */
[----:B------:R-:W-:Y:S08]  /*1950*/  BRA `(.L_x_16601) ;  /* 0x0000000c00887947 */ /* 0x000ff00003800000 */
.L_x_16602:
[----:B------:R-:W2:Y:S02]  /*1960*/  LDG.E.U16 R2, desc[UR36][R2.64] ;  /* 0x0000002402027981 */ /* 0x000ea4000c1e1500 */
[----:B--2---:R-:W-:-:S04]  /*1970*/  ISETP.NE.AND P0, PT, R2, RZ, PT ;  /* 0x000000ff0200720c */ /* 0x004fc80003f05270 */
[----:B------:R-:W-:Y:S01]  /*1980*/  P2R R19, PR, RZ, 0x1 ;  /* 0x00000001ff137803 */ /* 0x000fe20000000000 */
[----:B------:R-:W-:Y:S08]  /*1990*/  BRA `(.L_x_16601) ;  /* 0x0000000c00787947 */ /* 0x000ff00003800000 */
.L_x_16597:
        /* <DEDUP_REMOVED lines=10> */
.L_x_16605:
[----:B------:R-:W2:Y:S02]  /*1a40*/  LDG.E.U16 R0, desc[UR36][R2.64] ;  /* 0x0000002402007981 */ /* 0x000ea4000c1e1500 */
[----:B--2---:R-:W-:-:S05]  /*1a50*/  HADD2.F32 R0, -RZ, R0.H0_H0 ;  /* 0x20000000ff007230 */ /* 0x004fca0000004100 */
[----:B------:R-:W-:-:S04]  /*1a60*/  FSETP.NEU.FTZ.AND P0, PT, R0, RZ, PT ;  /* 0x000000ff0000720b */ /* 0x000fc80003f1d000 */
[----:B------:R-:W-:Y:S01]  /*1a70*/  P2R R19, PR, RZ, 0x1 ;  /* 0x00000001ff137803 */ /* 0x000fe20000000000 */
[----:B------:R-:W-:Y:S08]  /*1a80*/  BRA `(.L_x_16601) ;  /* 0x0000000c003c7947 */ /* 0x000ff00003800000 */
.L_x_16604:
        /* <DEDUP_REMOVED lines=12> */
.L_x_16607:
        /* <DEDUP_REMOVED lines=11> */
.L_x_16606:
[----:B------:R-:W2:Y:S02]  /*1c00*/  LDG.E.64 R2, desc[UR36][R2.64] ;  /* 0x0000002402027981 */ /* 0x000ea4000c1e1b00 */
[----:B--2---:R-:W-:-:S06]  /*1c10*/  DSETP.NEU.AND P0, PT, R2, RZ, PT ;  /* 0x000000ff0200722a */ /* 0x004fcc0003f0d000 */
[----:B------:R-:W-:Y:S01]  /*1c20*/  P2R R19, PR, RZ, 0x1 ;  /* 0x00000001ff137803 */ /* 0x000fe20000000000 */
[----:B------:R-:W-:Y:S07]  /*1c30*/  BRA `(.L_x_16601) ;  /* 0x0000000800d07947 */ /* 0x000fee0003800000 */
.L_x_16596:
        /* <DEDUP_REMOVED lines=12> */
.L_x_16610:
[----:B------:R-:W2:Y:S02]  /*1d00*/  LDG.E.128 R4, desc[UR36][R2.64] ;  /* 0x0000002402047981 */ /* 0x000ea4000c1e1d00 */
[----:B--2---:R-:W-:-:S06]  /*1d10*/  DSETP.NEU.AND P0, PT, R6, RZ, PT ;  /* 0x000000ff0600722a */ /* 0x004fcc0003f0d000 */
[----:B------:R-:W-:-:S06]  /*1d20*/  DSETP.NEU.OR P0, PT, R4, RZ, P0 ;  /* 0x000000ff0400722a */ /* 0x000fcc000070d400 */
[----:B------:R-:W-:Y:S01]  /*1d30*/  P2R R19, PR, RZ, 0x1 ;  /* 0x00000001ff137803 */ /* 0x000fe20000000000 */
[----:B------:R-:W-:Y:S07]  /*1d40*/  BRA `(.L_x_16601) ;  /* 0x00000008008c7947 */ /* 0x000fee0003800000 */
.L_x_16609:
        /* <DEDUP_REMOVED lines=28> */
.L_x_16612:
        /* <DEDUP_REMOVED lines=15> */
.L_x_16611:
[----:B------:R-:W2:Y:S02]  /*2000*/  LDG.E.U16 R0, desc[UR36][R2.64] ;  /* 0x0000002402007981 */ /* 0x000ea4000c1e1500 */
[----:B--2---:R-:W-:-:S05]  /*2010*/  IMAD.U32 R0, R0, 0x10000, RZ ;  /* 0x0001000000007824 */ /* 0x004fca00078e00ff */
[----:B------:R-:W-:-:S04]  /*2020*/  FSETP.NEU.FTZ.AND P0, PT, R0, RZ, PT ;  /* 0x000000ff0000720b */ /* 0x000fc80003f1d000 */
[----:B------:R-:W-:Y:S01]  /*2030*/  P2R R19, PR, RZ, 0x1 ;  /* 0x00000001ff137803 */ /* 0x000fe20000000000 */
[----:B------:R-:W-:Y:S08]  /*2040*/  BRA `(.L_x_16601) ;  /* 0x0000000400cc7947 */ /* 0x000ff00003800000 */
.L_x_16608:
        /* <DEDUP_REMOVED lines=12> */
.L_x_16615:
        /* <DEDUP_REMOVED lines=21> */
.L_x_16619:
[----:B------:R-:W-:Y:S05]  /*2260*/  BSYNC B1 ;  /* 0x0000000000017941 */ /* 0x000fea0003800000 */
.L_x_16618:
[----:B------:R-:W-:Y:S01]  /*2270*/  LEA R3, R0, 0x3b800000, 0x17 ;  /* 0x3b80000000037811 */ /* 0x000fe200078eb8ff */
[----:B------:R-:W-:-:S05]  /*2280*/  IMAD.SHL.U32 R0, R2, 0x100000, RZ ;  /* 0x0010000002007824 */ /* 0x000fca00078e00ff */
[----:B------:R-:W-:-:S07]  /*2290*/  LOP3.LUT R0, R3, R0, R4, 0xfe, !PT ;  /* 0x0000000003007212 */ /* 0x000fce00078efe04 */
.L_x_16617:
[----:B------:R-:W-:Y:S05]  /*22a0*/  BSYNC B0 ;  /* 0x0000000000007941 */ /* 0x000fea0003800000 */
.L_x_16616:
[----:B------:R-:W-:-:S04]  /*22b0*/  FSETP.NEU.FTZ.AND P0, PT, R0, RZ, PT ;  /* 0x000000ff0000720b */ /* 0x000fc80003f1d000 */
[----:B------:R-:W-:Y:S01]  /*22c0*/  P2R R19, PR, RZ, 0x1 ;  /* 0x00000001ff137803 */ /* 0x000fe20000000000 */
[----:B------:R-:W-:Y:S08]  /*22d0*/  BRA `(.L_x_16601) ;  /* 0x0000000400287947 */ /* 0x000ff00003800000 */
.L_x_16614:
        /* <DEDUP_REMOVED lines=21> */
.L_x_16623:
[----:B------:R-:W-:Y:S05]  /*2430*/  BSYNC B1 ;  /* 0x0000000000017941 */ /* 0x000fea0003800000 */
.L_x_16622:
[----:B------:R-:W-:Y:S01]  /*2440*/  LEA R3, R0, 0x37800000, 0x17 ;  /* 0x3780000000037811 */ /* 0x000fe200078eb8ff */
[----:B------:R-:W-:-:S05]  /*2450*/  IMAD.SHL.U32 R0, R2, 0x200000, RZ ;  /* 0x0020000002007824 */ /* 0x000fca00078e00ff */
[----:B------:R-:W-:-:S07]  /*2460*/  LOP3.LUT R0, R3, R0, R4, 0xfe, !PT ;  /* 0x0000000003007212 */ /* 0x000fce00078efe04 */
.L_x_16621:
[----:B------:R-:W-:Y:S05]  /*2470*/  BSYNC B0 ;  /* 0x0000000000007941 */ /* 0x000fea0003800000 */
.L_x_16620:
[----:B------:R-:W-:-:S04]  /*2480*/  FSETP.NEU.FTZ.AND P0, PT, R0, RZ, PT ;  /* 0x000000ff0000720b */ /* 0x000fc80003f1d000 */
[----:B------:R-:W-:Y:S01]  /*2490*/  P2R R19, PR, RZ, 0x1 ;  /* 0x00000001ff137803 */ /* 0x000fe20000000000 */
[----:B------:R-:W-:Y:S08]  /*24a0*/  BRA `(.L_x_16601) ;  /* 0x0000000000b47947 */ /* 0x000ff00003800000 */
.L_x_16613:
        /* <DEDUP_REMOVED lines=14> */
.L_x_16627:
[----:B------:R-:W-:Y:S05]  /*2590*/  BSYNC B0 ;  /* 0x0000000000007941 */ /* 0x000fea0003800000 */
.L_x_16626:
[----:B------:R-:W-:-:S04]  /*25a0*/  FSETP.NEU.FTZ.AND P0, PT, R0, RZ, PT ;  /* 0x000000ff0000720b */ /* 0x000fc80003f1d000 */
[----:B------:R-:W-:Y:S01]  /*25b0*/  P2R R19, PR, RZ, 0x1 ;  /* 0x00000001ff137803 */ /* 0x000fe20000000000 */
[----:B------:R-:W-:Y:S08]  /*25c0*/  BRA `(.L_x_16601) ;  /* 0x00000000006c7947 */ /* 0x000ff00003800000 */
.L_x_16600:
        /* <DEDUP_REMOVED lines=16> */
.L_x_16628:
[----:B------:R-:W-:-:S04]  /*26d0*/  PLOP3.LUT P0, PT, PT, PT, PT, 0x8, 0x0 ;  /* 0x000000000000781c */ /* 0x000fc80003f0e170 */
[----:B------:R-:W-:Y:S01]  /*26e0*/  P2R R19, PR, RZ, 0x1 ;  /* 0x00000001ff137803 */ /* 0x000fe20000000000 */
[----:B------:R-:W-:Y:S08]  /*26f0*/  BRA `(.L_x_16601) ;  /* 0x0000000000207947 */ /* 0x000ff00003800000 */
.L_x_16625:
[----:B------:R-:W2:Y:S02]  /*2700*/  LDG.E.64 R2, desc[UR36][R2.64] ;  /* 0x0000002402027981 */ /* 0x000ea4000c1e1b00 */
[----:B--2---:R-:W-:-:S04]  /*2710*/  ISETP.NE.U32.AND P0, PT, R2, RZ, PT ;  /* 0x000000ff0200720c */ /* 0x004fc80003f05070 */
[----:B------:R-:W-:-:S04]  /*2720*/  ISETP.NE.AND.EX P0, PT, R3, RZ, PT, P0 ;  /* 0x000000ff0300720c */ /* 0x000fc80003f05300 */
[----:B------:R-:W-:Y:S01]  /*2730*/  P2R R19, PR, RZ, 0x1 ;  /* 0x00000001ff137803 */ /* 0x000fe20000000000 */
[----:B------:R-:W-:Y:S08]  /*2740*/  BRA `(.L_x_16601) ;  /* 0x00000000000c7947 */ /* 0x000ff00003800000 */
.L_x_16624:
[----:B------:R-:W2:Y:S02]  /*2750*/  LDG.E R2, desc[UR36][R2.64] ;  /* 0x0000002402027981 */ /* 0x000ea4000c1e1900 */
[----:B--2---:R-:W-:-:S04]  /*2760*/  ISETP.NE.AND P0, PT, R2, RZ, PT ;  /* 0x000000ff0200720c */ /* 0x004fc80003f05270 */
[----:B------:R-:W-:-:S09]  /*2770*/  P2R R19, PR, RZ, 0x1 ;  /* 0x00000001ff137803 */ /* 0x000fd20000000000 */
.L_x_16601:
        /* <DEDUP_REMOVED lines=18> */
.L_x_16632:
[----:B------:R-:W2:Y:S02]  /*28a0*/  LDG.E.U8 R2, desc[UR36][R2.64] ;  /* 0x0000002402027981 */ /* 0x000ea4000c1e1100 */
[----:B--2---:R-:W-:Y:S01]  /*28b0*/  ISETP.NE.AND P0, PT, R2, RZ, PT ;  /* 0x000000ff0200720c */ /* 0x004fe20003f05270 */
[----:B------:R-:W-:-:S12]  /*28c0*/  BRA `(.L_x_16634) ;  /* 0x0000000c00747947 */ /* 0x000fd80003800000 */
.L_x_16631:
        /* <DEDUP_REMOVED lines=10> */
.L_x_16636:
[----:B------:R-:W2:Y:S02]  /*2970*/  LDG.E R2, desc[UR36][R2.64] ;  /* 0x0000002402027981 */ /* 0x000ea4000c1e1900 */
[----:B--2---:R-:W-:Y:S01]  /*2980*/  ISETP.NE.AND P0, PT, R2, RZ, PT ;  /* 0x000000ff0200720c */ /* 0x004fe20003f05270 */
[----:B------:R-:W-:-:S12]  /*2990*/  BRA `(.L_x_16634) ;  /* 0x0000000c00407947 */ /* 0x000fd80003800000 */
.L_x_16635:
[----:B------:R-:W2:Y:S02]  /*29a0*/  LDG.E.U16 R2, desc[UR36][R2.64] ;  /* 0x0000002402027981 */ /* 0x000ea4000c1e1500 */
[----:B--2---:R-:W-:Y:S01]  /*29b0*/  ISETP.NE.AND P0, PT, R2, RZ, PT ;  /* 0x000000ff0200720c */ /* 0x004fe20003f05270 */
[----:B------:R-:W-:-:S12]  /*29c0*/  BRA `(.L_x_16634) ;  /* 0x0000000c00347947 */ /* 0x000fd80003800000 */
.L_x_16630:
        /* <DEDUP_REMOVED lines=9> */
.L_x_16638:
[----:B------:R-:W2:Y:S02]  /*2a60*/  LDG.E.U16 R0, desc[UR36][R2.64] ;  /* 0x0000002402007981 */ /* 0x000ea4000c1e1500 */
[----:B--2---:R-:W-:-:S05]  /*2a70*/  HADD2.F32 R0, -RZ, R0.H0_H0 ;  /* 0x20000000ff007230 */ /* 0x004fca0000004100 */
[----:B------:R-:W-:Y:S01]  /*2a80*/  FSETP.NEU.FTZ.AND P0, PT, R0, RZ, PT ;  /* 0x000000ff0000720b */ /* 0x000fe20003f1d000 */
[----:B------:R-:W-:-:S12]  /*2a90*/  BRA `(.L_x_16634) ;  /* 0x0000000c00007947 */ /* 0x000fd80003800000 */
.L_x_16637:
        /* <DEDUP_REMOVED lines=11> */
.L_x_16640:
        /* <DEDUP_REMOVED lines=10> */
.L_x_16639:
[----:B------:R-:W2:Y:S02]  /*2bf0*/  LDG.E.64 R2, desc[UR36][R2.64] ;  /* 0x0000002402027981 */ /* 0x000ea4000c1e1b00 */
[----:B--2---:R-:W-:Y:S01]  /*2c00*/  DSETP.NEU.AND P0, PT, R2, RZ, PT ;  /* 0x000000ff0200722a */ /* 0x004fe20003f0d000 */
[----:B------:R-:W-:-:S13]  /*2c10*/  BRA `(.L_x_16634) ;  /* 0x0000000800a07947 */ /* 0x000fda0003800000 */
.L_x_16629:
        /* <DEDUP_REMOVED lines=11> */
.L_x_16643:
[----:B------:R-:W2:Y:S02]  /*2cd0*/  LDG.E.128 R4, desc[UR36][R2.64] ;  /* 0x0000002402047981 */ /* 0x000ea4000c1e1d00 */
[----:B--2---:R-:W-:-:S06]  /*2ce0*/  DSETP.NEU.AND P0, PT, R6, RZ, PT ;  /* 0x000000ff0600722a */ /* 0x004fcc0003f0d000 */
[----:B------:R-:W-:Y:S01]  /*2cf0*/  DSETP.NEU.OR P0, PT, R4, RZ, P0 ;  /* 0x000000ff0400722a */ /* 0x000fe2000070d400 */
[----:B------:R-:W-:-:S13]  /*2d00*/  BRA `(.L_x_16634) ;  /* 0x0000000800647947 */ /* 0x000fda0003800000 */
.L_x_16642:
        /* <DEDUP_REMOVED lines=27> */
.L_x_16645:
        /* <DEDUP_REMOVED lines=14> */
.L_x_16644:
[----:B------:R-:W2:Y:S02]  /*2fa0*/  LDG.E.U16 R0, desc[UR36][R2.64] ;  /* 0x0000002402007981 */ /* 0x000ea4000c1e1500 */
[----:B--2---:R-:W-:-:S05]  /*2fb0*/  IMAD.U32 R0, R0, 0x10000, RZ ;  /* 0x0001000000007824 */ /* 0x004fca00078e00ff */
[----:B------:R-:W-:Y:S01]  /*2fc0*/  FSETP.NEU.FTZ.AND P0, PT, R0, RZ, PT ;  /* 0x000000ff0000720b */ /* 0x000fe20003f1d000 */
[----:B------:R-:W-:-:S12]  /*2fd0*/  BRA `(.L_x_16634) ;  /* 0x0000000400b07947 */ /* 0x000fd80003800000 */
.L_x_16641:
        /* <DEDUP_REMOVED lines=11> */
.L_x_16648:
        /* <DEDUP_REMOVED lines=21> */
.L_x_16652:
[----:B------:R-:W-:Y:S05]  /*31e0*/  BSYNC B1 ;  /* 0x0000000000017941 */ /* 0x000fea0003800000 */
.L_x_16651:
[----:B------:R-:W-:Y:S01]  /*31f0*/  LEA R3, R0, 0x3b800000, 0x17 ;  /* 0x3b80000000037811 */ /* 0x000fe200078eb8ff */
[----:B------:R-:W-:-:S05]  /*3200*/  IMAD.SHL.U32 R0, R2, 0x100000, RZ ;  /* 0x0010000002007824 */ /* 0x000fca00078e00ff */
[----:B------:R-:W-:-:S07]  /*3210*/  LOP3.LUT R0, R3, R0, R4, 0xfe, !PT ;  /* 0x0000000003007212 */ /* 0x000fce00078efe04 */
.L_x_16650:
[----:B------:R-:W-:Y:S05]  /*3220*/  BSYNC B0 ;  /* 0x0000000000007941 */ /* 0x000fea0003800000 */
.L_x_16649:
[----:B------:R-:W-:Y:S01]  /*3230*/  FSETP.NEU.FTZ.AND P0, PT, R0, RZ, PT ;  /* 0x000000ff0000720b */ /* 0x000fe20003f1d000 */
[----:B------:R-:W-:-:S12]  /*3240*/  BRA `(.L_x_16634) ;  /* 0x0000000400147947 */ /* 0x000fd80003800000 */
.L_x_16647:
        /* <DEDUP_REMOVED lines=21> */
.L_x_16656:
[----:B------:R-:W-:Y:S05]  /*33a0*/  BSYNC B1 ;  /* 0x0000000000017941 */ /* 0x000fea0003800000 */
.L_x_16655:
[----:B------:R-:W-:Y:S01]  /*33b0*/  LEA R3, R0, 0x37800000, 0x17 ;  /* 0x3780000000037811 */ /* 0x000fe200078eb8ff */
[----:B------:R-:W-:-:S05]  /*33c0*/  IMAD.SHL.U32 R0, R2, 0x200000, RZ ;  /* 0x0020000002007824 */ /* 0x000fca00078e00ff */
[----:B------:R-:W-:-:S07]  /*33d0*/  LOP3.LUT R0, R3, R0, R4, 0xfe, !PT ;  /* 0x0000000003007212 */ /* 0x000fce00078efe04 */
.L_x_16654:
[----:B------:R-:W-:Y:S05]  /*33e0*/  BSYNC B0 ;  /* 0x0000000000007941 */ /* 0x000fea0003800000 */
.L_x_16653:
[----:B------:R-:W-:Y:S01]  /*33f0*/  FSETP.NEU.FTZ.AND P0, PT, R0, RZ, PT ;  /* 0x000000ff0000720b */ /* 0x000fe20003f1d000 */
[----:B------:R-:W-:-:S12]  /*3400*/  BRA `(.L_x_16634) ;  /* 0x0000000000a47947 */ /* 0x000fd80003800000 */
.L_x_16646:
        /* <DEDUP_REMOVED lines=14> */
.L_x_16660:
[----:B------:R-:W-:Y:S05]  /*34f0*/  BSYNC B0 ;  /* 0x0000000000007941 */ /* 0x000fea0003800000 */
.L_x_16659:
[----:B------:R-:W-:Y:S01]  /*3500*/  FSETP.NEU.FTZ.AND P0, PT, R0, RZ, PT ;  /* 0x000000ff0000720b */ /* 0x000fe20003f1d000 */
[----:B------:R-:W-:-:S12]  /*3510*/  BRA `(.L_x_16634) ;  /* 0x0000000000607947 */ /* 0x000fd80003800000 */
.L_x_16633:
        /* <DEDUP_REMOVED lines=16> */
.L_x_16661:
[----:B------:R-:W-:Y:S01]  /*3620*/  PLOP3.LUT P0, PT, PT, PT, PT, 0x8, 0x0 ;  /* 0x000000000000781c */ /* 0x000fe20003f0e170 */
[----:B------:R-:W-:-:S12]  /*3630*/  BRA `(.L_x_16634) ;  /* 0x0000000000187947 */ /* 0x000fd80003800000 */
.L_x_16658:
[----:B------:R-:W2:Y:S02]  /*3640*/  LDG.E.64 R2, desc[UR36][R2.64] ;  /* 0x0000002402027981 */ /* 0x000ea4000c1e1b00 */
[----:B--2---:R-:W-:-:S04]  /*3650*/  ISETP.NE.U32.AND P0, PT, R2, RZ, PT ;  /* 0x000000ff0200720c */ /* 0x004fc80003f05070 */
[----:B------:R-:W-:Y:S01]  /*3660*/  ISETP.NE.AND.EX P0, PT, R3, RZ, PT, P0 ;  /* 0x000000ff0300720c */ /* 0x000fe20003f05300 */
[----:B------:R-:W-:-:S12]  /*3670*/  BRA `(.L_x_16634) ;  /* 0x0000000000087947 */ /* 0x000fd80003800000 */
.L_x_16657:
[----:B------:R-:W2:Y:S02]  /*3680*/  LDG.E R2, desc[UR36][R2.64] ;  /* 0x0000002402027981 */ /* 0x000ea4000c1e1900 */
[----:B--2---:R-:W-:-:S13]  /*3690*/  ISETP.NE.AND P0, PT, R2, RZ, PT ;  /* 0x000000ff0200720c */ /* 0x004fda0003f05270 */
.L_x_16634:
        /* <DEDUP_REMOVED lines=17> */
.L_x_16665:
[----:B------:R1:W-:Y:S01]  /*37b0*/  STG.E.U8 desc[UR36][R16.64], R2 ;  /* 0x0000000210007986 */ /* 0x0003e2000c101124 */
[----:B------:R-:W-:Y:S05]  /*37c0*/  BRA `(.L_x_16667) ;  /* 0x0000000c00487947 */ /* 0x000fea0003800000 */
.L_x_16664:
        /* <DEDUP_REMOVED lines=9> */
.L_x_16669:
[----:B------:R3:W-:Y:S01]  /*3860*/  STG.E desc[UR36][R16.64], R2 ;  /* 0x0000000210007986 */ /* 0x0007e2000c101924 */
[----:B------:R-:W-:Y:S05]  /*3870*/  BRA `(.L_x_16667) ;  /* 0x0000000c001c7947 */ /* 0x000fea0003800000 */
.L_x_16668:
[----:B------:R2:W-:Y:S01]  /*3880*/  STG.E.U16 desc[UR36][R16.64], R2 ;  /* 0x0000000210007986 */ /* 0x0005e2000c101524 */
[----:B------:R-:W-:Y:S05]  /*3890*/  BRA `(.L_x_16667) ;  /* 0x0000000c00147947 */ /* 0x000fea0003800000 */
.L_x_16663:
        /* <DEDUP_REMOVED lines=9> */
.L_x_16671:
[----:B------:R-:W-:-:S04]  /*3930*/  I2FP.F32.U32 R0, R2 ;  /* 0x0000000200007245 */ /* 0x000fc80000201000 */
[----:B------:R-:W-:-:S05]  /*3940*/  F2FP.F16.F32.PACK_AB R0, RZ, R0 ;  /* 0x00000000ff00723e */ /* 0x000fca00000000ff */
[----:B------:R0:W-:Y:S01]  /*3950*/  STG.E.U16 desc[UR36][R16.64], R0 ;  /* 0x0000000010007986 */ /* 0x0001e2000c101524 */
[----:B------:R-:W-:Y:S05]  /*3960*/  BRA `(.L_x_16667) ;  /* 0x0000000800e07947 */ /* 0x000fea0003800000 */
.L_x_16670:
        /* <DEDUP_REMOVED lines=10> */
.L_x_16673:
[----:B------:R-:W-:-:S04]  /*3a10*/  I2FP.F32.U32 R2, R2 ;  /* 0x0000000200027245 */ /* 0x000fc80000201000 */
[----:B------:R-:W-:-:S04]  /*3a20*/  F2FP.F16.F32.PACK_AB R3, RZ, R2 ;  /* 0x00000002ff03723e */ /* 0x000fc800000000ff */
[----:B------:R-:W-:-:S05]  /*3a30*/  PRMT R3, R3, 0x5410, RZ ;  /* 0x0000541003037816 */ /* 0x000fca00000000ff */
[----:B------:R0:W-:Y:S01]  /*3a40*/  STG.E desc[UR36][R16.64], R3 ;  /* 0x0000000310007986 */ /* 0x0001e2000c101924 */
[----:B------:R-:W-:Y:S05]  /*3a50*/  BRA `(.L_x_16667) ;  /* 0x0000000800a47947 */ /* 0x000fea0003800000 */
.L_x_16672:
[----:B------:R-:W0:Y:S02]  /*3a60*/  I2F.F64.U32 R2, R2 ;  /* 0x0000000200027312 */ /* 0x000e240000201800 */
[----:B0-----:R0:W-:Y:S01]  /*3a70*/  STG.E.64 desc[UR36][R16.64], R2 ;  /* 0x0000000210007986 */ /* 0x0011e2000c101b24 */
[----:B------:R-:W-:Y:S05]  /*3a80*/  BRA `(.L_x_16667) ;  /* 0x0000000800987947 */ /* 0x000fea0003800000 */
.L_x_16662:
        /* <DEDUP_REMOVED lines=10> */
.L_x_16676:
[----:B------:R-:W0:Y:S01]  /*3b30*/  I2F.F64.U32 R4, R2 ;  /* 0x0000000200047312 */ /* 0x000e220000201800 */
[----:B------:R-:W-:-:S05]  /*3b40*/  CS2R R6, SRZ ;  /* 0x0000000000067805 */ /* 0x000fca000001ff00 */
[----:B0-----:R0:W-:Y:S01]  /*3b50*/  STG.E.128 desc[UR36][R16.64], R4 ;  /* 0x0000000410007986 */ /* 0x0011e2000c101d24 */
[----:B------:R-:W-:Y:S05]  /*3b60*/  BRA `(.L_x_16667) ;  /* 0x0000000800607947 */ /* 0x000fea0003800000 */
.L_x_16675:
        /* <DEDUP_REMOVED lines=21> */
.L_x_16680:
[----:B------:R-:W-:Y:S05]  /*3cc0*/  BSYNC B0 ;  /* 0x0000000000007941 */ /* 0x000fea0003800000 */
.L_x_16679:
[----:B------:R-:W-:-:S05]  /*3cd0*/  LOP3.LUT R3, R0, R3, RZ, 0xfc, !PT ;  /* 0x0000000300037212 */ /* 0x000fca00078efcff */
[----:B------:R0:W-:Y:S01]  /*3ce0*/  STG.E.U8 desc[UR36][R16.64], R3 ;  /* 0x0000000310007986 */ /* 0x0001e2000c101124 */
[----:B------:R-:W-:Y:S05]  /*3cf0*/  BRA `(.L_x_16667) ;  /* 0x0000000400fc7947 */ /* 0x000fea0003800000 */
.L_x_16678:
        /* <DEDUP_REMOVED lines=13> */
.L_x_16682:
[----:B------:R-:W-:Y:S01]  /*3dd0*/  IMAD.MOV.U32 R0, RZ, RZ, 0x7f ;  /* 0x0000007fff007424 */ /* 0x000fe200078e00ff */
[----:B------:R-:W-:-:S04]  /*3de0*/  ISETP.GT.U32.AND P0, PT, R2, 0x7f800000, PT ;  /* 0x7f8000000200780c */ /* 0x000fc80003f04070 */
[----:B------:R-:W-:-:S09]  /*3df0*/  SEL R0, R0, 0x7c, P0 ;  /* 0x0000007c00007807 */ /* 0x000fd20000000000 */
.L_x_16683:
[----:B------:R-:W-:Y:S05]  /*3e00*/  BSYNC B0 ;  /* 0x0000000000007941 */ /* 0x000fea0003800000 */
.L_x_16681:
[----:B------:R-:W-:-:S04]  /*3e10*/  LOP3.LUT R2, R3, 0x80000000, RZ, 0xc0, !PT ;  /* 0x8000000003027812 */ /* 0x000fc800078ec0ff */
[----:B------:R-:W-:-:S04]  /*3e20*/  SHF.R.U32.HI R3, RZ, 0x18, R2 ;  /* 0x00000018ff037819 */ /* 0x000fc80000011602 */
[----:B------:R-:W-:-:S05]  /*3e30*/  LOP3.LUT R3, R0, R3, RZ, 0xfc, !PT ;  /* 0x0000000300037212 */ /* 0x000fca00078efcff */
[----:B------:R0:W-:Y:S01]  /*3e40*/  STG.E.U8 desc[UR36][R16.64], R3 ;  /* 0x0000000310007986 */ /* 0x0001e2000c101124 */
[----:B------:R-:W-:Y:S05]  /*3e50*/  BRA `(.L_x_16667) ;  /* 0x0000000400a47947 */ /* 0x000fea0003800000 */
.L_x_16677:
[----:B------:R-:W-:-:S04]  /*3e60*/  I2FP.F32.U32 R0, R2 ;  /* 0x0000000200007245 */ /* 0x000fc80000201000 */
[----:B------:R-:W-:-:S05]  /*3e70*/  F2FP.BF16.F32.PACK_AB R0, RZ, R0 ;  /* 0x00000000ff00723e */ /* 0x000fca00000010ff */
[----:B------:R0:W-:Y:S01]  /*3e80*/  STG.E.U16 desc[UR36][R16.64], R0 ;  /* 0x0000000010007986 */ /* 0x0001e2000c101524 */
[----:B------:R-:W-:Y:S05]  /*3e90*/  BRA `(.L_x_16667) ;  /* 0x0000000400947947 */ /* 0x000fea0003800000 */
.L_x_16674:
        /* <DEDUP_REMOVED lines=10> */
.L_x_16686:
        /* <DEDUP_REMOVED lines=17> */
.L_x_16689:
[----:B------:R-:W-:-:S04]  /*4050*/  LOP3.LUT R2, R3, 0x80000000, RZ, 0xc0, !PT ;  /* 0x8000000003027812 */ /* 0x000fc800078ec0ff */
[----:B------:R-:W-:-:S04]  /*4060*/  SHF.R.U32.HI R3, RZ, 0x18, R2 ;  /* 0x00000018ff037819 */ /* 0x000fc80000011602 */
[----:B------:R-:W-:-:S04]  /*4070*/  LOP3.LUT R0, R0, R3, RZ, 0xfc, !PT ;  /* 0x0000000300007212 */ /* 0x000fc800078efcff */
[----:B------:R-:W-:-:S07]  /*4080*/  PRMT R8, R0, 0x7610, R8 ;  /* 0x0000761000087816 */ /* 0x000fce0000000008 */
.L_x_16688:
[----:B------:R-:W-:Y:S05]  /*4090*/  BSYNC B0 ;  /* 0x0000000000007941 */ /* 0x000fea0003800000 */
.L_x_16687:
[----:B------:R0:W-:Y:S01]  /*40a0*/  STG.E.U8 desc[UR36][R16.64], R8 ;  /* 0x0000000810007986 */ /* 0x0001e2000c101124 */
[----:B------:R-:W-:Y:S05]  /*40b0*/  BRA `(.L_x_16667) ;  /* 0x00000004000c7947 */ /* 0x000fea0003800000 */
.L_x_16685:
        /* <DEDUP_REMOVED lines=17> */
.L_x_16692:
[----:B------:R-:W-:-:S04]  /*41d0*/  LOP3.LUT R2, R3, 0x80000000, RZ, 0xc0, !PT ;  /* 0x8000000003027812 */ /* 0x000fc800078ec0ff */
[----:B------:R-:W-:-:S04]  /*41e0*/  SHF.R.U32.HI R3, RZ, 0x18, R2 ;  /* 0x00000018ff037819 */ /* 0x000fc80000011602 */
[----:B------:R-:W-:-:S04]  /*41f0*/  LOP3.LUT R0, R0, R3, RZ, 0xfc, !PT ;  /* 0x0000000300007212 */ /* 0x000fc800078efcff */
[----:B------:R-:W-:-:S07]  /*4200*/  PRMT R8, R0, 0x7610, R8 ;  /* 0x0000761000087816 */ /* 0x000fce0000000008 */
.L_x_16691:
[----:B------:R-:W-:Y:S05]  /*4210*/  BSYNC B0 ;  /* 0x0000000000007941 */ /* 0x000fea0003800000 */
.L_x_16690:
[----:B------:R0:W-:Y:S01]  /*4220*/  STG.E.U8 desc[UR36][R16.64], R8 ;  /* 0x0000000810007986 */ /* 0x0001e2000c101124 */
[----:B------:R-:W-:Y:S05]  /*4230*/  BRA `(.L_x_16667) ;  /* 0x0000000000ac7947 */ /* 0x000fea0003800000 */
.L_x_16684:
        /* <DEDUP_REMOVED lines=22> */
.L_x_16666:
        /* <DEDUP_REMOVED lines=16> */
.L_x_16695:
[----:B------:R-:W-:Y:S05]  /*44a0*/  BRA `(.L_x_16667) ;  /* 0x0000000000107947 */ /* 0x000fea0003800000 */
.L_x_16694:
[----:B------:R-:W-:-:S05]  /*44b0*/  IMAD.MOV.U32 R3, RZ, RZ, RZ ;  /* 0x000000ffff037224 */ /* 0x000fca00078e00ff */
[----:B------:R0:W-:Y:S01]  /*44c0*/  STG.E.64 desc[UR36][R16.64], R2 ;  /* 0x0000000210007986 */ /* 0x0001e2000c101b24 */
[----:B------:R-:W-:Y:S05]  /*44d0*/  BRA `(.L_x_16667) ;  /* 0x0000000000047947 */ /* 0x000fea0003800000 */
.L_x_16693:
[----:B------:R0:W-:Y:S02]  /*44e0*/  STG.E desc[UR36][R16.64], R2 ;  /* 0x0000000210007986 */ /* 0x0001e4000c101924 */
.L_x_16667:
[----:B------:R-:W-:-:S04]  /*44f0*/  IMAD R18, R18, 0x200, R23 ;  /* 0x0000020012127824 */ /* 0x000fc800078e0217 */
[----:B------:R-:W-:-:S07]  /*4500*/  VIADD R19, R18, 0x80 ;  /* 0x0000008012137836 */ /* 0x000fce0000000000 */
.L_x_16594:
[----:B------:R-:W-:Y:S05]  /*4510*/  BSYNC B6 ;  /* 0x0000000000067941 */ /* 0x000fea0003800000 */
.L_x_16593:
        /* <DEDUP_REMOVED lines=358> */
.L_x_16698:
        /* <DEDUP_REMOVED lines=22> */
.L_x_16702:
[----:B------:R-:W2:Y:S02]  /*5ce0*/  LDG.E.U8 R2, desc[UR36][R2.64] ;  /* 0x0000002402027981 */ /* 0x000ea4000c1e1100 */
[----:B--2---:R-:W-:-:S04]  /*5cf0*/  ISETP.NE.AND P0, PT, R2, RZ, PT ;  /* 0x000000ff0200720c */ /* 0x004fc80003f05270 */
[----:B------:R-:W-:Y:S01]  /*5d00*/  P2R R22, PR, RZ, 0x1 ;  /* 0x00000001ff167803 */ /* 0x000fe20000000000 */
[----:B------:R-:W-:Y:S08]  /*5d10*/  BRA `(.L_x_16704) ;  /* 0x0000000c00c47947 */ /* 0x000ff00003800000 */
.L_x_16701:
        /* <DEDUP_REMOVED lines=11> */
.L_x_16706:
[----:B------:R-:W2:Y:S02]  /*5dd0*/  LDG.E R2, desc[UR36][R2.64] ;  /* 0x0000002402027981 */ /* 0x000ea4000c1e1900 */
[----:B--2---:R-:W-:-:S04]  /*5de0*/  ISETP.NE.AND P0, PT, R2, RZ, PT ;  /* 0x000000ff0200720c */ /* 0x004fc80003f05270 */
[----:B------:R-:W-:Y:S01]  /*5df0*/  P2R R22, PR, RZ, 0x1 ;  /* 0x00000001ff167803 */ /* 0x000fe20000000000 */
[----:B------:R-:W-:Y:S08]  /*5e00*/  BRA `(.L_x_16704) ;  /* 0x0000000c00887947 */ /* 0x000ff00003800000 */
.L_x_16705:
[----:B------:R-:W2:Y:S02]  /*5e10*/  LDG.E.U16 R2, desc[UR36][R2.64] ;  /* 0x0000002402027981 */ /* 0x000ea4000c1e1500 */
[----:B--2---:R-:W-:-:S04]  /*5e20*/  ISETP.NE.AND P0, PT, R2, RZ, PT ;  /* 0x000000ff0200720c */ /* 0x004fc80003f05270 */
[----:B------:R-:W-:Y:S01]  /*5e30*/  P2R R22, PR, RZ, 0x1 ;  /* 0x00000001ff167803 */ /* 0x000fe20000000000 */
[----:B------:R-:W-:Y:S08]  /*5e40*/  BRA `(.L_x_16704) ;  /* 0x0000000c00787947 */ /* 0x000ff00003800000 */
.L_x_16700:
        /* <DEDUP_REMOVED lines=10> */
.L_x_16708:
[----:B------:R-:W2:Y:S02]  /*5ef0*/  LDG.E.U16 R0, desc[UR36][R2.64] ;  /* 0x0000002402007981 */ /* 0x000ea4000c1e1500 */
[----:B--2---:R-:W-:-:S05]  /*5f00*/  HADD2.F32 R0, -RZ, R0.H0_H0 ;  /* 0x20000000ff007230 */ /* 0x004fca0000004100 */
[----:B------:R-:W-:-:S04]  /*5f10*/  FSETP.NEU.FTZ.AND P0, PT, R0, RZ, PT ;  /* 0x000000ff0000720b */ /* 0x000fc80003f1d000 */
[----:B------:R-:W-:Y:S01]  /*5f20*/  P2R R22, PR, RZ, 0x1 ;  /* 0x00000001ff167803 */ /* 0x000fe20000000000 */
[----:B------:R-:W-:Y:S08]  /*5f30*/  BRA `(.L_x_16704) ;  /* 0x0000000c003c7947 */ /* 0x000ff00003800000 */
.L_x_16707:
        /* <DEDUP_REMOVED lines=12> */
.L_x_16710:
        /* <DEDUP_REMOVED lines=11> */
.L_x_16709:
[----:B------:R-:W2:Y:S02]  /*60b0*/  LDG.E.64 R2, desc[UR36][R2.64] ;  /* 0x0000002402027981 */ /* 0x000ea4000c1e1b00 */
[----:B--2---:R-:W-:-:S06]  /*60c0*/  DSETP.NEU.AND P0, PT, R2, RZ, PT ;  /* 0x000000ff0200722a */ /* 0x004fcc0003f0d000 */
[----:B------:R-:W-:Y:S01]  /*60d0*/  P2R R22, PR, RZ, 0x1 ;  /* 0x00000001ff167803 */ /* 0x000fe20000000000 */
[----:B------:R-:W-:Y:S07]  /*60e0*/  BRA `(.L_x_16704) ;  /* 0x0000000800d07947 */ /* 0x000fee0003800000 */
.L_x_16699:
        /* <DEDUP_REMOVED lines=12> */
.L_x_16713:
[----:B------:R-:W2:Y:S02]  /*61b0*/  LDG.E.128 R4, desc[UR36][R2.64] ;  /* 0x0000002402047981 */ /* 0x000ea4000c1e1d00 */
[----:B--2---:R-:W-:-:S06]  /*61c0*/  DSETP.NEU.AND P0, PT, R6, RZ, PT ;  /* 0x000000ff0600722a */ /* 0x004fcc0003f0d000 */
[----:B------:R-:W-:-:S06]  /*61d0*/  DSETP.NEU.OR P0, PT, R4, RZ, P0 ;  /* 0x000000ff0400722a */ /* 0x000fcc000070d400 */
[----:B------:R-:W-:Y:S01]  /*61e0*/  P2R R22, PR, RZ, 0x1 ;  /* 0x00000001ff167803 */ /* 0x000fe20000000000 */
[----:B------:R-:W-:Y:S07]  /*61f0*/  BRA `(.L_x_16704) ;  /* 0x00000008008c7947 */ /* 0x000fee0003800000 */
.L_x_16712:
        /* <DEDUP_REMOVED lines=28> */
.L_x_16715:
        /* <DEDUP_REMOVED lines=15> */
.L_x_16714:
[----:B------:R-:W2:Y:S02]  /*64b0*/  LDG.E.U16 R0, desc[UR36][R2.64] ;  /* 0x0000002402007981 */ /* 0x000ea4000c1e1500 */
[----:B--2---:R-:W-:-:S05]  /*64c0*/  IMAD.U32 R0, R0, 0x10000, RZ ;  /* 0x0001000000007824 */ /* 0x004fca00078e00ff */
[----:B------:R-:W-:-:S04]  /*64d0*/  FSETP.NEU.FTZ.AND P0, PT, R0, RZ, PT ;  /* 0x000000ff0000720b */ /* 0x000fc80003f1d000 */
[----:B------:R-:W-:Y:S01]  /*64e0*/  P2R R22, PR, RZ, 0x1 ;  /* 0x00000001ff167803 */ /* 0x000fe20000000000 */
[----:B------:R-:W-:Y:S08]  /*64f0*/  BRA `(.L_x_16704) ;  /* 0x0000000400cc7947 */ /* 0x000ff00003800000 */
.L_x_16711:
        /* <DEDUP_REMOVED lines=12> */
.L_x_16718:
        /* <DEDUP_REMOVED lines=21> */
.L_x_16722:
[----:B------:R-:W-:Y:S05]  /*6710*/  BSYNC B1 ;  /* 0x0000000000017941 */ /* 0x000fea0003800000 */
.L_x_16721:
[----:B------:R-:W-:Y:S01]  /*6720*/  LEA R3, R0, 0x3b800000, 0x17 ;  /* 0x3b80000000037811 */ /* 0x000fe200078eb8ff */
[----:B------:R-:W-:-:S05]  /*6730*/  IMAD.SHL.U32 R0, R2, 0x100000, RZ ;  /* 0x0010000002007824 */ /* 0x000fca00078e00ff */
[----:B------:R-:W-:-:S07]  /*6740*/  LOP3.LUT R0, R3, R0, R4, 0xfe, !PT ;  /* 0x0000000003007212 */ /* 0x000fce00078efe04 */
.L_x_16720:
[----:B------:R-:W-:Y:S05]  /*6750*/  BSYNC B0 ;  /* 0x0000000000007941 */ /* 0x000fea0003800000 */
.L_x_16719:
[----:B------:R-:W-:-:S04]  /*6760*/  FSETP.NEU.FTZ.AND P0, PT, R0, RZ, PT ;  /* 0x000000ff0000720b */ /* 0x000fc80003f1d000 */
[----:B------:R-:W-:Y:S01]  /*6770*/  P2R R22, PR, RZ, 0x1 ;  /* 0x00000001ff167803 */ /* 0x000fe20000000000 */
[----:B------:R-:W-:Y:S08]  /*6780*/  BRA `(.L_x_16704) ;  /* 0x0000000400287947 */ /* 0x000ff00003800000 */
.L_x_16717:
        /* <DEDUP_REMOVED lines=21> */
.L_x_16726:
[----:B------:R-:W-:Y:S05]  /*68e0*/  BSYNC B1 ;  /* 0x0000000000017941 */ /* 0x000fea0003800000 */
.L_x_16725:
[----:B------:R-:W-:Y:S01]  /*68f0*/  LEA R3, R0, 0x37800000, 0x17 ;  /* 0x3780000000037811 */ /* 0x000fe200078eb8ff */
[----:B------:R-:W-:-:S05]  /*6900*/  IMAD.SHL.U32 R0, R2, 0x200000, RZ ;  /* 0x0020000002007824 */ /* 0x000fca00078e00ff */
[----:B------:R-:W-:-:S07]  /*6910*/  LOP3.LUT R0, R3, R0, R4, 0xfe, !PT ;  /* 0x0000000003007212 */ /* 0x000fce00078efe04 */
.L_x_16724:
[----:B------:R-:W-:Y:S05]  /*6920*/  BSYNC B0 ;  /* 0x0000000000007941 */ /* 0x000fea0003800000 */
.L_x_16723:
[----:B------:R-:W-:-:S04]  /*6930*/  FSETP.NEU.FTZ.AND P0, PT, R0, RZ, PT ;  /* 0x000000ff0000720b */ /* 0x000fc80003f1d000 */
[----:B------:R-:W-:Y:S01]  /*6940*/  P2R R22, PR, RZ, 0x1 ;  /* 0x00000001ff167803 */ /* 0x000fe20000000000 */
[----:B------:R-:W-:Y:S08]  /*6950*/  BRA `(.L_x_16704) ;  /* 0x0000000000b47947 */ /* 0x000ff00003800000 */
.L_x_16716:
        /* <DEDUP_REMOVED lines=14> */
.L_x_16730:
[----:B------:R-:W-:Y:S05]  /*6a40*/  BSYNC B0 ;  /* 0x0000000000007941 */ /* 0x000fea0003800000 */
.L_x_16729:
[----:B------:R-:W-:-:S04]  /*6a50*/  FSETP.NEU.FTZ.AND P0, PT, R0, RZ, PT ;  /* 0x000000ff0000720b */ /* 0x000fc80003f1d000 */
[----:B------:R-:W-:Y:S01]  /*6a60*/  P2R R22, PR, RZ, 0x1 ;  /* 0x00000001ff167803 */ /* 0x000fe20000000000 */
[----:B------:R-:W-:Y:S08]  /*6a70*/  BRA `(.L_x_16704) ;  /* 0x00000000006c7947 */ /* 0x000ff00003800000 */
.L_x_16703:
        /* <DEDUP_REMOVED lines=16> */
.L_x_16731:
[----:B------:R-:W-:-:S04]  /*6b80*/  PLOP3.LUT P0, PT, PT, PT, PT, 0x8, 0x0 ;  /* 0x000000000000781c */ /* 0x000fc80003f0e170 */
[----:B------:R-:W-:Y:S01]  /*6b90*/  P2R R22, PR, RZ, 0x1 ;  /* 0x00000001ff167803 */ /* 0x000fe20000000000 */
[----:B------:R-:W-:Y:S08]  /*6ba0*/  BRA `(.L_x_16704) ;  /* 0x0000000000207947 */ /* 0x000ff00003800000 */
.L_x_16728:
[----:B------:R-:W2:Y:S02]  /*6bb0*/  LDG.E.64 R2, desc[UR36][R2.64] ;  /* 0x0000002402027981 */ /* 0x000ea4000c1e1b00 */
[----:B--2---:R-:W-:-:S04]  /*6bc0*/  ISETP.NE.U32.AND P0, PT, R2, RZ, PT ;  /* 0x000000ff0200720c */ /* 0x004fc80003f05070 */
[----:B------:R-:W-:-:S04]  /*6bd0*/  ISETP.NE.AND.EX P0, PT, R3, RZ, PT, P0 ;  /* 0x000000ff0300720c */ /* 0x000fc80003f05300 */
[----:B------:R-:W-:Y:S01]  /*6be0*/  P2R R22, PR, RZ, 0x1 ;  /* 0x00000001ff167803 */ /* 0x000fe20000000000 */
[----:B------:R-:W-:Y:S08]  /*6bf0*/  BRA `(.L_x_16704) ;  /* 0x00000000000c7947 */ /* 0x000ff00003800000 */
.L_x_16727:
[----:B------:R-:W2:Y:S02]  /*6c00*/  LDG.E R2, desc[UR36][R2.64] ;  /* 0x0000002402027981 */ /* 0x000ea4000c1e1900 */
[----:B--2---:R-:W-:-:S04]  /*6c10*/  ISETP.NE.AND P0, PT, R2, RZ, PT ;  /* 0x000000ff0200720c */ /* 0x004fc80003f05270 */
[----:B------:R-:W-:-:S09]  /*6c20*/  P2R R22, PR, RZ, 0x1 ;  /* 0x00000001ff167803 */ /* 0x000fd20000000000 */
.L_x_16704:
        /* <DEDUP_REMOVED lines=18> */
.L_x_16735:
[----:B------:R-:W2:Y:S02]  /*6d50*/  LDG.E.U8 R2, desc[UR36][R2.64] ;  /* 0x0000002402027981 */ /* 0x000ea4000c1e1100 */
[----:B--2---:R-:W-:Y:S01]  /*6d60*/  ISETP.NE.AND P0, PT, R2, RZ, PT ;  /* 0x000000ff0200720c */ /* 0x004fe20003f05270 */
[----:B------:R-:W-:-:S12]  /*6d70*/  BRA `(.L_x_16737) ;  /* 0x0000000c00747947 */ /* 0x000fd80003800000 */
.L_x_16734:
        /* <DEDUP_REMOVED lines=10> */
.L_x_16739:
[----:B------:R-:W2:Y:S02]  /*6e20*/  LDG.E R2, desc[UR36][R2.64] ;  /* 0x0000002402027981 */ /* 0x000ea4000c1e1900 */
[----:B--2---:R-:W-:Y:S01]  /*6e30*/  ISETP.NE.AND P0, PT, R2, RZ, PT ;  /* 0x000000ff0200720c */ /* 0x004fe20003f05270 */
[----:B------:R-:W-:-:S12]  /*6e40*/  BRA `(.L_x_16737) ;  /* 0x0000000c00407947 */ /* 0x000fd80003800000 */
.L_x_16738:
[----:B------:R-:W2:Y:S02]  /*6e50*/  LDG.E.U16 R2, desc[UR36][R2.64] ;  /* 0x0000002402027981 */ /* 0x000ea4000c1e1500 */
[----:B--2---:R-:W-:Y:S01]  /*6e60*/  ISETP.NE.AND P0, PT, R2, RZ, PT ;  /* 0x000000ff0200720c */ /* 0x004fe20003f05270 */
[----:B------:R-:W-:-:S12]  /*6e70*/  BRA `(.L_x_16737) ;  /* 0x0000000c00347947 */ /* 0x000fd80003800000 */
.L_x_16733:
        /* <DEDUP_REMOVED lines=9> */
.L_x_16741:
[----:B------:R-:W2:Y:S02]  /*6f10*/  LDG.E.U16 R0, desc[UR36][R2.64] ;  /* 0x0000002402007981 */ /* 0x000ea4000c1e1500 */
[----:B--2---:R-:W-:-:S05]  /*6f20*/  HADD2.F32 R0, -RZ, R0.H0_H0 ;  /* 0x20000000ff007230 */ /* 0x004fca0000004100 */
[----:B------:R-:W-:Y:S01]  /*6f30*/  FSETP.NEU.FTZ.AND P0, PT, R0, RZ, PT ;  /* 0x000000ff0000720b */ /* 0x000fe20003f1d000 */
[----:B------:R-:W-:-:S12]  /*6f40*/  BRA `(.L_x_16737) ;  /* 0x0000000c00007947 */ /* 0x000fd80003800000 */
.L_x_16740:
        /* <DEDUP_REMOVED lines=11> */
.L_x_16743:
        /* <DEDUP_REMOVED lines=10> */
.L_x_16742:
[----:B------:R-:W2:Y:S02]  /*70a0*/  LDG.E.64 R2, desc[UR36][R2.64] ;  /* 0x0000002402027981 */ /* 0x000ea4000c1e1b00 */
[----:B--2---:R-:W-:Y:S01]  /*70b0*/  DSETP.NEU.AND P0, PT, R2, RZ, PT ;  /* 0x000000ff0200722a */ /* 0x004fe20003f0d000 */
[----:B------:R-:W-:-:S13]  /*70c0*/  BRA `(.L_x_16737) ;  /* 0x0000000800a07947 */ /* 0x000fda0003800000 */
.L_x_16732:
        /* <DEDUP_REMOVED lines=11> */
.L_x_16746:
[----:B------:R-:W2:Y:S02]  /*7180*/  LDG.E.128 R4, desc[UR36][R2.64] ;  /* 0x0000002402047981 */ /* 0x000ea4000c1e1d00 */
[----:B--2---:R-:W-:-:S06]  /*7190*/  DSETP.NEU.AND P0, PT, R6, RZ, PT ;  /* 0x000000ff0600722a */ /* 0x004fcc0003f0d000 */
[----:B------:R-:W-:Y:S01]  /*71a0*/  DSETP.NEU.OR P0, PT, R4, RZ, P0 ;  /* 0x000000ff0400722a */ /* 0x000fe2000070d400 */
[----:B------:R-:W-:-:S13]  /*71b0*/  BRA `(.L_x_16737) ;  /* 0x0000000800647947 */ /* 0x000fda0003800000 */
.L_x_16745:
        /* <DEDUP_REMOVED lines=27> */
.L_x_16748:
        /* <DEDUP_REMOVED lines=14> */
.L_x_16747:
[----:B------:R-:W2:Y:S02]  /*7450*/  LDG.E.U16 R0, desc[UR36][R2.64] ;  /* 0x0000002402007981 */ /* 0x000ea4000c1e1500 */
[----:B--2---:R-:W-:-:S05]  /*7460*/  IMAD.U32 R0, R0, 0x10000, RZ ;  /* 0x0001000000007824 */ /* 0x004fca00078e00ff */
[----:B------:R-:W-:Y:S01]  /*7470*/  FSETP.NEU.FTZ.AND P0, PT, R0, RZ, PT ;  /* 0x000000ff0000720b */ /* 0x000fe20003f1d000 */
[----:B------:R-:W-:-:S12]  /*7480*/  BRA `(.L_x_16737) ;  /* 0x0000000400b07947 */ /* 0x000fd80003800000 */
.L_x_16744:
        /* <DEDUP_REMOVED lines=11> */
.L_x_16751:
        /* <DEDUP_REMOVED lines=21> */
.L_x_16755:
[----:B------:R-:W-:Y:S05]  /*7690*/  BSYNC B1 ;  /* 0x0000000000017941 */ /* 0x000fea0003800000 */
.L_x_16754:
[----:B------:R-:W-:Y:S01]  /*76a0*/  LEA R3, R0, 0x3b800000, 0x17 ;  /* 0x3b80000000037811 */ /* 0x000fe200078eb8ff */
[----:B------:R-:W-:-:S05]  /*76b0*/  IMAD.SHL.U32 R0, R2, 0x100000, RZ ;  /* 0x0010000002007824 */ /* 0x000fca00078e00ff */
[----:B------:R-:W-:-:S07]  /*76c0*/  LOP3.LUT R0, R3, R0, R4, 0xfe, !PT ;  /* 0x0000000003007212 */ /* 0x000fce00078efe04 */
.L_x_16753:
[----:B------:R-:W-:Y:S05]  /*76d0*/  BSYNC B0 ;  /* 0x0000000000007941 */ /* 0x000fea0003800000 */
.L_x_16752:
[----:B------:R-:W-:Y:S01]  /*76e0*/  FSETP.NEU.FTZ.AND P0, PT, R0, RZ, PT ;  /* 0x000000ff0000720b */ /* 0x000fe20003f1d000 */
[----:B------:R-:W-:-:S12]  /*76f0*/  BRA `(.L_x_16737) ;  /* 0x0000000400147947 */ /* 0x000fd80003800000 */
.L_x_16750:
        /* <DEDUP_REMOVED lines=21> */
.L_x_16759:
[----:B------:R-:W-:Y:S05]  /*7850*/  BSYNC B1 ;  /* 0x0000000000017941 */ /* 0x000fea0003800000 */
.L_x_16758:
[----:B------:R-:W-:Y:S01]  /*7860*/  LEA R3, R0, 0x37800000, 0x17 ;  /* 0x3780000000037811 */ /* 0x000fe200078eb8ff */
[----:B------:R-:W-:-:S05]  /*7870*/  IMAD.SHL.U32 R0, R2, 0x200000, RZ ;  /* 0x0020000002007824 */ /* 0x000fca00078e00ff */
[----:B------:R-:W-:-:S07]  /*7880*/  LOP3.LUT R0, R3, R0, R4, 0xfe, !PT ;  /* 0x0000000003007212 */ /* 0x000fce00078efe04 */
.L_x_16757:
[----:B------:R-:W-:Y:S05]  /*7890*/  BSYNC B0 ;  /* 0x0000000000007941 */ /* 0x000fea0003800000 */
.L_x_16756:
[----:B------:R-:W-:Y:S01]  /*78a0*/  FSETP.NEU.FTZ.AND P0, PT, R0, RZ, PT ;  /* 0x000000ff0000720b */ /* 0x000fe20003f1d000 */
[----:B------:R-:W-:-:S12]  /*78b0*/  BRA `(.L_x_16737) ;  /* 0x0000000000a47947 */ /* 0x000fd80003800000 */
.L_x_16749:
        /* <DEDUP_REMOVED lines=14> */
.L_x_16763:
[----:B------:R-:W-:Y:S05]  /*79a0*/  BSYNC B0 ;  /* 0x0000000000007941 */ /* 0x000fea0003800000 */
.L_x_16762:
[----:B------:R-:W-:Y:S01]  /*79b0*/  FSETP.NEU.FTZ.AND P0, PT, R0, RZ, PT ;  /* 0x000000ff0000720b */ /* 0x000fe20003f1d000 */
[----:B------:R-:W-:-:S12]  /*79c0*/  BRA `(.L_x_16737) ;  /* 0x0000000000607947 */ /* 0x000fd80003800000 */
.L_x_16736:
        /* <DEDUP_REMOVED lines=16> */
.L_x_16764:
[----:B------:R-:W-:Y:S01]  /*7ad0*/  PLOP3.LUT P0, PT, PT, PT, PT, 0x8, 0x0 ;  /* 0x000000000000781c */ /* 0x000fe20003f0e170 */
[----:B------:R-:W-:-:S12]  /*7ae0*/  BRA `(.L_x_16737) ;  /* 0x0000000000187947 */ /* 0x000fd80003800000 */
.L_x_16761:
[----:B------:R-:W2:Y:S02]  /*7af0*/  LDG.E.64 R2, desc[UR36][R2.64] ;  /* 0x0000002402027981 */ /* 0x000ea4000c1e1b00 */
[----:B--2---:R-:W-:-:S04]  /*7b00*/  ISETP.NE.U32.AND P0, PT, R2, RZ, PT ;  /* 0x000000ff0200720c */ /* 0x004fc80003f05070 */
[----:B------:R-:W-:Y:S01]  /*7b10*/  ISETP.NE.AND.EX P0, PT, R3, RZ, PT, P0 ;  /* 0x000000ff0300720c */ /* 0x000fe20003f05300 */
[----:B------:R-:W-:-:S12]  /*7b20*/  BRA `(.L_x_16737) ;  /* 0x0000000000087947 */ /* 0x000fd80003800000 */
.L_x_16760:
[----:B------:R-:W2:Y:S02]  /*7b30*/  LDG.E R2, desc[UR36][R2.64] ;  /* 0x0000002402027981 */ /* 0x000ea4000c1e1900 */
[----:B--2---:R-:W-:-:S13]  /*7b40*/  ISETP.NE.AND P0, PT, R2, RZ, PT ;  /* 0x000000ff0200720c */ /* 0x004fda0003f05270 */
.L_x_16737:
        /* <DEDUP_REMOVED lines=17> */
.L_x_16768:
[----:B------:R0:W-:Y:S01]  /*7c60*/  STG.E.U8 desc[UR36][R16.64], R2 ;  /* 0x0000000210007986 */ /* 0x0001e2000c101124 */
[----:B------:R-:W-:Y:S05]  /*7c70*/  BRA `(.L_x_16770) ;  /* 0x0000000c00487947 */ /* 0x000fea0003800000 */
.L_x_16767:
        /* <DEDUP_REMOVED lines=9> */
.L_x_16772:
[----:B------:R3:W-:Y:S01]  /*7d10*/  STG.E desc[UR36][R16.64], R2 ;  /* 0x0000000210007986 */ /* 0x0007e2000c101924 */
[----:B------:R-:W-:Y:S05]  /*7d20*/  BRA `(.L_x_16770) ;  /* 0x0000000c001c7947 */ /* 0x000fea0003800000 */
.L_x_16771:
[----:B------:R2:W-:Y:S01]  /*7d30*/  STG.E.U16 desc[UR36][R16.64], R2 ;  /* 0x0000000210007986 */ /* 0x0005e2000c101524 */
[----:B------:R-:W-:Y:S05]  /*7d40*/  BRA `(.L_x_16770) ;  /* 0x0000000c00147947 */ /* 0x000fea0003800000 */
.L_x_16766:
        /* <DEDUP_REMOVED lines=9> */
.L_x_16774:
[----:B------:R-:W-:-:S04]  /*7de0*/  I2FP.F32.U32 R0, R2 ;  /* 0x0000000200007245 */ /* 0x000fc80000201000 */
[----:B------:R-:W-:-:S05]  /*7df0*/  F2FP.F16.F32.PACK_AB R0, RZ, R0 ;  /* 0x00000000ff00723e */ /* 0x000fca00000000ff */
[----:B------:R0:W-:Y:S01]  /*7e00*/  STG.E.U16 desc[UR36][R16.64], R0 ;  /* 0x0000000010007986 */ /* 0x0001e2000c101524 */
[----:B------:R-:W-:Y:S05]  /*7e10*/  BRA `(.L_x_16770) ;  /* 0x0000000800e07947 */ /* 0x000fea0003800000 */
.L_x_16773:
        /* <DEDUP_REMOVED lines=10> */
.L_x_16776:
[----:B------:R-:W-:-:S04]  /*7ec0*/  I2FP.F32.U32 R2, R2 ;  /* 0x0000000200027245 */ /* 0x000fc80000201000 */
[----:B------:R-:W-:-:S04]  /*7ed0*/  F2FP.F16.F32.PACK_AB R3, RZ, R2 ;  /* 0x00000002ff03723e */ /* 0x000fc800000000ff */
[----:B------:R-:W-:-:S05]  /*7ee0*/  PRMT R3, R3, 0x5410, RZ ;  /* 0x0000541003037816 */ /* 0x000fca00000000ff */
[----:B------:R0:W-:Y:S01]  /*7ef0*/  STG.E desc[UR36][R16.64], R3 ;  /* 0x0000000310007986 */ /* 0x0001e2000c101924 */
[----:B------:R-:W-:Y:S05]  /*7f00*/  BRA `(.L_x_16770) ;  /* 0x0000000800a47947 */ /* 0x000fea0003800000 */
.L_x_16775:
[----:B------:R-:W0:Y:S02]  /*7f10*/  I2F.F64.U32 R2, R2 ;  /* 0x0000000200027312 */ /* 0x000e240000201800 */
[----:B0-----:R0:W-:Y:S01]  /*7f20*/  STG.E.64 desc[UR36][R16.64], R2 ;  /* 0x0000000210007986 */ /* 0x0011e2000c101b24 */
[----:B------:R-:W-:Y:S05]  /*7f30*/  BRA `(.L_x_16770) ;  /* 0x0000000800987947 */ /* 0x000fea0003800000 */
.L_x_16765:
        /* <DEDUP_REMOVED lines=10> */
.L_x_16779:
[----:B------:R-:W0:Y:S01]  /*7fe0*/  I2F.F64.U32 R4, R2 ;  /* 0x0000000200047312 */ /* 0x000e220000201800 */
[----:B------:R-:W-:-:S05]  /*7ff0*/  CS2R R6, SRZ ;  /* 0x0000000000067805 */ /* 0x000fca000001ff00 */
[----:B0-----:R0:W-:Y:S01]  /*8000*/  STG.E.128 desc[UR36][R16.64], R4 ;  /* 0x0000000410007986 */ /* 0x0011e2000c101d24 */
[----:B------:R-:W-:Y:S05]  /*8010*/  BRA `(.L_x_16770) ;  /* 0x0000000800607947 */ /* 0x000fea0003800000 */
.L_x_16778:
        /* <DEDUP_REMOVED lines=21> */
.L_x_16783:
[----:B------:R-:W-:Y:S05]  /*8170*/  BSYNC B0 ;  /* 0x0000000000007941 */ /* 0x000fea0003800000 */
.L_x_16782:
[----:B------:R-:W-:-:S05]  /*8180*/  LOP3.LUT R3, R0, R3, RZ, 0xfc, !PT ;  /* 0x0000000300037212 */ /* 0x000fca00078efcff */
[----:B------:R0:W-:Y:S01]  /*8190*/  STG.E.U8 desc[UR36][R16.64], R3 ;  /* 0x0000000310007986 */ /* 0x0001e2000c101124 */
[----:B------:R-:W-:Y:S05]  /*81a0*/  BRA `(.L_x_16770) ;  /* 0x0000000400fc7947 */ /* 0x000fea0003800000 */
.L_x_16781:
        /* <DEDUP_REMOVED lines=13> */
.L_x_16785:
[----:B------:R-:W-:Y:S01]  /*8280*/  IMAD.MOV.U32 R0, RZ, RZ, 0x7f ;  /* 0x0000007fff007424 */ /* 0x000fe200078e00ff */
[----:B------:R-:W-:-:S04]  /*8290*/  ISETP.GT.U32.AND P0, PT, R2, 0x7f800000, PT ;  /* 0x7f8000000200780c */ /* 0x000fc80003f04070 */
[----:B------:R-:W-:-:S09]  /*82a0*/  SEL R0, R0, 0x7c, P0 ;  /* 0x0000007c00007807 */ /* 0x000fd20000000000 */
.L_x_16786:
[----:B------:R-:W-:Y:S05]  /*82b0*/  BSYNC B0 ;  /* 0x0000000000007941 */ /* 0x000fea0003800000 */
.L_x_16784:
[----:B------:R-:W-:-:S04]  /*82c0*/  LOP3.LUT R2, R3, 0x80000000, RZ, 0xc0, !PT ;  /* 0x8000000003027812 */ /* 0x000fc800078ec0ff */
[----:B------:R-:W-:-:S04]  /*82d0*/  SHF.R.U32.HI R3, RZ, 0x18, R2 ;  /* 0x00000018ff037819 */ /* 0x000fc80000011602 */
[----:B------:R-:W-:-:S05]  /*82e0*/  LOP3.LUT R3, R0, R3, RZ, 0xfc, !PT ;  /* 0x0000000300037212 */ /* 0x000fca00078efcff */
[----:B------:R0:W-:Y:S01]  /*82f0*/  STG.E.U8 desc[UR36][R16.64], R3 ;  /* 0x0000000310007986 */ /* 0x0001e2000c101124 */
[----:B------:R-:W-:Y:S05]  /*8300*/  BRA `(.L_x_16770) ;  /* 0x0000000400a47947 */ /* 0x000fea0003800000 */
.L_x_16780:
[----:B------:R-:W-:-:S04]  /*8310*/  I2FP.F32.U32 R0, R2 ;  /* 0x0000000200007245 */ /* 0x000fc80000201000 */
[----:B------:R-:W-:-:S05]  /*8320*/  F2FP.BF16.F32.PACK_AB R0, RZ, R0 ;  /* 0x00000000ff00723e */ /* 0x000fca00000010ff */
[----:B------:R0:W-:Y:S01]  /*8330*/  STG.E.U16 desc[UR36][R16.64], R0 ;  /* 0x0000000010007986 */ /* 0x0001e2000c101524 */
[----:B------:R-:W-:Y:S05]  /*8340*/  BRA `(.L_x_16770) ;  /* 0x0000000400947947 */ /* 0x000fea0003800000 */
.L_x_16777:
        /* <DEDUP_REMOVED lines=10> */
.L_x_16789:
        /* <DEDUP_REMOVED lines=17> */
.L_x_16792:
[----:B------:R-:W-:-:S04]  /*8500*/  LOP3.LUT R2, R3, 0x80000000, RZ, 0xc0, !PT ;  /* 0x8000000003027812 */ /* 0x000fc800078ec0ff */
[----:B------:R-:W-:-:S04]  /*8510*/  SHF.R.U32.HI R3, RZ, 0x18, R2 ;  /* 0x00000018ff037819 */ /* 0x000fc80000011602 */
[----:B------:R-:W-:-:S04]  /*8520*/  LOP3.LUT R0, R0, R3, RZ, 0xfc, !PT ;  /* 0x0000000300007212 */ /* 0x000fc800078efcff */
[----:B------:R-:W-:-:S07]  /*8530*/  PRMT R8, R0, 0x7610, R8 ;  /* 0x0000761000087816 */ /* 0x000fce0000000008 */
.L_x_16791:
[----:B------:R-:W-:Y:S05]  /*8540*/  BSYNC B0 ;  /* 0x0000000000007941 */ /* 0x000fea0003800000 */
.L_x_16790:
[----:B------:R0:W-:Y:S01]  /*8550*/  STG.E.U8 desc[UR36][R16.64], R8 ;  /* 0x0000000810007986 */ /* 0x0001e2000c101124 */
[----:B------:R-:W-:Y:S05]  /*8560*/  BRA `(.L_x_16770) ;  /* 0x00000004000c7947 */ /* 0x000fea0003800000 */
.L_x_16788:
        /* <DEDUP_REMOVED lines=17> */
.L_x_16795:
[----:B------:R-:W-:-:S04]  /*8680*/  LOP3.LUT R2, R3, 0x80000000, RZ, 0xc0, !PT ;  /* 0x8000000003027812 */ /* 0x000fc800078ec0ff */
[----:B------:R-:W-:-:S04]  /*8690*/  SHF.R.U32.HI R3, RZ, 0x18, R2 ;  /* 0x00000018ff037819 */ /* 0x000fc80000011602 */
[----:B------:R-:W-:-:S04]  /*86a0*/  LOP3.LUT R0, R0, R3, RZ, 0xfc, !PT ;  /* 0x0000000300007212 */ /* 0x000fc800078efcff */
[----:B------:R-:W-:-:S07]  /*86b0*/  PRMT R8, R0, 0x7610, R8 ;  /* 0x0000761000087816 */ /* 0x000fce0000000008 */
.L_x_16794:
[----:B------:R-:W-:Y:S05]  /*86c0*/  BSYNC B0 ;  /* 0x0000000000007941 */ /* 0x000fea0003800000 */
.L_x_16793:
[----:B------:R0:W-:Y:S01]  /*86d0*/  STG.E.U8 desc[UR36][R16.64], R8 ;  /* 0x0000000810007986 */ /* 0x0001e2000c101124 */
[----:B------:R-:W-:Y:S05]  /*86e0*/  BRA `(.L_x_16770) ;  /* 0x0000000000ac7947 */ /* 0x000fea0003800000 */
.L_x_16787:
        /* <DEDUP_REMOVED lines=22> */
.L_x_16769:
        /* <DEDUP_REMOVED lines=16> */
.L_x_16798:
[----:B------:R-:W-:Y:S05]  /*8950*/  BRA `(.L_x_16770) ;  /* 0x0000000000107947 */ /* 0x000fea0003800000 */
.L_x_16797:
[----:B------:R-:W-:-:S05]  /*8960*/  IMAD.MOV.U32 R3, RZ, RZ, RZ ;  /* 0x000000ffff037224 */ /* 0x000fca00078e00ff */
[----:B------:R0:W-:Y:S01]  /*8970*/  STG.E.64 desc[UR36][R16.64], R2 ;  /* 0x0000000210007986 */ /* 0x0001e2000c101b24 */
[----:B------:R-:W-:Y:S05]  /*8980*/  BRA `(.L_x_16770) ;  /* 0x0000000000047947 */ /* 0x000fea0003800000 */
.L_x_16796:
[----:B------:R0:W-:Y:S02]  /*8990*/  STG.E desc[UR36][R16.64], R2 ;  /* 0x0000000210007986 */ /* 0x0001e4000c101924 */
.L_x_16770:
[----:B------:R-:W-:-:S07]  /*89a0*/  VIADD R19, R19, 0x80 ;  /* 0x0000008013137836 */ /* 0x000fce0000000000 */
.L_x_16697:
[----:B------:R-:W-:Y:S05]  /*89b0*/  BSYNC B6 ;  /* 0x0000000000067941 */ /* 0x000fea0003800000 */
.L_x_16696:
        /* <DEDUP_REMOVED lines=358> */
.L_x_16801:
        /* <DEDUP_REMOVED lines=22> */
.L_x_16805:
[----:B------:R-:W2:Y:S02]  /*a180*/  LDG.E.U8 R2, desc[UR36][R2.64] ;  /* 0x0000002402027981 */ /* 0x000ea4000c1e1100 */
[----:B--2---:R-:W-:-:S04]  /*a190*/  ISETP.NE.AND P0, PT, R2, RZ, PT ;  /* 0x000000ff0200720c */ /* 0x004fc80003f05270 */
[----:B------:R-:W-:Y:S01]  /*a1a0*/  P2R R22, PR, RZ, 0x1 ;  /* 0x00000001ff167803 */ /* 0x000fe20000000000 */
[----:B------:R-:W-:Y:S08]  /*a1b0*/  BRA `(.L_x_16807) ;  /* 0x0000000c00c47947 */ /* 0x000ff00003800000 */
.L_x_16804:
        /* <DEDUP_REMOVED lines=11> */
.L_x_16809:
[----:B------:R-:W2:Y:S02]  /*a270*/  LDG.E R2, desc[UR36][R2.64] ;  /* 0x0000002402027981 */ /* 0x000ea4000c1e1900 */
[----:B--2---:R-:W-:-:S04]  /*a280*/  ISETP.NE.AND P0, PT, R2, RZ, PT ;  /* 0x000000ff0200720c */ /* 0x004fc80003f05270 */
[----:B------:R-:W-:Y:S01]  /*a290*/  P2R R22, PR, RZ, 0x1 ;  /* 0x00000001ff167803 */ /* 0x000fe20000000000 */
[----:B------:R-:W-:Y:S08]  /*a2a0*/  BRA `(.L_x_16807) ;  /* 0x0000000c00887947 */ /* 0x000ff00003800000 */
.L_x_16808:
[----:B------:R-:W2:Y:S02]  /*a2b0*/  LDG.E.U16 R2, desc[UR36][R2.64] ;  /* 0x0000002402027981 */ /* 0x000ea4000c1e1500 */
[----:B--2---:R-:W-:-:S04]  /*a2c0*/  ISETP.NE.AND P0, PT, R2, RZ, PT ;  /* 0x000000ff0200720c */ /* 0x004fc80003f05270 */
[----:B------:R-:W-:Y:S01]  /*a2d0*/  P2R R22, PR, RZ, 0x1 ;  /* 0x00000001ff167803 */ /* 0x000fe20000000000 */
[----:B------:R-:W-:Y:S08]  /*a2e0*/  BRA `(.L_x_16807) ;  /* 0x0000000c00787947 */ /* 0x000ff00003800000 */
.L_x_16803:
        /* <DEDUP_REMOVED lines=10> */
.L_x_16811:
[----:B------:R-:W2:Y:S02]  /*a390*/  LDG.E.U16 R0, desc[UR36][R2.64] ;  /* 0x0000002402007981 */ /* 0x000ea4000c1e1500 */
[----:B--2---:R-:W-:-:S05]  /*a3a0*/  HADD2.F32 R0, -RZ, R0.H0_H0 ;  /* 0x20000000ff007230 */ /* 0x004fca0000004100 */
[----:B------:R-:W-:-:S04]  /*a3b0*/  FSETP.NEU.FTZ.AND P0, PT, R0, RZ, PT ;  /* 0x000000ff0000720b */ /* 0x000fc80003f1d000 */
[----:B------:R-:W-:Y:S01]  /*a3c0*/  P2R R22, PR, RZ, 0x1 ;  /* 0x00000001ff167803 */ /* 0x000fe20000000000 */
[----:B------:R-:W-:Y:S08]  /*a3d0*/  BRA `(.L_x_16807) ;  /* 0x0000000c003c7947 */ /* 0x000ff00003800000 */
.L_x_16810:
        /* <DEDUP_REMOVED lines=12> */
.L_x_16813:
        /* <DEDUP_REMOVED lines=11> */
.L_x_16812:
[----:B------:R-:W2:Y:S02]  /*a550*/  LDG.E.64 R2, desc[UR36][R2.64] ;  /* 0x0000002402027981 */ /* 0x000ea4000c1e1b00 */
[----:B--2---:R-:W-:-:S06]  /*a560*/  DSETP.NEU.AND P0, PT, R2, RZ, PT ;  /* 0x000000ff0200722a */ /* 0x004fcc0003f0d000 */
[----:B------:R-:W-:Y:S01]  /*a570*/  P2R R22, PR, RZ, 0x1 ;  /* 0x00000001ff167803 */ /* 0x000fe20000000000 */
[----:B------:R-:W-:Y:S07]  /*a580*/  BRA `(.L_x_16807) ;  /* 0x0000000800d07947 */ /* 0x000fee0003800000 */
.L_x_16802:
        /* <DEDUP_REMOVED lines=12> */
.L_x_16816:
[----:B------:R-:W2:Y:S02]  /*a650*/  LDG.E.128 R4, desc[UR36][R2.64] ;  /* 0x0000002402047981 */ /* 0x000ea4000c1e1d00 */
[----:B--2---:R-:W-:-:S06]  /*a660*/  DSETP.NEU.AND P0, PT, R6, RZ, PT ;  /* 0x000000ff0600722a */ /* 0x004fcc0003f0d000 */
[----:B------:R-:W-:-:S06]  /*a670*/  DSETP.NEU.OR P0, PT, R4, RZ, P0 ;  /* 0x000000ff0400722a */ /* 0x000fcc000070d400 */
[----:B------:R-:W-:Y:S01]  /*a680*/  P2R R22, PR, RZ, 0x1 ;  /* 0x00000001ff167803 */ /* 0x000fe20000000000 */
[----:B------:R-:W-:Y:S07]  /*a690*/  BRA `(.L_x_16807) ;  /* 0x00000008008c7947 */ /* 0x000fee0003800000 */
.L_x_16815:
        /* <DEDUP_REMOVED lines=28> */
.L_x_16818:
        /* <DEDUP_REMOVED lines=15> */
.L_x_16817:
[----:B------:R-:W2:Y:S02]  /*a950*/  LDG.E.U16 R0, desc[UR36][R2.64] ;  /* 0x0000002402007981 */ /* 0x000ea4000c1e1500 */
[----:B--2---:R-:W-:-:S05]  /*a960*/  IMAD.U32 R0, R0, 0x10000, RZ ;  /* 0x0001000000007824 */ /* 0x004fca00078e00ff */
[----:B------:R-:W-:-:S04]  /*a970*/  FSETP.NEU.FTZ.AND P0, PT, R0, RZ, PT ;  /* 0x000000ff0000720b */ /* 0x000fc80003f1d000 */
[----:B------:R-:W-:Y:S01]  /*a980*/  P2R R22, PR, RZ, 0x1 ;  /* 0x00000001ff167803 */ /* 0x000fe20000000000 */
[----:B------:R-:W-:Y:S08]  /*a990*/  BRA `(.L_x_16807) ;  /* 0x0000000400cc7947 */ /* 0x000ff00003800000 */
.L_x_16814:
        /* <DEDUP_REMOVED lines=12> */
.L_x_16821:
        /* <DEDUP_REMOVED lines=21> */
.L_x_16825:
[----:B------:R-:W-:Y:S05]  /*abb0*/  BSYNC B1 ;  /* 0x0000000000017941 */ /* 0x000fea0003800000 */
.L_x_16824:
[----:B------:R-:W-:Y:S01]  /*abc0*/  LEA R3, R0, 0x3b800000, 0x17 ;  /* 0x3b80000000037811 */ /* 0x000fe200078eb8ff */
[----:B------:R-:W-:-:S05]  /*abd0*/  IMAD.SHL.U32 R0, R2, 0x100000, RZ ;  /* 0x0010000002007824 */ /* 0x000fca00078e00ff */
[----:B------:R-:W-:-:S07]  /*abe0*/  LOP3.LUT R0, R3, R0, R4, 0xfe, !PT ;  /* 0x0000000003007212 */ /* 0x000fce00078efe04 */
.L_x_16823:
[----:B------:R-:W-:Y:S05]  /*abf0*/  BSYNC B0 ;  /* 0x0000000000007941 */ /* 0x000fea0003800000 */
.L_x_16822:
[----:B------:R-:W-:-:S04]  /*ac00*/  FSETP.NEU.FTZ.AND P0, PT, R0, RZ, PT ;  /* 0x000000ff0000720b */ /* 0x000fc80003f1d000 */
[----:B------:R-:W-:Y:S01]  /*ac10*/  P2R R22, PR, RZ, 0x1 ;  /* 0x00000001ff167803 */ /* 0x000fe20000000000 */
[----:B------:R-:W-:Y:S08]  /*ac20*/  BRA `(.L_x_16807) ;  /* 0x0000000400287947 */ /* 0x000ff00003800000 */
.L_x_16820:
        /* <DEDUP_REMOVED lines=21> */
.L_x_16829:
[----:B------:R-:W-:Y:S05]  /*ad80*/  BSYNC B1 ;  /* 0x0000000000017941 */ /* 0x000fea0003800000 */
.L_x_16828:
[----:B------:R-:W-:Y:S01]  /*ad90*/  LEA R3, R0, 0x37800000, 0x17 ;  /* 0x3780000000037811 */ /* 0x000fe200078eb8ff */
[----:B------:R-:W-:-:S05]  /*ada0*/  IMAD.SHL.U32 R0, R2, 0x200000, RZ ;  /* 0x0020000002007824 */ /* 0x000fca00078e00ff */
[----:B------:R-:W-:-:S07]  /*adb0*/  LOP3.LUT R0, R3, R0, R4, 0xfe, !PT ;  /* 0x0000000003007212 */ /* 0x000fce00078efe04 */
.L_x_16827:
[----:B------:R-:W-:Y:S05]  /*adc0*/  BSYNC B0 ;  /* 0x0000000000007941 */ /* 0x000fea0003800000 */
.L_x_16826:
[----:B------:R-:W-:-:S04]  /*add0*/  FSETP.NEU.FTZ.AND P0, PT, R0, RZ, PT ;  /* 0x000000ff0000720b */ /* 0x000fc80003f1d000 */
[----:B------:R-:W-:Y:S01]  /*ade0*/  P2R R22, PR, RZ, 0x1 ;  /* 0x00000001ff167803 */ /* 0x000fe20000000000 */
[----:B------:R-:W-:Y:S08]  /*adf0*/  BRA `(.L_x_16807) ;  /* 0x0000000000b47947 */ /* 0x000ff00003800000 */
.L_x_16819:
        /* <DEDUP_REMOVED lines=14> */
.L_x_16833:
[----:B------:R-:W-:Y:S05]  /*aee0*/  BSYNC B0 ;  /* 0x0000000000007941 */ /* 0x000fea0003800000 */
.L_x_16832:
[----:B------:R-:W-:-:S04]  /*aef0*/  FSETP.NEU.FTZ.AND P0, PT, R0, RZ, PT ;  /* 0x000000ff0000720b */ /* 0x000fc80003f1d000 */
[----:B------:R-:W-:Y:S01]  /*af00*/  P2R R22, PR, RZ, 0x1 ;  /* 0x00000001ff167803 */ /* 0x000fe20000000000 */
[----:B------:R-:W-:Y:S08]  /*af10*/  BRA `(.L_x_16807) ;  /* 0x00000000006c7947 */ /* 0x000ff00003800000 */
.L_x_16806:
        /* <DEDUP_REMOVED lines=16> */
.L_x_16834:
[----:B------:R-:W-:-:S04]  /*b020*/  PLOP3.LUT P0, PT, PT, PT, PT, 0x8, 0x0 ;  /* 0x000000000000781c */ /* 0x000fc80003f0e170 */
[----:B------:R-:W-:Y:S01]  /*b030*/  P2R R22, PR, RZ, 0x1 ;  /* 0x00000001ff167803 */ /* 0x000fe20000000000 */
[----:B------:R-:W-:Y:S08]  /*b040*/  BRA `(.L_x_16807) ;  /* 0x0000000000207947 */ /* 0x000ff00003800000 */
.L_x_16831:
[----:B------:R-:W2:Y:S02]  /*b050*/  LDG.E.64 R2, desc[UR36][R2.64] ;  /* 0x0000002402027981 */ /* 0x000ea4000c1e1b00 */
[----:B--2---:R-:W-:-:S04]  /*b060*/  ISETP.NE.U32.AND P0, PT, R2, RZ, PT ;  /* 0x000000ff0200720c */ /* 0x004fc80003f05070 */
[----:B------:R-:W-:-:S04]  /*b070*/  ISETP.NE.AND.EX P0, PT, R3, RZ, PT, P0 ;  /* 0x000000ff0300720c */ /* 0x000fc80003f05300 */
[----:B------:R-:W-:Y:S01]  /*b080*/  P2R R22, PR, RZ, 0x1 ;  /* 0x00000001ff167803 */ /* 0x000fe20000000000 */
[----:B------:R-:W-:Y:S08]  /*b090*/  BRA `(.L_x_16807) ;  /* 0x00000000000c7947 */ /* 0x000ff00003800000 */
.L_x_16830:
[----:B------:R-:W2:Y:S02]  /*b0a0*/  LDG.E R2, desc[UR36][R2.64] ;  /* 0x0000002402027981 */ /* 0x000ea4000c1e1900 */
[----:B--2---:R-:W-:-:S04]  /*b0b0*/  ISETP.NE.AND P0, PT, R2, RZ, PT ;  /* 0x000000ff0200720c */ /* 0x004fc80003f05270 */
[----:B------:R-:W-:-:S09]  /*b0c0*/  P2R R22, PR, RZ, 0x1 ;  /* 0x00000001ff167803 */ /* 0x000fd20000000000 */
.L_x_16807:
        /* <DEDUP_REMOVED lines=18> */
.L_x_16838:
[----:B------:R-:W2:Y:S02]  /*b1f0*/  LDG.E.U8 R2, desc[UR36][R2.64] ;  /* 0x0000002402027981 */ /* 0x000ea4000c1e1100 */
[----:B--2---:R-:W-:Y:S01]  /*b200*/  ISETP.NE.AND P0, PT, R2, RZ, PT ;  /* 0x000000ff0200720c */ /* 0x004fe20003f05270 */
[----:B------:R-:W-:-:S12]  /*b210*/  BRA `(.L_x_16840) ;  /* 0x0000000c00747947 */ /* 0x000fd80003800000 */
.L_x_16837:
        /* <DEDUP_REMOVED lines=10> */
.L_x_16842:
[----:B------:R-:W2:Y:S02]  /*b2c0*/  LDG.E R2, desc[UR36][R2.64] ;  /* 0x0000002402027981 */ /* 0x000ea4000c1e1900 */
[----:B--2---:R-:W-:Y:S01]  /*b2d0*/  ISETP.NE.AND P0, PT, R2, RZ, PT ;  /* 0x000000ff0200720c */ /* 0x004fe20003f05270 */
[----:B------:R-:W-:-:S12]  /*b2e0*/  BRA `(.L_x_16840) ;  /* 0x0000000c00407947 */ /* 0x000fd80003800000 */
.L_x_16841:
[----:B------:R-:W2:Y:S02]  /*b2f0*/  LDG.E.U16 R2, desc[UR36][R2.64] ;  /* 0x0000002402027981 */ /* 0x000ea4000c1e1500 */
[----:B--2---:R-:W-:Y:S01]  /*b300*/  ISETP.NE.AND P0, PT, R2, RZ, PT ;  /* 0x000000ff0200720c */ /* 0x004fe20003f05270 */
[----:B------:R-:W-:-:S12]  /*b310*/  BRA `(.L_x_16840) ;  /* 0x0000000c00347947 */ /* 0x000fd80003800000 */
.L_x_16836:
        /* <DEDUP_REMOVED lines=9> */
.L_x_16844:
[----:B------:R-:W2:Y:S02]  /*b3b0*/  LDG.E.U16 R0, desc[UR36][R2.64] ;  /* 0x0000002402007981 */ /* 0x000ea4000c1e1500 */
[----:B--2---:R-:W-:-:S05]  /*b3c0*/  HADD2.F32 R0, -RZ, R0.H0_H0 ;  /* 0x20000000ff007230 */ /* 0x004fca0000004100 */
[----:B------:R-:W-:Y:S01]  /*b3d0*/  FSETP.NEU.FTZ.AND P0, PT, R0, RZ, PT ;  /* 0x000000ff0000720b */ /* 0x000fe20003f1d000 */
[----:B------:R-:W-:-:S12]  /*b3e0*/  BRA `(.L_x_16840) ;  /* 0x0000000c00007947 */ /* 0x000fd80003800000 */
.L_x_16843:
        /* <DEDUP_REMOVED lines=11> */
.L_x_16846:
        /* <DEDUP_REMOVED lines=10> */
.L_x_16845:
[----:B------:R-:W2:Y:S02]  /*b540*/  LDG.E.64 R2, desc[UR36][R2.64] ;  /* 0x0000002402027981 */ /* 0x000ea4000c1e1b00 */
[----:B--2---:R-:W-:Y:S01]  /*b550*/  DSETP.NEU.AND P0, PT, R2, RZ, PT ;  /* 0x000000ff0200722a */ /* 0x004fe20003f0d000 */
[----:B------:R-:W-:-:S13]  /*b560*/  BRA `(.L_x_16840) ;  /* 0x0000000800a07947 */ /* 0x000fda0003800000 */
.L_x_16835:
        /* <DEDUP_REMOVED lines=11> */
.L_x_16849:
[----:B------:R-:W2:Y:S02]  /*b620*/  LDG.E.128 R4, desc[UR36][R2.64] ;  /* 0x0000002402047981 */ /* 0x000ea4000c1e1d00 */
[----:B--2---:R-:W-:-:S06]  /*b630*/  DSETP.NEU.AND P0, PT, R6, RZ, PT ;  /* 0x000000ff0600722a */ /* 0x004fcc0003f0d000 */
[----:B------:R-:W-:Y:S01]  /*b640*/  DSETP.NEU.OR P0, PT, R4, RZ, P0 ;  /* 0x000000ff0400722a */ /* 0x000fe2000070d400 */
[----:B------:R-:W-:-:S13]  /*b650*/  BRA `(.L_x_16840) ;  /* 0x0000000800647947 */ /* 0x000fda0003800000 */
.L_x_16848:
        /* <DEDUP_REMOVED lines=27> */
.L_x_16851:
        /* <DEDUP_REMOVED lines=14> */
.L_x_16850:
[----:B------:R-:W2:Y:S02]  /*b8f0*/  LDG.E.U16 R0, desc[UR36][R2.64] ;  /* 0x0000002402007981 */ /* 0x000ea4000c1e1500 */
[----:B--2---:R-:W-:-:S05]  /*b900*/  IMAD.U32 R0, R0, 0x10000, RZ ;  /* 0x0001000000007824 */ /* 0x004fca00078e00ff */
[----:B------:R-:W-:Y:S01]  /*b910*/  FSETP.NEU.FTZ.AND P0, PT, R0, RZ, PT ;  /* 0x000000ff0000720b */ /* 0x000fe20003f1d000 */
[----:B------:R-:W-:-:S12]  /*b920*/  BRA `(.L_x_16840) ;  /* 0x0000000400b07947 */ /* 0x000fd80003800000 */
.L_x_16847:
        /* <DEDUP_REMOVED lines=11> */
.L_x_16854:
        /* <DEDUP_REMOVED lines=21> */
.L_x_16858:
[----:B------:R-:W-:Y:S05]  /*bb30*/  BSYNC B1 ;  /* 0x0000000000017941 */ /* 0x000fea0003800000 */
.L_x_16857:
[----:B------:R-:W-:Y:S01]  /*bb40*/  LEA R3, R0, 0x3b800000, 0x17 ;  /* 0x3b80000000037811 */ /* 0x000fe200078eb8ff */
[----:B------:R-:W-:-:S05]  /*bb50*/  IMAD.SHL.U32 R0, R2, 0x100000, RZ ;  /* 0x0010000002007824 */ /* 0x000fca00078e00ff */
[----:B------:R-:W-:-:S07]  /*bb60*/  LOP3.LUT R0, R3, R0, R4, 0xfe, !PT ;  /* 0x0000000003007212 */ /* 0x000fce00078efe04 */
.L_x_16856:
[----:B------:R-:W-:Y:S05]  /*bb70*/  BSYNC B0 ;  /* 0x0000000000007941 */ /* 0x000fea0003800000 */
.L_x_16855:
[----:B------:R-:W-:Y:S01]  /*bb80*/  FSETP.NEU.FTZ.AND P0, PT, R0, RZ, PT ;  /* 0x000000ff0000720b */ /* 0x000fe20003f1d000 */
[----:B------:R-:W-:-:S12]  /*bb90*/  BRA `(.L_x_16840) ;  /* 0x0000000400147947 */ /* 0x000fd80003800000 */
.L_x_16853:
        /* <DEDUP_REMOVED lines=21> */
.L_x_16862:
[----:B------:R-:W-:Y:S05]  /*bcf0*/  BSYNC B1 ;  /* 0x0000000000017941 */ /* 0x000fea0003800000 */
.L_x_16861:
[----:B------:R-:W-:Y:S01]  /*bd00*/  LEA R3, R0, 0x37800000, 0x17 ;  /* 0x3780000000037811 */ /* 0x000fe200078eb8ff */
[----:B------:R-:W-:-:S05]  /*bd10*/  IMAD.SHL.U32 R0, R2, 0x200000, RZ ;  /* 0x0020000002007824 */ /* 0x000fca00078e00ff */
[----:B------:R-:W-:-:S07]  /*bd20*/  LOP3.LUT R0, R3, R0, R4, 0xfe, !PT ;  /* 0x0000000003007212 */ /* 0x000fce00078efe04 */
.L_x_16860:
[----:B------:R-:W-:Y:S05]  /*bd30*/  BSYNC B0 ;  /* 0x0000000000007941 */ /* 0x000fea0003800000 */
.L_x_16859:
[----:B------:R-:W-:Y:S01]  /*bd40*/  FSETP.NEU.FTZ.AND P0, PT, R0, RZ, PT ;  /* 0x000000ff0000720b */ /* 0x000fe20003f1d000 */
[----:B------:R-:W-:-:S12]  /*bd50*/  BRA `(.L_x_16840) ;  /* 0x0000000000a47947 */ /* 0x000fd80003800000 */
.L_x_16852:
        /* <DEDUP_REMOVED lines=14> */
.L_x_16866:
[----:B------:R-:W-:Y:S05]  /*be40*/  BSYNC B0 ;  /* 0x0000000000007941 */ /* 0x000fea0003800000 */
.L_x_16865:
[----:B------:R-:W-:Y:S01]  /*be50*/  FSETP.NEU.FTZ.AND P0, PT, R0, RZ, PT ;  /* 0x000000ff0000720b */ /* 0x000fe20003f1d000 */
[----:B------:R-:W-:-:S12]  /*be60*/  BRA `(.L_x_16840) ;  /* 0x0000000000607947 */ /* 0x000fd80003800000 */
.L_x_16839:
        /* <DEDUP_REMOVED lines=16> */
.L_x_16867:
[----:B------:R-:W-:Y:S01]  /*bf70*/  PLOP3.LUT P0, PT, PT, PT, PT, 0x8, 0x0 ;  /* 0x000000000000781c */ /* 0x000fe20003f0e170 */
[----:B------:R-:W-:-:S12]  /*bf80*/  BRA `(.L_x_16840) ;  /* 0x0000000000187947 */ /* 0x000fd80003800000 */
.L_x_16864:
[----:B------:R-:W2:Y:S02]  /*bf90*/  LDG.E.64 R2, desc[UR36][R2.64] ;  /* 0x0000002402027981 */ /* 0x000ea4000c1e1b00 */
[----:B--2---:R-:W-:-:S04]  /*bfa0*/  ISETP.NE.U32.AND P0, PT, R2, RZ, PT ;  /* 0x000000ff0200720c */ /* 0x004fc80003f05070 */
[----:B------:R-:W-:Y:S01]  /*bfb0*/  ISETP.NE.AND.EX P0, PT, R3, RZ, PT, P0 ;  /* 0x000000ff0300720c */ /* 0x000fe20003f05300 */
[----:B------:R-:W-:-:S12]  /*bfc0*/  BRA `(.L_x_16840) ;  /* 0x0000000000087947 */ /* 0x000fd80003800000 */
.L_x_16863:
[----:B------:R-:W2:Y:S02]  /*bfd0*/  LDG.E R2, desc[UR36][R2.64] ;  /* 0x0000002402027981 */ /* 0x000ea4000c1e1900 */
[----:B--2---:R-:W-:-:S13]  /*bfe0*/  ISETP.NE.AND P0, PT, R2, RZ, PT ;  /* 0x000000ff0200720c */ /* 0x004fda0003f05270 */
.L_x_16840:
        /* <DEDUP_REMOVED lines=17> */
.L_x_16871:
[----:B------:R0:W-:Y:S01]  /*c100*/  STG.E.U8 desc[UR36][R16.64], R2 ;  /* 0x0000000210007986 */ /* 0x0001e2000c101124 */
[----:B------:R-:W-:Y:S05]  /*c110*/  BRA `(.L_x_16873) ;  /* 0x0000000c00487947 */ /* 0x000fea0003800000 */
.L_x_16870:
        /* <DEDUP_REMOVED lines=9> */
.L_x_16875:
[----:B------:R0:W-:Y:S01]  /*c1b0*/  STG.E desc[UR36][R16.64], R2 ;  /* 0x0000000210007986 */ /* 0x0001e2000c101924 */
[----:B------:R-:W-:Y:S05]  /*c1c0*/  BRA `(.L_x_16873) ;  /* 0x0000000c001c7947 */ /* 0x000fea0003800000 */
.L_x_16874:
[----:B------:R0:W-:Y:S01]  /*c1d0*/  STG.E.U16 desc[UR36][R16.64], R2 ;  /* 0x0000000210007986 */ /* 0x0001e2000c101524 */
[----:B------:R-:W-:Y:S05]  /*c1e0*/  BRA `(.L_x_16873) ;  /* 0x0000000c00147947 */ /* 0x000fea0003800000 */
.L_x_16869:
        /* <DEDUP_REMOVED lines=9> */
.L_x_16877:
[----:B------:R-:W-:-:S04]  /*c280*/  I2FP.F32.U32 R0, R2 ;  /* 0x0000000200007245 */ /* 0x000fc80000201000 */
[----:B------:R-:W-:-:S05]  /*c290*/  F2FP.F16.F32.PACK_AB R0, RZ, R0 ;  /* 0x00000000ff00723e */ /* 0x000fca00000000ff */
[----:B------:R0:W-:Y:S01]  /*c2a0*/  STG.E.U16 desc[UR36][R16.64], R0 ;  /* 0x0000000010007986 */ /* 0x0001e2000c101524 */
[----:B------:R-:W-:Y:S05]  /*c2b0*/  BRA `(.L_x_16873) ;  /* 0x0000000800e07947 */ /* 0x000fea0003800000 */
.L_x_16876:
        /* <DEDUP_REMOVED lines=10> */
.L_x_16879:
[----:B------:R-:W-:-:S04]  /*c360*/  I2FP.F32.U32 R2, R2 ;  /* 0x0000000200027245 */ /* 0x000fc80000201000 */
[----:B------:R-:W-:-:S04]  /*c370*/  F2FP.F16.F32.PACK_AB R3, RZ, R2 ;  /* 0x00000002ff03723e */ /* 0x000fc800000000ff */
[----:B------:R-:W-:-:S05]  /*c380*/  PRMT R3, R3, 0x5410, RZ ;  /* 0x0000541003037816 */ /* 0x000fca00000000ff */
[----:B------:R0:W-:Y:S01]  /*c390*/  STG.E desc[UR36][R16.64], R3 ;  /* 0x0000000310007986 */ /* 0x0001e2000c101924 */
[----:B------:R-:W-:Y:S05]  /*c3a0*/  BRA `(.L_x_16873) ;  /* 0x0000000800a47947 */ /* 0x000fea0003800000 */
.L_x_16878:
[----:B------:R-:W0:Y:S02]  /*c3b0*/  I2F.F64.U32 R2, R2 ;  /* 0x0000000200027312 */ /* 0x000e240000201800 */
[----:B0-----:R0:W-:Y:S01]  /*c3c0*/  STG.E.64 desc[UR36][R16.64], R2 ;  /* 0x0000000210007986 */ /* 0x0011e2000c101b24 */
[----:B------:R-:W-:Y:S05]  /*c3d0*/  BRA `(.L_x_16873) ;  /* 0x0000000800987947 */ /* 0x000fea0003800000 */
.L_x_16868:
        /* <DEDUP_REMOVED lines=10> */
.L_x_16882:
[----:B------:R-:W0:Y:S01]  /*c480*/  I2F.F64.U32 R4, R2 ;  /* 0x0000000200047312 */ /* 0x000e220000201800 */
[----:B------:R-:W-:-:S05]  /*c490*/  CS2R R6, SRZ ;  /* 0x0000000000067805 */ /* 0x000fca000001ff00 */
[----:B0-----:R0:W-:Y:S01]  /*c4a0*/  STG.E.128 desc[UR36][R16.64], R4 ;  /* 0x0000000410007986 */ /* 0x0011e2000c101d24 */
[----:B------:R-:W-:Y:S05]  /*c4b0*/  BRA `(.L_x_16873) ;  /* 0x0000000800607947 */ /* 0x000fea0003800000 */
.L_x_16881:
        /* <DEDUP_REMOVED lines=21> */
.L_x_16886:
[----:B------:R-:W-:Y:S05]  /*c610*/  BSYNC B0 ;  /* 0x0000000000007941 */ /* 0x000fea0003800000 */
.L_x_16885:
[----:B------:R-:W-:-:S05]  /*c620*/  LOP3.LUT R3, R0, R3, RZ, 0xfc, !PT ;  /* 0x0000000300037212 */ /* 0x000fca00078efcff */
[----:B------:R0:W-:Y:S01]  /*c630*/  STG.E.U8 desc[UR36][R16.64], R3 ;  /* 0x0000000310007986 */ /* 0x0001e2000c101124 */
[----:B------:R-:W-:Y:S05]  /*c640*/  BRA `(.L_x_16873) ;  /* 0x0000000400fc7947 */ /* 0x000fea0003800000 */
.L_x_16884:
        /* <DEDUP_REMOVED lines=13> */
.L_x_16888:
[----:B------:R-:W-:Y:S01]  /*c720*/  IMAD.MOV.U32 R0, RZ, RZ, 0x7f ;  /* 0x0000007fff007424 */ /* 0x000fe200078e00ff */
[----:B------:R-:W-:-:S04]  /*c730*/  ISETP.GT.U32.AND P0, PT, R2, 0x7f800000, PT ;  /* 0x7f8000000200780c */ /* 0x000fc80003f04070 */
[----:B------:R-:W-:-:S09]  /*c740*/  SEL R0, R0, 0x7c, P0 ;  /* 0x0000007c00007807 */ /* 0x000fd20000000000 */
.L_x_16889:
[----:B------:R-:W-:Y:S05]  /*c750*/  BSYNC B0 ;  /* 0x0000000000007941 */ /* 0x000fea0003800000 */
.L_x_16887:
[----:B------:R-:W-:-:S04]  /*c760*/  LOP3.LUT R2, R3, 0x80000000, RZ, 0xc0, !PT ;  /* 0x8000000003027812 */ /* 0x000fc800078ec0ff */
[----:B------:R-:W-:-:S04]  /*c770*/  SHF.R.U32.HI R3, RZ, 0x18, R2 ;  /* 0x00000018ff037819 */ /* 0x000fc80000011602 */
[----:B------:R-:W-:-:S05]  /*c780*/  LOP3.LUT R3, R0, R3, RZ, 0xfc, !PT ;  /* 0x0000000300037212 */ /* 0x000fca00078efcff */
[----:B------:R0:W-:Y:S01]  /*c790*/  STG.E.U8 desc[UR36][R16.64], R3 ;  /* 0x0000000310007986 */ /* 0x0001e2000c101124 */
[----:B------:R-:W-:Y:S05]  /*c7a0*/  BRA `(.L_x_16873) ;  /* 0x0000000400a47947 */ /* 0x000fea0003800000 */
.L_x_16883:
[----:B------:R-:W-:-:S04]  /*c7b0*/  I2FP.F32.U32 R0, R2 ;  /* 0x0000000200007245 */ /* 0x000fc80000201000 */
[----:B------:R-:W-:-:S05]  /*c7c0*/  F2FP.BF16.F32.PACK_AB R0, RZ, R0 ;  /* 0x00000000ff00723e */ /* 0x000fca00000010ff */
[----:B------:R0:W-:Y:S01]  /*c7d0*/  STG.E.U16 desc[UR36][R16.64], R0 ;  /* 0x0000000010007986 */ /* 0x0001e2000c101524 */
[----:B------:R-:W-:Y:S05]  /*c7e0*/  BRA `(.L_x_16873) ;  /* 0x0000000400947947 */ /* 0x000fea0003800000 */
.L_x_16880:
        /* <DEDUP_REMOVED lines=10> */
.L_x_16892:
        /* <DEDUP_REMOVED lines=17> */
.L_x_16895:
[----:B------:R-:W-:-:S04]  /*c9a0*/  LOP3.LUT R2, R3, 0x80000000, RZ, 0xc0, !PT ;  /* 0x8000000003027812 */ /* 0x000fc800078ec0ff */
[----:B------:R-:W-:-:S04]  /*c9b0*/  SHF.R.U32.HI R3, RZ, 0x18, R2 ;  /* 0x00000018ff037819 */ /* 0x000fc80000011602 */
[----:B------:R-:W-:-:S04]  /*c9c0*/  LOP3.LUT R0, R0, R3, RZ, 0xfc, !PT ;  /* 0x0000000300007212 */ /* 0x000fc800078efcff */
[----:B------:R-:W-:-:S07]  /*c9d0*/  PRMT R8, R0, 0x7610, R8 ;  /* 0x0000761000087816 */ /* 0x000fce0000000008 */
.L_x_16894:
[----:B------:R-:W-:Y:S05]  /*c9e0*/  BSYNC B0 ;  /* 0x0000000000007941 */ /* 0x000fea0003800000 */
.L_x_16893:
[----:B------:R3:W-:Y:S01]  /*c9f0*/  STG.E.U8 desc[UR36][R16.64], R8 ;  /* 0x0000000810007986 */ /* 0x0007e2000c101124 */
[----:B------:R-:W-:Y:S05]  /*ca00*/  BRA `(.L_x_16873) ;  /* 0x00000004000c7947 */ /* 0x000fea0003800000 */
.L_x_16891:
        /* <DEDUP_REMOVED lines=17> */
.L_x_16898:
[----:B------:R-:W-:-:S04]  /*cb20*/  LOP3.LUT R2, R3, 0x80000000, RZ, 0xc0, !PT ;  /* 0x8000000003027812 */ /* 0x000fc800078ec0ff */
[----:B------:R-:W-:-:S04]  /*cb30*/  SHF.R.U32.HI R3, RZ, 0x18, R2 ;  /* 0x00000018ff037819 */ /* 0x000fc80000011602 */
[----:B------:R-:W-:-:S04]  /*cb40*/  LOP3.LUT R0, R0, R3, RZ, 0xfc, !PT ;  /* 0x0000000300007212 */ /* 0x000fc800078efcff */
[----:B------:R-:W-:-:S07]  /*cb50*/  PRMT R8, R0, 0x7610, R8 ;  /* 0x0000761000087816 */ /* 0x000fce0000000008 */
.L_x_16897:
[----:B------:R-:W-:Y:S05]  /*cb60*/  BSYNC B0 ;  /* 0x0000000000007941 */ /* 0x000fea0003800000 */
.L_x_16896:
[----:B------:R0:W-:Y:S01]  /*cb70*/  STG.E.U8 desc[UR36][R16.64], R8 ;  /* 0x0000000810007986 */ /* 0x0001e2000c101124 */
[----:B------:R-:W-:Y:S05]  /*cb80*/  BRA `(.L_x_16873) ;  /* 0x0000000000ac7947 */ /* 0x000fea0003800000 */
.L_x_16890:
        /* <DEDUP_REMOVED lines=22> */
.L_x_16872:
        /* <DEDUP_REMOVED lines=16> */
.L_x_16901:
[----:B------:R-:W-:Y:S05]  /*cdf0*/  BRA `(.L_x_16873) ;  /* 0x0000000000107947 */ /* 0x000fea0003800000 */
.L_x_16900:
[----:B------:R-:W-:-:S05]  /*ce00*/  IMAD.MOV.U32 R3, RZ, RZ, RZ ;  /* 0x000000ffff037224 */ /* 0x000fca00078e00ff */
[----:B------:R1:W-:Y:S01]  /*ce10*/  STG.E.64 desc[UR36][R16.64], R2 ;  /* 0x0000000210007986 */ /* 0x0003e2000c101b24 */
[----:B------:R-:W-:Y:S05]  /*ce20*/  BRA `(.L_x_16873) ;  /* 0x0000000000047947 */ /* 0x000fea0003800000 */
.L_x_16899:
[----:B------:R0:W-:Y:S02]  /*ce30*/  STG.E desc[UR36][R16.64], R2 ;  /* 0x0000000210007986 */ /* 0x0001e4000c101924 */
.L_x_16873:
[----:B------:R-:W-:-:S07]  /*ce40*/  VIADD R19, R19, 0x80 ;  /* 0x0000008013137836 */ /* 0x000fce0000000000 */
.L_x_16800:
[----:B------:R-:W-:Y:S05]  /*ce50*/  BSYNC B6 ;  /* 0x0000000000067941 */ /* 0x000fea0003800000 */
.L_x_16799:
        /* <DEDUP_REMOVED lines=357> */
.L_x_16902:
        /* <DEDUP_REMOVED lines=22> */
.L_x_16906:
[----:B------:R-:W2:Y:S02]  /*e610*/  LDG.E.U8 R2, desc[UR36][R2.64] ;  /* 0x0000002402027981 */ /* 0x000ea4000c1e1100 */
[----:B--2---:R-:W-:-:S04]  /*e620*/  ISETP.NE.AND P0, PT, R2, RZ, PT ;  /* 0x000000ff0200720c */ /* 0x004fc80003f05270 */
[----:B------:R-:W-:Y:S01]  /*e630*/  P2R R19, PR, RZ, 0x1 ;  /* 0x00000001ff137803 */ /* 0x000fe20000000000 */
[----:B------:R-:W-:Y:S08]  /*e640*/  BRA `(.L_x_16908) ;  /* 0x0000000c00c47947 */ /* 0x000ff00003800000 */
.L_x_16905:
        /* <DEDUP_REMOVED lines=11> */
.L_x_16910:
[----:B------:R-:W2:Y:S02]  /*e700*/  LDG.E R2, desc[UR36][R2.64] ;  /* 0x0000002402027981 */ /* 0x000ea4000c1e1900 */
[----:B--2---:R-:W-:-:S04]  /*e710*/  ISETP.NE.AND P0, PT, R2, RZ, PT ;  /* 0x000000ff0200720c */ /* 0x004fc80003f05270 */
[----:B------:R-:W-:Y:S01]  /*e720*/  P2R R19, PR, RZ, 0x1 ;  /* 0x00000001ff137803 */ /* 0x000fe20000000000 */
[----:B------:R-:W-:Y:S08]  /*e730*/  BRA `(.L_x_16908) ;  /* 0x0000000c00887947 */ /* 0x000ff00003800000 */
.L_x_16909:
[----:B------:R-:W2:Y:S02]  /*e740*/  LDG.E.U16 R2, desc[UR36][R2.64] ;  /* 0x0000002402027981 */ /* 0x000ea4000c1e1500 */
[----:B--2---:R-:W-:-:S04]  /*e750*/  ISETP.NE.AND P0, PT, R2, RZ, PT ;  /* 0x000000ff0200720c */ /* 0x004fc80003f05270 */
[----:B------:R-:W-:Y:S01]  /*e760*/  P2R R19, PR, RZ, 0x1 ;  /* 0x00000001ff137803 */ /* 0x000fe20000000000 */
[----:B------:R-:W-:Y:S08]  /*e770*/  BRA `(.L_x_16908) ;  /* 0x0000000c00787947 */ /* 0x000ff00003800000 */
.L_x_16904:
        /* <DEDUP_REMOVED lines=10> */
.L_x_16912:
[----:B------:R-:W2:Y:S02]  /*e820*/  LDG.E.U16 R0, desc[UR36][R2.64] ;  /* 0x0000002402007981 */ /* 0x000ea4000c1e1500 */
[----:B--2---:R-:W-:-:S05]  /*e830*/  HADD2.F32 R0, -RZ, R0.H0_H0 ;  /* 0x20000000ff007230 */ /* 0x004fca0000004100 */
[----:B------:R-:W-:-:S04]  /*e840*/  FSETP.NEU.FTZ.AND P0, PT, R0, RZ, PT ;  /* 0x000000ff0000720b */ /* 0x000fc80003f1d000 */
[----:B------:R-:W-:Y:S01]  /*e850*/  P2R R19, PR, RZ, 0x1 ;  /* 0x00000001ff137803 */ /* 0x000fe20000000000 */
[----:B------:R-:W-:Y:S08]  /*e860*/  BRA `(.L_x_16908) ;  /* 0x0000000c003c7947 */ /* 0x000ff00003800000 */
.L_x_16911:
        /* <DEDUP_REMOVED lines=12> */
.L_x_16914:
        /* <DEDUP_REMOVED lines=11> */
.L_x_16913:
[----:B------:R-:W2:Y:S02]  /*e9e0*/  LDG.E.64 R2, desc[UR36][R2.64] ;  /* 0x0000002402027981 */ /* 0x000ea4000c1e1b00 */
[----:B--2---:R-:W-:-:S06]  /*e9f0*/  DSETP.NEU.AND P0, PT, R2, RZ, PT ;  /* 0x000000ff0200722a */ /* 0x004fcc0003f0d000 */
[----:B------:R-:W-:Y:S01]  /*ea00*/  P2R R19, PR, RZ, 0x1 ;  /* 0x00000001ff137803 */ /* 0x000fe20000000000 */
[----:B------:R-:W-:Y:S07]  /*ea10*/  BRA `(.L_x_16908) ;  /* 0x0000000800d07947 */ /* 0x000fee0003800000 */
.L_x_16903:
        /* <DEDUP_REMOVED lines=12> */
.L_x_16917:
[----:B------:R-:W2:Y:S02]  /*eae0*/  LDG.E.128 R4, desc[UR36][R2.64] ;  /* 0x0000002402047981 */ /* 0x000ea4000c1e1d00 */
[----:B--2---:R-:W-:-:S06]  /*eaf0*/  DSETP.NEU.AND P0, PT, R6, RZ, PT ;  /* 0x000000ff0600722a */ /* 0x004fcc0003f0d000 */
[----:B------:R-:W-:-:S06]  /*eb00*/  DSETP.NEU.OR P0, PT, R4, RZ, P0 ;  /* 0x000000ff0400722a */ /* 0x000fcc000070d400 */
[----:B------:R-:W-:Y:S01]  /*eb10*/  P2R R19, PR, RZ, 0x1 ;  /* 0x00000001ff137803 */ /* 0x000fe20000000000 */
[----:B------:R-:W-:Y:S07]  /*eb20*/  BRA `(.L_x_16908) ;  /* 0x00000008008c7947 */ /* 0x000fee0003800000 */
.L_x_16916:
        /* <DEDUP_REMOVED lines=28> */
.L_x_16919:
        /* <DEDUP_REMOVED lines=15> */
.L_x_16918:
[----:B------:R-:W2:Y:S02]  /*ede0*/  LDG.E.U16 R0, desc[UR36][R2.64] ;  /* 0x0000002402007981 */ /* 0x000ea4000c1e1500 */
[----:B--2---:R-:W-:-:S05]  /*edf0*/  IMAD.U32 R0, R0, 0x10000, RZ ;  /* 0x0001000000007824 */ /* 0x004fca00078e00ff */
[----:B------:R-:W-:-:S04]  /*ee00*/  FSETP.NEU.FTZ.AND P0, PT, R0, RZ, PT ;  /* 0x000000ff0000720b */ /* 0x000fc80003f1d000 */
[----:B------:R-:W-:Y:S01]  /*ee10*/  P2R R19, PR, RZ, 0x1 ;  /* 0x00000001ff137803 */ /* 0x000fe20000000000 */
[----:B------:R-:W-:Y:S08]  /*ee20*/  BRA `(.L_x_16908) ;  /* 0x0000000400cc7947 */ /* 0x000ff00003800000 */
.L_x_16915:
        /* <DEDUP_REMOVED lines=12> */
.L_x_16922:
        /* <DEDUP_REMOVED lines=21> */
.L_x_16926:
[----:B------:R-:W-:Y:S05]  /*f040*/  BSYNC B1 ;  /* 0x0000000000017941 */ /* 0x000fea0003800000 */
.L_x_16925:
[----:B------:R-:W-:Y:S01]  /*f050*/  LEA R3, R0, 0x3b800000, 0x17 ;  /* 0x3b80000000037811 */ /* 0x000fe200078eb8ff */
[----:B------:R-:W-:-:S05]  /*f060*/  IMAD.SHL.U32 R0, R2, 0x100000, RZ ;  /* 0x0010000002007824 */ /* 0x000fca00078e00ff */
[----:B------:R-:W-:-:S07]  /*f070*/  LOP3.LUT R0, R3, R0, R4, 0xfe, !PT ;  /* 0x0000000003007212 */ /* 0x000fce00078efe04 */
.L_x_16924:
[----:B------:R-:W-:Y:S05]  /*f080*/  BSYNC B0 ;  /* 0x0000000000007941 */ /* 0x000fea0003800000 */
.L_x_16923:
[----:B------:R-:W-:-:S04]  /*f090*/  FSETP.NEU.FTZ.AND P0, PT, R0, RZ, PT ;  /* 0x000000ff0000720b */ /* 0x000fc80003f1d000 */
[----:B------:R-:W-:Y:S01]  /*f0a0*/  P2R R19, PR, RZ, 0x1 ;  /* 0x00000001ff137803 */ /* 0x000fe20000000000 */
[----:B------:R-:W-:Y:S08]  /*f0b0*/  BRA `(.L_x_16908) ;  /* 0x0000000400287947 */ /* 0x000ff00003800000 */
.L_x_16921:
        /* <DEDUP_REMOVED lines=21> */
.L_x_16930:
[----:B------:R-:W-:Y:S05]  /*f210*/  BSYNC B1 ;  /* 0x0000000000017941 */ /* 0x000fea0003800000 */
.L_x_16929:
[----:B------:R-:W-:Y:S01]  /*f220*/  LEA R3, R0, 0x37800000, 0x17 ;  /* 0x3780000000037811 */ /* 0x000fe200078eb8ff */
[----:B------:R-:W-:-:S05]  /*f230*/  IMAD.SHL.U32 R0, R2, 0x200000, RZ ;  /* 0x0020000002007824 */ /* 0x000fca00078e00ff */
[----:B------:R-:W-:-:S07]  /*f240*/  LOP3.LUT R0, R3, R0, R4, 0xfe, !PT ;  /* 0x0000000003007212 */ /* 0x000fce00078efe04 */
.L_x_16928:
[----:B------:R-:W-:Y:S05]  /*f250*/  BSYNC B0 ;  /* 0x0000000000007941 */ /* 0x000fea0003800000 */
.L_x_16927:
[----:B------:R-:W-:-:S04]  /*f260*/  FSETP.NEU.FTZ.AND P0, PT, R0, RZ, PT ;  /* 0x000000ff0000720b */ /* 0x000fc80003f1d000 */
[----:B------:R-:W-:Y:S01]  /*f270*/  P2R R19, PR, RZ, 0x1 ;  /* 0x00000001ff137803 */ /* 0x000fe20000000000 */
[----:B------:R-:W-:Y:S08]  /*f280*/  BRA `(.L_x_16908) ;  /* 0x0000000000b47947 */ /* 0x000ff00003800000 */
.L_x_16920:
        /* <DEDUP_REMOVED lines=14> */
.L_x_16934:
[----:B------:R-:W-:Y:S05]  /*f370*/  BSYNC B0 ;  /* 0x0000000000007941 */ /* 0x000fea0003800000 */
.L_x_16933:
[----:B------:R-:W-:-:S04]  /*f380*/  FSETP.NEU.FTZ.AND P0, PT, R0, RZ, PT ;  /* 0x000000ff0000720b */ /* 0x000fc80003f1d000 */
[----:B------:R-:W-:Y:S01]  /*f390*/  P2R R19, PR, RZ, 0x1 ;  /* 0x00000001ff137803 */ /* 0x000fe20000000000 */
[----:B------:R-:W-:Y:S08]  /*f3a0*/  BRA `(.L_x_16908) ;  /* 0x00000000006c7947 */ /* 0x000ff00003800000 */
.L_x_16907:
        /* <DEDUP_REMOVED lines=16> */
.L_x_16935:
[----:B------:R-:W-:-:S04]  /*f4b0*/  PLOP3.LUT P0, PT, PT, PT, PT, 0x8, 0x0 ;  /* 0x000000000000781c */ /* 0x000fc80003f0e170 */
[----:B------:R-:W-:Y:S01]  /*f4c0*/  P2R R19, PR, RZ, 0x1 ;  /* 0x00000001ff137803 */ /* 0x000fe20000000000 */
[----:B------:R-:W-:Y:S08]  /*f4d0*/  BRA `(.L_x_16908) ;  /* 0x0000000000207947 */ /* 0x000ff00003800000 */
.L_x_16932:
[----:B------:R-:W2:Y:S02]  /*f4e0*/  LDG.E.64 R2, desc[UR36][R2.64] ;  /* 0x0000002402027981 */ /* 0x000ea4000c1e1b00 */
[----:B--2---:R-:W-:-:S04]  /*f4f0*/  ISETP.NE.U32.AND P0, PT, R2, RZ, PT ;  /* 0x000000ff0200720c */ /* 0x004fc80003f05070 */
[----:B------:R-:W-:-:S04]  /*f500*/  ISETP.NE.AND.EX P0, PT, R3, RZ, PT, P0 ;  /* 0x000000ff0300720c */ /* 0x000fc80003f05300 */
[----:B------:R-:W-:Y:S01]  /*f510*/  P2R R19, PR, RZ, 0x1 ;  /* 0x00000001ff137803 */ /* 0x000fe20000000000 */
[----:B------:R-:W-:Y:S08]  /*f520*/  BRA `(.L_x_16908) ;  /* 0x00000000000c7947 */ /* 0x000ff00003800000 */
.L_x_16931:
[----:B------:R-:W2:Y:S02]  /*f530*/  LDG.E R2, desc[UR36][R2.64] ;  /* 0x0000002402027981 */ /* 0x000ea4000c1e1900 */
[----:B--2---:R-:W-:-:S04]  /*f540*/  ISETP.NE.AND P0, PT, R2, RZ, PT ;  /* 0x000000ff0200720c */ /* 0x004fc80003f05270 */
[----:B------:R-:W-:-:S09]  /*f550*/  P2R R19, PR, RZ, 0x1 ;  /* 0x00000001ff137803 */ /* 0x000fd20000000000 */
.L_x_16908:
        /* <DEDUP_REMOVED lines=18> */
.L_x_16939:
[----:B------:R-:W2:Y:S02]  /*f680*/  LDG.E.U8 R2, desc[UR36][R2.64] ;  /* 0x0000002402027981 */ /* 0x000ea4000c1e1100 */
[----:B--2---:R-:W-:Y:S01]  /*f690*/  ISETP.NE.AND P0, PT, R2, RZ, PT ;  /* 0x000000ff0200720c */ /* 0x004fe20003f05270 */
[----:B------:R-:W-:-:S12]  /*f6a0*/  BRA `(.L_x_16941) ;  /* 0x0000000c00747947 */ /* 0x000fd80003800000 */
.L_x_16938:
        /* <DEDUP_REMOVED lines=10> */
.L_x_16943:
[----:B------:R-:W2:Y:S02]  /*f750*/  LDG.E R2, desc[UR36][R2.64] ;  /* 0x0000002402027981 */ /* 0x000ea4000c1e1900 */
[----:B--2---:R-:W-:Y:S01]  /*f760*/  ISETP.NE.AND P0, PT, R2, RZ, PT ;  /* 0x000000ff0200720c */ /* 0x004fe20003f05270 */
[----:B------:R-:W-:-:S12]  /*f770*/  BRA `(.L_x_16941) ;  /* 0x0000000c00407947 */ /* 0x000fd80003800000 */
.L_x_16942:
[----:B------:R-:W2:Y:S02]  /*f780*/  LDG.E.U16 R2, desc[UR36][R2.64] ;  /* 0x0000002402027981 */ /* 0x000ea4000c1e1500 */
[----:B--2---:R-:W-:Y:S01]  /*f790*/  ISETP.NE.AND P0, PT, R2, RZ, PT ;  /* 0x000000ff0200720c */ /* 0x004fe20003f05270 */
[----:B------:R-:W-:-:S12]  /*f7a0*/  BRA `(.L_x_16941) ;  /* 0x0000000c00347947 */ /* 0x000fd80003800000 */
.L_x_16937:
        /* <DEDUP_REMOVED lines=9> */
.L_x_16945:
[----:B------:R-:W2:Y:S02]  /*f840*/  LDG.E.U16 R0, desc[UR36][R2.64] ;  /* 0x0000002402007981 */ /* 0x000ea4000c1e1500 */
[----:B--2---:R-:W-:-:S05]  /*f850*/  HADD2.F32 R0, -RZ, R0.H0_H0 ;  /* 0x20000000ff007230 */ /* 0x004fca0000004100 */
[----:B------:R-:W-:Y:S01]  /*f860*/  FSETP.NEU.FTZ.AND P0, PT, R0, RZ, PT ;  /* 0x000000ff0000720b */ /* 0x000fe20003f1d000 */
[----:B------:R-:W-:-:S12]  /*f870*/  BRA `(.L_x_16941) ;  /* 0x0000000c00007947 */ /* 0x000fd80003800000 */
.L_x_16944:
        /* <DEDUP_REMOVED lines=11> */
.L_x_16947:
        /* <DEDUP_REMOVED lines=10> */
.L_x_16946:
[----:B------:R-:W2:Y:S02]  /*f9d0*/  LDG.E.64 R2, desc[UR36][R2.64] ;  /* 0x0000002402027981 */ /* 0x000ea4000c1e1b00 */
[----:B--2---:R-:W-:Y:S01]  /*f9e0*/  DSETP.NEU.AND P0, PT, R2, RZ, PT ;  /* 0x000000ff0200722a */ /* 0x004fe20003f0d000 */
[----:B------:R-:W-:-:S13]  /*f9f0*/  BRA `(.L_x_16941) ;  /* 0x0000000800a07947 */ /* 0x000fda0003800000 */
.L_x_16936:
        /* <DEDUP_REMOVED lines=11> */
.L_x_16950:
[----:B------:R-:W2:Y:S02]  /*fab0*/  LDG.E.128 R4, desc[UR36][R2.64] ;  /* 0x0000002402047981 */ /* 0x000ea4000c1e1d00 */
[----:B--2---:R-:W-:-:S06]  /*fac0*/  DSETP.NEU.AND P0, PT, R6, RZ, PT ;  /* 0x000000ff0600722a */ /* 0x004fcc0003f0d000 */
[----:B------:R-:W-:Y:S01]  /*fad0*/  DSETP.NEU.OR P0, PT, R4, RZ, P0 ;  /* 0x000000ff0400722a */ /* 0x000fe2000070d400 */
[----:B------:R-:W-:-:S13]  /*fae0*/  BRA `(.L_x_16941) ;  /* 0x0000000800647947 */ /* 0x000fda0003800000 */
.L_x_16949:
        /* <DEDUP_REMOVED lines=27> */
.L_x_16952:
        /* <DEDUP_REMOVED lines=14> */
.L_x_16951:
[----:B------:R-:W2:Y:S02]  /*fd80*/  LDG.E.U16 R0, desc[UR36][R2.64] ;  /* 0x0000002402007981 */ /* 0x000ea4000c1e1500 */
[----:B--2---:R-:W-:-:S05]  /*fd90*/  IMAD.U32 R0, R0, 0x10000, RZ ;  /* 0x0001000000007824 */ /* 0x004fca00078e00ff */
[----:B------:R-:W-:Y:S01]  /*fda0*/  FSETP.NEU.FTZ.AND P0, PT, R0, RZ, PT ;  /* 0x000000ff0000720b */ /* 0x000fe20003f1d000 */
[----:B------:R-:W-:-:S12]  /*fdb0*/  BRA `(.L_x_16941) ;  /* 0x0000000400b07947 */ /* 0x000fd80003800000 */
.L_x_16948:
        /* <DEDUP_REMOVED lines=11> */
.L_x_16955:
        /* <DEDUP_REMOVED lines=21> */
.L_x_16959:
[----:B------:R-:W-:Y:S05]  /*ffc0*/  BSYNC B1 ;  /* 0x0000000000017941 */ /* 0x000fea0003800000 */
.L_x_16958:
[----:B------:R-:W-:Y:S01]  /*ffd0*/  LEA R3, R0, 0x3b800000, 0x17 ;  /* 0x3b80000000037811 */ /* 0x000fe200078eb8ff */
[----:B------:R-:W-:-:S05]  /*ffe0*/  IMAD.SHL.U32 R0, R2, 0x100000, RZ ;  /* 0x0010000002007824 */ /* 0x000fca00078e00ff */
[----:B------:R-:W-:-:S07]  /*fff0*/  LOP3.LUT R0, R3, R0, R4, 0xfe, !PT ;  /* 0x0000000003007212 */ /* 0x000fce00078efe04 */
.L_x_16957:
[----:B------:R-:W-:Y:S05]  /*10000*/  BSYNC B0 ;  /* 0x0000000000007941 */ /* 0x000fea0003800000 */
.L_x_16956:
[----:B------:R-:W-:Y:S01]  /*10010*/  FSETP.NEU.FTZ.AND P0, PT, R0, RZ, PT ;  /* 0x000000ff0000720b */ /* 0x000fe20003f1d000 */
[----:B------:R-:W-:-:S12]  /*10020*/  BRA `(.L_x_16941) ;  /* 0x0000000400147947 */ /* 0x000fd80003800000 */
.L_x_16954:
        /* <DEDUP_REMOVED lines=21> */
.L_x_16963:
[----:B------:R-:W-:Y:S05]  /*10180*/  BSYNC B1 ;  /* 0x0000000000017941 */ /* 0x000fea0003800000 */
.L_x_16962:
[----:B------:R-:W-:Y:S01]  /*10190*/  LEA R3, R0, 0x37800000, 0x17 ;  /* 0x3780000000037811 */ /* 0x000fe200078eb8ff */
[----:B------:R-:W-:-:S05]  /*101a0*/  IMAD.SHL.U32 R0, R2, 0x200000, RZ ;  /* 0x0020000002007824 */ /* 0x000fca00078e00ff */
[----:B------:R-:W-:-:S07]  /*101b0*/  LOP3.LUT R0, R3, R0, R4, 0xfe, !PT ;  /* 0x0000000003007212 */ /* 0x000fce00078efe04 */
.L_x_16961:
[----:B------:R-:W-:Y:S05]  /*101c0*/  BSYNC B0 ;  /* 0x0000000000007941 */ /* 0x000fea0003800000 */
.L_x_16960:
[----:B------:R-:W-:Y:S01]  /*101d0*/  FSETP.NEU.FTZ.AND P0, PT, R0, RZ, PT ;  /* 0x000000ff0000720b */ /* 0x000fe20003f1d000 */
[----:B------:R-:W-:-:S12]  /*101e0*/  BRA `(.L_x_16941) ;  /* 0x0000000000a47947 */ /* 0x000fd80003800000 */
.L_x_16953:
        /* <DEDUP_REMOVED lines=14> */
.L_x_16967:
[----:B------:R-:W-:Y:S05]  /*102d0*/  BSYNC B0 ;  /* 0x0000000000007941 */ /* 0x000fea0003800000 */
.L_x_16966:
[----:B------:R-:W-:Y:S01]  /*102e0*/  FSETP.NEU.FTZ.AND P0, PT, R0, RZ, PT ;  /* 0x000000ff0000720b */ /* 0x000fe20003f1d000 */
[----:B------:R-:W-:-:S12]  /*102f0*/  BRA `(.L_x_16941) ;  /* 0x0000000000607947 */ /* 0x000fd80003800000 */
.L_x_16940:
        /* <DEDUP_REMOVED lines=16> */
.L_x_16968:
[----:B------:R-:W-:Y:S01]  /*10400*/  PLOP3.LUT P0, PT, PT, PT, PT, 0x8, 0x0 ;  /* 0x000000000000781c */ /* 0x000fe20003f0e170 */
[----:B------:R-:W-:-:S12]  /*10410*/  BRA `(.L_x_16941) ;  /* 0x0000000000187947 */ /* 0x000fd80003800000 */
.L_x_16965:
[----:B------:R-:W2:Y:S02]  /*10420*/  LDG.E.64 R2, desc[UR36][R2.64] ;  /* 0x0000002402027981 */ /* 0x000ea4000c1e1b00 */
[----:B--2---:R-:W-:-:S04]  /*10430*/  ISETP.NE.U32.AND P0, PT, R2, RZ, PT ;  /* 0x000000ff0200720c */ /* 0x004fc80003f05070 */
[----:B------:R-:W-:Y:S01]  /*10440*/  ISETP.NE.AND.EX P0, PT, R3, RZ, PT, P0 ;  /* 0x000000ff0300720c */ /* 0x000fe20003f05300 */
[----:B------:R-:W-:-:S12]  /*10450*/  BRA `(.L_x_16941) ;  /* 0x0000000000087947 */ /* 0x000fd80003800000 */
.L_x_16964:
[----:B------:R-:W2:Y:S02]  /*10460*/  LDG.E R2, desc[UR36][R2.64] ;  /* 0x0000002402027981 */ /* 0x000ea4000c1e1900 */
[----:B--2---:R-:W-:-:S13]  /*10470*/  ISETP.NE.AND P0, PT, R2, RZ, PT ;  /* 0x000000ff0200720c */ /* 0x004fda0003f05270 */
.L_x_16941:
        /* <DEDUP_REMOVED lines=17> */
.L_x_16972:
[----:B------:R-:W-:Y:S01]  /*10590*/  STG.E.U8 desc[UR36][R16.64], R2 ;  /* 0x0000000210007986 */ /* 0x000fe2000c101124 */
[----:B------:R-:W-:Y:S05]  /*105a0*/  EXIT ;  /* 0x000000000000794d */ /* 0x000fea0003800000 */
.L_x_16971:
        /* <DEDUP_REMOVED lines=9> */
.L_x_16975:
[----:B------:R-:W-:Y:S01]  /*10640*/  STG.E desc[UR36][R16.64], R2 ;  /* 0x0000000210007986 */ /* 0x000fe2000c101924 */
[----:B------:R-:W-:Y:S05]  /*10650*/  EXIT ;  /* 0x000000000000794d */ /* 0x000fea0003800000 */
.L_x_16974:
[----:B------:R-:W-:Y:S01]  /*10660*/  STG.E.U16 desc[UR36][R16.64], R2 ;  /* 0x0000000210007986 */ /* 0x000fe2000c101524 */
[----:B------:R-:W-:Y:S05]  /*10670*/  EXIT ;  /* 0x000000000000794d */ /* 0x000fea0003800000 */
.L_x_16970:
        /* <DEDUP_REMOVED lines=9> */
.L_x_16977:
[----:B------:R-:W-:-:S04]  /*10710*/  I2FP.F32.U32 R0, R2 ;  /* 0x0000000200007245 */ /* 0x000fc80000201000 */
[----:B------:R-:W-:-:S05]  /*10720*/  F2FP.F16.F32.PACK_AB R0, RZ, R0 ;  /* 0x00000000ff00723e */ /* 0x000fca00000000ff */
[----:B------:R-:W-:Y:S01]  /*10730*/  STG.E.U16 desc[UR36][R16.64], R0 ;  /* 0x0000000010007986 */ /* 0x000fe2000c101524 */
[----:B------:R-:W-:Y:S05]  /*10740*/  EXIT ;  /* 0x000000000000794d */ /* 0x000fea0003800000 */
.L_x_16976:
        /* <DEDUP_REMOVED lines=10> */
.L_x_16979:
[----:B------:R-:W-:-:S04]  /*107f0*/  I2FP.F32.U32 R2, R2 ;  /* 0x0000000200027245 */ /* 0x000fc80000201000 */
[----:B------:R-:W-:-:S04]  /*10800*/  F2FP.F16.F32.PACK_AB R3, RZ, R2 ;  /* 0x00000002ff03723e */ /* 0x000fc800000000ff */
[----:B------:R-:W-:-:S05]  /*10810*/  PRMT R3, R3, 0x5410, RZ ;  /* 0x0000541003037816 */ /* 0x000fca00000000ff */
[----:B------:R-:W-:Y:S01]  /*10820*/  STG.E desc[UR36][R16.64], R3 ;  /* 0x0000000310007986 */ /* 0x000fe2000c101924 */
[----:B------:R-:W-:Y:S05]  /*10830*/  EXIT ;  /* 0x000000000000794d */ /* 0x000fea0003800000 */
.L_x_16978:
[----:B------:R-:W0:Y:S02]  /*10840*/  I2F.F64.U32 R2, R2 ;  /* 0x0000000200027312 */ /* 0x000e240000201800 */
[----:B0-----:R-:W-:Y:S01]  /*10850*/  STG.E.64 desc[UR36][R16.64], R2 ;  /* 0x0000000210007986 */ /* 0x001fe2000c101b24 */
[----:B------:R-:W-:Y:S05]  /*10860*/  EXIT ;  /* 0x000000000000794d */ /* 0x000fea0003800000 */
.L_x_16969:
        /* <DEDUP_REMOVED lines=10> */
.L_x_16982:
[----:B------:R-:W0:Y:S01]  /*10910*/  I2F.F64.U32 R4, R2 ;  /* 0x0000000200047312 */ /* 0x000e220000201800 */
[----:B------:R-:W-:-:S05]  /*10920*/  CS2R R6, SRZ ;  /* 0x0000000000067805 */ /* 0x000fca000001ff00 */
[----:B0-----:R-:W-:Y:S01]  /*10930*/  STG.E.128 desc[UR36][R16.64], R4 ;  /* 0x0000000410007986 */ /* 0x001fe2000c101d24 */
[----:B------:R-:W-:Y:S05]  /*10940*/  EXIT ;  /* 0x000000000000794d */ /* 0x000fea0003800000 */
.L_x_16981:
        /* <DEDUP_REMOVED lines=21> */
.L_x_16986:
[----:B------:R-:W-:Y:S05]  /*10aa0*/  BSYNC B0 ;  /* 0x0000000000007941 */ /* 0x000fea0003800000 */
.L_x_16985:
[----:B------:R-:W-:-:S05]  /*10ab0*/  LOP3.LUT R3, R0, R3, RZ, 0xfc, !PT ;  /* 0x0000000300037212 */ /* 0x000fca00078efcff */
[----:B------:R-:W-:Y:S01]  /*10ac0*/  STG.E.U8 desc[UR36][R16.64], R3 ;  /* 0x0000000310007986 */ /* 0x000fe2000c101124 */
[----:B------:R-:W-:Y:S05]  /*10ad0*/  EXIT ;  /* 0x000000000000794d */ /* 0x000fea0003800000 */
.L_x_16984:
        /* <DEDUP_REMOVED lines=13> */
.L_x_16988:
[----:B------:R-:W-:Y:S01]  /*10bb0*/  IMAD.MOV.U32 R0, RZ, RZ, 0x7f ;  /* 0x0000007fff007424 */ /* 0x000fe200078e00ff */
[----:B------:R-:W-:-:S04]  /*10bc0*/  ISETP.GT.U32.AND P0, PT, R2, 0x7f800000, PT ;  /* 0x7f8000000200780c */ /* 0x000fc80003f04070 */
[----:B------:R-:W-:-:S09]  /*10bd0*/  SEL R0, R0, 0x7c, P0 ;  /* 0x0000007c00007807 */ /* 0x000fd20000000000 */
.L_x_16989:
[----:B------:R-:W-:Y:S05]  /*10be0*/  BSYNC B0 ;  /* 0x0000000000007941 */ /* 0x000fea0003800000 */
.L_x_16987:
[----:B------:R-:W-:-:S04]  /*10bf0*/  LOP3.LUT R2, R3, 0x80000000, RZ, 0xc0, !PT ;  /* 0x8000000003027812 */ /* 0x000fc800078ec0ff */
[----:B------:R-:W-:-:S04]  /*10c00*/  SHF.R.U32.HI R3, RZ, 0x18, R2 ;  /* 0x00000018ff037819 */ /* 0x000fc80000011602 */
[----:B------:R-:W-:-:S05]  /*10c10*/  LOP3.LUT R3, R0, R3, RZ, 0xfc, !PT ;  /* 0x0000000300037212 */ /* 0x000fca00078efcff */
[----:B------:R-:W-:Y:S01]  /*10c20*/  STG.E.U8 desc[UR36][R16.64], R3 ;  /* 0x0000000310007986 */ /* 0x000fe2000c101124 */
[----:B------:R-:W-:Y:S05]  /*10c30*/  EXIT ;  /* 0x000000000000794d */ /* 0x000fea0003800000 */
.L_x_16983:
[----:B------:R-:W-:-:S04]  /*10c40*/  I2FP.F32.U32 R0, R2 ;  /* 0x0000000200007245 */ /* 0x000fc80000201000 */
[----:B------:R-:W-:-:S05]  /*10c50*/  F2FP.BF16.F32.PACK_AB R0, RZ, R0 ;  /* 0x00000000ff00723e */ /* 0x000fca00000010ff */
[----:B------:R-:W-:Y:S01]  /*10c60*/  STG.E.U16 desc[UR36][R16.64], R0 ;  /* 0x0000000010007986 */ /* 0x000fe2000c101524 */
[----:B------:R-:W-:Y:S05]  /*10c70*/  EXIT ;  /* 0x000000000000794d */ /* 0x000fea0003800000 */
.L_x_16980:
        /* <DEDUP_REMOVED lines=10> */
.L_x_16992:
        /* <DEDUP_REMOVED lines=17> */
.L_x_16995:
[----:B------:R-:W-:-:S04]  /*10e30*/  LOP3.LUT R2, R3, 0x80000000, RZ, 0xc0, !PT ;  /* 0x8000000003027812 */ /* 0x000fc800078ec0ff */
[----:B------:R-:W-:-:S04]  /*10e40*/  SHF.R.U32.HI R3, RZ, 0x18, R2 ;  /* 0x00000018ff037819 */ /* 0x000fc80000011602 */
[----:B------:R-:W-:-:S04]  /*10e50*/  LOP3.LUT R0, R0, R3, RZ, 0xfc, !PT ;  /* 0x0000000300007212 */ /* 0x000fc800078efcff */
[----:B------:R-:W-:-:S07]  /*10e60*/  PRMT R8, R0, 0x7610, R8 ;  /* 0x0000761000087816 */ /* 0x000fce0000000008 */
.L_x_16994:
[----:B------:R-:W-:Y:S05]  /*10e70*/  BSYNC B0 ;  /* 0x0000000000007941 */ /* 0x000fea0003800000 */
.L_x_16993:
[----:B------:R-:W-:Y:S01]  /*10e80*/  STG.E.U8 desc[UR36][R16.64], R8 ;  /* 0x0000000810007986 */ /* 0x000fe2000c101124 */
[----:B------:R-:W-:Y:S05]  /*10e90*/  EXIT ;  /* 0x000000000000794d */ /* 0x000fea0003800000 */
.L_x_16991:
        /* <DEDUP_REMOVED lines=17> */
.L_x_16998:
[----:B------:R-:W-:-:S04]  /*10fb0*/  LOP3.LUT R2, R3, 0x80000000, RZ, 0xc0, !PT ;  /* 0x8000000003027812 */ /* 0x000fc800078ec0ff */
[----:B------:R-:W-:-:S04]  /*10fc0*/  SHF.R.U32.HI R3, RZ, 0x18, R2 ;  /* 0x00000018ff037819 */ /* 0x000fc80000011602 */
[----:B------:R-:W-:-:S04]  /*10fd0*/  LOP3.LUT R0, R0, R3, RZ, 0xfc, !PT ;  /* 0x0000000300007212 */ /* 0x000fc800078efcff */
[----:B------:R-:W-:-:S07]  /*10fe0*/  PRMT R8, R0, 0x7610, R8 ;  /* 0x0000761000087816 */ /* 0x000fce0000000008 */
.L_x_16997:
[----:B------:R-:W-:Y:S05]  /*10ff0*/  BSYNC B0 ;  /* 0x0000000000007941 */ /* 0x000fea0003800000 */
.L_x_16996:
[----:B------:R-:W-:Y:S01]  /*11000*/  STG.E.U8 desc[UR36][R16.64], R8 ;  /* 0x0000000810007986 */ /* 0x000fe2000c101124 */
[----:B------:R-:W-:Y:S05]  /*11010*/  EXIT ;  /* 0x000000000000794d */ /* 0x000fea0003800000 */
.L_x_16990:
        /* <DEDUP_REMOVED lines=22> */
.L_x_16973:
        /* <DEDUP_REMOVED lines=16> */
.L_x_17001:
[----:B------:R-:W-:Y:S05]  /*11280*/  EXIT ;  /* 0x000000000000794d */ /* 0x000fea0003800000 */
.L_x_17000:
[----:B------:R-:W-:-:S05]  /*11290*/  IMAD.MOV.U32 R3, RZ, RZ, RZ ;  /* 0x000000ffff037224 */ /* 0x000fca00078e00ff */
[----:B------:R-:W-:Y:S01]  /*112a0*/  STG.E.64 desc[UR36][R16.64], R2 ;  /* 0x0000000210007986 */ /* 0x000fe2000c101b24 */
[----:B------:R-:W-:Y:S05]  /*112b0*/  EXIT ;  /* 0x000000000000794d */ /* 0x000fea0003800000 */
.L_x_16999:
[----:B------:R-:W-:Y:S01]  /*112c0*/  STG.E desc[UR36][R16.64], R2 ;  /* 0x0000000210007986 */ /* 0x000fe2000c101924 */
[----:B------:R-:W-:Y:S05]  /*112d0*/  EXIT ;  /* 0x000000000000794d */ /* 0x000fea0003800000 */
.L_x_17002:
        /* <DEDUP_REMOVED lines=10> */
.L_x_43910:


//--------------------- .text._ZN2at6native27unrolled_elementwise_kernelINS0_13BinaryFunctorIbbbZZZNS0_22logical_or_kernel_cudaERNS_14TensorIteratorEENKUlvE0_clEvENKUlvE7_clEvEUlbbE_EESt5arrayIPcLm3EELi4E23TrivialOffsetCalculatorILi2EjESC_ILi1EjENS0_6memory12LoadWithCastILi2EEENSF_13StoreWithCastILi1EEEEEviT_T0_T2_T3_T4_T5_ --------------------------
	.section	.text._ZN2at6native27unrolled_elementwise_kernelINS0_13BinaryFunctorIbbbZZZNS0_22logical_or_kernel_cudaERNS_14TensorIteratorEENKUlvE0_clEvENKUlvE7_clEvEUlbbE_EESt5arrayIPcLm3EELi4E23TrivialOffsetCalculatorILi2EjESC_ILi1EjENS0_6memory12LoadWithCastILi2EEENSF_13StoreWithCastILi1EEEEEviT_T0_T2_T3_T4_T5_,"ax",@progbits
	.align	128
        .global         _ZN2at6native27unrolled_elementwise_kernelINS0_13BinaryFunctorIbbbZZZNS0_22logical_or_kernel_cudaERNS_14TensorIteratorEENKUlvE0_clEvENKUlvE7_clEvEUlbbE_EESt5arrayIPcLm3EELi4E23TrivialOffsetCalculatorILi2EjESC_ILi1EjENS0_6memory12LoadWithCastILi2EEENSF_13StoreWithCastILi1EEEEEviT_T0_T2_T3_T4_T5_
        .type           _ZN2at6native27unrolled_elementwise_kernelINS0_13BinaryFunctorIbbbZZZNS0_22logical_or_kernel_cudaERNS_14TensorIteratorEENKUlvE0_clEvENKUlvE7_clEvEUlbbE_EESt5arrayIPcLm3EELi4E23TrivialOffsetCalculatorILi2EjESC_ILi1EjENS0_6memory12LoadWithCastILi2EEENSF_13StoreWithCastILi1EEEEEviT_T0_T2_T3_T4_T5_,@function
        .size           _ZN2at6native27unrolled_elementwise_kernelINS0_13BinaryFunctorIbbbZZZNS0_22logical_or_kernel_cudaERNS_14TensorIteratorEENKUlvE0_clEvENKUlvE7_clEvEUlbbE_EESt5arrayIPcLm3EELi4E23TrivialOffsetCalculatorILi2EjESC_ILi1EjENS0_6memory12LoadWithCastILi2EEENSF_13StoreWithCastILi1EEEEEviT_T0_T2_T3_T4_T5_,(.L_x_43911 - _ZN2at6native27unrolled_elementwise_kernelINS0_13BinaryFunctorIbbbZZZNS0_22logical_or_kernel_cudaERNS_14TensorIteratorEENKUlvE0_clEvENKUlvE7_clEvEUlbbE_EESt5arrayIPcLm3EELi4E23TrivialOffsetCalculatorILi2EjESC_ILi1EjENS0_6memory12LoadWithCastILi2EEENSF_13StoreWithCastILi1EEEEEviT_T0_T2_T3_T4_T5_)
        .other          _ZN2at6native27unrolled_elementwise_kernelINS0_13BinaryFunctorIbbbZZZNS0_22logical_or_kernel_cudaERNS_14TensorIteratorEENKUlvE0_clEvENKUlvE7_clEvEUlbbE_EESt5arrayIPcLm3EELi4E23TrivialOffsetCalculatorILi2EjESC_ILi1EjENS0_6memory12LoadWithCastILi2EEENSF_13StoreWithCastILi1EEEEEviT_T0_T2_T3_T4_T5_,@"STO_CUDA_ENTRY STV_DEFAULT"
_ZN2at6native27unrolled_elementwise_kernelINS0_13BinaryFunctorIbbbZZZNS0_22logical_or_kernel_cudaERNS_14TensorIteratorEENKUlvE0_clEvENKUlvE7_clEvEUlbbE_EESt5arrayIPcLm3EELi4E23TrivialOffsetCalculatorILi2EjESC_ILi1EjENS0_6memory12LoadWithCastILi2EEENSF_13StoreWithCastILi1EEEEEviT_T0_T2_T3_T4_T5_:
.text._ZN2at6native27unrolled_elementwise_kernelINS0_13BinaryFunctorIbbbZZZNS0_22logical_or_kernel_cudaERNS_14TensorIteratorEENKUlvE0_clEvENKUlvE7_clEvEUlbbE_EESt5arrayIPcLm3EELi4E23TrivialOffsetCalculatorILi2EjESC_ILi1EjENS0_6memory12LoadWithCastILi2EEENSF_13StoreWithCastILi1EEEEEviT_T0_T2_T3_T4_T5_:
        /* <DEDUP_REMOVED lines=35> */
.L_x_17008:
[----:B------:R-:W2:Y:S02]  /*0230*/  LDG.E.U8 R4, desc[UR36][R4.64] ;  /* 0x0000002404047981 */ /* 0x000ea4000c1e1100 */
[----:B--2---:R-:W-:-:S04]  /*0240*/  ISETP.NE.AND P0, PT, R4, RZ, PT ;  /* 0x000000ff0400720c */ /* 0x004fc80003f05270 */
[----:B------:R-:W-:Y:S01]  /*0250*/  P2R R18, PR, RZ, 0x1 ;  /* 0x00000001ff127803 */ /* 0x000fe20000000000 */
[----:B------:R-:W-:Y:S08]  /*0260*/  BRA `(.L_x_17010) ;  /* 0x0000000c00c47947 */ /* 0x000ff00003800000 */
.L_x_17007:
        /* <DEDUP_REMOVED lines=11> */
.L_x_17012:
[----:B------:R-:W2:Y:S02]  /*0320*/  LDG.E R4, desc[UR36][R4.64] ;  /* 0x0000002404047981 */ /* 0x000ea4000c1e1900 */
[----:B--2---:R-:W-:-:S04]  /*0330*/  ISETP.NE.AND P0, PT, R4, RZ, PT ;  /* 0x000000ff0400720c */ /* 0x004fc80003f05270 */
[----:B------:R-:W-:Y:S01]  /*0340*/  P2R R18, PR, RZ, 0x1 ;  /* 0x00000001ff127803 */ /* 0x000fe20000000000 */
[----:B------:R-:W-:Y:S08]  /*0350*/  BRA `(.L_x_17010) ;  /* 0x0000000c00887947 */ /* 0x000ff00003800000 */
.L_x_17011:
[----:B------:R-:W2:Y:S02]  /*0360*/  LDG.E.U16 R4, desc[UR36][R4.64] ;  /* 0x0000002404047981 */ /* 0x000ea4000c1e1500 */
[----:B--2---:R-:W-:-:S04]  /*0370*/  ISETP.NE.AND P0, PT, R4, RZ, PT ;  /* 0x000000ff0400720c */ /* 0x004fc80003f05270 */
[----:B------:R-:W-:Y:S01]  /*0380*/  P2R R18, PR, RZ, 0x1 ;  /* 0x00000001ff127803 */ /* 0x000fe20000000000 */
[----:B------:R-:W-:Y:S08]  /*0390*/  BRA `(.L_x_17010) ;  /* 0x0000000c00787947 */ /* 0x000ff00003800000 */
.L_x_17006:
        /* <DEDUP_REMOVED lines=10> */
.L_x_17014:
[----:B------:R-:W2:Y:S02]  /*0440*/  LDG.E.U16 R0, desc[UR36][R4.64] ;  /* 0x0000002404007981 */ /* 0x000ea4000c1e1500 */
[----:B--2---:R-:W-:-:S05]  /*0450*/  HADD2.F32 R0, -RZ, R0.H0_H0 ;  /* 0x20000000ff007230 */ /* 0x004fca0000004100 */
[----:B------:R-:W-:-:S04]  /*0460*/  FSETP.NEU.FTZ.AND P0, PT, R0, RZ, PT ;  /* 0x000000ff0000720b */ /* 0x000fc80003f1d000 */
[----:B------:R-:W-:Y:S01]  /*0470*/  P2R R18, PR, RZ, 0x1 ;  /* 0x00000001ff127803 */ /* 0x000fe20000000000 */
[----:B------:R-:W-:Y:S08]  /*0480*/  BRA `(.L_x_17010) ;  /* 0x0000000c003c7947 */ /* 0x000ff00003800000 */
.L_x_17013:
        /* <DEDUP_REMOVED lines=12> */
.L_x_17016:
        /* <DEDUP_REMOVED lines=11> */
.L_x_17015:
[----:B------:R-:W2:Y:S02]  /*0600*/  LDG.E.64 R4, desc[UR36][R4.64] ;  /* 0x0000002404047981 */ /* 0x000ea4000c1e1b00 */
[----:B--2---:R-:W-:-:S06]  /*0610*/  DSETP.NEU.AND P0, PT, R4, RZ, PT ;  /* 0x000000ff0400722a */ /* 0x004fcc0003f0d000 */
[----:B------:R-:W-:Y:S01]  /*0620*/  P2R R18, PR, RZ, 0x1 ;  /* 0x00000001ff127803 */ /* 0x000fe20000000000 */
[----:B------:R-:W-:Y:S07]  /*0630*/  BRA `(.L_x_17010) ;  /* 0x0000000800d07947 */ /* 0x000fee0003800000 */
.L_x_17005:
        /* <DEDUP_REMOVED lines=12> */
.L_x_17019:
[----:B------:R-:W2:Y:S02]  /*0700*/  LDG.E.128 R4, desc[UR36][R4.64] ;  /* 0x0000002404047981 */ /* 0x000ea4000c1e1d00 */
[----:B--2---:R-:W-:-:S06]  /*0710*/  DSETP.NEU.AND P0, PT, R6, RZ, PT ;  /* 0x000000ff0600722a */ /* 0x004fcc0003f0d000 */
[----:B------:R-:W-:-:S06]  /*0720*/  DSETP.NEU.OR P0, PT, R4, RZ, P0 ;  /* 0x000000ff0400722a */ /* 0x000fcc000070d400 */
[----:B------:R-:W-:Y:S01]  /*0730*/  P2R R18, PR, RZ, 0x1 ;  /* 0x00000001ff127803 */ /* 0x000fe20000000000 */
[----:B------:R-:W-:Y:S07]  /*0740*/  BRA `(.L_x_17010) ;  /* 0x00000008008c7947 */ /* 0x000fee0003800000 */
.L_x_17018:
        /* <DEDUP_REMOVED lines=28> */
.L_x_17021:
        /* <DEDUP_REMOVED lines=15> */
.L_x_17020:
[----:B------:R-:W2:Y:S02]  /*0a00*/  LDG.E.U16 R0, desc[UR36][R4.64] ;  /* 0x0000002404007981 */ /* 0x000ea4000c1e1500 */
[----:B--2---:R-:W-:-:S05]  /*0a10*/  IMAD.U32 R0, R0, 0x10000, RZ ;  /* 0x0001000000007824 */ /* 0x004fca00078e00ff */
[----:B------:R-:W-:-:S04]  /*0a20*/  FSETP.NEU.FTZ.AND P0, PT, R0, RZ, PT ;  /* 0x000000ff0000720b */ /* 0x000fc80003f1d000 */
[----:B------:R-:W-:Y:S01]  /*0a30*/  P2R R18, PR, RZ, 0x1 ;  /* 0x00000001ff127803 */ /* 0x000fe20000000000 */
[----:B------:R-:W-:Y:S08]  /*0a40*/  BRA `(.L_x_17010) ;  /* 0x0000000400cc7947 */ /* 0x000ff00003800000 */
.L_x_17017:
        /* <DEDUP_REMOVED lines=12> */
.L_x_17024:
        /* <DEDUP_REMOVED lines=21> */
.L_x_17028:
[----:B------:R-:W-:Y:S05]  /*0c60*/  BSYNC B1 ;  /* 0x0000000000017941 */ /* 0x000fea0003800000 */
.L_x_17027:
[----:B------:R-:W-:Y:S01]  /*0c70*/  LEA R5, R0, 0x3b800000, 0x17 ;  /* 0x3b80000000057811 */ /* 0x000fe200078eb8ff */
[----:B------:R-:W-:-:S05]  /*0c80*/  IMAD.SHL.U32 R0, R3, 0x100000, RZ ;  /* 0x0010000003007824 */ /* 0x000fca00078e00ff */
[----:B------:R-:W-:-:S07]  /*0c90*/  LOP3.LUT R0, R5, R0, R6, 0xfe, !PT ;  /* 0x0000000005007212 */ /* 0x000fce00078efe06 */
.L_x_17026:
[----:B------:R-:W-:Y:S05]  /*0ca0*/  BSYNC B0 ;  /* 0x0000000000007941 */ /* 0x000fea0003800000 */
.L_x_17025:
[----:B------:R-:W-:-:S04]  /*0cb0*/  FSETP.NEU.FTZ.AND P0, PT, R0, RZ, PT ;  /* 0x000000ff0000720b */ /* 0x000fc80003f1d000 */
[----:B------:R-:W-:Y:S01]  /*0cc0*/  P2R R18, PR, RZ, 0x1 ;  /* 0x00000001ff127803 */ /* 0x000fe20000000000 */
[----:B------:R-:W-:Y:S08]  /*0cd0*/  BRA `(.L_x_17010) ;  /* 0x0000000400287947 */ /* 0x000ff00003800000 */
.L_x_17023:
        /* <DEDUP_REMOVED lines=21> */
.L_x_17032:
[----:B------:R-:W-:Y:S05]  /*0e30*/  BSYNC B1 ;  /* 0x0000000000017941 */ /* 0x000fea0003800000 */
.L_x_17031:
[----:B------:R-:W-:Y:S01]  /*0e40*/  LEA R5, R0, 0x37800000, 0x17 ;  /* 0x3780000000057811 */ /* 0x000fe200078eb8ff */
[----:B------:R-:W-:-:S05]  /*0e50*/  IMAD.SHL.U32 R0, R3, 0x200000, RZ ;  /* 0x0020000003007824 */ /* 0x000fca00078e00ff */
[----:B------:R-:W-:-:S07]  /*0e60*/  LOP3.LUT R0, R5, R0, R6, 0xfe, !PT ;  /* 0x0000000005007212 */ /* 0x000fce00078efe06 */
.L_x_17030:
[----:B------:R-:W-:Y:S05]  /*0e70*/  BSYNC B0 ;  /* 0x0000000000007941 */ /* 0x000fea0003800000 */
.L_x_17029:
[----:B------:R-:W-:-:S04]  /*0e80*/  FSETP.NEU.FTZ.AND P0, PT, R0, RZ, PT ;  /* 0x000000ff0000720b */ /* 0x000fc80003f1d000 */
[----:B------:R-:W-:Y:S01]  /*0e90*/  P2R R18, PR, RZ, 0x1 ;  /* 0x00000001ff127803 */ /* 0x000fe20000000000 */
[----:B------:R-:W-:Y:S08]  /*0ea0*/  BRA `(.L_x_17010) ;  /* 0x0000000000b47947 */ /* 0x000ff00003800000 */
.L_x_17022:
        /* <DEDUP_REMOVED lines=14> */
.L_x_17036:
[----:B------:R-:W-:Y:S05]  /*0f90*/  BSYNC B0 ;  /* 0x0000000000007941 */ /* 0x000fea0003800000 */
.L_x_17035:
[----:B------:R-:W-:-:S04]  /*0fa0*/  FSETP.NEU.FTZ.AND P0, PT, R0, RZ, PT ;  /* 0x000000ff0000720b */ /* 0x000fc80003f1d000 */
[----:B------:R-:W-:Y:S01]  /*0fb0*/  P2R R18, PR, RZ, 0x1 ;  /* 0x00000001ff127803 */ /* 0x000fe20000000000 */
[----:B------:R-:W-:Y:S08]  /*0fc0*/  BRA `(.L_x_17010) ;  /* 0x00000000006c7947 */ /* 0x000ff00003800000 */
.L_x_17009:
        /* <DEDUP_REMOVED lines=16> */
.L_x_17037:
[----:B------:R-:W-:-:S04]  /*10d0*/  PLOP3.LUT P0, PT, PT, PT, PT, 0x8, 0x0 ;  /* 0x000000000000781c */ /* 0x000fc80003f0e170 */
[----:B------:R-:W-:Y:S01]  /*10e0*/  P2R R18, PR, RZ, 0x1 ;  /* 0x00000001ff127803 */ /* 0x000fe20000000000 */
[----:B------:R-:W-:Y:S08]  /*10f0*/  BRA `(.L_x_17010) ;  /* 0x0000000000207947 */ /* 0x000ff00003800000 */
.L_x_17034:
[----:B------:R-:W2:Y:S02]  /*1100*/  LDG.E.64 R4, desc[UR36][R4.64] ;  /* 0x0000002404047981 */ /* 0x000ea4000c1e1b00 */
[----:B--2---:R-:W-:-:S04]  /*1110*/  ISETP.NE.U32.AND P0, PT, R4, RZ, PT ;  /* 0x000000ff0400720c */ /* 0x004fc80003f05070 */
[----:B------:R-:W-:-:S04]  /*1120*/  ISETP.NE.AND.EX P0, PT, R5, RZ, PT, P0 ;  /* 0x000000ff0500720c */ /* 0x000fc80003f05300 */
[----:B------:R-:W-:Y:S01]  /*1130*/  P2R R18, PR, RZ, 0x1 ;  /* 0x00000001ff127803 */ /* 0x000fe20000000000 */
[----:B------:R-:W-:Y:S08]  /*1140*/  BRA `(.L_x_17010) ;  /* 0x00000000000c7947 */ /* 0x000ff00003800000 */
.L_x_17033:
[----:B------:R-:W2:Y:S02]  /*1150*/  LDG.E R4, desc[UR36][R4.64] ;  /* 0x0000002404047981 */ /* 0x000ea4000c1e1900 */
[----:B--2---:R-:W-:-:S04]  /*1160*/  ISETP.NE.AND P0, PT, R4, RZ, PT ;  /* 0x000000ff0400720c */ /* 0x004fc80003f05270 */
[----:B------:R-:W-:-:S09]  /*1170*/  P2R R18, PR, RZ, 0x1 ;  /* 0x00000001ff127803 */ /* 0x000fd20000000000 */
.L_x_17010:
        /* <DEDUP_REMOVED lines=19> */
.L_x_17041:
[----:B------:R-:W2:Y:S02]  /*12b0*/  LDG.E.U8 R4, desc[UR36][R4.64] ;  /* 0x0000002404047981 */ /* 0x000ea4000c1e1100 */
[----:B--2---:R-:W-:Y:S01]  /*12c0*/  ISETP.NE.AND P0, PT, R4, RZ, PT ;  /* 0x000000ff0400720c */ /* 0x004fe20003f05270 */
[----:B------:R-:W-:-:S12]  /*12d0*/  BRA `(.L_x_17043) ;  /* 0x0000000c00747947 */ /* 0x000fd80003800000 */
.L_x_17040:
        /* <DEDUP_REMOVED lines=10> */
.L_x_17045:
[----:B------:R-:W2:Y:S02]  /*1380*/  LDG.E R4, desc[UR36][R4.64] ;  /* 0x0000002404047981 */ /* 0x000ea4000c1e1900 */
[----:B--2---:R-:W-:Y:S01]  /*1390*/  ISETP.NE.AND P0, PT, R4, RZ, PT ;  /* 0x000000ff0400720c */ /* 0x004fe20003f05270 */
[----:B------:R-:W-:-:S12]  /*13a0*/  BRA `(.L_x_17043) ;  /* 0x0000000c00407947 */ /* 0x000fd80003800000 */
.L_x_17044:
[----:B------:R-:W2:Y:S02]  /*13b0*/  LDG.E.U16 R4, desc[UR36][R4.64] ;  /* 0x0000002404047981 */ /* 0x000ea4000c1e1500 */
[----:B--2---:R-:W-:Y:S01]  /*13c0*/  ISETP.NE.AND P0, PT, R4, RZ, PT ;  /* 0x000000ff0400720c */ /* 0x004fe20003f05270 */
[----:B------:R-:W-:-:S12]  /*13d0*/  BRA `(.L_x_17043) ;  /* 0x0000000c00347947 */ /* 0x000fd80003800000 */
.L_x_17039:
        /* <DEDUP_REMOVED lines=9> */
.L_x_17047:
[----:B------:R-:W2:Y:S02]  /*1470*/  LDG.E.U16 R0, desc[UR36][R4.64] ;  /* 0x0000002404007981 */ /* 0x000ea4000c1e1500 */
[----:B--2---:R-:W-:-:S05]  /*1480*/  HADD2.F32 R0, -RZ, R0.H0_H0 ;  /* 0x20000000ff007230 */ /* 0x004fca0000004100 */
[----:B------:R-:W-:Y:S01]  /*1490*/  FSETP.NEU.FTZ.AND P0, PT, R0, RZ, PT ;  /* 0x000000ff0000720b */ /* 0x000fe20003f1d000 */
[----:B------:R-:W-:-:S12]  /*14a0*/  BRA `(.L_x_17043) ;  /* 0x0000000c00007947 */ /* 0x000fd80003800000 */
.L_x_17046:
        /* <DEDUP_REMOVED lines=11> */
.L_x_17049:
        /* <DEDUP_REMOVED lines=10> */
.L_x_17048:
[----:B------:R-:W2:Y:S02]  /*1600*/  LDG.E.64 R4, desc[UR36][R4.64] ;  /* 0x0000002404047981 */ /* 0x000ea4000c1e1b00 */
[----:B--2---:R-:W-:Y:S01]  /*1610*/  DSETP.NEU.AND P0, PT, R4, RZ, PT ;  /* 0x000000ff0400722a */ /* 0x004fe20003f0d000 */
[----:B------:R-:W-:-:S13]  /*1620*/  BRA `(.L_x_17043) ;  /* 0x0000000800a07947 */ /* 0x000fda0003800000 */
.L_x_17038:
        /* <DEDUP_REMOVED lines=11> */
.L_x_17052:
[----:B------:R-:W2:Y:S02]  /*16e0*/  LDG.E.128 R4, desc[UR36][R4.64] ;  /* 0x0000002404047981 */ /* 0x000ea4000c1e1d00 */
[----:B--2---:R-:W-:-:S06]  /*16f0*/  DSETP.NEU.AND P0, PT, R6, RZ, PT ;  /* 0x000000ff0600722a */ /* 0x004fcc0003f0d000 */
[----:B------:R-:W-:Y:S01]  /*1700*/  DSETP.NEU.OR P0, PT, R4, RZ, P0 ;  /* 0x000000ff0400722a */ /* 0x000fe2000070d400 */
[----:B------:R-:W-:-:S13]  /*1710*/  BRA `(.L_x_17043) ;  /* 0x0000000800647947 */ /* 0x000fda0003800000 */
.L_x_17051:
        /* <DEDUP_REMOVED lines=27> */
.L_x_17054:
        /* <DEDUP_REMOVED lines=14> */
.L_x_17053:
[----:B------:R-:W2:Y:S02]  /*19b0*/  LDG.E.U16 R0, desc[UR36][R4.64] ;  /* 0x0000002404007981 */ /* 0x000ea4000c1e1500 */
[----:B--2---:R-:W-:-:S05]  /*19c0*/  IMAD.U32 R0, R0, 0x10000, RZ ;  /* 0x0001000000007824 */ /* 0x004fca00078e00ff */
[----:B------:R-:W-:Y:S01]  /*19d0*/  FSETP.NEU.FTZ.AND P0, PT, R0, RZ, PT ;  /* 0x000000ff0000720b */ /* 0x000fe20003f1d000 */
[----:B------:R-:W-:-:S12]  /*19e0*/  BRA `(.L_x_17043) ;  /* 0x0000000400b07947 */ /* 0x000fd80003800000 */
.L_x_17050:
        /* <DEDUP_REMOVED lines=11> */
.L_x_17057:
        /* <DEDUP_REMOVED lines=21> */
.L_x_17061:
[----:B------:R-:W-:Y:S05]  /*1bf0*/  BSYNC B1 ;  /* 0x0000000000017941 */ /* 0x000fea0003800000 */
.L_x_17060:
[----:B------:R-:W-:Y:S01]  /*1c00*/  LEA R5, R0, 0x3b800000, 0x17 ;  /* 0x3b80000000057811 */ /* 0x000fe200078eb8ff */
[----:B------:R-:W-:-:S05]  /*1c10*/  IMAD.SHL.U32 R0, R3, 0x100000, RZ ;  /* 0x0010000003007824 */ /* 0x000fca00078e00ff */
[----:B------:R-:W-:-:S07]  /*1c20*/  LOP3.LUT R0, R5, R0, R6, 0xfe, !PT ;  /* 0x0000000005007212 */ /* 0x000fce00078efe06 */
.L_x_17059:
[----:B------:R-:W-:Y:S05]  /*1c30*/  BSYNC B0 ;  /* 0x0000000000007941 */ /* 0x000fea0003800000 */
.L_x_17058:
[----:B------:R-:W-:Y:S01]  /*1c40*/  FSETP.NEU.FTZ.AND P0, PT, R0, RZ, PT ;  /* 0x000000ff0000720b */ /* 0x000fe20003f1d000 */
[----:B------:R-:W-:-:S12]  /*1c50*/  BRA `(.L_x_17043) ;  /* 0x0000000400147947 */ /* 0x000fd80003800000 */
.L_x_17056:
        /* <DEDUP_REMOVED lines=21> */
.L_x_17065:
[----:B------:R-:W-:Y:S05]  /*1db0*/  BSYNC B1 ;  /* 0x0000000000017941 */ /* 0x000fea0003800000 */
.L_x_17064:
[----:B------:R-:W-:Y:S01]  /*1dc0*/  LEA R5, R0, 0x37800000, 0x17 ;  /* 0x3780000000057811 */ /* 0x000fe200078eb8ff */
[----:B------:R-:W-:-:S05]  /*1dd0*/  IMAD.SHL.U32 R0, R3, 0x200000, RZ ;  /* 0x0020000003007824 */ /* 0x000fca00078e00ff */
[----:B------:R-:W-:-:S07]  /*1de0*/  LOP3.LUT R0, R5, R0, R6, 0xfe, !PT ;  /* 0x0000000005007212 */ /* 0x000fce00078efe06 */
.L_x_17063:
[----:B------:R-:W-:Y:S05]  /*1df0*/  BSYNC B0 ;  /* 0x0000000000007941 */ /* 0x000fea0003800000 */
.L_x_17062:
[----:B------:R-:W-:Y:S01]  /*1e00*/  FSETP.NEU.FTZ.AND P0, PT, R0, RZ, PT ;  /* 0x000000ff0000720b */ /* 0x000fe20003f1d000 */
[----:B------:R-:W-:-:S12]  /*1e10*/  BRA `(.L_x_17043) ;  /* 0x0000000000a47947 */ /* 0x000fd80003800000 */
.L_x_17055:
        /* <DEDUP_REMOVED lines=14> */
.L_x_17069:
[----:B------:R-:W-:Y:S05]  /*1f00*/  BSYNC B0 ;  /* 0x0000000000007941 */ /* 0x000fea0003800000 */
.L_x_17068:
[----:B------:R-:W-:Y:S01]  /*1f10*/  FSETP.NEU.FTZ.AND P0, PT, R0, RZ, PT ;  /* 0x000000ff0000720b */ /* 0x000fe20003f1d000 */
[----:B------:R-:W-:-:S12]  /*1f20*/  BRA `(.L_x_17043) ;  /* 0x0000000000607947 */ /* 0x000fd80003800000 */
.L_x_17042:
        /* <DEDUP_REMOVED lines=16> */
.L_x_17070:
[----:B------:R-:W-:Y:S01]  /*2030*/  PLOP3.LUT P0, PT, PT, PT, PT, 0x8, 0x0 ;  /* 0x000000000000781c */ /* 0x000fe20003f0e170 */
[----:B------:R-:W-:-:S12]  /*2040*/  BRA `(.L_x_17043) ;  /* 0x0000000000187947 */ /* 0x000fd80003800000 */
.L_x_17067:
[----:B------:R-:W2:Y:S02]  /*2050*/  LDG.E.64 R4, desc[UR36][R4.64] ;  /* 0x0000002404047981 */ /* 0x000ea4000c1e1b00 */
[----:B--2---:R-:W-:-:S04]  /*2060*/  ISETP.NE.U32.AND P0, PT, R4, RZ, PT ;  /* 0x000000ff0400720c */ /* 0x004fc80003f05070 */
[----:B------:R-:W-:Y:S01]  /*2070*/  ISETP.NE.AND.EX P0, PT, R5, RZ, PT, P0 ;  /* 0x000000ff0500720c */ /* 0x000fe20003f05300 */
[----:B------:R-:W-:-:S12]  /*2080*/  BRA `(.L_x_17043) ;  /* 0x0000000000087947 */ /* 0x000fd80003800000 */
.L_x_17066:
[----:B------:R-:W2:Y:S02]  /*2090*/  LDG.E R4, desc[UR36][R4.64] ;  /* 0x0000002404047981 */ /* 0x000ea4000c1e1900 */
[----:B--2---:R-:W-:-:S13]  /*20a0*/  ISETP.NE.AND P0, PT, R4, RZ, PT ;  /* 0x000000ff0400720c */ /* 0x004fda0003f05270 */
.L_x_17043:
[----:B------:R-:W-:Y:S01]  /*20b0*/  ISETP.NE.AND P1, PT, R18, RZ, PT ;  /* 0x000000ff1200720c */ /* 0x000fe20003f25270 */
[----:B------:R-:W-:Y:S01]  /*20c0*/  VIADD R25, R25, 0x80 ;  /* 0x0000008019197836 */ /* 0x000fe20000000000 */
[----:B------:R-:W-:Y:S02]  /*20d0*/  SEL R18, RZ, 0x1, !P0 ;  /* 0x00000001ff127807 */ /* 0x000fe40004000000 */
[----:B------:R-:W-:-:S09]  /*20e0*/  SEL R17, RZ, 0x1, !P1 ;  /* 0x00000001ff117807 */ /* 0x000fd20004800000 */
.L_x_17004:
[----:B------:R-:W-:Y:S05]  /*20f0*/  BSYNC B6 ;  /* 0x0000000000067941 */ /* 0x000fea0003800000 */
.L_x_17003:
        /* <DEDUP_REMOVED lines=25> */
.L_x_17076:
[----:B------:R-:W2:Y:S02]  /*2290*/  LDG.E.U8 R4, desc[UR36][R4.64] ;  /* 0x0000002404047981 */ /* 0x000ea4000c1e1100 */
[----:B--2---:R-:W-:-:S04]  /*22a0*/  ISETP.NE.AND P0, PT, R4, RZ, PT ;  /* 0x000000ff0400720c */ /* 0x004fc80003f05270 */
[----:B------:R-:W-:Y:S01]  /*22b0*/  P2R R19, PR, RZ, 0x1 ;  /* 0x00000001ff137803 */ /* 0x000fe20000000000 */
[----:B------:R-:W-:Y:S08]  /*22c0*/  BRA `(.L_x_17078) ;  /* 0x0000000c00c87947 */ /* 0x000ff00003800000 */
.L_x_17075:
        /* <DEDUP_REMOVED lines=11> */
.L_x_17080:
[----:B------:R-:W2:Y:S02]  /*2380*/  LDG.E R4, desc[UR36][R4.64] ;  /* 0x0000002404047981 */ /* 0x000ea4000c1e1900 */
[----:B--2---:R-:W-:-:S04]  /*2390*/  ISETP.NE.AND P0, PT, R4, RZ, PT ;  /* 0x000000ff0400720c */ /* 0x004fc80003f05270 */
[----:B------:R-:W-:Y:S01]  /*23a0*/  P2R R19, PR, RZ, 0x1 ;  /* 0x00000001ff137803 */ /* 0x000fe20000000000 */
[----:B------:R-:W-:Y:S08]  /*23b0*/  BRA `(.L_x_17078) ;  /* 0x0000000c008c7947 */ /* 0x000ff00003800000 */
.L_x_17079:
[----:B------:R-:W2:Y:S02]  /*23c0*/  LDG.E.U16 R4, desc[UR36][R4.64] ;  /* 0x0000002404047981 */ /* 0x000ea4000c1e1500 */
[----:B--2---:R-:W-:-:S04]  /*23d0*/  ISETP.NE.AND P0, PT, R4, RZ, PT ;  /* 0x000000ff0400720c */ /* 0x004fc80003f05270 */
[----:B------:R-:W-:Y:S01]  /*23e0*/  P2R R19, PR, RZ, 0x1 ;  /* 0x00000001ff137803 */ /* 0x000fe20000000000 */
[----:B------:R-:W-:Y:S08]  /*23f0*/  BRA `(.L_x_17078) ;  /* 0x0000000c007c7947 */ /* 0x000ff00003800000 */
.L_x_17074:
        /* <DEDUP_REMOVED lines=10> */
.L_x_17082:
[----:B------:R-:W2:Y:S02]  /*24a0*/  LDG.E.U16 R0, desc[UR36][R4.64] ;  /* 0x0000002404007981 */ /* 0x000ea4000c1e1500 */
[----:B--2---:R-:W-:-:S05]  /*24b0*/  HADD2.F32 R0, -RZ, R0.H0_H0 ;  /* 0x20000000ff007230 */ /* 0x004fca0000004100 */
[----:B------:R-:W-:-:S04]  /*24c0*/  FSETP.NEU.FTZ.AND P0, PT, R0, RZ, PT ;  /* 0x000000ff0000720b */ /* 0x000fc80003f1d000 */
[----:B------:R-:W-:Y:S01]  /*24d0*/  P2R R19, PR, RZ, 0x1 ;  /* 0x00000001ff137803 */ /* 0x000fe20000000000 */
[----:B------:R-:W-:Y:S08]  /*24e0*/  BRA `(.L_x_17078) ;  /* 0x0000000c00407947 */ /* 0x000ff00003800000 */
.L_x_17081:
        /* <DEDUP_REMOVED lines=12> */
.L_x_17084:
        /* <DEDUP_REMOVED lines=11> */
.L_x_17083:
[----:B------:R-:W2:Y:S02]  /*2660*/  LDG.E.64 R4, desc[UR36][R4.64] ;  /* 0x0000002404047981 */ /* 0x000ea4000c1e1b00 */
[----:B--2---:R-:W-:-:S06]  /*2670*/  DSETP.NEU.AND P0, PT, R4, RZ, PT ;  /* 0x000000ff0400722a */ /* 0x004fcc0003f0d000 */
[----:B------:R-:W-:Y:S01]  /*2680*/  P2R R19, PR, RZ, 0x1 ;  /* 0x00000001ff137803 */ /* 0x000fe20000000000 */
[----:B------:R-:W-:Y:S07]  /*2690*/  BRA `(.L_x_17078) ;  /* 0x0000000800d47947 */ /* 0x000fee0003800000 */
.L_x_17073:
        /* <DEDUP_REMOVED lines=12> */
.L_x_17087:
[----:B------:R-:W2:Y:S02]  /*2760*/  LDG.E.128 R4, desc[UR36][R4.64] ;  /* 0x0000002404047981 */ /* 0x000ea4000c1e1d00 */
[----:B--2---:R-:W-:-:S06]  /*2770*/  DSETP.NEU.AND P0, PT, R6, RZ, PT ;  /* 0x000000ff0600722a */ /* 0x004fcc0003f0d000 */
[----:B------:R-:W-:-:S06]  /*2780*/  DSETP.NEU.OR P0, PT, R4, RZ, P0 ;  /* 0x000000ff0400722a */ /* 0x000fcc000070d400 */
[----:B------:R-:W-:Y:S01]  /*2790*/  P2R R19, PR, RZ, 0x1 ;  /* 0x00000001ff137803 */ /* 0x000fe20000000000 */
[----:B------:R-:W-:Y:S07]  /*27a0*/  BRA `(.L_x_17078) ;  /* 0x0000000800907947 */ /* 0x000fee0003800000 */
.L_x_17086:
        /* <DEDUP_REMOVED lines=28> */
.L_x_17089:
        /* <DEDUP_REMOVED lines=16> */
.L_x_17088:
[----:B------:R-:W2:Y:S02]  /*2a70*/  LDG.E.U16 R0, desc[UR36][R4.64] ;  /* 0x0000002404007981 */ /* 0x000ea4000c1e1500 */
[----:B--2---:R-:W-:-:S05]  /*2a80*/  IMAD.U32 R0, R0, 0x10000, RZ ;  /* 0x0001000000007824 */ /* 0x004fca00078e00ff */
[----:B------:R-:W-:-:S04]  /*2a90*/  FSETP.NEU.FTZ.AND P0, PT, R0, RZ, PT ;  /* 0x000000ff0000720b */ /* 0x000fc80003f1d000 */
[----:B------:R-:W-:Y:S01]  /*2aa0*/  P2R R19, PR, RZ, 0x1 ;  /* 0x00000001ff137803 */ /* 0x000fe20000000000 */
[----:B------:R-:W-:Y:S08]  /*2ab0*/  BRA `(.L_x_17078) ;  /* 0x0000000400cc7947 */ /* 0x000ff00003800000 */
.L_x_17085:
        /* <DEDUP_REMOVED lines=12> */
.L_x_17092:
        /* <DEDUP_REMOVED lines=21> */
.L_x_17096:
[----:B------:R-:W-:Y:S05]  /*2cd0*/  BSYNC B1 ;  /* 0x0000000000017941 */ /* 0x000fea0003800000 */
.L_x_17095:
[----:B------:R-:W-:Y:S01]  /*2ce0*/  LEA R5, R0, 0x3b800000, 0x17 ;  /* 0x3b80000000057811 */ /* 0x000fe200078eb8ff */
[----:B------:R-:W-:-:S05]  /*2cf0*/  IMAD.SHL.U32 R0, R3, 0x100000, RZ ;  /* 0x0010000003007824 */ /* 0x000fca00078e00ff */
[----:B------:R-:W-:-:S07]  /*2d00*/  LOP3.LUT R0, R5, R0, R6, 0xfe, !PT ;  /* 0x0000000005007212 */ /* 0x000fce00078efe06 */
.L_x_17094:
[----:B------:R-:W-:Y:S05]  /*2d10*/  BSYNC B0 ;  /* 0x0000000000007941 */ /* 0x000fea0003800000 */
.L_x_17093:
[----:B------:R-:W-:-:S04]  /*2d20*/  FSETP.NEU.FTZ.AND P0, PT, R0, RZ, PT ;  /* 0x000000ff0000720b */ /* 0x000fc80003f1d000 */
[----:B------:R-:W-:Y:S01]  /*2d30*/  P2R R19, PR, RZ, 0x1 ;  /* 0x00000001ff137803 */ /* 0x000fe20000000000 */
[----:B------:R-:W-:Y:S08]  /*2d40*/  BRA `(.L_x_17078) ;  /* 0x0000000400287947 */ /* 0x000ff00003800000 */
.L_x_17091:
        /* <DEDUP_REMOVED lines=21> */
.L_x_17100:
[----:B------:R-:W-:Y:S05]  /*2ea0*/  BSYNC B1 ;  /* 0x0000000000017941 */ /* 0x000fea0003800000 */
.L_x_17099:
[----:B------:R-:W-:Y:S01]  /*2eb0*/  LEA R5, R0, 0x37800000, 0x17 ;  /* 0x3780000000057811 */ /* 0x000fe200078eb8ff */
[----:B------:R-:W-:-:S05]  /*2ec0*/  IMAD.SHL.U32 R0, R3, 0x200000, RZ ;  /* 0x0020000003007824 */ /* 0x000fca00078e00ff */
[----:B------:R-:W-:-:S07]  /*2ed0*/  LOP3.LUT R0, R5, R0, R6, 0xfe, !PT ;  /* 0x0000000005007212 */ /* 0x000fce00078efe06 */
.L_x_17098:
[----:B------:R-:W-:Y:S05]  /*2ee0*/  BSYNC B0 ;  /* 0x0000000000007941 */ /* 0x000fea0003800000 */
.L_x_17097:
[----:B------:R-:W-:-:S04]  /*2ef0*/  FSETP.NEU.FTZ.AND P0, PT, R0, RZ, PT ;  /* 0x000000ff0000720b */ /* 0x000fc80003f1d000 */
[----:B------:R-:W-:Y:S01]  /*2f00*/  P2R R19, PR, RZ, 0x1 ;  /* 0x00000001ff137803 */ /* 0x000fe20000000000 */
[----:B------:R-:W-:Y:S08]  /*2f10*/  BRA `(.L_x_17078) ;  /* 0x0000000000b47947 */ /* 0x000ff00003800000 */
.L_x_17090:
        /* <DEDUP_REMOVED lines=14> */
.L_x_17104:
[----:B------:R-:W-:Y:S05]  /*3000*/  BSYNC B0 ;  /* 0x0000000000007941 */ /* 0x000fea0003800000 */
.L_x_17103:
[----:B------:R-:W-:-:S04]  /*3010*/  FSETP.NEU.FTZ.AND P0, PT, R0, RZ, PT ;  /* 0x000000ff0000720b */ /* 0x000fc80003f1d000 */
[----:B------:R-:W-:Y:S01]  /*3020*/  P2R R19, PR, RZ, 0x1 ;  /* 0x00000001ff137803 */ /* 0x000fe20000000000 */
[----:B------:R-:W-:Y:S08]  /*3030*/  BRA `(.L_x_17078) ;  /* 0x00000000006c7947 */ /* 0x000ff00003800000 */
.L_x_17077:
        /* <DEDUP_REMOVED lines=16> */
.L_x_17105:
[----:B------:R-:W-:-:S04]  /*3140*/  PLOP3.LUT P0, PT, PT, PT, PT, 0x8, 0x0 ;  /* 0x000000000000781c */ /* 0x000fc80003f0e170 */
[----:B------:R-:W-:Y:S01]  /*3150*/  P2R R19, PR, RZ, 0x1 ;  /* 0x00000001ff137803 */ /* 0x000fe20000000000 */
[----:B------:R-:W-:Y:S08]  /*3160*/  BRA `(.L_x_17078) ;  /* 0x0000000000207947 */ /* 0x000ff00003800000 */
.L_x_17102:
[----:B------:R-:W2:Y:S02]  /*3170*/  LDG.E.64 R4, desc[UR36][R4.64] ;  /* 0x0000002404047981 */ /* 0x000ea4000c1e1b00 */
[----:B--2---:R-:W-:-:S04]  /*3180*/  ISETP.NE.U32.AND P0, PT, R4, RZ, PT ;  /* 0x000000ff0400720c */ /* 0x004fc80003f05070 */
[----:B------:R-:W-:-:S04]  /*3190*/  ISETP.NE.AND.EX P0, PT, R5, RZ, PT, P0 ;  /* 0x000000ff0500720c */ /* 0x000fc80003f05300 */
[----:B------:R-:W-:Y:S01]  /*31a0*/  P2R R19, PR, RZ, 0x1 ;  /* 0x00000001ff137803 */ /* 0x000fe20000000000 */
[----:B------:R-:W-:Y:S08]  /*31b0*/  BRA `(.L_x_17078) ;  /* 0x00000000000c7947 */ /* 0x000ff00003800000 */
.L_x_17101:
[----:B------:R-:W2:Y:S02]  /*31c0*/  LDG.E R4, desc[UR36][R4.64] ;  /* 0x0000002404047981 */ /* 0x000ea4000c1e1900 */
[----:B--2---:R-:W-:-:S04]  /*31d0*/  ISETP.NE.AND P0, PT, R4, RZ, PT ;  /* 0x000000ff0400720c */ /* 0x004fc80003f05270 */
[----:B------:R-:W-:-:S09]  /*31e0*/  P2R R19, PR, RZ, 0x1 ;  /* 0x00000001ff137803 */ /* 0x000fd20000000000 */
.L_x_17078:
        /* <DEDUP_REMOVED lines=19> */
.L_x_17109:
[----:B------:R-:W2:Y:S02]  /*3320*/  LDG.E.U8 R4, desc[UR36][R4.64] ;  /* 0x0000002404047981 */ /* 0x000ea4000c1e1100 */
[----:B--2---:R-:W-:Y:S01]  /*3330*/  ISETP.NE.AND P0, PT, R4, RZ, PT ;  /* 0x000000ff0400720c */ /* 0x004fe20003f05270 */
[----:B------:R-:W-:-:S12]  /*3340*/  BRA `(.L_x_17111) ;  /* 0x0000000c00747947 */ /* 0x000fd80003800000 */
.L_x_17108:
        /* <DEDUP_REMOVED lines=10> */
.L_x_17113:
[----:B------:R-:W2:Y:S02]  /*33f0*/  LDG.E R4, desc[UR36][R4.64] ;  /* 0x0000002404047981 */ /* 0x000ea4000c1e1900 */
[----:B--2---:R-:W-:Y:S01]  /*3400*/  ISETP.NE.AND P0, PT, R4, RZ, PT ;  /* 0x000000ff0400720c */ /* 0x004fe20003f05270 */
[----:B------:R-:W-:-:S12]  /*3410*/  BRA `(.L_x_17111) ;  /* 0x0000000c00407947 */ /* 0x000fd80003800000 */
.L_x_17112:
[----:B------:R-:W2:Y:S02]  /*3420*/  LDG.E.U16 R4, desc[UR36][R4.64] ;  /* 0x0000002404047981 */ /* 0x000ea4000c1e1500 */
[----:B--2---:R-:W-:Y:S01]  /*3430*/  ISETP.NE.AND P0, PT, R4, RZ, PT ;  /* 0x000000ff0400720c */ /* 0x004fe20003f05270 */
[----:B------:R-:W-:-:S12]  /*3440*/  BRA `(.L_x_17111) ;  /* 0x0000000c00347947 */ /* 0x000fd80003800000 */
.L_x_17107:
        /* <DEDUP_REMOVED lines=9> */
.L_x_17115:
[----:B------:R-:W2:Y:S02]  /*34e0*/  LDG.E.U16 R0, desc[UR36][R4.64] ;  /* 0x0000002404007981 */ /* 0x000ea4000c1e1500 */
[----:B--2---:R-:W-:-:S05]  /*34f0*/  HADD2.F32 R0, -RZ, R0.H0_H0 ;  /* 0x20000000ff007230 */ /* 0x004fca0000004100 */
[----:B------:R-:W-:Y:S01]  /*3500*/  FSETP.NEU.FTZ.AND P0, PT, R0, RZ, PT ;  /* 0x000000ff0000720b */ /* 0x000fe20003f1d000 */
[----:B------:R-:W-:-:S12]  /*3510*/  BRA `(.L_x_17111) ;  /* 0x0000000c00007947 */ /* 0x000fd80003800000 */
.L_x_17114:
        /* <DEDUP_REMOVED lines=11> */
.L_x_17117:
        /* <DEDUP_REMOVED lines=10> */
.L_x_17116:
[----:B------:R-:W2:Y:S02]  /*3670*/  LDG.E.64 R4, desc[UR36][R4.64] ;  /* 0x0000002404047981 */ /* 0x000ea4000c1e1b00 */
[----:B--2---:R-:W-:Y:S01]  /*3680*/  DSETP.NEU.AND P0, PT, R4, RZ, PT ;  /* 0x000000ff0400722a */ /* 0x004fe20003f0d000 */
[----:B------:R-:W-:-:S13]  /*3690*/  BRA `(.L_x_17111) ;  /* 0x0000000800a07947 */ /* 0x000fda0003800000 */
.L_x_17106:
        /* <DEDUP_REMOVED lines=11> */
.L_x_17120:
[----:B------:R-:W2:Y:S02]  /*3750*/  LDG.E.128 R4, desc[UR36][R4.64] ;  /* 0x0000002404047981 */ /* 0x000ea4000c1e1d00 */
[----:B--2---:R-:W-:-:S06]  /*3760*/  DSETP.NEU.AND P0, PT, R6, RZ, PT ;  /* 0x000000ff0600722a */ /* 0x004fcc0003f0d000 */
[----:B------:R-:W-:Y:S01]  /*3770*/  DSETP.NEU.OR P0, PT, R4, RZ, P0 ;  /* 0x000000ff0400722a */ /* 0x000fe2000070d400 */
[----:B------:R-:W-:-:S13]  /*3780*/  BRA `(.L_x_17111) ;  /* 0x0000000800647947 */ /* 0x000fda0003800000 */
.L_x_17119:
        /* <DEDUP_REMOVED lines=27> */
.L_x_17122:
        /* <DEDUP_REMOVED lines=14> */
.L_x_17121:
[----:B------:R-:W2:Y:S02]  /*3a20*/  LDG.E.U16 R0, desc[UR36][R4.64] ;  /* 0x0000002404007981 */ /* 0x000ea4000c1e1500 */
[----:B--2---:R-:W-:-:S05]  /*3a30*/  IMAD.U32 R0, R0, 0x10000, RZ ;  /* 0x0001000000007824 */ /* 0x004fca00078e00ff */
[----:B------:R-:W-:Y:S01]  /*3a40*/  FSETP.NEU.FTZ.AND P0, PT, R0, RZ, PT ;  /* 0x000000ff0000720b */ /* 0x000fe20003f1d000 */
[----:B------:R-:W-:-:S12]  /*3a50*/  BRA `(.L_x_17111) ;  /* 0x0000000400b07947 */ /* 0x000fd80003800000 */
.L_x_17118:
        /* <DEDUP_REMOVED lines=11> */
.L_x_17125:
        /* <DEDUP_REMOVED lines=21> */
.L_x_17129:
[----:B------:R-:W-:Y:S05]  /*3c60*/  BSYNC B1 ;  /* 0x0000000000017941 */ /* 0x000fea0003800000 */
.L_x_17128:
[----:B------:R-:W-:Y:S01]  /*3c70*/  LEA R5, R0, 0x3b800000, 0x17 ;  /* 0x3b80000000057811 */ /* 0x000fe200078eb8ff */
[----:B------:R-:W-:-:S05]  /*3c80*/  IMAD.SHL.U32 R0, R3, 0x100000, RZ ;  /* 0x0010000003007824 */ /* 0x000fca00078e00ff */
[----:B------:R-:W-:-:S07]  /*3c90*/  LOP3.LUT R0, R5, R0, R6, 0xfe, !PT ;  /* 0x0000000005007212 */ /* 0x000fce00078efe06 */
.L_x_17127:
[----:B------:R-:W-:Y:S05]  /*3ca0*/  BSYNC B0 ;  /* 0x0000000000007941 */ /* 0x000fea0003800000 */
.L_x_17126:
[----:B------:R-:W-:Y:S01]  /*3cb0*/  FSETP.NEU.FTZ.AND P0, PT, R0, RZ, PT ;  /* 0x000000ff0000720b */ /* 0x000fe20003f1d000 */
[----:B------:R-:W-:-:S12]  /*3cc0*/  BRA `(.L_x_17111) ;  /* 0x0000000400147947 */ /* 0x000fd80003800000 */
.L_x_17124:
        /* <DEDUP_REMOVED lines=21> */
.L_x_17133:
[----:B------:R-:W-:Y:S05]  /*3e20*/  BSYNC B1 ;  /* 0x0000000000017941 */ /* 0x000fea0003800000 */
.L_x_17132:
[----:B------:R-:W-:Y:S01]  /*3e30*/  LEA R5, R0, 0x37800000, 0x17 ;  /* 0x3780000000057811 */ /* 0x000fe200078eb8ff */
[----:B------:R-:W-:-:S05]  /*3e40*/  IMAD.SHL.U32 R0, R3, 0x200000, RZ ;  /* 0x0020000003007824 */ /* 0x000fca00078e00ff */
[----:B------:R-:W-:-:S07]  /*3e50*/  LOP3.LUT R0, R5, R0, R6, 0xfe, !PT ;  /* 0x0000000005007212 */ /* 0x000fce00078efe06 */
.L_x_17131:
[----:B------:R-:W-:Y:S05]  /*3e60*/  BSYNC B0 ;  /* 0x0000000000007941 */ /* 0x000fea0003800000 */
.L_x_17130:
[----:B------:R-:W-:Y:S01]  /*3e70*/  FSETP.NEU.FTZ.AND P0, PT, R0, RZ, PT ;  /* 0x000000ff0000720b */ /* 0x000fe20003f1d000 */
[----:B------:R-:W-:-:S12]  /*3e80*/  BRA `(.L_x_17111) ;  /* 0x0000000000a47947 */ /* 0x000fd80003800000 */
.L_x_17123:
        /* <DEDUP_REMOVED lines=14> */
.L_x_17137:
[----:B------:R-:W-:Y:S05]  /*3f70*/  BSYNC B0 ;  /* 0x0000000000007941 */ /* 0x000fea0003800000 */
.L_x_17136:
[----:B------:R-:W-:Y:S01]  /*3f80*/  FSETP.NEU.FTZ.AND P0, PT, R0, RZ, PT ;  /* 0x000000ff0000720b */ /* 0x000fe20003f1d000 */
[----:B------:R-:W-:-:S12]  /*3f90*/  BRA `(.L_x_17111) ;  /* 0x0000000000607947 */ /* 0x000fd80003800000 */
.L_x_17110:
        /* <DEDUP_REMOVED lines=16> */
.L_x_17138:
[----:B------:R-:W-:Y:S01]  /*40a0*/  PLOP3.LUT P0, PT, PT, PT, PT, 0x8, 0x0 ;  /* 0x000000000000781c */ /* 0x000fe20003f0e170 */
[----:B------:R-:W-:-:S12]  /*40b0*/  BRA `(.L_x_17111) ;  /* 0x0000000000187947 */ /* 0x000fd80003800000 */
.L_x_17135:
[----:B------:R-:W2:Y:S02]  /*40c0*/  LDG.E.64 R4, desc[UR36][R4.64] ;  /* 0x0000002404047981 */ /* 0x000ea4000c1e1b00 */
[----:B--2---:R-:W-:-:S04]  /*40d0*/  ISETP.NE.U32.AND P0, PT, R4, RZ, PT ;  /* 0x000000ff0400720c */ /* 0x004fc80003f05070 */
[----:B------:R-:W-:Y:S01]  /*40e0*/  ISETP.NE.AND.EX P0, PT, R5, RZ, PT, P0 ;  /* 0x000000ff0500720c */ /* 0x000fe20003f05300 */
[----:B------:R-:W-:-:S12]  /*40f0*/  BRA `(.L_x_17111) ;  /* 0x0000000000087947 */ /* 0x000fd80003800000 */
.L_x_17134:
[----:B------:R-:W2:Y:S02]  /*4100*/  LDG.E R4, desc[UR36][R4.64] ;  /* 0x0000002404047981 */ /* 0x000ea4000c1e1900 */
[----:B--2---:R-:W-:-:S13]  /*4110*/  ISETP.NE.AND P0, PT, R4, RZ, PT ;  /* 0x000000ff0400720c */ /* 0x004fda0003f05270 */
.L_x_17111:
[----:B------:R-:W-:Y:S01]  /*4120*/  ISETP.NE.AND P1, PT, R19, RZ, PT ;  /* 0x000000ff1300720c */ /* 0x000fe20003f25270 */
[----:B------:R-:W-:Y:S01]  /*4130*/  VIADD R25, R25, 0x80 ;  /* 0x0000008019197836 */ /* 0x000fe20000000000 */
[----:B------:R-:W-:Y:S02]  /*4140*/  SEL R19, RZ, 0x1, !P0 ;  /* 0x00000001ff137807 */ /* 0x000fe40004000000 */
[----:B------:R-:W-:-:S09]  /*4150*/  SEL R16, RZ, 0x1, !P1 ;  /* 0x00000001ff107807 */ /* 0x000fd20004800000 */
.L_x_17072:
[----:B------:R-:W-:Y:S05]  /*4160*/  BSYNC B6 ;  /* 0x0000000000067941 */ /* 0x000fea0003800000 */
.L_x_17071:
        /* <DEDUP_REMOVED lines=27> */
.L_x_17144:
[----:B------:R-:W2:Y:S02]  /*4320*/  LDG.E.U8 R4, desc[UR36][R4.64] ;  /* 0x0000002404047981 */ /* 0x000ea4000c1e1100 */
[----:B--2---:R-:W-:-:S04]  /*4330*/  ISETP.NE.AND P0, PT, R4, RZ, PT ;  /* 0x000000ff0400720c */ /* 0x004fc80003f05270 */
[----:B------:R-:W-:Y:S01]  /*4340*/  P2R R27, PR, RZ, 0x1 ;  /* 0x00000001ff1b7803 */ /* 0x000fe20000000000 */
[----:B------:R-:W-:Y:S08]  /*4350*/  BRA `(.L_x_17146) ;  /* 0x0000000c00c47947 */ /* 0x000ff00003800000 */
.L_x_17143:
        /* <DEDUP_REMOVED lines=11> */
.L_x_17148:
[----:B------:R-:W2:Y:S02]  /*4410*/  LDG.E R4, desc[UR36][R4.64] ;  /* 0x0000002404047981 */ /* 0x000ea4000c1e1900 */
[----:B--2---:R-:W-:-:S04]  /*4420*/  ISETP.NE.AND P0, PT, R4, RZ, PT ;  /* 0x000000ff0400720c */ /* 0x004fc80003f05270 */
[----:B------:R-:W-:Y:S01]  /*4430*/  P2R R27, PR, RZ, 0x1 ;  /* 0x00000001ff1b7803 */ /* 0x000fe20000000000 */
[----:B------:R-:W-:Y:S08]  /*4440*/  BRA `(.L_x_17146) ;  /* 0x0000000c00887947 */ /* 0x000ff00003800000 */
.L_x_17147:
[----:B------:R-:W2:Y:S02]  /*4450*/  LDG.E.U16 R4, desc[UR36][R4.64] ;  /* 0x0000002404047981 */ /* 0x000ea4000c1e1500 */
[----:B--2---:R-:W-:-:S04]  /*4460*/  ISETP.NE.AND P0, PT, R4, RZ, PT ;  /* 0x000000ff0400720c */ /* 0x004fc80003f05270 */
[----:B------:R-:W-:Y:S01]  /*4470*/  P2R R27, PR, RZ, 0x1 ;  /* 0x00000001ff1b7803 */ /* 0x000fe20000000000 */
[----:B------:R-:W-:Y:S08]  /*4480*/  BRA `(.L_x_17146) ;  /* 0x0000000c00787947 */ /* 0x000ff00003800000 */
.L_x_17142:
        /* <DEDUP_REMOVED lines=10> */
.L_x_17150:
[----:B------:R-:W2:Y:S02]  /*4530*/  LDG.E.U16 R0, desc[UR36][R4.64] ;  /* 0x0000002404007981 */ /* 0x000ea4000c1e1500 */
[----:B--2---:R-:W-:-:S05]  /*4540*/  HADD2.F32 R0, -RZ, R0.H0_H0 ;  /* 0x20000000ff007230 */ /* 0x004fca0000004100 */
[----:B------:R-:W-:-:S04]  /*4550*/  FSETP.NEU.FTZ.AND P0, PT, R0, RZ, PT ;  /* 0x000000ff0000720b */ /* 0x000fc80003f1d000 */
[----:B------:R-:W-:Y:S01]  /*4560*/  P2R R27, PR, RZ, 0x1 ;  /* 0x00000001ff1b7803 */ /* 0x000fe20000000000 */
[----:B------:R-:W-:Y:S08]  /*4570*/  BRA `(.L_x_17146) ;  /* 0x0000000c003c7947 */ /* 0x000ff00003800000 */
.L_x_17149:
        /* <DEDUP_REMOVED lines=12> */
.L_x_17152:
        /* <DEDUP_REMOVED lines=11> */
.L_x_17151:
[----:B------:R-:W2:Y:S02]  /*46f0*/  LDG.E.64 R4, desc[UR36][R4.64] ;  /* 0x0000002404047981 */ /* 0x000ea4000c1e1b00 */
[----:B--2---:R-:W-:-:S06]  /*4700*/  DSETP.NEU.AND P0, PT, R4, RZ, PT ;  /* 0x000000ff0400722a */ /* 0x004fcc0003f0d000 */
[----:B------:R-:W-:Y:S01]  /*4710*/  P2R R27, PR, RZ, 0x1 ;  /* 0x00000001ff1b7803 */ /* 0x000fe20000000000 */
[----:B------:R-:W-:Y:S07]  /*4720*/  BRA `(.L_x_17146) ;  /* 0x0000000800d07947 */ /* 0x000fee0003800000 */
.L_x_17141:
        /* <DEDUP_REMOVED lines=12> */
.L_x_17155:
[----:B------:R-:W2:Y:S02]  /*47f0*/  LDG.E.128 R4, desc[UR36][R4.64] ;  /* 0x0000002404047981 */ /* 0x000ea4000c1e1d00 */
[----:B--2---:R-:W-:-:S06]  /*4800*/  DSETP.NEU.AND P0, PT, R6, RZ, PT ;  /* 0x000000ff0600722a */ /* 0x004fcc0003f0d000 */
[----:B------:R-:W-:-:S06]  /*4810*/  DSETP.NEU.OR P0, PT, R4, RZ, P0 ;  /* 0x000000ff0400722a */ /* 0x000fcc000070d400 */
[----:B------:R-:W-:Y:S01]  /*4820*/  P2R R27, PR, RZ, 0x1 ;  /* 0x00000001ff1b7803 */ /* 0x000fe20000000000 */
[----:B------:R-:W-:Y:S07]  /*4830*/  BRA `(.L_x_17146) ;  /* 0x00000008008c7947 */ /* 0x000fee0003800000 */
.L_x_17154:
        /* <DEDUP_REMOVED lines=28> */
.L_x_17157:
        /* <DEDUP_REMOVED lines=15> */
.L_x_17156:
[----:B------:R-:W2:Y:S02]  /*4af0*/  LDG.E.U16 R0, desc[UR36][R4.64] ;  /* 0x0000002404007981 */ /* 0x000ea4000c1e1500 */
[----:B--2---:R-:W-:-:S05]  /*4b00*/  IMAD.U32 R0, R0, 0x10000, RZ ;  /* 0x0001000000007824 */ /* 0x004fca00078e00ff */
[----:B------:R-:W-:-:S04]  /*4b10*/  FSETP.NEU.FTZ.AND P0, PT, R0, RZ, PT ;  /* 0x000000ff0000720b */ /* 0x000fc80003f1d000 */
[----:B------:R-:W-:Y:S01]  /*4b20*/  P2R R27, PR, RZ, 0x1 ;  /* 0x00000001ff1b7803 */ /* 0x000fe20000000000 */
[----:B------:R-:W-:Y:S08]  /*4b30*/  BRA `(.L_x_17146) ;  /* 0x0000000400cc7947 */ /* 0x000ff00003800000 */
.L_x_17153:
        /* <DEDUP_REMOVED lines=12> */
.L_x_17160:
        /* <DEDUP_REMOVED lines=21> */
.L_x_17164:
[----:B------:R-:W-:Y:S05]  /*4d50*/  BSYNC B1 ;  /* 0x0000000000017941 */ /* 0x000fea0003800000 */
.L_x_17163:
[----:B------:R-:W-:Y:S01]  /*4d60*/  LEA R5, R0, 0x3b800000, 0x17 ;  /* 0x3b80000000057811 */ /* 0x000fe200078eb8ff */
[----:B------:R-:W-:-:S05]  /*4d70*/  IMAD.SHL.U32 R0, R3, 0x100000, RZ ;  /* 0x0010000003007824 */ /* 0x000fca00078e00ff */
[----:B------:R-:W-:-:S07]  /*4d80*/  LOP3.LUT R0, R5, R0, R6, 0xfe, !PT ;  /* 0x0000000005007212 */ /* 0x000fce00078efe06 */
.L_x_17162:
[----:B------:R-:W-:Y:S05]  /*4d90*/  BSYNC B0 ;  /* 0x0000000000007941 */ /* 0x000fea0003800000 */
.L_x_17161:
[----:B------:R-:W-:-:S04]  /*4da0*/  FSETP.NEU.FTZ.AND P0, PT, R0, RZ, PT ;  /* 0x000000ff0000720b */ /* 0x000fc80003f1d000 */
[----:B------:R-:W-:Y:S01]  /*4db0*/  P2R R27, PR, RZ, 0x1 ;  /* 0x00000001ff1b7803 */ /* 0x000fe20000000000 */
[----:B------:R-:W-:Y:S08]  /*4dc0*/  BRA `(.L_x_17146) ;  /* 0x0000000400287947 */ /* 0x000ff00003800000 */
.L_x_17159:
        /* <DEDUP_REMOVED lines=21> */
.L_x_17168:
[----:B------:R-:W-:Y:S05]  /*4f20*/  BSYNC B1 ;  /* 0x0000000000017941 */ /* 0x000fea0003800000 */
.L_x_17167:
[----:B------:R-:W-:Y:S01]  /*4f30*/  LEA R5, R0, 0x37800000, 0x17 ;  /* 0x3780000000057811 */ /* 0x000fe200078eb8ff */
[----:B------:R-:W-:-:S05]  /*4f40*/  IMAD.SHL.U32 R0, R3, 0x200000, RZ ;  /* 0x0020000003007824 */ /* 0x000fca00078e00ff */
[----:B------:R-:W-:-:S07]  /*4f50*/  LOP3.LUT R0, R5, R0, R6, 0xfe, !PT ;  /* 0x0000000005007212 */ /* 0x000fce00078efe06 */
.L_x_17166:
[----:B------:R-:W-:Y:S05]  /*4f60*/  BSYNC B0 ;  /* 0x0000000000007941 */ /* 0x000fea0003800000 */
.L_x_17165:
[----:B------:R-:W-:-:S04]  /*4f70*/  FSETP.NEU.FTZ.AND P0, PT, R0, RZ, PT ;  /* 0x000000ff0000720b */ /* 0x000fc80003f1d000 */
[----:B------:R-:W-:Y:S01]  /*4f80*/  P2R R27, PR, RZ, 0x1 ;  /* 0x00000001ff1b7803 */ /* 0x000fe20000000000 */
[----:B------:R-:W-:Y:S08]  /*4f90*/  BRA `(.L_x_17146) ;  /* 0x0000000000b47947 */ /* 0x000ff00003800000 */
.L_x_17158:
        /* <DEDUP_REMOVED lines=14> */
.L_x_17172:
[----:B------:R-:W-:Y:S05]  /*5080*/  BSYNC B0 ;  /* 0x0000000000007941 */ /* 0x000fea0003800000 */
.L_x_17171:
[----:B------:R-:W-:-:S04]  /*5090*/  FSETP.NEU.FTZ.AND P0, PT, R0, RZ, PT ;  /* 0x000000ff0000720b */ /* 0x000fc80003f1d000 */
[----:B------:R-:W-:Y:S01]  /*50a0*/  P2R R27, PR, RZ, 0x1 ;  /* 0x00000001ff1b7803 */ /* 0x000fe20000000000 */
[----:B------:R-:W-:Y:S08]  /*50b0*/  BRA `(.L_x_17146) ;  /* 0x00000000006c7947 */ /* 0x000ff00003800000 */
.L_x_17145:
        /* <DEDUP_REMOVED lines=16> */
.L_x_17173:
[----:B------:R-:W-:-:S04]  /*51c0*/  PLOP3.LUT P0, PT, PT, PT, PT, 0x8, 0x0 ;  /* 0x000000000000781c */ /* 0x000fc80003f0e170 */
[----:B------:R-:W-:Y:S01]  /*51d0*/  P2R R27, PR, RZ, 0x1 ;  /* 0x00000001ff1b7803 */ /* 0x000fe20000000000 */
[----:B------:R-:W-:Y:S08]  /*51e0*/  BRA `(.L_x_17146) ;  /* 0x0000000000207947 */ /* 0x000ff00003800000 */
.L_x_17170:
[----:B------:R-:W2:Y:S02]  /*51f0*/  LDG.E.64 R4, desc[UR36][R4.64] ;  /* 0x0000002404047981 */ /* 0x000ea4000c1e1b00 */
[----:B--2---:R-:W-:-:S04]  /*5200*/  ISETP.NE.U32.AND P0, PT, R4, RZ, PT ;  /* 0x000000ff0400720c */ /* 0x004fc80003f05070 */
[----:B------:R-:W-:-:S04]  /*5210*/  ISETP.NE.AND.EX P0, PT, R5, RZ, PT, P0 ;  /* 0x000000ff0500720c */ /* 0x000fc80003f05300 */
[----:B------:R-:W-:Y:S01]  /*5220*/  P2R R27, PR, RZ, 0x1 ;  /* 0x00000001ff1b7803 */ /* 0x000fe20000000000 */
[----:B------:R-:W-:Y:S08]  /*5230*/  BRA `(.L_x_17146) ;  /* 0x00000000000c7947 */ /* 0x000ff00003800000 */
.L_x_17169:
[----:B------:R-:W2:Y:S02]  /*5240*/  LDG.E R4, desc[UR36][R4.64] ;  /* 0x0000002404047981 */ /* 0x000ea4000c1e1900 */
[----:B--2---:R-:W-:-:S04]  /*5250*/  ISETP.NE.AND P0, PT, R4, RZ, PT ;  /* 0x000000ff0400720c */ /* 0x004fc80003f05270 */
[----:B------:R-:W-:-:S09]  /*5260*/  P2R R27, PR, RZ, 0x1 ;  /* 0x00000001ff1b7803 */ /* 0x000fd20000000000 */
.L_x_17146:
        /* <DEDUP_REMOVED lines=20> */
.L_x_17177:
[----:B------:R-:W2:Y:S02]  /*53b0*/  LDG.E.U8 R4, desc[UR36][R4.64] ;  /* 0x0000002404047981 */ /* 0x000ea4000c1e1100 */
[----:B--2---:R-:W-:Y:S01]  /*53c0*/  ISETP.NE.AND P0, PT, R4, RZ, PT ;  /* 0x000000ff0400720c */ /* 0x004fe20003f05270 */
[----:B------:R-:W-:-:S12]  /*53d0*/  BRA `(.L_x_17179) ;  /* 0x0000000c00747947 */ /* 0x000fd80003800000 */
.L_x_17176:
        /* <DEDUP_REMOVED lines=10> */
.L_x_17181:
[----:B------:R-:W2:Y:S02]  /*5480*/  LDG.E R4, desc[UR36][R4.64] ;  /* 0x0000002404047981 */ /* 0x000ea4000c1e1900 */
[----:B--2---:R-:W-:Y:S01]  /*5490*/  ISETP.NE.AND P0, PT, R4, RZ, PT ;  /* 0x000000ff0400720c */ /* 0x004fe20003f05270 */
[----:B------:R-:W-:-:S12]  /*54a0*/  BRA `(.L_x_17179) ;  /* 0x0000000c00407947 */ /* 0x000fd80003800000 */
.L_x_17180:
[----:B------:R-:W2:Y:S02]  /*54b0*/  LDG.E.U16 R4, desc[UR36][R4.64] ;  /* 0x0000002404047981 */ /* 0x000ea4000c1e1500 */
[----:B--2---:R-:W-:Y:S01]  /*54c0*/  ISETP.NE.AND P0, PT, R4, RZ, PT ;  /* 0x000000ff0400720c */ /* 0x004fe20003f05270 */
[----:B------:R-:W-:-:S12]  /*54d0*/  BRA `(.L_x_17179) ;  /* 0x0000000c00347947 */ /* 0x000fd80003800000 */
.L_x_17175:
        /* <DEDUP_REMOVED lines=9> */
.L_x_17183:
[----:B------:R-:W2:Y:S02]  /*5570*/  LDG.E.U16 R0, desc[UR36][R4.64] ;  /* 0x0000002404007981 */ /* 0x000ea4000c1e1500 */
[----:B--2---:R-:W-:-:S05]  /*5580*/  HADD2.F32 R0, -RZ, R0.H0_H0 ;  /* 0x20000000ff007230 */ /* 0x004fca0000004100 */
[----:B------:R-:W-:Y:S01]  /*5590*/  FSETP.NEU.FTZ.AND P0, PT, R0, RZ, PT ;  /* 0x000000ff0000720b */ /* 0x000fe20003f1d000 */
[----:B------:R-:W-:-:S12]  /*55a0*/  BRA `(.L_x_17179) ;  /* 0x0000000c00007947 */ /* 0x000fd80003800000 */
.L_x_17182:
        /* <DEDUP_REMOVED lines=11> */
.L_x_17185:
        /* <DEDUP_REMOVED lines=10> */
.L_x_17184:
[----:B------:R-:W2:Y:S02]  /*5700*/  LDG.E.64 R4, desc[UR36][R4.64] ;  /* 0x0000002404047981 */ /* 0x000ea4000c1e1b00 */
[----:B--2---:R-:W-:Y:S01]  /*5710*/  DSETP.NEU.AND P0, PT, R4, RZ, PT ;  /* 0x000000ff0400722a */ /* 0x004fe20003f0d000 */
[----:B------:R-:W-:-:S13]  /*5720*/  BRA `(.L_x_17179) ;  /* 0x0000000800a07947 */ /* 0x000fda0003800000 */
.L_x_17174:
        /* <DEDUP_REMOVED lines=11> */
.L_x_17188:
[----:B------:R-:W2:Y:S02]  /*57e0*/  LDG.E.128 R4, desc[UR36][R4.64] ;  /* 0x0000002404047981 */ /* 0x000ea4000c1e1d00 */
[----:B--2---:R-:W-:-:S06]  /*57f0*/  DSETP.NEU.AND P0, PT, R6, RZ, PT ;  /* 0x000000ff0600722a */ /* 0x004fcc0003f0d000 */
[----:B------:R-:W-:Y:S01]  /*5800*/  DSETP.NEU.OR P0, PT, R4, RZ, P0 ;  /* 0x000000ff0400722a */ /* 0x000fe2000070d400 */
[----:B------:R-:W-:-:S13]  /*5810*/  BRA `(.L_x_17179) ;  /* 0x0000000800647947 */ /* 0x000fda0003800000 */
.L_x_17187:
        /* <DEDUP_REMOVED lines=27> */
.L_x_17190:
        /* <DEDUP_REMOVED lines=14> */
.L_x_17189:
[----:B------:R-:W2:Y:S02]  /*5ab0*/  LDG.E.U16 R0, desc[UR36][R4.64] ;  /* 0x0000002404007981 */ /* 0x000ea4000c1e1500 */
[----:B--2---:R-:W-:-:S05]  /*5ac0*/  IMAD.U32 R0, R0, 0x10000, RZ ;  /* 0x0001000000007824 */ /* 0x004fca00078e00ff */
[----:B------:R-:W-:Y:S01]  /*5ad0*/  FSETP.NEU.FTZ.AND P0, PT, R0, RZ, PT ;  /* 0x000000ff0000720b */ /* 0x000fe20003f1d000 */
[----:B------:R-:W-:-:S12]  /*5ae0*/  BRA `(.L_x_17179) ;  /* 0x0000000400b07947 */ /* 0x000fd80003800000 */
.L_x_17186:
        /* <DEDUP_REMOVED lines=11> */
.L_x_17193:
        /* <DEDUP_REMOVED lines=21> */
.L_x_17197:
[----:B------:R-:W-:Y:S05]  /*5cf0*/  BSYNC B1 ;  /* 0x0000000000017941 */ /* 0x000fea0003800000 */
.L_x_17196:
[----:B------:R-:W-:Y:S01]  /*5d00*/  LEA R5, R0, 0x3b800000, 0x17 ;  /* 0x3b80000000057811 */ /* 0x000fe200078eb8ff */
[----:B------:R-:W-:-:S05]  /*5d10*/  IMAD.SHL.U32 R0, R3, 0x100000, RZ ;  /* 0x0010000003007824 */ /* 0x000fca00078e00ff */
[----:B------:R-:W-:-:S07]  /*5d20*/  LOP3.LUT R0, R5, R0, R6, 0xfe, !PT ;  /* 0x0000000005007212 */ /* 0x000fce00078efe06 */
.L_x_17195:
[----:B------:R-:W-:Y:S05]  /*5d30*/  BSYNC B0 ;  /* 0x0000000000007941 */ /* 0x000fea0003800000 */
.L_x_17194:
[----:B------:R-:W-:Y:S01]  /*5d40*/  FSETP.NEU.FTZ.AND P0, PT, R0, RZ, PT ;  /* 0x000000ff0000720b */ /* 0x000fe20003f1d000 */
[----:B------:R-:W-:-:S12]  /*5d50*/  BRA `(.L_x_17179) ;  /* 0x0000000400147947 */ /* 0x000fd80003800000 */
.L_x_17192:
        /* <DEDUP_REMOVED lines=21> */
.L_x_17201:
[----:B------:R-:W-:Y:S05]  /*5eb0*/  BSYNC B1 ;  /* 0x0000000000017941 */ /* 0x000fea0003800000 */
.L_x_17200:
[----:B------:R-:W-:Y:S01]  /*5ec0*/  LEA R5, R0, 0x37800000, 0x17 ;  /* 0x3780000000057811 */ /* 0x000fe200078eb8ff */
[----:B------:R-:W-:-:S05]  /*5ed0*/  IMAD.SHL.U32 R0, R3, 0x200000, RZ ;  /* 0x0020000003007824 */ /* 0x000fca00078e00ff */
[----:B------:R-:W-:-:S07]  /*5ee0*/  LOP3.LUT R0, R5, R0, R6, 0xfe, !PT ;  /* 0x0000000005007212 */ /* 0x000fce00078efe06 */
.L_x_17199:
[----:B------:R-:W-:Y:S05]  /*5ef0*/  BSYNC B0 ;  /* 0x0000000000007941 */ /* 0x000fea0003800000 */
.L_x_17198:
[----:B------:R-:W-:Y:S01]  /*5f00*/  FSETP.NEU.FTZ.AND P0, PT, R0, RZ, PT ;  /* 0x000000ff0000720b */ /* 0x000fe20003f1d000 */
[----:B------:R-:W-:-:S12]  /*5f10*/  BRA `(.L_x_17179) ;  /* 0x0000000000a47947 */ /* 0x000fd80003800000 */
.L_x_17191:
        /* <DEDUP_REMOVED lines=14> */
.L_x_17205:
[----:B------:R-:W-:Y:S05]  /*6000*/  BSYNC B0 ;  /* 0x0000000000007941 */ /* 0x000fea0003800000 */
.L_x_17204:
[----:B------:R-:W-:Y:S01]  /*6010*/  FSETP.NEU.FTZ.AND P0, PT, R0, RZ, PT ;  /* 0x000000ff0000720b */ /* 0x000fe20003f1d000 */
[----:B------:R-:W-:-:S12]  /*6020*/  BRA `(.L_x_17179) ;  /* 0x0000000000607947 */ /* 0x000fd80003800000 */
.L_x_17178:
        /* <DEDUP_REMOVED lines=16> */
.L_x_17206:
[----:B------:R-:W-:Y:S01]  /*6130*/  PLOP3.LUT P0, PT, PT, PT, PT, 0x8, 0x0 ;  /* 0x000000000000781c */ /* 0x000fe20003f0e170 */
[----:B------:R-:W-:-:S12]  /*6140*/  BRA `(.L_x_17179) ;  /* 0x0000000000187947 */ /* 0x000fd80003800000 */
.L_x_17203:
[----:B------:R-:W2:Y:S02]  /*6150*/  LDG.E.64 R4, desc[UR36][R4.64] ;  /* 0x0000002404047981 */ /* 0x000ea4000c1e1b00 */
[----:B--2---:R-:W-:-:S04]  /*6160*/  ISETP.NE.U32.AND P0, PT, R4, RZ, PT ;  /* 0x000000ff0400720c */ /* 0x004fc80003f05070 */
[----:B------:R-:W-:Y:S01]  /*6170*/  ISETP.NE.AND.EX P0, PT, R5, RZ, PT, P0 ;  /* 0x000000ff0500720c */ /* 0x000fe20003f05300 */
[----:B------:R-:W-:-:S12]  /*6180*/  BRA `(.L_x_17179) ;  /* 0x0000000000087947 */ /* 0x000fd80003800000 */
.L_x_17202:
[----:B------:R-:W2:Y:S02]  /*6190*/  LDG.E R4, desc[UR36][R4.64] ;  /* 0x0000002404047981 */ /* 0x000ea4000c1e1900 */
[----:B--2---:R-:W-:-:S13]  /*61a0*/  ISETP.NE.AND P0, PT, R4, RZ, PT ;  /* 0x000000ff0400720c */ /* 0x004fda0003f05270 */
.L_x_17179:
[----:B------:R-:W-:Y:S01]  /*61b0*/  ISETP.NE.AND P1, PT, R27, RZ, PT ;  /* 0x000000ff1b00720c */ /* 0x000fe20003f25270 */
[----:B------:R-:W-:Y:S01]  /*61c0*/  VIADD R25, R25, 0x80 ;  /* 0x0000008019197836 */ /* 0x000fe20000000000 */
[----:B------:R-:W-:Y:S02]  /*61d0*/  SEL R24, RZ, 0x1, !P0 ;  /* 0x00000001ff187807 */ /* 0x000fe40004000000 */
[----:B------:R-:W-:-:S09]  /*61e0*/  SEL R27, RZ, 0x1, !P1 ;  /* 0x00000001ff1b7807 */ /* 0x000fd20004800000 */
.L_x_17140:
[----:B------:R-:W-:Y:S05]  /*61f0*/  BSYNC B6 ;  /* 0x0000000000067941 */ /* 0x000fea0003800000 */
.L_x_17139:
        /* <DEDUP_REMOVED lines=25> */
.L_x_17212:
[----:B------:R-:W2:Y:S02]  /*6390*/  LDG.E.U8 R4, desc[UR36][R4.64] ;  /* 0x0000002404047981 */ /* 0x000ea4000c1e1100 */
[----:B--2---:R-:W-:-:S04]  /*63a0*/  ISETP.NE.AND P0, PT, R4, RZ, PT ;  /* 0x000000ff0400720c */ /* 0x004fc80003f05270 */
[----:B------:R-:W-:Y:S01]  /*63b0*/  P2R R23, PR, RZ, 0x1 ;  /* 0x00000001ff177803 */ /* 0x000fe20000000000 */
[----:B------:R-:W-:Y:S08]  /*63c0*/  BRA `(.L_x_17214) ;  /* 0x0000000c00c47947 */ /* 0x000ff00003800000 */
.L_x_17211:
        /* <DEDUP_REMOVED lines=11> */
.L_x_17216:
[----:B------:R-:W2:Y:S02]  /*6480*/  LDG.E R4, desc[UR36][R4.64] ;  /* 0x0000002404047981 */ /* 0x000ea4000c1e1900 */
[----:B--2---:R-:W-:-:S04]  /*6490*/  ISETP.NE.AND P0, PT, R4, RZ, PT ;  /* 0x000000ff0400720c */ /* 0x004fc80003f05270 */
[----:B------:R-:W-:Y:S01]  /*64a0*/  P2R R23, PR, RZ, 0x1 ;  /* 0x00000001ff177803 */ /* 0x000fe20000000000 */
[----:B------:R-:W-:Y:S08]  /*64b0*/  BRA `(.L_x_17214) ;  /* 0x0000000c00887947 */ /* 0x000ff00003800000 */
.L_x_17215:
[----:B------:R-:W2:Y:S02]  /*64c0*/  LDG.E.U16 R4, desc[UR36][R4.64] ;  /* 0x0000002404047981 */ /* 0x000ea4000c1e1500 */
[----:B--2---:R-:W-:-:S04]  /*64d0*/  ISETP.NE.AND P0, PT, R4, RZ, PT ;  /* 0x000000ff0400720c */ /* 0x004fc80003f05270 */
[----:B------:R-:W-:Y:S01]  /*64e0*/  P2R R23, PR, RZ, 0x1 ;  /* 0x00000001ff177803 */ /* 0x000fe20000000000 */
[----:B------:R-:W-:Y:S08]  /*64f0*/  BRA `(.L_x_17214) ;  /* 0x0000000c00787947 */ /* 0x000ff00003800000 */
.L_x_17210:
        /* <DEDUP_REMOVED lines=10> */
.L_x_17218:
[----:B------:R-:W2:Y:S02]  /*65a0*/  LDG.E.U16 R0, desc[UR36][R4.64] ;  /* 0x0000002404007981 */ /* 0x000ea4000c1e1500 */
[----:B--2---:R-:W-:-:S05]  /*65b0*/  HADD2.F32 R0, -RZ, R0.H0_H0 ;  /* 0x20000000ff007230 */ /* 0x004fca0000004100 */
[----:B------:R-:W-:-:S04]  /*65c0*/  FSETP.NEU.FTZ.AND P0, PT, R0, RZ, PT ;  /* 0x000000ff0000720b */ /* 0x000fc80003f1d000 */
[----:B------:R-:W-:Y:S01]  /*65d0*/  P2R R23, PR, RZ, 0x1 ;  /* 0x00000001ff177803 */ /* 0x000fe20000000000 */
[----:B------:R-:W-:Y:S08]  /*65e0*/  BRA `(.L_x_17214) ;  /* 0x0000000c003c7947 */ /* 0x000ff00003800000 */
.L_x_17217:
        /* <DEDUP_REMOVED lines=12> */
.L_x_17220:
        /* <DEDUP_REMOVED lines=11> */
.L_x_17219:
[----:B------:R-:W2:Y:S02]  /*6760*/  LDG.E.64 R4, desc[UR36][R4.64] ;  /* 0x0000002404047981 */ /* 0x000ea4000c1e1b00 */
[----:B--2---:R-:W-:-:S06]  /*6770*/  DSETP.NEU.AND P0, PT, R4, RZ, PT ;  /* 0x000000ff0400722a */ /* 0x004fcc0003f0d000 */
[----:B------:R-:W-:Y:S01]  /*6780*/  P2R R23, PR, RZ, 0x1 ;  /* 0x00000001ff177803 */ /* 0x000fe20000000000 */
[----:B------:R-:W-:Y:S07]  /*6790*/  BRA `(.L_x_17214) ;  /* 0x0000000800d07947 */ /* 0x000fee0003800000 */
.L_x_17209:
        /* <DEDUP_REMOVED lines=12> */
.L_x_17223:
[----:B------:R-:W2:Y:S02]  /*6860*/  LDG.E.128 R4, desc[UR36][R4.64] ;  /* 0x0000002404047981 */ /* 0x000ea4000c1e1d00 */
[----:B--2---:R-:W-:-:S06]  /*6870*/  DSETP.NEU.AND P0, PT, R6, RZ, PT ;  /* 0x000000ff0600722a */ /* 0x004fcc0003f0d000 */
[----:B------:R-:W-:-:S06]  /*6880*/  DSETP.NEU.OR P0, PT, R4, RZ, P0 ;  /* 0x000000ff0400722a */ /* 0x000fcc000070d400 */
[----:B------:R-:W-:Y:S01]  /*6890*/  P2R R23, PR, RZ, 0x1 ;  /* 0x00000001ff177803 */ /* 0x000fe20000000000 */
[----:B------:R-:W-:Y:S07]  /*68a0*/  BRA `(.L_x_17214) ;  /* 0x00000008008c7947 */ /* 0x000fee0003800000 */
.L_x_17222:
        /* <DEDUP_REMOVED lines=28> */
.L_x_17225:
        /* <DEDUP_REMOVED lines=15> */
.L_x_17224:
[----:B------:R-:W2:Y:S02]  /*6b60*/  LDG.E.U16 R0, desc[UR36][R4.64] ;  /* 0x0000002404007981 */ /* 0x000ea4000c1e1500 */
[----:B--2---:R-:W-:-:S05]  /*6b70*/  IMAD.U32 R0, R0, 0x10000, RZ ;  /* 0x0001000000007824 */ /* 0x004fca00078e00ff */
[----:B------:R-:W-:-:S04]  /*6b80*/  FSETP.NEU.FTZ.AND P0, PT, R0, RZ, PT ;  /* 0x000000ff0000720b */ /* 0x000fc80003f1d000 */
[----:B------:R-:W-:Y:S01]  /*6b90*/  P2R R23, PR, RZ, 0x1 ;  /* 0x00000001ff177803 */ /* 0x000fe20000000000 */
[----:B------:R-:W-:Y:S08]  /*6ba0*/  BRA `(.L_x_17214) ;  /* 0x0000000400cc7947 */ /* 0x000ff00003800000 */
.L_x_17221:
        /* <DEDUP_REMOVED lines=12> */
.L_x_17228:
        /* <DEDUP_REMOVED lines=21> */
.L_x_17232:
[----:B------:R-:W-:Y:S05]  /*6dc0*/  BSYNC B1 ;  /* 0x0000000000017941 */ /* 0x000fea0003800000 */
.L_x_17231:
[----:B------:R-:W-:Y:S01]  /*6dd0*/  LEA R5, R0, 0x3b800000, 0x17 ;  /* 0x3b80000000057811 */ /* 0x000fe200078eb8ff */
[----:B------:R-:W-:-:S05]  /*6de0*/  IMAD.SHL.U32 R0, R3, 0x100000, RZ ;  /* 0x0010000003007824 */ /* 0x000fca00078e00ff */
[----:B------:R-:W-:-:S07]  /*6df0*/  LOP3.LUT R0, R5, R0, R6, 0xfe, !PT ;  /* 0x0000000005007212 */ /* 0x000fce00078efe06 */
.L_x_17230:
[----:B------:R-:W-:Y:S05]  /*6e00*/  BSYNC B0 ;  /* 0x0000000000007941 */ /* 0x000fea0003800000 */
.L_x_17229:
[----:B------:R-:W-:-:S04]  /*6e10*/  FSETP.NEU.FTZ.AND P0, PT, R0, RZ, PT ;  /* 0x000000ff0000720b */ /* 0x000fc80003f1d000 */
[----:B------:R-:W-:Y:S01]  /*6e20*/  P2R R23, PR, RZ, 0x1 ;  /* 0x00000001ff177803 */ /* 0x000fe20000000000 */
[----:B------:R-:W-:Y:S08]  /*6e30*/  BRA `(.L_x_17214) ;  /* 0x0000000400287947 */ /* 0x000ff00003800000 */
.L_x_17227:
        /* <DEDUP_REMOVED lines=21> */
.L_x_17236:
[----:B------:R-:W-:Y:S05]  /*6f90*/  BSYNC B1 ;  /* 0x0000000000017941 */ /* 0x000fea0003800000 */
.L_x_17235:
[----:B------:R-:W-:Y:S01]  /*6fa0*/  LEA R5, R0, 0x37800000, 0x17 ;  /* 0x3780000000057811 */ /* 0x000fe200078eb8ff */
[----:B------:R-:W-:-:S05]  /*6fb0*/  IMAD.SHL.U32 R0, R3, 0x200000, RZ ;  /* 0x0020000003007824 */ /* 0x000fca00078e00ff */
[----:B------:R-:W-:-:S07]  /*6fc0*/  LOP3.LUT R0, R5, R0, R6, 0xfe, !PT ;  /* 0x0000000005007212 */ /* 0x000fce00078efe06 */
.L_x_17234:
[----:B------:R-:W-:Y:S05]  /*6fd0*/  BSYNC B0 ;  /* 0x0000000000007941 */ /* 0x000fea0003800000 */
.L_x_17233:
[----:B------:R-:W-:-:S04]  /*6fe0*/  FSETP.NEU.FTZ.AND P0, PT, R0, RZ, PT ;  /* 0x000000ff0000720b */ /* 0x000fc80003f1d000 */
[----:B------:R-:W-:Y:S01]  /*6ff0*/  P2R R23, PR, RZ, 0x1 ;  /* 0x00000001ff177803 */ /* 0x000fe20000000000 */
[----:B------:R-:W-:Y:S08]  /*7000*/  BRA `(.L_x_17214) ;  /* 0x0000000000b47947 */ /* 0x000ff00003800000 */
.L_x_17226:
        /* <DEDUP_REMOVED lines=14> */
.L_x_17240:
[----:B------:R-:W-:Y:S05]  /*70f0*/  BSYNC B0 ;  /* 0x0000000000007941 */ /* 0x000fea0003800000 */
.L_x_17239:
[----:B------:R-:W-:-:S04]  /*7100*/  FSETP.NEU.FTZ.AND P0, PT, R0, RZ, PT ;  /* 0x000000ff0000720b */ /* 0x000fc80003f1d000 */
[----:B------:R-:W-:Y:S01]  /*7110*/  P2R R23, PR, RZ, 0x1 ;  /* 0x00000001ff177803 */ /* 0x000fe20000000000 */
[----:B------:R-:W-:Y:S08]  /*7120*/  BRA `(.L_x_17214) ;  /* 0x00000000006c7947 */ /* 0x000ff00003800000 */
.L_x_17213:
        /* <DEDUP_REMOVED lines=16> */
.L_x_17241:
[----:B------:R-:W-:-:S04]  /*7230*/  PLOP3.LUT P0, PT, PT, PT, PT, 0x8, 0x0 ;  /* 0x000000000000781c */ /* 0x000fc80003f0e170 */
[----:B------:R-:W-:Y:S01]  /*7240*/  P2R R23, PR, RZ, 0x1 ;  /* 0x00000001ff177803 */ /* 0x000fe20000000000 */
[----:B------:R-:W-:Y:S08]  /*7250*/  BRA `(.L_x_17214) ;  /* 0x0000000000207947 */ /* 0x000ff00003800000 */
.L_x_17238:
[----:B------:R-:W2:Y:S02]  /*7260*/  LDG.E.64 R4, desc[UR36][R4.64] ;  /* 0x0000002404047981 */ /* 0x000ea4000c1e1b00 */
[----:B--2---:R-:W-:-:S04]  /*7270*/  ISETP.NE.U32.AND P0, PT, R4, RZ, PT ;  /* 0x000000ff0400720c */ /* 0x004fc80003f05070 */
[----:B------:R-:W-:-:S04]  /*7280*/  ISETP.NE.AND.EX P0, PT, R5, RZ, PT, P0 ;  /* 0x000000ff0500720c */ /* 0x000fc80003f05300 */
[----:B------:R-:W-:Y:S01]  /*7290*/  P2R R23, PR, RZ, 0x1 ;  /* 0x00000001ff177803 */ /* 0x000fe20000000000 */
[----:B------:R-:W-:Y:S08]  /*72a0*/  BRA `(.L_x_17214) ;  /* 0x00000000000c7947 */ /* 0x000ff00003800000 */
.L_x_17237:
[----:B------:R-:W2:Y:S02]  /*72b0*/  LDG.E R4, desc[UR36][R4.64] ;  /* 0x0000002404047981 */ /* 0x000ea4000c1e1900 */
[----:B--2---:R-:W-:-:S04]  /*72c0*/  ISETP.NE.AND P0, PT, R4, RZ, PT ;  /* 0x000000ff0400720c */ /* 0x004fc80003f05270 */
[----:B------:R-:W-:-:S09]  /*72d0*/  P2R R23, PR, RZ, 0x1 ;  /* 0x00000001ff177803 */ /* 0x000fd20000000000 */
.L_x_17214:
        /* <DEDUP_REMOVED lines=20> */
.L_x_17245:
[----:B------:R-:W2:Y:S02]  /*7420*/  LDG.E.U8 R4, desc[UR36][R4.64] ;  /* 0x0000002404047981 */ /* 0x000ea4000c1e1100 */
[----:B--2---:R-:W-:Y:S01]  /*7430*/  ISETP.NE.AND P0, PT, R4, RZ, PT ;  /* 0x000000ff0400720c */ /* 0x004fe20003f05270 */
[----:B------:R-:W-:-:S12]  /*7440*/  BRA `(.L_x_17247) ;  /* 0x0000000c00747947 */ /* 0x000fd80003800000 */
.L_x_17244:
        /* <DEDUP_REMOVED lines=10> */
.L_x_17249:
[----:B------:R-:W2:Y:S02]  /*74f0*/  LDG.E R4, desc[UR36][R4.64] ;  /* 0x0000002404047981 */ /* 0x000ea4000c1e1900 */
[----:B--2---:R-:W-:Y:S01]  /*7500*/  ISETP.NE.AND P0, PT, R4, RZ, PT ;  /* 0x000000ff0400720c */ /* 0x004fe20003f05270 */
[----:B------:R-:W-:-:S12]  /*7510*/  BRA `(.L_x_17247) ;  /* 0x0000000c00407947 */ /* 0x000fd80003800000 */
.L_x_17248:
[----:B------:R-:W2:Y:S02]  /*7520*/  LDG.E.U16 R4, desc[UR36][R4.64] ;  /* 0x0000002404047981 */ /* 0x000ea4000c1e1500 */
[----:B--2---:R-:W-:Y:S01]  /*7530*/  ISETP.NE.AND P0, PT, R4, RZ, PT ;  /* 0x000000ff0400720c */ /* 0x004fe20003f05270 */
[----:B------:R-:W-:-:S12]  /*7540*/  BRA `(.L_x_17247) ;  /* 0x0000000c00347947 */ /* 0x000fd80003800000 */
.L_x_17243:
        /* <DEDUP_REMOVED lines=9> */
.L_x_17251:
[----:B------:R-:W2:Y:S02]  /*75e0*/  LDG.E.U16 R0, desc[UR36][R4.64] ;  /* 0x0000002404007981 */ /* 0x000ea4000c1e1500 */
[----:B--2---:R-:W-:-:S05]  /*75f0*/  HADD2.F32 R0, -RZ, R0.H0_H0 ;  /* 0x20000000ff007230 */ /* 0x004fca0000004100 */
[----:B------:R-:W-:Y:S01]  /*7600*/  FSETP.NEU.FTZ.AND P0, PT, R0, RZ, PT ;  /* 0x000000ff0000720b */ /* 0x000fe20003f1d000 */
[----:B------:R-:W-:-:S12]  /*7610*/  BRA `(.L_x_17247) ;  /* 0x0000000c00007947 */ /* 0x000fd80003800000 */
.L_x_17250:
        /* <DEDUP_REMOVED lines=11> */
.L_x_17253:
        /* <DEDUP_REMOVED lines=10> */
.L_x_17252:
[----:B------:R-:W2:Y:S02]  /*7770*/  LDG.E.64 R4, desc[UR36][R4.64] ;  /* 0x0000002404047981 */ /* 0x000ea4000c1e1b00 */
[----:B--2---:R-:W-:Y:S01]  /*7780*/  DSETP.NEU.AND P0, PT, R4, RZ, PT ;  /* 0x000000ff0400722a */ /* 0x004fe20003f0d000 */
[----:B------:R-:W-:-:S13]  /*7790*/  BRA `(.L_x_17247) ;  /* 0x0000000800a07947 */ /* 0x000fda0003800000 */
.L_x_17242:
        /* <DEDUP_REMOVED lines=11> */
.L_x_17256:
[----:B------:R-:W2:Y:S02]  /*7850*/  LDG.E.128 R4, desc[UR36][R4.64] ;  /* 0x0000002404047981 */ /* 0x000ea4000c1e1d00 */
[----:B--2---:R-:W-:-:S06]  /*7860*/  DSETP.NEU.AND P0, PT, R6, RZ, PT ;  /* 0x000000ff0600722a */ /* 0x004fcc0003f0d000 */
[----:B------:R-:W-:Y:S01]  /*7870*/  DSETP.NEU.OR P0, PT, R4, RZ, P0 ;  /* 0x000000ff0400722a */ /* 0x000fe2000070d400 */
[----:B------:R-:W-:-:S13]  /*7880*/  BRA `(.L_x_17247) ;  /* 0x0000000800647947 */ /* 0x000fda0003800000 */
.L_x_17255:
        /* <DEDUP_REMOVED lines=27> */
.L_x_17258:
        /* <DEDUP_REMOVED lines=14> */
.L_x_17257:
[----:B------:R-:W2:Y:S02]  /*7b20*/  LDG.E.U16 R0, desc[UR36][R4.64] ;  /* 0x0000002404007981 */ /* 0x000ea4000c1e1500 */
[----:B--2---:R-:W-:-:S05]  /*7b30*/  IMAD.U32 R0, R0, 0x10000, RZ ;  /* 0x0001000000007824 */ /* 0x004fca00078e00ff */
[----:B------:R-:W-:Y:S01]  /*7b40*/  FSETP.NEU.FTZ.AND P0, PT, R0, RZ, PT ;  /* 0x000000ff0000720b */ /* 0x000fe20003f1d000 */
[----:B------:R-:W-:-:S12]  /*7b50*/  BRA `(.L_x_17247) ;  /* 0x0000000400b07947 */ /* 0x000fd80003800000 */
.L_x_17254:
        /* <DEDUP_REMOVED lines=11> */
.L_x_17261:
        /* <DEDUP_REMOVED lines=21> */
.L_x_17265:
[----:B------:R-:W-:Y:S05]  /*7d60*/  BSYNC B1 ;  /* 0x0000000000017941 */ /* 0x000fea0003800000 */
.L_x_17264:
[----:B------:R-:W-:Y:S01]  /*7d70*/  LEA R5, R0, 0x3b800000, 0x17 ;  /* 0x3b80000000057811 */ /* 0x000fe200078eb8ff */
[----:B------:R-:W-:-:S05]  /*7d80*/  IMAD.SHL.U32 R0, R3, 0x100000, RZ ;  /* 0x0010000003007824 */ /* 0x000fca00078e00ff */
[----:B------:R-:W-:-:S07]  /*7d90*/  LOP3.LUT R0, R5, R0, R6, 0xfe, !PT ;  /* 0x0000000005007212 */ /* 0x000fce00078efe06 */
.L_x_17263:
[----:B------:R-:W-:Y:S05]  /*7da0*/  BSYNC B0 ;  /* 0x0000000000007941 */ /* 0x000fea0003800000 */
.L_x_17262:
[----:B------:R-:W-:Y:S01]  /*7db0*/  FSETP.NEU.FTZ.AND P0, PT, R0, RZ, PT ;  /* 0x000000ff0000720b */ /* 0x000fe20003f1d000 */
[----:B------:R-:W-:-:S12]  /*7dc0*/  BRA `(.L_x_17247) ;  /* 0x0000000400147947 */ /* 0x000fd80003800000 */
.L_x_17260:
        /* <DEDUP_REMOVED lines=21> */
.L_x_17269:
[----:B------:R-:W-:Y:S05]  /*7f20*/  BSYNC B1 ;  /* 0x0000000000017941 */ /* 0x000fea0003800000 */
.L_x_17268:
[----:B------:R-:W-:Y:S01]  /*7f30*/  LEA R5, R0, 0x37800000, 0x17 ;  /* 0x3780000000057811 */ /* 0x000fe200078eb8ff */
[----:B------:R-:W-:-:S05]  /*7f40*/  IMAD.SHL.U32 R0, R3, 0x200000, RZ ;  /* 0x0020000003007824 */ /* 0x000fca00078e00ff */
[----:B------:R-:W-:-:S07]  /*7f50*/  LOP3.LUT R0, R5, R0, R6, 0xfe, !PT ;  /* 0x0000000005007212 */ /* 0x000fce00078efe06 */
.L_x_17267:
[----:B------:R-:W-:Y:S05]  /*7f60*/  BSYNC B0 ;  /* 0x0000000000007941 */ /* 0x000fea0003800000 */
.L_x_17266:
[----:B------:R-:W-:Y:S01]  /*7f70*/  FSETP.NEU.FTZ.AND P0, PT, R0, RZ, PT ;  /* 0x000000ff0000720b */ /* 0x000fe20003f1d000 */
[----:B------:R-:W-:-:S12]  /*7f80*/  BRA `(.L_x_17247) ;  /* 0x0000000000a47947 */ /* 0x000fd80003800000 */
.L_x_17259:
        /* <DEDUP_REMOVED lines=14> */
.L_x_17273:
[----:B------:R-:W-:Y:S05]  /*8070*/  BSYNC B0 ;  /* 0x0000000000007941 */ /* 0x000fea0003800000 */
.L_x_17272:
[----:B------:R-:W-:Y:S01]  /*8080*/  FSETP.NEU.FTZ.AND P0, PT, R0, RZ, PT ;  /* 0x000000ff0000720b */ /* 0x000fe20003f1d000 */
[----:B------:R-:W-:-:S12]  /*8090*/  BRA `(.L_x_17247) ;  /* 0x0000000000607947 */ /* 0x000fd80003800000 */
.L_x_17246:
        /* <DEDUP_REMOVED lines=16> */
.L_x_17274:
[----:B------:R-:W-:Y:S01]  /*81a0*/  PLOP3.LUT P0, PT, PT, PT, PT, 0x8, 0x0 ;  /* 0x000000000000781c */ /* 0x000fe20003f0e170 */
[----:B------:R-:W-:-:S12]  /*81b0*/  BRA `(.L_x_17247) ;  /* 0x0000000000187947 */ /* 0x000fd80003800000 */
.L_x_17271:
[----:B------:R-:W2:Y:S02]  /*81c0*/  LDG.E.64 R4, desc[UR36][R4.64] ;  /* 0x0000002404047981 */ /* 0x000ea4000c1e1b00 */
[----:B--2---:R-:W-:-:S04]  /*81d0*/  ISETP.NE.U32.AND P0, PT, R4, RZ, PT ;  /* 0x000000ff0400720c */ /* 0x004fc80003f05070 */
[----:B------:R-:W-:Y:S01]  /*81e0*/  ISETP.NE.AND.EX P0, PT, R5, RZ, PT, P0 ;  /* 0x000000ff0500720c */ /* 0x000fe20003f05300 */
[----:B------:R-:W-:-:S12]  /*81f0*/  BRA `(.L_x_17247) ;  /* 0x0000000000087947 */ /* 0x000fd80003800000 */
.L_x_17270:
[----:B------:R-:W2:Y:S02]  /*8200*/  LDG.E R4, desc[UR36][R4.64] ;  /* 0x0000002404047981 */ /* 0x000ea4000c1e1900 */
[----:B--2---:R-:W-:-:S13]  /*8210*/  ISETP.NE.AND P0, PT, R4, RZ, PT ;  /* 0x000000ff0400720c */ /* 0x004fda0003f05270 */
.L_x_17247:
[----:B------:R-:W-:Y:S02]  /*8220*/  ISETP.NE.AND P1, PT, R23, RZ, PT ;  /* 0x000000ff1700720c */ /* 0x000fe40003f25270 */
[----:B------:R-:W-:Y:S02]  /*8230*/  SEL R3, RZ, 0x1, !P0 ;  /* 0x00000001ff037807 */ /* 0x000fe40004000000 */
[----:B------:R-:W-:-:S09]  /*8240*/  SEL R26, RZ, 0x1, !P1 ;  /* 0x00000001ff1a7807 */ /* 0x000fd20004800000 */
.L_x_17208:
[----:B------:R-:W-:Y:S05]  /*8250*/  BSYNC B6 ;  /* 0x0000000000067941 */ /* 0x000fea0003800000 */
.L_x_17207:
[----:B------:R-:W0:Y:S01]  /*8260*/  S2R R5, SR_TID.X ;  /* 0x0000000000057919 */ /* 0x000e220000002100 */
[----:B------:R-:W1:Y:S01]  /*8270*/  LDC.U8 R23, c[0x0][0x240] ;  /* 0x00009000ff177b82 */ /* 0x000e620000000000 */
[----:B------:R-:W-:Y:S01]  /*8280*/  BSSY B6, `(.L_x_17275) ;  /* 0x00000f5000067945 */ /* 0x000fe20003800000 */
[----:B------:R-:W-:Y:S02]  /*8290*/  LOP3.LUT R11, R18, R17, RZ, 0xfc, !PT ;  /* 0x00000011120b7212 */ /* 0x000fe400078efcff */
[----:B------:R-:W-:Y:S02]  /*82a0*/  LOP3.LUT R16, R19, R16, RZ, 0xfc, !PT ;  /* 0x0000001013107212 */ /* 0x000fe400078efcff */
[----:B------:R-:W-:Y:S02]  /*82b0*/  LOP3.LUT R24, R24, R27, RZ, 0xfc, !PT ;  /* 0x0000001b18187212 */ /* 0x000fe400078efcff */
[----:B------:R-:W-:Y:S02]  /*82c0*/  LOP3.LUT R26, R3, R26, RZ, 0xfc, !PT ;  /* 0x0000001a031a7212 */ /* 0x000fe400078efcff */
[----:B0-----:R-:W-:Y:S01]  /*82d0*/  ISETP.GE.AND P0, PT, R5, R22, PT ;  /* 0x000000160500720c */ /* 0x001fe20003f06270 */
[----:B------:R-:W-:-:S12]  /*82e0*/  IMAD.MOV.U32 R17, RZ, RZ, R5 ;  /* 0x000000ffff117224 */ /* 0x000fd800078e0005 */
        /* <DEDUP_REMOVED lines=22> */
.L_x_17280:
[----:B------:R0:W-:Y:S01]  /*8450*/  STG.E.U8 desc[UR36][R8.64], R11 ;  /* 0x0000000b08007986 */ /* 0x0001e2000c101124 */
[----:B------:R-:W-:Y:S05]  /*8460*/  BRA `(.L_x_17276) ;  /* 0x0000000c00587947 */ /* 0x000fea0003800000 */
.L_x_17279:
        /* <DEDUP_REMOVED lines=10> */
.L_x_17283:
[----:B------:R-:W-:-:S05]  /*8510*/  LOP3.LUT R11, R11, 0xffff, RZ, 0xc0, !PT ;  /* 0x0000ffff0b0b7812 */ /* 0x000fca00078ec0ff */
[----:B------:R0:W-:Y:S01]  /*8520*/  STG.E desc[UR36][R8.64], R11 ;  /* 0x0000000b08007986 */ /* 0x0001e2000c101924 */
[----:B------:R-:W-:Y:S05]  /*8530*/  BRA `(.L_x_17276) ;  /* 0x0000000c00247947 */ /* 0x000fea0003800000 */
.L_x_17282:
[----:B------:R0:W-:Y:S01]  /*8540*/  STG.E.U16 desc[UR36][R8.64], R11 ;  /* 0x0000000b08007986 */ /* 0x0001e2000c101524 */
[----:B------:R-:W-:Y:S05]  /*8550*/  BRA `(.L_x_17276) ;  /* 0x0000000c001c7947 */ /* 0x000fea0003800000 */
.L_x_17278:
        /* <DEDUP_REMOVED lines=9> */
.L_x_17285:
[----:B------:R-:W0:Y:S02]  /*85f0*/  I2F.S16 R0, R11 ;  /* 0x0000000b00007306 */ /* 0x000e240000101400 */
[----:B0-----:R-:W-:-:S05]  /*8600*/  F2FP.F16.F32.PACK_AB R0, RZ, R0 ;  /* 0x00000000ff00723e */ /* 0x001fca00000000ff */
[----:B------:R0:W-:Y:S01]  /*8610*/  STG.E.U16 desc[UR36][R8.64], R0 ;  /* 0x0000000008007986 */ /* 0x0001e2000c101524 */
[----:B------:R-:W-:Y:S05]  /*8620*/  BRA `(.L_x_17276) ;  /* 0x0000000800e87947 */ /* 0x000fea0003800000 */
.L_x_17284:
        /* <DEDUP_REMOVED lines=10> */
.L_x_17287:
[----:B------:R-:W0:Y:S02]  /*86d0*/  I2F.S16 R11, R11 ;  /* 0x0000000b000b7306 */ /* 0x000e240000101400 */
[----:B0-----:R-:W-:-:S04]  /*86e0*/  F2FP.F16.F32.PACK_AB R3, RZ, R11 ;  /* 0x0000000bff03723e */ /* 0x001fc800000000ff */
[----:B------:R-:W-:-:S05]  /*86f0*/  PRMT R3, R3, 0x5410, RZ ;  /* 0x0000541003037816 */ /* 0x000fca00000000ff */
[----:B------:R0:W-:Y:S01]  /*8700*/  STG.E desc[UR36][R8.64], R3 ;  /* 0x0000000308007986 */ /* 0x0001e2000c101924 */
[----:B------:R-:W-:Y:S05]  /*8710*/  BRA `(.L_x_17276) ;  /* 0x0000000800ac7947 */ /* 0x000fea0003800000 */
.L_x_17286:
[----:B------:R-:W0:Y:S02]  /*8720*/  I2F.F64.S16 R4, R11 ;  /* 0x0000000b00047312 */ /* 0x000e240000101c00 */
[----:B0-----:R0:W-:Y:S01]  /*8730*/  STG.E.64 desc[UR36][R8.64], R4 ;  /* 0x0000000408007986 */ /* 0x0011e2000c101b24 */
[----:B------:R-:W-:Y:S05]  /*8740*/  BRA `(.L_x_17276) ;  /* 0x0000000800a07947 */ /* 0x000fea0003800000 */
.L_x_17277:
        /* <DEDUP_REMOVED lines=10> */
.L_x_17290:
[----:B------:R-:W0:Y:S01]  /*87f0*/  I2F.F64.S16 R4, R11 ;  /* 0x0000000b00047312 */ /* 0x000e220000101c00 */
[----:B------:R-:W-:-:S05]  /*8800*/  CS2R R6, SRZ ;  /* 0x0000000000067805 */ /* 0x000fca000001ff00 */
[----:B0-----:R0:W-:Y:S01]  /*8810*/  STG.E.128 desc[UR36][R8.64], R4 ;  /* 0x0000000408007986 */ /* 0x0011e2000c101d24 */
[----:B------:R-:W-:Y:S05]  /*8820*/  BRA `(.L_x_17276) ;  /* 0x0000000800687947 */ /* 0x000fea0003800000 */
.L_x_17289:
        /* <DEDUP_REMOVED lines=21> */
.L_x_17294:
[----:B------:R-:W-:Y:S05]  /*8980*/  BSYNC B0 ;  /* 0x0000000000007941 */ /* 0x000fea0003800000 */
.L_x_17293:
[----:B------:R-:W-:-:S05]  /*8990*/  LOP3.LUT R5, R0, R5, RZ, 0xfc, !PT ;  /* 0x0000000500057212 */ /* 0x000fca00078efcff */
[----:B------:R0:W-:Y:S01]  /*89a0*/  STG.E.U8 desc[UR36][R8.64], R5 ;  /* 0x0000000508007986 */ /* 0x0001e2000c101124 */
[----:B------:R-:W-:Y:S05]  /*89b0*/  BRA `(.L_x_17276) ;  /* 0x0000000800047947 */ /* 0x000fea0003800000 */
.L_x_17292:
        /* <DEDUP_REMOVED lines=13> */
.L_x_17296:
[----:B------:R-:W-:Y:S01]  /*8a90*/  IMAD.MOV.U32 R0, RZ, RZ, 0x7f ;  /* 0x0000007fff007424 */ /* 0x000fe200078e00ff */
[----:B------:R-:W-:-:S04]  /*8aa0*/  ISETP.GT.U32.AND P0, PT, R3, 0x7f800000, PT ;  /* 0x7f8000000300780c */ /* 0x000fc80003f04070 */
[----:B------:R-:W-:-:S09]  /*8ab0*/  SEL R0, R0, 0x7c, P0 ;  /* 0x0000007c00007807 */ /* 0x000fd20000000000 */
.L_x_17297:
[----:B------:R-:W-:Y:S05]  /*8ac0*/  BSYNC B0 ;  /* 0x0000000000007941 */ /* 0x000fea0003800000 */
.L_x_17295:
[----:B------:R-:W-:-:S04]  /*8ad0*/  LOP3.LUT R3, R11, 0x80000000, RZ, 0xc0, !PT ;  /* 0x800000000b037812 */ /* 0x000fc800078ec0ff */
[----:B------:R-:W-:-:S04]  /*8ae0*/  SHF.R.U32.HI R3, RZ, 0x18, R3 ;  /* 0x00000018ff037819 */ /* 0x000fc80000011603 */
[----:B------:R-:W-:-:S05]  /*8af0*/  LOP3.LUT R3, R0, R3, RZ, 0xfc, !PT ;  /* 0x0000000300037212 */ /* 0x000fca00078efcff */
[----:B------:R0:W-:Y:S01]  /*8b00*/  STG.E.U8 desc[UR36][R8.64], R3 ;  /* 0x0000000308007986 */ /* 0x0001e2000c101124 */
[----:B------:R-:W-:Y:S05]  /*8b10*/  BRA `(.L_x_17276) ;  /* 0x0000000400ac7947 */ /* 0x000fea0003800000 */
.L_x_17291:
[----:B------:R-:W0:Y:S02]  /*8b20*/  I2F.S16 R0, R11 ;  /* 0x0000000b00007306 */ /* 0x000e240000101400 */
[----:B0-----:R-:W-:-:S05]  /*8b30*/  F2FP.BF16.F32.PACK_AB R0, RZ, R0 ;  /* 0x00000000ff00723e */ /* 0x001fca00000010ff */
[----:B------:R0:W-:Y:S01]  /*8b40*/  STG.E.U16 desc[UR36][R8.64], R0 ;  /* 0x0000000008007986 */ /* 0x0001e2000c101524 */
[----:B------:R-:W-:Y:S05]  /*8b50*/  BRA `(.L_x_17276) ;  /* 0x00000004009c7947 */ /* 0x000fea0003800000 */
.L_x_17288:
        /* <DEDUP_REMOVED lines=10> */
.L_x_17300:
        /* <DEDUP_REMOVED lines=17> */
.L_x_17303:
[----:B------:R-:W-:-:S04]  /*8d10*/  LOP3.LUT R3, R11, 0x80000000, RZ, 0xc0, !PT ;  /* 0x800000000b037812 */ /* 0x000fc800078ec0ff */
[----:B------:R-:W-:-:S04]  /*8d20*/  SHF.R.U32.HI R3, RZ, 0x18, R3 ;  /* 0x00000018ff037819 */ /* 0x000fc80000011603 */
[----:B------:R-:W-:-:S04]  /*8d30*/  LOP3.LUT R0, R0, R3, RZ, 0xfc, !PT ;  /* 0x0000000300007212 */ /* 0x000fc800078efcff */
[----:B------:R-:W-:-:S07]  /*8d40*/  PRMT R4, R0, 0x7610, R4 ;  /* 0x0000761000047816 */ /* 0x000fce0000000004 */
.L_x_17302:
[----:B------:R-:W-:Y:S05]  /*8d50*/  BSYNC B0 ;  /* 0x0000000000007941 */ /* 0x000fea0003800000 */
.L_x_17301:
[----:B------:R4:W-:Y:S01]  /*8d60*/  STG.E.U8 desc[UR36][R8.64], R4 ;  /* 0x0000000408007986 */ /* 0x0009e2000c101124 */
[----:B------:R-:W-:Y:S05]  /*8d70*/  BRA `(.L_x_17276) ;  /* 0x0000000400147947 */ /* 0x000fea0003800000 */
.L_x_17299:
        /* <DEDUP_REMOVED lines=17> */
.L_x_17306:
[----:B------:R-:W-:-:S04]  /*8e90*/  LOP3.LUT R3, R11, 0x80000000, RZ, 0xc0, !PT ;  /* 0x800000000b037812 */ /* 0x000fc800078ec0ff */
[----:B------:R-:W-:-:S04]  /*8ea0*/  SHF.R.U32.HI R3, RZ, 0x18, R3 ;  /* 0x00000018ff037819 */ /* 0x000fc80000011603 */
[----:B------:R-:W-:-:S04]  /*8eb0*/  LOP3.LUT R0, R0, R3, RZ, 0xfc, !PT ;  /* 0x0000000300007212 */ /* 0x000fc800078efcff */
[----:B------:R-:W-:-:S07]  /*8ec0*/  PRMT R4, R0, 0x7610, R4 ;  /* 0x0000761000047816 */ /* 0x000fce0000000004 */
.L_x_17305:
[----:B------:R-:W-:Y:S05]  /*8ed0*/  BSYNC B0 ;  /* 0x0000000000007941 */ /* 0x000fea0003800000 */
.L_x_17304:
[----:B------:R0:W-:Y:S01]  /*8ee0*/  STG.E.U8 desc[UR36][R8.64], R4 ;  /* 0x0000000408007986 */ /* 0x0001e2000c101124 */
[----:B------:R-:W-:Y:S05]  /*8ef0*/  BRA `(.L_x_17276) ;  /* 0x0000000000b47947 */ /* 0x000fea0003800000 */
.L_x_17298:
        /* <DEDUP_REMOVED lines=22> */
.L_x_17281:
        /* <DEDUP_REMOVED lines=16> */
.L_x_17309:
[----:B------:R-:W-:Y:S05]  /*9160*/  BRA `(.L_x_17276) ;  /* 0x0000000000187947 */ /* 0x000fea0003800000 */
.L_x_17308:
[----:B------:R-:W-:Y:S01]  /*9170*/  LOP3.LUT R4, R11, 0xffff, RZ, 0xc0, !PT ;  /* 0x0000ffff0b047812 */ /* 0x000fe200078ec0ff */
[----:B------:R-:W-:-:S05]  /*9180*/  IMAD.MOV.U32 R5, RZ, RZ, RZ ;  /* 0x000000ffff057224 */ /* 0x000fca00078e00ff */
[----:B------:R2:W-:Y:S01]  /*9190*/  STG.E.64 desc[UR36][R8.64], R4 ;  /* 0x0000000408007986 */ /* 0x0005e2000c101b24 */
[----:B------:R-:W-:Y:S05]  /*91a0*/  BRA `(.L_x_17276) ;  /* 0x0000000000087947 */ /* 0x000fea0003800000 */
.L_x_17307:
[----:B------:R-:W-:-:S05]  /*91b0*/  LOP3.LUT R11, R11, 0xffff, RZ, 0xc0, !PT ;  /* 0x0000ffff0b0b7812 */ /* 0x000fca00078ec0ff */
[----:B------:R0:W-:Y:S02]  /*91c0*/  STG.E desc[UR36][R8.64], R11 ;  /* 0x0000000b08007986 */ /* 0x0001e4000c101924 */
.L_x_17276:
[----:B------:R-:W-:Y:S05]  /*91d0*/  BSYNC B6 ;  /* 0x0000000000067941 */ /* 0x000fea0003800000 */
.L_x_17275:
        /* <DEDUP_REMOVED lines=23> */
.L_x_17315:
[----:B------:R0:W-:Y:S01]  /*9350*/  STG.E.U8 desc[UR36][R8.64], R16 ;  /* 0x0000001008007986 */ /* 0x0001e2000c101124 */
[----:B------:R-:W-:Y:S05]  /*9360*/  BRA `(.L_x_17317) ;  /* 0x0000000c00587947 */ /* 0x000fea0003800000 */
.L_x_17314:
        /* <DEDUP_REMOVED lines=10> */
.L_x_17319:
[----:B------:R-:W-:-:S05]  /*9410*/  LOP3.LUT R3, R16, 0xffff, RZ, 0xc0, !PT ;  /* 0x0000ffff10037812 */ /* 0x000fca00078ec0ff */
[----:B------:R0:W-:Y:S01]  /*9420*/  STG.E desc[UR36][R8.64], R3 ;  /* 0x0000000308007986 */ /* 0x0001e2000c101924 */
[----:B------:R-:W-:Y:S05]  /*9430*/  BRA `(.L_x_17317) ;  /* 0x0000000c00247947 */ /* 0x000fea0003800000 */
.L_x_17318:
[----:B------:R0:W-:Y:S01]  /*9440*/  STG.E.U16 desc[UR36][R8.64], R16 ;  /* 0x0000001008007986 */ /* 0x0001e2000c101524 */
[----:B------:R-:W-:Y:S05]  /*9450*/  BRA `(.L_x_17317) ;  /* 0x0000000c001c7947 */ /* 0x000fea0003800000 */
.L_x_17313:
        /* <DEDUP_REMOVED lines=9> */
.L_x_17321:
[----:B------:R-:W0:Y:S02]  /*94f0*/  I2F.S16 R0, R16 ;  /* 0x0000001000007306 */ /* 0x000e240000101400 */
[----:B0-----:R-:W-:-:S05]  /*9500*/  F2FP.F16.F32.PACK_AB R0, RZ, R0 ;  /* 0x00000000ff00723e */ /* 0x001fca00000000ff */
[----:B------:R0:W-:Y:S01]  /*9510*/  STG.E.U16 desc[UR36][R8.64], R0 ;  /* 0x0000000008007986 */ /* 0x0001e2000c101524 */
[----:B------:R-:W-:Y:S05]  /*9520*/  BRA `(.L_x_17317) ;  /* 0x0000000800e87947 */ /* 0x000fea0003800000 */
.L_x_17320:
        /* <DEDUP_REMOVED lines=10> */
.L_x_17323:
[----:B------:R-:W0:Y:S02]  /*95d0*/  I2F.S16 R16, R16 ;  /* 0x0000001000107306 */ /* 0x000e240000101400 */
[----:B0-----:R-:W-:-:S04]  /*95e0*/  F2FP.F16.F32.PACK_AB R3, RZ, R16 ;  /* 0x00000010ff03723e */ /* 0x001fc800000000ff */
[----:B------:R-:W-:-:S05]  /*95f0*/  PRMT R3, R3, 0x5410, RZ ;  /* 0x0000541003037816 */ /* 0x000fca00000000ff */
[----:B------:R0:W-:Y:S01]  /*9600*/  STG.E desc[UR36][R8.64], R3 ;  /* 0x0000000308007986 */ /* 0x0001e2000c101924 */
[----:B------:R-:W-:Y:S05]  /*9610*/  BRA `(.L_x_17317) ;  /* 0x0000000800ac7947 */ /* 0x000fea0003800000 */
.L_x_17322:
[----:B------:R-:W0:Y:S02]  /*9620*/  I2F.F64.S16 R4, R16 ;  /* 0x0000001000047312 */ /* 0x000e240000101c00 */
[----:B0-----:R0:W-:Y:S01]  /*9630*/  STG.E.64 desc[UR36][R8.64], R4 ;  /* 0x0000000408007986 */ /* 0x0011e2000c101b24 */
[----:B------:R-:W-:Y:S05]  /*9640*/  BRA `(.L_x_17317) ;  /* 0x0000000800a07947 */ /* 0x000fea0003800000 */
.L_x_17312:
        /* <DEDUP_REMOVED lines=10> */
.L_x_17326:
[----:B------:R-:W0:Y:S01]  /*96f0*/  I2F.F64.S16 R4, R16 ;  /* 0x0000001000047312 */ /* 0x000e220000101c00 */
[----:B------:R-:W-:-:S05]  /*9700*/  CS2R R6, SRZ ;  /* 0x0000000000067805 */ /* 0x000fca000001ff00 */
[----:B0-----:R0:W-:Y:S01]  /*9710*/  STG.E.128 desc[UR36][R8.64], R4 ;  /* 0x0000000408007986 */ /* 0x0011e2000c101d24 */
[----:B------:R-:W-:Y:S05]  /*9720*/  BRA `(.L_x_17317) ;  /* 0x0000000800687947 */ /* 0x000fea0003800000 */
.L_x_17325:
        /* <DEDUP_REMOVED lines=21> */
.L_x_17330:
[----:B------:R-:W-:Y:S05]  /*9880*/  BSYNC B0 ;  /* 0x0000000000007941 */ /* 0x000fea0003800000 */
.L_x_17329:
[----:B------:R-:W-:-:S05]  /*9890*/  LOP3.LUT R5, R0, R5, RZ, 0xfc, !PT ;  /* 0x0000000500057212 */ /* 0x000fca00078efcff */
[----:B------:R0:W-:Y:S01]  /*98a0*/  STG.E.U8 desc[UR36][R8.64], R5 ;  /* 0x0000000508007986 */ /* 0x0001e2000c101124 */
[----:B------:R-:W-:Y:S05]  /*98b0*/  BRA `(.L_x_17317) ;  /* 0x0000000800047947 */ /* 0x000fea0003800000 */
.L_x_17328:
        /* <DEDUP_REMOVED lines=13> */
.L_x_17332:
[----:B------:R-:W-:Y:S01]  /*9990*/  IMAD.MOV.U32 R0, RZ, RZ, 0x7f ;  /* 0x0000007fff007424 */ /* 0x000fe200078e00ff */
[----:B------:R-:W-:-:S04]  /*99a0*/  ISETP.GT.U32.AND P0, PT, R3, 0x7f800000, PT ;  /* 0x7f8000000300780c */ /* 0x000fc80003f04070 */
[----:B------:R-:W-:-:S09]  /*99b0*/  SEL R0, R0, 0x7c, P0 ;  /* 0x0000007c00007807 */ /* 0x000fd20000000000 */
.L_x_17333:
[----:B------:R-:W-:Y:S05]  /*99c0*/  BSYNC B0 ;  /* 0x0000000000007941 */ /* 0x000fea0003800000 */
.L_x_17331:
[----:B------:R-:W-:-:S04]  /*99d0*/  LOP3.LUT R3, R5, 0x80000000, RZ, 0xc0, !PT ;  /* 0x8000000005037812 */ /* 0x000fc800078ec0ff */
[----:B------:R-:W-:-:S04]  /*99e0*/  SHF.R.U32.HI R3, RZ, 0x18, R3 ;  /* 0x00000018ff037819 */ /* 0x000fc80000011603 */
[----:B------:R-:W-:-:S05]  /*99f0*/  LOP3.LUT R3, R0, R3, RZ, 0xfc, !PT ;  /* 0x0000000300037212 */ /* 0x000fca00078efcff */
[----:B------:R0:W-:Y:S01]  /*9a00*/  STG.E.U8 desc[UR36][R8.64], R3 ;  /* 0x0000000308007986 */ /* 0x0001e2000c101124 */
[----:B------:R-:W-:Y:S05]  /*9a10*/  BRA `(.L_x_17317) ;  /* 0x0000000400ac7947 */ /* 0x000fea0003800000 */
.L_x_17327:
[----:B------:R-:W0:Y:S02]  /*9a20*/  I2F.S16 R0, R16 ;  /* 0x0000001000007306 */ /* 0x000e240000101400 */
[----:B0-----:R-:W-:-:S05]  /*9a30*/  F2FP.BF16.F32.PACK_AB R0, RZ, R0 ;  /* 0x00000000ff00723e */ /* 0x001fca00000010ff */
[----:B------:R0:W-:Y:S01]  /*9a40*/  STG.E.U16 desc[UR36][R8.64], R0 ;  /* 0x0000000008007986 */ /* 0x0001e2000c101524 */
[----:B------:R-:W-:Y:S05]  /*9a50*/  BRA `(.L_x_17317) ;  /* 0x00000004009c7947 */ /* 0x000fea0003800000 */
.L_x_17324:
        /* <DEDUP_REMOVED lines=10> */
.L_x_17336:
        /* <DEDUP_REMOVED lines=17> */
.L_x_17339:
[----:B------:R-:W-:-:S04]  /*9c10*/  LOP3.LUT R3, R5, 0x80000000, RZ, 0xc0, !PT ;  /* 0x8000000005037812 */ /* 0x000fc800078ec0ff */
[----:B------:R-:W-:-:S04]  /*9c20*/  SHF.R.U32.HI R3, RZ, 0x18, R3 ;  /* 0x00000018ff037819 */ /* 0x000fc80000011603 */
[----:B------:R-:W-:-:S04]  /*9c30*/  LOP3.LUT R0, R0, R3, RZ, 0xfc, !PT ;  /* 0x0000000300007212 */ /* 0x000fc800078efcff */
[----:B------:R-:W-:-:S07]  /*9c40*/  PRMT R4, R0, 0x7610, R4 ;  /* 0x0000761000047816 */ /* 0x000fce0000000004 */
.L_x_17338:
[----:B------:R-:W-:Y:S05]  /*9c50*/  BSYNC B0 ;  /* 0x0000000000007941 */ /* 0x000fea0003800000 */
.L_x_17337:
[----:B------:R3:W-:Y:S01]  /*9c60*/  STG.E.U8 desc[UR36][R8.64], R4 ;  /* 0x0000000408007986 */ /* 0x0007e2000c101124 */
[----:B------:R-:W-:Y:S05]  /*9c70*/  BRA `(.L_x_17317) ;  /* 0x0000000400147947 */ /* 0x000fea0003800000 */
.L_x_17335:
        /* <DEDUP_REMOVED lines=17> */
.L_x_17342:
[----:B------:R-:W-:-:S04]  /*9d90*/  LOP3.LUT R3, R5, 0x80000000, RZ, 0xc0, !PT ;  /* 0x8000000005037812 */ /* 0x000fc800078ec0ff */
[----:B------:R-:W-:-:S04]  /*9da0*/  SHF.R.U32.HI R3, RZ, 0x18, R3 ;  /* 0x00000018ff037819 */ /* 0x000fc80000011603 */
[----:B------:R-:W-:-:S04]  /*9db0*/  LOP3.LUT R0, R0, R3, RZ, 0xfc, !PT ;  /* 0x0000000300007212 */ /* 0x000fc800078efcff */
[----:B------:R-:W-:-:S07]  /*9dc0*/  PRMT R4, R0, 0x7610, R4 ;  /* 0x0000761000047816 */ /* 0x000fce0000000004 */
.L_x_17341:
[----:B------:R-:W-:Y:S05]  /*9dd0*/  BSYNC B0 ;  /* 0x0000000000007941 */ /* 0x000fea0003800000 */
.L_x_17340:
[----:B------:R0:W-:Y:S01]  /*9de0*/  STG.E.U8 desc[UR36][R8.64], R4 ;  /* 0x0000000408007986 */ /* 0x0001e2000c101124 */
[----:B------:R-:W-:Y:S05]  /*9df0*/  BRA `(.L_x_17317) ;  /* 0x0000000000b47947 */ /* 0x000fea0003800000 */
.L_x_17334:
        /* <DEDUP_REMOVED lines=22> */
.L_x_17316:
        /* <DEDUP_REMOVED lines=16> */
.L_x_17345:
[----:B------:R-:W-:Y:S05]  /*a060*/  BRA `(.L_x_17317) ;  /* 0x0000000000187947 */ /* 0x000fea0003800000 */
.L_x_17344:
[----:B------:R-:W-:Y:S01]  /*a070*/  LOP3.LUT R4, R16, 0xffff, RZ, 0xc0, !PT ;  /* 0x0000ffff10047812 */ /* 0x000fe200078ec0ff */
[----:B------:R-:W-:-:S05]  /*a080*/  IMAD.MOV.U32 R5, RZ, RZ, RZ ;  /* 0x000000ffff057224 */ /* 0x000fca00078e00ff */
[----:B------:R1:W-:Y:S01]  /*a090*/  STG.E.64 desc[UR36][R8.64], R4 ;  /* 0x0000000408007986 */ /* 0x0003e2000c101b24 */
[----:B------:R-:W-:Y:S05]  /*a0a0*/  BRA `(.L_x_17317) ;  /* 0x0000000000087947 */ /* 0x000fea0003800000 */
.L_x_17343:
[----:B------:R-:W-:-:S05]  /*a0b0*/  LOP3.LUT R3, R16, 0xffff, RZ, 0xc0, !PT ;  /* 0x0000ffff10037812 */ /* 0x000fca00078ec0ff */
[----:B------:R0:W-:Y:S02]  /*a0c0*/  STG.E desc[UR36][R8.64], R3 ;  /* 0x0000000308007986 */ /* 0x0001e4000c101924 */
.L_x_17317:
        /* <DEDUP_REMOVED lines=23> */
.L_x_17349:
[----:B------:R0:W-:Y:S01]  /*a240*/  STG.E.U8 desc[UR36][R8.64], R24 ;  /* 0x0000001808007986 */ /* 0x0001e2000c101124 */
[----:B------:R-:W-:Y:S05]  /*a250*/  BRA `(.L_x_17351) ;  /* 0x0000000c00587947 */ /* 0x000fea0003800000 */
.L_x_17348:
        /* <DEDUP_REMOVED lines=10> */
.L_x_17353:
[----:B------:R-:W-:-:S05]  /*a300*/  LOP3.LUT R3, R24, 0xffff, RZ, 0xc0, !PT ;  /* 0x0000ffff18037812 */ /* 0x000fca00078ec0ff */
[----:B------:R0:W-:Y:S01]  /*a310*/  STG.E desc[UR36][R8.64], R3 ;  /* 0x0000000308007986 */ /* 0x0001e2000c101924 */
[----:B------:R-:W-:Y:S05]  /*a320*/  BRA `(.L_x_17351) ;  /* 0x0000000c00247947 */ /* 0x000fea0003800000 */
.L_x_17352:
[----:B------:R0:W-:Y:S01]  /*a330*/  STG.E.U16 desc[UR36][R8.64], R24 ;  /* 0x0000001808007986 */ /* 0x0001e2000c101524 */
[----:B------:R-:W-:Y:S05]  /*a340*/  BRA `(.L_x_17351) ;  /* 0x0000000c001c7947 */ /* 0x000fea0003800000 */
.L_x_17347:
        /* <DEDUP_REMOVED lines=9> */
.L_x_17355:
[----:B------:R-:W0:Y:S02]  /*a3e0*/  I2F.S16 R0, R24 ;  /* 0x0000001800007306 */ /* 0x000e240000101400 */
[----:B0-----:R-:W-:-:S05]  /*a3f0*/  F2FP.F16.F32.PACK_AB R0, RZ, R0 ;  /* 0x00000000ff00723e */ /* 0x001fca00000000ff */
[----:B------:R0:W-:Y:S01]  /*a400*/  STG.E.U16 desc[UR36][R8.64], R0 ;  /* 0x0000000008007986 */ /* 0x0001e2000c101524 */
[----:B------:R-:W-:Y:S05]  /*a410*/  BRA `(.L_x_17351) ;  /* 0x0000000800e87947 */ /* 0x000fea0003800000 */
.L_x_17354:
        /* <DEDUP_REMOVED lines=10> */
.L_x_17357:
[----:B------:R-:W0:Y:S02]  /*a4c0*/  I2F.S16 R24, R24 ;  /* 0x0000001800187306 */ /* 0x000e240000101400 */
[----:B0-----:R-:W-:-:S04]  /*a4d0*/  F2FP.F16.F32.PACK_AB R3, RZ, R24 ;  /* 0x00000018ff03723e */ /* 0x001fc800000000ff */
[----:B------:R-:W-:-:S05]  /*a4e0*/  PRMT R3, R3, 0x5410, RZ ;  /* 0x0000541003037816 */ /* 0x000fca00000000ff */
[----:B------:R3:W-:Y:S01]  /*a4f0*/  STG.E desc[UR36][R8.64], R3 ;  /* 0x0000000308007986 */ /* 0x0007e2000c101924 */
[----:B------:R-:W-:Y:S05]  /*a500*/  BRA `(.L_x_17351) ;  /* 0x0000000800ac7947 */ /* 0x000fea0003800000 */
.L_x_17356:
[----:B------:R-:W0:Y:S02]  /*a510*/  I2F.F64.S16 R24, R24 ;  /* 0x0000001800187312 */ /* 0x000e240000101c00 */
[----:B0-----:R4:W-:Y:S01]  /*a520*/  STG.E.64 desc[UR36][R8.64], R24 ;  /* 0x0000001808007986 */ /* 0x0019e2000c101b24 */
[----:B------:R-:W-:Y:S05]  /*a530*/  BRA `(.L_x_17351) ;  /* 0x0000000800a07947 */ /* 0x000fea0003800000 */
.L_x_17346:
        /* <DEDUP_REMOVED lines=10> */
.L_x_17360:
[----:B------:R-:W0:Y:S01]  /*a5e0*/  I2F.F64.S16 R4, R24 ;  /* 0x0000001800047312 */ /* 0x000e220000101c00 */
[----:B------:R-:W-:-:S05]  /*a5f0*/  CS2R R6, SRZ ;  /* 0x0000000000067805 */ /* 0x000fca000001ff00 */
[----:B0-----:R0:W-:Y:S01]  /*a600*/  STG.E.128 desc[UR36][R8.64], R4 ;  /* 0x0000000408007986 */ /* 0x0011e2000c101d24 */
[----:B------:R-:W-:Y:S05]  /*a610*/  BRA `(.L_x_17351) ;  /* 0x0000000800687947 */ /* 0x000fea0003800000 */
.L_x_17359:
        /* <DEDUP_REMOVED lines=21> */
.L_x_17364:
[----:B------:R-:W-:Y:S05]  /*a770*/  BSYNC B0 ;  /* 0x0000000000007941 */ /* 0x000fea0003800000 */
.L_x_17363:
[----:B------:R-:W-:-:S05]  /*a780*/  LOP3.LUT R5, R0, R5, RZ, 0xfc, !PT ;  /* 0x0000000500057212 */ /* 0x000fca00078efcff */
[----:B------:R0:W-:Y:S01]  /*a790*/  STG.E.U8 desc[UR36][R8.64], R5 ;  /* 0x0000000508007986 */ /* 0x0001e2000c101124 */
[----:B------:R-:W-:Y:S05]  /*a7a0*/  BRA `(.L_x_17351) ;  /* 0x0000000800047947 */ /* 0x000fea0003800000 */
.L_x_17362:
        /* <DEDUP_REMOVED lines=13> */
.L_x_17366:
[----:B------:R-:W-:Y:S01]  /*a880*/  IMAD.MOV.U32 R0, RZ, RZ, 0x7f ;  /* 0x0000007fff007424 */ /* 0x000fe200078e00ff */
[----:B------:R-:W-:-:S04]  /*a890*/  ISETP.GT.U32.AND P0, PT, R3, 0x7f800000, PT ;  /* 0x7f8000000300780c */ /* 0x000fc80003f04070 */
[----:B------:R-:W-:-:S09]  /*a8a0*/  SEL R0, R0, 0x7c, P0 ;  /* 0x0000007c00007807 */ /* 0x000fd20000000000 */
.L_x_17367:
[----:B------:R-:W-:Y:S05]  /*a8b0*/  BSYNC B0 ;  /* 0x0000000000007941 */ /* 0x000fea0003800000 */
.L_x_17365:
[----:B------:R-:W-:-:S04]  /*a8c0*/  LOP3.LUT R3, R5, 0x80000000, RZ, 0xc0, !PT ;  /* 0x8000000005037812 */ /* 0x000fc800078ec0ff */
[----:B------:R-:W-:-:S04]  /*a8d0*/  SHF.R.U32.HI R3, RZ, 0x18, R3 ;  /* 0x00000018ff037819 */ /* 0x000fc80000011603 */
[----:B------:R-:W-:-:S05]  /*a8e0*/  LOP3.LUT R3, R0, R3, RZ, 0xfc, !PT ;  /* 0x0000000300037212 */ /* 0x000fca00078efcff */
[----:B------:R0:W-:Y:S01]  /*a8f0*/  STG.E.U8 desc[UR36][R8.64], R3 ;  /* 0x0000000308007986 */ /* 0x0001e2000c101124 */
[----:B------:R-:W-:Y:S05]  /*a900*/  BRA `(.L_x_17351) ;  /* 0x0000000400ac7947 */ /* 0x000fea0003800000 */
.L_x_17361:
[----:B------:R-:W0:Y:S02]  /*a910*/  I2F.S16 R0, R24 ;  /* 0x0000001800007306 */ /* 0x000e240000101400 */
[----:B0-----:R-:W-:-:S05]  /*a920*/  F2FP.BF16.F32.PACK_AB R0, RZ, R0 ;  /* 0x00000000ff00723e */ /* 0x001fca00000010ff */
[----:B------:R0:W-:Y:S01]  /*a930*/  STG.E.U16 desc[UR36][R8.64], R0 ;  /* 0x0000000008007986 */ /* 0x0001e2000c101524 */
[----:B------:R-:W-:Y:S05]  /*a940*/  BRA `(.L_x_17351) ;  /* 0x00000004009c7947 */ /* 0x000fea0003800000 */
.L_x_17358:
        /* <DEDUP_REMOVED lines=10> */
.L_x_17370:
        /* <DEDUP_REMOVED lines=17> */
.L_x_17373:
[----:B------:R-:W-:-:S04]  /*ab00*/  LOP3.LUT R3, R5, 0x80000000, RZ, 0xc0, !PT ;  /* 0x8000000005037812 */ /* 0x000fc800078ec0ff */
[----:B------:R-:W-:-:S04]  /*ab10*/  SHF.R.U32.HI R3, RZ, 0x18, R3 ;  /* 0x00000018ff037819 */ /* 0x000fc80000011603 */
[----:B------:R-:W-:-:S04]  /*ab20*/  LOP3.LUT R0, R0, R3, RZ, 0xfc, !PT ;  /* 0x0000000300007212 */ /* 0x000fc800078efcff */
[----:B------:R-:W-:-:S07]  /*ab30*/  PRMT R4, R0, 0x7610, R4 ;  /* 0x0000761000047816 */ /* 0x000fce0000000004 */
.L_x_17372:
[----:B------:R-:W-:Y:S05]  /*ab40*/  BSYNC B0 ;  /* 0x0000000000007941 */ /* 0x000fea0003800000 */
.L_x_17371:
[----:B------:R0:W-:Y:S01]  /*ab50*/  STG.E.U8 desc[UR36][R8.64], R4 ;  /* 0x0000000408007986 */ /* 0x0001e2000c101124 */
[----:B------:R-:W-:Y:S05]  /*ab60*/  BRA `(.L_x_17351) ;  /* 0x0000000400147947 */ /* 0x000fea0003800000 */
.L_x_17369:
        /* <DEDUP_REMOVED lines=17> */
.L_x_17376:
[----:B------:R-:W-:-:S04]  /*ac80*/  LOP3.LUT R3, R5, 0x80000000, RZ, 0xc0, !PT ;  /* 0x8000000005037812 */ /* 0x000fc800078ec0ff */
[----:B------:R-:W-:-:S04]  /*ac90*/  SHF.R.U32.HI R3, RZ, 0x18, R3 ;  /* 0x00000018ff037819 */ /* 0x000fc80000011603 */
[----:B------:R-:W-:-:S04]  /*aca0*/  LOP3.LUT R0, R0, R3, RZ, 0xfc, !PT ;  /* 0x0000000300007212 */ /* 0x000fc800078efcff */
[----:B------:R-:W-:-:S07]  /*acb0*/  PRMT R4, R0, 0x7610, R4 ;  /* 0x0000761000047816 */ /* 0x000fce0000000004 */
.L_x_17375:
[----:B------:R-:W-:Y:S05]  /*acc0*/  BSYNC B0 ;  /* 0x0000000000007941 */ /* 0x000fea0003800000 */
.L_x_17374:
[----:B------:R0:W-:Y:S01]  /*acd0*/  STG.E.U8 desc[UR36][R8.64], R4 ;  /* 0x0000000408007986 */ /* 0x0001e2000c101124 */
[----:B------:R-:W-:Y:S05]  /*ace0*/  BRA `(.L_x_17351) ;  /* 0x0000000000b47947 */ /* 0x000fea0003800000 */
.L_x_17368:
        /* <DEDUP_REMOVED lines=22> */
.L_x_17350:
        /* <DEDUP_REMOVED lines=16> */
.L_x_17379:
[----:B------:R-:W-:Y:S05]  /*af50*/  BRA `(.L_x_17351) ;  /* 0x0000000000187947 */ /* 0x000fea0003800000 */
.L_x_17378:
[----:B------:R-:W-:Y:S01]  /*af60*/  LOP3.LUT R24, R24, 0xffff, RZ, 0xc0, !PT ;  /* 0x0000ffff18187812 */ /* 0x000fe200078ec0ff */
[----:B------:R-:W-:-:S05]  /*af70*/  IMAD.MOV.U32 R25, RZ, RZ, RZ ;  /* 0x000000ffff197224 */ /* 0x000fca00078e00ff */
[----:B------:R0:W-:Y:S01]  /*af80*/  STG.E.64 desc[UR36][R8.64], R24 ;  /* 0x0000001808007986 */ /* 0x0001e2000c101b24 */
[----:B------:R-:W-:Y:S05]  /*af90*/  BRA `(.L_x_17351) ;  /* 0x0000000000087947 */ /* 0x000fea0003800000 */
.L_x_17377:
[----:B------:R-:W-:-:S05]  /*afa0*/  LOP3.LUT R3, R24, 0xffff, RZ, 0xc0, !PT ;  /* 0x0000ffff18037812 */ /* 0x000fca00078ec0ff */
[----:B------:R0:W-:Y:S02]  /*afb0*/  STG.E desc[UR36][R8.64], R3 ;  /* 0x0000000308007986 */ /* 0x0001e4000c101924 */
.L_x_17351:
[----:B------:R-:W-:-:S07]  /*afc0*/  VIADD R17, R17, 0x80 ;  /* 0x0000008011117836 */ /* 0x000fce0000000000 */
.L_x_17311:
[----:B------:R-:W-:Y:S05]  /*afd0*/  BSYNC B6 ;  /* 0x0000000000067941 */ /* 0x000fea0003800000 */
.L_x_17310:
        /* <DEDUP_REMOVED lines=21> */
.L_x_17383:
[----:B------:R-:W-:Y:S01]  /*b130*/  STG.E.U8 desc[UR36][R2.64], R26 ;  /* 0x0000001a02007986 */ /* 0x000fe2000c101124 */
[----:B------:R-:W-:Y:S05]  /*b140*/  EXIT ;  /* 0x000000000000794d */ /* 0x000fea0003800000 */
.L_x_17382:
        /* <DEDUP_REMOVED lines=10> */
.L_x_17386:
[----:B------:R-:W-:-:S05]  /*b1f0*/  LOP3.LUT R5, R26, 0xffff, RZ, 0xc0, !PT ;  /* 0x0000ffff1a057812 */ /* 0x000fca00078ec0ff */
[----:B------:R-:W-:Y:S01]  /*b200*/  STG.E desc[UR36][R2.64], R5 ;  /* 0x0000000502007986 */ /* 0x000fe2000c101924 */
[----:B------:R-:W-:Y:S05]  /*b210*/  EXIT ;  /* 0x000000000000794d */ /* 0x000fea0003800000 */
.L_x_17385:
[----:B------:R-:W-:Y:S01]  /*b220*/  STG.E.U16 desc[UR36][R2.64], R26 ;  /* 0x0000001a02007986 */ /* 0x000fe2000c101524 */
[----:B------:R-:W-:Y:S05]  /*b230*/  EXIT ;  /* 0x000000000000794d */ /* 0x000fea0003800000 */
.L_x_17381:
        /* <DEDUP_REMOVED lines=9> */
.L_x_17388:
[----:B------:R-:W0:Y:S02]  /*b2d0*/  I2F.S16 R0, R26 ;  /* 0x0000001a00007306 */ /* 0x000e240000101400 */
[----:B0-----:R-:W-:-:S05]  /*b2e0*/  F2FP.F16.F32.PACK_AB R0, RZ, R0 ;  /* 0x00000000ff00723e */ /* 0x001fca00000000ff */
[----:B------:R-:W-:Y:S01]  /*b2f0*/  STG.E.U16 desc[UR36][R2.64], R0 ;  /* 0x0000000002007986 */ /* 0x000fe2000c101524 */
[----:B------:R-:W-:Y:S05]  /*b300*/  EXIT ;  /* 0x000000000000794d */ /* 0x000fea0003800000 */
.L_x_17387:
        /* <DEDUP_REMOVED lines=10> */
.L_x_17390:
[----:B------:R-:W0:Y:S02]  /*b3b0*/  I2F.S16 R26, R26 ;  /* 0x0000001a001a7306 */ /* 0x000e240000101400 */
[----:B0-----:R-:W-:-:S04]  /*b3c0*/  F2FP.F16.F32.PACK_AB R5, RZ, R26 ;  /* 0x0000001aff05723e */ /* 0x001fc800000000ff */
[----:B------:R-:W-:-:S05]  /*b3d0*/  PRMT R5, R5, 0x5410, RZ ;  /* 0x0000541005057816 */ /* 0x000fca00000000ff */
[----:B------:R-:W-:Y:S01]  /*b3e0*/  STG.E desc[UR36][R2.64], R5 ;  /* 0x0000000502007986 */ /* 0x000fe2000c101924 */
[----:B------:R-:W-:Y:S05]  /*b3f0*/  EXIT ;  /* 0x000000000000794d */ /* 0x000fea0003800000 */
.L_x_17389:
[----:B------:R-:W0:Y:S02]  /*b400*/  I2F.F64.S16 R26, R26 ;  /* 0x0000001a001a7312 */ /* 0x000e240000101c00 */
[----:B0-----:R-:W-:Y:S01]  /*b410*/  STG.E.64 desc[UR36][R2.64], R26 ;  /* 0x0000001a02007986 */ /* 0x001fe2000c101b24 */
[----:B------:R-:W-:Y:S05]  /*b420*/  EXIT ;  /* 0x000000000000794d */ /* 0x000fea0003800000 */
.L_x_17380:
        /* <DEDUP_REMOVED lines=10> */
.L_x_17393:
[----:B------:R-:W0:Y:S01]  /*b4d0*/  I2F.F64.S16 R4, R26 ;  /* 0x0000001a00047312 */ /* 0x000e220000101c00 */
[----:B------:R-:W-:-:S05]  /*b4e0*/  CS2R R6, SRZ ;  /* 0x0000000000067805 */ /* 0x000fca000001ff00 */
[----:B0-----:R-:W-:Y:S01]  /*b4f0*/  STG.E.128 desc[UR36][R2.64], R4 ;  /* 0x0000000402007986 */ /* 0x001fe2000c101d24 */
[----:B------:R-:W-:Y:S05]  /*b500*/  EXIT ;  /* 0x000000000000794d */ /* 0x000fea0003800000 */
.L_x_17392:
        /* <DEDUP_REMOVED lines=21> */
.L_x_17397:
[----:B------:R-:W-:Y:S05]  /*b660*/  BSYNC B0 ;  /* 0x0000000000007941 */ /* 0x000fea0003800000 */
.L_x_17396:
[----:B------:R-:W-:-:S05]  /*b670*/  LOP3.LUT R5, R0, R5, RZ, 0xfc, !PT ;  /* 0x0000000500057212 */ /* 0x000fca00078efcff */
[----:B------:R-:W-:Y:S01]  /*b680*/  STG.E.U8 desc[UR36][R2.64], R5 ;  /* 0x0000000502007986 */ /* 0x000fe2000c101124 */
[----:B------:R-:W-:Y:S05]  /*b690*/  EXIT ;  /* 0x000000000000794d */ /* 0x000fea0003800000 */
.L_x_17395:
        /* <DEDUP_REMOVED lines=13> */
.L_x_17399:
[----:B------:R-:W-:Y:S01]  /*b770*/  IMAD.MOV.U32 R0, RZ, RZ, 0x7f ;  /* 0x0000007fff007424 */ /* 0x000fe200078e00ff */
[----:B------:R-:W-:-:S04]  /*b780*/  ISETP.GT.U32.AND P0, PT, R4, 0x7f800000, PT ;  /* 0x7f8000000400780c */ /* 0x000fc80003f04070 */
[----:B------:R-:W-:-:S09]  /*b790*/  SEL R0, R0, 0x7c, P0 ;  /* 0x0000007c00007807 */ /* 0x000fd20000000000 */
.L_x_17400:
[----:B------:R-:W-:Y:S05]  /*b7a0*/  BSYNC B0 ;  /* 0x0000000000007941 */ /* 0x000fea0003800000 */
.L_x_17398:
[----:B------:R-:W-:-:S04]  /*b7b0*/  LOP3.LUT R4, R5, 0x80000000, RZ, 0xc0, !PT ;  /* 0x8000000005047812 */ /* 0x000fc800078ec0ff */
[----:B------:R-:W-:-:S04]  /*b7c0*/  SHF.R.U32.HI R5, RZ, 0x18, R4 ;  /* 0x00000018ff057819 */ /* 0x000fc80000011604 */
[----:B------:R-:W-:-:S05]  /*b7d0*/  LOP3.LUT R5, R0, R5, RZ, 0xfc, !PT ;  /* 0x0000000500057212 */ /* 0x000fca00078efcff */
[----:B------:R-:W-:Y:S01]  /*b7e0*/  STG.E.U8 desc[UR36][R2.64], R5 ;  /* 0x0000000502007986 */ /* 0x000fe2000c101124 */
[----:B------:R-:W-:Y:S05]  /*b7f0*/  EXIT ;  /* 0x000000000000794d */ /* 0x000fea0003800000 */
.L_x_17394:
[----:B------:R-:W0:Y:S02]  /*b800*/  I2F.S16 R0, R26 ;  /* 0x0000001a00007306 */ /* 0x000e240000101400 */
[----:B0-----:R-:W-:-:S05]  /*b810*/  F2FP.BF16.F32.PACK_AB R0, RZ, R0 ;  /* 0x00000000ff00723e */ /* 0x001fca00000010ff */
[----:B------:R-:W-:Y:S01]  /*b820*/  STG.E.U16 desc[UR36][R2.64], R0 ;  /* 0x0000000002007986 */ /* 0x000fe2000c101524 */
[----:B------:R-:W-:Y:S05]  /*b830*/  EXIT ;  /* 0x000000000000794d */ /* 0x000fea0003800000 */
.L_x_17391:
        /* <DEDUP_REMOVED lines=10> */
.L_x_17403:
        /* <DEDUP_REMOVED lines=17> */
.L_x_17406:
[----:B------:R-:W-:-:S04]  /*b9f0*/  LOP3.LUT R0, R7, 0x80000000, RZ, 0xc0, !PT ;  /* 0x8000000007007812 */ /* 0x000fc800078ec0ff */
[----:B------:R-:W-:-:S04]  /*ba00*/  SHF.R.U32.HI R5, RZ, 0x18, R0 ;  /* 0x00000018ff057819 */ /* 0x000fc80000011600 */
[----:B------:R-:W-:-:S04]  /*ba10*/  LOP3.LUT R4, R4, R5, RZ, 0xfc, !PT ;  /* 0x0000000504047212 */ /* 0x000fc800078efcff */
[----:B------:R-:W-:-:S07]  /*ba20*/  PRMT R0, R4, 0x7610, R0 ;  /* 0x0000761004007816 */ /* 0x000fce0000000000 */
.L_x_17405:
[----:B------:R-:W-:Y:S05]  /*ba30*/  BSYNC B0 ;  /* 0x0000000000007941 */ /* 0x000fea0003800000 */
.L_x_17404:
[----:B------:R-:W-:Y:S01]  /*ba40*/  STG.E.U8 desc[UR36][R2.64], R0 ;  /* 0x0000000002007986 */ /* 0x000fe2000c101124 */
[----:B------:R-:W-:Y:S05]  /*ba50*/  EXIT ;  /* 0x000000000000794d */ /* 0x000fea0003800000 */
.L_x_17402:
        /* <DEDUP_REMOVED lines=17> */
.L_x_17409:
[----:B------:R-:W-:-:S04]  /*bb70*/  LOP3.LUT R0, R7, 0x80000000, RZ, 0xc0, !PT ;  /* 0x8000000007007812 */ /* 0x000fc800078ec0ff */
[----:B------:R-:W-:-:S04]  /*bb80*/  SHF.R.U32.HI R5, RZ, 0x18, R0 ;  /* 0x00000018ff057819 */ /* 0x000fc80000011600 */
[----:B------:R-:W-:-:S04]  /*bb90*/  LOP3.LUT R4, R4, R5, RZ, 0xfc, !PT ;  /* 0x0000000504047212 */ /* 0x000fc800078efcff */
[----:B------:R-:W-:-:S07]  /*bba0*/  PRMT R0, R4, 0x7610, R0 ;  /* 0x0000761004007816 */ /* 0x000fce0000000000 */
.L_x_17408:
[----:B------:R-:W-:Y:S05]  /*bbb0*/  BSYNC B0 ;  /* 0x0000000000007941 */ /* 0x000fea0003800000 */
.L_x_17407:
[----:B------:R-:W-:Y:S01]  /*bbc0*/  STG.E.U8 desc[UR36][R2.64], R0 ;  /* 0x0000000002007986 */ /* 0x000fe2000c101124 */
[----:B------:R-:W-:Y:S05]  /*bbd0*/  EXIT ;  /* 0x000000000000794d */ /* 0x000fea0003800000 */
.L_x_17401:
        /* <DEDUP_REMOVED lines=22> */
.L_x_17384:
        /* <DEDUP_REMOVED lines=16> */
.L_x_17412:
[----:B------:R-:W-:Y:S05]  /*be40*/  EXIT ;  /* 0x000000000000794d */ /* 0x000fea0003800000 */
.L_x_17411:
[----:B------:R-:W-:Y:S01]  /*be50*/  LOP3.LUT R26, R26, 0xffff, RZ, 0xc0, !PT ;  /* 0x0000ffff1a1a7812 */ /* 0x000fe200078ec0ff */
[----:B------:R-:W-:-:S05]  /*be60*/  IMAD.MOV.U32 R27, RZ, RZ, RZ ;  /* 0x000000ffff1b7224 */ /* 0x000fca00078e00ff */
[----:B------:R-:W-:Y:S01]  /*be70*/  STG.E.64 desc[UR36][R2.64], R26 ;  /* 0x0000001a02007986 */ /* 0x000fe2000c101b24 */
[----:B------:R-:W-:Y:S05]  /*be80*/  EXIT ;  /* 0x000000000000794d */ /* 0x000fea0003800000 */
.L_x_17410:
[----:B------:R-:W-:-:S05]  /*be90*/  LOP3.LUT R5, R26, 0xffff, RZ, 0xc0, !PT ;  /* 0x0000ffff1a057812 */ /* 0x000fca00078ec0ff */
[----:B------:R-:W-:Y:S01]  /*bea0*/  STG.E desc[UR36][R2.64], R5 ;  /* 0x0000000502007986 */ /* 0x000fe2000c101924 */
[----:B------:R-:W-:Y:S05]  /*beb0*/  EXIT ;  /* 0x000000000000794d */ /* 0x000fea0003800000 */
.L_x_17413:
        /* <DEDUP_REMOVED lines=12> */
.L_x_43911:


//--------------------- .text._ZN2at6native18elementwise_kernelILi128ELi4EZNS0_22gpu_kernel_impl_nocastINS0_13BinaryFunctorIbbbZZZNS0_22logical_or_kernel_cudaERNS_14TensorIteratorEENKUlvE0_clEvENKUlvE7_clEvEUlbbE_EEEEvRNS_18TensorIteratorBaseERKT_EUliE_EEviT1_ --------------------------
	.section	.text._ZN2at6native18elementwise_kernelILi128ELi4EZNS0_22gpu_kernel_impl_nocastINS0_13BinaryFunctorIbbbZZZNS0_22logical_or_kernel_cudaERNS_14TensorIteratorEENKUlvE0_clEvENKUlvE7_clEvEUlbbE_EEEEvRNS_18TensorIteratorBaseERKT_EUliE_EEviT1_,"ax",@progbits
	.align	128
        .global         _ZN2at6native18elementwise_kernelILi128ELi4EZNS0_22gpu_kernel_impl_nocastINS0_13BinaryFunctorIbbbZZZNS0_22logical_or_kernel_cudaERNS_14TensorIteratorEENKUlvE0_clEvENKUlvE7_clEvEUlbbE_EEEEvRNS_18TensorIteratorBaseERKT_EUliE_EEviT1_
        .type           _ZN2at6native18elementwise_kernelILi128ELi4EZNS0_22gpu_kernel_impl_nocastINS0_13BinaryFunctorIbbbZZZNS0_22logical_or_kernel_cudaERNS_14TensorIteratorEENKUlvE0_clEvENKUlvE7_clEvEUlbbE_EEEEvRNS_18TensorIteratorBaseERKT_EUliE_EEviT1_,@function
        .size           _ZN2at6native18elementwise_kernelILi128ELi4EZNS0_22gpu_kernel_impl_nocastINS0_13BinaryFunctorIbbbZZZNS0_22logical_or_kernel_cudaERNS_14TensorIteratorEENKUlvE0_clEvENKUlvE7_clEvEUlbbE_EEEEvRNS_18TensorIteratorBaseERKT_EUliE_EEviT1_,(.L_x_43912 - _ZN2at6native18elementwise_kernelILi128ELi4EZNS0_22gpu_kernel_impl_nocastINS0_13BinaryFunctorIbbbZZZNS0_22logical_or_kernel_cudaERNS_14TensorIteratorEENKUlvE0_clEvENKUlvE7_clEvEUlbbE_EEEEvRNS_18TensorIteratorBaseERKT_EUliE_EEviT1_)
        .other          _ZN2at6native18elementwise_kernelILi128ELi4EZNS0_22gpu_kernel_impl_nocastINS0_13BinaryFunctorIbbbZZZNS0_22logical_or_kernel_cudaERNS_14TensorIteratorEENKUlvE0_clEvENKUlvE7_clEvEUlbbE_EEEEvRNS_18TensorIteratorBaseERKT_EUliE_EEviT1_,@"STO_CUDA_ENTRY STV_DEFAULT"
_ZN2at6native18elementwise_kernelILi128ELi4EZNS0_22gpu_kernel_impl_nocastINS0_13BinaryFunctorIbbbZZZNS0_22logical_or_kernel_cudaERNS_14TensorIteratorEENKUlvE0_clEvENKUlvE7_clEvEUlbbE_EEEEvRNS_18TensorIteratorBaseERKT_EUliE_EEviT1_:
.text._ZN2at6native18elementwise_kernelILi128ELi4EZNS0_22gpu_kernel_impl_nocastINS0_13BinaryFunctorIbbbZZZNS0_22logical_or_kernel_cudaERNS_14TensorIteratorEENKUlvE0_clEvENKUlvE7_clEvEUlbbE_EEEEvRNS_18TensorIteratorBaseERKT_EUliE_EEviT1_:
        /* <DEDUP_REMOVED lines=363> */
.L_x_17416:
[----:B------:R-:W-:Y:S01]  /*16b0*/  ULDC.64 UR8, c[0x0][0x480] ;  /* 0x0001200000087ab9 */ /* 0x000fe20000000a00 */
[----:B------:R-:W-:Y:S01]  /*16c0*/  ULDC.64 UR10, c[0x0][0x488] ;  /* 0x00012200000a7ab9 */ /* 0x000fe20000000a00 */
[----:B------:R-:W-:Y:S02]  /*16d0*/  IADD3 R8, P0, R0, UR8, RZ ;  /* 0x0000000800087c10 */ /* 0x000fe4000ff1e0ff */
[----:B------:R-:W-:Y:S02]  /*16e0*/  IADD3 R6, P1, R2, UR10, RZ ;  /* 0x0000000a02067c10 */ /* 0x000fe4000ff3e0ff */
[----:B------:R-:W-:Y:S01]  /*16f0*/  IADD3.X R9, RZ, UR9, RZ, P0, !PT ;  /* 0x00000009ff097c10 */ /* 0x000fe200087fe4ff */
[----:B------:R-:W-:Y:S01]  /*1700*/  ULDC.64 UR8, c[0x0][0x478] ;  /* 0x00011e0000087ab9 */ /* 0x000fe20000000a00 */
[----:B------:R-:W-:-:S04]  /*1710*/  IADD3.X R7, RZ, UR11, RZ, P1, !PT ;  /* 0x0000000bff077c10 */ /* 0x000fc80008ffe4ff */
[----:B------:R-:W2:Y:S04]  /*1720*/  LDG.E.U8 R9, desc[UR4][R8.64] ;  /* 0x0000000408097981 */ /* 0x000ea8000c1e1100 */
[----:B------:R-:W2:Y:S01]  /*1730*/  LDG.E.U8 R6, desc[UR4][R6.64] ;  /* 0x0000000406067981 */ /* 0x000ea2000c1e1100 */
[----:B------:R-:W-:-:S04]  /*1740*/  IADD3 R4, P1, R5, UR8, RZ ;  /* 0x0000000805047c10 */ /* 0x000fc8000ff3e0ff */
[----:B------:R-:W-:Y:S02]  /*1750*/  IADD3.X R5, RZ, UR9, RZ, P1, !PT ;  /* 0x00000009ff057c10 */ /* 0x000fe40008ffe4ff */
[----:B------:R-:W-:Y:S02]  /*1760*/  IADD3 R3, R3, 0x80, RZ ;  /* 0x0000008003037810 */ /* 0x000fe40007ffe0ff */
[----:B--2---:R-:W-:-:S04]  /*1770*/  LOP3.LUT P0, RZ, R6, 0xff, R9, 0xc8, !PT ;  /* 0x000000ff06ff7812 */ /* 0x004fc8000780c809 */
[----:B------:R-:W-:-:S05]  /*1780*/  SEL R11, RZ, 0x1, !P0 ;  /* 0x00000001ff0b7807 */ /* 0x000fca0004000000 */
[----:B------:R0:W-:Y:S04]  /*1790*/  STG.E.U8 desc[UR4][R4.64], R11 ;  /* 0x0000000b04007986 */ /* 0x0001e8000c101104 */
.L_x_17415:
[----:B------:R-:W-:Y:S05]  /*17a0*/  BSYNC B0 ;  /* 0x0000000000007941 */ /* 0x000fea0003800000 */
.L_x_17414:
        /* <DEDUP_REMOVED lines=356> */
.L_x_17419:
        /* <DEDUP_REMOVED lines=14> */
[----:B------:R1:W-:Y:S01]  /*2ed0*/  STG.E.U8 desc[UR4][R4.64], R11 ;  /* 0x0000000b04007986 */ /* 0x0003e2000c101104 */
[----:B------:R-:W-:-:S13]  /*2ee0*/  ISETP.GE.AND P0, PT, R3, UR6, PT ;  /* 0x0000000603007c0c */ /* 0x000fda000bf06270 */
[----:B-1----:R-:W-:Y:S05]  /*2ef0*/  @P0 BRA `(.L_x_17418) ;  /* 0x0000001400c00947 */ /* 0x002fea0003800000 */
        /* <DEDUP_REMOVED lines=353> */
.L_x_17420:
        /* <DEDUP_REMOVED lines=15> */
.L_x_17418:
[----:B------:R-:W-:Y:S05]  /*4600*/  BSYNC B0 ;  /* 0x0000000000007941 */ /* 0x000fea0003800000 */
.L_x_17417:
[----:B------:R-:W-:-:S13]  /*4610*/  ISETP.GE.AND P0, PT, R3, UR6, PT ;  /* 0x0000000603007c0c */ /* 0x000fda000bf06270 */
[----:B------:R-:W-:Y:S05]  /*4620*/  @P0 EXIT ;  /* 0x000000000000094d */ /* 0x000fea0003800000 */
[----:B01----:R-:W0:Y:S01]  /*4630*/  LDC R4, c[0x0][0x218] ;  /* 0x00008600ff047b82 */ /* 0x003e220000000800 */
        /* <DEDUP_REMOVED lines=352> */
.L_x_17421:
        /* <DEDUP_REMOVED lines=11> */
[----:B--2---:R-:W-:-:S04]  /*5cf0*/  LOP3.LUT P0, RZ, R2, 0xff, R7, 0xc8, !PT ;  /* 0x000000ff02ff7812 */ /* 0x004fc8000780c807 */
[----:B------:R-:W-:-:S05]  /*5d00*/  SEL R9, RZ, 0x1, !P0 ;  /* 0x00000001ff097807 */ /* 0x000fca0004000000 */
[----:B------:R-:W-:Y:S01]  /*5d10*/  STG.E.U8 desc[UR4][R4.64], R9 ;  /* 0x0000000904007986 */ /* 0x000fe2000c101104 */
[----:B------:R-:W-:Y:S05]  /*5d20*/  EXIT ;  /* 0x000000000000794d */ /* 0x000fea0003800000 */
.L_x_17422:
        /* <DEDUP_REMOVED lines=13> */
.L_x_43912:


//--------------------- .text._ZN2at6native27unrolled_elementwise_kernelINS0_13BinaryFunctorIbbbZZZNS0_22logical_or_kernel_cudaERNS_14TensorIteratorEENKUlvE0_clEvENKUlvE7_clEvEUlbbE_EESt5arrayIPcLm3EELi4E23TrivialOffsetCalculatorILi2EjESC_ILi1EjENS0_6memory15LoadWithoutCastENSF_16StoreWithoutCastEEEviT_T0_T2_T3_T4_T5_ --------------------------
	.section	.text._ZN2at6native27unrolled_elementwise_kernelINS0_13BinaryFunctorIbbbZZZNS0_22logical_or_kernel_cudaERNS_14TensorIteratorEENKUlvE0_clEvENKUlvE7_clEvEUlbbE_EESt5arrayIPcLm3EELi4E23TrivialOffsetCalculatorILi2EjESC_ILi1EjENS0_6memory15LoadWithoutCastENSF_16StoreWithoutCastEEEviT_T0_T2_T3_T4_T5_,"ax",@progbits
	.align	128
        .global         _ZN2at6native27unrolled_elementwise_kernelINS0_13BinaryFunctorIbbbZZZNS0_22logical_or_kernel_cudaERNS_14TensorIteratorEENKUlvE0_clEvENKUlvE7_clEvEUlbbE_EESt5arrayIPcLm3EELi4E23TrivialOffsetCalculatorILi2EjESC_ILi1EjENS0_6memory15LoadWithoutCastENSF_16StoreWithoutCastEEEviT_T0_T2_T3_T4_T5_
        .type           _ZN2at6native27unrolled_elementwise_kernelINS0_13BinaryFunctorIbbbZZZNS0_22logical_or_kernel_cudaERNS_14TensorIteratorEENKUlvE0_clEvENKUlvE7_clEvEUlbbE_EESt5arrayIPcLm3EELi4E23TrivialOffsetCalculatorILi2EjESC_ILi1EjENS0_6memory15LoadWithoutCastENSF_16StoreWithoutCastEEEviT_T0_T2_T3_T4_T5_,@function
        .size           _ZN2at6native27unrolled_elementwise_kernelINS0_13BinaryFunctorIbbbZZZNS0_22logical_or_kernel_cudaERNS_14TensorIteratorEENKUlvE0_clEvENKUlvE7_clEvEUlbbE_EESt5arrayIPcLm3EELi4E23TrivialOffsetCalculatorILi2EjESC_ILi1EjENS0_6memory15LoadWithoutCastENSF_16StoreWithoutCastEEEviT_T0_T2_T3_T4_T5_,(.L_x_43913 - _ZN2at6native27unrolled_elementwise_kernelINS0_13BinaryFunctorIbbbZZZNS0_22logical_or_kernel_cudaERNS_14TensorIteratorEENKUlvE0_clEvENKUlvE7_clEvEUlbbE_EESt5arrayIPcLm3EELi4E23TrivialOffsetCalculatorILi2EjESC_ILi1EjENS0_6memory15LoadWithoutCastENSF_16StoreWithoutCastEEEviT_T0_T2_T3_T4_T5_)
        .other          _ZN2at6native27unrolled_elementwise_kernelINS0_13BinaryFunctorIbbbZZZNS0_22logical_or_kernel_cudaERNS_14TensorIteratorEENKUlvE0_clEvENKUlvE7_clEvEUlbbE_EESt5arrayIPcLm3EELi4E23TrivialOffsetCalculatorILi2EjESC_ILi1EjENS0_6memory15LoadWithoutCastENSF_16StoreWithoutCastEEEviT_T0_T2_T3_T4_T5_,@"STO_CUDA_ENTRY STV_DEFAULT"
_ZN2at6native27unrolled_elementwise_kernelINS0_13BinaryFunctorIbbbZZZNS0_22logical_or_kernel_cudaERNS_14TensorIteratorEENKUlvE0_clEvENKUlvE7_clEvEUlbbE_EESt5arrayIPcLm3EELi4E23TrivialOffsetCalculatorILi2EjESC_ILi1EjENS0_6memory15LoadWithoutCastENSF_16StoreWithoutCastEEEviT_T0_T2_T3_T4_T5_:
.text._ZN2at6native27unrolled_elementwise_kernelINS0_13BinaryFunctorIbbbZZZNS0_22logical_or_kernel_cudaERNS_14TensorIteratorEENKUlvE0_clEvENKUlvE7_clEvEUlbbE_EESt5arrayIPcLm3EELi4E23TrivialOffsetCalculatorILi2EjESC_ILi1EjENS0_6memory15LoadWithoutCastENSF_16StoreWithoutCastEEEviT_T0_T2_T3_T4_T5_:
        /* <DEDUP_REMOVED lines=21> */
[----:B------:R1:W3:Y:S01]  /*0150*/  @!P1 LDG.E.U8 R13, desc[UR4][R20.64] ;  /* 0x00000004140d9981 */ /* 0x0002e2000c1e1100 */
[----:B------:R-:W-:-:S04]  /*0160*/  @!P1 IMAD.X R23, RZ, RZ, R11, P4 ;  /* 0x000000ffff179224 */ /* 0x000fc800020e060b */
[----:B------:R-:W4:Y:S01]  /*0170*/  @!P3 LDC.64 R4, c[0x0][0x220] ;  /* 0x00008800ff04bb82 */ /* 0x000f220000000a00 */
[----:B------:R-:W-:Y:S01]  /*0180*/  @!P3 IMAD R27, R0, 0x200, R17 ;  /* 0x00000200001bb824 */ /* 0x000fe200078e0211 */
[----:B------:R-:W3:Y:S01]  /*0190*/  @!P1 LDG.E.U8 R14, desc[UR4][R22.64] ;  /* 0x00000004160e9981 */ /* 0x000ee2000c1e1100 */
[----:B------:R-:W-:Y:S01]  /*01a0*/  @!P3 VIADD R17, R17, 0x80 ;  /* 0x000000801111b836 */ /* 0x000fe20000000000 */
[----:B--2---:R-:W-:-:S04]  /*01b0*/  @!P2 IADD3 R18, P5, R25, R18, RZ ;  /* 0x000000121912a210 */ /* 0x004fc80007fbe0ff */
[----:B------:R-:W2:Y:S01]  /*01c0*/  @!P3 LDC.64 R6, c[0x0][0x228] ;  /* 0x00008a00ff06bb82 */ /* 0x000ea20000000a00 */
[----:B------:R-:W-:Y:S01]  /*01d0*/  ISETP.GE.AND P0, PT, R17, R12, PT ;  /* 0x0000000c1100720c */ /* 0x000fe20003f06270 */
[----:B------:R-:W-:Y:S01]  /*01e0*/  @!P2 IMAD.X R19, RZ, RZ, R19, P5 ;  /* 0x000000ffff13a224 */ /* 0x000fe200028e0613 */
[----:B0-----:R-:W-:-:S04]  /*01f0*/  @!P2 IADD3 R2, P4, R25, R2, RZ ;  /* 0x000000021902a210 */ /* 0x001fc80007f9e0ff */
[----:B------:R0:W3:Y:S01]  /*0200*/  @!P2 LDG.E.U8 R16, desc[UR4][R18.64] ;  /* 0x000000041210a981 */ /* 0x0000e2000c1e1100 */
[----:B------:R-:W-:-:S06]  /*0210*/  @!P2 IMAD.X R3, RZ, RZ, R3, P4 ;  /* 0x000000ffff03a224 */ /* 0x000fcc00020e0603 */
[----:B------:R-:W0:Y:S01]  /*0220*/  @!P0 LDC.64 R8, c[0x0][0x220] ;  /* 0x00008800ff088b82 */ /* 0x000e220000000a00 */
[----:B------:R-:W3:Y:S01]  /*0230*/  @!P2 LDG.E.U8 R2, desc[UR4][R2.64] ;  /* 0x000000040202a981 */ /* 0x000ee2000c1e1100 */
[C---:B----4-:R-:W-:Y:S02]  /*0240*/  @!P3 IADD3 R4, P5, R27.reuse, R4, RZ ;  /* 0x000000041b04b210 */ /* 0x050fe40007fbe0ff */
[----:B--2---:R-:W-:-:S03]  /*0250*/  @!P3 IADD3 R6, P6, R27, R6, RZ ;  /* 0x000000061b06b210 */ /* 0x004fc60007fde0ff */
[----:B------:R-:W-:Y:S01]  /*0260*/  @!P3 IMAD.X R5, RZ, RZ, R5, P5 ;  /* 0x000000ffff05b224 */ /* 0x000fe200028e0605 */
[----:B------:R-:W2:Y:S01]  /*0270*/  @!P0 LDC.64 R10, c[0x0][0x228] ;  /* 0x00008a00ff0a8b82 */ /* 0x000ea20000000a00 */
[----:B------:R-:W-:-:S03]  /*0280*/  @!P3 IMAD.X R7, RZ, RZ, R7, P6 ;  /* 0x000000ffff07b224 */ /* 0x000fc600030e0607 */
[----:B------:R-:W4:Y:S04]  /*0290*/  @!P3 LDG.E.U8 R4, desc[UR4][R4.64] ;  /* 0x000000040404b981 */ /* 0x000f28000c1e1100 */
[----:B------:R2:W4:Y:S01]  /*02a0*/  @!P3 LDG.E.U8 R6, desc[UR4][R6.64] ;  /* 0x000000040606b981 */ /* 0x000522000c1e1100 */
[----:B-1----:R-:W-:-:S05]  /*02b0*/  @!P0 IMAD R21, R0, 0x200, R17 ;  /* 0x0000020000158824 */ /* 0x002fca00078e0211 */
[----:B0-----:R-:W-:-:S05]  /*02c0*/  @!P0 IADD3 R18, P4, R21, R8, RZ ;  /* 0x0000000815128210 */ /* 0x001fca0007f9e0ff */
[----:B------:R-:W-:Y:S02]  /*02d0*/  @!P0 IMAD.X R19, RZ, RZ, R9, P4 ;  /* 0x000000ffff138224 */ /* 0x000fe400020e0609 */
[----:B------:R-:W0:Y:S01]  /*02e0*/  @!P1 LDC.64 R8, c[0x0][0x218] ;  /* 0x00008600ff089b82 */ /* 0x000e220000000a00 */
[----:B--2---:R-:W-:Y:S02]  /*02f0*/  @!P0 IADD3 R20, P5, R21, R10, RZ ;  /* 0x0000000a15148210 */ /* 0x004fe40007fbe0ff */
[----:B------:R-:W-:Y:S01]  /*0300*/  PRMT R7, RZ, 0x7610, R7 ;  /* 0x00007610ff077816 */ /* 0x000fe20000000007 */
[----:B------:R-:W-:Y:S01]  /*0310*/  VIADD R17, R15, 0x80 ;  /* 0x000000800f117836 */ /* 0x000fe20000000000 */
[----:B------:R1:W5:Y:S01]  /*0320*/  @!P0 LDG.E.U8 R10, desc[UR4][R18.64] ;  /* 0x00000004120a8981 */ /* 0x000362000c1e1100 */
[----:B------:R-:W-:Y:S02]  /*0330*/  @!P0 IMAD.X R21, RZ, RZ, R11, P5 ;  /* 0x000000ffff158224 */ /* 0x000fe400028e060b */
[----:B------:R-:W-:-:S02]  /*0340*/  IMAD.MOV.U32 R3, RZ, RZ, R15 ;  /* 0x000000ffff037224 */ /* 0x000fc400078e000f */
[----:B------:R-:W-:Y:S01]  /*0350*/  @!P1 IMAD.MOV.U32 R3, RZ, RZ, R17 ;  /* 0x000000ffff039224 */ /* 0x000fe200078e0011 */
[----:B------:R1:W5:Y:S01]  /*0360*/  @!P0 LDG.E.U8 R11, desc[UR4][R20.64] ;  /* 0x00000004140b8981 */ /* 0x000362000c1e1100 */
[----:B------:R-:W-:Y:S01]  /*0370*/  PRMT R5, RZ, 0x7610, R5 ;  /* 0x00007610ff057816 */ /* 0x000fe20000000005 */
[----:B------:R-:W-:Y:S01]  /*0380*/  BSSY B0, `(.L_x_17423) ;  /* 0x0000026000007945 */ /* 0x000fe20003800000 */
[----:B---3--:R-:W-:Y:S01]  /*0390*/  @!P1 ISETP.NE.AND P5, PT, R13, RZ, PT ;  /* 0x000000ff0d00920c */ /* 0x008fe20003fa5270 */
[----:B------:R-:W-:-:S03]  /*03a0*/  @!P1 IMAD R13, R0, 0x200, R15 ;  /* 0x00000200000d9824 */ /* 0x000fc600078e020f */
[----:B------:R-:W-:Y:S02]  /*03b0*/  @!P1 SEL R7, RZ, 0x1, !P5 ;  /* 0x00000001ff079807 */ /* 0x000fe40006800000 */
[----:B------:R-:W-:Y:S02]  /*03c0*/  @!P1 ISETP.NE.AND P4, PT, R14, RZ, PT ;  /* 0x000000ff0e00920c */ /* 0x000fe40003f85270 */
[----:B------:R-:W-:Y:S02]  /*03d0*/  PRMT R14, RZ, 0x7610, R14 ;  /* 0x00007610ff0e7816 */ /* 0x000fe4000000000e */
[----:B0-----:R-:W-:Y:S02]  /*03e0*/  @!P1 IADD3 R8, P5, R13, R8, RZ ;  /* 0x000000080d089210 */ /* 0x001fe40007fbe0ff */
[----:B------:R-:W-:-:S03]  /*03f0*/  @!P1 SEL R14, RZ, 0x1, !P4 ;  /* 0x00000001ff0e9807 */ /* 0x000fc60006000000 */
[----:B------:R-:W-:Y:S01]  /*0400*/  @!P1 IMAD.X R9, RZ, RZ, R9, P5 ;  /* 0x000000ffff099224 */ /* 0x000fe200028e0609 */
[----:B------:R-:W-:Y:S02]  /*0410*/  LOP3.LUT R7, R14, R7, RZ, 0xfc, !PT ;  /* 0x000000070e077212 */ /* 0x000fe400078efcff */
[----:B------:R-:W-:-:S03]  /*0420*/  @!P2 ISETP.NE.AND P6, PT, R16, RZ, PT ;  /* 0x000000ff1000a20c */ /* 0x000fc60003fc5270 */
[----:B------:R1:W-:Y:S01]  /*0430*/  @!P1 STG.E.U8 desc[UR4][R8.64], R7 ;  /* 0x0000000708009986 */ /* 0x0003e2000c101104 */
[----:B------:R-:W-:Y:S02]  /*0440*/  @!P2 SEL R5, RZ, 0x1, !P6 ;  /* 0x00000001ff05a807 */ /* 0x000fe40007000000 */
[----:B------:R-:W-:Y:S02]  /*0450*/  @!P2 ISETP.NE.AND P4, PT, R2, RZ, PT ;  /* 0x000000ff0200a20c */ /* 0x000fe40003f85270 */
[----:B------:R-:W-:Y:S02]  /*0460*/  PRMT R2, RZ, 0x7610, R2 ;  /* 0x00007610ff027816 */ /* 0x000fe40000000002 */
[----:B------:R-:W-:Y:S02]  /*0470*/  @!P2 SEL R2, RZ, 0x1, !P4 ;  /* 0x00000001ff02a807 */ /* 0x000fe40006000000 */
[----:B------:R-:W-:Y:S02]  /*0480*/  ISETP.GE.AND P2, PT, R3, R12, PT ;  /* 0x0000000c0300720c */ /* 0x000fe40003f46270 */
[----:B------:R-:W-:-:S02]  /*0490*/  PRMT R13, RZ, 0x7610, R13 ;  /* 0x00007610ff0d7816 */ /* 0x000fc4000000000d */
[----:B----4-:R-:W-:Y:S02]  /*04a0*/  @!P3 ISETP.NE.AND P6, PT, R4, RZ, PT ;  /* 0x000000ff0400b20c */ /* 0x010fe40003fc5270 */
[----:B------:R-:W-:Y:S02]  /*04b0*/  @!P3 ISETP.NE.AND P5, PT, R6, RZ, PT ;  /* 0x000000ff0600b20c */ /* 0x000fe40003fa5270 */
[----:B------:R-:W-:Y:S02]  /*04c0*/  PRMT R4, RZ, 0x7610, R4 ;  /* 0x00007610ff047816 */ /* 0x000fe40000000004 */
[----:B------:R-:W-:Y:S02]  /*04d0*/  @!P3 SEL R4, RZ, 0x1, !P6 ;  /* 0x00000001ff04b807 */ /* 0x000fe40007000000 */
[----:B------:R-:W-:Y:S02]  /*04e0*/  @!P3 SEL R13, RZ, 0x1, !P5 ;  /* 0x00000001ff0db807 */ /* 0x000fe40006800000 */
[----:B------:R-:W-:-:S02]  /*04f0*/  LOP3.LUT R15, R2, R5, RZ, 0xfc, !PT ;  /* 0x00000005020f7212 */ /* 0x000fc400078efcff */
[----:B------:R-:W-:Y:S01]  /*0500*/  LOP3.LUT R13, R13, R4, RZ, 0xfc, !PT ;  /* 0x000000040d0d7212 */ /* 0x000fe200078efcff */
[----:B-1----:R-:W-:Y:S06]  /*0510*/  @P2 BRA `(.L_x_17424) ;  /* 0x0000000000302947 */ /* 0x002fec0003800000 */
        /* <DEDUP_REMOVED lines=12> */
.L_x_17424:
[----:B------:R-:W-:Y:S05]  /*05e0*/  BSYNC B0 ;  /* 0x0000000000007941 */ /* 0x000fea0003800000 */
.L_x_17423:
[----:B------:R-:W-:Y:S02]  /*05f0*/  ISETP.GE.AND P3, PT, R3, R12, PT ;  /* 0x0000000c0300720c */ /* 0x000fe40003f66270 */
[----:B-----5:R-:W-:Y:S02]  /*0600*/  @!P0 ISETP.NE.AND P1, PT, R10, RZ, PT ;  /* 0x000000ff0a00820c */ /* 0x020fe40003f25270 */
[----:B------:R-:W-:Y:S02]  /*0610*/  @!P0 ISETP.NE.AND P2, PT, R11, RZ, PT ;  /* 0x000000ff0b00820c */ /* 0x000fe40003f45270 */
[----:B0-----:R-:W-:-:S07]  /*0620*/  PRMT R4, RZ, 0x7610, R4 ;  /* 0x00007610ff047816 */ /* 0x001fce0000000004 */
[----:B------:R-:W-:Y:S05]  /*0630*/  @P3 EXIT ;  /* 0x000000000000394d */ /* 0x000fea0003800000 */
[----:B------:R-:W-:Y:S01]  /*0640*/  IMAD R3, R0, 0x200, R3 ;  /* 0x0000020000037824 */ /* 0x000fe200078e0203 */
[----:B------:R-:W-:Y:S01]  /*0650*/  ULDC.64 UR6, c[0x0][0x218] ;  /* 0x0000860000067ab9 */ /* 0x000fe20000000a00 */
[----:B------:R-:W-:Y:S02]  /*0660*/  @!P0 SEL R4, RZ, 0x1, !P1 ;  /* 0x00000001ff048807 */ /* 0x000fe40004800000 */
[----:B------:R-:W-:Y:S02]  /*0670*/  PRMT R5, RZ, 0x7610, R5 ;  /* 0x00007610ff057816 */ /* 0x000fe40000000005 */
[----:B------:R-:W-:Y:S02]  /*0680*/  IADD3 R2, P1, R3, UR6, RZ ;  /* 0x0000000603027c10 */ /* 0x000fe4000ff3e0ff */
[----:B------:R-:W-:-:S03]  /*0690*/  @!P0 SEL R5, RZ, 0x1, !P2 ;  /* 0x00000001ff058807 */ /* 0x000fc60005000000 */
[----:B------:R-:W-:Y:S01]  /*06a0*/  IMAD.X R3, RZ, RZ, UR7, P1 ;  /* 0x00000007ff037e24 */ /* 0x000fe200088e06ff */
[----:B------:R-:W-:-:S05]  /*06b0*/  LOP3.LUT R5, R5, R4, RZ, 0xfc, !PT ;  /* 0x0000000405057212 */ /* 0x000fca00078efcff */
[----:B------:R-:W-:Y:S01]  /*06c0*/  STG.E.U8 desc[UR4][R2.64], R5 ;  /* 0x0000000502007986 */ /* 0x000fe2000c101104 */
[----:B------:R-:W-:Y:S05]  /*06d0*/  EXIT ;  /* 0x000000000000794d */ /* 0x000fea0003800000 */
.L_x_17425:
        /* <DEDUP_REMOVED lines=10> */
.L_x_43913:


//--------------------- .text._ZN2at6native29vectorized_elementwise_kernelILi2ENS0_13BinaryFunctorIbbbZZZNS0_22logical_or_kernel_cudaERNS_14TensorIteratorEENKUlvE0_clEvENKUlvE7_clEvEUlbbE_EESt5arrayIPcLm3EEEEviT0_T1_ --------------------------
	.section	.text._ZN2at6native29vectorized_elementwise_kernelILi2ENS0_13BinaryFunctorIbbbZZZNS0_22logical_or_kernel_cudaERNS_14TensorIteratorEENKUlvE0_clEvENKUlvE7_clEvEUlbbE_EESt5arrayIPcLm3EEEEviT0_T1_,"ax",@progbits
	.align	128
        .global         _ZN2at6native29vectorized_elementwise_kernelILi2ENS0_13BinaryFunctorIbbbZZZNS0_22logical_or_kernel_cudaERNS_14TensorIteratorEENKUlvE0_clEvENKUlvE7_clEvEUlbbE_EESt5arrayIPcLm3EEEEviT0_T1_
        .type           _ZN2at6native29vectorized_elementwise_kernelILi2ENS0_13BinaryFunctorIbbbZZZNS0_22logical_or_kernel_cudaERNS_14TensorIteratorEENKUlvE0_clEvENKUlvE7_clEvEUlbbE_EESt5arrayIPcLm3EEEEviT0_T1_,@function
        .size           _ZN2at6native29vectorized_elementwise_kernelILi2ENS0_13BinaryFunctorIbbbZZZNS0_22logical_or_kernel_cudaERNS_14TensorIteratorEENKUlvE0_clEvENKUlvE7_clEvEUlbbE_EESt5arrayIPcLm3EEEEviT0_T1_,(.L_x_43914 - _ZN2at6native29vectorized_elementwise_kernelILi2ENS0_13BinaryFunctorIbbbZZZNS0_22logical_or_kernel_cudaERNS_14TensorIteratorEENKUlvE0_clEvENKUlvE7_clEvEUlbbE_EESt5arrayIPcLm3EEEEviT0_T1_)
        .other          _ZN2at6native29vectorized_elementwise_kernelILi2ENS0_13BinaryFunctorIbbbZZZNS0_22logical_or_kernel_cudaERNS_14TensorIteratorEENKUlvE0_clEvENKUlvE7_clEvEUlbbE_EESt5arrayIPcLm3EEEEviT0_T1_,@"STO_CUDA_ENTRY STV_DEFAULT"
_ZN2at6native29vectorized_elementwise_kernelILi2ENS0_13BinaryFunctorIbbbZZZNS0_22logical_or_kernel_cudaERNS_14TensorIteratorEENKUlvE0_clEvENKUlvE7_clEvEUlbbE_EESt5arrayIPcLm3EEEEviT0_T1_:
.text._ZN2at6native29vectorized_elementwise_kernelILi2ENS0_13BinaryFunctorIbbbZZZNS0_22logical_or_kernel_cudaERNS_14TensorIteratorEENKUlvE0_clEvENKUlvE7_clEvEUlbbE_EESt5arrayIPcLm3EEEEviT0_T1_:
        /* <DEDUP_REMOVED lines=17> */
[----:B------:R-:W-:Y:S01]  /*0110*/  IMAD.U32 R6, RZ, RZ, UR6 ;  /* 0x00000006ff067e24 */ /* 0x000fe2000f8e00ff */
[----:B------:R-:W-:Y:S01]  /*0120*/  ULDC.64 UR6, c[0x0][0x218] ;  /* 0x0000860000067ab9 */ /* 0x000fe20000000a00 */
[----:B------:R-:W-:Y:S02]  /*0130*/  IMAD.U32 R5, RZ, RZ, UR8 ;  /* 0x00000008ff057e24 */ /* 0x000fe4000f8e00ff */
        /* <DEDUP_REMOVED lines=8> */
[----:B------:R-:W5:Y:S04]  /*01c0*/  LDG.E.U16 R15, desc[UR12][R6.64+0x200] ;  /* 0x0002000c060f7981 */ /* 0x000f68000c1e1500 */
[----:B------:R-:W5:Y:S04]  /*01d0*/  LDG.E.U16 R13, desc[UR12][R4.64+0x300] ;  /* 0x0003000c040d7981 */ /* 0x000f68000c1e1500 */
[----:B------:R0:W5:Y:S01]  /*01e0*/  LDG.E.U16 R16, desc[UR12][R6.64+0x300] ;  /* 0x0003000c06107981 */ /* 0x000162000c1e1500 */
[----:B------:R-:W-:-:S04]  /*01f0*/  UIADD3 UR5, UP0, UR4, UR6, URZ ;  /* 0x0000000604057290 */ /* 0x000fc8000ff1e03f */
[----:B------:R-:W-:Y:S02]  /*0200*/  UIADD3.X UR6, URZ, UR7, URZ, UP0, !UPT ;  /* 0x000000073f067290 */ /* 0x000fe400087fe43f */
[----:B------:R-:W-:-:S04]  /*0210*/  IMAD.U32 R2, RZ, RZ, UR5 ;  /* 0x00000005ff027e24 */ /* 0x000fc8000f8e00ff */
[----:B------:R-:W-:Y:S02]  /*0220*/  IMAD.U32 R3, RZ, RZ, UR6 ;  /* 0x00000006ff037e24 */ /* 0x000fe4000f8e00ff */
[----:B------:R-:W-:Y:S01]  /*0230*/  IMAD.WIDE R2, R17, 0x2, R2 ;  /* 0x0000000211027825 */ /* 0x000fe200078e0202 */
[C---:B--2---:R-:W-:Y:S02]  /*0240*/  PRMT R0, R8.reuse, 0x7770, RZ ;  /* 0x0000777008007816 */ /* 0x044fe400000000ff */
[C---:B---3--:R-:W-:Y:S02]  /*0250*/  PRMT R9, R11.reuse, 0x7770, RZ ;  /* 0x000077700b097816 */ /* 0x048fe400000000ff */
[----:B0-----:R-:W-:Y:S02]  /*0260*/  PRMT R7, R11, 0x7771, RZ ;  /* 0x000077710b077816 */ /* 0x001fe400000000ff */
[----:B------:R-:W-:Y:S02]  /*0270*/  LOP3.LUT P6, RZ, R9, 0xff, R0, 0xc8, !PT ;  /* 0x000000ff09ff7812 */ /* 0x000fe400078cc800 */
[----:B------:R-:W-:-:S02]  /*0280*/  PRMT R0, R8, 0x7771, RZ ;  /* 0x0000777108007816 */ /* 0x000fc400000000ff */
[C---:B----4-:R-:W-:Y:S02]  /*0290*/  PRMT R4, R10.reuse, 0x7770, RZ ;  /* 0x000077700a047816 */ /* 0x050fe400000000ff */
[----:B------:R-:W-:Y:S02]  /*02a0*/  PRMT R5, R10, 0x7771, RZ ;  /* 0x000077710a057816 */ /* 0x000fe400000000ff */
[C---:B-----5:R-:W-:Y:S02]  /*02b0*/  PRMT R9, R14.reuse, 0x7770, RZ ;  /* 0x000077700e097816 */ /* 0x060fe400000000ff */
[----:B------:R-:W-:Y:S02]  /*02c0*/  PRMT R8, R14, 0x7771, RZ ;  /* 0x000077710e087816 */ /* 0x000fe400000000ff */
[----:B------:R-:W-:Y:S02]  /*02d0*/  PRMT R6, R12, 0x7770, RZ ;  /* 0x000077700c067816 */ /* 0x000fe400000000ff */
[----:B------:R-:W-:-:S02]  /*02e0*/  PRMT R11, R15, 0x7770, RZ ;  /* 0x000077700f0b7816 */ /* 0x000fc400000000ff */
[----:B------:R-:W-:Y:S02]  /*02f0*/  LOP3.LUT P5, RZ, R7, 0xff, R0, 0xc8, !PT ;  /* 0x000000ff07ff7812 */ /* 0x000fe400078ac800 */
[----:B------:R-:W-:Y:S02]  /*0300*/  PRMT R0, R12, 0x7771, RZ ;  /* 0x000077710c007816 */ /* 0x000fe400000000ff */
[----:B------:R-:W-:Y:S02]  /*0310*/  PRMT R7, R15, 0x7771, RZ ;  /* 0x000077710f077816 */ /* 0x000fe400000000ff */
[----:B------:R-:W-:Y:S02]  /*0320*/  LOP3.LUT P4, RZ, R9, 0xff, R4, 0xc8, !PT ;  /* 0x000000ff09ff7812 */ /* 0x000fe4000788c804 */
[----:B------:R-:W-:Y:S02]  /*0330*/  LOP3.LUT P3, RZ, R8, 0xff, R5, 0xc8, !PT ;  /* 0x000000ff08ff7812 */ /* 0x000fe4000786c805 */
[----:B------:R-:W-:-:S02]  /*0340*/  LOP3.LUT P2, RZ, R11, 0xff, R6, 0xc8, !PT ;  /* 0x000000ff0bff7812 */ /* 0x000fc4000784c806 */
[C---:B------:R-:W-:Y:S02]  /*0350*/  PRMT R4, R13.reuse, 0x7770, RZ ;  /* 0x000077700d047816 */ /* 0x040fe400000000ff */
[C---:B------:R-:W-:Y:S02]  /*0360*/  PRMT R9, R16.reuse, 0x7770, RZ ;  /* 0x0000777010097816 */ /* 0x040fe400000000ff */
[----:B------:R-:W-:Y:S02]  /*0370*/  PRMT R5, R13, 0x7771, RZ ;  /* 0x000077710d057816 */ /* 0x000fe400000000ff */
[----:B------:R-:W-:Y:S02]  /*0380*/  PRMT R6, R16, 0x7771, RZ ;  /* 0x0000777110067816 */ /* 0x000fe400000000ff */
[----:B------:R-:W-:Y:S02]  /*0390*/  LOP3.LUT P1, RZ, R7, 0xff, R0, 0xc8, !PT ;  /* 0x000000ff07ff7812 */ /* 0x000fe4000782c800 */
[----:B------:R-:W-:-:S02]  /*03a0*/  SEL R0, RZ, 0x1, !P6 ;  /* 0x00000001ff007807 */ /* 0x000fc40007000000 */
[----:B------:R-:W-:Y:S02]  /*03b0*/  LOP3.LUT P0, RZ, R9, 0xff, R4, 0xc8, !PT ;  /* 0x000000ff09ff7812 */ /* 0x000fe4000780c804 */
[----:B------:R-:W-:Y:S02]  /*03c0*/  LOP3.LUT P6, RZ, R6, 0xff, R5, 0xc8, !PT ;  /* 0x000000ff06ff7812 */ /* 0x000fe400078cc805 */
[----:B------:R-:W-:Y:S02]  /*03d0*/  SEL R5, RZ, 0x1, !P5 ;  /* 0x00000001ff057807 */ /* 0x000fe40006800000 */
        /* <DEDUP_REMOVED lines=15> */
.L_x_17426:
[----:B------:R-:W0:Y:S02]  /*04d0*/  S2R R5, SR_TID.X ;  /* 0x0000000000057919 */ /* 0x000e240000002100 */
[----:B0-----:R-:W-:Y:S01]  /*04e0*/  ISETP.GE.AND P1, PT, R5, R0, PT ;  /* 0x000000000500720c */ /* 0x001fe20003f26270 */
[----:B------:R-:W-:-:S12]  /*04f0*/  IMAD.MOV.U32 R23, RZ, RZ, R5 ;  /* 0x000000ffff177224 */ /* 0x000fd800078e0005 */
[C---:B------:R-:W-:Y:S01]  /*0500*/  @!P1 VIADD R9, R23.reuse, UR4 ;  /* 0x0000000417099c36 */ /* 0x040fe20008000000 */
[----:B------:R-:W0:Y:S01]  /*0510*/  @!P1 LDC.64 R24, c[0x0][0x220] ;  /* 0x00008800ff189b82 */ /* 0x000e220000000a00 */
[----:B------:R-:W-:-:S05]  /*0520*/  @!P1 VIADD R23, R23, 0x80 ;  /* 0x0000008017179836 */ /* 0x000fca0000000000 */
[----:B------:R-:W-:-:S13]  /*0530*/  ISETP.GE.AND P0, PT, R23, R0, PT ;  /* 0x000000001700720c */ /* 0x000fda0003f06270 */
[----:B------:R-:W1:Y:S01]  /*0540*/  @!P0 LDC.64 R6, c[0x0][0x220] ;  /* 0x00008800ff068b82 */ /* 0x000e620000000a00 */
[C---:B------:R-:W-:Y:S02]  /*0550*/  @!P0 VIADD R11, R23.reuse, UR4 ;  /* 0x00000004170b8c36 */ /* 0x040fe40008000000 */
[----:B------:R-:W-:-:S05]  /*0560*/  @!P0 VIADD R23, R23, 0x80 ;  /* 0x0000008017178836 */ /* 0x000fca0000000000 */
[----:B------:R-:W2:Y:S01]  /*0570*/  @!P0 LDC.64 R12, c[0x0][0x228] ;  /* 0x00008a00ff0c8b82 */ /* 0x000ea20000000a00 */
[----:B------:R-:W-:-:S13]  /*0580*/  ISETP.GE.AND P5, PT, R23, R0, PT ;  /* 0x000000001700720c */ /* 0x000fda0003fa6270 */
[----:B------:R-:W3:Y:S01]  /*0590*/  @!P5 LDC.64 R2, c[0x0][0x220] ;  /* 0x00008800ff02db82 */ /* 0x000ee20000000a00 */
[----:B-1----:R-:W-:-:S05]  /*05a0*/  @!P0 IADD3 R6, P2, R11, R6, RZ ;  /* 0x000000060b068210 */ /* 0x002fca0007f5e0ff */
[----:B------:R-:W-:Y:S02]  /*05b0*/  @!P0 IMAD.X R7, RZ, RZ, R7, P2 ;  /* 0x000000ffff078224 */ /* 0x000fe400010e0607 */
[----:B------:R-:W1:Y:S01]  /*05c0*/  @!P5 LDC.64 R16, c[0x0][0x228] ;  /* 0x00008a00ff10db82 */ /* 0x000e620000000a00 */
[----:B--2---:R-:W-:Y:S02]  /*05d0*/  @!P0 IADD3 R10, P3, R11, R12, RZ ;  /* 0x0000000c0b0a8210 */ /* 0x004fe40007f7e0ff */
[----:B------:R-:W2:Y:S03]  /*05e0*/  @!P0 LDG.E.U8 R6, desc[UR12][R6.64] ;  /* 0x0000000c06068981 */ /* 0x000ea6000c1e1100 */
[----:B------:R-:W-:Y:S02]  /*05f0*/  @!P0 IMAD.X R11, RZ, RZ, R13, P3 ;  /* 0x000000ffff0b8224 */ /* 0x000fe400018e060d */
[----:B------:R-:W-:-:S03]  /*0600*/  @!P5 VIADD R15, R23, UR4 ;  /* 0x00000004170fdc36 */ /* 0x000fc60008000000 */
[----:B------:R4:W5:Y:S02]  /*0610*/  @!P0 LDG.E.U8 R10, desc[UR12][R10.64] ;  /* 0x0000000c0a0a8981 */ /* 0x000964000c1e1100 */
[----:B---3--:R-:W-:-:S05]  /*0620*/  @!P5 IADD3 R12, P2, R15, R2, RZ ;  /* 0x000000020f0cd210 */ /* 0x008fca0007f5e0ff */
[----:B------:R-:W-:Y:S02]  /*0630*/  @!P5 IMAD.X R13, RZ, RZ, R3, P2 ;  /* 0x000000ffff0dd224 */ /* 0x000fe400010e0603 */
[----:B------:R-:W-:Y:S01]  /*0640*/  @!P5 VIADD R23, R23, 0x80 ;  /* 0x000000801717d836 */ /* 0x000fe20000000000 */
[----:B------:R-:W3:Y:S02]  /*0650*/  @!P1 LDC.64 R2, c[0x0][0x228] ;  /* 0x00008a00ff029b82 */ /* 0x000ee40000000a00 */
[----:B------:R-:W3:Y:S01]  /*0660*/  @!P5 LDG.E.U8 R4, desc[UR12][R12.64] ;  /* 0x0000000c0c04d981 */ /* 0x000ee2000c1e1100 */
[----:B-1----:R-:W-:-:S05]  /*0670*/  @!P5 IADD3 R14, P2, R15, R16, RZ ;  /* 0x000000100f0ed210 */ /* 0x002fca0007f5e0ff */
[----:B------:R-:W-:-:S05]  /*0680*/  @!P5 IMAD.X R15, RZ, RZ, R17, P2 ;  /* 0x000000ffff0fd224 */ /* 0x000fca00010e0611 */
[----:B------:R1:W3:Y:S01]  /*0690*/  @!P5 LDG.E.U8 R8, desc[UR12][R14.64] ;  /* 0x0000000c0e08d981 */ /* 0x0002e2000c1e1100 */
[----:B------:R-:W-:-:S13]  /*06a0*/  ISETP.GE.AND P4, PT, R23, R0, PT ;  /* 0x000000001700720c */ /* 0x000fda0003f86270 */
[C---:B----4-:R-:W-:Y:S01]  /*06b0*/  @!P4 VIADD R11, R23.reuse, UR4 ;  /* 0x00000004170bcc36 */ /* 0x050fe20008000000 */
[----:B------:R-:W4:Y:S01]  /*06c0*/  @!P4 LDC.64 R18, c[0x0][0x220] ;  /* 0x00008800ff12cb82 */ /* 0x000f220000000a00 */
[----:B------:R-:W-:-:S05]  /*06d0*/  @!P4 VIADD R23, R23, 0x80 ;  /* 0x000000801717c836 */ /* 0x000fca0000000000 */
[C---:B------:R-:W-:Y:S02]  /*06e0*/  ISETP.GE.AND P3, PT, R23.reuse, R0, PT ;  /* 0x000000001700720c */ /* 0x040fe40003f66270 */
[----:B------:R-:W4:Y:S11]  /*06f0*/  @!P4 LDC.64 R16, c[0x0][0x228] ;  /* 0x00008a00ff10cb82 */ /* 0x000f360000000a00 */
[C---:B------:R-:W-:Y:S01]  /*0700*/  @!P3 VIADD R27, R23.reuse, UR4 ;  /* 0x00000004171bbc36 */ /* 0x040fe20008000000 */
[----:B------:R-:W4:Y:S01]  /*0710*/  @!P3 LDC.64 R28, c[0x0][0x220] ;  /* 0x00008800ff1cbb82 */ /* 0x000f220000000a00 */
[----:B------:R-:W-:Y:S01]  /*0720*/  @!P3 VIADD R23, R23, 0x80 ;  /* 0x000000801717b836 */ /* 0x000fe20000000000 */
[----:B------:R-:W-:-:S06]  /*0730*/  PRMT R7, RZ, 0x7610, R7 ;  /* 0x00007610ff077816 */ /* 0x000fcc0000000007 */
[----:B-1----:R-:W1:Y:S01]  /*0740*/  @!P3 LDC.64 R14, c[0x0][0x228] ;  /* 0x00008a00ff0ebb82 */ /* 0x002e620000000a00 */
[----:B--2---:R-:W-:Y:S02]  /*0750*/  @!P0 ISETP.NE.AND P2, PT, R6, RZ, PT ;  /* 0x000000ff0600820c */ /* 0x004fe40003f45270 */
[----:B------:R-:W-:Y:S02]  /*0760*/  PRMT R6, RZ, 0x7610, R6 ;  /* 0x00007610ff067816 */ /* 0x000fe40000000006 */
[----:B------:R-:W-:Y:S02]  /*0770*/  @!P0 SEL R6, RZ, 0x1, !P2 ;  /* 0x00000001ff068807 */ /* 0x000fe40005000000 */
[----:B------:R-:W-:Y:S02]  /*0780*/  ISETP.GE.AND P2, PT, R23, R0, PT ;  /* 0x000000001700720c */ /* 0x000fe40003f46270 */
[----:B-----5:R-:W-:-:S04]  /*0790*/  @!P0 ISETP.NE.AND P6, PT, R10, RZ, PT ;  /* 0x000000ff0a00820c */ /* 0x020fc80003fc5270 */
[----:B------:R-:W-:Y:S02]  /*07a0*/  @!P0 SEL R7, RZ, 0x1, !P6 ;  /* 0x00000001ff078807 */ /* 0x000fe40007000000 */
[C---:B---3--:R-:W-:Y:S02]  /*07b0*/  @!P1 IADD3 R2, P0, R9.reuse, R2, RZ ;  /* 0x0000000209029210 */ /* 0x048fe40007f1e0ff */
[----:B0-----:R-:W-:-:S03]  /*07c0*/  @!P1 IADD3 R24, P6, R9, R24, RZ ;  /* 0x0000001809189210 */ /* 0x001fc60007fde0ff */
[----:B------:R-:W-:Y:S01]  /*07d0*/  @!P1 IMAD.X R3, RZ, RZ, R3, P0 ;  /* 0x000000ffff039224 */ /* 0x000fe200000e0603 */
[----:B----4-:R-:W-:Y:S01]  /*07e0*/  @!P4 IADD3 R18, P0, R11, R18, RZ ;  /* 0x000000120b12c210 */ /* 0x010fe20007f1e0ff */
[C---:B------:R-:W-:Y:S01]  /*07f0*/  @!P2 VIADD R21, R23.reuse, UR4 ;  /* 0x000000041715ac36 */ /* 0x040fe20008000000 */
[----:B------:R-:W0:Y:S01]  /*0800*/  @!P2 LDC.64 R12, c[0x0][0x220] ;  /* 0x00008800ff0cab82 */ /* 0x000e220000000a00 */
[----:B------:R-:W-:Y:S01]  /*0810*/  @!P2 VIADD R23, R23, 0x80 ;  /* 0x000000801717a836 */ /* 0x000fe20000000000 */
[----:B------:R-:W-:Y:S01]  /*0820*/  PRMT R9, RZ, 0x7610, R9 ;  /* 0x00007610ff097816 */ /* 0x000fe20000000009 */
[----:B------:R-:W-:Y:S01]  /*0830*/  @!P1 IMAD.X R25, RZ, RZ, R25, P6 ;  /* 0x000000ffff199224 */ /* 0x000fe200030e0619 */
[----:B------:R-:W-:Y:S01]  /*0840*/  @!P5 ISETP.NE.AND P6, PT, R4, RZ, PT ;  /* 0x000000ff0400d20c */ /* 0x000fe20003fc5270 */
[----:B------:R-:W-:Y:S01]  /*0850*/  @!P4 IMAD.X R19, RZ, RZ, R19, P0 ;  /* 0x000000ffff13c224 */ /* 0x000fe200000e0613 */
[----:B------:R-:W-:Y:S01]  /*0860*/  ISETP.GE.AND P0, PT, R23, R0, PT ;  /* 0x000000001700720c */ /* 0x000fe20003f06270 */
[----:B------:R-:W2:Y:S01]  /*0870*/  @!P1 LDG.E.U8 R2, desc[UR12][R2.64] ;  /* 0x0000000c02029981 */ /* 0x000ea2000c1e1100 */
[----:B------:R-:W-:-:S02]  /*0880*/  @!P5 SEL R9, RZ, 0x1, !P6 ;  /* 0x00000001ff09d807 */ /* 0x000fc40007000000 */
[----:B------:R-:W-:Y:S01]  /*0890*/  @!P4 IADD3 R16, P6, R11, R16, RZ ;  /* 0x000000100b10c210 */ /* 0x000fe20007fde0ff */
[----:B------:R3:W4:Y:S01]  /*08a0*/  @!P1 LDG.E.U8 R4, desc[UR12][R24.64] ;  /* 0x0000000c18049981 */ /* 0x000722000c1e1100 */
[----:B------:R-:W5:Y:S03]  /*08b0*/  @!P2 LDC.64 R10, c[0x0][0x228] ;  /* 0x00008a00ff0aab82 */ /* 0x000f660000000a00 */
[----:B------:R-:W-:Y:S01]  /*08c0*/  @!P4 IMAD.X R17, RZ, RZ, R17, P6 ;  /* 0x000000ffff11c224 */ /* 0x000fe200030e0611 */
[----:B------:R-:W-:Y:S01]  /*08d0*/  @!P3 IADD3 R28, P6, R27, R28, RZ ;  /* 0x0000001c1b1cb210 */ /* 0x000fe20007fde0ff */
[----:B------:R1:W2:Y:S04]  /*08e0*/  @!P4 LDG.E.U8 R3, desc[UR12][R18.64] ;  /* 0x0000000c1203c981 */ /* 0x0002a8000c1e1100 */
[----:B------:R-:W-:Y:S01]  /*08f0*/  @!P3 IMAD.X R29, RZ, RZ, R29, P6 ;  /* 0x000000ffff1db224 */ /* 0x000fe200030e061d */
[----:B------:R-:W-:Y:S01]  /*0900*/  @!P5 ISETP.NE.AND P6, PT, R8, RZ, PT ;  /* 0x000000ff0800d20c */ /* 0x000fe20003fc5270 */
[C---:B---3--:R-:W-:Y:S01]  /*0910*/  @!P0 VIADD R25, R23.reuse, UR4 ;  /* 0x0000000417198c36 */ /* 0x048fe20008000000 */
[----:B------:R3:W2:Y:S01]  /*0920*/  @!P4 LDG.E.U8 R22, desc[UR12][R16.64] ;  /* 0x0000000c1016c981 */ /* 0x0006a2000c1e1100 */
[----:B------:R-:W-:Y:S01]  /*0930*/  @!P0 VIADD R23, R23, 0x80 ;  /* 0x0000008017178836 */ /* 0x000fe20000000000 */
[----:B------:R-:W-:Y:S01]  /*0940*/  PRMT R8, RZ, 0x7610, R8 ;  /* 0x00007610ff087816 */ /* 0x000fe20000000008 */
[----:B-1----:R-:W1:Y:S01]  /*0950*/  @!P0 LDC.64 R18, c[0x0][0x220] ;  /* 0x00008800ff128b82 */ /* 0x002e620000000a00 */
[----:B------:R-:W-:Y:S01]  /*0960*/  @!P5 SEL R8, RZ, 0x1, !P6 ;  /* 0x00000001ff08d807 */ /* 0x000fe20007000000 */
[----:B------:R1:W2:Y:S01]  /*0970*/  @!P3 LDG.E.U8 R24, desc[UR12][R28.64] ;  /* 0x0000000c1c18b981 */ /* 0x0002a2000c1e1100 */
[----:B------:R-:W-:-:S02]  /*0980*/  ISETP.GE.AND P5, PT, R23, R0, PT ;  /* 0x000000001700720c */ /* 0x000fc40003fa6270 */
[----:B------:R-:W-:-:S03]  /*0990*/  @!P3 IADD3 R26, P6, R27, R14, RZ ;  /* 0x0000000e1b1ab210 */ /* 0x000fc60007fde0ff */
[----:B---3--:R-:W3:Y:S02]  /*09a0*/  @!P0 LDC.64 R16, c[0x0][0x228] ;  /* 0x00008a00ff108b82 */ /* 0x008ee40000000a00 */
[----:B------:R-:W-:Y:S01]  /*09b0*/  @!P3 IMAD.X R27, RZ, RZ, R15, P6 ;  /* 0x000000ffff1bb224 */ /* 0x000fe200030e060f */
[----:B0-----:R-:W-:-:S04]  /*09c0*/  @!P2 IADD3 R12, P6, R21, R12, RZ ;  /* 0x0000000c150ca210 */ /* 0x001fc80007fde0ff */
[----:B------:R-:W2:Y:S01]  /*09d0*/  @!P3 LDG.E.U8 R26, desc[UR12][R26.64] ;  /* 0x0000000c1a1ab981 */ /* 0x000ea2000c1e1100 */
[----:B------:R-:W0:Y:S01]  /*09e0*/  @!P5 LDC.64 R14, c[0x0][0x220] ;  /* 0x00008800ff0edb82 */ /* 0x000e220000000a00 */
[----:B------:R-:W-:Y:S01]  /*09f0*/  @!P2 IMAD.X R13, RZ, RZ, R13, P6 ;  /* 0x000000ffff0da224 */ /* 0x000fe200030e060d */
[----:B-----5:R-:W-:Y:S01]  /*0a00*/  @!P2 IADD3 R10, P6, R21, R10, RZ ;  /* 0x0000000a150aa210 */ /* 0x020fe20007fde0ff */
[----:B------:R-:W-:-:S03]  /*0a10*/  @!P5 VIADD R23, R23, UR4 ;  /* 0x000000041717dc36 */ /* 0x000fc60008000000 */
[----:B------:R-:W5:Y:S02]  /*0a20*/  @!P2 LDG.E.U8 R12, desc[UR12][R12.64] ;  /* 0x0000000c0c0ca981 */ /* 0x000f64000c1e1100 */
[----:B------:R-:W0:Y:S01]  /*0a30*/  @!P5 LDC.64 R20, c[0x0][0x228] ;  /* 0x00008a00ff14db82 */ /* 0x000e220000000a00 */
[----:B------:R-:W-:Y:S01]  /*0a40*/  @!P2 IMAD.X R11, RZ, RZ, R11, P6 ;  /* 0x000000ffff0ba224 */ /* 0x000fe200030e060b */
[----:B-1----:R-:W-:-:S04]  /*0a50*/  @!P0 IADD3 R18, P6, R25, R18, RZ ;  /* 0x0000001219128210 */ /* 0x002fc80007fde0ff */
[----:B------:R1:W5:Y:S01]  /*0a60*/  @!P2 LDG.E.U8 R10, desc[UR12][R10.64] ;  /* 0x0000000c0a0aa981 */ /* 0x000362000c1e1100 */
[----:B------:R-:W-:Y:S01]  /*0a70*/  @!P0 IMAD.X R19, RZ, RZ, R19, P6 ;  /* 0x000000ffff138224 */ /* 0x000fe200030e0613 */
[----:B---3--:R-:W-:Y:S01]  /*0a80*/  @!P0 IADD3 R16, P6, R25, R16, RZ ;  /* 0x0000001019108210 */ /* 0x008fe20007fde0ff */
[----:B------:R-:W3:Y:S03]  /*0a90*/  @!P1 LDC.64 R28, c[0x0][0x218] ;  /* 0x00008600ff1c9b82 */ /* 0x000ee60000000a00 */
[----:B------:R-:W5:Y:S01]  /*0aa0*/  @!P0 LDG.E.U8 R18, desc[UR12][R18.64] ;  /* 0x0000000c12128981 */ /* 0x000f62000c1e1100 */
[----:B------:R-:W-:Y:S01]  /*0ab0*/  @!P0 IMAD.X R17, RZ, RZ, R17, P6 ;  /* 0x000000ffff118224 */ /* 0x000fe200030e0611 */
[----:B0-----:R-:W-:-:S04]  /*0ac0*/  @!P5 IADD3 R14, P6, R23, R14, RZ ;  /* 0x0000000e170ed210 */ /* 0x001fc80007fde0ff */
[----:B------:R-:W5:Y:S01]  /*0ad0*/  @!P0 LDG.E.U8 R16, desc[UR12][R16.64] ;  /* 0x0000000c10108981 */ /* 0x000f62000c1e1100 */
[----:B------:R-:W-:Y:S01]  /*0ae0*/  @!P5 IMAD.X R15, RZ, RZ, R15, P6 ;  /* 0x000000ffff0fd224 */ /* 0x000fe200030e060f */
[----:B------:R-:W-:-:S04]  /*0af0*/  @!P5 IADD3 R20, P6, R23, R20, RZ ;  /* 0x000000141714d210 */ /* 0x000fc80007fde0ff */
[----:B------:R0:W5:Y:S01]  /*0b00*/  @!P5 LDG.E.U8 R14, desc[UR12][R14.64] ;  /* 0x0000000c0e0ed981 */ /* 0x000162000c1e1100 */
[----:B------:R-:W-:-:S05]  /*0b10*/  @!P5 IMAD.X R21, RZ, RZ, R21, P6 ;  /* 0x000000ffff15d224 */ /* 0x000fca00030e0615 */
[----:B------:R-:W5:Y:S01]  /*0b20*/  @!P5 LDG.E.U8 R20, desc[UR12][R20.64] ;  /* 0x0000000c1414d981 */ /* 0x000f62000c1e1100 */
[----:B-1----:R-:W-:Y:S01]  /*0b30*/  PRMT R11, RZ, 0x7610, R11 ;  /* 0x00007610ff0b7816 */ /* 0x002fe2000000000b */
[C---:B------:R-:W-:Y:S02]  /*0b40*/  @!P1 VIADD R13, R5.reuse, UR4 ;  /* 0x00000004050d9c36 */ /* 0x040fe40008000000 */
[----:B0-----:R-:W-:-:S04]  /*0b50*/  VIADD R15, R5, 0x80 ;  /* 0x00000080050f7836 */ /* 0x001fc80000000000 */
[----:B------:R-:W-:Y:S01]  /*0b60*/  @!P1 IMAD.MOV.U32 R5, RZ, RZ, R15 ;  /* 0x000000ffff059224 */ /* 0x000fe200078e000f */
[----:B------:R-:W-:Y:S02]  /*0b70*/  LOP3.LUT R6, R7, R6, RZ, 0xfc, !PT ;  /* 0x0000000607067212 */ /* 0x000fe400078efcff */
[----:B------:R-:W-:Y:S02]  /*0b80*/  PRMT R7, RZ, 0x7610, R7 ;  /* 0x00007610ff077816 */ /* 0x000fe40000000007 */
[----:B------:R-:W-:Y:S01]  /*0b90*/  LOP3.LUT R8, R8, R9, RZ, 0xfc, !PT ;  /* 0x0000000908087212 */ /* 0x000fe200078efcff */
[----:B------:R-:W-:Y:S01]  /*0ba0*/  BSSY B0, `(.L_x_17427) ;  /* 0x000005e000007945 */ /* 0x000fe20003800000 */
[----:B------:R-:W-:-:S03]  /*0bb0*/  PRMT R9, RZ, 0x7610, R9 ;  /* 0x00007610ff097816 */ /* 0x000fc60000000009 */
[----:B------:R-:W-:Y:S01]  /*0bc0*/  BSSY B1, `(.L_x_17428) ;  /* 0x0000054000017945 */ /* 0x000fe20003800000 */
[----:B----4-:R-:W-:Y:S02]  /*0bd0*/  @!P1 ISETP.NE.AND P6, PT, R4, RZ, PT ;  /* 0x000000ff0400920c */ /* 0x010fe40003fc5270 */
[----:B------:R-:W-:Y:S02]  /*0be0*/  PRMT R4, RZ, 0x7610, R4 ;  /* 0x00007610ff047816 */ /* 0x000fe40000000004 */
[----:B------:R-:W-:Y:S02]  /*0bf0*/  @!P1 SEL R4, RZ, 0x1, !P6 ;  /* 0x00000001ff049807 */ /* 0x000fe40007000000 */
[----:B--2---:R-:W-:-:S04]  /*0c00*/  @!P1 ISETP.NE.AND P6, PT, R2, RZ, PT ;  /* 0x000000ff0200920c */ /* 0x004fc80003fc5270 */
[----:B------:R-:W-:Y:S02]  /*0c10*/  @!P1 SEL R11, RZ, 0x1, !P6 ;  /* 0x00000001ff0b9807 */ /* 0x000fe40007000000 */
[----:B------:R-:W-:Y:S02]  /*0c20*/  @!P4 ISETP.NE.AND P6, PT, R3, RZ, PT ;  /* 0x000000ff0300c20c */ /* 0x000fe40003fc5270 */
[----:B------:R-:W-:Y:S02]  /*0c30*/  PRMT R2, RZ, 0x7610, R2 ;  /* 0x00007610ff027816 */ /* 0x000fe40000000002 */
[----:B------:R-:W-:Y:S02]  /*0c40*/  @!P4 SEL R2, RZ, 0x1, !P6 ;  /* 0x00000001ff02c807 */ /* 0x000fe40007000000 */
[----:B------:R-:W-:Y:S02]  /*0c50*/  @!P4 ISETP.NE.AND P6, PT, R22, RZ, PT ;  /* 0x000000ff1600c20c */ /* 0x000fe40003fc5270 */
[----:B------:R-:W-:-:S02]  /*0c60*/  PRMT R3, RZ, 0x7610, R3 ;  /* 0x00007610ff037816 */ /* 0x000fc40000000003 */
[----:B------:R-:W-:Y:S02]  /*0c70*/  @!P4 SEL R3, RZ, 0x1, !P6 ;  /* 0x00000001ff03c807 */ /* 0x000fe40007000000 */
[----:B---3--:R-:W-:Y:S02]  /*0c80*/  @!P1 IADD3 R28, P4, R13, R28, RZ ;  /* 0x0000001c0d1c9210 */ /* 0x008fe40007f9e0ff */
[----:B------:R-:W-:-:S03]  /*0c90*/  LOP3.LUT R11, R11, R4, RZ, 0xfc, !PT ;  /* 0x000000040b0b7212 */ /* 0x000fc600078efcff */
[----:B------:R-:W-:Y:S01]  /*0ca0*/  @!P1 IMAD.X R29, RZ, RZ, R29, P4 ;  /* 0x000000ffff1d9224 */ /* 0x000fe200020e061d */
[----:B------:R-:W-:Y:S02]  /*0cb0*/  @!P3 ISETP.NE.AND P4, PT, R24, RZ, PT ;  /* 0x000000ff1800b20c */ /* 0x000fe40003f85270 */
[----:B------:R-:W-:Y:S02]  /*0cc0*/  PRMT R4, RZ, 0x7610, R4 ;  /* 0x00007610ff047816 */ /* 0x000fe40000000004 */
[----:B------:R0:W-:Y:S01]  /*0cd0*/  @!P1 STG.E.U8 desc[UR12][R28.64], R11 ;  /* 0x0000000b1c009986 */ /* 0x0001e2000c10110c */
[----:B------:R-:W-:Y:S02]  /*0ce0*/  @!P3 SEL R4, RZ, 0x1, !P4 ;  /* 0x00000001ff04b807 */ /* 0x000fe40006000000 */
[----:B-----5:R-:W-:Y:S02]  /*0cf0*/  @!P2 ISETP.NE.AND P4, PT, R12, RZ, PT ;  /* 0x000000ff0c00a20c */ /* 0x020fe40003f85270 */
[----:B------:R-:W-:-:S02]  /*0d00*/  LOP3.LUT R2, R3, R2, RZ, 0xfc, !PT ;  /* 0x0000000203027212 */ /* 0x000fc400078efcff */
[----:B------:R-:W-:Y:S02]  /*0d10*/  PRMT R3, RZ, 0x7610, R3 ;  /* 0x00007610ff037816 */ /* 0x000fe40000000003 */
[----:B------:R-:W-:Y:S02]  /*0d20*/  @!P2 ISETP.NE.AND P1, PT, R10, RZ, PT ;  /* 0x000000ff0a00a20c */ /* 0x000fe40003f25270 */
[----:B------:R-:W-:Y:S02]  /*0d30*/  PRMT R10, RZ, 0x7610, R10 ;  /* 0x00007610ff0a7816 */ /* 0x000fe4000000000a */
[----:B------:R-:W-:Y:S02]  /*0d40*/  @!P2 SEL R3, RZ, 0x1, !P4 ;  /* 0x00000001ff03a807 */ /* 0x000fe40006000000 */
[----:B------:R-:W-:Y:S02]  /*0d50*/  @!P2 SEL R10, RZ, 0x1, !P1 ;  /* 0x00000001ff0aa807 */ /* 0x000fe40004800000 */
[----:B------:R-:W-:-:S02]  /*0d60*/  ISETP.GE.AND P2, PT, R5, R0, PT ;  /* 0x000000000500720c */ /* 0x000fc40003f46270 */
[----:B------:R-:W-:-:S04]  /*0d70*/  @!P3 ISETP.NE.AND P6, PT, R26, RZ, PT ;  /* 0x000000ff1a00b20c */ /* 0x000fc80003fc5270 */
[----:B------:R-:W-:Y:S02]  /*0d80*/  @!P3 SEL R7, RZ, 0x1, !P6 ;  /* 0x00000001ff07b807 */ /* 0x000fe40007000000 */
[----:B------:R-:W-:Y:S02]  /*0d90*/  @!P0 ISETP.NE.AND P3, PT, R18, RZ, PT ;  /* 0x000000ff1200820c */ /* 0x000fe40003f65270 */
[----:B------:R-:W-:Y:S02]  /*0da0*/  @!P0 ISETP.NE.AND P6, PT, R16, RZ, PT ;  /* 0x000000ff1000820c */ /* 0x000fe40003fc5270 */
[----:B------:R-:W-:Y:S02]  /*0db0*/  @!P5 ISETP.NE.AND P4, PT, R14, RZ, PT ;  /* 0x000000ff0e00d20c */ /* 0x000fe40003f85270 */
[----:B0-----:R-:W-:Y:S02]  /*0dc0*/  PRMT R11, RZ, 0x7610, R11 ;  /* 0x00007610ff0b7816 */ /* 0x001fe4000000000b */
[----:B------:R-:W-:-:S02]  /*0dd0*/  PRMT R12, RZ, 0x7610, R12 ;  /* 0x00007610ff0c7816 */ /* 0x000fc4000000000c */
[----:B------:R-:W-:Y:S02]  /*0de0*/  @!P5 ISETP.NE.AND P1, PT, R20, RZ, PT ;  /* 0x000000ff1400d20c */ /* 0x000fe40003f25270 */
[----:B------:R-:W-:Y:S02]  /*0df0*/  PRMT R14, RZ, 0x7610, R14 ;  /* 0x00007610ff0e7816 */ /* 0x000fe4000000000e */
[----:B------:R-:W-:Y:S02]  /*0e00*/  @!P0 SEL R11, RZ, 0x1, !P3 ;  /* 0x00000001ff0b8807 */ /* 0x000fe40005800000 */
[----:B------:R-:W-:Y:S02]  /*0e10*/  @!P0 SEL R12, RZ, 0x1, !P6 ;  /* 0x00000001ff0c8807 */ /* 0x000fe40007000000 */
[----:B------:R-:W-:Y:S02]  /*0e20*/  @!P5 SEL R9, RZ, 0x1, !P4 ;  /* 0x00000001ff09d807 */ /* 0x000fe40006000000 */
[----:B------:R-:W-:-:S02]  /*0e30*/  @!P5 SEL R14, RZ, 0x1, !P1 ;  /* 0x00000001ff0ed807 */ /* 0x000fc40004800000 */
[----:B------:R-:W-:Y:S02]  /*0e40*/  LOP3.LUT R13, R7, R4, RZ, 0xfc, !PT ;  /* 0x00000004070d7212 */ /* 0x000fe400078efcff */
[----:B------:R-:W-:Y:S02]  /*0e50*/  LOP3.LUT R15, R10, R3, RZ, 0xfc, !PT ;  /* 0x000000030a0f7212 */ /* 0x000fe400078efcff */
[----:B------:R-:W-:Y:S02]  /*0e60*/  LOP3.LUT R4, R12, R11, RZ, 0xfc, !PT ;  /* 0x0000000b0c047212 */ /* 0x000fe400078efcff */
[----:B------:R-:W-:Y:S01]  /*0e70*/  LOP3.LUT R3, R14, R9, RZ, 0xfc, !PT ;  /* 0x000000090e037212 */ /* 0x000fe200078efcff */
        /* <DEDUP_REMOVED lines=15> */
.L_x_17429:
        /* <DEDUP_REMOVED lines=8> */
.L_x_17430:
        /* <DEDUP_REMOVED lines=8> */
.L_x_17431:
        /* <DEDUP_REMOVED lines=9> */
.L_x_17432:
[----:B------:R-:W-:Y:S05]  /*1100*/  BSYNC B1 ;  /* 0x0000000000017941 */ /* 0x000fea0003800000 */
.L_x_17428:
[----:B------:R-:W-:-:S13]  /*1110*/  ISETP.GE.AND P0, PT, R5, R0, PT ;  /* 0x000000000500720c */ /* 0x000fda0003f06270 */
[----:B------:R-:W0:Y:S01]  /*1120*/  @!P0 LDC.64 R8, c[0x0][0x218] ;  /* 0x00008600ff088b82 */ /* 0x000e220000000a00 */
[C---:B-12---:R-:W-:Y:S02]  /*1130*/  @!P0 VIADD R7, R5.reuse, UR4 ;  /* 0x0000000405078c36 */ /* 0x046fe40008000000 */
[----:B------:R-:W-:-:S03]  /*1140*/  @!P0 VIADD R5, R5, 0x80 ;  /* 0x0000008005058836 */ /* 0x000fc60000000000 */
[----:B0-----:R-:W-:-:S05]  /*1150*/  @!P0 IADD3 R6, P1, R7, R8, RZ ;  /* 0x0000000807068210 */ /* 0x001fca0007f3e0ff */
[----:B------:R-:W-:-:S05]  /*1160*/  @!P0 IMAD.X R7, RZ, RZ, R9, P1 ;  /* 0x000000ffff078224 */ /* 0x000fca00008e0609 */
[----:B------:R2:W-:Y:S03]  /*1170*/  @!P0 STG.E.U8 desc[UR12][R6.64], R4 ;  /* 0x0000000406008986 */ /* 0x0005e6000c10110c */
.L_x_17433:
[----:B------:R-:W-:Y:S05]  /*1180*/  BSYNC B0 ;  /* 0x0000000000007941 */ /* 0x000fea0003800000 */
.L_x_17427:
[----:B------:R-:W-:Y:S05]  /*1190*/  WARPSYNC.ALL ;  /* 0x0000000000007948 */ /* 0x000fea0003800000 */
[----:B------:R-:W-:-:S13]  /*11a0*/  ISETP.GE.AND P0, PT, R5, R0, PT ;  /* 0x000000000500720c */ /* 0x000fda0003f06270 */
[----:B------:R-:W-:Y:S05]  /*11b0*/  @P0 EXIT ;  /* 0x000000000000094d */ /* 0x000fea0003800000 */
[----:B------:R-:W-:Y:S01]  /*11c0*/  VIADD R5, R5, UR4 ;  /* 0x0000000405057c36 */ /* 0x000fe20008000000 */
[----:B------:R-:W-:-:S04]  /*11d0*/  ULDC.64 UR6, c[0x0][0x218] ;  /* 0x0000860000067ab9 */ /* 0x000fc80000000a00 */
[----:B--2---:R-:W-:-:S05]  /*11e0*/  IADD3 R4, P0, R5, UR6, RZ ;  /* 0x0000000605047c10 */ /* 0x004fca000ff1e0ff */
[----:B------:R-:W-:-:S05]  /*11f0*/  IMAD.X R5, RZ, RZ, UR7, P0 ;  /* 0x00000007ff057e24 */ /* 0x000fca00080e06ff */
[----:B------:R-:W-:Y:S01]  /*1200*/  STG.E.U8 desc[UR12][R4.64], R3 ;  /* 0x0000000304007986 */ /* 0x000fe2000c10110c */
[----:B------:R-:W-:Y:S05]  /*1210*/  EXIT ;  /* 0x000000000000794d */ /* 0x000fea0003800000 */
.L_x_17434:
        /* <DEDUP_REMOVED lines=14> */
.L_x_43914:


//--------------------- .text._ZN2at6native29vectorized_elementwise_kernelILi4ENS0_13BinaryFunctorIbbbZZZNS0_22logical_or_kernel_cudaERNS_14TensorIteratorEENKUlvE0_clEvENKUlvE7_clEvEUlbbE_EESt5arrayIPcLm3EEEEviT0_T1_ --------------------------
	.section	.text._ZN2at6native29vectorized_elementwise_kernelILi4ENS0_13BinaryFunctorIbbbZZZNS0_22logical_or_kernel_cudaERNS_14TensorIteratorEENKUlvE0_clEvENKUlvE7_clEvEUlbbE_EESt5arrayIPcLm3EEEEviT0_T1_,"ax",@progbits
	.align	128
        .global         _ZN2at6native29vectorized_elementwise_kernelILi4ENS0_13BinaryFunctorIbbbZZZNS0_22logical_or_kernel_cudaERNS_14TensorIteratorEENKUlvE0_clEvENKUlvE7_clEvEUlbbE_EESt5arrayIPcLm3EEEEviT0_T1_
        .type           _ZN2at6native29vectorized_elementwise_kernelILi4ENS0_13BinaryFunctorIbbbZZZNS0_22logical_or_kernel_cudaERNS_14TensorIteratorEENKUlvE0_clEvENKUlvE7_clEvEUlbbE_EESt5arrayIPcLm3EEEEviT0_T1_,@function
        .size           _ZN2at6native29vectorized_elementwise_kernelILi4ENS0_13BinaryFunctorIbbbZZZNS0_22logical_or_kernel_cudaERNS_14TensorIteratorEENKUlvE0_clEvENKUlvE7_clEvEUlbbE_EESt5arrayIPcLm3EEEEviT0_T1_,(.L_x_43915 - _ZN2at6native29vectorized_elementwise_kernelILi4ENS0_13BinaryFunctorIbbbZZZNS0_22logical_or_kernel_cudaERNS_14TensorIteratorEENKUlvE0_clEvENKUlvE7_clEvEUlbbE_EESt5arrayIPcLm3EEEEviT0_T1_)
        .other          _ZN2at6native29vectorized_elementwise_kernelILi4ENS0_13BinaryFunctorIbbbZZZNS0_22logical_or_kernel_cudaERNS_14TensorIteratorEENKUlvE0_clEvENKUlvE7_clEvEUlbbE_EESt5arrayIPcLm3EEEEviT0_T1_,@"STO_CUDA_ENTRY STV_DEFAULT"
_ZN2at6native29vectorized_elementwise_kernelILi4ENS0_13BinaryFunctorIbbbZZZNS0_22logical_or_kernel_cudaERNS_14TensorIteratorEENKUlvE0_clEvENKUlvE7_clEvEUlbbE_EESt5arrayIPcLm3EEEEviT0_T1_:
.text._ZN2at6native29vectorized_elementwise_kernelILi4ENS0_13BinaryFunctorIbbbZZZNS0_22logical_or_kernel_cudaERNS_14TensorIteratorEENKUlvE0_clEvENKUlvE7_clEvEUlbbE_EESt5arrayIPcLm3EEEEviT0_T1_:
        /* <DEDUP_REMOVED lines=23> */
[----:B------:R-:W2:Y:S04]  /*0170*/  LDG.E R9, desc[UR12][R2.64] ;  /* 0x0000000c02097981 */ /* 0x000ea8000c1e1900 */
[----:B------:R-:W3:Y:S04]  /*0180*/  LDG.E R12, desc[UR12][R4.64] ;  /* 0x0000000c040c7981 */ /* 0x000ee8000c1e1900 */
[----:B------:R-:W4:Y:S04]  /*0190*/  LDG.E R14, desc[UR12][R2.64+0x200] ;  /* 0x0002000c020e7981 */ /* 0x000f28000c1e1900 */
[----:B------:R-:W5:Y:S01]  /*01a0*/  LDG.E R15, desc[UR12][R4.64+0x200] ;  /* 0x0002000c040f7981 */ /* 0x000f62000c1e1900 */
[----:B------:R-:W-:-:S04]  /*01b0*/  UIADD3 UR5, UP0, UR4, UR6, URZ ;  /* 0x0000000604057290 */ /* 0x000fc8000ff1e03f */
[----:B------:R-:W-:Y:S01]  /*01c0*/  UIADD3.X UR6, URZ, UR7, URZ, UP0, !UPT ;  /* 0x000000073f067290 */ /* 0x000fe200087fe43f */
[C---:B--2---:R-:W-:Y:S02]  /*01d0*/  PRMT R6, R9.reuse, 0x7770, RZ ;  /* 0x0000777009067816 */ /* 0x044fe400000000ff */
[----:B------:R-:W-:Y:S02]  /*01e0*/  PRMT R7, R9, 0x7771, RZ ;  /* 0x0000777109077816 */ /* 0x000fe400000000ff */
[C---:B---3--:R-:W-:Y:S02]  /*01f0*/  PRMT R11, R12.reuse, 0x7770, RZ ;  /* 0x000077700c0b7816 */ /* 0x048fe400000000ff */
[----:B------:R-:W-:Y:S02]  /*0200*/  PRMT R10, R12, 0x7771, RZ ;  /* 0x000077710c0a7816 */ /* 0x000fe400000000ff */
[----:B------:R-:W-:Y:S02]  /*0210*/  LOP3.LUT P2, RZ, R11, 0xff, R6, 0xc8, !PT ;  /* 0x000000ff0bff7812 */ /* 0x000fe4000784c806 */
[----:B------:R-:W-:-:S02]  /*0220*/  LOP3.LUT P3, RZ, R10, 0xff, R7, 0xc8, !PT ;  /* 0x000000ff0aff7812 */ /* 0x000fc4000786c807 */
[----:B----4-:R-:W-:Y:S02]  /*0230*/  PRMT R2, R14, 0x7770, RZ ;  /* 0x000077700e027816 */ /* 0x010fe400000000ff */
[----:B-----5:R-:W-:Y:S02]  /*0240*/  PRMT R5, R15, 0x7770, RZ ;  /* 0x000077700f057816 */ /* 0x020fe400000000ff */
[----:B------:R-:W-:Y:S02]  /*0250*/  PRMT R8, R9, 0x7772, RZ ;  /* 0x0000777209087816 */ /* 0x000fe400000000ff */
[----:B------:R-:W-:Y:S02]  /*0260*/  PRMT R13, R12, 0x7772, RZ ;  /* 0x000077720c0d7816 */ /* 0x000fe400000000ff */
[----:B------:R-:W-:Y:S02]  /*0270*/  PRMT R3, R14, 0x7771, RZ ;  /* 0x000077710e037816 */ /* 0x000fe400000000ff */
[----:B------:R-:W-:-:S02]  /*0280*/  PRMT R4, R15, 0x7771, RZ ;  /* 0x000077710f047816 */ /* 0x000fc400000000ff */
[----:B------:R-:W-:Y:S02]  /*0290*/  PRMT R9, R9, 0x7773, RZ ;  /* 0x0000777309097816 */ /* 0x000fe400000000ff */
[----:B------:R-:W-:Y:S02]  /*02a0*/  PRMT R12, R12, 0x7773, RZ ;  /* 0x000077730c0c7816 */ /* 0x000fe400000000ff */
[----:B------:R-:W-:Y:S02]  /*02b0*/  SEL R6, RZ, 0x1, !P2 ;  /* 0x00000001ff067807 */ /* 0x000fe40005000000 */
[----:B------:R-:W-:Y:S02]  /*02c0*/  SEL R7, RZ, 0x1, !P3 ;  /* 0x00000001ff077807 */ /* 0x000fe40005800000 */
[----:B------:R-:W-:Y:S02]  /*02d0*/  LOP3.LUT P2, RZ, R5, 0xff, R2, 0xc8, !PT ;  /* 0x000000ff05ff7812 */ /* 0x000fe4000784c802 */
[----:B------:R-:W-:-:S02]  /*02e0*/  LOP3.LUT P3, RZ, R4, 0xff, R3, 0xc8, !PT ;  /* 0x000000ff04ff7812 */ /* 0x000fc4000786c803 */
[----:B------:R-:W-:Y:S02]  /*02f0*/  PRMT R2, R14, 0x7772, RZ ;  /* 0x000077720e027816 */ /* 0x000fe400000000ff */
[----:B------:R-:W-:Y:S02]  /*0300*/  PRMT R5, R15, 0x7772, RZ ;  /* 0x000077720f057816 */ /* 0x000fe400000000ff */
[----:B------:R-:W-:Y:S02]  /*0310*/  LOP3.LUT P0, RZ, R12, 0xff, R9, 0xc8, !PT ;  /* 0x000000ff0cff7812 */ /* 0x000fe4000780c809 */
[----:B------:R-:W-:Y:S02]  /*0320*/  PRMT R9, R7, 0x7604, R6 ;  /* 0x0000760407097816 */ /* 0x000fe40000000006 */
[----:B------:R-:W-:Y:S02]  /*0330*/  PRMT R3, R14, 0x7773, RZ ;  /* 0x000077730e037816 */ /* 0x000fe400000000ff */
[----:B------:R-:W-:-:S02]  /*0340*/  PRMT R4, R15, 0x7773, RZ ;  /* 0x000077730f047816 */ /* 0x000fc400000000ff */
[----:B------:R-:W-:Y:S02]  /*0350*/  SEL R6, RZ, 0x1, !P2 ;  /* 0x00000001ff067807 */ /* 0x000fe40005000000 */
[----:B------:R-:W-:Y:S02]  /*0360*/  LOP3.LUT P1, RZ, R13, 0xff, R8, 0xc8, !PT ;  /* 0x000000ff0dff7812 */ /* 0x000fe4000782c808 */
[----:B------:R-:W-:Y:S02]  /*0370*/  SEL R7, RZ, 0x1, !P3 ;  /* 0x00000001ff077807 */ /* 0x000fe40005800000 */
[----:B------:R-:W-:Y:S01]  /*0380*/  LOP3.LUT P2, RZ, R5, 0xff, R2, 0xc8, !PT ;  /* 0x000000ff05ff7812 */ /* 0x000fe2000784c802 */
[----:B------:R-:W-:Y:S01]  /*0390*/  IMAD.U32 R2, RZ, RZ, UR5 ;  /* 0x00000005ff027e24 */ /* 0x000fe2000f8e00ff */
[----:B------:R-:W-:Y:S01]  /*03a0*/  LOP3.LUT P3, RZ, R4, 0xff, R3, 0xc8, !PT ;  /* 0x000000ff04ff7812 */ /* 0x000fe2000786c803 */
[----:B------:R-:W-:Y:S01]  /*03b0*/  IMAD.U32 R3, RZ, RZ, UR6 ;  /* 0x00000006ff037e24 */ /* 0x000fe2000f8e00ff */
[----:B------:R-:W-:-:S02]  /*03c0*/  PRMT R6, R7, 0x7604, R6 ;  /* 0x0000760407067816 */ /* 0x000fc40000000006 */
[----:B------:R-:W-:Y:S01]  /*03d0*/  SEL R4, RZ, 0x1, !P1 ;  /* 0x00000001ff047807 */ /* 0x000fe20004800000 */
[----:B------:R-:W-:Y:S01]  /*03e0*/  IMAD.WIDE R2, R0, 0x4, R2 ;  /* 0x0000000400027825 */ /* 0x000fe200078e0202 */
[----:B------:R-:W-:Y:S02]  /*03f0*/  SEL R5, RZ, 0x1, !P2 ;  /* 0x00000001ff057807 */ /* 0x000fe40005000000 */
[----:B------:R-:W-:Y:S02]  /*0400*/  PRMT R9, R4, 0x7054, R9 ;  /* 0x0000705404097816 */ /* 0x000fe40000000009 */
        /* <DEDUP_REMOVED lines=8> */
.L_x_17435:
        /* <DEDUP_REMOVED lines=170> */
.L_x_17438:
        /* <DEDUP_REMOVED lines=8> */
.L_x_17439:
        /* <DEDUP_REMOVED lines=8> */
.L_x_17440:
        /* <DEDUP_REMOVED lines=9> */
.L_x_17441:
[----:B------:R-:W-:Y:S05]  /*10c0*/  BSYNC B1 ;  /* 0x0000000000017941 */ /* 0x000fea0003800000 */
.L_x_17437:
[----:B------:R-:W-:-:S13]  /*10d0*/  ISETP.GE.AND P0, PT, R5, R0, PT ;  /* 0x000000000500720c */ /* 0x000fda0003f06270 */
[----:B------:R-:W0:Y:S01]  /*10e0*/  @!P0 LDC.64 R8, c[0x0][0x218] ;  /* 0x00008600ff088b82 */ /* 0x000e220000000a00 */
[C---:B-12---:R-:W-:Y:S02]  /*10f0*/  @!P0 VIADD R7, R5.reuse, UR4 ;  /* 0x0000000405078c36 */ /* 0x046fe40008000000 */
[----:B------:R-:W-:-:S03]  /*1100*/  @!P0 VIADD R5, R5, 0x80 ;  /* 0x0000008005058836 */ /* 0x000fc60000000000 */
[----:B0-----:R-:W-:-:S05]  /*1110*/  @!P0 IADD3 R6, P1, R7, R8, RZ ;  /* 0x0000000807068210 */ /* 0x001fca0007f3e0ff */
[----:B------:R-:W-:-:S05]  /*1120*/  @!P0 IMAD.X R7, RZ, RZ, R9, P1 ;  /* 0x000000ffff078224 */ /* 0x000fca00008e0609 */
[----:B------:R2:W-:Y:S03]  /*1130*/  @!P0 STG.E.U8 desc[UR12][R6.64], R4 ;  /* 0x0000000406008986 */ /* 0x0005e6000c10110c */
.L_x_17442:
[----:B------:R-:W-:Y:S05]  /*1140*/  BSYNC B0 ;  /* 0x0000000000007941 */ /* 0x000fea0003800000 */
.L_x_17436:
        /* <DEDUP_REMOVED lines=9> */
.L_x_17443:
        /* <DEDUP_REMOVED lines=10> */
.L_x_43915:


//--------------------- .text._ZN2at6native29vectorized_elementwise_kernelILi8ENS0_13BinaryFunctorIbbbZZZNS0_22logical_or_kernel_cudaERNS_14TensorIteratorEENKUlvE0_clEvENKUlvE7_clEvEUlbbE_EESt5arrayIPcLm3EEEEviT0_T1_ --------------------------
	.section	.text._ZN2at6native29vectorized_elementwise_kernelILi8ENS0_13BinaryFunctorIbbbZZZNS0_22logical_or_kernel_cudaERNS_14TensorIteratorEENKUlvE0_clEvENKUlvE7_clEvEUlbbE_EESt5arrayIPcLm3EEEEviT0_T1_,"ax",@progbits
	.align	128
        .global         _ZN2at6native29vectorized_elementwise_kernelILi8ENS0_13BinaryFunctorIbbbZZZNS0_22logical_or_kernel_cudaERNS_14TensorIteratorEENKUlvE0_clEvENKUlvE7_clEvEUlbbE_EESt5arrayIPcLm3EEEEviT0_T1_
        .type           _ZN2at6native29vectorized_elementwise_kernelILi8ENS0_13BinaryFunctorIbbbZZZNS0_22logical_or_kernel_cudaERNS_14TensorIteratorEENKUlvE0_clEvENKUlvE7_clEvEUlbbE_EESt5arrayIPcLm3EEEEviT0_T1_,@function
        .size           _ZN2at6native29vectorized_elementwise_kernelILi8ENS0_13BinaryFunctorIbbbZZZNS0_22logical_or_kernel_cudaERNS_14TensorIteratorEENKUlvE0_clEvENKUlvE7_clEvEUlbbE_EESt5arrayIPcLm3EEEEviT0_T1_,(.L_x_43916 - _ZN2at6native29vectorized_elementwise_kernelILi8ENS0_13BinaryFunctorIbbbZZZNS0_22logical_or_kernel_cudaERNS_14TensorIteratorEENKUlvE0_clEvENKUlvE7_clEvEUlbbE_EESt5arrayIPcLm3EEEEviT0_T1_)
        .other          _ZN2at6native29vectorized_elementwise_kernelILi8ENS0_13BinaryFunctorIbbbZZZNS0_22logical_or_kernel_cudaERNS_14TensorIteratorEENKUlvE0_clEvENKUlvE7_clEvEUlbbE_EESt5arrayIPcLm3EEEEviT0_T1_,@"STO_CUDA_ENTRY STV_DEFAULT"
_ZN2at6native29vectorized_elementwise_kernelILi8ENS0_13BinaryFunctorIbbbZZZNS0_22logical_or_kernel_cudaERNS_14TensorIteratorEENKUlvE0_clEvENKUlvE7_clEvEUlbbE_EESt5arrayIPcLm3EEEEviT0_T1_:
.text._ZN2at6native29vectorized_elementwise_kernelILi8ENS0_13BinaryFunctorIbbbZZZNS0_22logical_or_kernel_cudaERNS_14TensorIteratorEENKUlvE0_clEvENKUlvE7_clEvEUlbbE_EESt5arrayIPcLm3EEEEviT0_T1_:
        /* <DEDUP_REMOVED lines=28> */
[C---:B---3--:R-:W-:Y:S02]  /*01c0*/  LOP3.LUT R8, R4.reuse, 0xffff, R2, 0xc8, !PT ;  /* 0x0000ffff04087812 */ /* 0x048fe400078ec802 */
[C---:B------:R-:W-:Y:S02]  /*01d0*/  PRMT R7, R4.reuse, 0x7632, R7 ;  /* 0x0000763204077816 */ /* 0x040fe40000000007 */
[----:B------:R-:W-:Y:S02]  /*01e0*/  SHF.R.U32.HI R8, RZ, 0x8, R8 ;  /* 0x00000008ff087819 */ /* 0x000fe40000011608 */
[----:B------:R-:W-:Y:S02]  /*01f0*/  LOP3.LUT P6, RZ, R4, 0xff, R2, 0xc8, !PT ;  /* 0x000000ff04ff7812 */ /* 0x000fe400078cc802 */
[----:B------:R-:W-:-:S02]  /*0200*/  PRMT R2, R8, 0x9910, RZ ;  /* 0x0000991008027816 */ /* 0x000fc400000000ff */
[----:B------:R-:W-:Y:S02]  /*0210*/  LOP3.LUT R8, R7, R6, RZ, 0xfc, !PT ;  /* 0x0000000607087212 */ /* 0x000fe400078efcff */
[----:B------:R-:W-:Y:S02]  /*0220*/  PRMT R6, R3, 0x7632, R6 ;  /* 0x0000763203067816 */ /* 0x000fe40000000006 */
[----:B------:R-:W-:Y:S02]  /*0230*/  PRMT R7, R5, 0x7632, R7 ;  /* 0x0000763205077816 */ /* 0x000fe40000000007 */
[----:B------:R-:W-:Y:S02]  /*0240*/  ISETP.NE.AND P2, PT, R2, RZ, PT ;  /* 0x000000ff0200720c */ /* 0x000fe40003f45270 */
[----:B------:R-:W-:Y:S02]  /*0250*/  LOP3.LUT R6, R7, R6, RZ, 0xfc, !PT ;  /* 0x0000000607067212 */ /* 0x000fe400078efcff */
[----:B------:R-:W-:-:S02]  /*0260*/  LOP3.LUT P5, RZ, R5, 0xff, R3, 0xc8, !PT ;  /* 0x000000ff05ff7812 */ /* 0x000fc400078ac803 */
[----:B------:R-:W-:Y:S02]  /*0270*/  LOP3.LUT R2, R8, 0xffff, RZ, 0xc0, !PT ;  /* 0x0000ffff08027812 */ /* 0x000fe400078ec0ff */
[----:B------:R-:W-:Y:S02]  /*0280*/  LOP3.LUT R3, R5, 0xffff, R3, 0xc8, !PT ;  /* 0x0000ffff05037812 */ /* 0x000fe400078ec803 */
[----:B------:R-:W-:Y:S02]  /*0290*/  LOP3.LUT R4, R6, 0xffff, RZ, 0xc0, !PT ;  /* 0x0000ffff06047812 */ /* 0x000fe400078ec0ff */
[----:B------:R-:W-:Y:S02]  /*02a0*/  SHF.R.U32.HI R2, RZ, 0x8, R2 ;  /* 0x00000008ff027819 */ /* 0x000fe40000011602 */
[----:B------:R-:W-:Y:S02]  /*02b0*/  SHF.R.U32.HI R3, RZ, 0x8, R3 ;  /* 0x00000008ff037819 */ /* 0x000fe40000011603 */
[----:B------:R-:W-:-:S02]  /*02c0*/  SHF.R.U32.HI R4, RZ, 0x8, R4 ;  /* 0x00000008ff047819 */ /* 0x000fc40000011604 */
[----:B------:R-:W-:Y:S02]  /*02d0*/  PRMT R2, R2, 0x9910, RZ ;  /* 0x0000991002027816 */ /* 0x000fe400000000ff */
[----:B------:R-:W-:Y:S02]  /*02e0*/  PRMT R3, R3, 0x9910, RZ ;  /* 0x0000991003037816 */ /* 0x000fe400000000ff */
[----:B------:R-:W-:Y:S02]  /*02f0*/  PRMT R4, R4, 0x9910, RZ ;  /* 0x0000991004047816 */ /* 0x000fe400000000ff */
[----:B------:R-:W-:Y:S01]  /*0300*/  ISETP.NE.AND P0, PT, R2, RZ, PT ;  /* 0x000000ff0200720c */ /* 0x000fe20003f05270 */
[----:B------:R-:W-:Y:S01]  /*0310*/  IMAD.U32 R2, RZ, RZ, UR5 ;  /* 0x00000005ff027e24 */ /* 0x000fe2000f8e00ff */
[----:B------:R-:W-:Y:S02]  /*0320*/  SEL R10, RZ, 0x1, !P6 ;  /* 0x00000001ff0a7807 */ /* 0x000fe40007000000 */
[----:B------:R-:W-:Y:S01]  /*0330*/  ISETP.NE.AND P1, PT, R3, RZ, PT ;  /* 0x000000ff0300720c */ /* 0x000fe20003f25270 */
[----:B------:R-:W-:Y:S01]  /*0340*/  IMAD.U32 R3, RZ, RZ, UR6 ;  /* 0x00000006ff037e24 */ /* 0x000fe2000f8e00ff */
[----:B------:R-:W-:-:S02]  /*0350*/  ISETP.NE.AND P6, PT, R4, RZ, PT ;  /* 0x000000ff0400720c */ /* 0x000fc40003fc5270 */
[----:B------:R-:W-:Y:S01]  /*0360*/  SEL R11, RZ, 0xffffffff, !P2 ;  /* 0xffffffffff0b7807 */ /* 0x000fe20005000000 */
[----:B------:R-:W-:Y:S01]  /*0370*/  IMAD.WIDE R2, R0, 0x8, R2 ;  /* 0x0000000800027825 */ /* 0x000fe200078e0202 */
[----:B------:R-:W-:Y:S02]  /*0380*/  SEL R9, RZ, 0xffffffff, !P0 ;  /* 0xffffffffff097807 */ /* 0x000fe40004000000 */
[----:B------:R-:W-:Y:S01]  /*0390*/  SEL R7, RZ, 0xffffffff, !P1 ;  /* 0xffffffffff077807 */ /* 0x000fe20004800000 */
[----:B------:R-:W-:Y:S01]  /*03a0*/  IMAD.SHL.U32 R15, R11, 0x100, RZ ;  /* 0x000001000b0f7824 */ /* 0x000fe200078e00ff */
[----:B------:R-:W-:Y:S01]  /*03b0*/  SEL R5, RZ, 0xffffffff, !P6 ;  /* 0xffffffffff057807 */ /* 0x000fe20007000000 */
[----:B------:R-:W-:Y:S01]  /*03c0*/  IMAD.SHL.U32 R13, R9, 0x100, RZ ;  /* 0x00000100090d7824 */ /* 0x000fe200078e00ff */
[----:B------:R-:W-:Y:S01]  /*03d0*/  LOP3.LUT P4, RZ, R8, 0xff, RZ, 0xc0, !PT ;  /* 0x000000ff08ff7812 */ /* 0x000fe2000788c0ff */
[----:B------:R-:W-:Y:S01]  /*03e0*/  IMAD.SHL.U32 R11, R7, 0x100, RZ ;  /* 0x00000100070b7824 */ /* 0x000fe200078e00ff */
[----:B------:R-:W-:Y:S01]  /*03f0*/  LOP3.LUT P3, RZ, R6, 0xff, RZ, 0xc0, !PT ;  /* 0x000000ff06ff7812 */ /* 0x000fe2000786c0ff */
        /* <DEDUP_REMOVED lines=12> */
.L_x_17444:
        /* <DEDUP_REMOVED lines=170> */
.L_x_17447:
        /* <DEDUP_REMOVED lines=8> */
.L_x_17448:
        /* <DEDUP_REMOVED lines=8> */
.L_x_17449:
        /* <DEDUP_REMOVED lines=9> */
.L_x_17450:
[----:B------:R-:W-:Y:S05]  /*10f0*/  BSYNC B1 ;  /* 0x0000000000017941 */ /* 0x000fea0003800000 */
.L_x_17446:
[----:B------:R-:W-:-:S13]  /*1100*/  ISETP.GE.AND P0, PT, R5, R0, PT ;  /* 0x000000000500720c */ /* 0x000fda0003f06270 */
[----:B------:R-:W0:Y:S01]  /*1110*/  @!P0 LDC.64 R8, c[0x0][0x218] ;  /* 0x00008600ff088b82 */ /* 0x000e220000000a00 */
[C---:B-12---:R-:W-:Y:S02]  /*1120*/  @!P0 VIADD R7, R5.reuse, UR4 ;  /* 0x0000000405078c36 */ /* 0x046fe40008000000 */
[----:B------:R-:W-:-:S03]  /*1130*/  @!P0 VIADD R5, R5, 0x80 ;  /* 0x0000008005058836 */ /* 0x000fc60000000000 */
[----:B0-----:R-:W-:-:S05]  /*1140*/  @!P0 IADD3 R6, P1, R7, R8, RZ ;  /* 0x0000000807068210 */ /* 0x001fca0007f3e0ff */
[----:B------:R-:W-:-:S05]  /*1150*/  @!P0 IMAD.X R7, RZ, RZ, R9, P1 ;  /* 0x000000ffff078224 */ /* 0x000fca00008e0609 */
[----:B------:R2:W-:Y:S03]  /*1160*/  @!P0 STG.E.U8 desc[UR12][R6.64], R4 ;  /* 0x0000000406008986 */ /* 0x0005e6000c10110c */
.L_x_17451:
[----:B------:R-:W-:Y:S05]  /*1170*/  BSYNC B0 ;  /* 0x0000000000007941 */ /* 0x000fea0003800000 */
.L_x_17445:
        /* <DEDUP_REMOVED lines=9> */
.L_x_17452:
        /* <DEDUP_REMOVED lines=15> */
.L_x_43916:


//--------------------- .text._ZN2at6native18elementwise_kernelILi128ELi4EZNS0_15gpu_kernel_implINS0_13AUnaryFunctorIN3c104HalfES5_bZZZNS0_22logical_or_kernel_cudaERNS_14TensorIteratorEENKUlvE0_clEvENKUlvE6_clEvEUlS5_S5_E_EEEEvRNS_18TensorIteratorBaseERKT_EUliE_EEviT1_ --------------------------
	.section	.text._ZN2at6native18elementwise_kernelILi128ELi4EZNS0_15gpu_kernel_implINS0_13AUnaryFunctorIN3c104HalfES5_bZZZNS0_22logical_or_kernel_cudaERNS_14TensorIteratorEENKUlvE0_clEvENKUlvE6_clEvEUlS5_S5_E_EEEEvRNS_18TensorIteratorBaseERKT_EUliE_EEviT1_,"ax",@progbits
	.align	128
        .global         _ZN2at6native18elementwise_kernelILi128ELi4EZNS0_15gpu_kernel_implINS0_13AUnaryFunctorIN3c104HalfES5_bZZZNS0_22logical_or_kernel_cudaERNS_14TensorIteratorEENKUlvE0_clEvENKUlvE6_clEvEUlS5_S5_E_EEEEvRNS_18TensorIteratorBaseERKT_EUliE_EEviT1_
        .type           _ZN2at6native18elementwise_kernelILi128ELi4EZNS0_15gpu_kernel_implINS0_13AUnaryFunctorIN3c104HalfES5_bZZZNS0_22logical_or_kernel_cudaERNS_14TensorIteratorEENKUlvE0_clEvENKUlvE6_clEvEUlS5_S5_E_EEEEvRNS_18TensorIteratorBaseERKT_EUliE_EEviT1_,@function
        .size           _ZN2at6native18elementwise_kernelILi128ELi4EZNS0_15gpu_kernel_implINS0_13AUnaryFunctorIN3c104HalfES5_bZZZNS0_22logical_or_kernel_cudaERNS_14TensorIteratorEENKUlvE0_clEvENKUlvE6_clEvEUlS5_S5_E_EEEEvRNS_18TensorIteratorBaseERKT_EUliE_EEviT1_,(.L_x_43917 - _ZN2at6native18elementwise_kernelILi128ELi4EZNS0_15gpu_kernel_implINS0_13AUnaryFunctorIN3c104HalfES5_bZZZNS0_22logical_or_kernel_cudaERNS_14TensorIteratorEENKUlvE0_clEvENKUlvE6_clEvEUlS5_S5_E_EEEEvRNS_18TensorIteratorBaseERKT_EUliE_EEviT1_)
        .other          _ZN2at6native18elementwise_kernelILi128ELi4EZNS0_15gpu_kernel_implINS0_13AUnaryFunctorIN3c104HalfES5_bZZZNS0_22logical_or_kernel_cudaERNS_14TensorIteratorEENKUlvE0_clEvENKUlvE6_clEvEUlS5_S5_E_EEEEvRNS_18TensorIteratorBaseERKT_EUliE_EEviT1_,@"STO_CUDA_ENTRY STV_DEFAULT"
_ZN2at6native18elementwise_kernelILi128ELi4EZNS0_15gpu_kernel_implINS0_13AUnaryFunctorIN3c104HalfES5_bZZZNS0_22logical_or_kernel_cudaERNS_14TensorIteratorEENKUlvE0_clEvENKUlvE6_clEvEUlS5_S5_E_EEEEvRNS_18TensorIteratorBaseERKT_EUliE_EEviT1_:
.text._ZN2at6native18elementwise_kernelILi128ELi4EZNS0_15gpu_kernel_implINS0_13AUnaryFunctorIN3c104HalfES5_bZZZNS0_22logical_or_kernel_cudaERNS_14TensorIteratorEENKUlvE0_clEvENKUlvE6_clEvEUlS5_S5_E_EEEEvRNS_18TensorIteratorBaseERKT_EUliE_EEviT1_:
        /* <DEDUP_REMOVED lines=313> */
.L_x_17455:
        /* <DEDUP_REMOVED lines=22> */
.L_x_17459:
[----:B------:R-:W2:Y:S02]  /*14f0*/  LDG.E.U8 R2, desc[UR36][R2.64] ;  /* 0x0000002402027981 */ /* 0x000ea4000c1e1100 */
[----:B--2---:R-:W-:-:S04]  /*1500*/  I2FP.F32.U32 R0, R2 ;  /* 0x0000000200007245 */ /* 0x004fc80000201000 */
[----:B------:R-:W-:Y:S01]  /*1510*/  F2FP.F16.F32.PACK_AB R0, RZ, R0 ;  /* 0x00000000ff00723e */ /* 0x000fe200000000ff */
[----:B------:R-:W-:Y:S06]  /*1520*/  BRA `(.L_x_17461) ;  /* 0x0000000c00887947 */ /* 0x000fec0003800000 */
.L_x_17458:
        /* <DEDUP_REMOVED lines=10> */
.L_x_17463:
[----:B------:R-:W2:Y:S02]  /*15d0*/  LDG.E R2, desc[UR36][R2.64] ;  /* 0x0000002402027981 */ /* 0x000ea4000c1e1900 */
[----:B--2---:R-:W-:-:S04]  /*15e0*/  I2FP.F32.S32 R0, R2 ;  /* 0x0000000200007245 */ /* 0x004fc80000201400 */
[----:B------:R-:W-:Y:S01]  /*15f0*/  F2FP.F16.F32.PACK_AB R0, RZ, R0 ;  /* 0x00000000ff00723e */ /* 0x000fe200000000ff */
[----:B------:R-:W-:Y:S06]  /*1600*/  BRA `(.L_x_17461) ;  /* 0x0000000c00507947 */ /* 0x000fec0003800000 */
.L_x_17462:
[----:B------:R-:W2:Y:S02]  /*1610*/  LDG.E.U16 R2, desc[UR36][R2.64] ;  /* 0x0000002402027981 */ /* 0x000ea4000c1e1500 */
[----:B--2---:R-:W0:Y:S02]  /*1620*/  I2F.S16 R0, R2 ;  /* 0x0000000200007306 */ /* 0x004e240000101400 */
[----:B0-----:R-:W-:Y:S01]  /*1630*/  F2FP.F16.F32.PACK_AB R0, RZ, R0 ;  /* 0x00000000ff00723e */ /* 0x001fe200000000ff */
[----:B------:R-:W-:Y:S06]  /*1640*/  BRA `(.L_x_17461) ;  /* 0x0000000c00407947 */ /* 0x000fec0003800000 */
.L_x_17457:
        /* <DEDUP_REMOVED lines=9> */
.L_x_17465:
[----:B------:R0:W5:Y:S01]  /*16e0*/  LDG.E.U16 R0, desc[UR36][R2.64] ;  /* 0x0000002402007981 */ /* 0x000162000c1e1500 */
[----:B------:R-:W-:Y:S05]  /*16f0*/  BRA `(.L_x_17461) ;  /* 0x0000000c00147947 */ /* 0x000fea0003800000 */
.L_x_17464:
        /* <DEDUP_REMOVED lines=9> */
.L_x_17467:
[----:B------:R1:W5:Y:S01]  /*1790*/  LDG.E.U16 R0, desc[UR36][R2.64] ;  /* 0x0000002402007981 */ /* 0x000362000c1e1500 */
[----:B------:R-:W-:Y:S05]  /*17a0*/  BRA `(.L_x_17461) ;  /* 0x0000000800e87947 */ /* 0x000fea0003800000 */
.L_x_17466:
        /* <DEDUP_REMOVED lines=8> */
.L_x_17456:
        /* <DEDUP_REMOVED lines=13> */
.L_x_17470:
        /* <DEDUP_REMOVED lines=8> */
.L_x_17469:
        /* <DEDUP_REMOVED lines=28> */
.L_x_17472:
        /* <DEDUP_REMOVED lines=15> */
.L_x_17471:
[----:B------:R-:W2:Y:S02]  /*1c30*/  LDG.E.U16 R0, desc[UR36][R2.64] ;  /* 0x0000002402007981 */ /* 0x000ea4000c1e1500 */
[----:B--2---:R-:W-:-:S05]  /*1c40*/  IMAD.U32 R0, R0, 0x10000, RZ ;  /* 0x0001000000007824 */ /* 0x004fca00078e00ff */
[----:B------:R-:W-:Y:S01]  /*1c50*/  F2FP.F16.F32.PACK_AB R0, RZ, R0 ;  /* 0x00000000ff00723e */ /* 0x000fe200000000ff */
[----:B------:R-:W-:Y:S06]  /*1c60*/  BRA `(.L_x_17461) ;  /* 0x0000000400b87947 */ /* 0x000fec0003800000 */
.L_x_17468:
        /* <DEDUP_REMOVED lines=12> */
.L_x_17475:
        /* <DEDUP_REMOVED lines=21> */
.L_x_17479:
[----:B------:R-:W-:Y:S05]  /*1e80*/  BSYNC B1 ;  /* 0x0000000000017941 */ /* 0x000fea0003800000 */
.L_x_17478:
[----:B------:R-:W-:Y:S01]  /*1e90*/  LEA R3, R0, 0x3b800000, 0x17 ;  /* 0x3b80000000037811 */ /* 0x000fe200078eb8ff */
[----:B------:R-:W-:-:S05]  /*1ea0*/  IMAD.SHL.U32 R0, R2, 0x100000, RZ ;  /* 0x0010000002007824 */ /* 0x000fca00078e00ff */
[----:B------:R-:W-:-:S07]  /*1eb0*/  LOP3.LUT R0, R3, R0, R4, 0xfe, !PT ;  /* 0x0000000003007212 */ /* 0x000fce00078efe04 */
.L_x_17477:
[----:B------:R-:W-:Y:S05]  /*1ec0*/  BSYNC B0 ;  /* 0x0000000000007941 */ /* 0x000fea0003800000 */
.L_x_17476:
[----:B------:R-:W-:Y:S01]  /*1ed0*/  F2FP.F16.F32.PACK_AB R0, RZ, R0 ;  /* 0x00000000ff00723e */ /* 0x000fe200000000ff */
[----:B------:R-:W-:Y:S06]  /*1ee0*/  BRA `(.L_x_17461) ;  /* 0x0000000400187947 */ /* 0x000fec0003800000 */
.L_x_17474:
        /* <DEDUP_REMOVED lines=21> */
.L_x_17483:
[----:B------:R-:W-:Y:S05]  /*2040*/  BSYNC B1 ;  /* 0x0000000000017941 */ /* 0x000fea0003800000 */
.L_x_17482:
[----:B------:R-:W-:Y:S01]  /*2050*/  LEA R3, R0, 0x37800000, 0x17 ;  /* 0x3780000000037811 */ /* 0x000fe200078eb8ff */
[----:B------:R-:W-:-:S05]  /*2060*/  IMAD.SHL.U32 R0, R2, 0x200000, RZ ;  /* 0x0020000002007824 */ /* 0x000fca00078e00ff */
[----:B------:R-:W-:-:S07]  /*2070*/  LOP3.LUT R0, R3, R0, R4, 0xfe, !PT ;  /* 0x0000000003007212 */ /* 0x000fce00078efe04 */
.L_x_17481:
[----:B------:R-:W-:Y:S05]  /*2080*/  BSYNC B0 ;  /* 0x0000000000007941 */ /* 0x000fea0003800000 */
.L_x_17480:
[----:B------:R-:W-:Y:S01]  /*2090*/  F2FP.F16.F32.PACK_AB R0, RZ, R0 ;  /* 0x00000000ff00723e */ /* 0x000fe200000000ff */
[----:B------:R-:W-:Y:S06]  /*20a0*/  BRA `(.L_x_17461) ;  /* 0x0000000000a87947 */ /* 0x000fec0003800000 */
.L_x_17473:
        /* <DEDUP_REMOVED lines=14> */
.L_x_17487:
[----:B------:R-:W-:Y:S05]  /*2190*/  BSYNC B0 ;  /* 0x0000000000007941 */ /* 0x000fea0003800000 */
.L_x_17486:
[----:B------:R-:W-:Y:S01]  /*21a0*/  F2FP.F16.F32.PACK_AB R0, RZ, R0 ;  /* 0x00000000ff00723e */ /* 0x000fe200000000ff */
[----:B------:R-:W-:Y:S06]  /*21b0*/  BRA `(.L_x_17461) ;  /* 0x0000000000647947 */ /* 0x000fec0003800000 */
.L_x_17460:
        /* <DEDUP_REMOVED lines=16> */
.L_x_17488:
[----:B------:R-:W-:Y:S01]  /*22c0*/  PRMT R0, RZ, 0x7610, R0 ;  /* 0x00007610ff007816 */ /* 0x000fe20000000000 */
[----:B------:R-:W-:Y:S06]  /*22d0*/  BRA `(.L_x_17461) ;  /* 0x00000000001c7947 */ /* 0x000fec0003800000 */
.L_x_17485:
[----:B------:R-:W2:Y:S02]  /*22e0*/  LDG.E.64 R2, desc[UR36][R2.64] ;  /* 0x0000002402027981 */ /* 0x000ea4000c1e1b00 */
[----:B--2---:R-:W0:Y:S02]  /*22f0*/  I2F.U64 R0, R2 ;  /* 0x0000000200007312 */ /* 0x004e240000301000 */
[----:B0-----:R-:W-:Y:S01]  /*2300*/  F2FP.F16.F32.PACK_AB R0, RZ, R0 ;  /* 0x00000000ff00723e */ /* 0x001fe200000000ff */
[----:B------:R-:W-:Y:S06]  /*2310*/  BRA `(.L_x_17461) ;  /* 0x00000000000c7947 */ /* 0x000fec0003800000 */
.L_x_17484:
[----:B------:R-:W2:Y:S02]  /*2320*/  LDG.E R2, desc[UR36][R2.64] ;  /* 0x0000002402027981 */ /* 0x000ea4000c1e1900 */
[----:B--2---:R-:W-:-:S04]  /*2330*/  I2FP.F32.U32 R0, R2 ;  /* 0x0000000200007245 */ /* 0x004fc80000201000 */
[----:B------:R-:W-:-:S07]  /*2340*/  F2FP.F16.F32.PACK_AB R0, RZ, R0 ;  /* 0x00000000ff00723e */ /* 0x000fce00000000ff */
.L_x_17461:
[----:B01----:R-:W0:Y:S01]  /*2350*/  LDC.U16 R2, c[0x0][0x422] ;  /* 0x00010880ff027b82 */ /* 0x003e220000000400 */
[----:B------:R-:W-:-:S07]  /*2360*/  IMAD.MOV.U32 R3, RZ, RZ, 0x1 ;  /* 0x00000001ff037424 */ /* 0x000fce00078e00ff */
[----:B------:R-:W1:Y:S01]  /*2370*/  LDC.U8 R4, c[0x0][0x424] ;  /* 0x00010900ff047b82 */ /* 0x000e620000000000 */
[----:B0-----:R-:W-:-:S05]  /*2380*/  HADD2.F32 R2, -RZ, R2.H0_H0 ;  /* 0x20000002ff027230 */ /* 0x001fca0000004100 */
[----:B------:R-:W-:Y:S02]  /*2390*/  FSETP.NEU.FTZ.AND P0, PT, R2, RZ, PT ;  /* 0x000000ff0200720b */ /* 0x000fe40003f1d000 */
[----:B-1----:R-:W-:-:S04]  /*23a0*/  PRMT R2, R4, 0x9910, RZ ;  /* 0x0000991004027816 */ /* 0x002fc800000000ff */
[----:B------:R-:W-:-:S07]  /*23b0*/  ISETP.GT.AND P2, PT, R2, 0x9, PT ;  /* 0x000000090200780c */ /* 0x000fce0003f44270 */
[----:B-----5:R-:W-:-:S05]  /*23c0*/  @!P0 HADD2.F32 R0, -RZ, R0.H0_H0 ;  /* 0x20000000ff008230 */ /* 0x020fca0000004100 */
[----:B------:R-:W-:-:S04]  /*23d0*/  @!P0 FSETP.NEU.FTZ.AND P1, PT, R0, RZ, PT ;  /* 0x000000ff0000820b */ /* 0x000fc80003f3d000 */
[----:B------:R-:W-:-:S04]  /*23e0*/  @!P0 SEL R0, RZ, 0x1, !P1 ;  /* 0x00000001ff008807 */ /* 0x000fc80004800000 */
[----:B------:R-:W-:Y:S01]  /*23f0*/  @!P0 PRMT R3, R0, 0x7610, R3 ;  /* 0x0000761000038816 */ /* 0x000fe20000000003 */
        /* <DEDUP_REMOVED lines=11> */
.L_x_17492:
[----:B------:R3:W-:Y:S01]  /*24b0*/  STG.E.U8 desc[UR36][R16.64], R3 ;  /* 0x0000000310007986 */ /* 0x0007e2000c101124 */
[----:B------:R-:W-:Y:S05]  /*24c0*/  BRA `(.L_x_17494) ;  /* 0x0000000c005c7947 */ /* 0x000fea0003800000 */
.L_x_17491:
        /* <DEDUP_REMOVED lines=10> */
.L_x_17496:
[----:B------:R-:W-:-:S05]  /*2570*/  LOP3.LUT R3, R3, 0xffff, RZ, 0xc0, !PT ;  /* 0x0000ffff03037812 */ /* 0x000fca00078ec0ff */
[----:B------:R1:W-:Y:S01]  /*2580*/  STG.E desc[UR36][R16.64], R3 ;  /* 0x0000000310007986 */ /* 0x0003e2000c101924 */
[----:B------:R-:W-:Y:S05]  /*2590*/  BRA `(.L_x_17494) ;  /* 0x0000000c00287947 */ /* 0x000fea0003800000 */
.L_x_17495:
[----:B------:R2:W-:Y:S01]  /*25a0*/  STG.E.U16 desc[UR36][R16.64], R3 ;  /* 0x0000000310007986 */ /* 0x0005e2000c101524 */
[----:B------:R-:W-:Y:S05]  /*25b0*/  BRA `(.L_x_17494) ;  /* 0x0000000c00207947 */ /* 0x000fea0003800000 */
.L_x_17490:
        /* <DEDUP_REMOVED lines=9> */
.L_x_17498:
[----:B------:R-:W0:Y:S02]  /*2650*/  I2F.S16 R0, R3 ;  /* 0x0000000300007306 */ /* 0x000e240000101400 */
[----:B0-----:R-:W-:-:S05]  /*2660*/  F2FP.F16.F32.PACK_AB R0, RZ, R0 ;  /* 0x00000000ff00723e */ /* 0x001fca00000000ff */
[----:B------:R0:W-:Y:S01]  /*2670*/  STG.E.U16 desc[UR36][R16.64], R0 ;  /* 0x0000000010007986 */ /* 0x0001e2000c101524 */
[----:B------:R-:W-:Y:S05]  /*2680*/  BRA `(.L_x_17494) ;  /* 0x0000000800ec7947 */ /* 0x000fea0003800000 */
.L_x_17497:
        /* <DEDUP_REMOVED lines=10> */
.L_x_17500:
[----:B------:R-:W0:Y:S02]  /*2730*/  I2F.S16 R3, R3 ;  /* 0x0000000300037306 */ /* 0x000e240000101400 */
[----:B0-----:R-:W-:-:S04]  /*2740*/  F2FP.F16.F32.PACK_AB R3, RZ, R3 ;  /* 0x00000003ff03723e */ /* 0x001fc800000000ff */
[----:B------:R-:W-:-:S05]  /*2750*/  PRMT R3, R3, 0x5410, RZ ;  /* 0x0000541003037816 */ /* 0x000fca00000000ff */
[----:B------:R0:W-:Y:S01]  /*2760*/  STG.E desc[UR36][R16.64], R3 ;  /* 0x0000000310007986 */ /* 0x0001e2000c101924 */
[----:B------:R-:W-:Y:S05]  /*2770*/  BRA `(.L_x_17494) ;  /* 0x0000000800b07947 */ /* 0x000fea0003800000 */
.L_x_17499:
[----:B------:R-:W0:Y:S02]  /*2780*/  I2F.F64.S16 R2, R3 ;  /* 0x0000000300027312 */ /* 0x000e240000101c00 */
[----:B0-----:R0:W-:Y:S01]  /*2790*/  STG.E.64 desc[UR36][R16.64], R2 ;  /* 0x0000000210007986 */ /* 0x0011e2000c101b24 */
[----:B------:R-:W-:Y:S05]  /*27a0*/  BRA `(.L_x_17494) ;  /* 0x0000000800a47947 */ /* 0x000fea0003800000 */
.L_x_17489:
        /* <DEDUP_REMOVED lines=10> */
.L_x_17503:
[----:B------:R-:W0:Y:S01]  /*2850*/  I2F.F64.S16 R4, R3 ;  /* 0x0000000300047312 */ /* 0x000e220000101c00 */
[----:B------:R-:W-:-:S05]  /*2860*/  CS2R R6, SRZ ;  /* 0x0000000000067805 */ /* 0x000fca000001ff00 */
[----:B0-----:R0:W-:Y:S01]  /*2870*/  STG.E.128 desc[UR36][R16.64], R4 ;  /* 0x0000000410007986 */ /* 0x0011e2000c101d24 */
[----:B------:R-:W-:Y:S05]  /*2880*/  BRA `(.L_x_17494) ;  /* 0x00000008006c7947 */ /* 0x000fea0003800000 */
.L_x_17502:
        /* <DEDUP_REMOVED lines=21> */
.L_x_17507:
[----:B------:R-:W-:Y:S05]  /*29e0*/  BSYNC B0 ;  /* 0x0000000000007941 */ /* 0x000fea0003800000 */
.L_x_17506:
[----:B------:R-:W-:-:S05]  /*29f0*/  LOP3.LUT R5, R0, R5, RZ, 0xfc, !PT ;  /* 0x0000000500057212 */ /* 0x000fca00078efcff */
[----:B------:R0:W-:Y:S01]  /*2a00*/  STG.E.U8 desc[UR36][R16.64], R5 ;  /* 0x0000000510007986 */ /* 0x0001e2000c101124 */
[----:B------:R-:W-:Y:S05]  /*2a10*/  BRA `(.L_x_17494) ;  /* 0x0000000800087947 */ /* 0x000fea0003800000 */
.L_x_17505:
        /* <DEDUP_REMOVED lines=13> */
.L_x_17509:
[----:B------:R-:W-:Y:S01]  /*2af0*/  IMAD.MOV.U32 R0, RZ, RZ, 0x7f ;  /* 0x0000007fff007424 */ /* 0x000fe200078e00ff */
[----:B------:R-:W-:-:S04]  /*2b00*/  ISETP.GT.U32.AND P0, PT, R2, 0x7f800000, PT ;  /* 0x7f8000000200780c */ /* 0x000fc80003f04070 */
[----:B------:R-:W-:-:S09]  /*2b10*/  SEL R0, R0, 0x7c, P0 ;  /* 0x0000007c00007807 */ /* 0x000fd20000000000 */
.L_x_17510:
[----:B------:R-:W-:Y:S05]  /*2b20*/  BSYNC B0 ;  /* 0x0000000000007941 */ /* 0x000fea0003800000 */
.L_x_17508:
[----:B------:R-:W-:-:S04]  /*2b30*/  LOP3.LUT R2, R3, 0x80000000, RZ, 0xc0, !PT ;  /* 0x8000000003027812 */ /* 0x000fc800078ec0ff */
[----:B------:R-:W-:-:S04]  /*2b40*/  SHF.R.U32.HI R3, RZ, 0x18, R2 ;  /* 0x00000018ff037819 */ /* 0x000fc80000011602 */
[----:B------:R-:W-:-:S05]  /*2b50*/  LOP3.LUT R3, R0, R3, RZ, 0xfc, !PT ;  /* 0x0000000300037212 */ /* 0x000fca00078efcff */
[----:B------:R0:W-:Y:S01]  /*2b60*/  STG.E.U8 desc[UR36][R16.64], R3 ;  /* 0x0000000310007986 */ /* 0x0001e2000c101124 */
[----:B------:R-:W-:Y:S05]  /*2b70*/  BRA `(.L_x_17494) ;  /* 0x0000000400b07947 */ /* 0x000fea0003800000 */
.L_x_17504:
[----:B------:R-:W0:Y:S02]  /*2b80*/  I2F.S16 R0, R3 ;  /* 0x0000000300007306 */ /* 0x000e240000101400 */
[----:B0-----:R-:W-:-:S05]  /*2b90*/  F2FP.BF16.F32.PACK_AB R0, RZ, R0 ;  /* 0x00000000ff00723e */ /* 0x001fca00000010ff */
[----:B------:R0:W-:Y:S01]  /*2ba0*/  STG.E.U16 desc[UR36][R16.64], R0 ;  /* 0x0000000010007986 */ /* 0x0001e2000c101524 */
[----:B------:R-:W-:Y:S05]  /*2bb0*/  BRA `(.L_x_17494) ;  /* 0x0000000400a07947 */ /* 0x000fea0003800000 */
.L_x_17501:
        /* <DEDUP_REMOVED lines=10> */
.L_x_17513:
        /* <DEDUP_REMOVED lines=17> */
.L_x_17516:
[----:B------:R-:W-:-:S04]  /*2d70*/  LOP3.LUT R2, R3, 0x80000000, RZ, 0xc0, !PT ;  /* 0x8000000003027812 */ /* 0x000fc800078ec0ff */
[----:B------:R-:W-:-:S04]  /*2d80*/  SHF.R.U32.HI R3, RZ, 0x18, R2 ;  /* 0x00000018ff037819 */ /* 0x000fc80000011602 */
[----:B------:R-:W-:-:S04]  /*2d90*/  LOP3.LUT R0, R0, R3, RZ, 0xfc, !PT ;  /* 0x0000000300007212 */ /* 0x000fc800078efcff */
[----:B------:R-:W-:-:S07]  /*2da0*/  PRMT R8, R0, 0x7610, R8 ;  /* 0x0000761000087816 */ /* 0x000fce0000000008 */
.L_x_17515:
[----:B------:R-:W-:Y:S05]  /*2db0*/  BSYNC B0 ;  /* 0x0000000000007941 */ /* 0x000fea0003800000 */
.L_x_17514:
[----:B------:R0:W-:Y:S01]  /*2dc0*/  STG.E.U8 desc[UR36][R16.64], R8 ;  /* 0x0000000810007986 */ /* 0x0001e2000c101124 */
[----:B------:R-:W-:Y:S05]  /*2dd0*/  BRA `(.L_x_17494) ;  /* 0x0000000400187947 */ /* 0x000fea0003800000 */
.L_x_17512:
        /* <DEDUP_REMOVED lines=17> */
.L_x_17519:
[----:B------:R-:W-:-:S04]  /*2ef0*/  LOP3.LUT R2, R3, 0x80000000, RZ, 0xc0, !PT ;  /* 0x8000000003027812 */ /* 0x000fc800078ec0ff */
[----:B------:R-:W-:-:S04]  /*2f00*/  SHF.R.U32.HI R3, RZ, 0x18, R2 ;  /* 0x00000018ff037819 */ /* 0x000fc80000011602 */
[----:B------:R-:W-:-:S04]  /*2f10*/  LOP3.LUT R0, R0, R3, RZ, 0xfc, !PT ;  /* 0x0000000300007212 */ /* 0x000fc800078efcff */
[----:B------:R-:W-:-:S07]  /*2f20*/  PRMT R8, R0, 0x7610, R8 ;  /* 0x0000761000087816 */ /* 0x000fce0000000008 */
.L_x_17518:
[----:B------:R-:W-:Y:S05]  /*2f30*/  BSYNC B0 ;  /* 0x0000000000007941 */ /* 0x000fea0003800000 */
.L_x_17517:
[----:B------:R0:W-:Y:S01]  /*2f40*/  STG.E.U8 desc[UR36][R16.64], R8 ;  /* 0x0000000810007986 */ /* 0x0001e2000c101124 */
[----:B------:R-:W-:Y:S05]  /*2f50*/  BRA `(.L_x_17494) ;  /* 0x0000000000b87947 */ /* 0x000fea0003800000 */
.L_x_17511:
        /* <DEDUP_REMOVED lines=23> */
.L_x_17493:
        /* <DEDUP_REMOVED lines=16> */
.L_x_17522:
[----:B------:R-:W-:Y:S05]  /*31d0*/  BRA `(.L_x_17494) ;  /* 0x0000000000187947 */ /* 0x000fea0003800000 */
.L_x_17521:
[----:B------:R-:W-:Y:S01]  /*31e0*/  LOP3.LUT R2, R3, 0xffff, RZ, 0xc0, !PT ;  /* 0x0000ffff03027812 */ /* 0x000fe200078ec0ff */
[----:B------:R-:W-:-:S05]  /*31f0*/  IMAD.MOV.U32 R3, RZ, RZ, RZ ;  /* 0x000000ffff037224 */ /* 0x000fca00078e00ff */
[----:B------:R0:W-:Y:S01]  /*3200*/  STG.E.64 desc[UR36][R16.64], R2 ;  /* 0x0000000210007986 */ /* 0x0001e2000c101b24 */
[----:B------:R-:W-:Y:S05]  /*3210*/  BRA `(.L_x_17494) ;  /* 0x0000000000087947 */ /* 0x000fea0003800000 */
.L_x_17520:
[----:B------:R-:W-:-:S05]  /*3220*/  LOP3.LUT R3, R3, 0xffff, RZ, 0xc0, !PT ;  /* 0x0000ffff03037812 */ /* 0x000fca00078ec0ff */
[----:B------:R0:W-:Y:S02]  /*3230*/  STG.E desc[UR36][R16.64], R3 ;  /* 0x0000000310007986 */ /* 0x0001e4000c101924 */
.L_x_17494:
[----:B------:R-:W-:-:S04]  /*3240*/  IMAD R18, R23, 0x200, R18 ;  /* 0x0000020017127824 */ /* 0x000fc800078e0212 */
[----:B------:R-:W-:-:S07]  /*3250*/  VIADD R19, R18, 0x80 ;  /* 0x0000008012137836 */ /* 0x000fce0000000000 */
.L_x_17454:
[----:B------:R-:W-:Y:S05]  /*3260*/  BSYNC B6 ;  /* 0x0000000000067941 */ /* 0x000fea0003800000 */
.L_x_17453:
        /* <DEDUP_REMOVED lines=307> */
.L_x_17525:
        /* <DEDUP_REMOVED lines=22> */
.L_x_17529:
[----:B------:R-:W2:Y:S02]  /*4700*/  LDG.E.U8 R2, desc[UR36][R2.64] ;  /* 0x0000002402027981 */ /* 0x000ea4000c1e1100 */
[----:B--2---:R-:W-:-:S04]  /*4710*/  I2FP.F32.U32 R0, R2 ;  /* 0x0000000200007245 */ /* 0x004fc80000201000 */
[----:B------:R-:W-:Y:S01]  /*4720*/  F2FP.F16.F32.PACK_AB R0, RZ, R0 ;  /* 0x00000000ff00723e */ /* 0x000fe200000000ff */
[----:B------:R-:W-:Y:S06]  /*4730*/  BRA `(.L_x_17531) ;  /* 0x0000000c00887947 */ /* 0x000fec0003800000 */
.L_x_17528:
        /* <DEDUP_REMOVED lines=10> */
.L_x_17533:
[----:B------:R-:W2:Y:S02]  /*47e0*/  LDG.E R2, desc[UR36][R2.64] ;  /* 0x0000002402027981 */ /* 0x000ea4000c1e1900 */
[----:B--2---:R-:W-:-:S04]  /*47f0*/  I2FP.F32.S32 R0, R2 ;  /* 0x0000000200007245 */ /* 0x004fc80000201400 */
[----:B------:R-:W-:Y:S01]  /*4800*/  F2FP.F16.F32.PACK_AB R0, RZ, R0 ;  /* 0x00000000ff00723e */ /* 0x000fe200000000ff */
[----:B------:R-:W-:Y:S06]  /*4810*/  BRA `(.L_x_17531) ;  /* 0x0000000c00507947 */ /* 0x000fec0003800000 */
.L_x_17532:
[----:B------:R-:W2:Y:S02]  /*4820*/  LDG.E.U16 R2, desc[UR36][R2.64] ;  /* 0x0000002402027981 */ /* 0x000ea4000c1e1500 */
[----:B--2---:R-:W0:Y:S02]  /*4830*/  I2F.S16 R0, R2 ;  /* 0x0000000200007306 */ /* 0x004e240000101400 */
[----:B0-----:R-:W-:Y:S01]  /*4840*/  F2FP.F16.F32.PACK_AB R0, RZ, R0 ;  /* 0x00000000ff00723e */ /* 0x001fe200000000ff */
[----:B------:R-:W-:Y:S06]  /*4850*/  BRA `(.L_x_17531) ;  /* 0x0000000c00407947 */ /* 0x000fec0003800000 */
.L_x_17527:
        /* <DEDUP_REMOVED lines=9> */
.L_x_17535:
[----:B------:R0:W5:Y:S01]  /*48f0*/  LDG.E.U16 R0, desc[UR36][R2.64] ;  /* 0x0000002402007981 */ /* 0x000162000c1e1500 */
[----:B------:R-:W-:Y:S05]  /*4900*/  BRA `(.L_x_17531) ;  /* 0x0000000c00147947 */ /* 0x000fea0003800000 */
.L_x_17534:
        /* <DEDUP_REMOVED lines=9> */
.L_x_17537:
[----:B------:R1:W5:Y:S01]  /*49a0*/  LDG.E.U16 R0, desc[UR36][R2.64] ;  /* 0x0000002402007981 */ /* 0x000362000c1e1500 */
[----:B------:R-:W-:Y:S05]  /*49b0*/  BRA `(.L_x_17531) ;  /* 0x0000000800e87947 */ /* 0x000fea0003800000 */
.L_x_17536:
        /* <DEDUP_REMOVED lines=8> */
.L_x_17526:
        /* <DEDUP_REMOVED lines=13> */
.L_x_17540:
        /* <DEDUP_REMOVED lines=8> */
.L_x_17539:
        /* <DEDUP_REMOVED lines=28> */
.L_x_17542:
        /* <DEDUP_REMOVED lines=15> */
.L_x_17541:
[----:B------:R-:W2:Y:S02]  /*4e40*/  LDG.E.U16 R0, desc[UR36][R2.64] ;  /* 0x0000002402007981 */ /* 0x000ea4000c1e1500 */
[----:B--2---:R-:W-:-:S05]  /*4e50*/  IMAD.U32 R0, R0, 0x10000, RZ ;  /* 0x0001000000007824 */ /* 0x004fca00078e00ff */
[----:B------:R-:W-:Y:S01]  /*4e60*/  F2FP.F16.F32.PACK_AB R0, RZ, R0 ;  /* 0x00000000ff00723e */ /* 0x000fe200000000ff */
[----:B------:R-:W-:Y:S06]  /*4e70*/  BRA `(.L_x_17531) ;  /* 0x0000000400b87947 */ /* 0x000fec0003800000 */
.L_x_17538:
        /* <DEDUP_REMOVED lines=12> */
.L_x_17545:
        /* <DEDUP_REMOVED lines=21> */
.L_x_17549:
[----:B------:R-:W-:Y:S05]  /*5090*/  BSYNC B1 ;  /* 0x0000000000017941 */ /* 0x000fea0003800000 */
.L_x_17548:
[----:B------:R-:W-:Y:S01]  /*50a0*/  LEA R3, R0, 0x3b800000, 0x17 ;  /* 0x3b80000000037811 */ /* 0x000fe200078eb8ff */
[----:B------:R-:W-:-:S05]  /*50b0*/  IMAD.SHL.U32 R0, R2, 0x100000, RZ ;  /* 0x0010000002007824 */ /* 0x000fca00078e00ff */
[----:B------:R-:W-:-:S07]  /*50c0*/  LOP3.LUT R0, R3, R0, R4, 0xfe, !PT ;  /* 0x0000000003007212 */ /* 0x000fce00078efe04 */
.L_x_17547:
[----:B------:R-:W-:Y:S05]  /*50d0*/  BSYNC B0 ;  /* 0x0000000000007941 */ /* 0x000fea0003800000 */
.L_x_17546:
[----:B------:R-:W-:Y:S01]  /*50e0*/  F2FP.F16.F32.PACK_AB R0, RZ, R0 ;  /* 0x00000000ff00723e */ /* 0x000fe200000000ff */
[----:B------:R-:W-:Y:S06]  /*50f0*/  BRA `(.L_x_17531) ;  /* 0x0000000400187947 */ /* 0x000fec0003800000 */
.L_x_17544:
        /* <DEDUP_REMOVED lines=21> */
.L_x_17553:
[----:B------:R-:W-:Y:S05]  /*5250*/  BSYNC B1 ;  /* 0x0000000000017941 */ /* 0x000fea0003800000 */
.L_x_17552:
[----:B------:R-:W-:Y:S01]  /*5260*/  LEA R3, R0, 0x37800000, 0x17 ;  /* 0x3780000000037811 */ /* 0x000fe200078eb8ff */
[----:B------:R-:W-:-:S05]  /*5270*/  IMAD.SHL.U32 R0, R2, 0x200000, RZ ;  /* 0x0020000002007824 */ /* 0x000fca00078e00ff */
[----:B------:R-:W-:-:S07]  /*5280*/  LOP3.LUT R0, R3, R0, R4, 0xfe, !PT ;  /* 0x0000000003007212 */ /* 0x000fce00078efe04 */
.L_x_17551:
[----:B------:R-:W-:Y:S05]  /*5290*/  BSYNC B0 ;  /* 0x0000000000007941 */ /* 0x000fea0003800000 */
.L_x_17550:
[----:B------:R-:W-:Y:S01]  /*52a0*/  F2FP.F16.F32.PACK_AB R0, RZ, R0 ;  /* 0x00000000ff00723e */ /* 0x000fe200000000ff */
[----:B------:R-:W-:Y:S06]  /*52b0*/  BRA `(.L_x_17531) ;  /* 0x0000000000a87947 */ /* 0x000fec0003800000 */
.L_x_17543:
        /* <DEDUP_REMOVED lines=14> */
.L_x_17557:
[----:B------:R-:W-:Y:S05]  /*53a0*/  BSYNC B0 ;  /* 0x0000000000007941 */ /* 0x000fea0003800000 */
.L_x_17556:
[----:B------:R-:W-:Y:S01]  /*53b0*/  F2FP.F16.F32.PACK_AB R0, RZ, R0 ;  /* 0x00000000ff00723e */ /* 0x000fe200000000ff */
[----:B------:R-:W-:Y:S06]  /*53c0*/  BRA `(.L_x_17531) ;  /* 0x0000000000647947 */ /* 0x000fec0003800000 */
.L_x_17530:
        /* <DEDUP_REMOVED lines=16> */
.L_x_17558:
[----:B------:R-:W-:Y:S01]  /*54d0*/  PRMT R0, RZ, 0x7610, R0 ;  /* 0x00007610ff007816 */ /* 0x000fe20000000000 */
[----:B------:R-:W-:Y:S06]  /*54e0*/  BRA `(.L_x_17531) ;  /* 0x00000000001c7947 */ /* 0x000fec0003800000 */
.L_x_17555:
[----:B------:R-:W2:Y:S02]  /*54f0*/  LDG.E.64 R2, desc[UR36][R2.64] ;  /* 0x0000002402027981 */ /* 0x000ea4000c1e1b00 */
[----:B--2---:R-:W0:Y:S02]  /*5500*/  I2F.U64 R0, R2 ;  /* 0x0000000200007312 */ /* 0x004e240000301000 */
[----:B0-----:R-:W-:Y:S01]  /*5510*/  F2FP.F16.F32.PACK_AB R0, RZ, R0 ;  /* 0x00000000ff00723e */ /* 0x001fe200000000ff */
[----:B------:R-:W-:Y:S06]  /*5520*/  BRA `(.L_x_17531) ;  /* 0x00000000000c7947 */ /* 0x000fec0003800000 */
.L_x_17554:
[----:B------:R-:W2:Y:S02]  /*5530*/  LDG.E R2, desc[UR36][R2.64] ;  /* 0x0000002402027981 */ /* 0x000ea4000c1e1900 */
[----:B--2---:R-:W-:-:S04]  /*5540*/  I2FP.F32.U32 R0, R2 ;  /* 0x0000000200007245 */ /* 0x004fc80000201000 */
[----:B------:R-:W-:-:S07]  /*5550*/  F2FP.F16.F32.PACK_AB R0, RZ, R0 ;  /* 0x00000000ff00723e */ /* 0x000fce00000000ff */
.L_x_17531:
        /* <DEDUP_REMOVED lines=22> */
.L_x_17562:
[----:B------:R0:W-:Y:S01]  /*56c0*/  STG.E.U8 desc[UR36][R16.64], R3 ;  /* 0x0000000310007986 */ /* 0x0001e2000c101124 */
[----:B------:R-:W-:Y:S05]  /*56d0*/  BRA `(.L_x_17564) ;  /* 0x0000000c005c7947 */ /* 0x000fea0003800000 */
.L_x_17561:
        /* <DEDUP_REMOVED lines=10> */
.L_x_17566:
[----:B------:R-:W-:-:S05]  /*5780*/  LOP3.LUT R3, R3, 0xffff, RZ, 0xc0, !PT ;  /* 0x0000ffff03037812 */ /* 0x000fca00078ec0ff */
[----:B------:R0:W-:Y:S01]  /*5790*/  STG.E desc[UR36][R16.64], R3 ;  /* 0x0000000310007986 */ /* 0x0001e2000c101924 */
[----:B------:R-:W-:Y:S05]  /*57a0*/  BRA `(.L_x_17564) ;  /* 0x0000000c00287947 */ /* 0x000fea0003800000 */
.L_x_17565:
[----:B------:R0:W-:Y:S01]  /*57b0*/  STG.E.U16 desc[UR36][R16.64], R3 ;  /* 0x0000000310007986 */ /* 0x0001e2000c101524 */
[----:B------:R-:W-:Y:S05]  /*57c0*/  BRA `(.L_x_17564) ;  /* 0x0000000c00207947 */ /* 0x000fea0003800000 */
.L_x_17560:
        /* <DEDUP_REMOVED lines=9> */
.L_x_17568:
[----:B------:R-:W0:Y:S02]  /*5860*/  I2F.S16 R0, R3 ;  /* 0x0000000300007306 */ /* 0x000e240000101400 */
[----:B0-----:R-:W-:-:S05]  /*5870*/  F2FP.F16.F32.PACK_AB R0, RZ, R0 ;  /* 0x00000000ff00723e */ /* 0x001fca00000000ff */
[----:B------:R0:W-:Y:S01]  /*5880*/  STG.E.U16 desc[UR36][R16.64], R0 ;  /* 0x0000000010007986 */ /* 0x0001e2000c101524 */
[----:B------:R-:W-:Y:S05]  /*5890*/  BRA `(.L_x_17564) ;  /* 0x0000000800ec7947 */ /* 0x000fea0003800000 */
.L_x_17567:
        /* <DEDUP_REMOVED lines=10> */
.L_x_17570:
[----:B------:R-:W0:Y:S02]  /*5940*/  I2F.S16 R3, R3 ;  /* 0x0000000300037306 */ /* 0x000e240000101400 */
[----:B0-----:R-:W-:-:S04]  /*5950*/  F2FP.F16.F32.PACK_AB R3, RZ, R3 ;  /* 0x00000003ff03723e */ /* 0x001fc800000000ff */
[----:B------:R-:W-:-:S05]  /*5960*/  PRMT R3, R3, 0x5410, RZ ;  /* 0x0000541003037816 */ /* 0x000fca00000000ff */
[----:B------:R0:W-:Y:S01]  /*5970*/  STG.E desc[UR36][R16.64], R3 ;  /* 0x0000000310007986 */ /* 0x0001e2000c101924 */
[----:B------:R-:W-:Y:S05]  /*5980*/  BRA `(.L_x_17564) ;  /* 0x0000000800b07947 */ /* 0x000fea0003800000 */
.L_x_17569:
[----:B------:R-:W0:Y:S02]  /*5990*/  I2F.F64.S16 R2, R3 ;  /* 0x0000000300027312 */ /* 0x000e240000101c00 */
[----:B0-----:R0:W-:Y:S01]  /*59a0*/  STG.E.64 desc[UR36][R16.64], R2 ;  /* 0x0000000210007986 */ /* 0x0011e2000c101b24 */
[----:B------:R-:W-:Y:S05]  /*59b0*/  BRA `(.L_x_17564) ;  /* 0x0000000800a47947 */ /* 0x000fea0003800000 */
.L_x_17559:
        /* <DEDUP_REMOVED lines=10> */
.L_x_17573:
[----:B------:R-:W0:Y:S01]  /*5a60*/  I2F.F64.S16 R4, R3 ;  /* 0x0000000300047312 */ /* 0x000e220000101c00 */
[----:B------:R-:W-:-:S05]  /*5a70*/  CS2R R6, SRZ ;  /* 0x0000000000067805 */ /* 0x000fca000001ff00 */
[----:B0-----:R0:W-:Y:S01]  /*5a80*/  STG.E.128 desc[UR36][R16.64], R4 ;  /* 0x0000000410007986 */ /* 0x0011e2000c101d24 */
[----:B------:R-:W-:Y:S05]  /*5a90*/  BRA `(.L_x_17564) ;  /* 0x00000008006c7947 */ /* 0x000fea0003800000 */
.L_x_17572:
        /* <DEDUP_REMOVED lines=21> */
.L_x_17577:
[----:B------:R-:W-:Y:S05]  /*5bf0*/  BSYNC B0 ;  /* 0x0000000000007941 */ /* 0x000fea0003800000 */
.L_x_17576:
[----:B------:R-:W-:-:S05]  /*5c00*/  LOP3.LUT R5, R0, R5, RZ, 0xfc, !PT ;  /* 0x0000000500057212 */ /* 0x000fca00078efcff */
[----:B------:R0:W-:Y:S01]  /*5c10*/  STG.E.U8 desc[UR36][R16.64], R5 ;  /* 0x0000000510007986 */ /* 0x0001e2000c101124 */
[----:B------:R-:W-:Y:S05]  /*5c20*/  BRA `(.L_x_17564) ;  /* 0x0000000800087947 */ /* 0x000fea0003800000 */
.L_x_17575:
        /* <DEDUP_REMOVED lines=13> */
.L_x_17579:
[----:B------:R-:W-:Y:S01]  /*5d00*/  IMAD.MOV.U32 R0, RZ, RZ, 0x7f ;  /* 0x0000007fff007424 */ /* 0x000fe200078e00ff */
[----:B------:R-:W-:-:S04]  /*5d10*/  ISETP.GT.U32.AND P0, PT, R2, 0x7f800000, PT ;  /* 0x7f8000000200780c */ /* 0x000fc80003f04070 */
[----:B------:R-:W-:-:S09]  /*5d20*/  SEL R0, R0, 0x7c, P0 ;  /* 0x0000007c00007807 */ /* 0x000fd20000000000 */
.L_x_17580:
[----:B------:R-:W-:Y:S05]  /*5d30*/  BSYNC B0 ;  /* 0x0000000000007941 */ /* 0x000fea0003800000 */
.L_x_17578:
[----:B------:R-:W-:-:S04]  /*5d40*/  LOP3.LUT R2, R3, 0x80000000, RZ, 0xc0, !PT ;  /* 0x8000000003027812 */ /* 0x000fc800078ec0ff */
[----:B------:R-:W-:-:S04]  /*5d50*/  SHF.R.U32.HI R3, RZ, 0x18, R2 ;  /* 0x00000018ff037819 */ /* 0x000fc80000011602 */
[----:B------:R-:W-:-:S05]  /*5d60*/  LOP3.LUT R3, R0, R3, RZ, 0xfc, !PT ;  /* 0x0000000300037212 */ /* 0x000fca00078efcff */
[----:B------:R0:W-:Y:S01]  /*5d70*/  STG.E.U8 desc[UR36][R16.64], R3 ;  /* 0x0000000310007986 */ /* 0x0001e2000c101124 */
[----:B------:R-:W-:Y:S05]  /*5d80*/  BRA `(.L_x_17564) ;  /* 0x0000000400b07947 */ /* 0x000fea0003800000 */
.L_x_17574:
[----:B------:R-:W0:Y:S02]  /*5d90*/  I2F.S16 R0, R3 ;  /* 0x0000000300007306 */ /* 0x000e240000101400 */
[----:B0-----:R-:W-:-:S05]  /*5da0*/  F2FP.BF16.F32.PACK_AB R0, RZ, R0 ;  /* 0x00000000ff00723e */ /* 0x001fca00000010ff */
[----:B------:R0:W-:Y:S01]  /*5db0*/  STG.E.U16 desc[UR36][R16.64], R0 ;  /* 0x0000000010007986 */ /* 0x0001e2000c101524 */
[----:B------:R-:W-:Y:S05]  /*5dc0*/  BRA `(.L_x_17564) ;  /* 0x0000000400a07947 */ /* 0x000fea0003800000 */
.L_x_17571:
        /* <DEDUP_REMOVED lines=10> */
.L_x_17583:
        /* <DEDUP_REMOVED lines=17> */
.L_x_17586:
[----:B------:R-:W-:-:S04]  /*5f80*/  LOP3.LUT R2, R3, 0x80000000, RZ, 0xc0, !PT ;  /* 0x8000000003027812 */ /* 0x000fc800078ec0ff */
[----:B------:R-:W-:-:S04]  /*5f90*/  SHF.R.U32.HI R3, RZ, 0x18, R2 ;  /* 0x00000018ff037819 */ /* 0x000fc80000011602 */
[----:B------:R-:W-:-:S04]  /*5fa0*/  LOP3.LUT R0, R0, R3, RZ, 0xfc, !PT ;  /* 0x0000000300007212 */ /* 0x000fc800078efcff */
[----:B------:R-:W-:-:S07]  /*5fb0*/  PRMT R8, R0, 0x7610, R8 ;  /* 0x0000761000087816 */ /* 0x000fce0000000008 */
.L_x_17585:
[----:B------:R-:W-:Y:S05]  /*5fc0*/  BSYNC B0 ;  /* 0x0000000000007941 */ /* 0x000fea0003800000 */
.L_x_17584:
[----:B------:R3:W-:Y:S01]  /*5fd0*/  STG.E.U8 desc[UR36][R16.64], R8 ;  /* 0x0000000810007986 */ /* 0x0007e2000c101124 */
[----:B------:R-:W-:Y:S05]  /*5fe0*/  BRA `(.L_x_17564) ;  /* 0x0000000400187947 */ /* 0x000fea0003800000 */
.L_x_17582:
        /* <DEDUP_REMOVED lines=17> */
.L_x_17589:
[----:B------:R-:W-:-:S04]  /*6100*/  LOP3.LUT R2, R3, 0x80000000, RZ, 0xc0, !PT ;  /* 0x8000000003027812 */ /* 0x000fc800078ec0ff */
[----:B------:R-:W-:-:S04]  /*6110*/  SHF.R.U32.HI R3, RZ, 0x18, R2 ;  /* 0x00000018ff037819 */ /* 0x000fc80000011602 */
[----:B------:R-:W-:-:S04]  /*6120*/  LOP3.LUT R0, R0, R3, RZ, 0xfc, !PT ;  /* 0x0000000300007212 */ /* 0x000fc800078efcff */
[----:B------:R-:W-:-:S07]  /*6130*/  PRMT R8, R0, 0x7610, R8 ;  /* 0x0000761000087816 */ /* 0x000fce0000000008 */
.L_x_17588:
[----:B------:R-:W-:Y:S05]  /*6140*/  BSYNC B0 ;  /* 0x0000000000007941 */ /* 0x000fea0003800000 */
.L_x_17587:
[----:B------:R0:W-:Y:S01]  /*6150*/  STG.E.U8 desc[UR36][R16.64], R8 ;  /* 0x0000000810007986 */ /* 0x0001e2000c101124 */
[----:B------:R-:W-:Y:S05]  /*6160*/  BRA `(.L_x_17564) ;  /* 0x0000000000b87947 */ /* 0x000fea0003800000 */
.L_x_17581:
        /* <DEDUP_REMOVED lines=23> */
.L_x_17563:
        /* <DEDUP_REMOVED lines=16> */
.L_x_17592:
[----:B------:R-:W-:Y:S05]  /*63e0*/  BRA `(.L_x_17564) ;  /* 0x0000000000187947 */ /* 0x000fea0003800000 */
.L_x_17591:
[----:B------:R-:W-:Y:S01]  /*63f0*/  LOP3.LUT R2, R3, 0xffff, RZ, 0xc0, !PT ;  /* 0x0000ffff03027812 */ /* 0x000fe200078ec0ff */
[----:B------:R-:W-:-:S05]  /*6400*/  IMAD.MOV.U32 R3, RZ, RZ, RZ ;  /* 0x000000ffff037224 */ /* 0x000fca00078e00ff */
[----:B------:R2:W-:Y:S01]  /*6410*/  STG.E.64 desc[UR36][R16.64], R2 ;  /* 0x0000000210007986 */ /* 0x0005e2000c101b24 */
[----:B------:R-:W-:Y:S05]  /*6420*/  BRA `(.L_x_17564) ;  /* 0x0000000000087947 */ /* 0x000fea0003800000 */
.L_x_17590:
[----:B------:R-:W-:-:S05]  /*6430*/  LOP3.LUT R3, R3, 0xffff, RZ, 0xc0, !PT ;  /* 0x0000ffff03037812 */ /* 0x000fca00078ec0ff */
[----:B------:R0:W-:Y:S02]  /*6440*/  STG.E desc[UR36][R16.64], R3 ;  /* 0x0000000310007986 */ /* 0x0001e4000c101924 */
.L_x_17564:
[----:B------:R-:W-:-:S07]  /*6450*/  VIADD R19, R19, 0x80 ;  /* 0x0000008013137836 */ /* 0x000fce0000000000 */
.L_x_17524:
[----:B------:R-:W-:Y:S05]  /*6460*/  BSYNC B6 ;  /* 0x0000000000067941 */ /* 0x000fea0003800000 */
.L_x_17523:
        /* <DEDUP_REMOVED lines=307> */
.L_x_17595:
        /* <DEDUP_REMOVED lines=22> */
.L_x_17599:
[----:B------:R-:W2:Y:S02]  /*7900*/  LDG.E.U8 R2, desc[UR36][R2.64] ;  /* 0x0000002402027981 */ /* 0x000ea4000c1e1100 */
[----:B--2---:R-:W-:-:S04]  /*7910*/  I2FP.F32.U32 R0, R2 ;  /* 0x0000000200007245 */ /* 0x004fc80000201000 */
[----:B------:R-:W-:Y:S01]  /*7920*/  F2FP.F16.F32.PACK_AB R0, RZ, R0 ;  /* 0x00000000ff00723e */ /* 0x000fe200000000ff */
[----:B------:R-:W-:Y:S06]  /*7930*/  BRA `(.L_x_17601) ;  /* 0x0000000c00887947 */ /* 0x000fec0003800000 */
.L_x_17598:
        /* <DEDUP_REMOVED lines=10> */
.L_x_17603:
[----:B------:R-:W2:Y:S02]  /*79e0*/  LDG.E R2, desc[UR36][R2.64] ;  /* 0x0000002402027981 */ /* 0x000ea4000c1e1900 */
[----:B--2---:R-:W-:-:S04]  /*79f0*/  I2FP.F32.S32 R0, R2 ;  /* 0x0000000200007245 */ /* 0x004fc80000201400 */
[----:B------:R-:W-:Y:S01]  /*7a00*/  F2FP.F16.F32.PACK_AB R0, RZ, R0 ;  /* 0x00000000ff00723e */ /* 0x000fe200000000ff */
[----:B------:R-:W-:Y:S06]  /*7a10*/  BRA `(.L_x_17601) ;  /* 0x0000000c00507947 */ /* 0x000fec0003800000 */
.L_x_17602:
[----:B------:R-:W2:Y:S02]  /*7a20*/  LDG.E.U16 R2, desc[UR36][R2.64] ;  /* 0x0000002402027981 */ /* 0x000ea4000c1e1500 */
[----:B--2---:R-:W0:Y:S02]  /*7a30*/  I2F.S16 R0, R2 ;  /* 0x0000000200007306 */ /* 0x004e240000101400 */
[----:B0-----:R-:W-:Y:S01]  /*7a40*/  F2FP.F16.F32.PACK_AB R0, RZ, R0 ;  /* 0x00000000ff00723e */ /* 0x001fe200000000ff */
[----:B------:R-:W-:Y:S06]  /*7a50*/  BRA `(.L_x_17601) ;  /* 0x0000000c00407947 */ /* 0x000fec0003800000 */
.L_x_17597:
        /* <DEDUP_REMOVED lines=9> */
.L_x_17605:
[----:B------:R1:W5:Y:S01]  /*7af0*/  LDG.E.U16 R0, desc[UR36][R2.64] ;  /* 0x0000002402007981 */ /* 0x000362000c1e1500 */
[----:B------:R-:W-:Y:S05]  /*7b00*/  BRA `(.L_x_17601) ;  /* 0x0000000c00147947 */ /* 0x000fea0003800000 */
.L_x_17604:
        /* <DEDUP_REMOVED lines=9> */
.L_x_17607:
[----:B------:R0:W5:Y:S01]  /*7ba0*/  LDG.E.U16 R0, desc[UR36][R2.64] ;  /* 0x0000002402007981 */ /* 0x000162000c1e1500 */
[----:B------:R-:W-:Y:S05]  /*7bb0*/  BRA `(.L_x_17601) ;  /* 0x0000000800e87947 */ /* 0x000fea0003800000 */
.L_x_17606:
        /* <DEDUP_REMOVED lines=8> */
.L_x_17596:
        /* <DEDUP_REMOVED lines=13> */
.L_x_17610:
        /* <DEDUP_REMOVED lines=8> */
.L_x_17609:
        /* <DEDUP_REMOVED lines=28> */
.L_x_17612:
        /* <DEDUP_REMOVED lines=15> */
.L_x_17611:
[----:B------:R-:W2:Y:S02]  /*8040*/  LDG.E.U16 R0, desc[UR36][R2.64] ;  /* 0x0000002402007981 */ /* 0x000ea4000c1e1500 */
[----:B--2---:R-:W-:-:S05]  /*8050*/  IMAD.U32 R0, R0, 0x10000, RZ ;  /* 0x0001000000007824 */ /* 0x004fca00078e00ff */
[----:B------:R-:W-:Y:S01]  /*8060*/  F2FP.F16.F32.PACK_AB R0, RZ, R0 ;  /* 0x00000000ff00723e */ /* 0x000fe200000000ff */
[----:B------:R-:W-:Y:S06]  /*8070*/  BRA `(.L_x_17601) ;  /* 0x0000000400b87947 */ /* 0x000fec0003800000 */
.L_x_17608:
        /* <DEDUP_REMOVED lines=12> */
.L_x_17615:
        /* <DEDUP_REMOVED lines=21> */
.L_x_17619:
[----:B------:R-:W-:Y:S05]  /*8290*/  BSYNC B1 ;  /* 0x0000000000017941 */ /* 0x000fea0003800000 */
.L_x_17618:
[----:B------:R-:W-:Y:S01]  /*82a0*/  LEA R3, R0, 0x3b800000, 0x17 ;  /* 0x3b80000000037811 */ /* 0x000fe200078eb8ff */
[----:B------:R-:W-:-:S05]  /*82b0*/  IMAD.SHL.U32 R0, R2, 0x100000, RZ ;  /* 0x0010000002007824 */ /* 0x000fca00078e00ff */
[----:B------:R-:W-:-:S07]  /*82c0*/  LOP3.LUT R0, R3, R0, R4, 0xfe, !PT ;  /* 0x0000000003007212 */ /* 0x000fce00078efe04 */
.L_x_17617:
[----:B------:R-:W-:Y:S05]  /*82d0*/  BSYNC B0 ;  /* 0x0000000000007941 */ /* 0x000fea0003800000 */
.L_x_17616:
[----:B------:R-:W-:Y:S01]  /*82e0*/  F2FP.F16.F32.PACK_AB R0, RZ, R0 ;  /* 0x00000000ff00723e */ /* 0x000fe200000000ff */
[----:B------:R-:W-:Y:S06]  /*82f0*/  BRA `(.L_x_17601) ;  /* 0x0000000400187947 */ /* 0x000fec0003800000 */
.L_x_17614:
        /* <DEDUP_REMOVED lines=21> */
.L_x_17623:
[----:B------:R-:W-:Y:S05]  /*8450*/  BSYNC B1 ;  /* 0x0000000000017941 */ /* 0x000fea0003800000 */
.L_x_17622:
[----:B------:R-:W-:Y:S01]  /*8460*/  LEA R3, R0, 0x37800000, 0x17 ;  /* 0x3780000000037811 */ /* 0x000fe200078eb8ff */
[----:B------:R-:W-:-:S05]  /*8470*/  IMAD.SHL.U32 R0, R2, 0x200000, RZ ;  /* 0x0020000002007824 */ /* 0x000fca00078e00ff */
[----:B------:R-:W-:-:S07]  /*8480*/  LOP3.LUT R0, R3, R0, R4, 0xfe, !PT ;  /* 0x0000000003007212 */ /* 0x000fce00078efe04 */
.L_x_17621:
[----:B------:R-:W-:Y:S05]  /*8490*/  BSYNC B0 ;  /* 0x0000000000007941 */ /* 0x000fea0003800000 */
.L_x_17620:
[----:B------:R-:W-:Y:S01]  /*84a0*/  F2FP.F16.F32.PACK_AB R0, RZ, R0 ;  /* 0x00000000ff00723e */ /* 0x000fe200000000ff */
[----:B------:R-:W-:Y:S06]  /*84b0*/  BRA `(.L_x_17601) ;  /* 0x0000000000a87947 */ /* 0x000fec0003800000 */
.L_x_17613:
        /* <DEDUP_REMOVED lines=14> */
.L_x_17627:
[----:B------:R-:W-:Y:S05]  /*85a0*/  BSYNC B0 ;  /* 0x0000000000007941 */ /* 0x000fea0003800000 */
.L_x_17626:
[----:B------:R-:W-:Y:S01]  /*85b0*/  F2FP.F16.F32.PACK_AB R0, RZ, R0 ;  /* 0x00000000ff00723e */ /* 0x000fe200000000ff */
[----:B------:R-:W-:Y:S06]  /*85c0*/  BRA `(.L_x_17601) ;  /* 0x0000000000647947 */ /* 0x000fec0003800000 */
.L_x_17600:
        /* <DEDUP_REMOVED lines=16> */
.L_x_17628:
[----:B------:R-:W-:Y:S01]  /*86d0*/  PRMT R0, RZ, 0x7610, R0 ;  /* 0x00007610ff007816 */ /* 0x000fe20000000000 */
[----:B------:R-:W-:Y:S06]  /*86e0*/  BRA `(.L_x_17601) ;  /* 0x00000000001c7947 */ /* 0x000fec0003800000 */
.L_x_17625:
[----:B------:R-:W2:Y:S02]  /*86f0*/  LDG.E.64 R2, desc[UR36][R2.64] ;  /* 0x0000002402027981 */ /* 0x000ea4000c1e1b00 */
[----:B--2---:R-:W0:Y:S02]  /*8700*/  I2F.U64 R0, R2 ;  /* 0x0000000200007312 */ /* 0x004e240000301000 */
[----:B0-----:R-:W-:Y:S01]  /*8710*/  F2FP.F16.F32.PACK_AB R0, RZ, R0 ;  /* 0x00000000ff00723e */ /* 0x001fe200000000ff */
[----:B------:R-:W-:Y:S06]  /*8720*/  BRA `(.L_x_17601) ;  /* 0x00000000000c7947 */ /* 0x000fec0003800000 */
.L_x_17624:
[----:B------:R-:W2:Y:S02]  /*8730*/  LDG.E R2, desc[UR36][R2.64] ;  /* 0x0000002402027981 */ /* 0x000ea4000c1e1900 */
[----:B--2---:R-:W-:-:S04]  /*8740*/  I2FP.F32.U32 R0, R2 ;  /* 0x0000000200007245 */ /* 0x004fc80000201000 */
[----:B------:R-:W-:-:S07]  /*8750*/  F2FP.F16.F32.PACK_AB R0, RZ, R0 ;  /* 0x00000000ff00723e */ /* 0x000fce00000000ff */
.L_x_17601:
        /* <DEDUP_REMOVED lines=22> */
.L_x_17632:
[----:B------:R3:W-:Y:S01]  /*88c0*/  STG.E.U8 desc[UR36][R16.64], R3 ;  /* 0x0000000310007986 */ /* 0x0007e2000c101124 */
[----:B------:R-:W-:Y:S05]  /*88d0*/  BRA `(.L_x_17634) ;  /* 0x0000000c005c7947 */ /* 0x000fea0003800000 */
.L_x_17631:
        /* <DEDUP_REMOVED lines=10> */
.L_x_17636:
[----:B------:R-:W-:-:S05]  /*8980*/  LOP3.LUT R3, R3, 0xffff, RZ, 0xc0, !PT ;  /* 0x0000ffff03037812 */ /* 0x000fca00078ec0ff */
[----:B------:R2:W-:Y:S01]  /*8990*/  STG.E desc[UR36][R16.64], R3 ;  /* 0x0000000310007986 */ /* 0x0005e2000c101924 */
[----:B------:R-:W-:Y:S05]  /*89a0*/  BRA `(.L_x_17634) ;  /* 0x0000000c00287947 */ /* 0x000fea0003800000 */
.L_x_17635:
[----:B------:R0:W-:Y:S01]  /*89b0*/  STG.E.U16 desc[UR36][R16.64], R3 ;  /* 0x0000000310007986 */ /* 0x0001e2000c101524 */
[----:B------:R-:W-:Y:S05]  /*89c0*/  BRA `(.L_x_17634) ;  /* 0x0000000c00207947 */ /* 0x000fea0003800000 */
.L_x_17630:
        /* <DEDUP_REMOVED lines=9> */
.L_x_17638:
[----:B------:R-:W0:Y:S02]  /*8a60*/  I2F.S16 R0, R3 ;  /* 0x0000000300007306 */ /* 0x000e240000101400 */
[----:B0-----:R-:W-:-:S05]  /*8a70*/  F2FP.F16.F32.PACK_AB R0, RZ, R0 ;  /* 0x00000000ff00723e */ /* 0x001fca00000000ff */
[----:B------:R0:W-:Y:S01]  /*8a80*/  STG.E.U16 desc[UR36][R16.64], R0 ;  /* 0x0000000010007986 */ /* 0x0001e2000c101524 */
[----:B------:R-:W-:Y:S05]  /*8a90*/  BRA `(.L_x_17634) ;  /* 0x0000000800ec7947 */ /* 0x000fea0003800000 */
.L_x_17637:
        /* <DEDUP_REMOVED lines=10> */
.L_x_17640:
[----:B------:R-:W0:Y:S02]  /*8b40*/  I2F.S16 R3, R3 ;  /* 0x0000000300037306 */ /* 0x000e240000101400 */
[----:B0-----:R-:W-:-:S04]  /*8b50*/  F2FP.F16.F32.PACK_AB R3, RZ, R3 ;  /* 0x00000003ff03723e */ /* 0x001fc800000000ff */
[----:B------:R-:W-:-:S05]  /*8b60*/  PRMT R3, R3, 0x5410, RZ ;  /* 0x0000541003037816 */ /* 0x000fca00000000ff */
[----:B------:R0:W-:Y:S01]  /*8b70*/  STG.E desc[UR36][R16.64], R3 ;  /* 0x0000000310007986 */ /* 0x0001e2000c101924 */
[----:B------:R-:W-:Y:S05]  /*8b80*/  BRA `(.L_x_17634) ;  /* 0x0000000800b07947 */ /* 0x000fea0003800000 */
.L_x_17639:
[----:B------:R-:W0:Y:S02]  /*8b90*/  I2F.F64.S16 R2, R3 ;  /* 0x0000000300027312 */ /* 0x000e240000101c00 */
[----:B0-----:R0:W-:Y:S01]  /*8ba0*/  STG.E.64 desc[UR36][R16.64], R2 ;  /* 0x0000000210007986 */ /* 0x0011e2000c101b24 */
[----:B------:R-:W-:Y:S05]  /*8bb0*/  BRA `(.L_x_17634) ;  /* 0x0000000800a47947 */ /* 0x000fea0003800000 */
.L_x_17629:
        /* <DEDUP_REMOVED lines=10> */
.L_x_17643:
[----:B------:R-:W0:Y:S01]  /*8c60*/  I2F.F64.S16 R4, R3 ;  /* 0x0000000300047312 */ /* 0x000e220000101c00 */
[----:B------:R-:W-:-:S05]  /*8c70*/  CS2R R6, SRZ ;  /* 0x0000000000067805 */ /* 0x000fca000001ff00 */
[----:B0-----:R0:W-:Y:S01]  /*8c80*/  STG.E.128 desc[UR36][R16.64], R4 ;  /* 0x0000000410007986 */ /* 0x0011e2000c101d24 */
[----:B------:R-:W-:Y:S05]  /*8c90*/  BRA `(.L_x_17634) ;  /* 0x00000008006c7947 */ /* 0x000fea0003800000 */
.L_x_17642:
        /* <DEDUP_REMOVED lines=21> */
.L_x_17647:
[----:B------:R-:W-:Y:S05]  /*8df0*/  BSYNC B0 ;  /* 0x0000000000007941 */ /* 0x000fea0003800000 */
.L_x_17646:
[----:B------:R-:W-:-:S05]  /*8e00*/  LOP3.LUT R5, R0, R5, RZ, 0xfc, !PT ;  /* 0x0000000500057212 */ /* 0x000fca00078efcff */
[----:B------:R0:W-:Y:S01]  /*8e10*/  STG.E.U8 desc[UR36][R16.64], R5 ;  /* 0x0000000510007986 */ /* 0x0001e2000c101124 */
[----:B------:R-:W-:Y:S05]  /*8e20*/  BRA `(.L_x_17634) ;  /* 0x0000000800087947 */ /* 0x000fea0003800000 */
.L_x_17645:
        /* <DEDUP_REMOVED lines=13> */
.L_x_17649:
[----:B------:R-:W-:Y:S01]  /*8f00*/  IMAD.MOV.U32 R0, RZ, RZ, 0x7f ;  /* 0x0000007fff007424 */ /* 0x000fe200078e00ff */
[----:B------:R-:W-:-:S04]  /*8f10*/  ISETP.GT.U32.AND P0, PT, R2, 0x7f800000, PT ;  /* 0x7f8000000200780c */ /* 0x000fc80003f04070 */
[----:B------:R-:W-:-:S09]  /*8f20*/  SEL R0, R0, 0x7c, P0 ;  /* 0x0000007c00007807 */ /* 0x000fd20000000000 */
.L_x_17650:
[----:B------:R-:W-:Y:S05]  /*8f30*/  BSYNC B0 ;  /* 0x0000000000007941 */ /* 0x000fea0003800000 */
.L_x_17648:
[----:B------:R-:W-:-:S04]  /*8f40*/  LOP3.LUT R2, R3, 0x80000000, RZ, 0xc0, !PT ;  /* 0x8000000003027812 */ /* 0x000fc800078ec0ff */
[----:B------:R-:W-:-:S04]  /*8f50*/  SHF.R.U32.HI R3, RZ, 0x18, R2 ;  /* 0x00000018ff037819 */ /* 0x000fc80000011602 */
[----:B------:R-:W-:-:S05]  /*8f60*/  LOP3.LUT R3, R0, R3, RZ, 0xfc, !PT ;  /* 0x0000000300037212 */ /* 0x000fca00078efcff */
[----:B------:R0:W-:Y:S01]  /*8f70*/  STG.E.U8 desc[UR36][R16.64], R3 ;  /* 0x0000000310007986 */ /* 0x0001e2000c101124 */
[----:B------:R-:W-:Y:S05]  /*8f80*/  BRA `(.L_x_17634) ;  /* 0x0000000400b07947 */ /* 0x000fea0003800000 */
.L_x_17644:
[----:B------:R-:W0:Y:S02]  /*8f90*/  I2F.S16 R0, R3 ;  /* 0x0000000300007306 */ /* 0x000e240000101400 */
[----:B0-----:R-:W-:-:S05]  /*8fa0*/  F2FP.BF16.F32.PACK_AB R0, RZ, R0 ;  /* 0x00000000ff00723e */ /* 0x001fca00000010ff */
[----:B------:R0:W-:Y:S01]  /*8fb0*/  STG.E.U16 desc[UR36][R16.64], R0 ;  /* 0x0000000010007986 */ /* 0x0001e2000c101524 */
[----:B------:R-:W-:Y:S05]  /*8fc0*/  BRA `(.L_x_17634) ;  /* 0x0000000400a07947 */ /* 0x000fea0003800000 */
.L_x_17641:
        /* <DEDUP_REMOVED lines=10> */
.L_x_17653:
        /* <DEDUP_REMOVED lines=17> */
.L_x_17656:
[----:B------:R-:W-:-:S04]  /*9180*/  LOP3.LUT R2, R3, 0x80000000, RZ, 0xc0, !PT ;  /* 0x8000000003027812 */ /* 0x000fc800078ec0ff */
[----:B------:R-:W-:-:S04]  /*9190*/  SHF.R.U32.HI R3, RZ, 0x18, R2 ;  /* 0x00000018ff037819 */ /* 0x000fc80000011602 */
[----:B------:R-:W-:-:S04]  /*91a0*/  LOP3.LUT R0, R0, R3, RZ, 0xfc, !PT ;  /* 0x0000000300007212 */ /* 0x000fc800078efcff */
[----:B------:R-:W-:-:S07]  /*91b0*/  PRMT R8, R0, 0x7610, R8 ;  /* 0x0000761000087816 */ /* 0x000fce0000000008 */
.L_x_17655:
[----:B------:R-:W-:Y:S05]  /*91c0*/  BSYNC B0 ;  /* 0x0000000000007941 */ /* 0x000fea0003800000 */
.L_x_17654:
[----:B------:R0:W-:Y:S01]  /*91d0*/  STG.E.U8 desc[UR36][R16.64], R8 ;  /* 0x0000000810007986 */ /* 0x0001e2000c101124 */
[----:B------:R-:W-:Y:S05]  /*91e0*/  BRA `(.L_x_17634) ;  /* 0x0000000400187947 */ /* 0x000fea0003800000 */
.L_x_17652:
        /* <DEDUP_REMOVED lines=17> */
.L_x_17659:
[----:B------:R-:W-:-:S04]  /*9300*/  LOP3.LUT R2, R3, 0x80000000, RZ, 0xc0, !PT ;  /* 0x8000000003027812 */ /* 0x000fc800078ec0ff */
[----:B------:R-:W-:-:S04]  /*9310*/  SHF.R.U32.HI R3, RZ, 0x18, R2 ;  /* 0x00000018ff037819 */ /* 0x000fc80000011602 */
[----:B------:R-:W-:-:S04]  /*9320*/  LOP3.LUT R0, R0, R3, RZ, 0xfc, !PT ;  /* 0x0000000300007212 */ /* 0x000fc800078efcff */
[----:B------:R-:W-:-:S07]  /*9330*/  PRMT R8, R0, 0x7610, R8 ;  /* 0x0000761000087816 */ /* 0x000fce0000000008 */
.L_x_17658:
[----:B------:R-:W-:Y:S05]  /*9340*/  BSYNC B0 ;  /* 0x0000000000007941 */ /* 0x000fea0003800000 */
.L_x_17657:
[----:B------:R0:W-:Y:S01]  /*9350*/  STG.E.U8 desc[UR36][R16.64], R8 ;  /* 0x0000000810007986 */ /* 0x0001e2000c101124 */
[----:B------:R-:W-:Y:S05]  /*9360*/  BRA `(.L_x_17634) ;  /* 0x0000000000b87947 */ /* 0x000fea0003800000 */
.L_x_17651:
        /* <DEDUP_REMOVED lines=23> */
.L_x_17633:
        /* <DEDUP_REMOVED lines=16> */
.L_x_17662:
[----:B------:R-:W-:Y:S05]  /*95e0*/  BRA `(.L_x_17634) ;  /* 0x0000000000187947 */ /* 0x000fea0003800000 */
.L_x_17661:
[----:B------:R-:W-:Y:S01]  /*95f0*/  LOP3.LUT R2, R3, 0xffff, RZ, 0xc0, !PT ;  /* 0x0000ffff03027812 */ /* 0x000fe200078ec0ff */
[----:B------:R-:W-:-:S05]  /*9600*/  IMAD.MOV.U32 R3, RZ, RZ, RZ ;  /* 0x000000ffff037224 */ /* 0x000fca00078e00ff */
[----:B------:R0:W-:Y:S01]  /*9610*/  STG.E.64 desc[UR36][R16.64], R2 ;  /* 0x0000000210007986 */ /* 0x0001e2000c101b24 */
[----:B------:R-:W-:Y:S05]  /*9620*/  BRA `(.L_x_17634) ;  /* 0x0000000000087947 */ /* 0x000fea0003800000 */
.L_x_17660:
[----:B------:R-:W-:-:S05]  /*9630*/  LOP3.LUT R3, R3, 0xffff, RZ, 0xc0, !PT ;  /* 0x0000ffff03037812 */ /* 0x000fca00078ec0ff */
[----:B------:R0:W-:Y:S02]  /*9640*/  STG.E desc[UR36][R16.64], R3 ;  /* 0x0000000310007986 */ /* 0x0001e4000c101924 */
.L_x_17634:
[----:B------:R-:W-:-:S07]  /*9650*/  VIADD R19, R19, 0x80 ;  /* 0x0000008013137836 */ /* 0x000fce0000000000 */
.L_x_17594:
[----:B------:R-:W-:Y:S05]  /*9660*/  BSYNC B6 ;  /* 0x0000000000067941 */ /* 0x000fea0003800000 */
.L_x_17593:
        /* <DEDUP_REMOVED lines=306> */
.L_x_17663:
        /* <DEDUP_REMOVED lines=22> */
.L_x_17667:
[----:B------:R-:W2:Y:S02]  /*aaf0*/  LDG.E.U8 R2, desc[UR36][R2.64] ;  /* 0x0000002402027981 */ /* 0x000ea4000c1e1100 */
[----:B--2---:R-:W-:-:S04]  /*ab00*/  I2FP.F32.U32 R0, R2 ;  /* 0x0000000200007245 */ /* 0x004fc80000201000 */
[----:B------:R-:W-:Y:S01]  /*ab10*/  F2FP.F16.F32.PACK_AB R0, RZ, R0 ;  /* 0x00000000ff00723e */ /* 0x000fe200000000ff */
[----:B------:R-:W-:Y:S06]  /*ab20*/  BRA `(.L_x_17669) ;  /* 0x0000000c00887947 */ /* 0x000fec0003800000 */
.L_x_17666:
        /* <DEDUP_REMOVED lines=10> */
.L_x_17671:
[----:B------:R-:W2:Y:S02]  /*abd0*/  LDG.E R2, desc[UR36][R2.64] ;  /* 0x0000002402027981 */ /* 0x000ea4000c1e1900 */
[----:B--2---:R-:W-:-:S04]  /*abe0*/  I2FP.F32.S32 R0, R2 ;  /* 0x0000000200007245 */ /* 0x004fc80000201400 */
[----:B------:R-:W-:Y:S01]  /*abf0*/  F2FP.F16.F32.PACK_AB R0, RZ, R0 ;  /* 0x00000000ff00723e */ /* 0x000fe200000000ff */
[----:B------:R-:W-:Y:S06]  /*ac00*/  BRA `(.L_x_17669) ;  /* 0x0000000c00507947 */ /* 0x000fec0003800000 */
.L_x_17670:
[----:B------:R-:W2:Y:S02]  /*ac10*/  LDG.E.U16 R2, desc[UR36][R2.64] ;  /* 0x0000002402027981 */ /* 0x000ea4000c1e1500 */
[----:B--2---:R-:W0:Y:S02]  /*ac20*/  I2F.S16 R0, R2 ;  /* 0x0000000200007306 */ /* 0x004e240000101400 */
[----:B0-----:R-:W-:Y:S01]  /*ac30*/  F2FP.F16.F32.PACK_AB R0, RZ, R0 ;  /* 0x00000000ff00723e */ /* 0x001fe200000000ff */
[----:B------:R-:W-:Y:S06]  /*ac40*/  BRA `(.L_x_17669) ;  /* 0x0000000c00407947 */ /* 0x000fec0003800000 */
.L_x_17665:
        /* <DEDUP_REMOVED lines=9> */
.L_x_17673:
[----:B------:R1:W5:Y:S01]  /*ace0*/  LDG.E.U16 R0, desc[UR36][R2.64] ;  /* 0x0000002402007981 */ /* 0x000362000c1e1500 */
[----:B------:R-:W-:Y:S05]  /*acf0*/  BRA `(.L_x_17669) ;  /* 0x0000000c00147947 */ /* 0x000fea0003800000 */
.L_x_17672:
        /* <DEDUP_REMOVED lines=9> */
.L_x_17675:
[----:B------:R0:W5:Y:S01]  /*ad90*/  LDG.E.U16 R0, desc[UR36][R2.64] ;  /* 0x0000002402007981 */ /* 0x000162000c1e1500 */
[----:B------:R-:W-:Y:S05]  /*ada0*/  BRA `(.L_x_17669) ;  /* 0x0000000800e87947 */ /* 0x000fea0003800000 */
.L_x_17674:
        /* <DEDUP_REMOVED lines=8> */
.L_x_17664:
        /* <DEDUP_REMOVED lines=13> */
.L_x_17678:
        /* <DEDUP_REMOVED lines=8> */
.L_x_17677:
        /* <DEDUP_REMOVED lines=28> */
.L_x_17680:
        /* <DEDUP_REMOVED lines=15> */
.L_x_17679:
[----:B------:R-:W2:Y:S02]  /*b230*/  LDG.E.U16 R0, desc[UR36][R2.64] ;  /* 0x0000002402007981 */ /* 0x000ea4000c1e1500 */
[----:B--2---:R-:W-:-:S05]  /*b240*/  IMAD.U32 R0, R0, 0x10000, RZ ;  /* 0x0001000000007824 */ /* 0x004fca00078e00ff */
[----:B------:R-:W-:Y:S01]  /*b250*/  F2FP.F16.F32.PACK_AB R0, RZ, R0 ;  /* 0x00000000ff00723e */ /* 0x000fe200000000ff */
[----:B------:R-:W-:Y:S06]  /*b260*/  BRA `(.L_x_17669) ;  /* 0x0000000400b87947 */ /* 0x000fec0003800000 */
.L_x_17676:
        /* <DEDUP_REMOVED lines=12> */
.L_x_17683:
        /* <DEDUP_REMOVED lines=21> */
.L_x_17687:
[----:B------:R-:W-:Y:S05]  /*b480*/  BSYNC B1 ;  /* 0x0000000000017941 */ /* 0x000fea0003800000 */
.L_x_17686:
[----:B------:R-:W-:Y:S01]  /*b490*/  LEA R3, R0, 0x3b800000, 0x17 ;  /* 0x3b80000000037811 */ /* 0x000fe200078eb8ff */
[----:B------:R-:W-:-:S05]  /*b4a0*/  IMAD.SHL.U32 R0, R2, 0x100000, RZ ;  /* 0x0010000002007824 */ /* 0x000fca00078e00ff */
[----:B------:R-:W-:-:S07]  /*b4b0*/  LOP3.LUT R0, R3, R0, R4, 0xfe, !PT ;  /* 0x0000000003007212 */ /* 0x000fce00078efe04 */
.L_x_17685:
[----:B------:R-:W-:Y:S05]  /*b4c0*/  BSYNC B0 ;  /* 0x0000000000007941 */ /* 0x000fea0003800000 */
.L_x_17684:
[----:B------:R-:W-:Y:S01]  /*b4d0*/  F2FP.F16.F32.PACK_AB R0, RZ, R0 ;  /* 0x00000000ff00723e */ /* 0x000fe200000000ff */
[----:B------:R-:W-:Y:S06]  /*b4e0*/  BRA `(.L_x_17669) ;  /* 0x0000000400187947 */ /* 0x000fec0003800000 */
.L_x_17682:
        /* <DEDUP_REMOVED lines=21> */
.L_x_17691:
[----:B------:R-:W-:Y:S05]  /*b640*/  BSYNC B1 ;  /* 0x0000000000017941 */ /* 0x000fea0003800000 */
.L_x_17690:
[----:B------:R-:W-:Y:S01]  /*b650*/  LEA R3, R0, 0x37800000, 0x17 ;  /* 0x3780000000037811 */ /* 0x000fe200078eb8ff */
[----:B------:R-:W-:-:S05]  /*b660*/  IMAD.SHL.U32 R0, R2, 0x200000, RZ ;  /* 0x0020000002007824 */ /* 0x000fca00078e00ff */
[----:B------:R-:W-:-:S07]  /*b670*/  LOP3.LUT R0, R3, R0, R4, 0xfe, !PT ;  /* 0x0000000003007212 */ /* 0x000fce00078efe04 */
.L_x_17689:
[----:B------:R-:W-:Y:S05]  /*b680*/  BSYNC B0 ;  /* 0x0000000000007941 */ /* 0x000fea0003800000 */
.L_x_17688:
[----:B------:R-:W-:Y:S01]  /*b690*/  F2FP.F16.F32.PACK_AB R0, RZ, R0 ;  /* 0x00000000ff00723e */ /* 0x000fe200000000ff */
[----:B------:R-:W-:Y:S06]  /*b6a0*/  BRA `(.L_x_17669) ;  /* 0x0000000000a87947 */ /* 0x000fec0003800000 */
.L_x_17681:
        /* <DEDUP_REMOVED lines=14> */
.L_x_17695:
[----:B------:R-:W-:Y:S05]  /*b790*/  BSYNC B0 ;  /* 0x0000000000007941 */ /* 0x000fea0003800000 */
.L_x_17694:
[----:B------:R-:W-:Y:S01]  /*b7a0*/  F2FP.F16.F32.PACK_AB R0, RZ, R0 ;  /* 0x00000000ff00723e */ /* 0x000fe200000000ff */
[----:B------:R-:W-:Y:S06]  /*b7b0*/  BRA `(.L_x_17669) ;  /* 0x0000000000647947 */ /* 0x000fec0003800000 */
.L_x_17668:
        /* <DEDUP_REMOVED lines=16> */
.L_x_17696:
[----:B------:R-:W-:Y:S01]  /*b8c0*/  PRMT R0, RZ, 0x7610, R0 ;  /* 0x00007610ff007816 */ /* 0x000fe20000000000 */
[----:B------:R-:W-:Y:S06]  /*b8d0*/  BRA `(.L_x_17669) ;  /* 0x00000000001c7947 */ /* 0x000fec0003800000 */
.L_x_17693:
[----:B------:R-:W2:Y:S02]  /*b8e0*/  LDG.E.64 R2, desc[UR36][R2.64] ;  /* 0x0000002402027981 */ /* 0x000ea4000c1e1b00 */
[----:B--2---:R-:W0:Y:S02]  /*b8f0*/  I2F.U64 R0, R2 ;  /* 0x0000000200007312 */ /* 0x004e240000301000 */
[----:B0-----:R-:W-:Y:S01]  /*b900*/  F2FP.F16.F32.PACK_AB R0, RZ, R0 ;  /* 0x00000000ff00723e */ /* 0x001fe200000000ff */
[----:B------:R-:W-:Y:S06]  /*b910*/  BRA `(.L_x_17669) ;  /* 0x00000000000c7947 */ /* 0x000fec0003800000 */
.L_x_17692:
[----:B------:R-:W2:Y:S02]  /*b920*/  LDG.E R2, desc[UR36][R2.64] ;  /* 0x0000002402027981 */ /* 0x000ea4000c1e1900 */
[----:B--2---:R-:W-:-:S04]  /*b930*/  I2FP.F32.U32 R0, R2 ;  /* 0x0000000200007245 */ /* 0x004fc80000201000 */
[----:B------:R-:W-:-:S07]  /*b940*/  F2FP.F16.F32.PACK_AB R0, RZ, R0 ;  /* 0x00000000ff00723e */ /* 0x000fce00000000ff */
.L_x_17669:
        /* <DEDUP_REMOVED lines=22> */
.L_x_17700:
[----:B------:R-:W-:Y:S01]  /*bab0*/  STG.E.U8 desc[UR36][R16.64], R3 ;  /* 0x0000000310007986 */ /* 0x000fe2000c101124 */
[----:B------:R-:W-:Y:S05]  /*bac0*/  EXIT ;  /* 0x000000000000794d */ /* 0x000fea0003800000 */
.L_x_17699:
        /* <DEDUP_REMOVED lines=10> */
.L_x_17703:
[----:B------:R-:W-:-:S05]  /*bb70*/  LOP3.LUT R3, R3, 0xffff, RZ, 0xc0, !PT ;  /* 0x0000ffff03037812 */ /* 0x000fca00078ec0ff */
[----:B------:R-:W-:Y:S01]  /*bb80*/  STG.E desc[UR36][R16.64], R3 ;  /* 0x0000000310007986 */ /* 0x000fe2000c101924 */
[----:B------:R-:W-:Y:S05]  /*bb90*/  EXIT ;  /* 0x000000000000794d */ /* 0x000fea0003800000 */
.L_x_17702:
[----:B------:R-:W-:Y:S01]  /*bba0*/  STG.E.U16 desc[UR36][R16.64], R3 ;  /* 0x0000000310007986 */ /* 0x000fe2000c101524 */
[----:B------:R-:W-:Y:S05]  /*bbb0*/  EXIT ;  /* 0x000000000000794d */ /* 0x000fea0003800000 */
.L_x_17698:
        /* <DEDUP_REMOVED lines=9> */
.L_x_17705:
[----:B------:R-:W0:Y:S02]  /*bc50*/  I2F.S16 R0, R3 ;  /* 0x0000000300007306 */ /* 0x000e240000101400 */
[----:B0-----:R-:W-:-:S05]  /*bc60*/  F2FP.F16.F32.PACK_AB R0, RZ, R0 ;  /* 0x00000000ff00723e */ /* 0x001fca00000000ff */
[----:B------:R-:W-:Y:S01]  /*bc70*/  STG.E.U16 desc[UR36][R16.64], R0 ;  /* 0x0000000010007986 */ /* 0x000fe2000c101524 */
[----:B------:R-:W-:Y:S05]  /*bc80*/  EXIT ;  /* 0x000000000000794d */ /* 0x000fea0003800000 */
.L_x_17704:
        /* <DEDUP_REMOVED lines=10> */
.L_x_17707:
[----:B------:R-:W0:Y:S02]  /*bd30*/  I2F.S16 R3, R3 ;  /* 0x0000000300037306 */ /* 0x000e240000101400 */
[----:B0-----:R-:W-:-:S04]  /*bd40*/  F2FP.F16.F32.PACK_AB R3, RZ, R3 ;  /* 0x00000003ff03723e */ /* 0x001fc800000000ff */
[----:B------:R-:W-:-:S05]  /*bd50*/  PRMT R3, R3, 0x5410, RZ ;  /* 0x0000541003037816 */ /* 0x000fca00000000ff */
[----:B------:R-:W-:Y:S01]  /*bd60*/  STG.E desc[UR36][R16.64], R3 ;  /* 0x0000000310007986 */ /* 0x000fe2000c101924 */
[----:B------:R-:W-:Y:S05]  /*bd70*/  EXIT ;  /* 0x000000000000794d */ /* 0x000fea0003800000 */
.L_x_17706:
[----:B------:R-:W0:Y:S02]  /*bd80*/  I2F.F64.S16 R2, R3 ;  /* 0x0000000300027312 */ /* 0x000e240000101c00 */
[----:B0-----:R-:W-:Y:S01]  /*bd90*/  STG.E.64 desc[UR36][R16.64], R2 ;  /* 0x0000000210007986 */ /* 0x001fe2000c101b24 */
[----:B------:R-:W-:Y:S05]  /*bda0*/  EXIT ;  /* 0x000000000000794d */ /* 0x000fea0003800000 */
.L_x_17697:
        /* <DEDUP_REMOVED lines=10> */
.L_x_17710:
[----:B------:R-:W0:Y:S01]  /*be50*/  I2F.F64.S16 R4, R3 ;  /* 0x0000000300047312 */ /* 0x000e220000101c00 */
[----:B------:R-:W-:-:S05]  /*be60*/  CS2R R6, SRZ ;  /* 0x0000000000067805 */ /* 0x000fca000001ff00 */
[----:B0-----:R-:W-:Y:S01]  /*be70*/  STG.E.128 desc[UR36][R16.64], R4 ;  /* 0x0000000410007986 */ /* 0x001fe2000c101d24 */
[----:B------:R-:W-:Y:S05]  /*be80*/  EXIT ;  /* 0x000000000000794d */ /* 0x000fea0003800000 */
.L_x_17709:
        /* <DEDUP_REMOVED lines=21> */
.L_x_17714:
[----:B------:R-:W-:Y:S05]  /*bfe0*/  BSYNC B0 ;  /* 0x0000000000007941 */ /* 0x000fea0003800000 */
.L_x_17713:
[----:B------:R-:W-:-:S05]  /*bff0*/  LOP3.LUT R5, R0, R5, RZ, 0xfc, !PT ;  /* 0x0000000500057212 */ /* 0x000fca00078efcff */
[----:B------:R-:W-:Y:S01]  /*c000*/  STG.E.U8 desc[UR36][R16.64], R5 ;  /* 0x0000000510007986 */ /* 0x000fe2000c101124 */
[----:B------:R-:W-:Y:S05]  /*c010*/  EXIT ;  /* 0x000000000000794d */ /* 0x000fea0003800000 */
.L_x_17712:
        /* <DEDUP_REMOVED lines=13> */
.L_x_17716:
[----:B------:R-:W-:Y:S01]  /*c0f0*/  IMAD.MOV.U32 R0, RZ, RZ, 0x7f ;  /* 0x0000007fff007424 */ /* 0x000fe200078e00ff */
[----:B------:R-:W-:-:S04]  /*c100*/  ISETP.GT.U32.AND P0, PT, R2, 0x7f800000, PT ;  /* 0x7f8000000200780c */ /* 0x000fc80003f04070 */
[----:B------:R-:W-:-:S09]  /*c110*/  SEL R0, R0, 0x7c, P0 ;  /* 0x0000007c00007807 */ /* 0x000fd20000000000 */
.L_x_17717:
[----:B------:R-:W-:Y:S05]  /*c120*/  BSYNC B0 ;  /* 0x0000000000007941 */ /* 0x000fea0003800000 */
.L_x_17715:
[----:B------:R-:W-:-:S04]  /*c130*/  LOP3.LUT R2, R3, 0x80000000, RZ, 0xc0, !PT ;  /* 0x8000000003027812 */ /* 0x000fc800078ec0ff */
[----:B------:R-:W-:-:S04]  /*c140*/  SHF.R.U32.HI R3, RZ, 0x18, R2 ;  /* 0x00000018ff037819 */ /* 0x000fc80000011602 */
[----:B------:R-:W-:-:S05]  /*c150*/  LOP3.LUT R3, R0, R3, RZ, 0xfc, !PT ;  /* 0x0000000300037212 */ /* 0x000fca00078efcff */
[----:B------:R-:W-:Y:S01]  /*c160*/  STG.E.U8 desc[UR36][R16.64], R3 ;  /* 0x0000000310007986 */ /* 0x000fe2000c101124 */
[----:B------:R-:W-:Y:S05]  /*c170*/  EXIT ;  /* 0x000000000000794d */ /* 0x000fea0003800000 */
.L_x_17711:
[----:B------:R-:W0:Y:S02]  /*c180*/  I2F.S16 R0, R3 ;  /* 0x0000000300007306 */ /* 0x000e240000101400 */
[----:B0-----:R-:W-:-:S05]  /*c190*/  F2FP.BF16.F32.PACK_AB R0, RZ, R0 ;  /* 0x00000000ff00723e */ /* 0x001fca00000010ff */
[----:B------:R-:W-:Y:S01]  /*c1a0*/  STG.E.U16 desc[UR36][R16.64], R0 ;  /* 0x0000000010007986 */ /* 0x000fe2000c101524 */
[----:B------:R-:W-:Y:S05]  /*c1b0*/  EXIT ;  /* 0x000000000000794d */ /* 0x000fea0003800000 */
.L_x_17708:
        /* <DEDUP_REMOVED lines=10> */
.L_x_17720:
        /* <DEDUP_REMOVED lines=17> */
.L_x_17723:
[----:B------:R-:W-:-:S04]  /*c370*/  LOP3.LUT R2, R3, 0x80000000, RZ, 0xc0, !PT ;  /* 0x8000000003027812 */ /* 0x000fc800078ec0ff */
[----:B------:R-:W-:-:S04]  /*c380*/  SHF.R.U32.HI R3, RZ, 0x18, R2 ;  /* 0x00000018ff037819 */ /* 0x000fc80000011602 */
[----:B------:R-:W-:-:S04]  /*c390*/  LOP3.LUT R0, R0, R3, RZ, 0xfc, !PT ;  /* 0x0000000300007212 */ /* 0x000fc800078efcff */
[----:B------:R-:W-:-:S07]  /*c3a0*/  PRMT R8, R0, 0x7610, R8 ;  /* 0x0000761000087816 */ /* 0x000fce0000000008 */
.L_x_17722:
[----:B------:R-:W-:Y:S05]  /*c3b0*/  BSYNC B0 ;  /* 0x0000000000007941 */ /* 0x000fea0003800000 */
.L_x_17721:
[----:B------:R-:W-:Y:S01]  /*c3c0*/  STG.E.U8 desc[UR36][R16.64], R8 ;  /* 0x0000000810007986 */ /* 0x000fe2000c101124 */
[----:B------:R-:W-:Y:S05]  /*c3d0*/  EXIT ;  /* 0x000000000000794d */ /* 0x000fea0003800000 */
.L_x_17719:
        /* <DEDUP_REMOVED lines=17> */
.L_x_17726:
[----:B------:R-:W-:-:S04]  /*c4f0*/  LOP3.LUT R2, R3, 0x80000000, RZ, 0xc0, !PT ;  /* 0x8000000003027812 */ /* 0x000fc800078ec0ff */
[----:B------:R-:W-:-:S04]  /*c500*/  SHF.R.U32.HI R3, RZ, 0x18, R2 ;  /* 0x00000018ff037819 */ /* 0x000fc80000011602 */
[----:B------:R-:W-:-:S04]  /*c510*/  LOP3.LUT R0, R0, R3, RZ, 0xfc, !PT ;  /* 0x0000000300007212 */ /* 0x000fc800078efcff */
[----:B------:R-:W-:-:S07]  /*c520*/  PRMT R8, R0, 0x7610, R8 ;  /* 0x0000761000087816 */ /* 0x000fce0000000008 */
.L_x_17725:
[----:B------:R-:W-:Y:S05]  /*c530*/  BSYNC B0 ;  /* 0x0000000000007941 */ /* 0x000fea0003800000 */
.L_x_17724:
[----:B------:R-:W-:Y:S01]  /*c540*/  STG.E.U8 desc[UR36][R16.64], R8 ;  /* 0x0000000810007986 */ /* 0x000fe2000c101124 */
[----:B------:R-:W-:Y:S05]  /*c550*/  EXIT ;  /* 0x000000000000794d */ /* 0x000fea0003800000 */
.L_x_17718:
        /* <DEDUP_REMOVED lines=23> */
.L_x_17701:
        /* <DEDUP_REMOVED lines=16> */
.L_x_17729:
[----:B------:R-:W-:Y:S05]  /*c7d0*/  EXIT ;  /* 0x000000000000794d */ /* 0x000fea0003800000 */
.L_x_17728:
[----:B------:R-:W-:Y:S01]  /*c7e0*/  LOP3.LUT R2, R3, 0xffff, RZ, 0xc0, !PT ;  /* 0x0000ffff03027812 */ /* 0x000fe200078ec0ff */
[----:B------:R-:W-:-:S05]  /*c7f0*/  IMAD.MOV.U32 R3, RZ, RZ, RZ ;  /* 0x000000ffff037224 */ /* 0x000fca00078e00ff */
[----:B------:R-:W-:Y:S01]  /*c800*/  STG.E.64 desc[UR36][R16.64], R2 ;  /* 0x0000000210007986 */ /* 0x000fe2000c101b24 */
[----:B------:R-:W-:Y:S05]  /*c810*/  EXIT ;  /* 0x000000000000794d */ /* 0x000fea0003800000 */
.L_x_17727:
[----:B------:R-:W-:-:S05]  /*c820*/  LOP3.LUT R3, R3, 0xffff, RZ, 0xc0, !PT ;  /* 0x0000ffff03037812 */ /* 0x000fca00078ec0ff */
[----:B------:R-:W-:Y:S01]  /*c830*/  STG.E desc[UR36][R16.64], R3 ;  /* 0x0000000310007986 */ /* 0x000fe2000c101924 */
[----:B------:R-:W-:Y:S05]  /*c840*/  EXIT ;  /* 0x000000000000794d */ /* 0x000fea0003800000 */
.L_x_17730:
        /* <DEDUP_REMOVED lines=11> */
.L_x_43917:


//--------------------- .text._ZN2at6native27unrolled_elementwise_kernelINS0_13AUnaryFunctorIN3c104HalfES4_bZZZNS0_22logical_or_kernel_cudaERNS_14TensorIteratorEENKUlvE0_clEvENKUlvE6_clEvEUlS4_S4_E_EESt5arrayIPcLm2EELi4E23TrivialOffsetCalculatorILi1EjESF_NS0_6memory12LoadWithCastILi1EEENSG_13StoreWithCastILi1EEEEEviT_T0_T2_T3_T4_T5_ --------------------------
	.section	.text._ZN2at6native27unrolled_elementwise_kernelINS0_13AUnaryFunctorIN3c104HalfES4_bZZZNS0_22logical_or_kernel_cudaERNS_14TensorIteratorEENKUlvE0_clEvENKUlvE6_clEvEUlS4_S4_E_EESt5arrayIPcLm2EELi4E23TrivialOffsetCalculatorILi1EjESF_NS0_6memory12LoadWithCastILi1EEENSG_13StoreWithCastILi1EEEEEviT_T0_T2_T3_T4_T5_,"ax",@progbits
	.align	128
        .global         _ZN2at6native27unrolled_elementwise_kernelINS0_13AUnaryFunctorIN3c104HalfES4_bZZZNS0_22logical_or_kernel_cudaERNS_14TensorIteratorEENKUlvE0_clEvENKUlvE6_clEvEUlS4_S4_E_EESt5arrayIPcLm2EELi4E23TrivialOffsetCalculatorILi1EjESF_NS0_6memory12LoadWithCastILi1EEENSG_13StoreWithCastILi1EEEEEviT_T0_T2_T3_T4_T5_
        .type           _ZN2at6native27unrolled_elementwise_kernelINS0_13AUnaryFunctorIN3c104HalfES4_bZZZNS0_22logical_or_kernel_cudaERNS_14TensorIteratorEENKUlvE0_clEvENKUlvE6_clEvEUlS4_S4_E_EESt5arrayIPcLm2EELi4E23TrivialOffsetCalculatorILi1EjESF_NS0_6memory12LoadWithCastILi1EEENSG_13StoreWithCastILi1EEEEEviT_T0_T2_T3_T4_T5_,@function
        .size           _ZN2at6native27unrolled_elementwise_kernelINS0_13AUnaryFunctorIN3c104HalfES4_bZZZNS0_22logical_or_kernel_cudaERNS_14TensorIteratorEENKUlvE0_clEvENKUlvE6_clEvEUlS4_S4_E_EESt5arrayIPcLm2EELi4E23TrivialOffsetCalculatorILi1EjESF_NS0_6memory12LoadWithCastILi1EEENSG_13StoreWithCastILi1EEEEEviT_T0_T2_T3_T4_T5_,(.L_x_43918 - _ZN2at6native27unrolled_elementwise_kernelINS0_13AUnaryFunctorIN3c104HalfES4_bZZZNS0_22logical_or_kernel_cudaERNS_14TensorIteratorEENKUlvE0_clEvENKUlvE6_clEvEUlS4_S4_E_EESt5arrayIPcLm2EELi4E23TrivialOffsetCalculatorILi1EjESF_NS0_6memory12LoadWithCastILi1EEENSG_13StoreWithCastILi1EEEEEviT_T0_T2_T3_T4_T5_)
        .other          _ZN2at6native27unrolled_elementwise_kernelINS0_13AUnaryFunctorIN3c104HalfES4_bZZZNS0_22logical_or_kernel_cudaERNS_14TensorIteratorEENKUlvE0_clEvENKUlvE6_clEvEUlS4_S4_E_EESt5arrayIPcLm2EELi4E23TrivialOffsetCalculatorILi1EjESF_NS0_6memory12LoadWithCastILi1EEENSG_13StoreWithCastILi1EEEEEviT_T0_T2_T3_T4_T5_,@"STO_CUDA_ENTRY STV_DEFAULT"
_ZN2at6native27unrolled_elementwise_kernelINS0_13AUnaryFunctorIN3c104HalfES4_bZZZNS0_22logical_or_kernel_cudaERNS_14TensorIteratorEENKUlvE0_clEvENKUlvE6_clEvEUlS4_S4_E_EESt5arrayIPcLm2EELi4E23TrivialOffsetCalculatorILi1EjESF_NS0_6memory12LoadWithCastILi1EEENSG_13StoreWithCastILi1EEEEEviT_T0_T2_T3_T4_T5_:
.text._ZN2at6native27unrolled_elementwise_kernelINS0_13AUnaryFunctorIN3c104HalfES4_bZZZNS0_22logical_or_kernel_cudaERNS_14TensorIteratorEENKUlvE0_clEvENKUlvE6_clEvEUlS4_S4_E_EESt5arrayIPcLm2EELi4E23TrivialOffsetCalculatorILi1EjESF_NS0_6memory12LoadWithCastILi1EEENSG_13StoreWithCastILi1EEEEEviT_T0_T2_T3_T4_T5_:
        /* <DEDUP_REMOVED lines=34> */
.L_x_17736:
[----:B------:R-:W2:Y:S02]  /*0220*/  LDG.E.U8 R4, desc[UR36][R4.64] ;  /* 0x0000002404047981 */ /* 0x000ea4000c1e1100 */
[----:B--2---:R-:W-:-:S04]  /*0230*/  I2FP.F32.U32 R0, R4 ;  /* 0x0000000400007245 */ /* 0x004fc80000201000 */
[----:B------:R-:W-:-:S04]  /*0240*/  F2FP.F16.F32.PACK_AB R0, RZ, R0 ;  /* 0x00000000ff00723e */ /* 0x000fc800000000ff */
[----:B------:R-:W-:Y:S01]  /*0250*/  PRMT R22, R0, 0x7610, R22 ;  /* 0x0000761000167816 */ /* 0x000fe20000000016 */
[----:B------:R-:W-:Y:S06]  /*0260*/  BRA `(.L_x_17738) ;  /* 0x0000000c00c07947 */ /* 0x000fec0003800000 */
.L_x_17735:
        /* <DEDUP_REMOVED lines=11> */
.L_x_17740:
[----:B------:R-:W2:Y:S02]  /*0320*/  LDG.E R4, desc[UR36][R4.64] ;  /* 0x0000002404047981 */ /* 0x000ea4000c1e1900 */
[----:B--2---:R-:W-:-:S04]  /*0330*/  I2FP.F32.S32 R0, R4 ;  /* 0x0000000400007245 */ /* 0x004fc80000201400 */
[----:B------:R-:W-:-:S04]  /*0340*/  F2FP.F16.F32.PACK_AB R0, RZ, R0 ;  /* 0x00000000ff00723e */ /* 0x000fc800000000ff */
[----:B------:R-:W-:Y:S01]  /*0350*/  PRMT R22, R0, 0x7610, R22 ;  /* 0x0000761000167816 */ /* 0x000fe20000000016 */
[----:B------:R-:W-:Y:S06]  /*0360*/  BRA `(.L_x_17738) ;  /* 0x0000000c00807947 */ /* 0x000fec0003800000 */
.L_x_17739:
[----:B------:R-:W2:Y:S02]  /*0370*/  LDG.E.U16 R4, desc[UR36][R4.64] ;  /* 0x0000002404047981 */ /* 0x000ea4000c1e1500 */
[----:B--2---:R-:W0:Y:S02]  /*0380*/  I2F.S16 R0, R4 ;  /* 0x0000000400007306 */ /* 0x004e240000101400 */
[----:B0-----:R-:W-:-:S04]  /*0390*/  F2FP.F16.F32.PACK_AB R0, RZ, R0 ;  /* 0x00000000ff00723e */ /* 0x001fc800000000ff */
[----:B------:R-:W-:Y:S01]  /*03a0*/  PRMT R22, R0, 0x7610, R22 ;  /* 0x0000761000167816 */ /* 0x000fe20000000016 */
[----:B------:R-:W-:Y:S06]  /*03b0*/  BRA `(.L_x_17738) ;  /* 0x0000000c006c7947 */ /* 0x000fec0003800000 */
.L_x_17734:
        /* <DEDUP_REMOVED lines=9> */
.L_x_17742:
[----:B------:R1:W5:Y:S01]  /*0450*/  LDG.E.U16 R22, desc[UR36][R4.64] ;  /* 0x0000002404167981 */ /* 0x000362000c1e1500 */
[----:B------:R-:W-:Y:S05]  /*0460*/  BRA `(.L_x_17738) ;  /* 0x0000000c00407947 */ /* 0x000fea0003800000 */
.L_x_17741:
        /* <DEDUP_REMOVED lines=9> */
.L_x_17744:
[----:B------:R0:W5:Y:S01]  /*0500*/  LDG.E.U16 R22, desc[UR36][R4.64] ;  /* 0x0000002404167981 */ /* 0x000162000c1e1500 */
[----:B------:R-:W-:Y:S05]  /*0510*/  BRA `(.L_x_17738) ;  /* 0x0000000c00147947 */ /* 0x000fea0003800000 */
.L_x_17743:
        /* <DEDUP_REMOVED lines=9> */
.L_x_17733:
        /* <DEDUP_REMOVED lines=14> */
.L_x_17747:
        /* <DEDUP_REMOVED lines=9> */
.L_x_17746:
        /* <DEDUP_REMOVED lines=28> */
.L_x_17749:
        /* <DEDUP_REMOVED lines=16> */
.L_x_17748:
[----:B------:R-:W2:Y:S02]  /*09e0*/  LDG.E.U16 R0, desc[UR36][R4.64] ;  /* 0x0000002404007981 */ /* 0x000ea4000c1e1500 */
[----:B--2---:R-:W-:-:S05]  /*09f0*/  IMAD.U32 R0, R0, 0x10000, RZ ;  /* 0x0001000000007824 */ /* 0x004fca00078e00ff */
[----:B------:R-:W-:-:S04]  /*0a00*/  F2FP.F16.F32.PACK_AB R0, RZ, R0 ;  /* 0x00000000ff00723e */ /* 0x000fc800000000ff */
[----:B------:R-:W-:Y:S01]  /*0a10*/  PRMT R22, R0, 0x7610, R22 ;  /* 0x0000761000167816 */ /* 0x000fe20000000016 */
[----:B------:R-:W-:Y:S06]  /*0a20*/  BRA `(.L_x_17738) ;  /* 0x0000000400d07947 */ /* 0x000fec0003800000 */
.L_x_17745:
        /* <DEDUP_REMOVED lines=13> */
.L_x_17752:
        /* <DEDUP_REMOVED lines=21> */
.L_x_17756:
[----:B------:R-:W-:Y:S05]  /*0c50*/  BSYNC B1 ;  /* 0x0000000000017941 */ /* 0x000fea0003800000 */
.L_x_17755:
[----:B------:R-:W-:Y:S01]  /*0c60*/  LEA R5, R0, 0x3b800000, 0x17 ;  /* 0x3b80000000057811 */ /* 0x000fe200078eb8ff */
[----:B------:R-:W-:-:S05]  /*0c70*/  IMAD.SHL.U32 R0, R3, 0x100000, RZ ;  /* 0x0010000003007824 */ /* 0x000fca00078e00ff */
[----:B------:R-:W-:-:S07]  /*0c80*/  LOP3.LUT R0, R5, R0, R6, 0xfe, !PT ;  /* 0x0000000005007212 */ /* 0x000fce00078efe06 */
.L_x_17754:
[----:B------:R-:W-:Y:S05]  /*0c90*/  BSYNC B0 ;  /* 0x0000000000007941 */ /* 0x000fea0003800000 */
.L_x_17753:
[----:B------:R-:W-:-:S04]  /*0ca0*/  F2FP.F16.F32.PACK_AB R0, RZ, R0 ;  /* 0x00000000ff00723e */ /* 0x000fc800000000ff */
[----:B------:R-:W-:Y:S01]  /*0cb0*/  PRMT R22, R0, 0x7610, R22 ;  /* 0x0000761000167816 */ /* 0x000fe20000000016 */
[----:B------:R-:W-:Y:S06]  /*0cc0*/  BRA `(.L_x_17738) ;  /* 0x0000000400287947 */ /* 0x000fec0003800000 */
.L_x_17751:
        /* <DEDUP_REMOVED lines=21> */
.L_x_17760:
[----:B------:R-:W-:Y:S05]  /*0e20*/  BSYNC B1 ;  /* 0x0000000000017941 */ /* 0x000fea0003800000 */
.L_x_17759:
[----:B------:R-:W-:Y:S01]  /*0e30*/  LEA R5, R0, 0x37800000, 0x17 ;  /* 0x3780000000057811 */ /* 0x000fe200078eb8ff */
[----:B------:R-:W-:-:S05]  /*0e40*/  IMAD.SHL.U32 R0, R3, 0x200000, RZ ;  /* 0x0020000003007824 */ /* 0x000fca00078e00ff */
[----:B------:R-:W-:-:S07]  /*0e50*/  LOP3.LUT R0, R5, R0, R6, 0xfe, !PT ;  /* 0x0000000005007212 */ /* 0x000fce00078efe06 */
.L_x_17758:
[----:B------:R-:W-:Y:S05]  /*0e60*/  BSYNC B0 ;  /* 0x0000000000007941 */ /* 0x000fea0003800000 */
.L_x_17757:
[----:B------:R-:W-:-:S04]  /*0e70*/  F2FP.F16.F32.PACK_AB R0, RZ, R0 ;  /* 0x00000000ff00723e */ /* 0x000fc800000000ff */
[----:B------:R-:W-:Y:S01]  /*0e80*/  PRMT R22, R0, 0x7610, R22 ;  /* 0x0000761000167816 */ /* 0x000fe20000000016 */
[----:B------:R-:W-:Y:S06]  /*0e90*/  BRA `(.L_x_17738) ;  /* 0x0000000000b47947 */ /* 0x000fec0003800000 */
.L_x_17750:
        /* <DEDUP_REMOVED lines=14> */
.L_x_17764:
[----:B------:R-:W-:Y:S05]  /*0f80*/  BSYNC B0 ;  /* 0x0000000000007941 */ /* 0x000fea0003800000 */
.L_x_17763:
[----:B------:R-:W-:-:S04]  /*0f90*/  F2FP.F16.F32.PACK_AB R0, RZ, R0 ;  /* 0x00000000ff00723e */ /* 0x000fc800000000ff */
[----:B------:R-:W-:Y:S01]  /*0fa0*/  PRMT R22, R0, 0x7610, R22 ;  /* 0x0000761000167816 */ /* 0x000fe20000000016 */
[----:B------:R-:W-:Y:S06]  /*0fb0*/  BRA `(.L_x_17738) ;  /* 0x00000000006c7947 */ /* 0x000fec0003800000 */
.L_x_17737:
        /* <DEDUP_REMOVED lines=16> */
.L_x_17765:
[----:B------:R-:W-:Y:S01]  /*10c0*/  PRMT R22, RZ, 0x7610, R22 ;  /* 0x00007610ff167816 */ /* 0x000fe20000000016 */
[----:B------:R-:W-:Y:S06]  /*10d0*/  BRA `(.L_x_17738) ;  /* 0x0000000000247947 */ /* 0x000fec0003800000 */
.L_x_17762:
[----:B------:R-:W2:Y:S02]  /*10e0*/  LDG.E.64 R4, desc[UR36][R4.64] ;  /* 0x0000002404047981 */ /* 0x000ea4000c1e1b00 */
[----:B--2---:R-:W0:Y:S02]  /*10f0*/  I2F.U64 R0, R4 ;  /* 0x0000000400007312 */ /* 0x004e240000301000 */
[----:B0-----:R-:W-:-:S04]  /*1100*/  F2FP.F16.F32.PACK_AB R0, RZ, R0 ;  /* 0x00000000ff00723e */ /* 0x001fc800000000ff */
[----:B------:R-:W-:Y:S01]  /*1110*/  PRMT R22, R0, 0x7610, R22 ;  /* 0x0000761000167816 */ /* 0x000fe20000000016 */
[----:B------:R-:W-:Y:S06]  /*1120*/  BRA `(.L_x_17738) ;  /* 0x0000000000107947 */ /* 0x000fec0003800000 */
.L_x_17761:
[----:B------:R-:W2:Y:S02]  /*1130*/  LDG.E R4, desc[UR36][R4.64] ;  /* 0x0000002404047981 */ /* 0x000ea4000c1e1900 */
[----:B--2---:R-:W-:-:S04]  /*1140*/  I2FP.F32.U32 R0, R4 ;  /* 0x0000000400007245 */ /* 0x004fc80000201000 */
[----:B------:R-:W-:-:S04]  /*1150*/  F2FP.F16.F32.PACK_AB R0, RZ, R0 ;  /* 0x00000000ff00723e */ /* 0x000fc800000000ff */
[----:B------:R-:W-:-:S07]  /*1160*/  PRMT R22, R0, 0x7610, R22 ;  /* 0x0000761000167816 */ /* 0x000fce0000000016 */
.L_x_17738:
[----:B------:R-:W2:Y:S02]  /*1170*/  S2R R17, SR_TID.X ;  /* 0x0000000000117919 */ /* 0x000ea40000002100 */
[----:B--2---:R-:W-:-:S07]  /*1180*/  VIADD R17, R17, 0x80 ;  /* 0x0000008011117836 */ /* 0x004fce0000000000 */
.L_x_17732:
[----:B------:R-:W-:Y:S05]  /*1190*/  BSYNC B6 ;  /* 0x0000000000067941 */ /* 0x000fea0003800000 */
.L_x_17731:
        /* <DEDUP_REMOVED lines=26> */
.L_x_17771:
[----:B------:R-:W2:Y:S02]  /*1340*/  LDG.E.U8 R4, desc[UR36][R4.64] ;  /* 0x0000002404047981 */ /* 0x000ea4000c1e1100 */
[----:B--2---:R-:W-:-:S04]  /*1350*/  I2FP.F32.U32 R0, R4 ;  /* 0x0000000400007245 */ /* 0x004fc80000201000 */
[----:B------:R-:W-:-:S04]  /*1360*/  F2FP.F16.F32.PACK_AB R0, RZ, R0 ;  /* 0x00000000ff00723e */ /* 0x000fc800000000ff */
[----:B------:R-:W-:Y:S01]  /*1370*/  PRMT R18, R0, 0x7610, R18 ;  /* 0x0000761000127816 */ /* 0x000fe20000000012 */
[----:B------:R-:W-:Y:S06]  /*1380*/  BRA `(.L_x_17773) ;  /* 0x0000000c00bc7947 */ /* 0x000fec0003800000 */
.L_x_17770:
        /* <DEDUP_REMOVED lines=11> */
.L_x_17775:
[----:B------:R-:W2:Y:S02]  /*1440*/  LDG.E R4, desc[UR36][R4.64] ;  /* 0x0000002404047981 */ /* 0x000ea4000c1e1900 */
[----:B--2---:R-:W-:-:S04]  /*1450*/  I2FP.F32.S32 R0, R4 ;  /* 0x0000000400007245 */ /* 0x004fc80000201400 */
[----:B------:R-:W-:-:S04]  /*1460*/  F2FP.F16.F32.PACK_AB R0, RZ, R0 ;  /* 0x00000000ff00723e */ /* 0x000fc800000000ff */
[----:B------:R-:W-:Y:S01]  /*1470*/  PRMT R18, R0, 0x7610, R18 ;  /* 0x0000761000127816 */ /* 0x000fe20000000012 */
[----:B------:R-:W-:Y:S06]  /*1480*/  BRA `(.L_x_17773) ;  /* 0x0000000c007c7947 */ /* 0x000fec0003800000 */
.L_x_17774:
[----:B------:R-:W2:Y:S02]  /*1490*/  LDG.E.U16 R4, desc[UR36][R4.64] ;  /* 0x0000002404047981 */ /* 0x000ea4000c1e1500 */
[----:B--2---:R-:W0:Y:S02]  /*14a0*/  I2F.S16 R0, R4 ;  /* 0x0000000400007306 */ /* 0x004e240000101400 */
[----:B0-----:R-:W-:-:S04]  /*14b0*/  F2FP.F16.F32.PACK_AB R0, RZ, R0 ;  /* 0x00000000ff00723e */ /* 0x001fc800000000ff */
[----:B------:R-:W-:Y:S01]  /*14c0*/  PRMT R18, R0, 0x7610, R18 ;  /* 0x0000761000127816 */ /* 0x000fe20000000012 */
[----:B------:R-:W-:Y:S06]  /*14d0*/  BRA `(.L_x_17773) ;  /* 0x0000000c00687947 */ /* 0x000fec0003800000 */
.L_x_17769:
        /* <DEDUP_REMOVED lines=9> */
.L_x_17777:
[----:B------:R0:W5:Y:S01]  /*1570*/  LDG.E.U16 R18, desc[UR36][R4.64] ;  /* 0x0000002404127981 */ /* 0x000162000c1e1500 */
[----:B------:R-:W-:Y:S05]  /*1580*/  BRA `(.L_x_17773) ;  /* 0x0000000c003c7947 */ /* 0x000fea0003800000 */
.L_x_17776:
        /* <DEDUP_REMOVED lines=9> */
.L_x_17779:
[----:B------:R1:W5:Y:S01]  /*1620*/  LDG.E.U16 R18, desc[UR36][R4.64] ;  /* 0x0000002404127981 */ /* 0x000362000c1e1500 */
[----:B------:R-:W-:Y:S05]  /*1630*/  BRA `(.L_x_17773) ;  /* 0x0000000c00107947 */ /* 0x000fea0003800000 */
.L_x_17778:
        /* <DEDUP_REMOVED lines=9> */
.L_x_17768:
        /* <DEDUP_REMOVED lines=14> */
.L_x_17782:
        /* <DEDUP_REMOVED lines=9> */
.L_x_17781:
        /* <DEDUP_REMOVED lines=28> */
.L_x_17784:
        /* <DEDUP_REMOVED lines=15> */
.L_x_17783:
[----:B------:R-:W2:Y:S02]  /*1af0*/  LDG.E.U16 R0, desc[UR36][R4.64] ;  /* 0x0000002404007981 */ /* 0x000ea4000c1e1500 */
[----:B--2---:R-:W-:-:S05]  /*1b00*/  IMAD.U32 R0, R0, 0x10000, RZ ;  /* 0x0001000000007824 */ /* 0x004fca00078e00ff */
[----:B------:R-:W-:-:S04]  /*1b10*/  F2FP.F16.F32.PACK_AB R0, RZ, R0 ;  /* 0x00000000ff00723e */ /* 0x000fc800000000ff */
[----:B------:R-:W-:Y:S01]  /*1b20*/  PRMT R18, R0, 0x7610, R18 ;  /* 0x0000761000127816 */ /* 0x000fe20000000012 */
[----:B------:R-:W-:Y:S06]  /*1b30*/  BRA `(.L_x_17773) ;  /* 0x0000000400d07947 */ /* 0x000fec0003800000 */
.L_x_17780:
        /* <DEDUP_REMOVED lines=13> */
.L_x_17787:
        /* <DEDUP_REMOVED lines=21> */
.L_x_17791:
[----:B------:R-:W-:Y:S05]  /*1d60*/  BSYNC B1 ;  /* 0x0000000000017941 */ /* 0x000fea0003800000 */
.L_x_17790:
[----:B------:R-:W-:Y:S01]  /*1d70*/  LEA R5, R0, 0x3b800000, 0x17 ;  /* 0x3b80000000057811 */ /* 0x000fe200078eb8ff */
[----:B------:R-:W-:-:S05]  /*1d80*/  IMAD.SHL.U32 R0, R3, 0x100000, RZ ;  /* 0x0010000003007824 */ /* 0x000fca00078e00ff */
[----:B------:R-:W-:-:S07]  /*1d90*/  LOP3.LUT R0, R5, R0, R6, 0xfe, !PT ;  /* 0x0000000005007212 */ /* 0x000fce00078efe06 */
.L_x_17789:
[----:B------:R-:W-:Y:S05]  /*1da0*/  BSYNC B0 ;  /* 0x0000000000007941 */ /* 0x000fea0003800000 */
.L_x_17788:
[----:B------:R-:W-:-:S04]  /*1db0*/  F2FP.F16.F32.PACK_AB R0, RZ, R0 ;  /* 0x00000000ff00723e */ /* 0x000fc800000000ff */
[----:B------:R-:W-:Y:S01]  /*1dc0*/  PRMT R18, R0, 0x7610, R18 ;  /* 0x0000761000127816 */ /* 0x000fe20000000012 */
[----:B------:R-:W-:Y:S06]  /*1dd0*/  BRA `(.L_x_17773) ;  /* 0x0000000400287947 */ /* 0x000fec0003800000 */
.L_x_17786:
        /* <DEDUP_REMOVED lines=21> */
.L_x_17795:
[----:B------:R-:W-:Y:S05]  /*1f30*/  BSYNC B1 ;  /* 0x0000000000017941 */ /* 0x000fea0003800000 */
.L_x_17794:
[----:B------:R-:W-:Y:S01]  /*1f40*/  LEA R5, R0, 0x37800000, 0x17 ;  /* 0x3780000000057811 */ /* 0x000fe200078eb8ff */
[----:B------:R-:W-:-:S05]  /*1f50*/  IMAD.SHL.U32 R0, R3, 0x200000, RZ ;  /* 0x0020000003007824 */ /* 0x000fca00078e00ff */
[----:B------:R-:W-:-:S07]  /*1f60*/  LOP3.LUT R0, R5, R0, R6, 0xfe, !PT ;  /* 0x0000000005007212 */ /* 0x000fce00078efe06 */
.L_x_17793:
[----:B------:R-:W-:Y:S05]  /*1f70*/  BSYNC B0 ;  /* 0x0000000000007941 */ /* 0x000fea0003800000 */
.L_x_17792:
[----:B------:R-:W-:-:S04]  /*1f80*/  F2FP.F16.F32.PACK_AB R0, RZ, R0 ;  /* 0x00000000ff00723e */ /* 0x000fc800000000ff */
[----:B------:R-:W-:Y:S01]  /*1f90*/  PRMT R18, R0, 0x7610, R18 ;  /* 0x0000761000127816 */ /* 0x000fe20000000012 */
[----:B------:R-:W-:Y:S06]  /*1fa0*/  BRA `(.L_x_17773) ;  /* 0x0000000000b47947 */ /* 0x000fec0003800000 */
.L_x_17785:
        /* <DEDUP_REMOVED lines=14> */
.L_x_17799:
[----:B------:R-:W-:Y:S05]  /*2090*/  BSYNC B0 ;  /* 0x0000000000007941 */ /* 0x000fea0003800000 */
.L_x_17798:
[----:B------:R-:W-:-:S04]  /*20a0*/  F2FP.F16.F32.PACK_AB R0, RZ, R0 ;  /* 0x00000000ff00723e */ /* 0x000fc800000000ff */
[----:B------:R-:W-:Y:S01]  /*20b0*/  PRMT R18, R0, 0x7610, R18 ;  /* 0x0000761000127816 */ /* 0x000fe20000000012 */
[----:B------:R-:W-:Y:S06]  /*20c0*/  BRA `(.L_x_17773) ;  /* 0x00000000006c7947 */ /* 0x000fec0003800000 */
.L_x_17772:
        /* <DEDUP_REMOVED lines=16> */
.L_x_17800:
[----:B------:R-:W-:Y:S01]  /*21d0*/  PRMT R18, RZ, 0x7610, R18 ;  /* 0x00007610ff127816 */ /* 0x000fe20000000012 */
[----:B------:R-:W-:Y:S06]  /*21e0*/  BRA `(.L_x_17773) ;  /* 0x0000000000247947 */ /* 0x000fec0003800000 */
.L_x_17797:
[----:B------:R-:W2:Y:S02]  /*21f0*/  LDG.E.64 R4, desc[UR36][R4.64] ;  /* 0x0000002404047981 */ /* 0x000ea4000c1e1b00 */
[----:B--2---:R-:W0:Y:S02]  /*2200*/  I2F.U64 R0, R4 ;  /* 0x0000000400007312 */ /* 0x004e240000301000 */
[----:B0-----:R-:W-:-:S04]  /*2210*/  F2FP.F16.F32.PACK_AB R0, RZ, R0 ;  /* 0x00000000ff00723e */ /* 0x001fc800000000ff */
[----:B------:R-:W-:Y:S01]  /*2220*/  PRMT R18, R0, 0x7610, R18 ;  /* 0x0000761000127816 */ /* 0x000fe20000000012 */
[----:B------:R-:W-:Y:S06]  /*2230*/  BRA `(.L_x_17773) ;  /* 0x0000000000107947 */ /* 0x000fec0003800000 */
.L_x_17796:
[----:B------:R-:W2:Y:S02]  /*2240*/  LDG.E R4, desc[UR36][R4.64] ;  /* 0x0000002404047981 */ /* 0x000ea4000c1e1900 */
[----:B--2---:R-:W-:-:S04]  /*2250*/  I2FP.F32.U32 R0, R4 ;  /* 0x0000000400007245 */ /* 0x004fc80000201000 */
[----:B------:R-:W-:-:S04]  /*2260*/  F2FP.F16.F32.PACK_AB R0, RZ, R0 ;  /* 0x00000000ff00723e */ /* 0x000fc800000000ff */
[----:B------:R-:W-:-:S07]  /*2270*/  PRMT R18, R0, 0x7610, R18 ;  /* 0x0000761000127816 */ /* 0x000fce0000000012 */
.L_x_17773:
[----:B------:R-:W-:-:S07]  /*2280*/  VIADD R17, R17, 0x80 ;  /* 0x0000008011117836 */ /* 0x000fce0000000000 */
.L_x_17767:
[----:B------:R-:W-:Y:S05]  /*2290*/  BSYNC B6 ;  /* 0x0000000000067941 */ /* 0x000fea0003800000 */
.L_x_17766:
        /* <DEDUP_REMOVED lines=28> */
.L_x_17806:
[----:B------:R-:W2:Y:S02]  /*2460*/  LDG.E.U8 R4, desc[UR36][R4.64] ;  /* 0x0000002404047981 */ /* 0x000ea4000c1e1100 */
[----:B--2---:R-:W-:-:S04]  /*2470*/  I2FP.F32.U32 R0, R4 ;  /* 0x0000000400007245 */ /* 0x004fc80000201000 */
[----:B------:R-:W-:-:S04]  /*2480*/  F2FP.F16.F32.PACK_AB R0, RZ, R0 ;  /* 0x00000000ff00723e */ /* 0x000fc800000000ff */
[----:B------:R-:W-:Y:S01]  /*2490*/  PRMT R24, R0, 0x7610, R24 ;  /* 0x0000761000187816 */ /* 0x000fe20000000018 */
[----:B------:R-:W-:Y:S06]  /*24a0*/  BRA `(.L_x_17808) ;  /* 0x0000000c00bc7947 */ /* 0x000fec0003800000 */
.L_x_17805:
        /* <DEDUP_REMOVED lines=11> */
.L_x_17810:
[----:B------:R-:W2:Y:S02]  /*2560*/  LDG.E R4, desc[UR36][R4.64] ;  /* 0x0000002404047981 */ /* 0x000ea4000c1e1900 */
[----:B--2---:R-:W-:-:S04]  /*2570*/  I2FP.F32.S32 R0, R4 ;  /* 0x0000000400007245 */ /* 0x004fc80000201400 */
[----:B------:R-:W-:-:S04]  /*2580*/  F2FP.F16.F32.PACK_AB R0, RZ, R0 ;  /* 0x00000000ff00723e */ /* 0x000fc800000000ff */
[----:B------:R-:W-:Y:S01]  /*2590*/  PRMT R24, R0, 0x7610, R24 ;  /* 0x0000761000187816 */ /* 0x000fe20000000018 */
[----:B------:R-:W-:Y:S06]  /*25a0*/  BRA `(.L_x_17808) ;  /* 0x0000000c007c7947 */ /* 0x000fec0003800000 */
.L_x_17809:
[----:B------:R-:W2:Y:S02]  /*25b0*/  LDG.E.U16 R4, desc[UR36][R4.64] ;  /* 0x0000002404047981 */ /* 0x000ea4000c1e1500 */
[----:B--2---:R-:W0:Y:S02]  /*25c0*/  I2F.S16 R0, R4 ;  /* 0x0000000400007306 */ /* 0x004e240000101400 */
[----:B0-----:R-:W-:-:S04]  /*25d0*/  F2FP.F16.F32.PACK_AB R0, RZ, R0 ;  /* 0x00000000ff00723e */ /* 0x001fc800000000ff */
[----:B------:R-:W-:Y:S01]  /*25e0*/  PRMT R24, R0, 0x7610, R24 ;  /* 0x0000761000187816 */ /* 0x000fe20000000018 */
[----:B------:R-:W-:Y:S06]  /*25f0*/  BRA `(.L_x_17808) ;  /* 0x0000000c00687947 */ /* 0x000fec0003800000 */
.L_x_17804:
        /* <DEDUP_REMOVED lines=9> */
.L_x_17812:
[----:B------:R0:W5:Y:S01]  /*2690*/  LDG.E.U16 R24, desc[UR36][R4.64] ;  /* 0x0000002404187981 */ /* 0x000162000c1e1500 */
[----:B------:R-:W-:Y:S05]  /*26a0*/  BRA `(.L_x_17808) ;  /* 0x0000000c003c7947 */ /* 0x000fea0003800000 */
.L_x_17811:
        /* <DEDUP_REMOVED lines=9> */
.L_x_17814:
[----:B------:R1:W5:Y:S01]  /*2740*/  LDG.E.U16 R24, desc[UR36][R4.64] ;  /* 0x0000002404187981 */ /* 0x000362000c1e1500 */
[----:B------:R-:W-:Y:S05]  /*2750*/  BRA `(.L_x_17808) ;  /* 0x0000000c00107947 */ /* 0x000fea0003800000 */
.L_x_17813:
        /* <DEDUP_REMOVED lines=9> */
.L_x_17803:
        /* <DEDUP_REMOVED lines=14> */
.L_x_17817:
        /* <DEDUP_REMOVED lines=9> */
.L_x_17816:
        /* <DEDUP_REMOVED lines=28> */
.L_x_17819:
        /* <DEDUP_REMOVED lines=15> */
.L_x_17818:
[----:B------:R-:W2:Y:S02]  /*2c10*/  LDG.E.U16 R0, desc[UR36][R4.64] ;  /* 0x0000002404007981 */ /* 0x000ea4000c1e1500 */
[----:B--2---:R-:W-:-:S05]  /*2c20*/  IMAD.U32 R0, R0, 0x10000, RZ ;  /* 0x0001000000007824 */ /* 0x004fca00078e00ff */
[----:B------:R-:W-:-:S04]  /*2c30*/  F2FP.F16.F32.PACK_AB R0, RZ, R0 ;  /* 0x00000000ff00723e */ /* 0x000fc800000000ff */
[----:B------:R-:W-:Y:S01]  /*2c40*/  PRMT R24, R0, 0x7610, R24 ;  /* 0x0000761000187816 */ /* 0x000fe20000000018 */
[----:B------:R-:W-:Y:S06]  /*2c50*/  BRA `(.L_x_17808) ;  /* 0x0000000400d07947 */ /* 0x000fec0003800000 */
.L_x_17815:
        /* <DEDUP_REMOVED lines=13> */
.L_x_17822:
        /* <DEDUP_REMOVED lines=21> */
.L_x_17826:
[----:B------:R-:W-:Y:S05]  /*2e80*/  BSYNC B1 ;  /* 0x0000000000017941 */ /* 0x000fea0003800000 */
.L_x_17825:
[----:B------:R-:W-:Y:S01]  /*2e90*/  LEA R5, R0, 0x3b800000, 0x17 ;  /* 0x3b80000000057811 */ /* 0x000fe200078eb8ff */
[----:B------:R-:W-:-:S05]  /*2ea0*/  IMAD.SHL.U32 R0, R3, 0x100000, RZ ;  /* 0x0010000003007824 */ /* 0x000fca00078e00ff */
[----:B------:R-:W-:-:S07]  /*2eb0*/  LOP3.LUT R0, R5, R0, R6, 0xfe, !PT ;  /* 0x0000000005007212 */ /* 0x000fce00078efe06 */
.L_x_17824:
[----:B------:R-:W-:Y:S05]  /*2ec0*/  BSYNC B0 ;  /* 0x0000000000007941 */ /* 0x000fea0003800000 */
.L_x_17823:
[----:B------:R-:W-:-:S04]  /*2ed0*/  F2FP.F16.F32.PACK_AB R0, RZ, R0 ;  /* 0x00000000ff00723e */ /* 0x000fc800000000ff */
[----:B------:R-:W-:Y:S01]  /*2ee0*/  PRMT R24, R0, 0x7610, R24 ;  /* 0x0000761000187816 */ /* 0x000fe20000000018 */
[----:B------:R-:W-:Y:S06]  /*2ef0*/  BRA `(.L_x_17808) ;  /* 0x0000000400287947 */ /* 0x000fec0003800000 */
.L_x_17821:
        /* <DEDUP_REMOVED lines=21> */
.L_x_17830:
[----:B------:R-:W-:Y:S05]  /*3050*/  BSYNC B1 ;  /* 0x0000000000017941 */ /* 0x000fea0003800000 */
.L_x_17829:
[----:B------:R-:W-:Y:S01]  /*3060*/  LEA R5, R0, 0x37800000, 0x17 ;  /* 0x3780000000057811 */ /* 0x000fe200078eb8ff */
[----:B------:R-:W-:-:S05]  /*3070*/  IMAD.SHL.U32 R0, R3, 0x200000, RZ ;  /* 0x0020000003007824 */ /* 0x000fca00078e00ff */
[----:B------:R-:W-:-:S07]  /*3080*/  LOP3.LUT R0, R5, R0, R6, 0xfe, !PT ;  /* 0x0000000005007212 */ /* 0x000fce00078efe06 */
.L_x_17828:
[----:B------:R-:W-:Y:S05]  /*3090*/  BSYNC B0 ;  /* 0x0000000000007941 */ /* 0x000fea0003800000 */
.L_x_17827:
[----:B------:R-:W-:-:S04]  /*30a0*/  F2FP.F16.F32.PACK_AB R0, RZ, R0 ;  /* 0x00000000ff00723e */ /* 0x000fc800000000ff */
[----:B------:R-:W-:Y:S01]  /*30b0*/  PRMT R24, R0, 0x7610, R24 ;  /* 0x0000761000187816 */ /* 0x000fe20000000018 */
[----:B------:R-:W-:Y:S06]  /*30c0*/  BRA `(.L_x_17808) ;  /* 0x0000000000b47947 */ /* 0x000fec0003800000 */
.L_x_17820:
        /* <DEDUP_REMOVED lines=14> */
.L_x_17834:
[----:B------:R-:W-:Y:S05]  /*31b0*/  BSYNC B0 ;  /* 0x0000000000007941 */ /* 0x000fea0003800000 */
.L_x_17833:
[----:B------:R-:W-:-:S04]  /*31c0*/  F2FP.F16.F32.PACK_AB R0, RZ, R0 ;  /* 0x00000000ff00723e */ /* 0x000fc800000000ff */
[----:B------:R-:W-:Y:S01]  /*31d0*/  PRMT R24, R0, 0x7610, R24 ;  /* 0x0000761000187816 */ /* 0x000fe20000000018 */
[----:B------:R-:W-:Y:S06]  /*31e0*/  BRA `(.L_x_17808) ;  /* 0x00000000006c7947 */ /* 0x000fec0003800000 */
.L_x_17807:
        /* <DEDUP_REMOVED lines=16> */
.L_x_17835:
[----:B------:R-:W-:Y:S01]  /*32f0*/  PRMT R24, RZ, 0x7610, R24 ;  /* 0x00007610ff187816 */ /* 0x000fe20000000018 */
[----:B------:R-:W-:Y:S06]  /*3300*/  BRA `(.L_x_17808) ;  /* 0x0000000000247947 */ /* 0x000fec0003800000 */
.L_x_17832:
[----:B------:R-:W2:Y:S02]  /*3310*/  LDG.E.64 R4, desc[UR36][R4.64] ;  /* 0x0000002404047981 */ /* 0x000ea4000c1e1b00 */
[----:B--2---:R-:W0:Y:S02]  /*3320*/  I2F.U64 R0, R4 ;  /* 0x0000000400007312 */ /* 0x004e240000301000 */
[----:B0-----:R-:W-:-:S04]  /*3330*/  F2FP.F16.F32.PACK_AB R0, RZ, R0 ;  /* 0x00000000ff00723e */ /* 0x001fc800000000ff */
[----:B------:R-:W-:Y:S01]  /*3340*/  PRMT R24, R0, 0x7610, R24 ;  /* 0x0000761000187816 */ /* 0x000fe20000000018 */
[----:B------:R-:W-:Y:S06]  /*3350*/  BRA `(.L_x_17808) ;  /* 0x0000000000107947 */ /* 0x000fec0003800000 */
.L_x_17831:
[----:B------:R-:W2:Y:S02]  /*3360*/  LDG.E R4, desc[UR36][R4.64] ;  /* 0x0000002404047981 */ /* 0x000ea4000c1e1900 */
[----:B--2---:R-:W-:-:S04]  /*3370*/  I2FP.F32.U32 R0, R4 ;  /* 0x0000000400007245 */ /* 0x004fc80000201000 */
[----:B------:R-:W-:-:S04]  /*3380*/  F2FP.F16.F32.PACK_AB R0, RZ, R0 ;  /* 0x00000000ff00723e */ /* 0x000fc800000000ff */
[----:B------:R-:W-:-:S07]  /*3390*/  PRMT R24, R0, 0x7610, R24 ;  /* 0x0000761000187816 */ /* 0x000fce0000000018 */
.L_x_17808:
[----:B------:R-:W-:-:S07]  /*33a0*/  VIADD R17, R17, 0x80 ;  /* 0x0000008011117836 */ /* 0x000fce0000000000 */
.L_x_17802:
[----:B------:R-:W-:Y:S05]  /*33b0*/  BSYNC B6 ;  /* 0x0000000000067941 */ /* 0x000fea0003800000 */
.L_x_17801:
        /* <DEDUP_REMOVED lines=25> */
.L_x_17841:
[----:B------:R-:W2:Y:S02]  /*3550*/  LDG.E.U8 R4, desc[UR36][R4.64] ;  /* 0x0000002404047981 */ /* 0x000ea4000c1e1100 */
[----:B--2---:R-:W-:-:S04]  /*3560*/  I2FP.F32.U32 R0, R4 ;  /* 0x0000000400007245 */ /* 0x004fc80000201000 */
[----:B------:R-:W-:-:S04]  /*3570*/  F2FP.F16.F32.PACK_AB R0, RZ, R0 ;  /* 0x00000000ff00723e */ /* 0x000fc800000000ff */
[----:B------:R-:W-:Y:S01]  /*3580*/  PRMT R19, R0, 0x7610, R19 ;  /* 0x0000761000137816 */ /* 0x000fe20000000013 */
[----:B------:R-:W-:Y:S06]  /*3590*/  BRA `(.L_x_17837) ;  /* 0x0000000c00bc7947 */ /* 0x000fec0003800000 */
.L_x_17840:
        /* <DEDUP_REMOVED lines=11> */
.L_x_17844:
[----:B------:R-:W2:Y:S02]  /*3650*/  LDG.E R4, desc[UR36][R4.64] ;  /* 0x0000002404047981 */ /* 0x000ea4000c1e1900 */
[----:B--2---:R-:W-:-:S04]  /*3660*/  I2FP.F32.S32 R0, R4 ;  /* 0x0000000400007245 */ /* 0x004fc80000201400 */
[----:B------:R-:W-:-:S04]  /*3670*/  F2FP.F16.F32.PACK_AB R0, RZ, R0 ;  /* 0x00000000ff00723e */ /* 0x000fc800000000ff */
[----:B------:R-:W-:Y:S01]  /*3680*/  PRMT R19, R0, 0x7610, R19 ;  /* 0x0000761000137816 */ /* 0x000fe20000000013 */
[----:B------:R-:W-:Y:S06]  /*3690*/  BRA `(.L_x_17837) ;  /* 0x0000000c007c7947 */ /* 0x000fec0003800000 */
.L_x_17843:
[----:B------:R-:W2:Y:S02]  /*36a0*/  LDG.E.U16 R4, desc[UR36][R4.64] ;  /* 0x0000002404047981 */ /* 0x000ea4000c1e1500 */
[----:B--2---:R-:W0:Y:S02]  /*36b0*/  I2F.S16 R0, R4 ;  /* 0x0000000400007306 */ /* 0x004e240000101400 */
[----:B0-----:R-:W-:-:S04]  /*36c0*/  F2FP.F16.F32.PACK_AB R0, RZ, R0 ;  /* 0x00000000ff00723e */ /* 0x001fc800000000ff */
[----:B------:R-:W-:Y:S01]  /*36d0*/  PRMT R19, R0, 0x7610, R19 ;  /* 0x0000761000137816 */ /* 0x000fe20000000013 */
[----:B------:R-:W-:Y:S06]  /*36e0*/  BRA `(.L_x_17837) ;  /* 0x0000000c00687947 */ /* 0x000fec0003800000 */
.L_x_17839:
        /* <DEDUP_REMOVED lines=9> */
.L_x_17846:
[----:B------:R2:W5:Y:S01]  /*3780*/  LDG.E.U16 R19, desc[UR36][R4.64] ;  /* 0x0000002404137981 */ /* 0x000562000c1e1500 */
[----:B------:R-:W-:Y:S05]  /*3790*/  BRA `(.L_x_17837) ;  /* 0x0000000c003c7947 */ /* 0x000fea0003800000 */
.L_x_17845:
        /* <DEDUP_REMOVED lines=9> */
.L_x_17848:
[----:B------:R3:W5:Y:S01]  /*3830*/  LDG.E.U16 R19, desc[UR36][R4.64] ;  /* 0x0000002404137981 */ /* 0x000762000c1e1500 */
[----:B------:R-:W-:Y:S05]  /*3840*/  BRA `(.L_x_17837) ;  /* 0x0000000c00107947 */ /* 0x000fea0003800000 */
.L_x_17847:
        /* <DEDUP_REMOVED lines=9> */
.L_x_17838:
        /* <DEDUP_REMOVED lines=14> */
.L_x_17851:
        /* <DEDUP_REMOVED lines=9> */
.L_x_17850:
        /* <DEDUP_REMOVED lines=28> */
.L_x_17853:
        /* <DEDUP_REMOVED lines=15> */
.L_x_17852:
[----:B------:R-:W2:Y:S02]  /*3d00*/  LDG.E.U16 R0, desc[UR36][R4.64] ;  /* 0x0000002404007981 */ /* 0x000ea4000c1e1500 */
[----:B--2---:R-:W-:-:S05]  /*3d10*/  IMAD.U32 R0, R0, 0x10000, RZ ;  /* 0x0001000000007824 */ /* 0x004fca00078e00ff */
[----:B------:R-:W-:-:S04]  /*3d20*/  F2FP.F16.F32.PACK_AB R0, RZ, R0 ;  /* 0x00000000ff00723e */ /* 0x000fc800000000ff */
[----:B------:R-:W-:Y:S01]  /*3d30*/  PRMT R19, R0, 0x7610, R19 ;  /* 0x0000761000137816 */ /* 0x000fe20000000013 */
[----:B------:R-:W-:Y:S06]  /*3d40*/  BRA `(.L_x_17837) ;  /* 0x0000000400d07947 */ /* 0x000fec0003800000 */
.L_x_17849:
        /* <DEDUP_REMOVED lines=13> */
.L_x_17856:
        /* <DEDUP_REMOVED lines=21> */
.L_x_17860:
[----:B------:R-:W-:Y:S05]  /*3f70*/  BSYNC B1 ;  /* 0x0000000000017941 */ /* 0x000fea0003800000 */
.L_x_17859:
[----:B------:R-:W-:Y:S01]  /*3f80*/  LEA R5, R0, 0x3b800000, 0x17 ;  /* 0x3b80000000057811 */ /* 0x000fe200078eb8ff */
[----:B------:R-:W-:-:S05]  /*3f90*/  IMAD.SHL.U32 R0, R3, 0x100000, RZ ;  /* 0x0010000003007824 */ /* 0x000fca00078e00ff */
[----:B------:R-:W-:-:S07]  /*3fa0*/  LOP3.LUT R0, R5, R0, R6, 0xfe, !PT ;  /* 0x0000000005007212 */ /* 0x000fce00078efe06 */
.L_x_17858:
[----:B------:R-:W-:Y:S05]  /*3fb0*/  BSYNC B0 ;  /* 0x0000000000007941 */ /* 0x000fea0003800000 */
.L_x_17857:
[----:B------:R-:W-:-:S04]  /*3fc0*/  F2FP.F16.F32.PACK_AB R0, RZ, R0 ;  /* 0x00000000ff00723e */ /* 0x000fc800000000ff */
[----:B------:R-:W-:Y:S01]  /*3fd0*/  PRMT R19, R0, 0x7610, R19 ;  /* 0x0000761000137816 */ /* 0x000fe20000000013 */
[----:B------:R-:W-:Y:S06]  /*3fe0*/  BRA `(.L_x_17837) ;  /* 0x0000000400287947 */ /* 0x000fec0003800000 */
.L_x_17855:
        /* <DEDUP_REMOVED lines=21> */
.L_x_17864:
[----:B------:R-:W-:Y:S05]  /*4140*/  BSYNC B1 ;  /* 0x0000000000017941 */ /* 0x000fea0003800000 */
.L_x_17863:
[----:B------:R-:W-:Y:S01]  /*4150*/  LEA R5, R0, 0x37800000, 0x17 ;  /* 0x3780000000057811 */ /* 0x000fe200078eb8ff */
[----:B------:R-:W-:-:S05]  /*4160*/  IMAD.SHL.U32 R0, R3, 0x200000, RZ ;  /* 0x0020000003007824 */ /* 0x000fca00078e00ff */
[----:B------:R-:W-:-:S07]  /*4170*/  LOP3.LUT R0, R5, R0, R6, 0xfe, !PT ;  /* 0x0000000005007212 */ /* 0x000fce00078efe06 */
.L_x_17862:
[----:B------:R-:W-:Y:S05]  /*4180*/  BSYNC B0 ;  /* 0x0000000000007941 */ /* 0x000fea0003800000 */
.L_x_17861:
[----:B------:R-:W-:-:S04]  /*4190*/  F2FP.F16.F32.PACK_AB R0, RZ, R0 ;  /* 0x00000000ff00723e */ /* 0x000fc800000000ff */
[----:B------:R-:W-:Y:S01]  /*41a0*/  PRMT R19, R0, 0x7610, R19 ;  /* 0x0000761000137816 */ /* 0x000fe20000000013 */
[----:B------:R-:W-:Y:S06]  /*41b0*/  BRA `(.L_x_17837) ;  /* 0x0000000000b47947 */ /* 0x000fec0003800000 */
.L_x_17854:
        /* <DEDUP_REMOVED lines=14> */
.L_x_17868:
[----:B------:R-:W-:Y:S05]  /*42a0*/  BSYNC B0 ;  /* 0x0000000000007941 */ /* 0x000fea0003800000 */
.L_x_17867:
[----:B------:R-:W-:-:S04]  /*42b0*/  F2FP.F16.F32.PACK_AB R0, RZ, R0 ;  /* 0x00000000ff00723e */ /* 0x000fc800000000ff */
[----:B------:R-:W-:Y:S01]  /*42c0*/  PRMT R19, R0, 0x7610, R19 ;  /* 0x0000761000137816 */ /* 0x000fe20000000013 */
[----:B------:R-:W-:Y:S06]  /*42d0*/  BRA `(.L_x_17837) ;  /* 0x00000000006c7947 */ /* 0x000fec0003800000 */
.L_x_17842:
        /* <DEDUP_REMOVED lines=16> */
.L_x_17869:
[----:B------:R-:W-:Y:S01]  /*43e0*/  PRMT R19, RZ, 0x7610, R19 ;  /* 0x00007610ff137816 */ /* 0x000fe20000000013 */
[----:B------:R-:W-:Y:S06]  /*43f0*/  BRA `(.L_x_17837) ;  /* 0x0000000000247947 */ /* 0x000fec0003800000 */
.L_x_17866:
[----:B------:R-:W2:Y:S02]  /*4400*/  LDG.E.64 R4, desc[UR36][R4.64] ;  /* 0x0000002404047981 */ /* 0x000ea4000c1e1b00 */
[----:B--2---:R-:W0:Y:S02]  /*4410*/  I2F.U64 R0, R4 ;  /* 0x0000000400007312 */ /* 0x004e240000301000 */
[----:B0-----:R-:W-:-:S04]  /*4420*/  F2FP.F16.F32.PACK_AB R0, RZ, R0 ;  /* 0x00000000ff00723e */ /* 0x001fc800000000ff */
[----:B------:R-:W-:Y:S01]  /*4430*/  PRMT R19, R0, 0x7610, R19 ;  /* 0x0000761000137816 */ /* 0x000fe20000000013 */
[----:B------:R-:W-:Y:S06]  /*4440*/  BRA `(.L_x_17837) ;  /* 0x0000000000107947 */ /* 0x000fec0003800000 */
.L_x_17865:
[----:B------:R-:W2:Y:S02]  /*4450*/  LDG.E R4, desc[UR36][R4.64] ;  /* 0x0000002404047981 */ /* 0x000ea4000c1e1900 */
[----:B--2---:R-:W-:-:S04]  /*4460*/  I2FP.F32.U32 R0, R4 ;  /* 0x0000000400007245 */ /* 0x004fc80000201000 */
[----:B------:R-:W-:-:S04]  /*4470*/  F2FP.F16.F32.PACK_AB R0, RZ, R0 ;  /* 0x00000000ff00723e */ /* 0x000fc800000000ff */
[----:B------:R-:W-:-:S07]  /*4480*/  PRMT R19, R0, 0x7610, R19 ;  /* 0x0000761000137816 */ /* 0x000fce0000000013 */
.L_x_17837:
[----:B------:R-:W-:Y:S05]  /*4490*/  BSYNC B6 ;  /* 0x0000000000067941 */ /* 0x000fea0003800000 */
.L_x_17836:
[----:B------:R-:W4:Y:S01]  /*44a0*/  S2R R25, SR_TID.X ;  /* 0x0000000000197919 */ /* 0x000f220000002100 */
[----:B------:R-:W0:Y:S01]  /*44b0*/  LDC.U8 R17, c[0x0][0x234] ;  /* 0x00008d00ff117b82 */ /* 0x000e220000000000 */
[----:B------:R-:W-:Y:S01]  /*44c0*/  BSSY B0, `(.L_x_17870) ;  /* 0x0000011000007945 */ /* 0x000fe20003800000 */
[CC--:B----4-:R-:W-:Y:S01]  /*44d0*/  ISETP.GE.AND P1, PT, R25.reuse, R16.reuse, PT ;  /* 0x000000101900720c */ /* 0x0d0fe20003f26270 */
[C---:B------:R-:W-:Y:S02]  /*44e0*/  VIADD R3, R25.reuse, 0x100 ;  /* 0x0000010019037836 */ /* 0x040fe40000000000 */
[C---:B0123--:R-:W-:Y:S02]  /*44f0*/  VIADD R5, R25.reuse, 0x180 ;  /* 0x0000018019057836 */ /* 0x04ffe40000000000 */
[----:B------:R-:W-:Y:S01]  /*4500*/  VIADD R23, R25, 0x80 ;  /* 0x0000008019177836 */ /* 0x000fe20000000000 */
[-C--:B------:R-:W-:Y:S02]  /*4510*/  ISETP.GE.AND P2, PT, R3, R16.reuse, PT ;  /* 0x000000100300720c */ /* 0x080fe40003f46270 */
[----:B------:R-:W-:-:S02]  /*4520*/  ISETP.GE.AND P0, PT, R5, R16, PT ;  /* 0x000000100500720c */ /* 0x000fc40003f06270 */
[----:B------:R-:W-:-:S03]  /*4530*/  ISETP.GE.AND P5, PT, R23, R16, PT ;  /* 0x000000101700720c */ /* 0x000fc60003fa6270 */
[----:B------:R-:W-:Y:S10]  /*4540*/  @P1 BRA `(.L_x_17871) ;  /* 0x0000000000201947 */ /* 0x000ff40003800000 */
[----:B------:R-:W0:Y:S01]  /*4550*/  LDC.U16 R0, c[0x0][0x216] ;  /* 0x00008580ff007b82 */ /* 0x000e220000000400 */
[----:B------:R-:W-:Y:S02]  /*4560*/  IMAD.MOV.U32 R3, RZ, RZ, 0x1 ;  /* 0x00000001ff037424 */ /* 0x000fe400078e00ff */
[----:B0-----:R-:W-:-:S05]  /*4570*/  HADD2.F32 R0, -RZ, R0.H0_H0 ;  /* 0x20000000ff007230 */ /* 0x001fca0000004100 */
[----:B------:R-:W-:-:S13]  /*4580*/  FSETP.NEU.FTZ.AND P3, PT, R0, RZ, PT ;  /* 0x000000ff0000720b */ /* 0x000fda0003f7d000 */
[----:B-----5:R-:W-:-:S05]  /*4590*/  @!P3 HADD2.F32 R22, -RZ, R22.H0_H0 ;  /* 0x20000016ff16b230 */ /* 0x020fca0000004100 */
[----:B------:R-:W-:-:S04]  /*45a0*/  @!P3 FSETP.NEU.FTZ.AND P4, PT, R22, RZ, PT ;  /* 0x000000ff1600b20b */ /* 0x000fc80003f9d000 */
[----:B------:R-:W-:-:S04]  /*45b0*/  @!P3 SEL R0, RZ, 0x1, !P4 ;  /* 0x00000001ff00b807 */ /* 0x000fc80006000000 */
[----:B------:R-:W-:-:S07]  /*45c0*/  @!P3 PRMT R3, R0, 0x7610, R3 ;  /* 0x000076100003b816 */ /* 0x000fce0000000003 */
.L_x_17871:
[----:B------:R-:W-:Y:S05]  /*45d0*/  BSYNC B0 ;  /* 0x0000000000007941 */ /* 0x000fea0003800000 */
.L_x_17870:
[----:B------:R-:W-:Y:S04]  /*45e0*/  BSSY B0, `(.L_x_17872) ;  /* 0x000000a000007945 */ /* 0x000fe80003800000 */
[----:B------:R-:W-:Y:S05]  /*45f0*/  @P5 BRA `(.L_x_17873) ;  /* 0x0000000000205947 */ /* 0x000fea0003800000 */
[----:B------:R-:W0:Y:S01]  /*4600*/  LDC.U16 R0, c[0x0][0x216] ;  /* 0x00008580ff007b82 */ /* 0x000e220000000400 */
[----:B-----5:R-:W-:Y:S02]  /*4610*/  IMAD.MOV.U32 R22, RZ, RZ, 0x1 ;  /* 0x00000001ff167424 */ /* 0x020fe400078e00ff */
[----:B0-----:R-:W-:-:S05]  /*4620*/  HADD2.F32 R0, -RZ, R0.H0_H0 ;  /* 0x20000000ff007230 */ /* 0x001fca0000004100 */
[----:B------:R-:W-:-:S13]  /*4630*/  FSETP.NEU.FTZ.AND P4, PT, R0, RZ, PT ;  /* 0x000000ff0000720b */ /* 0x000fda0003f9d000 */
[----:B------:R-:W-:-:S05]  /*4640*/  @!P4 HADD2.F32 R18, -RZ, R18.H0_H0 ;  /* 0x20000012ff12c230 */ /* 0x000fca0000004100 */
[----:B------:R-:W-:-:S04]  /*4650*/  @!P4 FSETP.NEU.FTZ.AND P3, PT, R18, RZ, PT ;  /* 0x000000ff1200c20b */ /* 0x000fc80003f7d000 */
[----:B------:R-:W-:-:S04]  /*4660*/  @!P4 SEL R0, RZ, 0x1, !P3 ;  /* 0x00000001ff00c807 */ /* 0x000fc80005800000 */
[----:B------:R-:W-:-:S07]  /*4670*/  @!P4 PRMT R22, R0, 0x7610, R22 ;  /* 0x000076100016c816 */ /* 0x000fce0000000016 */
.L_x_17873:
[----:B------:R-:W-:Y:S05]  /*4680*/  BSYNC B0 ;  /* 0x0000000000007941 */ /* 0x000fea0003800000 */
.L_x_17872:
        /* <DEDUP_REMOVED lines=10> */
.L_x_17875:
[----:B------:R-:W-:Y:S05]  /*4730*/  BSYNC B0 ;  /* 0x0000000000007941 */ /* 0x000fea0003800000 */
.L_x_17874:
[----:B------:R-:W-:Y:S04]  /*4740*/  BSSY B0, `(.L_x_17876) ;  /* 0x000000b000007945 */ /* 0x000fe80003800000 */
[----:B------:R-:W-:Y:S05]  /*4750*/  @P0 BRA `(.L_x_17877) ;  /* 0x0000000000240947 */ /* 0x000fea0003800000 */
[----:B------:R-:W0:Y:S02]  /*4760*/  LDC.U16 R0, c[0x0][0x216] ;  /* 0x00008580ff007b82 */ /* 0x000e240000000400 */
[----:B0-----:R-:W-:-:S05]  /*4770*/  HADD2.F32 R0, -RZ, R0.H0_H0 ;  /* 0x20000000ff007230 */ /* 0x001fca0000004100 */
[----:B------:R-:W-:Y:S01]  /*4780*/  FSETP.NEU.FTZ.AND P2, PT, R0, RZ, PT ;  /* 0x000000ff0000720b */ /* 0x000fe20003f5d000 */
[----:B------:R-:W-:-:S12]  /*4790*/  IMAD.MOV.U32 R0, RZ, RZ, 0x1 ;  /* 0x00000001ff007424 */ /* 0x000fd800078e00ff */
[----:B-----5:R-:W-:-:S05]  /*47a0*/  @!P2 HADD2.F32 R19, -RZ, R19.H0_H0 ;  /* 0x20000013ff13a230 */ /* 0x020fca0000004100 */
[----:B------:R-:W-:Y:S02]  /*47b0*/  @!P2 FSETP.NEU.FTZ.AND P0, PT, R19, RZ, PT ;  /* 0x000000ff1300a20b */ /* 0x000fe40003f1d000 */
[----:B------:R-:W-:Y:S02]  /*47c0*/  PRMT R19, R0, 0x7610, R19 ;  /* 0x0000761000137816 */ /* 0x000fe40000000013 */
[----:B------:R-:W-:-:S04]  /*47d0*/  @!P2 SEL R0, RZ, 0x1, !P0 ;  /* 0x00000001ff00a807 */ /* 0x000fc80004000000 */
[----:B------:R-:W-:-:S07]  /*47e0*/  @!P2 PRMT R19, R0, 0x7610, R19 ;  /* 0x000076100013a816 */ /* 0x000fce0000000013 */
.L_x_17877:
[----:B------:R-:W-:Y:S05]  /*47f0*/  BSYNC B0 ;  /* 0x0000000000007941 */ /* 0x000fea0003800000 */
.L_x_17876:
[----:B------:R-:W-:Y:S04]  /*4800*/  BSSY B6, `(.L_x_17878) ;  /* 0x0000114000067945 */ /* 0x000fe80003800000 */
        /* <DEDUP_REMOVED lines=21> */
.L_x_17883:
[----:B------:R4:W-:Y:S01]  /*4960*/  STG.E.U8 desc[UR36][R8.64], R3 ;  /* 0x0000000308007986 */ /* 0x0009e2000c101124 */
[----:B------:R-:W-:Y:S01]  /*4970*/  IMAD.MOV.U32 R25, RZ, RZ, R23 ;  /* 0x000000ffff197224 */ /* 0x000fe200078e0017 */
[----:B------:R-:W-:Y:S06]  /*4980*/  BRA `(.L_x_17879) ;  /* 0x0000000c00ec7947 */ /* 0x000fec0003800000 */
.L_x_17882:
        /* <DEDUP_REMOVED lines=13> */
.L_x_17886:
[----:B------:R-:W-:Y:S01]  /*4a60*/  LOP3.LUT R3, R3, 0xffff, RZ, 0xc0, !PT ;  /* 0x0000ffff03037812 */ /* 0x000fe200078ec0ff */
[----:B------:R-:W-:-:S03]  /*4a70*/  IMAD.MOV.U32 R25, RZ, RZ, R23 ;  /* 0x000000ffff197224 */ /* 0x000fc600078e0017 */
[----:B------:R-:W-:-:S05]  /*4a80*/  PRMT R3, R3, 0x8880, RZ ;  /* 0x0000888003037816 */ /* 0x000fca00000000ff */
[----:B------:R2:W-:Y:S01]  /*4a90*/  STG.E desc[UR36][R8.64], R3 ;  /* 0x0000000308007986 */ /* 0x0005e2000c101924 */
[----:B------:R-:W-:Y:S05]  /*4aa0*/  BRA `(.L_x_17879) ;  /* 0x0000000c00a47947 */ /* 0x000fea0003800000 */
.L_x_17885:
[----:B------:R-:W-:Y:S01]  /*4ab0*/  PRMT R3, R3, 0x8880, RZ ;  /* 0x0000888003037816 */ /* 0x000fe200000000ff */
[----:B------:R-:W-:-:S03]  /*4ac0*/  IMAD.MOV.U32 R25, RZ, RZ, R23 ;  /* 0x000000ffff197224 */ /* 0x000fc600078e0017 */
[----:B------:R-:W-:-:S05]  /*4ad0*/  PRMT R3, R3, 0x7710, RZ ;  /* 0x0000771003037816 */ /* 0x000fca00000000ff */
[----:B------:R0:W-:Y:S01]  /*4ae0*/  STG.E.U16 desc[UR36][R8.64], R3 ;  /* 0x0000000308007986 */ /* 0x0001e2000c101524 */
[----:B------:R-:W-:Y:S05]  /*4af0*/  BRA `(.L_x_17879) ;  /* 0x0000000c00907947 */ /* 0x000fea0003800000 */
.L_x_17881:
        /* <DEDUP_REMOVED lines=10> */
.L_x_17888:
[----:B------:R-:W0:Y:S01]  /*4ba0*/  I2F.S8 R0, R3 ;  /* 0x0000000300007306 */ /* 0x000e220000001400 */
[----:B------:R-:W-:Y:S01]  /*4bb0*/  IMAD.MOV.U32 R25, RZ, RZ, R23 ;  /* 0x000000ffff197224 */ /* 0x000fe200078e0017 */
[----:B0-----:R-:W-:-:S05]  /*4bc0*/  F2FP.F16.F32.PACK_AB R0, RZ, R0 ;  /* 0x00000000ff00723e */ /* 0x001fca00000000ff */
[----:B------:R0:W-:Y:S01]  /*4bd0*/  STG.E.U16 desc[UR36][R8.64], R0 ;  /* 0x0000000008007986 */ /* 0x0001e2000c101524 */
[----:B------:R-:W-:Y:S05]  /*4be0*/  BRA `(.L_x_17879) ;  /* 0x0000000c00547947 */ /* 0x000fea0003800000 */
.L_x_17887:
        /* <DEDUP_REMOVED lines=11> */
.L_x_17890:
[----:B------:R-:W0:Y:S01]  /*4ca0*/  I2F.S8 R3, R3 ;  /* 0x0000000300037306 */ /* 0x000e220000001400 */
[----:B------:R-:W-:Y:S01]  /*4cb0*/  IMAD.MOV.U32 R25, RZ, RZ, R23 ;  /* 0x000000ffff197224 */ /* 0x000fe200078e0017 */
[----:B0-----:R-:W-:-:S04]  /*4cc0*/  F2FP.F16.F32.PACK_AB R3, RZ, R3 ;  /* 0x00000003ff03723e */ /* 0x001fc800000000ff */
[----:B------:R-:W-:-:S05]  /*4cd0*/  PRMT R3, R3, 0x5410, RZ ;  /* 0x0000541003037816 */ /* 0x000fca00000000ff */
[----:B------:R0:W-:Y:S01]  /*4ce0*/  STG.E desc[UR36][R8.64], R3 ;  /* 0x0000000308007986 */ /* 0x0001e2000c101924 */
[----:B------:R-:W-:Y:S05]  /*4cf0*/  BRA `(.L_x_17879) ;  /* 0x0000000c00107947 */ /* 0x000fea0003800000 */
.L_x_17889:
[----:B------:R-:W-:Y:S01]  /*4d00*/  PRMT R4, R3, 0x8880, RZ ;  /* 0x0000888003047816 */ /* 0x000fe200000000ff */
[----:B------:R-:W-:-:S03]  /*4d10*/  IMAD.MOV.U32 R25, RZ, RZ, R23 ;  /* 0x000000ffff197224 */ /* 0x000fc600078e0017 */
[----:B------:R-:W-:-:S06]  /*4d20*/  PRMT R4, R4, 0x7710, RZ ;  /* 0x0000771004047816 */ /* 0x000fcc00000000ff */
[----:B------:R-:W0:Y:S02]  /*4d30*/  I2F.F64.S16 R4, R4 ;  /* 0x0000000400047312 */ /* 0x000e240000101c00 */
[----:B0-----:R0:W-:Y:S01]  /*4d40*/  STG.E.64 desc[UR36][R8.64], R4 ;  /* 0x0000000408007986 */ /* 0x0011e2000c101b24 */
[----:B------:R-:W-:Y:S05]  /*4d50*/  BRA `(.L_x_17879) ;  /* 0x0000000800f87947 */ /* 0x000fea0003800000 */
.L_x_17880:
        /* <DEDUP_REMOVED lines=13> */
.L_x_17893:
[----:B------:R-:W-:Y:S02]  /*4e30*/  PRMT R4, R3, 0x8880, RZ ;  /* 0x0000888003047816 */ /* 0x000fe400000000ff */
[----:B------:R-:W-:Y:S01]  /*4e40*/  CS2R R6, SRZ ;  /* 0x0000000000067805 */ /* 0x000fe2000001ff00 */
[----:B------:R-:W-:Y:S01]  /*4e50*/  IMAD.MOV.U32 R25, RZ, RZ, R23 ;  /* 0x000000ffff197224 */ /* 0x000fe200078e0017 */
[----:B------:R-:W-:-:S06]  /*4e60*/  PRMT R4, R4, 0x7710, RZ ;  /* 0x0000771004047816 */ /* 0x000fcc00000000ff */
[----:B------:R-:W0:Y:S02]  /*4e70*/  I2F.F64.S16 R4, R4 ;  /* 0x0000000400047312 */ /* 0x000e240000101c00 */
[----:B0-----:R0:W-:Y:S01]  /*4e80*/  STG.E.128 desc[UR36][R8.64], R4 ;  /* 0x0000000408007986 */ /* 0x0011e2000c101d24 */
[----:B------:R-:W-:Y:S05]  /*4e90*/  BRA `(.L_x_17879) ;  /* 0x0000000800a87947 */ /* 0x000fea0003800000 */
.L_x_17892:
        /* <DEDUP_REMOVED lines=21> */
.L_x_17897:
[----:B------:R-:W-:Y:S05]  /*4ff0*/  BSYNC B0 ;  /* 0x0000000000007941 */ /* 0x000fea0003800000 */
.L_x_17896:
[----:B------:R-:W-:Y:S01]  /*5000*/  LOP3.LUT R5, R0, R5, RZ, 0xfc, !PT ;  /* 0x0000000500057212 */ /* 0x000fe200078efcff */
[----:B------:R-:W-:-:S04]  /*5010*/  IMAD.MOV.U32 R25, RZ, RZ, R23 ;  /* 0x000000ffff197224 */ /* 0x000fc800078e0017 */
[----:B------:R0:W-:Y:S01]  /*5020*/  STG.E.U8 desc[UR36][R8.64], R5 ;  /* 0x0000000508007986 */ /* 0x0001e2000c101124 */
[----:B------:R-:W-:Y:S05]  /*5030*/  BRA `(.L_x_17879) ;  /* 0x0000000800407947 */ /* 0x000fea0003800000 */
.L_x_17895:
        /* <DEDUP_REMOVED lines=13> */
.L_x_17899:
[----:B------:R-:W-:Y:S01]  /*5110*/  IMAD.MOV.U32 R0, RZ, RZ, 0x7f ;  /* 0x0000007fff007424 */ /* 0x000fe200078e00ff */
[----:B------:R-:W-:-:S04]  /*5120*/  ISETP.GT.U32.AND P0, PT, R4, 0x7f800000, PT ;  /* 0x7f8000000400780c */ /* 0x000fc80003f04070 */
[----:B------:R-:W-:-:S09]  /*5130*/  SEL R0, R0, 0x7c, P0 ;  /* 0x0000007c00007807 */ /* 0x000fd20000000000 */
.L_x_17900:
[----:B------:R-:W-:Y:S05]  /*5140*/  BSYNC B0 ;  /* 0x0000000000007941 */ /* 0x000fea0003800000 */
.L_x_17898:
[----:B------:R-:W-:Y:S01]  /*5150*/  LOP3.LUT R3, R5, 0x80000000, RZ, 0xc0, !PT ;  /* 0x8000000005037812 */ /* 0x000fe200078ec0ff */
[----:B------:R-:W-:-:S03]  /*5160*/  IMAD.MOV.U32 R25, RZ, RZ, R23 ;  /* 0x000000ffff197224 */ /* 0x000fc600078e0017 */
[----:B------:R-:W-:-:S04]  /*5170*/  SHF.R.U32.HI R3, RZ, 0x18, R3 ;  /* 0x00000018ff037819 */ /* 0x000fc80000011603 */
[----:B------:R-:W-:-:S05]  /*5180*/  LOP3.LUT R3, R0, R3, RZ, 0xfc, !PT ;  /* 0x0000000300037212 */ /* 0x000fca00078efcff */
[----:B------:R0:W-:Y:S01]  /*5190*/  STG.E.U8 desc[UR36][R8.64], R3 ;  /* 0x0000000308007986 */ /* 0x0001e2000c101124 */
[----:B------:R-:W-:Y:S05]  /*51a0*/  BRA `(.L_x_17879) ;  /* 0x0000000400e47947 */ /* 0x000fea0003800000 */
.L_x_17894:
[----:B------:R-:W0:Y:S01]  /*51b0*/  I2F.S8 R0, R3 ;  /* 0x0000000300007306 */ /* 0x000e220000001400 */
[----:B------:R-:W-:Y:S01]  /*51c0*/  IMAD.MOV.U32 R25, RZ, RZ, R23 ;  /* 0x000000ffff197224 */ /* 0x000fe200078e0017 */
[----:B0-----:R-:W-:-:S05]  /*51d0*/  F2FP.BF16.F32.PACK_AB R0, RZ, R0 ;  /* 0x00000000ff00723e */ /* 0x001fca00000010ff */
[----:B------:R0:W-:Y:S01]  /*51e0*/  STG.E.U16 desc[UR36][R8.64], R0 ;  /* 0x0000000008007986 */ /* 0x0001e2000c101524 */
[----:B------:R-:W-:Y:S05]  /*51f0*/  BRA `(.L_x_17879) ;  /* 0x0000000400d07947 */ /* 0x000fea0003800000 */
.L_x_17891:
        /* <DEDUP_REMOVED lines=13> */
.L_x_17903:
        /* <DEDUP_REMOVED lines=17> */
.L_x_17906:
[----:B------:R-:W-:-:S04]  /*53e0*/  LOP3.LUT R3, R3, 0x80000000, RZ, 0xc0, !PT ;  /* 0x8000000003037812 */ /* 0x000fc800078ec0ff */
[----:B------:R-:W-:-:S04]  /*53f0*/  SHF.R.U32.HI R3, RZ, 0x18, R3 ;  /* 0x00000018ff037819 */ /* 0x000fc80000011603 */
[----:B------:R-:W-:-:S04]  /*5400*/  LOP3.LUT R0, R0, R3, RZ, 0xfc, !PT ;  /* 0x0000000300007212 */ /* 0x000fc800078efcff */
[----:B------:R-:W-:-:S07]  /*5410*/  PRMT R4, R0, 0x7610, R4 ;  /* 0x0000761000047816 */ /* 0x000fce0000000004 */
.L_x_17905:
[----:B------:R-:W-:Y:S05]  /*5420*/  BSYNC B0 ;  /* 0x0000000000007941 */ /* 0x000fea0003800000 */
.L_x_17904:
[----:B------:R0:W-:Y:S01]  /*5430*/  STG.E.U8 desc[UR36][R8.64], R4 ;  /* 0x0000000408007986 */ /* 0x0001e2000c101124 */
[----:B------:R-:W-:Y:S01]  /*5440*/  IMAD.MOV.U32 R25, RZ, RZ, R23 ;  /* 0x000000ffff197224 */ /* 0x000fe200078e0017 */
[----:B------:R-:W-:Y:S06]  /*5450*/  BRA `(.L_x_17879) ;  /* 0x0000000400387947 */ /* 0x000fec0003800000 */
.L_x_17902:
        /* <DEDUP_REMOVED lines=17> */
.L_x_17909:
[----:B------:R-:W-:-:S04]  /*5570*/  LOP3.LUT R3, R3, 0x80000000, RZ, 0xc0, !PT ;  /* 0x8000000003037812 */ /* 0x000fc800078ec0ff */
[----:B------:R-:W-:-:S04]  /*5580*/  SHF.R.U32.HI R3, RZ, 0x18, R3 ;  /* 0x00000018ff037819 */ /* 0x000fc80000011603 */
[----:B------:R-:W-:-:S04]  /*5590*/  LOP3.LUT R0, R0, R3, RZ, 0xfc, !PT ;  /* 0x0000000300007212 */ /* 0x000fc800078efcff */
[----:B------:R-:W-:-:S07]  /*55a0*/  PRMT R4, R0, 0x7610, R4 ;  /* 0x0000761000047816 */ /* 0x000fce0000000004 */
.L_x_17908:
[----:B------:R-:W-:Y:S05]  /*55b0*/  BSYNC B0 ;  /* 0x0000000000007941 */ /* 0x000fea0003800000 */
.L_x_17907:
[----:B------:R0:W-:Y:S01]  /*55c0*/  STG.E.U8 desc[UR36][R8.64], R4 ;  /* 0x0000000408007986 */ /* 0x0001e2000c101124 */
[----:B------:R-:W-:Y:S01]  /*55d0*/  IMAD.MOV.U32 R25, RZ, RZ, R23 ;  /* 0x000000ffff197224 */ /* 0x000fe200078e0017 */
[----:B------:R-:W-:Y:S06]  /*55e0*/  BRA `(.L_x_17879) ;  /* 0x0000000000d47947 */ /* 0x000fec0003800000 */
.L_x_17901:
        /* <DEDUP_REMOVED lines=24> */
.L_x_17884:
        /* <DEDUP_REMOVED lines=16> */
.L_x_17912:
[----:B------:R-:W-:Y:S01]  /*5870*/  IMAD.MOV.U32 R25, RZ, RZ, R23 ;  /* 0x000000ffff197224 */ /* 0x000fe200078e0017 */
[----:B------:R-:W-:Y:S06]  /*5880*/  BRA `(.L_x_17879) ;  /* 0x00000000002c7947 */ /* 0x000fec0003800000 */
.L_x_17911:
[----:B------:R-:W-:Y:S01]  /*5890*/  LOP3.LUT R3, R3, 0xffff, RZ, 0xc0, !PT ;  /* 0x0000ffff03037812 */ /* 0x000fe200078ec0ff */
[----:B------:R-:W-:-:S03]  /*58a0*/  IMAD.MOV.U32 R25, RZ, RZ, R23 ;  /* 0x000000ffff197224 */ /* 0x000fc600078e0017 */
[----:B------:R-:W-:-:S05]  /*58b0*/  PRMT R3, R3, 0x8880, RZ ;  /* 0x0000888003037816 */ /* 0x000fca00000000ff */
[----:B------:R-:W-:-:S05]  /*58c0*/  IMAD.MOV.U32 R4, RZ, RZ, R3 ;  /* 0x000000ffff047224 */ /* 0x000fca00078e0003 */
[----:B------:R-:W-:-:S05]  /*58d0*/  SHF.R.S32.HI R5, RZ, 0x1f, R4 ;  /* 0x0000001fff057819 */ /* 0x000fca0000011404 */
[----:B------:R0:W-:Y:S01]  /*58e0*/  STG.E.64 desc[UR36][R8.64], R4 ;  /* 0x0000000408007986 */ /* 0x0001e2000c101b24 */
[----:B------:R-:W-:Y:S05]  /*58f0*/  BRA `(.L_x_17879) ;  /* 0x0000000000107947 */ /* 0x000fea0003800000 */
.L_x_17910:
[----:B------:R-:W-:Y:S01]  /*5900*/  LOP3.LUT R3, R3, 0xffff, RZ, 0xc0, !PT ;  /* 0x0000ffff03037812 */ /* 0x000fe200078ec0ff */
[----:B------:R-:W-:-:S03]  /*5910*/  IMAD.MOV.U32 R25, RZ, RZ, R23 ;  /* 0x000000ffff197224 */ /* 0x000fc600078e0017 */
[----:B------:R-:W-:-:S05]  /*5920*/  PRMT R3, R3, 0x8880, RZ ;  /* 0x0000888003037816 */ /* 0x000fca00000000ff */
[----:B------:R0:W-:Y:S02]  /*5930*/  STG.E desc[UR36][R8.64], R3 ;  /* 0x0000000308007986 */ /* 0x0001e4000c101924 */
.L_x_17879:
[----:B------:R-:W-:Y:S05]  /*5940*/  BSYNC B6 ;  /* 0x0000000000067941 */ /* 0x000fea0003800000 */
.L_x_17878:
        /* <DEDUP_REMOVED lines=23> */
.L_x_17918:
[----:B-----5:R4:W-:Y:S01]  /*5ac0*/  STG.E.U8 desc[UR36][R8.64], R22 ;  /* 0x0000001608007986 */ /* 0x0209e2000c101124 */
[----:B------:R-:W-:Y:S05]  /*5ad0*/  BRA `(.L_x_17920) ;  /* 0x0000000c00987947 */ /* 0x000fea0003800000 */
.L_x_17917:
        /* <DEDUP_REMOVED lines=12> */
.L_x_17922:
[----:B-----5:R-:W-:-:S04]  /*5ba0*/  LOP3.LUT R22, R22, 0xffff, RZ, 0xc0, !PT ;  /* 0x0000ffff16167812 */ /* 0x020fc800078ec0ff */
[----:B------:R-:W-:-:S05]  /*5bb0*/  PRMT R3, R22, 0x8880, RZ ;  /* 0x0000888016037816 */ /* 0x000fca00000000ff */
[----:B------:R2:W-:Y:S01]  /*5bc0*/  STG.E desc[UR36][R8.64], R3 ;  /* 0x0000000308007986 */ /* 0x0005e2000c101924 */
[----:B------:R-:W-:Y:S05]  /*5bd0*/  BRA `(.L_x_17920) ;  /* 0x0000000c00587947 */ /* 0x000fea0003800000 */
.L_x_17921:
[----:B-----5:R-:W-:-:S04]  /*5be0*/  PRMT R3, R22, 0x8880, RZ ;  /* 0x0000888016037816 */ /* 0x020fc800000000ff */
[----:B------:R-:W-:-:S05]  /*5bf0*/  PRMT R3, R3, 0x7710, RZ ;  /* 0x0000771003037816 */ /* 0x000fca00000000ff */
[----:B------:R0:W-:Y:S01]  /*5c00*/  STG.E.U16 desc[UR36][R8.64], R3 ;  /* 0x0000000308007986 */ /* 0x0001e2000c101524 */
[----:B------:R-:W-:Y:S05]  /*5c10*/  BRA `(.L_x_17920) ;  /* 0x0000000c00487947 */ /* 0x000fea0003800000 */
.L_x_17916:
        /* <DEDUP_REMOVED lines=9> */
.L_x_17924:
[----:B-----5:R-:W0:Y:S02]  /*5cb0*/  I2F.S8 R0, R22 ;  /* 0x0000001600007306 */ /* 0x020e240000001400 */
[----:B0-----:R-:W-:-:S05]  /*5cc0*/  F2FP.F16.F32.PACK_AB R0, RZ, R0 ;  /* 0x00000000ff00723e */ /* 0x001fca00000000ff */
[----:B------:R0:W-:Y:S01]  /*5cd0*/  STG.E.U16 desc[UR36][R8.64], R0 ;  /* 0x0000000008007986 */ /* 0x0001e2000c101524 */
[----:B------:R-:W-:Y:S05]  /*5ce0*/  BRA `(.L_x_17920) ;  /* 0x0000000c00147947 */ /* 0x000fea0003800000 */
.L_x_17923:
        /* <DEDUP_REMOVED lines=10> */
.L_x_17926:
[----:B-----5:R-:W0:Y:S02]  /*5d90*/  I2F.S8 R22, R22 ;  /* 0x0000001600167306 */ /* 0x020e240000001400 */
[----:B0-----:R-:W-:-:S04]  /*5da0*/  F2FP.F16.F32.PACK_AB R3, RZ, R22 ;  /* 0x00000016ff03723e */ /* 0x001fc800000000ff */
[----:B------:R-:W-:-:S05]  /*5db0*/  PRMT R3, R3, 0x5410, RZ ;  /* 0x0000541003037816 */ /* 0x000fca00000000ff */
[----:B------:R0:W-:Y:S01]  /*5dc0*/  STG.E desc[UR36][R8.64], R3 ;  /* 0x0000000308007986 */ /* 0x0001e2000c101924 */
[----:B------:R-:W-:Y:S05]  /*5dd0*/  BRA `(.L_x_17920) ;  /* 0x0000000800d87947 */ /* 0x000fea0003800000 */
.L_x_17925:
[----:B-----5:R-:W-:-:S04]  /*5de0*/  PRMT R4, R22, 0x8880, RZ ;  /* 0x0000888016047816 */ /* 0x020fc800000000ff */
[----:B------:R-:W-:-:S06]  /*5df0*/  PRMT R4, R4, 0x7710, RZ ;  /* 0x0000771004047816 */ /* 0x000fcc00000000ff */
[----:B------:R-:W0:Y:S02]  /*5e00*/  I2F.F64.S16 R4, R4 ;  /* 0x0000000400047312 */ /* 0x000e240000101c00 */
[----:B0-----:R0:W-:Y:S01]  /*5e10*/  STG.E.64 desc[UR36][R8.64], R4 ;  /* 0x0000000408007986 */ /* 0x0011e2000c101b24 */
[----:B------:R-:W-:Y:S05]  /*5e20*/  BRA `(.L_x_17920) ;  /* 0x0000000800c47947 */ /* 0x000fea0003800000 */
.L_x_17915:
        /* <DEDUP_REMOVED lines=12> */
.L_x_17929:
[----:B-----5:R-:W-:Y:S02]  /*5ef0*/  PRMT R4, R22, 0x8880, RZ ;  /* 0x0000888016047816 */ /* 0x020fe400000000ff */
[----:B------:R-:W-:Y:S02]  /*5f00*/  CS2R R6, SRZ ;  /* 0x0000000000067805 */ /* 0x000fe4000001ff00 */
[----:B------:R-:W-:-:S06]  /*5f10*/  PRMT R4, R4, 0x7710, RZ ;  /* 0x0000771004047816 */ /* 0x000fcc00000000ff */
[----:B------:R-:W0:Y:S02]  /*5f20*/  I2F.F64.S16 R4, R4 ;  /* 0x0000000400047312 */ /* 0x000e240000101c00 */
[----:B0-----:R0:W-:Y:S01]  /*5f30*/  STG.E.128 desc[UR36][R8.64], R4 ;  /* 0x0000000408007986 */ /* 0x0011e2000c101d24 */
[----:B------:R-:W-:Y:S05]  /*5f40*/  BRA `(.L_x_17920) ;  /* 0x00000008007c7947 */ /* 0x000fea0003800000 */
.L_x_17928:
        /* <DEDUP_REMOVED lines=21> */
.L_x_17933:
[----:B------:R-:W-:Y:S05]  /*60a0*/  BSYNC B0 ;  /* 0x0000000000007941 */ /* 0x000fea0003800000 */
.L_x_17932:
[----:B------:R-:W-:-:S05]  /*60b0*/  LOP3.LUT R5, R0, R5, RZ, 0xfc, !PT ;  /* 0x0000000500057212 */ /* 0x000fca00078efcff */
[----:B------:R0:W-:Y:S01]  /*60c0*/  STG.E.U8 desc[UR36][R8.64], R5 ;  /* 0x0000000508007986 */ /* 0x0001e2000c101124 */
[----:B------:R-:W-:Y:S05]  /*60d0*/  BRA `(.L_x_17920) ;  /* 0x0000000800187947 */ /* 0x000fea0003800000 */
.L_x_17931:
        /* <DEDUP_REMOVED lines=13> */
.L_x_17935:
[----:B------:R-:W-:Y:S01]  /*61b0*/  IMAD.MOV.U32 R0, RZ, RZ, 0x7f ;  /* 0x0000007fff007424 */ /* 0x000fe200078e00ff */
[----:B------:R-:W-:-:S04]  /*61c0*/  ISETP.GT.U32.AND P0, PT, R3, 0x7f800000, PT ;  /* 0x7f8000000300780c */ /* 0x000fc80003f04070 */
[----:B------:R-:W-:-:S09]  /*61d0*/  SEL R0, R0, 0x7c, P0 ;  /* 0x0000007c00007807 */ /* 0x000fd20000000000 */
.L_x_17936:
[----:B------:R-:W-:Y:S05]  /*61e0*/  BSYNC B0 ;  /* 0x0000000000007941 */ /* 0x000fea0003800000 */
.L_x_17934:
[----:B------:R-:W-:-:S04]  /*61f0*/  LOP3.LUT R3, R5, 0x80000000, RZ, 0xc0, !PT ;  /* 0x8000000005037812 */ /* 0x000fc800078ec0ff */
[----:B------:R-:W-:-:S04]  /*6200*/  SHF.R.U32.HI R3, RZ, 0x18, R3 ;  /* 0x00000018ff037819 */ /* 0x000fc80000011603 */
[----:B------:R-:W-:-:S05]  /*6210*/  LOP3.LUT R3, R0, R3, RZ, 0xfc, !PT ;  /* 0x0000000300037212 */ /* 0x000fca00078efcff */
[----:B------:R0:W-:Y:S01]  /*6220*/  STG.E.U8 desc[UR36][R8.64], R3 ;  /* 0x0000000308007986 */ /* 0x0001e2000c101124 */
[----:B------:R-:W-:Y:S05]  /*6230*/  BRA `(.L_x_17920) ;  /* 0x0000000400c07947 */ /* 0x000fea0003800000 */
.L_x_17930:
[----:B-----5:R-:W0:Y:S02]  /*6240*/  I2F.S8 R0, R22 ;  /* 0x0000001600007306 */ /* 0x020e240000001400 */
[----:B0-----:R-:W-:-:S05]  /*6250*/  F2FP.BF16.F32.PACK_AB R0, RZ, R0 ;  /* 0x00000000ff00723e */ /* 0x001fca00000010ff */
[----:B------:R0:W-:Y:S01]  /*6260*/  STG.E.U16 desc[UR36][R8.64], R0 ;  /* 0x0000000008007986 */ /* 0x0001e2000c101524 */
[----:B------:R-:W-:Y:S05]  /*6270*/  BRA `(.L_x_17920) ;  /* 0x0000000400b07947 */ /* 0x000fea0003800000 */
.L_x_17927:
        /* <DEDUP_REMOVED lines=12> */
.L_x_17939:
        /* <DEDUP_REMOVED lines=17> */
.L_x_17942:
[----:B------:R-:W-:-:S04]  /*6450*/  LOP3.LUT R3, R5, 0x80000000, RZ, 0xc0, !PT ;  /* 0x8000000005037812 */ /* 0x000fc800078ec0ff */
[----:B------:R-:W-:-:S04]  /*6460*/  SHF.R.U32.HI R3, RZ, 0x18, R3 ;  /* 0x00000018ff037819 */ /* 0x000fc80000011603 */
[----:B------:R-:W-:-:S04]  /*6470*/  LOP3.LUT R0, R0, R3, RZ, 0xfc, !PT ;  /* 0x0000000300007212 */ /* 0x000fc800078efcff */
[----:B------:R-:W-:-:S07]  /*6480*/  PRMT R4, R0, 0x7610, R4 ;  /* 0x0000761000047816 */ /* 0x000fce0000000004 */
.L_x_17941:
[----:B------:R-:W-:Y:S05]  /*6490*/  BSYNC B0 ;  /* 0x0000000000007941 */ /* 0x000fea0003800000 */
.L_x_17940:
[----:B------:R0:W-:Y:S01]  /*64a0*/  STG.E.U8 desc[UR36][R8.64], R4 ;  /* 0x0000000408007986 */ /* 0x0001e2000c101124 */
[----:B------:R-:W-:Y:S05]  /*64b0*/  BRA `(.L_x_17920) ;  /* 0x0000000400207947 */ /* 0x000fea0003800000 */
.L_x_17938:
        /* <DEDUP_REMOVED lines=17> */
.L_x_17945:
[----:B------:R-:W-:-:S04]  /*65d0*/  LOP3.LUT R3, R5, 0x80000000, RZ, 0xc0, !PT ;  /* 0x8000000005037812 */ /* 0x000fc800078ec0ff */
[----:B------:R-:W-:-:S04]  /*65e0*/  SHF.R.U32.HI R3, RZ, 0x18, R3 ;  /* 0x00000018ff037819 */ /* 0x000fc80000011603 */
[----:B------:R-:W-:-:S04]  /*65f0*/  LOP3.LUT R0, R0, R3, RZ, 0xfc, !PT ;  /* 0x0000000300007212 */ /* 0x000fc800078efcff */
[----:B------:R-:W-:-:S07]  /*6600*/  PRMT R4, R0, 0x7610, R4 ;  /* 0x0000761000047816 */ /* 0x000fce0000000004 */
.L_x_17944:
[----:B------:R-:W-:Y:S05]  /*6610*/  BSYNC B0 ;  /* 0x0000000000007941 */ /* 0x000fea0003800000 */
.L_x_17943:
[----:B------:R0:W-:Y:S01]  /*6620*/  STG.E.U8 desc[UR36][R8.64], R4 ;  /* 0x0000000408007986 */ /* 0x0001e2000c101124 */
[----:B------:R-:W-:Y:S05]  /*6630*/  BRA `(.L_x_17920) ;  /* 0x0000000000c07947 */ /* 0x000fea0003800000 */
.L_x_17937:
        /* <DEDUP_REMOVED lines=22> */
.L_x_17919:
        /* <DEDUP_REMOVED lines=16> */
.L_x_17948:
[----:B------:R-:W-:Y:S05]  /*68a0*/  BRA `(.L_x_17920) ;  /* 0x0000000000247947 */ /* 0x000fea0003800000 */
.L_x_17947:
[----:B-----5:R-:W-:-:S04]  /*68b0*/  LOP3.LUT R22, R22, 0xffff, RZ, 0xc0, !PT ;  /* 0x0000ffff16167812 */ /* 0x020fc800078ec0ff */
[----:B------:R-:W-:-:S05]  /*68c0*/  PRMT R22, R22, 0x8880, RZ ;  /* 0x0000888016167816 */ /* 0x000fca00000000ff */
[----:B------:R-:W-:-:S05]  /*68d0*/  IMAD.MOV.U32 R4, RZ, RZ, R22 ;  /* 0x000000ffff047224 */ /* 0x000fca00078e0016 */
[----:B------:R-:W-:-:S05]  /*68e0*/  SHF.R.S32.HI R5, RZ, 0x1f, R4 ;  /* 0x0000001fff057819 */ /* 0x000fca0000011404 */
[----:B------:R0:W-:Y:S01]  /*68f0*/  STG.E.64 desc[UR36][R8.64], R4 ;  /* 0x0000000408007986 */ /* 0x0001e2000c101b24 */
[----:B------:R-:W-:Y:S05]  /*6900*/  BRA `(.L_x_17920) ;  /* 0x00000000000c7947 */ /* 0x000fea0003800000 */
.L_x_17946:
[----:B-----5:R-:W-:-:S04]  /*6910*/  LOP3.LUT R22, R22, 0xffff, RZ, 0xc0, !PT ;  /* 0x0000ffff16167812 */ /* 0x020fc800078ec0ff */
[----:B------:R-:W-:-:S05]  /*6920*/  PRMT R3, R22, 0x8880, RZ ;  /* 0x0000888016037816 */ /* 0x000fca00000000ff */
[----:B------:R0:W-:Y:S02]  /*6930*/  STG.E desc[UR36][R8.64], R3 ;  /* 0x0000000308007986 */ /* 0x0001e4000c101924 */
.L_x_17920:
        /* <DEDUP_REMOVED lines=23> */
.L_x_17952:
[----:B------:R0:W-:Y:S01]  /*6ab0*/  STG.E.U8 desc[UR36][R8.64], R18 ;  /* 0x0000001208007986 */ /* 0x0001e2000c101124 */
[----:B------:R-:W-:Y:S05]  /*6ac0*/  BRA `(.L_x_17954) ;  /* 0x0000000c00987947 */ /* 0x000fea0003800000 */
.L_x_17951:
        /* <DEDUP_REMOVED lines=12> */
.L_x_17956:
[----:B------:R-:W-:-:S04]  /*6b90*/  LOP3.LUT R18, R18, 0xffff, RZ, 0xc0, !PT ;  /* 0x0000ffff12127812 */ /* 0x000fc800078ec0ff */
[----:B------:R-:W-:-:S05]  /*6ba0*/  PRMT R3, R18, 0x8880, RZ ;  /* 0x0000888012037816 */ /* 0x000fca00000000ff */
[----:B------:R0:W-:Y:S01]  /*6bb0*/  STG.E desc[UR36][R8.64], R3 ;  /* 0x0000000308007986 */ /* 0x0001e2000c101924 */
[----:B------:R-:W-:Y:S05]  /*6bc0*/  BRA `(.L_x_17954) ;  /* 0x0000000c00587947 */ /* 0x000fea0003800000 */
.L_x_17955:
[----:B------:R-:W-:-:S04]  /*6bd0*/  PRMT R3, R18, 0x8880, RZ ;  /* 0x0000888012037816 */ /* 0x000fc800000000ff */
[----:B------:R-:W-:-:S05]  /*6be0*/  PRMT R3, R3, 0x7710, RZ ;  /* 0x0000771003037816 */ /* 0x000fca00000000ff */
[----:B------:R0:W-:Y:S01]  /*6bf0*/  STG.E.U16 desc[UR36][R8.64], R3 ;  /* 0x0000000308007986 */ /* 0x0001e2000c101524 */
[----:B------:R-:W-:Y:S05]  /*6c00*/  BRA `(.L_x_17954) ;  /* 0x0000000c00487947 */ /* 0x000fea0003800000 */
.L_x_17950:
        /* <DEDUP_REMOVED lines=9> */
.L_x_17958:
[----:B------:R-:W0:Y:S02]  /*6ca0*/  I2F.S8 R0, R18 ;  /* 0x0000001200007306 */ /* 0x000e240000001400 */
[----:B0-----:R-:W-:-:S05]  /*6cb0*/  F2FP.F16.F32.PACK_AB R0, RZ, R0 ;  /* 0x00000000ff00723e */ /* 0x001fca00000000ff */
[----:B------:R0:W-:Y:S01]  /*6cc0*/  STG.E.U16 desc[UR36][R8.64], R0 ;  /* 0x0000000008007986 */ /* 0x0001e2000c101524 */
[----:B------:R-:W-:Y:S05]  /*6cd0*/  BRA `(.L_x_17954) ;  /* 0x0000000c00147947 */ /* 0x000fea0003800000 */
.L_x_17957:
        /* <DEDUP_REMOVED lines=10> */
.L_x_17960:
[----:B------:R-:W0:Y:S02]  /*6d80*/  I2F.S8 R18, R18 ;  /* 0x0000001200127306 */ /* 0x000e240000001400 */
[----:B0-----:R-:W-:-:S04]  /*6d90*/  F2FP.F16.F32.PACK_AB R3, RZ, R18 ;  /* 0x00000012ff03723e */ /* 0x001fc800000000ff */
[----:B------:R-:W-:-:S05]  /*6da0*/  PRMT R3, R3, 0x5410, RZ ;  /* 0x0000541003037816 */ /* 0x000fca00000000ff */
[----:B------:R0:W-:Y:S01]  /*6db0*/  STG.E desc[UR36][R8.64], R3 ;  /* 0x0000000308007986 */ /* 0x0001e2000c101924 */
[----:B------:R-:W-:Y:S05]  /*6dc0*/  BRA `(.L_x_17954) ;  /* 0x0000000800d87947 */ /* 0x000fea0003800000 */
.L_x_17959:
[----:B------:R-:W-:-:S04]  /*6dd0*/  PRMT R4, R18, 0x8880, RZ ;  /* 0x0000888012047816 */ /* 0x000fc800000000ff */
[----:B------:R-:W-:-:S06]  /*6de0*/  PRMT R4, R4, 0x7710, RZ ;  /* 0x0000771004047816 */ /* 0x000fcc00000000ff */
[----:B------:R-:W0:Y:S02]  /*6df0*/  I2F.F64.S16 R4, R4 ;  /* 0x0000000400047312 */ /* 0x000e240000101c00 */
[----:B0-----:R0:W-:Y:S01]  /*6e00*/  STG.E.64 desc[UR36][R8.64], R4 ;  /* 0x0000000408007986 */ /* 0x0011e2000c101b24 */
[----:B------:R-:W-:Y:S05]  /*6e10*/  BRA `(.L_x_17954) ;  /* 0x0000000800c47947 */ /* 0x000fea0003800000 */
.L_x_17949:
        /* <DEDUP_REMOVED lines=12> */
.L_x_17963:
[----:B------:R-:W-:Y:S02]  /*6ee0*/  PRMT R4, R18, 0x8880, RZ ;  /* 0x0000888012047816 */ /* 0x000fe400000000ff */
[----:B------:R-:W-:Y:S02]  /*6ef0*/  CS2R R6, SRZ ;  /* 0x0000000000067805 */ /* 0x000fe4000001ff00 */
[----:B------:R-:W-:-:S06]  /*6f00*/  PRMT R4, R4, 0x7710, RZ ;  /* 0x0000771004047816 */ /* 0x000fcc00000000ff */
[----:B------:R-:W0:Y:S02]  /*6f10*/  I2F.F64.S16 R4, R4 ;  /* 0x0000000400047312 */ /* 0x000e240000101c00 */
[----:B0-----:R0:W-:Y:S01]  /*6f20*/  STG.E.128 desc[UR36][R8.64], R4 ;  /* 0x0000000408007986 */ /* 0x0011e2000c101d24 */
[----:B------:R-:W-:Y:S05]  /*6f30*/  BRA `(.L_x_17954) ;  /* 0x00000008007c7947 */ /* 0x000fea0003800000 */
.L_x_17962:
        /* <DEDUP_REMOVED lines=21> */
.L_x_17967:
[----:B------:R-:W-:Y:S05]  /*7090*/  BSYNC B0 ;  /* 0x0000000000007941 */ /* 0x000fea0003800000 */
.L_x_17966:
[----:B------:R-:W-:-:S05]  /*70a0*/  LOP3.LUT R5, R0, R5, RZ, 0xfc, !PT ;  /* 0x0000000500057212 */ /* 0x000fca00078efcff */
[----:B------:R0:W-:Y:S01]  /*70b0*/  STG.E.U8 desc[UR36][R8.64], R5 ;  /* 0x0000000508007986 */ /* 0x0001e2000c101124 */
[----:B------:R-:W-:Y:S05]  /*70c0*/  BRA `(.L_x_17954) ;  /* 0x0000000800187947 */ /* 0x000fea0003800000 */
.L_x_17965:
        /* <DEDUP_REMOVED lines=13> */
.L_x_17969:
[----:B------:R-:W-:Y:S01]  /*71a0*/  IMAD.MOV.U32 R0, RZ, RZ, 0x7f ;  /* 0x0000007fff007424 */ /* 0x000fe200078e00ff */
[----:B------:R-:W-:-:S04]  /*71b0*/  ISETP.GT.U32.AND P0, PT, R3, 0x7f800000, PT ;  /* 0x7f8000000300780c */ /* 0x000fc80003f04070 */
[----:B------:R-:W-:-:S09]  /*71c0*/  SEL R0, R0, 0x7c, P0 ;  /* 0x0000007c00007807 */ /* 0x000fd20000000000 */
.L_x_17970:
[----:B------:R-:W-:Y:S05]  /*71d0*/  BSYNC B0 ;  /* 0x0000000000007941 */ /* 0x000fea0003800000 */
.L_x_17968:
[----:B------:R-:W-:-:S04]  /*71e0*/  LOP3.LUT R3, R5, 0x80000000, RZ, 0xc0, !PT ;  /* 0x8000000005037812 */ /* 0x000fc800078ec0ff */
[----:B------:R-:W-:-:S04]  /*71f0*/  SHF.R.U32.HI R3, RZ, 0x18, R3 ;  /* 0x00000018ff037819 */ /* 0x000fc80000011603 */
[----:B------:R-:W-:-:S05]  /*7200*/  LOP3.LUT R3, R0, R3, RZ, 0xfc, !PT ;  /* 0x0000000300037212 */ /* 0x000fca00078efcff */
[----:B------:R0:W-:Y:S01]  /*7210*/  STG.E.U8 desc[UR36][R8.64], R3 ;  /* 0x0000000308007986 */ /* 0x0001e2000c101124 */
[----:B------:R-:W-:Y:S05]  /*7220*/  BRA `(.L_x_17954) ;  /* 0x0000000400c07947 */ /* 0x000fea0003800000 */
.L_x_17964:
[----:B------:R-:W0:Y:S02]  /*7230*/  I2F.S8 R0, R18 ;  /* 0x0000001200007306 */ /* 0x000e240000001400 */
[----:B0-----:R-:W-:-:S05]  /*7240*/  F2FP.BF16.F32.PACK_AB R0, RZ, R0 ;  /* 0x00000000ff00723e */ /* 0x001fca00000010ff */
[----:B------:R0:W-:Y:S01]  /*7250*/  STG.E.U16 desc[UR36][R8.64], R0 ;  /* 0x0000000008007986 */ /* 0x0001e2000c101524 */
[----:B------:R-:W-:Y:S05]  /*7260*/  BRA `(.L_x_17954) ;  /* 0x0000000400b07947 */ /* 0x000fea0003800000 */
.L_x_17961:
        /* <DEDUP_REMOVED lines=12> */
.L_x_17973:
        /* <DEDUP_REMOVED lines=17> */
.L_x_17976:
[----:B------:R-:W-:-:S04]  /*7440*/  LOP3.LUT R3, R5, 0x80000000, RZ, 0xc0, !PT ;  /* 0x8000000005037812 */ /* 0x000fc800078ec0ff */
[----:B------:R-:W-:-:S04]  /*7450*/  SHF.R.U32.HI R3, RZ, 0x18, R3 ;  /* 0x00000018ff037819 */ /* 0x000fc80000011603 */
[----:B------:R-:W-:-:S04]  /*7460*/  LOP3.LUT R0, R0, R3, RZ, 0xfc, !PT ;  /* 0x0000000300007212 */ /* 0x000fc800078efcff */
[----:B------:R-:W-:-:S07]  /*7470*/  PRMT R4, R0, 0x7610, R4 ;  /* 0x0000761000047816 */ /* 0x000fce0000000004 */
.L_x_17975:
[----:B------:R-:W-:Y:S05]  /*7480*/  BSYNC B0 ;  /* 0x0000000000007941 */ /* 0x000fea0003800000 */
.L_x_17974:
[----:B------:R3:W-:Y:S01]  /*7490*/  STG.E.U8 desc[UR36][R8.64], R4 ;  /* 0x0000000408007986 */ /* 0x0007e2000c101124 */
[----:B------:R-:W-:Y:S05]  /*74a0*/  BRA `(.L_x_17954) ;  /* 0x0000000400207947 */ /* 0x000fea0003800000 */
.L_x_17972:
        /* <DEDUP_REMOVED lines=17> */
.L_x_17979:
[----:B------:R-:W-:-:S04]  /*75c0*/  LOP3.LUT R3, R5, 0x80000000, RZ, 0xc0, !PT ;  /* 0x8000000005037812 */ /* 0x000fc800078ec0ff */
[----:B------:R-:W-:-:S04]  /*75d0*/  SHF.R.U32.HI R3, RZ, 0x18, R3 ;  /* 0x00000018ff037819 */ /* 0x000fc80000011603 */
[----:B------:R-:W-:-:S04]  /*75e0*/  LOP3.LUT R0, R0, R3, RZ, 0xfc, !PT ;  /* 0x0000000300007212 */ /* 0x000fc800078efcff */
[----:B------:R-:W-:-:S07]  /*75f0*/  PRMT R4, R0, 0x7610, R4 ;  /* 0x0000761000047816 */ /* 0x000fce0000000004 */
.L_x_17978:
[----:B------:R-:W-:Y:S05]  /*7600*/  BSYNC B0 ;  /* 0x0000000000007941 */ /* 0x000fea0003800000 */
.L_x_17977:
[----:B------:R0:W-:Y:S01]  /*7610*/  STG.E.U8 desc[UR36][R8.64], R4 ;  /* 0x0000000408007986 */ /* 0x0001e2000c101124 */
[----:B------:R-:W-:Y:S05]  /*7620*/  BRA `(.L_x_17954) ;  /* 0x0000000000c07947 */ /* 0x000fea0003800000 */
.L_x_17971:
        /* <DEDUP_REMOVED lines=22> */
.L_x_17953:
        /* <DEDUP_REMOVED lines=16> */
.L_x_17982:
[----:B------:R-:W-:Y:S05]  /*7890*/  BRA `(.L_x_17954) ;  /* 0x0000000000247947 */ /* 0x000fea0003800000 */
.L_x_17981:
[----:B------:R-:W-:-:S04]  /*78a0*/  LOP3.LUT R18, R18, 0xffff, RZ, 0xc0, !PT ;  /* 0x0000ffff12127812 */ /* 0x000fc800078ec0ff */
[----:B------:R-:W-:-:S05]  /*78b0*/  PRMT R18, R18, 0x8880, RZ ;  /* 0x0000888012127816 */ /* 0x000fca00000000ff */
[----:B------:R-:W-:-:S05]  /*78c0*/  IMAD.MOV.U32 R4, RZ, RZ, R18 ;  /* 0x000000ffff047224 */ /* 0x000fca00078e0012 */
[----:B------:R-:W-:-:S05]  /*78d0*/  SHF.R.S32.HI R5, RZ, 0x1f, R4 ;  /* 0x0000001fff057819 */ /* 0x000fca0000011404 */
[----:B------:R1:W-:Y:S01]  /*78e0*/  STG.E.64 desc[UR36][R8.64], R4 ;  /* 0x0000000408007986 */ /* 0x0003e2000c101b24 */
[----:B------:R-:W-:Y:S05]  /*78f0*/  BRA `(.L_x_17954) ;  /* 0x00000000000c7947 */ /* 0x000fea0003800000 */
.L_x_17980:
[----:B------:R-:W-:-:S04]  /*7900*/  LOP3.LUT R18, R18, 0xffff, RZ, 0xc0, !PT ;  /* 0x0000ffff12127812 */ /* 0x000fc800078ec0ff */
[----:B------:R-:W-:-:S05]  /*7910*/  PRMT R3, R18, 0x8880, RZ ;  /* 0x0000888012037816 */ /* 0x000fca00000000ff */
[----:B------:R2:W-:Y:S02]  /*7920*/  STG.E desc[UR36][R8.64], R3 ;  /* 0x0000000308007986 */ /* 0x0005e4000c101924 */
.L_x_17954:
[----:B------:R-:W-:-:S07]  /*7930*/  VIADD R25, R25, 0x80 ;  /* 0x0000008019197836 */ /* 0x000fce0000000000 */
.L_x_17914:
[----:B------:R-:W-:Y:S05]  /*7940*/  BSYNC B6 ;  /* 0x0000000000067941 */ /* 0x000fea0003800000 */
.L_x_17913:
[----:B------:R-:W-:-:S13]  /*7950*/  ISETP.GE.AND P0, PT, R25, R16, PT ;  /* 0x000000101900720c */ /* 0x000fda0003f06270 */
[----:B------:R-:W-:Y:S05]  /*7960*/  @P0 EXIT ;  /* 0x000000000000094d */ /* 0x000fea0003800000 */
[----:B01-3--:R-:W0:Y:S01]  /*7970*/  LDC.64 R4, c[0x0][0x218] ;  /* 0x00008600ff047b82 */ /* 0x00be220000000a00 */
[----:B------:R-:W-:Y:S01]  /*7980*/  PRMT R0, R17, 0x9910, RZ ;  /* 0x0000991011007816 */ /* 0x000fe200000000ff */
[----:B------:R-:W-:Y:S01]  /*7990*/  IMAD R2, R2, 0x200, R25 ;  /* 0x0000020002027824 */ /* 0x000fe200078e0219 */
[----:B------:R-:W-:Y:S02]  /*79a0*/  ULDC UR4, c[0x0][0x238] ;  /* 0x00008e0000047ab9 */ /* 0x000fe40000000800 */
[----:B------:R-:W-:Y:S01]  /*79b0*/  ISETP.GT.AND P1, PT, R0, 0x9, PT ;  /* 0x000000090000780c */ /* 0x000fe20003f24270 */
[----:B--2-4-:R-:W-:-:S05]  /*79c0*/  IMAD R3, R2, UR4, RZ ;  /* 0x0000000402037c24 */ /* 0x014fca000f8e02ff */
        /* <DEDUP_REMOVED lines=13> */
.L_x_17986:
[----:B-----5:R-:W-:Y:S01]  /*7aa0*/  STG.E.U8 desc[UR36][R2.64], R19 ;  /* 0x0000001302007986 */ /* 0x020fe2000c101124 */
[----:B------:R-:W-:Y:S05]  /*7ab0*/  EXIT ;  /* 0x000000000000794d */ /* 0x000fea0003800000 */
.L_x_17985:
        /* <DEDUP_REMOVED lines=12> */
.L_x_17989:
[----:B-----5:R-:W-:-:S04]  /*7b80*/  LOP3.LUT R19, R19, 0xffff, RZ, 0xc0, !PT ;  /* 0x0000ffff13137812 */ /* 0x020fc800078ec0ff */
[----:B------:R-:W-:-:S05]  /*7b90*/  PRMT R5, R19, 0x8880, RZ ;  /* 0x0000888013057816 */ /* 0x000fca00000000ff */
[----:B------:R-:W-:Y:S01]  /*7ba0*/  STG.E desc[UR36][R2.64], R5 ;  /* 0x0000000502007986 */ /* 0x000fe2000c101924 */
[----:B------:R-:W-:Y:S05]  /*7bb0*/  EXIT ;  /* 0x000000000000794d */ /* 0x000fea0003800000 */
.L_x_17988:
[----:B-----5:R-:W-:-:S04]  /*7bc0*/  PRMT R5, R19, 0x8880, RZ ;  /* 0x0000888013057816 */ /* 0x020fc800000000ff */
[----:B------:R-:W-:-:S05]  /*7bd0*/  PRMT R5, R5, 0x7710, RZ ;  /* 0x0000771005057816 */ /* 0x000fca00000000ff */
[----:B------:R-:W-:Y:S01]  /*7be0*/  STG.E.U16 desc[UR36][R2.64], R5 ;  /* 0x0000000502007986 */ /* 0x000fe2000c101524 */
[----:B------:R-:W-:Y:S05]  /*7bf0*/  EXIT ;  /* 0x000000000000794d */ /* 0x000fea0003800000 */
.L_x_17984:
        /* <DEDUP_REMOVED lines=9> */
.L_x_17991:
[----:B-----5:R-:W0:Y:S02]  /*7c90*/  I2F.S8 R0, R19 ;  /* 0x0000001300007306 */ /* 0x020e240000001400 */
[----:B0-----:R-:W-:-:S05]  /*7ca0*/  F2FP.F16.F32.PACK_AB R0, RZ, R0 ;  /* 0x00000000ff00723e */ /* 0x001fca00000000ff */
[----:B------:R-:W-:Y:S01]  /*7cb0*/  STG.E.U16 desc[UR36][R2.64], R0 ;  /* 0x0000000002007986 */ /* 0x000fe2000c101524 */
[----:B------:R-:W-:Y:S05]  /*7cc0*/  EXIT ;  /* 0x000000000000794d */ /* 0x000fea0003800000 */
.L_x_17990:
        /* <DEDUP_REMOVED lines=10> */
.L_x_17993:
[----:B-----5:R-:W0:Y:S02]  /*7d70*/  I2F.S8 R19, R19 ;  /* 0x0000001300137306 */ /* 0x020e240000001400 */
[----:B0-----:R-:W-:-:S04]  /*7d80*/  F2FP.F16.F32.PACK_AB R5, RZ, R19 ;  /* 0x00000013ff05723e */ /* 0x001fc800000000ff */
[----:B------:R-:W-:-:S05]  /*7d90*/  PRMT R5, R5, 0x5410, RZ ;  /* 0x0000541005057816 */ /* 0x000fca00000000ff */
[----:B------:R-:W-:Y:S01]  /*7da0*/  STG.E desc[UR36][R2.64], R5 ;  /* 0x0000000502007986 */ /* 0x000fe2000c101924 */
[----:B------:R-:W-:Y:S05]  /*7db0*/  EXIT ;  /* 0x000000000000794d */ /* 0x000fea0003800000 */
.L_x_17992:
[----:B-----5:R-:W-:-:S04]  /*7dc0*/  PRMT R4, R19, 0x8880, RZ ;  /* 0x0000888013047816 */ /* 0x020fc800000000ff */
[----:B------:R-:W-:-:S06]  /*7dd0*/  PRMT R4, R4, 0x7710, RZ ;  /* 0x0000771004047816 */ /* 0x000fcc00000000ff */
[----:B------:R-:W0:Y:S02]  /*7de0*/  I2F.F64.S16 R4, R4 ;  /* 0x0000000400047312 */ /* 0x000e240000101c00 */
[----:B0-----:R-:W-:Y:S01]  /*7df0*/  STG.E.64 desc[UR36][R2.64], R4 ;  /* 0x0000000402007986 */ /* 0x001fe2000c101b24 */
[----:B------:R-:W-:Y:S05]  /*7e00*/  EXIT ;  /* 0x000000000000794d */ /* 0x000fea0003800000 */
.L_x_17983:
        /* <DEDUP_REMOVED lines=12> */
.L_x_17996:
[----:B-----5:R-:W-:Y:S02]  /*7ed0*/  PRMT R4, R19, 0x8880, RZ ;  /* 0x0000888013047816 */ /* 0x020fe400000000ff */
[----:B------:R-:W-:Y:S02]  /*7ee0*/  CS2R R6, SRZ ;  /* 0x0000000000067805 */ /* 0x000fe4000001ff00 */
[----:B------:R-:W-:-:S06]  /*7ef0*/  PRMT R4, R4, 0x7710, RZ ;  /* 0x0000771004047816 */ /* 0x000fcc00000000ff */
[----:B------:R-:W0:Y:S02]  /*7f00*/  I2F.F64.S16 R4, R4 ;  /* 0x0000000400047312 */ /* 0x000e240000101c00 */
[----:B0-----:R-:W-:Y:S01]  /*7f10*/  STG.E.128 desc[UR36][R2.64], R4 ;  /* 0x0000000402007986 */ /* 0x001fe2000c101d24 */
[----:B------:R-:W-:Y:S05]  /*7f20*/  EXIT ;  /* 0x000000000000794d */ /* 0x000fea0003800000 */
.L_x_17995:
        /* <DEDUP_REMOVED lines=21> */
.L_x_18000:
[----:B------:R-:W-:Y:S05]  /*8080*/  BSYNC B0 ;  /* 0x0000000000007941 */ /* 0x000fea0003800000 */
.L_x_17999:
[----:B------:R-:W-:-:S05]  /*8090*/  LOP3.LUT R5, R0, R5, RZ, 0xfc, !PT ;  /* 0x0000000500057212 */ /* 0x000fca00078efcff */
[----:B------:R-:W-:Y:S01]  /*80a0*/  STG.E.U8 desc[UR36][R2.64], R5 ;  /* 0x0000000502007986 */ /* 0x000fe2000c101124 */
[----:B------:R-:W-:Y:S05]  /*80b0*/  EXIT ;  /* 0x000000000000794d */ /* 0x000fea0003800000 */
.L_x_17998:
        /* <DEDUP_REMOVED lines=13> */
.L_x_18002:
[----:B------:R-:W-:Y:S01]  /*8190*/  IMAD.MOV.U32 R0, RZ, RZ, 0x7f ;  /* 0x0000007fff007424 */ /* 0x000fe200078e00ff */
[----:B------:R-:W-:-:S04]  /*81a0*/  ISETP.GT.U32.AND P0, PT, R4, 0x7f800000, PT ;  /* 0x7f8000000400780c */ /* 0x000fc80003f04070 */
[----:B------:R-:W-:-:S09]  /*81b0*/  SEL R0, R0, 0x7c, P0 ;  /* 0x0000007c00007807 */ /* 0x000fd20000000000 */
.L_x_18003:
[----:B------:R-:W-:Y:S05]  /*81c0*/  BSYNC B0 ;  /* 0x0000000000007941 */ /* 0x000fea0003800000 */
.L_x_18001:
[----:B------:R-:W-:-:S04]  /*81d0*/  LOP3.LUT R4, R19, 0x80000000, RZ, 0xc0, !PT ;  /* 0x8000000013047812 */ /* 0x000fc800078ec0ff */
[----:B------:R-:W-:-:S04]  /*81e0*/  SHF.R.U32.HI R5, RZ, 0x18, R4 ;  /* 0x00000018ff057819 */ /* 0x000fc80000011604 */
[----:B------:R-:W-:-:S05]  /*81f0*/  LOP3.LUT R5, R0, R5, RZ, 0xfc, !PT ;  /* 0x0000000500057212 */ /* 0x000fca00078efcff */
[----:B------:R-:W-:Y:S01]  /*8200*/  STG.E.U8 desc[UR36][R2.64], R5 ;  /* 0x0000000502007986 */ /* 0x000fe2000c101124 */
[----:B------:R-:W-:Y:S05]  /*8210*/  EXIT ;  /* 0x000000000000794d */ /* 0x000fea0003800000 */
.L_x_17997:
[----:B-----5:R-:W0:Y:S02]  /*8220*/  I2F.S8 R0, R19 ;  /* 0x0000001300007306 */ /* 0x020e240000001400 */
[----:B0-----:R-:W-:-:S05]  /*8230*/  F2FP.BF16.F32.PACK_AB R0, RZ, R0 ;  /* 0x00000000ff00723e */ /* 0x001fca00000010ff */
[----:B------:R-:W-:Y:S01]  /*8240*/  STG.E.U16 desc[UR36][R2.64], R0 ;  /* 0x0000000002007986 */ /* 0x000fe2000c101524 */
[----:B------:R-:W-:Y:S05]  /*8250*/  EXIT ;  /* 0x000000000000794d */ /* 0x000fea0003800000 */
.L_x_17994:
        /* <DEDUP_REMOVED lines=12> */
.L_x_18006:
        /* <DEDUP_REMOVED lines=17> */
.L_x_18009:
[----:B------:R-:W-:-:S04]  /*8430*/  LOP3.LUT R0, R19, 0x80000000, RZ, 0xc0, !PT ;  /* 0x8000000013007812 */ /* 0x000fc800078ec0ff */
[----:B------:R-:W-:-:S04]  /*8440*/  SHF.R.U32.HI R5, RZ, 0x18, R0 ;  /* 0x00000018ff057819 */ /* 0x000fc80000011600 */
[----:B------:R-:W-:-:S04]  /*8450*/  LOP3.LUT R4, R4, R5, RZ, 0xfc, !PT ;  /* 0x0000000504047212 */ /* 0x000fc800078efcff */
[----:B------:R-:W-:-:S07]  /*8460*/  PRMT R0, R4, 0x7610, R0 ;  /* 0x0000761004007816 */ /* 0x000fce0000000000 */
.L_x_18008:
[----:B------:R-:W-:Y:S05]  /*8470*/  BSYNC B0 ;  /* 0x0000000000007941 */ /* 0x000fea0003800000 */
.L_x_18007:
[----:B------:R-:W-:Y:S01]  /*8480*/  STG.E.U8 desc[UR36][R2.64], R0 ;  /* 0x0000000002007986 */ /* 0x000fe2000c101124 */
[----:B------:R-:W-:Y:S05]  /*8490*/  EXIT ;  /* 0x000000000000794d */ /* 0x000fea0003800000 */
.L_x_18005:
        /* <DEDUP_REMOVED lines=17> */
.L_x_18012:
[----:B------:R-:W-:-:S04]  /*85b0*/  LOP3.LUT R0, R19, 0x80000000, RZ, 0xc0, !PT ;  /* 0x8000000013007812 */ /* 0x000fc800078ec0ff */
[----:B------:R-:W-:-:S04]  /*85c0*/  SHF.R.U32.HI R5, RZ, 0x18, R0 ;  /* 0x00000018ff057819 */ /* 0x000fc80000011600 */
[----:B------:R-:W-:-:S04]  /*85d0*/  LOP3.LUT R4, R4, R5, RZ, 0xfc, !PT ;  /* 0x0000000504047212 */ /* 0x000fc800078efcff */
[----:B------:R-:W-:-:S07]  /*85e0*/  PRMT R0, R4, 0x7610, R0 ;  /* 0x0000761004007816 */ /* 0x000fce0000000000 */
.L_x_18011:
[----:B------:R-:W-:Y:S05]  /*85f0*/  BSYNC B0 ;  /* 0x0000000000007941 */ /* 0x000fea0003800000 */
.L_x_18010:
[----:B------:R-:W-:Y:S01]  /*8600*/  STG.E.U8 desc[UR36][R2.64], R0 ;  /* 0x0000000002007986 */ /* 0x000fe2000c101124 */
[----:B------:R-:W-:Y:S05]  /*8610*/  EXIT ;  /* 0x000000000000794d */ /* 0x000fea0003800000 */
.L_x_18004:
        /* <DEDUP_REMOVED lines=22> */
.L_x_17987:
        /* <DEDUP_REMOVED lines=16> */
.L_x_18015:
[----:B------:R-:W-:Y:S05]  /*8880*/  EXIT ;  /* 0x000000000000794d */ /* 0x000fea0003800000 */
.L_x_18014:
[----:B-----5:R-:W-:-:S04]  /*8890*/  LOP3.LUT R19, R19, 0xffff, RZ, 0xc0, !PT ;  /* 0x0000ffff13137812 */ /* 0x020fc800078ec0ff */
[----:B------:R-:W-:-:S05]  /*88a0*/  PRMT R19, R19, 0x8880, RZ ;  /* 0x0000888013137816 */ /* 0x000fca00000000ff */
[----:B------:R-:W-:-:S05]  /*88b0*/  IMAD.MOV.U32 R4, RZ, RZ, R19 ;  /* 0x000000ffff047224 */ /* 0x000fca00078e0013 */
[----:B------:R-:W-:-:S05]  /*88c0*/  SHF.R.S32.HI R5, RZ, 0x1f, R4 ;  /* 0x0000001fff057819 */ /* 0x000fca0000011404 */
[----:B------:R-:W-:Y:S01]  /*88d0*/  STG.E.64 desc[UR36][R2.64], R4 ;  /* 0x0000000402007986 */ /* 0x000fe2000c101b24 */
[----:B------:R-:W-:Y:S05]  /*88e0*/  EXIT ;  /* 0x000000000000794d */ /* 0x000fea0003800000 */
.L_x_18013:
[----:B-----5:R-:W-:-:S04]  /*88f0*/  LOP3.LUT R19, R19, 0xffff, RZ, 0xc0, !PT ;  /* 0x0000ffff13137812 */ /* 0x020fc800078ec0ff */
[----:B------:R-:W-:-:S05]  /*8900*/  PRMT R5, R19, 0x8880, RZ ;  /* 0x0000888013057816 */ /* 0x000fca00000000ff */
[----:B------:R-:W-:Y:S01]  /*8910*/  STG.E desc[UR36][R2.64], R5 ;  /* 0x0000000502007986 */ /* 0x000fe2000c101924 */
[----:B------:R-:W-:Y:S05]  /*8920*/  EXIT ;  /* 0x000000000000794d */ /* 0x000fea0003800000 */
.L_x_18016:
        /* <DEDUP_REMOVED lines=13> */
.L_x_43918:


//--------------------- .text._ZN2at6native18elementwise_kernelILi128ELi4EZNS0_22gpu_kernel_impl_nocastINS0_13AUnaryFunctorIN3c104HalfES5_bZZZNS0_22logical_or_kernel_cudaERNS_14TensorIteratorEENKUlvE0_clEvENKUlvE6_clEvEUlS5_S5_E_EEEEvRNS_18TensorIteratorBaseERKT_EUliE_EEviT1_ --------------------------
	.section	.text._ZN2at6native18elementwise_kernelILi128ELi4EZNS0_22gpu_kernel_impl_nocastINS0_13AUnaryFunctorIN3c104HalfES5_bZZZNS0_22logical_or_kernel_cudaERNS_14TensorIteratorEENKUlvE0_clEvENKUlvE6_clEvEUlS5_S5_E_EEEEvRNS_18TensorIteratorBaseERKT_EUliE_EEviT1_,"ax",@progbits
	.align	128
        .global         _ZN2at6native18elementwise_kernelILi128ELi4EZNS0_22gpu_kernel_impl_nocastINS0_13AUnaryFunctorIN3c104HalfES5_bZZZNS0_22logical_or_kernel_cudaERNS_14TensorIteratorEENKUlvE0_clEvENKUlvE6_clEvEUlS5_S5_E_EEEEvRNS_18TensorIteratorBaseERKT_EUliE_EEviT1_
        .type           _ZN2at6native18elementwise_kernelILi128ELi4EZNS0_22gpu_kernel_impl_nocastINS0_13AUnaryFunctorIN3c104HalfES5_bZZZNS0_22logical_or_kernel_cudaERNS_14TensorIteratorEENKUlvE0_clEvENKUlvE6_clEvEUlS5_S5_E_EEEEvRNS_18TensorIteratorBaseERKT_EUliE_EEviT1_,@function
        .size           _ZN2at6native18elementwise_kernelILi128ELi4EZNS0_22gpu_kernel_impl_nocastINS0_13AUnaryFunctorIN3c104HalfES5_bZZZNS0_22logical_or_kernel_cudaERNS_14TensorIteratorEENKUlvE0_clEvENKUlvE6_clEvEUlS5_S5_E_EEEEvRNS_18TensorIteratorBaseERKT_EUliE_EEviT1_,(.L_x_43919 - _ZN2at6native18elementwise_kernelILi128ELi4EZNS0_22gpu_kernel_impl_nocastINS0_13AUnaryFunctorIN3c104HalfES5_bZZZNS0_22logical_or_kernel_cudaERNS_14TensorIteratorEENKUlvE0_clEvENKUlvE6_clEvEUlS5_S5_E_EEEEvRNS_18TensorIteratorBaseERKT_EUliE_EEviT1_)
        .other          _ZN2at6native18elementwise_kernelILi128ELi4EZNS0_22gpu_kernel_impl_nocastINS0_13AUnaryFunctorIN3c104HalfES5_bZZZNS0_22logical_or_kernel_cudaERNS_14TensorIteratorEENKUlvE0_clEvENKUlvE6_clEvEUlS5_S5_E_EEEEvRNS_18TensorIteratorBaseERKT_EUliE_EEviT1_,@"STO_CUDA_ENTRY STV_DEFAULT"
_ZN2at6native18elementwise_kernelILi128ELi4EZNS0_22gpu_kernel_impl_nocastINS0_13AUnaryFunctorIN3c104HalfES5_bZZZNS0_22logical_or_kernel_cudaERNS_14TensorIteratorEENKUlvE0_clEvENKUlvE6_clEvEUlS5_S5_E_EEEEvRNS_18TensorIteratorBaseERKT_EUliE_EEviT1_:
.text._ZN2at6native18elementwise_kernelILi128ELi4EZNS0_22gpu_kernel_impl_nocastINS0_13AUnaryFunctorIN3c104HalfES5_bZZZNS0_22logical_or_kernel_cudaERNS_14TensorIteratorEENKUlvE0_clEvENKUlvE6_clEvEUlS5_S5_E_EEEEvRNS_18TensorIteratorBaseERKT_EUliE_EEviT1_:
        /* <DEDUP_REMOVED lines=297> */
[----:B------:R-:W-:-:S03]  /*1290*/  @P0 MOV R8, RZ ;  /* 0x000000ff00080202 */ /* 0x000fc60000000f00 */
[----:B------:R-:W1:Y:S01]  /*12a0*/  @P0 LDC R15, c[0x0][0x33c] ;  /* 0x0000cf00ff0f0b82 */ /* 0x000e620000000800 */
[----:B------:R-:W-:-:S07]  /*12b0*/  IMAD.MOV R11, RZ, RZ, -R9 ;  /* 0x000000ffff0b7224 */ /* 0x000fce00078e0a09 */
        /* <DEDUP_REMOVED lines=11> */
.L_x_18019:
[----:B------:R-:W-:Y:S02]  /*1370*/  ULDC.64 UR8, c[0x0][0x418] ;  /* 0x0001060000087ab9 */ /* 0x000fe40000000a00 */
[----:B------:R-:W-:-:S04]  /*1380*/  IADD3 R4, P0, R2, UR8, RZ ;  /* 0x0000000802047c10 */ /* 0x000fc8000ff1e0ff */
[----:B------:R-:W-:Y:S01]  /*1390*/  IADD3.X R5, RZ, UR9, RZ, P0, !PT ;  /* 0x00000009ff057c10 */ /* 0x000fe200087fe4ff */
[----:B------:R-:W0:Y:S01]  /*13a0*/  LDC.U16 R2, c[0x0][0x422] ;  /* 0x00010880ff027b82 */ /* 0x000e220000000400 */
[----:B------:R-:W-:-:S03]  /*13b0*/  ULDC.64 UR8, c[0x0][0x410] ;  /* 0x0001040000087ab9 */ /* 0x000fc60000000a00 */
[----:B------:R-:W2:Y:S01]  /*13c0*/  LDG.E.U16 R4, desc[UR4][R4.64] ;  /* 0x0000000404047981 */ /* 0x000ea2000c1e1500 */
[----:B------:R-:W-:Y:S02]  /*13d0*/  MOV R7, 0x1 ;  /* 0x0000000100077802 */ /* 0x000fe40000000f00 */
[----:B------:R-:W-:Y:S01]  /*13e0*/  IADD3 R0, R0, 0x80, RZ ;  /* 0x0000008000007810 */ /* 0x000fe20007ffe0ff */
[----:B0-----:R-:W-:-:S05]  /*13f0*/  HADD2.F32 R2, -RZ, R2.H0_H0 ;  /* 0x20000002ff027230 */ /* 0x001fca0000004100 */
[----:B------:R-:W-:Y:S02]  /*1400*/  FSETP.NEU.FTZ.AND P0, PT, R2, RZ, PT ;  /* 0x000000ff0200720b */ /* 0x000fe40003f1d000 */
[----:B------:R-:W-:-:S04]  /*1410*/  IADD3 R2, P2, R3, UR8, RZ ;  /* 0x0000000803027c10 */ /* 0x000fc8000ff5e0ff */
[----:B------:R-:W-:-:S07]  /*1420*/  IADD3.X R3, RZ, UR9, RZ, P2, !PT ;  /* 0x00000009ff037c10 */ /* 0x000fce00097fe4ff */
[----:B--2---:R-:W-:-:S05]  /*1430*/  @!P0 HADD2.F32 R6, -RZ, R4.H0_H0 ;  /* 0x20000004ff068230 */ /* 0x004fca0000004100 */
[----:B------:R-:W-:-:S04]  /*1440*/  @!P0 FSETP.NEU.FTZ.AND P1, PT, R6, RZ, PT ;  /* 0x000000ff0600820b */ /* 0x000fc80003f3d000 */
[----:B------:R-:W-:-:S05]  /*1450*/  @!P0 SEL R7, RZ, 0x1, !P1 ;  /* 0x00000001ff078807 */ /* 0x000fca0004800000 */
[----:B------:R0:W-:Y:S04]  /*1460*/  STG.E.U8 desc[UR4][R2.64], R7 ;  /* 0x0000000702007986 */ /* 0x0001e8000c101104 */
.L_x_18018:
[----:B------:R-:W-:Y:S05]  /*1470*/  BSYNC B0 ;  /* 0x0000000000007941 */ /* 0x000fea0003800000 */
.L_x_18017:
        /* <DEDUP_REMOVED lines=305> */
.L_x_18022:
[----:B------:R-:W-:Y:S02]  /*2790*/  ULDC.64 UR8, c[0x0][0x418] ;  /* 0x0001060000087ab9 */ /* 0x000fe40000000a00 */
[----:B------:R-:W-:-:S04]  /*27a0*/  IADD3 R4, P0, R2, UR8, RZ ;  /* 0x0000000802047c10 */ /* 0x000fc8000ff1e0ff */
[----:B------:R-:W-:Y:S01]  /*27b0*/  IADD3.X R5, RZ, UR9, RZ, P0, !PT ;  /* 0x00000009ff057c10 */ /* 0x000fe200087fe4ff */
[----:B------:R-:W0:Y:S01]  /*27c0*/  LDC.U16 R2, c[0x0][0x422] ;  /* 0x00010880ff027b82 */ /* 0x000e220000000400 */
[----:B------:R-:W-:-:S03]  /*27d0*/  ULDC.64 UR8, c[0x0][0x410] ;  /* 0x0001040000087ab9 */ /* 0x000fc60000000a00 */
[----:B------:R-:W2:Y:S01]  /*27e0*/  LDG.E.U16 R4, desc[UR4][R4.64] ;  /* 0x0000000404047981 */ /* 0x000ea2000c1e1500 */
[----:B------:R-:W-:Y:S01]  /*27f0*/  MOV R7, 0x1 ;  /* 0x0000000100077802 */ /* 0x000fe20000000f00 */
[----:B------:R-:W-:Y:S02]  /*2800*/  VIADD R0, R0, 0x80 ;  /* 0x0000008000007836 */ /* 0x000fe40000000000 */
[----:B0-----:R-:W-:-:S05]  /*2810*/  HADD2.F32 R2, -RZ, R2.H0_H0 ;  /* 0x20000002ff027230 */ /* 0x001fca0000004100 */
[----:B------:R-:W-:Y:S02]  /*2820*/  FSETP.NEU.FTZ.AND P2, PT, R2, RZ, PT ;  /* 0x000000ff0200720b */ /* 0x000fe40003f5d000 */
[----:B------:R-:W-:-:S04]  /*2830*/  IADD3 R2, P1, R3, UR8, RZ ;  /* 0x0000000803027c10 */ /* 0x000fc8000ff3e0ff */
[----:B------:R-:W-:-:S07]  /*2840*/  IADD3.X R3, RZ, UR9, RZ, P1, !PT ;  /* 0x00000009ff037c10 */ /* 0x000fce0008ffe4ff */
[----:B--2---:R-:W-:-:S05]  /*2850*/  @!P2 HADD2.F32 R6, -RZ, R4.H0_H0 ;  /* 0x20000004ff06a230 */ /* 0x004fca0000004100 */
        /* <DEDUP_REMOVED lines=307> */
.L_x_18023:
        /* <DEDUP_REMOVED lines=16> */
.L_x_18021:
[----:B------:R-:W-:Y:S05]  /*3c90*/  BSYNC B0 ;  /* 0x0000000000007941 */ /* 0x000fea0003800000 */
.L_x_18020:
        /* <DEDUP_REMOVED lines=304> */
.L_x_18024:
[----:B------:R-:W-:Y:S02]  /*4fa0*/  ULDC.64 UR6, c[0x0][0x418] ;  /* 0x0001060000067ab9 */ /* 0x000fe40000000a00 */
[----:B------:R-:W-:-:S04]  /*4fb0*/  IADD3 R4, P0, R2, UR6, RZ ;  /* 0x0000000602047c10 */ /* 0x000fc8000ff1e0ff */
[----:B------:R-:W-:Y:S01]  /*4fc0*/  IADD3.X R5, RZ, UR7, RZ, P0, !PT ;  /* 0x00000007ff057c10 */ /* 0x000fe200087fe4ff */
[----:B------:R-:W0:Y:S01]  /*4fd0*/  LDC.U16 R2, c[0x0][0x422] ;  /* 0x00010880ff027b82 */ /* 0x000e220000000400 */
[----:B------:R-:W-:-:S03]  /*4fe0*/  ULDC.64 UR6, c[0x0][0x410] ;  /* 0x0001040000067ab9 */ /* 0x000fc60000000a00 */
[----:B------:R-:W2:Y:S01]  /*4ff0*/  LDG.E.U16 R0, desc[UR4][R4.64] ;  /* 0x0000000404007981 */ /* 0x000ea2000c1e1500 */
[----:B------:R-:W-:Y:S01]  /*5000*/  MOV R7, 0x1 ;  /* 0x0000000100077802 */ /* 0x000fe20000000f00 */
[----:B0-----:R-:W-:-:S05]  /*5010*/  HADD2.F32 R2, -RZ, R2.H0_H0 ;  /* 0x20000002ff027230 */ /* 0x001fca0000004100 */
[----:B------:R-:W-:Y:S02]  /*5020*/  FSETP.NEU.FTZ.AND P2, PT, R2, RZ, PT ;  /* 0x000000ff0200720b */ /* 0x000fe40003f5d000 */
[----:B------:R-:W-:-:S04]  /*5030*/  IADD3 R2, P1, R3, UR6, RZ ;  /* 0x0000000603027c10 */ /* 0x000fc8000ff3e0ff */
[----:B------:R-:W-:-:S07]  /*5040*/  IADD3.X R3, RZ, UR7, RZ, P1, !PT ;  /* 0x00000007ff037c10 */ /* 0x000fce0008ffe4ff */
[----:B--2---:R-:W-:-:S05]  /*5050*/  @!P2 HADD2.F32 R0, -RZ, R0.H0_H0 ;  /* 0x20000000ff00a230 */ /* 0x004fca0000004100 */
[----:B------:R-:W-:-:S04]  /*5060*/  @!P2 FSETP.NEU.FTZ.AND P0, PT, R0, RZ, PT ;  /* 0x000000ff0000a20b */ /* 0x000fc80003f1d000 */
[----:B------:R-:W-:-:S05]  /*5070*/  @!P2 SEL R7, RZ, 0x1, !P0 ;  /* 0x00000001ff07a807 */ /* 0x000fca0004000000 */
[----:B------:R-:W-:Y:S01]  /*5080*/  STG.E.U8 desc[UR4][R2.64], R7 ;  /* 0x0000000702007986 */ /* 0x000fe2000c101104 */
[----:B------:R-:W-:Y:S05]  /*5090*/  EXIT ;  /* 0x000000000000794d */ /* 0x000fea0003800000 */
.L_x_18025:
        /* <DEDUP_REMOVED lines=14> */
.L_x_43919:


//--------------------- .text._ZN2at6native27unrolled_elementwise_kernelINS0_13AUnaryFunctorIN3c104HalfES4_bZZZNS0_22logical_or_kernel_cudaERNS_14TensorIteratorEENKUlvE0_clEvENKUlvE6_clEvEUlS4_S4_E_EESt5arrayIPcLm2EELi4E23TrivialOffsetCalculatorILi1EjESF_NS0_6memory15LoadWithoutCastENSG_16StoreWithoutCastEEEviT_T0_T2_T3_T4_T5_ --------------------------
	.section	.text._ZN2at6native27unrolled_elementwise_kernelINS0_13AUnaryFunctorIN3c104HalfES4_bZZZNS0_22logical_or_kernel_cudaERNS_14TensorIteratorEENKUlvE0_clEvENKUlvE6_clEvEUlS4_S4_E_EESt5arrayIPcLm2EELi4E23TrivialOffsetCalculatorILi1EjESF_NS0_6memory15LoadWithoutCastENSG_16StoreWithoutCastEEEviT_T0_T2_T3_T4_T5_,"ax",@progbits
	.align	128
        .global         _ZN2at6native27unrolled_elementwise_kernelINS0_13AUnaryFunctorIN3c104HalfES4_bZZZNS0_22logical_or_kernel_cudaERNS_14TensorIteratorEENKUlvE0_clEvENKUlvE6_clEvEUlS4_S4_E_EESt5arrayIPcLm2EELi4E23TrivialOffsetCalculatorILi1EjESF_NS0_6memory15LoadWithoutCastENSG_16StoreWithoutCastEEEviT_T0_T2_T3_T4_T5_
        .type           _ZN2at6native27unrolled_elementwise_kernelINS0_13AUnaryFunctorIN3c104HalfES4_bZZZNS0_22logical_or_kernel_cudaERNS_14TensorIteratorEENKUlvE0_clEvENKUlvE6_clEvEUlS4_S4_E_EESt5arrayIPcLm2EELi4E23TrivialOffsetCalculatorILi1EjESF_NS0_6memory15LoadWithoutCastENSG_16StoreWithoutCastEEEviT_T0_T2_T3_T4_T5_,@function
        .size           _ZN2at6native27unrolled_elementwise_kernelINS0_13AUnaryFunctorIN3c104HalfES4_bZZZNS0_22logical_or_kernel_cudaERNS_14TensorIteratorEENKUlvE0_clEvENKUlvE6_clEvEUlS4_S4_E_EESt5arrayIPcLm2EELi4E23TrivialOffsetCalculatorILi1EjESF_NS0_6memory15LoadWithoutCastENSG_16StoreWithoutCastEEEviT_T0_T2_T3_T4_T5_,(.L_x_43920 - _ZN2at6native27unrolled_elementwise_kernelINS0_13AUnaryFunctorIN3c104HalfES4_bZZZNS0_22logical_or_kernel_cudaERNS_14TensorIteratorEENKUlvE0_clEvENKUlvE6_clEvEUlS4_S4_E_EESt5arrayIPcLm2EELi4E23TrivialOffsetCalculatorILi1EjESF_NS0_6memory15LoadWithoutCastENSG_16StoreWithoutCastEEEviT_T0_T2_T3_T4_T5_)
        .other          _ZN2at6native27unrolled_elementwise_kernelINS0_13AUnaryFunctorIN3c104HalfES4_bZZZNS0_22logical_or_kernel_cudaERNS_14TensorIteratorEENKUlvE0_clEvENKUlvE6_clEvEUlS4_S4_E_EESt5arrayIPcLm2EELi4E23TrivialOffsetCalculatorILi1EjESF_NS0_6memory15LoadWithoutCastENSG_16StoreWithoutCastEEEviT_T0_T2_T3_T4_T5_,@"STO_CUDA_ENTRY STV_DEFAULT"
_ZN2at6native27unrolled_elementwise_kernelINS0_13AUnaryFunctorIN3c104HalfES4_bZZZNS0_22logical_or_kernel_cudaERNS_14TensorIteratorEENKUlvE0_clEvENKUlvE6_clEvEUlS4_S4_E_EESt5arrayIPcLm2EELi4E23TrivialOffsetCalculatorILi1EjESF_NS0_6memory15LoadWithoutCastENSG_16StoreWithoutCastEEEviT_T0_T2_T3_T4_T5_:
.text._ZN2at6native27unrolled_elementwise_kernelINS0_13AUnaryFunctorIN3c104HalfES4_bZZZNS0_22logical_or_kernel_cudaERNS_14TensorIteratorEENKUlvE0_clEvENKUlvE6_clEvEUlS4_S4_E_EESt5arrayIPcLm2EELi4E23TrivialOffsetCalculatorILi1EjESF_NS0_6memory15LoadWithoutCastENSG_16StoreWithoutCastEEEviT_T0_T2_T3_T4_T5_:
        /* <DEDUP_REMOVED lines=29> */
[----:B------:R-:W-:Y:S01]  /*01d0*/  BSSY B0, `(.L_x_18026) ;  /* 0x000001d000007945 */ /* 0x000fe20003800000 */
[----:B------:R-:W-:Y:S01]  /*01e0*/  @!P2 IMAD R3, R2, 0x200, R3 ;  /* 0x000002000203a824 */ /* 0x000fe200078e0203 */
[----:B------:R-:W5:Y:S01]  /*01f0*/  @!P0 LDG.E.U16 R9, desc[UR4][R10.64] ;  /* 0x000000040a098981 */ /* 0x000f62000c1e1500 */
[C---:B------:R-:W-:Y:S01]  /*0200*/  VIADD R21, R7.reuse, 0x100 ;  /* 0x0000010007157836 */ /* 0x040fe20000000000 */
[C---:B------:R-:W-:Y:S02]  /*0210*/  IADD3 R19, R7.reuse, 0x80, RZ ;  /* 0x0000008007137810 */ /* 0x040fe40007ffe0ff */
[----:B------:R2:W5:Y:S04]  /*0220*/  @!P1 LDG.E.U16 R8, desc[UR4][R14.64] ;  /* 0x000000040e089981 */ /* 0x000568000c1e1500 */
        /* <DEDUP_REMOVED lines=23> */
.L_x_18027:
[----:B------:R-:W-:Y:S05]  /*03a0*/  BSYNC B0 ;  /* 0x0000000000007941 */ /* 0x000fea0003800000 */
.L_x_18026:
[----:B------:R-:W-:Y:S04]  /*03b0*/  BSSY B0, `(.L_x_18028) ;  /* 0x000000a000007945 */ /* 0x000fe80003800000 */
[----:B------:R-:W-:Y:S05]  /*03c0*/  @P4 BRA `(.L_x_18029) ;  /* 0x0000000000204947 */ /* 0x000fea0003800000 */
[----:B------:R-:W0:Y:S02]  /*03d0*/  LDC.U16 R10, c[0x0][0x216] ;  /* 0x00008580ff0a7b82 */ /* 0x000e240000000400 */
[----:B0-----:R-:W-:-:S05]  /*03e0*/  HADD2.F32 R10, -RZ, R10.H0_H0 ;  /* 0x2000000aff0a7230 */ /* 0x001fca0000004100 */
[----:B------:R-:W-:Y:S01]  /*03f0*/  FSETP.NEU.FTZ.AND P5, PT, R10, RZ, PT ;  /* 0x000000ff0a00720b */ /* 0x000fe20003fbd000 */
[----:B------:R-:W-:-:S12]  /*0400*/  HFMA2.MMA R10, -RZ, RZ, 0, 5.9604644775390625e-08 ;  /* 0x00000001ff0a7435 */ /* 0x000fd800000001ff */
[----:B-----5:R-:W-:-:S05]  /*0410*/  @!P5 HADD2.F32 R8, -RZ, R8.H0_H0 ;  /* 0x20000008ff08d230 */ /* 0x020fca0000004100 */
[----:B------:R-:W-:-:S04]  /*0420*/  @!P5 FSETP.NEU.FTZ.AND P4, PT, R8, RZ, PT ;  /* 0x000000ff0800d20b */ /* 0x000fc80003f9d000 */
[----:B------:R-:W-:-:S04]  /*0430*/  @!P5 SEL R8, RZ, 0x1, !P4 ;  /* 0x00000001ff08d807 */ /* 0x000fc80006000000 */
[----:B------:R-:W-:-:S07]  /*0440*/  @!P5 PRMT R10, R8, 0x7610, R10 ;  /* 0x00007610080ad816 */ /* 0x000fce000000000a */
.L_x_18029:
[----:B------:R-:W-:Y:S05]  /*0450*/  BSYNC B0 ;  /* 0x0000000000007941 */ /* 0x000fea0003800000 */
.L_x_18028:
[----:B------:R-:W-:Y:S04]  /*0460*/  BSSY B0, `(.L_x_18030) ;  /* 0x000000b000007945 */ /* 0x000fe80003800000 */
[----:B------:R-:W-:Y:S05]  /*0470*/  @P1 BRA `(.L_x_18031) ;  /* 0x0000000000241947 */ /* 0x000fea0003800000 */
[----:B-----5:R-:W0:Y:S02]  /*0480*/  LDC.U16 R8, c[0x0][0x216] ;  /* 0x00008580ff087b82 */ /* 0x020e240000000400 */
[----:B0-----:R-:W-:-:S05]  /*0490*/  HADD2.F32 R8, -RZ, R8.H0_H0 ;  /* 0x20000008ff087230 */ /* 0x001fca0000004100 */
[----:B------:R-:W-:Y:S01]  /*04a0*/  FSETP.NEU.FTZ.AND P4, PT, R8, RZ, PT ;  /* 0x000000ff0800720b */ /* 0x000fe20003f9d000 */
[----:B------:R-:W-:-:S12]  /*04b0*/  IMAD.MOV.U32 R8, RZ, RZ, 0x1 ;  /* 0x00000001ff087424 */ /* 0x000fd800078e00ff */
[----:B------:R-:W-:-:S05]  /*04c0*/  @!P4 HADD2.F32 R6, -RZ, R6.H0_H0 ;  /* 0x20000006ff06c230 */ /* 0x000fca0000004100 */
[----:B------:R-:W-:Y:S02]  /*04d0*/  @!P4 FSETP.NEU.FTZ.AND P1, PT, R6, RZ, PT ;  /* 0x000000ff0600c20b */ /* 0x000fe40003f3d000 */
[----:B------:R-:W-:Y:S02]  /*04e0*/  PRMT R6, R8, 0x7610, R6 ;  /* 0x0000761008067816 */ /* 0x000fe40000000006 */
[----:B------:R-:W-:-:S04]  /*04f0*/  @!P4 SEL R8, RZ, 0x1, !P1 ;  /* 0x00000001ff08c807 */ /* 0x000fc80004800000 */
[----:B------:R-:W-:-:S07]  /*0500*/  @!P4 PRMT R6, R8, 0x7610, R6 ;  /* 0x000076100806c816 */ /* 0x000fce0000000006 */
.L_x_18031:
[----:B------:R-:W-:Y:S05]  /*0510*/  BSYNC B0 ;  /* 0x0000000000007941 */ /* 0x000fea0003800000 */
.L_x_18030:
[----:B------:R-:W-:Y:S04]  /*0520*/  BSSY B0, `(.L_x_18032) ;  /* 0x000000a000007945 */ /* 0x000fe80003800000 */
[----:B------:R-:W-:Y:S05]  /*0530*/  @P2 BRA `(.L_x_18033) ;  /* 0x0000000000202947 */ /* 0x000fea0003800000 */
[----:B-----5:R-:W0:Y:S01]  /*0540*/  LDC.U16 R8, c[0x0][0x216] ;  /* 0x00008580ff087b82 */ /* 0x020e220000000400 */
[----:B------:R-:W-:Y:S02]  /*0550*/  IMAD.MOV.U32 R11, RZ, RZ, 0x1 ;  /* 0x00000001ff0b7424 */ /* 0x000fe400078e00ff */
[----:B0-----:R-:W-:-:S05]  /*0560*/  HADD2.F32 R8, -RZ, R8.H0_H0 ;  /* 0x20000008ff087230 */ /* 0x001fca0000004100 */
[----:B------:R-:W-:-:S13]  /*0570*/  FSETP.NEU.FTZ.AND P2, PT, R8, RZ, PT ;  /* 0x000000ff0800720b */ /* 0x000fda0003f5d000 */
[----:B------:R-:W-:-:S05]  /*0580*/  @!P2 HADD2.F32 R3, -RZ, R3.H0_H0 ;  /* 0x20000003ff03a230 */ /* 0x000fca0000004100 */
[----:B------:R-:W-:-:S04]  /*0590*/  @!P2 FSETP.NEU.FTZ.AND P1, PT, R3, RZ, PT ;  /* 0x000000ff0300a20b */ /* 0x000fc80003f3d000 */
[----:B------:R-:W-:-:S04]  /*05a0*/  @!P2 SEL R3, RZ, 0x1, !P1 ;  /* 0x00000001ff03a807 */ /* 0x000fc80004800000 */
[----:B------:R-:W-:-:S07]  /*05b0*/  @!P2 PRMT R11, R3, 0x7610, R11 ;  /* 0x00007610030ba816 */ /* 0x000fce000000000b */
.L_x_18033:
[----:B------:R-:W-:Y:S05]  /*05c0*/  BSYNC B0 ;  /* 0x0000000000007941 */ /* 0x000fea0003800000 */
.L_x_18032:
[----:B-----5:R0:W-:Y:S01]  /*05d0*/  @!P0 STG.E.U8 desc[UR4][R4.64], R9 ;  /* 0x0000000904008986 */ /* 0x0201e2000c101104 */
[----:B------:R-:W-:Y:S04]  /*05e0*/  BSSY B0, `(.L_x_18034) ;  /* 0x000000e000007945 */ /* 0x000fe80003800000 */
[----:B------:R-:W-:Y:S05]  /*05f0*/  @P3 BRA `(.L_x_18035) ;  /* 0x0000000000303947 */ /* 0x000fea0003800000 */
[----:B0-----:R-:W-:Y:S01]  /*0600*/  IMAD R4, R2, 0x200, R7 ;  /* 0x0000020002047824 */ /* 0x001fe200078e0207 */
        /* <DEDUP_REMOVED lines=11> */
.L_x_18035:
[----:B------:R-:W-:Y:S05]  /*06c0*/  BSYNC B0 ;  /* 0x0000000000007941 */ /* 0x000fea0003800000 */
.L_x_18034:
        /* <DEDUP_REMOVED lines=8> */
.L_x_18036:
        /* <DEDUP_REMOVED lines=11> */
.L_x_43920:


//--------------------- .text._ZN2at6native29vectorized_elementwise_kernelILi2ENS0_13AUnaryFunctorIN3c104HalfES4_bZZZNS0_22logical_or_kernel_cudaERNS_14TensorIteratorEENKUlvE0_clEvENKUlvE6_clEvEUlS4_S4_E_EESt5arrayIPcLm2EEEEviT0_T1_ --------------------------
	.section	.text._ZN2at6native29vectorized_elementwise_kernelILi2ENS0_13AUnaryFunctorIN3c104HalfES4_bZZZNS0_22logical_or_kernel_cudaERNS_14TensorIteratorEENKUlvE0_clEvENKUlvE6_clEvEUlS4_S4_E_EESt5arrayIPcLm2EEEEviT0_T1_,"ax",@progbits
	.align	128
        .global         _ZN2at6native29vectorized_elementwise_kernelILi2ENS0_13AUnaryFunctorIN3c104HalfES4_bZZZNS0_22logical_or_kernel_cudaERNS_14TensorIteratorEENKUlvE0_clEvENKUlvE6_clEvEUlS4_S4_E_EESt5arrayIPcLm2EEEEviT0_T1_
        .type           _ZN2at6native29vectorized_elementwise_kernelILi2ENS0_13AUnaryFunctorIN3c104HalfES4_bZZZNS0_22logical_or_kernel_cudaERNS_14TensorIteratorEENKUlvE0_clEvENKUlvE6_clEvEUlS4_S4_E_EESt5arrayIPcLm2EEEEviT0_T1_,@function
        .size           _ZN2at6native29vectorized_elementwise_kernelILi2ENS0_13AUnaryFunctorIN3c104HalfES4_bZZZNS0_22logical_or_kernel_cudaERNS_14TensorIteratorEENKUlvE0_clEvENKUlvE6_clEvEUlS4_S4_E_EESt5arrayIPcLm2EEEEviT0_T1_,(.L_x_43921 - _ZN2at6native29vectorized_elementwise_kernelILi2ENS0_13AUnaryFunctorIN3c104HalfES4_bZZZNS0_22logical_or_kernel_cudaERNS_14TensorIteratorEENKUlvE0_clEvENKUlvE6_clEvEUlS4_S4_E_EESt5arrayIPcLm2EEEEviT0_T1_)
        .other          _ZN2at6native29vectorized_elementwise_kernelILi2ENS0_13AUnaryFunctorIN3c104HalfES4_bZZZNS0_22logical_or_kernel_cudaERNS_14TensorIteratorEENKUlvE0_clEvENKUlvE6_clEvEUlS4_S4_E_EESt5arrayIPcLm2EEEEviT0_T1_,@"STO_CUDA_ENTRY STV_DEFAULT"
_ZN2at6native29vectorized_elementwise_kernelILi2ENS0_13AUnaryFunctorIN3c104HalfES4_bZZZNS0_22logical_or_kernel_cudaERNS_14TensorIteratorEENKUlvE0_clEvENKUlvE6_clEvEUlS4_S4_E_EESt5arrayIPcLm2EEEEviT0_T1_:
.text._ZN2at6native29vectorized_elementwise_kernelILi2ENS0_13AUnaryFunctorIN3c104HalfES4_bZZZNS0_22logical_or_kernel_cudaERNS_14TensorIteratorEENKUlvE0_clEvENKUlvE6_clEvEUlS4_S4_E_EESt5arrayIPcLm2EEEEviT0_T1_:
        /* <DEDUP_REMOVED lines=17> */
[----:B------:R-:W1:Y:S01]  /*0110*/  LDC.U16 R0, c[0x0][0x216] ;  /* 0x00008580ff007b82 */ /* 0x000e620000000400 */
[----:B------:R-:W-:Y:S01]  /*0120*/  IADD3 R2, P1, R9, UR6, RZ ;  /* 0x0000000609027c10 */ /* 0x000fe2000ff3e0ff */
[----:B------:R-:W-:-:S04]  /*0130*/  IMAD.MOV.U32 R9, RZ, RZ, 0x1 ;  /* 0x00000001ff097424 */ /* 0x000fc800078e00ff */
[----:B------:R-:W-:Y:S02]  /*0140*/  IMAD.X R3, RZ, RZ, UR7, P1 ;  /* 0x00000007ff037e24 */ /* 0x000fe400088e06ff */
[----:B0-----:R-:W-:Y:S02]  /*0150*/  IMAD.MOV.U32 R5, RZ, RZ, 0x1 ;  /* 0x00000001ff057424 */ /* 0x001fe400078e00ff */
[----:B------:R-:W-:-:S04]  /*0160*/  IMAD.WIDE R2, R7, 0x2, R2 ;  /* 0x0000000207027825 */ /* 0x000fc800078e0202 */
[----:B-1----:R-:W-:-:S05]  /*0170*/  HADD2.F32 R0, -RZ, R0.H0_H0 ;  /* 0x20000000ff007230 */ /* 0x002fca0000004100 */
[----:B------:R-:W-:-:S13]  /*0180*/  FSETP.NEU.FTZ.AND P0, PT, R0, RZ, PT ;  /* 0x000000ff0000720b */ /* 0x000fda0003f1d000 */
[--C-:B--2---:R-:W-:Y:S02]  /*0190*/  @!P0 HADD2.F32 R0, -RZ, R6.reuse.H0_H0 ;  /* 0x20000006ff008230 */ /* 0x104fe40000004100 */
[----:B------:R-:W-:Y:S02]  /*01a0*/  @!P0 HADD2.F32 R6, -RZ, R6.H1_H1 ;  /* 0x30000006ff068230 */ /* 0x000fe40000004100 */
[--C-:B---3--:R-:W-:Y:S01]  /*01b0*/  @!P0 HADD2.F32 R7, -RZ, R8.reuse.H0_H0 ;  /* 0x20000008ff078230 */ /* 0x108fe20000004100 */
[----:B------:R-:W-:Y:S01]  /*01c0*/  @!P0 FSETP.NEU.FTZ.AND P6, PT, R0, RZ, PT ;  /* 0x000000ff0000820b */ /* 0x000fe20003fdd000 */
[----:B------:R-:W-:Y:S01]  /*01d0*/  @!P0 HADD2.F32 R4, -RZ, R8.H1_H1 ;  /* 0x30000008ff048230 */ /* 0x000fe20000004100 */
[----:B------:R-:W-:Y:S01]  /*01e0*/  @!P0 FSETP.NEU.FTZ.AND P1, PT, R6, RZ, PT ;  /* 0x000000ff0600820b */ /* 0x000fe20003f3d000 */
[--C-:B----4-:R-:W-:Y:S01]  /*01f0*/  @!P0 HADD2.F32 R0, -RZ, R10.reuse.H0_H0 ;  /* 0x2000000aff008230 */ /* 0x110fe20000004100 */
[----:B------:R-:W-:Y:S01]  /*0200*/  @!P0 FSETP.NEU.FTZ.AND P2, PT, R7, RZ, PT ;  /* 0x000000ff0700820b */ /* 0x000fe20003f5d000 */
[----:B------:R-:W-:Y:S01]  /*0210*/  IMAD.MOV.U32 R8, RZ, RZ, 0x1 ;  /* 0x00000001ff087424 */ /* 0x000fe200078e00ff */
[----:B------:R-:W-:Y:S01]  /*0220*/  @!P0 FSETP.NEU.FTZ.AND P3, PT, R4, RZ, PT ;  /* 0x000000ff0400820b */ /* 0x000fe20003f7d000 */
[----:B------:R-:W-:Y:S01]  /*0230*/  @!P0 HADD2.F32 R4, -RZ, R10.H1_H1 ;  /* 0x3000000aff048230 */ /* 0x000fe20000004100 */
[----:B------:R-:W-:Y:S01]  /*0240*/  @!P0 FSETP.NEU.FTZ.AND P4, PT, R0, RZ, PT ;  /* 0x000000ff0000820b */ /* 0x000fe20003f9d000 */
[--C-:B-----5:R-:W-:Y:S01]  /*0250*/  @!P0 HADD2.F32 R7, -RZ, R11.reuse.H0_H0 ;  /* 0x2000000bff078230 */ /* 0x120fe20000004100 */
[----:B------:R-:W-:Y:S01]  /*0260*/  @!P0 SEL R5, RZ, 0x1, !P6 ;  /* 0x00000001ff058807 */ /* 0x000fe20007000000 */
[----:B------:R-:W-:Y:S01]  /*0270*/  @!P0 HADD2.F32 R6, -RZ, R11.H1_H1 ;  /* 0x3000000bff068230 */ /* 0x000fe20000004100 */
[----:B------:R-:W-:Y:S01]  /*0280*/  @!P0 FSETP.NEU.FTZ.AND P5, PT, R4, RZ, PT ;  /* 0x000000ff0400820b */ /* 0x000fe20003fbd000 */
[----:B------:R-:W-:Y:S01]  /*0290*/  IMAD.MOV.U32 R0, RZ, RZ, 0x1 ;  /* 0x00000001ff007424 */ /* 0x000fe200078e00ff */
[----:B------:R-:W-:Y:S01]  /*02a0*/  @!P0 SEL R0, RZ, 0x1, !P1 ;  /* 0x00000001ff008807 */ /* 0x000fe20004800000 */
[----:B------:R-:W-:Y:S01]  /*02b0*/  IMAD.MOV.U32 R4, RZ, RZ, 0x1 ;  /* 0x00000001ff047424 */ /* 0x000fe200078e00ff */
[----:B------:R-:W-:Y:S01]  /*02c0*/  @!P0 FSETP.NEU.FTZ.AND P6, PT, R7, RZ, PT ;  /* 0x000000ff0700820b */ /* 0x000fe20003fdd000 */
[----:B------:R-:W-:Y:S01]  /*02d0*/  IMAD.MOV.U32 R7, RZ, RZ, 0x1 ;  /* 0x00000001ff077424 */ /* 0x000fe200078e00ff */
[----:B------:R-:W-:Y:S01]  /*02e0*/  @!P0 FSETP.NEU.FTZ.AND P1, PT, R6, RZ, PT ;  /* 0x000000ff0600820b */ /* 0x000fe20003f3d000 */
[----:B------:R-:W-:Y:S01]  /*02f0*/  IMAD.MOV.U32 R6, RZ, RZ, 0x1 ;  /* 0x00000001ff067424 */ /* 0x000fe200078e00ff */
[----:B------:R-:W-:Y:S01]  /*0300*/  @!P0 SEL R4, RZ, 0x1, !P3 ;  /* 0x00000001ff048807 */ /* 0x000fe20005800000 */
[----:B------:R-:W-:Y:S01]  /*0310*/  IMAD.MOV.U32 R11, RZ, RZ, 0x1 ;  /* 0x00000001ff0b7424 */ /* 0x000fe200078e00ff */
[----:B------:R-:W-:-:S02]  /*0320*/  @!P0 SEL R7, RZ, 0x1, !P2 ;  /* 0x00000001ff078807 */ /* 0x000fc40005000000 */
[----:B------:R-:W-:Y:S02]  /*0330*/  @!P0 SEL R6, RZ, 0x1, !P5 ;  /* 0x00000001ff068807 */ /* 0x000fe40006800000 */
[----:B------:R-:W-:Y:S02]  /*0340*/  @!P0 SEL R9, RZ, 0x1, !P4 ;  /* 0x00000001ff098807 */ /* 0x000fe40006000000 */
[----:B------:R-:W-:Y:S02]  /*0350*/  @!P0 SEL R11, RZ, 0x1, !P6 ;  /* 0x00000001ff0b8807 */ /* 0x000fe40007000000 */
[----:B------:R-:W-:Y:S02]  /*0360*/  @!P0 SEL R8, RZ, 0x1, !P1 ;  /* 0x00000001ff088807 */ /* 0x000fe40004800000 */
        /* <DEDUP_REMOVED lines=9> */
.L_x_18037:
        /* <DEDUP_REMOVED lines=12> */
[----:B------:R-:W-:Y:S01]  /*04c0*/  @!P5 IADD3 R18, R18, 0x80, RZ ;  /* 0x000000801212d810 */ /* 0x000fe20007ffe0ff */
[----:B------:R-:W1:Y:S03]  /*04d0*/  @!P5 LDC.64 R2, c[0x0][0x220] ;  /* 0x00008800ff02db82 */ /* 0x000e660000000a00 */
[----:B------:R-:W-:Y:S01]  /*04e0*/  ISETP.GE.AND P4, PT, R18, R7, PT ;  /* 0x000000071200720c */ /* 0x000fe20003f86270 */
[----:B0-----:R-:W-:-:S05]  /*04f0*/  @!P6 IMAD.WIDE.U32 R26, R27, 0x2, R4 ;  /* 0x000000021b1ae825 */ /* 0x001fca00078e0004 */
[----:B------:R-:W5:Y:S07]  /*0500*/  @!P6 LDG.E.U16 R10, desc[UR4][R26.64] ;  /* 0x000000041a0ae981 */ /* 0x000f6e000c1e1500 */
        /* <DEDUP_REMOVED lines=30> */
[----:B---3--:R-:W-:Y:S01]  /*06f0*/  @!P2 IMAD.WIDE.U32 R12, R21, 0x2, R12 ;  /* 0x00000002150ca825 */ /* 0x008fe200078e000c */
[----:B------:R-:W-:Y:S01]  /*0700*/  PRMT R20, RZ, 0x7610, R20 ;  /* 0x00007610ff147816 */ /* 0x000fe20000000014 */
[----:B0-----:R-:W0:Y:S02]  /*0710*/  @!P0 LDC.64 R16, c[0x0][0x218] ;  /* 0x00008600ff108b82 */ /* 0x001e240000000a00 */
[----:B----4-:R-:W-:Y:S01]  /*0720*/  @!P1 IMAD.WIDE.U32 R4, R19, 0x2, R4 ;  /* 0x0000000213049825 */ /* 0x010fe200078e0004 */
[----:B------:R-:W-:Y:S02]  /*0730*/  PRMT R21, RZ, 0x7610, R21 ;  /* 0x00007610ff157816 */ /* 0x000fe40000000015 */
[----:B------:R1:W5:Y:S01]  /*0740*/  @!P3 LDG.E.U16 R20, desc[UR4][R14.64] ;  /* 0x000000040e14b981 */ /* 0x000362000c1e1500 */
[----:B------:R-:W-:Y:S02]  /*0750*/  PRMT R19, RZ, 0x7610, R19 ;  /* 0x00007610ff137816 */ /* 0x000fe40000000013 */
[----:B------:R-:W-:Y:S01]  /*0760*/  PRMT R8, RZ, 0x7610, R8 ;  /* 0x00007610ff087816 */ /* 0x000fe20000000008 */
[C---:B------:R-:W-:Y:S01]  /*0770*/  VIADD R24, R0.reuse, 0x80 ;  /* 0x0000008000187836 */ /* 0x040fe20000000000 */
[----:B------:R2:W5:Y:S01]  /*0780*/  @!P2 LDG.E.U16 R21, desc[UR4][R12.64] ;  /* 0x000000040c15a981 */ /* 0x000562000c1e1500 */
[----:B------:R-:W-:Y:S03]  /*0790*/  BSSY B0, `(.L_x_18038) ;  /* 0x0000014000007945 */ /* 0x000fe60003800000 */
[----:B------:R3:W5:Y:S01]  /*07a0*/  @!P1 LDG.E.U16 R19, desc[UR4][R4.64] ;  /* 0x0000000404139981 */ /* 0x000762000c1e1500 */
[----:B-1----:R-:W-:-:S03]  /*07b0*/  VIADD R14, R0, 0x100 ;  /* 0x00000100000e7836 */ /* 0x002fc60000000000 */
[----:B------:R1:W5:Y:S01]  /*07c0*/  @!P5 LDG.E.U16 R8, desc[UR4][R28.64] ;  /* 0x000000041c08d981 */ /* 0x000362000c1e1500 */
[C---:B--2---:R-:W-:Y:S01]  /*07d0*/  VIADD R12, R0.reuse, 0x180 ;  /* 0x00000180000c7836 */ /* 0x044fe20000000000 */
[----:B---3--:R-:W-:Y:S02]  /*07e0*/  IADD3 R4, R0, 0x200, RZ ;  /* 0x0000020000047810 */ /* 0x008fe40007ffe0ff */
[-C--:B------:R-:W-:Y:S02]  /*07f0*/  ISETP.GE.AND P5, PT, R24, R7.reuse, PT ;  /* 0x000000071800720c */ /* 0x080fe40003fa6270 */
[-C--:B------:R-:W-:Y:S01]  /*0800*/  ISETP.GE.AND P2, PT, R4, R7.reuse, PT ;  /* 0x000000070400720c */ /* 0x080fe20003f46270 */
[----:B------:R-:W-:Y:S01]  /*0810*/  VIADD R4, R0, 0x280 ;  /* 0x0000028000047836 */ /* 0x000fe20000000000 */
[-C--:B------:R-:W-:Y:S02]  /*0820*/  ISETP.GE.AND P4, PT, R14, R7.reuse, PT ;  /* 0x000000070e00720c */ /* 0x080fe40003f86270 */
[----:B------:R-:W-:Y:S01]  /*0830*/  ISETP.GE.AND P1, PT, R12, R7, PT ;  /* 0x000000070c00720c */ /* 0x000fe20003f26270 */
[----:B-1----:R-:W-:-:S12]  /*0840*/  @P0 BRA `(.L_x_18039) ;  /* 0x0000000000200947 */ /* 0x002fd80003800000 */
[----:B------:R-:W1:Y:S02]  /*0850*/  LDC.U16 R2, c[0x0][0x216] ;  /* 0x00008580ff027b82 */ /* 0x000e640000000400 */
[----:B-1----:R-:W-:-:S05]  /*0860*/  HADD2.F32 R2, -RZ, R2.H0_H0 ;  /* 0x20000002ff027230 */ /* 0x002fca0000004100 */
[----:B------:R-:W-:Y:S01]  /*0870*/  FSETP.NEU.FTZ.AND P6, PT, R2, RZ, PT ;  /* 0x000000ff0200720b */ /* 0x000fe20003fdd000 */
[----:B------:R-:W-:-:S12]  /*0880*/  IMAD.MOV.U32 R2, RZ, RZ, 0x1 ;  /* 0x00000001ff027424 */ /* 0x000fd800078e00ff */
[----:B-----5:R-:W-:-:S05]  /*0890*/  @!P6 HADD2.F32 R11, -RZ, R11.H0_H0 ;  /* 0x2000000bff0be230 */ /* 0x020fca0000004100 */
[----:B------:R-:W-:-:S04]  /*08a0*/  @!P6 FSETP.NEU.FTZ.AND P3, PT, R11, RZ, PT ;  /* 0x000000ff0b00e20b */ /* 0x000fc80003f7d000 */
[----:B------:R-:W-:-:S04]  /*08b0*/  @!P6 SEL R3, RZ, 0x1, !P3 ;  /* 0x00000001ff03e807 */ /* 0x000fc80005800000 */
[----:B------:R-:W-:-:S07]  /*08c0*/  @!P6 PRMT R2, R3, 0x7610, R2 ;  /* 0x000076100302e816 */ /* 0x000fce0000000002 */
.L_x_18039:
[----:B------:R-:W-:Y:S05]  /*08d0*/  BSYNC B0 ;  /* 0x0000000000007941 */ /* 0x000fea0003800000 */
.L_x_18038:
[----:B------:R-:W-:Y:S01]  /*08e0*/  BSSY B0, `(.L_x_18040) ;  /* 0x000000c000007945 */ /* 0x000fe20003800000 */
[----:B------:R-:W-:Y:S01]  /*08f0*/  ISETP.GE.AND P3, PT, R4, R7, PT ;  /* 0x000000070400720c */ /* 0x000fe20003f66270 */
[----:B------:R-:W-:Y:S02]  /*0900*/  VIADD R4, R0, 0x300 ;  /* 0x0000030000047836 */ /* 0x000fe40000000000 */
[----:B------:R-:W-:Y:S10]  /*0910*/  @P5 BRA `(.L_x_18041) ;  /* 0x0000000000205947 */ /* 0x000ff40003800000 */
        /* <DEDUP_REMOVED lines=8> */
.L_x_18041:
[----:B------:R-:W-:Y:S05]  /*09a0*/  BSYNC B0 ;  /* 0x0000000000007941 */ /* 0x000fea0003800000 */
.L_x_18040:
[----:B------:R-:W-:Y:S01]  /*09b0*/  BSSY B0, `(.L_x_18042) ;  /* 0x000000d000007945 */ /* 0x000fe20003800000 */
[----:B------:R-:W-:Y:S01]  /*09c0*/  ISETP.GE.AND P5, PT, R4, R7, PT ;  /* 0x000000070400720c */ /* 0x000fe20003fa6270 */
[----:B-----5:R-:W-:Y:S02]  /*09d0*/  VIADD R10, R0, 0x380 ;  /* 0x00000380000a7836 */ /* 0x020fe40000000000 */
[----:B------:R-:W-:Y:S01]  /*09e0*/  @!P0 IMAD.IADD R5, R9, 0x1, R0 ;  /* 0x0000000109058824 */ /* 0x000fe200078e0200 */
[----:B------:R-:W-:Y:S09]  /*09f0*/  @P4 BRA `(.L_x_18043) ;  /* 0x0000000000204947 */ /* 0x000ff20003800000 */
[----:B------:R-:W1:Y:S02]  /*0a00*/  LDC.U16 R4, c[0x0][0x216] ;  /* 0x00008580ff047b82 */ /* 0x000e640000000400 */
[----:B-1----:R-:W-:-:S05]  /*0a10*/  HADD2.F32 R4, -RZ, R4.H0_H0 ;  /* 0x20000004ff047230 */ /* 0x002fca0000004100 */
[----:B------:R-:W-:Y:S01]  /*0a20*/  FSETP.NEU.FTZ.AND P6, PT, R4, RZ, PT ;  /* 0x000000ff0400720b */ /* 0x000fe20003fdd000 */
[----:B------:R-:W-:-:S12]  /*0a30*/  IMAD.MOV.U32 R4, RZ, RZ, 0x1 ;  /* 0x00000001ff047424 */ /* 0x000fd800078e00ff */
[----:B------:R-:W-:-:S05]  /*0a40*/  @!P6 HADD2.F32 R8, -RZ, R8.H0_H0 ;  /* 0x20000008ff08e230 */ /* 0x000fca0000004100 */
[----:B------:R-:W-:-:S04]  /*0a50*/  @!P6 FSETP.NEU.FTZ.AND P4, PT, R8, RZ, PT ;  /* 0x000000ff0800e20b */ /* 0x000fc80003f9d000 */
[----:B------:R-:W-:-:S04]  /*0a60*/  @!P6 SEL R8, RZ, 0x1, !P4 ;  /* 0x00000001ff08e807 */ /* 0x000fc80006000000 */
[----:B------:R-:W-:-:S07]  /*0a70*/  @!P6 PRMT R4, R8, 0x7610, R4 ;  /* 0x000076100804e816 */ /* 0x000fce0000000004 */
.L_x_18043:
[----:B------:R-:W-:Y:S05]  /*0a80*/  BSYNC B0 ;  /* 0x0000000000007941 */ /* 0x000fea0003800000 */
.L_x_18042:
[----:B0-----:R-:W-:Y:S01]  /*0a90*/  @!P0 IADD3 R16, P6, R5, R16, RZ ;  /* 0x0000001005108210 */ /* 0x001fe20007fde0ff */
[----:B------:R-:W-:Y:S01]  /*0aa0*/  BSSY B0, `(.L_x_18044) ;  /* 0x000000d000007945 */ /* 0x000fe20003800000 */
[----:B------:R-:W-:-:S03]  /*0ab0*/  ISETP.GE.AND P4, PT, R10, R7, PT ;  /* 0x000000070a00720c */ /* 0x000fc60003f86270 */
[----:B------:R-:W-:Y:S01]  /*0ac0*/  @!P0 IMAD.X R17, RZ, RZ, R17, P6 ;  /* 0x000000ffff118224 */ /* 0x000fe200030e0611 */
[----:B------:R-:W-:Y:S09]  /*0ad0*/  @P1 BRA `(.L_x_18045) ;  /* 0x0000000000241947 */ /* 0x000ff20003800000 */
[----:B------:R-:W0:Y:S02]  /*0ae0*/  LDC.U16 R5, c[0x0][0x216] ;  /* 0x00008580ff057b82 */ /* 0x000e240000000400 */
        /* <DEDUP_REMOVED lines=8> */
.L_x_18045:
[----:B------:R-:W-:Y:S05]  /*0b70*/  BSYNC B0 ;  /* 0x0000000000007941 */ /* 0x000fea0003800000 */
.L_x_18044:
[----:B------:R-:W-:Y:S04]  /*0b80*/  BSSY B0, `(.L_x_18046) ;  /* 0x000000a000007945 */ /* 0x000fe80003800000 */
[----:B------:R-:W-:Y:S05]  /*0b90*/  @P2 BRA `(.L_x_18047) ;  /* 0x0000000000202947 */ /* 0x000fea0003800000 */
[----:B------:R-:W0:Y:S01]  /*0ba0*/  LDC.U16 R5, c[0x0][0x216] ;  /* 0x00008580ff057b82 */ /* 0x000e220000000400 */
[----:B------:R-:W-:Y:S02]  /*0bb0*/  IMAD.MOV.U32 R8, RZ, RZ, 0x1 ;  /* 0x00000001ff087424 */ /* 0x000fe400078e00ff */
[----:B0-----:R-:W-:-:S05]  /*0bc0*/  HADD2.F32 R5, -RZ, R5.H0_H0 ;  /* 0x20000005ff057230 */ /* 0x001fca0000004100 */
[----:B------:R-:W-:-:S13]  /*0bd0*/  FSETP.NEU.FTZ.AND P2, PT, R5, RZ, PT ;  /* 0x000000ff0500720b */ /* 0x000fda0003f5d000 */
[----:B------:R-:W-:-:S05]  /*0be0*/  @!P2 HADD2.F32 R20, -RZ, R20.H0_H0 ;  /* 0x20000014ff14a230 */ /* 0x000fca0000004100 */
[----:B------:R-:W-:-:S04]  /*0bf0*/  @!P2 FSETP.NEU.FTZ.AND P1, PT, R20, RZ, PT ;  /* 0x000000ff1400a20b */ /* 0x000fc80003f3d000 */
[----:B------:R-:W-:-:S04]  /*0c00*/  @!P2 SEL R5, RZ, 0x1, !P1 ;  /* 0x00000001ff05a807 */ /* 0x000fc80004800000 */
[----:B------:R-:W-:-:S07]  /*0c10*/  @!P2 PRMT R8, R5, 0x7610, R8 ;  /* 0x000076100508a816 */ /* 0x000fce0000000008 */
.L_x_18047:
[----:B------:R-:W-:Y:S05]  /*0c20*/  BSYNC B0 ;  /* 0x0000000000007941 */ /* 0x000fea0003800000 */
.L_x_18046:
        /* <DEDUP_REMOVED lines=10> */
.L_x_18049:
[----:B------:R-:W-:Y:S05]  /*0cd0*/  BSYNC B0 ;  /* 0x0000000000007941 */ /* 0x000fea0003800000 */
.L_x_18048:
[----:B------:R-:W-:Y:S04]  /*0ce0*/  BSSY B0, `(.L_x_18050) ;  /* 0x000000a000007945 */ /* 0x000fe80003800000 */
[----:B------:R-:W-:Y:S05]  /*0cf0*/  @P5 BRA `(.L_x_18051) ;  /* 0x0000000000205947 */ /* 0x000fea0003800000 */
[----:B------:R-:W0:Y:S01]  /*0d00*/  LDC.U16 R5, c[0x0][0x216] ;  /* 0x00008580ff057b82 */ /* 0x000e220000000400 */
[----:B------:R-:W-:Y:S01]  /*0d10*/  HFMA2.MMA R11, -RZ, RZ, 0, 5.9604644775390625e-08 ;  /* 0x00000001ff0b7435 */ /* 0x000fe200000001ff */
[----:B0-----:R-:W-:-:S05]  /*0d20*/  HADD2.F32 R5, -RZ, R5.H0_H0 ;  /* 0x20000005ff057230 */ /* 0x001fca0000004100 */
[----:B------:R-:W-:-:S13]  /*0d30*/  FSETP.NEU.FTZ.AND P2, PT, R5, RZ, PT ;  /* 0x000000ff0500720b */ /* 0x000fda0003f5d000 */
[----:B------:R-:W-:-:S05]  /*0d40*/  @!P2 HADD2.F32 R19, -RZ, R19.H0_H0 ;  /* 0x20000013ff13a230 */ /* 0x000fca0000004100 */
[----:B------:R-:W-:-:S04]  /*0d50*/  @!P2 FSETP.NEU.FTZ.AND P1, PT, R19, RZ, PT ;  /* 0x000000ff1300a20b */ /* 0x000fc80003f3d000 */
[----:B------:R-:W-:-:S04]  /*0d60*/  @!P2 SEL R5, RZ, 0x1, !P1 ;  /* 0x00000001ff05a807 */ /* 0x000fc80004800000 */
[----:B------:R-:W-:-:S07]  /*0d70*/  @!P2 PRMT R11, R5, 0x7610, R11 ;  /* 0x00007610050ba816 */ /* 0x000fce000000000b */
.L_x_18051:
[----:B------:R-:W-:Y:S05]  /*0d80*/  BSYNC B0 ;  /* 0x0000000000007941 */ /* 0x000fea0003800000 */
.L_x_18050:
[----:B------:R-:W-:Y:S04]  /*0d90*/  BSSY B0, `(.L_x_18052) ;  /* 0x000000a000007945 */ /* 0x000fe80003800000 */
[----:B------:R-:W-:Y:S05]  /*0da0*/  @P4 BRA `(.L_x_18053) ;  /* 0x0000000000204947 */ /* 0x000fea0003800000 */
[----:B------:R-:W0:Y:S02]  /*0db0*/  LDC.U16 R5, c[0x0][0x216] ;  /* 0x00008580ff057b82 */ /* 0x000e240000000400 */
[----:B0-----:R-:W-:-:S05]  /*0dc0*/  HADD2.F32 R5, -RZ, R5.H0_H0 ;  /* 0x20000005ff057230 */ /* 0x001fca0000004100 */
[----:B------:R-:W-:Y:S01]  /*0dd0*/  FSETP.NEU.FTZ.AND P2, PT, R5, RZ, PT ;  /* 0x000000ff0500720b */ /* 0x000fe20003f5d000 */
[----:B------:R-:W-:-:S12]  /*0de0*/  IMAD.MOV.U32 R5, RZ, RZ, 0x1 ;  /* 0x00000001ff057424 */ /* 0x000fd800078e00ff */
[----:B------:R-:W-:-:S05]  /*0df0*/  @!P2 HADD2.F32 R18, -RZ, R18.H0_H0 ;  /* 0x20000012ff12a230 */ /* 0x000fca0000004100 */
[----:B------:R-:W-:-:S04]  /*0e00*/  @!P2 FSETP.NEU.FTZ.AND P1, PT, R18, RZ, PT ;  /* 0x000000ff1200a20b */ /* 0x000fc80003f3d000 */
[----:B------:R-:W-:-:S04]  /*0e10*/  @!P2 SEL R12, RZ, 0x1, !P1 ;  /* 0x00000001ff0ca807 */ /* 0x000fc80004800000 */
[----:B------:R-:W-:-:S07]  /*0e20*/  @!P2 PRMT R5, R12, 0x7610, R5 ;  /* 0x000076100c05a816 */ /* 0x000fce0000000005 */
.L_x_18053:
[----:B------:R-:W-:Y:S05]  /*0e30*/  BSYNC B0 ;  /* 0x0000000000007941 */ /* 0x000fea0003800000 */
.L_x_18052:
        /* <DEDUP_REMOVED lines=20> */
.L_x_18056:
        /* <DEDUP_REMOVED lines=8> */
.L_x_18057:
[----:B------:R-:W-:-:S13]  /*1000*/  ISETP.GE.AND P0, PT, R0, R7, PT ;  /* 0x000000070000720c */ /* 0x000fda0003f06270 */
[----:B------:R-:W-:Y:S05]  /*1010*/  @P0 BRA `(.L_x_18059) ;  /* 0x00000000003c0947 */ /* 0x000fea0003800000 */
[----:B-1----:R-:W-:Y:S01]  /*1020*/  IADD3 R2, R9, R0, RZ ;  /* 0x0000000009027210 */ /* 0x002fe20007ffe0ff */
[----:B------:R-:W-:Y:S01]  /*1030*/  ULDC.64 UR6, c[0x0][0x218] ;  /* 0x0000860000067ab9 */ /* 0x000fe20000000a00 */
[----:B------:R-:W-:Y:S02]  /*1040*/  VIADD R0, R0, 0x80 ;  /* 0x0000008000007836 */ /* 0x000fe40000000000 */
[----:B------:R-:W-:-:S05]  /*1050*/  IADD3 R2, P0, R2, UR6, RZ ;  /* 0x0000000602027c10 */ /* 0x000fca000ff1e0ff */
[----:B0-----:R-:W-:-:S05]  /*1060*/  IMAD.X R3, RZ, RZ, UR7, P0 ;  /* 0x00000007ff037e24 */ /* 0x001fca00080e06ff */
[----:B------:R1:W-:Y:S03]  /*1070*/  STG.E.U8 desc[UR4][R2.64], R8 ;  /* 0x0000000802007986 */ /* 0x0003e6000c101104 */
.L_x_18058:
        /* <DEDUP_REMOVED lines=9> */
.L_x_18059:
[----:B------:R-:W-:Y:S05]  /*1110*/  BSYNC B1 ;  /* 0x0000000000017941 */ /* 0x000fea0003800000 */
.L_x_18055:
[----:B------:R-:W-:-:S13]  /*1120*/  ISETP.GE.AND P0, PT, R0, R7, PT ;  /* 0x000000070000720c */ /* 0x000fda0003f06270 */
[----:B0-----:R-:W0:Y:S01]  /*1130*/  @!P0 LDC.64 R12, c[0x0][0x218] ;  /* 0x00008600ff0c8b82 */ /* 0x001e220000000a00 */
[----:B-12---:R-:W-:Y:S02]  /*1140*/  @!P0 IMAD.IADD R3, R9, 0x1, R0 ;  /* 0x0000000109038824 */ /* 0x006fe400078e0200 */
[----:B------:R-:W-:-:S03]  /*1150*/  @!P0 VIADD R0, R0, 0x80 ;  /* 0x0000008000008836 */ /* 0x000fc60000000000 */
[----:B0-----:R-:W-:-:S05]  /*1160*/  @!P0 IADD3 R2, P1, R3, R12, RZ ;  /* 0x0000000c03028210 */ /* 0x001fca0007f3e0ff */
[----:B------:R-:W-:-:S05]  /*1170*/  @!P0 IMAD.X R3, RZ, RZ, R13, P1 ;  /* 0x000000ffff038224 */ /* 0x000fca00008e060d */
[----:B------:R2:W-:Y:S03]  /*1180*/  @!P0 STG.E.U8 desc[UR4][R2.64], R11 ;  /* 0x0000000b02008986 */ /* 0x0005e6000c101104 */
.L_x_18060:
[----:B------:R-:W-:Y:S05]  /*1190*/  BSYNC B0 ;  /* 0x0000000000007941 */ /* 0x000fea0003800000 */
.L_x_18054:
        /* <DEDUP_REMOVED lines=9> */
.L_x_18061:
        /* <DEDUP_REMOVED lines=13> */
.L_x_43921:


//--------------------- .text._ZN2at6native29vectorized_elementwise_kernelILi4ENS0_13AUnaryFunctorIN3c104HalfES4_bZZZNS0_22logical_or_kernel_cudaERNS_14TensorIteratorEENKUlvE0_clEvENKUlvE6_clEvEUlS4_S4_E_EESt5arrayIPcLm2EEEEviT0_T1_ --------------------------
	.section	.text._ZN2at6native29vectorized_elementwise_kernelILi4ENS0_13AUnaryFunctorIN3c104HalfES4_bZZZNS0_22logical_or_kernel_cudaERNS_14TensorIteratorEENKUlvE0_clEvENKUlvE6_clEvEUlS4_S4_E_EESt5arrayIPcLm2EEEEviT0_T1_,"ax",@progbits
	.align	128
        .global         _ZN2at6native29vectorized_elementwise_kernelILi4ENS0_13AUnaryFunctorIN3c104HalfES4_bZZZNS0_22logical_or_kernel_cudaERNS_14TensorIteratorEENKUlvE0_clEvENKUlvE6_clEvEUlS4_S4_E_EESt5arrayIPcLm2EEEEviT0_T1_
        .type           _ZN2at6native29vectorized_elementwise_kernelILi4ENS0_13AUnaryFunctorIN3c104HalfES4_bZZZNS0_22logical_or_kernel_cudaERNS_14TensorIteratorEENKUlvE0_clEvENKUlvE6_clEvEUlS4_S4_E_EESt5arrayIPcLm2EEEEviT0_T1_,@function
        .size           _ZN2at6native29vectorized_elementwise_kernelILi4ENS0_13AUnaryFunctorIN3c104HalfES4_bZZZNS0_22logical_or_kernel_cudaERNS_14TensorIteratorEENKUlvE0_clEvENKUlvE6_clEvEUlS4_S4_E_EESt5arrayIPcLm2EEEEviT0_T1_,(.L_x_43922 - _ZN2at6native29vectorized_elementwise_kernelILi4ENS0_13AUnaryFunctorIN3c104HalfES4_bZZZNS0_22logical_or_kernel_cudaERNS_14TensorIteratorEENKUlvE0_clEvENKUlvE6_clEvEUlS4_S4_E_EESt5arrayIPcLm2EEEEviT0_T1_)
        .other          _ZN2at6native29vectorized_elementwise_kernelILi4ENS0_13AUnaryFunctorIN3c104HalfES4_bZZZNS0_22logical_or_kernel_cudaERNS_14TensorIteratorEENKUlvE0_clEvENKUlvE6_clEvEUlS4_S4_E_EESt5arrayIPcLm2EEEEviT0_T1_,@"STO_CUDA_ENTRY STV_DEFAULT"
_ZN2at6native29vectorized_elementwise_kernelILi4ENS0_13AUnaryFunctorIN3c104HalfES4_bZZZNS0_22logical_or_kernel_cudaERNS_14TensorIteratorEENKUlvE0_clEvENKUlvE6_clEvEUlS4_S4_E_EESt5arrayIPcLm2EEEEviT0_T1_:
.text._ZN2at6native29vectorized_elementwise_kernelILi4ENS0_13AUnaryFunctorIN3c104HalfES4_bZZZNS0_22logical_or_kernel_cudaERNS_14TensorIteratorEENKUlvE0_clEvENKUlvE6_clEvEUlS4_S4_E_EESt5arrayIPcLm2EEEEviT0_T1_:
        /* <DEDUP_REMOVED lines=14> */
[----:B------:R0:W3:Y:S01]  /*00e0*/  LDG.E.64 R2, desc[UR4][R4.64+0x400] ;  /* 0x0004000404027981 */ /* 0x0000e2000c1e1b00 */
[----:B------:R-:W1:Y:S01]  /*00f0*/  LDC.U16 R6, c[0x0][0x216] ;  /* 0x00008580ff067b82 */ /* 0x000e620000000400 */
[----:B0-----:R-:W-:Y:S02]  /*0100*/  IMAD.MOV.U32 R5, RZ, RZ, 0x1 ;  /* 0x00000001ff057424 */ /* 0x001fe400078e00ff */
[----:B------:R-:W-:Y:S02]  /*0110*/  IMAD.MOV.U32 R4, RZ, RZ, 0x1 ;  /* 0x00000001ff047424 */ /* 0x000fe400078e00ff */
[----:B-1----:R-:W-:-:S05]  /*0120*/  HADD2.F32 R6, -RZ, R6.H0_H0 ;  /* 0x20000006ff067230 */ /* 0x002fca0000004100 */
[----:B------:R-:W-:-:S13]  /*0130*/  FSETP.NEU.FTZ.AND P0, PT, R6, RZ, PT ;  /* 0x000000ff0600720b */ /* 0x000fda0003f1d000 */
[--C-:B--2---:R-:W-:Y:S02]  /*0140*/  @!P0 HADD2.F32 R6, -RZ, R10.reuse.H0_H0 ;  /* 0x2000000aff068230 */ /* 0x104fe40000004100 */
[----:B------:R-:W-:Y:S02]  /*0150*/  @!P0 HADD2.F32 R7, -RZ, R10.H1_H1 ;  /* 0x3000000aff078230 */ /* 0x000fe40000004100 */
[--C-:B------:R-:W-:Y:S01]  /*0160*/  @!P0 HADD2.F32 R8, -RZ, R11.reuse.H0_H0 ;  /* 0x2000000bff088230 */ /* 0x100fe20000004100 */
[----:B------:R-:W-:Y:S01]  /*0170*/  @!P0 FSETP.NEU.FTZ.AND P2, PT, R6, RZ, PT ;  /* 0x000000ff0600820b */ /* 0x000fe20003f5d000 */
[--C-:B---3--:R-:W-:Y:S01]  /*0180*/  @!P0 HADD2.F32 R6, -RZ, R2.reuse.H0_H0 ;  /* 0x20000002ff068230 */ /* 0x108fe20000004100 */
[----:B------:R-:W-:Y:S01]  /*0190*/  @!P0 FSETP.NEU.FTZ.AND P6, PT, R7, RZ, PT ;  /* 0x000000ff0700820b */ /* 0x000fe20003fdd000 */
[----:B------:R-:W-:Y:S01]  /*01a0*/  @!P0 HADD2.F32 R2, -RZ, R2.H1_H1 ;  /* 0x30000002ff028230 */ /* 0x000fe20000004100 */
[----:B------:R-:W-:Y:S01]  /*01b0*/  @!P0 SEL R5, RZ, 0x1, !P2 ;  /* 0x00000001ff058807 */ /* 0x000fe20005000000 */
[----:B------:R-:W-:Y:S01]  /*01c0*/  @!P0 HADD2.F32 R10, -RZ, R11.H1_H1 ;  /* 0x3000000bff0a8230 */ /* 0x000fe20000004100 */
[----:B------:R-:W-:Y:S01]  /*01d0*/  @!P0 FSETP.NEU.FTZ.AND P5, PT, R6, RZ, PT ;  /* 0x000000ff0600820b */ /* 0x000fe20003fbd000 */
[--C-:B------:R-:W-:Y:S01]  /*01e0*/  @!P0 HADD2.F32 R6, -RZ, R3.reuse.H0_H0 ;  /* 0x20000003ff068230 */ /* 0x100fe20000004100 */
[----:B------:R-:W-:Y:S01]  /*01f0*/  @!P0 FSETP.NEU.FTZ.AND P4, PT, R2, RZ, PT ;  /* 0x000000ff0200820b */ /* 0x000fe20003f9d000 */
[----:B------:R-:W-:Y:S01]  /*0200*/  @!P0 HADD2.F32 R3, -RZ, R3.H1_H1 ;  /* 0x30000003ff038230 */ /* 0x000fe20000004100 */
[----:B------:R-:W-:Y:S01]  /*0210*/  PRMT R2, R4, 0x7610, R2 ;  /* 0x0000761004027816 */ /* 0x000fe20000000002 */
[----:B------:R-:W-:Y:S01]  /*0220*/  IMAD.MOV.U32 R7, RZ, RZ, 0x1 ;  /* 0x00000001ff077424 */ /* 0x000fe200078e00ff */
[----:B------:R-:W-:Y:S01]  /*0230*/  @!P0 FSETP.NEU.FTZ.AND P2, PT, R6, RZ, PT ;  /* 0x000000ff0600820b */ /* 0x000fe20003f5d000 */
[----:B------:R-:W-:Y:S01]  /*0240*/  IMAD.MOV.U32 R6, RZ, RZ, 0x1 ;  /* 0x00000001ff067424 */ /* 0x000fe200078e00ff */
[----:B------:R-:W-:-:S02]  /*0250*/  @!P0 SEL R2, RZ, 0x1, !P6 ;  /* 0x00000001ff028807 */ /* 0x000fc40007000000 */
[----:B------:R-:W-:Y:S02]  /*0260*/  @!P0 FSETP.NEU.FTZ.AND P6, PT, R3, RZ, PT ;  /* 0x000000ff0300820b */ /* 0x000fe40003fdd000 */
[----:B------:R-:W-:Y:S02]  /*0270*/  PRMT R3, R6, 0x7610, R3 ;  /* 0x0000761006037816 */ /* 0x000fe40000000003 */
[----:B------:R-:W-:Y:S02]  /*0280*/  @!P0 FSETP.NEU.FTZ.AND P3, PT, R8, RZ, PT ;  /* 0x000000ff0800820b */ /* 0x000fe40003f7d000 */
[----:B------:R-:W-:Y:S02]  /*0290*/  @!P0 SEL R4, RZ, 0x1, !P5 ;  /* 0x00000001ff048807 */ /* 0x000fe40006800000 */
[----:B------:R-:W-:Y:S02]  /*02a0*/  @!P0 SEL R3, RZ, 0x1, !P4 ;  /* 0x00000001ff038807 */ /* 0x000fe40006000000 */
[----:B------:R-:W-:Y:S01]  /*02b0*/  PRMT R8, R2, 0x7604, R5 ;  /* 0x0000760402087816 */ /* 0x000fe20000000005 */
[----:B------:R-:W-:Y:S01]  /*02c0*/  IMAD.MOV.U32 R5, RZ, RZ, 0x1 ;  /* 0x00000001ff057424 */ /* 0x000fe200078e00ff */
[----:B------:R-:W-:-:S02]  /*02d0*/  @!P0 FSETP.NEU.FTZ.AND P1, PT, R10, RZ, PT ;  /* 0x000000ff0a00820b */ /* 0x000fc40003f3d000 */
[----:B------:R-:W-:Y:S02]  /*02e0*/  IADD3 R2, P4, R9, UR6, RZ ;  /* 0x0000000609027c10 */ /* 0x000fe4000ff9e0ff */
[----:B------:R-:W-:Y:S01]  /*02f0*/  PRMT R10, R3, 0x7604, R4 ;  /* 0x00007604030a7816 */ /* 0x000fe20000000004 */
[----:B------:R-:W-:Y:S01]  /*0300*/  IMAD.MOV.U32 R4, RZ, RZ, 0x1 ;  /* 0x00000001ff047424 */ /* 0x000fe200078e00ff */
[----:B------:R-:W-:Y:S01]  /*0310*/  @!P0 SEL R5, RZ, 0x1, !P3 ;  /* 0x00000001ff058807 */ /* 0x000fe20005800000 */
[----:B------:R-:W-:Y:S01]  /*0320*/  IMAD.X R3, RZ, RZ, UR7, P4 ;  /* 0x00000007ff037e24 */ /* 0x000fe2000a0e06ff */
[----:B------:R-:W-:Y:S02]  /*0330*/  @!P0 SEL R7, RZ, 0x1, !P2 ;  /* 0x00000001ff078807 */ /* 0x000fe40005000000 */
[----:B------:R-:W-:Y:S01]  /*0340*/  PRMT R5, R5, 0x7054, R8 ;  /* 0x0000705405057816 */ /* 0x000fe20000000008 */
[----:B------:R-:W-:Y:S01]  /*0350*/  IMAD.WIDE R2, R0, 0x4, R2 ;  /* 0x0000000400027825 */ /* 0x000fe200078e0202 */
[----:B------:R-:W-:-:S02]  /*0360*/  PRMT R7, R7, 0x7054, R10 ;  /* 0x0000705407077816 */ /* 0x000fc4000000000a */
[----:B------:R-:W-:Y:S02]  /*0370*/  @!P0 SEL R4, RZ, 0x1, !P1 ;  /* 0x00000001ff048807 */ /* 0x000fe40004800000 */
[----:B------:R-:W-:Y:S02]  /*0380*/  @!P0 SEL R6, RZ, 0x1, !P6 ;  /* 0x00000001ff068807 */ /* 0x000fe40007000000 */
[----:B------:R-:W-:Y:S02]  /*0390*/  PRMT R5, R4, 0x654, R5 ;  /* 0x0000065404057816 */ /* 0x000fe40000000005 */
[----:B------:R-:W-:-:S03]  /*03a0*/  PRMT R7, R6, 0x654, R7 ;  /* 0x0000065406077816 */ /* 0x000fc60000000007 */
[----:B------:R-:W-:Y:S04]  /*03b0*/  STG.E desc[UR4][R2.64], R5 ;  /* 0x0000000502007986 */ /* 0x000fe8000c101904 */
[----:B------:R-:W-:Y:S01]  /*03c0*/  STG.E desc[UR4][R2.64+0x200], R7 ;  /* 0x0002000702007986 */ /* 0x000fe2000c101904 */
[----:B------:R-:W-:Y:S05]  /*03d0*/  EXIT ;  /* 0x000000000000794d */ /* 0x000fea0003800000 */
.L_x_18062:
        /* <DEDUP_REMOVED lines=77> */
.L_x_18064:
[----:B------:R-:W-:Y:S05]  /*08b0*/  BSYNC B0 ;  /* 0x0000000000007941 */ /* 0x000fea0003800000 */
.L_x_18063:
        /* <DEDUP_REMOVED lines=12> */
.L_x_18066:
[----:B------:R-:W-:Y:S05]  /*0980*/  BSYNC B0 ;  /* 0x0000000000007941 */ /* 0x000fea0003800000 */
.L_x_18065:
        /* <DEDUP_REMOVED lines=13> */
.L_x_18068:
[----:B------:R-:W-:Y:S05]  /*0a60*/  BSYNC B0 ;  /* 0x0000000000007941 */ /* 0x000fea0003800000 */
.L_x_18067:
        /* <DEDUP_REMOVED lines=14> */
.L_x_18070:
[----:B------:R-:W-:Y:S05]  /*0b50*/  BSYNC B0 ;  /* 0x0000000000007941 */ /* 0x000fea0003800000 */
.L_x_18069:
        /* <DEDUP_REMOVED lines=10> */
.L_x_18072:
[----:B------:R-:W-:Y:S05]  /*0c00*/  BSYNC B0 ;  /* 0x0000000000007941 */ /* 0x000fea0003800000 */
.L_x_18071:
        /* <DEDUP_REMOVED lines=10> */
.L_x_18074:
[----:B------:R-:W-:Y:S05]  /*0cb0*/  BSYNC B0 ;  /* 0x0000000000007941 */ /* 0x000fea0003800000 */
.L_x_18073:
        /* <DEDUP_REMOVED lines=10> */
.L_x_18076:
[----:B------:R-:W-:Y:S05]  /*0d60*/  BSYNC B0 ;  /* 0x0000000000007941 */ /* 0x000fea0003800000 */
.L_x_18075:
        /* <DEDUP_REMOVED lines=10> */
.L_x_18078:
[----:B------:R-:W-:Y:S05]  /*0e10*/  BSYNC B0 ;  /* 0x0000000000007941 */ /* 0x000fea0003800000 */
.L_x_18077:
        /* <DEDUP_REMOVED lines=20> */
.L_x_18081:
        /* <DEDUP_REMOVED lines=8> */
.L_x_18082:
        /* <DEDUP_REMOVED lines=8> */
.L_x_18083:
        /* <DEDUP_REMOVED lines=9> */
.L_x_18084:
[----:B------:R-:W-:Y:S05]  /*10f0*/  BSYNC B1 ;  /* 0x0000000000017941 */ /* 0x000fea0003800000 */
.L_x_18080:
[----:B------:R-:W-:-:S13]  /*1100*/  ISETP.GE.AND P0, PT, R0, R7, PT ;  /* 0x000000070000720c */ /* 0x000fda0003f06270 */
[----:B0-----:R-:W0:Y:S01]  /*1110*/  @!P0 LDC.64 R12, c[0x0][0x218] ;  /* 0x00008600ff0c8b82 */ /* 0x001e220000000a00 */
[----:B-12---:R-:W-:Y:S02]  /*1120*/  @!P0 IMAD.IADD R3, R9, 0x1, R0 ;  /* 0x0000000109038824 */ /* 0x006fe400078e0200 */
[----:B------:R-:W-:-:S03]  /*1130*/  @!P0 VIADD R0, R0, 0x80 ;  /* 0x0000008000008836 */ /* 0x000fc60000000000 */
[----:B0-----:R-:W-:-:S05]  /*1140*/  @!P0 IADD3 R2, P1, R3, R12, RZ ;  /* 0x0000000c03028210 */ /* 0x001fca0007f3e0ff */
[----:B------:R-:W-:-:S05]  /*1150*/  @!P0 IMAD.X R3, RZ, RZ, R13, P1 ;  /* 0x000000ffff038224 */ /* 0x000fca00008e060d */
[----:B------:R2:W-:Y:S03]  /*1160*/  @!P0 STG.E.U8 desc[UR4][R2.64], R11 ;  /* 0x0000000b02008986 */ /* 0x0005e6000c101104 */
.L_x_18085:
[----:B------:R-:W-:Y:S05]  /*1170*/  BSYNC B0 ;  /* 0x0000000000007941 */ /* 0x000fea0003800000 */
.L_x_18079:
        /* <DEDUP_REMOVED lines=9> */
.L_x_18086:
        /* <DEDUP_REMOVED lines=15> */
.L_x_43922:


//--------------------- .text._ZN2at6native29vectorized_elementwise_kernelILi8ENS0_13AUnaryFunctorIN3c104HalfES4_bZZZNS0_22logical_or_kernel_cudaERNS_14TensorIteratorEENKUlvE0_clEvENKUlvE6_clEvEUlS4_S4_E_EESt5arrayIPcLm2EEEEviT0_T1_ --------------------------
	.section	.text._ZN2at6native29vectorized_elementwise_kernelILi8ENS0_13AUnaryFunctorIN3c104HalfES4_bZZZNS0_22logical_or_kernel_cudaERNS_14TensorIteratorEENKUlvE0_clEvENKUlvE6_clEvEUlS4_S4_E_EESt5arrayIPcLm2EEEEviT0_T1_,"ax",@progbits
	.align	128
        .global         _ZN2at6native29vectorized_elementwise_kernelILi8ENS0_13AUnaryFunctorIN3c104HalfES4_bZZZNS0_22logical_or_kernel_cudaERNS_14TensorIteratorEENKUlvE0_clEvENKUlvE6_clEvEUlS4_S4_E_EESt5arrayIPcLm2EEEEviT0_T1_
        .type           _ZN2at6native29vectorized_elementwise_kernelILi8ENS0_13AUnaryFunctorIN3c104HalfES4_bZZZNS0_22logical_or_kernel_cudaERNS_14TensorIteratorEENKUlvE0_clEvENKUlvE6_clEvEUlS4_S4_E_EESt5arrayIPcLm2EEEEviT0_T1_,@function
        .size           _ZN2at6native29vectorized_elementwise_kernelILi8ENS0_13AUnaryFunctorIN3c104HalfES4_bZZZNS0_22logical_or_kernel_cudaERNS_14TensorIteratorEENKUlvE0_clEvENKUlvE6_clEvEUlS4_S4_E_EESt5arrayIPcLm2EEEEviT0_T1_,(.L_x_43923 - _ZN2at6native29vectorized_elementwise_kernelILi8ENS0_13AUnaryFunctorIN3c104HalfES4_bZZZNS0_22logical_or_kernel_cudaERNS_14TensorIteratorEENKUlvE0_clEvENKUlvE6_clEvEUlS4_S4_E_EESt5arrayIPcLm2EEEEviT0_T1_)
        .other          _ZN2at6native29vectorized_elementwise_kernelILi8ENS0_13AUnaryFunctorIN3c104HalfES4_bZZZNS0_22logical_or_kernel_cudaERNS_14TensorIteratorEENKUlvE0_clEvENKUlvE6_clEvEUlS4_S4_E_EESt5arrayIPcLm2EEEEviT0_T1_,@"STO_CUDA_ENTRY STV_DEFAULT"
_ZN2at6native29vectorized_elementwise_kernelILi8ENS0_13AUnaryFunctorIN3c104HalfES4_bZZZNS0_22logical_or_kernel_cudaERNS_14TensorIteratorEENKUlvE0_clEvENKUlvE6_clEvEUlS4_S4_E_EESt5arrayIPcLm2EEEEviT0_T1_:
.text._ZN2at6native29vectorized_elementwise_kernelILi8ENS0_13AUnaryFunctorIN3c104HalfES4_bZZZNS0_22logical_or_kernel_cudaERNS_14TensorIteratorEENKUlvE0_clEvENKUlvE6_clEvEUlS4_S4_E_EESt5arrayIPcLm2EEEEviT0_T1_:
        /* <DEDUP_REMOVED lines=13> */
[----:B------:R-:W2:Y:S01]  /*00d0*/  LDG.E.128 R4, desc[UR4][R2.64] ;  /* 0x0000000402047981 */ /* 0x000ea2000c1e1d00 */
[----:B------:R-:W0:Y:S02]  /*00e0*/  LDC.U16 R8, c[0x0][0x216] ;  /* 0x00008580ff087b82 */ /* 0x000e240000000400 */
[----:B0-----:R-:W-:-:S05]  /*00f0*/  HADD2.F32 R8, -RZ, R8.H0_H0 ;  /* 0x20000008ff087230 */ /* 0x001fca0000004100 */
[----:B------:R-:W-:-:S13]  /*0100*/  FSETP.NEU.FTZ.AND P1, PT, R8, RZ, PT ;  /* 0x000000ff0800720b */ /* 0x000fda0003f3d000 */
[--C-:B--2---:R-:W-:Y:S02]  /*0110*/  @!P1 HADD2.F32 R10, -RZ, R5.reuse.H0_H0 ;  /* 0x20000005ff0a9230 */ /* 0x104fe40000004100 */
[----:B------:R-:W-:Y:S02]  /*0120*/  @!P1 HADD2.F32 R8, -RZ, R4.H0_H0 ;  /* 0x20000004ff089230 */ /* 0x000fe40000004100 */
[----:B------:R-:W-:Y:S01]  /*0130*/  @!P1 HADD2.F32 R11, -RZ, R6.H0_H0 ;  /* 0x20000006ff0b9230 */ /* 0x000fe20000004100 */
[----:B------:R-:W-:Y:S01]  /*0140*/  @!P1 FSETP.NEU.FTZ.AND P5, PT, R10, RZ, PT ;  /* 0x000000ff0a00920b */ /* 0x000fe20003fbd000 */
[----:B------:R-:W-:Y:S01]  /*0150*/  @!P1 HADD2.F32 R4, -RZ, R4.H1_H1 ;  /* 0x30000004ff049230 */ /* 0x000fe20000004100 */
[----:B------:R-:W-:Y:S01]  /*0160*/  @!P1 FSETP.NEU.FTZ.AND P0, PT, R8, RZ, PT ;  /* 0x000000ff0800920b */ /* 0x000fe20003f1d000 */
[----:B------:R-:W-:Y:S01]  /*0170*/  @!P1 HADD2.F32 R5, -RZ, R5.H1_H1 ;  /* 0x30000005ff059230 */ /* 0x000fe20000004100 */
[----:B------:R-:W-:Y:S01]  /*0180*/  @!P1 FSETP.NEU.FTZ.AND P3, PT, R11, RZ, PT ;  /* 0x000000ff0b00920b */ /* 0x000fe20003f7d000 */
[----:B------:R-:W-:Y:S01]  /*0190*/  @!P1 HADD2.F32 R6, -RZ, R6.H1_H1 ;  /* 0x30000006ff069230 */ /* 0x000fe20000004100 */
[----:B------:R-:W-:Y:S01]  /*01a0*/  @!P1 FSETP.NEU.FTZ.AND P6, PT, R4, RZ, PT ;  /* 0x000000ff0400920b */ /* 0x000fe20003fdd000 */
[--C-:B------:R-:W-:Y:S01]  /*01b0*/  @!P1 HADD2.F32 R3, -RZ, R7.reuse.H1_H1 ;  /* 0x30000007ff039230 */ /* 0x100fe20000004100 */
[----:B------:R-:W-:Y:S01]  /*01c0*/  @!P1 FSETP.NEU.FTZ.AND P4, PT, R5, RZ, PT ;  /* 0x000000ff0500920b */ /* 0x000fe20003f9d000 */
[----:B------:R-:W-:Y:S01]  /*01d0*/  @!P1 HADD2.F32 R12, -RZ, R7.H0_H0 ;  /* 0x20000007ff0c9230 */ /* 0x000fe20000004100 */
        /* <DEDUP_REMOVED lines=8> */
[----:B------:R-:W-:Y:S01]  /*0260*/  @!P1 SEL R6, RZ, 0x1, !P4 ;  /* 0x00000001ff069807 */ /* 0x000fe20006000000 */
[----:B------:R-:W-:Y:S01]  /*0270*/  IMAD.MOV.U32 R10, RZ, RZ, 0x1 ;  /* 0x00000001ff0a7424 */ /* 0x000fe200078e00ff */
[----:B------:R-:W-:Y:S01]  /*0280*/  @!P1 SEL R8, RZ, 0x1, !P2 ;  /* 0x00000001ff089807 */ /* 0x000fe20005000000 */
[----:B------:R-:W-:Y:S01]  /*0290*/  IMAD.MOV.U32 R5, RZ, RZ, 0x1 ;  /* 0x00000001ff057424 */ /* 0x000fe200078e00ff */
[----:B------:R-:W-:Y:S01]  /*02a0*/  @!P1 FSETP.NEU.FTZ.AND P6, PT, R12, RZ, PT ;  /* 0x000000ff0c00920b */ /* 0x000fe20003fdd000 */
[----:B------:R-:W-:Y:S01]  /*02b0*/  IMAD.MOV.U32 R11, RZ, RZ, 0x1 ;  /* 0x00000001ff0b7424 */ /* 0x000fe200078e00ff */
[----:B------:R-:W-:Y:S01]  /*02c0*/  @!P1 SEL R10, RZ, 0x1, !P5 ;  /* 0x00000001ff0a9807 */ /* 0x000fe20006800000 */
[----:B------:R-:W-:Y:S01]  /*02d0*/  IMAD.SHL.U32 R4, R4, 0x100, RZ ;  /* 0x0000010004047824 */ /* 0x000fe200078e00ff */
[----:B------:R-:W-:Y:S01]  /*02e0*/  @!P1 SEL R5, RZ, 0x1, !P0 ;  /* 0x00000001ff059807 */ /* 0x000fe20004000000 */
[----:B------:R-:W-:Y:S01]  /*02f0*/  IMAD.SHL.U32 R6, R6, 0x100, RZ ;  /* 0x0000010006067824 */ /* 0x000fe200078e00ff */
[----:B------:R-:W-:Y:S01]  /*0300*/  IADD3 R2, P0, R9, UR6, RZ ;  /* 0x0000000609027c10 */ /* 0x000fe2000ff1e0ff */
[----:B------:R-:W-:Y:S01]  /*0310*/  IMAD.MOV.U32 R9, RZ, RZ, 0x1 ;  /* 0x00000001ff097424 */ /* 0x000fe200078e00ff */
[----:B------:R-:W-:Y:S01]  /*0320*/  @!P1 SEL R9, RZ, 0x1, !P3 ;  /* 0x00000001ff099807 */ /* 0x000fe20005800000 */
[----:B------:R-:W-:Y:S01]  /*0330*/  IMAD.SHL.U32 R8, R8, 0x100, RZ ;  /* 0x0000010008087824 */ /* 0x000fe200078e00ff */
[----:B------:R-:W-:Y:S01]  /*0340*/  @!P1 SEL R11, RZ, 0x1, !P6 ;  /* 0x00000001ff0b9807 */ /* 0x000fe20007000000 */
[----:B------:R-:W-:Y:S01]  /*0350*/  IMAD.X R3, RZ, RZ, UR7, P0 ;  /* 0x00000007ff037e24 */ /* 0x000fe200080e06ff */
[----:B------:R-:W-:-:S02]  /*0360*/  SHF.L.U32 R10, R10, 0x8, RZ ;  /* 0x000000080a0a7819 */ /* 0x000fc400000006ff */
[----:B------:R-:W-:Y:S01]  /*0370*/  LOP3.LUT R5, R5, R4, RZ, 0xfc, !PT ;  /* 0x0000000405057212 */ /* 0x000fe200078efcff */
[----:B------:R-:W-:Y:S01]  /*0380*/  IMAD.WIDE R2, R0, 0x8, R2 ;  /* 0x0000000800027825 */ /* 0x000fe200078e0202 */
[----:B------:R-:W-:Y:S02]  /*0390*/  LOP3.LUT R6, R7, R6, RZ, 0xfc, !PT ;  /* 0x0000000607067212 */ /* 0x000fe400078efcff */
[----:B------:R-:W-:Y:S02]  /*03a0*/  LOP3.LUT R9, R9, R8, RZ, 0xfc, !PT ;  /* 0x0000000809097212 */ /* 0x000fe400078efcff */
[----:B------:R-:W-:Y:S02]  /*03b0*/  LOP3.LUT R10, R11, R10, RZ, 0xfc, !PT ;  /* 0x0000000a0b0a7212 */ /* 0x000fe400078efcff */
[----:B------:R-:W-:Y:S02]  /*03c0*/  PRMT R6, R5, 0x5410, R6 ;  /* 0x0000541005067816 */ /* 0x000fe40000000006 */
[----:B------:R-:W-:-:S05]  /*03d0*/  PRMT R7, R9, 0x5410, R10 ;  /* 0x0000541009077816 */ /* 0x000fca000000000a */
[----:B------:R-:W-:Y:S01]  /*03e0*/  STG.E.64 desc[UR4][R2.64], R6 ;  /* 0x0000000602007986 */ /* 0x000fe2000c101b04 */
[----:B------:R-:W-:Y:S05]  /*03f0*/  EXIT ;  /* 0x000000000000794d */ /* 0x000fea0003800000 */
.L_x_18087:
        /* <DEDUP_REMOVED lines=25> */
[----:B------:R-:W-:Y:S01]  /*0590*/  @!P2 IADD3 R21, R9, R18, RZ ;  /* 0x000000120915a210 */ /* 0x000fe20007ffe0ff */
[----:B------:R-:W-:Y:S01]  /*05a0*/  @!P2 VIADD R18, R18, 0x80 ;  /* 0x000000801212a836 */ /* 0x000fe20000000000 */
[----:B------:R-:W3:Y:S04]  /*05b0*/  @!P2 LDC.64 R12, c[0x0][0x220] ;  /* 0x00008800ff0cab82 */ /* 0x000ee80000000a00 */
        /* <DEDUP_REMOVED lines=49> */
.L_x_18089:
[----:B------:R-:W-:Y:S05]  /*08d0*/  BSYNC B0 ;  /* 0x0000000000007941 */ /* 0x000fea0003800000 */
.L_x_18088:
[----:B------:R-:W-:Y:S01]  /*08e0*/  BSSY B0, `(.L_x_18090) ;  /* 0x000000c000007945 */ /* 0x000fe20003800000 */
[----:B------:R-:W-:Y:S02]  /*08f0*/  ISETP.GE.AND P3, PT, R4, R7, PT ;  /* 0x000000070400720c */ /* 0x000fe40003f66270 */
[----:B------:R-:W-:Y:S01]  /*0900*/  IADD3 R4, R0, 0x300, RZ ;  /* 0x0000030000047810 */ /* 0x000fe20007ffe0ff */
        /* <DEDUP_REMOVED lines=9> */
.L_x_18091:
[----:B------:R-:W-:Y:S05]  /*09a0*/  BSYNC B0 ;  /* 0x0000000000007941 */ /* 0x000fea0003800000 */
.L_x_18090:
        /* <DEDUP_REMOVED lines=13> */
.L_x_18093:
[----:B------:R-:W-:Y:S05]  /*0a80*/  BSYNC B0 ;  /* 0x0000000000007941 */ /* 0x000fea0003800000 */
.L_x_18092:
        /* <DEDUP_REMOVED lines=14> */
.L_x_18095:
[----:B------:R-:W-:Y:S05]  /*0b70*/  BSYNC B0 ;  /* 0x0000000000007941 */ /* 0x000fea0003800000 */
.L_x_18094:
        /* <DEDUP_REMOVED lines=10> */
.L_x_18097:
[----:B------:R-:W-:Y:S05]  /*0c20*/  BSYNC B0 ;  /* 0x0000000000007941 */ /* 0x000fea0003800000 */
.L_x_18096:
        /* <DEDUP_REMOVED lines=10> */
.L_x_18099:
[----:B------:R-:W-:Y:S05]  /*0cd0*/  BSYNC B0 ;  /* 0x0000000000007941 */ /* 0x000fea0003800000 */
.L_x_18098:
        /* <DEDUP_REMOVED lines=10> */
.L_x_18101:
[----:B------:R-:W-:Y:S05]  /*0d80*/  BSYNC B0 ;  /* 0x0000000000007941 */ /* 0x000fea0003800000 */
.L_x_18100:
        /* <DEDUP_REMOVED lines=10> */
.L_x_18103:
[----:B------:R-:W-:Y:S05]  /*0e30*/  BSYNC B0 ;  /* 0x0000000000007941 */ /* 0x000fea0003800000 */
.L_x_18102:
[----:B------:R-:W-:Y:S01]  /*0e40*/  @!P0 IADD3 R0, R0, 0x80, RZ ;  /* 0x0000008000008810 */ /* 0x000fe20007ffe0ff */
        /* <DEDUP_REMOVED lines=19> */
.L_x_18106:
        /* <DEDUP_REMOVED lines=8> */
.L_x_18107:
[----:B------:R-:W-:-:S13]  /*1000*/  ISETP.GE.AND P0, PT, R0, R7, PT ;  /* 0x000000070000720c */ /* 0x000fda0003f06270 */
[----:B------:R-:W-:Y:S05]  /*1010*/  @P0 BRA `(.L_x_18109) ;  /* 0x00000000003c0947 */ /* 0x000fea0003800000 */
[----:B-1----:R-:W-:Y:S01]  /*1020*/  IMAD.IADD R2, R9, 0x1, R0 ;  /* 0x0000000109027824 */ /* 0x002fe200078e0200 */
[----:B------:R-:W-:Y:S01]  /*1030*/  ULDC.64 UR6, c[0x0][0x218] ;  /* 0x0000860000067ab9 */ /* 0x000fe20000000a00 */
[----:B------:R-:W-:-:S03]  /*1040*/  VIADD R0, R0, 0x80 ;  /* 0x0000008000007836 */ /* 0x000fc60000000000 */
[----:B------:R-:W-:-:S04]  /*1050*/  IADD3 R2, P0, R2, UR6, RZ ;  /* 0x0000000602027c10 */ /* 0x000fc8000ff1e0ff */
[----:B0-----:R-:W-:-:S05]  /*1060*/  IADD3.X R3, RZ, UR7, RZ, P0, !PT ;  /* 0x00000007ff037c10 */ /* 0x001fca00087fe4ff */
[----:B------:R1:W-:Y:S04]  /*1070*/  STG.E.U8 desc[UR4][R2.64], R8 ;  /* 0x0000000802007986 */ /* 0x0003e8000c101104 */
.L_x_18108:
        /* <DEDUP_REMOVED lines=9> */
.L_x_18109:
[----:B------:R-:W-:Y:S05]  /*1110*/  BSYNC B1 ;  /* 0x0000000000017941 */ /* 0x000fea0003800000 */
.L_x_18105:
[----:B------:R-:W-:-:S13]  /*1120*/  ISETP.GE.AND P0, PT, R0, R7, PT ;  /* 0x000000070000720c */ /* 0x000fda0003f06270 */
[----:B0-----:R-:W0:Y:S01]  /*1130*/  @!P0 LDC.64 R12, c[0x0][0x218] ;  /* 0x00008600ff0c8b82 */ /* 0x001e220000000a00 */
[----:B-12---:R-:W-:Y:S02]  /*1140*/  @!P0 IMAD.IADD R3, R9, 0x1, R0 ;  /* 0x0000000109038824 */ /* 0x006fe400078e0200 */
[----:B------:R-:W-:-:S03]  /*1150*/  @!P0 VIADD R0, R0, 0x80 ;  /* 0x0000008000008836 */ /* 0x000fc60000000000 */
[----:B0-----:R-:W-:-:S05]  /*1160*/  @!P0 IADD3 R2, P1, R3, R12, RZ ;  /* 0x0000000c03028210 */ /* 0x001fca0007f3e0ff */
[----:B------:R-:W-:-:S05]  /*1170*/  @!P0 IMAD.X R3, RZ, RZ, R13, P1 ;  /* 0x000000ffff038224 */ /* 0x000fca00008e060d */
[----:B------:R2:W-:Y:S03]  /*1180*/  @!P0 STG.E.U8 desc[UR4][R2.64], R11 ;  /* 0x0000000b02008986 */ /* 0x0005e6000c101104 */
.L_x_18110:
[----:B------:R-:W-:Y:S05]  /*1190*/  BSYNC B0 ;  /* 0x0000000000007941 */ /* 0x000fea0003800000 */
.L_x_18104:
        /* <DEDUP_REMOVED lines=9> */
.L_x_18111:
        /* <DEDUP_REMOVED lines=13> */
.L_x_43923:


//--------------------- .text._ZN2at6native18elementwise_kernelILi128ELi4EZNS0_15gpu_kernel_implINS0_13BinaryFunctorIN3c104HalfES5_bZZZNS0_22logical_or_kernel_cudaERNS_14TensorIteratorEENKUlvE0_clEvENKUlvE6_clEvEUlS5_S5_E_EEEEvRNS_18TensorIteratorBaseERKT_EUliE_EEviT1_ --------------------------
	.section	.text._ZN2at6native18elementwise_kernelILi128ELi4EZNS0_15gpu_kernel_implINS0_13BinaryFunctorIN3c104HalfES5_bZZZNS0_22logical_or_kernel_cudaERNS_14TensorIteratorEENKUlvE0_clEvENKUlvE6_clEvEUlS5_S5_E_EEEEvRNS_18TensorIteratorBaseERKT_EUliE_EEviT1_,"ax",@progbits
	.align	128
        .global         _ZN2at6native18elementwise_kernelILi128ELi4EZNS0_15gpu_kernel_implINS0_13BinaryFunctorIN3c104HalfES5_bZZZNS0_22logical_or_kernel_cudaERNS_14TensorIteratorEENKUlvE0_clEvENKUlvE6_clEvEUlS5_S5_E_EEEEvRNS_18TensorIteratorBaseERKT_EUliE_EEviT1_
        .type           _ZN2at6native18elementwise_kernelILi128ELi4EZNS0_15gpu_kernel_implINS0_13BinaryFunctorIN3c104HalfES5_bZZZNS0_22logical_or_kernel_cudaERNS_14TensorIteratorEENKUlvE0_clEvENKUlvE6_clEvEUlS5_S5_E_EEEEvRNS_18TensorIteratorBaseERKT_EUliE_EEviT1_,@function
        .size           _ZN2at6native18elementwise_kernelILi128ELi4EZNS0_15gpu_kernel_implINS0_13BinaryFunctorIN3c104HalfES5_bZZZNS0_22logical_or_kernel_cudaERNS_14TensorIteratorEENKUlvE0_clEvENKUlvE6_clEvEUlS5_S5_E_EEEEvRNS_18TensorIteratorBaseERKT_EUliE_EEviT1_,(.L_x_43924 - _ZN2at6native18elementwise_kernelILi128ELi4EZNS0_15gpu_kernel_implINS0_13BinaryFunctorIN3c104HalfES5_bZZZNS0_22logical_or_kernel_cudaERNS_14TensorIteratorEENKUlvE0_clEvENKUlvE6_clEvEUlS5_S5_E_EEEEvRNS_18TensorIteratorBaseERKT_EUliE_EEviT1_)
        .other          _ZN2at6native18elementwise_kernelILi128ELi4EZNS0_15gpu_kernel_implINS0_13BinaryFunctorIN3c104HalfES5_bZZZNS0_22logical_or_kernel_cudaERNS_14TensorIteratorEENKUlvE0_clEvENKUlvE6_clEvEUlS5_S5_E_EEEEvRNS_18TensorIteratorBaseERKT_EUliE_EEviT1_,@"STO_CUDA_ENTRY STV_DEFAULT"
_ZN2at6native18elementwise_kernelILi128ELi4EZNS0_15gpu_kernel_implINS0_13BinaryFunctorIN3c104HalfES5_bZZZNS0_22logical_or_kernel_cudaERNS_14TensorIteratorEENKUlvE0_clEvENKUlvE6_clEvEUlS5_S5_E_EEEEvRNS_18TensorIteratorBaseERKT_EUliE_EEviT1_:
.text._ZN2at6native18elementwise_kernelILi128ELi4EZNS0_15gpu_kernel_implINS0_13BinaryFunctorIN3c104HalfES5_bZZZNS0_22logical_or_kernel_cudaERNS_14TensorIteratorEENKUlvE0_clEvENKUlvE6_clEvEUlS5_S5_E_EEEEvRNS_18TensorIteratorBaseERKT_EUliE_EEviT1_:
        /* <DEDUP_REMOVED lines=365> */
.L_x_18114:
        /* <DEDUP_REMOVED lines=23> */
.L_x_18118:
[----:B------:R-:W2:Y:S02]  /*1840*/  LDG.E.U8 R2, desc[UR36][R2.64] ;  /* 0x0000002402027981 */ /* 0x000ea4000c1e1100 */
[----:B--2---:R-:W-:-:S04]  /*1850*/  I2FP.F32.U32 R0, R2 ;  /* 0x0000000200007245 */ /* 0x004fc80000201000 */
[----:B------:R-:W-:-:S04]  /*1860*/  F2FP.F16.F32.PACK_AB R0, RZ, R0 ;  /* 0x00000000ff00723e */ /* 0x000fc800000000ff */
[----:B------:R-:W-:Y:S01]  /*1870*/  PRMT R19, R0, 0x7610, R19 ;  /* 0x0000761000137816 */ /* 0x000fe20000000013 */
[----:B------:R-:W-:Y:S06]  /*1880*/  BRA `(.L_x_18120) ;  /* 0x0000000c00bc7947 */ /* 0x000fec0003800000 */
.L_x_18117:
        /* <DEDUP_REMOVED lines=11> */
.L_x_18122:
[----:B------:R-:W2:Y:S02]  /*1940*/  LDG.E R2, desc[UR36][R2.64] ;  /* 0x0000002402027981 */ /* 0x000ea4000c1e1900 */
[----:B--2---:R-:W-:-:S04]  /*1950*/  I2FP.F32.S32 R0, R2 ;  /* 0x0000000200007245 */ /* 0x004fc80000201400 */
[----:B------:R-:W-:-:S04]  /*1960*/  F2FP.F16.F32.PACK_AB R0, RZ, R0 ;  /* 0x00000000ff00723e */ /* 0x000fc800000000ff */
[----:B------:R-:W-:Y:S01]  /*1970*/  PRMT R19, R0, 0x7610, R19 ;  /* 0x0000761000137816 */ /* 0x000fe20000000013 */
[----:B------:R-:W-:Y:S06]  /*1980*/  BRA `(.L_x_18120) ;  /* 0x0000000c007c7947 */ /* 0x000fec0003800000 */
.L_x_18121:
[----:B------:R-:W2:Y:S02]  /*1990*/  LDG.E.U16 R2, desc[UR36][R2.64] ;  /* 0x0000002402027981 */ /* 0x000ea4000c1e1500 */
[----:B--2---:R-:W0:Y:S02]  /*19a0*/  I2F.S16 R0, R2 ;  /* 0x0000000200007306 */ /* 0x004e240000101400 */
[----:B0-----:R-:W-:-:S04]  /*19b0*/  F2FP.F16.F32.PACK_AB R0, RZ, R0 ;  /* 0x00000000ff00723e */ /* 0x001fc800000000ff */
[----:B------:R-:W-:Y:S01]  /*19c0*/  PRMT R19, R0, 0x7610, R19 ;  /* 0x0000761000137816 */ /* 0x000fe20000000013 */
[----:B------:R-:W-:Y:S06]  /*19d0*/  BRA `(.L_x_18120) ;  /* 0x0000000c00687947 */ /* 0x000fec0003800000 */
.L_x_18116:
        /* <DEDUP_REMOVED lines=9> */
.L_x_18124:
[----:B------:R0:W5:Y:S01]  /*1a70*/  LDG.E.U16 R19, desc[UR36][R2.64] ;  /* 0x0000002402137981 */ /* 0x000162000c1e1500 */
[----:B------:R-:W-:Y:S05]  /*1a80*/  BRA `(.L_x_18120) ;  /* 0x0000000c003c7947 */ /* 0x000fea0003800000 */
.L_x_18123:
        /* <DEDUP_REMOVED lines=9> */
.L_x_18126:
[----:B------:R1:W5:Y:S01]  /*1b20*/  LDG.E.U16 R19, desc[UR36][R2.64] ;  /* 0x0000002402137981 */ /* 0x000362000c1e1500 */
[----:B------:R-:W-:Y:S05]  /*1b30*/  BRA `(.L_x_18120) ;  /* 0x0000000c00107947 */ /* 0x000fea0003800000 */
.L_x_18125:
        /* <DEDUP_REMOVED lines=9> */
.L_x_18115:
        /* <DEDUP_REMOVED lines=14> */
.L_x_18129:
        /* <DEDUP_REMOVED lines=9> */
.L_x_18128:
        /* <DEDUP_REMOVED lines=28> */
.L_x_18131:
        /* <DEDUP_REMOVED lines=15> */
.L_x_18130:
[----:B------:R-:W2:Y:S02]  /*1ff0*/  LDG.E.U16 R0, desc[UR36][R2.64] ;  /* 0x0000002402007981 */ /* 0x000ea4000c1e1500 */
[----:B--2---:R-:W-:-:S05]  /*2000*/  IMAD.U32 R0, R0, 0x10000, RZ ;  /* 0x0001000000007824 */ /* 0x004fca00078e00ff */
[----:B------:R-:W-:-:S04]  /*2010*/  F2FP.F16.F32.PACK_AB R0, RZ, R0 ;  /* 0x00000000ff00723e */ /* 0x000fc800000000ff */
[----:B------:R-:W-:Y:S01]  /*2020*/  PRMT R19, R0, 0x7610, R19 ;  /* 0x0000761000137816 */ /* 0x000fe20000000013 */
[----:B------:R-:W-:Y:S06]  /*2030*/  BRA `(.L_x_18120) ;  /* 0x0000000400d07947 */ /* 0x000fec0003800000 */
.L_x_18127:
        /* <DEDUP_REMOVED lines=13> */
.L_x_18134:
        /* <DEDUP_REMOVED lines=21> */
.L_x_18138:
[----:B------:R-:W-:Y:S05]  /*2260*/  BSYNC B1 ;  /* 0x0000000000017941 */ /* 0x000fea0003800000 */
.L_x_18137:
[----:B------:R-:W-:Y:S01]  /*2270*/  LEA R3, R0, 0x3b800000, 0x17 ;  /* 0x3b80000000037811 */ /* 0x000fe200078eb8ff */
[----:B------:R-:W-:-:S05]  /*2280*/  IMAD.SHL.U32 R0, R2, 0x100000, RZ ;  /* 0x0010000002007824 */ /* 0x000fca00078e00ff */
[----:B------:R-:W-:-:S07]  /*2290*/  LOP3.LUT R0, R3, R0, R4, 0xfe, !PT ;  /* 0x0000000003007212 */ /* 0x000fce00078efe04 */
.L_x_18136:
[----:B------:R-:W-:Y:S05]  /*22a0*/  BSYNC B0 ;  /* 0x0000000000007941 */ /* 0x000fea0003800000 */
.L_x_18135:
[----:B------:R-:W-:-:S04]  /*22b0*/  F2FP.F16.F32.PACK_AB R0, RZ, R0 ;  /* 0x00000000ff00723e */ /* 0x000fc800000000ff */
[----:B------:R-:W-:Y:S01]  /*22c0*/  PRMT R19, R0, 0x7610, R19 ;  /* 0x0000761000137816 */ /* 0x000fe20000000013 */
[----:B------:R-:W-:Y:S06]  /*22d0*/  BRA `(.L_x_18120) ;  /* 0x0000000400287947 */ /* 0x000fec0003800000 */
.L_x_18133:
        /* <DEDUP_REMOVED lines=21> */
.L_x_18142:
[----:B------:R-:W-:Y:S05]  /*2430*/  BSYNC B1 ;  /* 0x0000000000017941 */ /* 0x000fea0003800000 */
.L_x_18141:
[----:B------:R-:W-:Y:S01]  /*2440*/  LEA R3, R0, 0x37800000, 0x17 ;  /* 0x3780000000037811 */ /* 0x000fe200078eb8ff */
[----:B------:R-:W-:-:S05]  /*2450*/  IMAD.SHL.U32 R0, R2, 0x200000, RZ ;  /* 0x0020000002007824 */ /* 0x000fca00078e00ff */
[----:B------:R-:W-:-:S07]  /*2460*/  LOP3.LUT R0, R3, R0, R4, 0xfe, !PT ;  /* 0x0000000003007212 */ /* 0x000fce00078efe04 */
.L_x_18140:
[----:B------:R-:W-:Y:S05]  /*2470*/  BSYNC B0 ;  /* 0x0000000000007941 */ /* 0x000fea0003800000 */
.L_x_18139:
[----:B------:R-:W-:-:S04]  /*2480*/  F2FP.F16.F32.PACK_AB R0, RZ, R0 ;  /* 0x00000000ff00723e */ /* 0x000fc800000000ff */
[----:B------:R-:W-:Y:S01]  /*2490*/  PRMT R19, R0, 0x7610, R19 ;  /* 0x0000761000137816 */ /* 0x000fe20000000013 */
[----:B------:R-:W-:Y:S06]  /*24a0*/  BRA `(.L_x_18120) ;  /* 0x0000000000b47947 */ /* 0x000fec0003800000 */
.L_x_18132:
        /* <DEDUP_REMOVED lines=14> */
.L_x_18146:
[----:B------:R-:W-:Y:S05]  /*2590*/  BSYNC B0 ;  /* 0x0000000000007941 */ /* 0x000fea0003800000 */
.L_x_18145:
[----:B------:R-:W-:-:S04]  /*25a0*/  F2FP.F16.F32.PACK_AB R0, RZ, R0 ;  /* 0x00000000ff00723e */ /* 0x000fc800000000ff */
[----:B------:R-:W-:Y:S01]  /*25b0*/  PRMT R19, R0, 0x7610, R19 ;  /* 0x0000761000137816 */ /* 0x000fe20000000013 */
[----:B------:R-:W-:Y:S06]  /*25c0*/  BRA `(.L_x_18120) ;  /* 0x00000000006c7947 */ /* 0x000fec0003800000 */
.L_x_18119:
        /* <DEDUP_REMOVED lines=16> */
.L_x_18147:
[----:B------:R-:W-:Y:S01]  /*26d0*/  PRMT R19, RZ, 0x7610, R19 ;  /* 0x00007610ff137816 */ /* 0x000fe20000000013 */
[----:B------:R-:W-:Y:S06]  /*26e0*/  BRA `(.L_x_18120) ;  /* 0x0000000000247947 */ /* 0x000fec0003800000 */
.L_x_18144:
[----:B------:R-:W2:Y:S02]  /*26f0*/  LDG.E.64 R2, desc[UR36][R2.64] ;  /* 0x0000002402027981 */ /* 0x000ea4000c1e1b00 */
[----:B--2---:R-:W0:Y:S02]  /*2700*/  I2F.U64 R0, R2 ;  /* 0x0000000200007312 */ /* 0x004e240000301000 */
[----:B0-----:R-:W-:-:S04]  /*2710*/  F2FP.F16.F32.PACK_AB R0, RZ, R0 ;  /* 0x00000000ff00723e */ /* 0x001fc800000000ff */
[----:B------:R-:W-:Y:S01]  /*2720*/  PRMT R19, R0, 0x7610, R19 ;  /* 0x0000761000137816 */ /* 0x000fe20000000013 */
[----:B------:R-:W-:Y:S06]  /*2730*/  BRA `(.L_x_18120) ;  /* 0x0000000000107947 */ /* 0x000fec0003800000 */
.L_x_18143:
[----:B------:R-:W2:Y:S02]  /*2740*/  LDG.E R2, desc[UR36][R2.64] ;  /* 0x0000002402027981 */ /* 0x000ea4000c1e1900 */
[----:B--2---:R-:W-:-:S04]  /*2750*/  I2FP.F32.U32 R0, R2 ;  /* 0x0000000200007245 */ /* 0x004fc80000201000 */
[----:B------:R-:W-:-:S04]  /*2760*/  F2FP.F16.F32.PACK_AB R0, RZ, R0 ;  /* 0x00000000ff00723e */ /* 0x000fc800000000ff */
[----:B------:R-:W-:-:S07]  /*2770*/  PRMT R19, R0, 0x7610, R19 ;  /* 0x0000761000137816 */ /* 0x000fce0000000013 */
.L_x_18120:
        /* <DEDUP_REMOVED lines=19> */
.L_x_18151:
[----:B------:R-:W2:Y:S02]  /*28b0*/  LDG.E.U8 R2, desc[UR36][R2.64] ;  /* 0x0000002402027981 */ /* 0x000ea4000c1e1100 */
[----:B--2---:R-:W-:-:S04]  /*28c0*/  I2FP.F32.U32 R0, R2 ;  /* 0x0000000200007245 */ /* 0x004fc80000201000 */
[----:B------:R-:W-:Y:S01]  /*28d0*/  F2FP.F16.F32.PACK_AB R0, RZ, R0 ;  /* 0x00000000ff00723e */ /* 0x000fe200000000ff */
[----:B------:R-:W-:Y:S06]  /*28e0*/  BRA `(.L_x_18153) ;  /* 0x0000000c00887947 */ /* 0x000fec0003800000 */
.L_x_18150:
        /* <DEDUP_REMOVED lines=10> */
.L_x_18155:
[----:B------:R-:W2:Y:S02]  /*2990*/  LDG.E R2, desc[UR36][R2.64] ;  /* 0x0000002402027981 */ /* 0x000ea4000c1e1900 */
[----:B--2---:R-:W-:-:S04]  /*29a0*/  I2FP.F32.S32 R0, R2 ;  /* 0x0000000200007245 */ /* 0x004fc80000201400 */
[----:B------:R-:W-:Y:S01]  /*29b0*/  F2FP.F16.F32.PACK_AB R0, RZ, R0 ;  /* 0x00000000ff00723e */ /* 0x000fe200000000ff */
[----:B------:R-:W-:Y:S06]  /*29c0*/  BRA `(.L_x_18153) ;  /* 0x0000000c00507947 */ /* 0x000fec0003800000 */
.L_x_18154:
[----:B------:R-:W2:Y:S02]  /*29d0*/  LDG.E.U16 R2, desc[UR36][R2.64] ;  /* 0x0000002402027981 */ /* 0x000ea4000c1e1500 */
[----:B--2---:R-:W0:Y:S02]  /*29e0*/  I2F.S16 R0, R2 ;  /* 0x0000000200007306 */ /* 0x004e240000101400 */
[----:B0-----:R-:W-:Y:S01]  /*29f0*/  F2FP.F16.F32.PACK_AB R0, RZ, R0 ;  /* 0x00000000ff00723e */ /* 0x001fe200000000ff */
[----:B------:R-:W-:Y:S06]  /*2a00*/  BRA `(.L_x_18153) ;  /* 0x0000000c00407947 */ /* 0x000fec0003800000 */
.L_x_18149:
        /* <DEDUP_REMOVED lines=9> */
.L_x_18157:
[----:B------:R1:W5:Y:S01]  /*2aa0*/  LDG.E.U16 R0, desc[UR36][R2.64] ;  /* 0x0000002402007981 */ /* 0x000362000c1e1500 */
[----:B------:R-:W-:Y:S05]  /*2ab0*/  BRA `(.L_x_18153) ;  /* 0x0000000c00147947 */ /* 0x000fea0003800000 */
.L_x_18156:
        /* <DEDUP_REMOVED lines=9> */
.L_x_18159:
[----:B------:R0:W5:Y:S01]  /*2b50*/  LDG.E.U16 R0, desc[UR36][R2.64] ;  /* 0x0000002402007981 */ /* 0x000162000c1e1500 */
[----:B------:R-:W-:Y:S05]  /*2b60*/  BRA `(.L_x_18153) ;  /* 0x0000000800e87947 */ /* 0x000fea0003800000 */
.L_x_18158:
        /* <DEDUP_REMOVED lines=8> */
.L_x_18148:
        /* <DEDUP_REMOVED lines=13> */
.L_x_18162:
        /* <DEDUP_REMOVED lines=8> */
.L_x_18161:
        /* <DEDUP_REMOVED lines=28> */
.L_x_18164:
        /* <DEDUP_REMOVED lines=15> */
.L_x_18163:
[----:B------:R-:W2:Y:S02]  /*2ff0*/  LDG.E.U16 R0, desc[UR36][R2.64] ;  /* 0x0000002402007981 */ /* 0x000ea4000c1e1500 */
[----:B--2---:R-:W-:-:S05]  /*3000*/  IMAD.U32 R0, R0, 0x10000, RZ ;  /* 0x0001000000007824 */ /* 0x004fca00078e00ff */
[----:B------:R-:W-:Y:S01]  /*3010*/  F2FP.F16.F32.PACK_AB R0, RZ, R0 ;  /* 0x00000000ff00723e */ /* 0x000fe200000000ff */
[----:B------:R-:W-:Y:S06]  /*3020*/  BRA `(.L_x_18153) ;  /* 0x0000000400b87947 */ /* 0x000fec0003800000 */
.L_x_18160:
        /* <DEDUP_REMOVED lines=12> */
.L_x_18167:
        /* <DEDUP_REMOVED lines=21> */
.L_x_18171:
[----:B------:R-:W-:Y:S05]  /*3240*/  BSYNC B1 ;  /* 0x0000000000017941 */ /* 0x000fea0003800000 */
.L_x_18170:
[----:B------:R-:W-:Y:S01]  /*3250*/  LEA R3, R0, 0x3b800000, 0x17 ;  /* 0x3b80000000037811 */ /* 0x000fe200078eb8ff */
[----:B------:R-:W-:-:S05]  /*3260*/  IMAD.SHL.U32 R0, R2, 0x100000, RZ ;  /* 0x0010000002007824 */ /* 0x000fca00078e00ff */
[----:B------:R-:W-:-:S07]  /*3270*/  LOP3.LUT R0, R3, R0, R4, 0xfe, !PT ;  /* 0x0000000003007212 */ /* 0x000fce00078efe04 */
.L_x_18169:
[----:B------:R-:W-:Y:S05]  /*3280*/  BSYNC B0 ;  /* 0x0000000000007941 */ /* 0x000fea0003800000 */
.L_x_18168:
[----:B------:R-:W-:Y:S01]  /*3290*/  F2FP.F16.F32.PACK_AB R0, RZ, R0 ;  /* 0x00000000ff00723e */ /* 0x000fe200000000ff */
[----:B------:R-:W-:Y:S06]  /*32a0*/  BRA `(.L_x_18153) ;  /* 0x0000000400187947 */ /* 0x000fec0003800000 */
.L_x_18166:
        /* <DEDUP_REMOVED lines=21> */
.L_x_18175:
[----:B------:R-:W-:Y:S05]  /*3400*/  BSYNC B1 ;  /* 0x0000000000017941 */ /* 0x000fea0003800000 */
.L_x_18174:
[----:B------:R-:W-:Y:S01]  /*3410*/  LEA R3, R0, 0x37800000, 0x17 ;  /* 0x3780000000037811 */ /* 0x000fe200078eb8ff */
[----:B------:R-:W-:-:S05]  /*3420*/  IMAD.SHL.U32 R0, R2, 0x200000, RZ ;  /* 0x0020000002007824 */ /* 0x000fca00078e00ff */
[----:B------:R-:W-:-:S07]  /*3430*/  LOP3.LUT R0, R3, R0, R4, 0xfe, !PT ;  /* 0x0000000003007212 */ /* 0x000fce00078efe04 */
.L_x_18173:
[----:B------:R-:W-:Y:S05]  /*3440*/  BSYNC B0 ;  /* 0x0000000000007941 */ /* 0x000fea0003800000 */
.L_x_18172:
[----:B------:R-:W-:Y:S01]  /*3450*/  F2FP.F16.F32.PACK_AB R0, RZ, R0 ;  /* 0x00000000ff00723e */ /* 0x000fe200000000ff */
[----:B------:R-:W-:Y:S06]  /*3460*/  BRA `(.L_x_18153) ;  /* 0x0000000000a87947 */ /* 0x000fec0003800000 */
.L_x_18165:
        /* <DEDUP_REMOVED lines=14> */
.L_x_18179:
[----:B------:R-:W-:Y:S05]  /*3550*/  BSYNC B0 ;  /* 0x0000000000007941 */ /* 0x000fea0003800000 */
.L_x_18178:
[----:B------:R-:W-:Y:S01]  /*3560*/  F2FP.F16.F32.PACK_AB R0, RZ, R0 ;  /* 0x00000000ff00723e */ /* 0x000fe200000000ff */
[----:B------:R-:W-:Y:S06]  /*3570*/  BRA `(.L_x_18153) ;  /* 0x0000000000647947 */ /* 0x000fec0003800000 */
.L_x_18152:
        /* <DEDUP_REMOVED lines=16> */
.L_x_18180:
[----:B------:R-:W-:Y:S01]  /*3680*/  PRMT R0, RZ, 0x7610, R0 ;  /* 0x00007610ff007816 */ /* 0x000fe20000000000 */
[----:B------:R-:W-:Y:S06]  /*3690*/  BRA `(.L_x_18153) ;  /* 0x00000000001c7947 */ /* 0x000fec0003800000 */
.L_x_18177:
[----:B------:R-:W2:Y:S02]  /*36a0*/  LDG.E.64 R2, desc[UR36][R2.64] ;  /* 0x0000002402027981 */ /* 0x000ea4000c1e1b00 */
[----:B--2---:R-:W0:Y:S02]  /*36b0*/  I2F.U64 R0, R2 ;  /* 0x0000000200007312 */ /* 0x004e240000301000 */
[----:B0-----:R-:W-:Y:S01]  /*36c0*/  F2FP.F16.F32.PACK_AB R0, RZ, R0 ;  /* 0x00000000ff00723e */ /* 0x001fe200000000ff */
[----:B------:R-:W-:Y:S06]  /*36d0*/  BRA `(.L_x_18153) ;  /* 0x00000000000c7947 */ /* 0x000fec0003800000 */
.L_x_18176:
[----:B------:R-:W2:Y:S02]  /*36e0*/  LDG.E R2, desc[UR36][R2.64] ;  /* 0x0000002402027981 */ /* 0x000ea4000c1e1900 */
[----:B--2---:R-:W-:-:S04]  /*36f0*/  I2FP.F32.U32 R0, R2 ;  /* 0x0000000200007245 */ /* 0x004fc80000201000 */
[----:B------:R-:W-:-:S07]  /*3700*/  F2FP.F16.F32.PACK_AB R0, RZ, R0 ;  /* 0x00000000ff00723e */ /* 0x000fce00000000ff */
.L_x_18153:
[----:B------:R-:W2:Y:S01]  /*3710*/  LDC.U8 R4, c[0x0][0x491] ;  /* 0x00012440ff047b82 */ /* 0x000ea20000000000 */
[----:B-----5:R-:W-:Y:S02]  /*3720*/  HADD2.F32 R19, -RZ, R19.H0_H0 ;  /* 0x20000013ff137230 */ /* 0x020fe40000004100 */
[----:B01----:R-:W-:-:S03]  /*3730*/  IMAD.MOV.U32 R3, RZ, RZ, 0x1 ;  /* 0x00000001ff037424 */ /* 0x003fc600078e00ff */
[----:B------:R-:W-:-:S13]  /*3740*/  FSETP.NEU.FTZ.AND P0, PT, R19, RZ, PT ;  /* 0x000000ff1300720b */ /* 0x000fda0003f1d000 */
[----:B------:R-:W-:Y:S01]  /*3750*/  @!P0 HADD2.F32 R0, -RZ, R0.H0_H0 ;  /* 0x20000000ff008230 */ /* 0x000fe20000004100 */
[----:B--2---:R-:W-:-:S04]  /*3760*/  PRMT R2, R4, 0x9910, RZ ;  /* 0x0000991004027816 */ /* 0x004fc800000000ff */
        /* <DEDUP_REMOVED lines=15> */
.L_x_18184:
[----:B------:R1:W-:Y:S01]  /*3860*/  STG.E.U8 desc[UR36][R16.64], R3 ;  /* 0x0000000310007986 */ /* 0x0003e2000c101124 */
[----:B------:R-:W-:Y:S05]  /*3870*/  BRA `(.L_x_18186) ;  /* 0x0000000c005c7947 */ /* 0x000fea0003800000 */
.L_x_18183:
        /* <DEDUP_REMOVED lines=10> */
.L_x_18188:
[----:B------:R-:W-:-:S05]  /*3920*/  LOP3.LUT R3, R3, 0xffff, RZ, 0xc0, !PT ;  /* 0x0000ffff03037812 */ /* 0x000fca00078ec0ff */
[----:B------:R3:W-:Y:S01]  /*3930*/  STG.E desc[UR36][R16.64], R3 ;  /* 0x0000000310007986 */ /* 0x0007e2000c101924 */
[----:B------:R-:W-:Y:S05]  /*3940*/  BRA `(.L_x_18186) ;  /* 0x0000000c00287947 */ /* 0x000fea0003800000 */
.L_x_18187:
[----:B------:R2:W-:Y:S01]  /*3950*/  STG.E.U16 desc[UR36][R16.64], R3 ;  /* 0x0000000310007986 */ /* 0x0005e2000c101524 */
[----:B------:R-:W-:Y:S05]  /*3960*/  BRA `(.L_x_18186) ;  /* 0x0000000c00207947 */ /* 0x000fea0003800000 */
.L_x_18182:
        /* <DEDUP_REMOVED lines=9> */
.L_x_18190:
[----:B------:R-:W0:Y:S02]  /*3a00*/  I2F.S16 R0, R3 ;  /* 0x0000000300007306 */ /* 0x000e240000101400 */
[----:B0-----:R-:W-:-:S05]  /*3a10*/  F2FP.F16.F32.PACK_AB R0, RZ, R0 ;  /* 0x00000000ff00723e */ /* 0x001fca00000000ff */
[----:B------:R0:W-:Y:S01]  /*3a20*/  STG.E.U16 desc[UR36][R16.64], R0 ;  /* 0x0000000010007986 */ /* 0x0001e2000c101524 */
[----:B------:R-:W-:Y:S05]  /*3a30*/  BRA `(.L_x_18186) ;  /* 0x0000000800ec7947 */ /* 0x000fea0003800000 */
.L_x_18189:
        /* <DEDUP_REMOVED lines=10> */
.L_x_18192:
[----:B------:R-:W0:Y:S02]  /*3ae0*/  I2F.S16 R3, R3 ;  /* 0x0000000300037306 */ /* 0x000e240000101400 */
[----:B0-----:R-:W-:-:S04]  /*3af0*/  F2FP.F16.F32.PACK_AB R3, RZ, R3 ;  /* 0x00000003ff03723e */ /* 0x001fc800000000ff */
[----:B------:R-:W-:-:S05]  /*3b00*/  PRMT R3, R3, 0x5410, RZ ;  /* 0x0000541003037816 */ /* 0x000fca00000000ff */
[----:B------:R0:W-:Y:S01]  /*3b10*/  STG.E desc[UR36][R16.64], R3 ;  /* 0x0000000310007986 */ /* 0x0001e2000c101924 */
[----:B------:R-:W-:Y:S05]  /*3b20*/  BRA `(.L_x_18186) ;  /* 0x0000000800b07947 */ /* 0x000fea0003800000 */
.L_x_18191:
[----:B------:R-:W0:Y:S02]  /*3b30*/  I2F.F64.S16 R2, R3 ;  /* 0x0000000300027312 */ /* 0x000e240000101c00 */
[----:B0-----:R0:W-:Y:S01]  /*3b40*/  STG.E.64 desc[UR36][R16.64], R2 ;  /* 0x0000000210007986 */ /* 0x0011e2000c101b24 */
[----:B------:R-:W-:Y:S05]  /*3b50*/  BRA `(.L_x_18186) ;  /* 0x0000000800a47947 */ /* 0x000fea0003800000 */
.L_x_18181:
        /* <DEDUP_REMOVED lines=10> */
.L_x_18195:
[----:B------:R-:W0:Y:S01]  /*3c00*/  I2F.F64.S16 R4, R3 ;  /* 0x0000000300047312 */ /* 0x000e220000101c00 */
[----:B------:R-:W-:-:S05]  /*3c10*/  CS2R R6, SRZ ;  /* 0x0000000000067805 */ /* 0x000fca000001ff00 */
[----:B0-----:R0:W-:Y:S01]  /*3c20*/  STG.E.128 desc[UR36][R16.64], R4 ;  /* 0x0000000410007986 */ /* 0x0011e2000c101d24 */
[----:B------:R-:W-:Y:S05]  /*3c30*/  BRA `(.L_x_18186) ;  /* 0x00000008006c7947 */ /* 0x000fea0003800000 */
.L_x_18194:
        /* <DEDUP_REMOVED lines=21> */
.L_x_18199:
[----:B------:R-:W-:Y:S05]  /*3d90*/  BSYNC B0 ;  /* 0x0000000000007941 */ /* 0x000fea0003800000 */
.L_x_18198:
[----:B------:R-:W-:-:S05]  /*3da0*/  LOP3.LUT R5, R0, R5, RZ, 0xfc, !PT ;  /* 0x0000000500057212 */ /* 0x000fca00078efcff */
[----:B------:R0:W-:Y:S01]  /*3db0*/  STG.E.U8 desc[UR36][R16.64], R5 ;  /* 0x0000000510007986 */ /* 0x0001e2000c101124 */
[----:B------:R-:W-:Y:S05]  /*3dc0*/  BRA `(.L_x_18186) ;  /* 0x0000000800087947 */ /* 0x000fea0003800000 */
.L_x_18197:
        /* <DEDUP_REMOVED lines=13> */
.L_x_18201:
[----:B------:R-:W-:Y:S01]  /*3ea0*/  IMAD.MOV.U32 R0, RZ, RZ, 0x7f ;  /* 0x0000007fff007424 */ /* 0x000fe200078e00ff */
[----:B------:R-:W-:-:S04]  /*3eb0*/  ISETP.GT.U32.AND P0, PT, R2, 0x7f800000, PT ;  /* 0x7f8000000200780c */ /* 0x000fc80003f04070 */
[----:B------:R-:W-:-:S09]  /*3ec0*/  SEL R0, R0, 0x7c, P0 ;  /* 0x0000007c00007807 */ /* 0x000fd20000000000 */
.L_x_18202:
[----:B------:R-:W-:Y:S05]  /*3ed0*/  BSYNC B0 ;  /* 0x0000000000007941 */ /* 0x000fea0003800000 */
.L_x_18200:
[----:B------:R-:W-:-:S04]  /*3ee0*/  LOP3.LUT R2, R3, 0x80000000, RZ, 0xc0, !PT ;  /* 0x8000000003027812 */ /* 0x000fc800078ec0ff */
[----:B------:R-:W-:-:S04]  /*3ef0*/  SHF.R.U32.HI R3, RZ, 0x18, R2 ;  /* 0x00000018ff037819 */ /* 0x000fc80000011602 */
[----:B------:R-:W-:-:S05]  /*3f00*/  LOP3.LUT R3, R0, R3, RZ, 0xfc, !PT ;  /* 0x0000000300037212 */ /* 0x000fca00078efcff */
[----:B------:R0:W-:Y:S01]  /*3f10*/  STG.E.U8 desc[UR36][R16.64], R3 ;  /* 0x0000000310007986 */ /* 0x0001e2000c101124 */
[----:B------:R-:W-:Y:S05]  /*3f20*/  BRA `(.L_x_18186) ;  /* 0x0000000400b07947 */ /* 0x000fea0003800000 */
.L_x_18196:
[----:B------:R-:W0:Y:S02]  /*3f30*/  I2F.S16 R0, R3 ;  /* 0x0000000300007306 */ /* 0x000e240000101400 */
[----:B0-----:R-:W-:-:S05]  /*3f40*/  F2FP.BF16.F32.PACK_AB R0, RZ, R0 ;  /* 0x00000000ff00723e */ /* 0x001fca00000010ff */
[----:B------:R0:W-:Y:S01]  /*3f50*/  STG.E.U16 desc[UR36][R16.64], R0 ;  /* 0x0000000010007986 */ /* 0x0001e2000c101524 */
[----:B------:R-:W-:Y:S05]  /*3f60*/  BRA `(.L_x_18186) ;  /* 0x0000000400a07947 */ /* 0x000fea0003800000 */
.L_x_18193:
        /* <DEDUP_REMOVED lines=10> */
.L_x_18205:
        /* <DEDUP_REMOVED lines=17> */
.L_x_18208:
[----:B------:R-:W-:-:S04]  /*4120*/  LOP3.LUT R2, R3, 0x80000000, RZ, 0xc0, !PT ;  /* 0x8000000003027812 */ /* 0x000fc800078ec0ff */
[----:B------:R-:W-:-:S04]  /*4130*/  SHF.R.U32.HI R3, RZ, 0x18, R2 ;  /* 0x00000018ff037819 */ /* 0x000fc80000011602 */
[----:B------:R-:W-:-:S04]  /*4140*/  LOP3.LUT R0, R0, R3, RZ, 0xfc, !PT ;  /* 0x0000000300007212 */ /* 0x000fc800078efcff */
[----:B------:R-:W-:-:S07]  /*4150*/  PRMT R8, R0, 0x7610, R8 ;  /* 0x0000761000087816 */ /* 0x000fce0000000008 */
.L_x_18207:
[----:B------:R-:W-:Y:S05]  /*4160*/  BSYNC B0 ;  /* 0x0000000000007941 */ /* 0x000fea0003800000 */
.L_x_18206:
[----:B------:R0:W-:Y:S01]  /*4170*/  STG.E.U8 desc[UR36][R16.64], R8 ;  /* 0x0000000810007986 */ /* 0x0001e2000c101124 */
[----:B------:R-:W-:Y:S05]  /*4180*/  BRA `(.L_x_18186) ;  /* 0x0000000400187947 */ /* 0x000fea0003800000 */
.L_x_18204:
        /* <DEDUP_REMOVED lines=17> */
.L_x_18211:
[----:B------:R-:W-:-:S04]  /*42a0*/  LOP3.LUT R2, R3, 0x80000000, RZ, 0xc0, !PT ;  /* 0x8000000003027812 */ /* 0x000fc800078ec0ff */
[----:B------:R-:W-:-:S04]  /*42b0*/  SHF.R.U32.HI R3, RZ, 0x18, R2 ;  /* 0x00000018ff037819 */ /* 0x000fc80000011602 */
[----:B------:R-:W-:-:S04]  /*42c0*/  LOP3.LUT R0, R0, R3, RZ, 0xfc, !PT ;  /* 0x0000000300007212 */ /* 0x000fc800078efcff */
[----:B------:R-:W-:-:S07]  /*42d0*/  PRMT R8, R0, 0x7610, R8 ;  /* 0x0000761000087816 */ /* 0x000fce0000000008 */
.L_x_18210:
[----:B------:R-:W-:Y:S05]  /*42e0*/  BSYNC B0 ;  /* 0x0000000000007941 */ /* 0x000fea0003800000 */
.L_x_18209:
[----:B------:R0:W-:Y:S01]  /*42f0*/  STG.E.U8 desc[UR36][R16.64], R8 ;  /* 0x0000000810007986 */ /* 0x0001e2000c101124 */
[----:B------:R-:W-:Y:S05]  /*4300*/  BRA `(.L_x_18186) ;  /* 0x0000000000b87947 */ /* 0x000fea0003800000 */
.L_x_18203:
        /* <DEDUP_REMOVED lines=23> */
.L_x_18185:
        /* <DEDUP_REMOVED lines=16> */
.L_x_18214:
[----:B------:R-:W-:Y:S05]  /*4580*/  BRA `(.L_x_18186) ;  /* 0x0000000000187947 */ /* 0x000fea0003800000 */
.L_x_18213:
[----:B------:R-:W-:Y:S01]  /*4590*/  LOP3.LUT R2, R3, 0xffff, RZ, 0xc0, !PT ;  /* 0x0000ffff03027812 */ /* 0x000fe200078ec0ff */
[----:B------:R-:W-:-:S05]  /*45a0*/  IMAD.MOV.U32 R3, RZ, RZ, RZ ;  /* 0x000000ffff037224 */ /* 0x000fca00078e00ff */
[----:B------:R0:W-:Y:S01]  /*45b0*/  STG.E.64 desc[UR36][R16.64], R2 ;  /* 0x0000000210007986 */ /* 0x0001e2000c101b24 */
[----:B------:R-:W-:Y:S05]  /*45c0*/  BRA `(.L_x_18186) ;  /* 0x0000000000087947 */ /* 0x000fea0003800000 */
.L_x_18212:
[----:B------:R-:W-:-:S05]  /*45d0*/  LOP3.LUT R3, R3, 0xffff, RZ, 0xc0, !PT ;  /* 0x0000ffff03037812 */ /* 0x000fca00078ec0ff */
[----:B------:R0:W-:Y:S02]  /*45e0*/  STG.E desc[UR36][R16.64], R3 ;  /* 0x0000000310007986 */ /* 0x0001e4000c101924 */
.L_x_18186:
[----:B------:R-:W-:-:S04]  /*45f0*/  IMAD R18, R18, 0x200, R23 ;  /* 0x0000020012127824 */ /* 0x000fc800078e0217 */
[----:B------:R-:W-:-:S07]  /*4600*/  VIADD R19, R18, 0x80 ;  /* 0x0000008012137836 */ /* 0x000fce0000000000 */
.L_x_18113:
[----:B------:R-:W-:Y:S05]  /*4610*/  BSYNC B6 ;  /* 0x0000000000067941 */ /* 0x000fea0003800000 */
.L_x_18112:
        /* <DEDUP_REMOVED lines=358> */
.L_x_18217:
        /* <DEDUP_REMOVED lines=23> */
.L_x_18221:
[----:B------:R-:W2:Y:S02]  /*5df0*/  LDG.E.U8 R2, desc[UR36][R2.64] ;  /* 0x0000002402027981 */ /* 0x000ea4000c1e1100 */
[----:B--2---:R-:W-:-:S04]  /*5e00*/  I2FP.F32.U32 R0, R2 ;  /* 0x0000000200007245 */ /* 0x004fc80000201000 */
[----:B------:R-:W-:-:S04]  /*5e10*/  F2FP.F16.F32.PACK_AB R0, RZ, R0 ;  /* 0x00000000ff00723e */ /* 0x000fc800000000ff */
[----:B------:R-:W-:Y:S01]  /*5e20*/  PRMT R22, R0, 0x7610, R22 ;  /* 0x0000761000167816 */ /* 0x000fe20000000016 */
[----:B------:R-:W-:Y:S06]  /*5e30*/  BRA `(.L_x_18223) ;  /* 0x0000000c00bc7947 */ /* 0x000fec0003800000 */
.L_x_18220:
        /* <DEDUP_REMOVED lines=11> */
.L_x_18225:
[----:B------:R-:W2:Y:S02]  /*5ef0*/  LDG.E R2, desc[UR36][R2.64] ;  /* 0x0000002402027981 */ /* 0x000ea4000c1e1900 */
[----:B--2---:R-:W-:-:S04]  /*5f00*/  I2FP.F32.S32 R0, R2 ;  /* 0x0000000200007245 */ /* 0x004fc80000201400 */
[----:B------:R-:W-:-:S04]  /*5f10*/  F2FP.F16.F32.PACK_AB R0, RZ, R0 ;  /* 0x00000000ff00723e */ /* 0x000fc800000000ff */
[----:B------:R-:W-:Y:S01]  /*5f20*/  PRMT R22, R0, 0x7610, R22 ;  /* 0x0000761000167816 */ /* 0x000fe20000000016 */
[----:B------:R-:W-:Y:S06]  /*5f30*/  BRA `(.L_x_18223) ;  /* 0x0000000c007c7947 */ /* 0x000fec0003800000 */
.L_x_18224:
[----:B------:R-:W2:Y:S02]  /*5f40*/  LDG.E.U16 R2, desc[UR36][R2.64] ;  /* 0x0000002402027981 */ /* 0x000ea4000c1e1500 */
[----:B--2---:R-:W0:Y:S02]  /*5f50*/  I2F.S16 R0, R2 ;  /* 0x0000000200007306 */ /* 0x004e240000101400 */
[----:B0-----:R-:W-:-:S04]  /*5f60*/  F2FP.F16.F32.PACK_AB R0, RZ, R0 ;  /* 0x00000000ff00723e */ /* 0x001fc800000000ff */
[----:B------:R-:W-:Y:S01]  /*5f70*/  PRMT R22, R0, 0x7610, R22 ;  /* 0x0000761000167816 */ /* 0x000fe20000000016 */
[----:B------:R-:W-:Y:S06]  /*5f80*/  BRA `(.L_x_18223) ;  /* 0x0000000c00687947 */ /* 0x000fec0003800000 */
.L_x_18219:
        /* <DEDUP_REMOVED lines=9> */
.L_x_18227:
[----:B------:R1:W5:Y:S01]  /*6020*/  LDG.E.U16 R22, desc[UR36][R2.64] ;  /* 0x0000002402167981 */ /* 0x000362000c1e1500 */
[----:B------:R-:W-:Y:S05]  /*6030*/  BRA `(.L_x_18223) ;  /* 0x0000000c003c7947 */ /* 0x000fea0003800000 */
.L_x_18226:
        /* <DEDUP_REMOVED lines=9> */
.L_x_18229:
[----:B------:R0:W5:Y:S01]  /*60d0*/  LDG.E.U16 R22, desc[UR36][R2.64] ;  /* 0x0000002402167981 */ /* 0x000162000c1e1500 */
[----:B------:R-:W-:Y:S05]  /*60e0*/  BRA `(.L_x_18223) ;  /* 0x0000000c00107947 */ /* 0x000fea0003800000 */
.L_x_18228:
        /* <DEDUP_REMOVED lines=9> */
.L_x_18218:
        /* <DEDUP_REMOVED lines=14> */
.L_x_18232:
        /* <DEDUP_REMOVED lines=9> */
.L_x_18231:
        /* <DEDUP_REMOVED lines=28> */
.L_x_18234:
        /* <DEDUP_REMOVED lines=15> */
.L_x_18233:
[----:B------:R-:W2:Y:S02]  /*65a0*/  LDG.E.U16 R0, desc[UR36][R2.64] ;  /* 0x0000002402007981 */ /* 0x000ea4000c1e1500 */
[----:B--2---:R-:W-:-:S05]  /*65b0*/  IMAD.U32 R0, R0, 0x10000, RZ ;  /* 0x0001000000007824 */ /* 0x004fca00078e00ff */
[----:B------:R-:W-:-:S04]  /*65c0*/  F2FP.F16.F32.PACK_AB R0, RZ, R0 ;  /* 0x00000000ff00723e */ /* 0x000fc800000000ff */
[----:B------:R-:W-:Y:S01]  /*65d0*/  PRMT R22, R0, 0x7610, R22 ;  /* 0x0000761000167816 */ /* 0x000fe20000000016 */
[----:B------:R-:W-:Y:S06]  /*65e0*/  BRA `(.L_x_18223) ;  /* 0x0000000400d07947 */ /* 0x000fec0003800000 */
.L_x_18230:
        /* <DEDUP_REMOVED lines=13> */
.L_x_18237:
        /* <DEDUP_REMOVED lines=21> */
.L_x_18241:
[----:B------:R-:W-:Y:S05]  /*6810*/  BSYNC B1 ;  /* 0x0000000000017941 */ /* 0x000fea0003800000 */
.L_x_18240:
[----:B------:R-:W-:Y:S01]  /*6820*/  LEA R3, R0, 0x3b800000, 0x17 ;  /* 0x3b80000000037811 */ /* 0x000fe200078eb8ff */
[----:B------:R-:W-:-:S05]  /*6830*/  IMAD.SHL.U32 R0, R2, 0x100000, RZ ;  /* 0x0010000002007824 */ /* 0x000fca00078e00ff */
[----:B------:R-:W-:-:S07]  /*6840*/  LOP3.LUT R0, R3, R0, R4, 0xfe, !PT ;  /* 0x0000000003007212 */ /* 0x000fce00078efe04 */
.L_x_18239:
[----:B------:R-:W-:Y:S05]  /*6850*/  BSYNC B0 ;  /* 0x0000000000007941 */ /* 0x000fea0003800000 */
.L_x_18238:
[----:B------:R-:W-:-:S04]  /*6860*/  F2FP.F16.F32.PACK_AB R0, RZ, R0 ;  /* 0x00000000ff00723e */ /* 0x000fc800000000ff */
[----:B------:R-:W-:Y:S01]  /*6870*/  PRMT R22, R0, 0x7610, R22 ;  /* 0x0000761000167816 */ /* 0x000fe20000000016 */
[----:B------:R-:W-:Y:S06]  /*6880*/  BRA `(.L_x_18223) ;  /* 0x0000000400287947 */ /* 0x000fec0003800000 */
.L_x_18236:
        /* <DEDUP_REMOVED lines=21> */
.L_x_18245:
[----:B------:R-:W-:Y:S05]  /*69e0*/  BSYNC B1 ;  /* 0x0000000000017941 */ /* 0x000fea0003800000 */
.L_x_18244:
[----:B------:R-:W-:Y:S01]  /*69f0*/  LEA R3, R0, 0x37800000, 0x17 ;  /* 0x3780000000037811 */ /* 0x000fe200078eb8ff */
[----:B------:R-:W-:-:S05]  /*6a00*/  IMAD.SHL.U32 R0, R2, 0x200000, RZ ;  /* 0x0020000002007824 */ /* 0x000fca00078e00ff */
[----:B------:R-:W-:-:S07]  /*6a10*/  LOP3.LUT R0, R3, R0, R4, 0xfe, !PT ;  /* 0x0000000003007212 */ /* 0x000fce00078efe04 */
.L_x_18243:
[----:B------:R-:W-:Y:S05]  /*6a20*/  BSYNC B0 ;  /* 0x0000000000007941 */ /* 0x000fea0003800000 */
.L_x_18242:
[----:B------:R-:W-:-:S04]  /*6a30*/  F2FP.F16.F32.PACK_AB R0, RZ, R0 ;  /* 0x00000000ff00723e */ /* 0x000fc800000000ff */
[----:B------:R-:W-:Y:S01]  /*6a40*/  PRMT R22, R0, 0x7610, R22 ;  /* 0x0000761000167816 */ /* 0x000fe20000000016 */
[----:B------:R-:W-:Y:S06]  /*6a50*/  BRA `(.L_x_18223) ;  /* 0x0000000000b47947 */ /* 0x000fec0003800000 */
.L_x_18235:
        /* <DEDUP_REMOVED lines=14> */
.L_x_18249:
[----:B------:R-:W-:Y:S05]  /*6b40*/  BSYNC B0 ;  /* 0x0000000000007941 */ /* 0x000fea0003800000 */
.L_x_18248:
[----:B------:R-:W-:-:S04]  /*6b50*/  F2FP.F16.F32.PACK_AB R0, RZ, R0 ;  /* 0x00000000ff00723e */ /* 0x000fc800000000ff */
[----:B------:R-:W-:Y:S01]  /*6b60*/  PRMT R22, R0, 0x7610, R22 ;  /* 0x0000761000167816 */ /* 0x000fe20000000016 */
[----:B------:R-:W-:Y:S06]  /*6b70*/  BRA `(.L_x_18223) ;  /* 0x00000000006c7947 */ /* 0x000fec0003800000 */
.L_x_18222:
        /* <DEDUP_REMOVED lines=16> */
.L_x_18250:
[----:B------:R-:W-:Y:S01]  /*6c80*/  PRMT R22, RZ, 0x7610, R22 ;  /* 0x00007610ff167816 */ /* 0x000fe20000000016 */
[----:B------:R-:W-:Y:S06]  /*6c90*/  BRA `(.L_x_18223) ;  /* 0x0000000000247947 */ /* 0x000fec0003800000 */
.L_x_18247:
[----:B------:R-:W2:Y:S02]  /*6ca0*/  LDG.E.64 R2, desc[UR36][R2.64] ;  /* 0x0000002402027981 */ /* 0x000ea4000c1e1b00 */
[----:B--2---:R-:W0:Y:S02]  /*6cb0*/  I2F.U64 R0, R2 ;  /* 0x0000000200007312 */ /* 0x004e240000301000 */
[----:B0-----:R-:W-:-:S04]  /*6cc0*/  F2FP.F16.F32.PACK_AB R0, RZ, R0 ;  /* 0x00000000ff00723e */ /* 0x001fc800000000ff */
[----:B------:R-:W-:Y:S01]  /*6cd0*/  PRMT R22, R0, 0x7610, R22 ;  /* 0x0000761000167816 */ /* 0x000fe20000000016 */
[----:B------:R-:W-:Y:S06]  /*6ce0*/  BRA `(.L_x_18223) ;  /* 0x0000000000107947 */ /* 0x000fec0003800000 */
.L_x_18246:
[----:B------:R-:W2:Y:S02]  /*6cf0*/  LDG.E R2, desc[UR36][R2.64] ;  /* 0x0000002402027981 */ /* 0x000ea4000c1e1900 */
[----:B--2---:R-:W-:-:S04]  /*6d00*/  I2FP.F32.U32 R0, R2 ;  /* 0x0000000200007245 */ /* 0x004fc80000201000 */
[----:B------:R-:W-:-:S04]  /*6d10*/  F2FP.F16.F32.PACK_AB R0, RZ, R0 ;  /* 0x00000000ff00723e */ /* 0x000fc800000000ff */
[----:B------:R-:W-:-:S07]  /*6d20*/  PRMT R22, R0, 0x7610, R22 ;  /* 0x0000761000167816 */ /* 0x000fce0000000016 */
.L_x_18223:
        /* <DEDUP_REMOVED lines=19> */
.L_x_18254:
[----:B------:R-:W2:Y:S02]  /*6e60*/  LDG.E.U8 R2, desc[UR36][R2.64] ;  /* 0x0000002402027981 */ /* 0x000ea4000c1e1100 */
[----:B--2---:R-:W-:-:S04]  /*6e70*/  I2FP.F32.U32 R0, R2 ;  /* 0x0000000200007245 */ /* 0x004fc80000201000 */
[----:B------:R-:W-:Y:S01]  /*6e80*/  F2FP.F16.F32.PACK_AB R0, RZ, R0 ;  /* 0x00000000ff00723e */ /* 0x000fe200000000ff */
[----:B------:R-:W-:Y:S06]  /*6e90*/  BRA `(.L_x_18256) ;  /* 0x0000000c00887947 */ /* 0x000fec0003800000 */
.L_x_18253:
        /* <DEDUP_REMOVED lines=10> */
.L_x_18258:
[----:B------:R-:W2:Y:S02]  /*6f40*/  LDG.E R2, desc[UR36][R2.64] ;  /* 0x0000002402027981 */ /* 0x000ea4000c1e1900 */
[----:B--2---:R-:W-:-:S04]  /*6f50*/  I2FP.F32.S32 R0, R2 ;  /* 0x0000000200007245 */ /* 0x004fc80000201400 */
[----:B------:R-:W-:Y:S01]  /*6f60*/  F2FP.F16.F32.PACK_AB R0, RZ, R0 ;  /* 0x00000000ff00723e */ /* 0x000fe200000000ff */
[----:B------:R-:W-:Y:S06]  /*6f70*/  BRA `(.L_x_18256) ;  /* 0x0000000c00507947 */ /* 0x000fec0003800000 */
.L_x_18257:
[----:B------:R-:W2:Y:S02]  /*6f80*/  LDG.E.U16 R2, desc[UR36][R2.64] ;  /* 0x0000002402027981 */ /* 0x000ea4000c1e1500 */
[----:B--2---:R-:W0:Y:S02]  /*6f90*/  I2F.S16 R0, R2 ;  /* 0x0000000200007306 */ /* 0x004e240000101400 */
[----:B0-----:R-:W-:Y:S01]  /*6fa0*/  F2FP.F16.F32.PACK_AB R0, RZ, R0 ;  /* 0x00000000ff00723e */ /* 0x001fe200000000ff */
[----:B------:R-:W-:Y:S06]  /*6fb0*/  BRA `(.L_x_18256) ;  /* 0x0000000c00407947 */ /* 0x000fec0003800000 */
.L_x_18252:
        /* <DEDUP_REMOVED lines=9> */
.L_x_18260:
[----:B------:R1:W5:Y:S01]  /*7050*/  LDG.E.U16 R0, desc[UR36][R2.64] ;  /* 0x0000002402007981 */ /* 0x000362000c1e1500 */
[----:B------:R-:W-:Y:S05]  /*7060*/  BRA `(.L_x_18256) ;  /* 0x0000000c00147947 */ /* 0x000fea0003800000 */
.L_x_18259:
        /* <DEDUP_REMOVED lines=9> */
.L_x_18262:
[----:B------:R0:W5:Y:S01]  /*7100*/  LDG.E.U16 R0, desc[UR36][R2.64] ;  /* 0x0000002402007981 */ /* 0x000162000c1e1500 */
[----:B------:R-:W-:Y:S05]  /*7110*/  BRA `(.L_x_18256) ;  /* 0x0000000800e87947 */ /* 0x000fea0003800000 */
.L_x_18261:
        /* <DEDUP_REMOVED lines=8> */
.L_x_18251:
        /* <DEDUP_REMOVED lines=13> */
.L_x_18265:
        /* <DEDUP_REMOVED lines=8> */
.L_x_18264:
        /* <DEDUP_REMOVED lines=28> */
.L_x_18267:
        /* <DEDUP_REMOVED lines=15> */
.L_x_18266:
[----:B------:R-:W2:Y:S02]  /*75a0*/  LDG.E.U16 R0, desc[UR36][R2.64] ;  /* 0x0000002402007981 */ /* 0x000ea4000c1e1500 */
[----:B--2---:R-:W-:-:S05]  /*75b0*/  IMAD.U32 R0, R0, 0x10000, RZ ;  /* 0x0001000000007824 */ /* 0x004fca00078e00ff */
[----:B------:R-:W-:Y:S01]  /*75c0*/  F2FP.F16.F32.PACK_AB R0, RZ, R0 ;  /* 0x00000000ff00723e */ /* 0x000fe200000000ff */
[----:B------:R-:W-:Y:S06]  /*75d0*/  BRA `(.L_x_18256) ;  /* 0x0000000400b87947 */ /* 0x000fec0003800000 */
.L_x_18263:
        /* <DEDUP_REMOVED lines=12> */
.L_x_18270:
        /* <DEDUP_REMOVED lines=21> */
.L_x_18274:
[----:B------:R-:W-:Y:S05]  /*77f0*/  BSYNC B1 ;  /* 0x0000000000017941 */ /* 0x000fea0003800000 */
.L_x_18273:
[----:B------:R-:W-:Y:S01]  /*7800*/  LEA R3, R0, 0x3b800000, 0x17 ;  /* 0x3b80000000037811 */ /* 0x000fe200078eb8ff */
[----:B------:R-:W-:-:S05]  /*7810*/  IMAD.SHL.U32 R0, R2, 0x100000, RZ ;  /* 0x0010000002007824 */ /* 0x000fca00078e00ff */
[----:B------:R-:W-:-:S07]  /*7820*/  LOP3.LUT R0, R3, R0, R4, 0xfe, !PT ;  /* 0x0000000003007212 */ /* 0x000fce00078efe04 */
.L_x_18272:
[----:B------:R-:W-:Y:S05]  /*7830*/  BSYNC B0 ;  /* 0x0000000000007941 */ /* 0x000fea0003800000 */
.L_x_18271:
[----:B------:R-:W-:Y:S01]  /*7840*/  F2FP.F16.F32.PACK_AB R0, RZ, R0 ;  /* 0x00000000ff00723e */ /* 0x000fe200000000ff */
[----:B------:R-:W-:Y:S06]  /*7850*/  BRA `(.L_x_18256) ;  /* 0x0000000400187947 */ /* 0x000fec0003800000 */
.L_x_18269:
        /* <DEDUP_REMOVED lines=21> */
.L_x_18278:
[----:B------:R-:W-:Y:S05]  /*79b0*/  BSYNC B1 ;  /* 0x0000000000017941 */ /* 0x000fea0003800000 */
.L_x_18277:
[----:B------:R-:W-:Y:S01]  /*79c0*/  LEA R3, R0, 0x37800000, 0x17 ;  /* 0x3780000000037811 */ /* 0x000fe200078eb8ff */
[----:B------:R-:W-:-:S05]  /*79d0*/  IMAD.SHL.U32 R0, R2, 0x200000, RZ ;  /* 0x0020000002007824 */ /* 0x000fca00078e00ff */
[----:B------:R-:W-:-:S07]  /*79e0*/  LOP3.LUT R0, R3, R0, R4, 0xfe, !PT ;  /* 0x0000000003007212 */ /* 0x000fce00078efe04 */
.L_x_18276:
[----:B------:R-:W-:Y:S05]  /*79f0*/  BSYNC B0 ;  /* 0x0000000000007941 */ /* 0x000fea0003800000 */
.L_x_18275:
[----:B------:R-:W-:Y:S01]  /*7a00*/  F2FP.F16.F32.PACK_AB R0, RZ, R0 ;  /* 0x00000000ff00723e */ /* 0x000fe200000000ff */
[----:B------:R-:W-:Y:S06]  /*7a10*/  BRA `(.L_x_18256) ;  /* 0x0000000000a87947 */ /* 0x000fec0003800000 */
.L_x_18268:
        /* <DEDUP_REMOVED lines=14> */
.L_x_18282:
[----:B------:R-:W-:Y:S05]  /*7b00*/  BSYNC B0 ;  /* 0x0000000000007941 */ /* 0x000fea0003800000 */
.L_x_18281:
[----:B------:R-:W-:Y:S01]  /*7b10*/  F2FP.F16.F32.PACK_AB R0, RZ, R0 ;  /* 0x00000000ff00723e */ /* 0x000fe200000000ff */
[----:B------:R-:W-:Y:S06]  /*7b20*/  BRA `(.L_x_18256) ;  /* 0x0000000000647947 */ /* 0x000fec0003800000 */
.L_x_18255:
        /* <DEDUP_REMOVED lines=16> */
.L_x_18283:
[----:B------:R-:W-:Y:S01]  /*7c30*/  PRMT R0, RZ, 0x7610, R0 ;  /* 0x00007610ff007816 */ /* 0x000fe20000000000 */
[----:B------:R-:W-:Y:S06]  /*7c40*/  BRA `(.L_x_18256) ;  /* 0x00000000001c7947 */ /* 0x000fec0003800000 */
.L_x_18280:
[----:B------:R-:W2:Y:S02]  /*7c50*/  LDG.E.64 R2, desc[UR36][R2.64] ;  /* 0x0000002402027981 */ /* 0x000ea4000c1e1b00 */
[----:B--2---:R-:W0:Y:S02]  /*7c60*/  I2F.U64 R0, R2 ;  /* 0x0000000200007312 */ /* 0x004e240000301000 */
[----:B0-----:R-:W-:Y:S01]  /*7c70*/  F2FP.F16.F32.PACK_AB R0, RZ, R0 ;  /* 0x00000000ff00723e */ /* 0x001fe200000000ff */
[----:B------:R-:W-:Y:S06]  /*7c80*/  BRA `(.L_x_18256) ;  /* 0x00000000000c7947 */ /* 0x000fec0003800000 */
.L_x_18279:
[----:B------:R-:W2:Y:S02]  /*7c90*/  LDG.E R2, desc[UR36][R2.64] ;  /* 0x0000002402027981 */ /* 0x000ea4000c1e1900 */
[----:B--2---:R-:W-:-:S04]  /*7ca0*/  I2FP.F32.U32 R0, R2 ;  /* 0x0000000200007245 */ /* 0x004fc80000201000 */
[----:B------:R-:W-:-:S07]  /*7cb0*/  F2FP.F16.F32.PACK_AB R0, RZ, R0 ;  /* 0x00000000ff00723e */ /* 0x000fce00000000ff */
.L_x_18256:
        /* <DEDUP_REMOVED lines=21> */
.L_x_18287:
[----:B------:R0:W-:Y:S01]  /*7e10*/  STG.E.U8 desc[UR36][R16.64], R3 ;  /* 0x0000000310007986 */ /* 0x0001e2000c101124 */
[----:B------:R-:W-:Y:S05]  /*7e20*/  BRA `(.L_x_18289) ;  /* 0x0000000c005c7947 */ /* 0x000fea0003800000 */
.L_x_18286:
        /* <DEDUP_REMOVED lines=10> */
.L_x_18291:
[----:B------:R-:W-:-:S05]  /*7ed0*/  LOP3.LUT R3, R3, 0xffff, RZ, 0xc0, !PT ;  /* 0x0000ffff03037812 */ /* 0x000fca00078ec0ff */
[----:B------:R3:W-:Y:S01]  /*7ee0*/  STG.E desc[UR36][R16.64], R3 ;  /* 0x0000000310007986 */ /* 0x0007e2000c101924 */
[----:B------:R-:W-:Y:S05]  /*7ef0*/  BRA `(.L_x_18289) ;  /* 0x0000000c00287947 */ /* 0x000fea0003800000 */
.L_x_18290:
[----:B------:R2:W-:Y:S01]  /*7f00*/  STG.E.U16 desc[UR36][R16.64], R3 ;  /* 0x0000000310007986 */ /* 0x0005e2000c101524 */
[----:B------:R-:W-:Y:S05]  /*7f10*/  BRA `(.L_x_18289) ;  /* 0x0000000c00207947 */ /* 0x000fea0003800000 */
.L_x_18285:
        /* <DEDUP_REMOVED lines=9> */
.L_x_18293:
[----:B------:R-:W0:Y:S02]  /*7fb0*/  I2F.S16 R0, R3 ;  /* 0x0000000300007306 */ /* 0x000e240000101400 */
[----:B0-----:R-:W-:-:S05]  /*7fc0*/  F2FP.F16.F32.PACK_AB R0, RZ, R0 ;  /* 0x00000000ff00723e */ /* 0x001fca00000000ff */
[----:B------:R0:W-:Y:S01]  /*7fd0*/  STG.E.U16 desc[UR36][R16.64], R0 ;  /* 0x0000000010007986 */ /* 0x0001e2000c101524 */
[----:B------:R-:W-:Y:S05]  /*7fe0*/  BRA `(.L_x_18289) ;  /* 0x0000000800ec7947 */ /* 0x000fea0003800000 */
.L_x_18292:
        /* <DEDUP_REMOVED lines=10> */
.L_x_18295:
[----:B------:R-:W0:Y:S02]  /*8090*/  I2F.S16 R3, R3 ;  /* 0x0000000300037306 */ /* 0x000e240000101400 */
[----:B0-----:R-:W-:-:S04]  /*80a0*/  F2FP.F16.F32.PACK_AB R3, RZ, R3 ;  /* 0x00000003ff03723e */ /* 0x001fc800000000ff */
[----:B------:R-:W-:-:S05]  /*80b0*/  PRMT R3, R3, 0x5410, RZ ;  /* 0x0000541003037816 */ /* 0x000fca00000000ff */
[----:B------:R0:W-:Y:S01]  /*80c0*/  STG.E desc[UR36][R16.64], R3 ;  /* 0x0000000310007986 */ /* 0x0001e2000c101924 */
[----:B------:R-:W-:Y:S05]  /*80d0*/  BRA `(.L_x_18289) ;  /* 0x0000000800b07947 */ /* 0x000fea0003800000 */
.L_x_18294:
[----:B------:R-:W0:Y:S02]  /*80e0*/  I2F.F64.S16 R2, R3 ;  /* 0x0000000300027312 */ /* 0x000e240000101c00 */
[----:B0-----:R0:W-:Y:S01]  /*80f0*/  STG.E.64 desc[UR36][R16.64], R2 ;  /* 0x0000000210007986 */ /* 0x0011e2000c101b24 */
[----:B------:R-:W-:Y:S05]  /*8100*/  BRA `(.L_x_18289) ;  /* 0x0000000800a47947 */ /* 0x000fea0003800000 */
.L_x_18284:
        /* <DEDUP_REMOVED lines=10> */
.L_x_18298:
[----:B------:R-:W0:Y:S01]  /*81b0*/  I2F.F64.S16 R4, R3 ;  /* 0x0000000300047312 */ /* 0x000e220000101c00 */
[----:B------:R-:W-:-:S05]  /*81c0*/  CS2R R6, SRZ ;  /* 0x0000000000067805 */ /* 0x000fca000001ff00 */
[----:B0-----:R0:W-:Y:S01]  /*81d0*/  STG.E.128 desc[UR36][R16.64], R4 ;  /* 0x0000000410007986 */ /* 0x0011e2000c101d24 */
[----:B------:R-:W-:Y:S05]  /*81e0*/  BRA `(.L_x_18289) ;  /* 0x00000008006c7947 */ /* 0x000fea0003800000 */
.L_x_18297:
        /* <DEDUP_REMOVED lines=21> */
.L_x_18302:
[----:B------:R-:W-:Y:S05]  /*8340*/  BSYNC B0 ;  /* 0x0000000000007941 */ /* 0x000fea0003800000 */
.L_x_18301:
[----:B------:R-:W-:-:S05]  /*8350*/  LOP3.LUT R5, R0, R5, RZ, 0xfc, !PT ;  /* 0x0000000500057212 */ /* 0x000fca00078efcff */
[----:B------:R0:W-:Y:S01]  /*8360*/  STG.E.U8 desc[UR36][R16.64], R5 ;  /* 0x0000000510007986 */ /* 0x0001e2000c101124 */
[----:B------:R-:W-:Y:S05]  /*8370*/  BRA `(.L_x_18289) ;  /* 0x0000000800087947 */ /* 0x000fea0003800000 */
.L_x_18300:
        /* <DEDUP_REMOVED lines=13> */
.L_x_18304:
[----:B------:R-:W-:Y:S01]  /*8450*/  IMAD.MOV.U32 R0, RZ, RZ, 0x7f ;  /* 0x0000007fff007424 */ /* 0x000fe200078e00ff */
[----:B------:R-:W-:-:S04]  /*8460*/  ISETP.GT.U32.AND P0, PT, R2, 0x7f800000, PT ;  /* 0x7f8000000200780c */ /* 0x000fc80003f04070 */
[----:B------:R-:W-:-:S09]  /*8470*/  SEL R0, R0, 0x7c, P0 ;  /* 0x0000007c00007807 */ /* 0x000fd20000000000 */
.L_x_18305:
[----:B------:R-:W-:Y:S05]  /*8480*/  BSYNC B0 ;  /* 0x0000000000007941 */ /* 0x000fea0003800000 */
.L_x_18303:
[----:B------:R-:W-:-:S04]  /*8490*/  LOP3.LUT R2, R3, 0x80000000, RZ, 0xc0, !PT ;  /* 0x8000000003027812 */ /* 0x000fc800078ec0ff */
[----:B------:R-:W-:-:S04]  /*84a0*/  SHF.R.U32.HI R3, RZ, 0x18, R2 ;  /* 0x00000018ff037819 */ /* 0x000fc80000011602 */
[----:B------:R-:W-:-:S05]  /*84b0*/  LOP3.LUT R3, R0, R3, RZ, 0xfc, !PT ;  /* 0x0000000300037212 */ /* 0x000fca00078efcff */
[----:B------:R0:W-:Y:S01]  /*84c0*/  STG.E.U8 desc[UR36][R16.64], R3 ;  /* 0x0000000310007986 */ /* 0x0001e2000c101124 */
[----:B------:R-:W-:Y:S05]  /*84d0*/  BRA `(.L_x_18289) ;  /* 0x0000000400b07947 */ /* 0x000fea0003800000 */
.L_x_18299:
[----:B------:R-:W0:Y:S02]  /*84e0*/  I2F.S16 R0, R3 ;  /* 0x0000000300007306 */ /* 0x000e240000101400 */
[----:B0-----:R-:W-:-:S05]  /*84f0*/  F2FP.BF16.F32.PACK_AB R0, RZ, R0 ;  /* 0x00000000ff00723e */ /* 0x001fca00000010ff */
[----:B------:R0:W-:Y:S01]  /*8500*/  STG.E.U16 desc[UR36][R16.64], R0 ;  /* 0x0000000010007986 */ /* 0x0001e2000c101524 */
[----:B------:R-:W-:Y:S05]  /*8510*/  BRA `(.L_x_18289) ;  /* 0x0000000400a07947 */ /* 0x000fea0003800000 */
.L_x_18296:
        /* <DEDUP_REMOVED lines=10> */
.L_x_18308:
        /* <DEDUP_REMOVED lines=17> */
.L_x_18311:
[----:B------:R-:W-:-:S04]  /*86d0*/  LOP3.LUT R2, R3, 0x80000000, RZ, 0xc0, !PT ;  /* 0x8000000003027812 */ /* 0x000fc800078ec0ff */
[----:B------:R-:W-:-:S04]  /*86e0*/  SHF.R.U32.HI R3, RZ, 0x18, R2 ;  /* 0x00000018ff037819 */ /* 0x000fc80000011602 */
[----:B------:R-:W-:-:S04]  /*86f0*/  LOP3.LUT R0, R0, R3, RZ, 0xfc, !PT ;  /* 0x0000000300007212 */ /* 0x000fc800078efcff */
[----:B------:R-:W-:-:S07]  /*8700*/  PRMT R8, R0, 0x7610, R8 ;  /* 0x0000761000087816 */ /* 0x000fce0000000008 */
.L_x_18310:
[----:B------:R-:W-:Y:S05]  /*8710*/  BSYNC B0 ;  /* 0x0000000000007941 */ /* 0x000fea0003800000 */
.L_x_18309:
[----:B------:R0:W-:Y:S01]  /*8720*/  STG.E.U8 desc[UR36][R16.64], R8 ;  /* 0x0000000810007986 */ /* 0x0001e2000c101124 */
[----:B------:R-:W-:Y:S05]  /*8730*/  BRA `(.L_x_18289) ;  /* 0x0000000400187947 */ /* 0x000fea0003800000 */
.L_x_18307:
        /* <DEDUP_REMOVED lines=17> */
.L_x_18314:
[----:B------:R-:W-:-:S04]  /*8850*/  LOP3.LUT R2, R3, 0x80000000, RZ, 0xc0, !PT ;  /* 0x8000000003027812 */ /* 0x000fc800078ec0ff */
[----:B------:R-:W-:-:S04]  /*8860*/  SHF.R.U32.HI R3, RZ, 0x18, R2 ;  /* 0x00000018ff037819 */ /* 0x000fc80000011602 */
[----:B------:R-:W-:-:S04]  /*8870*/  LOP3.LUT R0, R0, R3, RZ, 0xfc, !PT ;  /* 0x0000000300007212 */ /* 0x000fc800078efcff */
[----:B------:R-:W-:-:S07]  /*8880*/  PRMT R8, R0, 0x7610, R8 ;  /* 0x0000761000087816 */ /* 0x000fce0000000008 */
.L_x_18313:
[----:B------:R-:W-:Y:S05]  /*8890*/  BSYNC B0 ;  /* 0x0000000000007941 */ /* 0x000fea0003800000 */
.L_x_18312:
[----:B------:R0:W-:Y:S01]  /*88a0*/  STG.E.U8 desc[UR36][R16.64], R8 ;  /* 0x0000000810007986 */ /* 0x0001e2000c101124 */
[----:B------:R-:W-:Y:S05]  /*88b0*/  BRA `(.L_x_18289) ;  /* 0x0000000000b87947 */ /* 0x000fea0003800000 */
.L_x_18306:
        /* <DEDUP_REMOVED lines=23> */
.L_x_18288:
        /* <DEDUP_REMOVED lines=16> */
.L_x_18317:
[----:B------:R-:W-:Y:S05]  /*8b30*/  BRA `(.L_x_18289) ;  /* 0x0000000000187947 */ /* 0x000fea0003800000 */
.L_x_18316:
[----:B------:R-:W-:Y:S01]  /*8b40*/  LOP3.LUT R2, R3, 0xffff, RZ, 0xc0, !PT ;  /* 0x0000ffff03027812 */ /* 0x000fe200078ec0ff */
[----:B------:R-:W-:-:S05]  /*8b50*/  IMAD.MOV.U32 R3, RZ, RZ, RZ ;  /* 0x000000ffff037224 */ /* 0x000fca00078e00ff */
[----:B------:R0:W-:Y:S01]  /*8b60*/  STG.E.64 desc[UR36][R16.64], R2 ;  /* 0x0000000210007986 */ /* 0x0001e2000c101b24 */
[----:B------:R-:W-:Y:S05]  /*8b70*/  BRA `(.L_x_18289) ;  /* 0x0000000000087947 */ /* 0x000fea0003800000 */
.L_x_18315:
[----:B------:R-:W-:-:S05]  /*8b80*/  LOP3.LUT R3, R3, 0xffff, RZ, 0xc0, !PT ;  /* 0x0000ffff03037812 */ /* 0x000fca00078ec0ff */
[----:B------:R0:W-:Y:S02]  /*8b90*/  STG.E desc[UR36][R16.64], R3 ;  /* 0x0000000310007986 */ /* 0x0001e4000c101924 */
.L_x_18289:
[----:B------:R-:W-:-:S07]  /*8ba0*/  VIADD R19, R19, 0x80 ;  /* 0x0000008013137836 */ /* 0x000fce0000000000 */
.L_x_18216:
[----:B------:R-:W-:Y:S05]  /*8bb0*/  BSYNC B6 ;  /* 0x0000000000067941 */ /* 0x000fea0003800000 */
.L_x_18215:
        /* <DEDUP_REMOVED lines=358> */
.L_x_18320:
        /* <DEDUP_REMOVED lines=23> */
.L_x_18324:
[----:B------:R-:W2:Y:S02]  /*a390*/  LDG.E.U8 R2, desc[UR36][R2.64] ;  /* 0x0000002402027981 */ /* 0x000ea4000c1e1100 */
[----:B--2---:R-:W-:-:S04]  /*a3a0*/  I2FP.F32.U32 R0, R2 ;  /* 0x0000000200007245 */ /* 0x004fc80000201000 */
[----:B------:R-:W-:-:S04]  /*a3b0*/  F2FP.F16.F32.PACK_AB R0, RZ, R0 ;  /* 0x00000000ff00723e */ /* 0x000fc800000000ff */
[----:B------:R-:W-:Y:S01]  /*a3c0*/  PRMT R22, R0, 0x7610, R22 ;  /* 0x0000761000167816 */ /* 0x000fe20000000016 */
[----:B------:R-:W-:Y:S06]  /*a3d0*/  BRA `(.L_x_18326) ;  /* 0x0000000c00bc7947 */ /* 0x000fec0003800000 */
.L_x_18323:
        /* <DEDUP_REMOVED lines=11> */
.L_x_18328:
[----:B------:R-:W2:Y:S02]  /*a490*/  LDG.E R2, desc[UR36][R2.64] ;  /* 0x0000002402027981 */ /* 0x000ea4000c1e1900 */
[----:B--2---:R-:W-:-:S04]  /*a4a0*/  I2FP.F32.S32 R0, R2 ;  /* 0x0000000200007245 */ /* 0x004fc80000201400 */
[----:B------:R-:W-:-:S04]  /*a4b0*/  F2FP.F16.F32.PACK_AB R0, RZ, R0 ;  /* 0x00000000ff00723e */ /* 0x000fc800000000ff */
[----:B------:R-:W-:Y:S01]  /*a4c0*/  PRMT R22, R0, 0x7610, R22 ;  /* 0x0000761000167816 */ /* 0x000fe20000000016 */
[----:B------:R-:W-:Y:S06]  /*a4d0*/  BRA `(.L_x_18326) ;  /* 0x0000000c007c7947 */ /* 0x000fec0003800000 */
.L_x_18327:
[----:B------:R-:W2:Y:S02]  /*a4e0*/  LDG.E.U16 R2, desc[UR36][R2.64] ;  /* 0x0000002402027981 */ /* 0x000ea4000c1e1500 */
[----:B--2---:R-:W0:Y:S02]  /*a4f0*/  I2F.S16 R0, R2 ;  /* 0x0000000200007306 */ /* 0x004e240000101400 */
[----:B0-----:R-:W-:-:S04]  /*a500*/  F2FP.F16.F32.PACK_AB R0, RZ, R0 ;  /* 0x00000000ff00723e */ /* 0x001fc800000000ff */
[----:B------:R-:W-:Y:S01]  /*a510*/  PRMT R22, R0, 0x7610, R22 ;  /* 0x0000761000167816 */ /* 0x000fe20000000016 */
[----:B------:R-:W-:Y:S06]  /*a520*/  BRA `(.L_x_18326) ;  /* 0x0000000c00687947 */ /* 0x000fec0003800000 */
.L_x_18322:
        /* <DEDUP_REMOVED lines=9> */
.L_x_18330:
[----:B------:R0:W5:Y:S01]  /*a5c0*/  LDG.E.U16 R22, desc[UR36][R2.64] ;  /* 0x0000002402167981 */ /* 0x000162000c1e1500 */
[----:B------:R-:W-:Y:S05]  /*a5d0*/  BRA `(.L_x_18326) ;  /* 0x0000000c003c7947 */ /* 0x000fea0003800000 */
.L_x_18329:
        /* <DEDUP_REMOVED lines=9> */
.L_x_18332:
[----:B------:R1:W5:Y:S01]  /*a670*/  LDG.E.U16 R22, desc[UR36][R2.64] ;  /* 0x0000002402167981 */ /* 0x000362000c1e1500 */
[----:B------:R-:W-:Y:S05]  /*a680*/  BRA `(.L_x_18326) ;  /* 0x0000000c00107947 */ /* 0x000fea0003800000 */
.L_x_18331:
        /* <DEDUP_REMOVED lines=9> */
.L_x_18321:
        /* <DEDUP_REMOVED lines=14> */
.L_x_18335:
        /* <DEDUP_REMOVED lines=9> */
.L_x_18334:
        /* <DEDUP_REMOVED lines=28> */
.L_x_18337:
        /* <DEDUP_REMOVED lines=15> */
.L_x_18336:
[----:B------:R-:W2:Y:S02]  /*ab40*/  LDG.E.U16 R0, desc[UR36][R2.64] ;  /* 0x0000002402007981 */ /* 0x000ea4000c1e1500 */
[----:B--2---:R-:W-:-:S05]  /*ab50*/  IMAD.U32 R0, R0, 0x10000, RZ ;  /* 0x0001000000007824 */ /* 0x004fca00078e00ff */
[----:B------:R-:W-:-:S04]  /*ab60*/  F2FP.F16.F32.PACK_AB R0, RZ, R0 ;  /* 0x00000000ff00723e */ /* 0x000fc800000000ff */
[----:B------:R-:W-:Y:S01]  /*ab70*/  PRMT R22, R0, 0x7610, R22 ;  /* 0x0000761000167816 */ /* 0x000fe20000000016 */
[----:B------:R-:W-:Y:S06]  /*ab80*/  BRA `(.L_x_18326) ;  /* 0x0000000400d07947 */ /* 0x000fec0003800000 */
.L_x_18333:
        /* <DEDUP_REMOVED lines=13> */
.L_x_18340:
        /* <DEDUP_REMOVED lines=21> */
.L_x_18344:
[----:B------:R-:W-:Y:S05]  /*adb0*/  BSYNC B1 ;  /* 0x0000000000017941 */ /* 0x000fea0003800000 */
.L_x_18343:
[----:B------:R-:W-:Y:S01]  /*adc0*/  LEA R3, R0, 0x3b800000, 0x17 ;  /* 0x3b80000000037811 */ /* 0x000fe200078eb8ff */
[----:B------:R-:W-:-:S05]  /*add0*/  IMAD.SHL.U32 R0, R2, 0x100000, RZ ;  /* 0x0010000002007824 */ /* 0x000fca00078e00ff */
[----:B------:R-:W-:-:S07]  /*ade0*/  LOP3.LUT R0, R3, R0, R4, 0xfe, !PT ;  /* 0x0000000003007212 */ /* 0x000fce00078efe04 */
.L_x_18342:
[----:B------:R-:W-:Y:S05]  /*adf0*/  BSYNC B0 ;  /* 0x0000000000007941 */ /* 0x000fea0003800000 */
.L_x_18341:
[----:B------:R-:W-:-:S04]  /*ae00*/  F2FP.F16.F32.PACK_AB R0, RZ, R0 ;  /* 0x00000000ff00723e */ /* 0x000fc800000000ff */
[----:B------:R-:W-:Y:S01]  /*ae10*/  PRMT R22, R0, 0x7610, R22 ;  /* 0x0000761000167816 */ /* 0x000fe20000000016 */
[----:B------:R-:W-:Y:S06]  /*ae20*/  BRA `(.L_x_18326) ;  /* 0x0000000400287947 */ /* 0x000fec0003800000 */
.L_x_18339:
        /* <DEDUP_REMOVED lines=21> */
.L_x_18348:
[----:B------:R-:W-:Y:S05]  /*af80*/  BSYNC B1 ;  /* 0x0000000000017941 */ /* 0x000fea0003800000 */
.L_x_18347:
[----:B------:R-:W-:Y:S01]  /*af90*/  LEA R3, R0, 0x37800000, 0x17 ;  /* 0x3780000000037811 */ /* 0x000fe200078eb8ff */
[----:B------:R-:W-:-:S05]  /*afa0*/  IMAD.SHL.U32 R0, R2, 0x200000, RZ ;  /* 0x0020000002007824 */ /* 0x000fca00078e00ff */
[----:B------:R-:W-:-:S07]  /*afb0*/  LOP3.LUT R0, R3, R0, R4, 0xfe, !PT ;  /* 0x0000000003007212 */ /* 0x000fce00078efe04 */
.L_x_18346:
[----:B------:R-:W-:Y:S05]  /*afc0*/  BSYNC B0 ;  /* 0x0000000000007941 */ /* 0x000fea0003800000 */
.L_x_18345:
[----:B------:R-:W-:-:S04]  /*afd0*/  F2FP.F16.F32.PACK_AB R0, RZ, R0 ;  /* 0x00000000ff00723e */ /* 0x000fc800000000ff */
[----:B------:R-:W-:Y:S01]  /*afe0*/  PRMT R22, R0, 0x7610, R22 ;  /* 0x0000761000167816 */ /* 0x000fe20000000016 */
[----:B------:R-:W-:Y:S06]  /*aff0*/  BRA `(.L_x_18326) ;  /* 0x0000000000b47947 */ /* 0x000fec0003800000 */
.L_x_18338:
        /* <DEDUP_REMOVED lines=14> */
.L_x_18352:
[----:B------:R-:W-:Y:S05]  /*b0e0*/  BSYNC B0 ;  /* 0x0000000000007941 */ /* 0x000fea0003800000 */
.L_x_18351:
[----:B------:R-:W-:-:S04]  /*b0f0*/  F2FP.F16.F32.PACK_AB R0, RZ, R0 ;  /* 0x00000000ff00723e */ /* 0x000fc800000000ff */
[----:B------:R-:W-:Y:S01]  /*b100*/  PRMT R22, R0, 0x7610, R22 ;  /* 0x0000761000167816 */ /* 0x000fe20000000016 */
[----:B------:R-:W-:Y:S06]  /*b110*/  BRA `(.L_x_18326) ;  /* 0x00000000006c7947 */ /* 0x000fec0003800000 */
.L_x_18325:
        /* <DEDUP_REMOVED lines=16> */
.L_x_18353:
[----:B------:R-:W-:Y:S01]  /*b220*/  PRMT R22, RZ, 0x7610, R22 ;  /* 0x00007610ff167816 */ /* 0x000fe20000000016 */
[----:B------:R-:W-:Y:S06]  /*b230*/  BRA `(.L_x_18326) ;  /* 0x0000000000247947 */ /* 0x000fec0003800000 */
.L_x_18350:
[----:B------:R-:W2:Y:S02]  /*b240*/  LDG.E.64 R2, desc[UR36][R2.64] ;  /* 0x0000002402027981 */ /* 0x000ea4000c1e1b00 */
[----:B--2---:R-:W0:Y:S02]  /*b250*/  I2F.U64 R0, R2 ;  /* 0x0000000200007312 */ /* 0x004e240000301000 */
[----:B0-----:R-:W-:-:S04]  /*b260*/  F2FP.F16.F32.PACK_AB R0, RZ, R0 ;  /* 0x00000000ff00723e */ /* 0x001fc800000000ff */
[----:B------:R-:W-:Y:S01]  /*b270*/  PRMT R22, R0, 0x7610, R22 ;  /* 0x0000761000167816 */ /* 0x000fe20000000016 */
[----:B------:R-:W-:Y:S06]  /*b280*/  BRA `(.L_x_18326) ;  /* 0x0000000000107947 */ /* 0x000fec0003800000 */
.L_x_18349:
[----:B------:R-:W2:Y:S02]  /*b290*/  LDG.E R2, desc[UR36][R2.64] ;  /* 0x0000002402027981 */ /* 0x000ea4000c1e1900 */
[----:B--2---:R-:W-:-:S04]  /*b2a0*/  I2FP.F32.U32 R0, R2 ;  /* 0x0000000200007245 */ /* 0x004fc80000201000 */
[----:B------:R-:W-:-:S04]  /*b2b0*/  F2FP.F16.F32.PACK_AB R0, RZ, R0 ;  /* 0x00000000ff00723e */ /* 0x000fc800000000ff */
[----:B------:R-:W-:-:S07]  /*b2c0*/  PRMT R22, R0, 0x7610, R22 ;  /* 0x0000761000167816 */ /* 0x000fce0000000016 */
.L_x_18326:
        /* <DEDUP_REMOVED lines=19> */
.L_x_18357:
[----:B------:R-:W2:Y:S02]  /*b400*/  LDG.E.U8 R2, desc[UR36][R2.64] ;  /* 0x0000002402027981 */ /* 0x000ea4000c1e1100 */
[----:B--2---:R-:W-:-:S04]  /*b410*/  I2FP.F32.U32 R0, R2 ;  /* 0x0000000200007245 */ /* 0x004fc80000201000 */
[----:B------:R-:W-:Y:S01]  /*b420*/  F2FP.F16.F32.PACK_AB R0, RZ, R0 ;  /* 0x00000000ff00723e */ /* 0x000fe200000000ff */
[----:B------:R-:W-:Y:S06]  /*b430*/  BRA `(.L_x_18359) ;  /* 0x0000000c00887947 */ /* 0x000fec0003800000 */
.L_x_18356:
        /* <DEDUP_REMOVED lines=10> */
.L_x_18361:
[----:B------:R-:W2:Y:S02]  /*b4e0*/  LDG.E R2, desc[UR36][R2.64] ;  /* 0x0000002402027981 */ /* 0x000ea4000c1e1900 */
[----:B--2---:R-:W-:-:S04]  /*b4f0*/  I2FP.F32.S32 R0, R2 ;  /* 0x0000000200007245 */ /* 0x004fc80000201400 */
[----:B------:R-:W-:Y:S01]  /*b500*/  F2FP.F16.F32.PACK_AB R0, RZ, R0 ;  /* 0x00000000ff00723e */ /* 0x000fe200000000ff */
[----:B------:R-:W-:Y:S06]  /*b510*/  BRA `(.L_x_18359) ;  /* 0x0000000c00507947 */ /* 0x000fec0003800000 */
.L_x_18360:
[----:B------:R-:W2:Y:S02]  /*b520*/  LDG.E.U16 R2, desc[UR36][R2.64] ;  /* 0x0000002402027981 */ /* 0x000ea4000c1e1500 */
[----:B--2---:R-:W0:Y:S02]  /*b530*/  I2F.S16 R0, R2 ;  /* 0x0000000200007306 */ /* 0x004e240000101400 */
[----:B0-----:R-:W-:Y:S01]  /*b540*/  F2FP.F16.F32.PACK_AB R0, RZ, R0 ;  /* 0x00000000ff00723e */ /* 0x001fe200000000ff */
[----:B------:R-:W-:Y:S06]  /*b550*/  BRA `(.L_x_18359) ;  /* 0x0000000c00407947 */ /* 0x000fec0003800000 */
.L_x_18355:
        /* <DEDUP_REMOVED lines=9> */
.L_x_18363:
[----:B------:R0:W5:Y:S01]  /*b5f0*/  LDG.E.U16 R0, desc[UR36][R2.64] ;  /* 0x0000002402007981 */ /* 0x000162000c1e1500 */
[----:B------:R-:W-:Y:S05]  /*b600*/  BRA `(.L_x_18359) ;  /* 0x0000000c00147947 */ /* 0x000fea0003800000 */
.L_x_18362:
        /* <DEDUP_REMOVED lines=9> */
.L_x_18365:
[----:B------:R1:W5:Y:S01]  /*b6a0*/  LDG.E.U16 R0, desc[UR36][R2.64] ;  /* 0x0000002402007981 */ /* 0x000362000c1e1500 */
[----:B------:R-:W-:Y:S05]  /*b6b0*/  BRA `(.L_x_18359) ;  /* 0x0000000800e87947 */ /* 0x000fea0003800000 */
.L_x_18364:
        /* <DEDUP_REMOVED lines=8> */
.L_x_18354:
        /* <DEDUP_REMOVED lines=13> */
.L_x_18368:
        /* <DEDUP_REMOVED lines=8> */
.L_x_18367:
        /* <DEDUP_REMOVED lines=28> */
.L_x_18370:
        /* <DEDUP_REMOVED lines=15> */
.L_x_18369:
[----:B------:R-:W2:Y:S02]  /*bb40*/  LDG.E.U16 R0, desc[UR36][R2.64] ;  /* 0x0000002402007981 */ /* 0x000ea4000c1e1500 */
[----:B--2---:R-:W-:-:S05]  /*bb50*/  IMAD.U32 R0, R0, 0x10000, RZ ;  /* 0x0001000000007824 */ /* 0x004fca00078e00ff */
[----:B------:R-:W-:Y:S01]  /*bb60*/  F2FP.F16.F32.PACK_AB R0, RZ, R0 ;  /* 0x00000000ff00723e */ /* 0x000fe200000000ff */
[----:B------:R-:W-:Y:S06]  /*bb70*/  BRA `(.L_x_18359) ;  /* 0x0000000400b87947 */ /* 0x000fec0003800000 */
.L_x_18366:
        /* <DEDUP_REMOVED lines=12> */
.L_x_18373:
        /* <DEDUP_REMOVED lines=21> */
.L_x_18377:
[----:B------:R-:W-:Y:S05]  /*bd90*/  BSYNC B1 ;  /* 0x0000000000017941 */ /* 0x000fea0003800000 */
.L_x_18376:
[----:B------:R-:W-:Y:S01]  /*bda0*/  LEA R3, R0, 0x3b800000, 0x17 ;  /* 0x3b80000000037811 */ /* 0x000fe200078eb8ff */
[----:B------:R-:W-:-:S05]  /*bdb0*/  IMAD.SHL.U32 R0, R2, 0x100000, RZ ;  /* 0x0010000002007824 */ /* 0x000fca00078e00ff */
[----:B------:R-:W-:-:S07]  /*bdc0*/  LOP3.LUT R0, R3, R0, R4, 0xfe, !PT ;  /* 0x0000000003007212 */ /* 0x000fce00078efe04 */
.L_x_18375:
[----:B------:R-:W-:Y:S05]  /*bdd0*/  BSYNC B0 ;  /* 0x0000000000007941 */ /* 0x000fea0003800000 */
.L_x_18374:
[----:B------:R-:W-:Y:S01]  /*bde0*/  F2FP.F16.F32.PACK_AB R0, RZ, R0 ;  /* 0x00000000ff00723e */ /* 0x000fe200000000ff */
[----:B------:R-:W-:Y:S06]  /*bdf0*/  BRA `(.L_x_18359) ;  /* 0x0000000400187947 */ /* 0x000fec0003800000 */
.L_x_18372:
        /* <DEDUP_REMOVED lines=21> */
.L_x_18381:
[----:B------:R-:W-:Y:S05]  /*bf50*/  BSYNC B1 ;  /* 0x0000000000017941 */ /* 0x000fea0003800000 */
.L_x_18380:
[----:B------:R-:W-:Y:S01]  /*bf60*/  LEA R3, R0, 0x37800000, 0x17 ;  /* 0x3780000000037811 */ /* 0x000fe200078eb8ff */
[----:B------:R-:W-:-:S05]  /*bf70*/  IMAD.SHL.U32 R0, R2, 0x200000, RZ ;  /* 0x0020000002007824 */ /* 0x000fca00078e00ff */
[----:B------:R-:W-:-:S07]  /*bf80*/  LOP3.LUT R0, R3, R0, R4, 0xfe, !PT ;  /* 0x0000000003007212 */ /* 0x000fce00078efe04 */
.L_x_18379:
[----:B------:R-:W-:Y:S05]  /*bf90*/  BSYNC B0 ;  /* 0x0000000000007941 */ /* 0x000fea0003800000 */
.L_x_18378:
[----:B------:R-:W-:Y:S01]  /*bfa0*/  F2FP.F16.F32.PACK_AB R0, RZ, R0 ;  /* 0x00000000ff00723e */ /* 0x000fe200000000ff */
[----:B------:R-:W-:Y:S06]  /*bfb0*/  BRA `(.L_x_18359) ;  /* 0x0000000000a87947 */ /* 0x000fec0003800000 */
.L_x_18371:
        /* <DEDUP_REMOVED lines=14> */
.L_x_18385:
[----:B------:R-:W-:Y:S05]  /*c0a0*/  BSYNC B0 ;  /* 0x0000000000007941 */ /* 0x000fea0003800000 */
.L_x_18384:
[----:B------:R-:W-:Y:S01]  /*c0b0*/  F2FP.F16.F32.PACK_AB R0, RZ, R0 ;  /* 0x00000000ff00723e */ /* 0x000fe200000000ff */
[----:B------:R-:W-:Y:S06]  /*c0c0*/  BRA `(.L_x_18359) ;  /* 0x0000000000647947 */ /* 0x000fec0003800000 */
.L_x_18358:
        /* <DEDUP_REMOVED lines=16> */
.L_x_18386:
[----:B------:R-:W-:Y:S01]  /*c1d0*/  PRMT R0, RZ, 0x7610, R0 ;  /* 0x00007610ff007816 */ /* 0x000fe20000000000 */
[----:B------:R-:W-:Y:S06]  /*c1e0*/  BRA `(.L_x_18359) ;  /* 0x00000000001c7947 */ /* 0x000fec0003800000 */
.L_x_18383:
[----:B------:R-:W2:Y:S02]  /*c1f0*/  LDG.E.64 R2, desc[UR36][R2.64] ;  /* 0x0000002402027981 */ /* 0x000ea4000c1e1b00 */
[----:B--2---:R-:W0:Y:S02]  /*c200*/  I2F.U64 R0, R2 ;  /* 0x0000000200007312 */ /* 0x004e240000301000 */
[----:B0-----:R-:W-:Y:S01]  /*c210*/  F2FP.F16.F32.PACK_AB R0, RZ, R0 ;  /* 0x00000000ff00723e */ /* 0x001fe200000000ff */
[----:B------:R-:W-:Y:S06]  /*c220*/  BRA `(.L_x_18359) ;  /* 0x00000000000c7947 */ /* 0x000fec0003800000 */
.L_x_18382:
[----:B------:R-:W2:Y:S02]  /*c230*/  LDG.E R2, desc[UR36][R2.64] ;  /* 0x0000002402027981 */ /* 0x000ea4000c1e1900 */
[----:B--2---:R-:W-:-:S04]  /*c240*/  I2FP.F32.U32 R0, R2 ;  /* 0x0000000200007245 */ /* 0x004fc80000201000 */
[----:B------:R-:W-:-:S07]  /*c250*/  F2FP.F16.F32.PACK_AB R0, RZ, R0 ;  /* 0x00000000ff00723e */ /* 0x000fce00000000ff */
.L_x_18359:
        /* <DEDUP_REMOVED lines=21> */
.L_x_18390:
[----:B------:R0:W-:Y:S01]  /*c3b0*/  STG.E.U8 desc[UR36][R16.64], R3 ;  /* 0x0000000310007986 */ /* 0x0001e2000c101124 */
[----:B------:R-:W-:Y:S05]  /*c3c0*/  BRA `(.L_x_18392) ;  /* 0x0000000c005c7947 */ /* 0x000fea0003800000 */
.L_x_18389:
        /* <DEDUP_REMOVED lines=10> */
.L_x_18394:
[----:B------:R-:W-:-:S05]  /*c470*/  LOP3.LUT R3, R3, 0xffff, RZ, 0xc0, !PT ;  /* 0x0000ffff03037812 */ /* 0x000fca00078ec0ff */
[----:B------:R0:W-:Y:S01]  /*c480*/  STG.E desc[UR36][R16.64], R3 ;  /* 0x0000000310007986 */ /* 0x0001e2000c101924 */
[----:B------:R-:W-:Y:S05]  /*c490*/  BRA `(.L_x_18392) ;  /* 0x0000000c00287947 */ /* 0x000fea0003800000 */
.L_x_18393:
[----:B------:R0:W-:Y:S01]  /*c4a0*/  STG.E.U16 desc[UR36][R16.64], R3 ;  /* 0x0000000310007986 */ /* 0x0001e2000c101524 */
[----:B------:R-:W-:Y:S05]  /*c4b0*/  BRA `(.L_x_18392) ;  /* 0x0000000c00207947 */ /* 0x000fea0003800000 */
.L_x_18388:
        /* <DEDUP_REMOVED lines=9> */
.L_x_18396:
[----:B------:R-:W0:Y:S02]  /*c550*/  I2F.S16 R0, R3 ;  /* 0x0000000300007306 */ /* 0x000e240000101400 */
[----:B0-----:R-:W-:-:S05]  /*c560*/  F2FP.F16.F32.PACK_AB R0, RZ, R0 ;  /* 0x00000000ff00723e */ /* 0x001fca00000000ff */
[----:B------:R0:W-:Y:S01]  /*c570*/  STG.E.U16 desc[UR36][R16.64], R0 ;  /* 0x0000000010007986 */ /* 0x0001e2000c101524 */
[----:B------:R-:W-:Y:S05]  /*c580*/  BRA `(.L_x_18392) ;  /* 0x0000000800ec7947 */ /* 0x000fea0003800000 */
.L_x_18395:
        /* <DEDUP_REMOVED lines=10> */
.L_x_18398:
[----:B------:R-:W0:Y:S02]  /*c630*/  I2F.S16 R3, R3 ;  /* 0x0000000300037306 */ /* 0x000e240000101400 */
[----:B0-----:R-:W-:-:S04]  /*c640*/  F2FP.F16.F32.PACK_AB R3, RZ, R3 ;  /* 0x00000003ff03723e */ /* 0x001fc800000000ff */
[----:B------:R-:W-:-:S05]  /*c650*/  PRMT R3, R3, 0x5410, RZ ;  /* 0x0000541003037816 */ /* 0x000fca00000000ff */
[----:B------:R0:W-:Y:S01]  /*c660*/  STG.E desc[UR36][R16.64], R3 ;  /* 0x0000000310007986 */ /* 0x0001e2000c101924 */
[----:B------:R-:W-:Y:S05]  /*c670*/  BRA `(.L_x_18392) ;  /* 0x0000000800b07947 */ /* 0x000fea0003800000 */
.L_x_18397:
[----:B------:R-:W0:Y:S02]  /*c680*/  I2F.F64.S16 R2, R3 ;  /* 0x0000000300027312 */ /* 0x000e240000101c00 */
[----:B0-----:R0:W-:Y:S01]  /*c690*/  STG.E.64 desc[UR36][R16.64], R2 ;  /* 0x0000000210007986 */ /* 0x0011e2000c101b24 */
[----:B------:R-:W-:Y:S05]  /*c6a0*/  BRA `(.L_x_18392) ;  /* 0x0000000800a47947 */ /* 0x000fea0003800000 */
.L_x_18387:
        /* <DEDUP_REMOVED lines=10> */
.L_x_18401:
[----:B------:R-:W0:Y:S01]  /*c750*/  I2F.F64.S16 R4, R3 ;  /* 0x0000000300047312 */ /* 0x000e220000101c00 */
[----:B------:R-:W-:-:S05]  /*c760*/  CS2R R6, SRZ ;  /* 0x0000000000067805 */ /* 0x000fca000001ff00 */
[----:B0-----:R0:W-:Y:S01]  /*c770*/  STG.E.128 desc[UR36][R16.64], R4 ;  /* 0x0000000410007986 */ /* 0x0011e2000c101d24 */
[----:B------:R-:W-:Y:S05]  /*c780*/  BRA `(.L_x_18392) ;  /* 0x00000008006c7947 */ /* 0x000fea0003800000 */
.L_x_18400:
        /* <DEDUP_REMOVED lines=21> */
.L_x_18405:
[----:B------:R-:W-:Y:S05]  /*c8e0*/  BSYNC B0 ;  /* 0x0000000000007941 */ /* 0x000fea0003800000 */
.L_x_18404:
[----:B------:R-:W-:-:S05]  /*c8f0*/  LOP3.LUT R5, R0, R5, RZ, 0xfc, !PT ;  /* 0x0000000500057212 */ /* 0x000fca00078efcff */
[----:B------:R0:W-:Y:S01]  /*c900*/  STG.E.U8 desc[UR36][R16.64], R5 ;  /* 0x0000000510007986 */ /* 0x0001e2000c101124 */
[----:B------:R-:W-:Y:S05]  /*c910*/  BRA `(.L_x_18392) ;  /* 0x0000000800087947 */ /* 0x000fea0003800000 */
.L_x_18403:
        /* <DEDUP_REMOVED lines=13> */
.L_x_18407:
[----:B------:R-:W-:Y:S01]  /*c9f0*/  IMAD.MOV.U32 R0, RZ, RZ, 0x7f ;  /* 0x0000007fff007424 */ /* 0x000fe200078e00ff */
[----:B------:R-:W-:-:S04]  /*ca00*/  ISETP.GT.U32.AND P0, PT, R2, 0x7f800000, PT ;  /* 0x7f8000000200780c */ /* 0x000fc80003f04070 */
[----:B------:R-:W-:-:S09]  /*ca10*/  SEL R0, R0, 0x7c, P0 ;  /* 0x0000007c00007807 */ /* 0x000fd20000000000 */
.L_x_18408:
[----:B------:R-:W-:Y:S05]  /*ca20*/  BSYNC B0 ;  /* 0x0000000000007941 */ /* 0x000fea0003800000 */
.L_x_18406:
[----:B------:R-:W-:-:S04]  /*ca30*/  LOP3.LUT R2, R3, 0x80000000, RZ, 0xc0, !PT ;  /* 0x8000000003027812 */ /* 0x000fc800078ec0ff */
[----:B------:R-:W-:-:S04]  /*ca40*/  SHF.R.U32.HI R3, RZ, 0x18, R2 ;  /* 0x00000018ff037819 */ /* 0x000fc80000011602 */
[----:B------:R-:W-:-:S05]  /*ca50*/  LOP3.LUT R3, R0, R3, RZ, 0xfc, !PT ;  /* 0x0000000300037212 */ /* 0x000fca00078efcff */
[----:B------:R0:W-:Y:S01]  /*ca60*/  STG.E.U8 desc[UR36][R16.64], R3 ;  /* 0x0000000310007986 */ /* 0x0001e2000c101124 */
[----:B------:R-:W-:Y:S05]  /*ca70*/  BRA `(.L_x_18392) ;  /* 0x0000000400b07947 */ /* 0x000fea0003800000 */
.L_x_18402:
[----:B------:R-:W0:Y:S02]  /*ca80*/  I2F.S16 R0, R3 ;  /* 0x0000000300007306 */ /* 0x000e240000101400 */
[----:B0-----:R-:W-:-:S05]  /*ca90*/  F2FP.BF16.F32.PACK_AB R0, RZ, R0 ;  /* 0x00000000ff00723e */ /* 0x001fca00000010ff */
[----:B------:R0:W-:Y:S01]  /*caa0*/  STG.E.U16 desc[UR36][R16.64], R0 ;  /* 0x0000000010007986 */ /* 0x0001e2000c101524 */
[----:B------:R-:W-:Y:S05]  /*cab0*/  BRA `(.L_x_18392) ;  /* 0x0000000400a07947 */ /* 0x000fea0003800000 */
.L_x_18399:
        /* <DEDUP_REMOVED lines=10> */
.L_x_18411:
        /* <DEDUP_REMOVED lines=17> */
.L_x_18414:
[----:B------:R-:W-:-:S04]  /*cc70*/  LOP3.LUT R2, R3, 0x80000000, RZ, 0xc0, !PT ;  /* 0x8000000003027812 */ /* 0x000fc800078ec0ff */
[----:B------:R-:W-:-:S04]  /*cc80*/  SHF.R.U32.HI R3, RZ, 0x18, R2 ;  /* 0x00000018ff037819 */ /* 0x000fc80000011602 */
[----:B------:R-:W-:-:S04]  /*cc90*/  LOP3.LUT R0, R0, R3, RZ, 0xfc, !PT ;  /* 0x0000000300007212 */ /* 0x000fc800078efcff */
[----:B------:R-:W-:-:S07]  /*cca0*/  PRMT R8, R0, 0x7610, R8 ;  /* 0x0000761000087816 */ /* 0x000fce0000000008 */
.L_x_18413:
[----:B------:R-:W-:Y:S05]  /*ccb0*/  BSYNC B0 ;  /* 0x0000000000007941 */ /* 0x000fea0003800000 */
.L_x_18412:
[----:B------:R3:W-:Y:S01]  /*ccc0*/  STG.E.U8 desc[UR36][R16.64], R8 ;  /* 0x0000000810007986 */ /* 0x0007e2000c101124 */
[----:B------:R-:W-:Y:S05]  /*ccd0*/  BRA `(.L_x_18392) ;  /* 0x0000000400187947 */ /* 0x000fea0003800000 */
.L_x_18410:
        /* <DEDUP_REMOVED lines=17> */
.L_x_18417:
[----:B------:R-:W-:-:S04]  /*cdf0*/  LOP3.LUT R2, R3, 0x80000000, RZ, 0xc0, !PT ;  /* 0x8000000003027812 */ /* 0x000fc800078ec0ff */
[----:B------:R-:W-:-:S04]  /*ce00*/  SHF.R.U32.HI R3, RZ, 0x18, R2 ;  /* 0x00000018ff037819 */ /* 0x000fc80000011602 */
[----:B------:R-:W-:-:S04]  /*ce10*/  LOP3.LUT R0, R0, R3, RZ, 0xfc, !PT ;  /* 0x0000000300007212 */ /* 0x000fc800078efcff */
[----:B------:R-:W-:-:S07]  /*ce20*/  PRMT R8, R0, 0x7610, R8 ;  /* 0x0000761000087816 */ /* 0x000fce0000000008 */
.L_x_18416:
[----:B------:R-:W-:Y:S05]  /*ce30*/  BSYNC B0 ;  /* 0x0000000000007941 */ /* 0x000fea0003800000 */
.L_x_18415:
[----:B------:R0:W-:Y:S01]  /*ce40*/  STG.E.U8 desc[UR36][R16.64], R8 ;  /* 0x0000000810007986 */ /* 0x0001e2000c101124 */
[----:B------:R-:W-:Y:S05]  /*ce50*/  BRA `(.L_x_18392) ;  /* 0x0000000000b87947 */ /* 0x000fea0003800000 */
.L_x_18409:
        /* <DEDUP_REMOVED lines=23> */
.L_x_18391:
        /* <DEDUP_REMOVED lines=16> */
.L_x_18420:
[----:B------:R-:W-:Y:S05]  /*d0d0*/  BRA `(.L_x_18392) ;  /* 0x0000000000187947 */ /* 0x000fea0003800000 */
.L_x_18419:
[----:B------:R-:W-:Y:S01]  /*d0e0*/  LOP3.LUT R2, R3, 0xffff, RZ, 0xc0, !PT ;  /* 0x0000ffff03027812 */ /* 0x000fe200078ec0ff */
[----:B------:R-:W-:-:S05]  /*d0f0*/  IMAD.MOV.U32 R3, RZ, RZ, RZ ;  /* 0x000000ffff037224 */ /* 0x000fca00078e00ff */
[----:B------:R1:W-:Y:S01]  /*d100*/  STG.E.64 desc[UR36][R16.64], R2 ;  /* 0x0000000210007986 */ /* 0x0003e2000c101b24 */
[----:B------:R-:W-:Y:S05]  /*d110*/  BRA `(.L_x_18392) ;  /* 0x0000000000087947 */ /* 0x000fea0003800000 */
.L_x_18418:
[----:B------:R-:W-:-:S05]  /*d120*/  LOP3.LUT R3, R3, 0xffff, RZ, 0xc0, !PT ;  /* 0x0000ffff03037812 */ /* 0x000fca00078ec0ff */
[----:B------:R0:W-:Y:S02]  /*d130*/  STG.E desc[UR36][R16.64], R3 ;  /* 0x0000000310007986 */ /* 0x0001e4000c101924 */
.L_x_18392:
[----:B------:R-:W-:-:S07]  /*d140*/  VIADD R19, R19, 0x80 ;  /* 0x0000008013137836 */ /* 0x000fce0000000000 */
.L_x_18319:
[----:B------:R-:W-:Y:S05]  /*d150*/  BSYNC B6 ;  /* 0x0000000000067941 */ /* 0x000fea0003800000 */
.L_x_18318:
        /* <DEDUP_REMOVED lines=357> */
.L_x_18421:
        /* <DEDUP_REMOVED lines=23> */
.L_x_18425:
[----:B------:R-:W2:Y:S02]  /*e920*/  LDG.E.U8 R2, desc[UR36][R2.64] ;  /* 0x0000002402027981 */ /* 0x000ea4000c1e1100 */
[----:B--2---:R-:W-:-:S04]  /*e930*/  I2FP.F32.U32 R0, R2 ;  /* 0x0000000200007245 */ /* 0x004fc80000201000 */
[----:B------:R-:W-:-:S04]  /*e940*/  F2FP.F16.F32.PACK_AB R0, RZ, R0 ;  /* 0x00000000ff00723e */ /* 0x000fc800000000ff */
[----:B------:R-:W-:Y:S01]  /*e950*/  PRMT R19, R0, 0x7610, R19 ;  /* 0x0000761000137816 */ /* 0x000fe20000000013 */
[----:B------:R-:W-:Y:S06]  /*e960*/  BRA `(.L_x_18427) ;  /* 0x0000000c00bc7947 */ /* 0x000fec0003800000 */
.L_x_18424:
        /* <DEDUP_REMOVED lines=11> */
.L_x_18429:
[----:B------:R-:W2:Y:S02]  /*ea20*/  LDG.E R2, desc[UR36][R2.64] ;  /* 0x0000002402027981 */ /* 0x000ea4000c1e1900 */
[----:B--2---:R-:W-:-:S04]  /*ea30*/  I2FP.F32.S32 R0, R2 ;  /* 0x0000000200007245 */ /* 0x004fc80000201400 */
[----:B------:R-:W-:-:S04]  /*ea40*/  F2FP.F16.F32.PACK_AB R0, RZ, R0 ;  /* 0x00000000ff00723e */ /* 0x000fc800000000ff */
[----:B------:R-:W-:Y:S01]  /*ea50*/  PRMT R19, R0, 0x7610, R19 ;  /* 0x0000761000137816 */ /* 0x000fe20000000013 */
[----:B------:R-:W-:Y:S06]  /*ea60*/  BRA `(.L_x_18427) ;  /* 0x0000000c007c7947 */ /* 0x000fec0003800000 */
.L_x_18428:
[----:B------:R-:W2:Y:S02]  /*ea70*/  LDG.E.U16 R2, desc[UR36][R2.64] ;  /* 0x0000002402027981 */ /* 0x000ea4000c1e1500 */
[----:B--2---:R-:W0:Y:S02]  /*ea80*/  I2F.S16 R0, R2 ;  /* 0x0000000200007306 */ /* 0x004e240000101400 */
[----:B0-----:R-:W-:-:S04]  /*ea90*/  F2FP.F16.F32.PACK_AB R0, RZ, R0 ;  /* 0x00000000ff00723e */ /* 0x001fc800000000ff */
[----:B------:R-:W-:Y:S01]  /*eaa0*/  PRMT R19, R0, 0x7610, R19 ;  /* 0x0000761000137816 */ /* 0x000fe20000000013 */
[----:B------:R-:W-:Y:S06]  /*eab0*/  BRA `(.L_x_18427) ;  /* 0x0000000c00687947 */ /* 0x000fec0003800000 */
.L_x_18423:
        /* <DEDUP_REMOVED lines=9> */
.L_x_18431:
[----:B------:R1:W5:Y:S01]  /*eb50*/  LDG.E.U16 R19, desc[UR36][R2.64] ;  /* 0x0000002402137981 */ /* 0x000362000c1e1500 */
[----:B------:R-:W-:Y:S05]  /*eb60*/  BRA `(.L_x_18427) ;  /* 0x0000000c003c7947 */ /* 0x000fea0003800000 */
.L_x_18430:
        /* <DEDUP_REMOVED lines=9> */
.L_x_18433:
[----:B------:R0:W5:Y:S01]  /*ec00*/  LDG.E.U16 R19, desc[UR36][R2.64] ;  /* 0x0000002402137981 */ /* 0x000162000c1e1500 */
[----:B------:R-:W-:Y:S05]  /*ec10*/  BRA `(.L_x_18427) ;  /* 0x0000000c00107947 */ /* 0x000fea0003800000 */
.L_x_18432:
        /* <DEDUP_REMOVED lines=9> */
.L_x_18422:
        /* <DEDUP_REMOVED lines=14> */
.L_x_18436:
        /* <DEDUP_REMOVED lines=9> */
.L_x_18435:
        /* <DEDUP_REMOVED lines=28> */
.L_x_18438:
        /* <DEDUP_REMOVED lines=15> */
.L_x_18437:
[----:B------:R-:W2:Y:S02]  /*f0d0*/  LDG.E.U16 R0, desc[UR36][R2.64] ;  /* 0x0000002402007981 */ /* 0x000ea4000c1e1500 */
[----:B--2---:R-:W-:-:S05]  /*f0e0*/  IMAD.U32 R0, R0, 0x10000, RZ ;  /* 0x0001000000007824 */ /* 0x004fca00078e00ff */
[----:B------:R-:W-:-:S04]  /*f0f0*/  F2FP.F16.F32.PACK_AB R0, RZ, R0 ;  /* 0x00000000ff00723e */ /* 0x000fc800000000ff */
[----:B------:R-:W-:Y:S01]  /*f100*/  PRMT R19, R0, 0x7610, R19 ;  /* 0x0000761000137816 */ /* 0x000fe20000000013 */
[----:B------:R-:W-:Y:S06]  /*f110*/  BRA `(.L_x_18427) ;  /* 0x0000000400d07947 */ /* 0x000fec0003800000 */
.L_x_18434:
        /* <DEDUP_REMOVED lines=13> */
.L_x_18441:
        /* <DEDUP_REMOVED lines=21> */
.L_x_18445:
[----:B------:R-:W-:Y:S05]  /*f340*/  BSYNC B1 ;  /* 0x0000000000017941 */ /* 0x000fea0003800000 */
.L_x_18444:
[----:B------:R-:W-:Y:S01]  /*f350*/  LEA R3, R0, 0x3b800000, 0x17 ;  /* 0x3b80000000037811 */ /* 0x000fe200078eb8ff */
[----:B------:R-:W-:-:S05]  /*f360*/  IMAD.SHL.U32 R0, R2, 0x100000, RZ ;  /* 0x0010000002007824 */ /* 0x000fca00078e00ff */
[----:B------:R-:W-:-:S07]  /*f370*/  LOP3.LUT R0, R3, R0, R4, 0xfe, !PT ;  /* 0x0000000003007212 */ /* 0x000fce00078efe04 */
.L_x_18443:
[----:B------:R-:W-:Y:S05]  /*f380*/  BSYNC B0 ;  /* 0x0000000000007941 */ /* 0x000fea0003800000 */
.L_x_18442:
[----:B------:R-:W-:-:S04]  /*f390*/  F2FP.F16.F32.PACK_AB R0, RZ, R0 ;  /* 0x00000000ff00723e */ /* 0x000fc800000000ff */
[----:B------:R-:W-:Y:S01]  /*f3a0*/  PRMT R19, R0, 0x7610, R19 ;  /* 0x0000761000137816 */ /* 0x000fe20000000013 */
[----:B------:R-:W-:Y:S06]  /*f3b0*/  BRA `(.L_x_18427) ;  /* 0x0000000400287947 */ /* 0x000fec0003800000 */
.L_x_18440:
        /* <DEDUP_REMOVED lines=21> */
.L_x_18449:
[----:B------:R-:W-:Y:S05]  /*f510*/  BSYNC B1 ;  /* 0x0000000000017941 */ /* 0x000fea0003800000 */
.L_x_18448:
[----:B------:R-:W-:Y:S01]  /*f520*/  LEA R3, R0, 0x37800000, 0x17 ;  /* 0x3780000000037811 */ /* 0x000fe200078eb8ff */
[----:B------:R-:W-:-:S05]  /*f530*/  IMAD.SHL.U32 R0, R2, 0x200000, RZ ;  /* 0x0020000002007824 */ /* 0x000fca00078e00ff */
[----:B------:R-:W-:-:S07]  /*f540*/  LOP3.LUT R0, R3, R0, R4, 0xfe, !PT ;  /* 0x0000000003007212 */ /* 0x000fce00078efe04 */
.L_x_18447:
[----:B------:R-:W-:Y:S05]  /*f550*/  BSYNC B0 ;  /* 0x0000000000007941 */ /* 0x000fea0003800000 */
.L_x_18446:
[----:B------:R-:W-:-:S04]  /*f560*/  F2FP.F16.F32.PACK_AB R0, RZ, R0 ;  /* 0x00000000ff00723e */ /* 0x000fc800000000ff */
[----:B------:R-:W-:Y:S01]  /*f570*/  PRMT R19, R0, 0x7610, R19 ;  /* 0x0000761000137816 */ /* 0x000fe20000000013 */
[----:B------:R-:W-:Y:S06]  /*f580*/  BRA `(.L_x_18427) ;  /* 0x0000000000b47947 */ /* 0x000fec0003800000 */
.L_x_18439:
        /* <DEDUP_REMOVED lines=14> */
.L_x_18453:
[----:B------:R-:W-:Y:S05]  /*f670*/  BSYNC B0 ;  /* 0x0000000000007941 */ /* 0x000fea0003800000 */
.L_x_18452:
[----:B------:R-:W-:-:S04]  /*f680*/  F2FP.F16.F32.PACK_AB R0, RZ, R0 ;  /* 0x00000000ff00723e */ /* 0x000fc800000000ff */
[----:B------:R-:W-:Y:S01]  /*f690*/  PRMT R19, R0, 0x7610, R19 ;  /* 0x0000761000137816 */ /* 0x000fe20000000013 */
[----:B------:R-:W-:Y:S06]  /*f6a0*/  BRA `(.L_x_18427) ;  /* 0x00000000006c7947 */ /* 0x000fec0003800000 */
.L_x_18426:
        /* <DEDUP_REMOVED lines=16> */
.L_x_18454:
[----:B------:R-:W-:Y:S01]  /*f7b0*/  PRMT R19, RZ, 0x7610, R19 ;  /* 0x00007610ff137816 */ /* 0x000fe20000000013 */
[----:B------:R-:W-:Y:S06]  /*f7c0*/  BRA `(.L_x_18427) ;  /* 0x0000000000247947 */ /* 0x000fec0003800000 */
.L_x_18451:
[----:B------:R-:W2:Y:S02]  /*f7d0*/  LDG.E.64 R2, desc[UR36][R2.64] ;  /* 0x0000002402027981 */ /* 0x000ea4000c1e1b00 */
[----:B--2---:R-:W0:Y:S02]  /*f7e0*/  I2F.U64 R0, R2 ;  /* 0x0000000200007312 */ /* 0x004e240000301000 */
[----:B0-----:R-:W-:-:S04]  /*f7f0*/  F2FP.F16.F32.PACK_AB R0, RZ, R0 ;  /* 0x00000000ff00723e */ /* 0x001fc800000000ff */
[----:B------:R-:W-:Y:S01]  /*f800*/  PRMT R19, R0, 0x7610, R19 ;  /* 0x0000761000137816 */ /* 0x000fe20000000013 */
[----:B------:R-:W-:Y:S06]  /*f810*/  BRA `(.L_x_18427) ;  /* 0x0000000000107947 */ /* 0x000fec0003800000 */
.L_x_18450:
[----:B------:R-:W2:Y:S02]  /*f820*/  LDG.E R2, desc[UR36][R2.64] ;  /* 0x0000002402027981 */ /* 0x000ea4000c1e1900 */
[----:B--2---:R-:W-:-:S04]  /*f830*/  I2FP.F32.U32 R0, R2 ;  /* 0x0000000200007245 */ /* 0x004fc80000201000 */
[----:B------:R-:W-:-:S04]  /*f840*/  F2FP.F16.F32.PACK_AB R0, RZ, R0 ;  /* 0x00000000ff00723e */ /* 0x000fc800000000ff */
[----:B------:R-:W-:-:S07]  /*f850*/  PRMT R19, R0, 0x7610, R19 ;  /* 0x0000761000137816 */ /* 0x000fce0000000013 */
.L_x_18427:
        /* <DEDUP_REMOVED lines=19> */
.L_x_18458:
[----:B------:R-:W2:Y:S02]  /*f990*/  LDG.E.U8 R2, desc[UR36][R2.64] ;  /* 0x0000002402027981 */ /* 0x000ea4000c1e1100 */
[----:B--2---:R-:W-:-:S04]  /*f9a0*/  I2FP.F32.U32 R0, R2 ;  /* 0x0000000200007245 */ /* 0x004fc80000201000 */
[----:B------:R-:W-:Y:S01]  /*f9b0*/  F2FP.F16.F32.PACK_AB R0, RZ, R0 ;  /* 0x00000000ff00723e */ /* 0x000fe200000000ff */
[----:B------:R-:W-:Y:S06]  /*f9c0*/  BRA `(.L_x_18460) ;  /* 0x0000000c00887947 */ /* 0x000fec0003800000 */
.L_x_18457:
        /* <DEDUP_REMOVED lines=10> */
.L_x_18462:
[----:B------:R-:W2:Y:S02]  /*fa70*/  LDG.E R2, desc[UR36][R2.64] ;  /* 0x0000002402027981 */ /* 0x000ea4000c1e1900 */
[----:B--2---:R-:W-:-:S04]  /*fa80*/  I2FP.F32.S32 R0, R2 ;  /* 0x0000000200007245 */ /* 0x004fc80000201400 */
[----:B------:R-:W-:Y:S01]  /*fa90*/  F2FP.F16.F32.PACK_AB R0, RZ, R0 ;  /* 0x00000000ff00723e */ /* 0x000fe200000000ff */
[----:B------:R-:W-:Y:S06]  /*faa0*/  BRA `(.L_x_18460) ;  /* 0x0000000c00507947 */ /* 0x000fec0003800000 */
.L_x_18461:
[----:B------:R-:W2:Y:S02]  /*fab0*/  LDG.E.U16 R2, desc[UR36][R2.64] ;  /* 0x0000002402027981 */ /* 0x000ea4000c1e1500 */
[----:B--2---:R-:W0:Y:S02]  /*fac0*/  I2F.S16 R0, R2 ;  /* 0x0000000200007306 */ /* 0x004e240000101400 */
[----:B0-----:R-:W-:Y:S01]  /*fad0*/  F2FP.F16.F32.PACK_AB R0, RZ, R0 ;  /* 0x00000000ff00723e */ /* 0x001fe200000000ff */
[----:B------:R-:W-:Y:S06]  /*fae0*/  BRA `(.L_x_18460) ;  /* 0x0000000c00407947 */ /* 0x000fec0003800000 */
.L_x_18456:
        /* <DEDUP_REMOVED lines=9> */
.L_x_18464:
[----:B------:R1:W5:Y:S01]  /*fb80*/  LDG.E.U16 R0, desc[UR36][R2.64] ;  /* 0x0000002402007981 */ /* 0x000362000c1e1500 */
[----:B------:R-:W-:Y:S05]  /*fb90*/  BRA `(.L_x_18460) ;  /* 0x0000000c00147947 */ /* 0x000fea0003800000 */
.L_x_18463:
        /* <DEDUP_REMOVED lines=9> */
.L_x_18466:
[----:B------:R0:W5:Y:S01]  /*fc30*/  LDG.E.U16 R0, desc[UR36][R2.64] ;  /* 0x0000002402007981 */ /* 0x000162000c1e1500 */
[----:B------:R-:W-:Y:S05]  /*fc40*/  BRA `(.L_x_18460) ;  /* 0x0000000800e87947 */ /* 0x000fea0003800000 */
.L_x_18465:
        /* <DEDUP_REMOVED lines=8> */
.L_x_18455:
        /* <DEDUP_REMOVED lines=13> */
.L_x_18469:
        /* <DEDUP_REMOVED lines=8> */
.L_x_18468:
        /* <DEDUP_REMOVED lines=28> */
.L_x_18471:
        /* <DEDUP_REMOVED lines=15> */
.L_x_18470:
[----:B------:R-:W2:Y:S02]  /*100d0*/  LDG.E.U16 R0, desc[UR36][R2.64] ;  /* 0x0000002402007981 */ /* 0x000ea4000c1e1500 */
[----:B--2---:R-:W-:-:S05]  /*100e0*/  IMAD.U32 R0, R0, 0x10000, RZ ;  /* 0x0001000000007824 */ /* 0x004fca00078e00ff */
[----:B------:R-:W-:Y:S01]  /*100f0*/  F2FP.F16.F32.PACK_AB R0, RZ, R0 ;  /* 0x00000000ff00723e */ /* 0x000fe200000000ff */
[----:B------:R-:W-:Y:S06]  /*10100*/  BRA `(.L_x_18460) ;  /* 0x0000000400b87947 */ /* 0x000fec0003800000 */
.L_x_18467:
        /* <DEDUP_REMOVED lines=12> */
.L_x_18474:
        /* <DEDUP_REMOVED lines=21> */
.L_x_18478:
[----:B------:R-:W-:Y:S05]  /*10320*/  BSYNC B1 ;  /* 0x0000000000017941 */ /* 0x000fea0003800000 */
.L_x_18477:
[----:B------:R-:W-:Y:S01]  /*10330*/  LEA R3, R0, 0x3b800000, 0x17 ;  /* 0x3b80000000037811 */ /* 0x000fe200078eb8ff */
[----:B------:R-:W-:-:S05]  /*10340*/  IMAD.SHL.U32 R0, R2, 0x100000, RZ ;  /* 0x0010000002007824 */ /* 0x000fca00078e00ff */
[----:B------:R-:W-:-:S07]  /*10350*/  LOP3.LUT R0, R3, R0, R4, 0xfe, !PT ;  /* 0x0000000003007212 */ /* 0x000fce00078efe04 */
.L_x_18476:
[----:B------:R-:W-:Y:S05]  /*10360*/  BSYNC B0 ;  /* 0x0000000000007941 */ /* 0x000fea0003800000 */
.L_x_18475:
[----:B------:R-:W-:Y:S01]  /*10370*/  F2FP.F16.F32.PACK_AB R0, RZ, R0 ;  /* 0x00000000ff00723e */ /* 0x000fe200000000ff */
[----:B------:R-:W-:Y:S06]  /*10380*/  BRA `(.L_x_18460) ;  /* 0x0000000400187947 */ /* 0x000fec0003800000 */
.L_x_18473:
        /* <DEDUP_REMOVED lines=21> */
.L_x_18482:
[----:B------:R-:W-:Y:S05]  /*104e0*/  BSYNC B1 ;  /* 0x0000000000017941 */ /* 0x000fea0003800000 */
.L_x_18481:
[----:B------:R-:W-:Y:S01]  /*104f0*/  LEA R3, R0, 0x37800000, 0x17 ;  /* 0x3780000000037811 */ /* 0x000fe200078eb8ff */
[----:B------:R-:W-:-:S05]  /*10500*/  IMAD.SHL.U32 R0, R2, 0x200000, RZ ;  /* 0x0020000002007824 */ /* 0x000fca00078e00ff */
[----:B------:R-:W-:-:S07]  /*10510*/  LOP3.LUT R0, R3, R0, R4, 0xfe, !PT ;  /* 0x0000000003007212 */ /* 0x000fce00078efe04 */
.L_x_18480:
[----:B------:R-:W-:Y:S05]  /*10520*/  BSYNC B0 ;  /* 0x0000000000007941 */ /* 0x000fea0003800000 */
.L_x_18479:
[----:B------:R-:W-:Y:S01]  /*10530*/  F2FP.F16.F32.PACK_AB R0, RZ, R0 ;  /* 0x00000000ff00723e */ /* 0x000fe200000000ff */
[----:B------:R-:W-:Y:S06]  /*10540*/  BRA `(.L_x_18460) ;  /* 0x0000000000a87947 */ /* 0x000fec0003800000 */
.L_x_18472:
        /* <DEDUP_REMOVED lines=14> */
.L_x_18486:
[----:B------:R-:W-:Y:S05]  /*10630*/  BSYNC B0 ;  /* 0x0000000000007941 */ /* 0x000fea0003800000 */
.L_x_18485:
[----:B------:R-:W-:Y:S01]  /*10640*/  F2FP.F16.F32.PACK_AB R0, RZ, R0 ;  /* 0x00000000ff00723e */ /* 0x000fe200000000ff */
[----:B------:R-:W-:Y:S06]  /*10650*/  BRA `(.L_x_18460) ;  /* 0x0000000000647947 */ /* 0x000fec0003800000 */
.L_x_18459:
        /* <DEDUP_REMOVED lines=16> */
.L_x_18487:
[----:B------:R-:W-:Y:S01]  /*10760*/  PRMT R0, RZ, 0x7610, R0 ;  /* 0x00007610ff007816 */ /* 0x000fe20000000000 */
[----:B------:R-:W-:Y:S06]  /*10770*/  BRA `(.L_x_18460) ;  /* 0x00000000001c7947 */ /* 0x000fec0003800000 */
.L_x_18484:
[----:B------:R-:W2:Y:S02]  /*10780*/  LDG.E.64 R2, desc[UR36][R2.64] ;  /* 0x0000002402027981 */ /* 0x000ea4000c1e1b00 */
[----:B--2---:R-:W0:Y:S02]  /*10790*/  I2F.U64 R0, R2 ;  /* 0x0000000200007312 */ /* 0x004e240000301000 */
[----:B0-----:R-:W-:Y:S01]  /*107a0*/  F2FP.F16.F32.PACK_AB R0, RZ, R0 ;  /* 0x00000000ff00723e */ /* 0x001fe200000000ff */
[----:B------:R-:W-:Y:S06]  /*107b0*/  BRA `(.L_x_18460) ;  /* 0x00000000000c7947 */ /* 0x000fec0003800000 */
.L_x_18483:
[----:B------:R-:W2:Y:S02]  /*107c0*/  LDG.E R2, desc[UR36][R2.64] ;  /* 0x0000002402027981 */ /* 0x000ea4000c1e1900 */
[----:B--2---:R-:W-:-:S04]  /*107d0*/  I2FP.F32.U32 R0, R2 ;  /* 0x0000000200007245 */ /* 0x004fc80000201000 */
[----:B------:R-:W-:-:S07]  /*107e0*/  F2FP.F16.F32.PACK_AB R0, RZ, R0 ;  /* 0x00000000ff00723e */ /* 0x000fce00000000ff */
.L_x_18460:
        /* <DEDUP_REMOVED lines=21> */
.L_x_18491:
[----:B------:R-:W-:Y:S01]  /*10940*/  STG.E.U8 desc[UR36][R16.64], R3 ;  /* 0x0000000310007986 */ /* 0x000fe2000c101124 */
[----:B------:R-:W-:Y:S05]  /*10950*/  EXIT ;  /* 0x000000000000794d */ /* 0x000fea0003800000 */
.L_x_18490:
        /* <DEDUP_REMOVED lines=10> */
.L_x_18494:
[----:B------:R-:W-:-:S05]  /*10a00*/  LOP3.LUT R3, R3, 0xffff, RZ, 0xc0, !PT ;  /* 0x0000ffff03037812 */ /* 0x000fca00078ec0ff */
[----:B------:R-:W-:Y:S01]  /*10a10*/  STG.E desc[UR36][R16.64], R3 ;  /* 0x0000000310007986 */ /* 0x000fe2000c101924 */
[----:B------:R-:W-:Y:S05]  /*10a20*/  EXIT ;  /* 0x000000000000794d */ /* 0x000fea0003800000 */
.L_x_18493:
[----:B------:R-:W-:Y:S01]  /*10a30*/  STG.E.U16 desc[UR36][R16.64], R3 ;  /* 0x0000000310007986 */ /* 0x000fe2000c101524 */
[----:B------:R-:W-:Y:S05]  /*10a40*/  EXIT ;  /* 0x000000000000794d */ /* 0x000fea0003800000 */
.L_x_18489:
        /* <DEDUP_REMOVED lines=9> */
.L_x_18496:
[----:B------:R-:W0:Y:S02]  /*10ae0*/  I2F.S16 R0, R3 ;  /* 0x0000000300007306 */ /* 0x000e240000101400 */
[----:B0-----:R-:W-:-:S05]  /*10af0*/  F2FP.F16.F32.PACK_AB R0, RZ, R0 ;  /* 0x00000000ff00723e */ /* 0x001fca00000000ff */
[----:B------:R-:W-:Y:S01]  /*10b00*/  STG.E.U16 desc[UR36][R16.64], R0 ;  /* 0x0000000010007986 */ /* 0x000fe2000c101524 */
[----:B------:R-:W-:Y:S05]  /*10b10*/  EXIT ;  /* 0x000000000000794d */ /* 0x000fea0003800000 */
.L_x_18495:
        /* <DEDUP_REMOVED lines=10> */
.L_x_18498:
[----:B------:R-:W0:Y:S02]  /*10bc0*/  I2F.S16 R3, R3 ;  /* 0x0000000300037306 */ /* 0x000e240000101400 */
[----:B0-----:R-:W-:-:S04]  /*10bd0*/  F2FP.F16.F32.PACK_AB R3, RZ, R3 ;  /* 0x00000003ff03723e */ /* 0x001fc800000000ff */
[----:B------:R-:W-:-:S05]  /*10be0*/  PRMT R3, R3, 0x5410, RZ ;  /* 0x0000541003037816 */ /* 0x000fca00000000ff */
[----:B------:R-:W-:Y:S01]  /*10bf0*/  STG.E desc[UR36][R16.64], R3 ;  /* 0x0000000310007986 */ /* 0x000fe2000c101924 */
[----:B------:R-:W-:Y:S05]  /*10c00*/  EXIT ;  /* 0x000000000000794d */ /* 0x000fea0003800000 */
.L_x_18497:
[----:B------:R-:W0:Y:S02]  /*10c10*/  I2F.F64.S16 R2, R3 ;  /* 0x0000000300027312 */ /* 0x000e240000101c00 */
[----:B0-----:R-:W-:Y:S01]  /*10c20*/  STG.E.64 desc[UR36][R16.64], R2 ;  /* 0x0000000210007986 */ /* 0x001fe2000c101b24 */
[----:B------:R-:W-:Y:S05]  /*10c30*/  EXIT ;  /* 0x000000000000794d */ /* 0x000fea0003800000 */
.L_x_18488:
        /* <DEDUP_REMOVED lines=10> */
.L_x_18501:
[----:B------:R-:W0:Y:S01]  /*10ce0*/  I2F.F64.S16 R4, R3 ;  /* 0x0000000300047312 */ /* 0x000e220000101c00 */
[----:B------:R-:W-:-:S05]  /*10cf0*/  CS2R R6, SRZ ;  /* 0x0000000000067805 */ /* 0x000fca000001ff00 */
[----:B0-----:R-:W-:Y:S01]  /*10d00*/  STG.E.128 desc[UR36][R16.64], R4 ;  /* 0x0000000410007986 */ /* 0x001fe2000c101d24 */
[----:B------:R-:W-:Y:S05]  /*10d10*/  EXIT ;  /* 0x000000000000794d */ /* 0x000fea0003800000 */
.L_x_18500:
        /* <DEDUP_REMOVED lines=21> */
.L_x_18505:
[----:B------:R-:W-:Y:S05]  /*10e70*/  BSYNC B0 ;  /* 0x0000000000007941 */ /* 0x000fea0003800000 */
.L_x_18504:
[----:B------:R-:W-:-:S05]  /*10e80*/  LOP3.LUT R5, R0, R5, RZ, 0xfc, !PT ;  /* 0x0000000500057212 */ /* 0x000fca00078efcff */
[----:B------:R-:W-:Y:S01]  /*10e90*/  STG.E.U8 desc[UR36][R16.64], R5 ;  /* 0x0000000510007986 */ /* 0x000fe2000c101124 */
[----:B------:R-:W-:Y:S05]  /*10ea0*/  EXIT ;  /* 0x000000000000794d */ /* 0x000fea0003800000 */
.L_x_18503:
        /* <DEDUP_REMOVED lines=13> */
.L_x_18507:
[----:B------:R-:W-:Y:S01]  /*10f80*/  IMAD.MOV.U32 R0, RZ, RZ, 0x7f ;  /* 0x0000007fff007424 */ /* 0x000fe200078e00ff */
[----:B------:R-:W-:-:S04]  /*10f90*/  ISETP.GT.U32.AND P0, PT, R2, 0x7f800000, PT ;  /* 0x7f8000000200780c */ /* 0x000fc80003f04070 */
[----:B------:R-:W-:-:S09]  /*10fa0*/  SEL R0, R0, 0x7c, P0 ;  /* 0x0000007c00007807 */ /* 0x000fd20000000000 */
.L_x_18508:
[----:B------:R-:W-:Y:S05]  /*10fb0*/  BSYNC B0 ;  /* 0x0000000000007941 */ /* 0x000fea0003800000 */
.L_x_18506:
[----:B------:R-:W-:-:S04]  /*10fc0*/  LOP3.LUT R2, R3, 0x80000000, RZ, 0xc0, !PT ;  /* 0x8000000003027812 */ /* 0x000fc800078ec0ff */
[----:B------:R-:W-:-:S04]  /*10fd0*/  SHF.R.U32.HI R3, RZ, 0x18, R2 ;  /* 0x00000018ff037819 */ /* 0x000fc80000011602 */
[----:B------:R-:W-:-:S05]  /*10fe0*/  LOP3.LUT R3, R0, R3, RZ, 0xfc, !PT ;  /* 0x0000000300037212 */ /* 0x000fca00078efcff */
[----:B------:R-:W-:Y:S01]  /*10ff0*/  STG.E.U8 desc[UR36][R16.64], R3 ;  /* 0x0000000310007986 */ /* 0x000fe2000c101124 */
[----:B------:R-:W-:Y:S05]  /*11000*/  EXIT ;  /* 0x000000000000794d */ /* 0x000fea0003800000 */
.L_x_18502:
[----:B------:R-:W0:Y:S02]  /*11010*/  I2F.S16 R0, R3 ;  /* 0x0000000300007306 */ /* 0x000e240000101400 */
[----:B0-----:R-:W-:-:S05]  /*11020*/  F2FP.BF16.F32.PACK_AB R0, RZ, R0 ;  /* 0x00000000ff00723e */ /* 0x001fca00000010ff */
[----:B------:R-:W-:Y:S01]  /*11030*/  STG.E.U16 desc[UR36][R16.64], R0 ;  /* 0x0000000010007986 */ /* 0x000fe2000c101524 */
[----:B------:R-:W-:Y:S05]  /*11040*/  EXIT ;  /* 0x000000000000794d */ /* 0x000fea0003800000 */
.L_x_18499:
        /* <DEDUP_REMOVED lines=10> */
.L_x_18511:
        /* <DEDUP_REMOVED lines=17> */
.L_x_18514:
[----:B------:R-:W-:-:S04]  /*11200*/  LOP3.LUT R2, R3, 0x80000000, RZ, 0xc0, !PT ;  /* 0x8000000003027812 */ /* 0x000fc800078ec0ff */
[----:B------:R-:W-:-:S04]  /*11210*/  SHF.R.U32.HI R3, RZ, 0x18, R2 ;  /* 0x00000018ff037819 */ /* 0x000fc80000011602 */
[----:B------:R-:W-:-:S04]  /*11220*/  LOP3.LUT R0, R0, R3, RZ, 0xfc, !PT ;  /* 0x0000000300007212 */ /* 0x000fc800078efcff */
[----:B------:R-:W-:-:S07]  /*11230*/  PRMT R8, R0, 0x7610, R8 ;  /* 0x0000761000087816 */ /* 0x000fce0000000008 */
.L_x_18513:
[----:B------:R-:W-:Y:S05]  /*11240*/  BSYNC B0 ;  /* 0x0000000000007941 */ /* 0x000fea0003800000 */
.L_x_18512:
[----:B------:R-:W-:Y:S01]  /*11250*/  STG.E.U8 desc[UR36][R16.64], R8 ;  /* 0x0000000810007986 */ /* 0x000fe2000c101124 */
[----:B------:R-:W-:Y:S05]  /*11260*/  EXIT ;  /* 0x000000000000794d */ /* 0x000fea0003800000 */
.L_x_18510:
        /* <DEDUP_REMOVED lines=17> */
.L_x_18517:
[----:B------:R-:W-:-:S04]  /*11380*/  LOP3.LUT R2, R3, 0x80000000, RZ, 0xc0, !PT ;  /* 0x8000000003027812 */ /* 0x000fc800078ec0ff */
[----:B------:R-:W-:-:S04]  /*11390*/  SHF.R.U32.HI R3, RZ, 0x18, R2 ;  /* 0x00000018ff037819 */ /* 0x000fc80000011602 */
[----:B------:R-:W-:-:S04]  /*113a0*/  LOP3.LUT R0, R0, R3, RZ, 0xfc, !PT ;  /* 0x0000000300007212 */ /* 0x000fc800078efcff */
[----:B------:R-:W-:-:S07]  /*113b0*/  PRMT R8, R0, 0x7610, R8 ;  /* 0x0000761000087816 */ /* 0x000fce0000000008 */
.L_x_18516:
[----:B------:R-:W-:Y:S05]  /*113c0*/  BSYNC B0 ;  /* 0x0000000000007941 */ /* 0x000fea0003800000 */
.L_x_18515:
[----:B------:R-:W-:Y:S01]  /*113d0*/  STG.E.U8 desc[UR36][R16.64], R8 ;  /* 0x0000000810007986 */ /* 0x000fe2000c101124 */
[----:B------:R-:W-:Y:S05]  /*113e0*/  EXIT ;  /* 0x000000000000794d */ /* 0x000fea0003800000 */
.L_x_18509:
        /* <DEDUP_REMOVED lines=23> */
.L_x_18492:
        /* <DEDUP_REMOVED lines=16> */
.L_x_18520:
[----:B------:R-:W-:Y:S05]  /*11660*/  EXIT ;  /* 0x000000000000794d */ /* 0x000fea0003800000 */
.L_x_18519:
[----:B------:R-:W-:Y:S01]  /*11670*/  LOP3.LUT R2, R3, 0xffff, RZ, 0xc0, !PT ;  /* 0x0000ffff03027812 */ /* 0x000fe200078ec0ff */
[----:B------:R-:W-:-:S05]  /*11680*/  IMAD.MOV.U32 R3, RZ, RZ, RZ ;  /* 0x000000ffff037224 */ /* 0x000fca00078e00ff */
[----:B------:R-:W-:Y:S01]  /*11690*/  STG.E.64 desc[UR36][R16.64], R2 ;  /* 0x0000000210007986 */ /* 0x000fe2000c101b24 */
[----:B------:R-:W-:Y:S05]  /*116a0*/  EXIT ;  /* 0x000000000000794d */ /* 0x000fea0003800000 */
.L_x_18518:
[----:B------:R-:W-:-:S05]  /*116b0*/  LOP3.LUT R3, R3, 0xffff, RZ, 0xc0, !PT ;  /* 0x0000ffff03037812 */ /* 0x000fca00078ec0ff */
[----:B------:R-:W-:Y:S01]  /*116c0*/  STG.E desc[UR36][R16.64], R3 ;  /* 0x0000000310007986 */ /* 0x000fe2000c101924 */
[----:B------:R-:W-:Y:S05]  /*116d0*/  EXIT ;  /* 0x000000000000794d */ /* 0x000fea0003800000 */
.L_x_18521:
        /* <DEDUP_REMOVED lines=10> */
.L_x_43924:


//--------------------- .text._ZN2at6native27unrolled_elementwise_kernelINS0_13BinaryFunctorIN3c104HalfES4_bZZZNS0_22logical_or_kernel_cudaERNS_14TensorIteratorEENKUlvE0_clEvENKUlvE6_clEvEUlS4_S4_E_EESt5arrayIPcLm3EELi4E23TrivialOffsetCalculatorILi2EjESE_ILi1EjENS0_6memory12LoadWithCastILi2EEENSH_13StoreWithCastILi1EEEEEviT_T0_T2_T3_T4_T5_ --------------------------
	.section	.text._ZN2at6native27unrolled_elementwise_kernelINS0_13BinaryFunctorIN3c104HalfES4_bZZZNS0_22logical_or_kernel_cudaERNS_14TensorIteratorEENKUlvE0_clEvENKUlvE6_clEvEUlS4_S4_E_EESt5arrayIPcLm3EELi4E23TrivialOffsetCalculatorILi2EjESE_ILi1EjENS0_6memory12LoadWithCastILi2EEENSH_13StoreWithCastILi1EEEEEviT_T0_T2_T3_T4_T5_,"ax",@progbits
	.align	128
        .global         _ZN2at6native27unrolled_elementwise_kernelINS0_13BinaryFunctorIN3c104HalfES4_bZZZNS0_22logical_or_kernel_cudaERNS_14TensorIteratorEENKUlvE0_clEvENKUlvE6_clEvEUlS4_S4_E_EESt5arrayIPcLm3EELi4E23TrivialOffsetCalculatorILi2EjESE_ILi1EjENS0_6memory12LoadWithCastILi2EEENSH_13StoreWithCastILi1EEEEEviT_T0_T2_T3_T4_T5_
        .type           _ZN2at6native27unrolled_elementwise_kernelINS0_13BinaryFunctorIN3c104HalfES4_bZZZNS0_22logical_or_kernel_cudaERNS_14TensorIteratorEENKUlvE0_clEvENKUlvE6_clEvEUlS4_S4_E_EESt5arrayIPcLm3EELi4E23TrivialOffsetCalculatorILi2EjESE_ILi1EjENS0_6memory12LoadWithCastILi2EEENSH_13StoreWithCastILi1EEEEEviT_T0_T2_T3_T4_T5_,@function
        .size           _ZN2at6native27unrolled_elementwise_kernelINS0_13BinaryFunctorIN3c104HalfES4_bZZZNS0_22logical_or_kernel_cudaERNS_14TensorIteratorEENKUlvE0_clEvENKUlvE6_clEvEUlS4_S4_E_EESt5arrayIPcLm3EELi4E23TrivialOffsetCalculatorILi2EjESE_ILi1EjENS0_6memory12LoadWithCastILi2EEENSH_13StoreWithCastILi1EEEEEviT_T0_T2_T3_T4_T5_,(.L_x_43925 - _ZN2at6native27unrolled_elementwise_kernelINS0_13BinaryFunctorIN3c104HalfES4_bZZZNS0_22logical_or_kernel_cudaERNS_14TensorIteratorEENKUlvE0_clEvENKUlvE6_clEvEUlS4_S4_E_EESt5arrayIPcLm3EELi4E23TrivialOffsetCalculatorILi2EjESE_ILi1EjENS0_6memory12LoadWithCastILi2EEENSH_13StoreWithCastILi1EEEEEviT_T0_T2_T3_T4_T5_)
        .other          _ZN2at6native27unrolled_elementwise_kernelINS0_13BinaryFunctorIN3c104HalfES4_bZZZNS0_22logical_or_kernel_cudaERNS_14TensorIteratorEENKUlvE0_clEvENKUlvE6_clEvEUlS4_S4_E_EESt5arrayIPcLm3EELi4E23TrivialOffsetCalculatorILi2EjESE_ILi1EjENS0_6memory12LoadWithCastILi2EEENSH_13StoreWithCastILi1EEEEEviT_T0_T2_T3_T4_T5_,@"STO_CUDA_ENTRY STV_DEFAULT"
_ZN2at6native27unrolled_elementwise_kernelINS0_13BinaryFunctorIN3c104HalfES4_bZZZNS0_22logical_or_kernel_cudaERNS_14TensorIteratorEENKUlvE0_clEvENKUlvE6_clEvEUlS4_S4_E_EESt5arrayIPcLm3EELi4E23TrivialOffsetCalculatorILi2EjESE_ILi1EjENS0_6memory12LoadWithCastILi2EEENSH_13StoreWithCastILi1EEEEEviT_T0_T2_T3_T4_T5_:
.text._ZN2at6native27unrolled_elementwise_kernelINS0_13BinaryFunctorIN3c104HalfES4_bZZZNS0_22logical_or_kernel_cudaERNS_14TensorIteratorEENKUlvE0_clEvENKUlvE6_clEvEUlS4_S4_E_EESt5arrayIPcLm3EELi4E23TrivialOffsetCalculatorILi2EjESE_ILi1EjENS0_6memory12LoadWithCastILi2EEENSH_13StoreWithCastILi1EEEEEviT_T0_T2_T3_T4_T5_:
        /* <DEDUP_REMOVED lines=36> */
.L_x_18527:
[----:B------:R-:W2:Y:S02]  /*0240*/  LDG.E.U8 R4, desc[UR36][R4.64] ;  /* 0x0000002404047981 */ /* 0x000ea4000c1e1100 */
[----:B--2---:R-:W-:-:S04]  /*0250*/  I2FP.F32.U32 R0, R4 ;  /* 0x0000000400007245 */ /* 0x004fc80000201000 */
[----:B------:R-:W-:-:S04]  /*0260*/  F2FP.F16.F32.PACK_AB R0, RZ, R0 ;  /* 0x00000000ff00723e */ /* 0x000fc800000000ff */
[----:B------:R-:W-:Y:S01]  /*0270*/  PRMT R22, R0, 0x7610, R22 ;  /* 0x0000761000167816 */ /* 0x000fe20000000016 */
[----:B------:R-:W-:Y:S06]  /*0280*/  BRA `(.L_x_18529) ;  /* 0x0000000c00bc7947 */ /* 0x000fec0003800000 */
.L_x_18526:
        /* <DEDUP_REMOVED lines=11> */
.L_x_18531:
[----:B------:R-:W2:Y:S02]  /*0340*/  LDG.E R4, desc[UR36][R4.64] ;  /* 0x0000002404047981 */ /* 0x000ea4000c1e1900 */
[----:B--2---:R-:W-:-:S04]  /*0350*/  I2FP.F32.S32 R0, R4 ;  /* 0x0000000400007245 */ /* 0x004fc80000201400 */
[----:B------:R-:W-:-:S04]  /*0360*/  F2FP.F16.F32.PACK_AB R0, RZ, R0 ;  /* 0x00000000ff00723e */ /* 0x000fc800000000ff */
[----:B------:R-:W-:Y:S01]  /*0370*/  PRMT R22, R0, 0x7610, R22 ;  /* 0x0000761000167816 */ /* 0x000fe20000000016 */
[----:B------:R-:W-:Y:S06]  /*0380*/  BRA `(.L_x_18529) ;  /* 0x0000000c007c7947 */ /* 0x000fec0003800000 */
.L_x_18530:
[----:B------:R-:W2:Y:S02]  /*0390*/  LDG.E.U16 R4, desc[UR36][R4.64] ;  /* 0x0000002404047981 */ /* 0x000ea4000c1e1500 */
[----:B--2---:R-:W0:Y:S02]  /*03a0*/  I2F.S16 R0, R4 ;  /* 0x0000000400007306 */ /* 0x004e240000101400 */
[----:B0-----:R-:W-:-:S04]  /*03b0*/  F2FP.F16.F32.PACK_AB R0, RZ, R0 ;  /* 0x00000000ff00723e */ /* 0x001fc800000000ff */
[----:B------:R-:W-:Y:S01]  /*03c0*/  PRMT R22, R0, 0x7610, R22 ;  /* 0x0000761000167816 */ /* 0x000fe20000000016 */
[----:B------:R-:W-:Y:S06]  /*03d0*/  BRA `(.L_x_18529) ;  /* 0x0000000c00687947 */ /* 0x000fec0003800000 */
.L_x_18525:
        /* <DEDUP_REMOVED lines=9> */
.L_x_18533:
[----:B------:R1:W5:Y:S01]  /*0470*/  LDG.E.U16 R22, desc[UR36][R4.64] ;  /* 0x0000002404167981 */ /* 0x000362000c1e1500 */
[----:B------:R-:W-:Y:S05]  /*0480*/  BRA `(.L_x_18529) ;  /* 0x0000000c003c7947 */ /* 0x000fea0003800000 */
.L_x_18532:
        /* <DEDUP_REMOVED lines=9> */
.L_x_18535:
[----:B------:R0:W5:Y:S01]  /*0520*/  LDG.E.U16 R22, desc[UR36][R4.64] ;  /* 0x0000002404167981 */ /* 0x000162000c1e1500 */
[----:B------:R-:W-:Y:S05]  /*0530*/  BRA `(.L_x_18529) ;  /* 0x0000000c00107947 */ /* 0x000fea0003800000 */
.L_x_18534:
        /* <DEDUP_REMOVED lines=9> */
.L_x_18524:
        /* <DEDUP_REMOVED lines=14> */
.L_x_18538:
        /* <DEDUP_REMOVED lines=9> */
.L_x_18537:
        /* <DEDUP_REMOVED lines=28> */
.L_x_18540:
        /* <DEDUP_REMOVED lines=15> */
.L_x_18539:
[----:B------:R-:W2:Y:S02]  /*09f0*/  LDG.E.U16 R0, desc[UR36][R4.64] ;  /* 0x0000002404007981 */ /* 0x000ea4000c1e1500 */
[----:B--2---:R-:W-:-:S05]  /*0a00*/  IMAD.U32 R0, R0, 0x10000, RZ ;  /* 0x0001000000007824 */ /* 0x004fca00078e00ff */
[----:B------:R-:W-:-:S04]  /*0a10*/  F2FP.F16.F32.PACK_AB R0, RZ, R0 ;  /* 0x00000000ff00723e */ /* 0x000fc800000000ff */
[----:B------:R-:W-:Y:S01]  /*0a20*/  PRMT R22, R0, 0x7610, R22 ;  /* 0x0000761000167816 */ /* 0x000fe20000000016 */
[----:B------:R-:W-:Y:S06]  /*0a30*/  BRA `(.L_x_18529) ;  /* 0x0000000400d07947 */ /* 0x000fec0003800000 */
.L_x_18536:
        /* <DEDUP_REMOVED lines=13> */
.L_x_18543:
        /* <DEDUP_REMOVED lines=21> */
.L_x_18547:
[----:B------:R-:W-:Y:S05]  /*0c60*/  BSYNC B1 ;  /* 0x0000000000017941 */ /* 0x000fea0003800000 */
.L_x_18546:
[----:B------:R-:W-:Y:S01]  /*0c70*/  LEA R5, R0, 0x3b800000, 0x17 ;  /* 0x3b80000000057811 */ /* 0x000fe200078eb8ff */
[----:B------:R-:W-:-:S05]  /*0c80*/  IMAD.SHL.U32 R0, R3, 0x100000, RZ ;  /* 0x0010000003007824 */ /* 0x000fca00078e00ff */
[----:B------:R-:W-:-:S07]  /*0c90*/  LOP3.LUT R0, R5, R0, R6, 0xfe, !PT ;  /* 0x0000000005007212 */ /* 0x000fce00078efe06 */
.L_x_18545:
[----:B------:R-:W-:Y:S05]  /*0ca0*/  BSYNC B0 ;  /* 0x0000000000007941 */ /* 0x000fea0003800000 */
.L_x_18544:
[----:B------:R-:W-:-:S04]  /*0cb0*/  F2FP.F16.F32.PACK_AB R0, RZ, R0 ;  /* 0x00000000ff00723e */ /* 0x000fc800000000ff */
[----:B------:R-:W-:Y:S01]  /*0cc0*/  PRMT R22, R0, 0x7610, R22 ;  /* 0x0000761000167816 */ /* 0x000fe20000000016 */
[----:B------:R-:W-:Y:S06]  /*0cd0*/  BRA `(.L_x_18529) ;  /* 0x0000000400287947 */ /* 0x000fec0003800000 */
.L_x_18542:
        /* <DEDUP_REMOVED lines=21> */
.L_x_18551:
[----:B------:R-:W-:Y:S05]  /*0e30*/  BSYNC B1 ;  /* 0x0000000000017941 */ /* 0x000fea0003800000 */
.L_x_18550:
[----:B------:R-:W-:Y:S01]  /*0e40*/  LEA R5, R0, 0x37800000, 0x17 ;  /* 0x3780000000057811 */ /* 0x000fe200078eb8ff */
[----:B------:R-:W-:-:S05]  /*0e50*/  IMAD.SHL.U32 R0, R3, 0x200000, RZ ;  /* 0x0020000003007824 */ /* 0x000fca00078e00ff */
[----:B------:R-:W-:-:S07]  /*0e60*/  LOP3.LUT R0, R5, R0, R6, 0xfe, !PT ;  /* 0x0000000005007212 */ /* 0x000fce00078efe06 */
.L_x_18549:
[----:B------:R-:W-:Y:S05]  /*0e70*/  BSYNC B0 ;  /* 0x0000000000007941 */ /* 0x000fea0003800000 */
.L_x_18548:
[----:B------:R-:W-:-:S04]  /*0e80*/  F2FP.F16.F32.PACK_AB R0, RZ, R0 ;  /* 0x00000000ff00723e */ /* 0x000fc800000000ff */
[----:B------:R-:W-:Y:S01]  /*0e90*/  PRMT R22, R0, 0x7610, R22 ;  /* 0x0000761000167816 */ /* 0x000fe20000000016 */
[----:B------:R-:W-:Y:S06]  /*0ea0*/  BRA `(.L_x_18529) ;  /* 0x0000000000b47947 */ /* 0x000fec0003800000 */
.L_x_18541:
        /* <DEDUP_REMOVED lines=14> */
.L_x_18555:
[----:B------:R-:W-:Y:S05]  /*0f90*/  BSYNC B0 ;  /* 0x0000000000007941 */ /* 0x000fea0003800000 */
.L_x_18554:
[----:B------:R-:W-:-:S04]  /*0fa0*/  F2FP.F16.F32.PACK_AB R0, RZ, R0 ;  /* 0x00000000ff00723e */ /* 0x000fc800000000ff */
[----:B------:R-:W-:Y:S01]  /*0fb0*/  PRMT R22, R0, 0x7610, R22 ;  /* 0x0000761000167816 */ /* 0x000fe20000000016 */
[----:B------:R-:W-:Y:S06]  /*0fc0*/  BRA `(.L_x_18529) ;  /* 0x00000000006c7947 */ /* 0x000fec0003800000 */
.L_x_18528:
        /* <DEDUP_REMOVED lines=16> */
.L_x_18556:
[----:B------:R-:W-:Y:S01]  /*10d0*/  PRMT R22, RZ, 0x7610, R22 ;  /* 0x00007610ff167816 */ /* 0x000fe20000000016 */
[----:B------:R-:W-:Y:S06]  /*10e0*/  BRA `(.L_x_18529) ;  /* 0x0000000000247947 */ /* 0x000fec0003800000 */
.L_x_18553:
[----:B------:R-:W2:Y:S02]  /*10f0*/  LDG.E.64 R4, desc[UR36][R4.64] ;  /* 0x0000002404047981 */ /* 0x000ea4000c1e1b00 */
[----:B--2---:R-:W0:Y:S02]  /*1100*/  I2F.U64 R0, R4 ;  /* 0x0000000400007312 */ /* 0x004e240000301000 */
[----:B0-----:R-:W-:-:S04]  /*1110*/  F2FP.F16.F32.PACK_AB R0, RZ, R0 ;  /* 0x00000000ff00723e */ /* 0x001fc800000000ff */
[----:B------:R-:W-:Y:S01]  /*1120*/  PRMT R22, R0, 0x7610, R22 ;  /* 0x0000761000167816 */ /* 0x000fe20000000016 */
[----:B------:R-:W-:Y:S06]  /*1130*/  BRA `(.L_x_18529) ;  /* 0x0000000000107947 */ /* 0x000fec0003800000 */
.L_x_18552:
[----:B------:R-:W2:Y:S02]  /*1140*/  LDG.E R4, desc[UR36][R4.64] ;  /* 0x0000002404047981 */ /* 0x000ea4000c1e1900 */
[----:B--2---:R-:W-:-:S04]  /*1150*/  I2FP.F32.U32 R0, R4 ;  /* 0x0000000400007245 */ /* 0x004fc80000201000 */
[----:B------:R-:W-:-:S04]  /*1160*/  F2FP.F16.F32.PACK_AB R0, RZ, R0 ;  /* 0x00000000ff00723e */ /* 0x000fc800000000ff */
[----:B------:R-:W-:-:S07]  /*1170*/  PRMT R22, R0, 0x7610, R22 ;  /* 0x0000761000167816 */ /* 0x000fce0000000016 */
.L_x_18529:
        /* <DEDUP_REMOVED lines=21> */
.L_x_18560:
[----:B------:R-:W2:Y:S02]  /*12d0*/  LDG.E.U8 R4, desc[UR36][R4.64] ;  /* 0x0000002404047981 */ /* 0x000ea4000c1e1100 */
[----:B--2---:R-:W-:-:S04]  /*12e0*/  I2FP.F32.U32 R0, R4 ;  /* 0x0000000400007245 */ /* 0x004fc80000201000 */
[----:B------:R-:W-:-:S04]  /*12f0*/  F2FP.F16.F32.PACK_AB R0, RZ, R0 ;  /* 0x00000000ff00723e */ /* 0x000fc800000000ff */
[----:B------:R-:W-:Y:S01]  /*1300*/  PRMT R26, R0, 0x7610, R26 ;  /* 0x00007610001a7816 */ /* 0x000fe2000000001a */
[----:B------:R-:W-:Y:S06]  /*1310*/  BRA `(.L_x_18562) ;  /* 0x0000000c00bc7947 */ /* 0x000fec0003800000 */
.L_x_18559:
        /* <DEDUP_REMOVED lines=11> */
.L_x_18564:
[----:B------:R-:W2:Y:S02]  /*13d0*/  LDG.E R4, desc[UR36][R4.64] ;  /* 0x0000002404047981 */ /* 0x000ea4000c1e1900 */
[----:B--2---:R-:W-:-:S04]  /*13e0*/  I2FP.F32.S32 R0, R4 ;  /* 0x0000000400007245 */ /* 0x004fc80000201400 */
[----:B------:R-:W-:-:S04]  /*13f0*/  F2FP.F16.F32.PACK_AB R0, RZ, R0 ;  /* 0x00000000ff00723e */ /* 0x000fc800000000ff */
[----:B------:R-:W-:Y:S01]  /*1400*/  PRMT R26, R0, 0x7610, R26 ;  /* 0x00007610001a7816 */ /* 0x000fe2000000001a */
[----:B------:R-:W-:Y:S06]  /*1410*/  BRA `(.L_x_18562) ;  /* 0x0000000c007c7947 */ /* 0x000fec0003800000 */
.L_x_18563:
[----:B------:R-:W2:Y:S02]  /*1420*/  LDG.E.U16 R4, desc[UR36][R4.64] ;  /* 0x0000002404047981 */ /* 0x000ea4000c1e1500 */
[----:B--2---:R-:W0:Y:S02]  /*1430*/  I2F.S16 R0, R4 ;  /* 0x0000000400007306 */ /* 0x004e240000101400 */
[----:B0-----:R-:W-:-:S04]  /*1440*/  F2FP.F16.F32.PACK_AB R0, RZ, R0 ;  /* 0x00000000ff00723e */ /* 0x001fc800000000ff */
[----:B------:R-:W-:Y:S01]  /*1450*/  PRMT R26, R0, 0x7610, R26 ;  /* 0x00007610001a7816 */ /* 0x000fe2000000001a */
[----:B------:R-:W-:Y:S06]  /*1460*/  BRA `(.L_x_18562) ;  /* 0x0000000c00687947 */ /* 0x000fec0003800000 */
.L_x_18558:
        /* <DEDUP_REMOVED lines=9> */
.L_x_18566:
[----:B------:R1:W5:Y:S01]  /*1500*/  LDG.E.U16 R26, desc[UR36][R4.64] ;  /* 0x00000024041a7981 */ /* 0x000362000c1e1500 */
[----:B------:R-:W-:Y:S05]  /*1510*/  BRA `(.L_x_18562) ;  /* 0x0000000c003c7947 */ /* 0x000fea0003800000 */
.L_x_18565:
        /* <DEDUP_REMOVED lines=9> */
.L_x_18568:
[----:B------:R0:W5:Y:S01]  /*15b0*/  LDG.E.U16 R26, desc[UR36][R4.64] ;  /* 0x00000024041a7981 */ /* 0x000162000c1e1500 */
[----:B------:R-:W-:Y:S05]  /*15c0*/  BRA `(.L_x_18562) ;  /* 0x0000000c00107947 */ /* 0x000fea0003800000 */
.L_x_18567:
        /* <DEDUP_REMOVED lines=9> */
.L_x_18557:
        /* <DEDUP_REMOVED lines=14> */
.L_x_18571:
        /* <DEDUP_REMOVED lines=9> */
.L_x_18570:
        /* <DEDUP_REMOVED lines=28> */
.L_x_18573:
        /* <DEDUP_REMOVED lines=15> */
.L_x_18572:
[----:B------:R-:W2:Y:S02]  /*1a80*/  LDG.E.U16 R0, desc[UR36][R4.64] ;  /* 0x0000002404007981 */ /* 0x000ea4000c1e1500 */
[----:B--2---:R-:W-:-:S05]  /*1a90*/  IMAD.U32 R0, R0, 0x10000, RZ ;  /* 0x0001000000007824 */ /* 0x004fca00078e00ff */
[----:B------:R-:W-:-:S04]  /*1aa0*/  F2FP.F16.F32.PACK_AB R0, RZ, R0 ;  /* 0x00000000ff00723e */ /* 0x000fc800000000ff */
[----:B------:R-:W-:Y:S01]  /*1ab0*/  PRMT R26, R0, 0x7610, R26 ;  /* 0x00007610001a7816 */ /* 0x000fe2000000001a */
[----:B------:R-:W-:Y:S06]  /*1ac0*/  BRA `(.L_x_18562) ;  /* 0x0000000400d07947 */ /* 0x000fec0003800000 */
.L_x_18569:
        /* <DEDUP_REMOVED lines=13> */
.L_x_18576:
        /* <DEDUP_REMOVED lines=21> */
.L_x_18580:
[----:B------:R-:W-:Y:S05]  /*1cf0*/  BSYNC B1 ;  /* 0x0000000000017941 */ /* 0x000fea0003800000 */
.L_x_18579:
[----:B------:R-:W-:Y:S01]  /*1d00*/  LEA R5, R0, 0x3b800000, 0x17 ;  /* 0x3b80000000057811 */ /* 0x000fe200078eb8ff */
[----:B------:R-:W-:-:S05]  /*1d10*/  IMAD.SHL.U32 R0, R3, 0x100000, RZ ;  /* 0x0010000003007824 */ /* 0x000fca00078e00ff */
[----:B------:R-:W-:-:S07]  /*1d20*/  LOP3.LUT R0, R5, R0, R6, 0xfe, !PT ;  /* 0x0000000005007212 */ /* 0x000fce00078efe06 */
.L_x_18578:
[----:B------:R-:W-:Y:S05]  /*1d30*/  BSYNC B0 ;  /* 0x0000000000007941 */ /* 0x000fea0003800000 */
.L_x_18577:
[----:B------:R-:W-:-:S04]  /*1d40*/  F2FP.F16.F32.PACK_AB R0, RZ, R0 ;  /* 0x00000000ff00723e */ /* 0x000fc800000000ff */
[----:B------:R-:W-:Y:S01]  /*1d50*/  PRMT R26, R0, 0x7610, R26 ;  /* 0x00007610001a7816 */ /* 0x000fe2000000001a */
[----:B------:R-:W-:Y:S06]  /*1d60*/  BRA `(.L_x_18562) ;  /* 0x0000000400287947 */ /* 0x000fec0003800000 */
.L_x_18575:
        /* <DEDUP_REMOVED lines=21> */
.L_x_18584:
[----:B------:R-:W-:Y:S05]  /*1ec0*/  BSYNC B1 ;  /* 0x0000000000017941 */ /* 0x000fea0003800000 */
.L_x_18583:
[----:B------:R-:W-:Y:S01]  /*1ed0*/  LEA R5, R0, 0x37800000, 0x17 ;  /* 0x3780000000057811 */ /* 0x000fe200078eb8ff */
[----:B------:R-:W-:-:S05]  /*1ee0*/  IMAD.SHL.U32 R0, R3, 0x200000, RZ ;  /* 0x0020000003007824 */ /* 0x000fca00078e00ff */
[----:B------:R-:W-:-:S07]  /*1ef0*/  LOP3.LUT R0, R5, R0, R6, 0xfe, !PT ;  /* 0x0000000005007212 */ /* 0x000fce00078efe06 */
.L_x_18582:
[----:B------:R-:W-:Y:S05]  /*1f00*/  BSYNC B0 ;  /* 0x0000000000007941 */ /* 0x000fea0003800000 */
.L_x_18581:
[----:B------:R-:W-:-:S04]  /*1f10*/  F2FP.F16.F32.PACK_AB R0, RZ, R0 ;  /* 0x00000000ff00723e */ /* 0x000fc800000000ff */
[----:B------:R-:W-:Y:S01]  /*1f20*/  PRMT R26, R0, 0x7610, R26 ;  /* 0x00007610001a7816 */ /* 0x000fe2000000001a */
[----:B------:R-:W-:Y:S06]  /*1f30*/  BRA `(.L_x_18562) ;  /* 0x0000000000b47947 */ /* 0x000fec0003800000 */
.L_x_18574:
        /* <DEDUP_REMOVED lines=14> */
.L_x_18588:
[----:B------:R-:W-:Y:S05]  /*2020*/  BSYNC B0 ;  /* 0x0000000000007941 */ /* 0x000fea0003800000 */
.L_x_18587:
[----:B------:R-:W-:-:S04]  /*2030*/  F2FP.F16.F32.PACK_AB R0, RZ, R0 ;  /* 0x00000000ff00723e */ /* 0x000fc800000000ff */
[----:B------:R-:W-:Y:S01]  /*2040*/  PRMT R26, R0, 0x7610, R26 ;  /* 0x00007610001a7816 */ /* 0x000fe2000000001a */
[----:B------:R-:W-:Y:S06]  /*2050*/  BRA `(.L_x_18562) ;  /* 0x00000000006c7947 */ /* 0x000fec0003800000 */
.L_x_18561:
        /* <DEDUP_REMOVED lines=16> */
.L_x_18589:
[----:B------:R-:W-:Y:S01]  /*2160*/  PRMT R26, RZ, 0x7610, R26 ;  /* 0x00007610ff1a7816 */ /* 0x000fe2000000001a */
[----:B------:R-:W-:Y:S06]  /*2170*/  BRA `(.L_x_18562) ;  /* 0x0000000000247947 */ /* 0x000fec0003800000 */
.L_x_18586:
[----:B------:R-:W2:Y:S02]  /*2180*/  LDG.E.64 R4, desc[UR36][R4.64] ;  /* 0x0000002404047981 */ /* 0x000ea4000c1e1b00 */
[----:B--2---:R-:W0:Y:S02]  /*2190*/  I2F.U64 R0, R4 ;  /* 0x0000000400007312 */ /* 0x004e240000301000 */
[----:B0-----:R-:W-:-:S04]  /*21a0*/  F2FP.F16.F32.PACK_AB R0, RZ, R0 ;  /* 0x00000000ff00723e */ /* 0x001fc800000000ff */
[----:B------:R-:W-:Y:S01]  /*21b0*/  PRMT R26, R0, 0x7610, R26 ;  /* 0x00007610001a7816 */ /* 0x000fe2000000001a */
[----:B------:R-:W-:Y:S06]  /*21c0*/  BRA `(.L_x_18562) ;  /* 0x0000000000107947 */ /* 0x000fec0003800000 */
.L_x_18585:
[----:B------:R-:W2:Y:S02]  /*21d0*/  LDG.E R4, desc[UR36][R4.64] ;  /* 0x0000002404047981 */ /* 0x000ea4000c1e1900 */
[----:B--2---:R-:W-:-:S04]  /*21e0*/  I2FP.F32.U32 R0, R4 ;  /* 0x0000000400007245 */ /* 0x004fc80000201000 */
[----:B------:R-:W-:-:S04]  /*21f0*/  F2FP.F16.F32.PACK_AB R0, RZ, R0 ;  /* 0x00000000ff00723e */ /* 0x000fc800000000ff */
[----:B------:R-:W-:-:S07]  /*2200*/  PRMT R26, R0, 0x7610, R26 ;  /* 0x00007610001a7816 */ /* 0x000fce000000001a */
.L_x_18562:
[----:B------:R-:W-:-:S07]  /*2210*/  VIADD R23, R23, 0x80 ;  /* 0x0000008017177836 */ /* 0x000fce0000000000 */
.L_x_18523:
[----:B------:R-:W-:Y:S05]  /*2220*/  BSYNC B6 ;  /* 0x0000000000067941 */ /* 0x000fea0003800000 */
.L_x_18522:
        /* <DEDUP_REMOVED lines=26> */
.L_x_18595:
[----:B------:R-:W2:Y:S02]  /*23d0*/  LDG.E.U8 R4, desc[UR36][R4.64] ;  /* 0x0000002404047981 */ /* 0x000ea4000c1e1100 */
[----:B--2---:R-:W-:-:S04]  /*23e0*/  I2FP.F32.U32 R0, R4 ;  /* 0x0000000400007245 */ /* 0x004fc80000201000 */
[----:B------:R-:W-:-:S04]  /*23f0*/  F2FP.F16.F32.PACK_AB R0, RZ, R0 ;  /* 0x00000000ff00723e */ /* 0x000fc800000000ff */
[----:B------:R-:W-:Y:S01]  /*2400*/  PRMT R28, R0, 0x7610, R28 ;  /* 0x00007610001c7816 */ /* 0x000fe2000000001c */
[----:B------:R-:W-:Y:S06]  /*2410*/  BRA `(.L_x_18597) ;  /* 0x0000000c00c07947 */ /* 0x000fec0003800000 */
.L_x_18594:
        /* <DEDUP_REMOVED lines=11> */
.L_x_18599:
[----:B------:R-:W2:Y:S02]  /*24d0*/  LDG.E R4, desc[UR36][R4.64] ;  /* 0x0000002404047981 */ /* 0x000ea4000c1e1900 */
[----:B--2---:R-:W-:-:S04]  /*24e0*/  I2FP.F32.S32 R0, R4 ;  /* 0x0000000400007245 */ /* 0x004fc80000201400 */
[----:B------:R-:W-:-:S04]  /*24f0*/  F2FP.F16.F32.PACK_AB R0, RZ, R0 ;  /* 0x00000000ff00723e */ /* 0x000fc800000000ff */
[----:B------:R-:W-:Y:S01]  /*2500*/  PRMT R28, R0, 0x7610, R28 ;  /* 0x00007610001c7816 */ /* 0x000fe2000000001c */
[----:B------:R-:W-:Y:S06]  /*2510*/  BRA `(.L_x_18597) ;  /* 0x0000000c00807947 */ /* 0x000fec0003800000 */
.L_x_18598:
[----:B------:R-:W2:Y:S02]  /*2520*/  LDG.E.U16 R4, desc[UR36][R4.64] ;  /* 0x0000002404047981 */ /* 0x000ea4000c1e1500 */
[----:B--2---:R-:W0:Y:S02]  /*2530*/  I2F.S16 R0, R4 ;  /* 0x0000000400007306 */ /* 0x004e240000101400 */
[----:B0-----:R-:W-:-:S04]  /*2540*/  F2FP.F16.F32.PACK_AB R0, RZ, R0 ;  /* 0x00000000ff00723e */ /* 0x001fc800000000ff */
[----:B------:R-:W-:Y:S01]  /*2550*/  PRMT R28, R0, 0x7610, R28 ;  /* 0x00007610001c7816 */ /* 0x000fe2000000001c */
[----:B------:R-:W-:Y:S06]  /*2560*/  BRA `(.L_x_18597) ;  /* 0x0000000c006c7947 */ /* 0x000fec0003800000 */
.L_x_18593:
        /* <DEDUP_REMOVED lines=9> */
.L_x_18601:
[----:B------:R1:W5:Y:S01]  /*2600*/  LDG.E.U16 R28, desc[UR36][R4.64] ;  /* 0x00000024041c7981 */ /* 0x000362000c1e1500 */
[----:B------:R-:W-:Y:S05]  /*2610*/  BRA `(.L_x_18597) ;  /* 0x0000000c00407947 */ /* 0x000fea0003800000 */
.L_x_18600:
        /* <DEDUP_REMOVED lines=9> */
.L_x_18603:
[----:B------:R0:W5:Y:S01]  /*26b0*/  LDG.E.U16 R28, desc[UR36][R4.64] ;  /* 0x00000024041c7981 */ /* 0x000162000c1e1500 */
[----:B------:R-:W-:Y:S05]  /*26c0*/  BRA `(.L_x_18597) ;  /* 0x0000000c00147947 */ /* 0x000fea0003800000 */
.L_x_18602:
        /* <DEDUP_REMOVED lines=9> */
.L_x_18592:
        /* <DEDUP_REMOVED lines=14> */
.L_x_18606:
        /* <DEDUP_REMOVED lines=9> */
.L_x_18605:
        /* <DEDUP_REMOVED lines=28> */
.L_x_18608:
        /* <DEDUP_REMOVED lines=16> */
.L_x_18607:
[----:B------:R-:W2:Y:S02]  /*2b90*/  LDG.E.U16 R0, desc[UR36][R4.64] ;  /* 0x0000002404007981 */ /* 0x000ea4000c1e1500 */
[----:B--2---:R-:W-:-:S05]  /*2ba0*/  IMAD.U32 R0, R0, 0x10000, RZ ;  /* 0x0001000000007824 */ /* 0x004fca00078e00ff */
[----:B------:R-:W-:-:S04]  /*2bb0*/  F2FP.F16.F32.PACK_AB R0, RZ, R0 ;  /* 0x00000000ff00723e */ /* 0x000fc800000000ff */
[----:B------:R-:W-:Y:S01]  /*2bc0*/  PRMT R28, R0, 0x7610, R28 ;  /* 0x00007610001c7816 */ /* 0x000fe2000000001c */
[----:B------:R-:W-:Y:S06]  /*2bd0*/  BRA `(.L_x_18597) ;  /* 0x0000000400d07947 */ /* 0x000fec0003800000 */
.L_x_18604:
        /* <DEDUP_REMOVED lines=13> */
.L_x_18611:
        /* <DEDUP_REMOVED lines=21> */
.L_x_18615:
[----:B------:R-:W-:Y:S05]  /*2e00*/  BSYNC B1 ;  /* 0x0000000000017941 */ /* 0x000fea0003800000 */
.L_x_18614:
[----:B------:R-:W-:Y:S01]  /*2e10*/  LEA R5, R0, 0x3b800000, 0x17 ;  /* 0x3b80000000057811 */ /* 0x000fe200078eb8ff */
[----:B------:R-:W-:-:S05]  /*2e20*/  IMAD.SHL.U32 R0, R3, 0x100000, RZ ;  /* 0x0010000003007824 */ /* 0x000fca00078e00ff */
[----:B------:R-:W-:-:S07]  /*2e30*/  LOP3.LUT R0, R5, R0, R6, 0xfe, !PT ;  /* 0x0000000005007212 */ /* 0x000fce00078efe06 */
.L_x_18613:
[----:B------:R-:W-:Y:S05]  /*2e40*/  BSYNC B0 ;  /* 0x0000000000007941 */ /* 0x000fea0003800000 */
.L_x_18612:
[----:B------:R-:W-:-:S04]  /*2e50*/  F2FP.F16.F32.PACK_AB R0, RZ, R0 ;  /* 0x00000000ff00723e */ /* 0x000fc800000000ff */
[----:B------:R-:W-:Y:S01]  /*2e60*/  PRMT R28, R0, 0x7610, R28 ;  /* 0x00007610001c7816 */ /* 0x000fe2000000001c */
[----:B------:R-:W-:Y:S06]  /*2e70*/  BRA `(.L_x_18597) ;  /* 0x0000000400287947 */ /* 0x000fec0003800000 */
.L_x_18610:
        /* <DEDUP_REMOVED lines=21> */
.L_x_18619:
[----:B------:R-:W-:Y:S05]  /*2fd0*/  BSYNC B1 ;  /* 0x0000000000017941 */ /* 0x000fea0003800000 */
.L_x_18618:
[----:B------:R-:W-:Y:S01]  /*2fe0*/  LEA R5, R0, 0x37800000, 0x17 ;  /* 0x3780000000057811 */ /* 0x000fe200078eb8ff */
[----:B------:R-:W-:-:S05]  /*2ff0*/  IMAD.SHL.U32 R0, R3, 0x200000, RZ ;  /* 0x0020000003007824 */ /* 0x000fca00078e00ff */
[----:B------:R-:W-:-:S07]  /*3000*/  LOP3.LUT R0, R5, R0, R6, 0xfe, !PT ;  /* 0x0000000005007212 */ /* 0x000fce00078efe06 */
.L_x_18617:
[----:B------:R-:W-:Y:S05]  /*3010*/  BSYNC B0 ;  /* 0x0000000000007941 */ /* 0x000fea0003800000 */
.L_x_18616:
[----:B------:R-:W-:-:S04]  /*3020*/  F2FP.F16.F32.PACK_AB R0, RZ, R0 ;  /* 0x00000000ff00723e */ /* 0x000fc800000000ff */
[----:B------:R-:W-:Y:S01]  /*3030*/  PRMT R28, R0, 0x7610, R28 ;  /* 0x00007610001c7816 */ /* 0x000fe2000000001c */
[----:B------:R-:W-:Y:S06]  /*3040*/  BRA `(.L_x_18597) ;  /* 0x0000000000b47947 */ /* 0x000fec0003800000 */
.L_x_18609:
        /* <DEDUP_REMOVED lines=14> */
.L_x_18623:
[----:B------:R-:W-:Y:S05]  /*3130*/  BSYNC B0 ;  /* 0x0000000000007941 */ /* 0x000fea0003800000 */
.L_x_18622:
[----:B------:R-:W-:-:S04]  /*3140*/  F2FP.F16.F32.PACK_AB R0, RZ, R0 ;  /* 0x00000000ff00723e */ /* 0x000fc800000000ff */
[----:B------:R-:W-:Y:S01]  /*3150*/  PRMT R28, R0, 0x7610, R28 ;  /* 0x00007610001c7816 */ /* 0x000fe2000000001c */
[----:B------:R-:W-:Y:S06]  /*3160*/  BRA `(.L_x_18597) ;  /* 0x00000000006c7947 */ /* 0x000fec0003800000 */
.L_x_18596:
        /* <DEDUP_REMOVED lines=16> */
.L_x_18624:
[----:B------:R-:W-:Y:S01]  /*3270*/  PRMT R28, RZ, 0x7610, R28 ;  /* 0x00007610ff1c7816 */ /* 0x000fe2000000001c */
[----:B------:R-:W-:Y:S06]  /*3280*/  BRA `(.L_x_18597) ;  /* 0x0000000000247947 */ /* 0x000fec0003800000 */
.L_x_18621:
[----:B------:R-:W2:Y:S02]  /*3290*/  LDG.E.64 R4, desc[UR36][R4.64] ;  /* 0x0000002404047981 */ /* 0x000ea4000c1e1b00 */
[----:B--2---:R-:W0:Y:S02]  /*32a0*/  I2F.U64 R0, R4 ;  /* 0x0000000400007312 */ /* 0x004e240000301000 */
[----:B0-----:R-:W-:-:S04]  /*32b0*/  F2FP.F16.F32.PACK_AB R0, RZ, R0 ;  /* 0x00000000ff00723e */ /* 0x001fc800000000ff */
[----:B------:R-:W-:Y:S01]  /*32c0*/  PRMT R28, R0, 0x7610, R28 ;  /* 0x00007610001c7816 */ /* 0x000fe2000000001c */
[----:B------:R-:W-:Y:S06]  /*32d0*/  BRA `(.L_x_18597) ;  /* 0x0000000000107947 */ /* 0x000fec0003800000 */
.L_x_18620:
[----:B------:R-:W2:Y:S02]  /*32e0*/  LDG.E R4, desc[UR36][R4.64] ;  /* 0x0000002404047981 */ /* 0x000ea4000c1e1900 */
[----:B--2---:R-:W-:-:S04]  /*32f0*/  I2FP.F32.U32 R0, R4 ;  /* 0x0000000400007245 */ /* 0x004fc80000201000 */
[----:B------:R-:W-:-:S04]  /*3300*/  F2FP.F16.F32.PACK_AB R0, RZ, R0 ;  /* 0x00000000ff00723e */ /* 0x000fc800000000ff */
[----:B------:R-:W-:-:S07]  /*3310*/  PRMT R28, R0, 0x7610, R28 ;  /* 0x00007610001c7816 */ /* 0x000fce000000001c */
.L_x_18597:
        /* <DEDUP_REMOVED lines=21> */
.L_x_18628:
[----:B------:R-:W2:Y:S02]  /*3470*/  LDG.E.U8 R4, desc[UR36][R4.64] ;  /* 0x0000002404047981 */ /* 0x000ea4000c1e1100 */
[----:B--2---:R-:W-:-:S04]  /*3480*/  I2FP.F32.U32 R0, R4 ;  /* 0x0000000400007245 */ /* 0x004fc80000201000 */
[----:B------:R-:W-:-:S04]  /*3490*/  F2FP.F16.F32.PACK_AB R0, RZ, R0 ;  /* 0x00000000ff00723e */ /* 0x000fc800000000ff */
[----:B------:R-:W-:Y:S01]  /*34a0*/  PRMT R27, R0, 0x7610, R27 ;  /* 0x00007610001b7816 */ /* 0x000fe2000000001b */
[----:B------:R-:W-:Y:S06]  /*34b0*/  BRA `(.L_x_18630) ;  /* 0x0000000c00bc7947 */ /* 0x000fec0003800000 */
.L_x_18627:
        /* <DEDUP_REMOVED lines=11> */
.L_x_18632:
[----:B------:R-:W2:Y:S02]  /*3570*/  LDG.E R4, desc[UR36][R4.64] ;  /* 0x0000002404047981 */ /* 0x000ea4000c1e1900 */
[----:B--2---:R-:W-:-:S04]  /*3580*/  I2FP.F32.S32 R0, R4 ;  /* 0x0000000400007245 */ /* 0x004fc80000201400 */
[----:B------:R-:W-:-:S04]  /*3590*/  F2FP.F16.F32.PACK_AB R0, RZ, R0 ;  /* 0x00000000ff00723e */ /* 0x000fc800000000ff */
[----:B------:R-:W-:Y:S01]  /*35a0*/  PRMT R27, R0, 0x7610, R27 ;  /* 0x00007610001b7816 */ /* 0x000fe2000000001b */
[----:B------:R-:W-:Y:S06]  /*35b0*/  BRA `(.L_x_18630) ;  /* 0x0000000c007c7947 */ /* 0x000fec0003800000 */
.L_x_18631:
[----:B------:R-:W2:Y:S02]  /*35c0*/  LDG.E.U16 R4, desc[UR36][R4.64] ;  /* 0x0000002404047981 */ /* 0x000ea4000c1e1500 */
[----:B--2---:R-:W0:Y:S02]  /*35d0*/  I2F.S16 R0, R4 ;  /* 0x0000000400007306 */ /* 0x004e240000101400 */
[----:B0-----:R-:W-:-:S04]  /*35e0*/  F2FP.F16.F32.PACK_AB R0, RZ, R0 ;  /* 0x00000000ff00723e */ /* 0x001fc800000000ff */
[----:B------:R-:W-:Y:S01]  /*35f0*/  PRMT R27, R0, 0x7610, R27 ;  /* 0x00007610001b7816 */ /* 0x000fe2000000001b */
[----:B------:R-:W-:Y:S06]  /*3600*/  BRA `(.L_x_18630) ;  /* 0x0000000c00687947 */ /* 0x000fec0003800000 */
.L_x_18626:
        /* <DEDUP_REMOVED lines=9> */
.L_x_18634:
[----:B------:R1:W5:Y:S01]  /*36a0*/  LDG.E.U16 R27, desc[UR36][R4.64] ;  /* 0x00000024041b7981 */ /* 0x000362000c1e1500 */
[----:B------:R-:W-:Y:S05]  /*36b0*/  BRA `(.L_x_18630) ;  /* 0x0000000c003c7947 */ /* 0x000fea0003800000 */
.L_x_18633:
        /* <DEDUP_REMOVED lines=9> */
.L_x_18636:
[----:B------:R0:W5:Y:S01]  /*3750*/  LDG.E.U16 R27, desc[UR36][R4.64] ;  /* 0x00000024041b7981 */ /* 0x000162000c1e1500 */
[----:B------:R-:W-:Y:S05]  /*3760*/  BRA `(.L_x_18630) ;  /* 0x0000000c00107947 */ /* 0x000fea0003800000 */
.L_x_18635:
        /* <DEDUP_REMOVED lines=9> */
.L_x_18625:
        /* <DEDUP_REMOVED lines=14> */
.L_x_18639:
        /* <DEDUP_REMOVED lines=9> */
.L_x_18638:
        /* <DEDUP_REMOVED lines=28> */
.L_x_18641:
        /* <DEDUP_REMOVED lines=15> */
.L_x_18640:
[----:B------:R-:W2:Y:S02]  /*3c20*/  LDG.E.U16 R0, desc[UR36][R4.64] ;  /* 0x0000002404007981 */ /* 0x000ea4000c1e1500 */
[----:B--2---:R-:W-:-:S05]  /*3c30*/  IMAD.U32 R0, R0, 0x10000, RZ ;  /* 0x0001000000007824 */ /* 0x004fca00078e00ff */
[----:B------:R-:W-:-:S04]  /*3c40*/  F2FP.F16.F32.PACK_AB R0, RZ, R0 ;  /* 0x00000000ff00723e */ /* 0x000fc800000000ff */
[----:B------:R-:W-:Y:S01]  /*3c50*/  PRMT R27, R0, 0x7610, R27 ;  /* 0x00007610001b7816 */ /* 0x000fe2000000001b */
[----:B------:R-:W-:Y:S06]  /*3c60*/  BRA `(.L_x_18630) ;  /* 0x0000000400d07947 */ /* 0x000fec0003800000 */
.L_x_18637:
        /* <DEDUP_REMOVED lines=13> */
.L_x_18644:
        /* <DEDUP_REMOVED lines=21> */
.L_x_18648:
[----:B------:R-:W-:Y:S05]  /*3e90*/  BSYNC B1 ;  /* 0x0000000000017941 */ /* 0x000fea0003800000 */
.L_x_18647:
[----:B------:R-:W-:Y:S01]  /*3ea0*/  LEA R5, R0, 0x3b800000, 0x17 ;  /* 0x3b80000000057811 */ /* 0x000fe200078eb8ff */
[----:B------:R-:W-:-:S05]  /*3eb0*/  IMAD.SHL.U32 R0, R3, 0x100000, RZ ;  /* 0x0010000003007824 */ /* 0x000fca00078e00ff */
[----:B------:R-:W-:-:S07]  /*3ec0*/  LOP3.LUT R0, R5, R0, R6, 0xfe, !PT ;  /* 0x0000000005007212 */ /* 0x000fce00078efe06 */
.L_x_18646:
[----:B------:R-:W-:Y:S05]  /*3ed0*/  BSYNC B0 ;  /* 0x0000000000007941 */ /* 0x000fea0003800000 */
.L_x_18645:
[----:B------:R-:W-:-:S04]  /*3ee0*/  F2FP.F16.F32.PACK_AB R0, RZ, R0 ;  /* 0x00000000ff00723e */ /* 0x000fc800000000ff */
[----:B------:R-:W-:Y:S01]  /*3ef0*/  PRMT R27, R0, 0x7610, R27 ;  /* 0x00007610001b7816 */ /* 0x000fe2000000001b */
[----:B------:R-:W-:Y:S06]  /*3f00*/  BRA `(.L_x_18630) ;  /* 0x0000000400287947 */ /* 0x000fec0003800000 */
.L_x_18643:
        /* <DEDUP_REMOVED lines=21> */
.L_x_18652:
[----:B------:R-:W-:Y:S05]  /*4060*/  BSYNC B1 ;  /* 0x0000000000017941 */ /* 0x000fea0003800000 */
.L_x_18651:
[----:B------:R-:W-:Y:S01]  /*4070*/  LEA R5, R0, 0x37800000, 0x17 ;  /* 0x3780000000057811 */ /* 0x000fe200078eb8ff */
[----:B------:R-:W-:-:S05]  /*4080*/  IMAD.SHL.U32 R0, R3, 0x200000, RZ ;  /* 0x0020000003007824 */ /* 0x000fca00078e00ff */
[----:B------:R-:W-:-:S07]  /*4090*/  LOP3.LUT R0, R5, R0, R6, 0xfe, !PT ;  /* 0x0000000005007212 */ /* 0x000fce00078efe06 */
.L_x_18650:
[----:B------:R-:W-:Y:S05]  /*40a0*/  BSYNC B0 ;  /* 0x0000000000007941 */ /* 0x000fea0003800000 */
.L_x_18649:
[----:B------:R-:W-:-:S04]  /*40b0*/  F2FP.F16.F32.PACK_AB R0, RZ, R0 ;  /* 0x00000000ff00723e */ /* 0x000fc800000000ff */
[----:B------:R-:W-:Y:S01]  /*40c0*/  PRMT R27, R0, 0x7610, R27 ;  /* 0x00007610001b7816 */ /* 0x000fe2000000001b */
[----:B------:R-:W-:Y:S06]  /*40d0*/  BRA `(.L_x_18630) ;  /* 0x0000000000b47947 */ /* 0x000fec0003800000 */
.L_x_18642:
        /* <DEDUP_REMOVED lines=14> */
.L_x_18656:
[----:B------:R-:W-:Y:S05]  /*41c0*/  BSYNC B0 ;  /* 0x0000000000007941 */ /* 0x000fea0003800000 */
.L_x_18655:
[----:B------:R-:W-:-:S04]  /*41d0*/  F2FP.F16.F32.PACK_AB R0, RZ, R0 ;  /* 0x00000000ff00723e */ /* 0x000fc800000000ff */
[----:B------:R-:W-:Y:S01]  /*41e0*/  PRMT R27, R0, 0x7610, R27 ;  /* 0x00007610001b7816 */ /* 0x000fe2000000001b */
[----:B------:R-:W-:Y:S06]  /*41f0*/  BRA `(.L_x_18630) ;  /* 0x00000000006c7947 */ /* 0x000fec0003800000 */
.L_x_18629:
        /* <DEDUP_REMOVED lines=16> */
.L_x_18657:
[----:B------:R-:W-:Y:S01]  /*4300*/  PRMT R27, RZ, 0x7610, R27 ;  /* 0x00007610ff1b7816 */ /* 0x000fe2000000001b */
[----:B------:R-:W-:Y:S06]  /*4310*/  BRA `(.L_x_18630) ;  /* 0x0000000000247947 */ /* 0x000fec0003800000 */
.L_x_18654:
[----:B------:R-:W2:Y:S02]  /*4320*/  LDG.E.64 R4, desc[UR36][R4.64] ;  /* 0x0000002404047981 */ /* 0x000ea4000c1e1b00 */
[----:B--2---:R-:W0:Y:S02]  /*4330*/  I2F.U64 R0, R4 ;  /* 0x0000000400007312 */ /* 0x004e240000301000 */
[----:B0-----:R-:W-:-:S04]  /*4340*/  F2FP.F16.F32.PACK_AB R0, RZ, R0 ;  /* 0x00000000ff00723e */ /* 0x001fc800000000ff */
[----:B------:R-:W-:Y:S01]  /*4350*/  PRMT R27, R0, 0x7610, R27 ;  /* 0x00007610001b7816 */ /* 0x000fe2000000001b */
[----:B------:R-:W-:Y:S06]  /*4360*/  BRA `(.L_x_18630) ;  /* 0x0000000000107947 */ /* 0x000fec0003800000 */
.L_x_18653:
[----:B------:R-:W2:Y:S02]  /*4370*/  LDG.E R4, desc[UR36][R4.64] ;  /* 0x0000002404047981 */ /* 0x000ea4000c1e1900 */
[----:B--2---:R-:W-:-:S04]  /*4380*/  I2FP.F32.U32 R0, R4 ;  /* 0x0000000400007245 */ /* 0x004fc80000201000 */
[----:B------:R-:W-:-:S04]  /*4390*/  F2FP.F16.F32.PACK_AB R0, RZ, R0 ;  /* 0x00000000ff00723e */ /* 0x000fc800000000ff */
[----:B------:R-:W-:-:S07]  /*43a0*/  PRMT R27, R0, 0x7610, R27 ;  /* 0x00007610001b7816 */ /* 0x000fce000000001b */
.L_x_18630:
[----:B------:R-:W-:-:S07]  /*43b0*/  VIADD R23, R23, 0x80 ;  /* 0x0000008017177836 */ /* 0x000fce0000000000 */
.L_x_18591:
[----:B------:R-:W-:Y:S05]  /*43c0*/  BSYNC B6 ;  /* 0x0000000000067941 */ /* 0x000fea0003800000 */
.L_x_18590:
        /* <DEDUP_REMOVED lines=28> */
.L_x_18663:
[----:B------:R-:W2:Y:S02]  /*4590*/  LDG.E.U8 R4, desc[UR36][R4.64] ;  /* 0x0000002404047981 */ /* 0x000ea4000c1e1100 */
[----:B--2---:R-:W-:-:S04]  /*45a0*/  I2FP.F32.U32 R0, R4 ;  /* 0x0000000400007245 */ /* 0x004fc80000201000 */
[----:B------:R-:W-:-:S04]  /*45b0*/  F2FP.F16.F32.PACK_AB R0, RZ, R0 ;  /* 0x00000000ff00723e */ /* 0x000fc800000000ff */
[----:B------:R-:W-:Y:S01]  /*45c0*/  PRMT R18, R0, 0x7610, R18 ;  /* 0x0000761000127816 */ /* 0x000fe20000000012 */
[----:B------:R-:W-:Y:S06]  /*45d0*/  BRA `(.L_x_18665) ;  /* 0x0000000c00bc7947 */ /* 0x000fec0003800000 */
.L_x_18662:
        /* <DEDUP_REMOVED lines=11> */
.L_x_18667:
[----:B------:R-:W2:Y:S02]  /*4690*/  LDG.E R4, desc[UR36][R4.64] ;  /* 0x0000002404047981 */ /* 0x000ea4000c1e1900 */
[----:B--2---:R-:W-:-:S04]  /*46a0*/  I2FP.F32.S32 R0, R4 ;  /* 0x0000000400007245 */ /* 0x004fc80000201400 */
[----:B------:R-:W-:-:S04]  /*46b0*/  F2FP.F16.F32.PACK_AB R0, RZ, R0 ;  /* 0x00000000ff00723e */ /* 0x000fc800000000ff */
[----:B------:R-:W-:Y:S01]  /*46c0*/  PRMT R18, R0, 0x7610, R18 ;  /* 0x0000761000127816 */ /* 0x000fe20000000012 */
[----:B------:R-:W-:Y:S06]  /*46d0*/  BRA `(.L_x_18665) ;  /* 0x0000000c007c7947 */ /* 0x000fec0003800000 */
.L_x_18666:
[----:B------:R-:W2:Y:S02]  /*46e0*/  LDG.E.U16 R4, desc[UR36][R4.64] ;  /* 0x0000002404047981 */ /* 0x000ea4000c1e1500 */
[----:B--2---:R-:W0:Y:S02]  /*46f0*/  I2F.S16 R0, R4 ;  /* 0x0000000400007306 */ /* 0x004e240000101400 */
[----:B0-----:R-:W-:-:S04]  /*4700*/  F2FP.F16.F32.PACK_AB R0, RZ, R0 ;  /* 0x00000000ff00723e */ /* 0x001fc800000000ff */
[----:B------:R-:W-:Y:S01]  /*4710*/  PRMT R18, R0, 0x7610, R18 ;  /* 0x0000761000127816 */ /* 0x000fe20000000012 */
[----:B------:R-:W-:Y:S06]  /*4720*/  BRA `(.L_x_18665) ;  /* 0x0000000c00687947 */ /* 0x000fec0003800000 */
.L_x_18661:
        /* <DEDUP_REMOVED lines=9> */
.L_x_18669:
[----:B------:R1:W5:Y:S01]  /*47c0*/  LDG.E.U16 R18, desc[UR36][R4.64] ;  /* 0x0000002404127981 */ /* 0x000362000c1e1500 */
[----:B------:R-:W-:Y:S05]  /*47d0*/  BRA `(.L_x_18665) ;  /* 0x0000000c003c7947 */ /* 0x000fea0003800000 */
.L_x_18668:
        /* <DEDUP_REMOVED lines=9> */
.L_x_18671:
[----:B------:R0:W5:Y:S01]  /*4870*/  LDG.E.U16 R18, desc[UR36][R4.64] ;  /* 0x0000002404127981 */ /* 0x000162000c1e1500 */
[----:B------:R-:W-:Y:S05]  /*4880*/  BRA `(.L_x_18665) ;  /* 0x0000000c00107947 */ /* 0x000fea0003800000 */
.L_x_18670:
        /* <DEDUP_REMOVED lines=9> */
.L_x_18660:
        /* <DEDUP_REMOVED lines=14> */
.L_x_18674:
        /* <DEDUP_REMOVED lines=9> */
.L_x_18673:
        /* <DEDUP_REMOVED lines=28> */
.L_x_18676:
        /* <DEDUP_REMOVED lines=15> */
.L_x_18675:
[----:B------:R-:W2:Y:S02]  /*4d40*/  LDG.E.U16 R0, desc[UR36][R4.64] ;  /* 0x0000002404007981 */ /* 0x000ea4000c1e1500 */
[----:B--2---:R-:W-:-:S05]  /*4d50*/  IMAD.U32 R0, R0, 0x10000, RZ ;  /* 0x0001000000007824 */ /* 0x004fca00078e00ff */
[----:B------:R-:W-:-:S04]  /*4d60*/  F2FP.F16.F32.PACK_AB R0, RZ, R0 ;  /* 0x00000000ff00723e */ /* 0x000fc800000000ff */
[----:B------:R-:W-:Y:S01]  /*4d70*/  PRMT R18, R0, 0x7610, R18 ;  /* 0x0000761000127816 */ /* 0x000fe20000000012 */
[----:B------:R-:W-:Y:S06]  /*4d80*/  BRA `(.L_x_18665) ;  /* 0x0000000400d07947 */ /* 0x000fec0003800000 */
.L_x_18672:
        /* <DEDUP_REMOVED lines=13> */
.L_x_18679:
        /* <DEDUP_REMOVED lines=21> */
.L_x_18683:
[----:B------:R-:W-:Y:S05]  /*4fb0*/  BSYNC B1 ;  /* 0x0000000000017941 */ /* 0x000fea0003800000 */
.L_x_18682:
[----:B------:R-:W-:Y:S01]  /*4fc0*/  LEA R5, R0, 0x3b800000, 0x17 ;  /* 0x3b80000000057811 */ /* 0x000fe200078eb8ff */
[----:B------:R-:W-:-:S05]  /*4fd0*/  IMAD.SHL.U32 R0, R3, 0x100000, RZ ;  /* 0x0010000003007824 */ /* 0x000fca00078e00ff */
[----:B------:R-:W-:-:S07]  /*4fe0*/  LOP3.LUT R0, R5, R0, R6, 0xfe, !PT ;  /* 0x0000000005007212 */ /* 0x000fce00078efe06 */
.L_x_18681:
[----:B------:R-:W-:Y:S05]  /*4ff0*/  BSYNC B0 ;  /* 0x0000000000007941 */ /* 0x000fea0003800000 */
.L_x_18680:
[----:B------:R-:W-:-:S04]  /*5000*/  F2FP.F16.F32.PACK_AB R0, RZ, R0 ;  /* 0x00000000ff00723e */ /* 0x000fc800000000ff */
[----:B------:R-:W-:Y:S01]  /*5010*/  PRMT R18, R0, 0x7610, R18 ;  /* 0x0000761000127816 */ /* 0x000fe20000000012 */
[----:B------:R-:W-:Y:S06]  /*5020*/  BRA `(.L_x_18665) ;  /* 0x0000000400287947 */ /* 0x000fec0003800000 */
.L_x_18678:
        /* <DEDUP_REMOVED lines=21> */
.L_x_18687:
[----:B------:R-:W-:Y:S05]  /*5180*/  BSYNC B1 ;  /* 0x0000000000017941 */ /* 0x000fea0003800000 */
.L_x_18686:
[----:B------:R-:W-:Y:S01]  /*5190*/  LEA R5, R0, 0x37800000, 0x17 ;  /* 0x3780000000057811 */ /* 0x000fe200078eb8ff */
[----:B------:R-:W-:-:S05]  /*51a0*/  IMAD.SHL.U32 R0, R3, 0x200000, RZ ;  /* 0x0020000003007824 */ /* 0x000fca00078e00ff */
[----:B------:R-:W-:-:S07]  /*51b0*/  LOP3.LUT R0, R5, R0, R6, 0xfe, !PT ;  /* 0x0000000005007212 */ /* 0x000fce00078efe06 */
.L_x_18685:
[----:B------:R-:W-:Y:S05]  /*51c0*/  BSYNC B0 ;  /* 0x0000000000007941 */ /* 0x000fea0003800000 */
.L_x_18684:
[----:B------:R-:W-:-:S04]  /*51d0*/  F2FP.F16.F32.PACK_AB R0, RZ, R0 ;  /* 0x00000000ff00723e */ /* 0x000fc800000000ff */
[----:B------:R-:W-:Y:S01]  /*51e0*/  PRMT R18, R0, 0x7610, R18 ;  /* 0x0000761000127816 */ /* 0x000fe20000000012 */
[----:B------:R-:W-:Y:S06]  /*51f0*/  BRA `(.L_x_18665) ;  /* 0x0000000000b47947 */ /* 0x000fec0003800000 */
.L_x_18677:
        /* <DEDUP_REMOVED lines=14> */
.L_x_18691:
[----:B------:R-:W-:Y:S05]  /*52e0*/  BSYNC B0 ;  /* 0x0000000000007941 */ /* 0x000fea0003800000 */
.L_x_18690:
[----:B------:R-:W-:-:S04]  /*52f0*/  F2FP.F16.F32.PACK_AB R0, RZ, R0 ;  /* 0x00000000ff00723e */ /* 0x000fc800000000ff */
[----:B------:R-:W-:Y:S01]  /*5300*/  PRMT R18, R0, 0x7610, R18 ;  /* 0x0000761000127816 */ /* 0x000fe20000000012 */
[----:B------:R-:W-:Y:S06]  /*5310*/  BRA `(.L_x_18665) ;  /* 0x00000000006c7947 */ /* 0x000fec0003800000 */
.L_x_18664:
        /* <DEDUP_REMOVED lines=16> */
.L_x_18692:
[----:B------:R-:W-:Y:S01]  /*5420*/  PRMT R18, RZ, 0x7610, R18 ;  /* 0x00007610ff127816 */ /* 0x000fe20000000012 */
[----:B------:R-:W-:Y:S06]  /*5430*/  BRA `(.L_x_18665) ;  /* 0x0000000000247947 */ /* 0x000fec0003800000 */
.L_x_18689:
[----:B------:R-:W2:Y:S02]  /*5440*/  LDG.E.64 R4, desc[UR36][R4.64] ;  /* 0x0000002404047981 */ /* 0x000ea4000c1e1b00 */
[----:B--2---:R-:W0:Y:S02]  /*5450*/  I2F.U64 R0, R4 ;  /* 0x0000000400007312 */ /* 0x004e240000301000 */
[----:B0-----:R-:W-:-:S04]  /*5460*/  F2FP.F16.F32.PACK_AB R0, RZ, R0 ;  /* 0x00000000ff00723e */ /* 0x001fc800000000ff */
[----:B------:R-:W-:Y:S01]  /*5470*/  PRMT R18, R0, 0x7610, R18 ;  /* 0x0000761000127816 */ /* 0x000fe20000000012 */
[----:B------:R-:W-:Y:S06]  /*5480*/  BRA `(.L_x_18665) ;  /* 0x0000000000107947 */ /* 0x000fec0003800000 */
.L_x_18688:
[----:B------:R-:W2:Y:S02]  /*5490*/  LDG.E R4, desc[UR36][R4.64] ;  /* 0x0000002404047981 */ /* 0x000ea4000c1e1900 */
[----:B--2---:R-:W-:-:S04]  /*54a0*/  I2FP.F32.U32 R0, R4 ;  /* 0x0000000400007245 */ /* 0x004fc80000201000 */
[----:B------:R-:W-:-:S04]  /*54b0*/  F2FP.F16.F32.PACK_AB R0, RZ, R0 ;  /* 0x00000000ff00723e */ /* 0x000fc800000000ff */
[----:B------:R-:W-:-:S07]  /*54c0*/  PRMT R18, R0, 0x7610, R18 ;  /* 0x0000761000127816 */ /* 0x000fce0000000012 */
.L_x_18665:
        /* <DEDUP_REMOVED lines=22> */
.L_x_18696:
[----:B------:R-:W2:Y:S02]  /*5630*/  LDG.E.U8 R4, desc[UR36][R4.64] ;  /* 0x0000002404047981 */ /* 0x000ea4000c1e1100 */
[----:B--2---:R-:W-:-:S04]  /*5640*/  I2FP.F32.U32 R0, R4 ;  /* 0x0000000400007245 */ /* 0x004fc80000201000 */
[----:B------:R-:W-:-:S04]  /*5650*/  F2FP.F16.F32.PACK_AB R0, RZ, R0 ;  /* 0x00000000ff00723e */ /* 0x000fc800000000ff */
[----:B------:R-:W-:Y:S01]  /*5660*/  PRMT R24, R0, 0x7610, R24 ;  /* 0x0000761000187816 */ /* 0x000fe20000000018 */
[----:B------:R-:W-:Y:S06]  /*5670*/  BRA `(.L_x_18698) ;  /* 0x0000000c00bc7947 */ /* 0x000fec0003800000 */
.L_x_18695:
        /* <DEDUP_REMOVED lines=11> */
.L_x_18700:
[----:B------:R-:W2:Y:S02]  /*5730*/  LDG.E R4, desc[UR36][R4.64] ;  /* 0x0000002404047981 */ /* 0x000ea4000c1e1900 */
[----:B--2---:R-:W-:-:S04]  /*5740*/  I2FP.F32.S32 R0, R4 ;  /* 0x0000000400007245 */ /* 0x004fc80000201400 */
[----:B------:R-:W-:-:S04]  /*5750*/  F2FP.F16.F32.PACK_AB R0, RZ, R0 ;  /* 0x00000000ff00723e */ /* 0x000fc800000000ff */
[----:B------:R-:W-:Y:S01]  /*5760*/  PRMT R24, R0, 0x7610, R24 ;  /* 0x0000761000187816 */ /* 0x000fe20000000018 */
[----:B------:R-:W-:Y:S06]  /*5770*/  BRA `(.L_x_18698) ;  /* 0x0000000c007c7947 */ /* 0x000fec0003800000 */
.L_x_18699:
[----:B------:R-:W2:Y:S02]  /*5780*/  LDG.E.U16 R4, desc[UR36][R4.64] ;  /* 0x0000002404047981 */ /* 0x000ea4000c1e1500 */
[----:B--2---:R-:W0:Y:S02]  /*5790*/  I2F.S16 R0, R4 ;  /* 0x0000000400007306 */ /* 0x004e240000101400 */
[----:B0-----:R-:W-:-:S04]  /*57a0*/  F2FP.F16.F32.PACK_AB R0, RZ, R0 ;  /* 0x00000000ff00723e */ /* 0x001fc800000000ff */
[----:B------:R-:W-:Y:S01]  /*57b0*/  PRMT R24, R0, 0x7610, R24 ;  /* 0x0000761000187816 */ /* 0x000fe20000000018 */
[----:B------:R-:W-:Y:S06]  /*57c0*/  BRA `(.L_x_18698) ;  /* 0x0000000c00687947 */ /* 0x000fec0003800000 */
.L_x_18694:
        /* <DEDUP_REMOVED lines=9> */
.L_x_18702:
[----:B------:R1:W5:Y:S01]  /*5860*/  LDG.E.U16 R24, desc[UR36][R4.64] ;  /* 0x0000002404187981 */ /* 0x000362000c1e1500 */
[----:B------:R-:W-:Y:S05]  /*5870*/  BRA `(.L_x_18698) ;  /* 0x0000000c003c7947 */ /* 0x000fea0003800000 */
.L_x_18701:
        /* <DEDUP_REMOVED lines=9> */
.L_x_18704:
[----:B------:R0:W5:Y:S01]  /*5910*/  LDG.E.U16 R24, desc[UR36][R4.64] ;  /* 0x0000002404187981 */ /* 0x000162000c1e1500 */
[----:B------:R-:W-:Y:S05]  /*5920*/  BRA `(.L_x_18698) ;  /* 0x0000000c00107947 */ /* 0x000fea0003800000 */
.L_x_18703:
        /* <DEDUP_REMOVED lines=9> */
.L_x_18693:
        /* <DEDUP_REMOVED lines=14> */
.L_x_18707:
        /* <DEDUP_REMOVED lines=9> */
.L_x_18706:
        /* <DEDUP_REMOVED lines=28> */
.L_x_18709:
        /* <DEDUP_REMOVED lines=15> */
.L_x_18708:
[----:B------:R-:W2:Y:S02]  /*5de0*/  LDG.E.U16 R0, desc[UR36][R4.64] ;  /* 0x0000002404007981 */ /* 0x000ea4000c1e1500 */
[----:B--2---:R-:W-:-:S05]  /*5df0*/  IMAD.U32 R0, R0, 0x10000, RZ ;  /* 0x0001000000007824 */ /* 0x004fca00078e00ff */
[----:B------:R-:W-:-:S04]  /*5e00*/  F2FP.F16.F32.PACK_AB R0, RZ, R0 ;  /* 0x00000000ff00723e */ /* 0x000fc800000000ff */
[----:B------:R-:W-:Y:S01]  /*5e10*/  PRMT R24, R0, 0x7610, R24 ;  /* 0x0000761000187816 */ /* 0x000fe20000000018 */
[----:B------:R-:W-:Y:S06]  /*5e20*/  BRA `(.L_x_18698) ;  /* 0x0000000400d07947 */ /* 0x000fec0003800000 */
.L_x_18705:
        /* <DEDUP_REMOVED lines=13> */
.L_x_18712:
        /* <DEDUP_REMOVED lines=21> */
.L_x_18716:
[----:B------:R-:W-:Y:S05]  /*6050*/  BSYNC B1 ;  /* 0x0000000000017941 */ /* 0x000fea0003800000 */
.L_x_18715:
[----:B------:R-:W-:Y:S01]  /*6060*/  LEA R5, R0, 0x3b800000, 0x17 ;  /* 0x3b80000000057811 */ /* 0x000fe200078eb8ff */
[----:B------:R-:W-:-:S05]  /*6070*/  IMAD.SHL.U32 R0, R3, 0x100000, RZ ;  /* 0x0010000003007824 */ /* 0x000fca00078e00ff */
[----:B------:R-:W-:-:S07]  /*6080*/  LOP3.LUT R0, R5, R0, R6, 0xfe, !PT ;  /* 0x0000000005007212 */ /* 0x000fce00078efe06 */
.L_x_18714:
[----:B------:R-:W-:Y:S05]  /*6090*/  BSYNC B0 ;  /* 0x0000000000007941 */ /* 0x000fea0003800000 */
.L_x_18713:
[----:B------:R-:W-:-:S04]  /*60a0*/  F2FP.F16.F32.PACK_AB R0, RZ, R0 ;  /* 0x00000000ff00723e */ /* 0x000fc800000000ff */
[----:B------:R-:W-:Y:S01]  /*60b0*/  PRMT R24, R0, 0x7610, R24 ;  /* 0x0000761000187816 */ /* 0x000fe20000000018 */
[----:B------:R-:W-:Y:S06]  /*60c0*/  BRA `(.L_x_18698) ;  /* 0x0000000400287947 */ /* 0x000fec0003800000 */
.L_x_18711:
        /* <DEDUP_REMOVED lines=21> */
.L_x_18720:
[----:B------:R-:W-:Y:S05]  /*6220*/  BSYNC B1 ;  /* 0x0000000000017941 */ /* 0x000fea0003800000 */
.L_x_18719:
[----:B------:R-:W-:Y:S01]  /*6230*/  LEA R5, R0, 0x37800000, 0x17 ;  /* 0x3780000000057811 */ /* 0x000fe200078eb8ff */
[----:B------:R-:W-:-:S05]  /*6240*/  IMAD.SHL.U32 R0, R3, 0x200000, RZ ;  /* 0x0020000003007824 */ /* 0x000fca00078e00ff */
[----:B------:R-:W-:-:S07]  /*6250*/  LOP3.LUT R0, R5, R0, R6, 0xfe, !PT ;  /* 0x0000000005007212 */ /* 0x000fce00078efe06 */
.L_x_18718:
[----:B------:R-:W-:Y:S05]  /*6260*/  BSYNC B0 ;  /* 0x0000000000007941 */ /* 0x000fea0003800000 */
.L_x_18717:
[----:B------:R-:W-:-:S04]  /*6270*/  F2FP.F16.F32.PACK_AB R0, RZ, R0 ;  /* 0x00000000ff00723e */ /* 0x000fc800000000ff */
[----:B------:R-:W-:Y:S01]  /*6280*/  PRMT R24, R0, 0x7610, R24 ;  /* 0x0000761000187816 */ /* 0x000fe20000000018 */
[----:B------:R-:W-:Y:S06]  /*6290*/  BRA `(.L_x_18698) ;  /* 0x0000000000b47947 */ /* 0x000fec0003800000 */
.L_x_18710:
        /* <DEDUP_REMOVED lines=14> */
.L_x_18724:
[----:B------:R-:W-:Y:S05]  /*6380*/  BSYNC B0 ;  /* 0x0000000000007941 */ /* 0x000fea0003800000 */
.L_x_18723:
[----:B------:R-:W-:-:S04]  /*6390*/  F2FP.F16.F32.PACK_AB R0, RZ, R0 ;  /* 0x00000000ff00723e */ /* 0x000fc800000000ff */
[----:B------:R-:W-:Y:S01]  /*63a0*/  PRMT R24, R0, 0x7610, R24 ;  /* 0x0000761000187816 */ /* 0x000fe20000000018 */
[----:B------:R-:W-:Y:S06]  /*63b0*/  BRA `(.L_x_18698) ;  /* 0x00000000006c7947 */ /* 0x000fec0003800000 */
.L_x_18697:
        /* <DEDUP_REMOVED lines=16> */
.L_x_18725:
[----:B------:R-:W-:Y:S01]  /*64c0*/  PRMT R24, RZ, 0x7610, R24 ;  /* 0x00007610ff187816 */ /* 0x000fe20000000018 */
[----:B------:R-:W-:Y:S06]  /*64d0*/  BRA `(.L_x_18698) ;  /* 0x0000000000247947 */ /* 0x000fec0003800000 */
.L_x_18722:
[----:B------:R-:W2:Y:S02]  /*64e0*/  LDG.E.64 R4, desc[UR36][R4.64] ;  /* 0x0000002404047981 */ /* 0x000ea4000c1e1b00 */
[----:B--2---:R-:W0:Y:S02]  /*64f0*/  I2F.U64 R0, R4 ;  /* 0x0000000400007312 */ /* 0x004e240000301000 */
[----:B0-----:R-:W-:-:S04]  /*6500*/  F2FP.F16.F32.PACK_AB R0, RZ, R0 ;  /* 0x00000000ff00723e */ /* 0x001fc800000000ff */
[----:B------:R-:W-:Y:S01]  /*6510*/  PRMT R24, R0, 0x7610, R24 ;  /* 0x0000761000187816 */ /* 0x000fe20000000018 */
[----:B------:R-:W-:Y:S06]  /*6520*/  BRA `(.L_x_18698) ;  /* 0x0000000000107947 */ /* 0x000fec0003800000 */
.L_x_18721:
[----:B------:R-:W2:Y:S02]  /*6530*/  LDG.E R4, desc[UR36][R4.64] ;  /* 0x0000002404047981 */ /* 0x000ea4000c1e1900 */
[----:B--2---:R-:W-:-:S04]  /*6540*/  I2FP.F32.U32 R0, R4 ;  /* 0x0000000400007245 */ /* 0x004fc80000201000 */
[----:B------:R-:W-:-:S04]  /*6550*/  F2FP.F16.F32.PACK_AB R0, RZ, R0 ;  /* 0x00000000ff00723e */ /* 0x000fc800000000ff */
[----:B------:R-:W-:-:S07]  /*6560*/  PRMT R24, R0, 0x7610, R24 ;  /* 0x0000761000187816 */ /* 0x000fce0000000018 */
.L_x_18698:
[----:B------:R-:W-:-:S07]  /*6570*/  VIADD R23, R23, 0x80 ;  /* 0x0000008017177836 */ /* 0x000fce0000000000 */
.L_x_18659:
[----:B------:R-:W-:Y:S05]  /*6580*/  BSYNC B6 ;  /* 0x0000000000067941 */ /* 0x000fea0003800000 */
.L_x_18658:
        /* <DEDUP_REMOVED lines=26> */
.L_x_18731:
[----:B------:R-:W2:Y:S02]  /*6730*/  LDG.E.U8 R4, desc[UR36][R4.64] ;  /* 0x0000002404047981 */ /* 0x000ea4000c1e1100 */
[----:B--2---:R-:W-:-:S04]  /*6740*/  I2FP.F32.U32 R0, R4 ;  /* 0x0000000400007245 */ /* 0x004fc80000201000 */
[----:B------:R-:W-:-:S04]  /*6750*/  F2FP.F16.F32.PACK_AB R0, RZ, R0 ;  /* 0x00000000ff00723e */ /* 0x000fc800000000ff */
[----:B------:R-:W-:Y:S01]  /*6760*/  PRMT R19, R0, 0x7610, R19 ;  /* 0x0000761000137816 */ /* 0x000fe20000000013 */
[----:B------:R-:W-:Y:S06]  /*6770*/  BRA `(.L_x_18733) ;  /* 0x0000000c00bc7947 */ /* 0x000fec0003800000 */
.L_x_18730:
        /* <DEDUP_REMOVED lines=11> */
.L_x_18735:
[----:B------:R-:W2:Y:S02]  /*6830*/  LDG.E R4, desc[UR36][R4.64] ;  /* 0x0000002404047981 */ /* 0x000ea4000c1e1900 */
[----:B--2---:R-:W-:-:S04]  /*6840*/  I2FP.F32.S32 R0, R4 ;  /* 0x0000000400007245 */ /* 0x004fc80000201400 */
[----:B------:R-:W-:-:S04]  /*6850*/  F2FP.F16.F32.PACK_AB R0, RZ, R0 ;  /* 0x00000000ff00723e */ /* 0x000fc800000000ff */
[----:B------:R-:W-:Y:S01]  /*6860*/  PRMT R19, R0, 0x7610, R19 ;  /* 0x0000761000137816 */ /* 0x000fe20000000013 */
[----:B------:R-:W-:Y:S06]  /*6870*/  BRA `(.L_x_18733) ;  /* 0x0000000c007c7947 */ /* 0x000fec0003800000 */
.L_x_18734:
[----:B------:R-:W2:Y:S02]  /*6880*/  LDG.E.U16 R4, desc[UR36][R4.64] ;  /* 0x0000002404047981 */ /* 0x000ea4000c1e1500 */
[----:B--2---:R-:W0:Y:S02]  /*6890*/  I2F.S16 R0, R4 ;  /* 0x0000000400007306 */ /* 0x004e240000101400 */
[----:B0-----:R-:W-:-:S04]  /*68a0*/  F2FP.F16.F32.PACK_AB R0, RZ, R0 ;  /* 0x00000000ff00723e */ /* 0x001fc800000000ff */
[----:B------:R-:W-:Y:S01]  /*68b0*/  PRMT R19, R0, 0x7610, R19 ;  /* 0x0000761000137816 */ /* 0x000fe20000000013 */
[----:B------:R-:W-:Y:S06]  /*68c0*/  BRA `(.L_x_18733) ;  /* 0x0000000c00687947 */ /* 0x000fec0003800000 */
.L_x_18729:
        /* <DEDUP_REMOVED lines=9> */
.L_x_18737:
[----:B------:R0:W5:Y:S01]  /*6960*/  LDG.E.U16 R19, desc[UR36][R4.64] ;  /* 0x0000002404137981 */ /* 0x000162000c1e1500 */
[----:B------:R-:W-:Y:S05]  /*6970*/  BRA `(.L_x_18733) ;  /* 0x0000000c003c7947 */ /* 0x000fea0003800000 */
.L_x_18736:
        /* <DEDUP_REMOVED lines=9> */
.L_x_18739:
[----:B------:R1:W5:Y:S01]  /*6a10*/  LDG.E.U16 R19, desc[UR36][R4.64] ;  /* 0x0000002404137981 */ /* 0x000362000c1e1500 */
[----:B------:R-:W-:Y:S05]  /*6a20*/  BRA `(.L_x_18733) ;  /* 0x0000000c00107947 */ /* 0x000fea0003800000 */
.L_x_18738:
        /* <DEDUP_REMOVED lines=9> */
.L_x_18728:
        /* <DEDUP_REMOVED lines=14> */
.L_x_18742:
        /* <DEDUP_REMOVED lines=9> */
.L_x_18741:
        /* <DEDUP_REMOVED lines=28> */
.L_x_18744:
        /* <DEDUP_REMOVED lines=15> */
.L_x_18743:
[----:B------:R-:W2:Y:S02]  /*6ee0*/  LDG.E.U16 R0, desc[UR36][R4.64] ;  /* 0x0000002404007981 */ /* 0x000ea4000c1e1500 */
[----:B--2---:R-:W-:-:S05]  /*6ef0*/  IMAD.U32 R0, R0, 0x10000, RZ ;  /* 0x0001000000007824 */ /* 0x004fca00078e00ff */
[----:B------:R-:W-:-:S04]  /*6f00*/  F2FP.F16.F32.PACK_AB R0, RZ, R0 ;  /* 0x00000000ff00723e */ /* 0x000fc800000000ff */
[----:B------:R-:W-:Y:S01]  /*6f10*/  PRMT R19, R0, 0x7610, R19 ;  /* 0x0000761000137816 */ /* 0x000fe20000000013 */
[----:B------:R-:W-:Y:S06]  /*6f20*/  BRA `(.L_x_18733) ;  /* 0x0000000400d07947 */ /* 0x000fec0003800000 */
.L_x_18740:
        /* <DEDUP_REMOVED lines=13> */
.L_x_18747:
        /* <DEDUP_REMOVED lines=21> */
.L_x_18751:
[----:B------:R-:W-:Y:S05]  /*7150*/  BSYNC B1 ;  /* 0x0000000000017941 */ /* 0x000fea0003800000 */
.L_x_18750:
[----:B------:R-:W-:Y:S01]  /*7160*/  LEA R5, R0, 0x3b800000, 0x17 ;  /* 0x3b80000000057811 */ /* 0x000fe200078eb8ff */
[----:B------:R-:W-:-:S05]  /*7170*/  IMAD.SHL.U32 R0, R3, 0x100000, RZ ;  /* 0x0010000003007824 */ /* 0x000fca00078e00ff */
[----:B------:R-:W-:-:S07]  /*7180*/  LOP3.LUT R0, R5, R0, R6, 0xfe, !PT ;  /* 0x0000000005007212 */ /* 0x000fce00078efe06 */
.L_x_18749:
[----:B------:R-:W-:Y:S05]  /*7190*/  BSYNC B0 ;  /* 0x0000000000007941 */ /* 0x000fea0003800000 */
.L_x_18748:
[----:B------:R-:W-:-:S04]  /*71a0*/  F2FP.F16.F32.PACK_AB R0, RZ, R0 ;  /* 0x00000000ff00723e */ /* 0x000fc800000000ff */
[----:B------:R-:W-:Y:S01]  /*71b0*/  PRMT R19, R0, 0x7610, R19 ;  /* 0x0000761000137816 */ /* 0x000fe20000000013 */
[----:B------:R-:W-:Y:S06]  /*71c0*/  BRA `(.L_x_18733) ;  /* 0x0000000400287947 */ /* 0x000fec0003800000 */
.L_x_18746:
        /* <DEDUP_REMOVED lines=21> */
.L_x_18755:
[----:B------:R-:W-:Y:S05]  /*7320*/  BSYNC B1 ;  /* 0x0000000000017941 */ /* 0x000fea0003800000 */
.L_x_18754:
[----:B------:R-:W-:Y:S01]  /*7330*/  LEA R5, R0, 0x37800000, 0x17 ;  /* 0x3780000000057811 */ /* 0x000fe200078eb8ff */
[----:B------:R-:W-:-:S05]  /*7340*/  IMAD.SHL.U32 R0, R3, 0x200000, RZ ;  /* 0x0020000003007824 */ /* 0x000fca00078e00ff */
[----:B------:R-:W-:-:S07]  /*7350*/  LOP3.LUT R0, R5, R0, R6, 0xfe, !PT ;  /* 0x0000000005007212 */ /* 0x000fce00078efe06 */
.L_x_18753:
[----:B------:R-:W-:Y:S05]  /*7360*/  BSYNC B0 ;  /* 0x0000000000007941 */ /* 0x000fea0003800000 */
.L_x_18752:
[----:B------:R-:W-:-:S04]  /*7370*/  F2FP.F16.F32.PACK_AB R0, RZ, R0 ;  /* 0x00000000ff00723e */ /* 0x000fc800000000ff */
[----:B------:R-:W-:Y:S01]  /*7380*/  PRMT R19, R0, 0x7610, R19 ;  /* 0x0000761000137816 */ /* 0x000fe20000000013 */
[----:B------:R-:W-:Y:S06]  /*7390*/  BRA `(.L_x_18733) ;  /* 0x0000000000b47947 */ /* 0x000fec0003800000 */
.L_x_18745:
        /* <DEDUP_REMOVED lines=14> */
.L_x_18759:
[----:B------:R-:W-:Y:S05]  /*7480*/  BSYNC B0 ;  /* 0x0000000000007941 */ /* 0x000fea0003800000 */
.L_x_18758:
[----:B------:R-:W-:-:S04]  /*7490*/  F2FP.F16.F32.PACK_AB R0, RZ, R0 ;  /* 0x00000000ff00723e */ /* 0x000fc800000000ff */
[----:B------:R-:W-:Y:S01]  /*74a0*/  PRMT R19, R0, 0x7610, R19 ;  /* 0x0000761000137816 */ /* 0x000fe20000000013 */
[----:B------:R-:W-:Y:S06]  /*74b0*/  BRA `(.L_x_18733) ;  /* 0x00000000006c7947 */ /* 0x000fec0003800000 */
.L_x_18732:
        /* <DEDUP_REMOVED lines=16> */
.L_x_18760:
[----:B------:R-:W-:Y:S01]  /*75c0*/  PRMT R19, RZ, 0x7610, R19 ;  /* 0x00007610ff137816 */ /* 0x000fe20000000013 */
[----:B------:R-:W-:Y:S06]  /*75d0*/  BRA `(.L_x_18733) ;  /* 0x0000000000247947 */ /* 0x000fec0003800000 */
.L_x_18757:
[----:B------:R-:W2:Y:S02]  /*75e0*/  LDG.E.64 R4, desc[UR36][R4.64] ;  /* 0x0000002404047981 */ /* 0x000ea4000c1e1b00 */
[----:B--2---:R-:W0:Y:S02]  /*75f0*/  I2F.U64 R0, R4 ;  /* 0x0000000400007312 */ /* 0x004e240000301000 */
[----:B0-----:R-:W-:-:S04]  /*7600*/  F2FP.F16.F32.PACK_AB R0, RZ, R0 ;  /* 0x00000000ff00723e */ /* 0x001fc800000000ff */
[----:B------:R-:W-:Y:S01]  /*7610*/  PRMT R19, R0, 0x7610, R19 ;  /* 0x0000761000137816 */ /* 0x000fe20000000013 */
[----:B------:R-:W-:Y:S06]  /*7620*/  BRA `(.L_x_18733) ;  /* 0x0000000000107947 */ /* 0x000fec0003800000 */
.L_x_18756:
[----:B------:R-:W2:Y:S02]  /*7630*/  LDG.E R4, desc[UR36][R4.64] ;  /* 0x0000002404047981 */ /* 0x000ea4000c1e1900 */
[----:B--2---:R-:W-:-:S04]  /*7640*/  I2FP.F32.U32 R0, R4 ;  /* 0x0000000400007245 */ /* 0x004fc80000201000 */
[----:B------:R-:W-:-:S04]  /*7650*/  F2FP.F16.F32.PACK_AB R0, RZ, R0 ;  /* 0x00000000ff00723e */ /* 0x000fc800000000ff */
[----:B------:R-:W-:-:S07]  /*7660*/  PRMT R19, R0, 0x7610, R19 ;  /* 0x0000761000137816 */ /* 0x000fce0000000013 */
.L_x_18733:
        /* <DEDUP_REMOVED lines=21> */
.L_x_18764:
[----:B------:R-:W2:Y:S02]  /*77c0*/  LDG.E.U8 R4, desc[UR36][R4.64] ;  /* 0x0000002404047981 */ /* 0x000ea4000c1e1100 */
[----:B--2---:R-:W-:-:S04]  /*77d0*/  I2FP.F32.U32 R0, R4 ;  /* 0x0000000400007245 */ /* 0x004fc80000201000 */
[----:B------:R-:W-:Y:S01]  /*77e0*/  F2FP.F16.F32.PACK_AB R0, RZ, R0 ;  /* 0x00000000ff00723e */ /* 0x000fe200000000ff */
[----:B------:R-:W-:Y:S06]  /*77f0*/  BRA `(.L_x_18727) ;  /* 0x0000000c00847947 */ /* 0x000fec0003800000 */
.L_x_18763:
        /* <DEDUP_REMOVED lines=10> */
.L_x_18767:
[----:B------:R-:W2:Y:S02]  /*78a0*/  LDG.E R4, desc[UR36][R4.64] ;  /* 0x0000002404047981 */ /* 0x000ea4000c1e1900 */
[----:B--2---:R-:W-:-:S04]  /*78b0*/  I2FP.F32.S32 R0, R4 ;  /* 0x0000000400007245 */ /* 0x004fc80000201400 */
[----:B------:R-:W-:Y:S01]  /*78c0*/  F2FP.F16.F32.PACK_AB R0, RZ, R0 ;  /* 0x00000000ff00723e */ /* 0x000fe200000000ff */
[----:B------:R-:W-:Y:S06]  /*78d0*/  BRA `(.L_x_18727) ;  /* 0x0000000c004c7947 */ /* 0x000fec0003800000 */
.L_x_18766:
[----:B------:R-:W2:Y:S02]  /*78e0*/  LDG.E.U16 R4, desc[UR36][R4.64] ;  /* 0x0000002404047981 */ /* 0x000ea4000c1e1500 */
[----:B--2---:R-:W0:Y:S02]  /*78f0*/  I2F.S16 R0, R4 ;  /* 0x0000000400007306 */ /* 0x004e240000101400 */
[----:B0-----:R-:W-:Y:S01]  /*7900*/  F2FP.F16.F32.PACK_AB R0, RZ, R0 ;  /* 0x00000000ff00723e */ /* 0x001fe200000000ff */
[----:B------:R-:W-:Y:S06]  /*7910*/  BRA `(.L_x_18727) ;  /* 0x0000000c003c7947 */ /* 0x000fec0003800000 */
.L_x_18762:
        /* <DEDUP_REMOVED lines=9> */
.L_x_18769:
[----:B------:R2:W5:Y:S01]  /*79b0*/  LDG.E.U16 R0, desc[UR36][R4.64] ;  /* 0x0000002404007981 */ /* 0x000562000c1e1500 */
[----:B------:R-:W-:Y:S05]  /*79c0*/  BRA `(.L_x_18727) ;  /* 0x0000000c00107947 */ /* 0x000fea0003800000 */
.L_x_18768:
        /* <DEDUP_REMOVED lines=9> */
.L_x_18771:
[----:B------:R3:W5:Y:S01]  /*7a60*/  LDG.E.U16 R0, desc[UR36][R4.64] ;  /* 0x0000002404007981 */ /* 0x000762000c1e1500 */
[----:B------:R-:W-:Y:S05]  /*7a70*/  BRA `(.L_x_18727) ;  /* 0x0000000800e47947 */ /* 0x000fea0003800000 */
.L_x_18770:
        /* <DEDUP_REMOVED lines=8> */
.L_x_18761:
        /* <DEDUP_REMOVED lines=13> */
.L_x_18774:
        /* <DEDUP_REMOVED lines=8> */
.L_x_18773:
        /* <DEDUP_REMOVED lines=28> */
.L_x_18776:
        /* <DEDUP_REMOVED lines=14> */
.L_x_18775:
[----:B------:R-:W2:Y:S02]  /*7ef0*/  LDG.E.U16 R0, desc[UR36][R4.64] ;  /* 0x0000002404007981 */ /* 0x000ea4000c1e1500 */
[----:B--2---:R-:W-:-:S05]  /*7f00*/  IMAD.U32 R0, R0, 0x10000, RZ ;  /* 0x0001000000007824 */ /* 0x004fca00078e00ff */
[----:B------:R-:W-:Y:S01]  /*7f10*/  F2FP.F16.F32.PACK_AB R0, RZ, R0 ;  /* 0x00000000ff00723e */ /* 0x000fe200000000ff */
[----:B------:R-:W-:Y:S06]  /*7f20*/  BRA `(.L_x_18727) ;  /* 0x0000000400b87947 */ /* 0x000fec0003800000 */
.L_x_18772:
        /* <DEDUP_REMOVED lines=12> */
.L_x_18779:
        /* <DEDUP_REMOVED lines=21> */
.L_x_18783:
[----:B------:R-:W-:Y:S05]  /*8140*/  BSYNC B1 ;  /* 0x0000000000017941 */ /* 0x000fea0003800000 */
.L_x_18782:
[----:B------:R-:W-:Y:S01]  /*8150*/  LEA R5, R0, 0x3b800000, 0x17 ;  /* 0x3b80000000057811 */ /* 0x000fe200078eb8ff */
[----:B------:R-:W-:-:S05]  /*8160*/  IMAD.SHL.U32 R0, R3, 0x100000, RZ ;  /* 0x0010000003007824 */ /* 0x000fca00078e00ff */
[----:B------:R-:W-:-:S07]  /*8170*/  LOP3.LUT R0, R5, R0, R6, 0xfe, !PT ;  /* 0x0000000005007212 */ /* 0x000fce00078efe06 */
.L_x_18781:
[----:B------:R-:W-:Y:S05]  /*8180*/  BSYNC B0 ;  /* 0x0000000000007941 */ /* 0x000fea0003800000 */
.L_x_18780:
[----:B------:R-:W-:Y:S01]  /*8190*/  F2FP.F16.F32.PACK_AB R0, RZ, R0 ;  /* 0x00000000ff00723e */ /* 0x000fe200000000ff */
[----:B------:R-:W-:Y:S06]  /*81a0*/  BRA `(.L_x_18727) ;  /* 0x0000000400187947 */ /* 0x000fec0003800000 */
.L_x_18778:
        /* <DEDUP_REMOVED lines=21> */
.L_x_18787:
[----:B------:R-:W-:Y:S05]  /*8300*/  BSYNC B1 ;  /* 0x0000000000017941 */ /* 0x000fea0003800000 */
.L_x_18786:
[----:B------:R-:W-:Y:S01]  /*8310*/  LEA R5, R0, 0x37800000, 0x17 ;  /* 0x3780000000057811 */ /* 0x000fe200078eb8ff */
[----:B------:R-:W-:-:S05]  /*8320*/  IMAD.SHL.U32 R0, R3, 0x200000, RZ ;  /* 0x0020000003007824 */ /* 0x000fca00078e00ff */
[----:B------:R-:W-:-:S07]  /*8330*/  LOP3.LUT R0, R5, R0, R6, 0xfe, !PT ;  /* 0x0000000005007212 */ /* 0x000fce00078efe06 */
.L_x_18785:
[----:B------:R-:W-:Y:S05]  /*8340*/  BSYNC B0 ;  /* 0x0000000000007941 */ /* 0x000fea0003800000 */
.L_x_18784:
[----:B------:R-:W-:Y:S01]  /*8350*/  F2FP.F16.F32.PACK_AB R0, RZ, R0 ;  /* 0x00000000ff00723e */ /* 0x000fe200000000ff */
[----:B------:R-:W-:Y:S06]  /*8360*/  BRA `(.L_x_18727) ;  /* 0x0000000000a87947 */ /* 0x000fec0003800000 */
.L_x_18777:
        /* <DEDUP_REMOVED lines=14> */
.L_x_18791:
[----:B------:R-:W-:Y:S05]  /*8450*/  BSYNC B0 ;  /* 0x0000000000007941 */ /* 0x000fea0003800000 */
.L_x_18790:
[----:B------:R-:W-:Y:S01]  /*8460*/  F2FP.F16.F32.PACK_AB R0, RZ, R0 ;  /* 0x00000000ff00723e */ /* 0x000fe200000000ff */
[----:B------:R-:W-:Y:S06]  /*8470*/  BRA `(.L_x_18727) ;  /* 0x0000000000647947 */ /* 0x000fec0003800000 */
.L_x_18765:
        /* <DEDUP_REMOVED lines=16> */
.L_x_18792:
[----:B------:R-:W-:Y:S01]  /*8580*/  PRMT R0, RZ, 0x7610, R0 ;  /* 0x00007610ff007816 */ /* 0x000fe20000000000 */
[----:B------:R-:W-:Y:S06]  /*8590*/  BRA `(.L_x_18727) ;  /* 0x00000000001c7947 */ /* 0x000fec0003800000 */
.L_x_18789:
[----:B------:R-:W2:Y:S02]  /*85a0*/  LDG.E.64 R4, desc[UR36][R4.64] ;  /* 0x0000002404047981 */ /* 0x000ea4000c1e1b00 */
[----:B--2---:R-:W0:Y:S02]  /*85b0*/  I2F.U64 R0, R4 ;  /* 0x0000000400007312 */ /* 0x004e240000301000 */
[----:B0-----:R-:W-:Y:S01]  /*85c0*/  F2FP.F16.F32.PACK_AB R0, RZ, R0 ;  /* 0x00000000ff00723e */ /* 0x001fe200000000ff */
[----:B------:R-:W-:Y:S06]  /*85d0*/  BRA `(.L_x_18727) ;  /* 0x00000000000c7947 */ /* 0x000fec0003800000 */
.L_x_18788:
[----:B------:R-:W2:Y:S02]  /*85e0*/  LDG.E R4, desc[UR36][R4.64] ;  /* 0x0000002404047981 */ /* 0x000ea4000c1e1900 */
[----:B--2---:R-:W-:-:S04]  /*85f0*/  I2FP.F32.U32 R0, R4 ;  /* 0x0000000400007245 */ /* 0x004fc80000201000 */
[----:B------:R-:W-:-:S07]  /*8600*/  F2FP.F16.F32.PACK_AB R0, RZ, R0 ;  /* 0x00000000ff00723e */ /* 0x000fce00000000ff */
.L_x_18727:
[----:B------:R-:W-:Y:S05]  /*8610*/  BSYNC B6 ;  /* 0x0000000000067941 */ /* 0x000fea0003800000 */
.L_x_18726:
        /* <DEDUP_REMOVED lines=11> */
[----:B-----5:R-:W-:Y:S02]  /*86d0*/  HADD2.F32 R22, -RZ, R22.H0_H0 ;  /* 0x20000016ff167230 */ /* 0x020fe40000004100 */
[----:B------:R-:W-:-:S03]  /*86e0*/  IMAD.MOV.U32 R3, RZ, RZ, 0x1 ;  /* 0x00000001ff037424 */ /* 0x000fc600078e00ff */
[----:B------:R-:W-:-:S13]  /*86f0*/  FSETP.NEU.FTZ.AND P3, PT, R22, RZ, PT ;  /* 0x000000ff1600720b */ /* 0x000fda0003f7d000 */
[----:B------:R-:W-:-:S05]  /*8700*/  @!P3 HADD2.F32 R26, -RZ, R26.H0_H0 ;  /* 0x2000001aff1ab230 */ /* 0x000fca0000004100 */
[----:B------:R-:W-:-:S04]  /*8710*/  @!P3 FSETP.NEU.FTZ.AND P4, PT, R26, RZ, PT ;  /* 0x000000ff1a00b20b */ /* 0x000fc80003f9d000 */
[----:B------:R-:W-:-:S04]  /*8720*/  @!P3 SEL R4, RZ, 0x1, !P4 ;  /* 0x00000001ff04b807 */ /* 0x000fc80006000000 */
[----:B------:R-:W-:-:S07]  /*8730*/  @!P3 PRMT R3, R4, 0x7610, R3 ;  /* 0x000076100403b816 */ /* 0x000fce0000000003 */
.L_x_18794:
[----:B------:R-:W-:Y:S05]  /*8740*/  BSYNC B0 ;  /* 0x0000000000007941 */ /* 0x000fea0003800000 */
.L_x_18793:
[----:B------:R-:W-:Y:S04]  /*8750*/  BSSY B0, `(.L_x_18795) ;  /* 0x0000009000007945 */ /* 0x000fe80003800000 */
[----:B------:R-:W-:Y:S05]  /*8760*/  @P5 BRA `(.L_x_18796) ;  /* 0x00000000001c5947 */ /* 0x000fea0003800000 */
[----:B-----5:R-:W-:Y:S02]  /*8770*/  HADD2.F32 R28, -RZ, R28.H0_H0 ;  /* 0x2000001cff1c7230 */ /* 0x020fe40000004100 */
[----:B------:R-:W-:-:S03]  /*8780*/  IMAD.MOV.U32 R22, RZ, RZ, 0x1 ;  /* 0x00000001ff167424 */ /* 0x000fc600078e00ff */
[----:B------:R-:W-:-:S13]  /*8790*/  FSETP.NEU.FTZ.AND P3, PT, R28, RZ, PT ;  /* 0x000000ff1c00720b */ /* 0x000fda0003f7d000 */
[----:B------:R-:W-:-:S05]  /*87a0*/  @!P3 HADD2.F32 R27, -RZ, R27.H0_H0 ;  /* 0x2000001bff1bb230 */ /* 0x000fca0000004100 */
[----:B------:R-:W-:-:S04]  /*87b0*/  @!P3 FSETP.NEU.FTZ.AND P4, PT, R27, RZ, PT ;  /* 0x000000ff1b00b20b */ /* 0x000fc80003f9d000 */
[----:B------:R-:W-:-:S04]  /*87c0*/  @!P3 SEL R4, RZ, 0x1, !P4 ;  /* 0x00000001ff04b807 */ /* 0x000fc80006000000 */
[----:B------:R-:W-:-:S07]  /*87d0*/  @!P3 PRMT R22, R4, 0x7610, R22 ;  /* 0x000076100416b816 */ /* 0x000fce0000000016 */
.L_x_18796:
[----:B------:R-:W-:Y:S05]  /*87e0*/  BSYNC B0 ;  /* 0x0000000000007941 */ /* 0x000fea0003800000 */
.L_x_18795:
[----:B------:R-:W-:Y:S04]  /*87f0*/  BSSY B0, `(.L_x_18797) ;  /* 0x0000009000007945 */ /* 0x000fe80003800000 */
[----:B------:R-:W-:Y:S05]  /*8800*/  @P0 BRA `(.L_x_18798) ;  /* 0x00000000001c0947 */ /* 0x000fea0003800000 */
[----:B-----5:R-:W-:-:S05]  /*8810*/  HADD2.F32 R18, -RZ, R18.H0_H0 ;  /* 0x20000012ff127230 */ /* 0x020fca0000004100 */
[----:B------:R-:W-:Y:S01]  /*8820*/  FSETP.NEU.FTZ.AND P0, PT, R18, RZ, PT ;  /* 0x000000ff1200720b */ /* 0x000fe20003f1d000 */
[----:B------:R-:W-:-:S12]  /*8830*/  IMAD.MOV.U32 R18, RZ, RZ, 0x1 ;  /* 0x00000001ff127424 */ /* 0x000fd800078e00ff */
[----:B------:R-:W-:-:S05]  /*8840*/  @!P0 HADD2.F32 R24, -RZ, R24.H0_H0 ;  /* 0x20000018ff188230 */ /* 0x000fca0000004100 */
[----:B------:R-:W-:-:S04]  /*8850*/  @!P0 FSETP.NEU.FTZ.AND P3, PT, R24, RZ, PT ;  /* 0x000000ff1800820b */ /* 0x000fc80003f7d000 */
[----:B------:R-:W-:-:S04]  /*8860*/  @!P0 SEL R4, RZ, 0x1, !P3 ;  /* 0x00000001ff048807 */ /* 0x000fc80005800000 */
[----:B------:R-:W-:-:S07]  /*8870*/  @!P0 PRMT R18, R4, 0x7610, R18 ;  /* 0x0000761004128816 */ /* 0x000fce0000000012 */
.L_x_18798:
[----:B------:R-:W-:Y:S05]  /*8880*/  BSYNC B0 ;  /* 0x0000000000007941 */ /* 0x000fea0003800000 */
.L_x_18797:
        /* <DEDUP_REMOVED lines=9> */
.L_x_18800:
[----:B------:R-:W-:Y:S05]  /*8920*/  BSYNC B0 ;  /* 0x0000000000007941 */ /* 0x000fea0003800000 */
.L_x_18799:
[----:B------:R-:W-:Y:S04]  /*8930*/  BSSY B6, `(.L_x_18801) ;  /* 0x0000114000067945 */ /* 0x000fe80003800000 */
[----:B------:R-:W-:Y:S05]  /*8940*/  @P2 BRA `(.L_x_18802) ;  /* 0x0000001000482947 */ /* 0x000fea0003800000 */
[----:B------:R-:W0:Y:S01]  /*8950*/  LDC.64 R8, c[0x0][0x218] ;  /* 0x00008600ff087b82 */ /* 0x000e220000000a00 */
[----:B-----5:R-:W-:Y:S01]  /*8960*/  PRMT R0, R17, 0x9910, RZ ;  /* 0x0000991011007816 */ /* 0x020fe200000000ff */
        /* <DEDUP_REMOVED lines=18> */
.L_x_18806:
[----:B------:R0:W-:Y:S01]  /*8a90*/  STG.E.U8 desc[UR36][R8.64], R3 ;  /* 0x0000000308007986 */ /* 0x0001e2000c101124 */
[----:B------:R-:W-:Y:S01]  /*8aa0*/  IMAD.MOV.U32 R25, RZ, RZ, R23 ;  /* 0x000000ffff197224 */ /* 0x000fe200078e0017 */
[----:B------:R-:W-:Y:S06]  /*8ab0*/  BRA `(.L_x_18802) ;  /* 0x0000000c00ec7947 */ /* 0x000fec0003800000 */
.L_x_18805:
        /* <DEDUP_REMOVED lines=13> */
.L_x_18809:
[----:B------:R-:W-:Y:S01]  /*8b90*/  LOP3.LUT R3, R3, 0xffff, RZ, 0xc0, !PT ;  /* 0x0000ffff03037812 */ /* 0x000fe200078ec0ff */
[----:B------:R-:W-:-:S03]  /*8ba0*/  IMAD.MOV.U32 R25, RZ, RZ, R23 ;  /* 0x000000ffff197224 */ /* 0x000fc600078e0017 */
[----:B------:R-:W-:-:S05]  /*8bb0*/  PRMT R3, R3, 0x8880, RZ ;  /* 0x0000888003037816 */ /* 0x000fca00000000ff */
[----:B------:R0:W-:Y:S01]  /*8bc0*/  STG.E desc[UR36][R8.64], R3 ;  /* 0x0000000308007986 */ /* 0x0001e2000c101924 */
[----:B------:R-:W-:Y:S05]  /*8bd0*/  BRA `(.L_x_18802) ;  /* 0x0000000c00a47947 */ /* 0x000fea0003800000 */
.L_x_18808:
[----:B------:R-:W-:Y:S01]  /*8be0*/  PRMT R3, R3, 0x8880, RZ ;  /* 0x0000888003037816 */ /* 0x000fe200000000ff */
[----:B------:R-:W-:-:S03]  /*8bf0*/  IMAD.MOV.U32 R25, RZ, RZ, R23 ;  /* 0x000000ffff197224 */ /* 0x000fc600078e0017 */
[----:B------:R-:W-:-:S05]  /*8c00*/  PRMT R3, R3, 0x7710, RZ ;  /* 0x0000771003037816 */ /* 0x000fca00000000ff */
[----:B------:R0:W-:Y:S01]  /*8c10*/  STG.E.U16 desc[UR36][R8.64], R3 ;  /* 0x0000000308007986 */ /* 0x0001e2000c101524 */
[----:B------:R-:W-:Y:S05]  /*8c20*/  BRA `(.L_x_18802) ;  /* 0x0000000c00907947 */ /* 0x000fea0003800000 */
.L_x_18804:
        /* <DEDUP_REMOVED lines=10> */
.L_x_18811:
[----:B------:R-:W0:Y:S01]  /*8cd0*/  I2F.S8 R0, R3 ;  /* 0x0000000300007306 */ /* 0x000e220000001400 */
[----:B------:R-:W-:Y:S01]  /*8ce0*/  IMAD.MOV.U32 R25, RZ, RZ, R23 ;  /* 0x000000ffff197224 */ /* 0x000fe200078e0017 */
[----:B0-----:R-:W-:-:S05]  /*8cf0*/  F2FP.F16.F32.PACK_AB R0, RZ, R0 ;  /* 0x00000000ff00723e */ /* 0x001fca00000000ff */
[----:B------:R0:W-:Y:S01]  /*8d00*/  STG.E.U16 desc[UR36][R8.64], R0 ;  /* 0x0000000008007986 */ /* 0x0001e2000c101524 */
[----:B------:R-:W-:Y:S05]  /*8d10*/  BRA `(.L_x_18802) ;  /* 0x0000000c00547947 */ /* 0x000fea0003800000 */
.L_x_18810:
        /* <DEDUP_REMOVED lines=11> */
.L_x_18813:
[----:B------:R-:W0:Y:S01]  /*8dd0*/  I2F.S8 R3, R3 ;  /* 0x0000000300037306 */ /* 0x000e220000001400 */
[----:B------:R-:W-:Y:S01]  /*8de0*/  IMAD.MOV.U32 R25, RZ, RZ, R23 ;  /* 0x000000ffff197224 */ /* 0x000fe200078e0017 */
[----:B0-----:R-:W-:-:S04]  /*8df0*/  F2FP.F16.F32.PACK_AB R3, RZ, R3 ;  /* 0x00000003ff03723e */ /* 0x001fc800000000ff */
[----:B------:R-:W-:-:S05]  /*8e00*/  PRMT R3, R3, 0x5410, RZ ;  /* 0x0000541003037816 */ /* 0x000fca00000000ff */
[----:B------:R0:W-:Y:S01]  /*8e10*/  STG.E desc[UR36][R8.64], R3 ;  /* 0x0000000308007986 */ /* 0x0001e2000c101924 */
[----:B------:R-:W-:Y:S05]  /*8e20*/  BRA `(.L_x_18802) ;  /* 0x0000000c00107947 */ /* 0x000fea0003800000 */
.L_x_18812:
[----:B------:R-:W-:Y:S01]  /*8e30*/  PRMT R4, R3, 0x8880, RZ ;  /* 0x0000888003047816 */ /* 0x000fe200000000ff */
[----:B------:R-:W-:-:S03]  /*8e40*/  IMAD.MOV.U32 R25, RZ, RZ, R23 ;  /* 0x000000ffff197224 */ /* 0x000fc600078e0017 */
[----:B------:R-:W-:-:S06]  /*8e50*/  PRMT R4, R4, 0x7710, RZ ;  /* 0x0000771004047816 */ /* 0x000fcc00000000ff */
[----:B------:R-:W0:Y:S02]  /*8e60*/  I2F.F64.S16 R4, R4 ;  /* 0x0000000400047312 */ /* 0x000e240000101c00 */
[----:B0-----:R0:W-:Y:S01]  /*8e70*/  STG.E.64 desc[UR36][R8.64], R4 ;  /* 0x0000000408007986 */ /* 0x0011e2000c101b24 */
[----:B------:R-:W-:Y:S05]  /*8e80*/  BRA `(.L_x_18802) ;  /* 0x0000000800f87947 */ /* 0x000fea0003800000 */
.L_x_18803:
        /* <DEDUP_REMOVED lines=13> */
.L_x_18816:
[----:B------:R-:W-:Y:S02]  /*8f60*/  PRMT R4, R3, 0x8880, RZ ;  /* 0x0000888003047816 */ /* 0x000fe400000000ff */
[----:B------:R-:W-:Y:S01]  /*8f70*/  CS2R R6, SRZ ;  /* 0x0000000000067805 */ /* 0x000fe2000001ff00 */
[----:B------:R-:W-:Y:S01]  /*8f80*/  IMAD.MOV.U32 R25, RZ, RZ, R23 ;  /* 0x000000ffff197224 */ /* 0x000fe200078e0017 */
[----:B------:R-:W-:-:S06]  /*8f90*/  PRMT R4, R4, 0x7710, RZ ;  /* 0x0000771004047816 */ /* 0x000fcc00000000ff */
[----:B------:R-:W0:Y:S02]  /*8fa0*/  I2F.F64.S16 R4, R4 ;  /* 0x0000000400047312 */ /* 0x000e240000101c00 */
[----:B0-----:R0:W-:Y:S01]  /*8fb0*/  STG.E.128 desc[UR36][R8.64], R4 ;  /* 0x0000000408007986 */ /* 0x0011e2000c101d24 */
[----:B------:R-:W-:Y:S05]  /*8fc0*/  BRA `(.L_x_18802) ;  /* 0x0000000800a87947 */ /* 0x000fea0003800000 */
.L_x_18815:
        /* <DEDUP_REMOVED lines=21> */
.L_x_18820:
[----:B------:R-:W-:Y:S05]  /*9120*/  BSYNC B0 ;  /* 0x0000000000007941 */ /* 0x000fea0003800000 */
.L_x_18819:
[----:B------:R-:W-:Y:S01]  /*9130*/  LOP3.LUT R5, R0, R5, RZ, 0xfc, !PT ;  /* 0x0000000500057212 */ /* 0x000fe200078efcff */
[----:B------:R-:W-:-:S04]  /*9140*/  IMAD.MOV.U32 R25, RZ, RZ, R23 ;  /* 0x000000ffff197224 */ /* 0x000fc800078e0017 */
[----:B------:R3:W-:Y:S01]  /*9150*/  STG.E.U8 desc[UR36][R8.64], R5 ;  /* 0x0000000508007986 */ /* 0x0007e2000c101124 */
[----:B------:R-:W-:Y:S05]  /*9160*/  BRA `(.L_x_18802) ;  /* 0x0000000800407947 */ /* 0x000fea0003800000 */
.L_x_18818:
        /* <DEDUP_REMOVED lines=13> */
.L_x_18822:
[----:B------:R-:W-:Y:S01]  /*9240*/  IMAD.MOV.U32 R0, RZ, RZ, 0x7f ;  /* 0x0000007fff007424 */ /* 0x000fe200078e00ff */
[----:B------:R-:W-:-:S04]  /*9250*/  ISETP.GT.U32.AND P0, PT, R4, 0x7f800000, PT ;  /* 0x7f8000000400780c */ /* 0x000fc80003f04070 */
[----:B------:R-:W-:-:S09]  /*9260*/  SEL R0, R0, 0x7c, P0 ;  /* 0x0000007c00007807 */ /* 0x000fd20000000000 */
.L_x_18823:
[----:B------:R-:W-:Y:S05]  /*9270*/  BSYNC B0 ;  /* 0x0000000000007941 */ /* 0x000fea0003800000 */
.L_x_18821:
[----:B------:R-:W-:Y:S01]  /*9280*/  LOP3.LUT R3, R5, 0x80000000, RZ, 0xc0, !PT ;  /* 0x8000000005037812 */ /* 0x000fe200078ec0ff */
[----:B------:R-:W-:-:S03]  /*9290*/  IMAD.MOV.U32 R25, RZ, RZ, R23 ;  /* 0x000000ffff197224 */ /* 0x000fc600078e0017 */
[----:B------:R-:W-:-:S04]  /*92a0*/  SHF.R.U32.HI R3, RZ, 0x18, R3 ;  /* 0x00000018ff037819 */ /* 0x000fc80000011603 */
[----:B------:R-:W-:-:S05]  /*92b0*/  LOP3.LUT R3, R0, R3, RZ, 0xfc, !PT ;  /* 0x0000000300037212 */ /* 0x000fca00078efcff */
[----:B------:R4:W-:Y:S01]  /*92c0*/  STG.E.U8 desc[UR36][R8.64], R3 ;  /* 0x0000000308007986 */ /* 0x0009e2000c101124 */
[----:B------:R-:W-:Y:S05]  /*92d0*/  BRA `(.L_x_18802) ;  /* 0x0000000400e47947 */ /* 0x000fea0003800000 */
.L_x_18817:
[----:B------:R-:W0:Y:S01]  /*92e0*/  I2F.S8 R0, R3 ;  /* 0x0000000300007306 */ /* 0x000e220000001400 */
[----:B------:R-:W-:Y:S01]  /*92f0*/  IMAD.MOV.U32 R25, RZ, RZ, R23 ;  /* 0x000000ffff197224 */ /* 0x000fe200078e0017 */
[----:B0-----:R-:W-:-:S05]  /*9300*/  F2FP.BF16.F32.PACK_AB R0, RZ, R0 ;  /* 0x00000000ff00723e */ /* 0x001fca00000010ff */
[----:B------:R2:W-:Y:S01]  /*9310*/  STG.E.U16 desc[UR36][R8.64], R0 ;  /* 0x0000000008007986 */ /* 0x0005e2000c101524 */
[----:B------:R-:W-:Y:S05]  /*9320*/  BRA `(.L_x_18802) ;  /* 0x0000000400d07947 */ /* 0x000fea0003800000 */
.L_x_18814:
        /* <DEDUP_REMOVED lines=13> */
.L_x_18826:
        /* <DEDUP_REMOVED lines=17> */
.L_x_18829:
[----:B------:R-:W-:-:S04]  /*9510*/  LOP3.LUT R3, R3, 0x80000000, RZ, 0xc0, !PT ;  /* 0x8000000003037812 */ /* 0x000fc800078ec0ff */
[----:B------:R-:W-:-:S04]  /*9520*/  SHF.R.U32.HI R3, RZ, 0x18, R3 ;  /* 0x00000018ff037819 */ /* 0x000fc80000011603 */
[----:B------:R-:W-:-:S04]  /*9530*/  LOP3.LUT R0, R0, R3, RZ, 0xfc, !PT ;  /* 0x0000000300007212 */ /* 0x000fc800078efcff */
[----:B------:R-:W-:-:S07]  /*9540*/  PRMT R4, R0, 0x7610, R4 ;  /* 0x0000761000047816 */ /* 0x000fce0000000004 */
.L_x_18828:
[----:B------:R-:W-:Y:S05]  /*9550*/  BSYNC B0 ;  /* 0x0000000000007941 */ /* 0x000fea0003800000 */
.L_x_18827:
[----:B------:R0:W-:Y:S01]  /*9560*/  STG.E.U8 desc[UR36][R8.64], R4 ;  /* 0x0000000408007986 */ /* 0x0001e2000c101124 */
[----:B------:R-:W-:Y:S01]  /*9570*/  IMAD.MOV.U32 R25, RZ, RZ, R23 ;  /* 0x000000ffff197224 */ /* 0x000fe200078e0017 */
[----:B------:R-:W-:Y:S06]  /*9580*/  BRA `(.L_x_18802) ;  /* 0x0000000400387947 */ /* 0x000fec0003800000 */
.L_x_18825:
        /* <DEDUP_REMOVED lines=17> */
.L_x_18832:
[----:B------:R-:W-:-:S04]  /*96a0*/  LOP3.LUT R3, R3, 0x80000000, RZ, 0xc0, !PT ;  /* 0x8000000003037812 */ /* 0x000fc800078ec0ff */
[----:B------:R-:W-:-:S04]  /*96b0*/  SHF.R.U32.HI R3, RZ, 0x18, R3 ;  /* 0x00000018ff037819 */ /* 0x000fc80000011603 */
[----:B------:R-:W-:-:S04]  /*96c0*/  LOP3.LUT R0, R0, R3, RZ, 0xfc, !PT ;  /* 0x0000000300007212 */ /* 0x000fc800078efcff */
[----:B------:R-:W-:-:S07]  /*96d0*/  PRMT R4, R0, 0x7610, R4 ;  /* 0x0000761000047816 */ /* 0x000fce0000000004 */
.L_x_18831:
[----:B------:R-:W-:Y:S05]  /*96e0*/  BSYNC B0 ;  /* 0x0000000000007941 */ /* 0x000fea0003800000 */
.L_x_18830:
[----:B------:R0:W-:Y:S01]  /*96f0*/  STG.E.U8 desc[UR36][R8.64], R4 ;  /* 0x0000000408007986 */ /* 0x0001e2000c101124 */
[----:B------:R-:W-:Y:S01]  /*9700*/  IMAD.MOV.U32 R25, RZ, RZ, R23 ;  /* 0x000000ffff197224 */ /* 0x000fe200078e0017 */
[----:B------:R-:W-:Y:S06]  /*9710*/  BRA `(.L_x_18802) ;  /* 0x0000000000d47947 */ /* 0x000fec0003800000 */
.L_x_18824:
        /* <DEDUP_REMOVED lines=24> */
.L_x_18807:
        /* <DEDUP_REMOVED lines=16> */
.L_x_18835:
[----:B------:R-:W-:Y:S01]  /*99a0*/  IMAD.MOV.U32 R25, RZ, RZ, R23 ;  /* 0x000000ffff197224 */ /* 0x000fe200078e0017 */
[----:B------:R-:W-:Y:S06]  /*99b0*/  BRA `(.L_x_18802) ;  /* 0x00000000002c7947 */ /* 0x000fec0003800000 */
.L_x_18834:
[----:B------:R-:W-:Y:S01]  /*99c0*/  LOP3.LUT R3, R3, 0xffff, RZ, 0xc0, !PT ;  /* 0x0000ffff03037812 */ /* 0x000fe200078ec0ff */
[----:B------:R-:W-:-:S03]  /*99d0*/  IMAD.MOV.U32 R25, RZ, RZ, R23 ;  /* 0x000000ffff197224 */ /* 0x000fc600078e0017 */
[----:B------:R-:W-:-:S05]  /*99e0*/  PRMT R3, R3, 0x8880, RZ ;  /* 0x0000888003037816 */ /* 0x000fca00000000ff */
[----:B------:R-:W-:-:S05]  /*99f0*/  IMAD.MOV.U32 R4, RZ, RZ, R3 ;  /* 0x000000ffff047224 */ /* 0x000fca00078e0003 */
[----:B------:R-:W-:-:S05]  /*9a00*/  SHF.R.S32.HI R5, RZ, 0x1f, R4 ;  /* 0x0000001fff057819 */ /* 0x000fca0000011404 */
[----:B------:R0:W-:Y:S01]  /*9a10*/  STG.E.64 desc[UR36][R8.64], R4 ;  /* 0x0000000408007986 */ /* 0x0001e2000c101b24 */
[----:B------:R-:W-:Y:S05]  /*9a20*/  BRA `(.L_x_18802) ;  /* 0x0000000000107947 */ /* 0x000fea0003800000 */
.L_x_18833:
[----:B------:R-:W-:Y:S01]  /*9a30*/  LOP3.LUT R3, R3, 0xffff, RZ, 0xc0, !PT ;  /* 0x0000ffff03037812 */ /* 0x000fe200078ec0ff */
[----:B------:R-:W-:-:S03]  /*9a40*/  IMAD.MOV.U32 R25, RZ, RZ, R23 ;  /* 0x000000ffff197224 */ /* 0x000fc600078e0017 */
[----:B------:R-:W-:-:S05]  /*9a50*/  PRMT R3, R3, 0x8880, RZ ;  /* 0x0000888003037816 */ /* 0x000fca00000000ff */
[----:B------:R0:W-:Y:S02]  /*9a60*/  STG.E desc[UR36][R8.64], R3 ;  /* 0x0000000308007986 */ /* 0x0001e4000c101924 */
.L_x_18802:
[----:B------:R-:W-:Y:S05]  /*9a70*/  BSYNC B6 ;  /* 0x0000000000067941 */ /* 0x000fea0003800000 */
.L_x_18801:
[----:B------:R-:W-:Y:S01]  /*9a80*/  ISETP.GE.AND P0, PT, R25, R16, PT ;  /* 0x000000101900720c */ /* 0x000fe20003f06270 */
[----:B------:R-:W-:-:S12]  /*9a90*/  BSSY B6, `(.L_x_18836) ;  /* 0x00001fe000067945 */ /* 0x000fd80003800000 */
[----:B------:R-:W-:Y:S05]  /*9aa0*/  @P0 BRA `(.L_x_18837) ;  /* 0x0000001c00f00947 */ /* 0x000fea0003800000 */
[----:B01234-:R-:W0:Y:S01]  /*9ab0*/  LDC.64 R8, c[0x0][0x218] ;  /* 0x00008600ff087b82 */ /* 0x01fe220000000a00 */
[----:B-----5:R-:W-:Y:S01]  /*9ac0*/  IMAD R0, R2, 0x200, R25 ;  /* 0x0000020002007824 */ /* 0x020fe200078e0219 */
        /* <DEDUP_REMOVED lines=18> */
.L_x_18841:
[----:B------:R0:W-:Y:S01]  /*9bf0*/  STG.E.U8 desc[UR36][R8.64], R22 ;  /* 0x0000001608007986 */ /* 0x0001e2000c101124 */
[----:B------:R-:W-:Y:S05]  /*9c00*/  BRA `(.L_x_18843) ;  /* 0x0000000c00987947 */ /* 0x000fea0003800000 */
.L_x_18840:
        /* <DEDUP_REMOVED lines=12> */
.L_x_18845:
[----:B------:R-:W-:-:S04]  /*9cd0*/  LOP3.LUT R22, R22, 0xffff, RZ, 0xc0, !PT ;  /* 0x0000ffff16167812 */ /* 0x000fc800078ec0ff */
[----:B------:R-:W-:-:S05]  /*9ce0*/  PRMT R3, R22, 0x8880, RZ ;  /* 0x0000888016037816 */ /* 0x000fca00000000ff */
[----:B------:R0:W-:Y:S01]  /*9cf0*/  STG.E desc[UR36][R8.64], R3 ;  /* 0x0000000308007986 */ /* 0x0001e2000c101924 */
[----:B------:R-:W-:Y:S05]  /*9d00*/  BRA `(.L_x_18843) ;  /* 0x0000000c00587947 */ /* 0x000fea0003800000 */
.L_x_18844:
[----:B------:R-:W-:-:S04]  /*9d10*/  PRMT R3, R22, 0x8880, RZ ;  /* 0x0000888016037816 */ /* 0x000fc800000000ff */
[----:B------:R-:W-:-:S05]  /*9d20*/  PRMT R3, R3, 0x7710, RZ ;  /* 0x0000771003037816 */ /* 0x000fca00000000ff */
[----:B------:R0:W-:Y:S01]  /*9d30*/  STG.E.U16 desc[UR36][R8.64], R3 ;  /* 0x0000000308007986 */ /* 0x0001e2000c101524 */
[----:B------:R-:W-:Y:S05]  /*9d40*/  BRA `(.L_x_18843) ;  /* 0x0000000c00487947 */ /* 0x000fea0003800000 */
.L_x_18839:
        /* <DEDUP_REMOVED lines=9> */
.L_x_18847:
[----:B------:R-:W0:Y:S02]  /*9de0*/  I2F.S8 R0, R22 ;  /* 0x0000001600007306 */ /* 0x000e240000001400 */
[----:B0-----:R-:W-:-:S05]  /*9df0*/  F2FP.F16.F32.PACK_AB R0, RZ, R0 ;  /* 0x00000000ff00723e */ /* 0x001fca00000000ff */
[----:B------:R0:W-:Y:S01]  /*9e00*/  STG.E.U16 desc[UR36][R8.64], R0 ;  /* 0x0000000008007986 */ /* 0x0001e2000c101524 */
[----:B------:R-:W-:Y:S05]  /*9e10*/  BRA `(.L_x_18843) ;  /* 0x0000000c00147947 */ /* 0x000fea0003800000 */
.L_x_18846:
        /* <DEDUP_REMOVED lines=10> */
.L_x_18849:
[----:B------:R-:W0:Y:S02]  /*9ec0*/  I2F.S8 R22, R22 ;  /* 0x0000001600167306 */ /* 0x000e240000001400 */
[----:B0-----:R-:W-:-:S04]  /*9ed0*/  F2FP.F16.F32.PACK_AB R3, RZ, R22 ;  /* 0x00000016ff03723e */ /* 0x001fc800000000ff */
[----:B------:R-:W-:-:S05]  /*9ee0*/  PRMT R3, R3, 0x5410, RZ ;  /* 0x0000541003037816 */ /* 0x000fca00000000ff */
[----:B------:R0:W-:Y:S01]  /*9ef0*/  STG.E desc[UR36][R8.64], R3 ;  /* 0x0000000308007986 */ /* 0x0001e2000c101924 */
[----:B------:R-:W-:Y:S05]  /*9f00*/  BRA `(.L_x_18843) ;  /* 0x0000000800d87947 */ /* 0x000fea0003800000 */
.L_x_18848:
[----:B------:R-:W-:-:S04]  /*9f10*/  PRMT R4, R22, 0x8880, RZ ;  /* 0x0000888016047816 */ /* 0x000fc800000000ff */
[----:B------:R-:W-:-:S06]  /*9f20*/  PRMT R4, R4, 0x7710, RZ ;  /* 0x0000771004047816 */ /* 0x000fcc00000000ff */
[----:B------:R-:W0:Y:S02]  /*9f30*/  I2F.F64.S16 R4, R4 ;  /* 0x0000000400047312 */ /* 0x000e240000101c00 */
[----:B0-----:R0:W-:Y:S01]  /*9f40*/  STG.E.64 desc[UR36][R8.64], R4 ;  /* 0x0000000408007986 */ /* 0x0011e2000c101b24 */
[----:B------:R-:W-:Y:S05]  /*9f50*/  BRA `(.L_x_18843) ;  /* 0x0000000800c47947 */ /* 0x000fea0003800000 */
.L_x_18838:
        /* <DEDUP_REMOVED lines=12> */
.L_x_18852:
[----:B------:R-:W-:Y:S02]  /*a020*/  PRMT R4, R22, 0x8880, RZ ;  /* 0x0000888016047816 */ /* 0x000fe400000000ff */
[----:B------:R-:W-:Y:S02]  /*a030*/  CS2R R6, SRZ ;  /* 0x0000000000067805 */ /* 0x000fe4000001ff00 */
[----:B------:R-:W-:-:S06]  /*a040*/  PRMT R4, R4, 0x7710, RZ ;  /* 0x0000771004047816 */ /* 0x000fcc00000000ff */
[----:B------:R-:W0:Y:S02]  /*a050*/  I2F.F64.S16 R4, R4 ;  /* 0x0000000400047312 */ /* 0x000e240000101c00 */
[----:B0-----:R0:W-:Y:S01]  /*a060*/  STG.E.128 desc[UR36][R8.64], R4 ;  /* 0x0000000408007986 */ /* 0x0011e2000c101d24 */
[----:B------:R-:W-:Y:S05]  /*a070*/  BRA `(.L_x_18843) ;  /* 0x00000008007c7947 */ /* 0x000fea0003800000 */
.L_x_18851:
        /* <DEDUP_REMOVED lines=21> */
.L_x_18856:
[----:B------:R-:W-:Y:S05]  /*a1d0*/  BSYNC B0 ;  /* 0x0000000000007941 */ /* 0x000fea0003800000 */
.L_x_18855:
[----:B------:R-:W-:-:S05]  /*a1e0*/  LOP3.LUT R5, R0, R5, RZ, 0xfc, !PT ;  /* 0x0000000500057212 */ /* 0x000fca00078efcff */
[----:B------:R3:W-:Y:S01]  /*a1f0*/  STG.E.U8 desc[UR36][R8.64], R5 ;  /* 0x0000000508007986 */ /* 0x0007e2000c101124 */
[----:B------:R-:W-:Y:S05]  /*a200*/  BRA `(.L_x_18843) ;  /* 0x0000000800187947 */ /* 0x000fea0003800000 */
.L_x_18854:
        /* <DEDUP_REMOVED lines=13> */
.L_x_18858:
[----:B------:R-:W-:Y:S01]  /*a2e0*/  IMAD.MOV.U32 R0, RZ, RZ, 0x7f ;  /* 0x0000007fff007424 */ /* 0x000fe200078e00ff */
[----:B------:R-:W-:-:S04]  /*a2f0*/  ISETP.GT.U32.AND P0, PT, R3, 0x7f800000, PT ;  /* 0x7f8000000300780c */ /* 0x000fc80003f04070 */
[----:B------:R-:W-:-:S09]  /*a300*/  SEL R0, R0, 0x7c, P0 ;  /* 0x0000007c00007807 */ /* 0x000fd20000000000 */
.L_x_18859:
[----:B------:R-:W-:Y:S05]  /*a310*/  BSYNC B0 ;  /* 0x0000000000007941 */ /* 0x000fea0003800000 */
.L_x_18857:
[----:B------:R-:W-:-:S04]  /*a320*/  LOP3.LUT R3, R5, 0x80000000, RZ, 0xc0, !PT ;  /* 0x8000000005037812 */ /* 0x000fc800078ec0ff */
[----:B------:R-:W-:-:S04]  /*a330*/  SHF.R.U32.HI R3, RZ, 0x18, R3 ;  /* 0x00000018ff037819 */ /* 0x000fc80000011603 */
[----:B------:R-:W-:-:S05]  /*a340*/  LOP3.LUT R3, R0, R3, RZ, 0xfc, !PT ;  /* 0x0000000300037212 */ /* 0x000fca00078efcff */
[----:B------:R4:W-:Y:S01]  /*a350*/  STG.E.U8 desc[UR36][R8.64], R3 ;  /* 0x0000000308007986 */ /* 0x0009e2000c101124 */
[----:B------:R-:W-:Y:S05]  /*a360*/  BRA `(.L_x_18843) ;  /* 0x0000000400c07947 */ /* 0x000fea0003800000 */
.L_x_18853:
[----:B------:R-:W0:Y:S02]  /*a370*/  I2F.S8 R0, R22 ;  /* 0x0000001600007306 */ /* 0x000e240000001400 */
[----:B0-----:R-:W-:-:S05]  /*a380*/  F2FP.BF16.F32.PACK_AB R0, RZ, R0 ;  /* 0x00000000ff00723e */ /* 0x001fca00000010ff */
[----:B------:R2:W-:Y:S01]  /*a390*/  STG.E.U16 desc[UR36][R8.64], R0 ;  /* 0x0000000008007986 */ /* 0x0005e2000c101524 */
[----:B------:R-:W-:Y:S05]  /*a3a0*/  BRA `(.L_x_18843) ;  /* 0x0000000400b07947 */ /* 0x000fea0003800000 */
.L_x_18850:
        /* <DEDUP_REMOVED lines=12> */
.L_x_18862:
        /* <DEDUP_REMOVED lines=17> */
.L_x_18865:
[----:B------:R-:W-:-:S04]  /*a580*/  LOP3.LUT R3, R5, 0x80000000, RZ, 0xc0, !PT ;  /* 0x8000000005037812 */ /* 0x000fc800078ec0ff */
[----:B------:R-:W-:-:S04]  /*a590*/  SHF.R.U32.HI R3, RZ, 0x18, R3 ;  /* 0x00000018ff037819 */ /* 0x000fc80000011603 */
[----:B------:R-:W-:-:S04]  /*a5a0*/  LOP3.LUT R0, R0, R3, RZ, 0xfc, !PT ;  /* 0x0000000300007212 */ /* 0x000fc800078efcff */
[----:B------:R-:W-:-:S07]  /*a5b0*/  PRMT R4, R0, 0x7610, R4 ;  /* 0x0000761000047816 */ /* 0x000fce0000000004 */
.L_x_18864:
[----:B------:R-:W-:Y:S05]  /*a5c0*/  BSYNC B0 ;  /* 0x0000000000007941 */ /* 0x000fea0003800000 */
.L_x_18863:
[----:B------:R0:W-:Y:S01]  /*a5d0*/  STG.E.U8 desc[UR36][R8.64], R4 ;  /* 0x0000000408007986 */ /* 0x0001e2000c101124 */
[----:B------:R-:W-:Y:S05]  /*a5e0*/  BRA `(.L_x_18843) ;  /* 0x0000000400207947 */ /* 0x000fea0003800000 */
.L_x_18861:
        /* <DEDUP_REMOVED lines=17> */
.L_x_18868:
[----:B------:R-:W-:-:S04]  /*a700*/  LOP3.LUT R3, R5, 0x80000000, RZ, 0xc0, !PT ;  /* 0x8000000005037812 */ /* 0x000fc800078ec0ff */
[----:B------:R-:W-:-:S04]  /*a710*/  SHF.R.U32.HI R3, RZ, 0x18, R3 ;  /* 0x00000018ff037819 */ /* 0x000fc80000011603 */
[----:B------:R-:W-:-:S04]  /*a720*/  LOP3.LUT R0, R0, R3, RZ, 0xfc, !PT ;  /* 0x0000000300007212 */ /* 0x000fc800078efcff */
[----:B------:R-:W-:-:S07]  /*a730*/  PRMT R4, R0, 0x7610, R4 ;  /* 0x0000761000047816 */ /* 0x000fce0000000004 */
.L_x_18867:
[----:B------:R-:W-:Y:S05]  /*a740*/  BSYNC B0 ;  /* 0x0000000000007941 */ /* 0x000fea0003800000 */
.L_x_18866:
[----:B------:R0:W-:Y:S01]  /*a750*/  STG.E.U8 desc[UR36][R8.64], R4 ;  /* 0x0000000408007986 */ /* 0x0001e2000c101124 */
[----:B------:R-:W-:Y:S05]  /*a760*/  BRA `(.L_x_18843) ;  /* 0x0000000000c07947 */ /* 0x000fea0003800000 */
.L_x_18860:
        /* <DEDUP_REMOVED lines=22> */
.L_x_18842:
        /* <DEDUP_REMOVED lines=16> */
.L_x_18871:
[----:B------:R-:W-:Y:S05]  /*a9d0*/  BRA `(.L_x_18843) ;  /* 0x0000000000247947 */ /* 0x000fea0003800000 */
.L_x_18870:
[----:B------:R-:W-:-:S04]  /*a9e0*/  LOP3.LUT R22, R22, 0xffff, RZ, 0xc0, !PT ;  /* 0x0000ffff16167812 */ /* 0x000fc800078ec0ff */
[----:B------:R-:W-:-:S05]  /*a9f0*/  PRMT R22, R22, 0x8880, RZ ;  /* 0x0000888016167816 */ /* 0x000fca00000000ff */
[----:B------:R-:W-:-:S05]  /*aa00*/  IMAD.MOV.U32 R4, RZ, RZ, R22 ;  /* 0x000000ffff047224 */ /* 0x000fca00078e0016 */
[----:B------:R-:W-:-:S05]  /*aa10*/  SHF.R.S32.HI R5, RZ, 0x1f, R4 ;  /* 0x0000001fff057819 */ /* 0x000fca0000011404 */
[----:B------:R0:W-:Y:S01]  /*aa20*/  STG.E.64 desc[UR36][R8.64], R4 ;  /* 0x0000000408007986 */ /* 0x0001e2000c101b24 */
[----:B------:R-:W-:Y:S05]  /*aa30*/  BRA `(.L_x_18843) ;  /* 0x00000000000c7947 */ /* 0x000fea0003800000 */
.L_x_18869:
[----:B------:R-:W-:-:S04]  /*aa40*/  LOP3.LUT R22, R22, 0xffff, RZ, 0xc0, !PT ;  /* 0x0000ffff16167812 */ /* 0x000fc800078ec0ff */
[----:B------:R-:W-:-:S05]  /*aa50*/  PRMT R3, R22, 0x8880, RZ ;  /* 0x0000888016037816 */ /* 0x000fca00000000ff */
[----:B------:R0:W-:Y:S02]  /*aa60*/  STG.E desc[UR36][R8.64], R3 ;  /* 0x0000000308007986 */ /* 0x0001e4000c101924 */
.L_x_18843:
        /* <DEDUP_REMOVED lines=23> */
.L_x_18875:
[----:B------:R0:W-:Y:S01]  /*abe0*/  STG.E.U8 desc[UR36][R8.64], R18 ;  /* 0x0000001208007986 */ /* 0x0001e2000c101124 */
[----:B------:R-:W-:Y:S05]  /*abf0*/  BRA `(.L_x_18877) ;  /* 0x0000000c00987947 */ /* 0x000fea0003800000 */
.L_x_18874:
        /* <DEDUP_REMOVED lines=12> */
.L_x_18879:
[----:B------:R-:W-:-:S04]  /*acc0*/  LOP3.LUT R18, R18, 0xffff, RZ, 0xc0, !PT ;  /* 0x0000ffff12127812 */ /* 0x000fc800078ec0ff */
[----:B------:R-:W-:-:S05]  /*acd0*/  PRMT R3, R18, 0x8880, RZ ;  /* 0x0000888012037816 */ /* 0x000fca00000000ff */
[----:B------:R0:W-:Y:S01]  /*ace0*/  STG.E desc[UR36][R8.64], R3 ;  /* 0x0000000308007986 */ /* 0x0001e2000c101924 */
[----:B------:R-:W-:Y:S05]  /*acf0*/  BRA `(.L_x_18877) ;  /* 0x0000000c00587947 */ /* 0x000fea0003800000 */
.L_x_18878:
[----:B------:R-:W-:-:S04]  /*ad00*/  PRMT R3, R18, 0x8880, RZ ;  /* 0x0000888012037816 */ /* 0x000fc800000000ff */
[----:B------:R-:W-:-:S05]  /*ad10*/  PRMT R3, R3, 0x7710, RZ ;  /* 0x0000771003037816 */ /* 0x000fca00000000ff */
[----:B------:R0:W-:Y:S01]  /*ad20*/  STG.E.U16 desc[UR36][R8.64], R3 ;  /* 0x0000000308007986 */ /* 0x0001e2000c101524 */
[----:B------:R-:W-:Y:S05]  /*ad30*/  BRA `(.L_x_18877) ;  /* 0x0000000c00487947 */ /* 0x000fea0003800000 */
.L_x_18873:
        /* <DEDUP_REMOVED lines=9> */
.L_x_18881:
[----:B------:R-:W0:Y:S02]  /*add0*/  I2F.S8 R0, R18 ;  /* 0x0000001200007306 */ /* 0x000e240000001400 */
[----:B0-----:R-:W-:-:S05]  /*ade0*/  F2FP.F16.F32.PACK_AB R0, RZ, R0 ;  /* 0x00000000ff00723e */ /* 0x001fca00000000ff */
[----:B------:R0:W-:Y:S01]  /*adf0*/  STG.E.U16 desc[UR36][R8.64], R0 ;  /* 0x0000000008007986 */ /* 0x0001e2000c101524 */
[----:B------:R-:W-:Y:S05]  /*ae00*/  BRA `(.L_x_18877) ;  /* 0x0000000c00147947 */ /* 0x000fea0003800000 */
.L_x_18880:
        /* <DEDUP_REMOVED lines=10> */
.L_x_18883:
[----:B------:R-:W0:Y:S02]  /*aeb0*/  I2F.S8 R18, R18 ;  /* 0x0000001200127306 */ /* 0x000e240000001400 */
[----:B0-----:R-:W-:-:S04]  /*aec0*/  F2FP.F16.F32.PACK_AB R3, RZ, R18 ;  /* 0x00000012ff03723e */ /* 0x001fc800000000ff */
[----:B------:R-:W-:-:S05]  /*aed0*/  PRMT R3, R3, 0x5410, RZ ;  /* 0x0000541003037816 */ /* 0x000fca00000000ff */
[----:B------:R2:W-:Y:S01]  /*aee0*/  STG.E desc[UR36][R8.64], R3 ;  /* 0x0000000308007986 */ /* 0x0005e2000c101924 */
[----:B------:R-:W-:Y:S05]  /*aef0*/  BRA `(.L_x_18877) ;  /* 0x0000000800d87947 */ /* 0x000fea0003800000 */
.L_x_18882:
[----:B------:R-:W-:-:S04]  /*af00*/  PRMT R4, R18, 0x8880, RZ ;  /* 0x0000888012047816 */ /* 0x000fc800000000ff */
[----:B------:R-:W-:-:S06]  /*af10*/  PRMT R4, R4, 0x7710, RZ ;  /* 0x0000771004047816 */ /* 0x000fcc00000000ff */
[----:B------:R-:W0:Y:S02]  /*af20*/  I2F.F64.S16 R4, R4 ;  /* 0x0000000400047312 */ /* 0x000e240000101c00 */
[----:B0-----:R4:W-:Y:S01]  /*af30*/  STG.E.64 desc[UR36][R8.64], R4 ;  /* 0x0000000408007986 */ /* 0x0019e2000c101b24 */
[----:B------:R-:W-:Y:S05]  /*af40*/  BRA `(.L_x_18877) ;  /* 0x0000000800c47947 */ /* 0x000fea0003800000 */
.L_x_18872:
        /* <DEDUP_REMOVED lines=12> */
.L_x_18886:
[----:B------:R-:W-:Y:S02]  /*b010*/  PRMT R4, R18, 0x8880, RZ ;  /* 0x0000888012047816 */ /* 0x000fe400000000ff */
[----:B------:R-:W-:Y:S02]  /*b020*/  CS2R R6, SRZ ;  /* 0x0000000000067805 */ /* 0x000fe4000001ff00 */
[----:B------:R-:W-:-:S06]  /*b030*/  PRMT R4, R4, 0x7710, RZ ;  /* 0x0000771004047816 */ /* 0x000fcc00000000ff */
[----:B------:R-:W0:Y:S02]  /*b040*/  I2F.F64.S16 R4, R4 ;  /* 0x0000000400047312 */ /* 0x000e240000101c00 */
[----:B0-----:R0:W-:Y:S01]  /*b050*/  STG.E.128 desc[UR36][R8.64], R4 ;  /* 0x0000000408007986 */ /* 0x0011e2000c101d24 */
[----:B------:R-:W-:Y:S05]  /*b060*/  BRA `(.L_x_18877) ;  /* 0x00000008007c7947 */ /* 0x000fea0003800000 */
.L_x_18885:
        /* <DEDUP_REMOVED lines=21> */
.L_x_18890:
[----:B------:R-:W-:Y:S05]  /*b1c0*/  BSYNC B0 ;  /* 0x0000000000007941 */ /* 0x000fea0003800000 */
.L_x_18889:
[----:B------:R-:W-:-:S05]  /*b1d0*/  LOP3.LUT R5, R0, R5, RZ, 0xfc, !PT ;  /* 0x0000000500057212 */ /* 0x000fca00078efcff */
[----:B------:R0:W-:Y:S01]  /*b1e0*/  STG.E.U8 desc[UR36][R8.64], R5 ;  /* 0x0000000508007986 */ /* 0x0001e2000c101124 */
[----:B------:R-:W-:Y:S05]  /*b1f0*/  BRA `(.L_x_18877) ;  /* 0x0000000800187947 */ /* 0x000fea0003800000 */
.L_x_18888:
        /* <DEDUP_REMOVED lines=13> */
.L_x_18892:
[----:B------:R-:W-:Y:S01]  /*b2d0*/  IMAD.MOV.U32 R0, RZ, RZ, 0x7f ;  /* 0x0000007fff007424 */ /* 0x000fe200078e00ff */
[----:B------:R-:W-:-:S04]  /*b2e0*/  ISETP.GT.U32.AND P0, PT, R3, 0x7f800000, PT ;  /* 0x7f8000000300780c */ /* 0x000fc80003f04070 */
[----:B------:R-:W-:-:S09]  /*b2f0*/  SEL R0, R0, 0x7c, P0 ;  /* 0x0000007c00007807 */ /* 0x000fd20000000000 */
.L_x_18893:
[----:B------:R-:W-:Y:S05]  /*b300*/  BSYNC B0 ;  /* 0x0000000000007941 */ /* 0x000fea0003800000 */
.L_x_18891:
[----:B------:R-:W-:-:S04]  /*b310*/  LOP3.LUT R3, R5, 0x80000000, RZ, 0xc0, !PT ;  /* 0x8000000005037812 */ /* 0x000fc800078ec0ff */
[----:B------:R-:W-:-:S04]  /*b320*/  SHF.R.U32.HI R3, RZ, 0x18, R3 ;  /* 0x00000018ff037819 */ /* 0x000fc80000011603 */
[----:B------:R-:W-:-:S05]  /*b330*/  LOP3.LUT R3, R0, R3, RZ, 0xfc, !PT ;  /* 0x0000000300037212 */ /* 0x000fca00078efcff */
[----:B------:R0:W-:Y:S01]  /*b340*/  STG.E.U8 desc[UR36][R8.64], R3 ;  /* 0x0000000308007986 */ /* 0x0001e2000c101124 */
[----:B------:R-:W-:Y:S05]  /*b350*/  BRA `(.L_x_18877) ;  /* 0x0000000400c07947 */ /* 0x000fea0003800000 */
.L_x_18887:
[----:B------:R-:W0:Y:S02]  /*b360*/  I2F.S8 R0, R18 ;  /* 0x0000001200007306 */ /* 0x000e240000001400 */
[----:B0-----:R-:W-:-:S05]  /*b370*/  F2FP.BF16.F32.PACK_AB R0, RZ, R0 ;  /* 0x00000000ff00723e */ /* 0x001fca00000010ff */
[----:B------:R0:W-:Y:S01]  /*b380*/  STG.E.U16 desc[UR36][R8.64], R0 ;  /* 0x0000000008007986 */ /* 0x0001e2000c101524 */
[----:B------:R-:W-:Y:S05]  /*b390*/  BRA `(.L_x_18877) ;  /* 0x0000000400b07947 */ /* 0x000fea0003800000 */
.L_x_18884:
        /* <DEDUP_REMOVED lines=12> */
.L_x_18896:
        /* <DEDUP_REMOVED lines=17> */
.L_x_18899:
[----:B------:R-:W-:-:S04]  /*b570*/  LOP3.LUT R3, R5, 0x80000000, RZ, 0xc0, !PT ;  /* 0x8000000005037812 */ /* 0x000fc800078ec0ff */
[----:B------:R-:W-:-:S04]  /*b580*/  SHF.R.U32.HI R3, RZ, 0x18, R3 ;  /* 0x00000018ff037819 */ /* 0x000fc80000011603 */
[----:B------:R-:W-:-:S04]  /*b590*/  LOP3.LUT R0, R0, R3, RZ, 0xfc, !PT ;  /* 0x0000000300007212 */ /* 0x000fc800078efcff */
[----:B------:R-:W-:-:S07]  /*b5a0*/  PRMT R4, R0, 0x7610, R4 ;  /* 0x0000761000047816 */ /* 0x000fce0000000004 */
.L_x_18898:
[----:B------:R-:W-:Y:S05]  /*b5b0*/  BSYNC B0 ;  /* 0x0000000000007941 */ /* 0x000fea0003800000 */
.L_x_18897:
[----:B------:R0:W-:Y:S01]  /*b5c0*/  STG.E.U8 desc[UR36][R8.64], R4 ;  /* 0x0000000408007986 */ /* 0x0001e2000c101124 */
[----:B------:R-:W-:Y:S05]  /*b5d0*/  BRA `(.L_x_18877) ;  /* 0x0000000400207947 */ /* 0x000fea0003800000 */
.L_x_18895:
        /* <DEDUP_REMOVED lines=17> */
.L_x_18902:
[----:B------:R-:W-:-:S04]  /*b6f0*/  LOP3.LUT R3, R5, 0x80000000, RZ, 0xc0, !PT ;  /* 0x8000000005037812 */ /* 0x000fc800078ec0ff */
[----:B------:R-:W-:-:S04]  /*b700*/  SHF.R.U32.HI R3, RZ, 0x18, R3 ;  /* 0x00000018ff037819 */ /* 0x000fc80000011603 */
[----:B------:R-:W-:-:S04]  /*b710*/  LOP3.LUT R0, R0, R3, RZ, 0xfc, !PT ;  /* 0x0000000300007212 */ /* 0x000fc800078efcff */
[----:B------:R-:W-:-:S07]  /*b720*/  PRMT R4, R0, 0x7610, R4 ;  /* 0x0000761000047816 */ /* 0x000fce0000000004 */
.L_x_18901:
[----:B------:R-:W-:Y:S05]  /*b730*/  BSYNC B0 ;  /* 0x0000000000007941 */ /* 0x000fea0003800000 */
.L_x_18900:
[----:B------:R0:W-:Y:S01]  /*b740*/  STG.E.U8 desc[UR36][R8.64], R4 ;  /* 0x0000000408007986 */ /* 0x0001e2000c101124 */
[----:B------:R-:W-:Y:S05]  /*b750*/  BRA `(.L_x_18877) ;  /* 0x0000000000c07947 */ /* 0x000fea0003800000 */
.L_x_18894:
        /* <DEDUP_REMOVED lines=22> */
.L_x_18876:
        /* <DEDUP_REMOVED lines=16> */
.L_x_18905:
[----:B------:R-:W-:Y:S05]  /*b9c0*/  BRA `(.L_x_18877) ;  /* 0x0000000000247947 */ /* 0x000fea0003800000 */
.L_x_18904:
[----:B------:R-:W-:-:S04]  /*b9d0*/  LOP3.LUT R18, R18, 0xffff, RZ, 0xc0, !PT ;  /* 0x0000ffff12127812 */ /* 0x000fc800078ec0ff */
[----:B------:R-:W-:-:S05]  /*b9e0*/  PRMT R18, R18, 0x8880, RZ ;  /* 0x0000888012127816 */ /* 0x000fca00000000ff */
[----:B------:R-:W-:-:S05]  /*b9f0*/  IMAD.MOV.U32 R4, RZ, RZ, R18 ;  /* 0x000000ffff047224 */ /* 0x000fca00078e0012 */
[----:B------:R-:W-:-:S05]  /*ba00*/  SHF.R.S32.HI R5, RZ, 0x1f, R4 ;  /* 0x0000001fff057819 */ /* 0x000fca0000011404 */
[----:B------:R0:W-:Y:S01]  /*ba10*/  STG.E.64 desc[UR36][R8.64], R4 ;  /* 0x0000000408007986 */ /* 0x0001e2000c101b24 */
[----:B------:R-:W-:Y:S05]  /*ba20*/  BRA `(.L_x_18877) ;  /* 0x00000000000c7947 */ /* 0x000fea0003800000 */
.L_x_18903:
[----:B------:R-:W-:-:S04]  /*ba30*/  LOP3.LUT R18, R18, 0xffff, RZ, 0xc0, !PT ;  /* 0x0000ffff12127812 */ /* 0x000fc800078ec0ff */
[----:B------:R-:W-:-:S05]  /*ba40*/  PRMT R3, R18, 0x8880, RZ ;  /* 0x0000888012037816 */ /* 0x000fca00000000ff */
[----:B------:R0:W-:Y:S02]  /*ba50*/  STG.E desc[UR36][R8.64], R3 ;  /* 0x0000000308007986 */ /* 0x0001e4000c101924 */
.L_x_18877:
[----:B------:R-:W-:-:S07]  /*ba60*/  VIADD R25, R25, 0x80 ;  /* 0x0000008019197836 */ /* 0x000fce0000000000 */
.L_x_18837:
[----:B------:R-:W-:Y:S05]  /*ba70*/  BSYNC B6 ;  /* 0x0000000000067941 */ /* 0x000fea0003800000 */
.L_x_18836:
        /* <DEDUP_REMOVED lines=21> */
.L_x_18909:
[----:B------:R-:W-:Y:S01]  /*bbd0*/  STG.E.U8 desc[UR36][R2.64], R19 ;  /* 0x0000001302007986 */ /* 0x000fe2000c101124 */
[----:B------:R-:W-:Y:S05]  /*bbe0*/  EXIT ;  /* 0x000000000000794d */ /* 0x000fea0003800000 */
.L_x_18908:
        /* <DEDUP_REMOVED lines=12> */
.L_x_18912:
[----:B------:R-:W-:-:S04]  /*bcb0*/  LOP3.LUT R19, R19, 0xffff, RZ, 0xc0, !PT ;  /* 0x0000ffff13137812 */ /* 0x000fc800078ec0ff */
[----:B------:R-:W-:-:S05]  /*bcc0*/  PRMT R5, R19, 0x8880, RZ ;  /* 0x0000888013057816 */ /* 0x000fca00000000ff */
[----:B------:R-:W-:Y:S01]  /*bcd0*/  STG.E desc[UR36][R2.64], R5 ;  /* 0x0000000502007986 */ /* 0x000fe2000c101924 */
[----:B------:R-:W-:Y:S05]  /*bce0*/  EXIT ;  /* 0x000000000000794d */ /* 0x000fea0003800000 */
.L_x_18911:
[----:B------:R-:W-:-:S04]  /*bcf0*/  PRMT R5, R19, 0x8880, RZ ;  /* 0x0000888013057816 */ /* 0x000fc800000000ff */
[----:B------:R-:W-:-:S05]  /*bd00*/  PRMT R5, R5, 0x7710, RZ ;  /* 0x0000771005057816 */ /* 0x000fca00000000ff */
[----:B------:R-:W-:Y:S01]  /*bd10*/  STG.E.U16 desc[UR36][R2.64], R5 ;  /* 0x0000000502007986 */ /* 0x000fe2000c101524 */
[----:B------:R-:W-:Y:S05]  /*bd20*/  EXIT ;  /* 0x000000000000794d */ /* 0x000fea0003800000 */
.L_x_18907:
        /* <DEDUP_REMOVED lines=9> */
.L_x_18914:
[----:B------:R-:W0:Y:S02]  /*bdc0*/  I2F.S8 R0, R19 ;  /* 0x0000001300007306 */ /* 0x000e240000001400 */
[----:B0-----:R-:W-:-:S05]  /*bdd0*/  F2FP.F16.F32.PACK_AB R0, RZ, R0 ;  /* 0x00000000ff00723e */ /* 0x001fca00000000ff */
[----:B------:R-:W-:Y:S01]  /*bde0*/  STG.E.U16 desc[UR36][R2.64], R0 ;  /* 0x0000000002007986 */ /* 0x000fe2000c101524 */
[----:B------:R-:W-:Y:S05]  /*bdf0*/  EXIT ;  /* 0x000000000000794d */ /* 0x000fea0003800000 */
.L_x_18913:
        /* <DEDUP_REMOVED lines=10> */
.L_x_18916:
[----:B------:R-:W0:Y:S02]  /*bea0*/  I2F.S8 R19, R19 ;  /* 0x0000001300137306 */ /* 0x000e240000001400 */
[----:B0-----:R-:W-:-:S04]  /*beb0*/  F2FP.F16.F32.PACK_AB R5, RZ, R19 ;  /* 0x00000013ff05723e */ /* 0x001fc800000000ff */
[----:B------:R-:W-:-:S05]  /*bec0*/  PRMT R5, R5, 0x5410, RZ ;  /* 0x0000541005057816 */ /* 0x000fca00000000ff */
[----:B------:R-:W-:Y:S01]  /*bed0*/  STG.E desc[UR36][R2.64], R5 ;  /* 0x0000000502007986 */ /* 0x000fe2000c101924 */
[----:B------:R-:W-:Y:S05]  /*bee0*/  EXIT ;  /* 0x000000000000794d */ /* 0x000fea0003800000 */
.L_x_18915:
[----:B------:R-:W-:-:S04]  /*bef0*/  PRMT R4, R19, 0x8880, RZ ;  /* 0x0000888013047816 */ /* 0x000fc800000000ff */
[----:B------:R-:W-:-:S06]  /*bf00*/  PRMT R4, R4, 0x7710, RZ ;  /* 0x0000771004047816 */ /* 0x000fcc00000000ff */
[----:B------:R-:W0:Y:S02]  /*bf10*/  I2F.F64.S16 R4, R4 ;  /* 0x0000000400047312 */ /* 0x000e240000101c00 */
[----:B0-----:R-:W-:Y:S01]  /*bf20*/  STG.E.64 desc[UR36][R2.64], R4 ;  /* 0x0000000402007986 */ /* 0x001fe2000c101b24 */
[----:B------:R-:W-:Y:S05]  /*bf30*/  EXIT ;  /* 0x000000000000794d */ /* 0x000fea0003800000 */
.L_x_18906:
        /* <DEDUP_REMOVED lines=12> */
.L_x_18919:
[----:B------:R-:W-:Y:S02]  /*c000*/  PRMT R4, R19, 0x8880, RZ ;  /* 0x0000888013047816 */ /* 0x000fe400000000ff */
[----:B------:R-:W-:Y:S02]  /*c010*/  CS2R R6, SRZ ;  /* 0x0000000000067805 */ /* 0x000fe4000001ff00 */
[----:B------:R-:W-:-:S06]  /*c020*/  PRMT R4, R4, 0x7710, RZ ;  /* 0x0000771004047816 */ /* 0x000fcc00000000ff */
[----:B------:R-:W0:Y:S02]  /*c030*/  I2F.F64.S16 R4, R4 ;  /* 0x0000000400047312 */ /* 0x000e240000101c00 */
[----:B0-----:R-:W-:Y:S01]  /*c040*/  STG.E.128 desc[UR36][R2.64], R4 ;  /* 0x0000000402007986 */ /* 0x001fe2000c101d24 */
[----:B------:R-:W-:Y:S05]  /*c050*/  EXIT ;  /* 0x000000000000794d */ /* 0x000fea0003800000 */
.L_x_18918:
        /* <DEDUP_REMOVED lines=21> */
.L_x_18923:
[----:B------:R-:W-:Y:S05]  /*c1b0*/  BSYNC B0 ;  /* 0x0000000000007941 */ /* 0x000fea0003800000 */
.L_x_18922:
[----:B------:R-:W-:-:S05]  /*c1c0*/  LOP3.LUT R5, R0, R5, RZ, 0xfc, !PT ;  /* 0x0000000500057212 */ /* 0x000fca00078efcff */
[----:B------:R-:W-:Y:S01]  /*c1d0*/  STG.E.U8 desc[UR36][R2.64], R5 ;  /* 0x0000000502007986 */ /* 0x000fe2000c101124 */
[----:B------:R-:W-:Y:S05]  /*c1e0*/  EXIT ;  /* 0x000000000000794d */ /* 0x000fea0003800000 */
.L_x_18921:
        /* <DEDUP_REMOVED lines=13> */
.L_x_18925:
[----:B------:R-:W-:Y:S01]  /*c2c0*/  IMAD.MOV.U32 R0, RZ, RZ, 0x7f ;  /* 0x0000007fff007424 */ /* 0x000fe200078e00ff */
[----:B------:R-:W-:-:S04]  /*c2d0*/  ISETP.GT.U32.AND P0, PT, R4, 0x7f800000, PT ;  /* 0x7f8000000400780c */ /* 0x000fc80003f04070 */
[----:B------:R-:W-:-:S09]  /*c2e0*/  SEL R0, R0, 0x7c, P0 ;  /* 0x0000007c00007807 */ /* 0x000fd20000000000 */
.L_x_18926:
[----:B------:R-:W-:Y:S05]  /*c2f0*/  BSYNC B0 ;  /* 0x0000000000007941 */ /* 0x000fea0003800000 */
.L_x_18924:
[----:B------:R-:W-:-:S04]  /*c300*/  LOP3.LUT R4, R19, 0x80000000, RZ, 0xc0, !PT ;  /* 0x8000000013047812 */ /* 0x000fc800078ec0ff */
[----:B------:R-:W-:-:S04]  /*c310*/  SHF.R.U32.HI R5, RZ, 0x18, R4 ;  /* 0x00000018ff057819 */ /* 0x000fc80000011604 */
[----:B------:R-:W-:-:S05]  /*c320*/  LOP3.LUT R5, R0, R5, RZ, 0xfc, !PT ;  /* 0x0000000500057212 */ /* 0x000fca00078efcff */
[----:B------:R-:W-:Y:S01]  /*c330*/  STG.E.U8 desc[UR36][R2.64], R5 ;  /* 0x0000000502007986 */ /* 0x000fe2000c101124 */
[----:B------:R-:W-:Y:S05]  /*c340*/  EXIT ;  /* 0x000000000000794d */ /* 0x000fea0003800000 */
.L_x_18920:
[----:B------:R-:W0:Y:S02]  /*c350*/  I2F.S8 R0, R19 ;  /* 0x0000001300007306 */ /* 0x000e240000001400 */
[----:B0-----:R-:W-:-:S05]  /*c360*/  F2FP.BF16.F32.PACK_AB R0, RZ, R0 ;  /* 0x00000000ff00723e */ /* 0x001fca00000010ff */
[----:B------:R-:W-:Y:S01]  /*c370*/  STG.E.U16 desc[UR36][R2.64], R0 ;  /* 0x0000000002007986 */ /* 0x000fe2000c101524 */
[----:B------:R-:W-:Y:S05]  /*c380*/  EXIT ;  /* 0x000000000000794d */ /* 0x000fea0003800000 */
.L_x_18917:
        /* <DEDUP_REMOVED lines=12> */
.L_x_18929:
        /* <DEDUP_REMOVED lines=17> */
.L_x_18932:
[----:B------:R-:W-:-:S04]  /*c560*/  LOP3.LUT R0, R19, 0x80000000, RZ, 0xc0, !PT ;  /* 0x8000000013007812 */ /* 0x000fc800078ec0ff */
[----:B------:R-:W-:-:S04]  /*c570*/  SHF.R.U32.HI R5, RZ, 0x18, R0 ;  /* 0x00000018ff057819 */ /* 0x000fc80000011600 */
[----:B------:R-:W-:-:S04]  /*c580*/  LOP3.LUT R4, R4, R5, RZ, 0xfc, !PT ;  /* 0x0000000504047212 */ /* 0x000fc800078efcff */
[----:B------:R-:W-:-:S07]  /*c590*/  PRMT R0, R4, 0x7610, R0 ;  /* 0x0000761004007816 */ /* 0x000fce0000000000 */
.L_x_18931:
[----:B------:R-:W-:Y:S05]  /*c5a0*/  BSYNC B0 ;  /* 0x0000000000007941 */ /* 0x000fea0003800000 */
.L_x_18930:
[----:B------:R-:W-:Y:S01]  /*c5b0*/  STG.E.U8 desc[UR36][R2.64], R0 ;  /* 0x0000000002007986 */ /* 0x000fe2000c101124 */
[----:B------:R-:W-:Y:S05]  /*c5c0*/  EXIT ;  /* 0x000000000000794d */ /* 0x000fea0003800000 */
.L_x_18928:
        /* <DEDUP_REMOVED lines=17> */
.L_x_18935:
[----:B------:R-:W-:-:S04]  /*c6e0*/  LOP3.LUT R0, R19, 0x80000000, RZ, 0xc0, !PT ;  /* 0x8000000013007812 */ /* 0x000fc800078ec0ff */
[----:B------:R-:W-:-:S04]  /*c6f0*/  SHF.R.U32.HI R5, RZ, 0x18, R0 ;  /* 0x00000018ff057819 */ /* 0x000fc80000011600 */
[----:B------:R-:W-:-:S04]  /*c700*/  LOP3.LUT R4, R4, R5, RZ, 0xfc, !PT ;  /* 0x0000000504047212 */ /* 0x000fc800078efcff */
[----:B------:R-:W-:-:S07]  /*c710*/  PRMT R0, R4, 0x7610, R0 ;  /* 0x0000761004007816 */ /* 0x000fce0000000000 */
.L_x_18934:
[----:B------:R-:W-:Y:S05]  /*c720*/  BSYNC B0 ;  /* 0x0000000000007941 */ /* 0x000fea0003800000 */
.L_x_18933:
[----:B------:R-:W-:Y:S01]  /*c730*/  STG.E.U8 desc[UR36][R2.64], R0 ;  /* 0x0000000002007986 */ /* 0x000fe2000c101124 */
[----:B------:R-:W-:Y:S05]  /*c740*/  EXIT ;  /* 0x000000000000794d */ /* 0x000fea0003800000 */
.L_x_18927:
        /* <DEDUP_REMOVED lines=22> */
.L_x_18910:
        /* <DEDUP_REMOVED lines=16> */
.L_x_18938:
[----:B------:R-:W-:Y:S05]  /*c9b0*/  EXIT ;  /* 0x000000000000794d */ /* 0x000fea0003800000 */
.L_x_18937:
[----:B------:R-:W-:-:S04]  /*c9c0*/  LOP3.LUT R19, R19, 0xffff, RZ, 0xc0, !PT ;  /* 0x0000ffff13137812 */ /* 0x000fc800078ec0ff */
[----:B------:R-:W-:-:S05]  /*c9d0*/  PRMT R19, R19, 0x8880, RZ ;  /* 0x0000888013137816 */ /* 0x000fca00000000ff */
[----:B------:R-:W-:-:S05]  /*c9e0*/  IMAD.MOV.U32 R4, RZ, RZ, R19 ;  /* 0x000000ffff047224 */ /* 0x000fca00078e0013 */
[----:B------:R-:W-:-:S05]  /*c9f0*/  SHF.R.S32.HI R5, RZ, 0x1f, R4 ;  /* 0x0000001fff057819 */ /* 0x000fca0000011404 */
[----:B------:R-:W-:Y:S01]  /*ca00*/  STG.E.64 desc[UR36][R2.64], R4 ;  /* 0x0000000402007986 */ /* 0x000fe2000c101b24 */
[----:B------:R-:W-:Y:S05]  /*ca10*/  EXIT ;  /* 0x000000000000794d */ /* 0x000fea0003800000 */
.L_x_18936:
[----:B------:R-:W-:-:S04]  /*ca20*/  LOP3.LUT R19, R19, 0xffff, RZ, 0xc0, !PT ;  /* 0x0000ffff13137812 */ /* 0x000fc800078ec0ff */
[----:B------:R-:W-:-:S05]  /*ca30*/  PRMT R5, R19, 0x8880, RZ ;  /* 0x0000888013057816 */ /* 0x000fca00000000ff */
[----:B------:R-:W-:Y:S01]  /*ca40*/  STG.E desc[UR36][R2.64], R5 ;  /* 0x0000000502007986 */ /* 0x000fe2000c101924 */
[----:B------:R-:W-:Y:S05]  /*ca50*/  EXIT ;  /* 0x000000000000794d */ /* 0x000fea0003800000 */
.L_x_18939:
        /* <DEDUP_REMOVED lines=10> */
.L_x_43925:


//--------------------- .text._ZN2at6native18elementwise_kernelILi128ELi4EZNS0_22gpu_kernel_impl_nocastINS0_13BinaryFunctorIN3c104HalfES5_bZZZNS0_22logical_or_kernel_cudaERNS_14TensorIteratorEENKUlvE0_clEvENKUlvE6_clEvEUlS5_S5_E_EEEEvRNS_18TensorIteratorBaseERKT_EUliE_EEviT1_ --------------------------
	.section	.text._ZN2at6native18elementwise_kernelILi128ELi4EZNS0_22gpu_kernel_impl_nocastINS0_13BinaryFunctorIN3c104HalfES5_bZZZNS0_22logical_or_kernel_cudaERNS_14TensorIteratorEENKUlvE0_clEvENKUlvE6_clEvEUlS5_S5_E_EEEEvRNS_18TensorIteratorBaseERKT_EUliE_EEviT1_,"ax",@progbits
	.align	128
        .global         _ZN2at6native18elementwise_kernelILi128ELi4EZNS0_22gpu_kernel_impl_nocastINS0_13BinaryFunctorIN3c104HalfES5_bZZZNS0_22logical_or_kernel_cudaERNS_14TensorIteratorEENKUlvE0_clEvENKUlvE6_clEvEUlS5_S5_E_EEEEvRNS_18TensorIteratorBaseERKT_EUliE_EEviT1_
        .type           _ZN2at6native18elementwise_kernelILi128ELi4EZNS0_22gpu_kernel_impl_nocastINS0_13BinaryFunctorIN3c104HalfES5_bZZZNS0_22logical_or_kernel_cudaERNS_14TensorIteratorEENKUlvE0_clEvENKUlvE6_clEvEUlS5_S5_E_EEEEvRNS_18TensorIteratorBaseERKT_EUliE_EEviT1_,@function
        .size           _ZN2at6native18elementwise_kernelILi128ELi4EZNS0_22gpu_kernel_impl_nocastINS0_13BinaryFunctorIN3c104HalfES5_bZZZNS0_22logical_or_kernel_cudaERNS_14TensorIteratorEENKUlvE0_clEvENKUlvE6_clEvEUlS5_S5_E_EEEEvRNS_18TensorIteratorBaseERKT_EUliE_EEviT1_,(.L_x_43926 - _ZN2at6native18elementwise_kernelILi128ELi4EZNS0_22gpu_kernel_impl_nocastINS0_13BinaryFunctorIN3c104HalfES5_bZZZNS0_22logical_or_kernel_cudaERNS_14TensorIteratorEENKUlvE0_clEvENKUlvE6_clEvEUlS5_S5_E_EEEEvRNS_18TensorIteratorBaseERKT_EUliE_EEviT1_)
        .other          _ZN2at6native18elementwise_kernelILi128ELi4EZNS0_22gpu_kernel_impl_nocastINS0_13BinaryFunctorIN3c104HalfES5_bZZZNS0_22logical_or_kernel_cudaERNS_14TensorIteratorEENKUlvE0_clEvENKUlvE6_clEvEUlS5_S5_E_EEEEvRNS_18TensorIteratorBaseERKT_EUliE_EEviT1_,@"STO_CUDA_ENTRY STV_DEFAULT"
_ZN2at6native18elementwise_kernelILi128ELi4EZNS0_22gpu_kernel_impl_nocastINS0_13BinaryFunctorIN3c104HalfES5_bZZZNS0_22logical_or_kernel_cudaERNS_14TensorIteratorEENKUlvE0_clEvENKUlvE6_clEvEUlS5_S5_E_EEEEvRNS_18TensorIteratorBaseERKT_EUliE_EEviT1_:
.text._ZN2at6native18elementwise_kernelILi128ELi4EZNS0_22gpu_kernel_impl_nocastINS0_13BinaryFunctorIN3c104HalfES5_bZZZNS0_22logical_or_kernel_cudaERNS_14TensorIteratorEENKUlvE0_clEvENKUlvE6_clEvEUlS5_S5_E_EEEEvRNS_18TensorIteratorBaseERKT_EUliE_EEviT1_:
        /* <DEDUP_REMOVED lines=363> */
.L_x_18942:
        /* <DEDUP_REMOVED lines=13> */
[----:B------:R-:W-:Y:S01]  /*1780*/  IADD3 R3, R3, 0x80, RZ ;  /* 0x0000008003037810 */ /* 0x000fe20007ffe0ff */
[----:B--2---:R-:W-:-:S05]  /*1790*/  HADD2.F32 R0, -RZ, R6.H0_H0 ;  /* 0x20000006ff007230 */ /* 0x004fca0000004100 */
[----:B------:R-:W-:-:S13]  /*17a0*/  FSETP.NEU.FTZ.AND P0, PT, R0, RZ, PT ;  /* 0x000000ff0000720b */ /* 0x000fda0003f1d000 */
[----:B---3--:R-:W-:-:S05]  /*17b0*/  @!P0 HADD2.F32 R0, -RZ, R8.H0_H0 ;  /* 0x20000008ff008230 */ /* 0x008fca0000004100 */
[----:B------:R-:W-:-:S04]  /*17c0*/  @!P0 FSETP.NEU.FTZ.AND P1, PT, R0, RZ, PT ;  /* 0x000000ff0000820b */ /* 0x000fc80003f3d000 */
[----:B------:R-:W-:-:S05]  /*17d0*/  @!P0 SEL R7, RZ, 0x1, !P1 ;  /* 0x00000001ff078807 */ /* 0x000fca0004800000 */
[----:B------:R0:W-:Y:S04]  /*17e0*/  STG.E.U8 desc[UR4][R4.64], R7 ;  /* 0x0000000704007986 */ /* 0x0001e8000c101104 */
.L_x_18941:
[----:B------:R-:W-:Y:S05]  /*17f0*/  BSYNC B0 ;  /* 0x0000000000007941 */ /* 0x000fea0003800000 */
.L_x_18940:
        /* <DEDUP_REMOVED lines=356> */
.L_x_18945:
        /* <DEDUP_REMOVED lines=375> */
.L_x_18946:
        /* <DEDUP_REMOVED lines=20> */
.L_x_18944:
[----:B------:R-:W-:Y:S05]  /*46f0*/  BSYNC B0 ;  /* 0x0000000000007941 */ /* 0x000fea0003800000 */
.L_x_18943:
        /* <DEDUP_REMOVED lines=355> */
.L_x_18947:
        /* <DEDUP_REMOVED lines=12> */
[----:B------:R-:W-:Y:S01]  /*5df0*/  IADD3.X R5, RZ, UR7, RZ, P2, !PT ;  /* 0x00000007ff057c10 */ /* 0x000fe200097fe4ff */
[----:B--2---:R-:W-:-:S05]  /*5e00*/  HADD2.F32 R0, -RZ, R2.H0_H0 ;  /* 0x20000002ff007230 */ /* 0x004fca0000004100 */
[----:B------:R-:W-:-:S13]  /*5e10*/  FSETP.NEU.FTZ.AND P0, PT, R0, RZ, PT ;  /* 0x000000ff0000720b */ /* 0x000fda0003f1d000 */
[----:B---3--:R-:W-:-:S05]  /*5e20*/  @!P0 HADD2.F32 R0, -RZ, R6.H0_H0 ;  /* 0x20000006ff008230 */ /* 0x008fca0000004100 */
[----:B------:R-:W-:-:S04]  /*5e30*/  @!P0 FSETP.NEU.FTZ.AND P1, PT, R0, RZ, PT ;  /* 0x000000ff0000820b */ /* 0x000fc80003f3d000 */
[----:B------:R-:W-:-:S05]  /*5e40*/  @!P0 SEL R3, RZ, 0x1, !P1 ;  /* 0x00000001ff038807 */ /* 0x000fca0004800000 */
[----:B------:R-:W-:Y:S01]  /*5e50*/  STG.E.U8 desc[UR4][R4.64], R3 ;  /* 0x0000000304007986 */ /* 0x000fe2000c101104 */
[----:B------:R-:W-:Y:S05]  /*5e60*/  EXIT ;  /* 0x000000000000794d */ /* 0x000fea0003800000 */
.L_x_18948:
        /* <DEDUP_REMOVED lines=9> */
.L_x_43926:


//--------------------- .text._ZN2at6native27unrolled_elementwise_kernelINS0_13BinaryFunctorIN3c104HalfES4_bZZZNS0_22logical_or_kernel_cudaERNS_14TensorIteratorEENKUlvE0_clEvENKUlvE6_clEvEUlS4_S4_E_EESt5arrayIPcLm3EELi4E23TrivialOffsetCalculatorILi2EjESE_ILi1EjENS0_6memory15LoadWithoutCastENSH_16StoreWithoutCastEEEviT_T0_T2_T3_T4_T5_ --------------------------
	.section	.text._ZN2at6native27unrolled_elementwise_kernelINS0_13BinaryFunctorIN3c104HalfES4_bZZZNS0_22logical_or_kernel_cudaERNS_14TensorIteratorEENKUlvE0_clEvENKUlvE6_clEvEUlS4_S4_E_EESt5arrayIPcLm3EELi4E23TrivialOffsetCalculatorILi2EjESE_ILi1EjENS0_6memory15LoadWithoutCastENSH_16StoreWithoutCastEEEviT_T0_T2_T3_T4_T5_,"ax",@progbits
	.align	128
        .global         _ZN2at6native27unrolled_elementwise_kernelINS0_13BinaryFunctorIN3c104HalfES4_bZZZNS0_22logical_or_kernel_cudaERNS_14TensorIteratorEENKUlvE0_clEvENKUlvE6_clEvEUlS4_S4_E_EESt5arrayIPcLm3EELi4E23TrivialOffsetCalculatorILi2EjESE_ILi1EjENS0_6memory15LoadWithoutCastENSH_16StoreWithoutCastEEEviT_T0_T2_T3_T4_T5_
        .type           _ZN2at6native27unrolled_elementwise_kernelINS0_13BinaryFunctorIN3c104HalfES4_bZZZNS0_22logical_or_kernel_cudaERNS_14TensorIteratorEENKUlvE0_clEvENKUlvE6_clEvEUlS4_S4_E_EESt5arrayIPcLm3EELi4E23TrivialOffsetCalculatorILi2EjESE_ILi1EjENS0_6memory15LoadWithoutCastENSH_16StoreWithoutCastEEEviT_T0_T2_T3_T4_T5_,@function
        .size           _ZN2at6native27unrolled_elementwise_kernelINS0_13BinaryFunctorIN3c104HalfES4_bZZZNS0_22logical_or_kernel_cudaERNS_14TensorIteratorEENKUlvE0_clEvENKUlvE6_clEvEUlS4_S4_E_EESt5arrayIPcLm3EELi4E23TrivialOffsetCalculatorILi2EjESE_ILi1EjENS0_6memory15LoadWithoutCastENSH_16StoreWithoutCastEEEviT_T0_T2_T3_T4_T5_,(.L_x_43927 - _ZN2at6native27unrolled_elementwise_kernelINS0_13BinaryFunctorIN3c104HalfES4_bZZZNS0_22logical_or_kernel_cudaERNS_14TensorIteratorEENKUlvE0_clEvENKUlvE6_clEvEUlS4_S4_E_EESt5arrayIPcLm3EELi4E23TrivialOffsetCalculatorILi2EjESE_ILi1EjENS0_6memory15LoadWithoutCastENSH_16StoreWithoutCastEEEviT_T0_T2_T3_T4_T5_)
        .other          _ZN2at6native27unrolled_elementwise_kernelINS0_13BinaryFunctorIN3c104HalfES4_bZZZNS0_22logical_or_kernel_cudaERNS_14TensorIteratorEENKUlvE0_clEvENKUlvE6_clEvEUlS4_S4_E_EESt5arrayIPcLm3EELi4E23TrivialOffsetCalculatorILi2EjESE_ILi1EjENS0_6memory15LoadWithoutCastENSH_16StoreWithoutCastEEEviT_T0_T2_T3_T4_T5_,@"STO_CUDA_ENTRY STV_DEFAULT"
_ZN2at6native27unrolled_elementwise_kernelINS0_13BinaryFunctorIN3c104HalfES4_bZZZNS0_22logical_or_kernel_cudaERNS_14TensorIteratorEENKUlvE0_clEvENKUlvE6_clEvEUlS4_S4_E_EESt5arrayIPcLm3EELi4E23TrivialOffsetCalculatorILi2EjESE_ILi1EjENS0_6memory15LoadWithoutCastENSH_16StoreWithoutCastEEEviT_T0_T2_T3_T4_T5_:
.text._ZN2at6native27unrolled_elementwise_kernelINS0_13BinaryFunctorIN3c104HalfES4_bZZZNS0_22logical_or_kernel_cudaERNS_14TensorIteratorEENKUlvE0_clEvENKUlvE6_clEvEUlS4_S4_E_EESt5arrayIPcLm3EELi4E23TrivialOffsetCalculatorILi2EjESE_ILi1EjENS0_6memory15LoadWithoutCastENSH_16StoreWithoutCastEEEviT_T0_T2_T3_T4_T5_:
        /* <DEDUP_REMOVED lines=16> */
[C---:B------:R-:W-:Y:S01]  /*0100*/  ISETP.GE.AND P3, PT, R17.reuse, R13, PT ;  /* 0x0000000d1100720c */ /* 0x040fe20003f66270 */
[----:B0-----:R-:W-:Y:S01]  /*0110*/  @!P0 IMAD.WIDE.U32 R24, R14, 0x2, R24 ;  /* 0x000000020e188825 */ /* 0x001fe200078e0018 */
[----:B------:R-:W0:Y:S11]  /*0120*/  @!P1 LDC.64 R2, c[0x0][0x228] ;  /* 0x00008a00ff029b82 */ /* 0x000e360000000a00 */
[----:B------:R-:W2:Y:S01]  /*0130*/  @!P3 LDC.64 R4, c[0x0][0x220] ;  /* 0x00008800ff04bb82 */ /* 0x000ea20000000a00 */
[----:B------:R-:W-:Y:S01]  /*0140*/  @!P3 IMAD R21, R12, 0x200, R17 ;  /* 0x000002000c15b824 */ /* 0x000fe200078e0211 */
[----:B------:R-:W-:Y:S01]  /*0150*/  @!P3 IADD3 R17, R17, 0x80, RZ ;  /* 0x000000801111b810 */ /* 0x000fe20007ffe0ff */
[----:B-1----:R-:W-:-:S03]  /*0160*/  @!P1 IMAD.WIDE.U32 R22, R19, 0x2, R22 ;  /* 0x0000000213169825 */ /* 0x002fc600078e0016 */
[----:B------:R-:W-:Y:S02]  /*0170*/  ISETP.GE.AND P2, PT, R17, R13, PT ;  /* 0x0000000d1100720c */ /* 0x000fe40003f46270 */
[----:B------:R1:W5:Y:S01]  /*0180*/  @!P1 LDG.E.U16 R0, desc[UR4][R22.64] ;  /* 0x0000000416009981 */ /* 0x000362000c1e1500 */
[----:B------:R-:W3:Y:S08]  /*0190*/  @!P3 LDC.64 R6, c[0x0][0x228] ;  /* 0x00008a00ff06bb82 */ /* 0x000ef00000000a00 */
[----:B-1----:R-:W1:Y:S01]  /*01a0*/  @!P0 LDC.64 R22, c[0x0][0x220] ;  /* 0x00008800ff168b82 */ /* 0x002e620000000a00 */
[----:B------:R-:W-:Y:S01]  /*01b0*/  PRMT R16, RZ, 0x7610, R16 ;  /* 0x00007610ff107816 */ /* 0x000fe20000000010 */
[----:B0-----:R-:W-:-:S04]  /*01c0*/  @!P1 IMAD.WIDE.U32 R2, R19, 0x2, R2 ;  /* 0x0000000213029825 */ /* 0x001fc800078e0002 */
[C---:B--2---:R-:W-:Y:S01]  /*01d0*/  @!P3 IMAD.WIDE.U32 R4, R21.reuse, 0x2, R4 ;  /* 0x000000021504b825 */ /* 0x044fe200078e0004 */
[----:B------:R0:W5:Y:S01]  /*01e0*/  @!P1 LDG.E.U16 R16, desc[UR4][R2.64] ;  /* 0x0000000402109981 */ /* 0x000162000c1e1500 */
[----:B------:R-:W2:Y:S02]  /*01f0*/  @!P2 LDC.64 R8, c[0x0][0x220] ;  /* 0x00008800ff08ab82 */ /* 0x000ea40000000a00 */
[----:B------:R-:W-:Y:S02]  /*0200*/  @!P2 IMAD R17, R12, 0x200, R17 ;  /* 0x000002000c11a824 */ /* 0x000fe400078e0211 */
[----:B---3--:R-:W-:Y:S01]  /*0210*/  @!P3 IMAD.WIDE.U32 R6, R21, 0x2, R6 ;  /* 0x000000021506b825 */ /* 0x008fe200078e0006 */
[----:B------:R-:W-:-:S03]  /*0220*/  PRMT R21, RZ, 0x7610, R21 ;  /* 0x00007610ff157816 */ /* 0x000fc60000000015 */
[----:B------:R-:W3:Y:S03]  /*0230*/  @!P2 LDC.64 R10, c[0x0][0x228] ;  /* 0x00008a00ff0aab82 */ /* 0x000ee60000000a00 */
[----:B------:R-:W5:Y:S01]  /*0240*/  @!P0 LDG.E.U16 R21, desc[UR4][R24.64] ;  /* 0x0000000418158981 */ /* 0x000f62000c1e1500 */
[----:B-1----:R-:W-:Y:S01]  /*0250*/  @!P0 IMAD.WIDE.U32 R22, R14, 0x2, R22 ;  /* 0x000000020e168825 */ /* 0x002fe200078e0016 */
[----:B------:R-:W-:-:S03]  /*0260*/  PRMT R14, RZ, 0x7610, R14 ;  /* 0x00007610ff0e7816 */ /* 0x000fc6000000000e */
[----:B0-----:R-:W0:Y:S03]  /*0270*/  @!P0 LDC.64 R2, c[0x0][0x218] ;  /* 0x00008600ff028b82 */ /* 0x001e260000000a00 */
        /* <DEDUP_REMOVED lines=8> */
[----:B------:R1:W5:Y:S01]  /*0300*/  @!P3 LDG.E.U16 R17, desc[UR4][R4.64] ;  /* 0x000000040411b981 */ /* 0x000362000c1e1500 */
[----:B------:R-:W-:Y:S03]  /*0310*/  BSSY B0, `(.L_x_18949) ;  /* 0x0000017000007945 */ /* 0x000fe60003800000 */
[----:B------:R2:W5:Y:S04]  /*0320*/  @!P3 LDG.E.U16 R18, desc[UR4][R6.64] ;  /* 0x000000040612b981 */ /* 0x000568000c1e1500 */
[----:B------:R3:W5:Y:S01]  /*0330*/  @!P2 LDG.E.U16 R19, desc[UR4][R8.64] ;  /* 0x000000040813a981 */ /* 0x000762000c1e1500 */
[----:B-1----:R-:W-:-:S02]  /*0340*/  IMAD.MOV.U32 R4, RZ, RZ, R15 ;  /* 0x000000ffff047224 */ /* 0x002fc400078e000f */
[----:B------:R-:W-:Y:S02]  /*0350*/  @!P0 IMAD R5, R12, 0x200, R15 ;  /* 0x000002000c058824 */ /* 0x000fe400078e020f */
[C---:B------:R-:W-:Y:S02]  /*0360*/  VIADD R10, R4.reuse, 0x80 ;  /* 0x00000080040a7836 */ /* 0x040fe40000000000 */
[C---:B--2---:R-:W-:Y:S01]  /*0370*/  VIADD R6, R4.reuse, 0x100 ;  /* 0x0000010004067836 */ /* 0x044fe20000000000 */
[----:B0-----:R-:W-:Y:S01]  /*0380*/  @!P0 IADD3 R2, P5, R5, R2, RZ ;  /* 0x0000000205028210 */ /* 0x001fe20007fbe0ff */
[----:B---3--:R-:W-:Y:S01]  /*0390*/  VIADD R8, R4, 0x180 ;  /* 0x0000018004087836 */ /* 0x008fe20000000000 */
[----:B------:R-:W-:Y:S02]  /*03a0*/  @!P0 MOV R4, R10 ;  /* 0x0000000a00048202 */ /* 0x000fe40000000f00 */
[-C--:B------:R-:W-:Y:S01]  /*03b0*/  ISETP.GE.AND P4, PT, R10, R13.reuse, PT ;  /* 0x0000000d0a00720c */ /* 0x080fe20003f86270 */
[----:B------:R-:W-:Y:S01]  /*03c0*/  @!P0 IMAD.X R3, RZ, RZ, R3, P5 ;  /* 0x000000ffff038224 */ /* 0x000fe200028e0603 */
[----:B------:R-:W-:-:S02]  /*03d0*/  ISETP.GE.AND P1, PT, R6, R13, PT ;  /* 0x0000000d0600720c */ /* 0x000fc40003f26270 */
[-C--:B------:R-:W-:Y:S02]  /*03e0*/  ISETP.GE.AND P2, PT, R8, R13.reuse, PT ;  /* 0x0000000d0800720c */ /* 0x080fe40003f46270 */
[----:B------:R-:W-:Y:S01]  /*03f0*/  ISETP.GE.AND P3, PT, R4, R13, PT ;  /* 0x0000000d0400720c */ /* 0x000fe20003f66270 */
[----:B------:R-:W-:-:S12]  /*0400*/  @P0 BRA `(.L_x_18950) ;  /* 0x00000000001c0947 */ /* 0x000fd80003800000 */
[----:B-----5:R-:W-:Y:S02]  /*0410*/  HADD2.F32 R14, -RZ, R14.H0_H0 ;  /* 0x2000000eff0e7230 */ /* 0x020fe40000004100 */
[----:B------:R-:W-:-:S03]  /*0420*/  IMAD.MOV.U32 R5, RZ, RZ, 0x1 ;  /* 0x00000001ff057424 */ /* 0x000fc600078e00ff */
[----:B------:R-:W-:-:S13]  /*0430*/  FSETP.NEU.FTZ.AND P5, PT, R14, RZ, PT ;  /* 0x000000ff0e00720b */ /* 0x000fda0003fbd000 */
[----:B------:R-:W-:-:S05]  /*0440*/  @!P5 HADD2.F32 R21, -RZ, R21.H0_H0 ;  /* 0x20000015ff15d230 */ /* 0x000fca0000004100 */
[----:B------:R-:W-:-:S04]  /*0450*/  @!P5 FSETP.NEU.FTZ.AND P6, PT, R21, RZ, PT ;  /* 0x000000ff1500d20b */ /* 0x000fc80003fdd000 */
[----:B------:R-:W-:-:S04]  /*0460*/  @!P5 SEL R6, RZ, 0x1, !P6 ;  /* 0x00000001ff06d807 */ /* 0x000fc80007000000 */
[----:B------:R-:W-:-:S07]  /*0470*/  @!P5 PRMT R5, R6, 0x7610, R5 ;  /* 0x000076100605d816 */ /* 0x000fce0000000005 */
.L_x_18950:
[----:B------:R-:W-:Y:S05]  /*0480*/  BSYNC B0 ;  /* 0x0000000000007941 */ /* 0x000fea0003800000 */
.L_x_18949:
        /* <DEDUP_REMOVED lines=9> */
.L_x_18952:
[----:B------:R-:W-:Y:S05]  /*0520*/  BSYNC B0 ;  /* 0x0000000000007941 */ /* 0x000fea0003800000 */
.L_x_18951:
        /* <DEDUP_REMOVED lines=9> */
.L_x_18954:
[----:B------:R-:W-:Y:S05]  /*05c0*/  BSYNC B0 ;  /* 0x0000000000007941 */ /* 0x000fea0003800000 */
.L_x_18953:
[----:B------:R-:W-:Y:S04]  /*05d0*/  BSSY B0, `(.L_x_18955) ;  /* 0x0000009000007945 */ /* 0x000fe80003800000 */
[----:B------:R-:W-:Y:S05]  /*05e0*/  @P2 BRA `(.L_x_18956) ;  /* 0x00000000001c2947 */ /* 0x000fea0003800000 */
[----:B-----5:R-:W-:Y:S01]  /*05f0*/  HADD2.F32 R19, -RZ, R19.H0_H0 ;  /* 0x20000013ff137230 */ /* 0x020fe20000004100 */
[----:B------:R-:W-:-:S04]  /*0600*/  HFMA2.MMA R9, -RZ, RZ, 0, 5.9604644775390625e-08 ;  /* 0x00000001ff097435 */ /* 0x000fc800000001ff */
[----:B------:R-:W-:-:S13]  /*0610*/  FSETP.NEU.FTZ.AND P1, PT, R19, RZ, PT ;  /* 0x000000ff1300720b */ /* 0x000fda0003f3d000 */
[----:B------:R-:W-:-:S05]  /*0620*/  @!P1 HADD2.F32 R20, -RZ, R20.H0_H0 ;  /* 0x20000014ff149230 */ /* 0x000fca0000004100 */
[----:B------:R-:W-:-:S04]  /*0630*/  @!P1 FSETP.NEU.FTZ.AND P2, PT, R20, RZ, PT ;  /* 0x000000ff1400920b */ /* 0x000fc80003f5d000 */
[----:B------:R-:W-:-:S04]  /*0640*/  @!P1 SEL R6, RZ, 0x1, !P2 ;  /* 0x00000001ff069807 */ /* 0x000fc80005000000 */
[----:B------:R-:W-:-:S07]  /*0650*/  @!P1 PRMT R9, R6, 0x7610, R9 ;  /* 0x0000761006099816 */ /* 0x000fce0000000009 */
.L_x_18956:
[----:B------:R-:W-:Y:S05]  /*0660*/  BSYNC B0 ;  /* 0x0000000000007941 */ /* 0x000fea0003800000 */
.L_x_18955:
        /* <DEDUP_REMOVED lines=10> */
[----:B------:R-:W-:Y:S02]  /*0710*/  @!P1 IMAD R6, R12, 0x200, R4 ;  /* 0x000002000c069824 */ /* 0x000fe400078e0204 */
[----:B------:R-:W-:-:S03]  /*0720*/  @!P1 VIADD R4, R4, 0x80 ;  /* 0x0000008004049836 */ /* 0x000fc60000000000 */
[----:B------:R-:W-:-:S04]  /*0730*/  @!P1 IADD3 R6, P2, R6, UR6, RZ ;  /* 0x0000000606069c10 */ /* 0x000fc8000ff5e0ff */
[----:B------:R-:W-:-:S05]  /*0740*/  @!P1 IADD3.X R7, RZ, UR7, RZ, P2, !PT ;  /* 0x00000007ff079c10 */ /* 0x000fca00097fe4ff */
[----:B------:R1:W-:Y:S04]  /*0750*/  @!P1 STG.E.U8 desc[UR4][R6.64], R8 ;  /* 0x0000000806009986 */ /* 0x0003e8000c101104 */
.L_x_18958:
[----:B------:R-:W-:Y:S05]  /*0760*/  BSYNC B0 ;  /* 0x0000000000007941 */ /* 0x000fea0003800000 */
.L_x_18957:
        /* <DEDUP_REMOVED lines=8> */
.L_x_18959:
        /* <DEDUP_REMOVED lines=9> */
.L_x_43927:


//--------------------- .text._ZN2at6native29vectorized_elementwise_kernelILi2ENS0_13BinaryFunctorIN3c104HalfES4_bZZZNS0_22logical_or_kernel_cudaERNS_14TensorIteratorEENKUlvE0_clEvENKUlvE6_clEvEUlS4_S4_E_EESt5arrayIPcLm3EEEEviT0_T1_ --------------------------
	.section	.text._ZN2at6native29vectorized_elementwise_kernelILi2ENS0_13BinaryFunctorIN3c104HalfES4_bZZZNS0_22logical_or_kernel_cudaERNS_14TensorIteratorEENKUlvE0_clEvENKUlvE6_clEvEUlS4_S4_E_EESt5arrayIPcLm3EEEEviT0_T1_,"ax",@progbits
	.align	128
        .global         _ZN2at6native29vectorized_elementwise_kernelILi2ENS0_13BinaryFunctorIN3c104HalfES4_bZZZNS0_22logical_or_kernel_cudaERNS_14TensorIteratorEENKUlvE0_clEvENKUlvE6_clEvEUlS4_S4_E_EESt5arrayIPcLm3EEEEviT0_T1_
        .type           _ZN2at6native29vectorized_elementwise_kernelILi2ENS0_13BinaryFunctorIN3c104HalfES4_bZZZNS0_22logical_or_kernel_cudaERNS_14TensorIteratorEENKUlvE0_clEvENKUlvE6_clEvEUlS4_S4_E_EESt5arrayIPcLm3EEEEviT0_T1_,@function
        .size           _ZN2at6native29vectorized_elementwise_kernelILi2ENS0_13BinaryFunctorIN3c104HalfES4_bZZZNS0_22logical_or_kernel_cudaERNS_14TensorIteratorEENKUlvE0_clEvENKUlvE6_clEvEUlS4_S4_E_EESt5arrayIPcLm3EEEEviT0_T1_,(.L_x_43928 - _ZN2at6native29vectorized_elementwise_kernelILi2ENS0_13BinaryFunctorIN3c104HalfES4_bZZZNS0_22logical_or_kernel_cudaERNS_14TensorIteratorEENKUlvE0_clEvENKUlvE6_clEvEUlS4_S4_E_EESt5arrayIPcLm3EEEEviT0_T1_)
        .other          _ZN2at6native29vectorized_elementwise_kernelILi2ENS0_13BinaryFunctorIN3c104HalfES4_bZZZNS0_22logical_or_kernel_cudaERNS_14TensorIteratorEENKUlvE0_clEvENKUlvE6_clEvEUlS4_S4_E_EESt5arrayIPcLm3EEEEviT0_T1_,@"STO_CUDA_ENTRY STV_DEFAULT"
_ZN2at6native29vectorized_elementwise_kernelILi2ENS0_13BinaryFunctorIN3c104HalfES4_bZZZNS0_22logical_or_kernel_cudaERNS_14TensorIteratorEENKUlvE0_clEvENKUlvE6_clEvEUlS4_S4_E_EESt5arrayIPcLm3EEEEviT0_T1_:
.text._ZN2at6native29vectorized_elementwise_kernelILi2ENS0_13BinaryFunctorIN3c104HalfES4_bZZZNS0_22logical_or_kernel_cudaERNS_14TensorIteratorEENKUlvE0_clEvENKUlvE6_clEvEUlS4_S4_E_EESt5arrayIPcLm3EEEEviT0_T1_:
        /* <DEDUP_REMOVED lines=20> */
[----:B------:R-:W4:Y:S04]  /*0140*/  LDG.E R15, desc[UR4][R6.64+0x200] ;  /* 0x00020004060f7981 */ /* 0x000f28000c1e1900 */
[----:B------:R-:W4:Y:S04]  /*0150*/  LDG.E R12, desc[UR4][R4.64+0x600] ;  /* 0x00060004040c7981 */ /* 0x000f28000c1e1900 */
[----:B------:R-:W4:Y:S04]  /*0160*/  LDG.E R2, desc[UR4][R6.64+0x400] ;  /* 0x0004000406027981 */ /* 0x000f28000c1e1900 */
[----:B------:R0:W4:Y:S02]  /*0170*/  LDG.E R3, desc[UR4][R6.64+0x600] ;  /* 0x0006000406037981 */ /* 0x000124000c1e1900 */
[----:B0-----:R-:W-:-:S02]  /*0180*/  IMAD.MOV.U32 R6, RZ, RZ, 0x1 ;  /* 0x00000001ff067424 */ /* 0x001fc400078e00ff */
[----:B------:R-:W-:Y:S02]  /*0190*/  IMAD.MOV.U32 R7, RZ, RZ, 0x1 ;  /* 0x00000001ff077424 */ /* 0x000fe400078e00ff */
[--C-:B---3--:R-:W-:Y:S02]  /*01a0*/  HADD2.F32 R8, -RZ, R9.reuse.H0_H0 ;  /* 0x20000009ff087230 */ /* 0x108fe40000004100 */
[----:B------:R-:W-:-:S03]  /*01b0*/  HADD2.F32 R9, -RZ, R9.H1_H1 ;  /* 0x30000009ff097230 */ /* 0x000fc60000004100 */
[----:B------:R-:W-:Y:S01]  /*01c0*/  FSETP.NEU.FTZ.AND P1, PT, R8, RZ, PT ;  /* 0x000000ff0800720b */ /* 0x000fe20003f3d000 */
[----:B--2---:R-:W-:Y:S01]  /*01d0*/  HADD2.F32 R8, -RZ, R10.H0_H0 ;  /* 0x2000000aff087230 */ /* 0x004fe20000004100 */
[----:B------:R-:W-:-:S04]  /*01e0*/  FSETP.NEU.FTZ.AND P3, PT, R9, RZ, PT ;  /* 0x000000ff0900720b */ /* 0x000fc80003f7d000 */
[----:B------:R-:W-:Y:S01]  /*01f0*/  FSETP.NEU.FTZ.AND P5, PT, R8, RZ, PT ;  /* 0x000000ff0800720b */ /* 0x000fe20003fbd000 */
[----:B------:R-:W-:-:S06]  /*0200*/  HADD2.F32 R9, -RZ, R10.H1_H1 ;  /* 0x3000000aff097230 */ /* 0x000fcc0000004100 */
[--C-:B-----5:R-:W-:Y:S02]  /*0210*/  @!P1 HADD2.F32 R8, -RZ, R14.reuse.H0_H0 ;  /* 0x2000000eff089230 */ /* 0x120fe40000004100 */
[----:B------:R-:W-:-:S04]  /*0220*/  @!P3 HADD2.F32 R4, -RZ, R14.H1_H1 ;  /* 0x3000000eff04b230 */ /* 0x000fc80000004100 */
[----:B----4-:R-:W-:Y:S01]  /*0230*/  @!P5 HADD2.F32 R5, -RZ, R15.H0_H0 ;  /* 0x2000000fff05d230 */ /* 0x010fe20000004100 */
[----:B------:R-:W-:Y:S01]  /*0240*/  @!P1 FSETP.NEU.FTZ.AND P2, PT, R8, RZ, PT ;  /* 0x000000ff0800920b */ /* 0x000fe20003f5d000 */
[--C-:B------:R-:W-:Y:S01]  /*0250*/  HADD2.F32 R8, -RZ, R11.reuse.H0_H0 ;  /* 0x2000000bff087230 */ /* 0x100fe20000004100 */
[----:B------:R-:W-:Y:S01]  /*0260*/  @!P3 FSETP.NEU.FTZ.AND P4, PT, R4, RZ, PT ;  /* 0x000000ff0400b20b */ /* 0x000fe20003f9d000 */
[----:B------:R-:W-:Y:S01]  /*0270*/  HADD2.F32 R4, -RZ, R11.H1_H1 ;  /* 0x3000000bff047230 */ /* 0x000fe20000004100 */
[----:B------:R-:W-:Y:S01]  /*0280*/  @!P5 FSETP.NEU.FTZ.AND P6, PT, R5, RZ, PT ;  /* 0x000000ff0500d20b */ /* 0x000fe20003fdd000 */
[----:B------:R-:W-:Y:S01]  /*0290*/  HADD2.F32 R5, -RZ, R12.H0_H0 ;  /* 0x2000000cff057230 */ /* 0x000fe20000004100 */
[----:B------:R-:W-:Y:S02]  /*02a0*/  FSETP.NEU.FTZ.AND P0, PT, R9, RZ, PT ;  /* 0x000000ff0900720b */ /* 0x000fe40003f1d000 */
[----:B------:R-:W-:Y:S02]  /*02b0*/  @!P1 SEL R6, RZ, 0x1, !P2 ;  /* 0x00000001ff069807 */ /* 0x000fe40005000000 */
[----:B------:R-:W-:-:S02]  /*02c0*/  FSETP.NEU.FTZ.AND P1, PT, R8, RZ, PT ;  /* 0x000000ff0800720b */ /* 0x000fc40003f3d000 */
[----:B------:R-:W-:Y:S02]  /*02d0*/  @!P3 SEL R7, RZ, 0x1, !P4 ;  /* 0x00000001ff07b807 */ /* 0x000fe40006000000 */
[----:B------:R-:W-:Y:S02]  /*02e0*/  FSETP.NEU.FTZ.AND P2, PT, R4, RZ, PT ;  /* 0x000000ff0400720b */ /* 0x000fe40003f5d000 */
[----:B------:R-:W-:Y:S01]  /*02f0*/  FSETP.NEU.FTZ.AND P3, PT, R5, RZ, PT ;  /* 0x000000ff0500720b */ /* 0x000fe20003f7d000 */
[----:B------:R-:W-:Y:S02]  /*0300*/  HADD2.F32 R5, -RZ, R12.H1_H1 ;  /* 0x3000000cff057230 */ /* 0x000fe40000004100 */
[----:B------:R-:W-:Y:S01]  /*0310*/  IMAD.MOV.U32 R9, RZ, RZ, 0x1 ;  /* 0x00000001ff097424 */ /* 0x000fe200078e00ff */
[----:B------:R-:W-:Y:S02]  /*0320*/  @!P5 SEL R9, RZ, 0x1, !P6 ;  /* 0x00000001ff09d807 */ /* 0x000fe40007000000 */
[----:B------:R-:W-:Y:S01]  /*0330*/  FSETP.NEU.FTZ.AND P5, PT, R5, RZ, PT ;  /* 0x000000ff0500720b */ /* 0x000fe20003fbd000 */
[----:B------:R-:W-:-:S02]  /*0340*/  @!P0 HADD2.F32 R4, -RZ, R15.H1_H1 ;  /* 0x3000000fff048230 */ /* 0x000fc40000004100 */
[----:B------:R-:W-:Y:S02]  /*0350*/  IMAD.MOV.U32 R10, RZ, RZ, 0x1 ;  /* 0x00000001ff0a7424 */ /* 0x000fe400078e00ff */
[--C-:B------:R-:W-:Y:S01]  /*0360*/  @!P1 HADD2.F32 R5, -RZ, R2.reuse.H0_H0 ;  /* 0x20000002ff059230 */ /* 0x100fe20000004100 */
[----:B------:R-:W-:Y:S01]  /*0370*/  @!P0 FSETP.NEU.FTZ.AND P4, PT, R4, RZ, PT ;  /* 0x000000ff0400820b */ /* 0x000fe20003f9d000 */
[----:B------:R-:W-:Y:S02]  /*0380*/  @!P2 HADD2.F32 R2, -RZ, R2.H1_H1 ;  /* 0x30000002ff02a230 */ /* 0x000fe40000004100 */
[----:B------:R-:W-:Y:S01]  /*0390*/  @!P3 HADD2.F32 R11, -RZ, R3.H0_H0 ;  /* 0x20000003ff0bb230 */ /* 0x000fe20000004100 */
[----:B------:R-:W-:Y:S01]  /*03a0*/  PRMT R3, R10, 0x7610, R3 ;  /* 0x000076100a037816 */ /* 0x000fe20000000003 */
[----:B------:R-:W-:Y:S01]  /*03b0*/  IMAD.MOV.U32 R8, RZ, RZ, 0x1 ;  /* 0x00000001ff087424 */ /* 0x000fe200078e00ff */
[----:B------:R-:W-:Y:S02]  /*03c0*/  @!P0 SEL R8, RZ, 0x1, !P4 ;  /* 0x00000001ff088807 */ /* 0x000fe40006000000 */
[----:B------:R-:W-:-:S02]  /*03d0*/  IADD3 R4, P6, R13, UR6, RZ ;  /* 0x000000060d047c10 */ /* 0x000fc4000ffde0ff */
[----:B------:R-:W-:Y:S01]  /*03e0*/  @!P2 FSETP.NEU.FTZ.AND P0, PT, R2, RZ, PT ;  /* 0x000000ff0200a20b */ /* 0x000fe20003f1d000 */
[----:B------:R-:W-:Y:S01]  /*03f0*/  @!P5 HADD2.F32 R2, -RZ, R3.H1_H1 ;  /* 0x30000003ff02d230 */ /* 0x000fe20000004100 */
[----:B------:R-:W-:Y:S01]  /*0400*/  @!P1 FSETP.NEU.FTZ.AND P4, PT, R5, RZ, PT ;  /* 0x000000ff0500920b */ /* 0x000fe20003f9d000 */
[----:B------:R-:W-:Y:S02]  /*0410*/  IMAD.MOV.U32 R12, RZ, RZ, 0x1 ;  /* 0x00000001ff0c7424 */ /* 0x000fe400078e00ff */
[----:B------:R-:W-:Y:S01]  /*0420*/  IMAD.X R5, RZ, RZ, UR7, P6 ;  /* 0x00000007ff057e24 */ /* 0x000fe2000b0e06ff */
[----:B------:R-:W-:Y:S02]  /*0430*/  @!P1 SEL R3, RZ, 0x1, !P4 ;  /* 0x00000001ff039807 */ /* 0x000fe40006000000 */
[----:B------:R-:W-:Y:S02]  /*0440*/  @!P3 FSETP.NEU.FTZ.AND P6, PT, R11, RZ, PT ;  /* 0x000000ff0b00b20b */ /* 0x000fe40003fdd000 */
[----:B------:R-:W-:Y:S01]  /*0450*/  @!P5 FSETP.NEU.FTZ.AND P1, PT, R2, RZ, PT ;  /* 0x000000ff0200d20b */ /* 0x000fe20003f3d000 */
[----:B------:R-:W-:Y:S01]  /*0460*/  IMAD.MOV.U32 R11, RZ, RZ, 0x1 ;  /* 0x00000001ff0b7424 */ /* 0x000fe200078e00ff */
[----:B------:R-:W-:-:S02]  /*0470*/  PRMT R2, R10, 0x7610, R2 ;  /* 0x000076100a027816 */ /* 0x000fc40000000002 */
[----:B------:R-:W-:Y:S02]  /*0480*/  PRMT R10, R12, 0x7610, R10 ;  /* 0x000076100c0a7816 */ /* 0x000fe4000000000a */
[----:B------:R-:W-:Y:S02]  /*0490*/  @!P2 SEL R2, RZ, 0x1, !P0 ;  /* 0x00000001ff02a807 */ /* 0x000fe40004000000 */
[----:B------:R-:W-:Y:S02]  /*04a0*/  @!P3 SEL R11, RZ, 0x1, !P6 ;  /* 0x00000001ff0bb807 */ /* 0x000fe40007000000 */
[----:B------:R-:W-:Y:S01]  /*04b0*/  @!P5 SEL R10, RZ, 0x1, !P1 ;  /* 0x00000001ff0ad807 */ /* 0x000fe20004800000 */
[----:B------:R-:W-:Y:S01]  /*04c0*/  IMAD.WIDE R4, R0, 0x2, R4 ;  /* 0x0000000200047825 */ /* 0x000fe200078e0204 */
        /* <DEDUP_REMOVED lines=9> */
.L_x_18960:
        /* <DEDUP_REMOVED lines=102> */
.L_x_18962:
[----:B------:R-:W-:Y:S05]  /*0bc0*/  BSYNC B0 ;  /* 0x0000000000007941 */ /* 0x000fea0003800000 */
.L_x_18961:
        /* <DEDUP_REMOVED lines=9> */
.L_x_18964:
[----:B------:R-:W-:Y:S05]  /*0c60*/  BSYNC B0 ;  /* 0x0000000000007941 */ /* 0x000fea0003800000 */
.L_x_18963:
        /* <DEDUP_REMOVED lines=13> */
[----:B-----5:R-:W-:-:S05]  /*0d40*/  HADD2.F32 R12, -RZ, R12.H0_H0 ;  /* 0x2000000cff0c7230 */ /* 0x020fca0000004100 */
[----:B------:R-:W-:Y:S01]  /*0d50*/  FSETP.NEU.FTZ.AND P1, PT, R12, RZ, PT ;  /* 0x000000ff0c00720b */ /* 0x000fe20003f3d000 */
[----:B------:R-:W-:-:S12]  /*0d60*/  IMAD.MOV.U32 R12, RZ, RZ, 0x1 ;  /* 0x00000001ff0c7424 */ /* 0x000fd800078e00ff */
[----:B------:R-:W-:-:S05]  /*0d70*/  @!P1 HADD2.F32 R11, -RZ, R11.H0_H0 ;  /* 0x2000000bff0b9230 */ /* 0x000fca0000004100 */
[----:B------:R-:W-:Y:S02]  /*0d80*/  @!P1 FSETP.NEU.FTZ.AND P6, PT, R11, RZ, PT ;  /* 0x000000ff0b00920b */ /* 0x000fe40003fdd000 */
[----:B------:R-:W-:Y:S02]  /*0d90*/  PRMT R11, R12, 0x7610, R11 ;  /* 0x000076100c0b7816 */ /* 0x000fe4000000000b */
[----:B------:R-:W-:-:S04]  /*0da0*/  @!P1 SEL R12, RZ, 0x1, !P6 ;  /* 0x00000001ff0c9807 */ /* 0x000fc80007000000 */
[----:B------:R-:W-:-:S07]  /*0db0*/  @!P1 PRMT R11, R12, 0x7610, R11 ;  /* 0x000076100c0b9816 */ /* 0x000fce000000000b */
.L_x_18966:
[----:B------:R-:W-:Y:S05]  /*0dc0*/  BSYNC B0 ;  /* 0x0000000000007941 */ /* 0x000fea0003800000 */
.L_x_18965:
[----:B0-----:R-:W-:Y:S01]  /*0dd0*/  @!P0 IADD3 R14, P6, R21, R14, RZ ;  /* 0x0000000e150e8210 */ /* 0x001fe20007fde0ff */
[----:B------:R-:W-:Y:S01]  /*0de0*/  BSSY B0, `(.L_x_18967) ;  /* 0x000000c000007945 */ /* 0x000fe20003800000 */
[----:B------:R-:W-:-:S03]  /*0df0*/  ISETP.GE.AND P1, PT, R19, R22, PT ;  /* 0x000000161300720c */ /* 0x000fc60003f26270 */
[----:B------:R-:W-:Y:S01]  /*0e00*/  @!P0 IMAD.X R15, RZ, RZ, R15, P6 ;  /* 0x000000ffff0f8224 */ /* 0x000fe200030e060f */
[----:B------:R-:W-:Y:S09]  /*0e10*/  @P2 BRA `(.L_x_18968) ;  /* 0x0000000000202947 */ /* 0x000ff20003800000 */
        /* <DEDUP_REMOVED lines=8> */
.L_x_18968:
[----:B------:R-:W-:Y:S05]  /*0ea0*/  BSYNC B0 ;  /* 0x0000000000007941 */ /* 0x000fea0003800000 */
.L_x_18967:
[----:B------:R-:W-:Y:S04]  /*0eb0*/  BSSY B0, `(.L_x_18969) ;  /* 0x000000a000007945 */ /* 0x000fe80003800000 */
[----:B------:R-:W-:Y:S05]  /*0ec0*/  @P3 BRA `(.L_x_18970) ;  /* 0x0000000000203947 */ /* 0x000fea0003800000 */
        /* <DEDUP_REMOVED lines=8> */
.L_x_18970:
[----:B------:R-:W-:Y:S05]  /*0f50*/  BSYNC B0 ;  /* 0x0000000000007941 */ /* 0x000fea0003800000 */
.L_x_18969:
        /* <DEDUP_REMOVED lines=10> */
.L_x_18972:
[----:B------:R-:W-:Y:S05]  /*1000*/  BSYNC B0 ;  /* 0x0000000000007941 */ /* 0x000fea0003800000 */
.L_x_18971:
        /* <DEDUP_REMOVED lines=10> */
.L_x_18974:
[----:B------:R-:W-:Y:S05]  /*10b0*/  BSYNC B0 ;  /* 0x0000000000007941 */ /* 0x000fea0003800000 */
.L_x_18973:
        /* <DEDUP_REMOVED lines=10> */
.L_x_18976:
[----:B------:R-:W-:Y:S05]  /*1160*/  BSYNC B0 ;  /* 0x0000000000007941 */ /* 0x000fea0003800000 */
.L_x_18975:
        /* <DEDUP_REMOVED lines=20> */
.L_x_18979:
        /* <DEDUP_REMOVED lines=8> */
.L_x_18980:
        /* <DEDUP_REMOVED lines=8> */
.L_x_18981:
        /* <DEDUP_REMOVED lines=9> */
.L_x_18982:
[----:B------:R-:W-:Y:S05]  /*1440*/  BSYNC B1 ;  /* 0x0000000000017941 */ /* 0x000fea0003800000 */
.L_x_18978:
[----:B------:R-:W-:-:S13]  /*1450*/  ISETP.GE.AND P0, PT, R23, R22, PT ;  /* 0x000000161700720c */ /* 0x000fda0003f06270 */
[----:B--2--5:R-:W2:Y:S01]  /*1460*/  @!P0 LDC.64 R6, c[0x0][0x218] ;  /* 0x00008600ff068b82 */ /* 0x024ea20000000a00 */
[----:B------:R-:W-:Y:S02]  /*1470*/  @!P0 IMAD.IADD R5, R13, 0x1, R23 ;  /* 0x000000010d058824 */ /* 0x000fe400078e0217 */
[----:B------:R-:W-:-:S03]  /*1480*/  @!P0 VIADD R23, R23, 0x80 ;  /* 0x0000008017178836 */ /* 0x000fc60000000000 */
[----:B--2---:R-:W-:-:S05]  /*1490*/  @!P0 IADD3 R4, P1, R5, R6, RZ ;  /* 0x0000000605048210 */ /* 0x004fca0007f3e0ff */
[----:B------:R-:W-:-:S05]  /*14a0*/  @!P0 IMAD.X R5, RZ, RZ, R7, P1 ;  /* 0x000000ffff058224 */ /* 0x000fca00008e0607 */
[----:B------:R2:W-:Y:S03]  /*14b0*/  @!P0 STG.E.U8 desc[UR4][R4.64], R3 ;  /* 0x0000000304008986 */ /* 0x0005e6000c101104 */
.L_x_18983:
[----:B------:R-:W-:Y:S05]  /*14c0*/  BSYNC B0 ;  /* 0x0000000000007941 */ /* 0x000fea0003800000 */
.L_x_18977:
        /* <DEDUP_REMOVED lines=9> */
.L_x_18984:
        /* <DEDUP_REMOVED lines=10> */
.L_x_43928:


//--------------------- .text._ZN2at6native29vectorized_elementwise_kernelILi4ENS0_13BinaryFunctorIN3c104HalfES4_bZZZNS0_22logical_or_kernel_cudaERNS_14TensorIteratorEENKUlvE0_clEvENKUlvE6_clEvEUlS4_S4_E_EESt5arrayIPcLm3EEEEviT0_T1_ --------------------------
	.section	.text._ZN2at6native29vectorized_elementwise_kernelILi4ENS0_13BinaryFunctorIN3c104HalfES4_bZZZNS0_22logical_or_kernel_cudaERNS_14TensorIteratorEENKUlvE0_clEvENKUlvE6_clEvEUlS4_S4_E_EESt5arrayIPcLm3EEEEviT0_T1_,"ax",@progbits
	.align	128
        .global         _ZN2at6native29vectorized_elementwise_kernelILi4ENS0_13BinaryFunctorIN3c104HalfES4_bZZZNS0_22logical_or_kernel_cudaERNS_14TensorIteratorEENKUlvE0_clEvENKUlvE6_clEvEUlS4_S4_E_EESt5arrayIPcLm3EEEEviT0_T1_
        .type           _ZN2at6native29vectorized_elementwise_kernelILi4ENS0_13BinaryFunctorIN3c104HalfES4_bZZZNS0_22logical_or_kernel_cudaERNS_14TensorIteratorEENKUlvE0_clEvENKUlvE6_clEvEUlS4_S4_E_EESt5arrayIPcLm3EEEEviT0_T1_,@function
        .size           _ZN2at6native29vectorized_elementwise_kernelILi4ENS0_13BinaryFunctorIN3c104HalfES4_bZZZNS0_22logical_or_kernel_cudaERNS_14TensorIteratorEENKUlvE0_clEvENKUlvE6_clEvEUlS4_S4_E_EESt5arrayIPcLm3EEEEviT0_T1_,(.L_x_43929 - _ZN2at6native29vectorized_elementwise_kernelILi4ENS0_13BinaryFunctorIN3c104HalfES4_bZZZNS0_22logical_or_kernel_cudaERNS_14TensorIteratorEENKUlvE0_clEvENKUlvE6_clEvEUlS4_S4_E_EESt5arrayIPcLm3EEEEviT0_T1_)
        .other          _ZN2at6native29vectorized_elementwise_kernelILi4ENS0_13BinaryFunctorIN3c104HalfES4_bZZZNS0_22logical_or_kernel_cudaERNS_14TensorIteratorEENKUlvE0_clEvENKUlvE6_clEvEUlS4_S4_E_EESt5arrayIPcLm3EEEEviT0_T1_,@"STO_CUDA_ENTRY STV_DEFAULT"
_ZN2at6native29vectorized_elementwise_kernelILi4ENS0_13BinaryFunctorIN3c104HalfES4_bZZZNS0_22logical_or_kernel_cudaERNS_14TensorIteratorEENKUlvE0_clEvENKUlvE6_clEvEUlS4_S4_E_EESt5arrayIPcLm3EEEEviT0_T1_:
.text._ZN2at6native29vectorized_elementwise_kernelILi4ENS0_13BinaryFunctorIN3c104HalfES4_bZZZNS0_22logical_or_kernel_cudaERNS_14TensorIteratorEENKUlvE0_clEvENKUlvE6_clEvEUlS4_S4_E_EESt5arrayIPcLm3EEEEviT0_T1_:
        /* <DEDUP_REMOVED lines=16> */
[----:B------:R0:W2:Y:S01]  /*0100*/  LDG.E.64 R6, desc[UR4][R8.64+0x400] ;  /* 0x0004000408067981 */ /* 0x0000a2000c1e1b00 */
[----:B------:R-:W-:-:S05]  /*0110*/  IMAD.WIDE.U32 R10, R0, 0x8, R2 ;  /* 0x00000008000a7825 */ /* 0x000fca00078e0002 */
[----:B------:R-:W4:Y:S04]  /*0120*/  LDG.E.64 R2, desc[UR4][R10.64] ;  /* 0x000000040a027981 */ /* 0x000f28000c1e1b00 */
[----:B------:R1:W5:Y:S01]  /*0130*/  LDG.E.64 R4, desc[UR4][R10.64+0x400] ;  /* 0x000400040a047981 */ /* 0x000362000c1e1b00 */
[----:B0-----:R-:W-:Y:S02]  /*0140*/  IMAD.MOV.U32 R9, RZ, RZ, 0x1 ;  /* 0x00000001ff097424 */ /* 0x001fe400078e00ff */
[----:B---3--:R-:W-:-:S05]  /*0150*/  HADD2.F32 R12, -RZ, R14.H0_H0 ;  /* 0x2000000eff0c7230 */ /* 0x008fca0000004100 */
[----:B------:R-:W-:Y:S01]  /*0160*/  FSETP.NEU.FTZ.AND P3, PT, R12, RZ, PT ;  /* 0x000000ff0c00720b */ /* 0x000fe20003f7d000 */
[----:B------:R-:W-:Y:S02]  /*0170*/  HADD2.F32 R12, -RZ, R14.H1_H1 ;  /* 0x3000000eff0c7230 */ /* 0x000fe40000004100 */
[----:B------:R-:W-:-:S03]  /*0180*/  HADD2.F32 R14, -RZ, R15.H0_H0 ;  /* 0x2000000fff0e7230 */ /* 0x000fc60000004100 */
[----:B------:R-:W-:Y:S02]  /*0190*/  FSETP.NEU.FTZ.AND P4, PT, R12, RZ, PT ;  /* 0x000000ff0c00720b */ /* 0x000fe40003f9d000 */
[----:B------:R-:W-:Y:S01]  /*01a0*/  FSETP.NEU.FTZ.AND P5, PT, R14, RZ, PT ;  /* 0x000000ff0e00720b */ /* 0x000fe20003fbd000 */
[--C-:B--2---:R-:W-:Y:S02]  /*01b0*/  HADD2.F32 R14, -RZ, R6.reuse.H0_H0 ;  /* 0x20000006ff0e7230 */ /* 0x104fe40000004100 */
[----:B------:R-:W-:Y:S02]  /*01c0*/  HADD2.F32 R6, -RZ, R6.H1_H1 ;  /* 0x30000006ff067230 */ /* 0x000fe40000004100 */
[--C-:B----4-:R-:W-:Y:S01]  /*01d0*/  @!P3 HADD2.F32 R8, -RZ, R2.reuse.H0_H0 ;  /* 0x20000002ff08b230 */ /* 0x110fe20000004100 */
[----:B------:R-:W-:Y:S01]  /*01e0*/  FSETP.NEU.FTZ.AND P1, PT, R14, RZ, PT ;  /* 0x000000ff0e00720b */ /* 0x000fe20003f3d000 */
[----:B------:R-:W-:Y:S01]  /*01f0*/  HADD2.F32 R12, -RZ, R15.H1_H1 ;  /* 0x3000000fff0c7230 */ /* 0x000fe20000004100 */
[----:B------:R-:W-:Y:S01]  /*0200*/  FSETP.NEU.FTZ.AND P2, PT, R6, RZ, PT ;  /* 0x000000ff0600720b */ /* 0x000fe20003f5d000 */
[--C-:B-1----:R-:W-:Y:S01]  /*0210*/  HADD2.F32 R10, -RZ, R7.reuse.H0_H0 ;  /* 0x20000007ff0a7230 */ /* 0x102fe20000004100 */
[----:B------:R-:W-:Y:S01]  /*0220*/  @!P3 FSETP.NEU.FTZ.AND P6, PT, R8, RZ, PT ;  /* 0x000000ff0800b20b */ /* 0x000fe20003fdd000 */
[----:B------:R-:W-:Y:S01]  /*0230*/  @!P4 HADD2.F32 R2, -RZ, R2.H1_H1 ;  /* 0x30000002ff02c230 */ /* 0x000fe20000004100 */
[----:B------:R-:W-:Y:S01]  /*0240*/  FSETP.NEU.FTZ.AND P0, PT, R12, RZ, PT ;  /* 0x000000ff0c00720b */ /* 0x000fe20003f1d000 */
[----:B------:R-:W-:Y:S01]  /*0250*/  IMAD.MOV.U32 R6, RZ, RZ, 0x1 ;  /* 0x00000001ff067424 */ /* 0x000fe200078e00ff */
[----:B------:R-:W-:Y:S01]  /*0260*/  @!P3 SEL R9, RZ, 0x1, !P6 ;  /* 0x00000001ff09b807 */ /* 0x000fe20007000000 */
[----:B------:R-:W-:Y:S01]  /*0270*/  HADD2.F32 R7, -RZ, R7.H1_H1 ;  /* 0x30000007ff077230 */ /* 0x000fe20000004100 */
[----:B------:R-:W-:Y:S01]  /*0280*/  @!P4 FSETP.NEU.FTZ.AND P6, PT, R2, RZ, PT ;  /* 0x000000ff0200c20b */ /* 0x000fe20003fdd000 */
[----:B------:R-:W-:Y:S01]  /*0290*/  @!P5 HADD2.F32 R8, -RZ, R3.H0_H0 ;  /* 0x20000003ff08d230 */ /* 0x000fe20000004100 */
[----:B------:R-:W-:-:S02]  /*02a0*/  FSETP.NEU.FTZ.AND P3, PT, R10, RZ, PT ;  /* 0x000000ff0a00720b */ /* 0x000fc40003f7d000 */
[----:B------:R-:W-:Y:S02]  /*02b0*/  PRMT R2, R6, 0x7610, R2 ;  /* 0x0000761006027816 */ /* 0x000fe40000000002 */
[----:B------:R-:W-:Y:S02]  /*02c0*/  @!P4 SEL R2, RZ, 0x1, !P6 ;  /* 0x00000001ff02c807 */ /* 0x000fe40007000000 */
[----:B------:R-:W-:Y:S01]  /*02d0*/  FSETP.NEU.FTZ.AND P4, PT, R7, RZ, PT ;  /* 0x000000ff0700720b */ /* 0x000fe20003f9d000 */
[--C-:B-----5:R-:W-:Y:S01]  /*02e0*/  @!P1 HADD2.F32 R7, -RZ, R4.reuse.H0_H0 ;  /* 0x20000004ff079230 */ /* 0x120fe20000004100 */
[----:B------:R-:W-:Y:S01]  /*02f0*/  @!P5 FSETP.NEU.FTZ.AND P6, PT, R8, RZ, PT ;  /* 0x000000ff0800d20b */ /* 0x000fe20003fdd000 */
[----:B------:R-:W-:Y:S02]  /*0300*/  @!P2 HADD2.F32 R4, -RZ, R4.H1_H1 ;  /* 0x30000004ff04a230 */ /* 0x000fe40000004100 */
[----:B------:R-:W-:Y:S01]  /*0310*/  @!P0 HADD2.F32 R3, -RZ, R3.H1_H1 ;  /* 0x30000003ff038230 */ /* 0x000fe20000004100 */
[----:B------:R-:W-:-:S02]  /*0320*/  @!P5 SEL R6, RZ, 0x1, !P6 ;  /* 0x00000001ff06d807 */ /* 0x000fc40007000000 */
[----:B------:R-:W-:Y:S01]  /*0330*/  @!P1 FSETP.NEU.FTZ.AND P6, PT, R7, RZ, PT ;  /* 0x000000ff0700920b */ /* 0x000fe20003fdd000 */
[----:B------:R-:W-:Y:S01]  /*0340*/  IMAD.MOV.U32 R7, RZ, RZ, 0x1 ;  /* 0x00000001ff077424 */ /* 0x000fe200078e00ff */
[----:B------:R-:W-:Y:S01]  /*0350*/  @!P2 FSETP.NEU.FTZ.AND P5, PT, R4, RZ, PT ;  /* 0x000000ff0400a20b */ /* 0x000fe20003fbd000 */
[--C-:B------:R-:W-:Y:S01]  /*0360*/  @!P3 HADD2.F32 R8, -RZ, R5.reuse.H0_H0 ;  /* 0x20000005ff08b230 */ /* 0x100fe20000004100 */
[----:B------:R-:W-:Y:S01]  /*0370*/  @!P1 SEL R7, RZ, 0x1, !P6 ;  /* 0x00000001ff079807 */ /* 0x000fe20007000000 */
[----:B------:R-:W-:Y:S01]  /*0380*/  IMAD.MOV.U32 R4, RZ, RZ, 0x1 ;  /* 0x00000001ff047424 */ /* 0x000fe200078e00ff */
[----:B------:R-:W-:Y:S01]  /*0390*/  @!P0 FSETP.NEU.FTZ.AND P1, PT, R3, RZ, PT ;  /* 0x000000ff0300820b */ /* 0x000fe20003f3d000 */
[----:B------:R-:W-:Y:S01]  /*03a0*/  IMAD.MOV.U32 R3, RZ, RZ, 0x1 ;  /* 0x00000001ff037424 */ /* 0x000fe200078e00ff */
[----:B------:R-:W-:Y:S01]  /*03b0*/  @!P2 SEL R4, RZ, 0x1, !P5 ;  /* 0x00000001ff04a807 */ /* 0x000fe20006800000 */
[----:B------:R-:W-:Y:S01]  /*03c0*/  @!P4 HADD2.F32 R5, -RZ, R5.H1_H1 ;  /* 0x30000005ff05c230 */ /* 0x000fe20000004100 */
[----:B------:R-:W-:-:S02]  /*03d0*/  @!P3 FSETP.NEU.FTZ.AND P6, PT, R8, RZ, PT ;  /* 0x000000ff0800b20b */ /* 0x000fc40003fdd000 */
[----:B------:R-:W-:Y:S02]  /*03e0*/  PRMT R9, R2, 0x7604, R9 ;  /* 0x0000760402097816 */ /* 0x000fe40000000009 */
[--C-:B------:R-:W-:Y:S02]  /*03f0*/  PRMT R8, R4, 0x7604, R7.reuse ;  /* 0x0000760404087816 */ /* 0x100fe40000000007 */
[----:B------:R-:W-:Y:S02]  /*0400*/  IADD3 R2, P5, R13, UR6, RZ ;  /* 0x000000060d027c10 */ /* 0x000fe4000ffbe0ff */
[----:B------:R-:W-:Y:S02]  /*0410*/  PRMT R7, R3, 0x7610, R7 ;  /* 0x0000761003077816 */ /* 0x000fe40000000007 */
[----:B------:R-:W-:Y:S02]  /*0420*/  @!P4 FSETP.NEU.FTZ.AND P2, PT, R5, RZ, PT ;  /* 0x000000ff0500c20b */ /* 0x000fe40003f5d000 */
[----:B------:R-:W-:Y:S01]  /*0430*/  @!P3 SEL R7, RZ, 0x1, !P6 ;  /* 0x00000001ff07b807 */ /* 0x000fe20007000000 */
[----:B------:R-:W-:Y:S01]  /*0440*/  IMAD.MOV.U32 R4, RZ, RZ, 0x1 ;  /* 0x00000001ff047424 */ /* 0x000fe200078e00ff */
[----:B------:R-:W-:Y:S01]  /*0450*/  PRMT R9, R6, 0x7054, R9 ;  /* 0x0000705406097816 */ /* 0x000fe20000000009 */
[----:B------:R-:W-:Y:S01]  /*0460*/  IMAD.MOV.U32 R5, RZ, RZ, 0x1 ;  /* 0x00000001ff057424 */ /* 0x000fe200078e00ff */
[----:B------:R-:W-:Y:S01]  /*0470*/  PRMT R8, R7, 0x7054, R8 ;  /* 0x0000705407087816 */ /* 0x000fe20000000008 */
[----:B------:R-:W-:Y:S01]  /*0480*/  IMAD.X R3, RZ, RZ, UR7, P5 ;  /* 0x00000007ff037e24 */ /* 0x000fe2000a8e06ff */
[----:B------:R-:W-:-:S02]  /*0490*/  @!P0 SEL R4, RZ, 0x1, !P1 ;  /* 0x00000001ff048807 */ /* 0x000fc40004800000 */
[----:B------:R-:W-:Y:S01]  /*04a0*/  @!P4 SEL R5, RZ, 0x1, !P2 ;  /* 0x00000001ff05c807 */ /* 0x000fe20005000000 */
[----:B------:R-:W-:Y:S01]  /*04b0*/  IMAD.WIDE R2, R0, 0x4, R2 ;  /* 0x0000000400027825 */ /* 0x000fe200078e0202 */
[----:B------:R-:W-:Y:S02]  /*04c0*/  PRMT R9, R4, 0x654, R9 ;  /* 0x0000065404097816 */ /* 0x000fe40000000009 */
[----:B------:R-:W-:-:S03]  /*04d0*/  PRMT R5, R5, 0x654, R8 ;  /* 0x0000065405057816 */ /* 0x000fc60000000008 */
[----:B------:R-:W-:Y:S04]  /*04e0*/  STG.E desc[UR4][R2.64], R9 ;  /* 0x0000000902007986 */ /* 0x000fe8000c101904 */
[----:B------:R-:W-:Y:S01]  /*04f0*/  STG.E desc[UR4][R2.64+0x200], R5 ;  /* 0x0002000502007986 */ /* 0x000fe2000c101904 */
[----:B------:R-:W-:Y:S05]  /*0500*/  EXIT ;  /* 0x000000000000794d */ /* 0x000fea0003800000 */
.L_x_18985:
        /* <DEDUP_REMOVED lines=102> */
.L_x_18987:
[----:B------:R-:W-:Y:S05]  /*0b70*/  BSYNC B0 ;  /* 0x0000000000007941 */ /* 0x000fea0003800000 */
.L_x_18986:
        /* <DEDUP_REMOVED lines=9> */
.L_x_18989:
[----:B------:R-:W-:Y:S05]  /*0c10*/  BSYNC B0 ;  /* 0x0000000000007941 */ /* 0x000fea0003800000 */
.L_x_18988:
        /* <DEDUP_REMOVED lines=21> */
.L_x_18991:
[----:B------:R-:W-:Y:S05]  /*0d70*/  BSYNC B0 ;  /* 0x0000000000007941 */ /* 0x000fea0003800000 */
.L_x_18990:
        /* <DEDUP_REMOVED lines=13> */
.L_x_18993:
[----:B------:R-:W-:Y:S05]  /*0e50*/  BSYNC B0 ;  /* 0x0000000000007941 */ /* 0x000fea0003800000 */
.L_x_18992:
        /* <DEDUP_REMOVED lines=10> */
.L_x_18995:
[----:B------:R-:W-:Y:S05]  /*0f00*/  BSYNC B0 ;  /* 0x0000000000007941 */ /* 0x000fea0003800000 */
.L_x_18994:
        /* <DEDUP_REMOVED lines=10> */
.L_x_18997:
[----:B------:R-:W-:Y:S05]  /*0fb0*/  BSYNC B0 ;  /* 0x0000000000007941 */ /* 0x000fea0003800000 */
.L_x_18996:
        /* <DEDUP_REMOVED lines=10> */
.L_x_18999:
[----:B------:R-:W-:Y:S05]  /*1060*/  BSYNC B0 ;  /* 0x0000000000007941 */ /* 0x000fea0003800000 */
.L_x_18998:
        /* <DEDUP_REMOVED lines=10> */
.L_x_19001:
[----:B------:R-:W-:Y:S05]  /*1110*/  BSYNC B0 ;  /* 0x0000000000007941 */ /* 0x000fea0003800000 */
.L_x_19000:
        /* <DEDUP_REMOVED lines=20> */
.L_x_19004:
        /* <DEDUP_REMOVED lines=8> */
.L_x_19005:
        /* <DEDUP_REMOVED lines=8> */
.L_x_19006:
        /* <DEDUP_REMOVED lines=9> */
.L_x_19007:
[----:B------:R-:W-:Y:S05]  /*13f0*/  BSYNC B1 ;  /* 0x0000000000017941 */ /* 0x000fea0003800000 */
.L_x_19003:
[----:B------:R-:W-:-:S13]  /*1400*/  ISETP.GE.AND P0, PT, R23, R22, PT ;  /* 0x000000161700720c */ /* 0x000fda0003f06270 */
[----:B--2--5:R-:W2:Y:S01]  /*1410*/  @!P0 LDC.64 R6, c[0x0][0x218] ;  /* 0x00008600ff068b82 */ /* 0x024ea20000000a00 */
[----:B------:R-:W-:Y:S02]  /*1420*/  @!P0 IMAD.IADD R5, R13, 0x1, R23 ;  /* 0x000000010d058824 */ /* 0x000fe400078e0217 */
[----:B------:R-:W-:-:S03]  /*1430*/  @!P0 VIADD R23, R23, 0x80 ;  /* 0x0000008017178836 */ /* 0x000fc60000000000 */
[----:B--2---:R-:W-:-:S05]  /*1440*/  @!P0 IADD3 R4, P1, R5, R6, RZ ;  /* 0x0000000605048210 */ /* 0x004fca0007f3e0ff */
[----:B------:R-:W-:-:S05]  /*1450*/  @!P0 IMAD.X R5, RZ, RZ, R7, P1 ;  /* 0x000000ffff058224 */ /* 0x000fca00008e0607 */
[----:B------:R2:W-:Y:S03]  /*1460*/  @!P0 STG.E.U8 desc[UR4][R4.64], R3 ;  /* 0x0000000304008986 */ /* 0x0005e6000c101104 */
.L_x_19008:
[----:B------:R-:W-:Y:S05]  /*1470*/  BSYNC B0 ;  /* 0x0000000000007941 */ /* 0x000fea0003800000 */
.L_x_19002:
        /* <DEDUP_REMOVED lines=9> */
.L_x_19009:
        /* <DEDUP_REMOVED lines=15> */
.L_x_43929:


//--------------------- .text._ZN2at6native29vectorized_elementwise_kernelILi8ENS0_13BinaryFunctorIN3c104HalfES4_bZZZNS0_22logical_or_kernel_cudaERNS_14TensorIteratorEENKUlvE0_clEvENKUlvE6_clEvEUlS4_S4_E_EESt5arrayIPcLm3EEEEviT0_T1_ --------------------------
	.section	.text._ZN2at6native29vectorized_elementwise_kernelILi8ENS0_13BinaryFunctorIN3c104HalfES4_bZZZNS0_22logical_or_kernel_cudaERNS_14TensorIteratorEENKUlvE0_clEvENKUlvE6_clEvEUlS4_S4_E_EESt5arrayIPcLm3EEEEviT0_T1_,"ax",@progbits
	.align	128
        .global         _ZN2at6native29vectorized_elementwise_kernelILi8ENS0_13BinaryFunctorIN3c104HalfES4_bZZZNS0_22logical_or_kernel_cudaERNS_14TensorIteratorEENKUlvE0_clEvENKUlvE6_clEvEUlS4_S4_E_EESt5arrayIPcLm3EEEEviT0_T1_
        .type           _ZN2at6native29vectorized_elementwise_kernelILi8ENS0_13BinaryFunctorIN3c104HalfES4_bZZZNS0_22logical_or_kernel_cudaERNS_14TensorIteratorEENKUlvE0_clEvENKUlvE6_clEvEUlS4_S4_E_EESt5arrayIPcLm3EEEEviT0_T1_,@function
        .size           _ZN2at6native29vectorized_elementwise_kernelILi8ENS0_13BinaryFunctorIN3c104HalfES4_bZZZNS0_22logical_or_kernel_cudaERNS_14TensorIteratorEENKUlvE0_clEvENKUlvE6_clEvEUlS4_S4_E_EESt5arrayIPcLm3EEEEviT0_T1_,(.L_x_43930 - _ZN2at6native29vectorized_elementwise_kernelILi8ENS0_13BinaryFunctorIN3c104HalfES4_bZZZNS0_22logical_or_kernel_cudaERNS_14TensorIteratorEENKUlvE0_clEvENKUlvE6_clEvEUlS4_S4_E_EESt5arrayIPcLm3EEEEviT0_T1_)
        .other          _ZN2at6native29vectorized_elementwise_kernelILi8ENS0_13BinaryFunctorIN3c104HalfES4_bZZZNS0_22logical_or_kernel_cudaERNS_14TensorIteratorEENKUlvE0_clEvENKUlvE6_clEvEUlS4_S4_E_EESt5arrayIPcLm3EEEEviT0_T1_,@"STO_CUDA_ENTRY STV_DEFAULT"
_ZN2at6native29vectorized_elementwise_kernelILi8ENS0_13BinaryFunctorIN3c104HalfES4_bZZZNS0_22logical_or_kernel_cudaERNS_14TensorIteratorEENKUlvE0_clEvENKUlvE6_clEvEUlS4_S4_E_EESt5arrayIPcLm3EEEEviT0_T1_:
.text._ZN2at6native29vectorized_elementwise_kernelILi8ENS0_13BinaryFunctorIN3c104HalfES4_bZZZNS0_22logical_or_kernel_cudaERNS_14TensorIteratorEENKUlvE0_clEvENKUlvE6_clEvEUlS4_S4_E_EESt5arrayIPcLm3EEEEviT0_T1_:
        /* <DEDUP_REMOVED lines=18> */
[--C-:B---3--:R-:W-:Y:S02]  /*0120*/  HADD2.F32 R12, -RZ, R4.reuse.H0_H0 ;  /* 0x20000004ff0c7230 */ /* 0x108fe40000004100 */
[----:B------:R-:W-:Y:S02]  /*0130*/  HADD2.F32 R4, -RZ, R4.H1_H1 ;  /* 0x30000004ff047230 */ /* 0x000fe40000004100 */
[--C-:B------:R-:W-:Y:S01]  /*0140*/  HADD2.F32 R3, -RZ, R6.reuse.H0_H0 ;  /* 0x20000006ff037230 */ /* 0x100fe20000004100 */
[----:B------:R-:W-:Y:S01]  /*0150*/  FSETP.NEU.FTZ.AND P3, PT, R12, RZ, PT ;  /* 0x000000ff0c00720b */ /* 0x000fe20003f7d000 */
[--C-:B------:R-:W-:Y:S01]  /*0160*/  HADD2.F32 R12, -RZ, R5.reuse.H0_H0 ;  /* 0x20000005ff0c7230 */ /* 0x100fe20000004100 */
[----:B------:R-:W-:Y:S01]  /*0170*/  FSETP.NEU.FTZ.AND P4, PT, R4, RZ, PT ;  /* 0x000000ff0400720b */ /* 0x000fe20003f9d000 */
[----:B------:R-:W-:Y:S01]  /*0180*/  HADD2.F32 R5, -RZ, R5.H1_H1 ;  /* 0x30000005ff057230 */ /* 0x000fe20000004100 */
[----:B------:R-:W-:Y:S01]  /*0190*/  FSETP.NEU.FTZ.AND P1, PT, R3, RZ, PT ;  /* 0x000000ff0300720b */ /* 0x000fe20003f3d000 */
[----:B------:R-:W-:Y:S01]  /*01a0*/  IMAD.MOV.U32 R4, RZ, RZ, 0x1 ;  /* 0x00000001ff047424 */ /* 0x000fe200078e00ff */
[----:B------:R-:W-:Y:S01]  /*01b0*/  FSETP.NEU.FTZ.AND P5, PT, R12, RZ, PT ;  /* 0x000000ff0c00720b */ /* 0x000fe20003fbd000 */
[----:B------:R-:W-:Y:S01]  /*01c0*/  HADD2.F32 R12, -RZ, R7.H0_H0 ;  /* 0x20000007ff0c7230 */ /* 0x000fe20000004100 */
[----:B------:R-:W-:Y:S01]  /*01d0*/  FSETP.NEU.FTZ.AND P0, PT, R5, RZ, PT ;  /* 0x000000ff0500720b */ /* 0x000fe20003f1d000 */
[----:B------:R-:W-:-:S02]  /*01e0*/  HADD2.F32 R6, -RZ, R6.H1_H1 ;  /* 0x30000006ff067230 */ /* 0x000fc40000004100 */
[----:B------:R-:W-:Y:S02]  /*01f0*/  HADD2.F32 R7, -RZ, R7.H1_H1 ;  /* 0x30000007ff077230 */ /* 0x000fe40000004100 */
[--C-:B--2---:R-:W-:Y:S01]  /*0200*/  @!P3 HADD2.F32 R2, -RZ, R8.reuse.H0_H0 ;  /* 0x20000008ff02b230 */ /* 0x104fe20000004100 */
[----:B------:R-:W-:Y:S01]  /*0210*/  FSETP.NEU.FTZ.AND P2, PT, R6, RZ, PT ;  /* 0x000000ff0600720b */ /* 0x000fe20003f5d000 */
[----:B------:R-:W-:Y:S02]  /*0220*/  @!P4 HADD2.F32 R8, -RZ, R8.H1_H1 ;  /* 0x30000008ff08c230 */ /* 0x000fe40000004100 */
[----:B------:R-:W-:Y:S01]  /*0230*/  IMAD.MOV.U32 R5, RZ, RZ, 0x1 ;  /* 0x00000001ff057424 */ /* 0x000fe200078e00ff */
[----:B------:R-:W-:Y:S01]  /*0240*/  @!P3 FSETP.NEU.FTZ.AND P6, PT, R2, RZ, PT ;  /* 0x000000ff0200b20b */ /* 0x000fe20003fdd000 */
[----:B------:R-:W-:Y:S02]  /*0250*/  IMAD.MOV.U32 R2, RZ, RZ, 0x1 ;  /* 0x00000001ff027424 */ /* 0x000fe400078e00ff */
[--C-:B------:R-:W-:Y:S01]  /*0260*/  @!P5 HADD2.F32 R3, -RZ, R9.reuse.H0_H0 ;  /* 0x20000009ff03d230 */ /* 0x100fe20000004100 */
[----:B------:R-:W-:Y:S01]  /*0270*/  @!P3 SEL R4, RZ, 0x1, !P6 ;  /* 0x00000001ff04b807 */ /* 0x000fe20007000000 */
[----:B------:R-:W-:Y:S01]  /*0280*/  @!P0 HADD2.F32 R9, -RZ, R9.H1_H1 ;  /* 0x30000009ff098230 */ /* 0x000fe20000004100 */
[----:B------:R-:W-:Y:S01]  /*0290*/  @!P4 FSETP.NEU.FTZ.AND P6, PT, R8, RZ, PT ;  /* 0x000000ff0800c20b */ /* 0x000fe20003fdd000 */
[----:B------:R-:W-:Y:S01]  /*02a0*/  IMAD.MOV.U32 R6, RZ, RZ, 0x1 ;  /* 0x00000001ff067424 */ /* 0x000fe200078e00ff */
[----:B------:R-:W-:Y:S01]  /*02b0*/  FSETP.NEU.FTZ.AND P3, PT, R12, RZ, PT ;  /* 0x000000ff0c00720b */ /* 0x000fe20003f7d000 */
[----:B------:R-:W-:Y:S01]  /*02c0*/  IMAD.MOV.U32 R8, RZ, RZ, 0x1 ;  /* 0x00000001ff087424 */ /* 0x000fe200078e00ff */
[----:B------:R-:W-:-:S02]  /*02d0*/  @!P4 SEL R5, RZ, 0x1, !P6 ;  /* 0x00000001ff05c807 */ /* 0x000fc40007000000 */
[----:B------:R-:W-:Y:S02]  /*02e0*/  FSETP.NEU.FTZ.AND P4, PT, R7, RZ, PT ;  /* 0x000000ff0700720b */ /* 0x000fe40003f9d000 */
[----:B------:R-:W-:Y:S01]  /*02f0*/  PRMT R7, R2, 0x7610, R7 ;  /* 0x0000761002077816 */ /* 0x000fe20000000007 */
[--C-:B------:R-:W-:Y:S01]  /*0300*/  @!P1 HADD2.F32 R2, -RZ, R10.reuse.H0_H0 ;  /* 0x2000000aff029230 */ /* 0x100fe20000004100 */
[----:B------:R-:W-:Y:S01]  /*0310*/  @!P5 FSETP.NEU.FTZ.AND P6, PT, R3, RZ, PT ;  /* 0x000000ff0300d20b */ /* 0x000fe20003fdd000 */
[----:B------:R-:W-:Y:S02]  /*0320*/  @!P2 HADD2.F32 R10, -RZ, R10.H1_H1 ;  /* 0x3000000aff0aa230 */ /* 0x000fe40000004100 */
[----:B------:R-:W-:Y:S01]  /*0330*/  IMAD.SHL.U32 R5, R5, 0x100, RZ ;  /* 0x0000010005057824 */ /* 0x000fe200078e00ff */
[----:B------:R-:W-:Y:S01]  /*0340*/  @!P5 SEL R7, RZ, 0x1, !P6 ;  /* 0x00000001ff07d807 */ /* 0x000fe20007000000 */
[--C-:B------:R-:W-:Y:S01]  /*0350*/  @!P3 HADD2.F32 R3, -RZ, R11.reuse.H0_H0 ;  /* 0x2000000bff03b230 */ /* 0x100fe20000004100 */
[----:B------:R-:W-:Y:S01]  /*0360*/  @!P0 FSETP.NEU.FTZ.AND P6, PT, R9, RZ, PT ;  /* 0x000000ff0900820b */ /* 0x000fe20003fdd000 */
[----:B------:R-:W-:Y:S01]  /*0370*/  IMAD.MOV.U32 R9, RZ, RZ, 0x1 ;  /* 0x00000001ff097424 */ /* 0x000fe200078e00ff */
[----:B------:R-:W-:Y:S01]  /*0380*/  @!P1 FSETP.NEU.FTZ.AND P5, PT, R2, RZ, PT ;  /* 0x000000ff0200920b */ /* 0x000fe20003fbd000 */
[----:B------:R-:W-:Y:S01]  /*0390*/  @!P4 HADD2.F32 R11, -RZ, R11.H1_H1 ;  /* 0x3000000bff0bc230 */ /* 0x000fe20000004100 */
[----:B------:R-:W-:-:S02]  /*03a0*/  @!P0 SEL R6, RZ, 0x1, !P6 ;  /* 0x00000001ff068807 */ /* 0x000fc40007000000 */
[----:B------:R-:W-:Y:S02]  /*03b0*/  @!P1 SEL R9, RZ, 0x1, !P5 ;  /* 0x00000001ff099807 */ /* 0x000fe40006800000 */
[----:B------:R-:W-:Y:S01]  /*03c0*/  @!P2 FSETP.NEU.FTZ.AND P6, PT, R10, RZ, PT ;  /* 0x000000ff0a00a20b */ /* 0x000fe20003fdd000 */
[----:B------:R-:W-:Y:S01]  /*03d0*/  IMAD.MOV.U32 R10, RZ, RZ, 0x1 ;  /* 0x00000001ff0a7424 */ /* 0x000fe200078e00ff */
[----:B------:R-:W-:Y:S01]  /*03e0*/  @!P4 FSETP.NEU.FTZ.AND P1, PT, R11, RZ, PT ;  /* 0x000000ff0b00c20b */ /* 0x000fe20003f3d000 */
[----:B------:R-:W-:Y:S01]  /*03f0*/  IMAD.MOV.U32 R11, RZ, RZ, 0x1 ;  /* 0x00000001ff0b7424 */ /* 0x000fe200078e00ff */
[----:B------:R-:W-:Y:S01]  /*0400*/  @!P2 SEL R8, RZ, 0x1, !P6 ;  /* 0x00000001ff08a807 */ /* 0x000fe20007000000 */
[----:B------:R-:W-:Y:S01]  /*0410*/  IMAD.SHL.U32 R6, R6, 0x100, RZ ;  /* 0x0000010006067824 */ /* 0x000fe200078e00ff */
[----:B------:R-:W-:Y:S02]  /*0420*/  @!P4 SEL R10, RZ, 0x1, !P1 ;  /* 0x00000001ff0ac807 */ /* 0x000fe40004800000 */
[----:B------:R-:W-:Y:S01]  /*0430*/  @!P3 FSETP.NEU.FTZ.AND P0, PT, R3, RZ, PT ;  /* 0x000000ff0300b20b */ /* 0x000fe20003f1d000 */
[----:B------:R-:W-:Y:S01]  /*0440*/  IMAD.SHL.U32 R8, R8, 0x100, RZ ;  /* 0x0000010008087824 */ /* 0x000fe200078e00ff */
[----:B------:R-:W-:Y:S01]  /*0450*/  IADD3 R2, P5, R13, UR6, RZ ;  /* 0x000000060d027c10 */ /* 0x000fe2000ffbe0ff */
[----:B------:R-:W-:Y:S01]  /*0460*/  IMAD.SHL.U32 R10, R10, 0x100, RZ ;  /* 0x000001000a0a7824 */ /* 0x000fe200078e00ff */
[----:B------:R-:W-:-:S02]  /*0470*/  @!P3 SEL R11, RZ, 0x1, !P0 ;  /* 0x00000001ff0bb807 */ /* 0x000fc40004000000 */
[----:B------:R-:W-:Y:S01]  /*0480*/  LOP3.LUT R5, R4, R5, RZ, 0xfc, !PT ;  /* 0x0000000504057212 */ /* 0x000fe200078efcff */
[----:B------:R-:W-:Y:S01]  /*0490*/  IMAD.X R3, RZ, RZ, UR7, P5 ;  /* 0x00000007ff037e24 */ /* 0x000fe2000a8e06ff */
[----:B------:R-:W-:Y:S02]  /*04a0*/  LOP3.LUT R6, R7, R6, RZ, 0xfc, !PT ;  /* 0x0000000607067212 */ /* 0x000fe400078efcff */
[----:B------:R-:W-:Y:S01]  /*04b0*/  LOP3.LUT R9, R9, R8, RZ, 0xfc, !PT ;  /* 0x0000000809097212 */ /* 0x000fe200078efcff */
[----:B------:R-:W-:Y:S01]  /*04c0*/  IMAD.WIDE R2, R0, 0x8, R2 ;  /* 0x0000000800027825 */ /* 0x000fe200078e0202 */
[----:B------:R-:W-:Y:S02]  /*04d0*/  LOP3.LUT R10, R11, R10, RZ, 0xfc, !PT ;  /* 0x0000000a0b0a7212 */ /* 0x000fe400078efcff */
[----:B------:R-:W-:Y:S02]  /*04e0*/  PRMT R6, R5, 0x5410, R6 ;  /* 0x0000541005067816 */ /* 0x000fe40000000006 */
[----:B------:R-:W-:-:S05]  /*04f0*/  PRMT R7, R9, 0x5410, R10 ;  /* 0x0000541009077816 */ /* 0x000fca000000000a */
[----:B------:R-:W-:Y:S01]  /*0500*/  STG.E.64 desc[UR4][R2.64], R6 ;  /* 0x0000000602007986 */ /* 0x000fe2000c101b04 */
[----:B------:R-:W-:Y:S05]  /*0510*/  EXIT ;  /* 0x000000000000794d */ /* 0x000fea0003800000 */
.L_x_19010:
        /* <DEDUP_REMOVED lines=23> */
[----:B------:R-:W-:Y:S01]  /*0690*/  @!P3 IADD3 R0, R0, 0x80, RZ ;  /* 0x000000800000b810 */ /* 0x000fe20007ffe0ff */
[----:B------:R-:W3:Y:S03]  /*06a0*/  @!P3 LDC.64 R20, c[0x0][0x220] ;  /* 0x00008800ff14bb82 */ /* 0x000ee60000000a00 */
[----:B------:R-:W-:-:S05]  /*06b0*/  ISETP.GE.AND P4, PT, R0, R22, PT ;  /* 0x000000160000720c */ /* 0x000fca0003f86270 */
[----:B------:R-:W4:Y:S08]  /*06c0*/  @!P3 LDC.64 R18, c[0x0][0x228] ;  /* 0x00008a00ff12bb82 */ /* 0x000f300000000a00 */
        /* <DEDUP_REMOVED lines=75> */
.L_x_19012:
[----:B------:R-:W-:Y:S05]  /*0b80*/  BSYNC B0 ;  /* 0x0000000000007941 */ /* 0x000fea0003800000 */
.L_x_19011:
        /* <DEDUP_REMOVED lines=9> */
.L_x_19014:
[----:B------:R-:W-:Y:S05]  /*0c20*/  BSYNC B0 ;  /* 0x0000000000007941 */ /* 0x000fea0003800000 */
.L_x_19013:
        /* <DEDUP_REMOVED lines=10> */
[----:B------:R-:W-:Y:S02]  /*0cd0*/  ISETP.GE.AND P5, PT, R21, R22, PT ;  /* 0x000000161500720c */ /* 0x000fe40003fa6270 */
[----:B------:R-:W-:Y:S01]  /*0ce0*/  @!P0 IADD3 R21, R13, R23, RZ ;  /* 0x000000170d158210 */ /* 0x000fe20007ffe0ff */
[----:B------:R-:W-:Y:S10]  /*0cf0*/  @P1 BRA `(.L_x_19016) ;  /* 0x0000000000201947 */ /* 0x000ff40003800000 */
        /* <DEDUP_REMOVED lines=8> */
.L_x_19016:
[----:B------:R-:W-:Y:S05]  /*0d80*/  BSYNC B0 ;  /* 0x0000000000007941 */ /* 0x000fea0003800000 */
.L_x_19015:
        /* <DEDUP_REMOVED lines=13> */
.L_x_19018:
[----:B------:R-:W-:Y:S05]  /*0e60*/  BSYNC B0 ;  /* 0x0000000000007941 */ /* 0x000fea0003800000 */
.L_x_19017:
        /* <DEDUP_REMOVED lines=10> */
.L_x_19020:
[----:B------:R-:W-:Y:S05]  /*0f10*/  BSYNC B0 ;  /* 0x0000000000007941 */ /* 0x000fea0003800000 */
.L_x_19019:
        /* <DEDUP_REMOVED lines=10> */
.L_x_19022:
[----:B------:R-:W-:Y:S05]  /*0fc0*/  BSYNC B0 ;  /* 0x0000000000007941 */ /* 0x000fea0003800000 */
.L_x_19021:
        /* <DEDUP_REMOVED lines=10> */
.L_x_19024:
[----:B------:R-:W-:Y:S05]  /*1070*/  BSYNC B0 ;  /* 0x0000000000007941 */ /* 0x000fea0003800000 */
.L_x_19023:
        /* <DEDUP_REMOVED lines=10> */
.L_x_19026:
[----:B------:R-:W-:Y:S05]  /*1120*/  BSYNC B0 ;  /* 0x0000000000007941 */ /* 0x000fea0003800000 */
.L_x_19025:
        /* <DEDUP_REMOVED lines=20> */
.L_x_19029:
[----:B------:R-:W-:-:S13]  /*1270*/  ISETP.GE.AND P0, PT, R23, R22, PT ;  /* 0x000000161700720c */ /* 0x000fda0003f06270 */
[----:B------:R-:W-:Y:S05]  /*1280*/  @P0 BRA `(.L_x_19031) ;  /* 0x0000000000380947 */ /* 0x000fea0003800000 */
[----:B-----5:R-:W-:Y:S01]  /*1290*/  IADD3 R10, R13, R23, RZ ;  /* 0x000000170d0a7210 */ /* 0x020fe20007ffe0ff */
[----:B------:R-:W-:Y:S01]  /*12a0*/  ULDC.64 UR6, c[0x0][0x218] ;  /* 0x0000860000067ab9 */ /* 0x000fe20000000a00 */
[----:B------:R-:W-:Y:S02]  /*12b0*/  VIADD R23, R23, 0x80 ;  /* 0x0000008017177836 */ /* 0x000fe40000000000 */
[----:B------:R-:W-:-:S05]  /*12c0*/  IADD3 R10, P0, R10, UR6, RZ ;  /* 0x000000060a0a7c10 */ /* 0x000fca000ff1e0ff */
[----:B0-----:R-:W-:-:S05]  /*12d0*/  IMAD.X R11, RZ, RZ, UR7, P0 ;  /* 0x00000007ff0b7e24 */ /* 0x001fca00080e06ff */
[----:B------:R1:W-:Y:S03]  /*12e0*/  STG.E.U8 desc[UR4][R10.64], R9 ;  /* 0x000000090a007986 */ /* 0x0003e6000c101104 */
.L_x_19030:
        /* <DEDUP_REMOVED lines=8> */
.L_x_19031:
        /* <DEDUP_REMOVED lines=9> */
.L_x_19032:
[----:B------:R-:W-:Y:S05]  /*1400*/  BSYNC B1 ;  /* 0x0000000000017941 */ /* 0x000fea0003800000 */
.L_x_19028:
[----:B------:R-:W-:-:S13]  /*1410*/  ISETP.GE.AND P0, PT, R23, R22, PT ;  /* 0x000000161700720c */ /* 0x000fda0003f06270 */
[----:B--2--5:R-:W2:Y:S01]  /*1420*/  @!P0 LDC.64 R6, c[0x0][0x218] ;  /* 0x00008600ff068b82 */ /* 0x024ea20000000a00 */
[----:B------:R-:W-:Y:S02]  /*1430*/  @!P0 IMAD.IADD R5, R13, 0x1, R23 ;  /* 0x000000010d058824 */ /* 0x000fe400078e0217 */
[----:B------:R-:W-:-:S03]  /*1440*/  @!P0 VIADD R23, R23, 0x80 ;  /* 0x0000008017178836 */ /* 0x000fc60000000000 */
[----:B--2---:R-:W-:-:S05]  /*1450*/  @!P0 IADD3 R4, P1, R5, R6, RZ ;  /* 0x0000000605048210 */ /* 0x004fca0007f3e0ff */
[----:B------:R-:W-:-:S05]  /*1460*/  @!P0 IMAD.X R5, RZ, RZ, R7, P1 ;  /* 0x000000ffff058224 */ /* 0x000fca00008e0607 */
[----:B------:R2:W-:Y:S03]  /*1470*/  @!P0 STG.E.U8 desc[UR4][R4.64], R3 ;  /* 0x0000000304008986 */ /* 0x0005e6000c101104 */
.L_x_19033:
[----:B------:R-:W-:Y:S05]  /*1480*/  BSYNC B0 ;  /* 0x0000000000007941 */ /* 0x000fea0003800000 */
.L_x_19027:
        /* <DEDUP_REMOVED lines=9> */
.L_x_19034:
        /* <DEDUP_REMOVED lines=14> */
.L_x_43930:


//--------------------- .text._ZN2at6native18elementwise_kernelILi128ELi4EZNS0_15gpu_kernel_implINS0_13AUnaryFunctorIffbZZZNS0_22logical_or_kernel_cudaERNS_14TensorIteratorEENKUlvE0_clEvENKUlvE5_clEvEUlffE_EEEEvRNS_18TensorIteratorBaseERKT_EUliE_EEviT1_ --------------------------
	.section	.text._ZN2at6native18elementwise_kernelILi128ELi4EZNS0_15gpu_kernel_implINS0_13AUnaryFunctorIffbZZZNS0_22logical_or_kernel_cudaERNS_14TensorIteratorEENKUlvE0_clEvENKUlvE5_clEvEUlffE_EEEEvRNS_18TensorIteratorBaseERKT_EUliE_EEviT1_,"ax",@progbits
	.align	128
        .global         _ZN2at6native18elementwise_kernelILi128ELi4EZNS0_15gpu_kernel_implINS0_13AUnaryFunctorIffbZZZNS0_22logical_or_kernel_cudaERNS_14TensorIteratorEENKUlvE0_clEvENKUlvE5_clEvEUlffE_EEEEvRNS_18TensorIteratorBaseERKT_EUliE_EEviT1_
        .type           _ZN2at6native18elementwise_kernelILi128ELi4EZNS0_15gpu_kernel_implINS0_13AUnaryFunctorIffbZZZNS0_22logical_or_kernel_cudaERNS_14TensorIteratorEENKUlvE0_clEvENKUlvE5_clEvEUlffE_EEEEvRNS_18TensorIteratorBaseERKT_EUliE_EEviT1_,@function
        .size           _ZN2at6native18elementwise_kernelILi128ELi4EZNS0_15gpu_kernel_implINS0_13AUnaryFunctorIffbZZZNS0_22logical_or_kernel_cudaERNS_14TensorIteratorEENKUlvE0_clEvENKUlvE5_clEvEUlffE_EEEEvRNS_18TensorIteratorBaseERKT_EUliE_EEviT1_,(.L_x_43931 - _ZN2at6native18elementwise_kernelILi128ELi4EZNS0_15gpu_kernel_implINS0_13AUnaryFunctorIffbZZZNS0_22logical_or_kernel_cudaERNS_14TensorIteratorEENKUlvE0_clEvENKUlvE5_clEvEUlffE_EEEEvRNS_18TensorIteratorBaseERKT_EUliE_EEviT1_)
        .other          _ZN2at6native18elementwise_kernelILi128ELi4EZNS0_15gpu_kernel_implINS0_13AUnaryFunctorIffbZZZNS0_22logical_or_kernel_cudaERNS_14TensorIteratorEENKUlvE0_clEvENKUlvE5_clEvEUlffE_EEEEvRNS_18TensorIteratorBaseERKT_EUliE_EEviT1_,@"STO_CUDA_ENTRY STV_DEFAULT"
_ZN2at6native18elementwise_kernelILi128ELi4EZNS0_15gpu_kernel_implINS0_13AUnaryFunctorIffbZZZNS0_22logical_or_kernel_cudaERNS_14TensorIteratorEENKUlvE0_clEvENKUlvE5_clEvEUlffE_EEEEvRNS_18TensorIteratorBaseERKT_EUliE_EEviT1_:
.text._ZN2at6native18elementwise_kernelILi128ELi4EZNS0_15gpu_kernel_implINS0_13AUnaryFunctorIffbZZZNS0_22logical_or_kernel_cudaERNS_14TensorIteratorEENKUlvE0_clEvENKUlvE5_clEvEUlffE_EEEEvRNS_18TensorIteratorBaseERKT_EUliE_EEviT1_:
        /* <DEDUP_REMOVED lines=314> */
.L_x_19037:
        /* <DEDUP_REMOVED lines=22> */
.L_x_19042:
[----:B------:R-:W2:Y:S02]  /*1500*/  LDG.E.U8 R0, desc[UR36][R2.64] ;  /* 0x0000002402007981 */ /* 0x000ea4000c1e1100 */
[----:B--2---:R-:W-:Y:S01]  /*1510*/  I2FP.F32.U32 R0, R0 ;  /* 0x0000000000007245 */ /* 0x004fe20000201000 */
[----:B------:R-:W-:Y:S06]  /*1520*/  BRA `(.L_x_19044) ;  /* 0x0000000c002c7947 */ /* 0x000fec0003800000 */
.L_x_19041:
        /* <DEDUP_REMOVED lines=9> */
.L_x_19046:
[----:B------:R-:W2:Y:S02]  /*15c0*/  LDG.E R0, desc[UR36][R2.64] ;  /* 0x0000002402007981 */ /* 0x000ea4000c1e1900 */
[----:B--2---:R-:W-:Y:S01]  /*15d0*/  I2FP.F32.S32 R0, R0 ;  /* 0x0000000000007245 */ /* 0x004fe20000201400 */
[----:B------:R-:W-:Y:S06]  /*15e0*/  BRA `(.L_x_19044) ;  /* 0x0000000800fc7947 */ /* 0x000fec0003800000 */
.L_x_19045:
[----:B------:R-:W2:Y:S02]  /*15f0*/  LDG.E.U16 R0, desc[UR36][R2.64] ;  /* 0x0000002402007981 */ /* 0x000ea4000c1e1500 */
[----:B--2---:R-:W0:Y:S01]  /*1600*/  I2F.S16 R0, R0 ;  /* 0x0000000000007306 */ /* 0x004e220000101400 */
[----:B------:R-:W-:Y:S05]  /*1610*/  BRA `(.L_x_19044) ;  /* 0x0000000800f07947 */ /* 0x000fea0003800000 */
.L_x_19040:
        /* <DEDUP_REMOVED lines=8> */
.L_x_19048:
[----:B------:R-:W2:Y:S02]  /*16a0*/  LDG.E.U16 R0, desc[UR36][R2.64] ;  /* 0x0000002402007981 */ /* 0x000ea4000c1e1500 */
[----:B--2---:R-:W-:Y:S01]  /*16b0*/  HADD2.F32 R0, -RZ, R0.H0_H0 ;  /* 0x20000000ff007230 */ /* 0x004fe20000004100 */
[----:B------:R-:W-:Y:S06]  /*16c0*/  BRA `(.L_x_19044) ;  /* 0x0000000800c47947 */ /* 0x000fec0003800000 */
.L_x_19047:
        /* <DEDUP_REMOVED lines=8> */
.L_x_19050:
[----:B------:R-:W2:Y:S02]  /*1750*/  LDG.E.U16 R0, desc[UR36][R2.64] ;  /* 0x0000002402007981 */ /* 0x000ea4000c1e1500 */
[----:B--2---:R-:W-:Y:S01]  /*1760*/  HADD2.F32 R0, -RZ, R0.H0_H0 ;  /* 0x20000000ff007230 */ /* 0x004fe20000004100 */
[----:B------:R-:W-:Y:S06]  /*1770*/  BRA `(.L_x_19044) ;  /* 0x0000000800987947 */ /* 0x000fec0003800000 */
.L_x_19049:
[----:B------:R-:W2:Y:S01]  /*1780*/  LDG.E.64 R2, desc[UR36][R2.64] ;  /* 0x0000002402027981 */ /* 0x000ea2000c1e1b00 */
[----:B------:R-:W-:Y:S01]  /*1790*/  UMOV UR4, 0xf0000000 ;  /* 0xf000000000047882 */ /* 0x000fe20000000000 */
[----:B------:R-:W-:Y:S01]  /*17a0*/  UMOV UR5, 0x380fffff ;  /* 0x380fffff00057882 */ /* 0x000fe20000000000 */
[----:B--2---:R-:W0:Y:S01]  /*17b0*/  F2F.F32.F64 R0, R2 ;  /* 0x0000000200007310 */ /* 0x004e220000301000 */
[----:B------:R-:W-:-:S14]  /*17c0*/  DSETP.GEU.AND P0, PT, |R2|, UR4, PT ;  /* 0x0000000402007e2a */ /* 0x000fdc000bf0e200 */
[----:B0-----:R-:W-:Y:S01]  /*17d0*/  @!P0 FMUL R0, R0, 1.175494350822287508e-38 ;  /* 0x0080000000008820 */ /* 0x001fe20000400000 */
[----:B------:R-:W-:Y:S06]  /*17e0*/  BRA `(.L_x_19044) ;  /* 0x00000008007c7947 */ /* 0x000fec0003800000 */
.L_x_19039:
        /* <DEDUP_REMOVED lines=12> */
.L_x_19053:
[----:B------:R-:W2:Y:S01]  /*18b0*/  LDG.E.64 R2, desc[UR36][R2.64] ;  /* 0x0000002402027981 */ /* 0x000ea2000c1e1b00 */
[----:B------:R-:W-:Y:S01]  /*18c0*/  UMOV UR4, 0xf0000000 ;  /* 0xf000000000047882 */ /* 0x000fe20000000000 */
[----:B------:R-:W-:Y:S01]  /*18d0*/  UMOV UR5, 0x380fffff ;  /* 0x380fffff00057882 */ /* 0x000fe20000000000 */
[----:B--2---:R-:W0:Y:S01]  /*18e0*/  F2F.F32.F64 R0, R2 ;  /* 0x0000000200007310 */ /* 0x004e220000301000 */
[----:B------:R-:W-:-:S14]  /*18f0*/  DSETP.GEU.AND P0, PT, |R2|, UR4, PT ;  /* 0x0000000402007e2a */ /* 0x000fdc000bf0e200 */
[----:B0-----:R-:W-:Y:S01]  /*1900*/  @!P0 FMUL R0, R0, 1.175494350822287508e-38 ;  /* 0x0080000000008820 */ /* 0x001fe20000400000 */
[----:B------:R-:W-:Y:S06]  /*1910*/  BRA `(.L_x_19044) ;  /* 0x0000000800307947 */ /* 0x000fec0003800000 */
.L_x_19052:
        /* <DEDUP_REMOVED lines=26> */
.L_x_19055:
        /* <DEDUP_REMOVED lines=13> */
.L_x_19054:
[----:B------:R-:W2:Y:S02]  /*1b90*/  LDG.E.U16 R0, desc[UR36][R2.64] ;  /* 0x0000002402007981 */ /* 0x000ea4000c1e1500 */
[----:B--2---:R-:W-:Y:S01]  /*1ba0*/  IMAD.U32 R0, R0, 0x10000, RZ ;  /* 0x0001000000007824 */ /* 0x004fe200078e00ff */
[----:B------:R-:W-:Y:S06]  /*1bb0*/  BRA `(.L_x_19044) ;  /* 0x0000000400887947 */ /* 0x000fec0003800000 */
.L_x_19051:
        /* <DEDUP_REMOVED lines=11> */
.L_x_19058:
        /* <DEDUP_REMOVED lines=20> */
.L_x_19060:
[----:B------:R-:W-:Y:S05]  /*1db0*/  BSYNC B0 ;  /* 0x0000000000007941 */ /* 0x000fea0003800000 */
.L_x_19059:
[----:B------:R-:W-:Y:S01]  /*1dc0*/  LEA R3, R0, 0x3b800000, 0x17 ;  /* 0x3b80000000037811 */ /* 0x000fe200078eb8ff */
[----:B------:R-:W-:-:S05]  /*1dd0*/  IMAD.SHL.U32 R0, R2, 0x100000, RZ ;  /* 0x0010000002007824 */ /* 0x000fca00078e00ff */
[----:B------:R-:W-:Y:S01]  /*1de0*/  LOP3.LUT R0, R3, R0, R4, 0xfe, !PT ;  /* 0x0000000003007212 */ /* 0x000fe200078efe04 */
[----:B------:R-:W-:Y:S06]  /*1df0*/  BRA `(.L_x_19044) ;  /* 0x0000000000f87947 */ /* 0x000fec0003800000 */
.L_x_19057:
        /* <DEDUP_REMOVED lines=20> */
.L_x_19062:
[----:B------:R-:W-:Y:S05]  /*1f40*/  BSYNC B0 ;  /* 0x0000000000007941 */ /* 0x000fea0003800000 */
.L_x_19061:
[----:B------:R-:W-:Y:S01]  /*1f50*/  LEA R3, R0, 0x37800000, 0x17 ;  /* 0x3780000000037811 */ /* 0x000fe200078eb8ff */
[----:B------:R-:W-:-:S05]  /*1f60*/  IMAD.SHL.U32 R0, R2, 0x200000, RZ ;  /* 0x0020000002007824 */ /* 0x000fca00078e00ff */
[----:B------:R-:W-:Y:S01]  /*1f70*/  LOP3.LUT R0, R3, R0, R4, 0xfe, !PT ;  /* 0x0000000003007212 */ /* 0x000fe200078efe04 */
[----:B------:R-:W-:Y:S06]  /*1f80*/  BRA `(.L_x_19044) ;  /* 0x0000000000947947 */ /* 0x000fec0003800000 */
.L_x_19056:
        /* <DEDUP_REMOVED lines=14> */
.L_x_19043:
        /* <DEDUP_REMOVED lines=16> */
.L_x_19065:
[----:B------:R-:W-:Y:S01]  /*2170*/  IMAD.MOV.U32 R0, RZ, RZ, RZ ;  /* 0x000000ffff007224 */ /* 0x000fe200078e00ff */
[----:B------:R-:W-:Y:S06]  /*2180*/  BRA `(.L_x_19044) ;  /* 0x0000000000147947 */ /* 0x000fec0003800000 */
.L_x_19064:
[----:B------:R-:W2:Y:S02]  /*2190*/  LDG.E.64 R2, desc[UR36][R2.64] ;  /* 0x0000002402027981 */ /* 0x000ea4000c1e1b00 */
[----:B--2---:R0:W1:Y:S01]  /*21a0*/  I2F.U64 R0, R2 ;  /* 0x0000000200007312 */ /* 0x0040620000301000 */
[----:B------:R-:W-:Y:S05]  /*21b0*/  BRA `(.L_x_19044) ;  /* 0x0000000000087947 */ /* 0x000fea0003800000 */
.L_x_19063:
[----:B------:R-:W2:Y:S02]  /*21c0*/  LDG.E R0, desc[UR36][R2.64] ;  /* 0x0000002402007981 */ /* 0x000ea4000c1e1900 */
[----:B--2---:R-:W-:-:S07]  /*21d0*/  I2FP.F32.U32 R0, R0 ;  /* 0x0000000000007245 */ /* 0x004fce0000201000 */
.L_x_19044:
[----:B------:R-:W-:Y:S05]  /*21e0*/  BSYNC B6 ;  /* 0x0000000000067941 */ /* 0x000fea0003800000 */
.L_x_19038:
        /* <DEDUP_REMOVED lines=20> */
.L_x_19069:
[----:B------:R0:W-:Y:S01]  /*2330*/  STG.E.U8 desc[UR36][R16.64], R2 ;  /* 0x0000000210007986 */ /* 0x0001e2000c101124 */
[----:B------:R-:W-:Y:S05]  /*2340*/  BRA `(.L_x_19071) ;  /* 0x0000000c00487947 */ /* 0x000fea0003800000 */
.L_x_19068:
        /* <DEDUP_REMOVED lines=9> */
.L_x_19073:
[----:B------:R0:W-:Y:S01]  /*23e0*/  STG.E desc[UR36][R16.64], R2 ;  /* 0x0000000210007986 */ /* 0x0001e2000c101924 */
[----:B------:R-:W-:Y:S05]  /*23f0*/  BRA `(.L_x_19071) ;  /* 0x0000000c001c7947 */ /* 0x000fea0003800000 */
.L_x_19072:
[----:B------:R0:W-:Y:S01]  /*2400*/  STG.E.U16 desc[UR36][R16.64], R2 ;  /* 0x0000000210007986 */ /* 0x0001e2000c101524 */
[----:B------:R-:W-:Y:S05]  /*2410*/  BRA `(.L_x_19071) ;  /* 0x0000000c00147947 */ /* 0x000fea0003800000 */
.L_x_19067:
        /* <DEDUP_REMOVED lines=9> */
.L_x_19075:
[----:B------:R-:W-:-:S04]  /*24b0*/  I2FP.F32.U32 R0, R2 ;  /* 0x0000000200007245 */ /* 0x000fc80000201000 */
[----:B------:R-:W-:-:S05]  /*24c0*/  F2FP.F16.F32.PACK_AB R0, RZ, R0 ;  /* 0x00000000ff00723e */ /* 0x000fca00000000ff */
[----:B------:R0:W-:Y:S01]  /*24d0*/  STG.E.U16 desc[UR36][R16.64], R0 ;  /* 0x0000000010007986 */ /* 0x0001e2000c101524 */
[----:B------:R-:W-:Y:S05]  /*24e0*/  BRA `(.L_x_19071) ;  /* 0x0000000800e07947 */ /* 0x000fea0003800000 */
.L_x_19074:
        /* <DEDUP_REMOVED lines=10> */
.L_x_19077:
[----:B------:R-:W-:-:S04]  /*2590*/  I2FP.F32.U32 R2, R2 ;  /* 0x0000000200027245 */ /* 0x000fc80000201000 */
[----:B------:R-:W-:-:S04]  /*25a0*/  F2FP.F16.F32.PACK_AB R3, RZ, R2 ;  /* 0x00000002ff03723e */ /* 0x000fc800000000ff */
[----:B------:R-:W-:-:S05]  /*25b0*/  PRMT R3, R3, 0x5410, RZ ;  /* 0x0000541003037816 */ /* 0x000fca00000000ff */
[----:B------:R0:W-:Y:S01]  /*25c0*/  STG.E desc[UR36][R16.64], R3 ;  /* 0x0000000310007986 */ /* 0x0001e2000c101924 */
[----:B------:R-:W-:Y:S05]  /*25d0*/  BRA `(.L_x_19071) ;  /* 0x0000000800a47947 */ /* 0x000fea0003800000 */
.L_x_19076:
[----:B------:R-:W0:Y:S02]  /*25e0*/  I2F.F64.U32 R2, R2 ;  /* 0x0000000200027312 */ /* 0x000e240000201800 */
[----:B0-----:R0:W-:Y:S01]  /*25f0*/  STG.E.64 desc[UR36][R16.64], R2 ;  /* 0x0000000210007986 */ /* 0x0011e2000c101b24 */
[----:B------:R-:W-:Y:S05]  /*2600*/  BRA `(.L_x_19071) ;  /* 0x0000000800987947 */ /* 0x000fea0003800000 */
.L_x_19066:
        /* <DEDUP_REMOVED lines=10> */
.L_x_19080:
[----:B------:R-:W0:Y:S01]  /*26b0*/  I2F.F64.U32 R4, R2 ;  /* 0x0000000200047312 */ /* 0x000e220000201800 */
[----:B------:R-:W-:-:S05]  /*26c0*/  CS2R R6, SRZ ;  /* 0x0000000000067805 */ /* 0x000fca000001ff00 */
[----:B0-----:R0:W-:Y:S01]  /*26d0*/  STG.E.128 desc[UR36][R16.64], R4 ;  /* 0x0000000410007986 */ /* 0x0011e2000c101d24 */
[----:B------:R-:W-:Y:S05]  /*26e0*/  BRA `(.L_x_19071) ;  /* 0x0000000800607947 */ /* 0x000fea0003800000 */
.L_x_19079:
        /* <DEDUP_REMOVED lines=21> */
.L_x_19084:
[----:B------:R-:W-:Y:S05]  /*2840*/  BSYNC B0 ;  /* 0x0000000000007941 */ /* 0x000fea0003800000 */
.L_x_19083:
[----:B------:R-:W-:-:S05]  /*2850*/  LOP3.LUT R3, R0, R3, RZ, 0xfc, !PT ;  /* 0x0000000300037212 */ /* 0x000fca00078efcff */
[----:B------:R0:W-:Y:S01]  /*2860*/  STG.E.U8 desc[UR36][R16.64], R3 ;  /* 0x0000000310007986 */ /* 0x0001e2000c101124 */
[----:B------:R-:W-:Y:S05]  /*2870*/  BRA `(.L_x_19071) ;  /* 0x0000000400fc7947 */ /* 0x000fea0003800000 */
.L_x_19082:
        /* <DEDUP_REMOVED lines=13> */
.L_x_19086:
[----:B------:R-:W-:Y:S01]  /*2950*/  IMAD.MOV.U32 R0, RZ, RZ, 0x7f ;  /* 0x0000007fff007424 */ /* 0x000fe200078e00ff */
[----:B------:R-:W-:-:S04]  /*2960*/  ISETP.GT.U32.AND P0, PT, R2, 0x7f800000, PT ;  /* 0x7f8000000200780c */ /* 0x000fc80003f04070 */
[----:B------:R-:W-:-:S09]  /*2970*/  SEL R0, R0, 0x7c, P0 ;  /* 0x0000007c00007807 */ /* 0x000fd20000000000 */
.L_x_19087:
[----:B------:R-:W-:Y:S05]  /*2980*/  BSYNC B0 ;  /* 0x0000000000007941 */ /* 0x000fea0003800000 */
.L_x_19085:
[----:B------:R-:W-:-:S04]  /*2990*/  LOP3.LUT R2, R3, 0x80000000, RZ, 0xc0, !PT ;  /* 0x8000000003027812 */ /* 0x000fc800078ec0ff */
[----:B------:R-:W-:-:S04]  /*29a0*/  SHF.R.U32.HI R3, RZ, 0x18, R2 ;  /* 0x00000018ff037819 */ /* 0x000fc80000011602 */
[----:B------:R-:W-:-:S05]  /*29b0*/  LOP3.LUT R3, R0, R3, RZ, 0xfc, !PT ;  /* 0x0000000300037212 */ /* 0x000fca00078efcff */
[----:B------:R0:W-:Y:S01]  /*29c0*/  STG.E.U8 desc[UR36][R16.64], R3 ;  /* 0x0000000310007986 */ /* 0x0001e2000c101124 */
[----:B------:R-:W-:Y:S05]  /*29d0*/  BRA `(.L_x_19071) ;  /* 0x0000000400a47947 */ /* 0x000fea0003800000 */
.L_x_19081:
[----:B------:R-:W-:-:S04]  /*29e0*/  I2FP.F32.U32 R0, R2 ;  /* 0x0000000200007245 */ /* 0x000fc80000201000 */
[----:B------:R-:W-:-:S05]  /*29f0*/  F2FP.BF16.F32.PACK_AB R0, RZ, R0 ;  /* 0x00000000ff00723e */ /* 0x000fca00000010ff */
[----:B------:R0:W-:Y:S01]  /*2a00*/  STG.E.U16 desc[UR36][R16.64], R0 ;  /* 0x0000000010007986 */ /* 0x0001e2000c101524 */
[----:B------:R-:W-:Y:S05]  /*2a10*/  BRA `(.L_x_19071) ;  /* 0x0000000400947947 */ /* 0x000fea0003800000 */
.L_x_19078:
        /* <DEDUP_REMOVED lines=10> */
.L_x_19090:
        /* <DEDUP_REMOVED lines=17> */
.L_x_19093:
[----:B------:R-:W-:-:S04]  /*2bd0*/  LOP3.LUT R2, R3, 0x80000000, RZ, 0xc0, !PT ;  /* 0x8000000003027812 */ /* 0x000fc800078ec0ff */
[----:B------:R-:W-:-:S04]  /*2be0*/  SHF.R.U32.HI R3, RZ, 0x18, R2 ;  /* 0x00000018ff037819 */ /* 0x000fc80000011602 */
[----:B------:R-:W-:-:S04]  /*2bf0*/  LOP3.LUT R0, R0, R3, RZ, 0xfc, !PT ;  /* 0x0000000300007212 */ /* 0x000fc800078efcff */
[----:B------:R-:W-:-:S07]  /*2c00*/  PRMT R8, R0, 0x7610, R8 ;  /* 0x0000761000087816 */ /* 0x000fce0000000008 */
.L_x_19092:
[----:B------:R-:W-:Y:S05]  /*2c10*/  BSYNC B0 ;  /* 0x0000000000007941 */ /* 0x000fea0003800000 */
.L_x_19091:
[----:B------:R0:W-:Y:S01]  /*2c20*/  STG.E.U8 desc[UR36][R16.64], R8 ;  /* 0x0000000810007986 */ /* 0x0001e2000c101124 */
[----:B------:R-:W-:Y:S05]  /*2c30*/  BRA `(.L_x_19071) ;  /* 0x00000004000c7947 */ /* 0x000fea0003800000 */
.L_x_19089:
        /* <DEDUP_REMOVED lines=17> */
.L_x_19096:
[----:B------:R-:W-:-:S04]  /*2d50*/  LOP3.LUT R2, R3, 0x80000000, RZ, 0xc0, !PT ;  /* 0x8000000003027812 */ /* 0x000fc800078ec0ff */
[----:B------:R-:W-:-:S04]  /*2d60*/  SHF.R.U32.HI R3, RZ, 0x18, R2 ;  /* 0x00000018ff037819 */ /* 0x000fc80000011602 */
[----:B------:R-:W-:-:S04]  /*2d70*/  LOP3.LUT R0, R0, R3, RZ, 0xfc, !PT ;  /* 0x0000000300007212 */ /* 0x000fc800078efcff */
[----:B------:R-:W-:-:S07]  /*2d80*/  PRMT R8, R0, 0x7610, R8 ;  /* 0x0000761000087816 */ /* 0x000fce0000000008 */
.L_x_19095:
[----:B------:R-:W-:Y:S05]  /*2d90*/  BSYNC B0 ;  /* 0x0000000000007941 */ /* 0x000fea0003800000 */
.L_x_19094:
[----:B------:R3:W-:Y:S01]  /*2da0*/  STG.E.U8 desc[UR36][R16.64], R8 ;  /* 0x0000000810007986 */ /* 0x0007e2000c101124 */
[----:B------:R-:W-:Y:S05]  /*2db0*/  BRA `(.L_x_19071) ;  /* 0x0000000000ac7947 */ /* 0x000fea0003800000 */
.L_x_19088:
        /* <DEDUP_REMOVED lines=22> */
.L_x_19070:
        /* <DEDUP_REMOVED lines=16> */
.L_x_19099:
[----:B------:R-:W-:Y:S05]  /*3020*/  BRA `(.L_x_19071) ;  /* 0x0000000000107947 */ /* 0x000fea0003800000 */
.L_x_19098:
[----:B------:R-:W-:-:S05]  /*3030*/  IMAD.MOV.U32 R3, RZ, RZ, RZ ;  /* 0x000000ffff037224 */ /* 0x000fca00078e00ff */
[----:B------:R2:W-:Y:S01]  /*3040*/  STG.E.64 desc[UR36][R16.64], R2 ;  /* 0x0000000210007986 */ /* 0x0005e2000c101b24 */
[----:B------:R-:W-:Y:S05]  /*3050*/  BRA `(.L_x_19071) ;  /* 0x0000000000047947 */ /* 0x000fea0003800000 */
.L_x_19097:
[----:B------:R0:W-:Y:S02]  /*3060*/  STG.E desc[UR36][R16.64], R2 ;  /* 0x0000000210007986 */ /* 0x0001e4000c101924 */
.L_x_19071:
[----:B------:R-:W-:-:S04]  /*3070*/  IMAD R18, R23, 0x200, R18 ;  /* 0x0000020017127824 */ /* 0x000fc800078e0212 */
[----:B------:R-:W-:-:S07]  /*3080*/  VIADD R19, R18, 0x80 ;  /* 0x0000008012137836 */ /* 0x000fce0000000000 */
.L_x_19036:
[----:B------:R-:W-:Y:S05]  /*3090*/  BSYNC B7 ;  /* 0x0000000000077941 */ /* 0x000fea0003800000 */
.L_x_19035:
        /* <DEDUP_REMOVED lines=307> */
.L_x_19102:
        /* <DEDUP_REMOVED lines=22> */
.L_x_19107:
[----:B------:R-:W2:Y:S02]  /*4530*/  LDG.E.U8 R0, desc[UR36][R2.64] ;  /* 0x0000002402007981 */ /* 0x000ea4000c1e1100 */
[----:B--2---:R-:W-:Y:S01]  /*4540*/  I2FP.F32.U32 R0, R0 ;  /* 0x0000000000007245 */ /* 0x004fe20000201000 */
[----:B------:R-:W-:Y:S06]  /*4550*/  BRA `(.L_x_19109) ;  /* 0x0000000c002c7947 */ /* 0x000fec0003800000 */
.L_x_19106:
        /* <DEDUP_REMOVED lines=9> */
.L_x_19111:
[----:B------:R-:W2:Y:S02]  /*45f0*/  LDG.E R0, desc[UR36][R2.64] ;  /* 0x0000002402007981 */ /* 0x000ea4000c1e1900 */
[----:B--2---:R-:W-:Y:S01]  /*4600*/  I2FP.F32.S32 R0, R0 ;  /* 0x0000000000007245 */ /* 0x004fe20000201400 */
[----:B------:R-:W-:Y:S06]  /*4610*/  BRA `(.L_x_19109) ;  /* 0x0000000800fc7947 */ /* 0x000fec0003800000 */
.L_x_19110:
[----:B------:R-:W2:Y:S02]  /*4620*/  LDG.E.U16 R0, desc[UR36][R2.64] ;  /* 0x0000002402007981 */ /* 0x000ea4000c1e1500 */
[----:B--2---:R-:W1:Y:S01]  /*4630*/  I2F.S16 R0, R0 ;  /* 0x0000000000007306 */ /* 0x004e620000101400 */
[----:B------:R-:W-:Y:S05]  /*4640*/  BRA `(.L_x_19109) ;  /* 0x0000000800f07947 */ /* 0x000fea0003800000 */
.L_x_19105:
        /* <DEDUP_REMOVED lines=8> */
.L_x_19113:
[----:B------:R-:W2:Y:S02]  /*46d0*/  LDG.E.U16 R0, desc[UR36][R2.64] ;  /* 0x0000002402007981 */ /* 0x000ea4000c1e1500 */
[----:B--2---:R-:W-:Y:S01]  /*46e0*/  HADD2.F32 R0, -RZ, R0.H0_H0 ;  /* 0x20000000ff007230 */ /* 0x004fe20000004100 */
[----:B------:R-:W-:Y:S06]  /*46f0*/  BRA `(.L_x_19109) ;  /* 0x0000000800c47947 */ /* 0x000fec0003800000 */
.L_x_19112:
        /* <DEDUP_REMOVED lines=8> */
.L_x_19115:
[----:B------:R-:W2:Y:S02]  /*4780*/  LDG.E.U16 R0, desc[UR36][R2.64] ;  /* 0x0000002402007981 */ /* 0x000ea4000c1e1500 */
[----:B--2---:R-:W-:Y:S01]  /*4790*/  HADD2.F32 R0, -RZ, R0.H0_H0 ;  /* 0x20000000ff007230 */ /* 0x004fe20000004100 */
[----:B------:R-:W-:Y:S06]  /*47a0*/  BRA `(.L_x_19109) ;  /* 0x0000000800987947 */ /* 0x000fec0003800000 */
.L_x_19114:
[----:B------:R-:W2:Y:S01]  /*47b0*/  LDG.E.64 R2, desc[UR36][R2.64] ;  /* 0x0000002402027981 */ /* 0x000ea2000c1e1b00 */
[----:B------:R-:W-:Y:S01]  /*47c0*/  UMOV UR4, 0xf0000000 ;  /* 0xf000000000047882 */ /* 0x000fe20000000000 */
[----:B------:R-:W-:Y:S01]  /*47d0*/  UMOV UR5, 0x380fffff ;  /* 0x380fffff00057882 */ /* 0x000fe20000000000 */
[----:B--2---:R-:W0:Y:S01]  /*47e0*/  F2F.F32.F64 R0, R2 ;  /* 0x0000000200007310 */ /* 0x004e220000301000 */
[----:B------:R-:W-:-:S14]  /*47f0*/  DSETP.GEU.AND P0, PT, |R2|, UR4, PT ;  /* 0x0000000402007e2a */ /* 0x000fdc000bf0e200 */
[----:B0-----:R-:W-:Y:S01]  /*4800*/  @!P0 FMUL R0, R0, 1.175494350822287508e-38 ;  /* 0x0080000000008820 */ /* 0x001fe20000400000 */
[----:B------:R-:W-:Y:S06]  /*4810*/  BRA `(.L_x_19109) ;  /* 0x00000008007c7947 */ /* 0x000fec0003800000 */
.L_x_19104:
        /* <DEDUP_REMOVED lines=12> */
.L_x_19118:
[----:B------:R-:W2:Y:S01]  /*48e0*/  LDG.E.64 R2, desc[UR36][R2.64] ;  /* 0x0000002402027981 */ /* 0x000ea2000c1e1b00 */
[----:B------:R-:W-:Y:S01]  /*48f0*/  UMOV UR4, 0xf0000000 ;  /* 0xf000000000047882 */ /* 0x000fe20000000000 */
[----:B------:R-:W-:Y:S01]  /*4900*/  UMOV UR5, 0x380fffff ;  /* 0x380fffff00057882 */ /* 0x000fe20000000000 */
[----:B--2---:R-:W0:Y:S01]  /*4910*/  F2F.F32.F64 R0, R2 ;  /* 0x0000000200007310 */ /* 0x004e220000301000 */
[----:B------:R-:W-:-:S14]  /*4920*/  DSETP.GEU.AND P0, PT, |R2|, UR4, PT ;  /* 0x0000000402007e2a */ /* 0x000fdc000bf0e200 */
[----:B0-----:R-:W-:Y:S01]  /*4930*/  @!P0 FMUL R0, R0, 1.175494350822287508e-38 ;  /* 0x0080000000008820 */ /* 0x001fe20000400000 */
[----:B------:R-:W-:Y:S06]  /*4940*/  BRA `(.L_x_19109) ;  /* 0x0000000800307947 */ /* 0x000fec0003800000 */
.L_x_19117:
        /* <DEDUP_REMOVED lines=26> */
.L_x_19120:
        /* <DEDUP_REMOVED lines=13> */
.L_x_19119:
[----:B------:R-:W2:Y:S02]  /*4bc0*/  LDG.E.U16 R0, desc[UR36][R2.64] ;  /* 0x0000002402007981 */ /* 0x000ea4000c1e1500 */
[----:B--2---:R-:W-:Y:S01]  /*4bd0*/  IMAD.U32 R0, R0, 0x10000, RZ ;  /* 0x0001000000007824 */ /* 0x004fe200078e00ff */
[----:B------:R-:W-:Y:S06]  /*4be0*/  BRA `(.L_x_19109) ;  /* 0x0000000400887947 */ /* 0x000fec0003800000 */
.L_x_19116:
        /* <DEDUP_REMOVED lines=11> */
.L_x_19123:
        /* <DEDUP_REMOVED lines=20> */
.L_x_19125:
[----:B------:R-:W-:Y:S05]  /*4de0*/  BSYNC B0 ;  /* 0x0000000000007941 */ /* 0x000fea0003800000 */
.L_x_19124:
[----:B------:R-:W-:Y:S01]  /*4df0*/  LEA R3, R0, 0x3b800000, 0x17 ;  /* 0x3b80000000037811 */ /* 0x000fe200078eb8ff */
[----:B------:R-:W-:-:S05]  /*4e00*/  IMAD.SHL.U32 R0, R2, 0x100000, RZ ;  /* 0x0010000002007824 */ /* 0x000fca00078e00ff */
[----:B------:R-:W-:Y:S01]  /*4e10*/  LOP3.LUT R0, R3, R0, R4, 0xfe, !PT ;  /* 0x0000000003007212 */ /* 0x000fe200078efe04 */
[----:B------:R-:W-:Y:S06]  /*4e20*/  BRA `(.L_x_19109) ;  /* 0x0000000000f87947 */ /* 0x000fec0003800000 */
.L_x_19122:
        /* <DEDUP_REMOVED lines=20> */
.L_x_19127:
[----:B------:R-:W-:Y:S05]  /*4f70*/  BSYNC B0 ;  /* 0x0000000000007941 */ /* 0x000fea0003800000 */
.L_x_19126:
[----:B------:R-:W-:Y:S01]  /*4f80*/  LEA R3, R0, 0x37800000, 0x17 ;  /* 0x3780000000037811 */ /* 0x000fe200078eb8ff */
[----:B------:R-:W-:-:S05]  /*4f90*/  IMAD.SHL.U32 R0, R2, 0x200000, RZ ;  /* 0x0020000002007824 */ /* 0x000fca00078e00ff */
[----:B------:R-:W-:Y:S01]  /*4fa0*/  LOP3.LUT R0, R3, R0, R4, 0xfe, !PT ;  /* 0x0000000003007212 */ /* 0x000fe200078efe04 */
[----:B------:R-:W-:Y:S06]  /*4fb0*/  BRA `(.L_x_19109) ;  /* 0x0000000000947947 */ /* 0x000fec0003800000 */
.L_x_19121:
        /* <DEDUP_REMOVED lines=14> */
.L_x_19108:
        /* <DEDUP_REMOVED lines=16> */
.L_x_19130:
[----:B------:R-:W-:Y:S01]  /*51a0*/  IMAD.MOV.U32 R0, RZ, RZ, RZ ;  /* 0x000000ffff007224 */ /* 0x000fe200078e00ff */
[----:B------:R-:W-:Y:S06]  /*51b0*/  BRA `(.L_x_19109) ;  /* 0x0000000000147947 */ /* 0x000fec0003800000 */
.L_x_19129:
[----:B------:R-:W2:Y:S02]  /*51c0*/  LDG.E.64 R2, desc[UR36][R2.64] ;  /* 0x0000002402027981 */ /* 0x000ea4000c1e1b00 */
[----:B--2---:R0:W1:Y:S01]  /*51d0*/  I2F.U64 R0, R2 ;  /* 0x0000000200007312 */ /* 0x0040620000301000 */
[----:B------:R-:W-:Y:S05]  /*51e0*/  BRA `(.L_x_19109) ;  /* 0x0000000000087947 */ /* 0x000fea0003800000 */
.L_x_19128:
[----:B------:R-:W2:Y:S02]  /*51f0*/  LDG.E R0, desc[UR36][R2.64] ;  /* 0x0000002402007981 */ /* 0x000ea4000c1e1900 */
[----:B--2---:R-:W-:-:S07]  /*5200*/  I2FP.F32.U32 R0, R0 ;  /* 0x0000000000007245 */ /* 0x004fce0000201000 */
.L_x_19109:
[----:B------:R-:W-:Y:S05]  /*5210*/  BSYNC B6 ;  /* 0x0000000000067941 */ /* 0x000fea0003800000 */
.L_x_19103:
        /* <DEDUP_REMOVED lines=20> */
.L_x_19134:
[----:B------:R4:W-:Y:S01]  /*5360*/  STG.E.U8 desc[UR36][R16.64], R2 ;  /* 0x0000000210007986 */ /* 0x0009e2000c101124 */
[----:B------:R-:W-:Y:S05]  /*5370*/  BRA `(.L_x_19136) ;  /* 0x0000000c00487947 */ /* 0x000fea0003800000 */
.L_x_19133:
        /* <DEDUP_REMOVED lines=9> */
.L_x_19138:
[----:B------:R2:W-:Y:S01]  /*5410*/  STG.E desc[UR36][R16.64], R2 ;  /* 0x0000000210007986 */ /* 0x0005e2000c101924 */
[----:B------:R-:W-:Y:S05]  /*5420*/  BRA `(.L_x_19136) ;  /* 0x0000000c001c7947 */ /* 0x000fea0003800000 */
.L_x_19137:
[----:B------:R0:W-:Y:S01]  /*5430*/  STG.E.U16 desc[UR36][R16.64], R2 ;  /* 0x0000000210007986 */ /* 0x0001e2000c101524 */
[----:B------:R-:W-:Y:S05]  /*5440*/  BRA `(.L_x_19136) ;  /* 0x0000000c00147947 */ /* 0x000fea0003800000 */
.L_x_19132:
        /* <DEDUP_REMOVED lines=9> */
.L_x_19140:
[----:B------:R-:W-:-:S04]  /*54e0*/  I2FP.F32.U32 R0, R2 ;  /* 0x0000000200007245 */ /* 0x000fc80000201000 */
[----:B------:R-:W-:-:S05]  /*54f0*/  F2FP.F16.F32.PACK_AB R0, RZ, R0 ;  /* 0x00000000ff00723e */ /* 0x000fca00000000ff */
[----:B------:R0:W-:Y:S01]  /*5500*/  STG.E.U16 desc[UR36][R16.64], R0 ;  /* 0x0000000010007986 */ /* 0x0001e2000c101524 */
[----:B------:R-:W-:Y:S05]  /*5510*/  BRA `(.L_x_19136) ;  /* 0x0000000800e07947 */ /* 0x000fea0003800000 */
.L_x_19139:
        /* <DEDUP_REMOVED lines=10> */
.L_x_19142:
[----:B------:R-:W-:-:S04]  /*55c0*/  I2FP.F32.U32 R2, R2 ;  /* 0x0000000200027245 */ /* 0x000fc80000201000 */
[----:B------:R-:W-:-:S04]  /*55d0*/  F2FP.F16.F32.PACK_AB R3, RZ, R2 ;  /* 0x00000002ff03723e */ /* 0x000fc800000000ff */
[----:B------:R-:W-:-:S05]  /*55e0*/  PRMT R3, R3, 0x5410, RZ ;  /* 0x0000541003037816 */ /* 0x000fca00000000ff */
[----:B------:R0:W-:Y:S01]  /*55f0*/  STG.E desc[UR36][R16.64], R3 ;  /* 0x0000000310007986 */ /* 0x0001e2000c101924 */
[----:B------:R-:W-:Y:S05]  /*5600*/  BRA `(.L_x_19136) ;  /* 0x0000000800a47947 */ /* 0x000fea0003800000 */
.L_x_19141:
[----:B------:R-:W0:Y:S02]  /*5610*/  I2F.F64.U32 R2, R2 ;  /* 0x0000000200027312 */ /* 0x000e240000201800 */
[----:B0-----:R0:W-:Y:S01]  /*5620*/  STG.E.64 desc[UR36][R16.64], R2 ;  /* 0x0000000210007986 */ /* 0x0011e2000c101b24 */
[----:B------:R-:W-:Y:S05]  /*5630*/  BRA `(.L_x_19136) ;  /* 0x0000000800987947 */ /* 0x000fea0003800000 */
.L_x_19131:
        /* <DEDUP_REMOVED lines=10> */
.L_x_19145:
[----:B------:R-:W0:Y:S01]  /*56e0*/  I2F.F64.U32 R4, R2 ;  /* 0x0000000200047312 */ /* 0x000e220000201800 */
[----:B------:R-:W-:-:S05]  /*56f0*/  CS2R R6, SRZ ;  /* 0x0000000000067805 */ /* 0x000fca000001ff00 */
[----:B0-----:R0:W-:Y:S01]  /*5700*/  STG.E.128 desc[UR36][R16.64], R4 ;  /* 0x0000000410007986 */ /* 0x0011e2000c101d24 */
[----:B------:R-:W-:Y:S05]  /*5710*/  BRA `(.L_x_19136) ;  /* 0x0000000800607947 */ /* 0x000fea0003800000 */
.L_x_19144:
        /* <DEDUP_REMOVED lines=21> */
.L_x_19149:
[----:B------:R-:W-:Y:S05]  /*5870*/  BSYNC B0 ;  /* 0x0000000000007941 */ /* 0x000fea0003800000 */
.L_x_19148:
[----:B------:R-:W-:-:S05]  /*5880*/  LOP3.LUT R3, R0, R3, RZ, 0xfc, !PT ;  /* 0x0000000300037212 */ /* 0x000fca00078efcff */
[----:B------:R0:W-:Y:S01]  /*5890*/  STG.E.U8 desc[UR36][R16.64], R3 ;  /* 0x0000000310007986 */ /* 0x0001e2000c101124 */
[----:B------:R-:W-:Y:S05]  /*58a0*/  BRA `(.L_x_19136) ;  /* 0x0000000400fc7947 */ /* 0x000fea0003800000 */
.L_x_19147:
        /* <DEDUP_REMOVED lines=13> */
.L_x_19151:
[----:B------:R-:W-:Y:S01]  /*5980*/  IMAD.MOV.U32 R0, RZ, RZ, 0x7f ;  /* 0x0000007fff007424 */ /* 0x000fe200078e00ff */
[----:B------:R-:W-:-:S04]  /*5990*/  ISETP.GT.U32.AND P0, PT, R2, 0x7f800000, PT ;  /* 0x7f8000000200780c */ /* 0x000fc80003f04070 */
[----:B------:R-:W-:-:S09]  /*59a0*/  SEL R0, R0, 0x7c, P0 ;  /* 0x0000007c00007807 */ /* 0x000fd20000000000 */
.L_x_19152:
[----:B------:R-:W-:Y:S05]  /*59b0*/  BSYNC B0 ;  /* 0x0000000000007941 */ /* 0x000fea0003800000 */
.L_x_19150:
[----:B------:R-:W-:-:S04]  /*59c0*/  LOP3.LUT R2, R3, 0x80000000, RZ, 0xc0, !PT ;  /* 0x8000000003027812 */ /* 0x000fc800078ec0ff */
[----:B------:R-:W-:-:S04]  /*59d0*/  SHF.R.U32.HI R3, RZ, 0x18, R2 ;  /* 0x00000018ff037819 */ /* 0x000fc80000011602 */
[----:B------:R-:W-:-:S05]  /*59e0*/  LOP3.LUT R3, R0, R3, RZ, 0xfc, !PT ;  /* 0x0000000300037212 */ /* 0x000fca00078efcff */
[----:B------:R0:W-:Y:S01]  /*59f0*/  STG.E.U8 desc[UR36][R16.64], R3 ;  /* 0x0000000310007986 */ /* 0x0001e2000c101124 */
[----:B------:R-:W-:Y:S05]  /*5a00*/  BRA `(.L_x_19136) ;  /* 0x0000000400a47947 */ /* 0x000fea0003800000 */
.L_x_19146:
[----:B------:R-:W-:-:S04]  /*5a10*/  I2FP.F32.U32 R0, R2 ;  /* 0x0000000200007245 */ /* 0x000fc80000201000 */
[----:B------:R-:W-:-:S05]  /*5a20*/  F2FP.BF16.F32.PACK_AB R0, RZ, R0 ;  /* 0x00000000ff00723e */ /* 0x000fca00000010ff */
[----:B------:R0:W-:Y:S01]  /*5a30*/  STG.E.U16 desc[UR36][R16.64], R0 ;  /* 0x0000000010007986 */ /* 0x0001e2000c101524 */
[----:B------:R-:W-:Y:S05]  /*5a40*/  BRA `(.L_x_19136) ;  /* 0x0000000400947947 */ /* 0x000fea0003800000 */
.L_x_19143:
        /* <DEDUP_REMOVED lines=10> */
.L_x_19155:
        /* <DEDUP_REMOVED lines=17> */
.L_x_19158:
[----:B------:R-:W-:-:S04]  /*5c00*/  LOP3.LUT R2, R3, 0x80000000, RZ, 0xc0, !PT ;  /* 0x8000000003027812 */ /* 0x000fc800078ec0ff */
[----:B------:R-:W-:-:S04]  /*5c10*/  SHF.R.U32.HI R3, RZ, 0x18, R2 ;  /* 0x00000018ff037819 */ /* 0x000fc80000011602 */
[----:B------:R-:W-:-:S04]  /*5c20*/  LOP3.LUT R0, R0, R3, RZ, 0xfc, !PT ;  /* 0x0000000300007212 */ /* 0x000fc800078efcff */
[----:B------:R-:W-:-:S07]  /*5c30*/  PRMT R8, R0, 0x7610, R8 ;  /* 0x0000761000087816 */ /* 0x000fce0000000008 */
.L_x_19157:
[----:B------:R-:W-:Y:S05]  /*5c40*/  BSYNC B0 ;  /* 0x0000000000007941 */ /* 0x000fea0003800000 */
.L_x_19156:
[----:B------:R0:W-:Y:S01]  /*5c50*/  STG.E.U8 desc[UR36][R16.64], R8 ;  /* 0x0000000810007986 */ /* 0x0001e2000c101124 */
[----:B------:R-:W-:Y:S05]  /*5c60*/  BRA `(.L_x_19136) ;  /* 0x00000004000c7947 */ /* 0x000fea0003800000 */
.L_x_19154:
        /* <DEDUP_REMOVED lines=17> */
.L_x_19161:
[----:B------:R-:W-:-:S04]  /*5d80*/  LOP3.LUT R2, R3, 0x80000000, RZ, 0xc0, !PT ;  /* 0x8000000003027812 */ /* 0x000fc800078ec0ff */
[----:B------:R-:W-:-:S04]  /*5d90*/  SHF.R.U32.HI R3, RZ, 0x18, R2 ;  /* 0x00000018ff037819 */ /* 0x000fc80000011602 */
[----:B------:R-:W-:-:S04]  /*5da0*/  LOP3.LUT R0, R0, R3, RZ, 0xfc, !PT ;  /* 0x0000000300007212 */ /* 0x000fc800078efcff */
[----:B------:R-:W-:-:S07]  /*5db0*/  PRMT R8, R0, 0x7610, R8 ;  /* 0x0000761000087816 */ /* 0x000fce0000000008 */
.L_x_19160:
[----:B------:R-:W-:Y:S05]  /*5dc0*/  BSYNC B0 ;  /* 0x0000000000007941 */ /* 0x000fea0003800000 */
.L_x_19159:
[----:B------:R0:W-:Y:S01]  /*5dd0*/  STG.E.U8 desc[UR36][R16.64], R8 ;  /* 0x0000000810007986 */ /* 0x0001e2000c101124 */
[----:B------:R-:W-:Y:S05]  /*5de0*/  BRA `(.L_x_19136) ;  /* 0x0000000000ac7947 */ /* 0x000fea0003800000 */
.L_x_19153:
        /* <DEDUP_REMOVED lines=22> */
.L_x_19135:
        /* <DEDUP_REMOVED lines=16> */
.L_x_19164:
[----:B------:R-:W-:Y:S05]  /*6050*/  BRA `(.L_x_19136) ;  /* 0x0000000000107947 */ /* 0x000fea0003800000 */
.L_x_19163:
[----:B------:R-:W-:-:S05]  /*6060*/  IMAD.MOV.U32 R3, RZ, RZ, RZ ;  /* 0x000000ffff037224 */ /* 0x000fca00078e00ff */
[----:B------:R0:W-:Y:S01]  /*6070*/  STG.E.64 desc[UR36][R16.64], R2 ;  /* 0x0000000210007986 */ /* 0x0001e2000c101b24 */
[----:B------:R-:W-:Y:S05]  /*6080*/  BRA `(.L_x_19136) ;  /* 0x0000000000047947 */ /* 0x000fea0003800000 */
.L_x_19162:
[----:B------:R0:W-:Y:S02]  /*6090*/  STG.E desc[UR36][R16.64], R2 ;  /* 0x0000000210007986 */ /* 0x0001e4000c101924 */
.L_x_19136:
[----:B------:R-:W-:-:S07]  /*60a0*/  VIADD R19, R19, 0x80 ;  /* 0x0000008013137836 */ /* 0x000fce0000000000 */
.L_x_19101:
[----:B------:R-:W-:Y:S05]  /*60b0*/  BSYNC B7 ;  /* 0x0000000000077941 */ /* 0x000fea0003800000 */
.L_x_19100:
        /* <DEDUP_REMOVED lines=307> */
.L_x_19167:
        /* <DEDUP_REMOVED lines=22> */
.L_x_19172:
[----:B------:R-:W2:Y:S02]  /*7550*/  LDG.E.U8 R0, desc[UR36][R2.64] ;  /* 0x0000002402007981 */ /* 0x000ea4000c1e1100 */
[----:B--2---:R-:W-:Y:S01]  /*7560*/  I2FP.F32.U32 R0, R0 ;  /* 0x0000000000007245 */ /* 0x004fe20000201000 */
[----:B------:R-:W-:Y:S06]  /*7570*/  BRA `(.L_x_19174) ;  /* 0x0000000c002c7947 */ /* 0x000fec0003800000 */
.L_x_19171:
        /* <DEDUP_REMOVED lines=9> */
.L_x_19176:
[----:B------:R-:W2:Y:S02]  /*7610*/  LDG.E R0, desc[UR36][R2.64] ;  /* 0x0000002402007981 */ /* 0x000ea4000c1e1900 */
[----:B--2---:R-:W-:Y:S01]  /*7620*/  I2FP.F32.S32 R0, R0 ;  /* 0x0000000000007245 */ /* 0x004fe20000201400 */
[----:B------:R-:W-:Y:S06]  /*7630*/  BRA `(.L_x_19174) ;  /* 0x0000000800fc7947 */ /* 0x000fec0003800000 */
.L_x_19175:
[----:B------:R-:W2:Y:S02]  /*7640*/  LDG.E.U16 R0, desc[UR36][R2.64] ;  /* 0x0000002402007981 */ /* 0x000ea4000c1e1500 */
[----:B--2---:R-:W0:Y:S01]  /*7650*/  I2F.S16 R0, R0 ;  /* 0x0000000000007306 */ /* 0x004e220000101400 */
[----:B------:R-:W-:Y:S05]  /*7660*/  BRA `(.L_x_19174) ;  /* 0x0000000800f07947 */ /* 0x000fea0003800000 */
.L_x_19170:
        /* <DEDUP_REMOVED lines=8> */
.L_x_19178:
[----:B------:R-:W2:Y:S02]  /*76f0*/  LDG.E.U16 R0, desc[UR36][R2.64] ;  /* 0x0000002402007981 */ /* 0x000ea4000c1e1500 */
[----:B--2---:R-:W-:Y:S01]  /*7700*/  HADD2.F32 R0, -RZ, R0.H0_H0 ;  /* 0x20000000ff007230 */ /* 0x004fe20000004100 */
[----:B------:R-:W-:Y:S06]  /*7710*/  BRA `(.L_x_19174) ;  /* 0x0000000800c47947 */ /* 0x000fec0003800000 */
.L_x_19177:
        /* <DEDUP_REMOVED lines=8> */
.L_x_19180:
[----:B------:R-:W2:Y:S02]  /*77a0*/  LDG.E.U16 R0, desc[UR36][R2.64] ;  /* 0x0000002402007981 */ /* 0x000ea4000c1e1500 */
[----:B--2---:R-:W-:Y:S01]  /*77b0*/  HADD2.F32 R0, -RZ, R0.H0_H0 ;  /* 0x20000000ff007230 */ /* 0x004fe20000004100 */
[----:B------:R-:W-:Y:S06]  /*77c0*/  BRA `(.L_x_19174) ;  /* 0x0000000800987947 */ /* 0x000fec0003800000 */
.L_x_19179:
[----:B------:R-:W2:Y:S01]  /*77d0*/  LDG.E.64 R2, desc[UR36][R2.64] ;  /* 0x0000002402027981 */ /* 0x000ea2000c1e1b00 */
[----:B------:R-:W-:Y:S01]  /*77e0*/  UMOV UR4, 0xf0000000 ;  /* 0xf000000000047882 */ /* 0x000fe20000000000 */
[----:B------:R-:W-:Y:S01]  /*77f0*/  UMOV UR5, 0x380fffff ;  /* 0x380fffff00057882 */ /* 0x000fe20000000000 */
[----:B--2---:R-:W0:Y:S01]  /*7800*/  F2F.F32.F64 R0, R2 ;  /* 0x0000000200007310 */ /* 0x004e220000301000 */
[----:B------:R-:W-:-:S14]  /*7810*/  DSETP.GEU.AND P0, PT, |R2|, UR4, PT ;  /* 0x0000000402007e2a */ /* 0x000fdc000bf0e200 */
[----:B0-----:R-:W-:Y:S01]  /*7820*/  @!P0 FMUL R0, R0, 1.175494350822287508e-38 ;  /* 0x0080000000008820 */ /* 0x001fe20000400000 */
[----:B------:R-:W-:Y:S06]  /*7830*/  BRA `(.L_x_19174) ;  /* 0x00000008007c7947 */ /* 0x000fec0003800000 */
.L_x_19169:
        /* <DEDUP_REMOVED lines=12> */
.L_x_19183:
[----:B------:R-:W2:Y:S01]  /*7900*/  LDG.E.64 R2, desc[UR36][R2.64] ;  /* 0x0000002402027981 */ /* 0x000ea2000c1e1b00 */
[----:B------:R-:W-:Y:S01]  /*7910*/  UMOV UR4, 0xf0000000 ;  /* 0xf000000000047882 */ /* 0x000fe20000000000 */
[----:B------:R-:W-:Y:S01]  /*7920*/  UMOV UR5, 0x380fffff ;  /* 0x380fffff00057882 */ /* 0x000fe20000000000 */
[----:B--2---:R-:W0:Y:S01]  /*7930*/  F2F.F32.F64 R0, R2 ;  /* 0x0000000200007310 */ /* 0x004e220000301000 */
[----:B------:R-:W-:-:S14]  /*7940*/  DSETP.GEU.AND P0, PT, |R2|, UR4, PT ;  /* 0x0000000402007e2a */ /* 0x000fdc000bf0e200 */
[----:B0-----:R-:W-:Y:S01]  /*7950*/  @!P0 FMUL R0, R0, 1.175494350822287508e-38 ;  /* 0x0080000000008820 */ /* 0x001fe20000400000 */
[----:B------:R-:W-:Y:S06]  /*7960*/  BRA `(.L_x_19174) ;  /* 0x0000000800307947 */ /* 0x000fec0003800000 */
.L_x_19182:
        /* <DEDUP_REMOVED lines=26> */
.L_x_19185:
        /* <DEDUP_REMOVED lines=13> */
.L_x_19184:
[----:B------:R-:W2:Y:S02]  /*7be0*/  LDG.E.U16 R0, desc[UR36][R2.64] ;  /* 0x0000002402007981 */ /* 0x000ea4000c1e1500 */
[----:B--2---:R-:W-:Y:S01]  /*7bf0*/  IMAD.U32 R0, R0, 0x10000, RZ ;  /* 0x0001000000007824 */ /* 0x004fe200078e00ff */
[----:B------:R-:W-:Y:S06]  /*7c00*/  BRA `(.L_x_19174) ;  /* 0x0000000400887947 */ /* 0x000fec0003800000 */
.L_x_19181:
        /* <DEDUP_REMOVED lines=11> */
.L_x_19188:
        /* <DEDUP_REMOVED lines=20> */
.L_x_19190:
[----:B------:R-:W-:Y:S05]  /*7e00*/  BSYNC B0 ;  /* 0x0000000000007941 */ /* 0x000fea0003800000 */
.L_x_19189:
[----:B------:R-:W-:Y:S01]  /*7e10*/  LEA R3, R0, 0x3b800000, 0x17 ;  /* 0x3b80000000037811 */ /* 0x000fe200078eb8ff */
[----:B------:R-:W-:-:S05]  /*7e20*/  IMAD.SHL.U32 R0, R2, 0x100000, RZ ;  /* 0x0010000002007824 */ /* 0x000fca00078e00ff */
[----:B------:R-:W-:Y:S01]  /*7e30*/  LOP3.LUT R0, R3, R0, R4, 0xfe, !PT ;  /* 0x0000000003007212 */ /* 0x000fe200078efe04 */
[----:B------:R-:W-:Y:S06]  /*7e40*/  BRA `(.L_x_19174) ;  /* 0x0000000000f87947 */ /* 0x000fec0003800000 */
.L_x_19187:
        /* <DEDUP_REMOVED lines=20> */
.L_x_19192:
[----:B------:R-:W-:Y:S05]  /*7f90*/  BSYNC B0 ;  /* 0x0000000000007941 */ /* 0x000fea0003800000 */
.L_x_19191:
[----:B------:R-:W-:Y:S01]  /*7fa0*/  LEA R3, R0, 0x37800000, 0x17 ;  /* 0x3780000000037811 */ /* 0x000fe200078eb8ff */
[----:B------:R-:W-:-:S05]  /*7fb0*/  IMAD.SHL.U32 R0, R2, 0x200000, RZ ;  /* 0x0020000002007824 */ /* 0x000fca00078e00ff */
[----:B------:R-:W-:Y:S01]  /*7fc0*/  LOP3.LUT R0, R3, R0, R4, 0xfe, !PT ;  /* 0x0000000003007212 */ /* 0x000fe200078efe04 */
[----:B------:R-:W-:Y:S06]  /*7fd0*/  BRA `(.L_x_19174) ;  /* 0x0000000000947947 */ /* 0x000fec0003800000 */
.L_x_19186:
        /* <DEDUP_REMOVED lines=14> */
.L_x_19173:
        /* <DEDUP_REMOVED lines=16> */
.L_x_19195:
[----:B------:R-:W-:Y:S01]  /*81c0*/  IMAD.MOV.U32 R0, RZ, RZ, RZ ;  /* 0x000000ffff007224 */ /* 0x000fe200078e00ff */
[----:B------:R-:W-:Y:S06]  /*81d0*/  BRA `(.L_x_19174) ;  /* 0x0000000000147947 */ /* 0x000fec0003800000 */
.L_x_19194:
[----:B------:R-:W2:Y:S02]  /*81e0*/  LDG.E.64 R2, desc[UR36][R2.64] ;  /* 0x0000002402027981 */ /* 0x000ea4000c1e1b00 */
[----:B--2---:R0:W1:Y:S01]  /*81f0*/  I2F.U64 R0, R2 ;  /* 0x0000000200007312 */ /* 0x0040620000301000 */
[----:B------:R-:W-:Y:S05]  /*8200*/  BRA `(.L_x_19174) ;  /* 0x0000000000087947 */ /* 0x000fea0003800000 */
.L_x_19193:
[----:B------:R-:W2:Y:S02]  /*8210*/  LDG.E R0, desc[UR36][R2.64] ;  /* 0x0000002402007981 */ /* 0x000ea4000c1e1900 */
[----:B--2---:R-:W-:-:S07]  /*8220*/  I2FP.F32.U32 R0, R0 ;  /* 0x0000000000007245 */ /* 0x004fce0000201000 */
.L_x_19174:
[----:B------:R-:W-:Y:S05]  /*8230*/  BSYNC B6 ;  /* 0x0000000000067941 */ /* 0x000fea0003800000 */
.L_x_19168:
        /* <DEDUP_REMOVED lines=20> */
.L_x_19199:
[----:B------:R0:W-:Y:S01]  /*8380*/  STG.E.U8 desc[UR36][R16.64], R2 ;  /* 0x0000000210007986 */ /* 0x0001e2000c101124 */
[----:B------:R-:W-:Y:S05]  /*8390*/  BRA `(.L_x_19201) ;  /* 0x0000000c00487947 */ /* 0x000fea0003800000 */
.L_x_19198:
        /* <DEDUP_REMOVED lines=9> */
.L_x_19203:
[----:B------:R0:W-:Y:S01]  /*8430*/  STG.E desc[UR36][R16.64], R2 ;  /* 0x0000000210007986 */ /* 0x0001e2000c101924 */
[----:B------:R-:W-:Y:S05]  /*8440*/  BRA `(.L_x_19201) ;  /* 0x0000000c001c7947 */ /* 0x000fea0003800000 */
.L_x_19202:
[----:B------:R0:W-:Y:S01]  /*8450*/  STG.E.U16 desc[UR36][R16.64], R2 ;  /* 0x0000000210007986 */ /* 0x0001e2000c101524 */
[----:B------:R-:W-:Y:S05]  /*8460*/  BRA `(.L_x_19201) ;  /* 0x0000000c00147947 */ /* 0x000fea0003800000 */
.L_x_19197:
        /* <DEDUP_REMOVED lines=9> */
.L_x_19205:
[----:B------:R-:W-:-:S04]  /*8500*/  I2FP.F32.U32 R0, R2 ;  /* 0x0000000200007245 */ /* 0x000fc80000201000 */
[----:B------:R-:W-:-:S05]  /*8510*/  F2FP.F16.F32.PACK_AB R0, RZ, R0 ;  /* 0x00000000ff00723e */ /* 0x000fca00000000ff */
[----:B------:R0:W-:Y:S01]  /*8520*/  STG.E.U16 desc[UR36][R16.64], R0 ;  /* 0x0000000010007986 */ /* 0x0001e2000c101524 */
[----:B------:R-:W-:Y:S05]  /*8530*/  BRA `(.L_x_19201) ;  /* 0x0000000800e07947 */ /* 0x000fea0003800000 */
.L_x_19204:
        /* <DEDUP_REMOVED lines=10> */
.L_x_19207:
[----:B------:R-:W-:-:S04]  /*85e0*/  I2FP.F32.U32 R2, R2 ;  /* 0x0000000200027245 */ /* 0x000fc80000201000 */
[----:B------:R-:W-:-:S04]  /*85f0*/  F2FP.F16.F32.PACK_AB R3, RZ, R2 ;  /* 0x00000002ff03723e */ /* 0x000fc800000000ff */
[----:B------:R-:W-:-:S05]  /*8600*/  PRMT R3, R3, 0x5410, RZ ;  /* 0x0000541003037816 */ /* 0x000fca00000000ff */
[----:B------:R0:W-:Y:S01]  /*8610*/  STG.E desc[UR36][R16.64], R3 ;  /* 0x0000000310007986 */ /* 0x0001e2000c101924 */
[----:B------:R-:W-:Y:S05]  /*8620*/  BRA `(.L_x_19201) ;  /* 0x0000000800a47947 */ /* 0x000fea0003800000 */
.L_x_19206:
[----:B------:R-:W0:Y:S02]  /*8630*/  I2F.F64.U32 R2, R2 ;  /* 0x0000000200027312 */ /* 0x000e240000201800 */
[----:B0-----:R0:W-:Y:S01]  /*8640*/  STG.E.64 desc[UR36][R16.64], R2 ;  /* 0x0000000210007986 */ /* 0x0011e2000c101b24 */
[----:B------:R-:W-:Y:S05]  /*8650*/  BRA `(.L_x_19201) ;  /* 0x0000000800987947 */ /* 0x000fea0003800000 */
.L_x_19196:
        /* <DEDUP_REMOVED lines=10> */
.L_x_19210:
[----:B------:R-:W0:Y:S01]  /*8700*/  I2F.F64.U32 R4, R2 ;  /* 0x0000000200047312 */ /* 0x000e220000201800 */
[----:B------:R-:W-:-:S05]  /*8710*/  CS2R R6, SRZ ;  /* 0x0000000000067805 */ /* 0x000fca000001ff00 */
[----:B0-----:R0:W-:Y:S01]  /*8720*/  STG.E.128 desc[UR36][R16.64], R4 ;  /* 0x0000000410007986 */ /* 0x0011e2000c101d24 */
[----:B------:R-:W-:Y:S05]  /*8730*/  BRA `(.L_x_19201) ;  /* 0x0000000800607947 */ /* 0x000fea0003800000 */
.L_x_19209:
        /* <DEDUP_REMOVED lines=21> */
.L_x_19214:
[----:B------:R-:W-:Y:S05]  /*8890*/  BSYNC B0 ;  /* 0x0000000000007941 */ /* 0x000fea0003800000 */
.L_x_19213:
[----:B------:R-:W-:-:S05]  /*88a0*/  LOP3.LUT R3, R0, R3, RZ, 0xfc, !PT ;  /* 0x0000000300037212 */ /* 0x000fca00078efcff */
[----:B------:R0:W-:Y:S01]  /*88b0*/  STG.E.U8 desc[UR36][R16.64], R3 ;  /* 0x0000000310007986 */ /* 0x0001e2000c101124 */
[----:B------:R-:W-:Y:S05]  /*88c0*/  BRA `(.L_x_19201) ;  /* 0x0000000400fc7947 */ /* 0x000fea0003800000 */
.L_x_19212:
        /* <DEDUP_REMOVED lines=13> */
.L_x_19216:
[----:B------:R-:W-:Y:S01]  /*89a0*/  IMAD.MOV.U32 R0, RZ, RZ, 0x7f ;  /* 0x0000007fff007424 */ /* 0x000fe200078e00ff */
[----:B------:R-:W-:-:S04]  /*89b0*/  ISETP.GT.U32.AND P0, PT, R2, 0x7f800000, PT ;  /* 0x7f8000000200780c */ /* 0x000fc80003f04070 */
[----:B------:R-:W-:-:S09]  /*89c0*/  SEL R0, R0, 0x7c, P0 ;  /* 0x0000007c00007807 */ /* 0x000fd20000000000 */
.L_x_19217:
[----:B------:R-:W-:Y:S05]  /*89d0*/  BSYNC B0 ;  /* 0x0000000000007941 */ /* 0x000fea0003800000 */
.L_x_19215:
[----:B------:R-:W-:-:S04]  /*89e0*/  LOP3.LUT R2, R3, 0x80000000, RZ, 0xc0, !PT ;  /* 0x8000000003027812 */ /* 0x000fc800078ec0ff */
[----:B------:R-:W-:-:S04]  /*89f0*/  SHF.R.U32.HI R3, RZ, 0x18, R2 ;  /* 0x00000018ff037819 */ /* 0x000fc80000011602 */
[----:B------:R-:W-:-:S05]  /*8a00*/  LOP3.LUT R3, R0, R3, RZ, 0xfc, !PT ;  /* 0x0000000300037212 */ /* 0x000fca00078efcff */
[----:B------:R0:W-:Y:S01]  /*8a10*/  STG.E.U8 desc[UR36][R16.64], R3 ;  /* 0x0000000310007986 */ /* 0x0001e2000c101124 */
[----:B------:R-:W-:Y:S05]  /*8a20*/  BRA `(.L_x_19201) ;  /* 0x0000000400a47947 */ /* 0x000fea0003800000 */
.L_x_19211:
[----:B------:R-:W-:-:S04]  /*8a30*/  I2FP.F32.U32 R0, R2 ;  /* 0x0000000200007245 */ /* 0x000fc80000201000 */
[----:B------:R-:W-:-:S05]  /*8a40*/  F2FP.BF16.F32.PACK_AB R0, RZ, R0 ;  /* 0x00000000ff00723e */ /* 0x000fca00000010ff */
[----:B------:R0:W-:Y:S01]  /*8a50*/  STG.E.U16 desc[UR36][R16.64], R0 ;  /* 0x0000000010007986 */ /* 0x0001e2000c101524 */
[----:B------:R-:W-:Y:S05]  /*8a60*/  BRA `(.L_x_19201) ;  /* 0x0000000400947947 */ /* 0x000fea0003800000 */
.L_x_19208:
        /* <DEDUP_REMOVED lines=10> */
.L_x_19220:
        /* <DEDUP_REMOVED lines=17> */
.L_x_19223:
[----:B------:R-:W-:-:S04]  /*8c20*/  LOP3.LUT R2, R3, 0x80000000, RZ, 0xc0, !PT ;  /* 0x8000000003027812 */ /* 0x000fc800078ec0ff */
[----:B------:R-:W-:-:S04]  /*8c30*/  SHF.R.U32.HI R3, RZ, 0x18, R2 ;  /* 0x00000018ff037819 */ /* 0x000fc80000011602 */
[----:B------:R-:W-:-:S04]  /*8c40*/  LOP3.LUT R0, R0, R3, RZ, 0xfc, !PT ;  /* 0x0000000300007212 */ /* 0x000fc800078efcff */
[----:B------:R-:W-:-:S07]  /*8c50*/  PRMT R8, R0, 0x7610, R8 ;  /* 0x0000761000087816 */ /* 0x000fce0000000008 */
.L_x_19222:
[----:B------:R-:W-:Y:S05]  /*8c60*/  BSYNC B0 ;  /* 0x0000000000007941 */ /* 0x000fea0003800000 */
.L_x_19221:
[----:B------:R3:W-:Y:S01]  /*8c70*/  STG.E.U8 desc[UR36][R16.64], R8 ;  /* 0x0000000810007986 */ /* 0x0007e2000c101124 */
[----:B------:R-:W-:Y:S05]  /*8c80*/  BRA `(.L_x_19201) ;  /* 0x00000004000c7947 */ /* 0x000fea0003800000 */
.L_x_19219:
        /* <DEDUP_REMOVED lines=17> */
.L_x_19226:
[----:B------:R-:W-:-:S04]  /*8da0*/  LOP3.LUT R2, R3, 0x80000000, RZ, 0xc0, !PT ;  /* 0x8000000003027812 */ /* 0x000fc800078ec0ff */
[----:B------:R-:W-:-:S04]  /*8db0*/  SHF.R.U32.HI R3, RZ, 0x18, R2 ;  /* 0x00000018ff037819 */ /* 0x000fc80000011602 */
[----:B------:R-:W-:-:S04]  /*8dc0*/  LOP3.LUT R0, R0, R3, RZ, 0xfc, !PT ;  /* 0x0000000300007212 */ /* 0x000fc800078efcff */
[----:B------:R-:W-:-:S07]  /*8dd0*/  PRMT R8, R0, 0x7610, R8 ;  /* 0x0000761000087816 */ /* 0x000fce0000000008 */
.L_x_19225:
[----:B------:R-:W-:Y:S05]  /*8de0*/  BSYNC B0 ;  /* 0x0000000000007941 */ /* 0x000fea0003800000 */
.L_x_19224:
[----:B------:R0:W-:Y:S01]  /*8df0*/  STG.E.U8 desc[UR36][R16.64], R8 ;  /* 0x0000000810007986 */ /* 0x0001e2000c101124 */
[----:B------:R-:W-:Y:S05]  /*8e00*/  BRA `(.L_x_19201) ;  /* 0x0000000000ac7947 */ /* 0x000fea0003800000 */
.L_x_19218:
        /* <DEDUP_REMOVED lines=22> */
.L_x_19200:
        /* <DEDUP_REMOVED lines=16> */
.L_x_19229:
[----:B------:R-:W-:Y:S05]  /*9070*/  BRA `(.L_x_19201) ;  /* 0x0000000000107947 */ /* 0x000fea0003800000 */
.L_x_19228:
[----:B------:R-:W-:-:S05]  /*9080*/  IMAD.MOV.U32 R3, RZ, RZ, RZ ;  /* 0x000000ffff037224 */ /* 0x000fca00078e00ff */
[----:B------:R2:W-:Y:S01]  /*9090*/  STG.E.64 desc[UR36][R16.64], R2 ;  /* 0x0000000210007986 */ /* 0x0005e2000c101b24 */
[----:B------:R-:W-:Y:S05]  /*90a0*/  BRA `(.L_x_19201) ;  /* 0x0000000000047947 */ /* 0x000fea0003800000 */
.L_x_19227:
[----:B------:R0:W-:Y:S02]  /*90b0*/  STG.E desc[UR36][R16.64], R2 ;  /* 0x0000000210007986 */ /* 0x0001e4000c101924 */
.L_x_19201:
[----:B------:R-:W-:-:S07]  /*90c0*/  VIADD R19, R19, 0x80 ;  /* 0x0000008013137836 */ /* 0x000fce0000000000 */
.L_x_19166:
[----:B------:R-:W-:Y:S05]  /*90d0*/  BSYNC B7 ;  /* 0x0000000000077941 */ /* 0x000fea0003800000 */
.L_x_19165:
        /* <DEDUP_REMOVED lines=306> */
.L_x_19230:
        /* <DEDUP_REMOVED lines=22> */
.L_x_19235:
[----:B------:R-:W2:Y:S02]  /*a560*/  LDG.E.U8 R0, desc[UR36][R2.64] ;  /* 0x0000002402007981 */ /* 0x000ea4000c1e1100 */
[----:B--2---:R-:W-:Y:S01]  /*a570*/  I2FP.F32.U32 R0, R0 ;  /* 0x0000000000007245 */ /* 0x004fe20000201000 */
[----:B------:R-:W-:Y:S06]  /*a580*/  BRA `(.L_x_19237) ;  /* 0x0000000c002c7947 */ /* 0x000fec0003800000 */
.L_x_19234:
        /* <DEDUP_REMOVED lines=9> */
.L_x_19239:
[----:B------:R-:W2:Y:S02]  /*a620*/  LDG.E R0, desc[UR36][R2.64] ;  /* 0x0000002402007981 */ /* 0x000ea4000c1e1900 */
[----:B--2---:R-:W-:Y:S01]  /*a630*/  I2FP.F32.S32 R0, R0 ;  /* 0x0000000000007245 */ /* 0x004fe20000201400 */
[----:B------:R-:W-:Y:S06]  /*a640*/  BRA `(.L_x_19237) ;  /* 0x0000000800fc7947 */ /* 0x000fec0003800000 */
.L_x_19238:
[----:B------:R-:W2:Y:S02]  /*a650*/  LDG.E.U16 R0, desc[UR36][R2.64] ;  /* 0x0000002402007981 */ /* 0x000ea4000c1e1500 */
[----:B--2---:R-:W0:Y:S01]  /*a660*/  I2F.S16 R0, R0 ;  /* 0x0000000000007306 */ /* 0x004e220000101400 */
[----:B------:R-:W-:Y:S05]  /*a670*/  BRA `(.L_x_19237) ;  /* 0x0000000800f07947 */ /* 0x000fea0003800000 */
.L_x_19233:
        /* <DEDUP_REMOVED lines=8> */
.L_x_19241:
[----:B------:R-:W2:Y:S02]  /*a700*/  LDG.E.U16 R0, desc[UR36][R2.64] ;  /* 0x0000002402007981 */ /* 0x000ea4000c1e1500 */
[----:B--2---:R-:W-:Y:S01]  /*a710*/  HADD2.F32 R0, -RZ, R0.H0_H0 ;  /* 0x20000000ff007230 */ /* 0x004fe20000004100 */
[----:B------:R-:W-:Y:S06]  /*a720*/  BRA `(.L_x_19237) ;  /* 0x0000000800c47947 */ /* 0x000fec0003800000 */
.L_x_19240:
        /* <DEDUP_REMOVED lines=8> */
.L_x_19243:
[----:B------:R-:W2:Y:S02]  /*a7b0*/  LDG.E.U16 R0, desc[UR36][R2.64] ;  /* 0x0000002402007981 */ /* 0x000ea4000c1e1500 */
[----:B--2---:R-:W-:Y:S01]  /*a7c0*/  HADD2.F32 R0, -RZ, R0.H0_H0 ;  /* 0x20000000ff007230 */ /* 0x004fe20000004100 */
[----:B------:R-:W-:Y:S06]  /*a7d0*/  BRA `(.L_x_19237) ;  /* 0x0000000800987947 */ /* 0x000fec0003800000 */
.L_x_19242:
[----:B------:R-:W2:Y:S01]  /*a7e0*/  LDG.E.64 R2, desc[UR36][R2.64] ;  /* 0x0000002402027981 */ /* 0x000ea2000c1e1b00 */
[----:B------:R-:W-:Y:S01]  /*a7f0*/  UMOV UR4, 0xf0000000 ;  /* 0xf000000000047882 */ /* 0x000fe20000000000 */
[----:B------:R-:W-:Y:S01]  /*a800*/  UMOV UR5, 0x380fffff ;  /* 0x380fffff00057882 */ /* 0x000fe20000000000 */
[----:B--2---:R-:W0:Y:S01]  /*a810*/  F2F.F32.F64 R0, R2 ;  /* 0x0000000200007310 */ /* 0x004e220000301000 */
[----:B------:R-:W-:-:S14]  /*a820*/  DSETP.GEU.AND P0, PT, |R2|, UR4, PT ;  /* 0x0000000402007e2a */ /* 0x000fdc000bf0e200 */
[----:B0-----:R-:W-:Y:S01]  /*a830*/  @!P0 FMUL R0, R0, 1.175494350822287508e-38 ;  /* 0x0080000000008820 */ /* 0x001fe20000400000 */
[----:B------:R-:W-:Y:S06]  /*a840*/  BRA `(.L_x_19237) ;  /* 0x00000008007c7947 */ /* 0x000fec0003800000 */
.L_x_19232:
        /* <DEDUP_REMOVED lines=12> */
.L_x_19246:
[----:B------:R-:W2:Y:S01]  /*a910*/  LDG.E.64 R2, desc[UR36][R2.64] ;  /* 0x0000002402027981 */ /* 0x000ea2000c1e1b00 */
[----:B------:R-:W-:Y:S01]  /*a920*/  UMOV UR4, 0xf0000000 ;  /* 0xf000000000047882 */ /* 0x000fe20000000000 */
[----:B------:R-:W-:Y:S01]  /*a930*/  UMOV UR5, 0x380fffff ;  /* 0x380fffff00057882 */ /* 0x000fe20000000000 */
[----:B--2---:R-:W0:Y:S01]  /*a940*/  F2F.F32.F64 R0, R2 ;  /* 0x0000000200007310 */ /* 0x004e220000301000 */
[----:B------:R-:W-:-:S14]  /*a950*/  DSETP.GEU.AND P0, PT, |R2|, UR4, PT ;  /* 0x0000000402007e2a */ /* 0x000fdc000bf0e200 */
[----:B0-----:R-:W-:Y:S01]  /*a960*/  @!P0 FMUL R0, R0, 1.175494350822287508e-38 ;  /* 0x0080000000008820 */ /* 0x001fe20000400000 */
[----:B------:R-:W-:Y:S06]  /*a970*/  BRA `(.L_x_19237) ;  /* 0x0000000800307947 */ /* 0x000fec0003800000 */
.L_x_19245:
        /* <DEDUP_REMOVED lines=26> */
.L_x_19248:
        /* <DEDUP_REMOVED lines=13> */
.L_x_19247:
[----:B------:R-:W2:Y:S02]  /*abf0*/  LDG.E.U16 R0, desc[UR36][R2.64] ;  /* 0x0000002402007981 */ /* 0x000ea4000c1e1500 */
[----:B--2---:R-:W-:Y:S01]  /*ac00*/  IMAD.U32 R0, R0, 0x10000, RZ ;  /* 0x0001000000007824 */ /* 0x004fe200078e00ff */
[----:B------:R-:W-:Y:S06]  /*ac10*/  BRA `(.L_x_19237) ;  /* 0x0000000400887947 */ /* 0x000fec0003800000 */
.L_x_19244:
        /* <DEDUP_REMOVED lines=11> */
.L_x_19251:
        /* <DEDUP_REMOVED lines=20> */
.L_x_19253:
[----:B------:R-:W-:Y:S05]  /*ae10*/  BSYNC B0 ;  /* 0x0000000000007941 */ /* 0x000fea0003800000 */
.L_x_19252:
[----:B------:R-:W-:Y:S01]  /*ae20*/  LEA R3, R0, 0x3b800000, 0x17 ;  /* 0x3b80000000037811 */ /* 0x000fe200078eb8ff */
[----:B------:R-:W-:-:S05]  /*ae30*/  IMAD.SHL.U32 R0, R2, 0x100000, RZ ;  /* 0x0010000002007824 */ /* 0x000fca00078e00ff */
[----:B------:R-:W-:Y:S01]  /*ae40*/  LOP3.LUT R0, R3, R0, R4, 0xfe, !PT ;  /* 0x0000000003007212 */ /* 0x000fe200078efe04 */
[----:B------:R-:W-:Y:S06]  /*ae50*/  BRA `(.L_x_19237) ;  /* 0x0000000000f87947 */ /* 0x000fec0003800000 */
.L_x_19250:
        /* <DEDUP_REMOVED lines=20> */
.L_x_19255:
[----:B------:R-:W-:Y:S05]  /*afa0*/  BSYNC B0 ;  /* 0x0000000000007941 */ /* 0x000fea0003800000 */
.L_x_19254:
[----:B------:R-:W-:Y:S01]  /*afb0*/  LEA R3, R0, 0x37800000, 0x17 ;  /* 0x3780000000037811 */ /* 0x000fe200078eb8ff */
[----:B------:R-:W-:-:S05]  /*afc0*/  IMAD.SHL.U32 R0, R2, 0x200000, RZ ;  /* 0x0020000002007824 */ /* 0x000fca00078e00ff */
[----:B------:R-:W-:Y:S01]  /*afd0*/  LOP3.LUT R0, R3, R0, R4, 0xfe, !PT ;  /* 0x0000000003007212 */ /* 0x000fe200078efe04 */
[----:B------:R-:W-:Y:S06]  /*afe0*/  BRA `(.L_x_19237) ;  /* 0x0000000000947947 */ /* 0x000fec0003800000 */
.L_x_19249:
        /* <DEDUP_REMOVED lines=14> */
.L_x_19236:
        /* <DEDUP_REMOVED lines=16> */
.L_x_19258:
[----:B------:R-:W-:Y:S01]  /*b1d0*/  IMAD.MOV.U32 R0, RZ, RZ, RZ ;  /* 0x000000ffff007224 */ /* 0x000fe200078e00ff */
[----:B------:R-:W-:Y:S06]  /*b1e0*/  BRA `(.L_x_19237) ;  /* 0x0000000000147947 */ /* 0x000fec0003800000 */
.L_x_19257:
[----:B------:R-:W2:Y:S02]  /*b1f0*/  LDG.E.64 R2, desc[UR36][R2.64] ;  /* 0x0000002402027981 */ /* 0x000ea4000c1e1b00 */
[----:B--2---:R0:W1:Y:S01]  /*b200*/  I2F.U64 R0, R2 ;  /* 0x0000000200007312 */ /* 0x0040620000301000 */
[----:B------:R-:W-:Y:S05]  /*b210*/  BRA `(.L_x_19237) ;  /* 0x0000000000087947 */ /* 0x000fea0003800000 */
.L_x_19256:
[----:B------:R-:W2:Y:S02]  /*b220*/  LDG.E R0, desc[UR36][R2.64] ;  /* 0x0000002402007981 */ /* 0x000ea4000c1e1900 */
[----:B--2---:R-:W-:-:S07]  /*b230*/  I2FP.F32.U32 R0, R0 ;  /* 0x0000000000007245 */ /* 0x004fce0000201000 */
.L_x_19237:
[----:B------:R-:W-:Y:S05]  /*b240*/  BSYNC B6 ;  /* 0x0000000000067941 */ /* 0x000fea0003800000 */
.L_x_19231:
        /* <DEDUP_REMOVED lines=20> */
.L_x_19262:
[----:B------:R-:W-:Y:S01]  /*b390*/  STG.E.U8 desc[UR36][R16.64], R2 ;  /* 0x0000000210007986 */ /* 0x000fe2000c101124 */
[----:B------:R-:W-:Y:S05]  /*b3a0*/  EXIT ;  /* 0x000000000000794d */ /* 0x000fea0003800000 */
.L_x_19261:
        /* <DEDUP_REMOVED lines=9> */
.L_x_19265:
[----:B------:R-:W-:Y:S01]  /*b440*/  STG.E desc[UR36][R16.64], R2 ;  /* 0x0000000210007986 */ /* 0x000fe2000c101924 */
[----:B------:R-:W-:Y:S05]  /*b450*/  EXIT ;  /* 0x000000000000794d */ /* 0x000fea0003800000 */
.L_x_19264:
[----:B------:R-:W-:Y:S01]  /*b460*/  STG.E.U16 desc[UR36][R16.64], R2 ;  /* 0x0000000210007986 */ /* 0x000fe2000c101524 */
[----:B------:R-:W-:Y:S05]  /*b470*/  EXIT ;  /* 0x000000000000794d */ /* 0x000fea0003800000 */
.L_x_19260:
        /* <DEDUP_REMOVED lines=9> */
.L_x_19267:
[----:B------:R-:W-:-:S04]  /*b510*/  I2FP.F32.U32 R0, R2 ;  /* 0x0000000200007245 */ /* 0x000fc80000201000 */
[----:B------:R-:W-:-:S05]  /*b520*/  F2FP.F16.F32.PACK_AB R0, RZ, R0 ;  /* 0x00000000ff00723e */ /* 0x000fca00000000ff */
[----:B------:R-:W-:Y:S01]  /*b530*/  STG.E.U16 desc[UR36][R16.64], R0 ;  /* 0x0000000010007986 */ /* 0x000fe2000c101524 */
[----:B------:R-:W-:Y:S05]  /*b540*/  EXIT ;  /* 0x000000000000794d */ /* 0x000fea0003800000 */
.L_x_19266:
        /* <DEDUP_REMOVED lines=10> */
.L_x_19269:
[----:B------:R-:W-:-:S04]  /*b5f0*/  I2FP.F32.U32 R2, R2 ;  /* 0x0000000200027245 */ /* 0x000fc80000201000 */
[----:B------:R-:W-:-:S04]  /*b600*/  F2FP.F16.F32.PACK_AB R3, RZ, R2 ;  /* 0x00000002ff03723e */ /* 0x000fc800000000ff */
[----:B------:R-:W-:-:S05]  /*b610*/  PRMT R3, R3, 0x5410, RZ ;  /* 0x0000541003037816 */ /* 0x000fca00000000ff */
[----:B------:R-:W-:Y:S01]  /*b620*/  STG.E desc[UR36][R16.64], R3 ;  /* 0x0000000310007986 */ /* 0x000fe2000c101924 */
[----:B------:R-:W-:Y:S05]  /*b630*/  EXIT ;  /* 0x000000000000794d */ /* 0x000fea0003800000 */
.L_x_19268:
[----:B------:R-:W0:Y:S02]  /*b640*/  I2F.F64.U32 R2, R2 ;  /* 0x0000000200027312 */ /* 0x000e240000201800 */
[----:B0-----:R-:W-:Y:S01]  /*b650*/  STG.E.64 desc[UR36][R16.64], R2 ;  /* 0x0000000210007986 */ /* 0x001fe2000c101b24 */
[----:B------:R-:W-:Y:S05]  /*b660*/  EXIT ;  /* 0x000000000000794d */ /* 0x000fea0003800000 */
.L_x_19259:
        /* <DEDUP_REMOVED lines=10> */
.L_x_19272:
[----:B------:R-:W0:Y:S01]  /*b710*/  I2F.F64.U32 R4, R2 ;  /* 0x0000000200047312 */ /* 0x000e220000201800 */
[----:B------:R-:W-:-:S05]  /*b720*/  CS2R R6, SRZ ;  /* 0x0000000000067805 */ /* 0x000fca000001ff00 */
[----:B0-----:R-:W-:Y:S01]  /*b730*/  STG.E.128 desc[UR36][R16.64], R4 ;  /* 0x0000000410007986 */ /* 0x001fe2000c101d24 */
[----:B------:R-:W-:Y:S05]  /*b740*/  EXIT ;  /* 0x000000000000794d */ /* 0x000fea0003800000 */
.L_x_19271:
        /* <DEDUP_REMOVED lines=21> */
.L_x_19276:
[----:B------:R-:W-:Y:S05]  /*b8a0*/  BSYNC B0 ;  /* 0x0000000000007941 */ /* 0x000fea0003800000 */
.L_x_19275:
[----:B------:R-:W-:-:S05]  /*b8b0*/  LOP3.LUT R3, R0, R3, RZ, 0xfc, !PT ;  /* 0x0000000300037212 */ /* 0x000fca00078efcff */
[----:B------:R-:W-:Y:S01]  /*b8c0*/  STG.E.U8 desc[UR36][R16.64], R3 ;  /* 0x0000000310007986 */ /* 0x000fe2000c101124 */
[----:B------:R-:W-:Y:S05]  /*b8d0*/  EXIT ;  /* 0x000000000000794d */ /* 0x000fea0003800000 */
.L_x_19274:
        /* <DEDUP_REMOVED lines=13> */
.L_x_19278:
[----:B------:R-:W-:Y:S01]  /*b9b0*/  IMAD.MOV.U32 R0, RZ, RZ, 0x7f ;  /* 0x0000007fff007424 */ /* 0x000fe200078e00ff */
[----:B------:R-:W-:-:S04]  /*b9c0*/  ISETP.GT.U32.AND P0, PT, R2, 0x7f800000, PT ;  /* 0x7f8000000200780c */ /* 0x000fc80003f04070 */
[----:B------:R-:W-:-:S09]  /*b9d0*/  SEL R0, R0, 0x7c, P0 ;  /* 0x0000007c00007807 */ /* 0x000fd20000000000 */
.L_x_19279:
[----:B------:R-:W-:Y:S05]  /*b9e0*/  BSYNC B0 ;  /* 0x0000000000007941 */ /* 0x000fea0003800000 */
.L_x_19277:
[----:B------:R-:W-:-:S04]  /*b9f0*/  LOP3.LUT R2, R3, 0x80000000, RZ, 0xc0, !PT ;  /* 0x8000000003027812 */ /* 0x000fc800078ec0ff */
[----:B------:R-:W-:-:S04]  /*ba00*/  SHF.R.U32.HI R3, RZ, 0x18, R2 ;  /* 0x00000018ff037819 */ /* 0x000fc80000011602 */
[----:B------:R-:W-:-:S05]  /*ba10*/  LOP3.LUT R3, R0, R3, RZ, 0xfc, !PT ;  /* 0x0000000300037212 */ /* 0x000fca00078efcff */
[----:B------:R-:W-:Y:S01]  /*ba20*/  STG.E.U8 desc[UR36][R16.64], R3 ;  /* 0x0000000310007986 */ /* 0x000fe2000c101124 */
[----:B------:R-:W-:Y:S05]  /*ba30*/  EXIT ;  /* 0x000000000000794d */ /* 0x000fea0003800000 */
.L_x_19273:
[----:B------:R-:W-:-:S04]  /*ba40*/  I2FP.F32.U32 R0, R2 ;  /* 0x0000000200007245 */ /* 0x000fc80000201000 */
[----:B------:R-:W-:-:S05]  /*ba50*/  F2FP.BF16.F32.PACK_AB R0, RZ, R0 ;  /* 0x00000000ff00723e */ /* 0x000fca00000010ff */
[----:B------:R-:W-:Y:S01]  /*ba60*/  STG.E.U16 desc[UR36][R16.64], R0 ;  /* 0x0000000010007986 */ /* 0x000fe2000c101524 */
[----:B------:R-:W-:Y:S05]  /*ba70*/  EXIT ;  /* 0x000000000000794d */ /* 0x000fea0003800000 */
.L_x_19270:
        /* <DEDUP_REMOVED lines=10> */
.L_x_19282:
        /* <DEDUP_REMOVED lines=17> */
.L_x_19285:
[----:B------:R-:W-:-:S04]  /*bc30*/  LOP3.LUT R2, R3, 0x80000000, RZ, 0xc0, !PT ;  /* 0x8000000003027812 */ /* 0x000fc800078ec0ff */
[----:B------:R-:W-:-:S04]  /*bc40*/  SHF.R.U32.HI R3, RZ, 0x18, R2 ;  /* 0x00000018ff037819 */ /* 0x000fc80000011602 */
[----:B------:R-:W-:-:S04]  /*bc50*/  LOP3.LUT R0, R0, R3, RZ, 0xfc, !PT ;  /* 0x0000000300007212 */ /* 0x000fc800078efcff */
[----:B------:R-:W-:-:S07]  /*bc60*/  PRMT R8, R0, 0x7610, R8 ;  /* 0x0000761000087816 */ /* 0x000fce0000000008 */
.L_x_19284:
[----:B------:R-:W-:Y:S05]  /*bc70*/  BSYNC B0 ;  /* 0x0000000000007941 */ /* 0x000fea0003800000 */
.L_x_19283:
[----:B------:R-:W-:Y:S01]  /*bc80*/  STG.E.U8 desc[UR36][R16.64], R8 ;  /* 0x0000000810007986 */ /* 0x000fe2000c101124 */
[----:B------:R-:W-:Y:S05]  /*bc90*/  EXIT ;  /* 0x000000000000794d */ /* 0x000fea0003800000 */
.L_x_19281:
        /* <DEDUP_REMOVED lines=17> */
.L_x_19288:
[----:B------:R-:W-:-:S04]  /*bdb0*/  LOP3.LUT R2, R3, 0x80000000, RZ, 0xc0, !PT ;  /* 0x8000000003027812 */ /* 0x000fc800078ec0ff */
[----:B------:R-:W-:-:S04]  /*bdc0*/  SHF.R.U32.HI R3, RZ, 0x18, R2 ;  /* 0x00000018ff037819 */ /* 0x000fc80000011602 */
[----:B------:R-:W-:-:S04]  /*bdd0*/  LOP3.LUT R0, R0, R3, RZ, 0xfc, !PT ;  /* 0x0000000300007212 */ /* 0x000fc800078efcff */
[----:B------:R-:W-:-:S07]  /*bde0*/  PRMT R8, R0, 0x7610, R8 ;  /* 0x0000761000087816 */ /* 0x000fce0000000008 */
.L_x_19287:
[----:B------:R-:W-:Y:S05]  /*bdf0*/  BSYNC B0 ;  /* 0x0000000000007941 */ /* 0x000fea0003800000 */
.L_x_19286:
[----:B------:R-:W-:Y:S01]  /*be00*/  STG.E.U8 desc[UR36][R16.64], R8 ;  /* 0x0000000810007986 */ /* 0x000fe2000c101124 */
[----:B------:R-:W-:Y:S05]  /*be10*/  EXIT ;  /* 0x000000000000794d */ /* 0x000fea0003800000 */
.L_x_19280:
        /* <DEDUP_REMOVED lines=22> */
.L_x_19263:
        /* <DEDUP_REMOVED lines=16> */
.L_x_19291:
[----:B------:R-:W-:Y:S05]  /*c080*/  EXIT ;  /* 0x000000000000794d */ /* 0x000fea0003800000 */
.L_x_19290:
[----:B------:R-:W-:-:S05]  /*c090*/  IMAD.MOV.U32 R3, RZ, RZ, RZ ;  /* 0x000000ffff037224 */ /* 0x000fca00078e00ff */
[----:B------:R-:W-:Y:S01]  /*c0a0*/  STG.E.64 desc[UR36][R16.64], R2 ;  /* 0x0000000210007986 */ /* 0x000fe2000c101b24 */
[----:B------:R-:W-:Y:S05]  /*c0b0*/  EXIT ;  /* 0x000000000000794d */ /* 0x000fea0003800000 */
.L_x_19289:
[----:B------:R-:W-:Y:S01]  /*c0c0*/  STG.E desc[UR36][R16.64], R2 ;  /* 0x0000000210007986 */ /* 0x000fe2000c101924 */
[----:B------:R-:W-:Y:S05]  /*c0d0*/  EXIT ;  /* 0x000000000000794d */ /* 0x000fea0003800000 */
.L_x_19292:
        /* <DEDUP_REMOVED lines=10> */
.L_x_43931:


//--------------------- .text._ZN2at6native27unrolled_elementwise_kernelINS0_13AUnaryFunctorIffbZZZNS0_22logical_or_kernel_cudaERNS_14TensorIteratorEENKUlvE0_clEvENKUlvE5_clEvEUlffE_EESt5arrayIPcLm2EELi4E23TrivialOffsetCalculatorILi1EjESD_NS0_6memory12LoadWithCastILi1EEENSE_13StoreWithCastILi1EEEEEviT_T0_T2_T3_T4_T5_ --------------------------
	.section	.text._ZN2at6native27unrolled_elementwise_kernelINS0_13AUnaryFunctorIffbZZZNS0_22logical_or_kernel_cudaERNS_14TensorIteratorEENKUlvE0_clEvENKUlvE5_clEvEUlffE_EESt5arrayIPcLm2EELi4E23TrivialOffsetCalculatorILi1EjESD_NS0_6memory12LoadWithCastILi1EEENSE_13StoreWithCastILi1EEEEEviT_T0_T2_T3_T4_T5_,"ax",@progbits
	.align	128
        .global         _ZN2at6native27unrolled_elementwise_kernelINS0_13AUnaryFunctorIffbZZZNS0_22logical_or_kernel_cudaERNS_14TensorIteratorEENKUlvE0_clEvENKUlvE5_clEvEUlffE_EESt5arrayIPcLm2EELi4E23TrivialOffsetCalculatorILi1EjESD_NS0_6memory12LoadWithCastILi1EEENSE_13StoreWithCastILi1EEEEEviT_T0_T2_T3_T4_T5_
        .type           _ZN2at6native27unrolled_elementwise_kernelINS0_13AUnaryFunctorIffbZZZNS0_22logical_or_kernel_cudaERNS_14TensorIteratorEENKUlvE0_clEvENKUlvE5_clEvEUlffE_EESt5arrayIPcLm2EELi4E23TrivialOffsetCalculatorILi1EjESD_NS0_6memory12LoadWithCastILi1EEENSE_13StoreWithCastILi1EEEEEviT_T0_T2_T3_T4_T5_,@function
        .size           _ZN2at6native27unrolled_elementwise_kernelINS0_13AUnaryFunctorIffbZZZNS0_22logical_or_kernel_cudaERNS_14TensorIteratorEENKUlvE0_clEvENKUlvE5_clEvEUlffE_EESt5arrayIPcLm2EELi4E23TrivialOffsetCalculatorILi1EjESD_NS0_6memory12LoadWithCastILi1EEENSE_13StoreWithCastILi1EEEEEviT_T0_T2_T3_T4_T5_,(.L_x_43932 - _ZN2at6native27unrolled_elementwise_kernelINS0_13AUnaryFunctorIffbZZZNS0_22logical_or_kernel_cudaERNS_14TensorIteratorEENKUlvE0_clEvENKUlvE5_clEvEUlffE_EESt5arrayIPcLm2EELi4E23TrivialOffsetCalculatorILi1EjESD_NS0_6memory12LoadWithCastILi1EEENSE_13StoreWithCastILi1EEEEEviT_T0_T2_T3_T4_T5_)
        .other          _ZN2at6native27unrolled_elementwise_kernelINS0_13AUnaryFunctorIffbZZZNS0_22logical_or_kernel_cudaERNS_14TensorIteratorEENKUlvE0_clEvENKUlvE5_clEvEUlffE_EESt5arrayIPcLm2EELi4E23TrivialOffsetCalculatorILi1EjESD_NS0_6memory12LoadWithCastILi1EEENSE_13StoreWithCastILi1EEEEEviT_T0_T2_T3_T4_T5_,@"STO_CUDA_ENTRY STV_DEFAULT"
_ZN2at6native27unrolled_elementwise_kernelINS0_13AUnaryFunctorIffbZZZNS0_22logical_or_kernel_cudaERNS_14TensorIteratorEENKUlvE0_clEvENKUlvE5_clEvEUlffE_EESt5arrayIPcLm2EELi4E23TrivialOffsetCalculatorILi1EjESD_NS0_6memory12LoadWithCastILi1EEENSE_13StoreWithCastILi1EEEEEviT_T0_T2_T3_T4_T5_:
.text._ZN2at6native27unrolled_elementwise_kernelINS0_13AUnaryFunctorIffbZZZNS0_22logical_or_kernel_cudaERNS_14TensorIteratorEENKUlvE0_clEvENKUlvE5_clEvEUlffE_EESt5arrayIPcLm2EELi4E23TrivialOffsetCalculatorILi1EjESD_NS0_6memory12LoadWithCastILi1EEENSE_13StoreWithCastILi1EEEEEviT_T0_T2_T3_T4_T5_:
        /* <DEDUP_REMOVED lines=33> */
.L_x_19299:
[----:B------:R-:W2:Y:S02]  /*0210*/  LDG.E.U8 R2, desc[UR36][R2.64] ;  /* 0x0000002402027981 */ /* 0x000ea4000c1e1100 */
[----:B--2---:R-:W-:Y:S01]  /*0220*/  I2FP.F32.U32 R18, R2 ;  /* 0x0000000200127245 */ /* 0x004fe20000201000 */
[----:B------:R-:W-:Y:S06]  /*0230*/  BRA `(.L_x_19301) ;  /* 0x0000000c00307947 */ /* 0x000fec0003800000 */
.L_x_19298:
        /* <DEDUP_REMOVED lines=9> */
.L_x_19303:
[----:B------:R-:W2:Y:S02]  /*02d0*/  LDG.E R2, desc[UR36][R2.64] ;  /* 0x0000002402027981 */ /* 0x000ea4000c1e1900 */
[----:B--2---:R-:W-:Y:S01]  /*02e0*/  I2FP.F32.S32 R18, R2 ;  /* 0x0000000200127245 */ /* 0x004fe20000201400 */
[----:B------:R-:W-:Y:S06]  /*02f0*/  BRA `(.L_x_19301) ;  /* 0x0000000c00007947 */ /* 0x000fec0003800000 */
.L_x_19302:
[----:B------:R-:W2:Y:S02]  /*0300*/  LDG.E.U16 R2, desc[UR36][R2.64] ;  /* 0x0000002402027981 */ /* 0x000ea4000c1e1500 */
[----:B--2---:R2:W3:Y:S01]  /*0310*/  I2F.S16 R18, R2 ;  /* 0x0000000200127306 */ /* 0x0044e20000101400 */
[----:B------:R-:W-:Y:S05]  /*0320*/  BRA `(.L_x_19301) ;  /* 0x0000000800f47947 */ /* 0x000fea0003800000 */
.L_x_19297:
        /* <DEDUP_REMOVED lines=8> */
.L_x_19305:
[----:B------:R-:W2:Y:S02]  /*03b0*/  LDG.E.U16 R2, desc[UR36][R2.64] ;  /* 0x0000002402027981 */ /* 0x000ea4000c1e1500 */
[----:B--2---:R-:W-:Y:S01]  /*03c0*/  HADD2.F32 R18, -RZ, R2.H0_H0 ;  /* 0x20000002ff127230 */ /* 0x004fe20000004100 */
[----:B------:R-:W-:Y:S06]  /*03d0*/  BRA `(.L_x_19301) ;  /* 0x0000000800c87947 */ /* 0x000fec0003800000 */
.L_x_19304:
        /* <DEDUP_REMOVED lines=8> */
.L_x_19307:
[----:B------:R-:W2:Y:S02]  /*0460*/  LDG.E.U16 R2, desc[UR36][R2.64] ;  /* 0x0000002402027981 */ /* 0x000ea4000c1e1500 */
[----:B--2---:R-:W-:Y:S01]  /*0470*/  HADD2.F32 R18, -RZ, R2.H0_H0 ;  /* 0x20000002ff127230 */ /* 0x004fe20000004100 */
[----:B------:R-:W-:Y:S06]  /*0480*/  BRA `(.L_x_19301) ;  /* 0x00000008009c7947 */ /* 0x000fec0003800000 */
.L_x_19306:
[----:B------:R-:W2:Y:S01]  /*0490*/  LDG.E.64 R2, desc[UR36][R2.64] ;  /* 0x0000002402027981 */ /* 0x000ea2000c1e1b00 */
[----:B------:R-:W-:Y:S01]  /*04a0*/  UMOV UR4, 0xf0000000 ;  /* 0xf000000000047882 */ /* 0x000fe20000000000 */
[----:B------:R-:W-:Y:S01]  /*04b0*/  UMOV UR5, 0x380fffff ;  /* 0x380fffff00057882 */ /* 0x000fe20000000000 */
[----:B--2---:R-:W0:Y:S01]  /*04c0*/  F2F.F32.F64 R18, R2 ;  /* 0x0000000200127310 */ /* 0x004e220000301000 */
[----:B------:R-:W-:-:S14]  /*04d0*/  DSETP.GEU.AND P0, PT, |R2|, UR4, PT ;  /* 0x0000000402007e2a */ /* 0x000fdc000bf0e200 */
[----:B0-----:R-:W-:Y:S01]  /*04e0*/  @!P0 FMUL R18, R18, 1.175494350822287508e-38 ;  /* 0x0080000012128820 */ /* 0x001fe20000400000 */
[----:B------:R-:W-:Y:S06]  /*04f0*/  BRA `(.L_x_19301) ;  /* 0x0000000800807947 */ /* 0x000fec0003800000 */
.L_x_19296:
        /* <DEDUP_REMOVED lines=12> */
.L_x_19310:
[----:B------:R-:W2:Y:S01]  /*05c0*/  LDG.E.64 R2, desc[UR36][R2.64] ;  /* 0x0000002402027981 */ /* 0x000ea2000c1e1b00 */
[----:B------:R-:W-:Y:S01]  /*05d0*/  UMOV UR4, 0xf0000000 ;  /* 0xf000000000047882 */ /* 0x000fe20000000000 */
[----:B------:R-:W-:Y:S01]  /*05e0*/  UMOV UR5, 0x380fffff ;  /* 0x380fffff00057882 */ /* 0x000fe20000000000 */
[----:B--2---:R-:W0:Y:S01]  /*05f0*/  F2F.F32.F64 R18, R2 ;  /* 0x0000000200127310 */ /* 0x004e220000301000 */
[----:B------:R-:W-:-:S14]  /*0600*/  DSETP.GEU.AND P0, PT, |R2|, UR4, PT ;  /* 0x0000000402007e2a */ /* 0x000fdc000bf0e200 */
[----:B0-----:R-:W-:Y:S01]  /*0610*/  @!P0 FMUL R18, R18, 1.175494350822287508e-38 ;  /* 0x0080000012128820 */ /* 0x001fe20000400000 */
[----:B------:R-:W-:Y:S06]  /*0620*/  BRA `(.L_x_19301) ;  /* 0x0000000800347947 */ /* 0x000fec0003800000 */
.L_x_19309:
        /* <DEDUP_REMOVED lines=26> */
.L_x_19312:
        /* <DEDUP_REMOVED lines=14> */
.L_x_19311:
[----:B------:R-:W2:Y:S02]  /*08b0*/  LDG.E.U16 R2, desc[UR36][R2.64] ;  /* 0x0000002402027981 */ /* 0x000ea4000c1e1500 */
[----:B--2---:R-:W-:Y:S01]  /*08c0*/  IMAD.U32 R18, R2, 0x10000, RZ ;  /* 0x0001000002127824 */ /* 0x004fe200078e00ff */
[----:B------:R-:W-:Y:S06]  /*08d0*/  BRA `(.L_x_19301) ;  /* 0x0000000400887947 */ /* 0x000fec0003800000 */
.L_x_19308:
        /* <DEDUP_REMOVED lines=11> */
.L_x_19315:
        /* <DEDUP_REMOVED lines=20> */
.L_x_19317:
[----:B------:R-:W-:Y:S05]  /*0ad0*/  BSYNC B0 ;  /* 0x0000000000007941 */ /* 0x000fea0003800000 */
.L_x_19316:
[----:B------:R-:W-:Y:S01]  /*0ae0*/  IMAD.SHL.U32 R2, R2, 0x100000, RZ ;  /* 0x0010000002027824 */ /* 0x000fe200078e00ff */
[----:B------:R-:W-:-:S04]  /*0af0*/  LEA R3, R0, 0x3b800000, 0x17 ;  /* 0x3b80000000037811 */ /* 0x000fc800078eb8ff */
[----:B------:R-:W-:Y:S01]  /*0b00*/  LOP3.LUT R18, R3, R2, R18, 0xfe, !PT ;  /* 0x0000000203127212 */ /* 0x000fe200078efe12 */
[----:B------:R-:W-:Y:S06]  /*0b10*/  BRA `(.L_x_19301) ;  /* 0x0000000000f87947 */ /* 0x000fec0003800000 */
.L_x_19314:
        /* <DEDUP_REMOVED lines=20> */
.L_x_19319:
[----:B------:R-:W-:Y:S05]  /*0c60*/  BSYNC B0 ;  /* 0x0000000000007941 */ /* 0x000fea0003800000 */
.L_x_19318:
[----:B------:R-:W-:Y:S01]  /*0c70*/  IMAD.SHL.U32 R2, R2, 0x200000, RZ ;  /* 0x0020000002027824 */ /* 0x000fe200078e00ff */
[----:B------:R-:W-:-:S04]  /*0c80*/  LEA R3, R0, 0x37800000, 0x17 ;  /* 0x3780000000037811 */ /* 0x000fc800078eb8ff */
[----:B------:R-:W-:Y:S01]  /*0c90*/  LOP3.LUT R18, R3, R2, R18, 0xfe, !PT ;  /* 0x0000000203127212 */ /* 0x000fe200078efe12 */
[----:B------:R-:W-:Y:S06]  /*0ca0*/  BRA `(.L_x_19301) ;  /* 0x0000000000947947 */ /* 0x000fec0003800000 */
.L_x_19313:
        /* <DEDUP_REMOVED lines=14> */
.L_x_19300:
        /* <DEDUP_REMOVED lines=16> */
.L_x_19322:
[----:B------:R-:W-:Y:S01]  /*0e90*/  IMAD.MOV.U32 R18, RZ, RZ, RZ ;  /* 0x000000ffff127224 */ /* 0x000fe200078e00ff */
[----:B------:R-:W-:Y:S06]  /*0ea0*/  BRA `(.L_x_19301) ;  /* 0x0000000000147947 */ /* 0x000fec0003800000 */
.L_x_19321:
[----:B------:R-:W2:Y:S02]  /*0eb0*/  LDG.E.64 R2, desc[UR36][R2.64] ;  /* 0x0000002402027981 */ /* 0x000ea4000c1e1b00 */
[----:B--2---:R0:W1:Y:S01]  /*0ec0*/  I2F.U64 R18, R2 ;  /* 0x0000000200127312 */ /* 0x0040620000301000 */
[----:B------:R-:W-:Y:S05]  /*0ed0*/  BRA `(.L_x_19301) ;  /* 0x0000000000087947 */ /* 0x000fea0003800000 */
.L_x_19320:
[----:B------:R-:W2:Y:S02]  /*0ee0*/  LDG.E R2, desc[UR36][R2.64] ;  /* 0x0000002402027981 */ /* 0x000ea4000c1e1900 */
[----:B--2---:R-:W-:-:S07]  /*0ef0*/  I2FP.F32.U32 R18, R2 ;  /* 0x0000000200127245 */ /* 0x004fce0000201000 */
.L_x_19301:
[----:B------:R-:W-:Y:S05]  /*0f00*/  BSYNC B6 ;  /* 0x0000000000067941 */ /* 0x000fea0003800000 */
.L_x_19295:
[----:B------:R-:W2:Y:S02]  /*0f10*/  S2R R26, SR_TID.X ;  /* 0x00000000001a7919 */ /* 0x000ea40000002100 */
[----:B--2---:R-:W-:-:S07]  /*0f20*/  VIADD R26, R26, 0x80 ;  /* 0x000000801a1a7836 */ /* 0x004fce0000000000 */
.L_x_19294:
[----:B------:R-:W-:Y:S05]  /*0f30*/  BSYNC B7 ;  /* 0x0000000000077941 */ /* 0x000fea0003800000 */
.L_x_19293:
        /* <DEDUP_REMOVED lines=25> */
.L_x_19329:
[----:B------:R-:W2:Y:S02]  /*10d0*/  LDG.E.U8 R2, desc[UR36][R2.64] ;  /* 0x0000002402027981 */ /* 0x000ea4000c1e1100 */
[----:B--2---:R-:W-:Y:S01]  /*10e0*/  I2FP.F32.U32 R22, R2 ;  /* 0x0000000200167245 */ /* 0x004fe20000201000 */
[----:B------:R-:W-:Y:S06]  /*10f0*/  BRA `(.L_x_19331) ;  /* 0x0000000c002c7947 */ /* 0x000fec0003800000 */
.L_x_19328:
        /* <DEDUP_REMOVED lines=9> */
.L_x_19333:
[----:B------:R-:W2:Y:S02]  /*1190*/  LDG.E R2, desc[UR36][R2.64] ;  /* 0x0000002402027981 */ /* 0x000ea4000c1e1900 */
[----:B--2---:R-:W-:Y:S01]  /*11a0*/  I2FP.F32.S32 R22, R2 ;  /* 0x0000000200167245 */ /* 0x004fe20000201400 */
[----:B------:R-:W-:Y:S06]  /*11b0*/  BRA `(.L_x_19331) ;  /* 0x0000000800fc7947 */ /* 0x000fec0003800000 */
.L_x_19332:
[----:B------:R-:W2:Y:S02]  /*11c0*/  LDG.E.U16 R2, desc[UR36][R2.64] ;  /* 0x0000002402027981 */ /* 0x000ea4000c1e1500 */
[----:B--2---:R0:W2:Y:S01]  /*11d0*/  I2F.S16 R22, R2 ;  /* 0x0000000200167306 */ /* 0x0040a20000101400 */
[----:B------:R-:W-:Y:S05]  /*11e0*/  BRA `(.L_x_19331) ;  /* 0x0000000800f07947 */ /* 0x000fea0003800000 */
.L_x_19327:
        /* <DEDUP_REMOVED lines=8> */
.L_x_19335:
[----:B------:R-:W2:Y:S02]  /*1270*/  LDG.E.U16 R2, desc[UR36][R2.64] ;  /* 0x0000002402027981 */ /* 0x000ea4000c1e1500 */
[----:B--2---:R-:W-:Y:S01]  /*1280*/  HADD2.F32 R22, -RZ, R2.H0_H0 ;  /* 0x20000002ff167230 */ /* 0x004fe20000004100 */
[----:B------:R-:W-:Y:S06]  /*1290*/  BRA `(.L_x_19331) ;  /* 0x0000000800c47947 */ /* 0x000fec0003800000 */
.L_x_19334:
        /* <DEDUP_REMOVED lines=8> */
.L_x_19337:
[----:B------:R-:W2:Y:S02]  /*1320*/  LDG.E.U16 R2, desc[UR36][R2.64] ;  /* 0x0000002402027981 */ /* 0x000ea4000c1e1500 */
[----:B--2---:R-:W-:Y:S01]  /*1330*/  HADD2.F32 R22, -RZ, R2.H0_H0 ;  /* 0x20000002ff167230 */ /* 0x004fe20000004100 */
[----:B------:R-:W-:Y:S06]  /*1340*/  BRA `(.L_x_19331) ;  /* 0x0000000800987947 */ /* 0x000fec0003800000 */
.L_x_19336:
[----:B------:R-:W2:Y:S01]  /*1350*/  LDG.E.64 R2, desc[UR36][R2.64] ;  /* 0x0000002402027981 */ /* 0x000ea2000c1e1b00 */
[----:B------:R-:W-:Y:S01]  /*1360*/  UMOV UR4, 0xf0000000 ;  /* 0xf000000000047882 */ /* 0x000fe20000000000 */
[----:B------:R-:W-:Y:S01]  /*1370*/  UMOV UR5, 0x380fffff ;  /* 0x380fffff00057882 */ /* 0x000fe20000000000 */
[----:B--2---:R-:W0:Y:S01]  /*1380*/  F2F.F32.F64 R22, R2 ;  /* 0x0000000200167310 */ /* 0x004e220000301000 */
[----:B------:R-:W-:-:S14]  /*1390*/  DSETP.GEU.AND P0, PT, |R2|, UR4, PT ;  /* 0x0000000402007e2a */ /* 0x000fdc000bf0e200 */
[----:B0-----:R-:W-:Y:S01]  /*13a0*/  @!P0 FMUL R22, R22, 1.175494350822287508e-38 ;  /* 0x0080000016168820 */ /* 0x001fe20000400000 */
[----:B------:R-:W-:Y:S06]  /*13b0*/  BRA `(.L_x_19331) ;  /* 0x00000008007c7947 */ /* 0x000fec0003800000 */
.L_x_19326:
        /* <DEDUP_REMOVED lines=12> */
.L_x_19340:
[----:B------:R-:W2:Y:S01]  /*1480*/  LDG.E.64 R2, desc[UR36][R2.64] ;  /* 0x0000002402027981 */ /* 0x000ea2000c1e1b00 */
[----:B------:R-:W-:Y:S01]  /*1490*/  UMOV UR4, 0xf0000000 ;  /* 0xf000000000047882 */ /* 0x000fe20000000000 */
[----:B------:R-:W-:Y:S01]  /*14a0*/  UMOV UR5, 0x380fffff ;  /* 0x380fffff00057882 */ /* 0x000fe20000000000 */
[----:B--2---:R-:W0:Y:S01]  /*14b0*/  F2F.F32.F64 R22, R2 ;  /* 0x0000000200167310 */ /* 0x004e220000301000 */
[----:B------:R-:W-:-:S14]  /*14c0*/  DSETP.GEU.AND P0, PT, |R2|, UR4, PT ;  /* 0x0000000402007e2a */ /* 0x000fdc000bf0e200 */
[----:B0-----:R-:W-:Y:S01]  /*14d0*/  @!P0 FMUL R22, R22, 1.175494350822287508e-38 ;  /* 0x0080000016168820 */ /* 0x001fe20000400000 */
[----:B------:R-:W-:Y:S06]  /*14e0*/  BRA `(.L_x_19331) ;  /* 0x0000000800307947 */ /* 0x000fec0003800000 */
.L_x_19339:
        /* <DEDUP_REMOVED lines=26> */
.L_x_19342:
        /* <DEDUP_REMOVED lines=13> */
.L_x_19341:
[----:B------:R-:W2:Y:S02]  /*1760*/  LDG.E.U16 R2, desc[UR36][R2.64] ;  /* 0x0000002402027981 */ /* 0x000ea4000c1e1500 */
[----:B--2---:R-:W-:Y:S01]  /*1770*/  IMAD.U32 R22, R2, 0x10000, RZ ;  /* 0x0001000002167824 */ /* 0x004fe200078e00ff */
[----:B------:R-:W-:Y:S06]  /*1780*/  BRA `(.L_x_19331) ;  /* 0x0000000400887947 */ /* 0x000fec0003800000 */
.L_x_19338:
        /* <DEDUP_REMOVED lines=11> */
.L_x_19345:
        /* <DEDUP_REMOVED lines=20> */
.L_x_19347:
[----:B------:R-:W-:Y:S05]  /*1980*/  BSYNC B0 ;  /* 0x0000000000007941 */ /* 0x000fea0003800000 */
.L_x_19346:
[----:B------:R-:W-:Y:S01]  /*1990*/  IMAD.SHL.U32 R2, R2, 0x100000, RZ ;  /* 0x0010000002027824 */ /* 0x000fe200078e00ff */
[----:B------:R-:W-:-:S04]  /*19a0*/  LEA R3, R0, 0x3b800000, 0x17 ;  /* 0x3b80000000037811 */ /* 0x000fc800078eb8ff */
[----:B------:R-:W-:Y:S01]  /*19b0*/  LOP3.LUT R22, R3, R2, R22, 0xfe, !PT ;  /* 0x0000000203167212 */ /* 0x000fe200078efe16 */
[----:B------:R-:W-:Y:S06]  /*19c0*/  BRA `(.L_x_19331) ;  /* 0x0000000000f87947 */ /* 0x000fec0003800000 */
.L_x_19344:
        /* <DEDUP_REMOVED lines=20> */
.L_x_19349:
[----:B------:R-:W-:Y:S05]  /*1b10*/  BSYNC B0 ;  /* 0x0000000000007941 */ /* 0x000fea0003800000 */
.L_x_19348:
[----:B------:R-:W-:Y:S01]  /*1b20*/  IMAD.SHL.U32 R2, R2, 0x200000, RZ ;  /* 0x0020000002027824 */ /* 0x000fe200078e00ff */
[----:B------:R-:W-:-:S04]  /*1b30*/  LEA R3, R0, 0x37800000, 0x17 ;  /* 0x3780000000037811 */ /* 0x000fc800078eb8ff */
[----:B------:R-:W-:Y:S01]  /*1b40*/  LOP3.LUT R22, R3, R2, R22, 0xfe, !PT ;  /* 0x0000000203167212 */ /* 0x000fe200078efe16 */
[----:B------:R-:W-:Y:S06]  /*1b50*/  BRA `(.L_x_19331) ;  /* 0x0000000000947947 */ /* 0x000fec0003800000 */
.L_x_19343:
        /* <DEDUP_REMOVED lines=14> */
.L_x_19330:
        /* <DEDUP_REMOVED lines=16> */
.L_x_19352:
[----:B------:R-:W-:Y:S01]  /*1d40*/  IMAD.MOV.U32 R22, RZ, RZ, RZ ;  /* 0x000000ffff167224 */ /* 0x000fe200078e00ff */
[----:B------:R-:W-:Y:S06]  /*1d50*/  BRA `(.L_x_19331) ;  /* 0x0000000000147947 */ /* 0x000fec0003800000 */
.L_x_19351:
[----:B------:R-:W2:Y:S02]  /*1d60*/  LDG.E.64 R2, desc[UR36][R2.64] ;  /* 0x0000002402027981 */ /* 0x000ea4000c1e1b00 */
[----:B--2---:R0:W2:Y:S01]  /*1d70*/  I2F.U64 R22, R2 ;  /* 0x0000000200167312 */ /* 0x0040a20000301000 */
[----:B------:R-:W-:Y:S05]  /*1d80*/  BRA `(.L_x_19331) ;  /* 0x0000000000087947 */ /* 0x000fea0003800000 */
.L_x_19350:
[----:B------:R-:W2:Y:S02]  /*1d90*/  LDG.E R2, desc[UR36][R2.64] ;  /* 0x0000002402027981 */ /* 0x000ea4000c1e1900 */
[----:B--2---:R-:W-:-:S07]  /*1da0*/  I2FP.F32.U32 R22, R2 ;  /* 0x0000000200167245 */ /* 0x004fce0000201000 */
.L_x_19331:
[----:B------:R-:W-:Y:S05]  /*1db0*/  BSYNC B6 ;  /* 0x0000000000067941 */ /* 0x000fea0003800000 */
.L_x_19325:
[----:B------:R-:W-:-:S07]  /*1dc0*/  VIADD R26, R26, 0x80 ;  /* 0x000000801a1a7836 */ /* 0x000fce0000000000 */
.L_x_19324:
[----:B------:R-:W-:Y:S05]  /*1dd0*/  BSYNC B7 ;  /* 0x0000000000077941 */ /* 0x000fea0003800000 */
.L_x_19323:
        /* <DEDUP_REMOVED lines=27> */
.L_x_19359:
[----:B------:R-:W2:Y:S02]  /*1f90*/  LDG.E.U8 R2, desc[UR36][R2.64] ;  /* 0x0000002402027981 */ /* 0x000ea4000c1e1100 */
[----:B--2---:R-:W-:Y:S01]  /*1fa0*/  I2FP.F32.U32 R24, R2 ;  /* 0x0000000200187245 */ /* 0x004fe20000201000 */
[----:B------:R-:W-:Y:S06]  /*1fb0*/  BRA `(.L_x_19361) ;  /* 0x0000000c002c7947 */ /* 0x000fec0003800000 */
.L_x_19358:
        /* <DEDUP_REMOVED lines=9> */
.L_x_19363:
[----:B------:R-:W2:Y:S02]  /*2050*/  LDG.E R2, desc[UR36][R2.64] ;  /* 0x0000002402027981 */ /* 0x000ea4000c1e1900 */
[----:B--2---:R-:W-:Y:S01]  /*2060*/  I2FP.F32.S32 R24, R2 ;  /* 0x0000000200187245 */ /* 0x004fe20000201400 */
[----:B------:R-:W-:Y:S06]  /*2070*/  BRA `(.L_x_19361) ;  /* 0x0000000800fc7947 */ /* 0x000fec0003800000 */
.L_x_19362:
[----:B------:R-:W2:Y:S02]  /*2080*/  LDG.E.U16 R2, desc[UR36][R2.64] ;  /* 0x0000002402027981 */ /* 0x000ea4000c1e1500 */
[----:B--2---:R4:W0:Y:S01]  /*2090*/  I2F.S16 R24, R2 ;  /* 0x0000000200187306 */ /* 0x0048220000101400 */
[----:B------:R-:W-:Y:S05]  /*20a0*/  BRA `(.L_x_19361) ;  /* 0x0000000800f07947 */ /* 0x000fea0003800000 */
.L_x_19357:
        /* <DEDUP_REMOVED lines=8> */
.L_x_19365:
[----:B------:R-:W2:Y:S02]  /*2130*/  LDG.E.U16 R2, desc[UR36][R2.64] ;  /* 0x0000002402027981 */ /* 0x000ea4000c1e1500 */
[----:B--2---:R-:W-:Y:S01]  /*2140*/  HADD2.F32 R24, -RZ, R2.H0_H0 ;  /* 0x20000002ff187230 */ /* 0x004fe20000004100 */
[----:B------:R-:W-:Y:S06]  /*2150*/  BRA `(.L_x_19361) ;  /* 0x0000000800c47947 */ /* 0x000fec0003800000 */
.L_x_19364:
        /* <DEDUP_REMOVED lines=8> */
.L_x_19367:
[----:B------:R-:W2:Y:S02]  /*21e0*/  LDG.E.U16 R2, desc[UR36][R2.64] ;  /* 0x0000002402027981 */ /* 0x000ea4000c1e1500 */
[----:B--2---:R-:W-:Y:S01]  /*21f0*/  HADD2.F32 R24, -RZ, R2.H0_H0 ;  /* 0x20000002ff187230 */ /* 0x004fe20000004100 */
[----:B------:R-:W-:Y:S06]  /*2200*/  BRA `(.L_x_19361) ;  /* 0x0000000800987947 */ /* 0x000fec0003800000 */
.L_x_19366:
[----:B------:R-:W2:Y:S01]  /*2210*/  LDG.E.64 R2, desc[UR36][R2.64] ;  /* 0x0000002402027981 */ /* 0x000ea2000c1e1b00 */
[----:B------:R-:W-:Y:S01]  /*2220*/  UMOV UR4, 0xf0000000 ;  /* 0xf000000000047882 */ /* 0x000fe20000000000 */
[----:B------:R-:W-:Y:S01]  /*2230*/  UMOV UR5, 0x380fffff ;  /* 0x380fffff00057882 */ /* 0x000fe20000000000 */
[----:B--2---:R-:W0:Y:S01]  /*2240*/  F2F.F32.F64 R24, R2 ;  /* 0x0000000200187310 */ /* 0x004e220000301000 */
[----:B------:R-:W-:-:S14]  /*2250*/  DSETP.GEU.AND P0, PT, |R2|, UR4, PT ;  /* 0x0000000402007e2a */ /* 0x000fdc000bf0e200 */
[----:B0-----:R-:W-:Y:S01]  /*2260*/  @!P0 FMUL R24, R24, 1.175494350822287508e-38 ;  /* 0x0080000018188820 */ /* 0x001fe20000400000 */
[----:B------:R-:W-:Y:S06]  /*2270*/  BRA `(.L_x_19361) ;  /* 0x00000008007c7947 */ /* 0x000fec0003800000 */
.L_x_19356:
        /* <DEDUP_REMOVED lines=12> */
.L_x_19370:
[----:B------:R-:W2:Y:S01]  /*2340*/  LDG.E.64 R2, desc[UR36][R2.64] ;  /* 0x0000002402027981 */ /* 0x000ea2000c1e1b00 */
[----:B------:R-:W-:Y:S01]  /*2350*/  UMOV UR4, 0xf0000000 ;  /* 0xf000000000047882 */ /* 0x000fe20000000000 */
[----:B------:R-:W-:Y:S01]  /*2360*/  UMOV UR5, 0x380fffff ;  /* 0x380fffff00057882 */ /* 0x000fe20000000000 */
[----:B--2---:R-:W0:Y:S01]  /*2370*/  F2F.F32.F64 R24, R2 ;  /* 0x0000000200187310 */ /* 0x004e220000301000 */
[----:B------:R-:W-:-:S14]  /*2380*/  DSETP.GEU.AND P0, PT, |R2|, UR4, PT ;  /* 0x0000000402007e2a */ /* 0x000fdc000bf0e200 */
[----:B0-----:R-:W-:Y:S01]  /*2390*/  @!P0 FMUL R24, R24, 1.175494350822287508e-38 ;  /* 0x0080000018188820 */ /* 0x001fe20000400000 */
[----:B------:R-:W-:Y:S06]  /*23a0*/  BRA `(.L_x_19361) ;  /* 0x0000000800307947 */ /* 0x000fec0003800000 */
.L_x_19369:
        /* <DEDUP_REMOVED lines=26> */
.L_x_19372:
        /* <DEDUP_REMOVED lines=13> */
.L_x_19371:
[----:B------:R-:W2:Y:S02]  /*2620*/  LDG.E.U16 R2, desc[UR36][R2.64] ;  /* 0x0000002402027981 */ /* 0x000ea4000c1e1500 */
[----:B--2---:R-:W-:Y:S01]  /*2630*/  IMAD.U32 R24, R2, 0x10000, RZ ;  /* 0x0001000002187824 */ /* 0x004fe200078e00ff */
[----:B------:R-:W-:Y:S06]  /*2640*/  BRA `(.L_x_19361) ;  /* 0x0000000400887947 */ /* 0x000fec0003800000 */
.L_x_19368:
        /* <DEDUP_REMOVED lines=11> */
.L_x_19375:
        /* <DEDUP_REMOVED lines=20> */
.L_x_19377:
[----:B------:R-:W-:Y:S05]  /*2840*/  BSYNC B0 ;  /* 0x0000000000007941 */ /* 0x000fea0003800000 */
.L_x_19376:
[----:B------:R-:W-:Y:S01]  /*2850*/  IMAD.SHL.U32 R2, R2, 0x100000, RZ ;  /* 0x0010000002027824 */ /* 0x000fe200078e00ff */
[----:B------:R-:W-:-:S04]  /*2860*/  LEA R3, R0, 0x3b800000, 0x17 ;  /* 0x3b80000000037811 */ /* 0x000fc800078eb8ff */
[----:B------:R-:W-:Y:S01]  /*2870*/  LOP3.LUT R24, R3, R2, R24, 0xfe, !PT ;  /* 0x0000000203187212 */ /* 0x000fe200078efe18 */
[----:B------:R-:W-:Y:S06]  /*2880*/  BRA `(.L_x_19361) ;  /* 0x0000000000f87947 */ /* 0x000fec0003800000 */
.L_x_19374:
        /* <DEDUP_REMOVED lines=20> */
.L_x_19379:
[----:B------:R-:W-:Y:S05]  /*29d0*/  BSYNC B0 ;  /* 0x0000000000007941 */ /* 0x000fea0003800000 */
.L_x_19378:
[----:B------:R-:W-:Y:S01]  /*29e0*/  IMAD.SHL.U32 R2, R2, 0x200000, RZ ;  /* 0x0020000002027824 */ /* 0x000fe200078e00ff */
[----:B------:R-:W-:-:S04]  /*29f0*/  LEA R3, R0, 0x37800000, 0x17 ;  /* 0x3780000000037811 */ /* 0x000fc800078eb8ff */
[----:B------:R-:W-:Y:S01]  /*2a00*/  LOP3.LUT R24, R3, R2, R24, 0xfe, !PT ;  /* 0x0000000203187212 */ /* 0x000fe200078efe18 */
[----:B------:R-:W-:Y:S06]  /*2a10*/  BRA `(.L_x_19361) ;  /* 0x0000000000947947 */ /* 0x000fec0003800000 */
.L_x_19373:
        /* <DEDUP_REMOVED lines=14> */
.L_x_19360:
        /* <DEDUP_REMOVED lines=16> */
.L_x_19382:
[----:B------:R-:W-:Y:S01]  /*2c00*/  IMAD.MOV.U32 R24, RZ, RZ, RZ ;  /* 0x000000ffff187224 */ /* 0x000fe200078e00ff */
[----:B------:R-:W-:Y:S06]  /*2c10*/  BRA `(.L_x_19361) ;  /* 0x0000000000147947 */ /* 0x000fec0003800000 */
.L_x_19381:
[----:B------:R-:W2:Y:S02]  /*2c20*/  LDG.E.64 R24, desc[UR36][R2.64] ;  /* 0x0000002402187981 */ /* 0x000ea4000c1e1b00 */
[----:B--2---:R0:W2:Y:S01]  /*2c30*/  I2F.U64 R24, R24 ;  /* 0x0000001800187312 */ /* 0x0040a20000301000 */
[----:B------:R-:W-:Y:S05]  /*2c40*/  BRA `(.L_x_19361) ;  /* 0x0000000000087947 */ /* 0x000fea0003800000 */
.L_x_19380:
[----:B------:R-:W2:Y:S02]  /*2c50*/  LDG.E R2, desc[UR36][R2.64] ;  /* 0x0000002402027981 */ /* 0x000ea4000c1e1900 */
[----:B--2---:R-:W-:-:S07]  /*2c60*/  I2FP.F32.U32 R24, R2 ;  /* 0x0000000200187245 */ /* 0x004fce0000201000 */
.L_x_19361:
[----:B------:R-:W-:Y:S05]  /*2c70*/  BSYNC B6 ;  /* 0x0000000000067941 */ /* 0x000fea0003800000 */
.L_x_19355:
[----:B------:R-:W-:-:S07]  /*2c80*/  VIADD R26, R26, 0x80 ;  /* 0x000000801a1a7836 */ /* 0x000fce0000000000 */
.L_x_19354:
[----:B------:R-:W-:Y:S05]  /*2c90*/  BSYNC B7 ;  /* 0x0000000000077941 */ /* 0x000fea0003800000 */
.L_x_19353:
        /* <DEDUP_REMOVED lines=23> */
.L_x_19388:
[----:B------:R-:W2:Y:S02]  /*2e10*/  LDG.E.U8 R2, desc[UR36][R2.64] ;  /* 0x0000002402027981 */ /* 0x000ea4000c1e1100 */
[----:B--2---:R-:W-:Y:S01]  /*2e20*/  I2FP.F32.U32 R16, R2 ;  /* 0x0000000200107245 */ /* 0x004fe20000201000 */
[----:B------:R-:W-:Y:S06]  /*2e30*/  BRA `(.L_x_19384) ;  /* 0x0000000c00207947 */ /* 0x000fec0003800000 */
.L_x_19387:
        /* <DEDUP_REMOVED lines=9> */
.L_x_19391:
[----:B------:R-:W2:Y:S02]  /*2ed0*/  LDG.E R2, desc[UR36][R2.64] ;  /* 0x0000002402027981 */ /* 0x000ea4000c1e1900 */
[----:B--2---:R-:W-:Y:S01]  /*2ee0*/  I2FP.F32.S32 R16, R2 ;  /* 0x0000000200107245 */ /* 0x004fe20000201400 */
[----:B------:R-:W-:Y:S06]  /*2ef0*/  BRA `(.L_x_19384) ;  /* 0x0000000800f07947 */ /* 0x000fec0003800000 */
.L_x_19390:
[----:B------:R-:W2:Y:S02]  /*2f00*/  LDG.E.U16 R2, desc[UR36][R2.64] ;  /* 0x0000002402027981 */ /* 0x000ea4000c1e1500 */
[----:B--2---:R0:W2:Y:S01]  /*2f10*/  I2F.S16 R16, R2 ;  /* 0x0000000200107306 */ /* 0x0040a20000101400 */
[----:B------:R-:W-:Y:S05]  /*2f20*/  BRA `(.L_x_19384) ;  /* 0x0000000800e47947 */ /* 0x000fea0003800000 */
.L_x_19386:
        /* <DEDUP_REMOVED lines=8> */
.L_x_19393:
[----:B------:R-:W2:Y:S02]  /*2fb0*/  LDG.E.U16 R2, desc[UR36][R2.64] ;  /* 0x0000002402027981 */ /* 0x000ea4000c1e1500 */
[----:B--2---:R-:W-:Y:S01]  /*2fc0*/  HADD2.F32 R16, -RZ, R2.H0_H0 ;  /* 0x20000002ff107230 */ /* 0x004fe20000004100 */
[----:B------:R-:W-:Y:S06]  /*2fd0*/  BRA `(.L_x_19384) ;  /* 0x0000000800b87947 */ /* 0x000fec0003800000 */
.L_x_19392:
        /* <DEDUP_REMOVED lines=8> */
.L_x_19395:
[----:B------:R-:W2:Y:S02]  /*3060*/  LDG.E.U16 R2, desc[UR36][R2.64] ;  /* 0x0000002402027981 */ /* 0x000ea4000c1e1500 */
[----:B--2---:R-:W-:Y:S01]  /*3070*/  HADD2.F32 R16, -RZ, R2.H0_H0 ;  /* 0x20000002ff107230 */ /* 0x004fe20000004100 */
[----:B------:R-:W-:Y:S06]  /*3080*/  BRA `(.L_x_19384) ;  /* 0x00000008008c7947 */ /* 0x000fec0003800000 */
.L_x_19394:
[----:B------:R-:W2:Y:S01]  /*3090*/  LDG.E.64 R2, desc[UR36][R2.64] ;  /* 0x0000002402027981 */ /* 0x000ea2000c1e1b00 */
[----:B------:R-:W-:Y:S01]  /*30a0*/  UMOV UR4, 0xf0000000 ;  /* 0xf000000000047882 */ /* 0x000fe20000000000 */
[----:B------:R-:W-:Y:S01]  /*30b0*/  UMOV UR5, 0x380fffff ;  /* 0x380fffff00057882 */ /* 0x000fe20000000000 */
[----:B--2---:R-:W0:Y:S01]  /*30c0*/  F2F.F32.F64 R16, R2 ;  /* 0x0000000200107310 */ /* 0x004e220000301000 */
[----:B------:R-:W-:-:S14]  /*30d0*/  DSETP.GEU.AND P0, PT, |R2|, UR4, PT ;  /* 0x0000000402007e2a */ /* 0x000fdc000bf0e200 */
[----:B0-----:R-:W-:Y:S01]  /*30e0*/  @!P0 FMUL R16, R16, 1.175494350822287508e-38 ;  /* 0x0080000010108820 */ /* 0x001fe20000400000 */
[----:B------:R-:W-:Y:S06]  /*30f0*/  BRA `(.L_x_19384) ;  /* 0x0000000800707947 */ /* 0x000fec0003800000 */
.L_x_19385:
        /* <DEDUP_REMOVED lines=12> */
.L_x_19398:
[----:B------:R-:W2:Y:S01]  /*31c0*/  LDG.E.64 R2, desc[UR36][R2.64] ;  /* 0x0000002402027981 */ /* 0x000ea2000c1e1b00 */
[----:B------:R-:W-:Y:S01]  /*31d0*/  UMOV UR4, 0xf0000000 ;  /* 0xf000000000047882 */ /* 0x000fe20000000000 */
[----:B------:R-:W-:Y:S01]  /*31e0*/  UMOV UR5, 0x380fffff ;  /* 0x380fffff00057882 */ /* 0x000fe20000000000 */
[----:B--2---:R-:W0:Y:S01]  /*31f0*/  F2F.F32.F64 R16, R2 ;  /* 0x0000000200107310 */ /* 0x004e220000301000 */
[----:B------:R-:W-:-:S14]  /*3200*/  DSETP.GEU.AND P0, PT, |R2|, UR4, PT ;  /* 0x0000000402007e2a */ /* 0x000fdc000bf0e200 */
[----:B0-----:R-:W-:Y:S01]  /*3210*/  @!P0 FMUL R16, R16, 1.175494350822287508e-38 ;  /* 0x0080000010108820 */ /* 0x001fe20000400000 */
[----:B------:R-:W-:Y:S06]  /*3220*/  BRA `(.L_x_19384) ;  /* 0x0000000800247947 */ /* 0x000fec0003800000 */
.L_x_19397:
        /* <DEDUP_REMOVED lines=26> */
.L_x_19400:
        /* <DEDUP_REMOVED lines=13> */
.L_x_19399:
[----:B------:R-:W2:Y:S02]  /*34a0*/  LDG.E.U16 R2, desc[UR36][R2.64] ;  /* 0x0000002402027981 */ /* 0x000ea4000c1e1500 */
[----:B--2---:R-:W-:Y:S01]  /*34b0*/  IMAD.U32 R16, R2, 0x10000, RZ ;  /* 0x0001000002107824 */ /* 0x004fe200078e00ff */
[----:B------:R-:W-:Y:S06]  /*34c0*/  BRA `(.L_x_19384) ;  /* 0x00000004007c7947 */ /* 0x000fec0003800000 */
.L_x_19396:
        /* <DEDUP_REMOVED lines=11> */
.L_x_19403:
        /* <DEDUP_REMOVED lines=19> */
.L_x_19405:
[----:B------:R-:W-:Y:S05]  /*36b0*/  BSYNC B0 ;  /* 0x0000000000007941 */ /* 0x000fea0003800000 */
.L_x_19404:
[----:B------:R-:W-:Y:S01]  /*36c0*/  IMAD.SHL.U32 R2, R2, 0x100000, RZ ;  /* 0x0010000002027824 */ /* 0x000fe200078e00ff */
[----:B------:R-:W-:-:S04]  /*36d0*/  LEA R3, R0, 0x3b800000, 0x17 ;  /* 0x3b80000000037811 */ /* 0x000fc800078eb8ff */
[----:B------:R-:W-:Y:S01]  /*36e0*/  LOP3.LUT R16, R3, R2, R16, 0xfe, !PT ;  /* 0x0000000203107212 */ /* 0x000fe200078efe10 */
[----:B------:R-:W-:Y:S06]  /*36f0*/  BRA `(.L_x_19384) ;  /* 0x0000000000f07947 */ /* 0x000fec0003800000 */
.L_x_19402:
        /* <DEDUP_REMOVED lines=19> */
.L_x_19407:
[----:B------:R-:W-:Y:S05]  /*3830*/  BSYNC B0 ;  /* 0x0000000000007941 */ /* 0x000fea0003800000 */
.L_x_19406:
[----:B------:R-:W-:Y:S01]  /*3840*/  IMAD.SHL.U32 R2, R2, 0x200000, RZ ;  /* 0x0020000002027824 */ /* 0x000fe200078e00ff */
[----:B------:R-:W-:-:S04]  /*3850*/  LEA R3, R0, 0x37800000, 0x17 ;  /* 0x3780000000037811 */ /* 0x000fc800078eb8ff */
[----:B------:R-:W-:Y:S01]  /*3860*/  LOP3.LUT R16, R3, R2, R16, 0xfe, !PT ;  /* 0x0000000203107212 */ /* 0x000fe200078efe10 */
[----:B------:R-:W-:Y:S06]  /*3870*/  BRA `(.L_x_19384) ;  /* 0x0000000000907947 */ /* 0x000fec0003800000 */
.L_x_19401:
        /* <DEDUP_REMOVED lines=14> */
.L_x_19389:
        /* <DEDUP_REMOVED lines=16> */
.L_x_19410:
[----:B------:R-:W-:Y:S05]  /*3a60*/  BRA `(.L_x_19384) ;  /* 0x0000000000147947 */ /* 0x000fea0003800000 */
.L_x_19409:
[----:B------:R-:W2:Y:S02]  /*3a70*/  LDG.E.64 R16, desc[UR36][R2.64] ;  /* 0x0000002402107981 */ /* 0x000ea4000c1e1b00 */
[----:B--2---:R0:W2:Y:S01]  /*3a80*/  I2F.U64 R16, R16 ;  /* 0x0000001000107312 */ /* 0x0040a20000301000 */
[----:B------:R-:W-:Y:S05]  /*3a90*/  BRA `(.L_x_19384) ;  /* 0x0000000000087947 */ /* 0x000fea0003800000 */
.L_x_19408:
[----:B------:R-:W2:Y:S02]  /*3aa0*/  LDG.E R2, desc[UR36][R2.64] ;  /* 0x0000002402027981 */ /* 0x000ea4000c1e1900 */
[----:B--2---:R-:W-:-:S07]  /*3ab0*/  I2FP.F32.U32 R16, R2 ;  /* 0x0000000200107245 */ /* 0x004fce0000201000 */
.L_x_19384:
[----:B------:R-:W-:Y:S05]  /*3ac0*/  BSYNC B6 ;  /* 0x0000000000067941 */ /* 0x000fea0003800000 */
.L_x_19383:
        /* <DEDUP_REMOVED lines=40> */
.L_x_19416:
[----:B------:R0:W-:Y:S01]  /*3d50*/  STG.E.U8 desc[UR36][R8.64], R3 ;  /* 0x0000000308007986 */ /* 0x0001e2000c101124 */
[----:B------:R-:W-:Y:S05]  /*3d60*/  BRA `(.L_x_19412) ;  /* 0x0000000c00547947 */ /* 0x000fea0003800000 */
.L_x_19415:
        /* <DEDUP_REMOVED lines=10> */
.L_x_19419:
[----:B------:R0:W-:Y:S01]  /*3e10*/  STG.E desc[UR36][R8.64], R3 ;  /* 0x0000000308007986 */ /* 0x0001e2000c101924 */
[----:B------:R-:W-:Y:S05]  /*3e20*/  BRA `(.L_x_19412) ;  /* 0x0000000c00247947 */ /* 0x000fea0003800000 */
.L_x_19418:
[----:B------:R0:W-:Y:S01]  /*3e30*/  STG.E.U16 desc[UR36][R8.64], R3 ;  /* 0x0000000308007986 */ /* 0x0001e2000c101524 */
[----:B------:R-:W-:Y:S05]  /*3e40*/  BRA `(.L_x_19412) ;  /* 0x0000000c001c7947 */ /* 0x000fea0003800000 */
.L_x_19414:
        /* <DEDUP_REMOVED lines=9> */
.L_x_19421:
[----:B------:R-:W0:Y:S02]  /*3ee0*/  I2F.S16 R0, R3 ;  /* 0x0000000300007306 */ /* 0x000e240000101400 */
[----:B0-----:R-:W-:-:S05]  /*3ef0*/  F2FP.F16.F32.PACK_AB R0, RZ, R0 ;  /* 0x00000000ff00723e */ /* 0x001fca00000000ff */
[----:B------:R0:W-:Y:S01]  /*3f00*/  STG.E.U16 desc[UR36][R8.64], R0 ;  /* 0x0000000008007986 */ /* 0x0001e2000c101524 */
[----:B------:R-:W-:Y:S05]  /*3f10*/  BRA `(.L_x_19412) ;  /* 0x0000000800e87947 */ /* 0x000fea0003800000 */
.L_x_19420:
        /* <DEDUP_REMOVED lines=10> */
.L_x_19423:
[----:B------:R-:W0:Y:S02]  /*3fc0*/  I2F.S16 R3, R3 ;  /* 0x0000000300037306 */ /* 0x000e240000101400 */
[----:B0-----:R-:W-:-:S04]  /*3fd0*/  F2FP.F16.F32.PACK_AB R3, RZ, R3 ;  /* 0x00000003ff03723e */ /* 0x001fc800000000ff */
[----:B------:R-:W-:-:S05]  /*3fe0*/  PRMT R3, R3, 0x5410, RZ ;  /* 0x0000541003037816 */ /* 0x000fca00000000ff */
[----:B------:R0:W-:Y:S01]  /*3ff0*/  STG.E desc[UR36][R8.64], R3 ;  /* 0x0000000308007986 */ /* 0x0001e2000c101924 */
[----:B------:R-:W-:Y:S05]  /*4000*/  BRA `(.L_x_19412) ;  /* 0x0000000800ac7947 */ /* 0x000fea0003800000 */
.L_x_19422:
[----:B------:R-:W0:Y:S02]  /*4010*/  I2F.F64.S16 R4, R3 ;  /* 0x0000000300047312 */ /* 0x000e240000101c00 */
[----:B0-----:R0:W-:Y:S01]  /*4020*/  STG.E.64 desc[UR36][R8.64], R4 ;  /* 0x0000000408007986 */ /* 0x0011e2000c101b24 */
[----:B------:R-:W-:Y:S05]  /*4030*/  BRA `(.L_x_19412) ;  /* 0x0000000800a07947 */ /* 0x000fea0003800000 */
.L_x_19413:
        /* <DEDUP_REMOVED lines=10> */
.L_x_19426:
[----:B------:R-:W0:Y:S01]  /*40e0*/  I2F.F64.S16 R4, R3 ;  /* 0x0000000300047312 */ /* 0x000e220000101c00 */
[----:B------:R-:W-:-:S05]  /*40f0*/  CS2R R6, SRZ ;  /* 0x0000000000067805 */ /* 0x000fca000001ff00 */
[----:B0-----:R0:W-:Y:S01]  /*4100*/  STG.E.128 desc[UR36][R8.64], R4 ;  /* 0x0000000408007986 */ /* 0x0011e2000c101d24 */
[----:B------:R-:W-:Y:S05]  /*4110*/  BRA `(.L_x_19412) ;  /* 0x0000000800687947 */ /* 0x000fea0003800000 */
.L_x_19425:
        /* <DEDUP_REMOVED lines=21> */
.L_x_19430:
[----:B------:R-:W-:Y:S05]  /*4270*/  BSYNC B0 ;  /* 0x0000000000007941 */ /* 0x000fea0003800000 */
.L_x_19429:
[----:B------:R-:W-:-:S05]  /*4280*/  LOP3.LUT R5, R0, R5, RZ, 0xfc, !PT ;  /* 0x0000000500057212 */ /* 0x000fca00078efcff */
[----:B------:R0:W-:Y:S01]  /*4290*/  STG.E.U8 desc[UR36][R8.64], R5 ;  /* 0x0000000508007986 */ /* 0x0001e2000c101124 */
[----:B------:R-:W-:Y:S05]  /*42a0*/  BRA `(.L_x_19412) ;  /* 0x0000000800047947 */ /* 0x000fea0003800000 */
.L_x_19428:
        /* <DEDUP_REMOVED lines=13> */
.L_x_19432:
[----:B------:R-:W-:Y:S01]  /*4380*/  IMAD.MOV.U32 R0, RZ, RZ, 0x7f ;  /* 0x0000007fff007424 */ /* 0x000fe200078e00ff */
[----:B------:R-:W-:-:S04]  /*4390*/  ISETP.GT.U32.AND P0, PT, R4, 0x7f800000, PT ;  /* 0x7f8000000400780c */ /* 0x000fc80003f04070 */
[----:B------:R-:W-:-:S09]  /*43a0*/  SEL R0, R0, 0x7c, P0 ;  /* 0x0000007c00007807 */ /* 0x000fd20000000000 */
.L_x_19433:
[----:B------:R-:W-:Y:S05]  /*43b0*/  BSYNC B0 ;  /* 0x0000000000007941 */ /* 0x000fea0003800000 */
.L_x_19431:
[----:B------:R-:W-:-:S04]  /*43c0*/  LOP3.LUT R3, R5, 0x80000000, RZ, 0xc0, !PT ;  /* 0x8000000005037812 */ /* 0x000fc800078ec0ff */
[----:B------:R-:W-:-:S04]  /*43d0*/  SHF.R.U32.HI R3, RZ, 0x18, R3 ;  /* 0x00000018ff037819 */ /* 0x000fc80000011603 */
[----:B------:R-:W-:-:S05]  /*43e0*/  LOP3.LUT R3, R0, R3, RZ, 0xfc, !PT ;  /* 0x0000000300037212 */ /* 0x000fca00078efcff */
[----:B------:R0:W-:Y:S01]  /*43f0*/  STG.E.U8 desc[UR36][R8.64], R3 ;  /* 0x0000000308007986 */ /* 0x0001e2000c101124 */
[----:B------:R-:W-:Y:S05]  /*4400*/  BRA `(.L_x_19412) ;  /* 0x0000000400ac7947 */ /* 0x000fea0003800000 */
.L_x_19427:
[----:B------:R-:W0:Y:S02]  /*4410*/  I2F.S16 R0, R3 ;  /* 0x0000000300007306 */ /* 0x000e240000101400 */
[----:B0-----:R-:W-:-:S05]  /*4420*/  F2FP.BF16.F32.PACK_AB R0, RZ, R0 ;  /* 0x00000000ff00723e */ /* 0x001fca00000010ff */
[----:B------:R0:W-:Y:S01]  /*4430*/  STG.E.U16 desc[UR36][R8.64], R0 ;  /* 0x0000000008007986 */ /* 0x0001e2000c101524 */
[----:B------:R-:W-:Y:S05]  /*4440*/  BRA `(.L_x_19412) ;  /* 0x00000004009c7947 */ /* 0x000fea0003800000 */
.L_x_19424:
        /* <DEDUP_REMOVED lines=10> */
.L_x_19436:
        /* <DEDUP_REMOVED lines=17> */
.L_x_19439:
[----:B------:R-:W-:-:S04]  /*4600*/  LOP3.LUT R3, R3, 0x80000000, RZ, 0xc0, !PT ;  /* 0x8000000003037812 */ /* 0x000fc800078ec0ff */
[----:B------:R-:W-:-:S04]  /*4610*/  SHF.R.U32.HI R3, RZ, 0x18, R3 ;  /* 0x00000018ff037819 */ /* 0x000fc80000011603 */
[----:B------:R-:W-:-:S04]  /*4620*/  LOP3.LUT R0, R0, R3, RZ, 0xfc, !PT ;  /* 0x0000000300007212 */ /* 0x000fc800078efcff */
[----:B------:R-:W-:-:S07]  /*4630*/  PRMT R4, R0, 0x7610, R4 ;  /* 0x0000761000047816 */ /* 0x000fce0000000004 */
.L_x_19438:
[----:B------:R-:W-:Y:S05]  /*4640*/  BSYNC B0 ;  /* 0x0000000000007941 */ /* 0x000fea0003800000 */
.L_x_19437:
[----:B------:R4:W-:Y:S01]  /*4650*/  STG.E.U8 desc[UR36][R8.64], R4 ;  /* 0x0000000408007986 */ /* 0x0009e2000c101124 */
[----:B------:R-:W-:Y:S05]  /*4660*/  BRA `(.L_x_19412) ;  /* 0x0000000400147947 */ /* 0x000fea0003800000 */
.L_x_19435:
        /* <DEDUP_REMOVED lines=17> */
.L_x_19442:
[----:B------:R-:W-:-:S04]  /*4780*/  LOP3.LUT R3, R3, 0x80000000, RZ, 0xc0, !PT ;  /* 0x8000000003037812 */ /* 0x000fc800078ec0ff */
[----:B------:R-:W-:-:S04]  /*4790*/  SHF.R.U32.HI R3, RZ, 0x18, R3 ;  /* 0x00000018ff037819 */ /* 0x000fc80000011603 */
[----:B------:R-:W-:-:S04]  /*47a0*/  LOP3.LUT R0, R0, R3, RZ, 0xfc, !PT ;  /* 0x0000000300007212 */ /* 0x000fc800078efcff */
[----:B------:R-:W-:-:S07]  /*47b0*/  PRMT R4, R0, 0x7610, R4 ;  /* 0x0000761000047816 */ /* 0x000fce0000000004 */
.L_x_19441:
[----:B------:R-:W-:Y:S05]  /*47c0*/  BSYNC B0 ;  /* 0x0000000000007941 */ /* 0x000fea0003800000 */
.L_x_19440:
[----:B------:R0:W-:Y:S01]  /*47d0*/  STG.E.U8 desc[UR36][R8.64], R4 ;  /* 0x0000000408007986 */ /* 0x0001e2000c101124 */
[----:B------:R-:W-:Y:S05]  /*47e0*/  BRA `(.L_x_19412) ;  /* 0x0000000000b47947 */ /* 0x000fea0003800000 */
.L_x_19434:
        /* <DEDUP_REMOVED lines=23> */
.L_x_19417:
        /* <DEDUP_REMOVED lines=16> */
.L_x_19445:
[----:B------:R-:W-:Y:S05]  /*4a60*/  BRA `(.L_x_19412) ;  /* 0x0000000000147947 */ /* 0x000fea0003800000 */
.L_x_19444:
[----:B------:R-:W-:Y:S02]  /*4a70*/  IMAD.MOV.U32 R4, RZ, RZ, R3 ;  /* 0x000000ffff047224 */ /* 0x000fe400078e0003 */
[----:B------:R-:W-:-:S05]  /*4a80*/  IMAD.MOV.U32 R5, RZ, RZ, RZ ;  /* 0x000000ffff057224 */ /* 0x000fca00078e00ff */
[----:B------:R3:W-:Y:S01]  /*4a90*/  STG.E.64 desc[UR36][R8.64], R4 ;  /* 0x0000000408007986 */ /* 0x0007e2000c101b24 */
[----:B------:R-:W-:Y:S05]  /*4aa0*/  BRA `(.L_x_19412) ;  /* 0x0000000000047947 */ /* 0x000fea0003800000 */
.L_x_19443:
[----:B------:R0:W-:Y:S02]  /*4ab0*/  STG.E desc[UR36][R8.64], R3 ;  /* 0x0000000308007986 */ /* 0x0001e4000c101924 */
.L_x_19412:
[----:B------:R-:W-:Y:S05]  /*4ac0*/  BSYNC B6 ;  /* 0x0000000000067941 */ /* 0x000fea0003800000 */
.L_x_19411:
        /* <DEDUP_REMOVED lines=23> */
.L_x_19451:
[----:B------:R0:W-:Y:S01]  /*4c40*/  STG.E.U8 desc[UR36][R8.64], R22 ;  /* 0x0000001608007986 */ /* 0x0001e2000c101124 */
[----:B------:R-:W-:Y:S05]  /*4c50*/  BRA `(.L_x_19453) ;  /* 0x0000000c00507947 */ /* 0x000fea0003800000 */
.L_x_19450:
        /* <DEDUP_REMOVED lines=10> */
.L_x_19455:
[----:B------:R0:W-:Y:S01]  /*4d00*/  STG.E desc[UR36][R8.64], R22 ;  /* 0x0000001608007986 */ /* 0x0001e2000c101924 */
[----:B------:R-:W-:Y:S05]  /*4d10*/  BRA `(.L_x_19453) ;  /* 0x0000000c00207947 */ /* 0x000fea0003800000 */
.L_x_19454:
[----:B------:R0:W-:Y:S01]  /*4d20*/  STG.E.U16 desc[UR36][R8.64], R22 ;  /* 0x0000001608007986 */ /* 0x0001e2000c101524 */
[----:B------:R-:W-:Y:S05]  /*4d30*/  BRA `(.L_x_19453) ;  /* 0x0000000c00187947 */ /* 0x000fea0003800000 */
.L_x_19449:
        /* <DEDUP_REMOVED lines=9> */
.L_x_19457:
[----:B------:R-:W0:Y:S02]  /*4dd0*/  I2F.S16 R0, R22 ;  /* 0x0000001600007306 */ /* 0x000e240000101400 */
[----:B0-----:R-:W-:-:S05]  /*4de0*/  F2FP.F16.F32.PACK_AB R0, RZ, R0 ;  /* 0x00000000ff00723e */ /* 0x001fca00000000ff */
[----:B------:R0:W-:Y:S01]  /*4df0*/  STG.E.U16 desc[UR36][R8.64], R0 ;  /* 0x0000000008007986 */ /* 0x0001e2000c101524 */
[----:B------:R-:W-:Y:S05]  /*4e00*/  BRA `(.L_x_19453) ;  /* 0x0000000800e47947 */ /* 0x000fea0003800000 */
.L_x_19456:
        /* <DEDUP_REMOVED lines=10> */
.L_x_19459:
[----:B------:R-:W0:Y:S02]  /*4eb0*/  I2F.S16 R22, R22 ;  /* 0x0000001600167306 */ /* 0x000e240000101400 */
[----:B0-----:R-:W-:-:S04]  /*4ec0*/  F2FP.F16.F32.PACK_AB R3, RZ, R22 ;  /* 0x00000016ff03723e */ /* 0x001fc800000000ff */
[----:B------:R-:W-:-:S05]  /*4ed0*/  PRMT R3, R3, 0x5410, RZ ;  /* 0x0000541003037816 */ /* 0x000fca00000000ff */
[----:B------:R0:W-:Y:S01]  /*4ee0*/  STG.E desc[UR36][R8.64], R3 ;  /* 0x0000000308007986 */ /* 0x0001e2000c101924 */
[----:B------:R-:W-:Y:S05]  /*4ef0*/  BRA `(.L_x_19453) ;  /* 0x0000000800a87947 */ /* 0x000fea0003800000 */
.L_x_19458:
[----:B------:R-:W0:Y:S02]  /*4f00*/  I2F.F64.S16 R4, R22 ;  /* 0x0000001600047312 */ /* 0x000e240000101c00 */
[----:B0-----:R0:W-:Y:S01]  /*4f10*/  STG.E.64 desc[UR36][R8.64], R4 ;  /* 0x0000000408007986 */ /* 0x0011e2000c101b24 */
[----:B------:R-:W-:Y:S05]  /*4f20*/  BRA `(.L_x_19453) ;  /* 0x00000008009c7947 */ /* 0x000fea0003800000 */
.L_x_19448:
        /* <DEDUP_REMOVED lines=10> */
.L_x_19462:
[----:B------:R-:W0:Y:S01]  /*4fd0*/  I2F.F64.S16 R4, R22 ;  /* 0x0000001600047312 */ /* 0x000e220000101c00 */
[----:B------:R-:W-:-:S05]  /*4fe0*/  CS2R R6, SRZ ;  /* 0x0000000000067805 */ /* 0x000fca000001ff00 */
[----:B0-----:R0:W-:Y:S01]  /*4ff0*/  STG.E.128 desc[UR36][R8.64], R4 ;  /* 0x0000000408007986 */ /* 0x0011e2000c101d24 */
[----:B------:R-:W-:Y:S05]  /*5000*/  BRA `(.L_x_19453) ;  /* 0x0000000800647947 */ /* 0x000fea0003800000 */
.L_x_19461:
        /* <DEDUP_REMOVED lines=21> */
.L_x_19466:
[----:B------:R-:W-:Y:S05]  /*5160*/  BSYNC B0 ;  /* 0x0000000000007941 */ /* 0x000fea0003800000 */
.L_x_19465:
[----:B------:R-:W-:-:S05]  /*5170*/  LOP3.LUT R5, R0, R5, RZ, 0xfc, !PT ;  /* 0x0000000500057212 */ /* 0x000fca00078efcff */
[----:B------:R0:W-:Y:S01]  /*5180*/  STG.E.U8 desc[UR36][R8.64], R5 ;  /* 0x0000000508007986 */ /* 0x0001e2000c101124 */
[----:B------:R-:W-:Y:S05]  /*5190*/  BRA `(.L_x_19453) ;  /* 0x0000000800007947 */ /* 0x000fea0003800000 */
.L_x_19464:
        /* <DEDUP_REMOVED lines=13> */
.L_x_19468:
[----:B------:R-:W-:Y:S01]  /*5270*/  IMAD.MOV.U32 R0, RZ, RZ, 0x7f ;  /* 0x0000007fff007424 */ /* 0x000fe200078e00ff */
[----:B------:R-:W-:-:S04]  /*5280*/  ISETP.GT.U32.AND P0, PT, R3, 0x7f800000, PT ;  /* 0x7f8000000300780c */ /* 0x000fc80003f04070 */
[----:B------:R-:W-:-:S09]  /*5290*/  SEL R0, R0, 0x7c, P0 ;  /* 0x0000007c00007807 */ /* 0x000fd20000000000 */
.L_x_19469:
[----:B------:R-:W-:Y:S05]  /*52a0*/  BSYNC B0 ;  /* 0x0000000000007941 */ /* 0x000fea0003800000 */
.L_x_19467:
[----:B------:R-:W-:-:S04]  /*52b0*/  LOP3.LUT R3, R5, 0x80000000, RZ, 0xc0, !PT ;  /* 0x8000000005037812 */ /* 0x000fc800078ec0ff */
[----:B------:R-:W-:-:S04]  /*52c0*/  SHF.R.U32.HI R3, RZ, 0x18, R3 ;  /* 0x00000018ff037819 */ /* 0x000fc80000011603 */
[----:B------:R-:W-:-:S05]  /*52d0*/  LOP3.LUT R3, R0, R3, RZ, 0xfc, !PT ;  /* 0x0000000300037212 */ /* 0x000fca00078efcff */
[----:B------:R0:W-:Y:S01]  /*52e0*/  STG.E.U8 desc[UR36][R8.64], R3 ;  /* 0x0000000308007986 */ /* 0x0001e2000c101124 */
[----:B------:R-:W-:Y:S05]  /*52f0*/  BRA `(.L_x_19453) ;  /* 0x0000000400a87947 */ /* 0x000fea0003800000 */
.L_x_19463:
[----:B------:R-:W0:Y:S02]  /*5300*/  I2F.S16 R0, R22 ;  /* 0x0000001600007306 */ /* 0x000e240000101400 */
[----:B0-----:R-:W-:-:S05]  /*5310*/  F2FP.BF16.F32.PACK_AB R0, RZ, R0 ;  /* 0x00000000ff00723e */ /* 0x001fca00000010ff */
[----:B------:R0:W-:Y:S01]  /*5320*/  STG.E.U16 desc[UR36][R8.64], R0 ;  /* 0x0000000008007986 */ /* 0x0001e2000c101524 */
[----:B------:R-:W-:Y:S05]  /*5330*/  BRA `(.L_x_19453) ;  /* 0x0000000400987947 */ /* 0x000fea0003800000 */
.L_x_19460:
        /* <DEDUP_REMOVED lines=10> */
.L_x_19472:
        /* <DEDUP_REMOVED lines=17> */
.L_x_19475:
[----:B------:R-:W-:-:S04]  /*54f0*/  LOP3.LUT R3, R5, 0x80000000, RZ, 0xc0, !PT ;  /* 0x8000000005037812 */ /* 0x000fc800078ec0ff */
[----:B------:R-:W-:-:S04]  /*5500*/  SHF.R.U32.HI R3, RZ, 0x18, R3 ;  /* 0x00000018ff037819 */ /* 0x000fc80000011603 */
[----:B------:R-:W-:-:S04]  /*5510*/  LOP3.LUT R0, R0, R3, RZ, 0xfc, !PT ;  /* 0x0000000300007212 */ /* 0x000fc800078efcff */
[----:B------:R-:W-:-:S07]  /*5520*/  PRMT R4, R0, 0x7610, R4 ;  /* 0x0000761000047816 */ /* 0x000fce0000000004 */
.L_x_19474:
[----:B------:R-:W-:Y:S05]  /*5530*/  BSYNC B0 ;  /* 0x0000000000007941 */ /* 0x000fea0003800000 */
.L_x_19473:
[----:B------:R3:W-:Y:S01]  /*5540*/  STG.E.U8 desc[UR36][R8.64], R4 ;  /* 0x0000000408007986 */ /* 0x0007e2000c101124 */
[----:B------:R-:W-:Y:S05]  /*5550*/  BRA `(.L_x_19453) ;  /* 0x0000000400107947 */ /* 0x000fea0003800000 */
.L_x_19471:
        /* <DEDUP_REMOVED lines=17> */
.L_x_19478:
[----:B------:R-:W-:-:S04]  /*5670*/  LOP3.LUT R3, R5, 0x80000000, RZ, 0xc0, !PT ;  /* 0x8000000005037812 */ /* 0x000fc800078ec0ff */
[----:B------:R-:W-:-:S04]  /*5680*/  SHF.R.U32.HI R3, RZ, 0x18, R3 ;  /* 0x00000018ff037819 */ /* 0x000fc80000011603 */
[----:B------:R-:W-:-:S04]  /*5690*/  LOP3.LUT R0, R0, R3, RZ, 0xfc, !PT ;  /* 0x0000000300007212 */ /* 0x000fc800078efcff */
[----:B------:R-:W-:-:S07]  /*56a0*/  PRMT R4, R0, 0x7610, R4 ;  /* 0x0000761000047816 */ /* 0x000fce0000000004 */
.L_x_19477:
[----:B------:R-:W-:Y:S05]  /*56b0*/  BSYNC B0 ;  /* 0x0000000000007941 */ /* 0x000fea0003800000 */
.L_x_19476:
[----:B------:R0:W-:Y:S01]  /*56c0*/  STG.E.U8 desc[UR36][R8.64], R4 ;  /* 0x0000000408007986 */ /* 0x0001e2000c101124 */
[----:B------:R-:W-:Y:S05]  /*56d0*/  BRA `(.L_x_19453) ;  /* 0x0000000000b07947 */ /* 0x000fea0003800000 */
.L_x_19470:
        /* <DEDUP_REMOVED lines=22> */
.L_x_19452:
        /* <DEDUP_REMOVED lines=16> */
.L_x_19481:
[----:B------:R-:W-:Y:S05]  /*5940*/  BRA `(.L_x_19453) ;  /* 0x0000000000147947 */ /* 0x000fea0003800000 */
.L_x_19480:
[----:B------:R-:W-:Y:S02]  /*5950*/  IMAD.MOV.U32 R4, RZ, RZ, R22 ;  /* 0x000000ffff047224 */ /* 0x000fe400078e0016 */
[----:B------:R-:W-:-:S05]  /*5960*/  IMAD.MOV.U32 R5, RZ, RZ, RZ ;  /* 0x000000ffff057224 */ /* 0x000fca00078e00ff */
[----:B------:R2:W-:Y:S01]  /*5970*/  STG.E.64 desc[UR36][R8.64], R4 ;  /* 0x0000000408007986 */ /* 0x0005e2000c101b24 */
[----:B------:R-:W-:Y:S05]  /*5980*/  BRA `(.L_x_19453) ;  /* 0x0000000000047947 */ /* 0x000fea0003800000 */
.L_x_19479:
[----:B------:R0:W-:Y:S02]  /*5990*/  STG.E desc[UR36][R8.64], R22 ;  /* 0x0000001608007986 */ /* 0x0001e4000c101924 */
.L_x_19453:
        /* <DEDUP_REMOVED lines=23> */
.L_x_19485:
[----:B------:R0:W-:Y:S01]  /*5b10*/  STG.E.U8 desc[UR36][R8.64], R18 ;  /* 0x0000001208007986 */ /* 0x0001e2000c101124 */
[----:B------:R-:W-:Y:S05]  /*5b20*/  BRA `(.L_x_19487) ;  /* 0x0000000c00507947 */ /* 0x000fea0003800000 */
.L_x_19484:
        /* <DEDUP_REMOVED lines=10> */
.L_x_19489:
[----:B------:R3:W-:Y:S01]  /*5bd0*/  STG.E desc[UR36][R8.64], R18 ;  /* 0x0000001208007986 */ /* 0x0007e2000c101924 */
[----:B------:R-:W-:Y:S05]  /*5be0*/  BRA `(.L_x_19487) ;  /* 0x0000000c00207947 */ /* 0x000fea0003800000 */
.L_x_19488:
[----:B------:R2:W-:Y:S01]  /*5bf0*/  STG.E.U16 desc[UR36][R8.64], R18 ;  /* 0x0000001208007986 */ /* 0x0005e2000c101524 */
[----:B------:R-:W-:Y:S05]  /*5c00*/  BRA `(.L_x_19487) ;  /* 0x0000000c00187947 */ /* 0x000fea0003800000 */
.L_x_19483:
        /* <DEDUP_REMOVED lines=9> */
.L_x_19491:
[----:B------:R-:W0:Y:S02]  /*5ca0*/  I2F.S16 R0, R18 ;  /* 0x0000001200007306 */ /* 0x000e240000101400 */
[----:B0-----:R-:W-:-:S05]  /*5cb0*/  F2FP.F16.F32.PACK_AB R0, RZ, R0 ;  /* 0x00000000ff00723e */ /* 0x001fca00000000ff */
[----:B------:R0:W-:Y:S01]  /*5cc0*/  STG.E.U16 desc[UR36][R8.64], R0 ;  /* 0x0000000008007986 */ /* 0x0001e2000c101524 */
[----:B------:R-:W-:Y:S05]  /*5cd0*/  BRA `(.L_x_19487) ;  /* 0x0000000800e47947 */ /* 0x000fea0003800000 */
.L_x_19490:
        /* <DEDUP_REMOVED lines=10> */
.L_x_19493:
[----:B------:R-:W0:Y:S02]  /*5d80*/  I2F.S16 R18, R18 ;  /* 0x0000001200127306 */ /* 0x000e240000101400 */
[----:B0-----:R-:W-:-:S04]  /*5d90*/  F2FP.F16.F32.PACK_AB R3, RZ, R18 ;  /* 0x00000012ff03723e */ /* 0x001fc800000000ff */
[----:B------:R-:W-:-:S05]  /*5da0*/  PRMT R3, R3, 0x5410, RZ ;  /* 0x0000541003037816 */ /* 0x000fca00000000ff */
[----:B------:R0:W-:Y:S01]  /*5db0*/  STG.E desc[UR36][R8.64], R3 ;  /* 0x0000000308007986 */ /* 0x0001e2000c101924 */
[----:B------:R-:W-:Y:S05]  /*5dc0*/  BRA `(.L_x_19487) ;  /* 0x0000000800a87947 */ /* 0x000fea0003800000 */
.L_x_19492:
[----:B------:R-:W0:Y:S02]  /*5dd0*/  I2F.F64.S16 R4, R18 ;  /* 0x0000001200047312 */ /* 0x000e240000101c00 */
[----:B0-----:R0:W-:Y:S01]  /*5de0*/  STG.E.64 desc[UR36][R8.64], R4 ;  /* 0x0000000408007986 */ /* 0x0011e2000c101b24 */
[----:B------:R-:W-:Y:S05]  /*5df0*/  BRA `(.L_x_19487) ;  /* 0x00000008009c7947 */ /* 0x000fea0003800000 */
.L_x_19482:
        /* <DEDUP_REMOVED lines=10> */
.L_x_19496:
[----:B------:R-:W0:Y:S01]  /*5ea0*/  I2F.F64.S16 R4, R18 ;  /* 0x0000001200047312 */ /* 0x000e220000101c00 */
[----:B------:R-:W-:-:S05]  /*5eb0*/  CS2R R6, SRZ ;  /* 0x0000000000067805 */ /* 0x000fca000001ff00 */
[----:B0-----:R0:W-:Y:S01]  /*5ec0*/  STG.E.128 desc[UR36][R8.64], R4 ;  /* 0x0000000408007986 */ /* 0x0011e2000c101d24 */
[----:B------:R-:W-:Y:S05]  /*5ed0*/  BRA `(.L_x_19487) ;  /* 0x0000000800647947 */ /* 0x000fea0003800000 */
.L_x_19495:
        /* <DEDUP_REMOVED lines=21> */
.L_x_19500:
[----:B------:R-:W-:Y:S05]  /*6030*/  BSYNC B0 ;  /* 0x0000000000007941 */ /* 0x000fea0003800000 */
.L_x_19499:
[----:B------:R-:W-:-:S05]  /*6040*/  LOP3.LUT R5, R0, R5, RZ, 0xfc, !PT ;  /* 0x0000000500057212 */ /* 0x000fca00078efcff */
[----:B------:R0:W-:Y:S01]  /*6050*/  STG.E.U8 desc[UR36][R8.64], R5 ;  /* 0x0000000508007986 */ /* 0x0001e2000c101124 */
[----:B------:R-:W-:Y:S05]  /*6060*/  BRA `(.L_x_19487) ;  /* 0x0000000800007947 */ /* 0x000fea0003800000 */
.L_x_19498:
        /* <DEDUP_REMOVED lines=13> */
.L_x_19502:
[----:B------:R-:W-:Y:S01]  /*6140*/  IMAD.MOV.U32 R0, RZ, RZ, 0x7f ;  /* 0x0000007fff007424 */ /* 0x000fe200078e00ff */
[----:B------:R-:W-:-:S04]  /*6150*/  ISETP.GT.U32.AND P0, PT, R3, 0x7f800000, PT ;  /* 0x7f8000000300780c */ /* 0x000fc80003f04070 */
[----:B------:R-:W-:-:S09]  /*6160*/  SEL R0, R0, 0x7c, P0 ;  /* 0x0000007c00007807 */ /* 0x000fd20000000000 */
.L_x_19503:
[----:B------:R-:W-:Y:S05]  /*6170*/  BSYNC B0 ;  /* 0x0000000000007941 */ /* 0x000fea0003800000 */
.L_x_19501:
[----:B------:R-:W-:-:S04]  /*6180*/  LOP3.LUT R3, R5, 0x80000000, RZ, 0xc0, !PT ;  /* 0x8000000005037812 */ /* 0x000fc800078ec0ff */
[----:B------:R-:W-:-:S04]  /*6190*/  SHF.R.U32.HI R3, RZ, 0x18, R3 ;  /* 0x00000018ff037819 */ /* 0x000fc80000011603 */
[----:B------:R-:W-:-:S05]  /*61a0*/  LOP3.LUT R3, R0, R3, RZ, 0xfc, !PT ;  /* 0x0000000300037212 */ /* 0x000fca00078efcff */
[----:B------:R0:W-:Y:S01]  /*61b0*/  STG.E.U8 desc[UR36][R8.64], R3 ;  /* 0x0000000308007986 */ /* 0x0001e2000c101124 */
[----:B------:R-:W-:Y:S05]  /*61c0*/  BRA `(.L_x_19487) ;  /* 0x0000000400a87947 */ /* 0x000fea0003800000 */
.L_x_19497:
[----:B------:R-:W0:Y:S02]  /*61d0*/  I2F.S16 R0, R18 ;  /* 0x0000001200007306 */ /* 0x000e240000101400 */
[----:B0-----:R-:W-:-:S05]  /*61e0*/  F2FP.BF16.F32.PACK_AB R0, RZ, R0 ;  /* 0x00000000ff00723e */ /* 0x001fca00000010ff */
[----:B------:R0:W-:Y:S01]  /*61f0*/  STG.E.U16 desc[UR36][R8.64], R0 ;  /* 0x0000000008007986 */ /* 0x0001e2000c101524 */
[----:B------:R-:W-:Y:S05]  /*6200*/  BRA `(.L_x_19487) ;  /* 0x0000000400987947 */ /* 0x000fea0003800000 */
.L_x_19494:
        /* <DEDUP_REMOVED lines=10> */
.L_x_19506:
        /* <DEDUP_REMOVED lines=17> */
.L_x_19509:
[----:B------:R-:W-:-:S04]  /*63c0*/  LOP3.LUT R3, R5, 0x80000000, RZ, 0xc0, !PT ;  /* 0x8000000005037812 */ /* 0x000fc800078ec0ff */
[----:B------:R-:W-:-:S04]  /*63d0*/  SHF.R.U32.HI R3, RZ, 0x18, R3 ;  /* 0x00000018ff037819 */ /* 0x000fc80000011603 */
[----:B------:R-:W-:-:S04]  /*63e0*/  LOP3.LUT R0, R0, R3, RZ, 0xfc, !PT ;  /* 0x0000000300007212 */ /* 0x000fc800078efcff */
[----:B------:R-:W-:-:S07]  /*63f0*/  PRMT R4, R0, 0x7610, R4 ;  /* 0x0000761000047816 */ /* 0x000fce0000000004 */
.L_x_19508:
[----:B------:R-:W-:Y:S05]  /*6400*/  BSYNC B0 ;  /* 0x0000000000007941 */ /* 0x000fea0003800000 */
.L_x_19507:
[----:B------:R0:W-:Y:S01]  /*6410*/  STG.E.U8 desc[UR36][R8.64], R4 ;  /* 0x0000000408007986 */ /* 0x0001e2000c101124 */
[----:B------:R-:W-:Y:S05]  /*6420*/  BRA `(.L_x_19487) ;  /* 0x0000000400107947 */ /* 0x000fea0003800000 */
.L_x_19505:
        /* <DEDUP_REMOVED lines=17> */
.L_x_19512:
[----:B------:R-:W-:-:S04]  /*6540*/  LOP3.LUT R3, R5, 0x80000000, RZ, 0xc0, !PT ;  /* 0x8000000005037812 */ /* 0x000fc800078ec0ff */
[----:B------:R-:W-:-:S04]  /*6550*/  SHF.R.U32.HI R3, RZ, 0x18, R3 ;  /* 0x00000018ff037819 */ /* 0x000fc80000011603 */
[----:B------:R-:W-:-:S04]  /*6560*/  LOP3.LUT R0, R0, R3, RZ, 0xfc, !PT ;  /* 0x0000000300007212 */ /* 0x000fc800078efcff */
[----:B------:R-:W-:-:S07]  /*6570*/  PRMT R4, R0, 0x7610, R4 ;  /* 0x0000761000047816 */ /* 0x000fce0000000004 */
.L_x_19511:
[----:B------:R-:W-:Y:S05]  /*6580*/  BSYNC B0 ;  /* 0x0000000000007941 */ /* 0x000fea0003800000 */
.L_x_19510:
[----:B------:R0:W-:Y:S01]  /*6590*/  STG.E.U8 desc[UR36][R8.64], R4 ;  /* 0x0000000408007986 */ /* 0x0001e2000c101124 */
[----:B------:R-:W-:Y:S05]  /*65a0*/  BRA `(.L_x_19487) ;  /* 0x0000000000b07947 */ /* 0x000fea0003800000 */
.L_x_19504:
        /* <DEDUP_REMOVED lines=22> */
.L_x_19486:
        /* <DEDUP_REMOVED lines=16> */
.L_x_19515:
[----:B------:R-:W-:Y:S05]  /*6810*/  BRA `(.L_x_19487) ;  /* 0x0000000000147947 */ /* 0x000fea0003800000 */
.L_x_19514:
[----:B------:R-:W-:Y:S02]  /*6820*/  IMAD.MOV.U32 R4, RZ, RZ, R18 ;  /* 0x000000ffff047224 */ /* 0x000fe400078e0012 */
[----:B------:R-:W-:-:S05]  /*6830*/  IMAD.MOV.U32 R5, RZ, RZ, RZ ;  /* 0x000000ffff057224 */ /* 0x000fca00078e00ff */
[----:B------:R0:W-:Y:S01]  /*6840*/  STG.E.64 desc[UR36][R8.64], R4 ;  /* 0x0000000408007986 */ /* 0x0001e2000c101b24 */
[----:B------:R-:W-:Y:S05]  /*6850*/  BRA `(.L_x_19487) ;  /* 0x0000000000047947 */ /* 0x000fea0003800000 */
.L_x_19513:
[----:B------:R0:W-:Y:S02]  /*6860*/  STG.E desc[UR36][R8.64], R18 ;  /* 0x0000001208007986 */ /* 0x0001e4000c101924 */
.L_x_19487:
[----:B------:R-:W-:-:S07]  /*6870*/  VIADD R2, R2, 0x80 ;  /* 0x0000008002027836 */ /* 0x000fce0000000000 */
.L_x_19447:
[----:B------:R-:W-:Y:S05]  /*6880*/  BSYNC B6 ;  /* 0x0000000000067941 */ /* 0x000fea0003800000 */
.L_x_19446:
        /* <DEDUP_REMOVED lines=21> */
.L_x_19519:
[----:B------:R-:W-:Y:S01]  /*69e0*/  STG.E.U8 desc[UR36][R2.64], R16 ;  /* 0x0000001002007986 */ /* 0x000fe2000c101124 */
[----:B------:R-:W-:Y:S05]  /*69f0*/  EXIT ;  /* 0x000000000000794d */ /* 0x000fea0003800000 */
.L_x_19518:
        /* <DEDUP_REMOVED lines=9> */
.L_x_19522:
[----:B------:R-:W-:Y:S01]  /*6a90*/  STG.E desc[UR36][R2.64], R16 ;  /* 0x0000001002007986 */ /* 0x000fe2000c101924 */
[----:B------:R-:W-:Y:S05]  /*6aa0*/  EXIT ;  /* 0x000000000000794d */ /* 0x000fea0003800000 */
.L_x_19521:
[----:B------:R-:W-:Y:S01]  /*6ab0*/  STG.E.U16 desc[UR36][R2.64], R16 ;  /* 0x0000001002007986 */ /* 0x000fe2000c101524 */
[----:B------:R-:W-:Y:S05]  /*6ac0*/  EXIT ;  /* 0x000000000000794d */ /* 0x000fea0003800000 */
.L_x_19517:
        /* <DEDUP_REMOVED lines=9> */
.L_x_19524:
[----:B------:R-:W0:Y:S02]  /*6b60*/  I2F.S16 R0, R16 ;  /* 0x0000001000007306 */ /* 0x000e240000101400 */
[----:B0-----:R-:W-:-:S05]  /*6b70*/  F2FP.F16.F32.PACK_AB R0, RZ, R0 ;  /* 0x00000000ff00723e */ /* 0x001fca00000000ff */
[----:B------:R-:W-:Y:S01]  /*6b80*/  STG.E.U16 desc[UR36][R2.64], R0 ;  /* 0x0000000002007986 */ /* 0x000fe2000c101524 */
[----:B------:R-:W-:Y:S05]  /*6b90*/  EXIT ;  /* 0x000000000000794d */ /* 0x000fea0003800000 */
.L_x_19523:
        /* <DEDUP_REMOVED lines=10> */
.L_x_19526:
[----:B------:R-:W0:Y:S02]  /*6c40*/  I2F.S16 R16, R16 ;  /* 0x0000001000107306 */ /* 0x000e240000101400 */
[----:B0-----:R-:W-:-:S04]  /*6c50*/  F2FP.F16.F32.PACK_AB R5, RZ, R16 ;  /* 0x00000010ff05723e */ /* 0x001fc800000000ff */
[----:B------:R-:W-:-:S05]  /*6c60*/  PRMT R5, R5, 0x5410, RZ ;  /* 0x0000541005057816 */ /* 0x000fca00000000ff */
[----:B------:R-:W-:Y:S01]  /*6c70*/  STG.E desc[UR36][R2.64], R5 ;  /* 0x0000000502007986 */ /* 0x000fe2000c101924 */
[----:B------:R-:W-:Y:S05]  /*6c80*/  EXIT ;  /* 0x000000000000794d */ /* 0x000fea0003800000 */
.L_x_19525:
[----:B------:R-:W0:Y:S02]  /*6c90*/  I2F.F64.S16 R16, R16 ;  /* 0x0000001000107312 */ /* 0x000e240000101c00 */
[----:B0-----:R-:W-:Y:S01]  /*6ca0*/  STG.E.64 desc[UR36][R2.64], R16 ;  /* 0x0000001002007986 */ /* 0x001fe2000c101b24 */
[----:B------:R-:W-:Y:S05]  /*6cb0*/  EXIT ;  /* 0x000000000000794d */ /* 0x000fea0003800000 */
.L_x_19516:
        /* <DEDUP_REMOVED lines=10> */
.L_x_19529:
[----:B------:R-:W0:Y:S01]  /*6d60*/  I2F.F64.S16 R16, R16 ;  /* 0x0000001000107312 */ /* 0x000e220000101c00 */
[----:B------:R-:W-:-:S05]  /*6d70*/  CS2R R18, SRZ ;  /* 0x0000000000127805 */ /* 0x000fca000001ff00 */
[----:B0-----:R-:W-:Y:S01]  /*6d80*/  STG.E.128 desc[UR36][R2.64], R16 ;  /* 0x0000001002007986 */ /* 0x001fe2000c101d24 */
[----:B------:R-:W-:Y:S05]  /*6d90*/  EXIT ;  /* 0x000000000000794d */ /* 0x000fea0003800000 */
.L_x_19528:
        /* <DEDUP_REMOVED lines=21> */
.L_x_19533:
[----:B------:R-:W-:Y:S05]  /*6ef0*/  BSYNC B0 ;  /* 0x0000000000007941 */ /* 0x000fea0003800000 */
.L_x_19532:
[----:B------:R-:W-:-:S05]  /*6f00*/  LOP3.LUT R5, R0, R5, RZ, 0xfc, !PT ;  /* 0x0000000500057212 */ /* 0x000fca00078efcff */
[----:B------:R-:W-:Y:S01]  /*6f10*/  STG.E.U8 desc[UR36][R2.64], R5 ;  /* 0x0000000502007986 */ /* 0x000fe2000c101124 */
[----:B------:R-:W-:Y:S05]  /*6f20*/  EXIT ;  /* 0x000000000000794d */ /* 0x000fea0003800000 */
.L_x_19531:
        /* <DEDUP_REMOVED lines=13> */
.L_x_19535:
[----:B------:R-:W-:Y:S01]  /*7000*/  IMAD.MOV.U32 R0, RZ, RZ, 0x7f ;  /* 0x0000007fff007424 */ /* 0x000fe200078e00ff */
[----:B------:R-:W-:-:S04]  /*7010*/  ISETP.GT.U32.AND P0, PT, R4, 0x7f800000, PT ;  /* 0x7f8000000400780c */ /* 0x000fc80003f04070 */
[----:B------:R-:W-:-:S09]  /*7020*/  SEL R0, R0, 0x7c, P0 ;  /* 0x0000007c00007807 */ /* 0x000fd20000000000 */
.L_x_19536:
[----:B------:R-:W-:Y:S05]  /*7030*/  BSYNC B0 ;  /* 0x0000000000007941 */ /* 0x000fea0003800000 */
.L_x_19534:
[----:B------:R-:W-:-:S04]  /*7040*/  LOP3.LUT R4, R5, 0x80000000, RZ, 0xc0, !PT ;  /* 0x8000000005047812 */ /* 0x000fc800078ec0ff */
[----:B------:R-:W-:-:S04]  /*7050*/  SHF.R.U32.HI R5, RZ, 0x18, R4 ;  /* 0x00000018ff057819 */ /* 0x000fc80000011604 */
[----:B------:R-:W-:-:S05]  /*7060*/  LOP3.LUT R5, R0, R5, RZ, 0xfc, !PT ;  /* 0x0000000500057212 */ /* 0x000fca00078efcff */
[----:B------:R-:W-:Y:S01]  /*7070*/  STG.E.U8 desc[UR36][R2.64], R5 ;  /* 0x0000000502007986 */ /* 0x000fe2000c101124 */
[----:B------:R-:W-:Y:S05]  /*7080*/  EXIT ;  /* 0x000000000000794d */ /* 0x000fea0003800000 */
.L_x_19530:
[----:B------:R-:W0:Y:S02]  /*7090*/  I2F.S16 R0, R16 ;  /* 0x0000001000007306 */ /* 0x000e240000101400 */
[----:B0-----:R-:W-:-:S05]  /*70a0*/  F2FP.BF16.F32.PACK_AB R0, RZ, R0 ;  /* 0x00000000ff00723e */ /* 0x001fca00000010ff */
[----:B------:R-:W-:Y:S01]  /*70b0*/  STG.E.U16 desc[UR36][R2.64], R0 ;  /* 0x0000000002007986 */ /* 0x000fe2000c101524 */
[----:B------:R-:W-:Y:S05]  /*70c0*/  EXIT ;  /* 0x000000000000794d */ /* 0x000fea0003800000 */
.L_x_19527:
        /* <DEDUP_REMOVED lines=10> */
.L_x_19539:
        /* <DEDUP_REMOVED lines=17> */
.L_x_19542:
[----:B------:R-:W-:-:S04]  /*7280*/  LOP3.LUT R0, R7, 0x80000000, RZ, 0xc0, !PT ;  /* 0x8000000007007812 */ /* 0x000fc800078ec0ff */
[----:B------:R-:W-:-:S04]  /*7290*/  SHF.R.U32.HI R5, RZ, 0x18, R0 ;  /* 0x00000018ff057819 */ /* 0x000fc80000011600 */
[----:B------:R-:W-:-:S04]  /*72a0*/  LOP3.LUT R4, R4, R5, RZ, 0xfc, !PT ;  /* 0x0000000504047212 */ /* 0x000fc800078efcff */
[----:B------:R-:W-:-:S07]  /*72b0*/  PRMT R0, R4, 0x7610, R0 ;  /* 0x0000761004007816 */ /* 0x000fce0000000000 */
.L_x_19541:
[----:B------:R-:W-:Y:S05]  /*72c0*/  BSYNC B0 ;  /* 0x0000000000007941 */ /* 0x000fea0003800000 */
.L_x_19540:
[----:B------:R-:W-:Y:S01]  /*72d0*/  STG.E.U8 desc[UR36][R2.64], R0 ;  /* 0x0000000002007986 */ /* 0x000fe2000c101124 */
[----:B------:R-:W-:Y:S05]  /*72e0*/  EXIT ;  /* 0x000000000000794d */ /* 0x000fea0003800000 */
.L_x_19538:
        /* <DEDUP_REMOVED lines=17> */
.L_x_19545:
[----:B------:R-:W-:-:S04]  /*7400*/  LOP3.LUT R0, R7, 0x80000000, RZ, 0xc0, !PT ;  /* 0x8000000007007812 */ /* 0x000fc800078ec0ff */
[----:B------:R-:W-:-:S04]  /*7410*/  SHF.R.U32.HI R5, RZ, 0x18, R0 ;  /* 0x00000018ff057819 */ /* 0x000fc80000011600 */
[----:B------:R-:W-:-:S04]  /*7420*/  LOP3.LUT R4, R4, R5, RZ, 0xfc, !PT ;  /* 0x0000000504047212 */ /* 0x000fc800078efcff */
[----:B------:R-:W-:-:S07]  /*7430*/  PRMT R0, R4, 0x7610, R0 ;  /* 0x0000761004007816 */ /* 0x000fce0000000000 */
.L_x_19544:
[----:B------:R-:W-:Y:S05]  /*7440*/  BSYNC B0 ;  /* 0x0000000000007941 */ /* 0x000fea0003800000 */
.L_x_19543:
[----:B------:R-:W-:Y:S01]  /*7450*/  STG.E.U8 desc[UR36][R2.64], R0 ;  /* 0x0000000002007986 */ /* 0x000fe2000c101124 */
[----:B------:R-:W-:Y:S05]  /*7460*/  EXIT ;  /* 0x000000000000794d */ /* 0x000fea0003800000 */
.L_x_19537:
        /* <DEDUP_REMOVED lines=22> */
.L_x_19520:
        /* <DEDUP_REMOVED lines=16> */
.L_x_19548:
[----:B------:R-:W-:Y:S05]  /*76d0*/  EXIT ;  /* 0x000000000000794d */ /* 0x000fea0003800000 */
.L_x_19547:
[----:B------:R-:W-:-:S05]  /*76e0*/  IMAD.MOV.U32 R17, RZ, RZ, RZ ;  /* 0x000000ffff117224 */ /* 0x000fca00078e00ff */
[----:B------:R-:W-:Y:S01]  /*76f0*/  STG.E.64 desc[UR36][R2.64], R16 ;  /* 0x0000001002007986 */ /* 0x000fe2000c101b24 */
[----:B------:R-:W-:Y:S05]  /*7700*/  EXIT ;  /* 0x000000000000794d */ /* 0x000fea0003800000 */
.L_x_19546:
[----:B------:R-:W-:Y:S01]  /*7710*/  STG.E desc[UR36][R2.64], R16 ;  /* 0x0000001002007986 */ /* 0x000fe2000c101924 */
[----:B------:R-:W-:Y:S05]  /*7720*/  EXIT ;  /* 0x000000000000794d */ /* 0x000fea0003800000 */
.L_x_19549:
        /* <DEDUP_REMOVED lines=13> */
.L_x_43932:


//--------------------- .text._ZN2at6native18elementwise_kernelILi128ELi4EZNS0_22gpu_kernel_impl_nocastINS0_13AUnaryFunctorIffbZZZNS0_22logical_or_kernel_cudaERNS_14TensorIteratorEENKUlvE0_clEvENKUlvE5_clEvEUlffE_EEEEvRNS_18TensorIteratorBaseERKT_EUliE_EEviT1_ --------------------------
	.section	.text._ZN2at6native18elementwise_kernelILi128ELi4EZNS0_22gpu_kernel_impl_nocastINS0_13AUnaryFunctorIffbZZZNS0_22logical_or_kernel_cudaERNS_14TensorIteratorEENKUlvE0_clEvENKUlvE5_clEvEUlffE_EEEEvRNS_18TensorIteratorBaseERKT_EUliE_EEviT1_,"ax",@progbits
	.align	128
        .global         _ZN2at6native18elementwise_kernelILi128ELi4EZNS0_22gpu_kernel_impl_nocastINS0_13AUnaryFunctorIffbZZZNS0_22logical_or_kernel_cudaERNS_14TensorIteratorEENKUlvE0_clEvENKUlvE5_clEvEUlffE_EEEEvRNS_18TensorIteratorBaseERKT_EUliE_EEviT1_
        .type           _ZN2at6native18elementwise_kernelILi128ELi4EZNS0_22gpu_kernel_impl_nocastINS0_13AUnaryFunctorIffbZZZNS0_22logical_or_kernel_cudaERNS_14TensorIteratorEENKUlvE0_clEvENKUlvE5_clEvEUlffE_EEEEvRNS_18TensorIteratorBaseERKT_EUliE_EEviT1_,@function
        .size           _ZN2at6native18elementwise_kernelILi128ELi4EZNS0_22gpu_kernel_impl_nocastINS0_13AUnaryFunctorIffbZZZNS0_22logical_or_kernel_cudaERNS_14TensorIteratorEENKUlvE0_clEvENKUlvE5_clEvEUlffE_EEEEvRNS_18TensorIteratorBaseERKT_EUliE_EEviT1_,(.L_x_43933 - _ZN2at6native18elementwise_kernelILi128ELi4EZNS0_22gpu_kernel_impl_nocastINS0_13AUnaryFunctorIffbZZZNS0_22logical_or_kernel_cudaERNS_14TensorIteratorEENKUlvE0_clEvENKUlvE5_clEvEUlffE_EEEEvRNS_18TensorIteratorBaseERKT_EUliE_EEviT1_)
        .other          _ZN2at6native18elementwise_kernelILi128ELi4EZNS0_22gpu_kernel_impl_nocastINS0_13AUnaryFunctorIffbZZZNS0_22logical_or_kernel_cudaERNS_14TensorIteratorEENKUlvE0_clEvENKUlvE5_clEvEUlffE_EEEEvRNS_18TensorIteratorBaseERKT_EUliE_EEviT1_,@"STO_CUDA_ENTRY STV_DEFAULT"
_ZN2at6native18elementwise_kernelILi128ELi4EZNS0_22gpu_kernel_impl_nocastINS0_13AUnaryFunctorIffbZZZNS0_22logical_or_kernel_cudaERNS_14TensorIteratorEENKUlvE0_clEvENKUlvE5_clEvEUlffE_EEEEvRNS_18TensorIteratorBaseERKT_EUliE_EEviT1_:
.text._ZN2at6native18elementwise_kernelILi128ELi4EZNS0_22gpu_kernel_impl_nocastINS0_13AUnaryFunctorIffbZZZNS0_22logical_or_kernel_cudaERNS_14TensorIteratorEENKUlvE0_clEvENKUlvE5_clEvEUlffE_EEEEvRNS_18TensorIteratorBaseERKT_EUliE_EEviT1_:
        /* <DEDUP_REMOVED lines=311> */
.L_x_19552:
        /* <DEDUP_REMOVED lines=14> */
.L_x_19551:
[----:B------:R-:W-:Y:S05]  /*1450*/  BSYNC B0 ;  /* 0x0000000000007941 */ /* 0x000fea0003800000 */
.L_x_19550:
        /* <DEDUP_REMOVED lines=305> */
.L_x_19555:
        /* <DEDUP_REMOVED lines=318> */
.L_x_19556:
        /* <DEDUP_REMOVED lines=14> */
.L_x_19554:
[----:B------:R-:W-:Y:S05]  /*3c30*/  BSYNC B0 ;  /* 0x0000000000007941 */ /* 0x000fea0003800000 */
.L_x_19553:
        /* <DEDUP_REMOVED lines=304> */
.L_x_19557:
        /* <DEDUP_REMOVED lines=14> */
.L_x_19558:
        /* <DEDUP_REMOVED lines=14> */
.L_x_43933:


//--------------------- .text._ZN2at6native27unrolled_elementwise_kernelINS0_13AUnaryFunctorIffbZZZNS0_22logical_or_kernel_cudaERNS_14TensorIteratorEENKUlvE0_clEvENKUlvE5_clEvEUlffE_EESt5arrayIPcLm2EELi4E23TrivialOffsetCalculatorILi1EjESD_NS0_6memory15LoadWithoutCastENSE_16StoreWithoutCastEEEviT_T0_T2_T3_T4_T5_ --------------------------
	.section	.text._ZN2at6native27unrolled_elementwise_kernelINS0_13AUnaryFunctorIffbZZZNS0_22logical_or_kernel_cudaERNS_14TensorIteratorEENKUlvE0_clEvENKUlvE5_clEvEUlffE_EESt5arrayIPcLm2EELi4E23TrivialOffsetCalculatorILi1EjESD_NS0_6memory15LoadWithoutCastENSE_16StoreWithoutCastEEEviT_T0_T2_T3_T4_T5_,"ax",@progbits
	.align	128
        .global         _ZN2at6native27unrolled_elementwise_kernelINS0_13AUnaryFunctorIffbZZZNS0_22logical_or_kernel_cudaERNS_14TensorIteratorEENKUlvE0_clEvENKUlvE5_clEvEUlffE_EESt5arrayIPcLm2EELi4E23TrivialOffsetCalculatorILi1EjESD_NS0_6memory15LoadWithoutCastENSE_16StoreWithoutCastEEEviT_T0_T2_T3_T4_T5_
        .type           _ZN2at6native27unrolled_elementwise_kernelINS0_13AUnaryFunctorIffbZZZNS0_22logical_or_kernel_cudaERNS_14TensorIteratorEENKUlvE0_clEvENKUlvE5_clEvEUlffE_EESt5arrayIPcLm2EELi4E23TrivialOffsetCalculatorILi1EjESD_NS0_6memory15LoadWithoutCastENSE_16StoreWithoutCastEEEviT_T0_T2_T3_T4_T5_,@function
        .size           _ZN2at6native27unrolled_elementwise_kernelINS0_13AUnaryFunctorIffbZZZNS0_22logical_or_kernel_cudaERNS_14TensorIteratorEENKUlvE0_clEvENKUlvE5_clEvEUlffE_EESt5arrayIPcLm2EELi4E23TrivialOffsetCalculatorILi1EjESD_NS0_6memory15LoadWithoutCastENSE_16StoreWithoutCastEEEviT_T0_T2_T3_T4_T5_,(.L_x_43934 - _ZN2at6native27unrolled_elementwise_kernelINS0_13AUnaryFunctorIffbZZZNS0_22logical_or_kernel_cudaERNS_14TensorIteratorEENKUlvE0_clEvENKUlvE5_clEvEUlffE_EESt5arrayIPcLm2EELi4E23TrivialOffsetCalculatorILi1EjESD_NS0_6memory15LoadWithoutCastENSE_16StoreWithoutCastEEEviT_T0_T2_T3_T4_T5_)
        .other          _ZN2at6native27unrolled_elementwise_kernelINS0_13AUnaryFunctorIffbZZZNS0_22logical_or_kernel_cudaERNS_14TensorIteratorEENKUlvE0_clEvENKUlvE5_clEvEUlffE_EESt5arrayIPcLm2EELi4E23TrivialOffsetCalculatorILi1EjESD_NS0_6memory15LoadWithoutCastENSE_16StoreWithoutCastEEEviT_T0_T2_T3_T4_T5_,@"STO_CUDA_ENTRY STV_DEFAULT"
_ZN2at6native27unrolled_elementwise_kernelINS0_13AUnaryFunctorIffbZZZNS0_22logical_or_kernel_cudaERNS_14TensorIteratorEENKUlvE0_clEvENKUlvE5_clEvEUlffE_EESt5arrayIPcLm2EELi4E23TrivialOffsetCalculatorILi1EjESD_NS0_6memory15LoadWithoutCastENSE_16StoreWithoutCastEEEviT_T0_T2_T3_T4_T5_:
.text._ZN2at6native27unrolled_elementwise_kernelINS0_13AUnaryFunctorIffbZZZNS0_22logical_or_kernel_cudaERNS_14TensorIteratorEENKUlvE0_clEvENKUlvE5_clEvEUlffE_EESt5arrayIPcLm2EELi4E23TrivialOffsetCalculatorILi1EjESD_NS0_6memory15LoadWithoutCastENSE_16StoreWithoutCastEEEviT_T0_T2_T3_T4_T5_:
        /* <DEDUP_REMOVED lines=66> */
.L_x_19560:
[----:B------:R-:W-:Y:S05]  /*0420*/  BSYNC B0 ;  /* 0x0000000000007941 */ /* 0x000fea0003800000 */
.L_x_19559:
        /* <DEDUP_REMOVED lines=11> */
.L_x_19561:
        /* <DEDUP_REMOVED lines=10> */
.L_x_43934:


//--------------------- .text._ZN2at6native29vectorized_elementwise_kernelILi2ENS0_13AUnaryFunctorIffbZZZNS0_22logical_or_kernel_cudaERNS_14TensorIteratorEENKUlvE0_clEvENKUlvE5_clEvEUlffE_EESt5arrayIPcLm2EEEEviT0_T1_ --------------------------
	.section	.text._ZN2at6native29vectorized_elementwise_kernelILi2ENS0_13AUnaryFunctorIffbZZZNS0_22logical_or_kernel_cudaERNS_14TensorIteratorEENKUlvE0_clEvENKUlvE5_clEvEUlffE_EESt5arrayIPcLm2EEEEviT0_T1_,"ax",@progbits
	.align	128
        .global         _ZN2at6native29vectorized_elementwise_kernelILi2ENS0_13AUnaryFunctorIffbZZZNS0_22logical_or_kernel_cudaERNS_14TensorIteratorEENKUlvE0_clEvENKUlvE5_clEvEUlffE_EESt5arrayIPcLm2EEEEviT0_T1_
        .type           _ZN2at6native29vectorized_elementwise_kernelILi2ENS0_13AUnaryFunctorIffbZZZNS0_22logical_or_kernel_cudaERNS_14TensorIteratorEENKUlvE0_clEvENKUlvE5_clEvEUlffE_EESt5arrayIPcLm2EEEEviT0_T1_,@function
        .size           _ZN2at6native29vectorized_elementwise_kernelILi2ENS0_13AUnaryFunctorIffbZZZNS0_22logical_or_kernel_cudaERNS_14TensorIteratorEENKUlvE0_clEvENKUlvE5_clEvEUlffE_EESt5arrayIPcLm2EEEEviT0_T1_,(.L_x_43935 - _ZN2at6native29vectorized_elementwise_kernelILi2ENS0_13AUnaryFunctorIffbZZZNS0_22logical_or_kernel_cudaERNS_14TensorIteratorEENKUlvE0_clEvENKUlvE5_clEvEUlffE_EESt5arrayIPcLm2EEEEviT0_T1_)
        .other          _ZN2at6native29vectorized_elementwise_kernelILi2ENS0_13AUnaryFunctorIffbZZZNS0_22logical_or_kernel_cudaERNS_14TensorIteratorEENKUlvE0_clEvENKUlvE5_clEvEUlffE_EESt5arrayIPcLm2EEEEviT0_T1_,@"STO_CUDA_ENTRY STV_DEFAULT"
_ZN2at6native29vectorized_elementwise_kernelILi2ENS0_13AUnaryFunctorIffbZZZNS0_22logical_or_kernel_cudaERNS_14TensorIteratorEENKUlvE0_clEvENKUlvE5_clEvEUlffE_EESt5arrayIPcLm2EEEEviT0_T1_:
.text._ZN2at6native29vectorized_elementwise_kernelILi2ENS0_13AUnaryFunctorIffbZZZNS0_22logical_or_kernel_cudaERNS_14TensorIteratorEENKUlvE0_clEvENKUlvE5_clEvEUlffE_EESt5arrayIPcLm2EEEEviT0_T1_:
        /* <DEDUP_REMOVED lines=55> */
.L_x_19562:
        /* <DEDUP_REMOVED lines=105> */
.L_x_19565:
        /* <DEDUP_REMOVED lines=8> */
.L_x_19566:
        /* <DEDUP_REMOVED lines=8> */
.L_x_19567:
        /* <DEDUP_REMOVED lines=9> */
.L_x_19568:
[----:B------:R-:W-:Y:S05]  /*0b90*/  BSYNC B1 ;  /* 0x0000000000017941 */ /* 0x000fea0003800000 */
.L_x_19564:
[----:B------:R-:W-:-:S13]  /*0ba0*/  ISETP.GE.AND P1, PT, R16, R19, PT ;  /* 0x000000131000720c */ /* 0x000fda0003f26270 */
[----:B0-----:R-:W0:Y:S01]  /*0bb0*/  @!P1 LDC.64 R4, c[0x0][0x220] ;  /* 0x00008800ff049b82 */ /* 0x001e220000000a00 */
[----:B-12---:R-:W-:Y:S02]  /*0bc0*/  @!P1 IMAD.IADD R3, R17, 0x1, R16 ;  /* 0x0000000111039824 */ /* 0x006fe400078e0210 */
[----:B------:R-:W-:-:S03]  /*0bd0*/  @!P1 VIADD R16, R16, 0x80 ;  /* 0x0000008010109836 */ /* 0x000fc60000000000 */
[----:B0-----:R-:W-:-:S05]  /*0be0*/  @!P1 IADD3 R2, P2, R3, R4, RZ ;  /* 0x0000000403029210 */ /* 0x001fca0007f5e0ff */
[----:B------:R-:W-:-:S05]  /*0bf0*/  @!P1 IMAD.X R3, RZ, RZ, R5, P2 ;  /* 0x000000ffff039224 */ /* 0x000fca00010e0605 */
[----:B------:R2:W-:Y:S03]  /*0c00*/  @!P1 STG.E.U8 desc[UR4][R2.64], R15 ;  /* 0x0000000f02009986 */ /* 0x0005e6000c101104 */
.L_x_19569:
[----:B------:R-:W-:Y:S05]  /*0c10*/  BSYNC B0 ;  /* 0x0000000000007941 */ /* 0x000fea0003800000 */
.L_x_19563:
        /* <DEDUP_REMOVED lines=10> */
.L_x_19570:
        /* <DEDUP_REMOVED lines=12> */
.L_x_43935:


//--------------------- .text._ZN2at6native29vectorized_elementwise_kernelILi4ENS0_13AUnaryFunctorIffbZZZNS0_22logical_or_kernel_cudaERNS_14TensorIteratorEENKUlvE0_clEvENKUlvE5_clEvEUlffE_EESt5arrayIPcLm2EEEEviT0_T1_ --------------------------
	.section	.text._ZN2at6native29vectorized_elementwise_kernelILi4ENS0_13AUnaryFunctorIffbZZZNS0_22logical_or_kernel_cudaERNS_14TensorIteratorEENKUlvE0_clEvENKUlvE5_clEvEUlffE_EESt5arrayIPcLm2EEEEviT0_T1_,"ax",@progbits
	.align	128
        .global         _ZN2at6native29vectorized_elementwise_kernelILi4ENS0_13AUnaryFunctorIffbZZZNS0_22logical_or_kernel_cudaERNS_14TensorIteratorEENKUlvE0_clEvENKUlvE5_clEvEUlffE_EESt5arrayIPcLm2EEEEviT0_T1_
        .type           _ZN2at6native29vectorized_elementwise_kernelILi4ENS0_13AUnaryFunctorIffbZZZNS0_22logical_or_kernel_cudaERNS_14TensorIteratorEENKUlvE0_clEvENKUlvE5_clEvEUlffE_EESt5arrayIPcLm2EEEEviT0_T1_,@function
        .size           _ZN2at6native29vectorized_elementwise_kernelILi4ENS0_13AUnaryFunctorIffbZZZNS0_22logical_or_kernel_cudaERNS_14TensorIteratorEENKUlvE0_clEvENKUlvE5_clEvEUlffE_EESt5arrayIPcLm2EEEEviT0_T1_,(.L_x_43936 - _ZN2at6native29vectorized_elementwise_kernelILi4ENS0_13AUnaryFunctorIffbZZZNS0_22logical_or_kernel_cudaERNS_14TensorIteratorEENKUlvE0_clEvENKUlvE5_clEvEUlffE_EESt5arrayIPcLm2EEEEviT0_T1_)
        .other          _ZN2at6native29vectorized_elementwise_kernelILi4ENS0_13AUnaryFunctorIffbZZZNS0_22logical_or_kernel_cudaERNS_14TensorIteratorEENKUlvE0_clEvENKUlvE5_clEvEUlffE_EESt5arrayIPcLm2EEEEviT0_T1_,@"STO_CUDA_ENTRY STV_DEFAULT"
_ZN2at6native29vectorized_elementwise_kernelILi4ENS0_13AUnaryFunctorIffbZZZNS0_22logical_or_kernel_cudaERNS_14TensorIteratorEENKUlvE0_clEvENKUlvE5_clEvEUlffE_EESt5arrayIPcLm2EEEEviT0_T1_:
.text._ZN2at6native29vectorized_elementwise_kernelILi4ENS0_13AUnaryFunctorIffbZZZNS0_22logical_or_kernel_cudaERNS_14TensorIteratorEENKUlvE0_clEvENKUlvE5_clEvEUlffE_EESt5arrayIPcLm2EEEEviT0_T1_:
        /* <DEDUP_REMOVED lines=53> */
.L_x_19571:
        /* <DEDUP_REMOVED lines=105> */
.L_x_19574:
        /* <DEDUP_REMOVED lines=8> */
.L_x_19575:
        /* <DEDUP_REMOVED lines=8> */
.L_x_19576:
        /* <DEDUP_REMOVED lines=9> */
.L_x_19577:
[----:B------:R-:W-:Y:S05]  /*0b70*/  BSYNC B1 ;  /* 0x0000000000017941 */ /* 0x000fea0003800000 */
.L_x_19573:
[----:B------:R-:W-:-:S13]  /*0b80*/  ISETP.GE.AND P1, PT, R16, R19, PT ;  /* 0x000000131000720c */ /* 0x000fda0003f26270 */
[----:B0-----:R-:W0:Y:S01]  /*0b90*/  @!P1 LDC.64 R4, c[0x0][0x220] ;  /* 0x00008800ff049b82 */ /* 0x001e220000000a00 */
[----:B-12---:R-:W-:Y:S02]  /*0ba0*/  @!P1 IMAD.IADD R3, R17, 0x1, R16 ;  /* 0x0000000111039824 */ /* 0x006fe400078e0210 */
[----:B------:R-:W-:-:S03]  /*0bb0*/  @!P1 VIADD R16, R16, 0x80 ;  /* 0x0000008010109836 */ /* 0x000fc60000000000 */
[----:B0-----:R-:W-:-:S05]  /*0bc0*/  @!P1 IADD3 R2, P2, R3, R4, RZ ;  /* 0x0000000403029210 */ /* 0x001fca0007f5e0ff */
[----:B------:R-:W-:-:S05]  /*0bd0*/  @!P1 IMAD.X R3, RZ, RZ, R5, P2 ;  /* 0x000000ffff039224 */ /* 0x000fca00010e0605 */
[----:B------:R2:W-:Y:S03]  /*0be0*/  @!P1 STG.E.U8 desc[UR4][R2.64], R15 ;  /* 0x0000000f02009986 */ /* 0x0005e6000c101104 */
.L_x_19578:
[----:B------:R-:W-:Y:S05]  /*0bf0*/  BSYNC B0 ;  /* 0x0000000000007941 */ /* 0x000fea0003800000 */
.L_x_19572:
        /* <DEDUP_REMOVED lines=10> */
.L_x_19579:
        /* <DEDUP_REMOVED lines=14> */
.L_x_43936:


//--------------------- .text._ZN2at6native29vectorized_elementwise_kernelILi8ENS0_13AUnaryFunctorIffbZZZNS0_22logical_or_kernel_cudaERNS_14TensorIteratorEENKUlvE0_clEvENKUlvE5_clEvEUlffE_EESt5arrayIPcLm2EEEEviT0_T1_ --------------------------
	.section	.text._ZN2at6native29vectorized_elementwise_kernelILi8ENS0_13AUnaryFunctorIffbZZZNS0_22logical_or_kernel_cudaERNS_14TensorIteratorEENKUlvE0_clEvENKUlvE5_clEvEUlffE_EESt5arrayIPcLm2EEEEviT0_T1_,"ax",@progbits
	.align	128
        .global         _ZN2at6native29vectorized_elementwise_kernelILi8ENS0_13AUnaryFunctorIffbZZZNS0_22logical_or_kernel_cudaERNS_14TensorIteratorEENKUlvE0_clEvENKUlvE5_clEvEUlffE_EESt5arrayIPcLm2EEEEviT0_T1_
        .type           _ZN2at6native29vectorized_elementwise_kernelILi8ENS0_13AUnaryFunctorIffbZZZNS0_22logical_or_kernel_cudaERNS_14TensorIteratorEENKUlvE0_clEvENKUlvE5_clEvEUlffE_EESt5arrayIPcLm2EEEEviT0_T1_,@function
        .size           _ZN2at6native29vectorized_elementwise_kernelILi8ENS0_13AUnaryFunctorIffbZZZNS0_22logical_or_kernel_cudaERNS_14TensorIteratorEENKUlvE0_clEvENKUlvE5_clEvEUlffE_EESt5arrayIPcLm2EEEEviT0_T1_,(.L_x_43937 - _ZN2at6native29vectorized_elementwise_kernelILi8ENS0_13AUnaryFunctorIffbZZZNS0_22logical_or_kernel_cudaERNS_14TensorIteratorEENKUlvE0_clEvENKUlvE5_clEvEUlffE_EESt5arrayIPcLm2EEEEviT0_T1_)
        .other          _ZN2at6native29vectorized_elementwise_kernelILi8ENS0_13AUnaryFunctorIffbZZZNS0_22logical_or_kernel_cudaERNS_14TensorIteratorEENKUlvE0_clEvENKUlvE5_clEvEUlffE_EESt5arrayIPcLm2EEEEviT0_T1_,@"STO_CUDA_ENTRY STV_DEFAULT"
_ZN2at6native29vectorized_elementwise_kernelILi8ENS0_13AUnaryFunctorIffbZZZNS0_22logical_or_kernel_cudaERNS_14TensorIteratorEENKUlvE0_clEvENKUlvE5_clEvEUlffE_EESt5arrayIPcLm2EEEEviT0_T1_:
.text._ZN2at6native29vectorized_elementwise_kernelILi8ENS0_13AUnaryFunctorIffbZZZNS0_22logical_or_kernel_cudaERNS_14TensorIteratorEENKUlvE0_clEvENKUlvE5_clEvEUlffE_EESt5arrayIPcLm2EEEEviT0_T1_:
        /* <DEDUP_REMOVED lines=56> */
.L_x_19580:
        /* <DEDUP_REMOVED lines=105> */
.L_x_19583:
        /* <DEDUP_REMOVED lines=8> */
.L_x_19584:
        /* <DEDUP_REMOVED lines=8> */
.L_x_19585:
        /* <DEDUP_REMOVED lines=9> */
.L_x_19586:
[----:B------:R-:W-:Y:S05]  /*0ba0*/  BSYNC B1 ;  /* 0x0000000000017941 */ /* 0x000fea0003800000 */
.L_x_19582:
[----:B------:R-:W-:-:S13]  /*0bb0*/  ISETP.GE.AND P1, PT, R16, R19, PT ;  /* 0x000000131000720c */ /* 0x000fda0003f26270 */
[----:B0-----:R-:W0:Y:S01]  /*0bc0*/  @!P1 LDC.64 R4, c[0x0][0x220] ;  /* 0x00008800ff049b82 */ /* 0x001e220000000a00 */
[----:B-12---:R-:W-:Y:S02]  /*0bd0*/  @!P1 IMAD.IADD R3, R17, 0x1, R16 ;  /* 0x0000000111039824 */ /* 0x006fe400078e0210 */
[----:B------:R-:W-:-:S03]  /*0be0*/  @!P1 VIADD R16, R16, 0x80 ;  /* 0x0000008010109836 */ /* 0x000fc60000000000 */
[----:B0-----:R-:W-:-:S05]  /*0bf0*/  @!P1 IADD3 R2, P2, R3, R4, RZ ;  /* 0x0000000403029210 */ /* 0x001fca0007f5e0ff */
[----:B------:R-:W-:-:S05]  /*0c00*/  @!P1 IMAD.X R3, RZ, RZ, R5, P2 ;  /* 0x000000ffff039224 */ /* 0x000fca00010e0605 */
[----:B------:R2:W-:Y:S03]  /*0c10*/  @!P1 STG.E.U8 desc[UR4][R2.64], R15 ;  /* 0x0000000f02009986 */ /* 0x0005e6000c101104 */
.L_x_19587:
[----:B------:R-:W-:Y:S05]  /*0c20*/  BSYNC B0 ;  /* 0x0000000000007941 */ /* 0x000fea0003800000 */
.L_x_19581:
        /* <DEDUP_REMOVED lines=10> */
.L_x_19588:
        /* <DEDUP_REMOVED lines=11> */
.L_x_43937:


//--------------------- .text._ZN2at6native18elementwise_kernelILi128ELi4EZNS0_15gpu_kernel_implINS0_13BinaryFunctorIffbZZZNS0_22logical_or_kernel_cudaERNS_14TensorIteratorEENKUlvE0_clEvENKUlvE5_clEvEUlffE_EEEEvRNS_18TensorIteratorBaseERKT_EUliE_EEviT1_ --------------------------
	.section	.text._ZN2at6native18elementwise_kernelILi128ELi4EZNS0_15gpu_kernel_implINS0_13BinaryFunctorIffbZZZNS0_22logical_or_kernel_cudaERNS_14TensorIteratorEENKUlvE0_clEvENKUlvE5_clEvEUlffE_EEEEvRNS_18TensorIteratorBaseERKT_EUliE_EEviT1_,"ax",@progbits
	.align	128
        .global         _ZN2at6native18elementwise_kernelILi128ELi4EZNS0_15gpu_kernel_implINS0_13BinaryFunctorIffbZZZNS0_22logical_or_kernel_cudaERNS_14TensorIteratorEENKUlvE0_clEvENKUlvE5_clEvEUlffE_EEEEvRNS_18TensorIteratorBaseERKT_EUliE_EEviT1_
        .type           _ZN2at6native18elementwise_kernelILi128ELi4EZNS0_15gpu_kernel_implINS0_13BinaryFunctorIffbZZZNS0_22logical_or_kernel_cudaERNS_14TensorIteratorEENKUlvE0_clEvENKUlvE5_clEvEUlffE_EEEEvRNS_18TensorIteratorBaseERKT_EUliE_EEviT1_,@function
        .size           _ZN2at6native18elementwise_kernelILi128ELi4EZNS0_15gpu_kernel_implINS0_13BinaryFunctorIffbZZZNS0_22logical_or_kernel_cudaERNS_14TensorIteratorEENKUlvE0_clEvENKUlvE5_clEvEUlffE_EEEEvRNS_18TensorIteratorBaseERKT_EUliE_EEviT1_,(.L_x_43938 - _ZN2at6native18elementwise_kernelILi128ELi4EZNS0_15gpu_kernel_implINS0_13BinaryFunctorIffbZZZNS0_22logical_or_kernel_cudaERNS_14TensorIteratorEENKUlvE0_clEvENKUlvE5_clEvEUlffE_EEEEvRNS_18TensorIteratorBaseERKT_EUliE_EEviT1_)
        .other          _ZN2at6native18elementwise_kernelILi128ELi4EZNS0_15gpu_kernel_implINS0_13BinaryFunctorIffbZZZNS0_22logical_or_kernel_cudaERNS_14TensorIteratorEENKUlvE0_clEvENKUlvE5_clEvEUlffE_EEEEvRNS_18TensorIteratorBaseERKT_EUliE_EEviT1_,@"STO_CUDA_ENTRY STV_DEFAULT"
_ZN2at6native18elementwise_kernelILi128ELi4EZNS0_15gpu_kernel_implINS0_13BinaryFunctorIffbZZZNS0_22logical_or_kernel_cudaERNS_14TensorIteratorEENKUlvE0_clEvENKUlvE5_clEvEUlffE_EEEEvRNS_18TensorIteratorBaseERKT_EUliE_EEviT1_:
.text._ZN2at6native18elementwise_kernelILi128ELi4EZNS0_15gpu_kernel_implINS0_13BinaryFunctorIffbZZZNS0_22logical_or_kernel_cudaERNS_14TensorIteratorEENKUlvE0_clEvENKUlvE5_clEvEUlffE_EEEEvRNS_18TensorIteratorBaseERKT_EUliE_EEviT1_:
        /* <DEDUP_REMOVED lines=365> */
.L_x_19591:
        /* <DEDUP_REMOVED lines=22> */
.L_x_19596:
[----:B------:R-:W2:Y:S02]  /*1830*/  LDG.E.U8 R2, desc[UR36][R2.64] ;  /* 0x0000002402027981 */ /* 0x000ea4000c1e1100 */
[----:B--2---:R-:W-:Y:S01]  /*1840*/  I2FP.F32.U32 R19, R2 ;  /* 0x0000000200137245 */ /* 0x004fe20000201000 */
[----:B------:R-:W-:Y:S06]  /*1850*/  BRA `(.L_x_19598) ;  /* 0x0000000c002c7947 */ /* 0x000fec0003800000 */
.L_x_19595:
        /* <DEDUP_REMOVED lines=9> */
.L_x_19600:
[----:B------:R-:W2:Y:S02]  /*18f0*/  LDG.E R2, desc[UR36][R2.64] ;  /* 0x0000002402027981 */ /* 0x000ea4000c1e1900 */
[----:B--2---:R-:W-:Y:S01]  /*1900*/  I2FP.F32.S32 R19, R2 ;  /* 0x0000000200137245 */ /* 0x004fe20000201400 */
[----:B------:R-:W-:Y:S06]  /*1910*/  BRA `(.L_x_19598) ;  /* 0x0000000800fc7947 */ /* 0x000fec0003800000 */
.L_x_19599:
[----:B------:R-:W2:Y:S02]  /*1920*/  LDG.E.U16 R2, desc[UR36][R2.64] ;  /* 0x0000002402027981 */ /* 0x000ea4000c1e1500 */
[----:B--2---:R0:W1:Y:S01]  /*1930*/  I2F.S16 R19, R2 ;  /* 0x0000000200137306 */ /* 0x0040620000101400 */
[----:B------:R-:W-:Y:S05]  /*1940*/  BRA `(.L_x_19598) ;  /* 0x0000000800f07947 */ /* 0x000fea0003800000 */
.L_x_19594:
        /* <DEDUP_REMOVED lines=8> */
.L_x_19602:
[----:B------:R-:W2:Y:S02]  /*19d0*/  LDG.E.U16 R2, desc[UR36][R2.64] ;  /* 0x0000002402027981 */ /* 0x000ea4000c1e1500 */
[----:B--2---:R-:W-:Y:S01]  /*19e0*/  HADD2.F32 R19, -RZ, R2.H0_H0 ;  /* 0x20000002ff137230 */ /* 0x004fe20000004100 */
[----:B------:R-:W-:Y:S06]  /*19f0*/  BRA `(.L_x_19598) ;  /* 0x0000000800c47947 */ /* 0x000fec0003800000 */
.L_x_19601:
        /* <DEDUP_REMOVED lines=8> */
.L_x_19604:
[----:B------:R-:W2:Y:S02]  /*1a80*/  LDG.E.U16 R2, desc[UR36][R2.64] ;  /* 0x0000002402027981 */ /* 0x000ea4000c1e1500 */
[----:B--2---:R-:W-:Y:S01]  /*1a90*/  HADD2.F32 R19, -RZ, R2.H0_H0 ;  /* 0x20000002ff137230 */ /* 0x004fe20000004100 */
[----:B------:R-:W-:Y:S06]  /*1aa0*/  BRA `(.L_x_19598) ;  /* 0x0000000800987947 */ /* 0x000fec0003800000 */
.L_x_19603:
[----:B------:R-:W2:Y:S01]  /*1ab0*/  LDG.E.64 R2, desc[UR36][R2.64] ;  /* 0x0000002402027981 */ /* 0x000ea2000c1e1b00 */
[----:B------:R-:W-:Y:S01]  /*1ac0*/  UMOV UR4, 0xf0000000 ;  /* 0xf000000000047882 */ /* 0x000fe20000000000 */
[----:B------:R-:W-:Y:S01]  /*1ad0*/  UMOV UR5, 0x380fffff ;  /* 0x380fffff00057882 */ /* 0x000fe20000000000 */
[----:B--2---:R-:W0:Y:S01]  /*1ae0*/  F2F.F32.F64 R19, R2 ;  /* 0x0000000200137310 */ /* 0x004e220000301000 */
[----:B------:R-:W-:-:S14]  /*1af0*/  DSETP.GEU.AND P0, PT, |R2|, UR4, PT ;  /* 0x0000000402007e2a */ /* 0x000fdc000bf0e200 */
[----:B0-----:R-:W-:Y:S01]  /*1b00*/  @!P0 FMUL R19, R19, 1.175494350822287508e-38 ;  /* 0x0080000013138820 */ /* 0x001fe20000400000 */
[----:B------:R-:W-:Y:S06]  /*1b10*/  BRA `(.L_x_19598) ;  /* 0x00000008007c7947 */ /* 0x000fec0003800000 */
.L_x_19593:
        /* <DEDUP_REMOVED lines=12> */
.L_x_19607:
[----:B------:R-:W2:Y:S01]  /*1be0*/  LDG.E.64 R2, desc[UR36][R2.64] ;  /* 0x0000002402027981 */ /* 0x000ea2000c1e1b00 */
[----:B------:R-:W-:Y:S01]  /*1bf0*/  UMOV UR4, 0xf0000000 ;  /* 0xf000000000047882 */ /* 0x000fe20000000000 */
[----:B------:R-:W-:Y:S01]  /*1c00*/  UMOV UR5, 0x380fffff ;  /* 0x380fffff00057882 */ /* 0x000fe20000000000 */
[----:B--2---:R-:W0:Y:S01]  /*1c10*/  F2F.F32.F64 R19, R2 ;  /* 0x0000000200137310 */ /* 0x004e220000301000 */
[----:B------:R-:W-:-:S14]  /*1c20*/  DSETP.GEU.AND P0, PT, |R2|, UR4, PT ;  /* 0x0000000402007e2a */ /* 0x000fdc000bf0e200 */
[----:B0-----:R-:W-:Y:S01]  /*1c30*/  @!P0 FMUL R19, R19, 1.175494350822287508e-38 ;  /* 0x0080000013138820 */ /* 0x001fe20000400000 */
[----:B------:R-:W-:Y:S06]  /*1c40*/  BRA `(.L_x_19598) ;  /* 0x0000000800307947 */ /* 0x000fec0003800000 */
.L_x_19606:
        /* <DEDUP_REMOVED lines=26> */
.L_x_19609:
        /* <DEDUP_REMOVED lines=13> */
.L_x_19608:
[----:B------:R-:W2:Y:S02]  /*1ec0*/  LDG.E.U16 R2, desc[UR36][R2.64] ;  /* 0x0000002402027981 */ /* 0x000ea4000c1e1500 */
[----:B--2---:R-:W-:Y:S01]  /*1ed0*/  IMAD.U32 R19, R2, 0x10000, RZ ;  /* 0x0001000002137824 */ /* 0x004fe200078e00ff */
[----:B------:R-:W-:Y:S06]  /*1ee0*/  BRA `(.L_x_19598) ;  /* 0x0000000400887947 */ /* 0x000fec0003800000 */
.L_x_19605:
        /* <DEDUP_REMOVED lines=11> */
.L_x_19612:
        /* <DEDUP_REMOVED lines=20> */
.L_x_19614:
[----:B------:R-:W-:Y:S05]  /*20e0*/  BSYNC B0 ;  /* 0x0000000000007941 */ /* 0x000fea0003800000 */
.L_x_19613:
[----:B------:R-:W-:Y:S01]  /*20f0*/  IMAD.SHL.U32 R2, R2, 0x100000, RZ ;  /* 0x0010000002027824 */ /* 0x000fe200078e00ff */
[----:B------:R-:W-:-:S04]  /*2100*/  LEA R0, R0, 0x3b800000, 0x17 ;  /* 0x3b80000000007811 */ /* 0x000fc800078eb8ff */
[----:B------:R-:W-:Y:S01]  /*2110*/  LOP3.LUT R19, R0, R2, R19, 0xfe, !PT ;  /* 0x0000000200137212 */ /* 0x000fe200078efe13 */
[----:B------:R-:W-:Y:S06]  /*2120*/  BRA `(.L_x_19598) ;  /* 0x0000000000f87947 */ /* 0x000fec0003800000 */
.L_x_19611:
        /* <DEDUP_REMOVED lines=20> */
.L_x_19616:
[----:B------:R-:W-:Y:S05]  /*2270*/  BSYNC B0 ;  /* 0x0000000000007941 */ /* 0x000fea0003800000 */
.L_x_19615:
[----:B------:R-:W-:Y:S01]  /*2280*/  IMAD.SHL.U32 R2, R2, 0x200000, RZ ;  /* 0x0020000002027824 */ /* 0x000fe200078e00ff */
[----:B------:R-:W-:-:S04]  /*2290*/  LEA R0, R0, 0x37800000, 0x17 ;  /* 0x3780000000007811 */ /* 0x000fc800078eb8ff */
[----:B------:R-:W-:Y:S01]  /*22a0*/  LOP3.LUT R19, R0, R2, R19, 0xfe, !PT ;  /* 0x0000000200137212 */ /* 0x000fe200078efe13 */
[----:B------:R-:W-:Y:S06]  /*22b0*/  BRA `(.L_x_19598) ;  /* 0x0000000000947947 */ /* 0x000fec0003800000 */
.L_x_19610:
        /* <DEDUP_REMOVED lines=14> */
.L_x_19597:
        /* <DEDUP_REMOVED lines=16> */
.L_x_19619:
[----:B------:R-:W-:Y:S01]  /*24a0*/  IMAD.MOV.U32 R19, RZ, RZ, RZ ;  /* 0x000000ffff137224 */ /* 0x000fe200078e00ff */
[----:B------:R-:W-:Y:S06]  /*24b0*/  BRA `(.L_x_19598) ;  /* 0x0000000000147947 */ /* 0x000fec0003800000 */
.L_x_19618:
[----:B------:R-:W2:Y:S02]  /*24c0*/  LDG.E.64 R2, desc[UR36][R2.64] ;  /* 0x0000002402027981 */ /* 0x000ea4000c1e1b00 */
[----:B--2---:R0:W1:Y:S01]  /*24d0*/  I2F.U64 R19, R2 ;  /* 0x0000000200137312 */ /* 0x0040620000301000 */
[----:B------:R-:W-:Y:S05]  /*24e0*/  BRA `(.L_x_19598) ;  /* 0x0000000000087947 */ /* 0x000fea0003800000 */
.L_x_19617:
[----:B------:R-:W2:Y:S02]  /*24f0*/  LDG.E R2, desc[UR36][R2.64] ;  /* 0x0000002402027981 */ /* 0x000ea4000c1e1900 */
[----:B--2---:R-:W-:-:S07]  /*2500*/  I2FP.F32.U32 R19, R2 ;  /* 0x0000000200137245 */ /* 0x004fce0000201000 */
.L_x_19598:
[----:B------:R-:W-:Y:S05]  /*2510*/  BSYNC B6 ;  /* 0x0000000000067941 */ /* 0x000fea0003800000 */
.L_x_19592:
        /* <DEDUP_REMOVED lines=19> */
.L_x_19624:
[----:B------:R-:W2:Y:S02]  /*2650*/  LDG.E.U8 R0, desc[UR36][R2.64] ;  /* 0x0000002402007981 */ /* 0x000ea4000c1e1100 */
[----:B--2---:R-:W-:Y:S01]  /*2660*/  I2FP.F32.U32 R0, R0 ;  /* 0x0000000000007245 */ /* 0x004fe20000201000 */
[----:B------:R-:W-:Y:S06]  /*2670*/  BRA `(.L_x_19626) ;  /* 0x0000000c002c7947 */ /* 0x000fec0003800000 */
.L_x_19623:
        /* <DEDUP_REMOVED lines=9> */
.L_x_19628:
[----:B------:R-:W2:Y:S02]  /*2710*/  LDG.E R0, desc[UR36][R2.64] ;  /* 0x0000002402007981 */ /* 0x000ea4000c1e1900 */
[----:B--2---:R-:W-:Y:S01]  /*2720*/  I2FP.F32.S32 R0, R0 ;  /* 0x0000000000007245 */ /* 0x004fe20000201400 */
[----:B------:R-:W-:Y:S06]  /*2730*/  BRA `(.L_x_19626) ;  /* 0x0000000800fc7947 */ /* 0x000fec0003800000 */
.L_x_19627:
[----:B------:R-:W2:Y:S02]  /*2740*/  LDG.E.U16 R0, desc[UR36][R2.64] ;  /* 0x0000002402007981 */ /* 0x000ea4000c1e1500 */
[----:B--2---:R-:W4:Y:S01]  /*2750*/  I2F.S16 R0, R0 ;  /* 0x0000000000007306 */ /* 0x004f220000101400 */
[----:B------:R-:W-:Y:S05]  /*2760*/  BRA `(.L_x_19626) ;  /* 0x0000000800f07947 */ /* 0x000fea0003800000 */
.L_x_19622:
        /* <DEDUP_REMOVED lines=8> */
.L_x_19630:
[----:B------:R-:W2:Y:S02]  /*27f0*/  LDG.E.U16 R0, desc[UR36][R2.64] ;  /* 0x0000002402007981 */ /* 0x000ea4000c1e1500 */
[----:B--2---:R-:W-:Y:S01]  /*2800*/  HADD2.F32 R0, -RZ, R0.H0_H0 ;  /* 0x20000000ff007230 */ /* 0x004fe20000004100 */
[----:B------:R-:W-:Y:S06]  /*2810*/  BRA `(.L_x_19626) ;  /* 0x0000000800c47947 */ /* 0x000fec0003800000 */
.L_x_19629:
        /* <DEDUP_REMOVED lines=8> */
.L_x_19632:
[----:B------:R-:W2:Y:S02]  /*28a0*/  LDG.E.U16 R0, desc[UR36][R2.64] ;  /* 0x0000002402007981 */ /* 0x000ea4000c1e1500 */
[----:B--2---:R-:W-:Y:S01]  /*28b0*/  HADD2.F32 R0, -RZ, R0.H0_H0 ;  /* 0x20000000ff007230 */ /* 0x004fe20000004100 */
[----:B------:R-:W-:Y:S06]  /*28c0*/  BRA `(.L_x_19626) ;  /* 0x0000000800987947 */ /* 0x000fec0003800000 */
.L_x_19631:
[----:B------:R-:W2:Y:S01]  /*28d0*/  LDG.E.64 R2, desc[UR36][R2.64] ;  /* 0x0000002402027981 */ /* 0x000ea2000c1e1b00 */
[----:B------:R-:W-:Y:S01]  /*28e0*/  UMOV UR4, 0xf0000000 ;  /* 0xf000000000047882 */ /* 0x000fe20000000000 */
[----:B------:R-:W-:Y:S01]  /*28f0*/  UMOV UR5, 0x380fffff ;  /* 0x380fffff00057882 */ /* 0x000fe20000000000 */
[----:B--2---:R-:W0:Y:S01]  /*2900*/  F2F.F32.F64 R0, R2 ;  /* 0x0000000200007310 */ /* 0x004e220000301000 */
[----:B------:R-:W-:-:S14]  /*2910*/  DSETP.GEU.AND P0, PT, |R2|, UR4, PT ;  /* 0x0000000402007e2a */ /* 0x000fdc000bf0e200 */
[----:B0-----:R-:W-:Y:S01]  /*2920*/  @!P0 FMUL R0, R0, 1.175494350822287508e-38 ;  /* 0x0080000000008820 */ /* 0x001fe20000400000 */
[----:B------:R-:W-:Y:S06]  /*2930*/  BRA `(.L_x_19626) ;  /* 0x00000008007c7947 */ /* 0x000fec0003800000 */
.L_x_19621:
        /* <DEDUP_REMOVED lines=12> */
.L_x_19635:
[----:B------:R-:W2:Y:S01]  /*2a00*/  LDG.E.64 R2, desc[UR36][R2.64] ;  /* 0x0000002402027981 */ /* 0x000ea2000c1e1b00 */
[----:B------:R-:W-:Y:S01]  /*2a10*/  UMOV UR4, 0xf0000000 ;  /* 0xf000000000047882 */ /* 0x000fe20000000000 */
[----:B------:R-:W-:Y:S01]  /*2a20*/  UMOV UR5, 0x380fffff ;  /* 0x380fffff00057882 */ /* 0x000fe20000000000 */
[----:B--2---:R-:W0:Y:S01]  /*2a30*/  F2F.F32.F64 R0, R2 ;  /* 0x0000000200007310 */ /* 0x004e220000301000 */
[----:B------:R-:W-:-:S14]  /*2a40*/  DSETP.GEU.AND P0, PT, |R2|, UR4, PT ;  /* 0x0000000402007e2a */ /* 0x000fdc000bf0e200 */
[----:B0-----:R-:W-:Y:S01]  /*2a50*/  @!P0 FMUL R0, R0, 1.175494350822287508e-38 ;  /* 0x0080000000008820 */ /* 0x001fe20000400000 */
[----:B------:R-:W-:Y:S06]  /*2a60*/  BRA `(.L_x_19626) ;  /* 0x0000000800307947 */ /* 0x000fec0003800000 */
.L_x_19634:
        /* <DEDUP_REMOVED lines=26> */
.L_x_19637:
        /* <DEDUP_REMOVED lines=13> */
.L_x_19636:
[----:B------:R-:W2:Y:S02]  /*2ce0*/  LDG.E.U16 R0, desc[UR36][R2.64] ;  /* 0x0000002402007981 */ /* 0x000ea4000c1e1500 */
[----:B--2---:R-:W-:Y:S01]  /*2cf0*/  IMAD.U32 R0, R0, 0x10000, RZ ;  /* 0x0001000000007824 */ /* 0x004fe200078e00ff */
[----:B------:R-:W-:Y:S06]  /*2d00*/  BRA `(.L_x_19626) ;  /* 0x0000000400887947 */ /* 0x000fec0003800000 */
.L_x_19633:
        /* <DEDUP_REMOVED lines=11> */
.L_x_19640:
        /* <DEDUP_REMOVED lines=20> */
.L_x_19642:
[----:B------:R-:W-:Y:S05]  /*2f00*/  BSYNC B0 ;  /* 0x0000000000007941 */ /* 0x000fea0003800000 */
.L_x_19641:
[----:B------:R-:W-:Y:S01]  /*2f10*/  LEA R3, R0, 0x3b800000, 0x17 ;  /* 0x3b80000000037811 */ /* 0x000fe200078eb8ff */
[----:B------:R-:W-:-:S05]  /*2f20*/  IMAD.SHL.U32 R0, R2, 0x100000, RZ ;  /* 0x0010000002007824 */ /* 0x000fca00078e00ff */
[----:B------:R-:W-:Y:S01]  /*2f30*/  LOP3.LUT R0, R3, R0, R4, 0xfe, !PT ;  /* 0x0000000003007212 */ /* 0x000fe200078efe04 */
[----:B------:R-:W-:Y:S06]  /*2f40*/  BRA `(.L_x_19626) ;  /* 0x0000000000f87947 */ /* 0x000fec0003800000 */
.L_x_19639:
        /* <DEDUP_REMOVED lines=20> */
.L_x_19644:
[----:B------:R-:W-:Y:S05]  /*3090*/  BSYNC B0 ;  /* 0x0000000000007941 */ /* 0x000fea0003800000 */
.L_x_19643:
[----:B------:R-:W-:Y:S01]  /*30a0*/  LEA R3, R0, 0x37800000, 0x17 ;  /* 0x3780000000037811 */ /* 0x000fe200078eb8ff */
[----:B------:R-:W-:-:S05]  /*30b0*/  IMAD.SHL.U32 R0, R2, 0x200000, RZ ;  /* 0x0020000002007824 */ /* 0x000fca00078e00ff */
[----:B------:R-:W-:Y:S01]  /*30c0*/  LOP3.LUT R0, R3, R0, R4, 0xfe, !PT ;  /* 0x0000000003007212 */ /* 0x000fe200078efe04 */
[----:B------:R-:W-:Y:S06]  /*30d0*/  BRA `(.L_x_19626) ;  /* 0x0000000000947947 */ /* 0x000fec0003800000 */
.L_x_19638:
        /* <DEDUP_REMOVED lines=14> */
.L_x_19625:
        /* <DEDUP_REMOVED lines=16> */
.L_x_19647:
[----:B------:R-:W-:Y:S01]  /*32c0*/  IMAD.MOV.U32 R0, RZ, RZ, RZ ;  /* 0x000000ffff007224 */ /* 0x000fe200078e00ff */
[----:B------:R-:W-:Y:S06]  /*32d0*/  BRA `(.L_x_19626) ;  /* 0x0000000000147947 */ /* 0x000fec0003800000 */
.L_x_19646:
[----:B------:R-:W2:Y:S02]  /*32e0*/  LDG.E.64 R2, desc[UR36][R2.64] ;  /* 0x0000002402027981 */ /* 0x000ea4000c1e1b00 */
[----:B--2---:R0:W1:Y:S01]  /*32f0*/  I2F.U64 R0, R2 ;  /* 0x0000000200007312 */ /* 0x0040620000301000 */
[----:B------:R-:W-:Y:S05]  /*3300*/  BRA `(.L_x_19626) ;  /* 0x0000000000087947 */ /* 0x000fea0003800000 */
.L_x_19645:
[----:B------:R-:W2:Y:S02]  /*3310*/  LDG.E R0, desc[UR36][R2.64] ;  /* 0x0000002402007981 */ /* 0x000ea4000c1e1900 */
[----:B--2---:R-:W-:-:S07]  /*3320*/  I2FP.F32.U32 R0, R0 ;  /* 0x0000000000007245 */ /* 0x004fce0000201000 */
.L_x_19626:
[----:B------:R-:W-:Y:S05]  /*3330*/  BSYNC B6 ;  /* 0x0000000000067941 */ /* 0x000fea0003800000 */
.L_x_19620:
        /* <DEDUP_REMOVED lines=19> */
.L_x_19651:
[----:B------:R0:W-:Y:S01]  /*3470*/  STG.E.U8 desc[UR36][R16.64], R2 ;  /* 0x0000000210007986 */ /* 0x0001e2000c101124 */
[----:B------:R-:W-:Y:S05]  /*3480*/  BRA `(.L_x_19653) ;  /* 0x0000000c00487947 */ /* 0x000fea0003800000 */
.L_x_19650:
        /* <DEDUP_REMOVED lines=9> */
.L_x_19655:
[----:B------:R0:W-:Y:S01]  /*3520*/  STG.E desc[UR36][R16.64], R2 ;  /* 0x0000000210007986 */ /* 0x0001e2000c101924 */
[----:B------:R-:W-:Y:S05]  /*3530*/  BRA `(.L_x_19653) ;  /* 0x0000000c001c7947 */ /* 0x000fea0003800000 */
.L_x_19654:
[----:B------:R0:W-:Y:S01]  /*3540*/  STG.E.U16 desc[UR36][R16.64], R2 ;  /* 0x0000000210007986 */ /* 0x0001e2000c101524 */
[----:B------:R-:W-:Y:S05]  /*3550*/  BRA `(.L_x_19653) ;  /* 0x0000000c00147947 */ /* 0x000fea0003800000 */
.L_x_19649:
        /* <DEDUP_REMOVED lines=9> */
.L_x_19657:
[----:B------:R-:W-:-:S04]  /*35f0*/  I2FP.F32.U32 R0, R2 ;  /* 0x0000000200007245 */ /* 0x000fc80000201000 */
[----:B------:R-:W-:-:S05]  /*3600*/  F2FP.F16.F32.PACK_AB R0, RZ, R0 ;  /* 0x00000000ff00723e */ /* 0x000fca00000000ff */
[----:B------:R0:W-:Y:S01]  /*3610*/  STG.E.U16 desc[UR36][R16.64], R0 ;  /* 0x0000000010007986 */ /* 0x0001e2000c101524 */
[----:B------:R-:W-:Y:S05]  /*3620*/  BRA `(.L_x_19653) ;  /* 0x0000000800e07947 */ /* 0x000fea0003800000 */
.L_x_19656:
        /* <DEDUP_REMOVED lines=10> */
.L_x_19659:
[----:B------:R-:W-:-:S04]  /*36d0*/  I2FP.F32.U32 R2, R2 ;  /* 0x0000000200027245 */ /* 0x000fc80000201000 */
[----:B------:R-:W-:-:S04]  /*36e0*/  F2FP.F16.F32.PACK_AB R3, RZ, R2 ;  /* 0x00000002ff03723e */ /* 0x000fc800000000ff */
[----:B------:R-:W-:-:S05]  /*36f0*/  PRMT R3, R3, 0x5410, RZ ;  /* 0x0000541003037816 */ /* 0x000fca00000000ff */
[----:B------:R2:W-:Y:S01]  /*3700*/  STG.E desc[UR36][R16.64], R3 ;  /* 0x0000000310007986 */ /* 0x0005e2000c101924 */
[----:B------:R-:W-:Y:S05]  /*3710*/  BRA `(.L_x_19653) ;  /* 0x0000000800a47947 */ /* 0x000fea0003800000 */
.L_x_19658:
[----:B------:R-:W0:Y:S02]  /*3720*/  I2F.F64.U32 R2, R2 ;  /* 0x0000000200027312 */ /* 0x000e240000201800 */
[----:B0-----:R4:W-:Y:S01]  /*3730*/  STG.E.64 desc[UR36][R16.64], R2 ;  /* 0x0000000210007986 */ /* 0x0019e2000c101b24 */
[----:B------:R-:W-:Y:S05]  /*3740*/  BRA `(.L_x_19653) ;  /* 0x0000000800987947 */ /* 0x000fea0003800000 */
.L_x_19648:
        /* <DEDUP_REMOVED lines=10> */
.L_x_19662:
[----:B------:R-:W0:Y:S01]  /*37f0*/  I2F.F64.U32 R4, R2 ;  /* 0x0000000200047312 */ /* 0x000e220000201800 */
[----:B------:R-:W-:-:S05]  /*3800*/  CS2R R6, SRZ ;  /* 0x0000000000067805 */ /* 0x000fca000001ff00 */
[----:B0-----:R0:W-:Y:S01]  /*3810*/  STG.E.128 desc[UR36][R16.64], R4 ;  /* 0x0000000410007986 */ /* 0x0011e2000c101d24 */
[----:B------:R-:W-:Y:S05]  /*3820*/  BRA `(.L_x_19653) ;  /* 0x0000000800607947 */ /* 0x000fea0003800000 */
.L_x_19661:
        /* <DEDUP_REMOVED lines=21> */
.L_x_19666:
[----:B------:R-:W-:Y:S05]  /*3980*/  BSYNC B0 ;  /* 0x0000000000007941 */ /* 0x000fea0003800000 */
.L_x_19665:
[----:B------:R-:W-:-:S05]  /*3990*/  LOP3.LUT R3, R0, R3, RZ, 0xfc, !PT ;  /* 0x0000000300037212 */ /* 0x000fca00078efcff */
[----:B------:R0:W-:Y:S01]  /*39a0*/  STG.E.U8 desc[UR36][R16.64], R3 ;  /* 0x0000000310007986 */ /* 0x0001e2000c101124 */
[----:B------:R-:W-:Y:S05]  /*39b0*/  BRA `(.L_x_19653) ;  /* 0x0000000400fc7947 */ /* 0x000fea0003800000 */
.L_x_19664:
        /* <DEDUP_REMOVED lines=13> */
.L_x_19668:
[----:B------:R-:W-:Y:S01]  /*3a90*/  IMAD.MOV.U32 R0, RZ, RZ, 0x7f ;  /* 0x0000007fff007424 */ /* 0x000fe200078e00ff */
[----:B------:R-:W-:-:S04]  /*3aa0*/  ISETP.GT.U32.AND P0, PT, R2, 0x7f800000, PT ;  /* 0x7f8000000200780c */ /* 0x000fc80003f04070 */
[----:B------:R-:W-:-:S09]  /*3ab0*/  SEL R0, R0, 0x7c, P0 ;  /* 0x0000007c00007807 */ /* 0x000fd20000000000 */
.L_x_19669:
[----:B------:R-:W-:Y:S05]  /*3ac0*/  BSYNC B0 ;  /* 0x0000000000007941 */ /* 0x000fea0003800000 */
.L_x_19667:
[----:B------:R-:W-:-:S04]  /*3ad0*/  LOP3.LUT R2, R3, 0x80000000, RZ, 0xc0, !PT ;  /* 0x8000000003027812 */ /* 0x000fc800078ec0ff */
[----:B------:R-:W-:-:S04]  /*3ae0*/  SHF.R.U32.HI R3, RZ, 0x18, R2 ;  /* 0x00000018ff037819 */ /* 0x000fc80000011602 */
[----:B------:R-:W-:-:S05]  /*3af0*/  LOP3.LUT R3, R0, R3, RZ, 0xfc, !PT ;  /* 0x0000000300037212 */ /* 0x000fca00078efcff */
[----:B------:R0:W-:Y:S01]  /*3b00*/  STG.E.U8 desc[UR36][R16.64], R3 ;  /* 0x0000000310007986 */ /* 0x0001e2000c101124 */
[----:B------:R-:W-:Y:S05]  /*3b10*/  BRA `(.L_x_19653) ;  /* 0x0000000400a47947 */ /* 0x000fea0003800000 */
.L_x_19663:
[----:B------:R-:W-:-:S04]  /*3b20*/  I2FP.F32.U32 R0, R2 ;  /* 0x0000000200007245 */ /* 0x000fc80000201000 */
[----:B------:R-:W-:-:S05]  /*3b30*/  F2FP.BF16.F32.PACK_AB R0, RZ, R0 ;  /* 0x00000000ff00723e */ /* 0x000fca00000010ff */
[----:B------:R0:W-:Y:S01]  /*3b40*/  STG.E.U16 desc[UR36][R16.64], R0 ;  /* 0x0000000010007986 */ /* 0x0001e2000c101524 */
[----:B------:R-:W-:Y:S05]  /*3b50*/  BRA `(.L_x_19653) ;  /* 0x0000000400947947 */ /* 0x000fea0003800000 */
.L_x_19660:
        /* <DEDUP_REMOVED lines=10> */
.L_x_19672:
        /* <DEDUP_REMOVED lines=17> */
.L_x_19675:
[----:B------:R-:W-:-:S04]  /*3d10*/  LOP3.LUT R2, R3, 0x80000000, RZ, 0xc0, !PT ;  /* 0x8000000003027812 */ /* 0x000fc800078ec0ff */
[----:B------:R-:W-:-:S04]  /*3d20*/  SHF.R.U32.HI R3, RZ, 0x18, R2 ;  /* 0x00000018ff037819 */ /* 0x000fc80000011602 */
[----:B------:R-:W-:-:S04]  /*3d30*/  LOP3.LUT R0, R0, R3, RZ, 0xfc, !PT ;  /* 0x0000000300007212 */ /* 0x000fc800078efcff */
[----:B------:R-:W-:-:S07]  /*3d40*/  PRMT R8, R0, 0x7610, R8 ;  /* 0x0000761000087816 */ /* 0x000fce0000000008 */
.L_x_19674:
[----:B------:R-:W-:Y:S05]  /*3d50*/  BSYNC B0 ;  /* 0x0000000000007941 */ /* 0x000fea0003800000 */
.L_x_19673:
[----:B------:R0:W-:Y:S01]  /*3d60*/  STG.E.U8 desc[UR36][R16.64], R8 ;  /* 0x0000000810007986 */ /* 0x0001e2000c101124 */
[----:B------:R-:W-:Y:S05]  /*3d70*/  BRA `(.L_x_19653) ;  /* 0x00000004000c7947 */ /* 0x000fea0003800000 */
.L_x_19671:
        /* <DEDUP_REMOVED lines=17> */
.L_x_19678:
[----:B------:R-:W-:-:S04]  /*3e90*/  LOP3.LUT R2, R3, 0x80000000, RZ, 0xc0, !PT ;  /* 0x8000000003027812 */ /* 0x000fc800078ec0ff */
[----:B------:R-:W-:-:S04]  /*3ea0*/  SHF.R.U32.HI R3, RZ, 0x18, R2 ;  /* 0x00000018ff037819 */ /* 0x000fc80000011602 */
[----:B------:R-:W-:-:S04]  /*3eb0*/  LOP3.LUT R0, R0, R3, RZ, 0xfc, !PT ;  /* 0x0000000300007212 */ /* 0x000fc800078efcff */
[----:B------:R-:W-:-:S07]  /*3ec0*/  PRMT R8, R0, 0x7610, R8 ;  /* 0x0000761000087816 */ /* 0x000fce0000000008 */
.L_x_19677:
[----:B------:R-:W-:Y:S05]  /*3ed0*/  BSYNC B0 ;  /* 0x0000000000007941 */ /* 0x000fea0003800000 */
.L_x_19676:
[----:B------:R0:W-:Y:S01]  /*3ee0*/  STG.E.U8 desc[UR36][R16.64], R8 ;  /* 0x0000000810007986 */ /* 0x0001e2000c101124 */
[----:B------:R-:W-:Y:S05]  /*3ef0*/  BRA `(.L_x_19653) ;  /* 0x0000000000ac7947 */ /* 0x000fea0003800000 */
.L_x_19670:
        /* <DEDUP_REMOVED lines=22> */
.L_x_19652:
        /* <DEDUP_REMOVED lines=16> */
.L_x_19681:
[----:B------:R-:W-:Y:S05]  /*4160*/  BRA `(.L_x_19653) ;  /* 0x0000000000107947 */ /* 0x000fea0003800000 */
.L_x_19680:
[----:B------:R-:W-:-:S05]  /*4170*/  IMAD.MOV.U32 R3, RZ, RZ, RZ ;  /* 0x000000ffff037224 */ /* 0x000fca00078e00ff */
[----:B------:R0:W-:Y:S01]  /*4180*/  STG.E.64 desc[UR36][R16.64], R2 ;  /* 0x0000000210007986 */ /* 0x0001e2000c101b24 */
[----:B------:R-:W-:Y:S05]  /*4190*/  BRA `(.L_x_19653) ;  /* 0x0000000000047947 */ /* 0x000fea0003800000 */
.L_x_19679:
[----:B------:R0:W-:Y:S02]  /*41a0*/  STG.E desc[UR36][R16.64], R2 ;  /* 0x0000000210007986 */ /* 0x0001e4000c101924 */
.L_x_19653:
[----:B------:R-:W-:-:S04]  /*41b0*/  IMAD R18, R18, 0x200, R23 ;  /* 0x0000020012127824 */ /* 0x000fc800078e0217 */
[----:B------:R-:W-:-:S07]  /*41c0*/  VIADD R19, R18, 0x80 ;  /* 0x0000008012137836 */ /* 0x000fce0000000000 */
.L_x_19590:
[----:B------:R-:W-:Y:S05]  /*41d0*/  BSYNC B7 ;  /* 0x0000000000077941 */ /* 0x000fea0003800000 */
.L_x_19589:
        /* <DEDUP_REMOVED lines=358> */
.L_x_19684:
        /* <DEDUP_REMOVED lines=22> */
.L_x_19689:
[----:B------:R-:W2:Y:S02]  /*59a0*/  LDG.E.U8 R2, desc[UR36][R2.64] ;  /* 0x0000002402027981 */ /* 0x000ea4000c1e1100 */
[----:B--2---:R-:W-:Y:S01]  /*59b0*/  I2FP.F32.U32 R22, R2 ;  /* 0x0000000200167245 */ /* 0x004fe20000201000 */
[----:B------:R-:W-:Y:S06]  /*59c0*/  BRA `(.L_x_19691) ;  /* 0x0000000c002c7947 */ /* 0x000fec0003800000 */
.L_x_19688:
        /* <DEDUP_REMOVED lines=9> */
.L_x_19693:
[----:B------:R-:W2:Y:S02]  /*5a60*/  LDG.E R2, desc[UR36][R2.64] ;  /* 0x0000002402027981 */ /* 0x000ea4000c1e1900 */
[----:B--2---:R-:W-:Y:S01]  /*5a70*/  I2FP.F32.S32 R22, R2 ;  /* 0x0000000200167245 */ /* 0x004fe20000201400 */
[----:B------:R-:W-:Y:S06]  /*5a80*/  BRA `(.L_x_19691) ;  /* 0x0000000800fc7947 */ /* 0x000fec0003800000 */
.L_x_19692:
[----:B------:R-:W2:Y:S02]  /*5a90*/  LDG.E.U16 R2, desc[UR36][R2.64] ;  /* 0x0000002402027981 */ /* 0x000ea4000c1e1500 */
[----:B--2---:R0:W1:Y:S01]  /*5aa0*/  I2F.S16 R22, R2 ;  /* 0x0000000200167306 */ /* 0x0040620000101400 */
[----:B------:R-:W-:Y:S05]  /*5ab0*/  BRA `(.L_x_19691) ;  /* 0x0000000800f07947 */ /* 0x000fea0003800000 */
.L_x_19687:
        /* <DEDUP_REMOVED lines=8> */
.L_x_19695:
[----:B------:R-:W2:Y:S02]  /*5b40*/  LDG.E.U16 R2, desc[UR36][R2.64] ;  /* 0x0000002402027981 */ /* 0x000ea4000c1e1500 */
[----:B--2---:R-:W-:Y:S01]  /*5b50*/  HADD2.F32 R22, -RZ, R2.H0_H0 ;  /* 0x20000002ff167230 */ /* 0x004fe20000004100 */
[----:B------:R-:W-:Y:S06]  /*5b60*/  BRA `(.L_x_19691) ;  /* 0x0000000800c47947 */ /* 0x000fec0003800000 */
.L_x_19694:
        /* <DEDUP_REMOVED lines=8> */
.L_x_19697:
[----:B------:R-:W2:Y:S02]  /*5bf0*/  LDG.E.U16 R2, desc[UR36][R2.64] ;  /* 0x0000002402027981 */ /* 0x000ea4000c1e1500 */
[----:B--2---:R-:W-:Y:S01]  /*5c00*/  HADD2.F32 R22, -RZ, R2.H0_H0 ;  /* 0x20000002ff167230 */ /* 0x004fe20000004100 */
[----:B------:R-:W-:Y:S06]  /*5c10*/  BRA `(.L_x_19691) ;  /* 0x0000000800987947 */ /* 0x000fec0003800000 */
.L_x_19696:
[----:B------:R-:W2:Y:S01]  /*5c20*/  LDG.E.64 R2, desc[UR36][R2.64] ;  /* 0x0000002402027981 */ /* 0x000ea2000c1e1b00 */
[----:B------:R-:W-:Y:S01]  /*5c30*/  UMOV UR4, 0xf0000000 ;  /* 0xf000000000047882 */ /* 0x000fe20000000000 */
[----:B------:R-:W-:Y:S01]  /*5c40*/  UMOV UR5, 0x380fffff ;  /* 0x380fffff00057882 */ /* 0x000fe20000000000 */
[----:B--2---:R-:W0:Y:S01]  /*5c50*/  F2F.F32.F64 R22, R2 ;  /* 0x0000000200167310 */ /* 0x004e220000301000 */
[----:B------:R-:W-:-:S14]  /*5c60*/  DSETP.GEU.AND P0, PT, |R2|, UR4, PT ;  /* 0x0000000402007e2a */ /* 0x000fdc000bf0e200 */
[----:B0-----:R-:W-:Y:S01]  /*5c70*/  @!P0 FMUL R22, R22, 1.175494350822287508e-38 ;  /* 0x0080000016168820 */ /* 0x001fe20000400000 */
[----:B------:R-:W-:Y:S06]  /*5c80*/  BRA `(.L_x_19691) ;  /* 0x00000008007c7947 */ /* 0x000fec0003800000 */
.L_x_19686:
        /* <DEDUP_REMOVED lines=12> */
.L_x_19700:
[----:B------:R-:W2:Y:S01]  /*5d50*/  LDG.E.64 R2, desc[UR36][R2.64] ;  /* 0x0000002402027981 */ /* 0x000ea2000c1e1b00 */
[----:B------:R-:W-:Y:S01]  /*5d60*/  UMOV UR4, 0xf0000000 ;  /* 0xf000000000047882 */ /* 0x000fe20000000000 */
[----:B------:R-:W-:Y:S01]  /*5d70*/  UMOV UR5, 0x380fffff ;  /* 0x380fffff00057882 */ /* 0x000fe20000000000 */
[----:B--2---:R-:W0:Y:S01]  /*5d80*/  F2F.F32.F64 R22, R2 ;  /* 0x0000000200167310 */ /* 0x004e220000301000 */
[----:B------:R-:W-:-:S14]  /*5d90*/  DSETP.GEU.AND P0, PT, |R2|, UR4, PT ;  /* 0x0000000402007e2a */ /* 0x000fdc000bf0e200 */
[----:B0-----:R-:W-:Y:S01]  /*5da0*/  @!P0 FMUL R22, R22, 1.175494350822287508e-38 ;  /* 0x0080000016168820 */ /* 0x001fe20000400000 */
[----:B------:R-:W-:Y:S06]  /*5db0*/  BRA `(.L_x_19691) ;  /* 0x0000000800307947 */ /* 0x000fec0003800000 */
.L_x_19699:
        /* <DEDUP_REMOVED lines=26> */
.L_x_19702:
        /* <DEDUP_REMOVED lines=13> */
.L_x_19701:
[----:B------:R-:W2:Y:S02]  /*6030*/  LDG.E.U16 R2, desc[UR36][R2.64] ;  /* 0x0000002402027981 */ /* 0x000ea4000c1e1500 */
[----:B--2---:R-:W-:Y:S01]  /*6040*/  IMAD.U32 R22, R2, 0x10000, RZ ;  /* 0x0001000002167824 */ /* 0x004fe200078e00ff */
[----:B------:R-:W-:Y:S06]  /*6050*/  BRA `(.L_x_19691) ;  /* 0x0000000400887947 */ /* 0x000fec0003800000 */
.L_x_19698:
        /* <DEDUP_REMOVED lines=11> */
.L_x_19705:
        /* <DEDUP_REMOVED lines=20> */
.L_x_19707:
[----:B------:R-:W-:Y:S05]  /*6250*/  BSYNC B0 ;  /* 0x0000000000007941 */ /* 0x000fea0003800000 */
.L_x_19706:
[----:B------:R-:W-:Y:S01]  /*6260*/  IMAD.SHL.U32 R2, R2, 0x100000, RZ ;  /* 0x0010000002027824 */ /* 0x000fe200078e00ff */
[----:B------:R-:W-:-:S04]  /*6270*/  LEA R3, R0, 0x3b800000, 0x17 ;  /* 0x3b80000000037811 */ /* 0x000fc800078eb8ff */
[----:B------:R-:W-:Y:S01]  /*6280*/  LOP3.LUT R22, R3, R2, R22, 0xfe, !PT ;  /* 0x0000000203167212 */ /* 0x000fe200078efe16 */
[----:B------:R-:W-:Y:S06]  /*6290*/  BRA `(.L_x_19691) ;  /* 0x0000000000f87947 */ /* 0x000fec0003800000 */
.L_x_19704:
        /* <DEDUP_REMOVED lines=20> */
.L_x_19709:
[----:B------:R-:W-:Y:S05]  /*63e0*/  BSYNC B0 ;  /* 0x0000000000007941 */ /* 0x000fea0003800000 */
.L_x_19708:
[----:B------:R-:W-:Y:S01]  /*63f0*/  IMAD.SHL.U32 R2, R2, 0x200000, RZ ;  /* 0x0020000002027824 */ /* 0x000fe200078e00ff */
[----:B------:R-:W-:-:S04]  /*6400*/  LEA R3, R0, 0x37800000, 0x17 ;  /* 0x3780000000037811 */ /* 0x000fc800078eb8ff */
[----:B------:R-:W-:Y:S01]  /*6410*/  LOP3.LUT R22, R3, R2, R22, 0xfe, !PT ;  /* 0x0000000203167212 */ /* 0x000fe200078efe16 */
[----:B------:R-:W-:Y:S06]  /*6420*/  BRA `(.L_x_19691) ;  /* 0x0000000000947947 */ /* 0x000fec0003800000 */
.L_x_19703:
        /* <DEDUP_REMOVED lines=14> */
.L_x_19690:
        /* <DEDUP_REMOVED lines=16> */
.L_x_19712:
[----:B------:R-:W-:Y:S01]  /*6610*/  IMAD.MOV.U32 R22, RZ, RZ, RZ ;  /* 0x000000ffff167224 */ /* 0x000fe200078e00ff */
[----:B------:R-:W-:Y:S06]  /*6620*/  BRA `(.L_x_19691) ;  /* 0x0000000000147947 */ /* 0x000fec0003800000 */
.L_x_19711:
[----:B------:R-:W2:Y:S02]  /*6630*/  LDG.E.64 R22, desc[UR36][R2.64] ;  /* 0x0000002402167981 */ /* 0x000ea4000c1e1b00 */
[----:B--2---:R0:W1:Y:S01]  /*6640*/  I2F.U64 R22, R22 ;  /* 0x0000001600167312 */ /* 0x0040620000301000 */
[----:B------:R-:W-:Y:S05]  /*6650*/  BRA `(.L_x_19691) ;  /* 0x0000000000087947 */ /* 0x000fea0003800000 */
.L_x_19710:
[----:B------:R-:W2:Y:S02]  /*6660*/  LDG.E R2, desc[UR36][R2.64] ;  /* 0x0000002402027981 */ /* 0x000ea4000c1e1900 */
[----:B--2---:R-:W-:-:S07]  /*6670*/  I2FP.F32.U32 R22, R2 ;  /* 0x0000000200167245 */ /* 0x004fce0000201000 */
.L_x_19691:
[----:B------:R-:W-:Y:S05]  /*6680*/  BSYNC B6 ;  /* 0x0000000000067941 */ /* 0x000fea0003800000 */
.L_x_19685:
        /* <DEDUP_REMOVED lines=19> */
.L_x_19717:
[----:B------:R-:W2:Y:S02]  /*67c0*/  LDG.E.U8 R0, desc[UR36][R2.64] ;  /* 0x0000002402007981 */ /* 0x000ea4000c1e1100 */
[----:B--2---:R-:W-:Y:S01]  /*67d0*/  I2FP.F32.U32 R0, R0 ;  /* 0x0000000000007245 */ /* 0x004fe20000201000 */
[----:B------:R-:W-:Y:S06]  /*67e0*/  BRA `(.L_x_19719) ;  /* 0x0000000c002c7947 */ /* 0x000fec0003800000 */
.L_x_19716:
        /* <DEDUP_REMOVED lines=9> */
.L_x_19721:
[----:B------:R-:W2:Y:S02]  /*6880*/  LDG.E R0, desc[UR36][R2.64] ;  /* 0x0000002402007981 */ /* 0x000ea4000c1e1900 */
[----:B--2---:R-:W-:Y:S01]  /*6890*/  I2FP.F32.S32 R0, R0 ;  /* 0x0000000000007245 */ /* 0x004fe20000201400 */
[----:B------:R-:W-:Y:S06]  /*68a0*/  BRA `(.L_x_19719) ;  /* 0x0000000800fc7947 */ /* 0x000fec0003800000 */
.L_x_19720:
[----:B------:R-:W2:Y:S02]  /*68b0*/  LDG.E.U16 R0, desc[UR36][R2.64] ;  /* 0x0000002402007981 */ /* 0x000ea4000c1e1500 */
[----:B--2---:R-:W0:Y:S01]  /*68c0*/  I2F.S16 R0, R0 ;  /* 0x0000000000007306 */ /* 0x004e220000101400 */
[----:B------:R-:W-:Y:S05]  /*68d0*/  BRA `(.L_x_19719) ;  /* 0x0000000800f07947 */ /* 0x000fea0003800000 */
.L_x_19715:
        /* <DEDUP_REMOVED lines=8> */
.L_x_19723:
[----:B------:R-:W2:Y:S02]  /*6960*/  LDG.E.U16 R0, desc[UR36][R2.64] ;  /* 0x0000002402007981 */ /* 0x000ea4000c1e1500 */
[----:B--2---:R-:W-:Y:S01]  /*6970*/  HADD2.F32 R0, -RZ, R0.H0_H0 ;  /* 0x20000000ff007230 */ /* 0x004fe20000004100 */
[----:B------:R-:W-:Y:S06]  /*6980*/  BRA `(.L_x_19719) ;  /* 0x0000000800c47947 */ /* 0x000fec0003800000 */
.L_x_19722:
        /* <DEDUP_REMOVED lines=8> */
.L_x_19725:
[----:B------:R-:W2:Y:S02]  /*6a10*/  LDG.E.U16 R0, desc[UR36][R2.64] ;  /* 0x0000002402007981 */ /* 0x000ea4000c1e1500 */
[----:B--2---:R-:W-:Y:S01]  /*6a20*/  HADD2.F32 R0, -RZ, R0.H0_H0 ;  /* 0x20000000ff007230 */ /* 0x004fe20000004100 */
[----:B------:R-:W-:Y:S06]  /*6a30*/  BRA `(.L_x_19719) ;  /* 0x0000000800987947 */ /* 0x000fec0003800000 */
.L_x_19724:
[----:B------:R-:W2:Y:S01]  /*6a40*/  LDG.E.64 R2, desc[UR36][R2.64] ;  /* 0x0000002402027981 */ /* 0x000ea2000c1e1b00 */
[----:B------:R-:W-:Y:S01]  /*6a50*/  UMOV UR4, 0xf0000000 ;  /* 0xf000000000047882 */ /* 0x000fe20000000000 */
[----:B------:R-:W-:Y:S01]  /*6a60*/  UMOV UR5, 0x380fffff ;  /* 0x380fffff00057882 */ /* 0x000fe20000000000 */
[----:B--2---:R-:W0:Y:S01]  /*6a70*/  F2F.F32.F64 R0, R2 ;  /* 0x0000000200007310 */ /* 0x004e220000301000 */
[----:B------:R-:W-:-:S14]  /*6a80*/  DSETP.GEU.AND P0, PT, |R2|, UR4, PT ;  /* 0x0000000402007e2a */ /* 0x000fdc000bf0e200 */
[----:B0-----:R-:W-:Y:S01]  /*6a90*/  @!P0 FMUL R0, R0, 1.175494350822287508e-38 ;  /* 0x0080000000008820 */ /* 0x001fe20000400000 */
[----:B------:R-:W-:Y:S06]  /*6aa0*/  BRA `(.L_x_19719) ;  /* 0x00000008007c7947 */ /* 0x000fec0003800000 */
.L_x_19714:
        /* <DEDUP_REMOVED lines=12> */
.L_x_19728:
[----:B------:R-:W2:Y:S01]  /*6b70*/  LDG.E.64 R2, desc[UR36][R2.64] ;  /* 0x0000002402027981 */ /* 0x000ea2000c1e1b00 */
[----:B------:R-:W-:Y:S01]  /*6b80*/  UMOV UR4, 0xf0000000 ;  /* 0xf000000000047882 */ /* 0x000fe20000000000 */
[----:B------:R-:W-:Y:S01]  /*6b90*/  UMOV UR5, 0x380fffff ;  /* 0x380fffff00057882 */ /* 0x000fe20000000000 */
[----:B--2---:R-:W0:Y:S01]  /*6ba0*/  F2F.F32.F64 R0, R2 ;  /* 0x0000000200007310 */ /* 0x004e220000301000 */
[----:B------:R-:W-:-:S14]  /*6bb0*/  DSETP.GEU.AND P0, PT, |R2|, UR4, PT ;  /* 0x0000000402007e2a */ /* 0x000fdc000bf0e200 */
[----:B0-----:R-:W-:Y:S01]  /*6bc0*/  @!P0 FMUL R0, R0, 1.175494350822287508e-38 ;  /* 0x0080000000008820 */ /* 0x001fe20000400000 */
[----:B------:R-:W-:Y:S06]  /*6bd0*/  BRA `(.L_x_19719) ;  /* 0x0000000800307947 */ /* 0x000fec0003800000 */
.L_x_19727:
        /* <DEDUP_REMOVED lines=26> */
.L_x_19730:
        /* <DEDUP_REMOVED lines=13> */
.L_x_19729:
[----:B------:R-:W2:Y:S02]  /*6e50*/  LDG.E.U16 R0, desc[UR36][R2.64] ;  /* 0x0000002402007981 */ /* 0x000ea4000c1e1500 */
[----:B--2---:R-:W-:Y:S01]  /*6e60*/  IMAD.U32 R0, R0, 0x10000, RZ ;  /* 0x0001000000007824 */ /* 0x004fe200078e00ff */
[----:B------:R-:W-:Y:S06]  /*6e70*/  BRA `(.L_x_19719) ;  /* 0x0000000400887947 */ /* 0x000fec0003800000 */
.L_x_19726:
        /* <DEDUP_REMOVED lines=11> */
.L_x_19733:
        /* <DEDUP_REMOVED lines=20> */
.L_x_19735:
[----:B------:R-:W-:Y:S05]  /*7070*/  BSYNC B0 ;  /* 0x0000000000007941 */ /* 0x000fea0003800000 */
.L_x_19734:
[----:B------:R-:W-:Y:S01]  /*7080*/  LEA R3, R0, 0x3b800000, 0x17 ;  /* 0x3b80000000037811 */ /* 0x000fe200078eb8ff */
[----:B------:R-:W-:-:S05]  /*7090*/  IMAD.SHL.U32 R0, R2, 0x100000, RZ ;  /* 0x0010000002007824 */ /* 0x000fca00078e00ff */
[----:B------:R-:W-:Y:S01]  /*70a0*/  LOP3.LUT R0, R3, R0, R4, 0xfe, !PT ;  /* 0x0000000003007212 */ /* 0x000fe200078efe04 */
[----:B------:R-:W-:Y:S06]  /*70b0*/  BRA `(.L_x_19719) ;  /* 0x0000000000f87947 */ /* 0x000fec0003800000 */
.L_x_19732:
        /* <DEDUP_REMOVED lines=20> */
.L_x_19737:
[----:B------:R-:W-:Y:S05]  /*7200*/  BSYNC B0 ;  /* 0x0000000000007941 */ /* 0x000fea0003800000 */
.L_x_19736:
[----:B------:R-:W-:Y:S01]  /*7210*/  LEA R3, R0, 0x37800000, 0x17 ;  /* 0x3780000000037811 */ /* 0x000fe200078eb8ff */
[----:B------:R-:W-:-:S05]  /*7220*/  IMAD.SHL.U32 R0, R2, 0x200000, RZ ;  /* 0x0020000002007824 */ /* 0x000fca00078e00ff */
[----:B------:R-:W-:Y:S01]  /*7230*/  LOP3.LUT R0, R3, R0, R4, 0xfe, !PT ;  /* 0x0000000003007212 */ /* 0x000fe200078efe04 */
[----:B------:R-:W-:Y:S06]  /*7240*/  BRA `(.L_x_19719) ;  /* 0x0000000000947947 */ /* 0x000fec0003800000 */
.L_x_19731:
        /* <DEDUP_REMOVED lines=14> */
.L_x_19718:
        /* <DEDUP_REMOVED lines=16> */
.L_x_19740:
[----:B------:R-:W-:Y:S01]  /*7430*/  IMAD.MOV.U32 R0, RZ, RZ, RZ ;  /* 0x000000ffff007224 */ /* 0x000fe200078e00ff */
[----:B------:R-:W-:Y:S06]  /*7440*/  BRA `(.L_x_19719) ;  /* 0x0000000000147947 */ /* 0x000fec0003800000 */
.L_x_19739:
[----:B------:R-:W2:Y:S02]  /*7450*/  LDG.E.64 R2, desc[UR36][R2.64] ;  /* 0x0000002402027981 */ /* 0x000ea4000c1e1b00 */
[----:B--2---:R0:W2:Y:S01]  /*7460*/  I2F.U64 R0, R2 ;  /* 0x0000000200007312 */ /* 0x0040a20000301000 */
[----:B------:R-:W-:Y:S05]  /*7470*/  BRA `(.L_x_19719) ;  /* 0x0000000000087947 */ /* 0x000fea0003800000 */
.L_x_19738:
[----:B------:R-:W2:Y:S02]  /*7480*/  LDG.E R0, desc[UR36][R2.64] ;  /* 0x0000002402007981 */ /* 0x000ea4000c1e1900 */
[----:B--2---:R-:W-:-:S07]  /*7490*/  I2FP.F32.U32 R0, R0 ;  /* 0x0000000000007245 */ /* 0x004fce0000201000 */
.L_x_19719:
[----:B------:R-:W-:Y:S05]  /*74a0*/  BSYNC B6 ;  /* 0x0000000000067941 */ /* 0x000fea0003800000 */
.L_x_19713:
        /* <DEDUP_REMOVED lines=19> */
.L_x_19744:
[----:B------:R0:W-:Y:S01]  /*75e0*/  STG.E.U8 desc[UR36][R16.64], R2 ;  /* 0x0000000210007986 */ /* 0x0001e2000c101124 */
[----:B------:R-:W-:Y:S05]  /*75f0*/  BRA `(.L_x_19746) ;  /* 0x0000000c00487947 */ /* 0x000fea0003800000 */
.L_x_19743:
        /* <DEDUP_REMOVED lines=9> */
.L_x_19748:
[----:B------:R0:W-:Y:S01]  /*7690*/  STG.E desc[UR36][R16.64], R2 ;  /* 0x0000000210007986 */ /* 0x0001e2000c101924 */
[----:B------:R-:W-:Y:S05]  /*76a0*/  BRA `(.L_x_19746) ;  /* 0x0000000c001c7947 */ /* 0x000fea0003800000 */
.L_x_19747:
[----:B------:R0:W-:Y:S01]  /*76b0*/  STG.E.U16 desc[UR36][R16.64], R2 ;  /* 0x0000000210007986 */ /* 0x0001e2000c101524 */
[----:B------:R-:W-:Y:S05]  /*76c0*/  BRA `(.L_x_19746) ;  /* 0x0000000c00147947 */ /* 0x000fea0003800000 */
.L_x_19742:
        /* <DEDUP_REMOVED lines=9> */
.L_x_19750:
[----:B------:R-:W-:-:S04]  /*7760*/  I2FP.F32.U32 R0, R2 ;  /* 0x0000000200007245 */ /* 0x000fc80000201000 */
[----:B------:R-:W-:-:S05]  /*7770*/  F2FP.F16.F32.PACK_AB R0, RZ, R0 ;  /* 0x00000000ff00723e */ /* 0x000fca00000000ff */
[----:B------:R0:W-:Y:S01]  /*7780*/  STG.E.U16 desc[UR36][R16.64], R0 ;  /* 0x0000000010007986 */ /* 0x0001e2000c101524 */
[----:B------:R-:W-:Y:S05]  /*7790*/  BRA `(.L_x_19746) ;  /* 0x0000000800e07947 */ /* 0x000fea0003800000 */
.L_x_19749:
        /* <DEDUP_REMOVED lines=10> */
.L_x_19752:
[----:B------:R-:W-:-:S04]  /*7840*/  I2FP.F32.U32 R2, R2 ;  /* 0x0000000200027245 */ /* 0x000fc80000201000 */
[----:B------:R-:W-:-:S04]  /*7850*/  F2FP.F16.F32.PACK_AB R3, RZ, R2 ;  /* 0x00000002ff03723e */ /* 0x000fc800000000ff */
[----:B------:R-:W-:-:S05]  /*7860*/  PRMT R3, R3, 0x5410, RZ ;  /* 0x0000541003037816 */ /* 0x000fca00000000ff */
[----:B------:R0:W-:Y:S01]  /*7870*/  STG.E desc[UR36][R16.64], R3 ;  /* 0x0000000310007986 */ /* 0x0001e2000c101924 */
[----:B------:R-:W-:Y:S05]  /*7880*/  BRA `(.L_x_19746) ;  /* 0x0000000800a47947 */ /* 0x000fea0003800000 */
.L_x_19751:
[----:B------:R-:W0:Y:S02]  /*7890*/  I2F.F64.U32 R2, R2 ;  /* 0x0000000200027312 */ /* 0x000e240000201800 */
[----:B0-----:R0:W-:Y:S01]  /*78a0*/  STG.E.64 desc[UR36][R16.64], R2 ;  /* 0x0000000210007986 */ /* 0x0011e2000c101b24 */
[----:B------:R-:W-:Y:S05]  /*78b0*/  BRA `(.L_x_19746) ;  /* 0x0000000800987947 */ /* 0x000fea0003800000 */
.L_x_19741:
        /* <DEDUP_REMOVED lines=10> */
.L_x_19755:
[----:B------:R-:W0:Y:S01]  /*7960*/  I2F.F64.U32 R4, R2 ;  /* 0x0000000200047312 */ /* 0x000e220000201800 */
[----:B------:R-:W-:-:S05]  /*7970*/  CS2R R6, SRZ ;  /* 0x0000000000067805 */ /* 0x000fca000001ff00 */
[----:B0-----:R0:W-:Y:S01]  /*7980*/  STG.E.128 desc[UR36][R16.64], R4 ;  /* 0x0000000410007986 */ /* 0x0011e2000c101d24 */
[----:B------:R-:W-:Y:S05]  /*7990*/  BRA `(.L_x_19746) ;  /* 0x0000000800607947 */ /* 0x000fea0003800000 */
.L_x_19754:
        /* <DEDUP_REMOVED lines=21> */
.L_x_19759:
[----:B------:R-:W-:Y:S05]  /*7af0*/  BSYNC B0 ;  /* 0x0000000000007941 */ /* 0x000fea0003800000 */
.L_x_19758:
[----:B------:R-:W-:-:S05]  /*7b00*/  LOP3.LUT R3, R0, R3, RZ, 0xfc, !PT ;  /* 0x0000000300037212 */ /* 0x000fca00078efcff */
[----:B------:R0:W-:Y:S01]  /*7b10*/  STG.E.U8 desc[UR36][R16.64], R3 ;  /* 0x0000000310007986 */ /* 0x0001e2000c101124 */
[----:B------:R-:W-:Y:S05]  /*7b20*/  BRA `(.L_x_19746) ;  /* 0x0000000400fc7947 */ /* 0x000fea0003800000 */
.L_x_19757:
        /* <DEDUP_REMOVED lines=13> */
.L_x_19761:
[----:B------:R-:W-:Y:S01]  /*7c00*/  IMAD.MOV.U32 R0, RZ, RZ, 0x7f ;  /* 0x0000007fff007424 */ /* 0x000fe200078e00ff */
[----:B------:R-:W-:-:S04]  /*7c10*/  ISETP.GT.U32.AND P0, PT, R2, 0x7f800000, PT ;  /* 0x7f8000000200780c */ /* 0x000fc80003f04070 */
[----:B------:R-:W-:-:S09]  /*7c20*/  SEL R0, R0, 0x7c, P0 ;  /* 0x0000007c00007807 */ /* 0x000fd20000000000 */
.L_x_19762:
[----:B------:R-:W-:Y:S05]  /*7c30*/  BSYNC B0 ;  /* 0x0000000000007941 */ /* 0x000fea0003800000 */
.L_x_19760:
[----:B------:R-:W-:-:S04]  /*7c40*/  LOP3.LUT R2, R3, 0x80000000, RZ, 0xc0, !PT ;  /* 0x8000000003027812 */ /* 0x000fc800078ec0ff */
[----:B------:R-:W-:-:S04]  /*7c50*/  SHF.R.U32.HI R3, RZ, 0x18, R2 ;  /* 0x00000018ff037819 */ /* 0x000fc80000011602 */
[----:B------:R-:W-:-:S05]  /*7c60*/  LOP3.LUT R3, R0, R3, RZ, 0xfc, !PT ;  /* 0x0000000300037212 */ /* 0x000fca00078efcff */
[----:B------:R0:W-:Y:S01]  /*7c70*/  STG.E.U8 desc[UR36][R16.64], R3 ;  /* 0x0000000310007986 */ /* 0x0001e2000c101124 */
[----:B------:R-:W-:Y:S05]  /*7c80*/  BRA `(.L_x_19746) ;  /* 0x0000000400a47947 */ /* 0x000fea0003800000 */
.L_x_19756:
[----:B------:R-:W-:-:S04]  /*7c90*/  I2FP.F32.U32 R0, R2 ;  /* 0x0000000200007245 */ /* 0x000fc80000201000 */
[----:B------:R-:W-:-:S05]  /*7ca0*/  F2FP.BF16.F32.PACK_AB R0, RZ, R0 ;  /* 0x00000000ff00723e */ /* 0x000fca00000010ff */
[----:B------:R0:W-:Y:S01]  /*7cb0*/  STG.E.U16 desc[UR36][R16.64], R0 ;  /* 0x0000000010007986 */ /* 0x0001e2000c101524 */
[----:B------:R-:W-:Y:S05]  /*7cc0*/  BRA `(.L_x_19746) ;  /* 0x0000000400947947 */ /* 0x000fea0003800000 */
.L_x_19753:
        /* <DEDUP_REMOVED lines=10> */
.L_x_19765:
        /* <DEDUP_REMOVED lines=17> */
.L_x_19768:
[----:B------:R-:W-:-:S04]  /*7e80*/  LOP3.LUT R2, R3, 0x80000000, RZ, 0xc0, !PT ;  /* 0x8000000003027812 */ /* 0x000fc800078ec0ff */
[----:B------:R-:W-:-:S04]  /*7e90*/  SHF.R.U32.HI R3, RZ, 0x18, R2 ;  /* 0x00000018ff037819 */ /* 0x000fc80000011602 */
[----:B------:R-:W-:-:S04]  /*7ea0*/  LOP3.LUT R0, R0, R3, RZ, 0xfc, !PT ;  /* 0x0000000300007212 */ /* 0x000fc800078efcff */
[----:B------:R-:W-:-:S07]  /*7eb0*/  PRMT R8, R0, 0x7610, R8 ;  /* 0x0000761000087816 */ /* 0x000fce0000000008 */
.L_x_19767:
[----:B------:R-:W-:Y:S05]  /*7ec0*/  BSYNC B0 ;  /* 0x0000000000007941 */ /* 0x000fea0003800000 */
.L_x_19766:
[----:B------:R3:W-:Y:S01]  /*7ed0*/  STG.E.U8 desc[UR36][R16.64], R8 ;  /* 0x0000000810007986 */ /* 0x0007e2000c101124 */
[----:B------:R-:W-:Y:S05]  /*7ee0*/  BRA `(.L_x_19746) ;  /* 0x00000004000c7947 */ /* 0x000fea0003800000 */
.L_x_19764:
        /* <DEDUP_REMOVED lines=17> */
.L_x_19771:
[----:B------:R-:W-:-:S04]  /*8000*/  LOP3.LUT R2, R3, 0x80000000, RZ, 0xc0, !PT ;  /* 0x8000000003027812 */ /* 0x000fc800078ec0ff */
[----:B------:R-:W-:-:S04]  /*8010*/  SHF.R.U32.HI R3, RZ, 0x18, R2 ;  /* 0x00000018ff037819 */ /* 0x000fc80000011602 */
[----:B------:R-:W-:-:S04]  /*8020*/  LOP3.LUT R0, R0, R3, RZ, 0xfc, !PT ;  /* 0x0000000300007212 */ /* 0x000fc800078efcff */
[----:B------:R-:W-:-:S07]  /*8030*/  PRMT R8, R0, 0x7610, R8 ;  /* 0x0000761000087816 */ /* 0x000fce0000000008 */
.L_x_19770:
[----:B------:R-:W-:Y:S05]  /*8040*/  BSYNC B0 ;  /* 0x0000000000007941 */ /* 0x000fea0003800000 */
.L_x_19769:
[----:B------:R0:W-:Y:S01]  /*8050*/  STG.E.U8 desc[UR36][R16.64], R8 ;  /* 0x0000000810007986 */ /* 0x0001e2000c101124 */
[----:B------:R-:W-:Y:S05]  /*8060*/  BRA `(.L_x_19746) ;  /* 0x0000000000ac7947 */ /* 0x000fea0003800000 */
.L_x_19763:
        /* <DEDUP_REMOVED lines=22> */
.L_x_19745:
        /* <DEDUP_REMOVED lines=16> */
.L_x_19774:
[----:B------:R-:W-:Y:S05]  /*82d0*/  BRA `(.L_x_19746) ;  /* 0x0000000000107947 */ /* 0x000fea0003800000 */
.L_x_19773:
[----:B------:R-:W-:-:S05]  /*82e0*/  IMAD.MOV.U32 R3, RZ, RZ, RZ ;  /* 0x000000ffff037224 */ /* 0x000fca00078e00ff */
[----:B------:R2:W-:Y:S01]  /*82f0*/  STG.E.64 desc[UR36][R16.64], R2 ;  /* 0x0000000210007986 */ /* 0x0005e2000c101b24 */
[----:B------:R-:W-:Y:S05]  /*8300*/  BRA `(.L_x_19746) ;  /* 0x0000000000047947 */ /* 0x000fea0003800000 */
.L_x_19772:
[----:B------:R0:W-:Y:S02]  /*8310*/  STG.E desc[UR36][R16.64], R2 ;  /* 0x0000000210007986 */ /* 0x0001e4000c101924 */
.L_x_19746:
[----:B------:R-:W-:-:S07]  /*8320*/  VIADD R19, R19, 0x80 ;  /* 0x0000008013137836 */ /* 0x000fce0000000000 */
.L_x_19683:
[----:B------:R-:W-:Y:S05]  /*8330*/  BSYNC B7 ;  /* 0x0000000000077941 */ /* 0x000fea0003800000 */
.L_x_19682:
        /* <DEDUP_REMOVED lines=358> */
.L_x_19777:
        /* <DEDUP_REMOVED lines=22> */
.L_x_19782:
[----:B------:R-:W2:Y:S02]  /*9b00*/  LDG.E.U8 R2, desc[UR36][R2.64] ;  /* 0x0000002402027981 */ /* 0x000ea4000c1e1100 */
[----:B--2---:R-:W-:Y:S01]  /*9b10*/  I2FP.F32.U32 R22, R2 ;  /* 0x0000000200167245 */ /* 0x004fe20000201000 */
[----:B------:R-:W-:Y:S06]  /*9b20*/  BRA `(.L_x_19784) ;  /* 0x0000000c002c7947 */ /* 0x000fec0003800000 */
.L_x_19781:
        /* <DEDUP_REMOVED lines=9> */
.L_x_19786:
[----:B------:R-:W2:Y:S02]  /*9bc0*/  LDG.E R2, desc[UR36][R2.64] ;  /* 0x0000002402027981 */ /* 0x000ea4000c1e1900 */
[----:B--2---:R-:W-:Y:S01]  /*9bd0*/  I2FP.F32.S32 R22, R2 ;  /* 0x0000000200167245 */ /* 0x004fe20000201400 */
[----:B------:R-:W-:Y:S06]  /*9be0*/  BRA `(.L_x_19784) ;  /* 0x0000000800fc7947 */ /* 0x000fec0003800000 */
.L_x_19785:
[----:B------:R-:W2:Y:S02]  /*9bf0*/  LDG.E.U16 R2, desc[UR36][R2.64] ;  /* 0x0000002402027981 */ /* 0x000ea4000c1e1500 */
[----:B--2---:R2:W3:Y:S01]  /*9c00*/  I2F.S16 R22, R2 ;  /* 0x0000000200167306 */ /* 0x0044e20000101400 */
[----:B------:R-:W-:Y:S05]  /*9c10*/  BRA `(.L_x_19784) ;  /* 0x0000000800f07947 */ /* 0x000fea0003800000 */
.L_x_19780:
        /* <DEDUP_REMOVED lines=8> */
.L_x_19788:
[----:B------:R-:W2:Y:S02]  /*9ca0*/  LDG.E.U16 R2, desc[UR36][R2.64] ;  /* 0x0000002402027981 */ /* 0x000ea4000c1e1500 */
[----:B--2---:R-:W-:Y:S01]  /*9cb0*/  HADD2.F32 R22, -RZ, R2.H0_H0 ;  /* 0x20000002ff167230 */ /* 0x004fe20000004100 */
[----:B------:R-:W-:Y:S06]  /*9cc0*/  BRA `(.L_x_19784) ;  /* 0x0000000800c47947 */ /* 0x000fec0003800000 */
.L_x_19787:
        /* <DEDUP_REMOVED lines=8> */
.L_x_19790:
[----:B------:R-:W2:Y:S02]  /*9d50*/  LDG.E.U16 R2, desc[UR36][R2.64] ;  /* 0x0000002402027981 */ /* 0x000ea4000c1e1500 */
[----:B--2---:R-:W-:Y:S01]  /*9d60*/  HADD2.F32 R22, -RZ, R2.H0_H0 ;  /* 0x20000002ff167230 */ /* 0x004fe20000004100 */
[----:B------:R-:W-:Y:S06]  /*9d70*/  BRA `(.L_x_19784) ;  /* 0x0000000800987947 */ /* 0x000fec0003800000 */
.L_x_19789:
[----:B------:R-:W2:Y:S01]  /*9d80*/  LDG.E.64 R2, desc[UR36][R2.64] ;  /* 0x0000002402027981 */ /* 0x000ea2000c1e1b00 */
[----:B------:R-:W-:Y:S01]  /*9d90*/  UMOV UR4, 0xf0000000 ;  /* 0xf000000000047882 */ /* 0x000fe20000000000 */
[----:B------:R-:W-:Y:S01]  /*9da0*/  UMOV UR5, 0x380fffff ;  /* 0x380fffff00057882 */ /* 0x000fe20000000000 */
[----:B--2---:R-:W0:Y:S01]  /*9db0*/  F2F.F32.F64 R22, R2 ;  /* 0x0000000200167310 */ /* 0x004e220000301000 */
[----:B------:R-:W-:-:S14]  /*9dc0*/  DSETP.GEU.AND P0, PT, |R2|, UR4, PT ;  /* 0x0000000402007e2a */ /* 0x000fdc000bf0e200 */
[----:B0-----:R-:W-:Y:S01]  /*9dd0*/  @!P0 FMUL R22, R22, 1.175494350822287508e-38 ;  /* 0x0080000016168820 */ /* 0x001fe20000400000 */
[----:B------:R-:W-:Y:S06]  /*9de0*/  BRA `(.L_x_19784) ;  /* 0x00000008007c7947 */ /* 0x000fec0003800000 */
.L_x_19779:
        /* <DEDUP_REMOVED lines=12> */
.L_x_19793:
[----:B------:R-:W2:Y:S01]  /*9eb0*/  LDG.E.64 R2, desc[UR36][R2.64] ;  /* 0x0000002402027981 */ /* 0x000ea2000c1e1b00 */
[----:B------:R-:W-:Y:S01]  /*9ec0*/  UMOV UR4, 0xf0000000 ;  /* 0xf000000000047882 */ /* 0x000fe20000000000 */
[----:B------:R-:W-:Y:S01]  /*9ed0*/  UMOV UR5, 0x380fffff ;  /* 0x380fffff00057882 */ /* 0x000fe20000000000 */
[----:B--2---:R-:W0:Y:S01]  /*9ee0*/  F2F.F32.F64 R22, R2 ;  /* 0x0000000200167310 */ /* 0x004e220000301000 */
[----:B------:R-:W-:-:S14]  /*9ef0*/  DSETP.GEU.AND P0, PT, |R2|, UR4, PT ;  /* 0x0000000402007e2a */ /* 0x000fdc000bf0e200 */
[----:B0-----:R-:W-:Y:S01]  /*9f00*/  @!P0 FMUL R22, R22, 1.175494350822287508e-38 ;  /* 0x0080000016168820 */ /* 0x001fe20000400000 */
[----:B------:R-:W-:Y:S06]  /*9f10*/  BRA `(.L_x_19784) ;  /* 0x0000000800307947 */ /* 0x000fec0003800000 */
.L_x_19792:
        /* <DEDUP_REMOVED lines=26> */
.L_x_19795:
        /* <DEDUP_REMOVED lines=13> */
.L_x_19794:
[----:B------:R-:W2:Y:S02]  /*a190*/  LDG.E.U16 R2, desc[UR36][R2.64] ;  /* 0x0000002402027981 */ /* 0x000ea4000c1e1500 */
[----:B--2---:R-:W-:Y:S01]  /*a1a0*/  IMAD.U32 R22, R2, 0x10000, RZ ;  /* 0x0001000002167824 */ /* 0x004fe200078e00ff */
[----:B------:R-:W-:Y:S06]  /*a1b0*/  BRA `(.L_x_19784) ;  /* 0x0000000400887947 */ /* 0x000fec0003800000 */
.L_x_19791:
        /* <DEDUP_REMOVED lines=11> */
.L_x_19798:
        /* <DEDUP_REMOVED lines=20> */
.L_x_19800:
[----:B------:R-:W-:Y:S05]  /*a3b0*/  BSYNC B0 ;  /* 0x0000000000007941 */ /* 0x000fea0003800000 */
.L_x_19799:
[----:B------:R-:W-:Y:S01]  /*a3c0*/  IMAD.SHL.U32 R2, R2, 0x100000, RZ ;  /* 0x0010000002027824 */ /* 0x000fe200078e00ff */
[----:B------:R-:W-:-:S04]  /*a3d0*/  LEA R3, R0, 0x3b800000, 0x17 ;  /* 0x3b80000000037811 */ /* 0x000fc800078eb8ff */
[----:B------:R-:W-:Y:S01]  /*a3e0*/  LOP3.LUT R22, R3, R2, R22, 0xfe, !PT ;  /* 0x0000000203167212 */ /* 0x000fe200078efe16 */
[----:B------:R-:W-:Y:S06]  /*a3f0*/  BRA `(.L_x_19784) ;  /* 0x0000000000f87947 */ /* 0x000fec0003800000 */
.L_x_19797:
        /* <DEDUP_REMOVED lines=20> */
.L_x_19802:
[----:B------:R-:W-:Y:S05]  /*a540*/  BSYNC B0 ;  /* 0x0000000000007941 */ /* 0x000fea0003800000 */
.L_x_19801:
[----:B------:R-:W-:Y:S01]  /*a550*/  IMAD.SHL.U32 R2, R2, 0x200000, RZ ;  /* 0x0020000002027824 */ /* 0x000fe200078e00ff */
[----:B------:R-:W-:-:S04]  /*a560*/  LEA R3, R0, 0x37800000, 0x17 ;  /* 0x3780000000037811 */ /* 0x000fc800078eb8ff */
[----:B------:R-:W-:Y:S01]  /*a570*/  LOP3.LUT R22, R3, R2, R22, 0xfe, !PT ;  /* 0x0000000203167212 */ /* 0x000fe200078efe16 */
[----:B------:R-:W-:Y:S06]  /*a580*/  BRA `(.L_x_19784) ;  /* 0x0000000000947947 */ /* 0x000fec0003800000 */
.L_x_19796:
        /* <DEDUP_REMOVED lines=14> */
.L_x_19783:
        /* <DEDUP_REMOVED lines=16> */
.L_x_19805:
[----:B------:R-:W-:Y:S01]  /*a770*/  IMAD.MOV.U32 R22, RZ, RZ, RZ ;  /* 0x000000ffff167224 */ /* 0x000fe200078e00ff */
[----:B------:R-:W-:Y:S06]  /*a780*/  BRA `(.L_x_19784) ;  /* 0x0000000000147947 */ /* 0x000fec0003800000 */
.L_x_19804:
[----:B------:R-:W2:Y:S02]  /*a790*/  LDG.E.64 R22, desc[UR36][R2.64] ;  /* 0x0000002402167981 */ /* 0x000ea4000c1e1b00 */
[----:B--2---:R0:W1:Y:S01]  /*a7a0*/  I2F.U64 R22, R22 ;  /* 0x0000001600167312 */ /* 0x0040620000301000 */
[----:B------:R-:W-:Y:S05]  /*a7b0*/  BRA `(.L_x_19784) ;  /* 0x0000000000087947 */ /* 0x000fea0003800000 */
.L_x_19803:
[----:B------:R-:W2:Y:S02]  /*a7c0*/  LDG.E R2, desc[UR36][R2.64] ;  /* 0x0000002402027981 */ /* 0x000ea4000c1e1900 */
[----:B--2---:R-:W-:-:S07]  /*a7d0*/  I2FP.F32.U32 R22, R2 ;  /* 0x0000000200167245 */ /* 0x004fce0000201000 */
.L_x_19784:
[----:B------:R-:W-:Y:S05]  /*a7e0*/  BSYNC B6 ;  /* 0x0000000000067941 */ /* 0x000fea0003800000 */
.L_x_19778:
        /* <DEDUP_REMOVED lines=19> */
.L_x_19810:
[----:B------:R-:W2:Y:S02]  /*a920*/  LDG.E.U8 R0, desc[UR36][R2.64] ;  /* 0x0000002402007981 */ /* 0x000ea4000c1e1100 */
[----:B--2---:R-:W-:Y:S01]  /*a930*/  I2FP.F32.U32 R0, R0 ;  /* 0x0000000000007245 */ /* 0x004fe20000201000 */
[----:B------:R-:W-:Y:S06]  /*a940*/  BRA `(.L_x_19812) ;  /* 0x0000000c002c7947 */ /* 0x000fec0003800000 */
.L_x_19809:
        /* <DEDUP_REMOVED lines=9> */
.L_x_19814:
[----:B------:R-:W2:Y:S02]  /*a9e0*/  LDG.E R0, desc[UR36][R2.64] ;  /* 0x0000002402007981 */ /* 0x000ea4000c1e1900 */
[----:B--2---:R-:W-:Y:S01]  /*a9f0*/  I2FP.F32.S32 R0, R0 ;  /* 0x0000000000007245 */ /* 0x004fe20000201400 */
[----:B------:R-:W-:Y:S06]  /*aa00*/  BRA `(.L_x_19812) ;  /* 0x0000000800fc7947 */ /* 0x000fec0003800000 */
.L_x_19813:
[----:B------:R-:W2:Y:S02]  /*aa10*/  LDG.E.U16 R0, desc[UR36][R2.64] ;  /* 0x0000002402007981 */ /* 0x000ea4000c1e1500 */
[----:B--2---:R-:W0:Y:S01]  /*aa20*/  I2F.S16 R0, R0 ;  /* 0x0000000000007306 */ /* 0x004e220000101400 */
[----:B------:R-:W-:Y:S05]  /*aa30*/  BRA `(.L_x_19812) ;  /* 0x0000000800f07947 */ /* 0x000fea0003800000 */
.L_x_19808:
        /* <DEDUP_REMOVED lines=8> */
.L_x_19816:
[----:B------:R-:W2:Y:S02]  /*aac0*/  LDG.E.U16 R0, desc[UR36][R2.64] ;  /* 0x0000002402007981 */ /* 0x000ea4000c1e1500 */
[----:B--2---:R-:W-:Y:S01]  /*aad0*/  HADD2.F32 R0, -RZ, R0.H0_H0 ;  /* 0x20000000ff007230 */ /* 0x004fe20000004100 */
[----:B------:R-:W-:Y:S06]  /*aae0*/  BRA `(.L_x_19812) ;  /* 0x0000000800c47947 */ /* 0x000fec0003800000 */
.L_x_19815:
        /* <DEDUP_REMOVED lines=8> */
.L_x_19818:
[----:B------:R-:W2:Y:S02]  /*ab70*/  LDG.E.U16 R0, desc[UR36][R2.64] ;  /* 0x0000002402007981 */ /* 0x000ea4000c1e1500 */
[----:B--2---:R-:W-:Y:S01]  /*ab80*/  HADD2.F32 R0, -RZ, R0.H0_H0 ;  /* 0x20000000ff007230 */ /* 0x004fe20000004100 */
[----:B------:R-:W-:Y:S06]  /*ab90*/  BRA `(.L_x_19812) ;  /* 0x0000000800987947 */ /* 0x000fec0003800000 */
.L_x_19817:
[----:B------:R-:W2:Y:S01]  /*aba0*/  LDG.E.64 R2, desc[UR36][R2.64] ;  /* 0x0000002402027981 */ /* 0x000ea2000c1e1b00 */
[----:B------:R-:W-:Y:S01]  /*abb0*/  UMOV UR4, 0xf0000000 ;  /* 0xf000000000047882 */ /* 0x000fe20000000000 */
[----:B------:R-:W-:Y:S01]  /*abc0*/  UMOV UR5, 0x380fffff ;  /* 0x380fffff00057882 */ /* 0x000fe20000000000 */
[----:B--2---:R-:W0:Y:S01]  /*abd0*/  F2F.F32.F64 R0, R2 ;  /* 0x0000000200007310 */ /* 0x004e220000301000 */
[----:B------:R-:W-:-:S14]  /*abe0*/  DSETP.GEU.AND P0, PT, |R2|, UR4, PT ;  /* 0x0000000402007e2a */ /* 0x000fdc000bf0e200 */
[----:B0-----:R-:W-:Y:S01]  /*abf0*/  @!P0 FMUL R0, R0, 1.175494350822287508e-38 ;  /* 0x0080000000008820 */ /* 0x001fe20000400000 */
[----:B------:R-:W-:Y:S06]  /*ac00*/  BRA `(.L_x_19812) ;  /* 0x00000008007c7947 */ /* 0x000fec0003800000 */
.L_x_19807:
        /* <DEDUP_REMOVED lines=12> */
.L_x_19821:
[----:B------:R-:W2:Y:S01]  /*acd0*/  LDG.E.64 R2, desc[UR36][R2.64] ;  /* 0x0000002402027981 */ /* 0x000ea2000c1e1b00 */
[----:B------:R-:W-:Y:S01]  /*ace0*/  UMOV UR4, 0xf0000000 ;  /* 0xf000000000047882 */ /* 0x000fe20000000000 */
[----:B------:R-:W-:Y:S01]  /*acf0*/  UMOV UR5, 0x380fffff ;  /* 0x380fffff00057882 */ /* 0x000fe20000000000 */
[----:B--2---:R-:W0:Y:S01]  /*ad00*/  F2F.F32.F64 R0, R2 ;  /* 0x0000000200007310 */ /* 0x004e220000301000 */
[----:B------:R-:W-:-:S14]  /*ad10*/  DSETP.GEU.AND P0, PT, |R2|, UR4, PT ;  /* 0x0000000402007e2a */ /* 0x000fdc000bf0e200 */
[----:B0-----:R-:W-:Y:S01]  /*ad20*/  @!P0 FMUL R0, R0, 1.175494350822287508e-38 ;  /* 0x0080000000008820 */ /* 0x001fe20000400000 */
[----:B------:R-:W-:Y:S06]  /*ad30*/  BRA `(.L_x_19812) ;  /* 0x0000000800307947 */ /* 0x000fec0003800000 */
.L_x_19820:
        /* <DEDUP_REMOVED lines=26> */
.L_x_19823:
        /* <DEDUP_REMOVED lines=13> */
.L_x_19822:
[----:B------:R-:W2:Y:S02]  /*afb0*/  LDG.E.U16 R0, desc[UR36][R2.64] ;  /* 0x0000002402007981 */ /* 0x000ea4000c1e1500 */
[----:B--2---:R-:W-:Y:S01]  /*afc0*/  IMAD.U32 R0, R0, 0x10000, RZ ;  /* 0x0001000000007824 */ /* 0x004fe200078e00ff */
[----:B------:R-:W-:Y:S06]  /*afd0*/  BRA `(.L_x_19812) ;  /* 0x0000000400887947 */ /* 0x000fec0003800000 */
.L_x_19819:
        /* <DEDUP_REMOVED lines=11> */
.L_x_19826:
        /* <DEDUP_REMOVED lines=20> */
.L_x_19828:
[----:B------:R-:W-:Y:S05]  /*b1d0*/  BSYNC B0 ;  /* 0x0000000000007941 */ /* 0x000fea0003800000 */
.L_x_19827:
[----:B------:R-:W-:Y:S01]  /*b1e0*/  LEA R3, R0, 0x3b800000, 0x17 ;  /* 0x3b80000000037811 */ /* 0x000fe200078eb8ff */
[----:B------:R-:W-:-:S05]  /*b1f0*/  IMAD.SHL.U32 R0, R2, 0x100000, RZ ;  /* 0x0010000002007824 */ /* 0x000fca00078e00ff */
[----:B------:R-:W-:Y:S01]  /*b200*/  LOP3.LUT R0, R3, R0, R4, 0xfe, !PT ;  /* 0x0000000003007212 */ /* 0x000fe200078efe04 */
[----:B------:R-:W-:Y:S06]  /*b210*/  BRA `(.L_x_19812) ;  /* 0x0000000000f87947 */ /* 0x000fec0003800000 */
.L_x_19825:
        /* <DEDUP_REMOVED lines=20> */
.L_x_19830:
[----:B------:R-:W-:Y:S05]  /*b360*/  BSYNC B0 ;  /* 0x0000000000007941 */ /* 0x000fea0003800000 */
.L_x_19829:
[----:B------:R-:W-:Y:S01]  /*b370*/  LEA R3, R0, 0x37800000, 0x17 ;  /* 0x3780000000037811 */ /* 0x000fe200078eb8ff */
[----:B------:R-:W-:-:S05]  /*b380*/  IMAD.SHL.U32 R0, R2, 0x200000, RZ ;  /* 0x0020000002007824 */ /* 0x000fca00078e00ff */
[----:B------:R-:W-:Y:S01]  /*b390*/  LOP3.LUT R0, R3, R0, R4, 0xfe, !PT ;  /* 0x0000000003007212 */ /* 0x000fe200078efe04 */
[----:B------:R-:W-:Y:S06]  /*b3a0*/  BRA `(.L_x_19812) ;  /* 0x0000000000947947 */ /* 0x000fec0003800000 */
.L_x_19824:
        /* <DEDUP_REMOVED lines=14> */
.L_x_19811:
        /* <DEDUP_REMOVED lines=16> */
.L_x_19833:
[----:B------:R-:W-:Y:S01]  /*b590*/  IMAD.MOV.U32 R0, RZ, RZ, RZ ;  /* 0x000000ffff007224 */ /* 0x000fe200078e00ff */
[----:B------:R-:W-:Y:S06]  /*b5a0*/  BRA `(.L_x_19812) ;  /* 0x0000000000147947 */ /* 0x000fec0003800000 */
.L_x_19832:
[----:B------:R-:W2:Y:S02]  /*b5b0*/  LDG.E.64 R2, desc[UR36][R2.64] ;  /* 0x0000002402027981 */ /* 0x000ea4000c1e1b00 */
[----:B--2---:R0:W2:Y:S01]  /*b5c0*/  I2F.U64 R0, R2 ;  /* 0x0000000200007312 */ /* 0x0040a20000301000 */
[----:B------:R-:W-:Y:S05]  /*b5d0*/  BRA `(.L_x_19812) ;  /* 0x0000000000087947 */ /* 0x000fea0003800000 */
.L_x_19831:
[----:B------:R-:W2:Y:S02]  /*b5e0*/  LDG.E R0, desc[UR36][R2.64] ;  /* 0x0000002402007981 */ /* 0x000ea4000c1e1900 */
[----:B--2---:R-:W-:-:S07]  /*b5f0*/  I2FP.F32.U32 R0, R0 ;  /* 0x0000000000007245 */ /* 0x004fce0000201000 */
.L_x_19812:
[----:B------:R-:W-:Y:S05]  /*b600*/  BSYNC B6 ;  /* 0x0000000000067941 */ /* 0x000fea0003800000 */
.L_x_19806:
        /* <DEDUP_REMOVED lines=19> */
.L_x_19837:
[----:B------:R0:W-:Y:S01]  /*b740*/  STG.E.U8 desc[UR36][R16.64], R2 ;  /* 0x0000000210007986 */ /* 0x0001e2000c101124 */
[----:B------:R-:W-:Y:S05]  /*b750*/  BRA `(.L_x_19839) ;  /* 0x0000000c00487947 */ /* 0x000fea0003800000 */
.L_x_19836:
        /* <DEDUP_REMOVED lines=9> */
.L_x_19841:
[----:B------:R0:W-:Y:S01]  /*b7f0*/  STG.E desc[UR36][R16.64], R2 ;  /* 0x0000000210007986 */ /* 0x0001e2000c101924 */
[----:B------:R-:W-:Y:S05]  /*b800*/  BRA `(.L_x_19839) ;  /* 0x0000000c001c7947 */ /* 0x000fea0003800000 */
.L_x_19840:
[----:B------:R0:W-:Y:S01]  /*b810*/  STG.E.U16 desc[UR36][R16.64], R2 ;  /* 0x0000000210007986 */ /* 0x0001e2000c101524 */
[----:B------:R-:W-:Y:S05]  /*b820*/  BRA `(.L_x_19839) ;  /* 0x0000000c00147947 */ /* 0x000fea0003800000 */
.L_x_19835:
        /* <DEDUP_REMOVED lines=9> */
.L_x_19843:
[----:B------:R-:W-:-:S04]  /*b8c0*/  I2FP.F32.U32 R0, R2 ;  /* 0x0000000200007245 */ /* 0x000fc80000201000 */
[----:B------:R-:W-:-:S05]  /*b8d0*/  F2FP.F16.F32.PACK_AB R0, RZ, R0 ;  /* 0x00000000ff00723e */ /* 0x000fca00000000ff */
[----:B------:R0:W-:Y:S01]  /*b8e0*/  STG.E.U16 desc[UR36][R16.64], R0 ;  /* 0x0000000010007986 */ /* 0x0001e2000c101524 */
[----:B------:R-:W-:Y:S05]  /*b8f0*/  BRA `(.L_x_19839) ;  /* 0x0000000800e07947 */ /* 0x000fea0003800000 */
.L_x_19842:
        /* <DEDUP_REMOVED lines=10> */
.L_x_19845:
[----:B------:R-:W-:-:S04]  /*b9a0*/  I2FP.F32.U32 R2, R2 ;  /* 0x0000000200027245 */ /* 0x000fc80000201000 */
[----:B------:R-:W-:-:S04]  /*b9b0*/  F2FP.F16.F32.PACK_AB R3, RZ, R2 ;  /* 0x00000002ff03723e */ /* 0x000fc800000000ff */
[----:B------:R-:W-:-:S05]  /*b9c0*/  PRMT R3, R3, 0x5410, RZ ;  /* 0x0000541003037816 */ /* 0x000fca00000000ff */
[----:B------:R2:W-:Y:S01]  /*b9d0*/  STG.E desc[UR36][R16.64], R3 ;  /* 0x0000000310007986 */ /* 0x0005e2000c101924 */
[----:B------:R-:W-:Y:S05]  /*b9e0*/  BRA `(.L_x_19839) ;  /* 0x0000000800a47947 */ /* 0x000fea0003800000 */
.L_x_19844:
[----:B------:R-:W0:Y:S02]  /*b9f0*/  I2F.F64.U32 R2, R2 ;  /* 0x0000000200027312 */ /* 0x000e240000201800 */
[----:B0-----:R4:W-:Y:S01]  /*ba00*/  STG.E.64 desc[UR36][R16.64], R2 ;  /* 0x0000000210007986 */ /* 0x0019e2000c101b24 */
[----:B------:R-:W-:Y:S05]  /*ba10*/  BRA `(.L_x_19839) ;  /* 0x0000000800987947 */ /* 0x000fea0003800000 */
.L_x_19834:
        /* <DEDUP_REMOVED lines=10> */
.L_x_19848:
[----:B------:R-:W0:Y:S01]  /*bac0*/  I2F.F64.U32 R4, R2 ;  /* 0x0000000200047312 */ /* 0x000e220000201800 */
[----:B------:R-:W-:-:S05]  /*bad0*/  CS2R R6, SRZ ;  /* 0x0000000000067805 */ /* 0x000fca000001ff00 */
[----:B0-----:R0:W-:Y:S01]  /*bae0*/  STG.E.128 desc[UR36][R16.64], R4 ;  /* 0x0000000410007986 */ /* 0x0011e2000c101d24 */
[----:B------:R-:W-:Y:S05]  /*baf0*/  BRA `(.L_x_19839) ;  /* 0x0000000800607947 */ /* 0x000fea0003800000 */
.L_x_19847:
        /* <DEDUP_REMOVED lines=21> */
.L_x_19852:
[----:B------:R-:W-:Y:S05]  /*bc50*/  BSYNC B0 ;  /* 0x0000000000007941 */ /* 0x000fea0003800000 */
.L_x_19851:
[----:B------:R-:W-:-:S05]  /*bc60*/  LOP3.LUT R3, R0, R3, RZ, 0xfc, !PT ;  /* 0x0000000300037212 */ /* 0x000fca00078efcff */
[----:B------:R0:W-:Y:S01]  /*bc70*/  STG.E.U8 desc[UR36][R16.64], R3 ;  /* 0x0000000310007986 */ /* 0x0001e2000c101124 */
[----:B------:R-:W-:Y:S05]  /*bc80*/  BRA `(.L_x_19839) ;  /* 0x0000000400fc7947 */ /* 0x000fea0003800000 */
.L_x_19850:
        /* <DEDUP_REMOVED lines=13> */
.L_x_19854:
[----:B------:R-:W-:Y:S01]  /*bd60*/  IMAD.MOV.U32 R0, RZ, RZ, 0x7f ;  /* 0x0000007fff007424 */ /* 0x000fe200078e00ff */
[----:B------:R-:W-:-:S04]  /*bd70*/  ISETP.GT.U32.AND P0, PT, R2, 0x7f800000, PT ;  /* 0x7f8000000200780c */ /* 0x000fc80003f04070 */
[----:B------:R-:W-:-:S09]  /*bd80*/  SEL R0, R0, 0x7c, P0 ;  /* 0x0000007c00007807 */ /* 0x000fd20000000000 */
.L_x_19855:
[----:B------:R-:W-:Y:S05]  /*bd90*/  BSYNC B0 ;  /* 0x0000000000007941 */ /* 0x000fea0003800000 */
.L_x_19853:
[----:B------:R-:W-:-:S04]  /*bda0*/  LOP3.LUT R2, R3, 0x80000000, RZ, 0xc0, !PT ;  /* 0x8000000003027812 */ /* 0x000fc800078ec0ff */
[----:B------:R-:W-:-:S04]  /*bdb0*/  SHF.R.U32.HI R3, RZ, 0x18, R2 ;  /* 0x00000018ff037819 */ /* 0x000fc80000011602 */
[----:B------:R-:W-:-:S05]  /*bdc0*/  LOP3.LUT R3, R0, R3, RZ, 0xfc, !PT ;  /* 0x0000000300037212 */ /* 0x000fca00078efcff */
[----:B------:R0:W-:Y:S01]  /*bdd0*/  STG.E.U8 desc[UR36][R16.64], R3 ;  /* 0x0000000310007986 */ /* 0x0001e2000c101124 */
[----:B------:R-:W-:Y:S05]  /*bde0*/  BRA `(.L_x_19839) ;  /* 0x0000000400a47947 */ /* 0x000fea0003800000 */
.L_x_19849:
[----:B------:R-:W-:-:S04]  /*bdf0*/  I2FP.F32.U32 R0, R2 ;  /* 0x0000000200007245 */ /* 0x000fc80000201000 */
[----:B------:R-:W-:-:S05]  /*be00*/  F2FP.BF16.F32.PACK_AB R0, RZ, R0 ;  /* 0x00000000ff00723e */ /* 0x000fca00000010ff */
[----:B------:R0:W-:Y:S01]  /*be10*/  STG.E.U16 desc[UR36][R16.64], R0 ;  /* 0x0000000010007986 */ /* 0x0001e2000c101524 */
[----:B------:R-:W-:Y:S05]  /*be20*/  BRA `(.L_x_19839) ;  /* 0x0000000400947947 */ /* 0x000fea0003800000 */
.L_x_19846:
        /* <DEDUP_REMOVED lines=10> */
.L_x_19858:
        /* <DEDUP_REMOVED lines=17> */
.L_x_19861:
[----:B------:R-:W-:-:S04]  /*bfe0*/  LOP3.LUT R2, R3, 0x80000000, RZ, 0xc0, !PT ;  /* 0x8000000003027812 */ /* 0x000fc800078ec0ff */
[----:B------:R-:W-:-:S04]  /*bff0*/  SHF.R.U32.HI R3, RZ, 0x18, R2 ;  /* 0x00000018ff037819 */ /* 0x000fc80000011602 */
[----:B------:R-:W-:-:S04]  /*c000*/  LOP3.LUT R0, R0, R3, RZ, 0xfc, !PT ;  /* 0x0000000300007212 */ /* 0x000fc800078efcff */
[----:B------:R-:W-:-:S07]  /*c010*/  PRMT R8, R0, 0x7610, R8 ;  /* 0x0000761000087816 */ /* 0x000fce0000000008 */
.L_x_19860:
[----:B------:R-:W-:Y:S05]  /*c020*/  BSYNC B0 ;  /* 0x0000000000007941 */ /* 0x000fea0003800000 */
.L_x_19859:
[----:B------:R0:W-:Y:S01]  /*c030*/  STG.E.U8 desc[UR36][R16.64], R8 ;  /* 0x0000000810007986 */ /* 0x0001e2000c101124 */
[----:B------:R-:W-:Y:S05]  /*c040*/  BRA `(.L_x_19839) ;  /* 0x00000004000c7947 */ /* 0x000fea0003800000 */
.L_x_19857:
        /* <DEDUP_REMOVED lines=17> */
.L_x_19864:
[----:B------:R-:W-:-:S04]  /*c160*/  LOP3.LUT R2, R3, 0x80000000, RZ, 0xc0, !PT ;  /* 0x8000000003027812 */ /* 0x000fc800078ec0ff */
[----:B------:R-:W-:-:S04]  /*c170*/  SHF.R.U32.HI R3, RZ, 0x18, R2 ;  /* 0x00000018ff037819 */ /* 0x000fc80000011602 */
[----:B------:R-:W-:-:S04]  /*c180*/  LOP3.LUT R0, R0, R3, RZ, 0xfc, !PT ;  /* 0x0000000300007212 */ /* 0x000fc800078efcff */
[----:B------:R-:W-:-:S07]  /*c190*/  PRMT R8, R0, 0x7610, R8 ;  /* 0x0000761000087816 */ /* 0x000fce0000000008 */
.L_x_19863:
[----:B------:R-:W-:Y:S05]  /*c1a0*/  BSYNC B0 ;  /* 0x0000000000007941 */ /* 0x000fea0003800000 */
.L_x_19862:
[----:B------:R0:W-:Y:S01]  /*c1b0*/  STG.E.U8 desc[UR36][R16.64], R8 ;  /* 0x0000000810007986 */ /* 0x0001e2000c101124 */
[----:B------:R-:W-:Y:S05]  /*c1c0*/  BRA `(.L_x_19839) ;  /* 0x0000000000ac7947 */ /* 0x000fea0003800000 */
.L_x_19856:
        /* <DEDUP_REMOVED lines=22> */
.L_x_19838:
        /* <DEDUP_REMOVED lines=16> */
.L_x_19867:
[----:B------:R-:W-:Y:S05]  /*c430*/  BRA `(.L_x_19839) ;  /* 0x0000000000107947 */ /* 0x000fea0003800000 */
.L_x_19866:
[----:B------:R-:W-:-:S05]  /*c440*/  IMAD.MOV.U32 R3, RZ, RZ, RZ ;  /* 0x000000ffff037224 */ /* 0x000fca00078e00ff */
[----:B------:R0:W-:Y:S01]  /*c450*/  STG.E.64 desc[UR36][R16.64], R2 ;  /* 0x0000000210007986 */ /* 0x0001e2000c101b24 */
[----:B------:R-:W-:Y:S05]  /*c460*/  BRA `(.L_x_19839) ;  /* 0x0000000000047947 */ /* 0x000fea0003800000 */
.L_x_19865:
[----:B------:R0:W-:Y:S02]  /*c470*/  STG.E desc[UR36][R16.64], R2 ;  /* 0x0000000210007986 */ /* 0x0001e4000c101924 */
.L_x_19839:
[----:B------:R-:W-:-:S07]  /*c480*/  VIADD R19, R19, 0x80 ;  /* 0x0000008013137836 */ /* 0x000fce0000000000 */
.L_x_19776:
[----:B------:R-:W-:Y:S05]  /*c490*/  BSYNC B7 ;  /* 0x0000000000077941 */ /* 0x000fea0003800000 */
.L_x_19775:
        /* <DEDUP_REMOVED lines=357> */
.L_x_19868:
        /* <DEDUP_REMOVED lines=22> */
.L_x_19873:
[----:B------:R-:W2:Y:S02]  /*dc50*/  LDG.E.U8 R2, desc[UR36][R2.64] ;  /* 0x0000002402027981 */ /* 0x000ea4000c1e1100 */
[----:B--2---:R-:W-:Y:S01]  /*dc60*/  I2FP.F32.U32 R19, R2 ;  /* 0x0000000200137245 */ /* 0x004fe20000201000 */
[----:B------:R-:W-:Y:S06]  /*dc70*/  BRA `(.L_x_19875) ;  /* 0x0000000c002c7947 */ /* 0x000fec0003800000 */
.L_x_19872:
        /* <DEDUP_REMOVED lines=9> */
.L_x_19877:
[----:B------:R-:W2:Y:S02]  /*dd10*/  LDG.E R2, desc[UR36][R2.64] ;  /* 0x0000002402027981 */ /* 0x000ea4000c1e1900 */
[----:B--2---:R-:W-:Y:S01]  /*dd20*/  I2FP.F32.S32 R19, R2 ;  /* 0x0000000200137245 */ /* 0x004fe20000201400 */
[----:B------:R-:W-:Y:S06]  /*dd30*/  BRA `(.L_x_19875) ;  /* 0x0000000800fc7947 */ /* 0x000fec0003800000 */
.L_x_19876:
[----:B------:R-:W2:Y:S02]  /*dd40*/  LDG.E.U16 R2, desc[UR36][R2.64] ;  /* 0x0000002402027981 */ /* 0x000ea4000c1e1500 */
[----:B--2---:R0:W1:Y:S01]  /*dd50*/  I2F.S16 R19, R2 ;  /* 0x0000000200137306 */ /* 0x0040620000101400 */
[----:B------:R-:W-:Y:S05]  /*dd60*/  BRA `(.L_x_19875) ;  /* 0x0000000800f07947 */ /* 0x000fea0003800000 */
.L_x_19871:
        /* <DEDUP_REMOVED lines=8> */
.L_x_19879:
[----:B------:R-:W2:Y:S02]  /*ddf0*/  LDG.E.U16 R2, desc[UR36][R2.64] ;  /* 0x0000002402027981 */ /* 0x000ea4000c1e1500 */
[----:B--2---:R-:W-:Y:S01]  /*de00*/  HADD2.F32 R19, -RZ, R2.H0_H0 ;  /* 0x20000002ff137230 */ /* 0x004fe20000004100 */
[----:B------:R-:W-:Y:S06]  /*de10*/  BRA `(.L_x_19875) ;  /* 0x0000000800c47947 */ /* 0x000fec0003800000 */
.L_x_19878:
        /* <DEDUP_REMOVED lines=8> */
.L_x_19881:
[----:B------:R-:W2:Y:S02]  /*dea0*/  LDG.E.U16 R2, desc[UR36][R2.64] ;  /* 0x0000002402027981 */ /* 0x000ea4000c1e1500 */
[----:B--2---:R-:W-:Y:S01]  /*deb0*/  HADD2.F32 R19, -RZ, R2.H0_H0 ;  /* 0x20000002ff137230 */ /* 0x004fe20000004100 */
[----:B------:R-:W-:Y:S06]  /*dec0*/  BRA `(.L_x_19875) ;  /* 0x0000000800987947 */ /* 0x000fec0003800000 */
.L_x_19880:
[----:B------:R-:W2:Y:S01]  /*ded0*/  LDG.E.64 R2, desc[UR36][R2.64] ;  /* 0x0000002402027981 */ /* 0x000ea2000c1e1b00 */
[----:B------:R-:W-:Y:S01]  /*dee0*/  UMOV UR4, 0xf0000000 ;  /* 0xf000000000047882 */ /* 0x000fe20000000000 */
[----:B------:R-:W-:Y:S01]  /*def0*/  UMOV UR5, 0x380fffff ;  /* 0x380fffff00057882 */ /* 0x000fe20000000000 */
[----:B--2---:R-:W0:Y:S01]  /*df00*/  F2F.F32.F64 R19, R2 ;  /* 0x0000000200137310 */ /* 0x004e220000301000 */
[----:B------:R-:W-:-:S14]  /*df10*/  DSETP.GEU.AND P0, PT, |R2|, UR4, PT ;  /* 0x0000000402007e2a */ /* 0x000fdc000bf0e200 */
[----:B0-----:R-:W-:Y:S01]  /*df20*/  @!P0 FMUL R19, R19, 1.175494350822287508e-38 ;  /* 0x0080000013138820 */ /* 0x001fe20000400000 */
[----:B------:R-:W-:Y:S06]  /*df30*/  BRA `(.L_x_19875) ;  /* 0x00000008007c7947 */ /* 0x000fec0003800000 */
.L_x_19870:
        /* <DEDUP_REMOVED lines=12> */
.L_x_19884:
[----:B------:R-:W2:Y:S01]  /*e000*/  LDG.E.64 R2, desc[UR36][R2.64] ;  /* 0x0000002402027981 */ /* 0x000ea2000c1e1b00 */
[----:B------:R-:W-:Y:S01]  /*e010*/  UMOV UR4, 0xf0000000 ;  /* 0xf000000000047882 */ /* 0x000fe20000000000 */
[----:B------:R-:W-:Y:S01]  /*e020*/  UMOV UR5, 0x380fffff ;  /* 0x380fffff00057882 */ /* 0x000fe20000000000 */
[----:B--2---:R-:W0:Y:S01]  /*e030*/  F2F.F32.F64 R19, R2 ;  /* 0x0000000200137310 */ /* 0x004e220000301000 */
[----:B------:R-:W-:-:S14]  /*e040*/  DSETP.GEU.AND P0, PT, |R2|, UR4, PT ;  /* 0x0000000402007e2a */ /* 0x000fdc000bf0e200 */
[----:B0-----:R-:W-:Y:S01]  /*e050*/  @!P0 FMUL R19, R19, 1.175494350822287508e-38 ;  /* 0x0080000013138820 */ /* 0x001fe20000400000 */
[----:B------:R-:W-:Y:S06]  /*e060*/  BRA `(.L_x_19875) ;  /* 0x0000000800307947 */ /* 0x000fec0003800000 */
.L_x_19883:
        /* <DEDUP_REMOVED lines=26> */
.L_x_19886:
        /* <DEDUP_REMOVED lines=13> */
.L_x_19885:
[----:B------:R-:W2:Y:S02]  /*e2e0*/  LDG.E.U16 R2, desc[UR36][R2.64] ;  /* 0x0000002402027981 */ /* 0x000ea4000c1e1500 */
[----:B--2---:R-:W-:Y:S01]  /*e2f0*/  IMAD.U32 R19, R2, 0x10000, RZ ;  /* 0x0001000002137824 */ /* 0x004fe200078e00ff */
[----:B------:R-:W-:Y:S06]  /*e300*/  BRA `(.L_x_19875) ;  /* 0x0000000400887947 */ /* 0x000fec0003800000 */
.L_x_19882:
        /* <DEDUP_REMOVED lines=11> */
.L_x_19889:
        /* <DEDUP_REMOVED lines=20> */
.L_x_19891:
[----:B------:R-:W-:Y:S05]  /*e500*/  BSYNC B0 ;  /* 0x0000000000007941 */ /* 0x000fea0003800000 */
.L_x_19890:
[----:B------:R-:W-:Y:S01]  /*e510*/  IMAD.SHL.U32 R2, R2, 0x100000, RZ ;  /* 0x0010000002027824 */ /* 0x000fe200078e00ff */
[----:B------:R-:W-:-:S04]  /*e520*/  LEA R0, R0, 0x3b800000, 0x17 ;  /* 0x3b80000000007811 */ /* 0x000fc800078eb8ff */
[----:B------:R-:W-:Y:S01]  /*e530*/  LOP3.LUT R19, R0, R2, R19, 0xfe, !PT ;  /* 0x0000000200137212 */ /* 0x000fe200078efe13 */
[----:B------:R-:W-:Y:S06]  /*e540*/  BRA `(.L_x_19875) ;  /* 0x0000000000f87947 */ /* 0x000fec0003800000 */
.L_x_19888:
        /* <DEDUP_REMOVED lines=20> */
.L_x_19893:
[----:B------:R-:W-:Y:S05]  /*e690*/  BSYNC B0 ;  /* 0x0000000000007941 */ /* 0x000fea0003800000 */
.L_x_19892:
[----:B------:R-:W-:Y:S01]  /*e6a0*/  IMAD.SHL.U32 R2, R2, 0x200000, RZ ;  /* 0x0020000002027824 */ /* 0x000fe200078e00ff */
[----:B------:R-:W-:-:S04]  /*e6b0*/  LEA R0, R0, 0x37800000, 0x17 ;  /* 0x3780000000007811 */ /* 0x000fc800078eb8ff */
[----:B------:R-:W-:Y:S01]  /*e6c0*/  LOP3.LUT R19, R0, R2, R19, 0xfe, !PT ;  /* 0x0000000200137212 */ /* 0x000fe200078efe13 */
[----:B------:R-:W-:Y:S06]  /*e6d0*/  BRA `(.L_x_19875) ;  /* 0x0000000000947947 */ /* 0x000fec0003800000 */
.L_x_19887:
        /* <DEDUP_REMOVED lines=14> */
.L_x_19874:
        /* <DEDUP_REMOVED lines=16> */
.L_x_19896:
[----:B------:R-:W-:Y:S01]  /*e8c0*/  IMAD.MOV.U32 R19, RZ, RZ, RZ ;  /* 0x000000ffff137224 */ /* 0x000fe200078e00ff */
[----:B------:R-:W-:Y:S06]  /*e8d0*/  BRA `(.L_x_19875) ;  /* 0x0000000000147947 */ /* 0x000fec0003800000 */
.L_x_19895:
[----:B------:R-:W2:Y:S02]  /*e8e0*/  LDG.E.64 R2, desc[UR36][R2.64] ;  /* 0x0000002402027981 */ /* 0x000ea4000c1e1b00 */
[----:B--2---:R0:W1:Y:S01]  /*e8f0*/  I2F.U64 R19, R2 ;  /* 0x0000000200137312 */ /* 0x0040620000301000 */
[----:B------:R-:W-:Y:S05]  /*e900*/  BRA `(.L_x_19875) ;  /* 0x0000000000087947 */ /* 0x000fea0003800000 */
.L_x_19894:
[----:B------:R-:W2:Y:S02]  /*e910*/  LDG.E R2, desc[UR36][R2.64] ;  /* 0x0000002402027981 */ /* 0x000ea4000c1e1900 */
[----:B--2---:R-:W-:-:S07]  /*e920*/  I2FP.F32.U32 R19, R2 ;  /* 0x0000000200137245 */ /* 0x004fce0000201000 */
.L_x_19875:
[----:B------:R-:W-:Y:S05]  /*e930*/  BSYNC B6 ;  /* 0x0000000000067941 */ /* 0x000fea0003800000 */
.L_x_19869:
        /* <DEDUP_REMOVED lines=19> */
.L_x_19901:
[----:B------:R-:W2:Y:S02]  /*ea70*/  LDG.E.U8 R0, desc[UR36][R2.64] ;  /* 0x0000002402007981 */ /* 0x000ea4000c1e1100 */
[----:B--2---:R-:W-:Y:S01]  /*ea80*/  I2FP.F32.U32 R0, R0 ;  /* 0x0000000000007245 */ /* 0x004fe20000201000 */
[----:B------:R-:W-:Y:S06]  /*ea90*/  BRA `(.L_x_19903) ;  /* 0x0000000c002c7947 */ /* 0x000fec0003800000 */
.L_x_19900:
        /* <DEDUP_REMOVED lines=9> */
.L_x_19905:
[----:B------:R-:W2:Y:S02]  /*eb30*/  LDG.E R0, desc[UR36][R2.64] ;  /* 0x0000002402007981 */ /* 0x000ea4000c1e1900 */
[----:B--2---:R-:W-:Y:S01]  /*eb40*/  I2FP.F32.S32 R0, R0 ;  /* 0x0000000000007245 */ /* 0x004fe20000201400 */
[----:B------:R-:W-:Y:S06]  /*eb50*/  BRA `(.L_x_19903) ;  /* 0x0000000800fc7947 */ /* 0x000fec0003800000 */
.L_x_19904:
[----:B------:R-:W2:Y:S02]  /*eb60*/  LDG.E.U16 R0, desc[UR36][R2.64] ;  /* 0x0000002402007981 */ /* 0x000ea4000c1e1500 */
[----:B--2---:R-:W0:Y:S01]  /*eb70*/  I2F.S16 R0, R0 ;  /* 0x0000000000007306 */ /* 0x004e220000101400 */
[----:B------:R-:W-:Y:S05]  /*eb80*/  BRA `(.L_x_19903) ;  /* 0x0000000800f07947 */ /* 0x000fea0003800000 */
.L_x_19899:
        /* <DEDUP_REMOVED lines=8> */
.L_x_19907:
[----:B------:R-:W2:Y:S02]  /*ec10*/  LDG.E.U16 R0, desc[UR36][R2.64] ;  /* 0x0000002402007981 */ /* 0x000ea4000c1e1500 */
[----:B--2---:R-:W-:Y:S01]  /*ec20*/  HADD2.F32 R0, -RZ, R0.H0_H0 ;  /* 0x20000000ff007230 */ /* 0x004fe20000004100 */
[----:B------:R-:W-:Y:S06]  /*ec30*/  BRA `(.L_x_19903) ;  /* 0x0000000800c47947 */ /* 0x000fec0003800000 */
.L_x_19906:
        /* <DEDUP_REMOVED lines=8> */
.L_x_19909:
[----:B------:R-:W2:Y:S02]  /*ecc0*/  LDG.E.U16 R0, desc[UR36][R2.64] ;  /* 0x0000002402007981 */ /* 0x000ea4000c1e1500 */
[----:B--2---:R-:W-:Y:S01]  /*ecd0*/  HADD2.F32 R0, -RZ, R0.H0_H0 ;  /* 0x20000000ff007230 */ /* 0x004fe20000004100 */
[----:B------:R-:W-:Y:S06]  /*ece0*/  BRA `(.L_x_19903) ;  /* 0x0000000800987947 */ /* 0x000fec0003800000 */
.L_x_19908:
[----:B------:R-:W2:Y:S01]  /*ecf0*/  LDG.E.64 R2, desc[UR36][R2.64] ;  /* 0x0000002402027981 */ /* 0x000ea2000c1e1b00 */
[----:B------:R-:W-:Y:S01]  /*ed00*/  UMOV UR4, 0xf0000000 ;  /* 0xf000000000047882 */ /* 0x000fe20000000000 */
[----:B------:R-:W-:Y:S01]  /*ed10*/  UMOV UR5, 0x380fffff ;  /* 0x380fffff00057882 */ /* 0x000fe20000000000 */
[----:B--2---:R-:W0:Y:S01]  /*ed20*/  F2F.F32.F64 R0, R2 ;  /* 0x0000000200007310 */ /* 0x004e220000301000 */
[----:B------:R-:W-:-:S14]  /*ed30*/  DSETP.GEU.AND P0, PT, |R2|, UR4, PT ;  /* 0x0000000402007e2a */ /* 0x000fdc000bf0e200 */
[----:B0-----:R-:W-:Y:S01]  /*ed40*/  @!P0 FMUL R0, R0, 1.175494350822287508e-38 ;  /* 0x0080000000008820 */ /* 0x001fe20000400000 */
[----:B------:R-:W-:Y:S06]  /*ed50*/  BRA `(.L_x_19903) ;  /* 0x00000008007c7947 */ /* 0x000fec0003800000 */
.L_x_19898:
        /* <DEDUP_REMOVED lines=12> */
.L_x_19912:
[----:B------:R-:W2:Y:S01]  /*ee20*/  LDG.E.64 R2, desc[UR36][R2.64] ;  /* 0x0000002402027981 */ /* 0x000ea2000c1e1b00 */
[----:B------:R-:W-:Y:S01]  /*ee30*/  UMOV UR4, 0xf0000000 ;  /* 0xf000000000047882 */ /* 0x000fe20000000000 */
[----:B------:R-:W-:Y:S01]  /*ee40*/  UMOV UR5, 0x380fffff ;  /* 0x380fffff00057882 */ /* 0x000fe20000000000 */
[----:B--2---:R-:W0:Y:S01]  /*ee50*/  F2F.F32.F64 R0, R2 ;  /* 0x0000000200007310 */ /* 0x004e220000301000 */
[----:B------:R-:W-:-:S14]  /*ee60*/  DSETP.GEU.AND P0, PT, |R2|, UR4, PT ;  /* 0x0000000402007e2a */ /* 0x000fdc000bf0e200 */
[----:B0-----:R-:W-:Y:S01]  /*ee70*/  @!P0 FMUL R0, R0, 1.175494350822287508e-38 ;  /* 0x0080000000008820 */ /* 0x001fe20000400000 */
[----:B------:R-:W-:Y:S06]  /*ee80*/  BRA `(.L_x_19903) ;  /* 0x0000000800307947 */ /* 0x000fec0003800000 */
.L_x_19911:
        /* <DEDUP_REMOVED lines=26> */
.L_x_19914:
        /* <DEDUP_REMOVED lines=13> */
.L_x_19913:
[----:B------:R-:W2:Y:S02]  /*f100*/  LDG.E.U16 R0, desc[UR36][R2.64] ;  /* 0x0000002402007981 */ /* 0x000ea4000c1e1500 */
[----:B--2---:R-:W-:Y:S01]  /*f110*/  IMAD.U32 R0, R0, 0x10000, RZ ;  /* 0x0001000000007824 */ /* 0x004fe200078e00ff */
[----:B------:R-:W-:Y:S06]  /*f120*/  BRA `(.L_x_19903) ;  /* 0x0000000400887947 */ /* 0x000fec0003800000 */
.L_x_19910:
        /* <DEDUP_REMOVED lines=11> */
.L_x_19917:
        /* <DEDUP_REMOVED lines=20> */
.L_x_19919:
[----:B------:R-:W-:Y:S05]  /*f320*/  BSYNC B0 ;  /* 0x0000000000007941 */ /* 0x000fea0003800000 */
.L_x_19918:
[----:B------:R-:W-:Y:S01]  /*f330*/  LEA R3, R0, 0x3b800000, 0x17 ;  /* 0x3b80000000037811 */ /* 0x000fe200078eb8ff */
[----:B------:R-:W-:-:S05]  /*f340*/  IMAD.SHL.U32 R0, R2, 0x100000, RZ ;  /* 0x0010000002007824 */ /* 0x000fca00078e00ff */
[----:B------:R-:W-:Y:S01]  /*f350*/  LOP3.LUT R0, R3, R0, R4, 0xfe, !PT ;  /* 0x0000000003007212 */ /* 0x000fe200078efe04 */
[----:B------:R-:W-:Y:S06]  /*f360*/  BRA `(.L_x_19903) ;  /* 0x0000000000f87947 */ /* 0x000fec0003800000 */
.L_x_19916:
        /* <DEDUP_REMOVED lines=20> */
.L_x_19921:
[----:B------:R-:W-:Y:S05]  /*f4b0*/  BSYNC B0 ;  /* 0x0000000000007941 */ /* 0x000fea0003800000 */
.L_x_19920:
[----:B------:R-:W-:Y:S01]  /*f4c0*/  LEA R3, R0, 0x37800000, 0x17 ;  /* 0x3780000000037811 */ /* 0x000fe200078eb8ff */
[----:B------:R-:W-:-:S05]  /*f4d0*/  IMAD.SHL.U32 R0, R2, 0x200000, RZ ;  /* 0x0020000002007824 */ /* 0x000fca00078e00ff */
[----:B------:R-:W-:Y:S01]  /*f4e0*/  LOP3.LUT R0, R3, R0, R4, 0xfe, !PT ;  /* 0x0000000003007212 */ /* 0x000fe200078efe04 */
[----:B------:R-:W-:Y:S06]  /*f4f0*/  BRA `(.L_x_19903) ;  /* 0x0000000000947947 */ /* 0x000fec0003800000 */
.L_x_19915:
        /* <DEDUP_REMOVED lines=14> */
.L_x_19902:
        /* <DEDUP_REMOVED lines=16> */
.L_x_19924:
[----:B------:R-:W-:Y:S01]  /*f6e0*/  IMAD.MOV.U32 R0, RZ, RZ, RZ ;  /* 0x000000ffff007224 */ /* 0x000fe200078e00ff */
[----:B------:R-:W-:Y:S06]  /*f6f0*/  BRA `(.L_x_19903) ;  /* 0x0000000000147947 */ /* 0x000fec0003800000 */
.L_x_19923:
[----:B------:R-:W2:Y:S02]  /*f700*/  LDG.E.64 R2, desc[UR36][R2.64] ;  /* 0x0000002402027981 */ /* 0x000ea4000c1e1b00 */
[----:B--2---:R0:W1:Y:S01]  /*f710*/  I2F.U64 R0, R2 ;  /* 0x0000000200007312 */ /* 0x0040620000301000 */
[----:B------:R-:W-:Y:S05]  /*f720*/  BRA `(.L_x_19903) ;  /* 0x0000000000087947 */ /* 0x000fea0003800000 */
.L_x_19922:
[----:B------:R-:W2:Y:S02]  /*f730*/  LDG.E R0, desc[UR36][R2.64] ;  /* 0x0000002402007981 */ /* 0x000ea4000c1e1900 */
[----:B--2---:R-:W-:-:S07]  /*f740*/  I2FP.F32.U32 R0, R0 ;  /* 0x0000000000007245 */ /* 0x004fce0000201000 */
.L_x_19903:
[----:B------:R-:W-:Y:S05]  /*f750*/  BSYNC B6 ;  /* 0x0000000000067941 */ /* 0x000fea0003800000 */
.L_x_19897:
        /* <DEDUP_REMOVED lines=19> */
.L_x_19928:
[----:B------:R-:W-:Y:S01]  /*f890*/  STG.E.U8 desc[UR36][R16.64], R2 ;  /* 0x0000000210007986 */ /* 0x000fe2000c101124 */
[----:B------:R-:W-:Y:S05]  /*f8a0*/  EXIT ;  /* 0x000000000000794d */ /* 0x000fea0003800000 */
.L_x_19927:
        /* <DEDUP_REMOVED lines=9> */
.L_x_19931:
[----:B------:R-:W-:Y:S01]  /*f940*/  STG.E desc[UR36][R16.64], R2 ;  /* 0x0000000210007986 */ /* 0x000fe2000c101924 */
[----:B------:R-:W-:Y:S05]  /*f950*/  EXIT ;  /* 0x000000000000794d */ /* 0x000fea0003800000 */
.L_x_19930:
[----:B------:R-:W-:Y:S01]  /*f960*/  STG.E.U16 desc[UR36][R16.64], R2 ;  /* 0x0000000210007986 */ /* 0x000fe2000c101524 */
[----:B------:R-:W-:Y:S05]  /*f970*/  EXIT ;  /* 0x000000000000794d */ /* 0x000fea0003800000 */
.L_x_19926:
        /* <DEDUP_REMOVED lines=9> */
.L_x_19933:
[----:B------:R-:W-:-:S04]  /*fa10*/  I2FP.F32.U32 R0, R2 ;  /* 0x0000000200007245 */ /* 0x000fc80000201000 */
[----:B------:R-:W-:-:S05]  /*fa20*/  F2FP.F16.F32.PACK_AB R0, RZ, R0 ;  /* 0x00000000ff00723e */ /* 0x000fca00000000ff */
[----:B------:R-:W-:Y:S01]  /*fa30*/  STG.E.U16 desc[UR36][R16.64], R0 ;  /* 0x0000000010007986 */ /* 0x000fe2000c101524 */
[----:B------:R-:W-:Y:S05]  /*fa40*/  EXIT ;  /* 0x000000000000794d */ /* 0x000fea0003800000 */
.L_x_19932:
        /* <DEDUP_REMOVED lines=10> */
.L_x_19935:
[----:B------:R-:W-:-:S04]  /*faf0*/  I2FP.F32.U32 R2, R2 ;  /* 0x0000000200027245 */ /* 0x000fc80000201000 */
[----:B------:R-:W-:-:S04]  /*fb00*/  F2FP.F16.F32.PACK_AB R3, RZ, R2 ;  /* 0x00000002ff03723e */ /* 0x000fc800000000ff */
[----:B------:R-:W-:-:S05]  /*fb10*/  PRMT R3, R3, 0x5410, RZ ;  /* 0x0000541003037816 */ /* 0x000fca00000000ff */
[----:B------:R-:W-:Y:S01]  /*fb20*/  STG.E desc[UR36][R16.64], R3 ;  /* 0x0000000310007986 */ /* 0x000fe2000c101924 */
[----:B------:R-:W-:Y:S05]  /*fb30*/  EXIT ;  /* 0x000000000000794d */ /* 0x000fea0003800000 */
.L_x_19934:
[----:B------:R-:W0:Y:S02]  /*fb40*/  I2F.F64.U32 R2, R2 ;  /* 0x0000000200027312 */ /* 0x000e240000201800 */
[----:B0-----:R-:W-:Y:S01]  /*fb50*/  STG.E.64 desc[UR36][R16.64], R2 ;  /* 0x0000000210007986 */ /* 0x001fe2000c101b24 */
[----:B------:R-:W-:Y:S05]  /*fb60*/  EXIT ;  /* 0x000000000000794d */ /* 0x000fea0003800000 */
.L_x_19925:
        /* <DEDUP_REMOVED lines=10> */
.L_x_19938:
[----:B------:R-:W0:Y:S01]  /*fc10*/  I2F.F64.U32 R4, R2 ;  /* 0x0000000200047312 */ /* 0x000e220000201800 */
[----:B------:R-:W-:-:S05]  /*fc20*/  CS2R R6, SRZ ;  /* 0x0000000000067805 */ /* 0x000fca000001ff00 */
[----:B0-----:R-:W-:Y:S01]  /*fc30*/  STG.E.128 desc[UR36][R16.64], R4 ;  /* 0x0000000410007986 */ /* 0x001fe2000c101d24 */
[----:B------:R-:W-:Y:S05]  /*fc40*/  EXIT ;  /* 0x000000000000794d */ /* 0x000fea0003800000 */
.L_x_19937:
        /* <DEDUP_REMOVED lines=21> */
.L_x_19942:
[----:B------:R-:W-:Y:S05]  /*fda0*/  BSYNC B0 ;  /* 0x0000000000007941 */ /* 0x000fea0003800000 */
.L_x_19941:
[----:B------:R-:W-:-:S05]  /*fdb0*/  LOP3.LUT R3, R0, R3, RZ, 0xfc, !PT ;  /* 0x0000000300037212 */ /* 0x000fca00078efcff */
[----:B------:R-:W-:Y:S01]  /*fdc0*/  STG.E.U8 desc[UR36][R16.64], R3 ;  /* 0x0000000310007986 */ /* 0x000fe2000c101124 */
[----:B------:R-:W-:Y:S05]  /*fdd0*/  EXIT ;  /* 0x000000000000794d */ /* 0x000fea0003800000 */
.L_x_19940:
        /* <DEDUP_REMOVED lines=13> */
.L_x_19944:
[----:B------:R-:W-:Y:S01]  /*feb0*/  IMAD.MOV.U32 R0, RZ, RZ, 0x7f ;  /* 0x0000007fff007424 */ /* 0x000fe200078e00ff */
[----:B------:R-:W-:-:S04]  /*fec0*/  ISETP.GT.U32.AND P0, PT, R2, 0x7f800000, PT ;  /* 0x7f8000000200780c */ /* 0x000fc80003f04070 */
[----:B------:R-:W-:-:S09]  /*fed0*/  SEL R0, R0, 0x7c, P0 ;  /* 0x0000007c00007807 */ /* 0x000fd20000000000 */
.L_x_19945:
[----:B------:R-:W-:Y:S05]  /*fee0*/  BSYNC B0 ;  /* 0x0000000000007941 */ /* 0x000fea0003800000 */
.L_x_19943:
[----:B------:R-:W-:-:S04]  /*fef0*/  LOP3.LUT R2, R3, 0x80000000, RZ, 0xc0, !PT ;  /* 0x8000000003027812 */ /* 0x000fc800078ec0ff */
[----:B------:R-:W-:-:S04]  /*ff00*/  SHF.R.U32.HI R3, RZ, 0x18, R2 ;  /* 0x00000018ff037819 */ /* 0x000fc80000011602 */
[----:B------:R-:W-:-:S05]  /*ff10*/  LOP3.LUT R3, R0, R3, RZ, 0xfc, !PT ;  /* 0x0000000300037212 */ /* 0x000fca00078efcff */
[----:B------:R-:W-:Y:S01]  /*ff20*/  STG.E.U8 desc[UR36][R16.64], R3 ;  /* 0x0000000310007986 */ /* 0x000fe2000c101124 */
[----:B------:R-:W-:Y:S05]  /*ff30*/  EXIT ;  /* 0x000000000000794d */ /* 0x000fea0003800000 */
.L_x_19939:
[----:B------:R-:W-:-:S04]  /*ff40*/  I2FP.F32.U32 R0, R2 ;  /* 0x0000000200007245 */ /* 0x000fc80000201000 */
[----:B------:R-:W-:-:S05]  /*ff50*/  F2FP.BF16.F32.PACK_AB R0, RZ, R0 ;  /* 0x00000000ff00723e */ /* 0x000fca00000010ff */
[----:B------:R-:W-:Y:S01]  /*ff60*/  STG.E.U16 desc[UR36][R16.64], R0 ;  /* 0x0000000010007986 */ /* 0x000fe2000c101524 */
[----:B------:R-:W-:Y:S05]  /*ff70*/  EXIT ;  /* 0x000000000000794d */ /* 0x000fea0003800000 */
.L_x_19936:
        /* <DEDUP_REMOVED lines=10> */
.L_x_19948:
        /* <DEDUP_REMOVED lines=17> */
.L_x_19951:
[----:B------:R-:W-:-:S04]  /*10130*/  LOP3.LUT R2, R3, 0x80000000, RZ, 0xc0, !PT ;  /* 0x8000000003027812 */ /* 0x000fc800078ec0ff */
[----:B------:R-:W-:-:S04]  /*10140*/  SHF.R.U32.HI R3, RZ, 0x18, R2 ;  /* 0x00000018ff037819 */ /* 0x000fc80000011602 */
[----:B------:R-:W-:-:S04]  /*10150*/  LOP3.LUT R0, R0, R3, RZ, 0xfc, !PT ;  /* 0x0000000300007212 */ /* 0x000fc800078efcff */
[----:B------:R-:W-:-:S07]  /*10160*/  PRMT R8, R0, 0x7610, R8 ;  /* 0x0000761000087816 */ /* 0x000fce0000000008 */
.L_x_19950:
[----:B------:R-:W-:Y:S05]  /*10170*/  BSYNC B0 ;  /* 0x0000000000007941 */ /* 0x000fea0003800000 */
.L_x_19949:
[----:B------:R-:W-:Y:S01]  /*10180*/  STG.E.U8 desc[UR36][R16.64], R8 ;  /* 0x0000000810007986 */ /* 0x000fe2000c101124 */
[----:B------:R-:W-:Y:S05]  /*10190*/  EXIT ;  /* 0x000000000000794d */ /* 0x000fea0003800000 */
.L_x_19947:
        /* <DEDUP_REMOVED lines=17> */
.L_x_19954:
[----:B------:R-:W-:-:S04]  /*102b0*/  LOP3.LUT R2, R3, 0x80000000, RZ, 0xc0, !PT ;  /* 0x8000000003027812 */ /* 0x000fc800078ec0ff */
[----:B------:R-:W-:-:S04]  /*102c0*/  SHF.R.U32.HI R3, RZ, 0x18, R2 ;  /* 0x00000018ff037819 */ /* 0x000fc80000011602 */
[----:B------:R-:W-:-:S04]  /*102d0*/  LOP3.LUT R0, R0, R3, RZ, 0xfc, !PT ;  /* 0x0000000300007212 */ /* 0x000fc800078efcff */
[----:B------:R-:W-:-:S07]  /*102e0*/  PRMT R8, R0, 0x7610, R8 ;  /* 0x0000761000087816 */ /* 0x000fce0000000008 */
.L_x_19953:
[----:B------:R-:W-:Y:S05]  /*102f0*/  BSYNC B0 ;  /* 0x0000000000007941 */ /* 0x000fea0003800000 */
.L_x_19952:
[----:B------:R-:W-:Y:S01]  /*10300*/  STG.E.U8 desc[UR36][R16.64], R8 ;  /* 0x0000000810007986 */ /* 0x000fe2000c101124 */
[----:B------:R-:W-:Y:S05]  /*10310*/  EXIT ;  /* 0x000000000000794d */ /* 0x000fea0003800000 */
.L_x_19946:
        /* <DEDUP_REMOVED lines=22> */
.L_x_19929:
        /* <DEDUP_REMOVED lines=16> */
.L_x_19957:
[----:B------:R-:W-:Y:S05]  /*10580*/  EXIT ;  /* 0x000000000000794d */ /* 0x000fea0003800000 */
.L_x_19956:
[----:B------:R-:W-:-:S05]  /*10590*/  IMAD.MOV.U32 R3, RZ, RZ, RZ ;  /* 0x000000ffff037224 */ /* 0x000fca00078e00ff */
[----:B------:R-:W-:Y:S01]  /*105a0*/  STG.E.64 desc[UR36][R16.64], R2 ;  /* 0x0000000210007986 */ /* 0x000fe2000c101b24 */
[----:B------:R-:W-:Y:S05]  /*105b0*/  EXIT ;  /* 0x000000000000794d */ /* 0x000fea0003800000 */
.L_x_19955:
[----:B------:R-:W-:Y:S01]  /*105c0*/  STG.E desc[UR36][R16.64], R2 ;  /* 0x0000000210007986 */ /* 0x000fe2000c101924 */
[----:B------:R-:W-:Y:S05]  /*105d0*/  EXIT ;  /* 0x000000000000794d */ /* 0x000fea0003800000 */
.L_x_19958:
        /* <DEDUP_REMOVED lines=10> */
.L_x_43938:


//--------------------- .text._ZN2at6native27unrolled_elementwise_kernelINS0_13BinaryFunctorIffbZZZNS0_22logical_or_kernel_cudaERNS_14TensorIteratorEENKUlvE0_clEvENKUlvE5_clEvEUlffE_EESt5arrayIPcLm3EELi4E23TrivialOffsetCalculatorILi2EjESC_ILi1EjENS0_6memory12LoadWithCastILi2EEENSF_13StoreWithCastILi1EEEEEviT_T0_T2_T3_T4_T5_ --------------------------
	.section	.text._ZN2at6native27unrolled_elementwise_kernelINS0_13BinaryFunctorIffbZZZNS0_22logical_or_kernel_cudaERNS_14TensorIteratorEENKUlvE0_clEvENKUlvE5_clEvEUlffE_EESt5arrayIPcLm3EELi4E23TrivialOffsetCalculatorILi2EjESC_ILi1EjENS0_6memory12LoadWithCastILi2EEENSF_13StoreWithCastILi1EEEEEviT_T0_T2_T3_T4_T5_,"ax",@progbits
	.align	128
        .global         _ZN2at6native27unrolled_elementwise_kernelINS0_13BinaryFunctorIffbZZZNS0_22logical_or_kernel_cudaERNS_14TensorIteratorEENKUlvE0_clEvENKUlvE5_clEvEUlffE_EESt5arrayIPcLm3EELi4E23TrivialOffsetCalculatorILi2EjESC_ILi1EjENS0_6memory12LoadWithCastILi2EEENSF_13StoreWithCastILi1EEEEEviT_T0_T2_T3_T4_T5_
        .type           _ZN2at6native27unrolled_elementwise_kernelINS0_13BinaryFunctorIffbZZZNS0_22logical_or_kernel_cudaERNS_14TensorIteratorEENKUlvE0_clEvENKUlvE5_clEvEUlffE_EESt5arrayIPcLm3EELi4E23TrivialOffsetCalculatorILi2EjESC_ILi1EjENS0_6memory12LoadWithCastILi2EEENSF_13StoreWithCastILi1EEEEEviT_T0_T2_T3_T4_T5_,@function
        .size           _ZN2at6native27unrolled_elementwise_kernelINS0_13BinaryFunctorIffbZZZNS0_22logical_or_kernel_cudaERNS_14TensorIteratorEENKUlvE0_clEvENKUlvE5_clEvEUlffE_EESt5arrayIPcLm3EELi4E23TrivialOffsetCalculatorILi2EjESC_ILi1EjENS0_6memory12LoadWithCastILi2EEENSF_13StoreWithCastILi1EEEEEviT_T0_T2_T3_T4_T5_,(.L_x_43939 - _ZN2at6native27unrolled_elementwise_kernelINS0_13BinaryFunctorIffbZZZNS0_22logical_or_kernel_cudaERNS_14TensorIteratorEENKUlvE0_clEvENKUlvE5_clEvEUlffE_EESt5arrayIPcLm3EELi4E23TrivialOffsetCalculatorILi2EjESC_ILi1EjENS0_6memory12LoadWithCastILi2EEENSF_13StoreWithCastILi1EEEEEviT_T0_T2_T3_T4_T5_)
        .other          _ZN2at6native27unrolled_elementwise_kernelINS0_13BinaryFunctorIffbZZZNS0_22logical_or_kernel_cudaERNS_14TensorIteratorEENKUlvE0_clEvENKUlvE5_clEvEUlffE_EESt5arrayIPcLm3EELi4E23TrivialOffsetCalculatorILi2EjESC_ILi1EjENS0_6memory12LoadWithCastILi2EEENSF_13StoreWithCastILi1EEEEEviT_T0_T2_T3_T4_T5_,@"STO_CUDA_ENTRY STV_DEFAULT"
_ZN2at6native27unrolled_elementwise_kernelINS0_13BinaryFunctorIffbZZZNS0_22logical_or_kernel_cudaERNS_14TensorIteratorEENKUlvE0_clEvENKUlvE5_clEvEUlffE_EESt5arrayIPcLm3EELi4E23TrivialOffsetCalculatorILi2EjESC_ILi1EjENS0_6memory12LoadWithCastILi2EEENSF_13StoreWithCastILi1EEEEEviT_T0_T2_T3_T4_T5_:
.text._ZN2at6native27unrolled_elementwise_kernelINS0_13BinaryFunctorIffbZZZNS0_22logical_or_kernel_cudaERNS_14TensorIteratorEENKUlvE0_clEvENKUlvE5_clEvEUlffE_EESt5arrayIPcLm3EELi4E23TrivialOffsetCalculatorILi2EjESC_ILi1EjENS0_6memory12LoadWithCastILi2EEENSF_13StoreWithCastILi1EEEEEviT_T0_T2_T3_T4_T5_:
        /* <DEDUP_REMOVED lines=34> */
.L_x_19965:
[----:B------:R-:W2:Y:S02]  /*0220*/  LDG.E.U8 R4, desc[UR36][R4.64] ;  /* 0x0000002404047981 */ /* 0x000ea4000c1e1100 */
[----:B--2---:R-:W-:Y:S01]  /*0230*/  I2FP.F32.U32 R18, R4 ;  /* 0x0000000400127245 */ /* 0x004fe20000201000 */
[----:B------:R-:W-:Y:S06]  /*0240*/  BRA `(.L_x_19967) ;  /* 0x0000000c00307947 */ /* 0x000fec0003800000 */
.L_x_19964:
        /* <DEDUP_REMOVED lines=9> */
.L_x_19969:
[----:B------:R-:W2:Y:S02]  /*02e0*/  LDG.E R4, desc[UR36][R4.64] ;  /* 0x0000002404047981 */ /* 0x000ea4000c1e1900 */
[----:B--2---:R-:W-:Y:S01]  /*02f0*/  I2FP.F32.S32 R18, R4 ;  /* 0x0000000400127245 */ /* 0x004fe20000201400 */
[----:B------:R-:W-:Y:S06]  /*0300*/  BRA `(.L_x_19967) ;  /* 0x0000000c00007947 */ /* 0x000fec0003800000 */
.L_x_19968:
[----:B------:R-:W2:Y:S02]  /*0310*/  LDG.E.U16 R4, desc[UR36][R4.64] ;  /* 0x0000002404047981 */ /* 0x000ea4000c1e1500 */
[----:B--2---:R2:W3:Y:S01]  /*0320*/  I2F.S16 R18, R4 ;  /* 0x0000000400127306 */ /* 0x0044e20000101400 */
[----:B------:R-:W-:Y:S05]  /*0330*/  BRA `(.L_x_19967) ;  /* 0x0000000800f47947 */ /* 0x000fea0003800000 */
.L_x_19963:
        /* <DEDUP_REMOVED lines=8> */
.L_x_19971:
[----:B------:R-:W2:Y:S02]  /*03c0*/  LDG.E.U16 R4, desc[UR36][R4.64] ;  /* 0x0000002404047981 */ /* 0x000ea4000c1e1500 */
[----:B--2---:R-:W-:Y:S01]  /*03d0*/  HADD2.F32 R18, -RZ, R4.H0_H0 ;  /* 0x20000004ff127230 */ /* 0x004fe20000004100 */
[----:B------:R-:W-:Y:S06]  /*03e0*/  BRA `(.L_x_19967) ;  /* 0x0000000800c87947 */ /* 0x000fec0003800000 */
.L_x_19970:
        /* <DEDUP_REMOVED lines=8> */
.L_x_19973:
[----:B------:R-:W2:Y:S02]  /*0470*/  LDG.E.U16 R4, desc[UR36][R4.64] ;  /* 0x0000002404047981 */ /* 0x000ea4000c1e1500 */
[----:B--2---:R-:W-:Y:S01]  /*0480*/  HADD2.F32 R18, -RZ, R4.H0_H0 ;  /* 0x20000004ff127230 */ /* 0x004fe20000004100 */
[----:B------:R-:W-:Y:S06]  /*0490*/  BRA `(.L_x_19967) ;  /* 0x00000008009c7947 */ /* 0x000fec0003800000 */
.L_x_19972:
[----:B------:R-:W2:Y:S01]  /*04a0*/  LDG.E.64 R4, desc[UR36][R4.64] ;  /* 0x0000002404047981 */ /* 0x000ea2000c1e1b00 */
[----:B------:R-:W-:Y:S01]  /*04b0*/  UMOV UR4, 0xf0000000 ;  /* 0xf000000000047882 */ /* 0x000fe20000000000 */
[----:B------:R-:W-:Y:S01]  /*04c0*/  UMOV UR5, 0x380fffff ;  /* 0x380fffff00057882 */ /* 0x000fe20000000000 */
[----:B--2---:R-:W0:Y:S01]  /*04d0*/  F2F.F32.F64 R18, R4 ;  /* 0x0000000400127310 */ /* 0x004e220000301000 */
[----:B------:R-:W-:-:S14]  /*04e0*/  DSETP.GEU.AND P0, PT, |R4|, UR4, PT ;  /* 0x0000000404007e2a */ /* 0x000fdc000bf0e200 */
[----:B0-----:R-:W-:Y:S01]  /*04f0*/  @!P0 FMUL R18, R18, 1.175494350822287508e-38 ;  /* 0x0080000012128820 */ /* 0x001fe20000400000 */
[----:B------:R-:W-:Y:S06]  /*0500*/  BRA `(.L_x_19967) ;  /* 0x0000000800807947 */ /* 0x000fec0003800000 */
.L_x_19962:
        /* <DEDUP_REMOVED lines=12> */
.L_x_19976:
[----:B------:R-:W2:Y:S01]  /*05d0*/  LDG.E.64 R4, desc[UR36][R4.64] ;  /* 0x0000002404047981 */ /* 0x000ea2000c1e1b00 */
[----:B------:R-:W-:Y:S01]  /*05e0*/  UMOV UR4, 0xf0000000 ;  /* 0xf000000000047882 */ /* 0x000fe20000000000 */
[----:B------:R-:W-:Y:S01]  /*05f0*/  UMOV UR5, 0x380fffff ;  /* 0x380fffff00057882 */ /* 0x000fe20000000000 */
[----:B--2---:R-:W0:Y:S01]  /*0600*/  F2F.F32.F64 R18, R4 ;  /* 0x0000000400127310 */ /* 0x004e220000301000 */
[----:B------:R-:W-:-:S14]  /*0610*/  DSETP.GEU.AND P0, PT, |R4|, UR4, PT ;  /* 0x0000000404007e2a */ /* 0x000fdc000bf0e200 */
[----:B0-----:R-:W-:Y:S01]  /*0620*/  @!P0 FMUL R18, R18, 1.175494350822287508e-38 ;  /* 0x0080000012128820 */ /* 0x001fe20000400000 */
[----:B------:R-:W-:Y:S06]  /*0630*/  BRA `(.L_x_19967) ;  /* 0x0000000800347947 */ /* 0x000fec0003800000 */
.L_x_19975:
        /* <DEDUP_REMOVED lines=26> */
.L_x_19978:
        /* <DEDUP_REMOVED lines=14> */
.L_x_19977:
[----:B------:R-:W2:Y:S02]  /*08c0*/  LDG.E.U16 R4, desc[UR36][R4.64] ;  /* 0x0000002404047981 */ /* 0x000ea4000c1e1500 */
[----:B--2---:R-:W-:Y:S01]  /*08d0*/  IMAD.U32 R18, R4, 0x10000, RZ ;  /* 0x0001000004127824 */ /* 0x004fe200078e00ff */
[----:B------:R-:W-:Y:S06]  /*08e0*/  BRA `(.L_x_19967) ;  /* 0x0000000400887947 */ /* 0x000fec0003800000 */
.L_x_19974:
        /* <DEDUP_REMOVED lines=11> */
.L_x_19981:
        /* <DEDUP_REMOVED lines=20> */
.L_x_19983:
[----:B------:R-:W-:Y:S05]  /*0ae0*/  BSYNC B0 ;  /* 0x0000000000007941 */ /* 0x000fea0003800000 */
.L_x_19982:
[----:B------:R-:W-:Y:S01]  /*0af0*/  IMAD.SHL.U32 R3, R3, 0x100000, RZ ;  /* 0x0010000003037824 */ /* 0x000fe200078e00ff */
[----:B------:R-:W-:-:S04]  /*0b00*/  LEA R5, R0, 0x3b800000, 0x17 ;  /* 0x3b80000000057811 */ /* 0x000fc800078eb8ff */
[----:B------:R-:W-:Y:S01]  /*0b10*/  LOP3.LUT R18, R5, R3, R18, 0xfe, !PT ;  /* 0x0000000305127212 */ /* 0x000fe200078efe12 */
[----:B------:R-:W-:Y:S06]  /*0b20*/  BRA `(.L_x_19967) ;  /* 0x0000000000f87947 */ /* 0x000fec0003800000 */
.L_x_19980:
        /* <DEDUP_REMOVED lines=20> */
.L_x_19985:
[----:B------:R-:W-:Y:S05]  /*0c70*/  BSYNC B0 ;  /* 0x0000000000007941 */ /* 0x000fea0003800000 */
.L_x_19984:
[----:B------:R-:W-:Y:S01]  /*0c80*/  IMAD.SHL.U32 R3, R3, 0x200000, RZ ;  /* 0x0020000003037824 */ /* 0x000fe200078e00ff */
[----:B------:R-:W-:-:S04]  /*0c90*/  LEA R5, R0, 0x37800000, 0x17 ;  /* 0x3780000000057811 */ /* 0x000fc800078eb8ff */
[----:B------:R-:W-:Y:S01]  /*0ca0*/  LOP3.LUT R18, R5, R3, R18, 0xfe, !PT ;  /* 0x0000000305127212 */ /* 0x000fe200078efe12 */
[----:B------:R-:W-:Y:S06]  /*0cb0*/  BRA `(.L_x_19967) ;  /* 0x0000000000947947 */ /* 0x000fec0003800000 */
.L_x_19979:
        /* <DEDUP_REMOVED lines=14> */
.L_x_19966:
        /* <DEDUP_REMOVED lines=16> */
.L_x_19988:
[----:B------:R-:W-:Y:S01]  /*0ea0*/  IMAD.MOV.U32 R18, RZ, RZ, RZ ;  /* 0x000000ffff127224 */ /* 0x000fe200078e00ff */
[----:B------:R-:W-:Y:S06]  /*0eb0*/  BRA `(.L_x_19967) ;  /* 0x0000000000147947 */ /* 0x000fec0003800000 */
.L_x_19987:
[----:B------:R-:W2:Y:S02]  /*0ec0*/  LDG.E.64 R18, desc[UR36][R4.64] ;  /* 0x0000002404127981 */ /* 0x000ea4000c1e1b00 */
[----:B--2---:R0:W1:Y:S01]  /*0ed0*/  I2F.U64 R18, R18 ;  /* 0x0000001200127312 */ /* 0x0040620000301000 */
[----:B------:R-:W-:Y:S05]  /*0ee0*/  BRA `(.L_x_19967) ;  /* 0x0000000000087947 */ /* 0x000fea0003800000 */
.L_x_19986:
[----:B------:R-:W2:Y:S02]  /*0ef0*/  LDG.E R4, desc[UR36][R4.64] ;  /* 0x0000002404047981 */ /* 0x000ea4000c1e1900 */
[----:B--2---:R-:W-:-:S07]  /*0f00*/  I2FP.F32.U32 R18, R4 ;  /* 0x0000000400127245 */ /* 0x004fce0000201000 */
.L_x_19967:
[----:B------:R-:W-:Y:S05]  /*0f10*/  BSYNC B6 ;  /* 0x0000000000067941 */ /* 0x000fea0003800000 */
.L_x_19961:
        /* <DEDUP_REMOVED lines=20> */
.L_x_19993:
[----:B------:R-:W2:Y:S02]  /*1060*/  LDG.E.U8 R4, desc[UR36][R4.64] ;  /* 0x0000002404047981 */ /* 0x000ea4000c1e1100 */
[----:B--2---:R-:W-:Y:S01]  /*1070*/  I2FP.F32.U32 R19, R4 ;  /* 0x0000000400137245 */ /* 0x004fe20000201000 */
[----:B------:R-:W-:Y:S06]  /*1080*/  BRA `(.L_x_19995) ;  /* 0x0000000c002c7947 */ /* 0x000fec0003800000 */
.L_x_19992:
        /* <DEDUP_REMOVED lines=9> */
.L_x_19997:
[----:B------:R-:W2:Y:S02]  /*1120*/  LDG.E R4, desc[UR36][R4.64] ;  /* 0x0000002404047981 */ /* 0x000ea4000c1e1900 */
[----:B--2---:R-:W-:Y:S01]  /*1130*/  I2FP.F32.S32 R19, R4 ;  /* 0x0000000400137245 */ /* 0x004fe20000201400 */
[----:B------:R-:W-:Y:S06]  /*1140*/  BRA `(.L_x_19995) ;  /* 0x0000000800fc7947 */ /* 0x000fec0003800000 */
.L_x_19996:
[----:B------:R-:W2:Y:S02]  /*1150*/  LDG.E.U16 R4, desc[UR36][R4.64] ;  /* 0x0000002404047981 */ /* 0x000ea4000c1e1500 */
[----:B--2---:R0:W2:Y:S01]  /*1160*/  I2F.S16 R19, R4 ;  /* 0x0000000400137306 */ /* 0x0040a20000101400 */
[----:B------:R-:W-:Y:S05]  /*1170*/  BRA `(.L_x_19995) ;  /* 0x0000000800f07947 */ /* 0x000fea0003800000 */
.L_x_19991:
        /* <DEDUP_REMOVED lines=8> */
.L_x_19999:
[----:B------:R-:W2:Y:S02]  /*1200*/  LDG.E.U16 R4, desc[UR36][R4.64] ;  /* 0x0000002404047981 */ /* 0x000ea4000c1e1500 */
[----:B--2---:R-:W-:Y:S01]  /*1210*/  HADD2.F32 R19, -RZ, R4.H0_H0 ;  /* 0x20000004ff137230 */ /* 0x004fe20000004100 */
[----:B------:R-:W-:Y:S06]  /*1220*/  BRA `(.L_x_19995) ;  /* 0x0000000800c47947 */ /* 0x000fec0003800000 */
.L_x_19998:
        /* <DEDUP_REMOVED lines=8> */
.L_x_20001:
[----:B------:R-:W2:Y:S02]  /*12b0*/  LDG.E.U16 R4, desc[UR36][R4.64] ;  /* 0x0000002404047981 */ /* 0x000ea4000c1e1500 */
[----:B--2---:R-:W-:Y:S01]  /*12c0*/  HADD2.F32 R19, -RZ, R4.H0_H0 ;  /* 0x20000004ff137230 */ /* 0x004fe20000004100 */
[----:B------:R-:W-:Y:S06]  /*12d0*/  BRA `(.L_x_19995) ;  /* 0x0000000800987947 */ /* 0x000fec0003800000 */
.L_x_20000:
[----:B------:R-:W2:Y:S01]  /*12e0*/  LDG.E.64 R4, desc[UR36][R4.64] ;  /* 0x0000002404047981 */ /* 0x000ea2000c1e1b00 */
[----:B------:R-:W-:Y:S01]  /*12f0*/  UMOV UR4, 0xf0000000 ;  /* 0xf000000000047882 */ /* 0x000fe20000000000 */
[----:B------:R-:W-:Y:S01]  /*1300*/  UMOV UR5, 0x380fffff ;  /* 0x380fffff00057882 */ /* 0x000fe20000000000 */
[----:B--2---:R-:W0:Y:S01]  /*1310*/  F2F.F32.F64 R19, R4 ;  /* 0x0000000400137310 */ /* 0x004e220000301000 */
[----:B------:R-:W-:-:S14]  /*1320*/  DSETP.GEU.AND P0, PT, |R4|, UR4, PT ;  /* 0x0000000404007e2a */ /* 0x000fdc000bf0e200 */
[----:B0-----:R-:W-:Y:S01]  /*1330*/  @!P0 FMUL R19, R19, 1.175494350822287508e-38 ;  /* 0x0080000013138820 */ /* 0x001fe20000400000 */
[----:B------:R-:W-:Y:S06]  /*1340*/  BRA `(.L_x_19995) ;  /* 0x00000008007c7947 */ /* 0x000fec0003800000 */
.L_x_19990:
        /* <DEDUP_REMOVED lines=12> */
.L_x_20004:
[----:B------:R-:W2:Y:S01]  /*1410*/  LDG.E.64 R4, desc[UR36][R4.64] ;  /* 0x0000002404047981 */ /* 0x000ea2000c1e1b00 */
[----:B------:R-:W-:Y:S01]  /*1420*/  UMOV UR4, 0xf0000000 ;  /* 0xf000000000047882 */ /* 0x000fe20000000000 */
[----:B------:R-:W-:Y:S01]  /*1430*/  UMOV UR5, 0x380fffff ;  /* 0x380fffff00057882 */ /* 0x000fe20000000000 */
[----:B--2---:R-:W0:Y:S01]  /*1440*/  F2F.F32.F64 R19, R4 ;  /* 0x0000000400137310 */ /* 0x004e220000301000 */
[----:B------:R-:W-:-:S14]  /*1450*/  DSETP.GEU.AND P0, PT, |R4|, UR4, PT ;  /* 0x0000000404007e2a */ /* 0x000fdc000bf0e200 */
[----:B0-----:R-:W-:Y:S01]  /*1460*/  @!P0 FMUL R19, R19, 1.175494350822287508e-38 ;  /* 0x0080000013138820 */ /* 0x001fe20000400000 */
[----:B------:R-:W-:Y:S06]  /*1470*/  BRA `(.L_x_19995) ;  /* 0x0000000800307947 */ /* 0x000fec0003800000 */
.L_x_20003:
        /* <DEDUP_REMOVED lines=26> */
.L_x_20006:
        /* <DEDUP_REMOVED lines=13> */
.L_x_20005:
[----:B------:R-:W2:Y:S02]  /*16f0*/  LDG.E.U16 R4, desc[UR36][R4.64] ;  /* 0x0000002404047981 */ /* 0x000ea4000c1e1500 */
[----:B--2---:R-:W-:Y:S01]  /*1700*/  IMAD.U32 R19, R4, 0x10000, RZ ;  /* 0x0001000004137824 */ /* 0x004fe200078e00ff */
[----:B------:R-:W-:Y:S06]  /*1710*/  BRA `(.L_x_19995) ;  /* 0x0000000400887947 */ /* 0x000fec0003800000 */
.L_x_20002:
        /* <DEDUP_REMOVED lines=11> */
.L_x_20009:
        /* <DEDUP_REMOVED lines=20> */
.L_x_20011:
[----:B------:R-:W-:Y:S05]  /*1910*/  BSYNC B0 ;  /* 0x0000000000007941 */ /* 0x000fea0003800000 */
.L_x_20010:
[----:B------:R-:W-:Y:S01]  /*1920*/  IMAD.SHL.U32 R3, R3, 0x100000, RZ ;  /* 0x0010000003037824 */ /* 0x000fe200078e00ff */
[----:B------:R-:W-:-:S04]  /*1930*/  LEA R0, R0, 0x3b800000, 0x17 ;  /* 0x3b80000000007811 */ /* 0x000fc800078eb8ff */
[----:B------:R-:W-:Y:S01]  /*1940*/  LOP3.LUT R19, R0, R3, R19, 0xfe, !PT ;  /* 0x0000000300137212 */ /* 0x000fe200078efe13 */
[----:B------:R-:W-:Y:S06]  /*1950*/  BRA `(.L_x_19995) ;  /* 0x0000000000f87947 */ /* 0x000fec0003800000 */
.L_x_20008:
        /* <DEDUP_REMOVED lines=20> */
.L_x_20013:
[----:B------:R-:W-:Y:S05]  /*1aa0*/  BSYNC B0 ;  /* 0x0000000000007941 */ /* 0x000fea0003800000 */
.L_x_20012:
[----:B------:R-:W-:Y:S01]  /*1ab0*/  IMAD.SHL.U32 R3, R3, 0x200000, RZ ;  /* 0x0020000003037824 */ /* 0x000fe200078e00ff */
[----:B------:R-:W-:-:S04]  /*1ac0*/  LEA R0, R0, 0x37800000, 0x17 ;  /* 0x3780000000007811 */ /* 0x000fc800078eb8ff */
[----:B------:R-:W-:Y:S01]  /*1ad0*/  LOP3.LUT R19, R0, R3, R19, 0xfe, !PT ;  /* 0x0000000300137212 */ /* 0x000fe200078efe13 */
[----:B------:R-:W-:Y:S06]  /*1ae0*/  BRA `(.L_x_19995) ;  /* 0x0000000000947947 */ /* 0x000fec0003800000 */
.L_x_20007:
        /* <DEDUP_REMOVED lines=14> */
.L_x_19994:
        /* <DEDUP_REMOVED lines=16> */
.L_x_20016:
[----:B------:R-:W-:Y:S01]  /*1cd0*/  IMAD.MOV.U32 R19, RZ, RZ, RZ ;  /* 0x000000ffff137224 */ /* 0x000fe200078e00ff */
[----:B------:R-:W-:Y:S06]  /*1ce0*/  BRA `(.L_x_19995) ;  /* 0x0000000000147947 */ /* 0x000fec0003800000 */
.L_x_20015:
[----:B------:R-:W2:Y:S02]  /*1cf0*/  LDG.E.64 R4, desc[UR36][R4.64] ;  /* 0x0000002404047981 */ /* 0x000ea4000c1e1b00 */
[----:B--2---:R0:W2:Y:S01]  /*1d00*/  I2F.U64 R19, R4 ;  /* 0x0000000400137312 */ /* 0x0040a20000301000 */
[----:B------:R-:W-:Y:S05]  /*1d10*/  BRA `(.L_x_19995) ;  /* 0x0000000000087947 */ /* 0x000fea0003800000 */
.L_x_20014:
[----:B------:R-:W2:Y:S02]  /*1d20*/  LDG.E R4, desc[UR36][R4.64] ;  /* 0x0000002404047981 */ /* 0x000ea4000c1e1900 */
[----:B--2---:R-:W-:-:S07]  /*1d30*/  I2FP.F32.U32 R19, R4 ;  /* 0x0000000400137245 */ /* 0x004fce0000201000 */
.L_x_19995:
[----:B------:R-:W-:Y:S05]  /*1d40*/  BSYNC B6 ;  /* 0x0000000000067941 */ /* 0x000fea0003800000 */
.L_x_19989:
[----:B------:R-:W0:Y:S02]  /*1d50*/  S2R R27, SR_TID.X ;  /* 0x00000000001b7919 */ /* 0x000e240000002100 */
[----:B0-----:R-:W-:-:S07]  /*1d60*/  VIADD R27, R27, 0x80 ;  /* 0x000000801b1b7836 */ /* 0x001fce0000000000 */
.L_x_19960:
[----:B------:R-:W-:Y:S05]  /*1d70*/  BSYNC B7 ;  /* 0x0000000000077941 */ /* 0x000fea0003800000 */
.L_x_19959:
        /* <DEDUP_REMOVED lines=25> */
.L_x_20023:
[----:B------:R-:W4:Y:S02]  /*1f10*/  LDG.E.U8 R4, desc[UR36][R4.64] ;  /* 0x0000002404047981 */ /* 0x000f24000c1e1100 */
[----:B----4-:R-:W-:Y:S01]  /*1f20*/  I2FP.F32.U32 R17, R4 ;  /* 0x0000000400117245 */ /* 0x010fe20000201000 */
[----:B------:R-:W-:Y:S06]  /*1f30*/  BRA `(.L_x_20025) ;  /* 0x0000000c002c7947 */ /* 0x000fec0003800000 */
.L_x_20022:
        /* <DEDUP_REMOVED lines=9> */
.L_x_20027:
[----:B------:R-:W4:Y:S02]  /*1fd0*/  LDG.E R4, desc[UR36][R4.64] ;  /* 0x0000002404047981 */ /* 0x000f24000c1e1900 */
[----:B----4-:R-:W-:Y:S01]  /*1fe0*/  I2FP.F32.S32 R17, R4 ;  /* 0x0000000400117245 */ /* 0x010fe20000201400 */
[----:B------:R-:W-:Y:S06]  /*1ff0*/  BRA `(.L_x_20025) ;  /* 0x0000000800fc7947 */ /* 0x000fec0003800000 */
.L_x_20026:
[----:B------:R-:W4:Y:S02]  /*2000*/  LDG.E.U16 R4, desc[UR36][R4.64] ;  /* 0x0000002404047981 */ /* 0x000f24000c1e1500 */
[----:B----4-:R0:W4:Y:S01]  /*2010*/  I2F.S16 R17, R4 ;  /* 0x0000000400117306 */ /* 0x0101220000101400 */
[----:B------:R-:W-:Y:S05]  /*2020*/  BRA `(.L_x_20025) ;  /* 0x0000000800f07947 */ /* 0x000fea0003800000 */
.L_x_20021:
        /* <DEDUP_REMOVED lines=8> */
.L_x_20029:
[----:B------:R-:W4:Y:S02]  /*20b0*/  LDG.E.U16 R4, desc[UR36][R4.64] ;  /* 0x0000002404047981 */ /* 0x000f24000c1e1500 */
[----:B----4-:R-:W-:Y:S01]  /*20c0*/  HADD2.F32 R17, -RZ, R4.H0_H0 ;  /* 0x20000004ff117230 */ /* 0x010fe20000004100 */
[----:B------:R-:W-:Y:S06]  /*20d0*/  BRA `(.L_x_20025) ;  /* 0x0000000800c47947 */ /* 0x000fec0003800000 */
.L_x_20028:
        /* <DEDUP_REMOVED lines=8> */
.L_x_20031:
[----:B------:R-:W4:Y:S02]  /*2160*/  LDG.E.U16 R4, desc[UR36][R4.64] ;  /* 0x0000002404047981 */ /* 0x000f24000c1e1500 */
[----:B----4-:R-:W-:Y:S01]  /*2170*/  HADD2.F32 R17, -RZ, R4.H0_H0 ;  /* 0x20000004ff117230 */ /* 0x010fe20000004100 */
[----:B------:R-:W-:Y:S06]  /*2180*/  BRA `(.L_x_20025) ;  /* 0x0000000800987947 */ /* 0x000fec0003800000 */
.L_x_20030:
[----:B------:R-:W4:Y:S01]  /*2190*/  LDG.E.64 R4, desc[UR36][R4.64] ;  /* 0x0000002404047981 */ /* 0x000f22000c1e1b00 */
[----:B------:R-:W-:Y:S01]  /*21a0*/  UMOV UR4, 0xf0000000 ;  /* 0xf000000000047882 */ /* 0x000fe20000000000 */
[----:B------:R-:W-:Y:S01]  /*21b0*/  UMOV UR5, 0x380fffff ;  /* 0x380fffff00057882 */ /* 0x000fe20000000000 */
[----:B----4-:R-:W0:Y:S01]  /*21c0*/  F2F.F32.F64 R17, R4 ;  /* 0x0000000400117310 */ /* 0x010e220000301000 */
[----:B------:R-:W-:-:S14]  /*21d0*/  DSETP.GEU.AND P0, PT, |R4|, UR4, PT ;  /* 0x0000000404007e2a */ /* 0x000fdc000bf0e200 */
[----:B0-----:R-:W-:Y:S01]  /*21e0*/  @!P0 FMUL R17, R17, 1.175494350822287508e-38 ;  /* 0x0080000011118820 */ /* 0x001fe20000400000 */
[----:B------:R-:W-:Y:S06]  /*21f0*/  BRA `(.L_x_20025) ;  /* 0x00000008007c7947 */ /* 0x000fec0003800000 */
.L_x_20020:
        /* <DEDUP_REMOVED lines=12> */
.L_x_20034:
[----:B------:R-:W4:Y:S01]  /*22c0*/  LDG.E.64 R4, desc[UR36][R4.64] ;  /* 0x0000002404047981 */ /* 0x000f22000c1e1b00 */
[----:B------:R-:W-:Y:S01]  /*22d0*/  UMOV UR4, 0xf0000000 ;  /* 0xf000000000047882 */ /* 0x000fe20000000000 */
[----:B------:R-:W-:Y:S01]  /*22e0*/  UMOV UR5, 0x380fffff ;  /* 0x380fffff00057882 */ /* 0x000fe20000000000 */
[----:B----4-:R-:W0:Y:S01]  /*22f0*/  F2F.F32.F64 R17, R4 ;  /* 0x0000000400117310 */ /* 0x010e220000301000 */
[----:B------:R-:W-:-:S14]  /*2300*/  DSETP.GEU.AND P0, PT, |R4|, UR4, PT ;  /* 0x0000000404007e2a */ /* 0x000fdc000bf0e200 */
[----:B0-----:R-:W-:Y:S01]  /*2310*/  @!P0 FMUL R17, R17, 1.175494350822287508e-38 ;  /* 0x0080000011118820 */ /* 0x001fe20000400000 */
[----:B------:R-:W-:Y:S06]  /*2320*/  BRA `(.L_x_20025) ;  /* 0x0000000800307947 */ /* 0x000fec0003800000 */
.L_x_20033:
        /* <DEDUP_REMOVED lines=26> */
.L_x_20036:
        /* <DEDUP_REMOVED lines=13> */
.L_x_20035:
[----:B------:R-:W4:Y:S02]  /*25a0*/  LDG.E.U16 R4, desc[UR36][R4.64] ;  /* 0x0000002404047981 */ /* 0x000f24000c1e1500 */
[----:B----4-:R-:W-:Y:S01]  /*25b0*/  IMAD.U32 R17, R4, 0x10000, RZ ;  /* 0x0001000004117824 */ /* 0x010fe200078e00ff */
[----:B------:R-:W-:Y:S06]  /*25c0*/  BRA `(.L_x_20025) ;  /* 0x0000000400887947 */ /* 0x000fec0003800000 */
.L_x_20032:
        /* <DEDUP_REMOVED lines=11> */
.L_x_20039:
        /* <DEDUP_REMOVED lines=20> */
.L_x_20041:
[----:B------:R-:W-:Y:S05]  /*27c0*/  BSYNC B0 ;  /* 0x0000000000007941 */ /* 0x000fea0003800000 */
.L_x_20040:
[----:B------:R-:W-:Y:S01]  /*27d0*/  IMAD.SHL.U32 R3, R3, 0x100000, RZ ;  /* 0x0010000003037824 */ /* 0x000fe200078e00ff */
[----:B------:R-:W-:-:S04]  /*27e0*/  LEA R0, R0, 0x3b800000, 0x17 ;  /* 0x3b80000000007811 */ /* 0x000fc800078eb8ff */
[----:B------:R-:W-:Y:S01]  /*27f0*/  LOP3.LUT R17, R0, R3, R17, 0xfe, !PT ;  /* 0x0000000300117212 */ /* 0x000fe200078efe11 */
[----:B------:R-:W-:Y:S06]  /*2800*/  BRA `(.L_x_20025) ;  /* 0x0000000000f87947 */ /* 0x000fec0003800000 */
.L_x_20038:
        /* <DEDUP_REMOVED lines=20> */
.L_x_20043:
[----:B------:R-:W-:Y:S05]  /*2950*/  BSYNC B0 ;  /* 0x0000000000007941 */ /* 0x000fea0003800000 */
.L_x_20042:
[----:B------:R-:W-:Y:S01]  /*2960*/  IMAD.SHL.U32 R3, R3, 0x200000, RZ ;  /* 0x0020000003037824 */ /* 0x000fe200078e00ff */
[----:B------:R-:W-:-:S04]  /*2970*/  LEA R0, R0, 0x37800000, 0x17 ;  /* 0x3780000000007811 */ /* 0x000fc800078eb8ff */
[----:B------:R-:W-:Y:S01]  /*2980*/  LOP3.LUT R17, R0, R3, R17, 0xfe, !PT ;  /* 0x0000000300117212 */ /* 0x000fe200078efe11 */
[----:B------:R-:W-:Y:S06]  /*2990*/  BRA `(.L_x_20025) ;  /* 0x0000000000947947 */ /* 0x000fec0003800000 */
.L_x_20037:
        /* <DEDUP_REMOVED lines=14> */
.L_x_20024:
        /* <DEDUP_REMOVED lines=16> */
.L_x_20046:
[----:B------:R-:W-:Y:S01]  /*2b80*/  IMAD.MOV.U32 R17, RZ, RZ, RZ ;  /* 0x000000ffff117224 */ /* 0x000fe200078e00ff */
[----:B------:R-:W-:Y:S06]  /*2b90*/  BRA `(.L_x_20025) ;  /* 0x0000000000147947 */ /* 0x000fec0003800000 */
.L_x_20045:
[----:B------:R-:W4:Y:S02]  /*2ba0*/  LDG.E.64 R4, desc[UR36][R4.64] ;  /* 0x0000002404047981 */ /* 0x000f24000c1e1b00 */
[----:B----4-:R0:W4:Y:S01]  /*2bb0*/  I2F.U64 R17, R4 ;  /* 0x0000000400117312 */ /* 0x0101220000301000 */
[----:B------:R-:W-:Y:S05]  /*2bc0*/  BRA `(.L_x_20025) ;  /* 0x0000000000087947 */ /* 0x000fea0003800000 */
.L_x_20044:
[----:B------:R-:W4:Y:S02]  /*2bd0*/  LDG.E R4, desc[UR36][R4.64] ;  /* 0x0000002404047981 */ /* 0x000f24000c1e1900 */
[----:B----4-:R-:W-:-:S07]  /*2be0*/  I2FP.F32.U32 R17, R4 ;  /* 0x0000000400117245 */ /* 0x010fce0000201000 */
.L_x_20025:
[----:B------:R-:W-:Y:S05]  /*2bf0*/  BSYNC B6 ;  /* 0x0000000000067941 */ /* 0x000fea0003800000 */
.L_x_20019:
        /* <DEDUP_REMOVED lines=20> */
.L_x_20051:
[----:B------:R-:W2:Y:S02]  /*2d40*/  LDG.E.U8 R4, desc[UR36][R4.64] ;  /* 0x0000002404047981 */ /* 0x000ea4000c1e1100 */
[----:B--2---:R-:W-:Y:S01]  /*2d50*/  I2FP.F32.U32 R22, R4 ;  /* 0x0000000400167245 */ /* 0x004fe20000201000 */
[----:B------:R-:W-:Y:S06]  /*2d60*/  BRA `(.L_x_20053) ;  /* 0x0000000c002c7947 */ /* 0x000fec0003800000 */
.L_x_20050:
        /* <DEDUP_REMOVED lines=9> */
.L_x_20055:
[----:B------:R-:W2:Y:S02]  /*2e00*/  LDG.E R4, desc[UR36][R4.64] ;  /* 0x0000002404047981 */ /* 0x000ea4000c1e1900 */
[----:B--2---:R-:W-:Y:S01]  /*2e10*/  I2FP.F32.S32 R22, R4 ;  /* 0x0000000400167245 */ /* 0x004fe20000201400 */
[----:B------:R-:W-:Y:S06]  /*2e20*/  BRA `(.L_x_20053) ;  /* 0x0000000800fc7947 */ /* 0x000fec0003800000 */
.L_x_20054:
[----:B------:R-:W2:Y:S02]  /*2e30*/  LDG.E.U16 R4, desc[UR36][R4.64] ;  /* 0x0000002404047981 */ /* 0x000ea4000c1e1500 */
[----:B--2---:R0:W2:Y:S01]  /*2e40*/  I2F.S16 R22, R4 ;  /* 0x0000000400167306 */ /* 0x0040a20000101400 */
[----:B------:R-:W-:Y:S05]  /*2e50*/  BRA `(.L_x_20053) ;  /* 0x0000000800f07947 */ /* 0x000fea0003800000 */
.L_x_20049:
        /* <DEDUP_REMOVED lines=8> */
.L_x_20057:
[----:B------:R-:W2:Y:S02]  /*2ee0*/  LDG.E.U16 R4, desc[UR36][R4.64] ;  /* 0x0000002404047981 */ /* 0x000ea4000c1e1500 */
[----:B--2---:R-:W-:Y:S01]  /*2ef0*/  HADD2.F32 R22, -RZ, R4.H0_H0 ;  /* 0x20000004ff167230 */ /* 0x004fe20000004100 */
[----:B------:R-:W-:Y:S06]  /*2f00*/  BRA `(.L_x_20053) ;  /* 0x0000000800c47947 */ /* 0x000fec0003800000 */
.L_x_20056:
        /* <DEDUP_REMOVED lines=8> */
.L_x_20059:
[----:B------:R-:W2:Y:S02]  /*2f90*/  LDG.E.U16 R4, desc[UR36][R4.64] ;  /* 0x0000002404047981 */ /* 0x000ea4000c1e1500 */
[----:B--2---:R-:W-:Y:S01]  /*2fa0*/  HADD2.F32 R22, -RZ, R4.H0_H0 ;  /* 0x20000004ff167230 */ /* 0x004fe20000004100 */
[----:B------:R-:W-:Y:S06]  /*2fb0*/  BRA `(.L_x_20053) ;  /* 0x0000000800987947 */ /* 0x000fec0003800000 */
.L_x_20058:
[----:B------:R-:W2:Y:S01]  /*2fc0*/  LDG.E.64 R4, desc[UR36][R4.64] ;  /* 0x0000002404047981 */ /* 0x000ea2000c1e1b00 */
[----:B------:R-:W-:Y:S01]  /*2fd0*/  UMOV UR4, 0xf0000000 ;  /* 0xf000000000047882 */ /* 0x000fe20000000000 */
[----:B------:R-:W-:Y:S01]  /*2fe0*/  UMOV UR5, 0x380fffff ;  /* 0x380fffff00057882 */ /* 0x000fe20000000000 */
[----:B--2---:R-:W0:Y:S01]  /*2ff0*/  F2F.F32.F64 R22, R4 ;  /* 0x0000000400167310 */ /* 0x004e220000301000 */
[----:B------:R-:W-:-:S14]  /*3000*/  DSETP.GEU.AND P0, PT, |R4|, UR4, PT ;  /* 0x0000000404007e2a */ /* 0x000fdc000bf0e200 */
[----:B0-----:R-:W-:Y:S01]  /*3010*/  @!P0 FMUL R22, R22, 1.175494350822287508e-38 ;  /* 0x0080000016168820 */ /* 0x001fe20000400000 */
[----:B------:R-:W-:Y:S06]  /*3020*/  BRA `(.L_x_20053) ;  /* 0x00000008007c7947 */ /* 0x000fec0003800000 */
.L_x_20048:
        /* <DEDUP_REMOVED lines=12> */
.L_x_20062:
[----:B------:R-:W2:Y:S01]  /*30f0*/  LDG.E.64 R4, desc[UR36][R4.64] ;  /* 0x0000002404047981 */ /* 0x000ea2000c1e1b00 */
[----:B------:R-:W-:Y:S01]  /*3100*/  UMOV UR4, 0xf0000000 ;  /* 0xf000000000047882 */ /* 0x000fe20000000000 */
[----:B------:R-:W-:Y:S01]  /*3110*/  UMOV UR5, 0x380fffff ;  /* 0x380fffff00057882 */ /* 0x000fe20000000000 */
[----:B--2---:R-:W0:Y:S01]  /*3120*/  F2F.F32.F64 R22, R4 ;  /* 0x0000000400167310 */ /* 0x004e220000301000 */
[----:B------:R-:W-:-:S14]  /*3130*/  DSETP.GEU.AND P0, PT, |R4|, UR4, PT ;  /* 0x0000000404007e2a */ /* 0x000fdc000bf0e200 */
[----:B0-----:R-:W-:Y:S01]  /*3140*/  @!P0 FMUL R22, R22, 1.175494350822287508e-38 ;  /* 0x0080000016168820 */ /* 0x001fe20000400000 */
[----:B------:R-:W-:Y:S06]  /*3150*/  BRA `(.L_x_20053) ;  /* 0x0000000800307947 */ /* 0x000fec0003800000 */
.L_x_20061:
        /* <DEDUP_REMOVED lines=26> */
.L_x_20064:
        /* <DEDUP_REMOVED lines=13> */
.L_x_20063:
[----:B------:R-:W2:Y:S02]  /*33d0*/  LDG.E.U16 R4, desc[UR36][R4.64] ;  /* 0x0000002404047981 */ /* 0x000ea4000c1e1500 */
[----:B--2---:R-:W-:Y:S01]  /*33e0*/  IMAD.U32 R22, R4, 0x10000, RZ ;  /* 0x0001000004167824 */ /* 0x004fe200078e00ff */
[----:B------:R-:W-:Y:S06]  /*33f0*/  BRA `(.L_x_20053) ;  /* 0x0000000400887947 */ /* 0x000fec0003800000 */
.L_x_20060:
        /* <DEDUP_REMOVED lines=11> */
.L_x_20067:
        /* <DEDUP_REMOVED lines=20> */
.L_x_20069:
[----:B------:R-:W-:Y:S05]  /*35f0*/  BSYNC B0 ;  /* 0x0000000000007941 */ /* 0x000fea0003800000 */
.L_x_20068:
[----:B------:R-:W-:Y:S01]  /*3600*/  IMAD.SHL.U32 R3, R3, 0x100000, RZ ;  /* 0x0010000003037824 */ /* 0x000fe200078e00ff */
[----:B------:R-:W-:-:S04]  /*3610*/  LEA R5, R0, 0x3b800000, 0x17 ;  /* 0x3b80000000057811 */ /* 0x000fc800078eb8ff */
[----:B------:R-:W-:Y:S01]  /*3620*/  LOP3.LUT R22, R5, R3, R22, 0xfe, !PT ;  /* 0x0000000305167212 */ /* 0x000fe200078efe16 */
[----:B------:R-:W-:Y:S06]  /*3630*/  BRA `(.L_x_20053) ;  /* 0x0000000000f87947 */ /* 0x000fec0003800000 */
.L_x_20066:
        /* <DEDUP_REMOVED lines=20> */
.L_x_20071:
[----:B------:R-:W-:Y:S05]  /*3780*/  BSYNC B0 ;  /* 0x0000000000007941 */ /* 0x000fea0003800000 */
.L_x_20070:
[----:B------:R-:W-:Y:S01]  /*3790*/  IMAD.SHL.U32 R3, R3, 0x200000, RZ ;  /* 0x0020000003037824 */ /* 0x000fe200078e00ff */
[----:B------:R-:W-:-:S04]  /*37a0*/  LEA R5, R0, 0x37800000, 0x17 ;  /* 0x3780000000057811 */ /* 0x000fc800078eb8ff */
[----:B------:R-:W-:Y:S01]  /*37b0*/  LOP3.LUT R22, R5, R3, R22, 0xfe, !PT ;  /* 0x0000000305167212 */ /* 0x000fe200078efe16 */
[----:B------:R-:W-:Y:S06]  /*37c0*/  BRA `(.L_x_20053) ;  /* 0x0000000000947947 */ /* 0x000fec0003800000 */
.L_x_20065:
        /* <DEDUP_REMOVED lines=14> */
.L_x_20052:
        /* <DEDUP_REMOVED lines=16> */
.L_x_20074:
[----:B------:R-:W-:Y:S01]  /*39b0*/  IMAD.MOV.U32 R22, RZ, RZ, RZ ;  /* 0x000000ffff167224 */ /* 0x000fe200078e00ff */
[----:B------:R-:W-:Y:S06]  /*39c0*/  BRA `(.L_x_20053) ;  /* 0x0000000000147947 */ /* 0x000fec0003800000 */
.L_x_20073:
[----:B------:R-:W2:Y:S02]  /*39d0*/  LDG.E.64 R22, desc[UR36][R4.64] ;  /* 0x0000002404167981 */ /* 0x000ea4000c1e1b00 */
[----:B--2---:R0:W2:Y:S01]  /*39e0*/  I2F.U64 R22, R22 ;  /* 0x0000001600167312 */ /* 0x0040a20000301000 */
[----:B------:R-:W-:Y:S05]  /*39f0*/  BRA `(.L_x_20053) ;  /* 0x0000000000087947 */ /* 0x000fea0003800000 */
.L_x_20072:
[----:B------:R-:W2:Y:S02]  /*3a00*/  LDG.E R4, desc[UR36][R4.64] ;  /* 0x0000002404047981 */ /* 0x000ea4000c1e1900 */
[----:B--2---:R-:W-:-:S07]  /*3a10*/  I2FP.F32.U32 R22, R4 ;  /* 0x0000000400167245 */ /* 0x004fce0000201000 */
.L_x_20053:
[----:B------:R-:W-:Y:S05]  /*3a20*/  BSYNC B6 ;  /* 0x0000000000067941 */ /* 0x000fea0003800000 */
.L_x_20047:
[----:B------:R-:W-:-:S07]  /*3a30*/  VIADD R27, R27, 0x80 ;  /* 0x000000801b1b7836 */ /* 0x000fce0000000000 */
.L_x_20018:
[----:B------:R-:W-:Y:S05]  /*3a40*/  BSYNC B7 ;  /* 0x0000000000077941 */ /* 0x000fea0003800000 */
.L_x_20017:
        /* <DEDUP_REMOVED lines=26> */
.L_x_20081:
[----:B------:R-:W4:Y:S02]  /*3bf0*/  LDG.E.U8 R4, desc[UR36][R4.64] ;  /* 0x0000002404047981 */ /* 0x000f24000c1e1100 */
[----:B----4-:R-:W-:Y:S01]  /*3c00*/  I2FP.F32.U32 R24, R4 ;  /* 0x0000000400187245 */ /* 0x010fe20000201000 */
[----:B------:R-:W-:Y:S06]  /*3c10*/  BRA `(.L_x_20083) ;  /* 0x0000000c002c7947 */ /* 0x000fec0003800000 */
.L_x_20080:
        /* <DEDUP_REMOVED lines=9> */
.L_x_20085:
[----:B------:R-:W4:Y:S02]  /*3cb0*/  LDG.E R4, desc[UR36][R4.64] ;  /* 0x0000002404047981 */ /* 0x000f24000c1e1900 */
[----:B----4-:R-:W-:Y:S01]  /*3cc0*/  I2FP.F32.S32 R24, R4 ;  /* 0x0000000400187245 */ /* 0x010fe20000201400 */
[----:B------:R-:W-:Y:S06]  /*3cd0*/  BRA `(.L_x_20083) ;  /* 0x0000000800fc7947 */ /* 0x000fec0003800000 */
.L_x_20084:
[----:B------:R-:W4:Y:S02]  /*3ce0*/  LDG.E.U16 R4, desc[UR36][R4.64] ;  /* 0x0000002404047981 */ /* 0x000f24000c1e1500 */
[----:B----4-:R0:W4:Y:S01]  /*3cf0*/  I2F.S16 R24, R4 ;  /* 0x0000000400187306 */ /* 0x0101220000101400 */
[----:B------:R-:W-:Y:S05]  /*3d00*/  BRA `(.L_x_20083) ;  /* 0x0000000800f07947 */ /* 0x000fea0003800000 */
.L_x_20079:
        /* <DEDUP_REMOVED lines=8> */
.L_x_20087:
[----:B------:R-:W4:Y:S02]  /*3d90*/  LDG.E.U16 R4, desc[UR36][R4.64] ;  /* 0x0000002404047981 */ /* 0x000f24000c1e1500 */
[----:B----4-:R-:W-:Y:S01]  /*3da0*/  HADD2.F32 R24, -RZ, R4.H0_H0 ;  /* 0x20000004ff187230 */ /* 0x010fe20000004100 */
[----:B------:R-:W-:Y:S06]  /*3db0*/  BRA `(.L_x_20083) ;  /* 0x0000000800c47947 */ /* 0x000fec0003800000 */
.L_x_20086:
        /* <DEDUP_REMOVED lines=8> */
.L_x_20089:
[----:B------:R-:W4:Y:S02]  /*3e40*/  LDG.E.U16 R4, desc[UR36][R4.64] ;  /* 0x0000002404047981 */ /* 0x000f24000c1e1500 */
[----:B----4-:R-:W-:Y:S01]  /*3e50*/  HADD2.F32 R24, -RZ, R4.H0_H0 ;  /* 0x20000004ff187230 */ /* 0x010fe20000004100 */
[----:B------:R-:W-:Y:S06]  /*3e60*/  BRA `(.L_x_20083) ;  /* 0x0000000800987947 */ /* 0x000fec0003800000 */
.L_x_20088:
[----:B------:R-:W4:Y:S01]  /*3e70*/  LDG.E.64 R4, desc[UR36][R4.64] ;  /* 0x0000002404047981 */ /* 0x000f22000c1e1b00 */
[----:B------:R-:W-:Y:S01]  /*3e80*/  UMOV UR4, 0xf0000000 ;  /* 0xf000000000047882 */ /* 0x000fe20000000000 */
[----:B------:R-:W-:Y:S01]  /*3e90*/  UMOV UR5, 0x380fffff ;  /* 0x380fffff00057882 */ /* 0x000fe20000000000 */
[----:B----4-:R-:W0:Y:S01]  /*3ea0*/  F2F.F32.F64 R24, R4 ;  /* 0x0000000400187310 */ /* 0x010e220000301000 */
[----:B------:R-:W-:-:S14]  /*3eb0*/  DSETP.GEU.AND P0, PT, |R4|, UR4, PT ;  /* 0x0000000404007e2a */ /* 0x000fdc000bf0e200 */
[----:B0-----:R-:W-:Y:S01]  /*3ec0*/  @!P0 FMUL R24, R24, 1.175494350822287508e-38 ;  /* 0x0080000018188820 */ /* 0x001fe20000400000 */
[----:B------:R-:W-:Y:S06]  /*3ed0*/  BRA `(.L_x_20083) ;  /* 0x00000008007c7947 */ /* 0x000fec0003800000 */
.L_x_20078:
        /* <DEDUP_REMOVED lines=12> */
.L_x_20092:
[----:B------:R-:W4:Y:S01]  /*3fa0*/  LDG.E.64 R4, desc[UR36][R4.64] ;  /* 0x0000002404047981 */ /* 0x000f22000c1e1b00 */
[----:B------:R-:W-:Y:S01]  /*3fb0*/  UMOV UR4, 0xf0000000 ;  /* 0xf000000000047882 */ /* 0x000fe20000000000 */
[----:B------:R-:W-:Y:S01]  /*3fc0*/  UMOV UR5, 0x380fffff ;  /* 0x380fffff00057882 */ /* 0x000fe20000000000 */
[----:B----4-:R-:W0:Y:S01]  /*3fd0*/  F2F.F32.F64 R24, R4 ;  /* 0x0000000400187310 */ /* 0x010e220000301000 */
[----:B------:R-:W-:-:S14]  /*3fe0*/  DSETP.GEU.AND P0, PT, |R4|, UR4, PT ;  /* 0x0000000404007e2a */ /* 0x000fdc000bf0e200 */
[----:B0-----:R-:W-:Y:S01]  /*3ff0*/  @!P0 FMUL R24, R24, 1.175494350822287508e-38 ;  /* 0x0080000018188820 */ /* 0x001fe20000400000 */
[----:B------:R-:W-:Y:S06]  /*4000*/  BRA `(.L_x_20083) ;  /* 0x0000000800307947 */ /* 0x000fec0003800000 */
.L_x_20091:
        /* <DEDUP_REMOVED lines=26> */
.L_x_20094:
        /* <DEDUP_REMOVED lines=13> */
.L_x_20093:
[----:B------:R-:W4:Y:S02]  /*4280*/  LDG.E.U16 R4, desc[UR36][R4.64] ;  /* 0x0000002404047981 */ /* 0x000f24000c1e1500 */
[----:B----4-:R-:W-:Y:S01]  /*4290*/  IMAD.U32 R24, R4, 0x10000, RZ ;  /* 0x0001000004187824 */ /* 0x010fe200078e00ff */
[----:B------:R-:W-:Y:S06]  /*42a0*/  BRA `(.L_x_20083) ;  /* 0x0000000400887947 */ /* 0x000fec0003800000 */
.L_x_20090:
        /* <DEDUP_REMOVED lines=11> */
.L_x_20097:
        /* <DEDUP_REMOVED lines=20> */
.L_x_20099:
[----:B------:R-:W-:Y:S05]  /*44a0*/  BSYNC B0 ;  /* 0x0000000000007941 */ /* 0x000fea0003800000 */
.L_x_20098:
[----:B------:R-:W-:Y:S01]  /*44b0*/  IMAD.SHL.U32 R3, R3, 0x100000, RZ ;  /* 0x0010000003037824 */ /* 0x000fe200078e00ff */
[----:B------:R-:W-:-:S04]  /*44c0*/  LEA R5, R0, 0x3b800000, 0x17 ;  /* 0x3b80000000057811 */ /* 0x000fc800078eb8ff */
[----:B------:R-:W-:Y:S01]  /*44d0*/  LOP3.LUT R24, R5, R3, R24, 0xfe, !PT ;  /* 0x0000000305187212 */ /* 0x000fe200078efe18 */
[----:B------:R-:W-:Y:S06]  /*44e0*/  BRA `(.L_x_20083) ;  /* 0x0000000000f87947 */ /* 0x000fec0003800000 */
.L_x_20096:
        /* <DEDUP_REMOVED lines=20> */
.L_x_20101:
[----:B------:R-:W-:Y:S05]  /*4630*/  BSYNC B0 ;  /* 0x0000000000007941 */ /* 0x000fea0003800000 */
.L_x_20100:
[----:B------:R-:W-:Y:S01]  /*4640*/  IMAD.SHL.U32 R3, R3, 0x200000, RZ ;  /* 0x0020000003037824 */ /* 0x000fe200078e00ff */
[----:B------:R-:W-:-:S04]  /*4650*/  LEA R5, R0, 0x37800000, 0x17 ;  /* 0x3780000000057811 */ /* 0x000fc800078eb8ff */
[----:B------:R-:W-:Y:S01]  /*4660*/  LOP3.LUT R24, R5, R3, R24, 0xfe, !PT ;  /* 0x0000000305187212 */ /* 0x000fe200078efe18 */
[----:B------:R-:W-:Y:S06]  /*4670*/  BRA `(.L_x_20083) ;  /* 0x0000000000947947 */ /* 0x000fec0003800000 */
.L_x_20095:
        /* <DEDUP_REMOVED lines=14> */
.L_x_20082:
        /* <DEDUP_REMOVED lines=16> */
.L_x_20104:
[----:B------:R-:W-:Y:S01]  /*4860*/  IMAD.MOV.U32 R24, RZ, RZ, RZ ;  /* 0x000000ffff187224 */ /* 0x000fe200078e00ff */
[----:B------:R-:W-:Y:S06]  /*4870*/  BRA `(.L_x_20083) ;  /* 0x0000000000147947 */ /* 0x000fec0003800000 */
.L_x_20103:
[----:B------:R-:W4:Y:S02]  /*4880*/  LDG.E.64 R4, desc[UR36][R4.64] ;  /* 0x0000002404047981 */ /* 0x000f24000c1e1b00 */
[----:B----4-:R0:W4:Y:S01]  /*4890*/  I2F.U64 R24, R4 ;  /* 0x0000000400187312 */ /* 0x0101220000301000 */
[----:B------:R-:W-:Y:S05]  /*48a0*/  BRA `(.L_x_20083) ;  /* 0x0000000000087947 */ /* 0x000fea0003800000 */
.L_x_20102:
[----:B------:R-:W4:Y:S02]  /*48b0*/  LDG.E R4, desc[UR36][R4.64] ;  /* 0x0000002404047981 */ /* 0x000f24000c1e1900 */
[----:B----4-:R-:W-:-:S07]  /*48c0*/  I2FP.F32.U32 R24, R4 ;  /* 0x0000000400187245 */ /* 0x010fce0000201000 */
.L_x_20083:
[----:B------:R-:W-:Y:S05]  /*48d0*/  BSYNC B6 ;  /* 0x0000000000067941 */ /* 0x000fea0003800000 */
.L_x_20077:
        /* <DEDUP_REMOVED lines=21> */
.L_x_20109:
[----:B------:R-:W2:Y:S02]  /*4a30*/  LDG.E.U8 R4, desc[UR36][R4.64] ;  /* 0x0000002404047981 */ /* 0x000ea4000c1e1100 */
[----:B--2---:R-:W-:Y:S01]  /*4a40*/  I2FP.F32.U32 R25, R4 ;  /* 0x0000000400197245 */ /* 0x004fe20000201000 */
[----:B------:R-:W-:Y:S06]  /*4a50*/  BRA `(.L_x_20111) ;  /* 0x0000000c002c7947 */ /* 0x000fec0003800000 */
.L_x_20108:
        /* <DEDUP_REMOVED lines=9> */
.L_x_20113:
[----:B------:R-:W2:Y:S02]  /*4af0*/  LDG.E R4, desc[UR36][R4.64] ;  /* 0x0000002404047981 */ /* 0x000ea4000c1e1900 */
[----:B--2---:R-:W-:Y:S01]  /*4b00*/  I2FP.F32.S32 R25, R4 ;  /* 0x0000000400197245 */ /* 0x004fe20000201400 */
[----:B------:R-:W-:Y:S06]  /*4b10*/  BRA `(.L_x_20111) ;  /* 0x0000000800fc7947 */ /* 0x000fec0003800000 */
.L_x_20112:
[----:B------:R-:W2:Y:S02]  /*4b20*/  LDG.E.U16 R4, desc[UR36][R4.64] ;  /* 0x0000002404047981 */ /* 0x000ea4000c1e1500 */
[----:B--2---:R0:W1:Y:S01]  /*4b30*/  I2F.S16 R25, R4 ;  /* 0x0000000400197306 */ /* 0x0040620000101400 */
[----:B------:R-:W-:Y:S05]  /*4b40*/  BRA `(.L_x_20111) ;  /* 0x0000000800f07947 */ /* 0x000fea0003800000 */
.L_x_20107:
        /* <DEDUP_REMOVED lines=8> */
.L_x_20115:
[----:B------:R-:W2:Y:S02]  /*4bd0*/  LDG.E.U16 R4, desc[UR36][R4.64] ;  /* 0x0000002404047981 */ /* 0x000ea4000c1e1500 */
[----:B--2---:R-:W-:Y:S01]  /*4be0*/  HADD2.F32 R25, -RZ, R4.H0_H0 ;  /* 0x20000004ff197230 */ /* 0x004fe20000004100 */
[----:B------:R-:W-:Y:S06]  /*4bf0*/  BRA `(.L_x_20111) ;  /* 0x0000000800c47947 */ /* 0x000fec0003800000 */
.L_x_20114:
        /* <DEDUP_REMOVED lines=8> */
.L_x_20117:
[----:B------:R-:W2:Y:S02]  /*4c80*/  LDG.E.U16 R4, desc[UR36][R4.64] ;  /* 0x0000002404047981 */ /* 0x000ea4000c1e1500 */
[----:B--2---:R-:W-:Y:S01]  /*4c90*/  HADD2.F32 R25, -RZ, R4.H0_H0 ;  /* 0x20000004ff197230 */ /* 0x004fe20000004100 */
[----:B------:R-:W-:Y:S06]  /*4ca0*/  BRA `(.L_x_20111) ;  /* 0x0000000800987947 */ /* 0x000fec0003800000 */
.L_x_20116:
[----:B------:R-:W2:Y:S01]  /*4cb0*/  LDG.E.64 R4, desc[UR36][R4.64] ;  /* 0x0000002404047981 */ /* 0x000ea2000c1e1b00 */
[----:B------:R-:W-:Y:S01]  /*4cc0*/  UMOV UR4, 0xf0000000 ;  /* 0xf000000000047882 */ /* 0x000fe20000000000 */
[----:B------:R-:W-:Y:S01]  /*4cd0*/  UMOV UR5, 0x380fffff ;  /* 0x380fffff00057882 */ /* 0x000fe20000000000 */
[----:B--2---:R-:W0:Y:S01]  /*4ce0*/  F2F.F32.F64 R25, R4 ;  /* 0x0000000400197310 */ /* 0x004e220000301000 */
[----:B------:R-:W-:-:S14]  /*4cf0*/  DSETP.GEU.AND P0, PT, |R4|, UR4, PT ;  /* 0x0000000404007e2a */ /* 0x000fdc000bf0e200 */
[----:B0-----:R-:W-:Y:S01]  /*4d00*/  @!P0 FMUL R25, R25, 1.175494350822287508e-38 ;  /* 0x0080000019198820 */ /* 0x001fe20000400000 */
[----:B------:R-:W-:Y:S06]  /*4d10*/  BRA `(.L_x_20111) ;  /* 0x00000008007c7947 */ /* 0x000fec0003800000 */
.L_x_20106:
        /* <DEDUP_REMOVED lines=12> */
.L_x_20120:
[----:B------:R-:W2:Y:S01]  /*4de0*/  LDG.E.64 R4, desc[UR36][R4.64] ;  /* 0x0000002404047981 */ /* 0x000ea2000c1e1b00 */
[----:B------:R-:W-:Y:S01]  /*4df0*/  UMOV UR4, 0xf0000000 ;  /* 0xf000000000047882 */ /* 0x000fe20000000000 */
[----:B------:R-:W-:Y:S01]  /*4e00*/  UMOV UR5, 0x380fffff ;  /* 0x380fffff00057882 */ /* 0x000fe20000000000 */
[----:B--2---:R-:W0:Y:S01]  /*4e10*/  F2F.F32.F64 R25, R4 ;  /* 0x0000000400197310 */ /* 0x004e220000301000 */
[----:B------:R-:W-:-:S14]  /*4e20*/  DSETP.GEU.AND P0, PT, |R4|, UR4, PT ;  /* 0x0000000404007e2a */ /* 0x000fdc000bf0e200 */
[----:B0-----:R-:W-:Y:S01]  /*4e30*/  @!P0 FMUL R25, R25, 1.175494350822287508e-38 ;  /* 0x0080000019198820 */ /* 0x001fe20000400000 */
[----:B------:R-:W-:Y:S06]  /*4e40*/  BRA `(.L_x_20111) ;  /* 0x0000000800307947 */ /* 0x000fec0003800000 */
.L_x_20119:
        /* <DEDUP_REMOVED lines=26> */
.L_x_20122:
        /* <DEDUP_REMOVED lines=13> */
.L_x_20121:
[----:B------:R-:W2:Y:S02]  /*50c0*/  LDG.E.U16 R4, desc[UR36][R4.64] ;  /* 0x0000002404047981 */ /* 0x000ea4000c1e1500 */
[----:B--2---:R-:W-:Y:S01]  /*50d0*/  IMAD.U32 R25, R4, 0x10000, RZ ;  /* 0x0001000004197824 */ /* 0x004fe200078e00ff */
[----:B------:R-:W-:Y:S06]  /*50e0*/  BRA `(.L_x_20111) ;  /* 0x0000000400887947 */ /* 0x000fec0003800000 */
.L_x_20118:
        /* <DEDUP_REMOVED lines=11> */
.L_x_20125:
        /* <DEDUP_REMOVED lines=20> */
.L_x_20127:
[----:B------:R-:W-:Y:S05]  /*52e0*/  BSYNC B0 ;  /* 0x0000000000007941 */ /* 0x000fea0003800000 */
.L_x_20126:
[----:B------:R-:W-:Y:S01]  /*52f0*/  IMAD.SHL.U32 R3, R3, 0x100000, RZ ;  /* 0x0010000003037824 */ /* 0x000fe200078e00ff */
[----:B------:R-:W-:-:S04]  /*5300*/  LEA R0, R0, 0x3b800000, 0x17 ;  /* 0x3b80000000007811 */ /* 0x000fc800078eb8ff */
[----:B------:R-:W-:Y:S01]  /*5310*/  LOP3.LUT R25, R0, R3, R25, 0xfe, !PT ;  /* 0x0000000300197212 */ /* 0x000fe200078efe19 */
[----:B------:R-:W-:Y:S06]  /*5320*/  BRA `(.L_x_20111) ;  /* 0x0000000000f87947 */ /* 0x000fec0003800000 */
.L_x_20124:
        /* <DEDUP_REMOVED lines=20> */
.L_x_20129:
[----:B------:R-:W-:Y:S05]  /*5470*/  BSYNC B0 ;  /* 0x0000000000007941 */ /* 0x000fea0003800000 */
.L_x_20128:
[----:B------:R-:W-:Y:S01]  /*5480*/  IMAD.SHL.U32 R3, R3, 0x200000, RZ ;  /* 0x0020000003037824 */ /* 0x000fe200078e00ff */
[----:B------:R-:W-:-:S04]  /*5490*/  LEA R0, R0, 0x37800000, 0x17 ;  /* 0x3780000000007811 */ /* 0x000fc800078eb8ff */
[----:B------:R-:W-:Y:S01]  /*54a0*/  LOP3.LUT R25, R0, R3, R25, 0xfe, !PT ;  /* 0x0000000300197212 */ /* 0x000fe200078efe19 */
[----:B------:R-:W-:Y:S06]  /*54b0*/  BRA `(.L_x_20111) ;  /* 0x0000000000947947 */ /* 0x000fec0003800000 */
.L_x_20123:
        /* <DEDUP_REMOVED lines=14> */
.L_x_20110:
        /* <DEDUP_REMOVED lines=16> */
.L_x_20132:
[----:B------:R-:W-:Y:S01]  /*56a0*/  IMAD.MOV.U32 R25, RZ, RZ, RZ ;  /* 0x000000ffff197224 */ /* 0x000fe200078e00ff */
[----:B------:R-:W-:Y:S06]  /*56b0*/  BRA `(.L_x_20111) ;  /* 0x0000000000147947 */ /* 0x000fec0003800000 */
.L_x_20131:
[----:B------:R-:W2:Y:S02]  /*56c0*/  LDG.E.64 R4, desc[UR36][R4.64] ;  /* 0x0000002404047981 */ /* 0x000ea4000c1e1b00 */
[----:B--2---:R0:W1:Y:S01]  /*56d0*/  I2F.U64 R25, R4 ;  /* 0x0000000400197312 */ /* 0x0040620000301000 */
[----:B------:R-:W-:Y:S05]  /*56e0*/  BRA `(.L_x_20111) ;  /* 0x0000000000087947 */ /* 0x000fea0003800000 */
.L_x_20130:
[----:B------:R-:W2:Y:S02]  /*56f0*/  LDG.E R4, desc[UR36][R4.64] ;  /* 0x0000002404047981 */ /* 0x000ea4000c1e1900 */
[----:B--2---:R-:W-:-:S07]  /*5700*/  I2FP.F32.U32 R25, R4 ;  /* 0x0000000400197245 */ /* 0x004fce0000201000 */
.L_x_20111:
[----:B------:R-:W-:Y:S05]  /*5710*/  BSYNC B6 ;  /* 0x0000000000067941 */ /* 0x000fea0003800000 */
.L_x_20105:
[----:B------:R-:W-:-:S07]  /*5720*/  VIADD R27, R27, 0x80 ;  /* 0x000000801b1b7836 */ /* 0x000fce0000000000 */
.L_x_20076:
[----:B------:R-:W-:Y:S05]  /*5730*/  BSYNC B7 ;  /* 0x0000000000077941 */ /* 0x000fea0003800000 */
.L_x_20075:
        /* <DEDUP_REMOVED lines=25> */
.L_x_20139:
[----:B------:R-:W4:Y:S02]  /*58d0*/  LDG.E.U8 R4, desc[UR36][R4.64] ;  /* 0x0000002404047981 */ /* 0x000f24000c1e1100 */
[----:B----4-:R-:W-:Y:S01]  /*58e0*/  I2FP.F32.U32 R26, R4 ;  /* 0x00000004001a7245 */ /* 0x010fe20000201000 */
[----:B------:R-:W-:Y:S06]  /*58f0*/  BRA `(.L_x_20141) ;  /* 0x0000000c002c7947 */ /* 0x000fec0003800000 */
.L_x_20138:
        /* <DEDUP_REMOVED lines=9> */
.L_x_20143:
[----:B------:R-:W4:Y:S02]  /*5990*/  LDG.E R4, desc[UR36][R4.64] ;  /* 0x0000002404047981 */ /* 0x000f24000c1e1900 */
[----:B----4-:R-:W-:Y:S01]  /*59a0*/  I2FP.F32.S32 R26, R4 ;  /* 0x00000004001a7245 */ /* 0x010fe20000201400 */
[----:B------:R-:W-:Y:S06]  /*59b0*/  BRA `(.L_x_20141) ;  /* 0x0000000800fc7947 */ /* 0x000fec0003800000 */
.L_x_20142:
[----:B------:R-:W4:Y:S02]  /*59c0*/  LDG.E.U16 R4, desc[UR36][R4.64] ;  /* 0x0000002404047981 */ /* 0x000f24000c1e1500 */
[----:B----4-:R0:W4:Y:S01]  /*59d0*/  I2F.S16 R26, R4 ;  /* 0x00000004001a7306 */ /* 0x0101220000101400 */
[----:B------:R-:W-:Y:S05]  /*59e0*/  BRA `(.L_x_20141) ;  /* 0x0000000800f07947 */ /* 0x000fea0003800000 */
.L_x_20137:
        /* <DEDUP_REMOVED lines=8> */
.L_x_20145:
[----:B------:R-:W4:Y:S02]  /*5a70*/  LDG.E.U16 R4, desc[UR36][R4.64] ;  /* 0x0000002404047981 */ /* 0x000f24000c1e1500 */
[----:B----4-:R-:W-:Y:S01]  /*5a80*/  HADD2.F32 R26, -RZ, R4.H0_H0 ;  /* 0x20000004ff1a7230 */ /* 0x010fe20000004100 */
[----:B------:R-:W-:Y:S06]  /*5a90*/  BRA `(.L_x_20141) ;  /* 0x0000000800c47947 */ /* 0x000fec0003800000 */
.L_x_20144:
        /* <DEDUP_REMOVED lines=8> */
.L_x_20147:
[----:B------:R-:W4:Y:S02]  /*5b20*/  LDG.E.U16 R4, desc[UR36][R4.64] ;  /* 0x0000002404047981 */ /* 0x000f24000c1e1500 */
[----:B----4-:R-:W-:Y:S01]  /*5b30*/  HADD2.F32 R26, -RZ, R4.H0_H0 ;  /* 0x20000004ff1a7230 */ /* 0x010fe20000004100 */
[----:B------:R-:W-:Y:S06]  /*5b40*/  BRA `(.L_x_20141) ;  /* 0x0000000800987947 */ /* 0x000fec0003800000 */
.L_x_20146:
[----:B------:R-:W4:Y:S01]  /*5b50*/  LDG.E.64 R4, desc[UR36][R4.64] ;  /* 0x0000002404047981 */ /* 0x000f22000c1e1b00 */
[----:B------:R-:W-:Y:S01]  /*5b60*/  UMOV UR4, 0xf0000000 ;  /* 0xf000000000047882 */ /* 0x000fe20000000000 */
[----:B------:R-:W-:Y:S01]  /*5b70*/  UMOV UR5, 0x380fffff ;  /* 0x380fffff00057882 */ /* 0x000fe20000000000 */
[----:B----4-:R-:W0:Y:S01]  /*5b80*/  F2F.F32.F64 R26, R4 ;  /* 0x00000004001a7310 */ /* 0x010e220000301000 */
[----:B------:R-:W-:-:S14]  /*5b90*/  DSETP.GEU.AND P0, PT, |R4|, UR4, PT ;  /* 0x0000000404007e2a */ /* 0x000fdc000bf0e200 */
[----:B0-----:R-:W-:Y:S01]  /*5ba0*/  @!P0 FMUL R26, R26, 1.175494350822287508e-38 ;  /* 0x008000001a1a8820 */ /* 0x001fe20000400000 */
[----:B------:R-:W-:Y:S06]  /*5bb0*/  BRA `(.L_x_20141) ;  /* 0x00000008007c7947 */ /* 0x000fec0003800000 */
.L_x_20136:
        /* <DEDUP_REMOVED lines=12> */
.L_x_20150:
[----:B------:R-:W4:Y:S01]  /*5c80*/  LDG.E.64 R4, desc[UR36][R4.64] ;  /* 0x0000002404047981 */ /* 0x000f22000c1e1b00 */
[----:B------:R-:W-:Y:S01]  /*5c90*/  UMOV UR4, 0xf0000000 ;  /* 0xf000000000047882 */ /* 0x000fe20000000000 */
[----:B------:R-:W-:Y:S01]  /*5ca0*/  UMOV UR5, 0x380fffff ;  /* 0x380fffff00057882 */ /* 0x000fe20000000000 */
[----:B----4-:R-:W0:Y:S01]  /*5cb0*/  F2F.F32.F64 R26, R4 ;  /* 0x00000004001a7310 */ /* 0x010e220000301000 */
[----:B------:R-:W-:-:S14]  /*5cc0*/  DSETP.GEU.AND P0, PT, |R4|, UR4, PT ;  /* 0x0000000404007e2a */ /* 0x000fdc000bf0e200 */
[----:B0-----:R-:W-:Y:S01]  /*5cd0*/  @!P0 FMUL R26, R26, 1.175494350822287508e-38 ;  /* 0x008000001a1a8820 */ /* 0x001fe20000400000 */
[----:B------:R-:W-:Y:S06]  /*5ce0*/  BRA `(.L_x_20141) ;  /* 0x0000000800307947 */ /* 0x000fec0003800000 */
.L_x_20149:
        /* <DEDUP_REMOVED lines=26> */
.L_x_20152:
        /* <DEDUP_REMOVED lines=13> */
.L_x_20151:
[----:B------:R-:W4:Y:S02]  /*5f60*/  LDG.E.U16 R4, desc[UR36][R4.64] ;  /* 0x0000002404047981 */ /* 0x000f24000c1e1500 */
[----:B----4-:R-:W-:Y:S01]  /*5f70*/  IMAD.U32 R26, R4, 0x10000, RZ ;  /* 0x00010000041a7824 */ /* 0x010fe200078e00ff */
[----:B------:R-:W-:Y:S06]  /*5f80*/  BRA `(.L_x_20141) ;  /* 0x0000000400887947 */ /* 0x000fec0003800000 */
.L_x_20148:
        /* <DEDUP_REMOVED lines=11> */
.L_x_20155:
        /* <DEDUP_REMOVED lines=20> */
.L_x_20157:
[----:B------:R-:W-:Y:S05]  /*6180*/  BSYNC B0 ;  /* 0x0000000000007941 */ /* 0x000fea0003800000 */
.L_x_20156:
[----:B------:R-:W-:Y:S01]  /*6190*/  IMAD.SHL.U32 R2, R2, 0x100000, RZ ;  /* 0x0010000002027824 */ /* 0x000fe200078e00ff */
[----:B------:R-:W-:-:S04]  /*61a0*/  LEA R3, R0, 0x3b800000, 0x17 ;  /* 0x3b80000000037811 */ /* 0x000fc800078eb8ff */
[----:B------:R-:W-:Y:S01]  /*61b0*/  LOP3.LUT R26, R3, R2, R26, 0xfe, !PT ;  /* 0x00000002031a7212 */ /* 0x000fe200078efe1a */
[----:B------:R-:W-:Y:S06]  /*61c0*/  BRA `(.L_x_20141) ;  /* 0x0000000000f87947 */ /* 0x000fec0003800000 */
.L_x_20154:
        /* <DEDUP_REMOVED lines=20> */
.L_x_20159:
[----:B------:R-:W-:Y:S05]  /*6310*/  BSYNC B0 ;  /* 0x0000000000007941 */ /* 0x000fea0003800000 */
.L_x_20158:
[----:B------:R-:W-:Y:S01]  /*6320*/  IMAD.SHL.U32 R2, R2, 0x200000, RZ ;  /* 0x0020000002027824 */ /* 0x000fe200078e00ff */
[----:B------:R-:W-:-:S04]  /*6330*/  LEA R3, R0, 0x37800000, 0x17 ;  /* 0x3780000000037811 */ /* 0x000fc800078eb8ff */
[----:B------:R-:W-:Y:S01]  /*6340*/  LOP3.LUT R26, R3, R2, R26, 0xfe, !PT ;  /* 0x00000002031a7212 */ /* 0x000fe200078efe1a */
[----:B------:R-:W-:Y:S06]  /*6350*/  BRA `(.L_x_20141) ;  /* 0x0000000000947947 */ /* 0x000fec0003800000 */
.L_x_20153:
        /* <DEDUP_REMOVED lines=14> */
.L_x_20140:
        /* <DEDUP_REMOVED lines=16> */
.L_x_20162:
[----:B------:R-:W-:Y:S01]  /*6540*/  IMAD.MOV.U32 R26, RZ, RZ, RZ ;  /* 0x000000ffff1a7224 */ /* 0x000fe200078e00ff */
[----:B------:R-:W-:Y:S06]  /*6550*/  BRA `(.L_x_20141) ;  /* 0x0000000000147947 */ /* 0x000fec0003800000 */
.L_x_20161:
[----:B------:R-:W4:Y:S02]  /*6560*/  LDG.E.64 R2, desc[UR36][R4.64] ;  /* 0x0000002404027981 */ /* 0x000f24000c1e1b00 */
[----:B----4-:R0:W4:Y:S01]  /*6570*/  I2F.U64 R26, R2 ;  /* 0x00000002001a7312 */ /* 0x0101220000301000 */
[----:B------:R-:W-:Y:S05]  /*6580*/  BRA `(.L_x_20141) ;  /* 0x0000000000087947 */ /* 0x000fea0003800000 */
.L_x_20160:
[----:B------:R-:W4:Y:S02]  /*6590*/  LDG.E R4, desc[UR36][R4.64] ;  /* 0x0000002404047981 */ /* 0x000f24000c1e1900 */
[----:B----4-:R-:W-:-:S07]  /*65a0*/  I2FP.F32.U32 R26, R4 ;  /* 0x00000004001a7245 */ /* 0x010fce0000201000 */
.L_x_20141:
[----:B------:R-:W-:Y:S05]  /*65b0*/  BSYNC B6 ;  /* 0x0000000000067941 */ /* 0x000fea0003800000 */
.L_x_20135:
        /* <DEDUP_REMOVED lines=20> */
.L_x_20166:
[----:B------:R-:W2:Y:S02]  /*6700*/  LDG.E.U8 R2, desc[UR36][R2.64] ;  /* 0x0000002402027981 */ /* 0x000ea4000c1e1100 */
[----:B--2---:R-:W-:Y:S01]  /*6710*/  I2FP.F32.U32 R23, R2 ;  /* 0x0000000200177245 */ /* 0x004fe20000201000 */
[----:B------:R-:W-:Y:S06]  /*6720*/  BRA `(.L_x_20134) ;  /* 0x0000000c00207947 */ /* 0x000fec0003800000 */
.L_x_20165:
        /* <DEDUP_REMOVED lines=9> */
.L_x_20169:
[----:B------:R-:W2:Y:S02]  /*67c0*/  LDG.E R2, desc[UR36][R2.64] ;  /* 0x0000002402027981 */ /* 0x000ea4000c1e1900 */
[----:B--2---:R-:W-:Y:S01]  /*67d0*/  I2FP.F32.S32 R23, R2 ;  /* 0x0000000200177245 */ /* 0x004fe20000201400 */
[----:B------:R-:W-:Y:S06]  /*67e0*/  BRA `(.L_x_20134) ;  /* 0x0000000800f07947 */ /* 0x000fec0003800000 */
.L_x_20168:
[----:B------:R-:W2:Y:S02]  /*67f0*/  LDG.E.U16 R2, desc[UR36][R2.64] ;  /* 0x0000002402027981 */ /* 0x000ea4000c1e1500 */
[----:B--2---:R0:W1:Y:S01]  /*6800*/  I2F.S16 R23, R2 ;  /* 0x0000000200177306 */ /* 0x0040620000101400 */
[----:B------:R-:W-:Y:S05]  /*6810*/  BRA `(.L_x_20134) ;  /* 0x0000000800e47947 */ /* 0x000fea0003800000 */
.L_x_20164:
        /* <DEDUP_REMOVED lines=8> */
.L_x_20171:
[----:B------:R-:W2:Y:S02]  /*68a0*/  LDG.E.U16 R2, desc[UR36][R2.64] ;  /* 0x0000002402027981 */ /* 0x000ea4000c1e1500 */
[----:B--2---:R-:W-:Y:S01]  /*68b0*/  HADD2.F32 R23, -RZ, R2.H0_H0 ;  /* 0x20000002ff177230 */ /* 0x004fe20000004100 */
[----:B------:R-:W-:Y:S06]  /*68c0*/  BRA `(.L_x_20134) ;  /* 0x0000000800b87947 */ /* 0x000fec0003800000 */
.L_x_20170:
        /* <DEDUP_REMOVED lines=8> */
.L_x_20173:
[----:B------:R-:W2:Y:S02]  /*6950*/  LDG.E.U16 R2, desc[UR36][R2.64] ;  /* 0x0000002402027981 */ /* 0x000ea4000c1e1500 */
[----:B--2---:R-:W-:Y:S01]  /*6960*/  HADD2.F32 R23, -RZ, R2.H0_H0 ;  /* 0x20000002ff177230 */ /* 0x004fe20000004100 */
[----:B------:R-:W-:Y:S06]  /*6970*/  BRA `(.L_x_20134) ;  /* 0x00000008008c7947 */ /* 0x000fec0003800000 */
.L_x_20172:
[----:B------:R-:W2:Y:S01]  /*6980*/  LDG.E.64 R2, desc[UR36][R2.64] ;  /* 0x0000002402027981 */ /* 0x000ea2000c1e1b00 */
[----:B------:R-:W-:Y:S01]  /*6990*/  UMOV UR4, 0xf0000000 ;  /* 0xf000000000047882 */ /* 0x000fe20000000000 */
[----:B------:R-:W-:Y:S01]  /*69a0*/  UMOV UR5, 0x380fffff ;  /* 0x380fffff00057882 */ /* 0x000fe20000000000 */
[----:B--2---:R-:W0:Y:S01]  /*69b0*/  F2F.F32.F64 R23, R2 ;  /* 0x0000000200177310 */ /* 0x004e220000301000 */
[----:B------:R-:W-:-:S14]  /*69c0*/  DSETP.GEU.AND P0, PT, |R2|, UR4, PT ;  /* 0x0000000402007e2a */ /* 0x000fdc000bf0e200 */
[----:B0-----:R-:W-:Y:S01]  /*69d0*/  @!P0 FMUL R23, R23, 1.175494350822287508e-38 ;  /* 0x0080000017178820 */ /* 0x001fe20000400000 */
[----:B------:R-:W-:Y:S06]  /*69e0*/  BRA `(.L_x_20134) ;  /* 0x0000000800707947 */ /* 0x000fec0003800000 */
.L_x_20163:
        /* <DEDUP_REMOVED lines=12> */
.L_x_20176:
[----:B------:R-:W2:Y:S01]  /*6ab0*/  LDG.E.64 R2, desc[UR36][R2.64] ;  /* 0x0000002402027981 */ /* 0x000ea2000c1e1b00 */
[----:B------:R-:W-:Y:S01]  /*6ac0*/  UMOV UR4, 0xf0000000 ;  /* 0xf000000000047882 */ /* 0x000fe20000000000 */
[----:B------:R-:W-:Y:S01]  /*6ad0*/  UMOV UR5, 0x380fffff ;  /* 0x380fffff00057882 */ /* 0x000fe20000000000 */
[----:B--2---:R-:W0:Y:S01]  /*6ae0*/  F2F.F32.F64 R23, R2 ;  /* 0x0000000200177310 */ /* 0x004e220000301000 */
[----:B------:R-:W-:-:S14]  /*6af0*/  DSETP.GEU.AND P0, PT, |R2|, UR4, PT ;  /* 0x0000000402007e2a */ /* 0x000fdc000bf0e200 */
[----:B0-----:R-:W-:Y:S01]  /*6b00*/  @!P0 FMUL R23, R23, 1.175494350822287508e-38 ;  /* 0x0080000017178820 */ /* 0x001fe20000400000 */
[----:B------:R-:W-:Y:S06]  /*6b10*/  BRA `(.L_x_20134) ;  /* 0x0000000800247947 */ /* 0x000fec0003800000 */
.L_x_20175:
        /* <DEDUP_REMOVED lines=26> */
.L_x_20178:
        /* <DEDUP_REMOVED lines=13> */
.L_x_20177:
[----:B------:R-:W2:Y:S02]  /*6d90*/  LDG.E.U16 R2, desc[UR36][R2.64] ;  /* 0x0000002402027981 */ /* 0x000ea4000c1e1500 */
[----:B--2---:R-:W-:Y:S01]  /*6da0*/  IMAD.U32 R23, R2, 0x10000, RZ ;  /* 0x0001000002177824 */ /* 0x004fe200078e00ff */
[----:B------:R-:W-:Y:S06]  /*6db0*/  BRA `(.L_x_20134) ;  /* 0x00000004007c7947 */ /* 0x000fec0003800000 */
.L_x_20174:
        /* <DEDUP_REMOVED lines=11> */
.L_x_20181:
        /* <DEDUP_REMOVED lines=19> */
.L_x_20183:
[----:B------:R-:W-:Y:S05]  /*6fa0*/  BSYNC B0 ;  /* 0x0000000000007941 */ /* 0x000fea0003800000 */
.L_x_20182:
[----:B------:R-:W-:Y:S01]  /*6fb0*/  IMAD.SHL.U32 R2, R2, 0x100000, RZ ;  /* 0x0010000002027824 */ /* 0x000fe200078e00ff */
[----:B------:R-:W-:-:S04]  /*6fc0*/  LEA R0, R0, 0x3b800000, 0x17 ;  /* 0x3b80000000007811 */ /* 0x000fc800078eb8ff */
[----:B------:R-:W-:Y:S01]  /*6fd0*/  LOP3.LUT R23, R0, R2, R23, 0xfe, !PT ;  /* 0x0000000200177212 */ /* 0x000fe200078efe17 */
[----:B------:R-:W-:Y:S06]  /*6fe0*/  BRA `(.L_x_20134) ;  /* 0x0000000000f07947 */ /* 0x000fec0003800000 */
.L_x_20180:
        /* <DEDUP_REMOVED lines=19> */
.L_x_20185:
[----:B------:R-:W-:Y:S05]  /*7120*/  BSYNC B0 ;  /* 0x0000000000007941 */ /* 0x000fea0003800000 */
.L_x_20184:
[----:B------:R-:W-:Y:S01]  /*7130*/  IMAD.SHL.U32 R2, R2, 0x200000, RZ ;  /* 0x0020000002027824 */ /* 0x000fe200078e00ff */
[----:B------:R-:W-:-:S04]  /*7140*/  LEA R0, R0, 0x37800000, 0x17 ;  /* 0x3780000000007811 */ /* 0x000fc800078eb8ff */
[----:B------:R-:W-:Y:S01]  /*7150*/  LOP3.LUT R23, R0, R2, R23, 0xfe, !PT ;  /* 0x0000000200177212 */ /* 0x000fe200078efe17 */
[----:B------:R-:W-:Y:S06]  /*7160*/  BRA `(.L_x_20134) ;  /* 0x0000000000907947 */ /* 0x000fec0003800000 */
.L_x_20179:
        /* <DEDUP_REMOVED lines=14> */
.L_x_20167:
        /* <DEDUP_REMOVED lines=16> */
.L_x_20188:
[----:B------:R-:W-:Y:S05]  /*7350*/  BRA `(.L_x_20134) ;  /* 0x0000000000147947 */ /* 0x000fea0003800000 */
.L_x_20187:
[----:B------:R-:W2:Y:S02]  /*7360*/  LDG.E.64 R2, desc[UR36][R2.64] ;  /* 0x0000002402027981 */ /* 0x000ea4000c1e1b00 */
[----:B--2---:R0:W1:Y:S01]  /*7370*/  I2F.U64 R23, R2 ;  /* 0x0000000200177312 */ /* 0x0040620000301000 */
[----:B------:R-:W-:Y:S05]  /*7380*/  BRA `(.L_x_20134) ;  /* 0x0000000000087947 */ /* 0x000fea0003800000 */
.L_x_20186:
[----:B------:R-:W2:Y:S02]  /*7390*/  LDG.E R2, desc[UR36][R2.64] ;  /* 0x0000002402027981 */ /* 0x000ea4000c1e1900 */
[----:B--2---:R-:W-:-:S07]  /*73a0*/  I2FP.F32.U32 R23, R2 ;  /* 0x0000000200177245 */ /* 0x004fce0000201000 */
.L_x_20134:
[----:B------:R-:W-:Y:S05]  /*73b0*/  BSYNC B7 ;  /* 0x0000000000077941 */ /* 0x000fea0003800000 */
.L_x_20133:
        /* <DEDUP_REMOVED lines=42> */
.L_x_20194:
[----:B------:R0:W-:Y:S01]  /*7660*/  STG.E.U8 desc[UR36][R8.64], R3 ;  /* 0x0000000308007986 */ /* 0x0001e2000c101124 */
[----:B------:R-:W-:Y:S05]  /*7670*/  BRA `(.L_x_20190) ;  /* 0x0000000c00547947 */ /* 0x000fea0003800000 */
.L_x_20193:
        /* <DEDUP_REMOVED lines=10> */
.L_x_20197:
[----:B------:R0:W-:Y:S01]  /*7720*/  STG.E desc[UR36][R8.64], R3 ;  /* 0x0000000308007986 */ /* 0x0001e2000c101924 */
[----:B------:R-:W-:Y:S05]  /*7730*/  BRA `(.L_x_20190) ;  /* 0x0000000c00247947 */ /* 0x000fea0003800000 */
.L_x_20196:
[----:B------:R0:W-:Y:S01]  /*7740*/  STG.E.U16 desc[UR36][R8.64], R3 ;  /* 0x0000000308007986 */ /* 0x0001e2000c101524 */
[----:B------:R-:W-:Y:S05]  /*7750*/  BRA `(.L_x_20190) ;  /* 0x0000000c001c7947 */ /* 0x000fea0003800000 */
.L_x_20192:
        /* <DEDUP_REMOVED lines=9> */
.L_x_20199:
[----:B------:R-:W0:Y:S02]  /*77f0*/  I2F.S16 R0, R3 ;  /* 0x0000000300007306 */ /* 0x000e240000101400 */
[----:B0-----:R-:W-:-:S05]  /*7800*/  F2FP.F16.F32.PACK_AB R0, RZ, R0 ;  /* 0x00000000ff00723e */ /* 0x001fca00000000ff */
[----:B------:R0:W-:Y:S01]  /*7810*/  STG.E.U16 desc[UR36][R8.64], R0 ;  /* 0x0000000008007986 */ /* 0x0001e2000c101524 */
[----:B------:R-:W-:Y:S05]  /*7820*/  BRA `(.L_x_20190) ;  /* 0x0000000800e87947 */ /* 0x000fea0003800000 */
.L_x_20198:
        /* <DEDUP_REMOVED lines=10> */
.L_x_20201:
[----:B------:R-:W0:Y:S02]  /*78d0*/  I2F.S16 R3, R3 ;  /* 0x0000000300037306 */ /* 0x000e240000101400 */
[----:B0-----:R-:W-:-:S04]  /*78e0*/  F2FP.F16.F32.PACK_AB R3, RZ, R3 ;  /* 0x00000003ff03723e */ /* 0x001fc800000000ff */
[----:B------:R-:W-:-:S05]  /*78f0*/  PRMT R3, R3, 0x5410, RZ ;  /* 0x0000541003037816 */ /* 0x000fca00000000ff */
[----:B------:R3:W-:Y:S01]  /*7900*/  STG.E desc[UR36][R8.64], R3 ;  /* 0x0000000308007986 */ /* 0x0007e2000c101924 */
[----:B------:R-:W-:Y:S05]  /*7910*/  BRA `(.L_x_20190) ;  /* 0x0000000800ac7947 */ /* 0x000fea0003800000 */
.L_x_20200:
[----:B------:R-:W0:Y:S02]  /*7920*/  I2F.F64.S16 R4, R3 ;  /* 0x0000000300047312 */ /* 0x000e240000101c00 */
[----:B0-----:R1:W-:Y:S01]  /*7930*/  STG.E.64 desc[UR36][R8.64], R4 ;  /* 0x0000000408007986 */ /* 0x0013e2000c101b24 */
[----:B------:R-:W-:Y:S05]  /*7940*/  BRA `(.L_x_20190) ;  /* 0x0000000800a07947 */ /* 0x000fea0003800000 */
.L_x_20191:
        /* <DEDUP_REMOVED lines=10> */
.L_x_20204:
[----:B------:R-:W0:Y:S01]  /*79f0*/  I2F.F64.S16 R4, R3 ;  /* 0x0000000300047312 */ /* 0x000e220000101c00 */
[----:B------:R-:W-:-:S05]  /*7a00*/  CS2R R6, SRZ ;  /* 0x0000000000067805 */ /* 0x000fca000001ff00 */
[----:B0-----:R0:W-:Y:S01]  /*7a10*/  STG.E.128 desc[UR36][R8.64], R4 ;  /* 0x0000000408007986 */ /* 0x0011e2000c101d24 */
[----:B------:R-:W-:Y:S05]  /*7a20*/  BRA `(.L_x_20190) ;  /* 0x0000000800687947 */ /* 0x000fea0003800000 */
.L_x_20203:
        /* <DEDUP_REMOVED lines=21> */
.L_x_20208:
[----:B------:R-:W-:Y:S05]  /*7b80*/  BSYNC B0 ;  /* 0x0000000000007941 */ /* 0x000fea0003800000 */
.L_x_20207:
[----:B------:R-:W-:-:S05]  /*7b90*/  LOP3.LUT R5, R0, R5, RZ, 0xfc, !PT ;  /* 0x0000000500057212 */ /* 0x000fca00078efcff */
[----:B------:R0:W-:Y:S01]  /*7ba0*/  STG.E.U8 desc[UR36][R8.64], R5 ;  /* 0x0000000508007986 */ /* 0x0001e2000c101124 */
[----:B------:R-:W-:Y:S05]  /*7bb0*/  BRA `(.L_x_20190) ;  /* 0x0000000800047947 */ /* 0x000fea0003800000 */
.L_x_20206:
        /* <DEDUP_REMOVED lines=13> */
.L_x_20210:
[----:B------:R-:W-:Y:S01]  /*7c90*/  IMAD.MOV.U32 R0, RZ, RZ, 0x7f ;  /* 0x0000007fff007424 */ /* 0x000fe200078e00ff */
[----:B------:R-:W-:-:S04]  /*7ca0*/  ISETP.GT.U32.AND P0, PT, R4, 0x7f800000, PT ;  /* 0x7f8000000400780c */ /* 0x000fc80003f04070 */
[----:B------:R-:W-:-:S09]  /*7cb0*/  SEL R0, R0, 0x7c, P0 ;  /* 0x0000007c00007807 */ /* 0x000fd20000000000 */
.L_x_20211:
[----:B------:R-:W-:Y:S05]  /*7cc0*/  BSYNC B0 ;  /* 0x0000000000007941 */ /* 0x000fea0003800000 */
.L_x_20209:
[----:B------:R-:W-:-:S04]  /*7cd0*/  LOP3.LUT R3, R5, 0x80000000, RZ, 0xc0, !PT ;  /* 0x8000000005037812 */ /* 0x000fc800078ec0ff */
[----:B------:R-:W-:-:S04]  /*7ce0*/  SHF.R.U32.HI R3, RZ, 0x18, R3 ;  /* 0x00000018ff037819 */ /* 0x000fc80000011603 */
[----:B------:R-:W-:-:S05]  /*7cf0*/  LOP3.LUT R3, R0, R3, RZ, 0xfc, !PT ;  /* 0x0000000300037212 */ /* 0x000fca00078efcff */
[----:B------:R0:W-:Y:S01]  /*7d00*/  STG.E.U8 desc[UR36][R8.64], R3 ;  /* 0x0000000308007986 */ /* 0x0001e2000c101124 */
[----:B------:R-:W-:Y:S05]  /*7d10*/  BRA `(.L_x_20190) ;  /* 0x0000000400ac7947 */ /* 0x000fea0003800000 */
.L_x_20205:
[----:B------:R-:W0:Y:S02]  /*7d20*/  I2F.S16 R0, R3 ;  /* 0x0000000300007306 */ /* 0x000e240000101400 */
[----:B0-----:R-:W-:-:S05]  /*7d30*/  F2FP.BF16.F32.PACK_AB R0, RZ, R0 ;  /* 0x00000000ff00723e */ /* 0x001fca00000010ff */
[----:B------:R0:W-:Y:S01]  /*7d40*/  STG.E.U16 desc[UR36][R8.64], R0 ;  /* 0x0000000008007986 */ /* 0x0001e2000c101524 */
[----:B------:R-:W-:Y:S05]  /*7d50*/  BRA `(.L_x_20190) ;  /* 0x00000004009c7947 */ /* 0x000fea0003800000 */
.L_x_20202:
        /* <DEDUP_REMOVED lines=10> */
.L_x_20214:
        /* <DEDUP_REMOVED lines=17> */
.L_x_20217:
[----:B------:R-:W-:-:S04]  /*7f10*/  LOP3.LUT R3, R3, 0x80000000, RZ, 0xc0, !PT ;  /* 0x8000000003037812 */ /* 0x000fc800078ec0ff */
[----:B------:R-:W-:-:S04]  /*7f20*/  SHF.R.U32.HI R3, RZ, 0x18, R3 ;  /* 0x00000018ff037819 */ /* 0x000fc80000011603 */
[----:B------:R-:W-:-:S04]  /*7f30*/  LOP3.LUT R0, R0, R3, RZ, 0xfc, !PT ;  /* 0x0000000300007212 */ /* 0x000fc800078efcff */
[----:B------:R-:W-:-:S07]  /*7f40*/  PRMT R4, R0, 0x7610, R4 ;  /* 0x0000761000047816 */ /* 0x000fce0000000004 */
.L_x_20216:
[----:B------:R-:W-:Y:S05]  /*7f50*/  BSYNC B0 ;  /* 0x0000000000007941 */ /* 0x000fea0003800000 */
.L_x_20215:
[----:B------:R0:W-:Y:S01]  /*7f60*/  STG.E.U8 desc[UR36][R8.64], R4 ;  /* 0x0000000408007986 */ /* 0x0001e2000c101124 */
[----:B------:R-:W-:Y:S05]  /*7f70*/  BRA `(.L_x_20190) ;  /* 0x0000000400147947 */ /* 0x000fea0003800000 */
.L_x_20213:
        /* <DEDUP_REMOVED lines=17> */
.L_x_20220:
[----:B------:R-:W-:-:S04]  /*8090*/  LOP3.LUT R3, R3, 0x80000000, RZ, 0xc0, !PT ;  /* 0x8000000003037812 */ /* 0x000fc800078ec0ff */
[----:B------:R-:W-:-:S04]  /*80a0*/  SHF.R.U32.HI R3, RZ, 0x18, R3 ;  /* 0x00000018ff037819 */ /* 0x000fc80000011603 */
[----:B------:R-:W-:-:S04]  /*80b0*/  LOP3.LUT R0, R0, R3, RZ, 0xfc, !PT ;  /* 0x0000000300007212 */ /* 0x000fc800078efcff */
[----:B------:R-:W-:-:S07]  /*80c0*/  PRMT R4, R0, 0x7610, R4 ;  /* 0x0000761000047816 */ /* 0x000fce0000000004 */
.L_x_20219:
[----:B------:R-:W-:Y:S05]  /*80d0*/  BSYNC B0 ;  /* 0x0000000000007941 */ /* 0x000fea0003800000 */
.L_x_20218:
[----:B------:R0:W-:Y:S01]  /*80e0*/  STG.E.U8 desc[UR36][R8.64], R4 ;  /* 0x0000000408007986 */ /* 0x0001e2000c101124 */
[----:B------:R-:W-:Y:S05]  /*80f0*/  BRA `(.L_x_20190) ;  /* 0x0000000000b47947 */ /* 0x000fea0003800000 */
.L_x_20212:
        /* <DEDUP_REMOVED lines=23> */
.L_x_20195:
        /* <DEDUP_REMOVED lines=16> */
.L_x_20223:
[----:B------:R-:W-:Y:S05]  /*8370*/  BRA `(.L_x_20190) ;  /* 0x0000000000147947 */ /* 0x000fea0003800000 */
.L_x_20222:
[----:B------:R-:W-:Y:S02]  /*8380*/  IMAD.MOV.U32 R4, RZ, RZ, R3 ;  /* 0x000000ffff047224 */ /* 0x000fe400078e0003 */
[----:B------:R-:W-:-:S05]  /*8390*/  IMAD.MOV.U32 R5, RZ, RZ, RZ ;  /* 0x000000ffff057224 */ /* 0x000fca00078e00ff */
[----:B------:R0:W-:Y:S01]  /*83a0*/  STG.E.64 desc[UR36][R8.64], R4 ;  /* 0x0000000408007986 */ /* 0x0001e2000c101b24 */
[----:B------:R-:W-:Y:S05]  /*83b0*/  BRA `(.L_x_20190) ;  /* 0x0000000000047947 */ /* 0x000fea0003800000 */
.L_x_20221:
[----:B------:R0:W-:Y:S02]  /*83c0*/  STG.E desc[UR36][R8.64], R3 ;  /* 0x0000000308007986 */ /* 0x0001e4000c101924 */
.L_x_20190:
[----:B------:R-:W-:Y:S05]  /*83d0*/  BSYNC B6 ;  /* 0x0000000000067941 */ /* 0x000fea0003800000 */
.L_x_20189:
        /* <DEDUP_REMOVED lines=23> */
.L_x_20229:
[----:B------:R0:W-:Y:S01]  /*8550*/  STG.E.U8 desc[UR36][R8.64], R24 ;  /* 0x0000001808007986 */ /* 0x0001e2000c101124 */
[----:B------:R-:W-:Y:S05]  /*8560*/  BRA `(.L_x_20231) ;  /* 0x0000000c00487947 */ /* 0x000fea0003800000 */
.L_x_20228:
        /* <DEDUP_REMOVED lines=9> */
.L_x_20233:
[----:B------:R0:W-:Y:S01]  /*8600*/  STG.E desc[UR36][R8.64], R24 ;  /* 0x0000001808007986 */ /* 0x0001e2000c101924 */
[----:B------:R-:W-:Y:S05]  /*8610*/  BRA `(.L_x_20231) ;  /* 0x0000000c001c7947 */ /* 0x000fea0003800000 */
.L_x_20232:
[----:B------:R0:W-:Y:S01]  /*8620*/  STG.E.U16 desc[UR36][R8.64], R24 ;  /* 0x0000001808007986 */ /* 0x0001e2000c101524 */
[----:B------:R-:W-:Y:S05]  /*8630*/  BRA `(.L_x_20231) ;  /* 0x0000000c00147947 */ /* 0x000fea0003800000 */
.L_x_20227:
        /* <DEDUP_REMOVED lines=9> */
.L_x_20235:
[----:B------:R-:W0:Y:S02]  /*86d0*/  I2F.S16 R0, R24 ;  /* 0x0000001800007306 */ /* 0x000e240000101400 */
[----:B0-----:R-:W-:-:S05]  /*86e0*/  F2FP.F16.F32.PACK_AB R0, RZ, R0 ;  /* 0x00000000ff00723e */ /* 0x001fca00000000ff */
[----:B------:R4:W-:Y:S01]  /*86f0*/  STG.E.U16 desc[UR36][R8.64], R0 ;  /* 0x0000000008007986 */ /* 0x0009e2000c101524 */
[----:B------:R-:W-:Y:S05]  /*8700*/  BRA `(.L_x_20231) ;  /* 0x0000000800e07947 */ /* 0x000fea0003800000 */
.L_x_20234:
        /* <DEDUP_REMOVED lines=10> */
.L_x_20237:
[----:B------:R-:W0:Y:S02]  /*87b0*/  I2F.S16 R24, R24 ;  /* 0x0000001800187306 */ /* 0x000e240000101400 */
[----:B0-----:R-:W-:-:S04]  /*87c0*/  F2FP.F16.F32.PACK_AB R3, RZ, R24 ;  /* 0x00000018ff03723e */ /* 0x001fc800000000ff */
[----:B------:R-:W-:-:S05]  /*87d0*/  PRMT R3, R3, 0x5410, RZ ;  /* 0x0000541003037816 */ /* 0x000fca00000000ff */
[----:B------:R2:W-:Y:S01]  /*87e0*/  STG.E desc[UR36][R8.64], R3 ;  /* 0x0000000308007986 */ /* 0x0005e2000c101924 */
[----:B------:R-:W-:Y:S05]  /*87f0*/  BRA `(.L_x_20231) ;  /* 0x0000000800a47947 */ /* 0x000fea0003800000 */
.L_x_20236:
[----:B------:R-:W0:Y:S02]  /*8800*/  I2F.F64.S16 R24, R24 ;  /* 0x0000001800187312 */ /* 0x000e240000101c00 */
[----:B0-----:R0:W-:Y:S01]  /*8810*/  STG.E.64 desc[UR36][R8.64], R24 ;  /* 0x0000001808007986 */ /* 0x0011e2000c101b24 */
[----:B------:R-:W-:Y:S05]  /*8820*/  BRA `(.L_x_20231) ;  /* 0x0000000800987947 */ /* 0x000fea0003800000 */
.L_x_20226:
        /* <DEDUP_REMOVED lines=10> */
.L_x_20240:
[----:B------:R-:W0:Y:S01]  /*88d0*/  I2F.F64.S16 R4, R24 ;  /* 0x0000001800047312 */ /* 0x000e220000101c00 */
[----:B------:R-:W-:-:S05]  /*88e0*/  CS2R R6, SRZ ;  /* 0x0000000000067805 */ /* 0x000fca000001ff00 */
[----:B0-----:R0:W-:Y:S01]  /*88f0*/  STG.E.128 desc[UR36][R8.64], R4 ;  /* 0x0000000408007986 */ /* 0x0011e2000c101d24 */
[----:B------:R-:W-:Y:S05]  /*8900*/  BRA `(.L_x_20231) ;  /* 0x0000000800607947 */ /* 0x000fea0003800000 */
.L_x_20239:
        /* <DEDUP_REMOVED lines=21> */
.L_x_20244:
[----:B------:R-:W-:Y:S05]  /*8a60*/  BSYNC B0 ;  /* 0x0000000000007941 */ /* 0x000fea0003800000 */
.L_x_20243:
[----:B------:R-:W-:-:S05]  /*8a70*/  LOP3.LUT R5, R0, R5, RZ, 0xfc, !PT ;  /* 0x0000000500057212 */ /* 0x000fca00078efcff */
[----:B------:R0:W-:Y:S01]  /*8a80*/  STG.E.U8 desc[UR36][R8.64], R5 ;  /* 0x0000000508007986 */ /* 0x0001e2000c101124 */
[----:B------:R-:W-:Y:S05]  /*8a90*/  BRA `(.L_x_20231) ;  /* 0x0000000400fc7947 */ /* 0x000fea0003800000 */
.L_x_20242:
        /* <DEDUP_REMOVED lines=13> */
.L_x_20246:
[----:B------:R-:W-:Y:S01]  /*8b70*/  IMAD.MOV.U32 R0, RZ, RZ, 0x7f ;  /* 0x0000007fff007424 */ /* 0x000fe200078e00ff */
[----:B------:R-:W-:-:S04]  /*8b80*/  ISETP.GT.U32.AND P0, PT, R3, 0x7f800000, PT ;  /* 0x7f8000000300780c */ /* 0x000fc80003f04070 */
[----:B------:R-:W-:-:S09]  /*8b90*/  SEL R0, R0, 0x7c, P0 ;  /* 0x0000007c00007807 */ /* 0x000fd20000000000 */
.L_x_20247:
[----:B------:R-:W-:Y:S05]  /*8ba0*/  BSYNC B0 ;  /* 0x0000000000007941 */ /* 0x000fea0003800000 */
.L_x_20245:
[----:B------:R-:W-:-:S04]  /*8bb0*/  LOP3.LUT R3, R5, 0x80000000, RZ, 0xc0, !PT ;  /* 0x8000000005037812 */ /* 0x000fc800078ec0ff */
[----:B------:R-:W-:-:S04]  /*8bc0*/  SHF.R.U32.HI R3, RZ, 0x18, R3 ;  /* 0x00000018ff037819 */ /* 0x000fc80000011603 */
[----:B------:R-:W-:-:S05]  /*8bd0*/  LOP3.LUT R3, R0, R3, RZ, 0xfc, !PT ;  /* 0x0000000300037212 */ /* 0x000fca00078efcff */
[----:B------:R0:W-:Y:S01]  /*8be0*/  STG.E.U8 desc[UR36][R8.64], R3 ;  /* 0x0000000308007986 */ /* 0x0001e2000c101124 */
[----:B------:R-:W-:Y:S05]  /*8bf0*/  BRA `(.L_x_20231) ;  /* 0x0000000400a47947 */ /* 0x000fea0003800000 */
.L_x_20241:
[----:B------:R-:W0:Y:S02]  /*8c00*/  I2F.S16 R0, R24 ;  /* 0x0000001800007306 */ /* 0x000e240000101400 */
[----:B0-----:R-:W-:-:S05]  /*8c10*/  F2FP.BF16.F32.PACK_AB R0, RZ, R0 ;  /* 0x00000000ff00723e */ /* 0x001fca00000010ff */
[----:B------:R0:W-:Y:S01]  /*8c20*/  STG.E.U16 desc[UR36][R8.64], R0 ;  /* 0x0000000008007986 */ /* 0x0001e2000c101524 */
[----:B------:R-:W-:Y:S05]  /*8c30*/  BRA `(.L_x_20231) ;  /* 0x0000000400947947 */ /* 0x000fea0003800000 */
.L_x_20238:
        /* <DEDUP_REMOVED lines=10> */
.L_x_20250:
        /* <DEDUP_REMOVED lines=17> */
.L_x_20253:
[----:B------:R-:W-:-:S04]  /*8df0*/  LOP3.LUT R3, R5, 0x80000000, RZ, 0xc0, !PT ;  /* 0x8000000005037812 */ /* 0x000fc800078ec0ff */
[----:B------:R-:W-:-:S04]  /*8e00*/  SHF.R.U32.HI R3, RZ, 0x18, R3 ;  /* 0x00000018ff037819 */ /* 0x000fc80000011603 */
[----:B------:R-:W-:-:S04]  /*8e10*/  LOP3.LUT R0, R0, R3, RZ, 0xfc, !PT ;  /* 0x0000000300007212 */ /* 0x000fc800078efcff */
[----:B------:R-:W-:-:S07]  /*8e20*/  PRMT R4, R0, 0x7610, R4 ;  /* 0x0000761000047816 */ /* 0x000fce0000000004 */
.L_x_20252:
[----:B------:R-:W-:Y:S05]  /*8e30*/  BSYNC B0 ;  /* 0x0000000000007941 */ /* 0x000fea0003800000 */
.L_x_20251:
[----:B------:R0:W-:Y:S01]  /*8e40*/  STG.E.U8 desc[UR36][R8.64], R4 ;  /* 0x0000000408007986 */ /* 0x0001e2000c101124 */
[----:B------:R-:W-:Y:S05]  /*8e50*/  BRA `(.L_x_20231) ;  /* 0x00000004000c7947 */ /* 0x000fea0003800000 */
.L_x_20249:
        /* <DEDUP_REMOVED lines=17> */
.L_x_20256:
[----:B------:R-:W-:-:S04]  /*8f70*/  LOP3.LUT R3, R5, 0x80000000, RZ, 0xc0, !PT ;  /* 0x8000000005037812 */ /* 0x000fc800078ec0ff */
[----:B------:R-:W-:-:S04]  /*8f80*/  SHF.R.U32.HI R3, RZ, 0x18, R3 ;  /* 0x00000018ff037819 */ /* 0x000fc80000011603 */
[----:B------:R-:W-:-:S04]  /*8f90*/  LOP3.LUT R0, R0, R3, RZ, 0xfc, !PT ;  /* 0x0000000300007212 */ /* 0x000fc800078efcff */
[----:B------:R-:W-:-:S07]  /*8fa0*/  PRMT R4, R0, 0x7610, R4 ;  /* 0x0000761000047816 */ /* 0x000fce0000000004 */
.L_x_20255:
[----:B------:R-:W-:Y:S05]  /*8fb0*/  BSYNC B0 ;  /* 0x0000000000007941 */ /* 0x000fea0003800000 */
.L_x_20254:
[----:B------:R0:W-:Y:S01]  /*8fc0*/  STG.E.U8 desc[UR36][R8.64], R4 ;  /* 0x0000000408007986 */ /* 0x0001e2000c101124 */
[----:B------:R-:W-:Y:S05]  /*8fd0*/  BRA `(.L_x_20231) ;  /* 0x0000000000ac7947 */ /* 0x000fea0003800000 */
.L_x_20248:
        /* <DEDUP_REMOVED lines=22> */
.L_x_20230:
        /* <DEDUP_REMOVED lines=16> */
.L_x_20259:
[----:B------:R-:W-:Y:S05]  /*9240*/  BRA `(.L_x_20231) ;  /* 0x0000000000107947 */ /* 0x000fea0003800000 */
.L_x_20258:
[----:B------:R-:W-:-:S05]  /*9250*/  IMAD.MOV.U32 R25, RZ, RZ, RZ ;  /* 0x000000ffff197224 */ /* 0x000fca00078e00ff */
[----:B------:R0:W-:Y:S01]  /*9260*/  STG.E.64 desc[UR36][R8.64], R24 ;  /* 0x0000001808007986 */ /* 0x0001e2000c101b24 */
[----:B------:R-:W-:Y:S05]  /*9270*/  BRA `(.L_x_20231) ;  /* 0x0000000000047947 */ /* 0x000fea0003800000 */
.L_x_20257:
[----:B------:R0:W-:Y:S02]  /*9280*/  STG.E desc[UR36][R8.64], R24 ;  /* 0x0000001808007986 */ /* 0x0001e4000c101924 */
.L_x_20231:
        /* <DEDUP_REMOVED lines=23> */
.L_x_20263:
[----:B------:R0:W-:Y:S01]  /*9400*/  STG.E.U8 desc[UR36][R8.64], R22 ;  /* 0x0000001608007986 */ /* 0x0001e2000c101124 */
[----:B------:R-:W-:Y:S05]  /*9410*/  BRA `(.L_x_20265) ;  /* 0x0000000c00487947 */ /* 0x000fea0003800000 */
.L_x_20262:
        /* <DEDUP_REMOVED lines=9> */
.L_x_20267:
[----:B------:R0:W-:Y:S01]  /*94b0*/  STG.E desc[UR36][R8.64], R22 ;  /* 0x0000001608007986 */ /* 0x0001e2000c101924 */
[----:B------:R-:W-:Y:S05]  /*94c0*/  BRA `(.L_x_20265) ;  /* 0x0000000c001c7947 */ /* 0x000fea0003800000 */
.L_x_20266:
[----:B------:R0:W-:Y:S01]  /*94d0*/  STG.E.U16 desc[UR36][R8.64], R22 ;  /* 0x0000001608007986 */ /* 0x0001e2000c101524 */
[----:B------:R-:W-:Y:S05]  /*94e0*/  BRA `(.L_x_20265) ;  /* 0x0000000c00147947 */ /* 0x000fea0003800000 */
.L_x_20261:
        /* <DEDUP_REMOVED lines=9> */
.L_x_20269:
[----:B------:R-:W0:Y:S02]  /*9580*/  I2F.S16 R0, R22 ;  /* 0x0000001600007306 */ /* 0x000e240000101400 */
[----:B0-----:R-:W-:-:S05]  /*9590*/  F2FP.F16.F32.PACK_AB R0, RZ, R0 ;  /* 0x00000000ff00723e */ /* 0x001fca00000000ff */
[----:B------:R0:W-:Y:S01]  /*95a0*/  STG.E.U16 desc[UR36][R8.64], R0 ;  /* 0x0000000008007986 */ /* 0x0001e2000c101524 */
[----:B------:R-:W-:Y:S05]  /*95b0*/  BRA `(.L_x_20265) ;  /* 0x0000000800e07947 */ /* 0x000fea0003800000 */
.L_x_20268:
        /* <DEDUP_REMOVED lines=10> */
.L_x_20271:
[----:B------:R-:W0:Y:S02]  /*9660*/  I2F.S16 R22, R22 ;  /* 0x0000001600167306 */ /* 0x000e240000101400 */
[----:B0-----:R-:W-:-:S04]  /*9670*/  F2FP.F16.F32.PACK_AB R3, RZ, R22 ;  /* 0x00000016ff03723e */ /* 0x001fc800000000ff */
[----:B------:R-:W-:-:S05]  /*9680*/  PRMT R3, R3, 0x5410, RZ ;  /* 0x0000541003037816 */ /* 0x000fca00000000ff */
[----:B------:R0:W-:Y:S01]  /*9690*/  STG.E desc[UR36][R8.64], R3 ;  /* 0x0000000308007986 */ /* 0x0001e2000c101924 */
[----:B------:R-:W-:Y:S05]  /*96a0*/  BRA `(.L_x_20265) ;  /* 0x0000000800a47947 */ /* 0x000fea0003800000 */
.L_x_20270:
[----:B------:R-:W0:Y:S02]  /*96b0*/  I2F.F64.S16 R22, R22 ;  /* 0x0000001600167312 */ /* 0x000e240000101c00 */
[----:B0-----:R0:W-:Y:S01]  /*96c0*/  STG.E.64 desc[UR36][R8.64], R22 ;  /* 0x0000001608007986 */ /* 0x0011e2000c101b24 */
[----:B------:R-:W-:Y:S05]  /*96d0*/  BRA `(.L_x_20265) ;  /* 0x0000000800987947 */ /* 0x000fea0003800000 */
.L_x_20260:
        /* <DEDUP_REMOVED lines=10> */
.L_x_20274:
[----:B------:R-:W0:Y:S01]  /*9780*/  I2F.F64.S16 R4, R22 ;  /* 0x0000001600047312 */ /* 0x000e220000101c00 */
[----:B------:R-:W-:-:S05]  /*9790*/  CS2R R6, SRZ ;  /* 0x0000000000067805 */ /* 0x000fca000001ff00 */
[----:B0-----:R0:W-:Y:S01]  /*97a0*/  STG.E.128 desc[UR36][R8.64], R4 ;  /* 0x0000000408007986 */ /* 0x0011e2000c101d24 */
[----:B------:R-:W-:Y:S05]  /*97b0*/  BRA `(.L_x_20265) ;  /* 0x0000000800607947 */ /* 0x000fea0003800000 */
.L_x_20273:
        /* <DEDUP_REMOVED lines=21> */
.L_x_20278:
[----:B------:R-:W-:Y:S05]  /*9910*/  BSYNC B0 ;  /* 0x0000000000007941 */ /* 0x000fea0003800000 */
.L_x_20277:
[----:B------:R-:W-:-:S05]  /*9920*/  LOP3.LUT R5, R0, R5, RZ, 0xfc, !PT ;  /* 0x0000000500057212 */ /* 0x000fca00078efcff */
[----:B------:R0:W-:Y:S01]  /*9930*/  STG.E.U8 desc[UR36][R8.64], R5 ;  /* 0x0000000508007986 */ /* 0x0001e2000c101124 */
[----:B------:R-:W-:Y:S05]  /*9940*/  BRA `(.L_x_20265) ;  /* 0x0000000400fc7947 */ /* 0x000fea0003800000 */
.L_x_20276:
        /* <DEDUP_REMOVED lines=13> */
.L_x_20280:
[----:B------:R-:W-:Y:S01]  /*9a20*/  IMAD.MOV.U32 R0, RZ, RZ, 0x7f ;  /* 0x0000007fff007424 */ /* 0x000fe200078e00ff */
[----:B------:R-:W-:-:S04]  /*9a30*/  ISETP.GT.U32.AND P0, PT, R3, 0x7f800000, PT ;  /* 0x7f8000000300780c */ /* 0x000fc80003f04070 */
[----:B------:R-:W-:-:S09]  /*9a40*/  SEL R0, R0, 0x7c, P0 ;  /* 0x0000007c00007807 */ /* 0x000fd20000000000 */
.L_x_20281:
[----:B------:R-:W-:Y:S05]  /*9a50*/  BSYNC B0 ;  /* 0x0000000000007941 */ /* 0x000fea0003800000 */
.L_x_20279:
[----:B------:R-:W-:-:S04]  /*9a60*/  LOP3.LUT R3, R5, 0x80000000, RZ, 0xc0, !PT ;  /* 0x8000000005037812 */ /* 0x000fc800078ec0ff */
[----:B------:R-:W-:-:S04]  /*9a70*/  SHF.R.U32.HI R3, RZ, 0x18, R3 ;  /* 0x00000018ff037819 */ /* 0x000fc80000011603 */
[----:B------:R-:W-:-:S05]  /*9a80*/  LOP3.LUT R3, R0, R3, RZ, 0xfc, !PT ;  /* 0x0000000300037212 */ /* 0x000fca00078efcff */
[----:B------:R0:W-:Y:S01]  /*9a90*/  STG.E.U8 desc[UR36][R8.64], R3 ;  /* 0x0000000308007986 */ /* 0x0001e2000c101124 */
[----:B------:R-:W-:Y:S05]  /*9aa0*/  BRA `(.L_x_20265) ;  /* 0x0000000400a47947 */ /* 0x000fea0003800000 */
.L_x_20275:
[----:B------:R-:W0:Y:S02]  /*9ab0*/  I2F.S16 R0, R22 ;  /* 0x0000001600007306 */ /* 0x000e240000101400 */
[----:B0-----:R-:W-:-:S05]  /*9ac0*/  F2FP.BF16.F32.PACK_AB R0, RZ, R0 ;  /* 0x00000000ff00723e */ /* 0x001fca00000010ff */
[----:B------:R0:W-:Y:S01]  /*9ad0*/  STG.E.U16 desc[UR36][R8.64], R0 ;  /* 0x0000000008007986 */ /* 0x0001e2000c101524 */
[----:B------:R-:W-:Y:S05]  /*9ae0*/  BRA `(.L_x_20265) ;  /* 0x0000000400947947 */ /* 0x000fea0003800000 */
.L_x_20272:
        /* <DEDUP_REMOVED lines=10> */
.L_x_20284:
        /* <DEDUP_REMOVED lines=17> */
.L_x_20287:
[----:B------:R-:W-:-:S04]  /*9ca0*/  LOP3.LUT R3, R5, 0x80000000, RZ, 0xc0, !PT ;  /* 0x8000000005037812 */ /* 0x000fc800078ec0ff */
[----:B------:R-:W-:-:S04]  /*9cb0*/  SHF.R.U32.HI R3, RZ, 0x18, R3 ;  /* 0x00000018ff037819 */ /* 0x000fc80000011603 */
[----:B------:R-:W-:-:S04]  /*9cc0*/  LOP3.LUT R0, R0, R3, RZ, 0xfc, !PT ;  /* 0x0000000300007212 */ /* 0x000fc800078efcff */
[----:B------:R-:W-:-:S07]  /*9cd0*/  PRMT R4, R0, 0x7610, R4 ;  /* 0x0000761000047816 */ /* 0x000fce0000000004 */
.L_x_20286:
[----:B------:R-:W-:Y:S05]  /*9ce0*/  BSYNC B0 ;  /* 0x0000000000007941 */ /* 0x000fea0003800000 */
.L_x_20285:
[----:B------:R0:W-:Y:S01]  /*9cf0*/  STG.E.U8 desc[UR36][R8.64], R4 ;  /* 0x0000000408007986 */ /* 0x0001e2000c101124 */
[----:B------:R-:W-:Y:S05]  /*9d00*/  BRA `(.L_x_20265) ;  /* 0x00000004000c7947 */ /* 0x000fea0003800000 */
.L_x_20283:
        /* <DEDUP_REMOVED lines=17> */
.L_x_20290:
[----:B------:R-:W-:-:S04]  /*9e20*/  LOP3.LUT R3, R5, 0x80000000, RZ, 0xc0, !PT ;  /* 0x8000000005037812 */ /* 0x000fc800078ec0ff */
[----:B------:R-:W-:-:S04]  /*9e30*/  SHF.R.U32.HI R3, RZ, 0x18, R3 ;  /* 0x00000018ff037819 */ /* 0x000fc80000011603 */
[----:B------:R-:W-:-:S04]  /*9e40*/  LOP3.LUT R0, R0, R3, RZ, 0xfc, !PT ;  /* 0x0000000300007212 */ /* 0x000fc800078efcff */
[----:B------:R-:W-:-:S07]  /*9e50*/  PRMT R4, R0, 0x7610, R4 ;  /* 0x0000761000047816 */ /* 0x000fce0000000004 */
.L_x_20289:
[----:B------:R-:W-:Y:S05]  /*9e60*/  BSYNC B0 ;  /* 0x0000000000007941 */ /* 0x000fea0003800000 */
.L_x_20288:
[----:B------:R3:W-:Y:S01]  /*9e70*/  STG.E.U8 desc[UR36][R8.64], R4 ;  /* 0x0000000408007986 */ /* 0x0007e2000c101124 */
[----:B------:R-:W-:Y:S05]  /*9e80*/  BRA `(.L_x_20265) ;  /* 0x0000000000ac7947 */ /* 0x000fea0003800000 */
.L_x_20282:
        /* <DEDUP_REMOVED lines=22> */
.L_x_20264:
        /* <DEDUP_REMOVED lines=16> */
.L_x_20293:
[----:B------:R-:W-:Y:S05]  /*a0f0*/  BRA `(.L_x_20265) ;  /* 0x0000000000107947 */ /* 0x000fea0003800000 */
.L_x_20292:
[----:B------:R-:W-:-:S05]  /*a100*/  IMAD.MOV.U32 R23, RZ, RZ, RZ ;  /* 0x000000ffff177224 */ /* 0x000fca00078e00ff */
[----:B------:R2:W-:Y:S01]  /*a110*/  STG.E.64 desc[UR36][R8.64], R22 ;  /* 0x0000001608007986 */ /* 0x0005e2000c101b24 */
[----:B------:R-:W-:Y:S05]  /*a120*/  BRA `(.L_x_20265) ;  /* 0x0000000000047947 */ /* 0x000fea0003800000 */
.L_x_20291:
[----:B------:R0:W-:Y:S02]  /*a130*/  STG.E desc[UR36][R8.64], R22 ;  /* 0x0000001608007986 */ /* 0x0001e4000c101924 */
.L_x_20265:
[----:B------:R-:W-:-:S07]  /*a140*/  VIADD R27, R27, 0x80 ;  /* 0x000000801b1b7836 */ /* 0x000fce0000000000 */
.L_x_20225:
[----:B------:R-:W-:Y:S05]  /*a150*/  BSYNC B6 ;  /* 0x0000000000067941 */ /* 0x000fea0003800000 */
.L_x_20224:
        /* <DEDUP_REMOVED lines=21> */
.L_x_20297:
[----:B------:R-:W-:Y:S01]  /*a2b0*/  STG.E.U8 desc[UR36][R4.64], R18 ;  /* 0x0000001204007986 */ /* 0x000fe2000c101124 */
[----:B------:R-:W-:Y:S05]  /*a2c0*/  EXIT ;  /* 0x000000000000794d */ /* 0x000fea0003800000 */
.L_x_20296:
        /* <DEDUP_REMOVED lines=9> */
.L_x_20300:
[----:B------:R-:W-:Y:S01]  /*a360*/  STG.E desc[UR36][R4.64], R18 ;  /* 0x0000001204007986 */ /* 0x000fe2000c101924 */
[----:B------:R-:W-:Y:S05]  /*a370*/  EXIT ;  /* 0x000000000000794d */ /* 0x000fea0003800000 */
.L_x_20299:
[----:B------:R-:W-:Y:S01]  /*a380*/  STG.E.U16 desc[UR36][R4.64], R18 ;  /* 0x0000001204007986 */ /* 0x000fe2000c101524 */
[----:B------:R-:W-:Y:S05]  /*a390*/  EXIT ;  /* 0x000000000000794d */ /* 0x000fea0003800000 */
.L_x_20295:
        /* <DEDUP_REMOVED lines=9> */
.L_x_20302:
[----:B------:R-:W0:Y:S02]  /*a430*/  I2F.S16 R0, R18 ;  /* 0x0000001200007306 */ /* 0x000e240000101400 */
[----:B0-----:R-:W-:-:S05]  /*a440*/  F2FP.F16.F32.PACK_AB R0, RZ, R0 ;  /* 0x00000000ff00723e */ /* 0x001fca00000000ff */
[----:B------:R-:W-:Y:S01]  /*a450*/  STG.E.U16 desc[UR36][R4.64], R0 ;  /* 0x0000000004007986 */ /* 0x000fe2000c101524 */
[----:B------:R-:W-:Y:S05]  /*a460*/  EXIT ;  /* 0x000000000000794d */ /* 0x000fea0003800000 */
.L_x_20301:
        /* <DEDUP_REMOVED lines=10> */
.L_x_20304:
[----:B------:R-:W0:Y:S02]  /*a510*/  I2F.S16 R18, R18 ;  /* 0x0000001200127306 */ /* 0x000e240000101400 */
[----:B0-----:R-:W-:-:S04]  /*a520*/  F2FP.F16.F32.PACK_AB R3, RZ, R18 ;  /* 0x00000012ff03723e */ /* 0x001fc800000000ff */
[----:B------:R-:W-:-:S05]  /*a530*/  PRMT R3, R3, 0x5410, RZ ;  /* 0x0000541003037816 */ /* 0x000fca00000000ff */
[----:B------:R-:W-:Y:S01]  /*a540*/  STG.E desc[UR36][R4.64], R3 ;  /* 0x0000000304007986 */ /* 0x000fe2000c101924 */
[----:B------:R-:W-:Y:S05]  /*a550*/  EXIT ;  /* 0x000000000000794d */ /* 0x000fea0003800000 */
.L_x_20303:
[----:B------:R-:W0:Y:S02]  /*a560*/  I2F.F64.S16 R18, R18 ;  /* 0x0000001200127312 */ /* 0x000e240000101c00 */
[----:B0-----:R-:W-:Y:S01]  /*a570*/  STG.E.64 desc[UR36][R4.64], R18 ;  /* 0x0000001204007986 */ /* 0x001fe2000c101b24 */
[----:B------:R-:W-:Y:S05]  /*a580*/  EXIT ;  /* 0x000000000000794d */ /* 0x000fea0003800000 */
.L_x_20294:
        /* <DEDUP_REMOVED lines=10> */
.L_x_20307:
[----:B------:R-:W0:Y:S01]  /*a630*/  I2F.F64.S16 R8, R18 ;  /* 0x0000001200087312 */ /* 0x000e220000101c00 */
[----:B------:R-:W-:-:S05]  /*a640*/  CS2R R10, SRZ ;  /* 0x00000000000a7805 */ /* 0x000fca000001ff00 */
[----:B0-----:R-:W-:Y:S01]  /*a650*/  STG.E.128 desc[UR36][R4.64], R8 ;  /* 0x0000000804007986 */ /* 0x001fe2000c101d24 */
[----:B------:R-:W-:Y:S05]  /*a660*/  EXIT ;  /* 0x000000000000794d */ /* 0x000fea0003800000 */
.L_x_20306:
        /* <DEDUP_REMOVED lines=21> */
.L_x_20311:
[----:B------:R-:W-:Y:S05]  /*a7c0*/  BSYNC B0 ;  /* 0x0000000000007941 */ /* 0x000fea0003800000 */
.L_x_20310:
[----:B------:R-:W-:-:S05]  /*a7d0*/  LOP3.LUT R3, R0, R3, RZ, 0xfc, !PT ;  /* 0x0000000300037212 */ /* 0x000fca00078efcff */
[----:B------:R-:W-:Y:S01]  /*a7e0*/  STG.E.U8 desc[UR36][R4.64], R3 ;  /* 0x0000000304007986 */ /* 0x000fe2000c101124 */
[----:B------:R-:W-:Y:S05]  /*a7f0*/  EXIT ;  /* 0x000000000000794d */ /* 0x000fea0003800000 */
.L_x_20309:
        /* <DEDUP_REMOVED lines=13> */
.L_x_20313:
[----:B------:R-:W-:Y:S01]  /*a8d0*/  IMAD.MOV.U32 R0, RZ, RZ, 0x7f ;  /* 0x0000007fff007424 */ /* 0x000fe200078e00ff */
[----:B------:R-:W-:-:S04]  /*a8e0*/  ISETP.GT.U32.AND P0, PT, R2, 0x7f800000, PT ;  /* 0x7f8000000200780c */ /* 0x000fc80003f04070 */
[----:B------:R-:W-:-:S09]  /*a8f0*/  SEL R0, R0, 0x7c, P0 ;  /* 0x0000007c00007807 */ /* 0x000fd20000000000 */
.L_x_20314:
[----:B------:R-:W-:Y:S05]  /*a900*/  BSYNC B0 ;  /* 0x0000000000007941 */ /* 0x000fea0003800000 */
.L_x_20312:
[----:B------:R-:W-:-:S04]  /*a910*/  LOP3.LUT R2, R3, 0x80000000, RZ, 0xc0, !PT ;  /* 0x8000000003027812 */ /* 0x000fc800078ec0ff */
[----:B------:R-:W-:-:S04]  /*a920*/  SHF.R.U32.HI R3, RZ, 0x18, R2 ;  /* 0x00000018ff037819 */ /* 0x000fc80000011602 */
[----:B------:R-:W-:-:S05]  /*a930*/  LOP3.LUT R3, R0, R3, RZ, 0xfc, !PT ;  /* 0x0000000300037212 */ /* 0x000fca00078efcff */
[----:B------:R-:W-:Y:S01]  /*a940*/  STG.E.U8 desc[UR36][R4.64], R3 ;  /* 0x0000000304007986 */ /* 0x000fe2000c101124 */
[----:B------:R-:W-:Y:S05]  /*a950*/  EXIT ;  /* 0x000000000000794d */ /* 0x000fea0003800000 */
.L_x_20308:
[----:B------:R-:W0:Y:S02]  /*a960*/  I2F.S16 R0, R18 ;  /* 0x0000001200007306 */ /* 0x000e240000101400 */
[----:B0-----:R-:W-:-:S05]  /*a970*/  F2FP.BF16.F32.PACK_AB R0, RZ, R0 ;  /* 0x00000000ff00723e */ /* 0x001fca00000010ff */
[----:B------:R-:W-:Y:S01]  /*a980*/  STG.E.U16 desc[UR36][R4.64], R0 ;  /* 0x0000000004007986 */ /* 0x000fe2000c101524 */
[----:B------:R-:W-:Y:S05]  /*a990*/  EXIT ;  /* 0x000000000000794d */ /* 0x000fea0003800000 */
.L_x_20305:
        /* <DEDUP_REMOVED lines=10> */
.L_x_20317:
        /* <DEDUP_REMOVED lines=17> */
.L_x_20320:
[----:B------:R-:W-:-:S04]  /*ab50*/  LOP3.LUT R2, R7, 0x80000000, RZ, 0xc0, !PT ;  /* 0x8000000007027812 */ /* 0x000fc800078ec0ff */
[----:B------:R-:W-:-:S04]  /*ab60*/  SHF.R.U32.HI R3, RZ, 0x18, R2 ;  /* 0x00000018ff037819 */ /* 0x000fc80000011602 */
[----:B------:R-:W-:-:S04]  /*ab70*/  LOP3.LUT R0, R0, R3, RZ, 0xfc, !PT ;  /* 0x0000000300007212 */ /* 0x000fc800078efcff */
[----:B------:R-:W-:-:S07]  /*ab80*/  PRMT R2, R0, 0x7610, R2 ;  /* 0x0000761000027816 */ /* 0x000fce0000000002 */
.L_x_20319:
[----:B------:R-:W-:Y:S05]  /*ab90*/  BSYNC B0 ;  /* 0x0000000000007941 */ /* 0x000fea0003800000 */
.L_x_20318:
[----:B------:R-:W-:Y:S01]  /*aba0*/  STG.E.U8 desc[UR36][R4.64], R2 ;  /* 0x0000000204007986 */ /* 0x000fe2000c101124 */
[----:B------:R-:W-:Y:S05]  /*abb0*/  EXIT ;  /* 0x000000000000794d */ /* 0x000fea0003800000 */
.L_x_20316:
        /* <DEDUP_REMOVED lines=17> */
.L_x_20323:
[----:B------:R-:W-:-:S04]  /*acd0*/  LOP3.LUT R2, R7, 0x80000000, RZ, 0xc0, !PT ;  /* 0x8000000007027812 */ /* 0x000fc800078ec0ff */
[----:B------:R-:W-:-:S04]  /*ace0*/  SHF.R.U32.HI R3, RZ, 0x18, R2 ;  /* 0x00000018ff037819 */ /* 0x000fc80000011602 */
[----:B------:R-:W-:-:S04]  /*acf0*/  LOP3.LUT R0, R0, R3, RZ, 0xfc, !PT ;  /* 0x0000000300007212 */ /* 0x000fc800078efcff */
[----:B------:R-:W-:-:S07]  /*ad00*/  PRMT R2, R0, 0x7610, R2 ;  /* 0x0000761000027816 */ /* 0x000fce0000000002 */
.L_x_20322:
[----:B------:R-:W-:Y:S05]  /*ad10*/  BSYNC B0 ;  /* 0x0000000000007941 */ /* 0x000fea0003800000 */
.L_x_20321:
[----:B------:R-:W-:Y:S01]  /*ad20*/  STG.E.U8 desc[UR36][R4.64], R2 ;  /* 0x0000000204007986 */ /* 0x000fe2000c101124 */
[----:B------:R-:W-:Y:S05]  /*ad30*/  EXIT ;  /* 0x000000000000794d */ /* 0x000fea0003800000 */
.L_x_20315:
        /* <DEDUP_REMOVED lines=22> */
.L_x_20298:
        /* <DEDUP_REMOVED lines=16> */
.L_x_20326:
[----:B------:R-:W-:Y:S05]  /*afa0*/  EXIT ;  /* 0x000000000000794d */ /* 0x000fea0003800000 */
.L_x_20325:
[----:B------:R-:W-:-:S05]  /*afb0*/  IMAD.MOV.U32 R19, RZ, RZ, RZ ;  /* 0x000000ffff137224 */ /* 0x000fca00078e00ff */
[----:B------:R-:W-:Y:S01]  /*afc0*/  STG.E.64 desc[UR36][R4.64], R18 ;  /* 0x0000001204007986 */ /* 0x000fe2000c101b24 */
[----:B------:R-:W-:Y:S05]  /*afd0*/  EXIT ;  /* 0x000000000000794d */ /* 0x000fea0003800000 */
.L_x_20324:
[----:B------:R-:W-:Y:S01]  /*afe0*/  STG.E desc[UR36][R4.64], R18 ;  /* 0x0000001204007986 */ /* 0x000fe2000c101924 */
[----:B------:R-:W-:Y:S05]  /*aff0*/  EXIT ;  /* 0x000000000000794d */ /* 0x000fea0003800000 */
.L_x_20327:
        /* <DEDUP_REMOVED lines=16> */
.L_x_43939:


//--------------------- .text._ZN2at6native18elementwise_kernelILi128ELi4EZNS0_22gpu_kernel_impl_nocastINS0_13BinaryFunctorIffbZZZNS0_22logical_or_kernel_cudaERNS_14TensorIteratorEENKUlvE0_clEvENKUlvE5_clEvEUlffE_EEEEvRNS_18TensorIteratorBaseERKT_EUliE_EEviT1_ --------------------------
	.section	.text._ZN2at6native18elementwise_kernelILi128ELi4EZNS0_22gpu_kernel_impl_nocastINS0_13BinaryFunctorIffbZZZNS0_22logical_or_kernel_cudaERNS_14TensorIteratorEENKUlvE0_clEvENKUlvE5_clEvEUlffE_EEEEvRNS_18TensorIteratorBaseERKT_EUliE_EEviT1_,"ax",@progbits
	.align	128
        .global         _ZN2at6native18elementwise_kernelILi128ELi4EZNS0_22gpu_kernel_impl_nocastINS0_13BinaryFunctorIffbZZZNS0_22logical_or_kernel_cudaERNS_14TensorIteratorEENKUlvE0_clEvENKUlvE5_clEvEUlffE_EEEEvRNS_18TensorIteratorBaseERKT_EUliE_EEviT1_
        .type           _ZN2at6native18elementwise_kernelILi128ELi4EZNS0_22gpu_kernel_impl_nocastINS0_13BinaryFunctorIffbZZZNS0_22logical_or_kernel_cudaERNS_14TensorIteratorEENKUlvE0_clEvENKUlvE5_clEvEUlffE_EEEEvRNS_18TensorIteratorBaseERKT_EUliE_EEviT1_,@function
        .size           _ZN2at6native18elementwise_kernelILi128ELi4EZNS0_22gpu_kernel_impl_nocastINS0_13BinaryFunctorIffbZZZNS0_22logical_or_kernel_cudaERNS_14TensorIteratorEENKUlvE0_clEvENKUlvE5_clEvEUlffE_EEEEvRNS_18TensorIteratorBaseERKT_EUliE_EEviT1_,(.L_x_43940 - _ZN2at6native18elementwise_kernelILi128ELi4EZNS0_22gpu_kernel_impl_nocastINS0_13BinaryFunctorIffbZZZNS0_22logical_or_kernel_cudaERNS_14TensorIteratorEENKUlvE0_clEvENKUlvE5_clEvEUlffE_EEEEvRNS_18TensorIteratorBaseERKT_EUliE_EEviT1_)
        .other          _ZN2at6native18elementwise_kernelILi128ELi4EZNS0_22gpu_kernel_impl_nocastINS0_13BinaryFunctorIffbZZZNS0_22logical_or_kernel_cudaERNS_14TensorIteratorEENKUlvE0_clEvENKUlvE5_clEvEUlffE_EEEEvRNS_18TensorIteratorBaseERKT_EUliE_EEviT1_,@"STO_CUDA_ENTRY STV_DEFAULT"
_ZN2at6native18elementwise_kernelILi128ELi4EZNS0_22gpu_kernel_impl_nocastINS0_13BinaryFunctorIffbZZZNS0_22logical_or_kernel_cudaERNS_14TensorIteratorEENKUlvE0_clEvENKUlvE5_clEvEUlffE_EEEEvRNS_18TensorIteratorBaseERKT_EUliE_EEviT1_:
.text._ZN2at6native18elementwise_kernelILi128ELi4EZNS0_22gpu_kernel_impl_nocastINS0_13BinaryFunctorIffbZZZNS0_22logical_or_kernel_cudaERNS_14TensorIteratorEENKUlvE0_clEvENKUlvE5_clEvEUlffE_EEEEvRNS_18TensorIteratorBaseERKT_EUliE_EEviT1_:
        /* <DEDUP_REMOVED lines=363> */
.L_x_20330:
        /* <DEDUP_REMOVED lines=17> */
.L_x_20329:
[----:B------:R-:W-:Y:S05]  /*17c0*/  BSYNC B0 ;  /* 0x0000000000007941 */ /* 0x000fea0003800000 */
.L_x_20328:
        /* <DEDUP_REMOVED lines=356> */
.L_x_20333:
        /* <DEDUP_REMOVED lines=372> */
.L_x_20334:
        /* <DEDUP_REMOVED lines=17> */
.L_x_20332:
[----:B------:R-:W-:Y:S05]  /*4660*/  BSYNC B0 ;  /* 0x0000000000007941 */ /* 0x000fea0003800000 */
.L_x_20331:
        /* <DEDUP_REMOVED lines=355> */
.L_x_20335:
        /* <DEDUP_REMOVED lines=17> */
.L_x_20336:
        /* <DEDUP_REMOVED lines=13> */
.L_x_43940:


//--------------------- .text._ZN2at6native27unrolled_elementwise_kernelINS0_13BinaryFunctorIffbZZZNS0_22logical_or_kernel_cudaERNS_14TensorIteratorEENKUlvE0_clEvENKUlvE5_clEvEUlffE_EESt5arrayIPcLm3EELi4E23TrivialOffsetCalculatorILi2EjESC_ILi1EjENS0_6memory15LoadWithoutCastENSF_16StoreWithoutCastEEEviT_T0_T2_T3_T4_T5_ --------------------------
	.section	.text._ZN2at6native27unrolled_elementwise_kernelINS0_13BinaryFunctorIffbZZZNS0_22logical_or_kernel_cudaERNS_14TensorIteratorEENKUlvE0_clEvENKUlvE5_clEvEUlffE_EESt5arrayIPcLm3EELi4E23TrivialOffsetCalculatorILi2EjESC_ILi1EjENS0_6memory15LoadWithoutCastENSF_16StoreWithoutCastEEEviT_T0_T2_T3_T4_T5_,"ax",@progbits
	.align	128
        .global         _ZN2at6native27unrolled_elementwise_kernelINS0_13BinaryFunctorIffbZZZNS0_22logical_or_kernel_cudaERNS_14TensorIteratorEENKUlvE0_clEvENKUlvE5_clEvEUlffE_EESt5arrayIPcLm3EELi4E23TrivialOffsetCalculatorILi2EjESC_ILi1EjENS0_6memory15LoadWithoutCastENSF_16StoreWithoutCastEEEviT_T0_T2_T3_T4_T5_
        .type           _ZN2at6native27unrolled_elementwise_kernelINS0_13BinaryFunctorIffbZZZNS0_22logical_or_kernel_cudaERNS_14TensorIteratorEENKUlvE0_clEvENKUlvE5_clEvEUlffE_EESt5arrayIPcLm3EELi4E23TrivialOffsetCalculatorILi2EjESC_ILi1EjENS0_6memory15LoadWithoutCastENSF_16StoreWithoutCastEEEviT_T0_T2_T3_T4_T5_,@function
        .size           _ZN2at6native27unrolled_elementwise_kernelINS0_13BinaryFunctorIffbZZZNS0_22logical_or_kernel_cudaERNS_14TensorIteratorEENKUlvE0_clEvENKUlvE5_clEvEUlffE_EESt5arrayIPcLm3EELi4E23TrivialOffsetCalculatorILi2EjESC_ILi1EjENS0_6memory15LoadWithoutCastENSF_16StoreWithoutCastEEEviT_T0_T2_T3_T4_T5_,(.L_x_43941 - _ZN2at6native27unrolled_elementwise_kernelINS0_13BinaryFunctorIffbZZZNS0_22logical_or_kernel_cudaERNS_14TensorIteratorEENKUlvE0_clEvENKUlvE5_clEvEUlffE_EESt5arrayIPcLm3EELi4E23TrivialOffsetCalculatorILi2EjESC_ILi1EjENS0_6memory15LoadWithoutCastENSF_16StoreWithoutCastEEEviT_T0_T2_T3_T4_T5_)
        .other          _ZN2at6native27unrolled_elementwise_kernelINS0_13BinaryFunctorIffbZZZNS0_22logical_or_kernel_cudaERNS_14TensorIteratorEENKUlvE0_clEvENKUlvE5_clEvEUlffE_EESt5arrayIPcLm3EELi4E23TrivialOffsetCalculatorILi2EjESC_ILi1EjENS0_6memory15LoadWithoutCastENSF_16StoreWithoutCastEEEviT_T0_T2_T3_T4_T5_,@"STO_CUDA_ENTRY STV_DEFAULT"
_ZN2at6native27unrolled_elementwise_kernelINS0_13BinaryFunctorIffbZZZNS0_22logical_or_kernel_cudaERNS_14TensorIteratorEENKUlvE0_clEvENKUlvE5_clEvEUlffE_EESt5arrayIPcLm3EELi4E23TrivialOffsetCalculatorILi2EjESC_ILi1EjENS0_6memory15LoadWithoutCastENSF_16StoreWithoutCastEEEviT_T0_T2_T3_T4_T5_:
.text._ZN2at6native27unrolled_elementwise_kernelINS0_13BinaryFunctorIffbZZZNS0_22logical_or_kernel_cudaERNS_14TensorIteratorEENKUlvE0_clEvENKUlvE5_clEvEUlffE_EESt5arrayIPcLm3EELi4E23TrivialOffsetCalculatorILi2EjESC_ILi1EjENS0_6memory15LoadWithoutCastENSF_16StoreWithoutCastEEEviT_T0_T2_T3_T4_T5_:
        /* <DEDUP_REMOVED lines=81> */
.L_x_20338:
[----:B------:R-:W-:Y:S05]  /*0510*/  BSYNC B0 ;  /* 0x0000000000007941 */ /* 0x000fea0003800000 */
.L_x_20337:
        /* <DEDUP_REMOVED lines=12> */
.L_x_20339:
        /* <DEDUP_REMOVED lines=10> */
.L_x_43941:


//--------------------- .text._ZN2at6native29vectorized_elementwise_kernelILi2ENS0_13BinaryFunctorIffbZZZNS0_22logical_or_kernel_cudaERNS_14TensorIteratorEENKUlvE0_clEvENKUlvE5_clEvEUlffE_EESt5arrayIPcLm3EEEEviT0_T1_ --------------------------
	.section	.text._ZN2at6native29vectorized_elementwise_kernelILi2ENS0_13BinaryFunctorIffbZZZNS0_22logical_or_kernel_cudaERNS_14TensorIteratorEENKUlvE0_clEvENKUlvE5_clEvEUlffE_EESt5arrayIPcLm3EEEEviT0_T1_,"ax",@progbits
	.align	128
        .global         _ZN2at6native29vectorized_elementwise_kernelILi2ENS0_13BinaryFunctorIffbZZZNS0_22logical_or_kernel_cudaERNS_14TensorIteratorEENKUlvE0_clEvENKUlvE5_clEvEUlffE_EESt5arrayIPcLm3EEEEviT0_T1_
        .type           _ZN2at6native29vectorized_elementwise_kernelILi2ENS0_13BinaryFunctorIffbZZZNS0_22logical_or_kernel_cudaERNS_14TensorIteratorEENKUlvE0_clEvENKUlvE5_clEvEUlffE_EESt5arrayIPcLm3EEEEviT0_T1_,@function
        .size           _ZN2at6native29vectorized_elementwise_kernelILi2ENS0_13BinaryFunctorIffbZZZNS0_22logical_or_kernel_cudaERNS_14TensorIteratorEENKUlvE0_clEvENKUlvE5_clEvEUlffE_EESt5arrayIPcLm3EEEEviT0_T1_,(.L_x_43942 - _ZN2at6native29vectorized_elementwise_kernelILi2ENS0_13BinaryFunctorIffbZZZNS0_22logical_or_kernel_cudaERNS_14TensorIteratorEENKUlvE0_clEvENKUlvE5_clEvEUlffE_EESt5arrayIPcLm3EEEEviT0_T1_)
        .other          _ZN2at6native29vectorized_elementwise_kernelILi2ENS0_13BinaryFunctorIffbZZZNS0_22logical_or_kernel_cudaERNS_14TensorIteratorEENKUlvE0_clEvENKUlvE5_clEvEUlffE_EESt5arrayIPcLm3EEEEviT0_T1_,@"STO_CUDA_ENTRY STV_DEFAULT"
_ZN2at6native29vectorized_elementwise_kernelILi2ENS0_13BinaryFunctorIffbZZZNS0_22logical_or_kernel_cudaERNS_14TensorIteratorEENKUlvE0_clEvENKUlvE5_clEvEUlffE_EESt5arrayIPcLm3EEEEviT0_T1_:
.text._ZN2at6native29vectorized_elementwise_kernelILi2ENS0_13BinaryFunctorIffbZZZNS0_22logical_or_kernel_cudaERNS_14TensorIteratorEENKUlvE0_clEvENKUlvE5_clEvEUlffE_EESt5arrayIPcLm3EEEEviT0_T1_:
        /* <DEDUP_REMOVED lines=68> */
.L_x_20340:
        /* <DEDUP_REMOVED lines=140> */
.L_x_20343:
        /* <DEDUP_REMOVED lines=8> */
.L_x_20344:
        /* <DEDUP_REMOVED lines=8> */
.L_x_20345:
        /* <DEDUP_REMOVED lines=9> */
.L_x_20346:
[----:B------:R-:W-:Y:S05]  /*0e90*/  BSYNC B1 ;  /* 0x0000000000017941 */ /* 0x000fea0003800000 */
.L_x_20342:
[----:B------:R-:W-:-:S13]  /*0ea0*/  ISETP.GE.AND P0, PT, R5, R2, PT ;  /* 0x000000020500720c */ /* 0x000fda0003f06270 */
[----:B--2---:R-:W2:Y:S01]  /*0eb0*/  @!P0 LDC.64 R8, c[0x0][0x218] ;  /* 0x00008600ff088b82 */ /* 0x004ea20000000a00 */
[----:B01----:R-:W-:Y:S02]  /*0ec0*/  @!P0 IMAD.IADD R7, R0, 0x1, R5 ;  /* 0x0000000100078824 */ /* 0x003fe400078e0205 */
[----:B------:R-:W-:-:S03]  /*0ed0*/  @!P0 VIADD R5, R5, 0x80 ;  /* 0x0000008005058836 */ /* 0x000fc60000000000 */
[----:B--2---:R-:W-:-:S05]  /*0ee0*/  @!P0 IADD3 R6, P1, R7, R8, RZ ;  /* 0x0000000807068210 */ /* 0x004fca0007f3e0ff */
[----:B------:R-:W-:-:S05]  /*0ef0*/  @!P0 IMAD.X R7, RZ, RZ, R9, P1 ;  /* 0x000000ffff078224 */ /* 0x000fca00008e0609 */
[----:B------:R2:W-:Y:S03]  /*0f00*/  @!P0 STG.E.U8 desc[UR4][R6.64], R17 ;  /* 0x0000001106008986 */ /* 0x0005e6000c101104 */
.L_x_20347:
[----:B------:R-:W-:Y:S05]  /*0f10*/  BSYNC B0 ;  /* 0x0000000000007941 */ /* 0x000fea0003800000 */
.L_x_20341:
        /* <DEDUP_REMOVED lines=10> */
.L_x_20348:
        /* <DEDUP_REMOVED lines=12> */
.L_x_43942:


//--------------------- .text._ZN2at6native29vectorized_elementwise_kernelILi4ENS0_13BinaryFunctorIffbZZZNS0_22logical_or_kernel_cudaERNS_14TensorIteratorEENKUlvE0_clEvENKUlvE5_clEvEUlffE_EESt5arrayIPcLm3EEEEviT0_T1_ --------------------------
	.section	.text._ZN2at6native29vectorized_elementwise_kernelILi4ENS0_13BinaryFunctorIffbZZZNS0_22logical_or_kernel_cudaERNS_14TensorIteratorEENKUlvE0_clEvENKUlvE5_clEvEUlffE_EESt5arrayIPcLm3EEEEviT0_T1_,"ax",@progbits
	.align	128
        .global         _ZN2at6native29vectorized_elementwise_kernelILi4ENS0_13BinaryFunctorIffbZZZNS0_22logical_or_kernel_cudaERNS_14TensorIteratorEENKUlvE0_clEvENKUlvE5_clEvEUlffE_EESt5arrayIPcLm3EEEEviT0_T1_
        .type           _ZN2at6native29vectorized_elementwise_kernelILi4ENS0_13BinaryFunctorIffbZZZNS0_22logical_or_kernel_cudaERNS_14TensorIteratorEENKUlvE0_clEvENKUlvE5_clEvEUlffE_EESt5arrayIPcLm3EEEEviT0_T1_,@function
        .size           _ZN2at6native29vectorized_elementwise_kernelILi4ENS0_13BinaryFunctorIffbZZZNS0_22logical_or_kernel_cudaERNS_14TensorIteratorEENKUlvE0_clEvENKUlvE5_clEvEUlffE_EESt5arrayIPcLm3EEEEviT0_T1_,(.L_x_43943 - _ZN2at6native29vectorized_elementwise_kernelILi4ENS0_13BinaryFunctorIffbZZZNS0_22logical_or_kernel_cudaERNS_14TensorIteratorEENKUlvE0_clEvENKUlvE5_clEvEUlffE_EESt5arrayIPcLm3EEEEviT0_T1_)
        .other          _ZN2at6native29vectorized_elementwise_kernelILi4ENS0_13BinaryFunctorIffbZZZNS0_22logical_or_kernel_cudaERNS_14TensorIteratorEENKUlvE0_clEvENKUlvE5_clEvEUlffE_EESt5arrayIPcLm3EEEEviT0_T1_,@"STO_CUDA_ENTRY STV_DEFAULT"
_ZN2at6native29vectorized_elementwise_kernelILi4ENS0_13BinaryFunctorIffbZZZNS0_22logical_or_kernel_cudaERNS_14TensorIteratorEENKUlvE0_clEvENKUlvE5_clEvEUlffE_EESt5arrayIPcLm3EEEEviT0_T1_:
.text._ZN2at6native29vectorized_elementwise_kernelILi4ENS0_13BinaryFunctorIffbZZZNS0_22logical_or_kernel_cudaERNS_14TensorIteratorEENKUlvE0_clEvENKUlvE5_clEvEUlffE_EESt5arrayIPcLm3EEEEviT0_T1_:
        /* <DEDUP_REMOVED lines=64> */
.L_x_20349:
        /* <DEDUP_REMOVED lines=140> */
.L_x_20352:
        /* <DEDUP_REMOVED lines=8> */
.L_x_20353:
        /* <DEDUP_REMOVED lines=8> */
.L_x_20354:
        /* <DEDUP_REMOVED lines=9> */
.L_x_20355:
[----:B------:R-:W-:Y:S05]  /*0e50*/  BSYNC B1 ;  /* 0x0000000000017941 */ /* 0x000fea0003800000 */
.L_x_20351:
[----:B------:R-:W-:-:S13]  /*0e60*/  ISETP.GE.AND P0, PT, R5, R2, PT ;  /* 0x000000020500720c */ /* 0x000fda0003f06270 */
[----:B--2---:R-:W2:Y:S01]  /*0e70*/  @!P0 LDC.64 R8, c[0x0][0x218] ;  /* 0x00008600ff088b82 */ /* 0x004ea20000000a00 */
[----:B01----:R-:W-:Y:S02]  /*0e80*/  @!P0 IMAD.IADD R7, R0, 0x1, R5 ;  /* 0x0000000100078824 */ /* 0x003fe400078e0205 */
[----:B------:R-:W-:-:S03]  /*0e90*/  @!P0 VIADD R5, R5, 0x80 ;  /* 0x0000008005058836 */ /* 0x000fc60000000000 */
[----:B--2---:R-:W-:-:S05]  /*0ea0*/  @!P0 IADD3 R6, P1, R7, R8, RZ ;  /* 0x0000000807068210 */ /* 0x004fca0007f3e0ff */
[----:B------:R-:W-:-:S05]  /*0eb0*/  @!P0 IMAD.X R7, RZ, RZ, R9, P1 ;  /* 0x000000ffff078224 */ /* 0x000fca00008e0609 */
[----:B------:R2:W-:Y:S03]  /*0ec0*/  @!P0 STG.E.U8 desc[UR4][R6.64], R17 ;  /* 0x0000001106008986 */ /* 0x0005e6000c101104 */
.L_x_20356:
[----:B------:R-:W-:Y:S05]  /*0ed0*/  BSYNC B0 ;  /* 0x0000000000007941 */ /* 0x000fea0003800000 */
.L_x_20350:
        /* <DEDUP_REMOVED lines=10> */
.L_x_20357:
        /* <DEDUP_REMOVED lines=16> */
.L_x_43943:


//--------------------- .text._ZN2at6native29vectorized_elementwise_kernelILi8ENS0_13BinaryFunctorIffbZZZNS0_22logical_or_kernel_cudaERNS_14TensorIteratorEENKUlvE0_clEvENKUlvE5_clEvEUlffE_EESt5arrayIPcLm3EEEEviT0_T1_ --------------------------
	.section	.text._ZN2at6native29vectorized_elementwise_kernelILi8ENS0_13BinaryFunctorIffbZZZNS0_22logical_or_kernel_cudaERNS_14TensorIteratorEENKUlvE0_clEvENKUlvE5_clEvEUlffE_EESt5arrayIPcLm3EEEEviT0_T1_,"ax",@progbits
	.align	128
        .global         _ZN2at6native29vectorized_elementwise_kernelILi8ENS0_13BinaryFunctorIffbZZZNS0_22logical_or_kernel_cudaERNS_14TensorIteratorEENKUlvE0_clEvENKUlvE5_clEvEUlffE_EESt5arrayIPcLm3EEEEviT0_T1_
        .type           _ZN2at6native29vectorized_elementwise_kernelILi8ENS0_13BinaryFunctorIffbZZZNS0_22logical_or_kernel_cudaERNS_14TensorIteratorEENKUlvE0_clEvENKUlvE5_clEvEUlffE_EESt5arrayIPcLm3EEEEviT0_T1_,@function
        .size           _ZN2at6native29vectorized_elementwise_kernelILi8ENS0_13BinaryFunctorIffbZZZNS0_22logical_or_kernel_cudaERNS_14TensorIteratorEENKUlvE0_clEvENKUlvE5_clEvEUlffE_EESt5arrayIPcLm3EEEEviT0_T1_,(.L_x_43944 - _ZN2at6native29vectorized_elementwise_kernelILi8ENS0_13BinaryFunctorIffbZZZNS0_22logical_or_kernel_cudaERNS_14TensorIteratorEENKUlvE0_clEvENKUlvE5_clEvEUlffE_EESt5arrayIPcLm3EEEEviT0_T1_)
        .other          _ZN2at6native29vectorized_elementwise_kernelILi8ENS0_13BinaryFunctorIffbZZZNS0_22logical_or_kernel_cudaERNS_14TensorIteratorEENKUlvE0_clEvENKUlvE5_clEvEUlffE_EESt5arrayIPcLm3EEEEviT0_T1_,@"STO_CUDA_ENTRY STV_DEFAULT"
_ZN2at6native29vectorized_elementwise_kernelILi8ENS0_13BinaryFunctorIffbZZZNS0_22logical_or_kernel_cudaERNS_14TensorIteratorEENKUlvE0_clEvENKUlvE5_clEvEUlffE_EESt5arrayIPcLm3EEEEviT0_T1_:
.text._ZN2at6native29vectorized_elementwise_kernelILi8ENS0_13BinaryFunctorIffbZZZNS0_22logical_or_kernel_cudaERNS_14TensorIteratorEENKUlvE0_clEvENKUlvE5_clEvEUlffE_EESt5arrayIPcLm3EEEEviT0_T1_:
        /* <DEDUP_REMOVED lines=67> */
.L_x_20358:
        /* <DEDUP_REMOVED lines=140> */
.L_x_20361:
        /* <DEDUP_REMOVED lines=8> */
.L_x_20362:
        /* <DEDUP_REMOVED lines=8> */
.L_x_20363:
        /* <DEDUP_REMOVED lines=9> */
.L_x_20364:
[----:B------:R-:W-:Y:S05]  /*0e80*/  BSYNC B1 ;  /* 0x0000000000017941 */ /* 0x000fea0003800000 */
.L_x_20360:
[----:B------:R-:W-:-:S13]  /*0e90*/  ISETP.GE.AND P0, PT, R5, R2, PT ;  /* 0x000000020500720c */ /* 0x000fda0003f06270 */
[----:B--2---:R-:W2:Y:S01]  /*0ea0*/  @!P0 LDC.64 R8, c[0x0][0x218] ;  /* 0x00008600ff088b82 */ /* 0x004ea20000000a00 */
[----:B01----:R-:W-:Y:S02]  /*0eb0*/  @!P0 IMAD.IADD R7, R0, 0x1, R5 ;  /* 0x0000000100078824 */ /* 0x003fe400078e0205 */
[----:B------:R-:W-:-:S03]  /*0ec0*/  @!P0 VIADD R5, R5, 0x80 ;  /* 0x0000008005058836 */ /* 0x000fc60000000000 */
[----:B--2---:R-:W-:-:S05]  /*0ed0*/  @!P0 IADD3 R6, P1, R7, R8, RZ ;  /* 0x0000000807068210 */ /* 0x004fca0007f3e0ff */
[----:B------:R-:W-:-:S05]  /*0ee0*/  @!P0 IMAD.X R7, RZ, RZ, R9, P1 ;  /* 0x000000ffff078224 */ /* 0x000fca00008e0609 */
[----:B------:R2:W-:Y:S03]  /*0ef0*/  @!P0 STG.E.U8 desc[UR4][R6.64], R17 ;  /* 0x0000001106008986 */ /* 0x0005e6000c101104 */
.L_x_20365:
[----:B------:R-:W-:Y:S05]  /*0f00*/  BSYNC B0 ;  /* 0x0000000000007941 */ /* 0x000fea0003800000 */
.L_x_20359:
        /* <DEDUP_REMOVED lines=10> */
.L_x_20366:
        /* <DEDUP_REMOVED lines=13> */
.L_x_43944:


//--------------------- .text._ZN2at6native18elementwise_kernelILi128ELi4EZNS0_15gpu_kernel_implINS0_13AUnaryFunctorIddbZZZNS0_22logical_or_kernel_cudaERNS_14TensorIteratorEENKUlvE0_clEvENKUlvE4_clEvEUlddE_EEEEvRNS_18TensorIteratorBaseERKT_EUliE_EEviT1_ --------------------------
	.section	.text._ZN2at6native18elementwise_kernelILi128ELi4EZNS0_15gpu_kernel_implINS0_13AUnaryFunctorIddbZZZNS0_22logical_or_kernel_cudaERNS_14TensorIteratorEENKUlvE0_clEvENKUlvE4_clEvEUlddE_EEEEvRNS_18TensorIteratorBaseERKT_EUliE_EEviT1_,"ax",@progbits
	.align	128
        .global         _ZN2at6native18elementwise_kernelILi128ELi4EZNS0_15gpu_kernel_implINS0_13AUnaryFunctorIddbZZZNS0_22logical_or_kernel_cudaERNS_14TensorIteratorEENKUlvE0_clEvENKUlvE4_clEvEUlddE_EEEEvRNS_18TensorIteratorBaseERKT_EUliE_EEviT1_
        .type           _ZN2at6native18elementwise_kernelILi128ELi4EZNS0_15gpu_kernel_implINS0_13AUnaryFunctorIddbZZZNS0_22logical_or_kernel_cudaERNS_14TensorIteratorEENKUlvE0_clEvENKUlvE4_clEvEUlddE_EEEEvRNS_18TensorIteratorBaseERKT_EUliE_EEviT1_,@function
        .size           _ZN2at6native18elementwise_kernelILi128ELi4EZNS0_15gpu_kernel_implINS0_13AUnaryFunctorIddbZZZNS0_22logical_or_kernel_cudaERNS_14TensorIteratorEENKUlvE0_clEvENKUlvE4_clEvEUlddE_EEEEvRNS_18TensorIteratorBaseERKT_EUliE_EEviT1_,(.L_x_43945 - _ZN2at6native18elementwise_kernelILi128ELi4EZNS0_15gpu_kernel_implINS0_13AUnaryFunctorIddbZZZNS0_22logical_or_kernel_cudaERNS_14TensorIteratorEENKUlvE0_clEvENKUlvE4_clEvEUlddE_EEEEvRNS_18TensorIteratorBaseERKT_EUliE_EEviT1_)
        .other          _ZN2at6native18elementwise_kernelILi128ELi4EZNS0_15gpu_kernel_implINS0_13AUnaryFunctorIddbZZZNS0_22logical_or_kernel_cudaERNS_14TensorIteratorEENKUlvE0_clEvENKUlvE4_clEvEUlddE_EEEEvRNS_18TensorIteratorBaseERKT_EUliE_EEviT1_,@"STO_CUDA_ENTRY STV_DEFAULT"
_ZN2at6native18elementwise_kernelILi128ELi4EZNS0_15gpu_kernel_implINS0_13AUnaryFunctorIddbZZZNS0_22logical_or_kernel_cudaERNS_14TensorIteratorEENKUlvE0_clEvENKUlvE4_clEvEUlddE_EEEEvRNS_18TensorIteratorBaseERKT_EUliE_EEviT1_:
.text._ZN2at6native18elementwise_kernelILi128ELi4EZNS0_15gpu_kernel_implINS0_13AUnaryFunctorIddbZZZNS0_22logical_or_kernel_cudaERNS_14TensorIteratorEENKUlvE0_clEvENKUlvE4_clEvEUlddE_EEEEvRNS_18TensorIteratorBaseERKT_EUliE_EEviT1_:
        /* <DEDUP_REMOVED lines=314> */
.L_x_20369:
        /* <DEDUP_REMOVED lines=21> */
.L_x_20373:
[----:B------:R-:W2:Y:S02]  /*14f0*/  LDG.E.U8 R2, desc[UR36][R4.64] ;  /* 0x0000002404027981 */ /* 0x000ea4000c1e1100 */
[----:B--2---:R-:W0:Y:S01]  /*1500*/  I2F.F64.U16 R2, R2 ;  /* 0x0000000200027312 */ /* 0x004e220000101800 */
[----:B------:R-:W-:Y:S05]  /*1510*/  BRA `(.L_x_20375) ;  /* 0x0000000c00707947 */ /* 0x000fea0003800000 */
.L_x_20372:
        /* <DEDUP_REMOVED lines=9> */
.L_x_20377:
[----:B------:R-:W2:Y:S02]  /*15b0*/  LDG.E R2, desc[UR36][R4.64] ;  /* 0x0000002404027981 */ /* 0x000ea4000c1e1900 */
[----:B--2---:R-:W0:Y:S01]  /*15c0*/  I2F.F64 R2, R2 ;  /* 0x0000000200027312 */ /* 0x004e220000201c00 */
[----:B------:R-:W-:Y:S05]  /*15d0*/  BRA `(.L_x_20375) ;  /* 0x0000000c00407947 */ /* 0x000fea0003800000 */
.L_x_20376:
[----:B------:R-:W2:Y:S02]  /*15e0*/  LDG.E.U16 R2, desc[UR36][R4.64] ;  /* 0x0000002404027981 */ /* 0x000ea4000c1e1500 */
[----:B--2---:R-:W0:Y:S01]  /*15f0*/  I2F.F64.S16 R2, R2 ;  /* 0x0000000200027312 */ /* 0x004e220000101c00 */
[----:B------:R-:W-:Y:S05]  /*1600*/  BRA `(.L_x_20375) ;  /* 0x0000000c00347947 */ /* 0x000fea0003800000 */
.L_x_20371:
        /* <DEDUP_REMOVED lines=10> */
.L_x_20379:
[----:B------:R-:W2:Y:S02]  /*16b0*/  LDG.E.U16 R0, desc[UR36][R4.64] ;  /* 0x0000002404007981 */ /* 0x000ea4000c1e1500 */
[----:B--2---:R-:W-:-:S05]  /*16c0*/  HADD2.F32 R0, -RZ, R0.H0_H0 ;  /* 0x20000000ff007230 */ /* 0x004fca0000004100 */
[----:B------:R-:W-:-:S04]  /*16d0*/  FMUL.FTZ R0, R0, 1 ;  /* 0x3f80000000007820 */ /* 0x000fc80000410000 */
[----:B------:R0:W1:Y:S01]  /*16e0*/  F2F.F64.F32 R2, R0 ;  /* 0x0000000000027310 */ /* 0x0000620000201800 */
[----:B------:R-:W-:Y:S05]  /*16f0*/  BRA `(.L_x_20375) ;  /* 0x0000000800f87947 */ /* 0x000fea0003800000 */
.L_x_20378:
        /* <DEDUP_REMOVED lines=10> */
.L_x_20381:
[----:B------:R-:W2:Y:S02]  /*17a0*/  LDG.E.U16 R4, desc[UR36][R4.64] ;  /* 0x0000002404047981 */ /* 0x000ea4000c1e1500 */
[----:B--2---:R-:W-:-:S05]  /*17b0*/  HADD2.F32 R0, -RZ, R4.H0_H0 ;  /* 0x20000004ff007230 */ /* 0x004fca0000004100 */
[----:B------:R-:W-:-:S04]  /*17c0*/  FMUL.FTZ R0, R0, 1 ;  /* 0x3f80000000007820 */ /* 0x000fc80000410000 */
[----:B------:R0:W1:Y:S01]  /*17d0*/  F2F.F64.F32 R2, R0 ;  /* 0x0000000000027310 */ /* 0x0000620000201800 */
[----:B------:R-:W-:Y:S05]  /*17e0*/  BRA `(.L_x_20375) ;  /* 0x0000000800bc7947 */ /* 0x000fea0003800000 */
.L_x_20380:
[----:B------:R0:W5:Y:S01]  /*17f0*/  LDG.E.64 R2, desc[UR36][R4.64] ;  /* 0x0000002404027981 */ /* 0x000162000c1e1b00 */
[----:B------:R-:W-:Y:S05]  /*1800*/  BRA `(.L_x_20375) ;  /* 0x0000000800b47947 */ /* 0x000fea0003800000 */
.L_x_20370:
        /* <DEDUP_REMOVED lines=13> */
.L_x_20384:
[----:B------:R0:W5:Y:S01]  /*18e0*/  LDG.E.64 R2, desc[UR36][R4.64] ;  /* 0x0000002404027981 */ /* 0x000162000c1e1b00 */
[----:B------:R-:W-:Y:S05]  /*18f0*/  BRA `(.L_x_20375) ;  /* 0x0000000800787947 */ /* 0x000fea0003800000 */
.L_x_20383:
        /* <DEDUP_REMOVED lines=28> */
.L_x_20386:
        /* <DEDUP_REMOVED lines=15> */
.L_x_20385:
[----:B------:R-:W2:Y:S02]  /*1bb0*/  LDG.E.U16 R0, desc[UR36][R4.64] ;  /* 0x0000002404007981 */ /* 0x000ea4000c1e1500 */
[----:B--2---:R-:W-:-:S04]  /*1bc0*/  IMAD.U32 R0, R0, 0x10000, RZ ;  /* 0x0001000000007824 */ /* 0x004fc800078e00ff */
[----:B------:R-:W-:-:S04]  /*1bd0*/  FMUL.FTZ R0, R0, 1 ;  /* 0x3f80000000007820 */ /* 0x000fc80000410000 */
[----:B------:R0:W1:Y:S01]  /*1be0*/  F2F.F64.F32 R2, R0 ;  /* 0x0000000000027310 */ /* 0x0000620000201800 */
[----:B------:R-:W-:Y:S05]  /*1bf0*/  BRA `(.L_x_20375) ;  /* 0x0000000400b87947 */ /* 0x000fea0003800000 */
.L_x_20382:
        /* <DEDUP_REMOVED lines=11> */
.L_x_20389:
        /* <DEDUP_REMOVED lines=21> */
.L_x_20393:
[----:B------:R-:W-:Y:S05]  /*1e00*/  BSYNC B1 ;  /* 0x0000000000017941 */ /* 0x000fea0003800000 */
.L_x_20392:
[----:B------:R-:W-:Y:S01]  /*1e10*/  LEA R3, R0, 0x3b800000, 0x17 ;  /* 0x3b80000000037811 */ /* 0x000fe200078eb8ff */
[----:B------:R-:W-:-:S05]  /*1e20*/  IMAD.SHL.U32 R0, R2, 0x100000, RZ ;  /* 0x0010000002007824 */ /* 0x000fca00078e00ff */
[----:B------:R-:W-:-:S07]  /*1e30*/  LOP3.LUT R0, R3, R0, R4, 0xfe, !PT ;  /* 0x0000000003007212 */ /* 0x000fce00078efe04 */
.L_x_20391:
[----:B------:R-:W-:Y:S05]  /*1e40*/  BSYNC B0 ;  /* 0x0000000000007941 */ /* 0x000fea0003800000 */
.L_x_20390:
[----:B------:R-:W-:-:S04]  /*1e50*/  FMUL.FTZ R0, R0, 1 ;  /* 0x3f80000000007820 */ /* 0x000fc80000410000 */
[----:B------:R1:W2:Y:S01]  /*1e60*/  F2F.F64.F32 R2, R0 ;  /* 0x0000000000027310 */ /* 0x0002a20000201800 */
[----:B------:R-:W-:Y:S05]  /*1e70*/  BRA `(.L_x_20375) ;  /* 0x0000000400187947 */ /* 0x000fea0003800000 */
.L_x_20388:
        /* <DEDUP_REMOVED lines=21> */
.L_x_20397:
[----:B------:R-:W-:Y:S05]  /*1fd0*/  BSYNC B1 ;  /* 0x0000000000017941 */ /* 0x000fea0003800000 */
.L_x_20396:
[----:B------:R-:W-:Y:S01]  /*1fe0*/  LEA R3, R0, 0x37800000, 0x17 ;  /* 0x3780000000037811 */ /* 0x000fe200078eb8ff */
[----:B------:R-:W-:-:S05]  /*1ff0*/  IMAD.SHL.U32 R0, R2, 0x200000, RZ ;  /* 0x0020000002007824 */ /* 0x000fca00078e00ff */
[----:B------:R-:W-:-:S07]  /*2000*/  LOP3.LUT R0, R3, R0, R4, 0xfe, !PT ;  /* 0x0000000003007212 */ /* 0x000fce00078efe04 */
.L_x_20395:
[----:B------:R-:W-:Y:S05]  /*2010*/  BSYNC B0 ;  /* 0x0000000000007941 */ /* 0x000fea0003800000 */
.L_x_20394:
[----:B------:R-:W-:-:S04]  /*2020*/  FMUL.FTZ R0, R0, 1 ;  /* 0x3f80000000007820 */ /* 0x000fc80000410000 */
[----:B------:R3:W4:Y:S01]  /*2030*/  F2F.F64.F32 R2, R0 ;  /* 0x0000000000027310 */ /* 0x0007220000201800 */
[----:B------:R-:W-:Y:S05]  /*2040*/  BRA `(.L_x_20375) ;  /* 0x0000000000a47947 */ /* 0x000fea0003800000 */
.L_x_20387:
        /* <DEDUP_REMOVED lines=14> */
.L_x_20401:
[----:B------:R-:W-:Y:S05]  /*2130*/  BSYNC B0 ;  /* 0x0000000000007941 */ /* 0x000fea0003800000 */
.L_x_20400:
[----:B------:R-:W-:-:S04]  /*2140*/  FMUL.FTZ R0, R0, 1 ;  /* 0x3f80000000007820 */ /* 0x000fc80000410000 */
[----:B------:R0:W1:Y:S01]  /*2150*/  F2F.F64.F32 R2, R0 ;  /* 0x0000000000027310 */ /* 0x0000620000201800 */
[----:B------:R-:W-:Y:S05]  /*2160*/  BRA `(.L_x_20375) ;  /* 0x00000000005c7947 */ /* 0x000fea0003800000 */
.L_x_20374:
        /* <DEDUP_REMOVED lines=16> */
.L_x_20402:
[----:B------:R-:W-:Y:S01]  /*2270*/  CS2R R2, SRZ ;  /* 0x0000000000027805 */ /* 0x000fe2000001ff00 */
[----:B------:R-:W-:Y:S06]  /*2280*/  BRA `(.L_x_20375) ;  /* 0x0000000000147947 */ /* 0x000fec0003800000 */
.L_x_20399:
[----:B------:R-:W2:Y:S02]  /*2290*/  LDG.E.64 R2, desc[UR36][R4.64] ;  /* 0x0000002404027981 */ /* 0x000ea4000c1e1b00 */
[----:B--2---:R-:W0:Y:S01]  /*22a0*/  I2F.F64.U64 R2, R2 ;  /* 0x0000000200027312 */ /* 0x004e220000301800 */
[----:B------:R-:W-:Y:S05]  /*22b0*/  BRA `(.L_x_20375) ;  /* 0x0000000000087947 */ /* 0x000fea0003800000 */
.L_x_20398:
[----:B------:R-:W2:Y:S02]  /*22c0*/  LDG.E R2, desc[UR36][R4.64] ;  /* 0x0000002404027981 */ /* 0x000ea4000c1e1900 */
[----:B--2---:R-:W0:Y:S02]  /*22d0*/  I2F.F64.U32 R2, R2 ;  /* 0x0000000200027312 */ /* 0x004e240000201800 */
.L_x_20375:
[----:B0-----:R-:W3:Y:S01]  /*22e0*/  LDC.U8 R4, c[0x0][0x430] ;  /* 0x00010c00ff047b82 */ /* 0x001ee20000000000 */
[----:B------:R-:W-:Y:S02]  /*22f0*/  ULDC.64 UR4, c[0x0][0x428] ;  /* 0x00010a0000047ab9 */ /* 0x000fe40000000a00 */
[----:B------:R-:W-:-:S06]  /*2300*/  DSETP.NEU.AND P0, PT, RZ, UR4, PT ;  /* 0x00000004ff007e2a */ /* 0x000fcc000bf0d000 */
[----:B-12-45:R-:W-:-:S06]  /*2310*/  DSETP.NEU.OR P0, PT, R2, RZ, P0 ;  /* 0x000000ff0200722a */ /* 0x036fcc000070d400 */
        /* <DEDUP_REMOVED lines=14> */
.L_x_20406:
[----:B------:R3:W-:Y:S01]  /*2400*/  STG.E.U8 desc[UR36][R16.64], R2 ;  /* 0x0000000210007986 */ /* 0x0007e2000c101124 */
[----:B------:R-:W-:Y:S05]  /*2410*/  BRA `(.L_x_20408) ;  /* 0x0000000c00487947 */ /* 0x000fea0003800000 */
.L_x_20405:
        /* <DEDUP_REMOVED lines=9> */
.L_x_20410:
[----:B------:R1:W-:Y:S01]  /*24b0*/  STG.E desc[UR36][R16.64], R2 ;  /* 0x0000000210007986 */ /* 0x0003e2000c101924 */
[----:B------:R-:W-:Y:S05]  /*24c0*/  BRA `(.L_x_20408) ;  /* 0x0000000c001c7947 */ /* 0x000fea0003800000 */
.L_x_20409:
[----:B------:R2:W-:Y:S01]  /*24d0*/  STG.E.U16 desc[UR36][R16.64], R2 ;  /* 0x0000000210007986 */ /* 0x0005e2000c101524 */
[----:B------:R-:W-:Y:S05]  /*24e0*/  BRA `(.L_x_20408) ;  /* 0x0000000c00147947 */ /* 0x000fea0003800000 */
.L_x_20404:
        /* <DEDUP_REMOVED lines=9> */
.L_x_20412:
[----:B------:R-:W-:-:S04]  /*2580*/  I2FP.F32.U32 R0, R2 ;  /* 0x0000000200007245 */ /* 0x000fc80000201000 */
[----:B------:R-:W-:-:S05]  /*2590*/  F2FP.F16.F32.PACK_AB R0, RZ, R0 ;  /* 0x00000000ff00723e */ /* 0x000fca00000000ff */
[----:B------:R0:W-:Y:S01]  /*25a0*/  STG.E.U16 desc[UR36][R16.64], R0 ;  /* 0x0000000010007986 */ /* 0x0001e2000c101524 */
[----:B------:R-:W-:Y:S05]  /*25b0*/  BRA `(.L_x_20408) ;  /* 0x0000000800e07947 */ /* 0x000fea0003800000 */
.L_x_20411:
        /* <DEDUP_REMOVED lines=10> */
.L_x_20414:
[----:B------:R-:W-:-:S04]  /*2660*/  I2FP.F32.U32 R2, R2 ;  /* 0x0000000200027245 */ /* 0x000fc80000201000 */
[----:B------:R-:W-:-:S04]  /*2670*/  F2FP.F16.F32.PACK_AB R3, RZ, R2 ;  /* 0x00000002ff03723e */ /* 0x000fc800000000ff */
[----:B------:R-:W-:-:S05]  /*2680*/  PRMT R3, R3, 0x5410, RZ ;  /* 0x0000541003037816 */ /* 0x000fca00000000ff */
[----:B------:R0:W-:Y:S01]  /*2690*/  STG.E desc[UR36][R16.64], R3 ;  /* 0x0000000310007986 */ /* 0x0001e2000c101924 */
[----:B------:R-:W-:Y:S05]  /*26a0*/  BRA `(.L_x_20408) ;  /* 0x0000000800a47947 */ /* 0x000fea0003800000 */
.L_x_20413:
[----:B------:R-:W0:Y:S02]  /*26b0*/  I2F.F64.U32 R2, R2 ;  /* 0x0000000200027312 */ /* 0x000e240000201800 */
[----:B0-----:R0:W-:Y:S01]  /*26c0*/  STG.E.64 desc[UR36][R16.64], R2 ;  /* 0x0000000210007986 */ /* 0x0011e2000c101b24 */
[----:B------:R-:W-:Y:S05]  /*26d0*/  BRA `(.L_x_20408) ;  /* 0x0000000800987947 */ /* 0x000fea0003800000 */
.L_x_20403:
        /* <DEDUP_REMOVED lines=10> */
.L_x_20417:
[----:B------:R-:W0:Y:S01]  /*2780*/  I2F.F64.U32 R4, R2 ;  /* 0x0000000200047312 */ /* 0x000e220000201800 */
[----:B------:R-:W-:-:S05]  /*2790*/  CS2R R6, SRZ ;  /* 0x0000000000067805 */ /* 0x000fca000001ff00 */
[----:B0-----:R0:W-:Y:S01]  /*27a0*/  STG.E.128 desc[UR36][R16.64], R4 ;  /* 0x0000000410007986 */ /* 0x0011e2000c101d24 */
[----:B------:R-:W-:Y:S05]  /*27b0*/  BRA `(.L_x_20408) ;  /* 0x0000000800607947 */ /* 0x000fea0003800000 */
.L_x_20416:
        /* <DEDUP_REMOVED lines=21> */
.L_x_20421:
[----:B------:R-:W-:Y:S05]  /*2910*/  BSYNC B0 ;  /* 0x0000000000007941 */ /* 0x000fea0003800000 */
.L_x_20420:
[----:B------:R-:W-:-:S05]  /*2920*/  LOP3.LUT R3, R0, R3, RZ, 0xfc, !PT ;  /* 0x0000000300037212 */ /* 0x000fca00078efcff */
[----:B------:R0:W-:Y:S01]  /*2930*/  STG.E.U8 desc[UR36][R16.64], R3 ;  /* 0x0000000310007986 */ /* 0x0001e2000c101124 */
[----:B------:R-:W-:Y:S05]  /*2940*/  BRA `(.L_x_20408) ;  /* 0x0000000400fc7947 */ /* 0x000fea0003800000 */
.L_x_20419:
        /* <DEDUP_REMOVED lines=13> */
.L_x_20423:
[----:B------:R-:W-:Y:S01]  /*2a20*/  IMAD.MOV.U32 R0, RZ, RZ, 0x7f ;  /* 0x0000007fff007424 */ /* 0x000fe200078e00ff */
[----:B------:R-:W-:-:S04]  /*2a30*/  ISETP.GT.U32.AND P0, PT, R2, 0x7f800000, PT ;  /* 0x7f8000000200780c */ /* 0x000fc80003f04070 */
[----:B------:R-:W-:-:S09]  /*2a40*/  SEL R0, R0, 0x7c, P0 ;  /* 0x0000007c00007807 */ /* 0x000fd20000000000 */
.L_x_20424:
[----:B------:R-:W-:Y:S05]  /*2a50*/  BSYNC B0 ;  /* 0x0000000000007941 */ /* 0x000fea0003800000 */
.L_x_20422:
[----:B------:R-:W-:-:S04]  /*2a60*/  LOP3.LUT R2, R3, 0x80000000, RZ, 0xc0, !PT ;  /* 0x8000000003027812 */ /* 0x000fc800078ec0ff */
[----:B------:R-:W-:-:S04]  /*2a70*/  SHF.R.U32.HI R3, RZ, 0x18, R2 ;  /* 0x00000018ff037819 */ /* 0x000fc80000011602 */
[----:B------:R-:W-:-:S05]  /*2a80*/  LOP3.LUT R3, R0, R3, RZ, 0xfc, !PT ;  /* 0x0000000300037212 */ /* 0x000fca00078efcff */
[----:B------:R0:W-:Y:S01]  /*2a90*/  STG.E.U8 desc[UR36][R16.64], R3 ;  /* 0x0000000310007986 */ /* 0x0001e2000c101124 */
[----:B------:R-:W-:Y:S05]  /*2aa0*/  BRA `(.L_x_20408) ;  /* 0x0000000400a47947 */ /* 0x000fea0003800000 */
.L_x_20418:
[----:B------:R-:W-:-:S04]  /*2ab0*/  I2FP.F32.U32 R0, R2 ;  /* 0x0000000200007245 */ /* 0x000fc80000201000 */
[----:B------:R-:W-:-:S05]  /*2ac0*/  F2FP.BF16.F32.PACK_AB R0, RZ, R0 ;  /* 0x00000000ff00723e */ /* 0x000fca00000010ff */
[----:B------:R0:W-:Y:S01]  /*2ad0*/  STG.E.U16 desc[UR36][R16.64], R0 ;  /* 0x0000000010007986 */ /* 0x0001e2000c101524 */
[----:B------:R-:W-:Y:S05]  /*2ae0*/  BRA `(.L_x_20408) ;  /* 0x0000000400947947 */ /* 0x000fea0003800000 */
.L_x_20415:
        /* <DEDUP_REMOVED lines=10> */
.L_x_20427:
        /* <DEDUP_REMOVED lines=17> */
.L_x_20430:
[----:B------:R-:W-:-:S04]  /*2ca0*/  LOP3.LUT R2, R3, 0x80000000, RZ, 0xc0, !PT ;  /* 0x8000000003027812 */ /* 0x000fc800078ec0ff */
[----:B------:R-:W-:-:S04]  /*2cb0*/  SHF.R.U32.HI R3, RZ, 0x18, R2 ;  /* 0x00000018ff037819 */ /* 0x000fc80000011602 */
[----:B------:R-:W-:-:S04]  /*2cc0*/  LOP3.LUT R0, R0, R3, RZ, 0xfc, !PT ;  /* 0x0000000300007212 */ /* 0x000fc800078efcff */
[----:B------:R-:W-:-:S07]  /*2cd0*/  PRMT R8, R0, 0x7610, R8 ;  /* 0x0000761000087816 */ /* 0x000fce0000000008 */
.L_x_20429:
[----:B------:R-:W-:Y:S05]  /*2ce0*/  BSYNC B0 ;  /* 0x0000000000007941 */ /* 0x000fea0003800000 */
.L_x_20428:
[----:B------:R0:W-:Y:S01]  /*2cf0*/  STG.E.U8 desc[UR36][R16.64], R8 ;  /* 0x0000000810007986 */ /* 0x0001e2000c101124 */
[----:B------:R-:W-:Y:S05]  /*2d00*/  BRA `(.L_x_20408) ;  /* 0x00000004000c7947 */ /* 0x000fea0003800000 */
.L_x_20426:
        /* <DEDUP_REMOVED lines=17> */
.L_x_20433:
[----:B------:R-:W-:-:S04]  /*2e20*/  LOP3.LUT R2, R3, 0x80000000, RZ, 0xc0, !PT ;  /* 0x8000000003027812 */ /* 0x000fc800078ec0ff */
[----:B------:R-:W-:-:S04]  /*2e30*/  SHF.R.U32.HI R3, RZ, 0x18, R2 ;  /* 0x00000018ff037819 */ /* 0x000fc80000011602 */
[----:B------:R-:W-:-:S04]  /*2e40*/  LOP3.LUT R0, R0, R3, RZ, 0xfc, !PT ;  /* 0x0000000300007212 */ /* 0x000fc800078efcff */
[----:B------:R-:W-:-:S07]  /*2e50*/  PRMT R8, R0, 0x7610, R8 ;  /* 0x0000761000087816 */ /* 0x000fce0000000008 */
.L_x_20432:
[----:B------:R-:W-:Y:S05]  /*2e60*/  BSYNC B0 ;  /* 0x0000000000007941 */ /* 0x000fea0003800000 */
.L_x_20431:
[----:B------:R0:W-:Y:S01]  /*2e70*/  STG.E.U8 desc[UR36][R16.64], R8 ;  /* 0x0000000810007986 */ /* 0x0001e2000c101124 */
[----:B------:R-:W-:Y:S05]  /*2e80*/  BRA `(.L_x_20408) ;  /* 0x0000000000ac7947 */ /* 0x000fea0003800000 */
.L_x_20425:
        /* <DEDUP_REMOVED lines=22> */
.L_x_20407:
        /* <DEDUP_REMOVED lines=16> */
.L_x_20436:
[----:B------:R-:W-:Y:S05]  /*30f0*/  BRA `(.L_x_20408) ;  /* 0x0000000000107947 */ /* 0x000fea0003800000 */
.L_x_20435:
[----:B------:R-:W-:-:S05]  /*3100*/  IMAD.MOV.U32 R3, RZ, RZ, RZ ;  /* 0x000000ffff037224 */ /* 0x000fca00078e00ff */
[----:B------:R0:W-:Y:S01]  /*3110*/  STG.E.64 desc[UR36][R16.64], R2 ;  /* 0x0000000210007986 */ /* 0x0001e2000c101b24 */
[----:B------:R-:W-:Y:S05]  /*3120*/  BRA `(.L_x_20408) ;  /* 0x0000000000047947 */ /* 0x000fea0003800000 */
.L_x_20434:
[----:B------:R0:W-:Y:S02]  /*3130*/  STG.E desc[UR36][R16.64], R2 ;  /* 0x0000000210007986 */ /* 0x0001e4000c101924 */
.L_x_20408:
[----:B------:R-:W-:-:S04]  /*3140*/  IMAD R18, R23, 0x200, R18 ;  /* 0x0000020017127824 */ /* 0x000fc800078e0212 */
[----:B------:R-:W-:-:S07]  /*3150*/  VIADD R19, R18, 0x80 ;  /* 0x0000008012137836 */ /* 0x000fce0000000000 */
.L_x_20368:
[----:B------:R-:W-:Y:S05]  /*3160*/  BSYNC B6 ;  /* 0x0000000000067941 */ /* 0x000fea0003800000 */
.L_x_20367:
        /* <DEDUP_REMOVED lines=307> */
.L_x_20439:
        /* <DEDUP_REMOVED lines=21> */
.L_x_20443:
[----:B------:R-:W2:Y:S02]  /*45f0*/  LDG.E.U8 R2, desc[UR36][R4.64] ;  /* 0x0000002404027981 */ /* 0x000ea4000c1e1100 */
[----:B--2---:R-:W0:Y:S01]  /*4600*/  I2F.F64.U16 R2, R2 ;  /* 0x0000000200027312 */ /* 0x004e220000101800 */
[----:B------:R-:W-:Y:S05]  /*4610*/  BRA `(.L_x_20445) ;  /* 0x0000000c00707947 */ /* 0x000fea0003800000 */
.L_x_20442:
        /* <DEDUP_REMOVED lines=9> */
.L_x_20447:
[----:B------:R-:W2:Y:S02]  /*46b0*/  LDG.E R2, desc[UR36][R4.64] ;  /* 0x0000002404027981 */ /* 0x000ea4000c1e1900 */
[----:B--2---:R-:W0:Y:S01]  /*46c0*/  I2F.F64 R2, R2 ;  /* 0x0000000200027312 */ /* 0x004e220000201c00 */
[----:B------:R-:W-:Y:S05]  /*46d0*/  BRA `(.L_x_20445) ;  /* 0x0000000c00407947 */ /* 0x000fea0003800000 */
.L_x_20446:
[----:B------:R-:W2:Y:S02]  /*46e0*/  LDG.E.U16 R2, desc[UR36][R4.64] ;  /* 0x0000002404027981 */ /* 0x000ea4000c1e1500 */
[----:B--2---:R-:W0:Y:S01]  /*46f0*/  I2F.F64.S16 R2, R2 ;  /* 0x0000000200027312 */ /* 0x004e220000101c00 */
[----:B------:R-:W-:Y:S05]  /*4700*/  BRA `(.L_x_20445) ;  /* 0x0000000c00347947 */ /* 0x000fea0003800000 */
.L_x_20441:
        /* <DEDUP_REMOVED lines=10> */
.L_x_20449:
[----:B------:R-:W2:Y:S02]  /*47b0*/  LDG.E.U16 R0, desc[UR36][R4.64] ;  /* 0x0000002404007981 */ /* 0x000ea4000c1e1500 */
[----:B--2---:R-:W-:-:S05]  /*47c0*/  HADD2.F32 R0, -RZ, R0.H0_H0 ;  /* 0x20000000ff007230 */ /* 0x004fca0000004100 */
[----:B------:R-:W-:-:S04]  /*47d0*/  FMUL.FTZ R0, R0, 1 ;  /* 0x3f80000000007820 */ /* 0x000fc80000410000 */
[----:B------:R0:W1:Y:S01]  /*47e0*/  F2F.F64.F32 R2, R0 ;  /* 0x0000000000027310 */ /* 0x0000620000201800 */
[----:B------:R-:W-:Y:S05]  /*47f0*/  BRA `(.L_x_20445) ;  /* 0x0000000800f87947 */ /* 0x000fea0003800000 */
.L_x_20448:
        /* <DEDUP_REMOVED lines=10> */
.L_x_20451:
[----:B------:R-:W2:Y:S02]  /*48a0*/  LDG.E.U16 R4, desc[UR36][R4.64] ;  /* 0x0000002404047981 */ /* 0x000ea4000c1e1500 */
[----:B--2---:R-:W-:-:S05]  /*48b0*/  HADD2.F32 R0, -RZ, R4.H0_H0 ;  /* 0x20000004ff007230 */ /* 0x004fca0000004100 */
[----:B------:R-:W-:-:S04]  /*48c0*/  FMUL.FTZ R0, R0, 1 ;  /* 0x3f80000000007820 */ /* 0x000fc80000410000 */
[----:B------:R0:W1:Y:S01]  /*48d0*/  F2F.F64.F32 R2, R0 ;  /* 0x0000000000027310 */ /* 0x0000620000201800 */
[----:B------:R-:W-:Y:S05]  /*48e0*/  BRA `(.L_x_20445) ;  /* 0x0000000800bc7947 */ /* 0x000fea0003800000 */
.L_x_20450:
[----:B------:R0:W5:Y:S01]  /*48f0*/  LDG.E.64 R2, desc[UR36][R4.64] ;  /* 0x0000002404027981 */ /* 0x000162000c1e1b00 */
[----:B------:R-:W-:Y:S05]  /*4900*/  BRA `(.L_x_20445) ;  /* 0x0000000800b47947 */ /* 0x000fea0003800000 */
.L_x_20440:
        /* <DEDUP_REMOVED lines=13> */
.L_x_20454:
[----:B------:R0:W5:Y:S01]  /*49e0*/  LDG.E.64 R2, desc[UR36][R4.64] ;  /* 0x0000002404027981 */ /* 0x000162000c1e1b00 */
[----:B------:R-:W-:Y:S05]  /*49f0*/  BRA `(.L_x_20445) ;  /* 0x0000000800787947 */ /* 0x000fea0003800000 */
.L_x_20453:
        /* <DEDUP_REMOVED lines=28> */
.L_x_20456:
        /* <DEDUP_REMOVED lines=15> */
.L_x_20455:
[----:B------:R-:W2:Y:S02]  /*4cb0*/  LDG.E.U16 R0, desc[UR36][R4.64] ;  /* 0x0000002404007981 */ /* 0x000ea4000c1e1500 */
[----:B--2---:R-:W-:-:S04]  /*4cc0*/  IMAD.U32 R0, R0, 0x10000, RZ ;  /* 0x0001000000007824 */ /* 0x004fc800078e00ff */
[----:B------:R-:W-:-:S04]  /*4cd0*/  FMUL.FTZ R0, R0, 1 ;  /* 0x3f80000000007820 */ /* 0x000fc80000410000 */
[----:B------:R0:W1:Y:S01]  /*4ce0*/  F2F.F64.F32 R2, R0 ;  /* 0x0000000000027310 */ /* 0x0000620000201800 */
[----:B------:R-:W-:Y:S05]  /*4cf0*/  BRA `(.L_x_20445) ;  /* 0x0000000400b87947 */ /* 0x000fea0003800000 */
.L_x_20452:
        /* <DEDUP_REMOVED lines=11> */
.L_x_20459:
        /* <DEDUP_REMOVED lines=21> */
.L_x_20463:
[----:B------:R-:W-:Y:S05]  /*4f00*/  BSYNC B1 ;  /* 0x0000000000017941 */ /* 0x000fea0003800000 */
.L_x_20462:
[----:B------:R-:W-:Y:S01]  /*4f10*/  LEA R3, R0, 0x3b800000, 0x17 ;  /* 0x3b80000000037811 */ /* 0x000fe200078eb8ff */
[----:B------:R-:W-:-:S05]  /*4f20*/  IMAD.SHL.U32 R0, R2, 0x100000, RZ ;  /* 0x0010000002007824 */ /* 0x000fca00078e00ff */
[----:B------:R-:W-:-:S07]  /*4f30*/  LOP3.LUT R0, R3, R0, R4, 0xfe, !PT ;  /* 0x0000000003007212 */ /* 0x000fce00078efe04 */
.L_x_20461:
[----:B------:R-:W-:Y:S05]  /*4f40*/  BSYNC B0 ;  /* 0x0000000000007941 */ /* 0x000fea0003800000 */
.L_x_20460:
[----:B------:R-:W-:-:S04]  /*4f50*/  FMUL.FTZ R0, R0, 1 ;  /* 0x3f80000000007820 */ /* 0x000fc80000410000 */
[----:B------:R1:W2:Y:S01]  /*4f60*/  F2F.F64.F32 R2, R0 ;  /* 0x0000000000027310 */ /* 0x0002a20000201800 */
[----:B------:R-:W-:Y:S05]  /*4f70*/  BRA `(.L_x_20445) ;  /* 0x0000000400187947 */ /* 0x000fea0003800000 */
.L_x_20458:
        /* <DEDUP_REMOVED lines=21> */
.L_x_20467:
[----:B------:R-:W-:Y:S05]  /*50d0*/  BSYNC B1 ;  /* 0x0000000000017941 */ /* 0x000fea0003800000 */
.L_x_20466:
[----:B------:R-:W-:Y:S01]  /*50e0*/  LEA R3, R0, 0x37800000, 0x17 ;  /* 0x3780000000037811 */ /* 0x000fe200078eb8ff */
[----:B------:R-:W-:-:S05]  /*50f0*/  IMAD.SHL.U32 R0, R2, 0x200000, RZ ;  /* 0x0020000002007824 */ /* 0x000fca00078e00ff */
[----:B------:R-:W-:-:S07]  /*5100*/  LOP3.LUT R0, R3, R0, R4, 0xfe, !PT ;  /* 0x0000000003007212 */ /* 0x000fce00078efe04 */
.L_x_20465:
[----:B------:R-:W-:Y:S05]  /*5110*/  BSYNC B0 ;  /* 0x0000000000007941 */ /* 0x000fea0003800000 */
.L_x_20464:
[----:B------:R-:W-:-:S04]  /*5120*/  FMUL.FTZ R0, R0, 1 ;  /* 0x3f80000000007820 */ /* 0x000fc80000410000 */
[----:B------:R3:W4:Y:S01]  /*5130*/  F2F.F64.F32 R2, R0 ;  /* 0x0000000000027310 */ /* 0x0007220000201800 */
[----:B------:R-:W-:Y:S05]  /*5140*/  BRA `(.L_x_20445) ;  /* 0x0000000000a47947 */ /* 0x000fea0003800000 */
.L_x_20457:
        /* <DEDUP_REMOVED lines=14> */
.L_x_20471:
[----:B------:R-:W-:Y:S05]  /*5230*/  BSYNC B0 ;  /* 0x0000000000007941 */ /* 0x000fea0003800000 */
.L_x_20470:
[----:B------:R-:W-:-:S04]  /*5240*/  FMUL.FTZ R0, R0, 1 ;  /* 0x3f80000000007820 */ /* 0x000fc80000410000 */
[----:B------:R0:W1:Y:S01]  /*5250*/  F2F.F64.F32 R2, R0 ;  /* 0x0000000000027310 */ /* 0x0000620000201800 */
[----:B------:R-:W-:Y:S05]  /*5260*/  BRA `(.L_x_20445) ;  /* 0x00000000005c7947 */ /* 0x000fea0003800000 */
.L_x_20444:
        /* <DEDUP_REMOVED lines=16> */
.L_x_20472:
[----:B------:R-:W-:Y:S01]  /*5370*/  CS2R R2, SRZ ;  /* 0x0000000000027805 */ /* 0x000fe2000001ff00 */
[----:B------:R-:W-:Y:S06]  /*5380*/  BRA `(.L_x_20445) ;  /* 0x0000000000147947 */ /* 0x000fec0003800000 */
.L_x_20469:
[----:B------:R-:W2:Y:S02]  /*5390*/  LDG.E.64 R2, desc[UR36][R4.64] ;  /* 0x0000002404027981 */ /* 0x000ea4000c1e1b00 */
[----:B--2---:R-:W0:Y:S01]  /*53a0*/  I2F.F64.U64 R2, R2 ;  /* 0x0000000200027312 */ /* 0x004e220000301800 */
[----:B------:R-:W-:Y:S05]  /*53b0*/  BRA `(.L_x_20445) ;  /* 0x0000000000087947 */ /* 0x000fea0003800000 */
.L_x_20468:
[----:B------:R-:W2:Y:S02]  /*53c0*/  LDG.E R2, desc[UR36][R4.64] ;  /* 0x0000002404027981 */ /* 0x000ea4000c1e1900 */
[----:B--2---:R-:W0:Y:S02]  /*53d0*/  I2F.F64.U32 R2, R2 ;  /* 0x0000000200027312 */ /* 0x004e240000201800 */
.L_x_20445:
        /* <DEDUP_REMOVED lines=18> */
.L_x_20476:
[----:B------:R0:W-:Y:S01]  /*5500*/  STG.E.U8 desc[UR36][R16.64], R2 ;  /* 0x0000000210007986 */ /* 0x0001e2000c101124 */
[----:B------:R-:W-:Y:S05]  /*5510*/  BRA `(.L_x_20478) ;  /* 0x0000000c00487947 */ /* 0x000fea0003800000 */
.L_x_20475:
        /* <DEDUP_REMOVED lines=9> */
.L_x_20480:
[----:B------:R0:W-:Y:S01]  /*55b0*/  STG.E desc[UR36][R16.64], R2 ;  /* 0x0000000210007986 */ /* 0x0001e2000c101924 */
[----:B------:R-:W-:Y:S05]  /*55c0*/  BRA `(.L_x_20478) ;  /* 0x0000000c001c7947 */ /* 0x000fea0003800000 */
.L_x_20479:
[----:B------:R0:W-:Y:S01]  /*55d0*/  STG.E.U16 desc[UR36][R16.64], R2 ;  /* 0x0000000210007986 */ /* 0x0001e2000c101524 */
[----:B------:R-:W-:Y:S05]  /*55e0*/  BRA `(.L_x_20478) ;  /* 0x0000000c00147947 */ /* 0x000fea0003800000 */
.L_x_20474:
        /* <DEDUP_REMOVED lines=9> */
.L_x_20482:
[----:B------:R-:W-:-:S04]  /*5680*/  I2FP.F32.U32 R0, R2 ;  /* 0x0000000200007245 */ /* 0x000fc80000201000 */
[----:B------:R-:W-:-:S05]  /*5690*/  F2FP.F16.F32.PACK_AB R0, RZ, R0 ;  /* 0x00000000ff00723e */ /* 0x000fca00000000ff */
[----:B------:R0:W-:Y:S01]  /*56a0*/  STG.E.U16 desc[UR36][R16.64], R0 ;  /* 0x0000000010007986 */ /* 0x0001e2000c101524 */
[----:B------:R-:W-:Y:S05]  /*56b0*/  BRA `(.L_x_20478) ;  /* 0x0000000800e07947 */ /* 0x000fea0003800000 */
.L_x_20481:
        /* <DEDUP_REMOVED lines=10> */
.L_x_20484:
[----:B------:R-:W-:-:S04]  /*5760*/  I2FP.F32.U32 R2, R2 ;  /* 0x0000000200027245 */ /* 0x000fc80000201000 */
[----:B------:R-:W-:-:S04]  /*5770*/  F2FP.F16.F32.PACK_AB R3, RZ, R2 ;  /* 0x00000002ff03723e */ /* 0x000fc800000000ff */
[----:B------:R-:W-:-:S05]  /*5780*/  PRMT R3, R3, 0x5410, RZ ;  /* 0x0000541003037816 */ /* 0x000fca00000000ff */
[----:B------:R0:W-:Y:S01]  /*5790*/  STG.E desc[UR36][R16.64], R3 ;  /* 0x0000000310007986 */ /* 0x0001e2000c101924 */
[----:B------:R-:W-:Y:S05]  /*57a0*/  BRA `(.L_x_20478) ;  /* 0x0000000800a47947 */ /* 0x000fea0003800000 */
.L_x_20483:
[----:B------:R-:W0:Y:S02]  /*57b0*/  I2F.F64.U32 R2, R2 ;  /* 0x0000000200027312 */ /* 0x000e240000201800 */
[----:B0-----:R0:W-:Y:S01]  /*57c0*/  STG.E.64 desc[UR36][R16.64], R2 ;  /* 0x0000000210007986 */ /* 0x0011e2000c101b24 */
[----:B------:R-:W-:Y:S05]  /*57d0*/  BRA `(.L_x_20478) ;  /* 0x0000000800987947 */ /* 0x000fea0003800000 */
.L_x_20473:
        /* <DEDUP_REMOVED lines=10> */
.L_x_20487:
[----:B------:R-:W0:Y:S01]  /*5880*/  I2F.F64.U32 R4, R2 ;  /* 0x0000000200047312 */ /* 0x000e220000201800 */
[----:B------:R-:W-:-:S05]  /*5890*/  CS2R R6, SRZ ;  /* 0x0000000000067805 */ /* 0x000fca000001ff00 */
[----:B0-----:R0:W-:Y:S01]  /*58a0*/  STG.E.128 desc[UR36][R16.64], R4 ;  /* 0x0000000410007986 */ /* 0x0011e2000c101d24 */
[----:B------:R-:W-:Y:S05]  /*58b0*/  BRA `(.L_x_20478) ;  /* 0x0000000800607947 */ /* 0x000fea0003800000 */
.L_x_20486:
        /* <DEDUP_REMOVED lines=21> */
.L_x_20491:
[----:B------:R-:W-:Y:S05]  /*5a10*/  BSYNC B0 ;  /* 0x0000000000007941 */ /* 0x000fea0003800000 */
.L_x_20490:
[----:B------:R-:W-:-:S05]  /*5a20*/  LOP3.LUT R3, R0, R3, RZ, 0xfc, !PT ;  /* 0x0000000300037212 */ /* 0x000fca00078efcff */
[----:B------:R0:W-:Y:S01]  /*5a30*/  STG.E.U8 desc[UR36][R16.64], R3 ;  /* 0x0000000310007986 */ /* 0x0001e2000c101124 */
[----:B------:R-:W-:Y:S05]  /*5a40*/  BRA `(.L_x_20478) ;  /* 0x0000000400fc7947 */ /* 0x000fea0003800000 */
.L_x_20489:
        /* <DEDUP_REMOVED lines=13> */
.L_x_20493:
[----:B------:R-:W-:Y:S01]  /*5b20*/  IMAD.MOV.U32 R0, RZ, RZ, 0x7f ;  /* 0x0000007fff007424 */ /* 0x000fe200078e00ff */
[----:B------:R-:W-:-:S04]  /*5b30*/  ISETP.GT.U32.AND P0, PT, R2, 0x7f800000, PT ;  /* 0x7f8000000200780c */ /* 0x000fc80003f04070 */
[----:B------:R-:W-:-:S09]  /*5b40*/  SEL R0, R0, 0x7c, P0 ;  /* 0x0000007c00007807 */ /* 0x000fd20000000000 */
.L_x_20494:
[----:B------:R-:W-:Y:S05]  /*5b50*/  BSYNC B0 ;  /* 0x0000000000007941 */ /* 0x000fea0003800000 */
.L_x_20492:
[----:B------:R-:W-:-:S04]  /*5b60*/  LOP3.LUT R2, R3, 0x80000000, RZ, 0xc0, !PT ;  /* 0x8000000003027812 */ /* 0x000fc800078ec0ff */
[----:B------:R-:W-:-:S04]  /*5b70*/  SHF.R.U32.HI R3, RZ, 0x18, R2 ;  /* 0x00000018ff037819 */ /* 0x000fc80000011602 */
[----:B------:R-:W-:-:S05]  /*5b80*/  LOP3.LUT R3, R0, R3, RZ, 0xfc, !PT ;  /* 0x0000000300037212 */ /* 0x000fca00078efcff */
[----:B------:R0:W-:Y:S01]  /*5b90*/  STG.E.U8 desc[UR36][R16.64], R3 ;  /* 0x0000000310007986 */ /* 0x0001e2000c101124 */
[----:B------:R-:W-:Y:S05]  /*5ba0*/  BRA `(.L_x_20478) ;  /* 0x0000000400a47947 */ /* 0x000fea0003800000 */
.L_x_20488:
[----:B------:R-:W-:-:S04]  /*5bb0*/  I2FP.F32.U32 R0, R2 ;  /* 0x0000000200007245 */ /* 0x000fc80000201000 */
[----:B------:R-:W-:-:S05]  /*5bc0*/  F2FP.BF16.F32.PACK_AB R0, RZ, R0 ;  /* 0x00000000ff00723e */ /* 0x000fca00000010ff */
[----:B------:R0:W-:Y:S01]  /*5bd0*/  STG.E.U16 desc[UR36][R16.64], R0 ;  /* 0x0000000010007986 */ /* 0x0001e2000c101524 */
[----:B------:R-:W-:Y:S05]  /*5be0*/  BRA `(.L_x_20478) ;  /* 0x0000000400947947 */ /* 0x000fea0003800000 */
.L_x_20485:
        /* <DEDUP_REMOVED lines=10> */
.L_x_20497:
        /* <DEDUP_REMOVED lines=17> */
.L_x_20500:
[----:B------:R-:W-:-:S04]  /*5da0*/  LOP3.LUT R2, R3, 0x80000000, RZ, 0xc0, !PT ;  /* 0x8000000003027812 */ /* 0x000fc800078ec0ff */
[----:B------:R-:W-:-:S04]  /*5db0*/  SHF.R.U32.HI R3, RZ, 0x18, R2 ;  /* 0x00000018ff037819 */ /* 0x000fc80000011602 */
[----:B------:R-:W-:-:S04]  /*5dc0*/  LOP3.LUT R0, R0, R3, RZ, 0xfc, !PT ;  /* 0x0000000300007212 */ /* 0x000fc800078efcff */
[----:B------:R-:W-:-:S07]  /*5dd0*/  PRMT R8, R0, 0x7610, R8 ;  /* 0x0000761000087816 */ /* 0x000fce0000000008 */
.L_x_20499:
[----:B------:R-:W-:Y:S05]  /*5de0*/  BSYNC B0 ;  /* 0x0000000000007941 */ /* 0x000fea0003800000 */
.L_x_20498:
[----:B------:R3:W-:Y:S01]  /*5df0*/  STG.E.U8 desc[UR36][R16.64], R8 ;  /* 0x0000000810007986 */ /* 0x0007e2000c101124 */
[----:B------:R-:W-:Y:S05]  /*5e00*/  BRA `(.L_x_20478) ;  /* 0x00000004000c7947 */ /* 0x000fea0003800000 */
.L_x_20496:
        /* <DEDUP_REMOVED lines=17> */
.L_x_20503:
[----:B------:R-:W-:-:S04]  /*5f20*/  LOP3.LUT R2, R3, 0x80000000, RZ, 0xc0, !PT ;  /* 0x8000000003027812 */ /* 0x000fc800078ec0ff */
[----:B------:R-:W-:-:S04]  /*5f30*/  SHF.R.U32.HI R3, RZ, 0x18, R2 ;  /* 0x00000018ff037819 */ /* 0x000fc80000011602 */
[----:B------:R-:W-:-:S04]  /*5f40*/  LOP3.LUT R0, R0, R3, RZ, 0xfc, !PT ;  /* 0x0000000300007212 */ /* 0x000fc800078efcff */
[----:B------:R-:W-:-:S07]  /*5f50*/  PRMT R8, R0, 0x7610, R8 ;  /* 0x0000761000087816 */ /* 0x000fce0000000008 */
.L_x_20502:
[----:B------:R-:W-:Y:S05]  /*5f60*/  BSYNC B0 ;  /* 0x0000000000007941 */ /* 0x000fea0003800000 */
.L_x_20501:
[----:B------:R0:W-:Y:S01]  /*5f70*/  STG.E.U8 desc[UR36][R16.64], R8 ;  /* 0x0000000810007986 */ /* 0x0001e2000c101124 */
[----:B------:R-:W-:Y:S05]  /*5f80*/  BRA `(.L_x_20478) ;  /* 0x0000000000ac7947 */ /* 0x000fea0003800000 */
.L_x_20495:
        /* <DEDUP_REMOVED lines=22> */
.L_x_20477:
        /* <DEDUP_REMOVED lines=16> */
.L_x_20506:
[----:B------:R-:W-:Y:S05]  /*61f0*/  BRA `(.L_x_20478) ;  /* 0x0000000000107947 */ /* 0x000fea0003800000 */
.L_x_20505:
[----:B------:R-:W-:-:S05]  /*6200*/  IMAD.MOV.U32 R3, RZ, RZ, RZ ;  /* 0x000000ffff037224 */ /* 0x000fca00078e00ff */
[----:B------:R2:W-:Y:S01]  /*6210*/  STG.E.64 desc[UR36][R16.64], R2 ;  /* 0x0000000210007986 */ /* 0x0005e2000c101b24 */
[----:B------:R-:W-:Y:S05]  /*6220*/  BRA `(.L_x_20478) ;  /* 0x0000000000047947 */ /* 0x000fea0003800000 */
.L_x_20504:
[----:B------:R0:W-:Y:S02]  /*6230*/  STG.E desc[UR36][R16.64], R2 ;  /* 0x0000000210007986 */ /* 0x0001e4000c101924 */
.L_x_20478:
[----:B------:R-:W-:-:S07]  /*6240*/  VIADD R19, R19, 0x80 ;  /* 0x0000008013137836 */ /* 0x000fce0000000000 */
.L_x_20438:
[----:B------:R-:W-:Y:S05]  /*6250*/  BSYNC B6 ;  /* 0x0000000000067941 */ /* 0x000fea0003800000 */
.L_x_20437:
        /* <DEDUP_REMOVED lines=307> */
.L_x_20509:
        /* <DEDUP_REMOVED lines=21> */
.L_x_20513:
[----:B------:R-:W2:Y:S02]  /*76e0*/  LDG.E.U8 R2, desc[UR36][R4.64] ;  /* 0x0000002404027981 */ /* 0x000ea4000c1e1100 */
[----:B--2---:R-:W0:Y:S01]  /*76f0*/  I2F.F64.U16 R2, R2 ;  /* 0x0000000200027312 */ /* 0x004e220000101800 */
[----:B------:R-:W-:Y:S05]  /*7700*/  BRA `(.L_x_20515) ;  /* 0x0000000c00707947 */ /* 0x000fea0003800000 */
.L_x_20512:
        /* <DEDUP_REMOVED lines=9> */
.L_x_20517:
[----:B------:R-:W2:Y:S02]  /*77a0*/  LDG.E R2, desc[UR36][R4.64] ;  /* 0x0000002404027981 */ /* 0x000ea4000c1e1900 */
[----:B--2---:R-:W0:Y:S01]  /*77b0*/  I2F.F64 R2, R2 ;  /* 0x0000000200027312 */ /* 0x004e220000201c00 */
[----:B------:R-:W-:Y:S05]  /*77c0*/  BRA `(.L_x_20515) ;  /* 0x0000000c00407947 */ /* 0x000fea0003800000 */
.L_x_20516:
[----:B------:R-:W2:Y:S02]  /*77d0*/  LDG.E.U16 R2, desc[UR36][R4.64] ;  /* 0x0000002404027981 */ /* 0x000ea4000c1e1500 */
[----:B--2---:R-:W0:Y:S01]  /*77e0*/  I2F.F64.S16 R2, R2 ;  /* 0x0000000200027312 */ /* 0x004e220000101c00 */
[----:B------:R-:W-:Y:S05]  /*77f0*/  BRA `(.L_x_20515) ;  /* 0x0000000c00347947 */ /* 0x000fea0003800000 */
.L_x_20511:
        /* <DEDUP_REMOVED lines=10> */
.L_x_20519:
[----:B------:R-:W2:Y:S02]  /*78a0*/  LDG.E.U16 R0, desc[UR36][R4.64] ;  /* 0x0000002404007981 */ /* 0x000ea4000c1e1500 */
[----:B--2---:R-:W-:-:S05]  /*78b0*/  HADD2.F32 R0, -RZ, R0.H0_H0 ;  /* 0x20000000ff007230 */ /* 0x004fca0000004100 */
[----:B------:R-:W-:-:S04]  /*78c0*/  FMUL.FTZ R0, R0, 1 ;  /* 0x3f80000000007820 */ /* 0x000fc80000410000 */
[----:B------:R0:W1:Y:S01]  /*78d0*/  F2F.F64.F32 R2, R0 ;  /* 0x0000000000027310 */ /* 0x0000620000201800 */
[----:B------:R-:W-:Y:S05]  /*78e0*/  BRA `(.L_x_20515) ;  /* 0x0000000800f87947 */ /* 0x000fea0003800000 */
.L_x_20518:
        /* <DEDUP_REMOVED lines=10> */
.L_x_20521:
[----:B------:R-:W2:Y:S02]  /*7990*/  LDG.E.U16 R4, desc[UR36][R4.64] ;  /* 0x0000002404047981 */ /* 0x000ea4000c1e1500 */
[----:B--2---:R-:W-:-:S05]  /*79a0*/  HADD2.F32 R0, -RZ, R4.H0_H0 ;  /* 0x20000004ff007230 */ /* 0x004fca0000004100 */
[----:B------:R-:W-:-:S04]  /*79b0*/  FMUL.FTZ R0, R0, 1 ;  /* 0x3f80000000007820 */ /* 0x000fc80000410000 */
[----:B------:R0:W1:Y:S01]  /*79c0*/  F2F.F64.F32 R2, R0 ;  /* 0x0000000000027310 */ /* 0x0000620000201800 */
[----:B------:R-:W-:Y:S05]  /*79d0*/  BRA `(.L_x_20515) ;  /* 0x0000000800bc7947 */ /* 0x000fea0003800000 */
.L_x_20520:
[----:B------:R0:W5:Y:S01]  /*79e0*/  LDG.E.64 R2, desc[UR36][R4.64] ;  /* 0x0000002404027981 */ /* 0x000162000c1e1b00 */
[----:B------:R-:W-:Y:S05]  /*79f0*/  BRA `(.L_x_20515) ;  /* 0x0000000800b47947 */ /* 0x000fea0003800000 */
.L_x_20510:
        /* <DEDUP_REMOVED lines=13> */
.L_x_20524:
[----:B------:R0:W5:Y:S01]  /*7ad0*/  LDG.E.64 R2, desc[UR36][R4.64] ;  /* 0x0000002404027981 */ /* 0x000162000c1e1b00 */
[----:B------:R-:W-:Y:S05]  /*7ae0*/  BRA `(.L_x_20515) ;  /* 0x0000000800787947 */ /* 0x000fea0003800000 */
.L_x_20523:
        /* <DEDUP_REMOVED lines=28> */
.L_x_20526:
        /* <DEDUP_REMOVED lines=15> */
.L_x_20525:
[----:B------:R-:W2:Y:S02]  /*7da0*/  LDG.E.U16 R0, desc[UR36][R4.64] ;  /* 0x0000002404007981 */ /* 0x000ea4000c1e1500 */
[----:B--2---:R-:W-:-:S04]  /*7db0*/  IMAD.U32 R0, R0, 0x10000, RZ ;  /* 0x0001000000007824 */ /* 0x004fc800078e00ff */
[----:B------:R-:W-:-:S04]  /*7dc0*/  FMUL.FTZ R0, R0, 1 ;  /* 0x3f80000000007820 */ /* 0x000fc80000410000 */
[----:B------:R0:W1:Y:S01]  /*7dd0*/  F2F.F64.F32 R2, R0 ;  /* 0x0000000000027310 */ /* 0x0000620000201800 */
[----:B------:R-:W-:Y:S05]  /*7de0*/  BRA `(.L_x_20515) ;  /* 0x0000000400b87947 */ /* 0x000fea0003800000 */
.L_x_20522:
        /* <DEDUP_REMOVED lines=11> */
.L_x_20529:
        /* <DEDUP_REMOVED lines=21> */
.L_x_20533:
[----:B------:R-:W-:Y:S05]  /*7ff0*/  BSYNC B1 ;  /* 0x0000000000017941 */ /* 0x000fea0003800000 */
.L_x_20532:
[----:B------:R-:W-:Y:S01]  /*8000*/  LEA R3, R0, 0x3b800000, 0x17 ;  /* 0x3b80000000037811 */ /* 0x000fe200078eb8ff */
[----:B------:R-:W-:-:S05]  /*8010*/  IMAD.SHL.U32 R0, R2, 0x100000, RZ ;  /* 0x0010000002007824 */ /* 0x000fca00078e00ff */
[----:B------:R-:W-:-:S07]  /*8020*/  LOP3.LUT R0, R3, R0, R4, 0xfe, !PT ;  /* 0x0000000003007212 */ /* 0x000fce00078efe04 */
.L_x_20531:
[----:B------:R-:W-:Y:S05]  /*8030*/  BSYNC B0 ;  /* 0x0000000000007941 */ /* 0x000fea0003800000 */
.L_x_20530:
[----:B------:R-:W-:-:S04]  /*8040*/  FMUL.FTZ R0, R0, 1 ;  /* 0x3f80000000007820 */ /* 0x000fc80000410000 */
[----:B------:R1:W2:Y:S01]  /*8050*/  F2F.F64.F32 R2, R0 ;  /* 0x0000000000027310 */ /* 0x0002a20000201800 */
[----:B------:R-:W-:Y:S05]  /*8060*/  BRA `(.L_x_20515) ;  /* 0x0000000400187947 */ /* 0x000fea0003800000 */
.L_x_20528:
        /* <DEDUP_REMOVED lines=21> */
.L_x_20537:
[----:B------:R-:W-:Y:S05]  /*81c0*/  BSYNC B1 ;  /* 0x0000000000017941 */ /* 0x000fea0003800000 */
.L_x_20536:
[----:B------:R-:W-:Y:S01]  /*81d0*/  LEA R3, R0, 0x37800000, 0x17 ;  /* 0x3780000000037811 */ /* 0x000fe200078eb8ff */
[----:B------:R-:W-:-:S05]  /*81e0*/  IMAD.SHL.U32 R0, R2, 0x200000, RZ ;  /* 0x0020000002007824 */ /* 0x000fca00078e00ff */
[----:B------:R-:W-:-:S07]  /*81f0*/  LOP3.LUT R0, R3, R0, R4, 0xfe, !PT ;  /* 0x0000000003007212 */ /* 0x000fce00078efe04 */
.L_x_20535:
[----:B------:R-:W-:Y:S05]  /*8200*/  BSYNC B0 ;  /* 0x0000000000007941 */ /* 0x000fea0003800000 */
.L_x_20534:
[----:B------:R-:W-:-:S04]  /*8210*/  FMUL.FTZ R0, R0, 1 ;  /* 0x3f80000000007820 */ /* 0x000fc80000410000 */
[----:B------:R3:W4:Y:S01]  /*8220*/  F2F.F64.F32 R2, R0 ;  /* 0x0000000000027310 */ /* 0x0007220000201800 */
[----:B------:R-:W-:Y:S05]  /*8230*/  BRA `(.L_x_20515) ;  /* 0x0000000000a47947 */ /* 0x000fea0003800000 */
.L_x_20527:
        /* <DEDUP_REMOVED lines=14> */
.L_x_20541:
[----:B------:R-:W-:Y:S05]  /*8320*/  BSYNC B0 ;  /* 0x0000000000007941 */ /* 0x000fea0003800000 */
.L_x_20540:
[----:B------:R-:W-:-:S04]  /*8330*/  FMUL.FTZ R0, R0, 1 ;  /* 0x3f80000000007820 */ /* 0x000fc80000410000 */
[----:B------:R0:W1:Y:S01]  /*8340*/  F2F.F64.F32 R2, R0 ;  /* 0x0000000000027310 */ /* 0x0000620000201800 */
[----:B------:R-:W-:Y:S05]  /*8350*/  BRA `(.L_x_20515) ;  /* 0x00000000005c7947 */ /* 0x000fea0003800000 */
.L_x_20514:
        /* <DEDUP_REMOVED lines=16> */
.L_x_20542:
[----:B------:R-:W-:Y:S01]  /*8460*/  CS2R R2, SRZ ;  /* 0x0000000000027805 */ /* 0x000fe2000001ff00 */
[----:B------:R-:W-:Y:S06]  /*8470*/  BRA `(.L_x_20515) ;  /* 0x0000000000147947 */ /* 0x000fec0003800000 */
.L_x_20539:
[----:B------:R-:W2:Y:S02]  /*8480*/  LDG.E.64 R2, desc[UR36][R4.64] ;  /* 0x0000002404027981 */ /* 0x000ea4000c1e1b00 */
[----:B--2---:R-:W0:Y:S01]  /*8490*/  I2F.F64.U64 R2, R2 ;  /* 0x0000000200027312 */ /* 0x004e220000301800 */
[----:B------:R-:W-:Y:S05]  /*84a0*/  BRA `(.L_x_20515) ;  /* 0x0000000000087947 */ /* 0x000fea0003800000 */
.L_x_20538:
[----:B------:R-:W2:Y:S02]  /*84b0*/  LDG.E R2, desc[UR36][R4.64] ;  /* 0x0000002404027981 */ /* 0x000ea4000c1e1900 */
[----:B--2---:R-:W0:Y:S02]  /*84c0*/  I2F.F64.U32 R2, R2 ;  /* 0x0000000200027312 */ /* 0x004e240000201800 */
.L_x_20515:
        /* <DEDUP_REMOVED lines=18> */
.L_x_20546:
[----:B------:R3:W-:Y:S01]  /*85f0*/  STG.E.U8 desc[UR36][R16.64], R2 ;  /* 0x0000000210007986 */ /* 0x0007e2000c101124 */
[----:B------:R-:W-:Y:S05]  /*8600*/  BRA `(.L_x_20548) ;  /* 0x0000000c00487947 */ /* 0x000fea0003800000 */
.L_x_20545:
        /* <DEDUP_REMOVED lines=9> */
.L_x_20550:
[----:B------:R2:W-:Y:S01]  /*86a0*/  STG.E desc[UR36][R16.64], R2 ;  /* 0x0000000210007986 */ /* 0x0005e2000c101924 */
[----:B------:R-:W-:Y:S05]  /*86b0*/  BRA `(.L_x_20548) ;  /* 0x0000000c001c7947 */ /* 0x000fea0003800000 */
.L_x_20549:
[----:B------:R0:W-:Y:S01]  /*86c0*/  STG.E.U16 desc[UR36][R16.64], R2 ;  /* 0x0000000210007986 */ /* 0x0001e2000c101524 */
[----:B------:R-:W-:Y:S05]  /*86d0*/  BRA `(.L_x_20548) ;  /* 0x0000000c00147947 */ /* 0x000fea0003800000 */
.L_x_20544:
        /* <DEDUP_REMOVED lines=9> */
.L_x_20552:
[----:B------:R-:W-:-:S04]  /*8770*/  I2FP.F32.U32 R0, R2 ;  /* 0x0000000200007245 */ /* 0x000fc80000201000 */
[----:B------:R-:W-:-:S05]  /*8780*/  F2FP.F16.F32.PACK_AB R0, RZ, R0 ;  /* 0x00000000ff00723e */ /* 0x000fca00000000ff */
[----:B------:R0:W-:Y:S01]  /*8790*/  STG.E.U16 desc[UR36][R16.64], R0 ;  /* 0x0000000010007986 */ /* 0x0001e2000c101524 */
[----:B------:R-:W-:Y:S05]  /*87a0*/  BRA `(.L_x_20548) ;  /* 0x0000000800e07947 */ /* 0x000fea0003800000 */
.L_x_20551:
        /* <DEDUP_REMOVED lines=10> */
.L_x_20554:
[----:B------:R-:W-:-:S04]  /*8850*/  I2FP.F32.U32 R2, R2 ;  /* 0x0000000200027245 */ /* 0x000fc80000201000 */
[----:B------:R-:W-:-:S04]  /*8860*/  F2FP.F16.F32.PACK_AB R3, RZ, R2 ;  /* 0x00000002ff03723e */ /* 0x000fc800000000ff */
[----:B------:R-:W-:-:S05]  /*8870*/  PRMT R3, R3, 0x5410, RZ ;  /* 0x0000541003037816 */ /* 0x000fca00000000ff */
[----:B------:R0:W-:Y:S01]  /*8880*/  STG.E desc[UR36][R16.64], R3 ;  /* 0x0000000310007986 */ /* 0x0001e2000c101924 */
[----:B------:R-:W-:Y:S05]  /*8890*/  BRA `(.L_x_20548) ;  /* 0x0000000800a47947 */ /* 0x000fea0003800000 */
.L_x_20553:
[----:B------:R-:W0:Y:S02]  /*88a0*/  I2F.F64.U32 R2, R2 ;  /* 0x0000000200027312 */ /* 0x000e240000201800 */
[----:B0-----:R0:W-:Y:S01]  /*88b0*/  STG.E.64 desc[UR36][R16.64], R2 ;  /* 0x0000000210007986 */ /* 0x0011e2000c101b24 */
[----:B------:R-:W-:Y:S05]  /*88c0*/  BRA `(.L_x_20548) ;  /* 0x0000000800987947 */ /* 0x000fea0003800000 */
.L_x_20543:
        /* <DEDUP_REMOVED lines=10> */
.L_x_20557:
[----:B------:R-:W0:Y:S01]  /*8970*/  I2F.F64.U32 R4, R2 ;  /* 0x0000000200047312 */ /* 0x000e220000201800 */
[----:B------:R-:W-:-:S05]  /*8980*/  CS2R R6, SRZ ;  /* 0x0000000000067805 */ /* 0x000fca000001ff00 */
[----:B0-----:R0:W-:Y:S01]  /*8990*/  STG.E.128 desc[UR36][R16.64], R4 ;  /* 0x0000000410007986 */ /* 0x0011e2000c101d24 */
[----:B------:R-:W-:Y:S05]  /*89a0*/  BRA `(.L_x_20548) ;  /* 0x0000000800607947 */ /* 0x000fea0003800000 */
.L_x_20556:
        /* <DEDUP_REMOVED lines=21> */
.L_x_20561:
[----:B------:R-:W-:Y:S05]  /*8b00*/  BSYNC B0 ;  /* 0x0000000000007941 */ /* 0x000fea0003800000 */
.L_x_20560:
[----:B------:R-:W-:-:S05]  /*8b10*/  LOP3.LUT R3, R0, R3, RZ, 0xfc, !PT ;  /* 0x0000000300037212 */ /* 0x000fca00078efcff */
[----:B------:R0:W-:Y:S01]  /*8b20*/  STG.E.U8 desc[UR36][R16.64], R3 ;  /* 0x0000000310007986 */ /* 0x0001e2000c101124 */
[----:B------:R-:W-:Y:S05]  /*8b30*/  BRA `(.L_x_20548) ;  /* 0x0000000400fc7947 */ /* 0x000fea0003800000 */
.L_x_20559:
        /* <DEDUP_REMOVED lines=13> */
.L_x_20563:
[----:B------:R-:W-:Y:S01]  /*8c10*/  IMAD.MOV.U32 R0, RZ, RZ, 0x7f ;  /* 0x0000007fff007424 */ /* 0x000fe200078e00ff */
[----:B------:R-:W-:-:S04]  /*8c20*/  ISETP.GT.U32.AND P0, PT, R2, 0x7f800000, PT ;  /* 0x7f8000000200780c */ /* 0x000fc80003f04070 */
[----:B------:R-:W-:-:S09]  /*8c30*/  SEL R0, R0, 0x7c, P0 ;  /* 0x0000007c00007807 */ /* 0x000fd20000000000 */
.L_x_20564:
[----:B------:R-:W-:Y:S05]  /*8c40*/  BSYNC B0 ;  /* 0x0000000000007941 */ /* 0x000fea0003800000 */
.L_x_20562:
[----:B------:R-:W-:-:S04]  /*8c50*/  LOP3.LUT R2, R3, 0x80000000, RZ, 0xc0, !PT ;  /* 0x8000000003027812 */ /* 0x000fc800078ec0ff */
[----:B------:R-:W-:-:S04]  /*8c60*/  SHF.R.U32.HI R3, RZ, 0x18, R2 ;  /* 0x00000018ff037819 */ /* 0x000fc80000011602 */
[----:B------:R-:W-:-:S05]  /*8c70*/  LOP3.LUT R3, R0, R3, RZ, 0xfc, !PT ;  /* 0x0000000300037212 */ /* 0x000fca00078efcff */
[----:B------:R0:W-:Y:S01]  /*8c80*/  STG.E.U8 desc[UR36][R16.64], R3 ;  /* 0x0000000310007986 */ /* 0x0001e2000c101124 */
[----:B------:R-:W-:Y:S05]  /*8c90*/  BRA `(.L_x_20548) ;  /* 0x0000000400a47947 */ /* 0x000fea0003800000 */
.L_x_20558:
[----:B------:R-:W-:-:S04]  /*8ca0*/  I2FP.F32.U32 R0, R2 ;  /* 0x0000000200007245 */ /* 0x000fc80000201000 */
[----:B------:R-:W-:-:S05]  /*8cb0*/  F2FP.BF16.F32.PACK_AB R0, RZ, R0 ;  /* 0x00000000ff00723e */ /* 0x000fca00000010ff */
[----:B------:R0:W-:Y:S01]  /*8cc0*/  STG.E.U16 desc[UR36][R16.64], R0 ;  /* 0x0000000010007986 */ /* 0x0001e2000c101524 */
[----:B------:R-:W-:Y:S05]  /*8cd0*/  BRA `(.L_x_20548) ;  /* 0x0000000400947947 */ /* 0x000fea0003800000 */
.L_x_20555:
        /* <DEDUP_REMOVED lines=10> */
.L_x_20567:
        /* <DEDUP_REMOVED lines=17> */
.L_x_20570:
[----:B------:R-:W-:-:S04]  /*8e90*/  LOP3.LUT R2, R3, 0x80000000, RZ, 0xc0, !PT ;  /* 0x8000000003027812 */ /* 0x000fc800078ec0ff */
[----:B------:R-:W-:-:S04]  /*8ea0*/  SHF.R.U32.HI R3, RZ, 0x18, R2 ;  /* 0x00000018ff037819 */ /* 0x000fc80000011602 */
[----:B------:R-:W-:-:S04]  /*8eb0*/  LOP3.LUT R0, R0, R3, RZ, 0xfc, !PT ;  /* 0x0000000300007212 */ /* 0x000fc800078efcff */
[----:B------:R-:W-:-:S07]  /*8ec0*/  PRMT R8, R0, 0x7610, R8 ;  /* 0x0000761000087816 */ /* 0x000fce0000000008 */
.L_x_20569:
[----:B------:R-:W-:Y:S05]  /*8ed0*/  BSYNC B0 ;  /* 0x0000000000007941 */ /* 0x000fea0003800000 */
.L_x_20568:
[----:B------:R0:W-:Y:S01]  /*8ee0*/  STG.E.U8 desc[UR36][R16.64], R8 ;  /* 0x0000000810007986 */ /* 0x0001e2000c101124 */
[----:B------:R-:W-:Y:S05]  /*8ef0*/  BRA `(.L_x_20548) ;  /* 0x00000004000c7947 */ /* 0x000fea0003800000 */
.L_x_20566:
        /* <DEDUP_REMOVED lines=17> */
.L_x_20573:
[----:B------:R-:W-:-:S04]  /*9010*/  LOP3.LUT R2, R3, 0x80000000, RZ, 0xc0, !PT ;  /* 0x8000000003027812 */ /* 0x000fc800078ec0ff */
[----:B------:R-:W-:-:S04]  /*9020*/  SHF.R.U32.HI R3, RZ, 0x18, R2 ;  /* 0x00000018ff037819 */ /* 0x000fc80000011602 */
[----:B------:R-:W-:-:S04]  /*9030*/  LOP3.LUT R0, R0, R3, RZ, 0xfc, !PT ;  /* 0x0000000300007212 */ /* 0x000fc800078efcff */
[----:B------:R-:W-:-:S07]  /*9040*/  PRMT R8, R0, 0x7610, R8 ;  /* 0x0000761000087816 */ /* 0x000fce0000000008 */
.L_x_20572:
[----:B------:R-:W-:Y:S05]  /*9050*/  BSYNC B0 ;  /* 0x0000000000007941 */ /* 0x000fea0003800000 */
.L_x_20571:
[----:B------:R0:W-:Y:S01]  /*9060*/  STG.E.U8 desc[UR36][R16.64], R8 ;  /* 0x0000000810007986 */ /* 0x0001e2000c101124 */
[----:B------:R-:W-:Y:S05]  /*9070*/  BRA `(.L_x_20548) ;  /* 0x0000000000ac7947 */ /* 0x000fea0003800000 */
.L_x_20565:
        /* <DEDUP_REMOVED lines=22> */
.L_x_20547:
        /* <DEDUP_REMOVED lines=16> */
.L_x_20576:
[----:B------:R-:W-:Y:S05]  /*92e0*/  BRA `(.L_x_20548) ;  /* 0x0000000000107947 */ /* 0x000fea0003800000 */
.L_x_20575:
[----:B------:R-:W-:-:S05]  /*92f0*/  IMAD.MOV.U32 R3, RZ, RZ, RZ ;  /* 0x000000ffff037224 */ /* 0x000fca00078e00ff */
[----:B------:R0:W-:Y:S01]  /*9300*/  STG.E.64 desc[UR36][R16.64], R2 ;  /* 0x0000000210007986 */ /* 0x0001e2000c101b24 */
[----:B------:R-:W-:Y:S05]  /*9310*/  BRA `(.L_x_20548) ;  /* 0x0000000000047947 */ /* 0x000fea0003800000 */
.L_x_20574:
[----:B------:R0:W-:Y:S02]  /*9320*/  STG.E desc[UR36][R16.64], R2 ;  /* 0x0000000210007986 */ /* 0x0001e4000c101924 */
.L_x_20548:
[----:B------:R-:W-:-:S07]  /*9330*/  VIADD R19, R19, 0x80 ;  /* 0x0000008013137836 */ /* 0x000fce0000000000 */
.L_x_20508:
[----:B------:R-:W-:Y:S05]  /*9340*/  BSYNC B6 ;  /* 0x0000000000067941 */ /* 0x000fea0003800000 */
.L_x_20507:
        /* <DEDUP_REMOVED lines=306> */
.L_x_20577:
        /* <DEDUP_REMOVED lines=21> */
.L_x_20581:
[----:B------:R-:W2:Y:S02]  /*a7c0*/  LDG.E.U8 R2, desc[UR36][R4.64] ;  /* 0x0000002404027981 */ /* 0x000ea4000c1e1100 */
[----:B--2---:R-:W4:Y:S01]  /*a7d0*/  I2F.F64.U16 R2, R2 ;  /* 0x0000000200027312 */ /* 0x004f220000101800 */
[----:B------:R-:W-:Y:S05]  /*a7e0*/  BRA `(.L_x_20583) ;  /* 0x0000000c00707947 */ /* 0x000fea0003800000 */
.L_x_20580:
        /* <DEDUP_REMOVED lines=9> */
.L_x_20585:
[----:B------:R-:W2:Y:S02]  /*a880*/  LDG.E R2, desc[UR36][R4.64] ;  /* 0x0000002404027981 */ /* 0x000ea4000c1e1900 */
[----:B--2---:R-:W2:Y:S01]  /*a890*/  I2F.F64 R2, R2 ;  /* 0x0000000200027312 */ /* 0x004ea20000201c00 */
[----:B------:R-:W-:Y:S05]  /*a8a0*/  BRA `(.L_x_20583) ;  /* 0x0000000c00407947 */ /* 0x000fea0003800000 */
.L_x_20584:
[----:B------:R-:W2:Y:S02]  /*a8b0*/  LDG.E.U16 R2, desc[UR36][R4.64] ;  /* 0x0000002404027981 */ /* 0x000ea4000c1e1500 */
[----:B--2---:R-:W0:Y:S01]  /*a8c0*/  I2F.F64.S16 R2, R2 ;  /* 0x0000000200027312 */ /* 0x004e220000101c00 */
[----:B------:R-:W-:Y:S05]  /*a8d0*/  BRA `(.L_x_20583) ;  /* 0x0000000c00347947 */ /* 0x000fea0003800000 */
.L_x_20579:
        /* <DEDUP_REMOVED lines=10> */
.L_x_20587:
[----:B------:R-:W2:Y:S02]  /*a980*/  LDG.E.U16 R0, desc[UR36][R4.64] ;  /* 0x0000002404007981 */ /* 0x000ea4000c1e1500 */
[----:B--2---:R-:W-:-:S05]  /*a990*/  HADD2.F32 R0, -RZ, R0.H0_H0 ;  /* 0x20000000ff007230 */ /* 0x004fca0000004100 */
[----:B------:R-:W-:-:S04]  /*a9a0*/  FMUL.FTZ R0, R0, 1 ;  /* 0x3f80000000007820 */ /* 0x000fc80000410000 */
[----:B------:R0:W1:Y:S01]  /*a9b0*/  F2F.F64.F32 R2, R0 ;  /* 0x0000000000027310 */ /* 0x0000620000201800 */
[----:B------:R-:W-:Y:S05]  /*a9c0*/  BRA `(.L_x_20583) ;  /* 0x0000000800f87947 */ /* 0x000fea0003800000 */
.L_x_20586:
        /* <DEDUP_REMOVED lines=10> */
.L_x_20589:
[----:B------:R-:W2:Y:S02]  /*aa70*/  LDG.E.U16 R4, desc[UR36][R4.64] ;  /* 0x0000002404047981 */ /* 0x000ea4000c1e1500 */
[----:B--2---:R-:W-:-:S05]  /*aa80*/  HADD2.F32 R0, -RZ, R4.H0_H0 ;  /* 0x20000004ff007230 */ /* 0x004fca0000004100 */
[----:B------:R-:W-:-:S04]  /*aa90*/  FMUL.FTZ R0, R0, 1 ;  /* 0x3f80000000007820 */ /* 0x000fc80000410000 */
[----:B------:R0:W1:Y:S01]  /*aaa0*/  F2F.F64.F32 R2, R0 ;  /* 0x0000000000027310 */ /* 0x0000620000201800 */
[----:B------:R-:W-:Y:S05]  /*aab0*/  BRA `(.L_x_20583) ;  /* 0x0000000800bc7947 */ /* 0x000fea0003800000 */
.L_x_20588:
[----:B------:R0:W5:Y:S01]  /*aac0*/  LDG.E.64 R2, desc[UR36][R4.64] ;  /* 0x0000002404027981 */ /* 0x000162000c1e1b00 */
[----:B------:R-:W-:Y:S05]  /*aad0*/  BRA `(.L_x_20583) ;  /* 0x0000000800b47947 */ /* 0x000fea0003800000 */
.L_x_20578:
        /* <DEDUP_REMOVED lines=13> */
.L_x_20592:
[----:B------:R0:W5:Y:S01]  /*abb0*/  LDG.E.64 R2, desc[UR36][R4.64] ;  /* 0x0000002404027981 */ /* 0x000162000c1e1b00 */
[----:B------:R-:W-:Y:S05]  /*abc0*/  BRA `(.L_x_20583) ;  /* 0x0000000800787947 */ /* 0x000fea0003800000 */
.L_x_20591:
        /* <DEDUP_REMOVED lines=28> */
.L_x_20594:
        /* <DEDUP_REMOVED lines=15> */
.L_x_20593:
[----:B------:R-:W2:Y:S02]  /*ae80*/  LDG.E.U16 R0, desc[UR36][R4.64] ;  /* 0x0000002404007981 */ /* 0x000ea4000c1e1500 */
[----:B--2---:R-:W-:-:S04]  /*ae90*/  IMAD.U32 R0, R0, 0x10000, RZ ;  /* 0x0001000000007824 */ /* 0x004fc800078e00ff */
[----:B------:R-:W-:-:S04]  /*aea0*/  FMUL.FTZ R0, R0, 1 ;  /* 0x3f80000000007820 */ /* 0x000fc80000410000 */
[----:B------:R0:W1:Y:S01]  /*aeb0*/  F2F.F64.F32 R2, R0 ;  /* 0x0000000000027310 */ /* 0x0000620000201800 */
[----:B------:R-:W-:Y:S05]  /*aec0*/  BRA `(.L_x_20583) ;  /* 0x0000000400b87947 */ /* 0x000fea0003800000 */
.L_x_20590:
        /* <DEDUP_REMOVED lines=11> */
.L_x_20597:
        /* <DEDUP_REMOVED lines=21> */
.L_x_20601:
[----:B------:R-:W-:Y:S05]  /*b0d0*/  BSYNC B1 ;  /* 0x0000000000017941 */ /* 0x000fea0003800000 */
.L_x_20600:
[----:B------:R-:W-:Y:S01]  /*b0e0*/  LEA R3, R0, 0x3b800000, 0x17 ;  /* 0x3b80000000037811 */ /* 0x000fe200078eb8ff */
[----:B------:R-:W-:-:S05]  /*b0f0*/  IMAD.SHL.U32 R0, R2, 0x100000, RZ ;  /* 0x0010000002007824 */ /* 0x000fca00078e00ff */
[----:B------:R-:W-:-:S07]  /*b100*/  LOP3.LUT R0, R3, R0, R4, 0xfe, !PT ;  /* 0x0000000003007212 */ /* 0x000fce00078efe04 */
.L_x_20599:
[----:B------:R-:W-:Y:S05]  /*b110*/  BSYNC B0 ;  /* 0x0000000000007941 */ /* 0x000fea0003800000 */
.L_x_20598:
[----:B------:R-:W-:-:S04]  /*b120*/  FMUL.FTZ R0, R0, 1 ;  /* 0x3f80000000007820 */ /* 0x000fc80000410000 */
[----:B------:R0:W1:Y:S01]  /*b130*/  F2F.F64.F32 R2, R0 ;  /* 0x0000000000027310 */ /* 0x0000620000201800 */
[----:B------:R-:W-:Y:S05]  /*b140*/  BRA `(.L_x_20583) ;  /* 0x0000000400187947 */ /* 0x000fea0003800000 */
.L_x_20596:
        /* <DEDUP_REMOVED lines=21> */
.L_x_20605:
[----:B------:R-:W-:Y:S05]  /*b2a0*/  BSYNC B1 ;  /* 0x0000000000017941 */ /* 0x000fea0003800000 */
.L_x_20604:
[----:B------:R-:W-:Y:S01]  /*b2b0*/  LEA R3, R0, 0x37800000, 0x17 ;  /* 0x3780000000037811 */ /* 0x000fe200078eb8ff */
[----:B------:R-:W-:-:S05]  /*b2c0*/  IMAD.SHL.U32 R0, R2, 0x200000, RZ ;  /* 0x0020000002007824 */ /* 0x000fca00078e00ff */
[----:B------:R-:W-:-:S07]  /*b2d0*/  LOP3.LUT R0, R3, R0, R4, 0xfe, !PT ;  /* 0x0000000003007212 */ /* 0x000fce00078efe04 */
.L_x_20603:
[----:B------:R-:W-:Y:S05]  /*b2e0*/  BSYNC B0 ;  /* 0x0000000000007941 */ /* 0x000fea0003800000 */
.L_x_20602:
[----:B------:R-:W-:-:S04]  /*b2f0*/  FMUL.FTZ R0, R0, 1 ;  /* 0x3f80000000007820 */ /* 0x000fc80000410000 */
[----:B------:R0:W1:Y:S01]  /*b300*/  F2F.F64.F32 R2, R0 ;  /* 0x0000000000027310 */ /* 0x0000620000201800 */
[----:B------:R-:W-:Y:S05]  /*b310*/  BRA `(.L_x_20583) ;  /* 0x0000000000a47947 */ /* 0x000fea0003800000 */
.L_x_20595:
        /* <DEDUP_REMOVED lines=14> */
.L_x_20609:
[----:B------:R-:W-:Y:S05]  /*b400*/  BSYNC B0 ;  /* 0x0000000000007941 */ /* 0x000fea0003800000 */
.L_x_20608:
[----:B------:R-:W-:-:S04]  /*b410*/  FMUL.FTZ R0, R0, 1 ;  /* 0x3f80000000007820 */ /* 0x000fc80000410000 */
[----:B------:R0:W1:Y:S01]  /*b420*/  F2F.F64.F32 R2, R0 ;  /* 0x0000000000027310 */ /* 0x0000620000201800 */
[----:B------:R-:W-:Y:S05]  /*b430*/  BRA `(.L_x_20583) ;  /* 0x00000000005c7947 */ /* 0x000fea0003800000 */
.L_x_20582:
        /* <DEDUP_REMOVED lines=16> */
.L_x_20610:
[----:B------:R-:W-:Y:S01]  /*b540*/  CS2R R2, SRZ ;  /* 0x0000000000027805 */ /* 0x000fe2000001ff00 */
[----:B------:R-:W-:Y:S06]  /*b550*/  BRA `(.L_x_20583) ;  /* 0x0000000000147947 */ /* 0x000fec0003800000 */
.L_x_20607:
[----:B------:R-:W2:Y:S02]  /*b560*/  LDG.E.64 R2, desc[UR36][R4.64] ;  /* 0x0000002404027981 */ /* 0x000ea4000c1e1b00 */
[----:B--2---:R-:W0:Y:S01]  /*b570*/  I2F.F64.U64 R2, R2 ;  /* 0x0000000200027312 */ /* 0x004e220000301800 */
[----:B------:R-:W-:Y:S05]  /*b580*/  BRA `(.L_x_20583) ;  /* 0x0000000000087947 */ /* 0x000fea0003800000 */
.L_x_20606:
[----:B------:R-:W2:Y:S02]  /*b590*/  LDG.E R2, desc[UR36][R4.64] ;  /* 0x0000002404027981 */ /* 0x000ea4000c1e1900 */
[----:B--2---:R-:W0:Y:S02]  /*b5a0*/  I2F.F64.U32 R2, R2 ;  /* 0x0000000200027312 */ /* 0x004e240000201800 */
.L_x_20583:
[----:B0-----:R-:W0:Y:S01]  /*b5b0*/  LDC.U8 R4, c[0x0][0x430] ;  /* 0x00010c00ff047b82 */ /* 0x001e220000000000 */
[----:B------:R-:W-:Y:S02]  /*b5c0*/  ULDC.64 UR4, c[0x0][0x428] ;  /* 0x00010a0000047ab9 */ /* 0x000fe40000000a00 */
[----:B------:R-:W-:-:S06]  /*b5d0*/  DSETP.NEU.AND P0, PT, RZ, UR4, PT ;  /* 0x00000004ff007e2a */ /* 0x000fcc000bf0d000 */
[----:B-12345:R-:W-:-:S06]  /*b5e0*/  DSETP.NEU.OR P0, PT, R2, RZ, P0 ;  /* 0x000000ff0200722a */ /* 0x03efcc000070d400 */
        /* <DEDUP_REMOVED lines=14> */
.L_x_20614:
[----:B------:R-:W-:Y:S01]  /*b6d0*/  STG.E.U8 desc[UR36][R16.64], R2 ;  /* 0x0000000210007986 */ /* 0x000fe2000c101124 */
[----:B------:R-:W-:Y:S05]  /*b6e0*/  EXIT ;  /* 0x000000000000794d */ /* 0x000fea0003800000 */
.L_x_20613:
        /* <DEDUP_REMOVED lines=9> */
.L_x_20617:
[----:B------:R-:W-:Y:S01]  /*b780*/  STG.E desc[UR36][R16.64], R2 ;  /* 0x0000000210007986 */ /* 0x000fe2000c101924 */
[----:B------:R-:W-:Y:S05]  /*b790*/  EXIT ;  /* 0x000000000000794d */ /* 0x000fea0003800000 */
.L_x_20616:
[----:B------:R-:W-:Y:S01]  /*b7a0*/  STG.E.U16 desc[UR36][R16.64], R2 ;  /* 0x0000000210007986 */ /* 0x000fe2000c101524 */
[----:B------:R-:W-:Y:S05]  /*b7b0*/  EXIT ;  /* 0x000000000000794d */ /* 0x000fea0003800000 */
.L_x_20612:
        /* <DEDUP_REMOVED lines=9> */
.L_x_20619:
[----:B------:R-:W-:-:S04]  /*b850*/  I2FP.F32.U32 R0, R2 ;  /* 0x0000000200007245 */ /* 0x000fc80000201000 */
[----:B------:R-:W-:-:S05]  /*b860*/  F2FP.F16.F32.PACK_AB R0, RZ, R0 ;  /* 0x00000000ff00723e */ /* 0x000fca00000000ff */
[----:B------:R-:W-:Y:S01]  /*b870*/  STG.E.U16 desc[UR36][R16.64], R0 ;  /* 0x0000000010007986 */ /* 0x000fe2000c101524 */
[----:B------:R-:W-:Y:S05]  /*b880*/  EXIT ;  /* 0x000000000000794d */ /* 0x000fea0003800000 */
.L_x_20618:
        /* <DEDUP_REMOVED lines=10> */
.L_x_20621:
[----:B------:R-:W-:-:S04]  /*b930*/  I2FP.F32.U32 R2, R2 ;  /* 0x0000000200027245 */ /* 0x000fc80000201000 */
[----:B------:R-:W-:-:S04]  /*b940*/  F2FP.F16.F32.PACK_AB R3, RZ, R2 ;  /* 0x00000002ff03723e */ /* 0x000fc800000000ff */
[----:B------:R-:W-:-:S05]  /*b950*/  PRMT R3, R3, 0x5410, RZ ;  /* 0x0000541003037816 */ /* 0x000fca00000000ff */
[----:B------:R-:W-:Y:S01]  /*b960*/  STG.E desc[UR36][R16.64], R3 ;  /* 0x0000000310007986 */ /* 0x000fe2000c101924 */
[----:B------:R-:W-:Y:S05]  /*b970*/  EXIT ;  /* 0x000000000000794d */ /* 0x000fea0003800000 */
.L_x_20620:
[----:B------:R-:W0:Y:S02]  /*b980*/  I2F.F64.U32 R2, R2 ;  /* 0x0000000200027312 */ /* 0x000e240000201800 */
[----:B0-----:R-:W-:Y:S01]  /*b990*/  STG.E.64 desc[UR36][R16.64], R2 ;  /* 0x0000000210007986 */ /* 0x001fe2000c101b24 */
[----:B------:R-:W-:Y:S05]  /*b9a0*/  EXIT ;  /* 0x000000000000794d */ /* 0x000fea0003800000 */
.L_x_20611:
        /* <DEDUP_REMOVED lines=10> */
.L_x_20624:
[----:B------:R-:W0:Y:S01]  /*ba50*/  I2F.F64.U32 R4, R2 ;  /* 0x0000000200047312 */ /* 0x000e220000201800 */
[----:B------:R-:W-:-:S05]  /*ba60*/  CS2R R6, SRZ ;  /* 0x0000000000067805 */ /* 0x000fca000001ff00 */
[----:B0-----:R-:W-:Y:S01]  /*ba70*/  STG.E.128 desc[UR36][R16.64], R4 ;  /* 0x0000000410007986 */ /* 0x001fe2000c101d24 */
[----:B------:R-:W-:Y:S05]  /*ba80*/  EXIT ;  /* 0x000000000000794d */ /* 0x000fea0003800000 */
.L_x_20623:
        /* <DEDUP_REMOVED lines=21> */
.L_x_20628:
[----:B------:R-:W-:Y:S05]  /*bbe0*/  BSYNC B0 ;  /* 0x0000000000007941 */ /* 0x000fea0003800000 */
.L_x_20627:
[----:B------:R-:W-:-:S05]  /*bbf0*/  LOP3.LUT R3, R0, R3, RZ, 0xfc, !PT ;  /* 0x0000000300037212 */ /* 0x000fca00078efcff */
[----:B------:R-:W-:Y:S01]  /*bc00*/  STG.E.U8 desc[UR36][R16.64], R3 ;  /* 0x0000000310007986 */ /* 0x000fe2000c101124 */
[----:B------:R-:W-:Y:S05]  /*bc10*/  EXIT ;  /* 0x000000000000794d */ /* 0x000fea0003800000 */
.L_x_20626:
        /* <DEDUP_REMOVED lines=13> */
.L_x_20630:
[----:B------:R-:W-:Y:S01]  /*bcf0*/  IMAD.MOV.U32 R0, RZ, RZ, 0x7f ;  /* 0x0000007fff007424 */ /* 0x000fe200078e00ff */
[----:B------:R-:W-:-:S04]  /*bd00*/  ISETP.GT.U32.AND P0, PT, R2, 0x7f800000, PT ;  /* 0x7f8000000200780c */ /* 0x000fc80003f04070 */
[----:B------:R-:W-:-:S09]  /*bd10*/  SEL R0, R0, 0x7c, P0 ;  /* 0x0000007c00007807 */ /* 0x000fd20000000000 */
.L_x_20631:
[----:B------:R-:W-:Y:S05]  /*bd20*/  BSYNC B0 ;  /* 0x0000000000007941 */ /* 0x000fea0003800000 */
.L_x_20629:
[----:B------:R-:W-:-:S04]  /*bd30*/  LOP3.LUT R2, R3, 0x80000000, RZ, 0xc0, !PT ;  /* 0x8000000003027812 */ /* 0x000fc800078ec0ff */
[----:B------:R-:W-:-:S04]  /*bd40*/  SHF.R.U32.HI R3, RZ, 0x18, R2 ;  /* 0x00000018ff037819 */ /* 0x000fc80000011602 */
[----:B------:R-:W-:-:S05]  /*bd50*/  LOP3.LUT R3, R0, R3, RZ, 0xfc, !PT ;  /* 0x0000000300037212 */ /* 0x000fca00078efcff */
[----:B------:R-:W-:Y:S01]  /*bd60*/  STG.E.U8 desc[UR36][R16.64], R3 ;  /* 0x0000000310007986 */ /* 0x000fe2000c101124 */
[----:B------:R-:W-:Y:S05]  /*bd70*/  EXIT ;  /* 0x000000000000794d */ /* 0x000fea0003800000 */
.L_x_20625:
[----:B------:R-:W-:-:S04]  /*bd80*/  I2FP.F32.U32 R0, R2 ;  /* 0x0000000200007245 */ /* 0x000fc80000201000 */
[----:B------:R-:W-:-:S05]  /*bd90*/  F2FP.BF16.F32.PACK_AB R0, RZ, R0 ;  /* 0x00000000ff00723e */ /* 0x000fca00000010ff */
[----:B------:R-:W-:Y:S01]  /*bda0*/  STG.E.U16 desc[UR36][R16.64], R0 ;  /* 0x0000000010007986 */ /* 0x000fe2000c101524 */
[----:B------:R-:W-:Y:S05]  /*bdb0*/  EXIT ;  /* 0x000000000000794d */ /* 0x000fea0003800000 */
.L_x_20622:
        /* <DEDUP_REMOVED lines=10> */
.L_x_20634:
        /* <DEDUP_REMOVED lines=17> */
.L_x_20637:
[----:B------:R-:W-:-:S04]  /*bf70*/  LOP3.LUT R2, R3, 0x80000000, RZ, 0xc0, !PT ;  /* 0x8000000003027812 */ /* 0x000fc800078ec0ff */
[----:B------:R-:W-:-:S04]  /*bf80*/  SHF.R.U32.HI R3, RZ, 0x18, R2 ;  /* 0x00000018ff037819 */ /* 0x000fc80000011602 */
[----:B------:R-:W-:-:S04]  /*bf90*/  LOP3.LUT R0, R0, R3, RZ, 0xfc, !PT ;  /* 0x0000000300007212 */ /* 0x000fc800078efcff */
[----:B------:R-:W-:-:S07]  /*bfa0*/  PRMT R8, R0, 0x7610, R8 ;  /* 0x0000761000087816 */ /* 0x000fce0000000008 */
.L_x_20636:
[----:B------:R-:W-:Y:S05]  /*bfb0*/  BSYNC B0 ;  /* 0x0000000000007941 */ /* 0x000fea0003800000 */
.L_x_20635:
[----:B------:R-:W-:Y:S01]  /*bfc0*/  STG.E.U8 desc[UR36][R16.64], R8 ;  /* 0x0000000810007986 */ /* 0x000fe2000c101124 */
[----:B------:R-:W-:Y:S05]  /*bfd0*/  EXIT ;  /* 0x000000000000794d */ /* 0x000fea0003800000 */
.L_x_20633:
        /* <DEDUP_REMOVED lines=17> */
.L_x_20640:
[----:B------:R-:W-:-:S04]  /*c0f0*/  LOP3.LUT R2, R3, 0x80000000, RZ, 0xc0, !PT ;  /* 0x8000000003027812 */ /* 0x000fc800078ec0ff */
[----:B------:R-:W-:-:S04]  /*c100*/  SHF.R.U32.HI R3, RZ, 0x18, R2 ;  /* 0x00000018ff037819 */ /* 0x000fc80000011602 */
[----:B------:R-:W-:-:S04]  /*c110*/  LOP3.LUT R0, R0, R3, RZ, 0xfc, !PT ;  /* 0x0000000300007212 */ /* 0x000fc800078efcff */
[----:B------:R-:W-:-:S07]  /*c120*/  PRMT R8, R0, 0x7610, R8 ;  /* 0x0000761000087816 */ /* 0x000fce0000000008 */
.L_x_20639:
[----:B------:R-:W-:Y:S05]  /*c130*/  BSYNC B0 ;  /* 0x0000000000007941 */ /* 0x000fea0003800000 */
.L_x_20638:
[----:B------:R-:W-:Y:S01]  /*c140*/  STG.E.U8 desc[UR36][R16.64], R8 ;  /* 0x0000000810007986 */ /* 0x000fe2000c101124 */
[----:B------:R-:W-:Y:S05]  /*c150*/  EXIT ;  /* 0x000000000000794d */ /* 0x000fea0003800000 */
.L_x_20632:
        /* <DEDUP_REMOVED lines=22> */
.L_x_20615:
        /* <DEDUP_REMOVED lines=16> */
.L_x_20643:
[----:B------:R-:W-:Y:S05]  /*c3c0*/  EXIT ;  /* 0x000000000000794d */ /* 0x000fea0003800000 */
.L_x_20642:
[----:B------:R-:W-:-:S05]  /*c3d0*/  IMAD.MOV.U32 R3, RZ, RZ, RZ ;  /* 0x000000ffff037224 */ /* 0x000fca00078e00ff */
[----:B------:R-:W-:Y:S01]  /*c3e0*/  STG.E.64 desc[UR36][R16.64], R2 ;  /* 0x0000000210007986 */ /* 0x000fe2000c101b24 */
[----:B------:R-:W-:Y:S05]  /*c3f0*/  EXIT ;  /* 0x000000000000794d */ /* 0x000fea0003800000 */
.L_x_20641:
[----:B------:R-:W-:Y:S01]  /*c400*/  STG.E desc[UR36][R16.64], R2 ;  /* 0x0000000210007986 */ /* 0x000fe2000c101924 */
[----:B------:R-:W-:Y:S05]  /*c410*/  EXIT ;  /* 0x000000000000794d */ /* 0x000fea0003800000 */
.L_x_20644:
        /* <DEDUP_REMOVED lines=14> */
.L_x_43945:


//--------------------- .text._ZN2at6native27unrolled_elementwise_kernelINS0_13AUnaryFunctorIddbZZZNS0_22logical_or_kernel_cudaERNS_14TensorIteratorEENKUlvE0_clEvENKUlvE4_clEvEUlddE_EESt5arrayIPcLm2EELi4E23TrivialOffsetCalculatorILi1EjESD_NS0_6memory12LoadWithCastILi1EEENSE_13StoreWithCastILi1EEEEEviT_T0_T2_T3_T4_T5_ --------------------------
	.section	.text._ZN2at6native27unrolled_elementwise_kernelINS0_13AUnaryFunctorIddbZZZNS0_22logical_or_kernel_cudaERNS_14TensorIteratorEENKUlvE0_clEvENKUlvE4_clEvEUlddE_EESt5arrayIPcLm2EELi4E23TrivialOffsetCalculatorILi1EjESD_NS0_6memory12LoadWithCastILi1EEENSE_13StoreWithCastILi1EEEEEviT_T0_T2_T3_T4_T5_,"ax",@progbits
	.align	128
        .global         _ZN2at6native27unrolled_elementwise_kernelINS0_13AUnaryFunctorIddbZZZNS0_22logical_or_kernel_cudaERNS_14TensorIteratorEENKUlvE0_clEvENKUlvE4_clEvEUlddE_EESt5arrayIPcLm2EELi4E23TrivialOffsetCalculatorILi1EjESD_NS0_6memory12LoadWithCastILi1EEENSE_13StoreWithCastILi1EEEEEviT_T0_T2_T3_T4_T5_
        .type           _ZN2at6native27unrolled_elementwise_kernelINS0_13AUnaryFunctorIddbZZZNS0_22logical_or_kernel_cudaERNS_14TensorIteratorEENKUlvE0_clEvENKUlvE4_clEvEUlddE_EESt5arrayIPcLm2EELi4E23TrivialOffsetCalculatorILi1EjESD_NS0_6memory12LoadWithCastILi1EEENSE_13StoreWithCastILi1EEEEEviT_T0_T2_T3_T4_T5_,@function
        .size           _ZN2at6native27unrolled_elementwise_kernelINS0_13AUnaryFunctorIddbZZZNS0_22logical_or_kernel_cudaERNS_14TensorIteratorEENKUlvE0_clEvENKUlvE4_clEvEUlddE_EESt5arrayIPcLm2EELi4E23TrivialOffsetCalculatorILi1EjESD_NS0_6memory12LoadWithCastILi1EEENSE_13StoreWithCastILi1EEEEEviT_T0_T2_T3_T4_T5_,(.L_x_43946 - _ZN2at6native27unrolled_elementwise_kernelINS0_13AUnaryFunctorIddbZZZNS0_22logical_or_kernel_cudaERNS_14TensorIteratorEENKUlvE0_clEvENKUlvE4_clEvEUlddE_EESt5arrayIPcLm2EELi4E23TrivialOffsetCalculatorILi1EjESD_NS0_6memory12LoadWithCastILi1EEENSE_13StoreWithCastILi1EEEEEviT_T0_T2_T3_T4_T5_)
        .other          _ZN2at6native27unrolled_elementwise_kernelINS0_13AUnaryFunctorIddbZZZNS0_22logical_or_kernel_cudaERNS_14TensorIteratorEENKUlvE0_clEvENKUlvE4_clEvEUlddE_EESt5arrayIPcLm2EELi4E23TrivialOffsetCalculatorILi1EjESD_NS0_6memory12LoadWithCastILi1EEENSE_13StoreWithCastILi1EEEEEviT_T0_T2_T3_T4_T5_,@"STO_CUDA_ENTRY STV_DEFAULT"
_ZN2at6native27unrolled_elementwise_kernelINS0_13AUnaryFunctorIddbZZZNS0_22logical_or_kernel_cudaERNS_14TensorIteratorEENKUlvE0_clEvENKUlvE4_clEvEUlddE_EESt5arrayIPcLm2EELi4E23TrivialOffsetCalculatorILi1EjESD_NS0_6memory12LoadWithCastILi1EEENSE_13StoreWithCastILi1EEEEEviT_T0_T2_T3_T4_T5_:
.text._ZN2at6native27unrolled_elementwise_kernelINS0_13AUnaryFunctorIddbZZZNS0_22logical_or_kernel_cudaERNS_14TensorIteratorEENKUlvE0_clEvENKUlvE4_clEvEUlddE_EESt5arrayIPcLm2EELi4E23TrivialOffsetCalculatorILi1EjESD_NS0_6memory12LoadWithCastILi1EEENSE_13StoreWithCastILi1EEEEEviT_T0_T2_T3_T4_T5_:
        /* <DEDUP_REMOVED lines=32> */
.L_x_20650:
[----:B------:R-:W2:Y:S02]  /*0200*/  LDG.E.U8 R4, desc[UR36][R4.64] ;  /* 0x0000002404047981 */ /* 0x000ea4000c1e1100 */
[----:B--2---:R0:W1:Y:S01]  /*0210*/  I2F.F64.U16 R22, R4 ;  /* 0x0000000400167312 */ /* 0x0040620000101800 */
[----:B------:R-:W-:Y:S05]  /*0220*/  BRA `(.L_x_20652) ;  /* 0x0000000c00747947 */ /* 0x000fea0003800000 */
.L_x_20649:
        /* <DEDUP_REMOVED lines=9> */
.L_x_20654:
[----:B------:R-:W2:Y:S02]  /*02c0*/  LDG.E R4, desc[UR36][R4.64] ;  /* 0x0000002404047981 */ /* 0x000ea4000c1e1900 */
[----:B--2---:R1:W2:Y:S01]  /*02d0*/  I2F.F64 R22, R4 ;  /* 0x0000000400167312 */ /* 0x0042a20000201c00 */
[----:B------:R-:W-:Y:S05]  /*02e0*/  BRA `(.L_x_20652) ;  /* 0x0000000c00447947 */ /* 0x000fea0003800000 */
.L_x_20653:
[----:B------:R-:W2:Y:S02]  /*02f0*/  LDG.E.U16 R4, desc[UR36][R4.64] ;  /* 0x0000002404047981 */ /* 0x000ea4000c1e1500 */
[----:B--2---:R3:W4:Y:S01]  /*0300*/  I2F.F64.S16 R22, R4 ;  /* 0x0000000400167312 */ /* 0x0047220000101c00 */
[----:B------:R-:W-:Y:S05]  /*0310*/  BRA `(.L_x_20652) ;  /* 0x0000000c00387947 */ /* 0x000fea0003800000 */
.L_x_20648:
        /* <DEDUP_REMOVED lines=10> */
.L_x_20656:
[----:B------:R-:W2:Y:S02]  /*03c0*/  LDG.E.U16 R0, desc[UR36][R4.64] ;  /* 0x0000002404007981 */ /* 0x000ea4000c1e1500 */
[----:B--2---:R-:W-:-:S05]  /*03d0*/  HADD2.F32 R0, -RZ, R0.H0_H0 ;  /* 0x20000000ff007230 */ /* 0x004fca0000004100 */
[----:B------:R-:W-:-:S04]  /*03e0*/  FMUL.FTZ R0, R0, 1 ;  /* 0x3f80000000007820 */ /* 0x000fc80000410000 */
[----:B------:R0:W1:Y:S01]  /*03f0*/  F2F.F64.F32 R22, R0 ;  /* 0x0000000000167310 */ /* 0x0000620000201800 */
[----:B------:R-:W-:Y:S05]  /*0400*/  BRA `(.L_x_20652) ;  /* 0x0000000800fc7947 */ /* 0x000fea0003800000 */
.L_x_20655:
        /* <DEDUP_REMOVED lines=10> */
.L_x_20658:
[----:B------:R-:W2:Y:S02]  /*04b0*/  LDG.E.U16 R4, desc[UR36][R4.64] ;  /* 0x0000002404047981 */ /* 0x000ea4000c1e1500 */
[----:B--2---:R-:W-:-:S05]  /*04c0*/  HADD2.F32 R0, -RZ, R4.H0_H0 ;  /* 0x20000004ff007230 */ /* 0x004fca0000004100 */
[----:B------:R-:W-:-:S04]  /*04d0*/  FMUL.FTZ R0, R0, 1 ;  /* 0x3f80000000007820 */ /* 0x000fc80000410000 */
[----:B------:R0:W1:Y:S01]  /*04e0*/  F2F.F64.F32 R22, R0 ;  /* 0x0000000000167310 */ /* 0x0000620000201800 */
[----:B------:R-:W-:Y:S05]  /*04f0*/  BRA `(.L_x_20652) ;  /* 0x0000000800c07947 */ /* 0x000fea0003800000 */
.L_x_20657:
[----:B------:R0:W5:Y:S01]  /*0500*/  LDG.E.64 R22, desc[UR36][R4.64] ;  /* 0x0000002404167981 */ /* 0x000162000c1e1b00 */
[----:B------:R-:W-:Y:S05]  /*0510*/  BRA `(.L_x_20652) ;  /* 0x0000000800b87947 */ /* 0x000fea0003800000 */
.L_x_20647:
        /* <DEDUP_REMOVED lines=13> */
.L_x_20661:
[----:B------:R0:W5:Y:S01]  /*05f0*/  LDG.E.64 R22, desc[UR36][R4.64] ;  /* 0x0000002404167981 */ /* 0x000162000c1e1b00 */
[----:B------:R-:W-:Y:S05]  /*0600*/  BRA `(.L_x_20652) ;  /* 0x00000008007c7947 */ /* 0x000fea0003800000 */
.L_x_20660:
        /* <DEDUP_REMOVED lines=28> */
.L_x_20663:
        /* <DEDUP_REMOVED lines=16> */
.L_x_20662:
[----:B------:R-:W2:Y:S02]  /*08d0*/  LDG.E.U16 R0, desc[UR36][R4.64] ;  /* 0x0000002404007981 */ /* 0x000ea4000c1e1500 */
[----:B--2---:R-:W-:-:S04]  /*08e0*/  IMAD.U32 R0, R0, 0x10000, RZ ;  /* 0x0001000000007824 */ /* 0x004fc800078e00ff */
[----:B------:R-:W-:-:S04]  /*08f0*/  FMUL.FTZ R0, R0, 1 ;  /* 0x3f80000000007820 */ /* 0x000fc80000410000 */
[----:B------:R0:W1:Y:S01]  /*0900*/  F2F.F64.F32 R22, R0 ;  /* 0x0000000000167310 */ /* 0x0000620000201800 */
[----:B------:R-:W-:Y:S05]  /*0910*/  BRA `(.L_x_20652) ;  /* 0x0000000400b87947 */ /* 0x000fea0003800000 */
.L_x_20659:
        /* <DEDUP_REMOVED lines=11> */
.L_x_20666:
        /* <DEDUP_REMOVED lines=21> */
.L_x_20670:
[----:B------:R-:W-:Y:S05]  /*0b20*/  BSYNC B1 ;  /* 0x0000000000017941 */ /* 0x000fea0003800000 */
.L_x_20669:
[----:B------:R-:W-:Y:S01]  /*0b30*/  LEA R5, R0, 0x3b800000, 0x17 ;  /* 0x3b80000000057811 */ /* 0x000fe200078eb8ff */
[----:B------:R-:W-:-:S05]  /*0b40*/  IMAD.SHL.U32 R0, R3, 0x100000, RZ ;  /* 0x0010000003007824 */ /* 0x000fca00078e00ff */
[----:B------:R-:W-:-:S07]  /*0b50*/  LOP3.LUT R0, R5, R0, R6, 0xfe, !PT ;  /* 0x0000000005007212 */ /* 0x000fce00078efe06 */
.L_x_20668:
[----:B------:R-:W-:Y:S05]  /*0b60*/  BSYNC B0 ;  /* 0x0000000000007941 */ /* 0x000fea0003800000 */
.L_x_20667:
[----:B------:R-:W-:-:S04]  /*0b70*/  FMUL.FTZ R0, R0, 1 ;  /* 0x3f80000000007820 */ /* 0x000fc80000410000 */
[----:B------:R0:W1:Y:S01]  /*0b80*/  F2F.F64.F32 R22, R0 ;  /* 0x0000000000167310 */ /* 0x0000620000201800 */
[----:B------:R-:W-:Y:S05]  /*0b90*/  BRA `(.L_x_20652) ;  /* 0x0000000400187947 */ /* 0x000fea0003800000 */
.L_x_20665:
        /* <DEDUP_REMOVED lines=21> */
.L_x_20674:
[----:B------:R-:W-:Y:S05]  /*0cf0*/  BSYNC B1 ;  /* 0x0000000000017941 */ /* 0x000fea0003800000 */
.L_x_20673:
[----:B------:R-:W-:Y:S01]  /*0d00*/  LEA R5, R0, 0x37800000, 0x17 ;  /* 0x3780000000057811 */ /* 0x000fe200078eb8ff */
[----:B------:R-:W-:-:S05]  /*0d10*/  IMAD.SHL.U32 R0, R3, 0x200000, RZ ;  /* 0x0020000003007824 */ /* 0x000fca00078e00ff */
[----:B------:R-:W-:-:S07]  /*0d20*/  LOP3.LUT R0, R5, R0, R6, 0xfe, !PT ;  /* 0x0000000005007212 */ /* 0x000fce00078efe06 */
.L_x_20672:
[----:B------:R-:W-:Y:S05]  /*0d30*/  BSYNC B0 ;  /* 0x0000000000007941 */ /* 0x000fea0003800000 */
.L_x_20671:
[----:B------:R-:W-:-:S04]  /*0d40*/  FMUL.FTZ R0, R0, 1 ;  /* 0x3f80000000007820 */ /* 0x000fc80000410000 */
[----:B------:R0:W1:Y:S01]  /*0d50*/  F2F.F64.F32 R22, R0 ;  /* 0x0000000000167310 */ /* 0x0000620000201800 */
[----:B------:R-:W-:Y:S05]  /*0d60*/  BRA `(.L_x_20652) ;  /* 0x0000000000a47947 */ /* 0x000fea0003800000 */
.L_x_20664:
        /* <DEDUP_REMOVED lines=14> */
.L_x_20678:
[----:B------:R-:W-:Y:S05]  /*0e50*/  BSYNC B0 ;  /* 0x0000000000007941 */ /* 0x000fea0003800000 */
.L_x_20677:
[----:B------:R-:W-:-:S04]  /*0e60*/  FMUL.FTZ R0, R0, 1 ;  /* 0x3f80000000007820 */ /* 0x000fc80000410000 */
[----:B------:R0:W1:Y:S01]  /*0e70*/  F2F.F64.F32 R22, R0 ;  /* 0x0000000000167310 */ /* 0x0000620000201800 */
[----:B------:R-:W-:Y:S05]  /*0e80*/  BRA `(.L_x_20652) ;  /* 0x00000000005c7947 */ /* 0x000fea0003800000 */
.L_x_20651:
        /* <DEDUP_REMOVED lines=16> */
.L_x_20679:
[----:B------:R-:W-:Y:S01]  /*0f90*/  CS2R R22, SRZ ;  /* 0x0000000000167805 */ /* 0x000fe2000001ff00 */
[----:B------:R-:W-:Y:S06]  /*0fa0*/  BRA `(.L_x_20652) ;  /* 0x0000000000147947 */ /* 0x000fec0003800000 */
.L_x_20676:
[----:B------:R-:W2:Y:S02]  /*0fb0*/  LDG.E.64 R22, desc[UR36][R4.64] ;  /* 0x0000002404167981 */ /* 0x000ea4000c1e1b00 */
[----:B--2---:R-:W0:Y:S01]  /*0fc0*/  I2F.F64.U64 R22, R22 ;  /* 0x0000001600167312 */ /* 0x004e220000301800 */
[----:B------:R-:W-:Y:S05]  /*0fd0*/  BRA `(.L_x_20652) ;  /* 0x0000000000087947 */ /* 0x000fea0003800000 */
.L_x_20675:
[----:B------:R-:W2:Y:S02]  /*0fe0*/  LDG.E R4, desc[UR36][R4.64] ;  /* 0x0000002404047981 */ /* 0x000ea4000c1e1900 */
[----:B--2---:R0:W1:Y:S02]  /*0ff0*/  I2F.F64.U32 R22, R4 ;  /* 0x0000000400167312 */ /* 0x0040640000201800 */
.L_x_20652:
[----:B------:R-:W3:Y:S02]  /*1000*/  S2R R27, SR_TID.X ;  /* 0x00000000001b7919 */ /* 0x000ee40000002100 */
[----:B---3--:R-:W-:-:S07]  /*1010*/  VIADD R27, R27, 0x80 ;  /* 0x000000801b1b7836 */ /* 0x008fce0000000000 */
.L_x_20646:
[----:B------:R-:W-:Y:S05]  /*1020*/  BSYNC B6 ;  /* 0x0000000000067941 */ /* 0x000fea0003800000 */
.L_x_20645:
        /* <DEDUP_REMOVED lines=24> */
.L_x_20685:
[----:B------:R-:W3:Y:S02]  /*11b0*/  LDG.E.U8 R4, desc[UR36][R4.64] ;  /* 0x0000002404047981 */ /* 0x000ee4000c1e1100 */
[----:B---3--:R0:W1:Y:S01]  /*11c0*/  I2F.F64.U16 R28, R4 ;  /* 0x00000004001c7312 */ /* 0x0080620000101800 */
[----:B------:R-:W-:Y:S05]  /*11d0*/  BRA `(.L_x_20687) ;  /* 0x0000000c00707947 */ /* 0x000fea0003800000 */
.L_x_20684:
        /* <DEDUP_REMOVED lines=9> */
.L_x_20689:
[----:B------:R-:W3:Y:S02]  /*1270*/  LDG.E R4, desc[UR36][R4.64] ;  /* 0x0000002404047981 */ /* 0x000ee4000c1e1900 */
[----:B---3--:R0:W1:Y:S01]  /*1280*/  I2F.F64 R28, R4 ;  /* 0x00000004001c7312 */ /* 0x0080620000201c00 */
[----:B------:R-:W-:Y:S05]  /*1290*/  BRA `(.L_x_20687) ;  /* 0x0000000c00407947 */ /* 0x000fea0003800000 */
.L_x_20688:
[----:B------:R-:W3:Y:S02]  /*12a0*/  LDG.E.U16 R4, desc[UR36][R4.64] ;  /* 0x0000002404047981 */ /* 0x000ee4000c1e1500 */
[----:B---3--:R0:W1:Y:S01]  /*12b0*/  I2F.F64.S16 R28, R4 ;  /* 0x00000004001c7312 */ /* 0x0080620000101c00 */
[----:B------:R-:W-:Y:S05]  /*12c0*/  BRA `(.L_x_20687) ;  /* 0x0000000c00347947 */ /* 0x000fea0003800000 */
.L_x_20683:
        /* <DEDUP_REMOVED lines=10> */
.L_x_20691:
[----:B------:R-:W3:Y:S02]  /*1370*/  LDG.E.U16 R0, desc[UR36][R4.64] ;  /* 0x0000002404007981 */ /* 0x000ee4000c1e1500 */
[----:B---3--:R-:W-:-:S05]  /*1380*/  HADD2.F32 R0, -RZ, R0.H0_H0 ;  /* 0x20000000ff007230 */ /* 0x008fca0000004100 */
[----:B------:R-:W-:-:S04]  /*1390*/  FMUL.FTZ R0, R0, 1 ;  /* 0x3f80000000007820 */ /* 0x000fc80000410000 */
[----:B------:R0:W1:Y:S01]  /*13a0*/  F2F.F64.F32 R28, R0 ;  /* 0x00000000001c7310 */ /* 0x0000620000201800 */
[----:B------:R-:W-:Y:S05]  /*13b0*/  BRA `(.L_x_20687) ;  /* 0x0000000800f87947 */ /* 0x000fea0003800000 */
.L_x_20690:
        /* <DEDUP_REMOVED lines=10> */
.L_x_20693:
[----:B------:R-:W3:Y:S02]  /*1460*/  LDG.E.U16 R4, desc[UR36][R4.64] ;  /* 0x0000002404047981 */ /* 0x000ee4000c1e1500 */
[----:B---3--:R-:W-:-:S05]  /*1470*/  HADD2.F32 R0, -RZ, R4.H0_H0 ;  /* 0x20000004ff007230 */ /* 0x008fca0000004100 */
[----:B------:R-:W-:-:S04]  /*1480*/  FMUL.FTZ R0, R0, 1 ;  /* 0x3f80000000007820 */ /* 0x000fc80000410000 */
[----:B------:R0:W1:Y:S01]  /*1490*/  F2F.F64.F32 R28, R0 ;  /* 0x00000000001c7310 */ /* 0x0000620000201800 */
[----:B------:R-:W-:Y:S05]  /*14a0*/  BRA `(.L_x_20687) ;  /* 0x0000000800bc7947 */ /* 0x000fea0003800000 */
.L_x_20692:
[----:B------:R0:W5:Y:S01]  /*14b0*/  LDG.E.64 R28, desc[UR36][R4.64] ;  /* 0x00000024041c7981 */ /* 0x000162000c1e1b00 */
[----:B------:R-:W-:Y:S05]  /*14c0*/  BRA `(.L_x_20687) ;  /* 0x0000000800b47947 */ /* 0x000fea0003800000 */
.L_x_20682:
        /* <DEDUP_REMOVED lines=13> */
.L_x_20696:
[----:B------:R0:W5:Y:S01]  /*15a0*/  LDG.E.64 R28, desc[UR36][R4.64] ;  /* 0x00000024041c7981 */ /* 0x000162000c1e1b00 */
[----:B------:R-:W-:Y:S05]  /*15b0*/  BRA `(.L_x_20687) ;  /* 0x0000000800787947 */ /* 0x000fea0003800000 */
.L_x_20695:
        /* <DEDUP_REMOVED lines=28> */
.L_x_20698:
        /* <DEDUP_REMOVED lines=15> */
.L_x_20697:
[----:B------:R-:W3:Y:S02]  /*1870*/  LDG.E.U16 R0, desc[UR36][R4.64] ;  /* 0x0000002404007981 */ /* 0x000ee4000c1e1500 */
[----:B---3--:R-:W-:-:S04]  /*1880*/  IMAD.U32 R0, R0, 0x10000, RZ ;  /* 0x0001000000007824 */ /* 0x008fc800078e00ff */
[----:B------:R-:W-:-:S04]  /*1890*/  FMUL.FTZ R0, R0, 1 ;  /* 0x3f80000000007820 */ /* 0x000fc80000410000 */
[----:B------:R0:W1:Y:S01]  /*18a0*/  F2F.F64.F32 R28, R0 ;  /* 0x00000000001c7310 */ /* 0x0000620000201800 */
[----:B------:R-:W-:Y:S05]  /*18b0*/  BRA `(.L_x_20687) ;  /* 0x0000000400b87947 */ /* 0x000fea0003800000 */
.L_x_20694:
        /* <DEDUP_REMOVED lines=11> */
.L_x_20701:
        /* <DEDUP_REMOVED lines=21> */
.L_x_20705:
[----:B------:R-:W-:Y:S05]  /*1ac0*/  BSYNC B1 ;  /* 0x0000000000017941 */ /* 0x000fea0003800000 */
.L_x_20704:
[----:B------:R-:W-:Y:S01]  /*1ad0*/  LEA R5, R0, 0x3b800000, 0x17 ;  /* 0x3b80000000057811 */ /* 0x000fe200078eb8ff */
[----:B------:R-:W-:-:S05]  /*1ae0*/  IMAD.SHL.U32 R0, R3, 0x100000, RZ ;  /* 0x0010000003007824 */ /* 0x000fca00078e00ff */
[----:B------:R-:W-:-:S07]  /*1af0*/  LOP3.LUT R0, R5, R0, R6, 0xfe, !PT ;  /* 0x0000000005007212 */ /* 0x000fce00078efe06 */
.L_x_20703:
[----:B------:R-:W-:Y:S05]  /*1b00*/  BSYNC B0 ;  /* 0x0000000000007941 */ /* 0x000fea0003800000 */
.L_x_20702:
[----:B------:R-:W-:-:S04]  /*1b10*/  FMUL.FTZ R0, R0, 1 ;  /* 0x3f80000000007820 */ /* 0x000fc80000410000 */
[----:B------:R0:W1:Y:S01]  /*1b20*/  F2F.F64.F32 R28, R0 ;  /* 0x00000000001c7310 */ /* 0x0000620000201800 */
[----:B------:R-:W-:Y:S05]  /*1b30*/  BRA `(.L_x_20687) ;  /* 0x0000000400187947 */ /* 0x000fea0003800000 */
.L_x_20700:
        /* <DEDUP_REMOVED lines=21> */
.L_x_20709:
[----:B------:R-:W-:Y:S05]  /*1c90*/  BSYNC B1 ;  /* 0x0000000000017941 */ /* 0x000fea0003800000 */
.L_x_20708:
[----:B------:R-:W-:Y:S01]  /*1ca0*/  LEA R5, R0, 0x37800000, 0x17 ;  /* 0x3780000000057811 */ /* 0x000fe200078eb8ff */
[----:B------:R-:W-:-:S05]  /*1cb0*/  IMAD.SHL.U32 R0, R3, 0x200000, RZ ;  /* 0x0020000003007824 */ /* 0x000fca00078e00ff */
[----:B------:R-:W-:-:S07]  /*1cc0*/  LOP3.LUT R0, R5, R0, R6, 0xfe, !PT ;  /* 0x0000000005007212 */ /* 0x000fce00078efe06 */
.L_x_20707:
[----:B------:R-:W-:Y:S05]  /*1cd0*/  BSYNC B0 ;  /* 0x0000000000007941 */ /* 0x000fea0003800000 */
.L_x_20706:
[----:B------:R-:W-:-:S04]  /*1ce0*/  FMUL.FTZ R0, R0, 1 ;  /* 0x3f80000000007820 */ /* 0x000fc80000410000 */
[----:B------:R0:W1:Y:S01]  /*1cf0*/  F2F.F64.F32 R28, R0 ;  /* 0x00000000001c7310 */ /* 0x0000620000201800 */
[----:B------:R-:W-:Y:S05]  /*1d00*/  BRA `(.L_x_20687) ;  /* 0x0000000000a47947 */ /* 0x000fea0003800000 */
.L_x_20699:
        /* <DEDUP_REMOVED lines=14> */
.L_x_20713:
[----:B------:R-:W-:Y:S05]  /*1df0*/  BSYNC B0 ;  /* 0x0000000000007941 */ /* 0x000fea0003800000 */
.L_x_20712:
[----:B------:R-:W-:-:S04]  /*1e00*/  FMUL.FTZ R0, R0, 1 ;  /* 0x3f80000000007820 */ /* 0x000fc80000410000 */
[----:B------:R0:W1:Y:S01]  /*1e10*/  F2F.F64.F32 R28, R0 ;  /* 0x00000000001c7310 */ /* 0x0000620000201800 */
[----:B------:R-:W-:Y:S05]  /*1e20*/  BRA `(.L_x_20687) ;  /* 0x00000000005c7947 */ /* 0x000fea0003800000 */
.L_x_20686:
        /* <DEDUP_REMOVED lines=16> */
.L_x_20714:
[----:B------:R-:W-:Y:S01]  /*1f30*/  CS2R R28, SRZ ;  /* 0x00000000001c7805 */ /* 0x000fe2000001ff00 */
[----:B------:R-:W-:Y:S06]  /*1f40*/  BRA `(.L_x_20687) ;  /* 0x0000000000147947 */ /* 0x000fec0003800000 */
.L_x_20711:
[----:B------:R-:W3:Y:S02]  /*1f50*/  LDG.E.64 R28, desc[UR36][R4.64] ;  /* 0x00000024041c7981 */ /* 0x000ee4000c1e1b00 */
[----:B---3--:R-:W0:Y:S01]  /*1f60*/  I2F.F64.U64 R28, R28 ;  /* 0x0000001c001c7312 */ /* 0x008e220000301800 */
[----:B------:R-:W-:Y:S05]  /*1f70*/  BRA `(.L_x_20687) ;  /* 0x0000000000087947 */ /* 0x000fea0003800000 */
.L_x_20710:
[----:B------:R-:W3:Y:S02]  /*1f80*/  LDG.E R4, desc[UR36][R4.64] ;  /* 0x0000002404047981 */ /* 0x000ee4000c1e1900 */
[----:B---3--:R0:W1:Y:S02]  /*1f90*/  I2F.F64.U32 R28, R4 ;  /* 0x00000004001c7312 */ /* 0x0080640000201800 */
.L_x_20687:
[----:B------:R-:W-:-:S07]  /*1fa0*/  VIADD R27, R27, 0x80 ;  /* 0x000000801b1b7836 */ /* 0x000fce0000000000 */
.L_x_20681:
[----:B------:R-:W-:Y:S05]  /*1fb0*/  BSYNC B6 ;  /* 0x0000000000067941 */ /* 0x000fea0003800000 */
.L_x_20680:
        /* <DEDUP_REMOVED lines=26> */
.L_x_20720:
[----:B------:R-:W3:Y:S02]  /*2160*/  LDG.E.U8 R4, desc[UR36][R4.64] ;  /* 0x0000002404047981 */ /* 0x000ee4000c1e1100 */
[----:B---3--:R0:W1:Y:S01]  /*2170*/  I2F.F64.U16 R16, R4 ;  /* 0x0000000400107312 */ /* 0x0080620000101800 */
[----:B------:R-:W-:Y:S05]  /*2180*/  BRA `(.L_x_20722) ;  /* 0x0000000c00707947 */ /* 0x000fea0003800000 */
.L_x_20719:
        /* <DEDUP_REMOVED lines=9> */
.L_x_20724:
[----:B------:R-:W3:Y:S02]  /*2220*/  LDG.E R4, desc[UR36][R4.64] ;  /* 0x0000002404047981 */ /* 0x000ee4000c1e1900 */
[----:B---3--:R0:W1:Y:S01]  /*2230*/  I2F.F64 R16, R4 ;  /* 0x0000000400107312 */ /* 0x0080620000201c00 */
[----:B------:R-:W-:Y:S05]  /*2240*/  BRA `(.L_x_20722) ;  /* 0x0000000c00407947 */ /* 0x000fea0003800000 */
.L_x_20723:
[----:B------:R-:W3:Y:S02]  /*2250*/  LDG.E.U16 R4, desc[UR36][R4.64] ;  /* 0x0000002404047981 */ /* 0x000ee4000c1e1500 */
[----:B---3--:R0:W1:Y:S01]  /*2260*/  I2F.F64.S16 R16, R4 ;  /* 0x0000000400107312 */ /* 0x0080620000101c00 */
[----:B------:R-:W-:Y:S05]  /*2270*/  BRA `(.L_x_20722) ;  /* 0x0000000c00347947 */ /* 0x000fea0003800000 */
.L_x_20718:
        /* <DEDUP_REMOVED lines=10> */
.L_x_20726:
[----:B------:R-:W3:Y:S02]  /*2320*/  LDG.E.U16 R0, desc[UR36][R4.64] ;  /* 0x0000002404007981 */ /* 0x000ee4000c1e1500 */
[----:B---3--:R-:W-:-:S05]  /*2330*/  HADD2.F32 R0, -RZ, R0.H0_H0 ;  /* 0x20000000ff007230 */ /* 0x008fca0000004100 */
[----:B------:R-:W-:-:S04]  /*2340*/  FMUL.FTZ R0, R0, 1 ;  /* 0x3f80000000007820 */ /* 0x000fc80000410000 */
[----:B------:R0:W1:Y:S01]  /*2350*/  F2F.F64.F32 R16, R0 ;  /* 0x0000000000107310 */ /* 0x0000620000201800 */
[----:B------:R-:W-:Y:S05]  /*2360*/  BRA `(.L_x_20722) ;  /* 0x0000000800f87947 */ /* 0x000fea0003800000 */
.L_x_20725:
        /* <DEDUP_REMOVED lines=10> */
.L_x_20728:
[----:B------:R-:W3:Y:S02]  /*2410*/  LDG.E.U16 R4, desc[UR36][R4.64] ;  /* 0x0000002404047981 */ /* 0x000ee4000c1e1500 */
[----:B---3--:R-:W-:-:S05]  /*2420*/  HADD2.F32 R0, -RZ, R4.H0_H0 ;  /* 0x20000004ff007230 */ /* 0x008fca0000004100 */
[----:B------:R-:W-:-:S04]  /*2430*/  FMUL.FTZ R0, R0, 1 ;  /* 0x3f80000000007820 */ /* 0x000fc80000410000 */
[----:B------:R0:W1:Y:S01]  /*2440*/  F2F.F64.F32 R16, R0 ;  /* 0x0000000000107310 */ /* 0x0000620000201800 */
[----:B------:R-:W-:Y:S05]  /*2450*/  BRA `(.L_x_20722) ;  /* 0x0000000800bc7947 */ /* 0x000fea0003800000 */
.L_x_20727:
[----:B------:R0:W5:Y:S01]  /*2460*/  LDG.E.64 R16, desc[UR36][R4.64] ;  /* 0x0000002404107981 */ /* 0x000162000c1e1b00 */
[----:B------:R-:W-:Y:S05]  /*2470*/  BRA `(.L_x_20722) ;  /* 0x0000000800b47947 */ /* 0x000fea0003800000 */
.L_x_20717:
        /* <DEDUP_REMOVED lines=13> */
.L_x_20731:
[----:B------:R0:W5:Y:S01]  /*2550*/  LDG.E.64 R16, desc[UR36][R4.64] ;  /* 0x0000002404107981 */ /* 0x000162000c1e1b00 */
[----:B------:R-:W-:Y:S05]  /*2560*/  BRA `(.L_x_20722) ;  /* 0x0000000800787947 */ /* 0x000fea0003800000 */
.L_x_20730:
        /* <DEDUP_REMOVED lines=28> */
.L_x_20733:
        /* <DEDUP_REMOVED lines=15> */
.L_x_20732:
[----:B------:R-:W3:Y:S02]  /*2820*/  LDG.E.U16 R0, desc[UR36][R4.64] ;  /* 0x0000002404007981 */ /* 0x000ee4000c1e1500 */
[----:B---3--:R-:W-:-:S04]  /*2830*/  IMAD.U32 R0, R0, 0x10000, RZ ;  /* 0x0001000000007824 */ /* 0x008fc800078e00ff */
[----:B------:R-:W-:-:S04]  /*2840*/  FMUL.FTZ R0, R0, 1 ;  /* 0x3f80000000007820 */ /* 0x000fc80000410000 */
[----:B------:R0:W1:Y:S01]  /*2850*/  F2F.F64.F32 R16, R0 ;  /* 0x0000000000107310 */ /* 0x0000620000201800 */
[----:B------:R-:W-:Y:S05]  /*2860*/  BRA `(.L_x_20722) ;  /* 0x0000000400b87947 */ /* 0x000fea0003800000 */
.L_x_20729:
        /* <DEDUP_REMOVED lines=11> */
.L_x_20736:
        /* <DEDUP_REMOVED lines=21> */
.L_x_20740:
[----:B------:R-:W-:Y:S05]  /*2a70*/  BSYNC B1 ;  /* 0x0000000000017941 */ /* 0x000fea0003800000 */
.L_x_20739:
[----:B------:R-:W-:Y:S01]  /*2a80*/  LEA R5, R0, 0x3b800000, 0x17 ;  /* 0x3b80000000057811 */ /* 0x000fe200078eb8ff */
[----:B------:R-:W-:-:S05]  /*2a90*/  IMAD.SHL.U32 R0, R3, 0x100000, RZ ;  /* 0x0010000003007824 */ /* 0x000fca00078e00ff */
[----:B------:R-:W-:-:S07]  /*2aa0*/  LOP3.LUT R0, R5, R0, R6, 0xfe, !PT ;  /* 0x0000000005007212 */ /* 0x000fce00078efe06 */
.L_x_20738:
[----:B------:R-:W-:Y:S05]  /*2ab0*/  BSYNC B0 ;  /* 0x0000000000007941 */ /* 0x000fea0003800000 */
.L_x_20737:
[----:B------:R-:W-:-:S04]  /*2ac0*/  FMUL.FTZ R0, R0, 1 ;  /* 0x3f80000000007820 */ /* 0x000fc80000410000 */
[----:B------:R3:W0:Y:S01]  /*2ad0*/  F2F.F64.F32 R16, R0 ;  /* 0x0000000000107310 */ /* 0x0006220000201800 */
[----:B------:R-:W-:Y:S05]  /*2ae0*/  BRA `(.L_x_20722) ;  /* 0x0000000400187947 */ /* 0x000fea0003800000 */
.L_x_20735:
        /* <DEDUP_REMOVED lines=21> */
.L_x_20744:
[----:B------:R-:W-:Y:S05]  /*2c40*/  BSYNC B1 ;  /* 0x0000000000017941 */ /* 0x000fea0003800000 */
.L_x_20743:
[----:B------:R-:W-:Y:S01]  /*2c50*/  LEA R5, R0, 0x37800000, 0x17 ;  /* 0x3780000000057811 */ /* 0x000fe200078eb8ff */
[----:B------:R-:W-:-:S05]  /*2c60*/  IMAD.SHL.U32 R0, R3, 0x200000, RZ ;  /* 0x0020000003007824 */ /* 0x000fca00078e00ff */
[----:B------:R-:W-:-:S07]  /*2c70*/  LOP3.LUT R0, R5, R0, R6, 0xfe, !PT ;  /* 0x0000000005007212 */ /* 0x000fce00078efe06 */
.L_x_20742:
[----:B------:R-:W-:Y:S05]  /*2c80*/  BSYNC B0 ;  /* 0x0000000000007941 */ /* 0x000fea0003800000 */
.L_x_20741:
[----:B------:R-:W-:-:S04]  /*2c90*/  FMUL.FTZ R0, R0, 1 ;  /* 0x3f80000000007820 */ /* 0x000fc80000410000 */
[----:B------:R0:W1:Y:S01]  /*2ca0*/  F2F.F64.F32 R16, R0 ;  /* 0x0000000000107310 */ /* 0x0000620000201800 */
[----:B------:R-:W-:Y:S05]  /*2cb0*/  BRA `(.L_x_20722) ;  /* 0x0000000000a47947 */ /* 0x000fea0003800000 */
.L_x_20734:
        /* <DEDUP_REMOVED lines=14> */
.L_x_20748:
[----:B------:R-:W-:Y:S05]  /*2da0*/  BSYNC B0 ;  /* 0x0000000000007941 */ /* 0x000fea0003800000 */
.L_x_20747:
[----:B------:R-:W-:-:S04]  /*2db0*/  FMUL.FTZ R0, R0, 1 ;  /* 0x3f80000000007820 */ /* 0x000fc80000410000 */
[----:B------:R0:W1:Y:S01]  /*2dc0*/  F2F.F64.F32 R16, R0 ;  /* 0x0000000000107310 */ /* 0x0000620000201800 */
[----:B------:R-:W-:Y:S05]  /*2dd0*/  BRA `(.L_x_20722) ;  /* 0x00000000005c7947 */ /* 0x000fea0003800000 */
.L_x_20721:
        /* <DEDUP_REMOVED lines=16> */
.L_x_20749:
[----:B------:R-:W-:Y:S01]  /*2ee0*/  CS2R R16, SRZ ;  /* 0x0000000000107805 */ /* 0x000fe2000001ff00 */
[----:B------:R-:W-:Y:S06]  /*2ef0*/  BRA `(.L_x_20722) ;  /* 0x0000000000147947 */ /* 0x000fec0003800000 */
.L_x_20746:
[----:B------:R-:W3:Y:S02]  /*2f00*/  LDG.E.64 R16, desc[UR36][R4.64] ;  /* 0x0000002404107981 */ /* 0x000ee4000c1e1b00 */
[----:B---3--:R-:W0:Y:S01]  /*2f10*/  I2F.F64.U64 R16, R16 ;  /* 0x0000001000107312 */ /* 0x008e220000301800 */
[----:B------:R-:W-:Y:S05]  /*2f20*/  BRA `(.L_x_20722) ;  /* 0x0000000000087947 */ /* 0x000fea0003800000 */
.L_x_20745:
[----:B------:R-:W3:Y:S02]  /*2f30*/  LDG.E R4, desc[UR36][R4.64] ;  /* 0x0000002404047981 */ /* 0x000ee4000c1e1900 */
[----:B---3--:R0:W1:Y:S02]  /*2f40*/  I2F.F64.U32 R16, R4 ;  /* 0x0000000400107312 */ /* 0x0080640000201800 */
.L_x_20722:
[----:B------:R-:W-:-:S07]  /*2f50*/  VIADD R27, R27, 0x80 ;  /* 0x000000801b1b7836 */ /* 0x000fce0000000000 */
.L_x_20716:
[----:B------:R-:W-:Y:S05]  /*2f60*/  BSYNC B6 ;  /* 0x0000000000067941 */ /* 0x000fea0003800000 */
.L_x_20715:
        /* <DEDUP_REMOVED lines=23> */
.L_x_20755:
[----:B------:R-:W3:Y:S02]  /*30e0*/  LDG.E.U8 R4, desc[UR36][R4.64] ;  /* 0x0000002404047981 */ /* 0x000ee4000c1e1100 */
[----:B---3--:R0:W1:Y:S01]  /*30f0*/  I2F.F64.U16 R18, R4 ;  /* 0x0000000400127312 */ /* 0x0080620000101800 */
[----:B------:R-:W-:Y:S05]  /*3100*/  BRA `(.L_x_20751) ;  /* 0x0000000c006c7947 */ /* 0x000fea0003800000 */
.L_x_20754:
        /* <DEDUP_REMOVED lines=9> */
.L_x_20758:
[----:B------:R-:W3:Y:S02]  /*31a0*/  LDG.E R4, desc[UR36][R4.64] ;  /* 0x0000002404047981 */ /* 0x000ee4000c1e1900 */
[----:B---3--:R0:W1:Y:S01]  /*31b0*/  I2F.F64 R18, R4 ;  /* 0x0000000400127312 */ /* 0x0080620000201c00 */
[----:B------:R-:W-:Y:S05]  /*31c0*/  BRA `(.L_x_20751) ;  /* 0x0000000c003c7947 */ /* 0x000fea0003800000 */
.L_x_20757:
[----:B------:R-:W3:Y:S02]  /*31d0*/  LDG.E.U16 R4, desc[UR36][R4.64] ;  /* 0x0000002404047981 */ /* 0x000ee4000c1e1500 */
[----:B---3--:R0:W1:Y:S01]  /*31e0*/  I2F.F64.S16 R18, R4 ;  /* 0x0000000400127312 */ /* 0x0080620000101c00 */
[----:B------:R-:W-:Y:S05]  /*31f0*/  BRA `(.L_x_20751) ;  /* 0x0000000c00307947 */ /* 0x000fea0003800000 */
.L_x_20753:
        /* <DEDUP_REMOVED lines=10> */
.L_x_20760:
[----:B------:R-:W3:Y:S02]  /*32a0*/  LDG.E.U16 R0, desc[UR36][R4.64] ;  /* 0x0000002404007981 */ /* 0x000ee4000c1e1500 */
[----:B---3--:R-:W-:-:S05]  /*32b0*/  HADD2.F32 R0, -RZ, R0.H0_H0 ;  /* 0x20000000ff007230 */ /* 0x008fca0000004100 */
[----:B------:R-:W-:-:S04]  /*32c0*/  FMUL.FTZ R0, R0, 1 ;  /* 0x3f80000000007820 */ /* 0x000fc80000410000 */
[----:B------:R0:W1:Y:S01]  /*32d0*/  F2F.F64.F32 R18, R0 ;  /* 0x0000000000127310 */ /* 0x0000620000201800 */
[----:B------:R-:W-:Y:S05]  /*32e0*/  BRA `(.L_x_20751) ;  /* 0x0000000800f47947 */ /* 0x000fea0003800000 */
.L_x_20759:
        /* <DEDUP_REMOVED lines=10> */
.L_x_20762:
[----:B------:R-:W3:Y:S02]  /*3390*/  LDG.E.U16 R4, desc[UR36][R4.64] ;  /* 0x0000002404047981 */ /* 0x000ee4000c1e1500 */
[----:B---3--:R-:W-:-:S05]  /*33a0*/  HADD2.F32 R0, -RZ, R4.H0_H0 ;  /* 0x20000004ff007230 */ /* 0x008fca0000004100 */
[----:B------:R-:W-:-:S04]  /*33b0*/  FMUL.FTZ R0, R0, 1 ;  /* 0x3f80000000007820 */ /* 0x000fc80000410000 */
[----:B------:R0:W1:Y:S01]  /*33c0*/  F2F.F64.F32 R18, R0 ;  /* 0x0000000000127310 */ /* 0x0000620000201800 */
[----:B------:R-:W-:Y:S05]  /*33d0*/  BRA `(.L_x_20751) ;  /* 0x0000000800b87947 */ /* 0x000fea0003800000 */
.L_x_20761:
[----:B------:R0:W5:Y:S01]  /*33e0*/  LDG.E.64 R18, desc[UR36][R4.64] ;  /* 0x0000002404127981 */ /* 0x000162000c1e1b00 */
[----:B------:R-:W-:Y:S05]  /*33f0*/  BRA `(.L_x_20751) ;  /* 0x0000000800b07947 */ /* 0x000fea0003800000 */
.L_x_20752:
        /* <DEDUP_REMOVED lines=13> */
.L_x_20765:
[----:B------:R0:W5:Y:S01]  /*34d0*/  LDG.E.64 R18, desc[UR36][R4.64] ;  /* 0x0000002404127981 */ /* 0x000162000c1e1b00 */
[----:B------:R-:W-:Y:S05]  /*34e0*/  BRA `(.L_x_20751) ;  /* 0x0000000800747947 */ /* 0x000fea0003800000 */
.L_x_20764:
        /* <DEDUP_REMOVED lines=28> */
.L_x_20767:
        /* <DEDUP_REMOVED lines=15> */
.L_x_20766:
[----:B------:R-:W3:Y:S02]  /*37a0*/  LDG.E.U16 R0, desc[UR36][R4.64] ;  /* 0x0000002404007981 */ /* 0x000ee4000c1e1500 */
[----:B---3--:R-:W-:-:S04]  /*37b0*/  IMAD.U32 R0, R0, 0x10000, RZ ;  /* 0x0001000000007824 */ /* 0x008fc800078e00ff */
[----:B------:R-:W-:-:S04]  /*37c0*/  FMUL.FTZ R0, R0, 1 ;  /* 0x3f80000000007820 */ /* 0x000fc80000410000 */
[----:B------:R0:W1:Y:S01]  /*37d0*/  F2F.F64.F32 R18, R0 ;  /* 0x0000000000127310 */ /* 0x0000620000201800 */
[----:B------:R-:W-:Y:S05]  /*37e0*/  BRA `(.L_x_20751) ;  /* 0x0000000400b47947 */ /* 0x000fea0003800000 */
.L_x_20763:
        /* <DEDUP_REMOVED lines=11> */
.L_x_20770:
        /* <DEDUP_REMOVED lines=21> */
.L_x_20774:
[----:B------:R-:W-:Y:S05]  /*39f0*/  BSYNC B1 ;  /* 0x0000000000017941 */ /* 0x000fea0003800000 */
.L_x_20773:
[----:B------:R-:W-:Y:S01]  /*3a00*/  LEA R5, R0, 0x3b800000, 0x17 ;  /* 0x3b80000000057811 */ /* 0x000fe200078eb8ff */
[----:B------:R-:W-:-:S05]  /*3a10*/  IMAD.SHL.U32 R0, R3, 0x100000, RZ ;  /* 0x0010000003007824 */ /* 0x000fca00078e00ff */
[----:B------:R-:W-:-:S07]  /*3a20*/  LOP3.LUT R0, R5, R0, R6, 0xfe, !PT ;  /* 0x0000000005007212 */ /* 0x000fce00078efe06 */
.L_x_20772:
[----:B------:R-:W-:Y:S05]  /*3a30*/  BSYNC B0 ;  /* 0x0000000000007941 */ /* 0x000fea0003800000 */
.L_x_20771:
[----:B------:R-:W-:-:S04]  /*3a40*/  FMUL.FTZ R0, R0, 1 ;  /* 0x3f80000000007820 */ /* 0x000fc80000410000 */
[----:B------:R0:W1:Y:S01]  /*3a50*/  F2F.F64.F32 R18, R0 ;  /* 0x0000000000127310 */ /* 0x0000620000201800 */
[----:B------:R-:W-:Y:S05]  /*3a60*/  BRA `(.L_x_20751) ;  /* 0x0000000400147947 */ /* 0x000fea0003800000 */
.L_x_20769:
        /* <DEDUP_REMOVED lines=21> */
.L_x_20778:
[----:B------:R-:W-:Y:S05]  /*3bc0*/  BSYNC B1 ;  /* 0x0000000000017941 */ /* 0x000fea0003800000 */
.L_x_20777:
[----:B------:R-:W-:Y:S01]  /*3bd0*/  LEA R5, R0, 0x37800000, 0x17 ;  /* 0x3780000000057811 */ /* 0x000fe200078eb8ff */
[----:B------:R-:W-:-:S05]  /*3be0*/  IMAD.SHL.U32 R0, R3, 0x200000, RZ ;  /* 0x0020000003007824 */ /* 0x000fca00078e00ff */
[----:B------:R-:W-:-:S07]  /*3bf0*/  LOP3.LUT R0, R5, R0, R6, 0xfe, !PT ;  /* 0x0000000005007212 */ /* 0x000fce00078efe06 */
.L_x_20776:
[----:B------:R-:W-:Y:S05]  /*3c00*/  BSYNC B0 ;  /* 0x0000000000007941 */ /* 0x000fea0003800000 */
.L_x_20775:
[----:B------:R-:W-:-:S04]  /*3c10*/  FMUL.FTZ R0, R0, 1 ;  /* 0x3f80000000007820 */ /* 0x000fc80000410000 */
[----:B------:R0:W1:Y:S01]  /*3c20*/  F2F.F64.F32 R18, R0 ;  /* 0x0000000000127310 */ /* 0x0000620000201800 */
[----:B------:R-:W-:Y:S05]  /*3c30*/  BRA `(.L_x_20751) ;  /* 0x0000000000a07947 */ /* 0x000fea0003800000 */
.L_x_20768:
        /* <DEDUP_REMOVED lines=14> */
.L_x_20782:
[----:B------:R-:W-:Y:S05]  /*3d20*/  BSYNC B0 ;  /* 0x0000000000007941 */ /* 0x000fea0003800000 */
.L_x_20781:
[----:B------:R-:W-:-:S04]  /*3d30*/  FMUL.FTZ R0, R0, 1 ;  /* 0x3f80000000007820 */ /* 0x000fc80000410000 */
[----:B------:R0:W1:Y:S01]  /*3d40*/  F2F.F64.F32 R18, R0 ;  /* 0x0000000000127310 */ /* 0x0000620000201800 */
[----:B------:R-:W-:Y:S05]  /*3d50*/  BRA `(.L_x_20751) ;  /* 0x0000000000587947 */ /* 0x000fea0003800000 */
.L_x_20756:
        /* <DEDUP_REMOVED lines=16> */
.L_x_20783:
[----:B------:R-:W-:Y:S05]  /*3e60*/  BRA `(.L_x_20751) ;  /* 0x0000000000147947 */ /* 0x000fea0003800000 */
.L_x_20780:
[----:B------:R-:W3:Y:S02]  /*3e70*/  LDG.E.64 R18, desc[UR36][R4.64] ;  /* 0x0000002404127981 */ /* 0x000ee4000c1e1b00 */
[----:B---3--:R-:W0:Y:S01]  /*3e80*/  I2F.F64.U64 R18, R18 ;  /* 0x0000001200127312 */ /* 0x008e220000301800 */
[----:B------:R-:W-:Y:S05]  /*3e90*/  BRA `(.L_x_20751) ;  /* 0x0000000000087947 */ /* 0x000fea0003800000 */
.L_x_20779:
[----:B------:R-:W3:Y:S02]  /*3ea0*/  LDG.E R4, desc[UR36][R4.64] ;  /* 0x0000002404047981 */ /* 0x000ee4000c1e1900 */
[----:B---3--:R0:W1:Y:S02]  /*3eb0*/  I2F.F64.U32 R18, R4 ;  /* 0x0000000400127312 */ /* 0x0080640000201800 */
.L_x_20751:
[----:B------:R-:W-:Y:S05]  /*3ec0*/  BSYNC B6 ;  /* 0x0000000000067941 */ /* 0x000fea0003800000 */
.L_x_20750:
[----:B------:R-:W3:Y:S01]  /*3ed0*/  S2R R25, SR_TID.X ;  /* 0x0000000000197919 */ /* 0x000ee20000002100 */
[----:B------:R-:W3:Y:S01]  /*3ee0*/  LDC.U8 R26, c[0x0][0x244] ;  /* 0x00009100ff1a7b82 */ /* 0x000ee20000000000 */
[----:B------:R-:W-:Y:S01]  /*3ef0*/  ULDC.64 UR4, c[0x0][0x220] ;  /* 0x0000880000047ab9 */ /* 0x000fe20000000a00 */
[----:B------:R-:W-:Y:S01]  /*3f00*/  BSSY B6, `(.L_x_20784) ;  /* 0x00000f8000067945 */ /* 0x000fe20003800000 */
[----:B------:R-:W-:-:S06]  /*3f10*/  DSETP.NEU.AND P0, PT, RZ, UR4, PT ;  /* 0x00000004ff007e2a */ /* 0x000fcc000bf0d000 */
[----:B012-45:R-:W-:Y:S02]  /*3f20*/  DSETP.NEU.OR P3, PT, R22, RZ, P0 ;  /* 0x000000ff1600722a */ /* 0x037fe4000076d400 */
[----:B------:R-:W-:Y:S02]  /*3f30*/  DSETP.NEU.OR P2, PT, R28, RZ, P0 ;  /* 0x000000ff1c00722a */ /* 0x000fe4000074d400 */
[----:B------:R-:W-:Y:S02]  /*3f40*/  DSETP.NEU.OR P1, PT, R16, RZ, P0 ;  /* 0x000000ff1000722a */ /* 0x000fe4000072d400 */
[----:B------:R-:W-:Y:S01]  /*3f50*/  DSETP.NEU.OR P0, PT, R18, RZ, P0 ;  /* 0x000000ff1200722a */ /* 0x000fe2000070d400 */
        /* <DEDUP_REMOVED lines=27> */
.L_x_20789:
[----:B------:R0:W-:Y:S01]  /*4110*/  STG.E.U8 desc[UR36][R8.64], R3 ;  /* 0x0000000308007986 */ /* 0x0001e2000c101124 */
[----:B------:R-:W-:Y:S05]  /*4120*/  BRA `(.L_x_20785) ;  /* 0x0000000c00547947 */ /* 0x000fea0003800000 */
.L_x_20788:
        /* <DEDUP_REMOVED lines=10> */
.L_x_20792:
[----:B------:R0:W-:Y:S01]  /*41d0*/  STG.E desc[UR36][R8.64], R3 ;  /* 0x0000000308007986 */ /* 0x0001e2000c101924 */
[----:B------:R-:W-:Y:S05]  /*41e0*/  BRA `(.L_x_20785) ;  /* 0x0000000c00247947 */ /* 0x000fea0003800000 */
.L_x_20791:
[----:B------:R0:W-:Y:S01]  /*41f0*/  STG.E.U16 desc[UR36][R8.64], R3 ;  /* 0x0000000308007986 */ /* 0x0001e2000c101524 */
[----:B------:R-:W-:Y:S05]  /*4200*/  BRA `(.L_x_20785) ;  /* 0x0000000c001c7947 */ /* 0x000fea0003800000 */
.L_x_20787:
        /* <DEDUP_REMOVED lines=9> */
.L_x_20794:
[----:B------:R-:W0:Y:S02]  /*42a0*/  I2F.S16 R0, R3 ;  /* 0x0000000300007306 */ /* 0x000e240000101400 */
[----:B0-----:R-:W-:-:S05]  /*42b0*/  F2FP.F16.F32.PACK_AB R0, RZ, R0 ;  /* 0x00000000ff00723e */ /* 0x001fca00000000ff */
[----:B------:R0:W-:Y:S01]  /*42c0*/  STG.E.U16 desc[UR36][R8.64], R0 ;  /* 0x0000000008007986 */ /* 0x0001e2000c101524 */
[----:B------:R-:W-:Y:S05]  /*42d0*/  BRA `(.L_x_20785) ;  /* 0x0000000800e87947 */ /* 0x000fea0003800000 */
.L_x_20793:
        /* <DEDUP_REMOVED lines=10> */
.L_x_20796:
[----:B------:R-:W0:Y:S02]  /*4380*/  I2F.S16 R3, R3 ;  /* 0x0000000300037306 */ /* 0x000e240000101400 */
[----:B0-----:R-:W-:-:S04]  /*4390*/  F2FP.F16.F32.PACK_AB R3, RZ, R3 ;  /* 0x00000003ff03723e */ /* 0x001fc800000000ff */
[----:B------:R-:W-:-:S05]  /*43a0*/  PRMT R3, R3, 0x5410, RZ ;  /* 0x0000541003037816 */ /* 0x000fca00000000ff */
[----:B------:R0:W-:Y:S01]  /*43b0*/  STG.E desc[UR36][R8.64], R3 ;  /* 0x0000000308007986 */ /* 0x0001e2000c101924 */
[----:B------:R-:W-:Y:S05]  /*43c0*/  BRA `(.L_x_20785) ;  /* 0x0000000800ac7947 */ /* 0x000fea0003800000 */
.L_x_20795:
[----:B------:R-:W0:Y:S02]  /*43d0*/  I2F.F64.S16 R4, R3 ;  /* 0x0000000300047312 */ /* 0x000e240000101c00 */
[----:B0-----:R0:W-:Y:S01]  /*43e0*/  STG.E.64 desc[UR36][R8.64], R4 ;  /* 0x0000000408007986 */ /* 0x0011e2000c101b24 */
[----:B------:R-:W-:Y:S05]  /*43f0*/  BRA `(.L_x_20785) ;  /* 0x0000000800a07947 */ /* 0x000fea0003800000 */
.L_x_20786:
        /* <DEDUP_REMOVED lines=10> */
.L_x_20799:
[----:B------:R-:W0:Y:S01]  /*44a0*/  I2F.F64.S16 R4, R3 ;  /* 0x0000000300047312 */ /* 0x000e220000101c00 */
[----:B------:R-:W-:-:S05]  /*44b0*/  CS2R R6, SRZ ;  /* 0x0000000000067805 */ /* 0x000fca000001ff00 */
[----:B0-----:R0:W-:Y:S01]  /*44c0*/  STG.E.128 desc[UR36][R8.64], R4 ;  /* 0x0000000408007986 */ /* 0x0011e2000c101d24 */
[----:B------:R-:W-:Y:S05]  /*44d0*/  BRA `(.L_x_20785) ;  /* 0x0000000800687947 */ /* 0x000fea0003800000 */
.L_x_20798:
        /* <DEDUP_REMOVED lines=21> */
.L_x_20803:
[----:B------:R-:W-:Y:S05]  /*4630*/  BSYNC B0 ;  /* 0x0000000000007941 */ /* 0x000fea0003800000 */
.L_x_20802:
[----:B------:R-:W-:-:S05]  /*4640*/  LOP3.LUT R5, R0, R5, RZ, 0xfc, !PT ;  /* 0x0000000500057212 */ /* 0x000fca00078efcff */
[----:B------:R0:W-:Y:S01]  /*4650*/  STG.E.U8 desc[UR36][R8.64], R5 ;  /* 0x0000000508007986 */ /* 0x0001e2000c101124 */
[----:B------:R-:W-:Y:S05]  /*4660*/  BRA `(.L_x_20785) ;  /* 0x0000000800047947 */ /* 0x000fea0003800000 */
.L_x_20801:
        /* <DEDUP_REMOVED lines=13> */
.L_x_20805:
[----:B------:R-:W-:Y:S01]  /*4740*/  IMAD.MOV.U32 R0, RZ, RZ, 0x7f ;  /* 0x0000007fff007424 */ /* 0x000fe200078e00ff */
[----:B------:R-:W-:-:S04]  /*4750*/  ISETP.GT.U32.AND P0, PT, R4, 0x7f800000, PT ;  /* 0x7f8000000400780c */ /* 0x000fc80003f04070 */
[----:B------:R-:W-:-:S09]  /*4760*/  SEL R0, R0, 0x7c, P0 ;  /* 0x0000007c00007807 */ /* 0x000fd20000000000 */
.L_x_20806:
[----:B------:R-:W-:Y:S05]  /*4770*/  BSYNC B0 ;  /* 0x0000000000007941 */ /* 0x000fea0003800000 */
.L_x_20804:
[----:B------:R-:W-:-:S04]  /*4780*/  LOP3.LUT R3, R5, 0x80000000, RZ, 0xc0, !PT ;  /* 0x8000000005037812 */ /* 0x000fc800078ec0ff */
[----:B------:R-:W-:-:S04]  /*4790*/  SHF.R.U32.HI R3, RZ, 0x18, R3 ;  /* 0x00000018ff037819 */ /* 0x000fc80000011603 */
[----:B------:R-:W-:-:S05]  /*47a0*/  LOP3.LUT R3, R0, R3, RZ, 0xfc, !PT ;  /* 0x0000000300037212 */ /* 0x000fca00078efcff */
[----:B------:R0:W-:Y:S01]  /*47b0*/  STG.E.U8 desc[UR36][R8.64], R3 ;  /* 0x0000000308007986 */ /* 0x0001e2000c101124 */
[----:B------:R-:W-:Y:S05]  /*47c0*/  BRA `(.L_x_20785) ;  /* 0x0000000400ac7947 */ /* 0x000fea0003800000 */
.L_x_20800:
[----:B------:R-:W0:Y:S02]  /*47d0*/  I2F.S16 R0, R3 ;  /* 0x0000000300007306 */ /* 0x000e240000101400 */
[----:B0-----:R-:W-:-:S05]  /*47e0*/  F2FP.BF16.F32.PACK_AB R0, RZ, R0 ;  /* 0x00000000ff00723e */ /* 0x001fca00000010ff */
[----:B------:R0:W-:Y:S01]  /*47f0*/  STG.E.U16 desc[UR36][R8.64], R0 ;  /* 0x0000000008007986 */ /* 0x0001e2000c101524 */
[----:B------:R-:W-:Y:S05]  /*4800*/  BRA `(.L_x_20785) ;  /* 0x00000004009c7947 */ /* 0x000fea0003800000 */
.L_x_20797:
        /* <DEDUP_REMOVED lines=10> */
.L_x_20809:
        /* <DEDUP_REMOVED lines=17> */
.L_x_20812:
[----:B------:R-:W-:-:S04]  /*49c0*/  LOP3.LUT R3, R3, 0x80000000, RZ, 0xc0, !PT ;  /* 0x8000000003037812 */ /* 0x000fc800078ec0ff */
[----:B------:R-:W-:-:S04]  /*49d0*/  SHF.R.U32.HI R3, RZ, 0x18, R3 ;  /* 0x00000018ff037819 */ /* 0x000fc80000011603 */
[----:B------:R-:W-:-:S04]  /*49e0*/  LOP3.LUT R0, R0, R3, RZ, 0xfc, !PT ;  /* 0x0000000300007212 */ /* 0x000fc800078efcff */
[----:B------:R-:W-:-:S07]  /*49f0*/  PRMT R4, R0, 0x7610, R4 ;  /* 0x0000761000047816 */ /* 0x000fce0000000004 */
.L_x_20811:
[----:B------:R-:W-:Y:S05]  /*4a00*/  BSYNC B0 ;  /* 0x0000000000007941 */ /* 0x000fea0003800000 */
.L_x_20810:
[----:B------:R3:W-:Y:S01]  /*4a10*/  STG.E.U8 desc[UR36][R8.64], R4 ;  /* 0x0000000408007986 */ /* 0x0007e2000c101124 */
[----:B------:R-:W-:Y:S05]  /*4a20*/  BRA `(.L_x_20785) ;  /* 0x0000000400147947 */ /* 0x000fea0003800000 */
.L_x_20808:
        /* <DEDUP_REMOVED lines=17> */
.L_x_20815:
[----:B------:R-:W-:-:S04]  /*4b40*/  LOP3.LUT R3, R3, 0x80000000, RZ, 0xc0, !PT ;  /* 0x8000000003037812 */ /* 0x000fc800078ec0ff */
[----:B------:R-:W-:-:S04]  /*4b50*/  SHF.R.U32.HI R3, RZ, 0x18, R3 ;  /* 0x00000018ff037819 */ /* 0x000fc80000011603 */
[----:B------:R-:W-:-:S04]  /*4b60*/  LOP3.LUT R0, R0, R3, RZ, 0xfc, !PT ;  /* 0x0000000300007212 */ /* 0x000fc800078efcff */
[----:B------:R-:W-:-:S07]  /*4b70*/  PRMT R4, R0, 0x7610, R4 ;  /* 0x0000761000047816 */ /* 0x000fce0000000004 */
.L_x_20814:
[----:B------:R-:W-:Y:S05]  /*4b80*/  BSYNC B0 ;  /* 0x0000000000007941 */ /* 0x000fea0003800000 */
.L_x_20813:
[----:B------:R0:W-:Y:S01]  /*4b90*/  STG.E.U8 desc[UR36][R8.64], R4 ;  /* 0x0000000408007986 */ /* 0x0001e2000c101124 */
[----:B------:R-:W-:Y:S05]  /*4ba0*/  BRA `(.L_x_20785) ;  /* 0x0000000000b47947 */ /* 0x000fea0003800000 */
.L_x_20807:
        /* <DEDUP_REMOVED lines=23> */
.L_x_20790:
        /* <DEDUP_REMOVED lines=16> */
.L_x_20818:
[----:B------:R-:W-:Y:S05]  /*4e20*/  BRA `(.L_x_20785) ;  /* 0x0000000000147947 */ /* 0x000fea0003800000 */
.L_x_20817:
[----:B------:R-:W-:Y:S02]  /*4e30*/  IMAD.MOV.U32 R4, RZ, RZ, R3 ;  /* 0x000000ffff047224 */ /* 0x000fe400078e0003 */
[----:B------:R-:W-:-:S05]  /*4e40*/  IMAD.MOV.U32 R5, RZ, RZ, RZ ;  /* 0x000000ffff057224 */ /* 0x000fca00078e00ff */
[----:B------:R2:W-:Y:S01]  /*4e50*/  STG.E.64 desc[UR36][R8.64], R4 ;  /* 0x0000000408007986 */ /* 0x0005e2000c101b24 */
[----:B------:R-:W-:Y:S05]  /*4e60*/  BRA `(.L_x_20785) ;  /* 0x0000000000047947 */ /* 0x000fea0003800000 */
.L_x_20816:
[----:B------:R0:W-:Y:S02]  /*4e70*/  STG.E desc[UR36][R8.64], R3 ;  /* 0x0000000308007986 */ /* 0x0001e4000c101924 */
.L_x_20785:
[----:B------:R-:W-:Y:S05]  /*4e80*/  BSYNC B6 ;  /* 0x0000000000067941 */ /* 0x000fea0003800000 */
.L_x_20784:
        /* <DEDUP_REMOVED lines=23> */
.L_x_20824:
[----:B------:R0:W-:Y:S01]  /*5000*/  STG.E.U8 desc[UR36][R8.64], R22 ;  /* 0x0000001608007986 */ /* 0x0001e2000c101124 */
[----:B------:R-:W-:Y:S05]  /*5010*/  BRA `(.L_x_20826) ;  /* 0x0000000c00487947 */ /* 0x000fea0003800000 */
.L_x_20823:
        /* <DEDUP_REMOVED lines=9> */
.L_x_20828:
[----:B------:R0:W-:Y:S01]  /*50b0*/  STG.E desc[UR36][R8.64], R22 ;  /* 0x0000001608007986 */ /* 0x0001e2000c101924 */
[----:B------:R-:W-:Y:S05]  /*50c0*/  BRA `(.L_x_20826) ;  /* 0x0000000c001c7947 */ /* 0x000fea0003800000 */
.L_x_20827:
[----:B------:R0:W-:Y:S01]  /*50d0*/  STG.E.U16 desc[UR36][R8.64], R22 ;  /* 0x0000001608007986 */ /* 0x0001e2000c101524 */
[----:B------:R-:W-:Y:S05]  /*50e0*/  BRA `(.L_x_20826) ;  /* 0x0000000c00147947 */ /* 0x000fea0003800000 */
.L_x_20822:
        /* <DEDUP_REMOVED lines=9> */
.L_x_20830:
[----:B------:R-:W0:Y:S02]  /*5180*/  I2F.S16 R0, R22 ;  /* 0x0000001600007306 */ /* 0x000e240000101400 */
[----:B0-----:R-:W-:-:S05]  /*5190*/  F2FP.F16.F32.PACK_AB R0, RZ, R0 ;  /* 0x00000000ff00723e */ /* 0x001fca00000000ff */
[----:B------:R0:W-:Y:S01]  /*51a0*/  STG.E.U16 desc[UR36][R8.64], R0 ;  /* 0x0000000008007986 */ /* 0x0001e2000c101524 */
[----:B------:R-:W-:Y:S05]  /*51b0*/  BRA `(.L_x_20826) ;  /* 0x0000000800e07947 */ /* 0x000fea0003800000 */
.L_x_20829:
        /* <DEDUP_REMOVED lines=10> */
.L_x_20832:
[----:B------:R-:W0:Y:S02]  /*5260*/  I2F.S16 R22, R22 ;  /* 0x0000001600167306 */ /* 0x000e240000101400 */
[----:B0-----:R-:W-:-:S04]  /*5270*/  F2FP.F16.F32.PACK_AB R3, RZ, R22 ;  /* 0x00000016ff03723e */ /* 0x001fc800000000ff */
[----:B------:R-:W-:-:S05]  /*5280*/  PRMT R3, R3, 0x5410, RZ ;  /* 0x0000541003037816 */ /* 0x000fca00000000ff */
[----:B------:R0:W-:Y:S01]  /*5290*/  STG.E desc[UR36][R8.64], R3 ;  /* 0x0000000308007986 */ /* 0x0001e2000c101924 */
[----:B------:R-:W-:Y:S05]  /*52a0*/  BRA `(.L_x_20826) ;  /* 0x0000000800a47947 */ /* 0x000fea0003800000 */
.L_x_20831:
[----:B------:R-:W0:Y:S02]  /*52b0*/  I2F.F64.S16 R22, R22 ;  /* 0x0000001600167312 */ /* 0x000e240000101c00 */
[----:B0-----:R0:W-:Y:S01]  /*52c0*/  STG.E.64 desc[UR36][R8.64], R22 ;  /* 0x0000001608007986 */ /* 0x0011e2000c101b24 */
[----:B------:R-:W-:Y:S05]  /*52d0*/  BRA `(.L_x_20826) ;  /* 0x0000000800987947 */ /* 0x000fea0003800000 */
.L_x_20821:
        /* <DEDUP_REMOVED lines=10> */
.L_x_20835:
[----:B------:R-:W0:Y:S01]  /*5380*/  I2F.F64.S16 R4, R22 ;  /* 0x0000001600047312 */ /* 0x000e220000101c00 */
[----:B------:R-:W-:-:S05]  /*5390*/  CS2R R6, SRZ ;  /* 0x0000000000067805 */ /* 0x000fca000001ff00 */
[----:B0-----:R0:W-:Y:S01]  /*53a0*/  STG.E.128 desc[UR36][R8.64], R4 ;  /* 0x0000000408007986 */ /* 0x0011e2000c101d24 */
[----:B------:R-:W-:Y:S05]  /*53b0*/  BRA `(.L_x_20826) ;  /* 0x0000000800607947 */ /* 0x000fea0003800000 */
.L_x_20834:
        /* <DEDUP_REMOVED lines=21> */
.L_x_20839:
[----:B------:R-:W-:Y:S05]  /*5510*/  BSYNC B0 ;  /* 0x0000000000007941 */ /* 0x000fea0003800000 */
.L_x_20838:
[----:B------:R-:W-:-:S05]  /*5520*/  LOP3.LUT R5, R0, R5, RZ, 0xfc, !PT ;  /* 0x0000000500057212 */ /* 0x000fca00078efcff */
[----:B------:R0:W-:Y:S01]  /*5530*/  STG.E.U8 desc[UR36][R8.64], R5 ;  /* 0x0000000508007986 */ /* 0x0001e2000c101124 */
[----:B------:R-:W-:Y:S05]  /*5540*/  BRA `(.L_x_20826) ;  /* 0x0000000400fc7947 */ /* 0x000fea0003800000 */
.L_x_20837:
        /* <DEDUP_REMOVED lines=13> */
.L_x_20841:
[----:B------:R-:W-:Y:S01]  /*5620*/  IMAD.MOV.U32 R0, RZ, RZ, 0x7f ;  /* 0x0000007fff007424 */ /* 0x000fe200078e00ff */
[----:B------:R-:W-:-:S04]  /*5630*/  ISETP.GT.U32.AND P0, PT, R3, 0x7f800000, PT ;  /* 0x7f8000000300780c */ /* 0x000fc80003f04070 */
[----:B------:R-:W-:-:S09]  /*5640*/  SEL R0, R0, 0x7c, P0 ;  /* 0x0000007c00007807 */ /* 0x000fd20000000000 */
.L_x_20842:
[----:B------:R-:W-:Y:S05]  /*5650*/  BSYNC B0 ;  /* 0x0000000000007941 */ /* 0x000fea0003800000 */
.L_x_20840:
[----:B------:R-:W-:-:S04]  /*5660*/  LOP3.LUT R3, R5, 0x80000000, RZ, 0xc0, !PT ;  /* 0x8000000005037812 */ /* 0x000fc800078ec0ff */
[----:B------:R-:W-:-:S04]  /*5670*/  SHF.R.U32.HI R3, RZ, 0x18, R3 ;  /* 0x00000018ff037819 */ /* 0x000fc80000011603 */
[----:B------:R-:W-:-:S05]  /*5680*/  LOP3.LUT R3, R0, R3, RZ, 0xfc, !PT ;  /* 0x0000000300037212 */ /* 0x000fca00078efcff */
[----:B------:R0:W-:Y:S01]  /*5690*/  STG.E.U8 desc[UR36][R8.64], R3 ;  /* 0x0000000308007986 */ /* 0x0001e2000c101124 */
[----:B------:R-:W-:Y:S05]  /*56a0*/  BRA `(.L_x_20826) ;  /* 0x0000000400a47947 */ /* 0x000fea0003800000 */
.L_x_20836:
[----:B------:R-:W0:Y:S02]  /*56b0*/  I2F.S16 R0, R22 ;  /* 0x0000001600007306 */ /* 0x000e240000101400 */
[----:B0-----:R-:W-:-:S05]  /*56c0*/  F2FP.BF16.F32.PACK_AB R0, RZ, R0 ;  /* 0x00000000ff00723e */ /* 0x001fca00000010ff */
[----:B------:R0:W-:Y:S01]  /*56d0*/  STG.E.U16 desc[UR36][R8.64], R0 ;  /* 0x0000000008007986 */ /* 0x0001e2000c101524 */
[----:B------:R-:W-:Y:S05]  /*56e0*/  BRA `(.L_x_20826) ;  /* 0x0000000400947947 */ /* 0x000fea0003800000 */
.L_x_20833:
        /* <DEDUP_REMOVED lines=10> */
.L_x_20845:
        /* <DEDUP_REMOVED lines=17> */
.L_x_20848:
[----:B------:R-:W-:-:S04]  /*58a0*/  LOP3.LUT R3, R5, 0x80000000, RZ, 0xc0, !PT ;  /* 0x8000000005037812 */ /* 0x000fc800078ec0ff */
[----:B------:R-:W-:-:S04]  /*58b0*/  SHF.R.U32.HI R3, RZ, 0x18, R3 ;  /* 0x00000018ff037819 */ /* 0x000fc80000011603 */
[----:B------:R-:W-:-:S04]  /*58c0*/  LOP3.LUT R0, R0, R3, RZ, 0xfc, !PT ;  /* 0x0000000300007212 */ /* 0x000fc800078efcff */
[----:B------:R-:W-:-:S07]  /*58d0*/  PRMT R4, R0, 0x7610, R4 ;  /* 0x0000761000047816 */ /* 0x000fce0000000004 */
.L_x_20847:
[----:B------:R-:W-:Y:S05]  /*58e0*/  BSYNC B0 ;  /* 0x0000000000007941 */ /* 0x000fea0003800000 */
.L_x_20846:
[----:B------:R3:W-:Y:S01]  /*58f0*/  STG.E.U8 desc[UR36][R8.64], R4 ;  /* 0x0000000408007986 */ /* 0x0007e2000c101124 */
[----:B------:R-:W-:Y:S05]  /*5900*/  BRA `(.L_x_20826) ;  /* 0x00000004000c7947 */ /* 0x000fea0003800000 */
.L_x_20844:
        /* <DEDUP_REMOVED lines=17> */
.L_x_20851:
[----:B------:R-:W-:-:S04]  /*5a20*/  LOP3.LUT R3, R5, 0x80000000, RZ, 0xc0, !PT ;  /* 0x8000000005037812 */ /* 0x000fc800078ec0ff */
[----:B------:R-:W-:-:S04]  /*5a30*/  SHF.R.U32.HI R3, RZ, 0x18, R3 ;  /* 0x00000018ff037819 */ /* 0x000fc80000011603 */
[----:B------:R-:W-:-:S04]  /*5a40*/  LOP3.LUT R0, R0, R3, RZ, 0xfc, !PT ;  /* 0x0000000300007212 */ /* 0x000fc800078efcff */
[----:B------:R-:W-:-:S07]  /*5a50*/  PRMT R4, R0, 0x7610, R4 ;  /* 0x0000761000047816 */ /* 0x000fce0000000004 */
.L_x_20850:
[----:B------:R-:W-:Y:S05]  /*5a60*/  BSYNC B0 ;  /* 0x0000000000007941 */ /* 0x000fea0003800000 */
.L_x_20849:
[----:B------:R0:W-:Y:S01]  /*5a70*/  STG.E.U8 desc[UR36][R8.64], R4 ;  /* 0x0000000408007986 */ /* 0x0001e2000c101124 */
[----:B------:R-:W-:Y:S05]  /*5a80*/  BRA `(.L_x_20826) ;  /* 0x0000000000ac7947 */ /* 0x000fea0003800000 */
.L_x_20843:
        /* <DEDUP_REMOVED lines=22> */
.L_x_20825:
        /* <DEDUP_REMOVED lines=16> */
.L_x_20854:
[----:B------:R-:W-:Y:S05]  /*5cf0*/  BRA `(.L_x_20826) ;  /* 0x0000000000107947 */ /* 0x000fea0003800000 */
.L_x_20853:
[----:B------:R-:W-:-:S05]  /*5d00*/  IMAD.MOV.U32 R23, RZ, RZ, RZ ;  /* 0x000000ffff177224 */ /* 0x000fca00078e00ff */
[----:B------:R2:W-:Y:S01]  /*5d10*/  STG.E.64 desc[UR36][R8.64], R22 ;  /* 0x0000001608007986 */ /* 0x0005e2000c101b24 */
[----:B------:R-:W-:Y:S05]  /*5d20*/  BRA `(.L_x_20826) ;  /* 0x0000000000047947 */ /* 0x000fea0003800000 */
.L_x_20852:
[----:B------:R0:W-:Y:S02]  /*5d30*/  STG.E desc[UR36][R8.64], R22 ;  /* 0x0000001608007986 */ /* 0x0001e4000c101924 */
.L_x_20826:
        /* <DEDUP_REMOVED lines=23> */
.L_x_20858:
[----:B------:R3:W-:Y:S01]  /*5eb0*/  STG.E.U8 desc[UR36][R8.64], R18 ;  /* 0x0000001208007986 */ /* 0x0007e2000c101124 */
[----:B------:R-:W-:Y:S05]  /*5ec0*/  BRA `(.L_x_20860) ;  /* 0x0000000c00487947 */ /* 0x000fea0003800000 */
.L_x_20857:
        /* <DEDUP_REMOVED lines=9> */
.L_x_20862:
[----:B------:R2:W-:Y:S01]  /*5f60*/  STG.E desc[UR36][R8.64], R18 ;  /* 0x0000001208007986 */ /* 0x0005e2000c101924 */
[----:B------:R-:W-:Y:S05]  /*5f70*/  BRA `(.L_x_20860) ;  /* 0x0000000c001c7947 */ /* 0x000fea0003800000 */
.L_x_20861:
[----:B------:R0:W-:Y:S01]  /*5f80*/  STG.E.U16 desc[UR36][R8.64], R18 ;  /* 0x0000001208007986 */ /* 0x0001e2000c101524 */
[----:B------:R-:W-:Y:S05]  /*5f90*/  BRA `(.L_x_20860) ;  /* 0x0000000c00147947 */ /* 0x000fea0003800000 */
.L_x_20856:
        /* <DEDUP_REMOVED lines=9> */
.L_x_20864:
[----:B------:R-:W0:Y:S02]  /*6030*/  I2F.S16 R0, R18 ;  /* 0x0000001200007306 */ /* 0x000e240000101400 */
[----:B0-----:R-:W-:-:S05]  /*6040*/  F2FP.F16.F32.PACK_AB R0, RZ, R0 ;  /* 0x00000000ff00723e */ /* 0x001fca00000000ff */
[----:B------:R0:W-:Y:S01]  /*6050*/  STG.E.U16 desc[UR36][R8.64], R0 ;  /* 0x0000000008007986 */ /* 0x0001e2000c101524 */
[----:B------:R-:W-:Y:S05]  /*6060*/  BRA `(.L_x_20860) ;  /* 0x0000000800e07947 */ /* 0x000fea0003800000 */
.L_x_20863:
        /* <DEDUP_REMOVED lines=10> */
.L_x_20866:
[----:B------:R-:W0:Y:S02]  /*6110*/  I2F.S16 R18, R18 ;  /* 0x0000001200127306 */ /* 0x000e240000101400 */
[----:B0-----:R-:W-:-:S04]  /*6120*/  F2FP.F16.F32.PACK_AB R3, RZ, R18 ;  /* 0x00000012ff03723e */ /* 0x001fc800000000ff */
[----:B------:R-:W-:-:S05]  /*6130*/  PRMT R3, R3, 0x5410, RZ ;  /* 0x0000541003037816 */ /* 0x000fca00000000ff */
[----:B------:R0:W-:Y:S01]  /*6140*/  STG.E desc[UR36][R8.64], R3 ;  /* 0x0000000308007986 */ /* 0x0001e2000c101924 */
[----:B------:R-:W-:Y:S05]  /*6150*/  BRA `(.L_x_20860) ;  /* 0x0000000800a47947 */ /* 0x000fea0003800000 */
.L_x_20865:
[----:B------:R-:W0:Y:S02]  /*6160*/  I2F.F64.S16 R18, R18 ;  /* 0x0000001200127312 */ /* 0x000e240000101c00 */
[----:B0-----:R0:W-:Y:S01]  /*6170*/  STG.E.64 desc[UR36][R8.64], R18 ;  /* 0x0000001208007986 */ /* 0x0011e2000c101b24 */
[----:B------:R-:W-:Y:S05]  /*6180*/  BRA `(.L_x_20860) ;  /* 0x0000000800987947 */ /* 0x000fea0003800000 */
.L_x_20855:
        /* <DEDUP_REMOVED lines=10> */
.L_x_20869:
[----:B------:R-:W0:Y:S01]  /*6230*/  I2F.F64.S16 R4, R18 ;  /* 0x0000001200047312 */ /* 0x000e220000101c00 */
[----:B------:R-:W-:-:S05]  /*6240*/  CS2R R6, SRZ ;  /* 0x0000000000067805 */ /* 0x000fca000001ff00 */
[----:B0-----:R0:W-:Y:S01]  /*6250*/  STG.E.128 desc[UR36][R8.64], R4 ;  /* 0x0000000408007986 */ /* 0x0011e2000c101d24 */
[----:B------:R-:W-:Y:S05]  /*6260*/  BRA `(.L_x_20860) ;  /* 0x0000000800607947 */ /* 0x000fea0003800000 */
.L_x_20868:
        /* <DEDUP_REMOVED lines=21> */
.L_x_20873:
[----:B------:R-:W-:Y:S05]  /*63c0*/  BSYNC B0 ;  /* 0x0000000000007941 */ /* 0x000fea0003800000 */
.L_x_20872:
[----:B------:R-:W-:-:S05]  /*63d0*/  LOP3.LUT R5, R0, R5, RZ, 0xfc, !PT ;  /* 0x0000000500057212 */ /* 0x000fca00078efcff */
[----:B------:R0:W-:Y:S01]  /*63e0*/  STG.E.U8 desc[UR36][R8.64], R5 ;  /* 0x0000000508007986 */ /* 0x0001e2000c101124 */
[----:B------:R-:W-:Y:S05]  /*63f0*/  BRA `(.L_x_20860) ;  /* 0x0000000400fc7947 */ /* 0x000fea0003800000 */
.L_x_20871:
        /* <DEDUP_REMOVED lines=13> */
.L_x_20875:
[----:B------:R-:W-:Y:S01]  /*64d0*/  IMAD.MOV.U32 R0, RZ, RZ, 0x7f ;  /* 0x0000007fff007424 */ /* 0x000fe200078e00ff */
[----:B------:R-:W-:-:S04]  /*64e0*/  ISETP.GT.U32.AND P0, PT, R3, 0x7f800000, PT ;  /* 0x7f8000000300780c */ /* 0x000fc80003f04070 */
[----:B------:R-:W-:-:S09]  /*64f0*/  SEL R0, R0, 0x7c, P0 ;  /* 0x0000007c00007807 */ /* 0x000fd20000000000 */
.L_x_20876:
[----:B------:R-:W-:Y:S05]  /*6500*/  BSYNC B0 ;  /* 0x0000000000007941 */ /* 0x000fea0003800000 */
.L_x_20874:
[----:B------:R-:W-:-:S04]  /*6510*/  LOP3.LUT R3, R5, 0x80000000, RZ, 0xc0, !PT ;  /* 0x8000000005037812 */ /* 0x000fc800078ec0ff */
[----:B------:R-:W-:-:S04]  /*6520*/  SHF.R.U32.HI R3, RZ, 0x18, R3 ;  /* 0x00000018ff037819 */ /* 0x000fc80000011603 */
[----:B------:R-:W-:-:S05]  /*6530*/  LOP3.LUT R3, R0, R3, RZ, 0xfc, !PT ;  /* 0x0000000300037212 */ /* 0x000fca00078efcff */
[----:B------:R0:W-:Y:S01]  /*6540*/  STG.E.U8 desc[UR36][R8.64], R3 ;  /* 0x0000000308007986 */ /* 0x0001e2000c101124 */
[----:B------:R-:W-:Y:S05]  /*6550*/  BRA `(.L_x_20860) ;  /* 0x0000000400a47947 */ /* 0x000fea0003800000 */
.L_x_20870:
[----:B------:R-:W0:Y:S02]  /*6560*/  I2F.S16 R0, R18 ;  /* 0x0000001200007306 */ /* 0x000e240000101400 */
[----:B0-----:R-:W-:-:S05]  /*6570*/  F2FP.BF16.F32.PACK_AB R0, RZ, R0 ;  /* 0x00000000ff00723e */ /* 0x001fca00000010ff */
[----:B------:R0:W-:Y:S01]  /*6580*/  STG.E.U16 desc[UR36][R8.64], R0 ;  /* 0x0000000008007986 */ /* 0x0001e2000c101524 */
[----:B------:R-:W-:Y:S05]  /*6590*/  BRA `(.L_x_20860) ;  /* 0x0000000400947947 */ /* 0x000fea0003800000 */
.L_x_20867:
        /* <DEDUP_REMOVED lines=10> */
.L_x_20879:
        /* <DEDUP_REMOVED lines=17> */
.L_x_20882:
[----:B------:R-:W-:-:S04]  /*6750*/  LOP3.LUT R3, R5, 0x80000000, RZ, 0xc0, !PT ;  /* 0x8000000005037812 */ /* 0x000fc800078ec0ff */
[----:B------:R-:W-:-:S04]  /*6760*/  SHF.R.U32.HI R3, RZ, 0x18, R3 ;  /* 0x00000018ff037819 */ /* 0x000fc80000011603 */
[----:B------:R-:W-:-:S04]  /*6770*/  LOP3.LUT R0, R0, R3, RZ, 0xfc, !PT ;  /* 0x0000000300007212 */ /* 0x000fc800078efcff */
[----:B------:R-:W-:-:S07]  /*6780*/  PRMT R4, R0, 0x7610, R4 ;  /* 0x0000761000047816 */ /* 0x000fce0000000004 */
.L_x_20881:
[----:B------:R-:W-:Y:S05]  /*6790*/  BSYNC B0 ;  /* 0x0000000000007941 */ /* 0x000fea0003800000 */
.L_x_20880:
[----:B------:R0:W-:Y:S01]  /*67a0*/  STG.E.U8 desc[UR36][R8.64], R4 ;  /* 0x0000000408007986 */ /* 0x0001e2000c101124 */
[----:B------:R-:W-:Y:S05]  /*67b0*/  BRA `(.L_x_20860) ;  /* 0x00000004000c7947 */ /* 0x000fea0003800000 */
.L_x_20878:
        /* <DEDUP_REMOVED lines=17> */
.L_x_20885:
[----:B------:R-:W-:-:S04]  /*68d0*/  LOP3.LUT R3, R5, 0x80000000, RZ, 0xc0, !PT ;  /* 0x8000000005037812 */ /* 0x000fc800078ec0ff */
[----:B------:R-:W-:-:S04]  /*68e0*/  SHF.R.U32.HI R3, RZ, 0x18, R3 ;  /* 0x00000018ff037819 */ /* 0x000fc80000011603 */
[----:B------:R-:W-:-:S04]  /*68f0*/  LOP3.LUT R0, R0, R3, RZ, 0xfc, !PT ;  /* 0x0000000300007212 */ /* 0x000fc800078efcff */
[----:B------:R-:W-:-:S07]  /*6900*/  PRMT R4, R0, 0x7610, R4 ;  /* 0x0000761000047816 */ /* 0x000fce0000000004 */
.L_x_20884:
[----:B------:R-:W-:Y:S05]  /*6910*/  BSYNC B0 ;  /* 0x0000000000007941 */ /* 0x000fea0003800000 */
.L_x_20883:
[----:B------:R0:W-:Y:S01]  /*6920*/  STG.E.U8 desc[UR36][R8.64], R4 ;  /* 0x0000000408007986 */ /* 0x0001e2000c101124 */
[----:B------:R-:W-:Y:S05]  /*6930*/  BRA `(.L_x_20860) ;  /* 0x0000000000ac7947 */ /* 0x000fea0003800000 */
.L_x_20877:
        /* <DEDUP_REMOVED lines=22> */
.L_x_20859:
        /* <DEDUP_REMOVED lines=16> */
.L_x_20888:
[----:B------:R-:W-:Y:S05]  /*6ba0*/  BRA `(.L_x_20860) ;  /* 0x0000000000107947 */ /* 0x000fea0003800000 */
.L_x_20887:
[----:B------:R-:W-:-:S05]  /*6bb0*/  IMAD.MOV.U32 R19, RZ, RZ, RZ ;  /* 0x000000ffff137224 */ /* 0x000fca00078e00ff */
[----:B------:R0:W-:Y:S01]  /*6bc0*/  STG.E.64 desc[UR36][R8.64], R18 ;  /* 0x0000001208007986 */ /* 0x0001e2000c101b24 */
[----:B------:R-:W-:Y:S05]  /*6bd0*/  BRA `(.L_x_20860) ;  /* 0x0000000000047947 */ /* 0x000fea0003800000 */
.L_x_20886:
[----:B------:R0:W-:Y:S02]  /*6be0*/  STG.E desc[UR36][R8.64], R18 ;  /* 0x0000001208007986 */ /* 0x0001e4000c101924 */
.L_x_20860:
[----:B------:R-:W-:-:S07]  /*6bf0*/  VIADD R25, R25, 0x80 ;  /* 0x0000008019197836 */ /* 0x000fce0000000000 */
.L_x_20820:
[----:B------:R-:W-:Y:S05]  /*6c00*/  BSYNC B6 ;  /* 0x0000000000067941 */ /* 0x000fea0003800000 */
.L_x_20819:
        /* <DEDUP_REMOVED lines=21> */
.L_x_20892:
[----:B------:R-:W-:Y:S01]  /*6d60*/  STG.E.U8 desc[UR36][R2.64], R16 ;  /* 0x0000001002007986 */ /* 0x000fe2000c101124 */
[----:B------:R-:W-:Y:S05]  /*6d70*/  EXIT ;  /* 0x000000000000794d */ /* 0x000fea0003800000 */
.L_x_20891:
        /* <DEDUP_REMOVED lines=9> */
.L_x_20895:
[----:B------:R-:W-:Y:S01]  /*6e10*/  STG.E desc[UR36][R2.64], R16 ;  /* 0x0000001002007986 */ /* 0x000fe2000c101924 */
[----:B------:R-:W-:Y:S05]  /*6e20*/  EXIT ;  /* 0x000000000000794d */ /* 0x000fea0003800000 */
.L_x_20894:
[----:B------:R-:W-:Y:S01]  /*6e30*/  STG.E.U16 desc[UR36][R2.64], R16 ;  /* 0x0000001002007986 */ /* 0x000fe2000c101524 */
[----:B------:R-:W-:Y:S05]  /*6e40*/  EXIT ;  /* 0x000000000000794d */ /* 0x000fea0003800000 */
.L_x_20890:
        /* <DEDUP_REMOVED lines=9> */
.L_x_20897:
[----:B------:R-:W0:Y:S02]  /*6ee0*/  I2F.S16 R0, R16 ;  /* 0x0000001000007306 */ /* 0x000e240000101400 */
[----:B0-----:R-:W-:-:S05]  /*6ef0*/  F2FP.F16.F32.PACK_AB R0, RZ, R0 ;  /* 0x00000000ff00723e */ /* 0x001fca00000000ff */
[----:B------:R-:W-:Y:S01]  /*6f00*/  STG.E.U16 desc[UR36][R2.64], R0 ;  /* 0x0000000002007986 */ /* 0x000fe2000c101524 */
[----:B------:R-:W-:Y:S05]  /*6f10*/  EXIT ;  /* 0x000000000000794d */ /* 0x000fea0003800000 */
.L_x_20896:
        /* <DEDUP_REMOVED lines=10> */
.L_x_20899:
[----:B------:R-:W0:Y:S02]  /*6fc0*/  I2F.S16 R16, R16 ;  /* 0x0000001000107306 */ /* 0x000e240000101400 */
[----:B0-----:R-:W-:-:S04]  /*6fd0*/  F2FP.F16.F32.PACK_AB R5, RZ, R16 ;  /* 0x00000010ff05723e */ /* 0x001fc800000000ff */
[----:B------:R-:W-:-:S05]  /*6fe0*/  PRMT R5, R5, 0x5410, RZ ;  /* 0x0000541005057816 */ /* 0x000fca00000000ff */
[----:B------:R-:W-:Y:S01]  /*6ff0*/  STG.E desc[UR36][R2.64], R5 ;  /* 0x0000000502007986 */ /* 0x000fe2000c101924 */
[----:B------:R-:W-:Y:S05]  /*7000*/  EXIT ;  /* 0x000000000000794d */ /* 0x000fea0003800000 */
.L_x_20898:
[----:B------:R-:W0:Y:S02]  /*7010*/  I2F.F64.S16 R16, R16 ;  /* 0x0000001000107312 */ /* 0x000e240000101c00 */
[----:B0-----:R-:W-:Y:S01]  /*7020*/  STG.E.64 desc[UR36][R2.64], R16 ;  /* 0x0000001002007986 */ /* 0x001fe2000c101b24 */
[----:B------:R-:W-:Y:S05]  /*7030*/  EXIT ;  /* 0x000000000000794d */ /* 0x000fea0003800000 */
.L_x_20889:
        /* <DEDUP_REMOVED lines=10> */
.L_x_20902:
[----:B------:R-:W0:Y:S01]  /*70e0*/  I2F.F64.S16 R16, R16 ;  /* 0x0000001000107312 */ /* 0x000e220000101c00 */
[----:B---3--:R-:W-:-:S05]  /*70f0*/  CS2R R18, SRZ ;  /* 0x0000000000127805 */ /* 0x008fca000001ff00 */
[----:B0-----:R-:W-:Y:S01]  /*7100*/  STG.E.128 desc[UR36][R2.64], R16 ;  /* 0x0000001002007986 */ /* 0x001fe2000c101d24 */
[----:B------:R-:W-:Y:S05]  /*7110*/  EXIT ;  /* 0x000000000000794d */ /* 0x000fea0003800000 */
.L_x_20901:
        /* <DEDUP_REMOVED lines=21> */
.L_x_20906:
[----:B------:R-:W-:Y:S05]  /*7270*/  BSYNC B0 ;  /* 0x0000000000007941 */ /* 0x000fea0003800000 */
.L_x_20905:
[----:B------:R-:W-:-:S05]  /*7280*/  LOP3.LUT R5, R0, R5, RZ, 0xfc, !PT ;  /* 0x0000000500057212 */ /* 0x000fca00078efcff */
[----:B------:R-:W-:Y:S01]  /*7290*/  STG.E.U8 desc[UR36][R2.64], R5 ;  /* 0x0000000502007986 */ /* 0x000fe2000c101124 */
[----:B------:R-:W-:Y:S05]  /*72a0*/  EXIT ;  /* 0x000000000000794d */ /* 0x000fea0003800000 */
.L_x_20904:
        /* <DEDUP_REMOVED lines=13> */
.L_x_20908:
[----:B------:R-:W-:Y:S01]  /*7380*/  IMAD.MOV.U32 R0, RZ, RZ, 0x7f ;  /* 0x0000007fff007424 */ /* 0x000fe200078e00ff */
[----:B------:R-:W-:-:S04]  /*7390*/  ISETP.GT.U32.AND P0, PT, R4, 0x7f800000, PT ;  /* 0x7f8000000400780c */ /* 0x000fc80003f04070 */
[----:B------:R-:W-:-:S09]  /*73a0*/  SEL R0, R0, 0x7c, P0 ;  /* 0x0000007c00007807 */ /* 0x000fd20000000000 */
.L_x_20909:
[----:B------:R-:W-:Y:S05]  /*73b0*/  BSYNC B0 ;  /* 0x0000000000007941 */ /* 0x000fea0003800000 */
.L_x_20907:
[----:B------:R-:W-:-:S04]  /*73c0*/  LOP3.LUT R4, R5, 0x80000000, RZ, 0xc0, !PT ;  /* 0x8000000005047812 */ /* 0x000fc800078ec0ff */
[----:B------:R-:W-:-:S04]  /*73d0*/  SHF.R.U32.HI R5, RZ, 0x18, R4 ;  /* 0x00000018ff057819 */ /* 0x000fc80000011604 */
[----:B------:R-:W-:-:S05]  /*73e0*/  LOP3.LUT R5, R0, R5, RZ, 0xfc, !PT ;  /* 0x0000000500057212 */ /* 0x000fca00078efcff */
[----:B------:R-:W-:Y:S01]  /*73f0*/  STG.E.U8 desc[UR36][R2.64], R5 ;  /* 0x0000000502007986 */ /* 0x000fe2000c101124 */
[----:B------:R-:W-:Y:S05]  /*7400*/  EXIT ;  /* 0x000000000000794d */ /* 0x000fea0003800000 */
.L_x_20903:
[----:B------:R-:W0:Y:S02]  /*7410*/  I2F.S16 R0, R16 ;  /* 0x0000001000007306 */ /* 0x000e240000101400 */
[----:B0-----:R-:W-:-:S05]  /*7420*/  F2FP.BF16.F32.PACK_AB R0, RZ, R0 ;  /* 0x00000000ff00723e */ /* 0x001fca00000010ff */
[----:B------:R-:W-:Y:S01]  /*7430*/  STG.E.U16 desc[UR36][R2.64], R0 ;  /* 0x0000000002007986 */ /* 0x000fe2000c101524 */
[----:B------:R-:W-:Y:S05]  /*7440*/  EXIT ;  /* 0x000000000000794d */ /* 0x000fea0003800000 */
.L_x_20900:
        /* <DEDUP_REMOVED lines=10> */
.L_x_20912:
        /* <DEDUP_REMOVED lines=17> */
.L_x_20915:
[----:B------:R-:W-:-:S04]  /*7600*/  LOP3.LUT R0, R7, 0x80000000, RZ, 0xc0, !PT ;  /* 0x8000000007007812 */ /* 0x000fc800078ec0ff */
[----:B------:R-:W-:-:S04]  /*7610*/  SHF.R.U32.HI R5, RZ, 0x18, R0 ;  /* 0x00000018ff057819 */ /* 0x000fc80000011600 */
[----:B------:R-:W-:-:S04]  /*7620*/  LOP3.LUT R4, R4, R5, RZ, 0xfc, !PT ;  /* 0x0000000504047212 */ /* 0x000fc800078efcff */
[----:B------:R-:W-:-:S07]  /*7630*/  PRMT R0, R4, 0x7610, R0 ;  /* 0x0000761004007816 */ /* 0x000fce0000000000 */
.L_x_20914:
[----:B------:R-:W-:Y:S05]  /*7640*/  BSYNC B0 ;  /* 0x0000000000007941 */ /* 0x000fea0003800000 */
.L_x_20913:
[----:B------:R-:W-:Y:S01]  /*7650*/  STG.E.U8 desc[UR36][R2.64], R0 ;  /* 0x0000000002007986 */ /* 0x000fe2000c101124 */
[----:B------:R-:W-:Y:S05]  /*7660*/  EXIT ;  /* 0x000000000000794d */ /* 0x000fea0003800000 */
.L_x_20911:
        /* <DEDUP_REMOVED lines=17> */
.L_x_20918:
[----:B------:R-:W-:-:S04]  /*7780*/  LOP3.LUT R0, R7, 0x80000000, RZ, 0xc0, !PT ;  /* 0x8000000007007812 */ /* 0x000fc800078ec0ff */
[----:B------:R-:W-:-:S04]  /*7790*/  SHF.R.U32.HI R5, RZ, 0x18, R0 ;  /* 0x00000018ff057819 */ /* 0x000fc80000011600 */
[----:B------:R-:W-:-:S04]  /*77a0*/  LOP3.LUT R4, R4, R5, RZ, 0xfc, !PT ;  /* 0x0000000504047212 */ /* 0x000fc800078efcff */
[----:B------:R-:W-:-:S07]  /*77b0*/  PRMT R0, R4, 0x7610, R0 ;  /* 0x0000761004007816 */ /* 0x000fce0000000000 */
.L_x_20917:
[----:B------:R-:W-:Y:S05]  /*77c0*/  BSYNC B0 ;  /* 0x0000000000007941 */ /* 0x000fea0003800000 */
.L_x_20916:
[----:B------:R-:W-:Y:S01]  /*77d0*/  STG.E.U8 desc[UR36][R2.64], R0 ;  /* 0x0000000002007986 */ /* 0x000fe2000c101124 */
[----:B------:R-:W-:Y:S05]  /*77e0*/  EXIT ;  /* 0x000000000000794d */ /* 0x000fea0003800000 */
.L_x_20910:
        /* <DEDUP_REMOVED lines=22> */
.L_x_20893:
        /* <DEDUP_REMOVED lines=16> */
.L_x_20921:
[----:B------:R-:W-:Y:S05]  /*7a50*/  EXIT ;  /* 0x000000000000794d */ /* 0x000fea0003800000 */
.L_x_20920:
[----:B------:R-:W-:-:S05]  /*7a60*/  IMAD.MOV.U32 R17, RZ, RZ, RZ ;  /* 0x000000ffff117224 */ /* 0x000fca00078e00ff */
[----:B------:R-:W-:Y:S01]  /*7a70*/  STG.E.64 desc[UR36][R2.64], R16 ;  /* 0x0000001002007986 */ /* 0x000fe2000c101b24 */
[----:B------:R-:W-:Y:S05]  /*7a80*/  EXIT ;  /* 0x000000000000794d */ /* 0x000fea0003800000 */
.L_x_20919:
[----:B------:R-:W-:Y:S01]  /*7a90*/  STG.E desc[UR36][R2.64], R16 ;  /* 0x0000001002007986 */ /* 0x000fe2000c101924 */
[----:B------:R-:W-:Y:S05]  /*7aa0*/  EXIT ;  /* 0x000000000000794d */ /* 0x000fea0003800000 */
.L_x_20922:
        /* <DEDUP_REMOVED lines=13> */
.L_x_43946:


//--------------------- .text._ZN2at6native18elementwise_kernelILi128ELi4EZNS0_22gpu_kernel_impl_nocastINS0_13AUnaryFunctorIddbZZZNS0_22logical_or_kernel_cudaERNS_14TensorIteratorEENKUlvE0_clEvENKUlvE4_clEvEUlddE_EEEEvRNS_18TensorIteratorBaseERKT_EUliE_EEviT1_ --------------------------
	.section	.text._ZN2at6native18elementwise_kernelILi128ELi4EZNS0_22gpu_kernel_impl_nocastINS0_13AUnaryFunctorIddbZZZNS0_22logical_or_kernel_cudaERNS_14TensorIteratorEENKUlvE0_clEvENKUlvE4_clEvEUlddE_EEEEvRNS_18TensorIteratorBaseERKT_EUliE_EEviT1_,"ax",@progbits
	.align	128
        .global         _ZN2at6native18elementwise_kernelILi128ELi4EZNS0_22gpu_kernel_impl_nocastINS0_13AUnaryFunctorIddbZZZNS0_22logical_or_kernel_cudaERNS_14TensorIteratorEENKUlvE0_clEvENKUlvE4_clEvEUlddE_EEEEvRNS_18TensorIteratorBaseERKT_EUliE_EEviT1_
        .type           _ZN2at6native18elementwise_kernelILi128ELi4EZNS0_22gpu_kernel_impl_nocastINS0_13AUnaryFunctorIddbZZZNS0_22logical_or_kernel_cudaERNS_14TensorIteratorEENKUlvE0_clEvENKUlvE4_clEvEUlddE_EEEEvRNS_18TensorIteratorBaseERKT_EUliE_EEviT1_,@function
        .size           _ZN2at6native18elementwise_kernelILi128ELi4EZNS0_22gpu_kernel_impl_nocastINS0_13AUnaryFunctorIddbZZZNS0_22logical_or_kernel_cudaERNS_14TensorIteratorEENKUlvE0_clEvENKUlvE4_clEvEUlddE_EEEEvRNS_18TensorIteratorBaseERKT_EUliE_EEviT1_,(.L_x_43947 - _ZN2at6native18elementwise_kernelILi128ELi4EZNS0_22gpu_kernel_impl_nocastINS0_13AUnaryFunctorIddbZZZNS0_22logical_or_kernel_cudaERNS_14TensorIteratorEENKUlvE0_clEvENKUlvE4_clEvEUlddE_EEEEvRNS_18TensorIteratorBaseERKT_EUliE_EEviT1_)
        .other          _ZN2at6native18elementwise_kernelILi128ELi4EZNS0_22gpu_kernel_impl_nocastINS0_13AUnaryFunctorIddbZZZNS0_22logical_or_kernel_cudaERNS_14TensorIteratorEENKUlvE0_clEvENKUlvE4_clEvEUlddE_EEEEvRNS_18TensorIteratorBaseERKT_EUliE_EEviT1_,@"STO_CUDA_ENTRY STV_DEFAULT"
_ZN2at6native18elementwise_kernelILi128ELi4EZNS0_22gpu_kernel_impl_nocastINS0_13AUnaryFunctorIddbZZZNS0_22logical_or_kernel_cudaERNS_14TensorIteratorEENKUlvE0_clEvENKUlvE4_clEvEUlddE_EEEEvRNS_18TensorIteratorBaseERKT_EUliE_EEviT1_:
.text._ZN2at6native18elementwise_kernelILi128ELi4EZNS0_22gpu_kernel_impl_nocastINS0_13AUnaryFunctorIddbZZZNS0_22logical_or_kernel_cudaERNS_14TensorIteratorEENKUlvE0_clEvENKUlvE4_clEvEUlddE_EEEEvRNS_18TensorIteratorBaseERKT_EUliE_EEviT1_:
        /* <DEDUP_REMOVED lines=312> */
.L_x_20925:
        /* <DEDUP_REMOVED lines=10> */
[----:B--2---:R-:W-:-:S06]  /*1420*/  DSETP.NEU.OR P0, PT, R6, RZ, P0 ;  /* 0x000000ff0600722a */ /* 0x004fcc000070d400 */
[----:B------:R-:W-:-:S05]  /*1430*/  SEL R9, RZ, 0x1, !P0 ;  /* 0x00000001ff097807 */ /* 0x000fca0004000000 */
[----:B------:R0:W-:Y:S03]  /*1440*/  STG.E.U8 desc[UR4][R4.64], R9 ;  /* 0x0000000904007986 */ /* 0x0001e6000c101104 */
.L_x_20924:
[----:B------:R-:W-:Y:S05]  /*1450*/  BSYNC B0 ;  /* 0x0000000000007941 */ /* 0x000fea0003800000 */
.L_x_20923:
        /* <DEDUP_REMOVED lines=305> */
.L_x_20928:
        /* <DEDUP_REMOVED lines=10> */
[----:B--2---:R-:W-:-:S06]  /*2810*/  DSETP.NEU.OR P0, PT, R6, RZ, P0 ;  /* 0x000000ff0600722a */ /* 0x004fcc000070d400 */
        /* <DEDUP_REMOVED lines=306> */
.L_x_20929:
        /* <DEDUP_REMOVED lines=11> */
[----:B------:R-:W-:-:S05]  /*3bf0*/  SEL R9, RZ, 0x1, !P0 ;  /* 0x00000001ff097807 */ /* 0x000fca0004000000 */
[----:B------:R2:W-:Y:S03]  /*3c00*/  STG.E.U8 desc[UR4][R4.64], R9 ;  /* 0x0000000904007986 */ /* 0x0005e6000c101104 */
.L_x_20927:
[----:B------:R-:W-:Y:S05]  /*3c10*/  BSYNC B0 ;  /* 0x0000000000007941 */ /* 0x000fea0003800000 */
.L_x_20926:
        /* <DEDUP_REMOVED lines=304> */
.L_x_20930:
        /* <DEDUP_REMOVED lines=9> */
[----:B--2---:R-:W-:-:S06]  /*4fb0*/  DSETP.NEU.OR P0, PT, R2, RZ, P0 ;  /* 0x000000ff0200722a */ /* 0x004fcc000070d400 */
[----:B------:R-:W-:-:S05]  /*4fc0*/  SEL R7, RZ, 0x1, !P0 ;  /* 0x00000001ff077807 */ /* 0x000fca0004000000 */
[----:B------:R-:W-:Y:S01]  /*4fd0*/  STG.E.U8 desc[UR4][R4.64], R7 ;  /* 0x0000000704007986 */ /* 0x000fe2000c101104 */
[----:B------:R-:W-:Y:S05]  /*4fe0*/  EXIT ;  /* 0x000000000000794d */ /* 0x000fea0003800000 */
.L_x_20931:
        /* <DEDUP_REMOVED lines=9> */
.L_x_43947:


//--------------------- .text._ZN2at6native27unrolled_elementwise_kernelINS0_13AUnaryFunctorIddbZZZNS0_22logical_or_kernel_cudaERNS_14TensorIteratorEENKUlvE0_clEvENKUlvE4_clEvEUlddE_EESt5arrayIPcLm2EELi4E23TrivialOffsetCalculatorILi1EjESD_NS0_6memory15LoadWithoutCastENSE_16StoreWithoutCastEEEviT_T0_T2_T3_T4_T5_ --------------------------
	.section	.text._ZN2at6native27unrolled_elementwise_kernelINS0_13AUnaryFunctorIddbZZZNS0_22logical_or_kernel_cudaERNS_14TensorIteratorEENKUlvE0_clEvENKUlvE4_clEvEUlddE_EESt5arrayIPcLm2EELi4E23TrivialOffsetCalculatorILi1EjESD_NS0_6memory15LoadWithoutCastENSE_16StoreWithoutCastEEEviT_T0_T2_T3_T4_T5_,"ax",@progbits
	.align	128
        .global         _ZN2at6native27unrolled_elementwise_kernelINS0_13AUnaryFunctorIddbZZZNS0_22logical_or_kernel_cudaERNS_14TensorIteratorEENKUlvE0_clEvENKUlvE4_clEvEUlddE_EESt5arrayIPcLm2EELi4E23TrivialOffsetCalculatorILi1EjESD_NS0_6memory15LoadWithoutCastENSE_16StoreWithoutCastEEEviT_T0_T2_T3_T4_T5_
        .type           _ZN2at6native27unrolled_elementwise_kernelINS0_13AUnaryFunctorIddbZZZNS0_22logical_or_kernel_cudaERNS_14TensorIteratorEENKUlvE0_clEvENKUlvE4_clEvEUlddE_EESt5arrayIPcLm2EELi4E23TrivialOffsetCalculatorILi1EjESD_NS0_6memory15LoadWithoutCastENSE_16StoreWithoutCastEEEviT_T0_T2_T3_T4_T5_,@function
        .size           _ZN2at6native27unrolled_elementwise_kernelINS0_13AUnaryFunctorIddbZZZNS0_22logical_or_kernel_cudaERNS_14TensorIteratorEENKUlvE0_clEvENKUlvE4_clEvEUlddE_EESt5arrayIPcLm2EELi4E23TrivialOffsetCalculatorILi1EjESD_NS0_6memory15LoadWithoutCastENSE_16StoreWithoutCastEEEviT_T0_T2_T3_T4_T5_,(.L_x_43948 - _ZN2at6native27unrolled_elementwise_kernelINS0_13AUnaryFunctorIddbZZZNS0_22logical_or_kernel_cudaERNS_14TensorIteratorEENKUlvE0_clEvENKUlvE4_clEvEUlddE_EESt5arrayIPcLm2EELi4E23TrivialOffsetCalculatorILi1EjESD_NS0_6memory15LoadWithoutCastENSE_16StoreWithoutCastEEEviT_T0_T2_T3_T4_T5_)
        .other          _ZN2at6native27unrolled_elementwise_kernelINS0_13AUnaryFunctorIddbZZZNS0_22logical_or_kernel_cudaERNS_14TensorIteratorEENKUlvE0_clEvENKUlvE4_clEvEUlddE_EESt5arrayIPcLm2EELi4E23TrivialOffsetCalculatorILi1EjESD_NS0_6memory15LoadWithoutCastENSE_16StoreWithoutCastEEEviT_T0_T2_T3_T4_T5_,@"STO_CUDA_ENTRY STV_DEFAULT"
_ZN2at6native27unrolled_elementwise_kernelINS0_13AUnaryFunctorIddbZZZNS0_22logical_or_kernel_cudaERNS_14TensorIteratorEENKUlvE0_clEvENKUlvE4_clEvEUlddE_EESt5arrayIPcLm2EELi4E23TrivialOffsetCalculatorILi1EjESD_NS0_6memory15LoadWithoutCastENSE_16StoreWithoutCastEEEviT_T0_T2_T3_T4_T5_:
.text._ZN2at6native27unrolled_elementwise_kernelINS0_13AUnaryFunctorIddbZZZNS0_22logical_or_kernel_cudaERNS_14TensorIteratorEENKUlvE0_clEvENKUlvE4_clEvEUlddE_EESt5arrayIPcLm2EELi4E23TrivialOffsetCalculatorILi1EjESD_NS0_6memory15LoadWithoutCastENSE_16StoreWithoutCastEEEviT_T0_T2_T3_T4_T5_:
        /* <DEDUP_REMOVED lines=40> */
[----:B------:R-:W-:Y:S01]  /*0280*/  DSETP.NEU.OR P0, PT, RZ, UR6, P0 ;  /* 0x00000006ff007e2a */ /* 0x000fe2000870d400 */
        /* <DEDUP_REMOVED lines=9> */
[----:B------:R-:W-:-:S04]  /*0320*/  DSETP.NEU.OR P2, PT, RZ, UR6, P2 ;  /* 0x00000006ff007e2a */ /* 0x000fc8000974d400 */
[----:B------:R-:W-:Y:S02]  /*0330*/  DSETP.NEU.OR P1, PT, RZ, UR6, P1 ;  /* 0x00000006ff007e2a */ /* 0x000fe40008f2d400 */
[----:B---3--:R-:W-:Y:S01]  /*0340*/  @!P3 DSETP.NEU.AND P0, PT, R4, RZ, PT ;  /* 0x000000ff0400b22a */ /* 0x008fe20003f0d000 */
[----:B------:R-:W-:-:S03]  /*0350*/  SEL R9, RZ, 0x1, !P2 ;  /* 0x00000001ff097807 */ /* 0x000fc60005000000 */
[----:B------:R-:W-:Y:S02]  /*0360*/  SEL R11, RZ, 0x1, !P1 ;  /* 0x00000001ff0b7807 */ /* 0x000fe40004800000 */
[----:B------:R-:W-:Y:S01]  /*0370*/  DSETP.NEU.OR P0, PT, RZ, UR6, P0 ;  /* 0x00000006ff007e2a */ /* 0x000fe2000870d400 */
        /* <DEDUP_REMOVED lines=13> */
.L_x_20933:
[----:B------:R-:W-:Y:S05]  /*0450*/  BSYNC B0 ;  /* 0x0000000000007941 */ /* 0x000fea0003800000 */
.L_x_20932:
        /* <DEDUP_REMOVED lines=9> */
.L_x_20934:
        /* <DEDUP_REMOVED lines=9> */
.L_x_43948:


//--------------------- .text._ZN2at6native29vectorized_elementwise_kernelILi2ENS0_13AUnaryFunctorIddbZZZNS0_22logical_or_kernel_cudaERNS_14TensorIteratorEENKUlvE0_clEvENKUlvE4_clEvEUlddE_EESt5arrayIPcLm2EEEEviT0_T1_ --------------------------
	.section	.text._ZN2at6native29vectorized_elementwise_kernelILi2ENS0_13AUnaryFunctorIddbZZZNS0_22logical_or_kernel_cudaERNS_14TensorIteratorEENKUlvE0_clEvENKUlvE4_clEvEUlddE_EESt5arrayIPcLm2EEEEviT0_T1_,"ax",@progbits
	.align	128
        .global         _ZN2at6native29vectorized_elementwise_kernelILi2ENS0_13AUnaryFunctorIddbZZZNS0_22logical_or_kernel_cudaERNS_14TensorIteratorEENKUlvE0_clEvENKUlvE4_clEvEUlddE_EESt5arrayIPcLm2EEEEviT0_T1_
        .type           _ZN2at6native29vectorized_elementwise_kernelILi2ENS0_13AUnaryFunctorIddbZZZNS0_22logical_or_kernel_cudaERNS_14TensorIteratorEENKUlvE0_clEvENKUlvE4_clEvEUlddE_EESt5arrayIPcLm2EEEEviT0_T1_,@function
        .size           _ZN2at6native29vectorized_elementwise_kernelILi2ENS0_13AUnaryFunctorIddbZZZNS0_22logical_or_kernel_cudaERNS_14TensorIteratorEENKUlvE0_clEvENKUlvE4_clEvEUlddE_EESt5arrayIPcLm2EEEEviT0_T1_,(.L_x_43949 - _ZN2at6native29vectorized_elementwise_kernelILi2ENS0_13AUnaryFunctorIddbZZZNS0_22logical_or_kernel_cudaERNS_14TensorIteratorEENKUlvE0_clEvENKUlvE4_clEvEUlddE_EESt5arrayIPcLm2EEEEviT0_T1_)
        .other          _ZN2at6native29vectorized_elementwise_kernelILi2ENS0_13AUnaryFunctorIddbZZZNS0_22logical_or_kernel_cudaERNS_14TensorIteratorEENKUlvE0_clEvENKUlvE4_clEvEUlddE_EESt5arrayIPcLm2EEEEviT0_T1_,@"STO_CUDA_ENTRY STV_DEFAULT"
_ZN2at6native29vectorized_elementwise_kernelILi2ENS0_13AUnaryFunctorIddbZZZNS0_22logical_or_kernel_cudaERNS_14TensorIteratorEENKUlvE0_clEvENKUlvE4_clEvEUlddE_EESt5arrayIPcLm2EEEEviT0_T1_:
.text._ZN2at6native29vectorized_elementwise_kernelILi2ENS0_13AUnaryFunctorIddbZZZNS0_22logical_or_kernel_cudaERNS_14TensorIteratorEENKUlvE0_clEvENKUlvE4_clEvEUlddE_EESt5arrayIPcLm2EEEEviT0_T1_:
        /* <DEDUP_REMOVED lines=19> */
[----:B--2---:R-:W-:Y:S01]  /*0130*/  DSETP.NEU.OR P1, PT, R16, RZ, P0 ;  /* 0x000000ff1000722a */ /* 0x004fe2000072d400 */
[----:B------:R-:W-:Y:S01]  /*0140*/  IADD3 R16, P2, R0, UR6, RZ ;  /* 0x0000000600107c10 */ /* 0x000fe2000ff5e0ff */
[----:B------:R-:W-:Y:S02]  /*0150*/  DSETP.NEU.OR P6, PT, R18, RZ, P0 ;  /* 0x000000ff1200722a */ /* 0x000fe400007cd400 */
[----:B---3--:R-:W-:Y:S02]  /*0160*/  DSETP.NEU.OR P5, PT, R12, RZ, P0 ;  /* 0x000000ff0c00722a */ /* 0x008fe400007ad400 */
[----:B------:R-:W-:Y:S01]  /*0170*/  SEL R0, RZ, 0x1, !P1 ;  /* 0x00000001ff007807 */ /* 0x000fe20004800000 */
[----:B------:R-:W-:Y:S01]  /*0180*/  IMAD.X R17, RZ, RZ, UR7, P2 ;  /* 0x00000007ff117e24 */ /* 0x000fe200090e06ff */
[----:B------:R-:W-:Y:S02]  /*0190*/  DSETP.NEU.OR P4, PT, R14, RZ, P0 ;  /* 0x000000ff0e00722a */ /* 0x000fe4000078d400 */
[----:B----4-:R-:W-:Y:S01]  /*01a0*/  DSETP.NEU.OR P3, PT, R8, RZ, P0 ;  /* 0x000000ff0800722a */ /* 0x010fe2000076d400 */
[----:B0-----:R-:W-:Y:S01]  /*01b0*/  IMAD.WIDE R2, R21, 0x2, R16 ;  /* 0x0000000215027825 */ /* 0x001fe200078e0210 */
[----:B------:R-:W-:-:S02]  /*01c0*/  DSETP.NEU.OR P2, PT, R10, RZ, P0 ;  /* 0x000000ff0a00722a */ /* 0x000fc4000074d400 */
[----:B-----5:R-:W-:Y:S02]  /*01d0*/  DSETP.NEU.OR P1, PT, R4, RZ, P0 ;  /* 0x000000ff0400722a */ /* 0x020fe4000072d400 */
[----:B------:R-:W-:Y:S01]  /*01e0*/  DSETP.NEU.OR P0, PT, R6, RZ, P0 ;  /* 0x000000ff0600722a */ /* 0x000fe2000070d400 */
        /* <DEDUP_REMOVED lines=16> */
.L_x_20935:
        /* <DEDUP_REMOVED lines=39> */
[----:B--2---:R-:W-:-:S06]  /*0560*/  DSETP.NEU.OR P2, PT, R8, RZ, P3 ;  /* 0x000000ff0800722a */ /* 0x004fcc0001f4d400 */
        /* <DEDUP_REMOVED lines=26> */
[----:B------:R-:W-:Y:S02]  /*0710*/  DSETP.NEU.OR P4, PT, RZ, UR6, P4 ;  /* 0x00000006ff007e2a */ /* 0x000fe4000a78d400 */
[----:B------:R-:W-:Y:S01]  /*0720*/  DSETP.NEU.OR P0, PT, RZ, UR6, P0 ;  /* 0x00000006ff007e2a */ /* 0x000fe2000870d400 */
[----:B------:R-:W-:Y:S04]  /*0730*/  BSSY B0, `(.L_x_20936) ;  /* 0x0000044000007945 */ /* 0x000fe80003800000 */
[----:B------:R-:W-:Y:S01]  /*0740*/  BSSY B1, `(.L_x_20937) ;  /* 0x000003b000017945 */ /* 0x000fe20003800000 */
[----:B--2---:R-:W-:Y:S01]  /*0750*/  @!P2 DSETP.NEU.AND P1, PT, R8, RZ, PT ;  /* 0x000000ff0800a22a */ /* 0x004fe20003f2d000 */
[----:B------:R-:W-:-:S07]  /*0760*/  PLOP3.LUT P2, PT, PT, PT, PT, 0x8, 0x0 ;  /* 0x000000000000781c */ /* 0x000fce0003f4e170 */
[----:B---3--:R-:W-:Y:S02]  /*0770*/  @!P6 DSETP.NEU.AND P2, PT, R10, RZ, PT ;  /* 0x000000ff0a00e22a */ /* 0x008fe40003f4d000 */
[----:B------:R-:W-:-:S06]  /*0780*/  DSETP.NEU.OR P6, PT, R14, RZ, P3 ;  /* 0x000000ff0e00722a */ /* 0x000fcc0001fcd400 */
[----:B------:R-:W-:Y:S02]  /*0790*/  @!P5 SEL R3, RZ, 0x1, !P6 ;  /* 0x00000001ff03d807 */ /* 0x000fe40007000000 */
[----:B0-----:R-:W-:-:S05]  /*07a0*/  @!P5 IADD3 R20, P6, R7, R20, RZ ;  /* 0x000000140714d210 */ /* 0x001fca0007fde0ff */
[----:B------:R-:W-:-:S05]  /*07b0*/  @!P5 IMAD.X R21, RZ, RZ, R21, P6 ;  /* 0x000000ffff15d224 */ /* 0x000fca00030e0615 */
[----:B------:R0:W-:Y:S01]  /*07c0*/  @!P5 STG.E.U8 desc[UR4][R20.64], R3 ;  /* 0x000000031400d986 */ /* 0x0001e2000c101104 */
[----:B------:R-:W-:Y:S01]  /*07d0*/  ISETP.GE.AND P5, PT, R19, R16, PT ;  /* 0x000000101300720c */ /* 0x000fe20003fa6270 */
[----:B------:R-:W-:Y:S02]  /*07e0*/  DSETP.NEU.OR P6, PT, R22, RZ, P3 ;  /* 0x000000ff1600722a */ /* 0x000fe40001fcd400 */
[----:B------:R-:W-:Y:S02]  /*07f0*/  DSETP.NEU.OR P3, PT, R4, RZ, P3 ;  /* 0x000000ff0400722a */ /* 0x000fe40001f6d400 */
[----:B------:R-:W-:Y:S02]  /*0800*/  DSETP.NEU.OR P1, PT, RZ, UR6, P1 ;  /* 0x00000006ff007e2a */ /* 0x000fe40008f2d400 */
[----:B------:R-:W-:Y:S01]  /*0810*/  DSETP.NEU.OR P2, PT, RZ, UR6, P2 ;  /* 0x00000006ff007e2a */ /* 0x000fe2000974d400 */
        /* <DEDUP_REMOVED lines=20> */
.L_x_20938:
        /* <DEDUP_REMOVED lines=8> */
.L_x_20939:
        /* <DEDUP_REMOVED lines=8> */
.L_x_20940:
        /* <DEDUP_REMOVED lines=9> */
.L_x_20941:
[----:B------:R-:W-:Y:S05]  /*0af0*/  BSYNC B1 ;  /* 0x0000000000017941 */ /* 0x000fea0003800000 */
.L_x_20937:
[----:B------:R-:W-:-:S13]  /*0b00*/  ISETP.GE.AND P0, PT, R19, R16, PT ;  /* 0x000000101300720c */ /* 0x000fda0003f06270 */
[----:B------:R-:W3:Y:S01]  /*0b10*/  @!P0 LDC.64 R4, c[0x0][0x228] ;  /* 0x00008a00ff048b82 */ /* 0x000ee20000000a00 */
[----:B012---:R-:W-:Y:S02]  /*0b20*/  @!P0 IMAD.IADD R3, R0, 0x1, R19 ;  /* 0x0000000100038824 */ /* 0x007fe400078e0213 */
[----:B------:R-:W-:-:S03]  /*0b30*/  @!P0 VIADD R19, R19, 0x80 ;  /* 0x0000008013138836 */ /* 0x000fc60000000000 */
[----:B---3--:R-:W-:-:S05]  /*0b40*/  @!P0 IADD3 R2, P1, R3, R4, RZ ;  /* 0x0000000403028210 */ /* 0x008fca0007f3e0ff */
[----:B------:R-:W-:-:S05]  /*0b50*/  @!P0 IMAD.X R3, RZ, RZ, R5, P1 ;  /* 0x000000ffff038224 */ /* 0x000fca00008e0605 */
[----:B------:R2:W-:Y:S03]  /*0b60*/  @!P0 STG.E.U8 desc[UR4][R2.64], R13 ;  /* 0x0000000d02008986 */ /* 0x0005e6000c101104 */
.L_x_20942:
[----:B------:R-:W-:Y:S05]  /*0b70*/  BSYNC B0 ;  /* 0x0000000000007941 */ /* 0x000fea0003800000 */
.L_x_20936:
        /* <DEDUP_REMOVED lines=10> */
.L_x_20943:
        /* <DEDUP_REMOVED lines=14> */
.L_x_43949:


//--------------------- .text._ZN2at6native29vectorized_elementwise_kernelILi4ENS0_13AUnaryFunctorIddbZZZNS0_22logical_or_kernel_cudaERNS_14TensorIteratorEENKUlvE0_clEvENKUlvE4_clEvEUlddE_EESt5arrayIPcLm2EEEEviT0_T1_ --------------------------
	.section	.text._ZN2at6native29vectorized_elementwise_kernelILi4ENS0_13AUnaryFunctorIddbZZZNS0_22logical_or_kernel_cudaERNS_14TensorIteratorEENKUlvE0_clEvENKUlvE4_clEvEUlddE_EESt5arrayIPcLm2EEEEviT0_T1_,"ax",@progbits
	.align	128
        .global         _ZN2at6native29vectorized_elementwise_kernelILi4ENS0_13AUnaryFunctorIddbZZZNS0_22logical_or_kernel_cudaERNS_14TensorIteratorEENKUlvE0_clEvENKUlvE4_clEvEUlddE_EESt5arrayIPcLm2EEEEviT0_T1_
        .type           _ZN2at6native29vectorized_elementwise_kernelILi4ENS0_13AUnaryFunctorIddbZZZNS0_22logical_or_kernel_cudaERNS_14TensorIteratorEENKUlvE0_clEvENKUlvE4_clEvEUlddE_EESt5arrayIPcLm2EEEEviT0_T1_,@function
        .size           _ZN2at6native29vectorized_elementwise_kernelILi4ENS0_13AUnaryFunctorIddbZZZNS0_22logical_or_kernel_cudaERNS_14TensorIteratorEENKUlvE0_clEvENKUlvE4_clEvEUlddE_EESt5arrayIPcLm2EEEEviT0_T1_,(.L_x_43950 - _ZN2at6native29vectorized_elementwise_kernelILi4ENS0_13AUnaryFunctorIddbZZZNS0_22logical_or_kernel_cudaERNS_14TensorIteratorEENKUlvE0_clEvENKUlvE4_clEvEUlddE_EESt5arrayIPcLm2EEEEviT0_T1_)
        .other          _ZN2at6native29vectorized_elementwise_kernelILi4ENS0_13AUnaryFunctorIddbZZZNS0_22logical_or_kernel_cudaERNS_14TensorIteratorEENKUlvE0_clEvENKUlvE4_clEvEUlddE_EESt5arrayIPcLm2EEEEviT0_T1_,@"STO_CUDA_ENTRY STV_DEFAULT"
_ZN2at6native29vectorized_elementwise_kernelILi4ENS0_13AUnaryFunctorIddbZZZNS0_22logical_or_kernel_cudaERNS_14TensorIteratorEENKUlvE0_clEvENKUlvE4_clEvEUlddE_EESt5arrayIPcLm2EEEEviT0_T1_:
.text._ZN2at6native29vectorized_elementwise_kernelILi4ENS0_13AUnaryFunctorIddbZZZNS0_22logical_or_kernel_cudaERNS_14TensorIteratorEENKUlvE0_clEvENKUlvE4_clEvEUlddE_EESt5arrayIPcLm2EEEEviT0_T1_:
        /* <DEDUP_REMOVED lines=19> */
[----:B--2---:R-:W-:Y:S02]  /*0130*/  DSETP.NEU.OR P3, PT, R18, RZ, P0 ;  /* 0x000000ff1200722a */ /* 0x004fe4000076d400 */
[----:B------:R-:W-:Y:S02]  /*0140*/  DSETP.NEU.OR P2, PT, R16, RZ, P0 ;  /* 0x000000ff1000722a */ /* 0x000fe4000074d400 */
[----:B---3--:R-:W-:Y:S02]  /*0150*/  DSETP.NEU.OR P4, PT, R4, RZ, P0 ;  /* 0x000000ff0400722a */ /* 0x008fe4000078d400 */
[----:B------:R-:W-:Y:S01]  /*0160*/  DSETP.NEU.OR P5, PT, R6, RZ, P0 ;  /* 0x000000ff0600722a */ /* 0x000fe200007ad400 */
[----:B------:R-:W-:Y:S01]  /*0170*/  SEL R4, RZ, 0x1, !P3 ;  /* 0x00000001ff047807 */ /* 0x000fe20005800000 */
[----:B----4-:R-:W-:Y:S01]  /*0180*/  DSETP.NEU.OR P1, PT, R8, RZ, P0 ;  /* 0x000000ff0800722a */ /* 0x010fe2000072d400 */
[----:B------:R-:W-:Y:S01]  /*0190*/  SEL R3, RZ, 0x1, !P2 ;  /* 0x00000001ff037807 */ /* 0x000fe20005000000 */
[----:B------:R-:W-:Y:S01]  /*01a0*/  DSETP.NEU.OR P2, PT, R10, RZ, P0 ;  /* 0x000000ff0a00722a */ /* 0x000fe2000074d400 */
[----:B------:R-:W-:Y:S01]  /*01b0*/  SEL R5, RZ, 0x1, !P4 ;  /* 0x00000001ff057807 */ /* 0x000fe20006000000 */
[----:B-----5:R-:W-:Y:S01]  /*01c0*/  DSETP.NEU.OR P3, PT, R12, RZ, P0 ;  /* 0x000000ff0c00722a */ /* 0x020fe2000076d400 */
[----:B------:R-:W-:Y:S01]  /*01d0*/  SEL R6, RZ, 0x1, !P5 ;  /* 0x00000001ff067807 */ /* 0x000fe20006800000 */
[----:B------:R-:W-:Y:S01]  /*01e0*/  DSETP.NEU.OR P0, PT, R14, RZ, P0 ;  /* 0x000000ff0e00722a */ /* 0x000fe2000070d400 */
        /* <DEDUP_REMOVED lines=16> */
.L_x_20944:
        /* <DEDUP_REMOVED lines=103> */
.L_x_20947:
        /* <DEDUP_REMOVED lines=8> */
.L_x_20948:
        /* <DEDUP_REMOVED lines=8> */
.L_x_20949:
        /* <DEDUP_REMOVED lines=9> */
.L_x_20950:
[----:B------:R-:W-:Y:S05]  /*0af0*/  BSYNC B1 ;  /* 0x0000000000017941 */ /* 0x000fea0003800000 */
.L_x_20946:
[----:B------:R-:W-:-:S13]  /*0b00*/  ISETP.GE.AND P0, PT, R19, R16, PT ;  /* 0x000000101300720c */ /* 0x000fda0003f06270 */
[----:B------:R-:W3:Y:S01]  /*0b10*/  @!P0 LDC.64 R4, c[0x0][0x228] ;  /* 0x00008a00ff048b82 */ /* 0x000ee20000000a00 */
[----:B012---:R-:W-:Y:S02]  /*0b20*/  @!P0 IMAD.IADD R3, R0, 0x1, R19 ;  /* 0x0000000100038824 */ /* 0x007fe400078e0213 */
[----:B------:R-:W-:-:S03]  /*0b30*/  @!P0 VIADD R19, R19, 0x80 ;  /* 0x0000008013138836 */ /* 0x000fc60000000000 */
[----:B---3--:R-:W-:-:S05]  /*0b40*/  @!P0 IADD3 R2, P1, R3, R4, RZ ;  /* 0x0000000403028210 */ /* 0x008fca0007f3e0ff */
[----:B------:R-:W-:-:S05]  /*0b50*/  @!P0 IMAD.X R3, RZ, RZ, R5, P1 ;  /* 0x000000ffff038224 */ /* 0x000fca00008e0605 */
[----:B------:R2:W-:Y:S03]  /*0b60*/  @!P0 STG.E.U8 desc[UR4][R2.64], R13 ;  /* 0x0000000d02008986 */ /* 0x0005e6000c101104 */
.L_x_20951:
[----:B------:R-:W-:Y:S05]  /*0b70*/  BSYNC B0 ;  /* 0x0000000000007941 */ /* 0x000fea0003800000 */
.L_x_20945:
        /* <DEDUP_REMOVED lines=10> */
.L_x_20952:
        /* <DEDUP_REMOVED lines=14> */
.L_x_43950:


//--------------------- .text._ZN2at6native29vectorized_elementwise_kernelILi8ENS0_13AUnaryFunctorIddbZZZNS0_22logical_or_kernel_cudaERNS_14TensorIteratorEENKUlvE0_clEvENKUlvE4_clEvEUlddE_EESt5arrayIPcLm2EEEEviT0_T1_ --------------------------
	.section	.text._ZN2at6native29vectorized_elementwise_kernelILi8ENS0_13AUnaryFunctorIddbZZZNS0_22logical_or_kernel_cudaERNS_14TensorIteratorEENKUlvE0_clEvENKUlvE4_clEvEUlddE_EESt5arrayIPcLm2EEEEviT0_T1_,"ax",@progbits
	.align	128
        .global         _ZN2at6native29vectorized_elementwise_kernelILi8ENS0_13AUnaryFunctorIddbZZZNS0_22logical_or_kernel_cudaERNS_14TensorIteratorEENKUlvE0_clEvENKUlvE4_clEvEUlddE_EESt5arrayIPcLm2EEEEviT0_T1_
        .type           _ZN2at6native29vectorized_elementwise_kernelILi8ENS0_13AUnaryFunctorIddbZZZNS0_22logical_or_kernel_cudaERNS_14TensorIteratorEENKUlvE0_clEvENKUlvE4_clEvEUlddE_EESt5arrayIPcLm2EEEEviT0_T1_,@function
        .size           _ZN2at6native29vectorized_elementwise_kernelILi8ENS0_13AUnaryFunctorIddbZZZNS0_22logical_or_kernel_cudaERNS_14TensorIteratorEENKUlvE0_clEvENKUlvE4_clEvEUlddE_EESt5arrayIPcLm2EEEEviT0_T1_,(.L_x_43951 - _ZN2at6native29vectorized_elementwise_kernelILi8ENS0_13AUnaryFunctorIddbZZZNS0_22logical_or_kernel_cudaERNS_14TensorIteratorEENKUlvE0_clEvENKUlvE4_clEvEUlddE_EESt5arrayIPcLm2EEEEviT0_T1_)
        .other          _ZN2at6native29vectorized_elementwise_kernelILi8ENS0_13AUnaryFunctorIddbZZZNS0_22logical_or_kernel_cudaERNS_14TensorIteratorEENKUlvE0_clEvENKUlvE4_clEvEUlddE_EESt5arrayIPcLm2EEEEviT0_T1_,@"STO_CUDA_ENTRY STV_DEFAULT"
_ZN2at6native29vectorized_elementwise_kernelILi8ENS0_13AUnaryFunctorIddbZZZNS0_22logical_or_kernel_cudaERNS_14TensorIteratorEENKUlvE0_clEvENKUlvE4_clEvEUlddE_EESt5arrayIPcLm2EEEEviT0_T1_:
.text._ZN2at6native29vectorized_elementwise_kernelILi8ENS0_13AUnaryFunctorIddbZZZNS0_22logical_or_kernel_cudaERNS_14TensorIteratorEENKUlvE0_clEvENKUlvE4_clEvEUlddE_EESt5arrayIPcLm2EEEEviT0_T1_:
        /* <DEDUP_REMOVED lines=22> */
[----:B------:R-:W-:Y:S01]  /*0160*/  SEL R11, RZ, 0xffffffff, !P1 ;  /* 0xffffffffff0b7807 */ /* 0x000fe20004800000 */
[----:B------:R-:W-:Y:S01]  /*0170*/  DSETP.NEU.OR P5, PT, R8, RZ, P0 ;  /* 0x000000ff0800722a */ /* 0x000fe200007ad400 */
[----:B------:R-:W-:Y:S01]  /*0180*/  SEL R10, RZ, 0x1, !P6 ;  /* 0x00000001ff0a7807 */ /* 0x000fe20007000000 */
[----:B----4-:R-:W-:Y:S01]  /*0190*/  DSETP.NEU.OR P3, PT, R12, RZ, P0 ;  /* 0x000000ff0c00722a */ /* 0x010fe2000076d400 */
[----:B------:R-:W-:Y:S01]  /*01a0*/  IADD3 R8, P6, R0, UR6, RZ ;  /* 0x0000000600087c10 */ /* 0x000fe2000ffde0ff */
[----:B------:R-:W-:-:S02]  /*01b0*/  DSETP.NEU.OR P2, PT, R14, RZ, P0 ;  /* 0x000000ff0e00722a */ /* 0x000fc4000074d400 */
[----:B-----5:R-:W-:Y:S01]  /*01c0*/  DSETP.NEU.OR P1, PT, R4, RZ, P0 ;  /* 0x000000ff0400722a */ /* 0x020fe2000072d400 */
[----:B------:R-:W-:Y:S01]  /*01d0*/  IMAD.SHL.U32 R15, R11, 0x100, RZ ;  /* 0x000001000b0f7824 */ /* 0x000fe200078e00ff */
[----:B------:R-:W-:Y:S01]  /*01e0*/  DSETP.NEU.OR P0, PT, R6, RZ, P0 ;  /* 0x000000ff0600722a */ /* 0x000fe2000070d400 */
        /* <DEDUP_REMOVED lines=19> */
.L_x_20953:
        /* <DEDUP_REMOVED lines=103> */
.L_x_20956:
        /* <DEDUP_REMOVED lines=8> */
.L_x_20957:
        /* <DEDUP_REMOVED lines=8> */
.L_x_20958:
        /* <DEDUP_REMOVED lines=9> */
.L_x_20959:
[----:B------:R-:W-:Y:S05]  /*0b20*/  BSYNC B1 ;  /* 0x0000000000017941 */ /* 0x000fea0003800000 */
.L_x_20955:
[----:B------:R-:W-:-:S13]  /*0b30*/  ISETP.GE.AND P0, PT, R19, R16, PT ;  /* 0x000000101300720c */ /* 0x000fda0003f06270 */
[----:B------:R-:W3:Y:S01]  /*0b40*/  @!P0 LDC.64 R4, c[0x0][0x228] ;  /* 0x00008a00ff048b82 */ /* 0x000ee20000000a00 */
[----:B012---:R-:W-:Y:S02]  /*0b50*/  @!P0 IMAD.IADD R3, R0, 0x1, R19 ;  /* 0x0000000100038824 */ /* 0x007fe400078e0213 */
[----:B------:R-:W-:-:S03]  /*0b60*/  @!P0 VIADD R19, R19, 0x80 ;  /* 0x0000008013138836 */ /* 0x000fc60000000000 */
[----:B---3--:R-:W-:-:S05]  /*0b70*/  @!P0 IADD3 R2, P1, R3, R4, RZ ;  /* 0x0000000403028210 */ /* 0x008fca0007f3e0ff */
[----:B------:R-:W-:-:S05]  /*0b80*/  @!P0 IMAD.X R3, RZ, RZ, R5, P1 ;  /* 0x000000ffff038224 */ /* 0x000fca00008e0605 */
[----:B------:R2:W-:Y:S03]  /*0b90*/  @!P0 STG.E.U8 desc[UR4][R2.64], R13 ;  /* 0x0000000d02008986 */ /* 0x0005e6000c101104 */
.L_x_20960:
[----:B------:R-:W-:Y:S05]  /*0ba0*/  BSYNC B0 ;  /* 0x0000000000007941 */ /* 0x000fea0003800000 */
.L_x_20954:
        /* <DEDUP_REMOVED lines=10> */
.L_x_20961:
        /* <DEDUP_REMOVED lines=11> */
.L_x_43951:


//--------------------- .text._ZN2at6native18elementwise_kernelILi128ELi4EZNS0_15gpu_kernel_implINS0_13BinaryFunctorIddbZZZNS0_22logical_or_kernel_cudaERNS_14TensorIteratorEENKUlvE0_clEvENKUlvE4_clEvEUlddE_EEEEvRNS_18TensorIteratorBaseERKT_EUliE_EEviT1_ --------------------------
	.section	.text._ZN2at6native18elementwise_kernelILi128ELi4EZNS0_15gpu_kernel_implINS0_13BinaryFunctorIddbZZZNS0_22logical_or_kernel_cudaERNS_14TensorIteratorEENKUlvE0_clEvENKUlvE4_clEvEUlddE_EEEEvRNS_18TensorIteratorBaseERKT_EUliE_EEviT1_,"ax",@progbits
	.align	128
        .global         _ZN2at6native18elementwise_kernelILi128ELi4EZNS0_15gpu_kernel_implINS0_13BinaryFunctorIddbZZZNS0_22logical_or_kernel_cudaERNS_14TensorIteratorEENKUlvE0_clEvENKUlvE4_clEvEUlddE_EEEEvRNS_18TensorIteratorBaseERKT_EUliE_EEviT1_
        .type           _ZN2at6native18elementwise_kernelILi128ELi4EZNS0_15gpu_kernel_implINS0_13BinaryFunctorIddbZZZNS0_22logical_or_kernel_cudaERNS_14TensorIteratorEENKUlvE0_clEvENKUlvE4_clEvEUlddE_EEEEvRNS_18TensorIteratorBaseERKT_EUliE_EEviT1_,@function
        .size           _ZN2at6native18elementwise_kernelILi128ELi4EZNS0_15gpu_kernel_implINS0_13BinaryFunctorIddbZZZNS0_22logical_or_kernel_cudaERNS_14TensorIteratorEENKUlvE0_clEvENKUlvE4_clEvEUlddE_EEEEvRNS_18TensorIteratorBaseERKT_EUliE_EEviT1_,(.L_x_43952 - _ZN2at6native18elementwise_kernelILi128ELi4EZNS0_15gpu_kernel_implINS0_13BinaryFunctorIddbZZZNS0_22logical_or_kernel_cudaERNS_14TensorIteratorEENKUlvE0_clEvENKUlvE4_clEvEUlddE_EEEEvRNS_18TensorIteratorBaseERKT_EUliE_EEviT1_)
        .other          _ZN2at6native18elementwise_kernelILi128ELi4EZNS0_15gpu_kernel_implINS0_13BinaryFunctorIddbZZZNS0_22logical_or_kernel_cudaERNS_14TensorIteratorEENKUlvE0_clEvENKUlvE4_clEvEUlddE_EEEEvRNS_18TensorIteratorBaseERKT_EUliE_EEviT1_,@"STO_CUDA_ENTRY STV_DEFAULT"
_ZN2at6native18elementwise_kernelILi128ELi4EZNS0_15gpu_kernel_implINS0_13BinaryFunctorIddbZZZNS0_22logical_or_kernel_cudaERNS_14TensorIteratorEENKUlvE0_clEvENKUlvE4_clEvEUlddE_EEEEvRNS_18TensorIteratorBaseERKT_EUliE_EEviT1_:
.text._ZN2at6native18elementwise_kernelILi128ELi4EZNS0_15gpu_kernel_implINS0_13BinaryFunctorIddbZZZNS0_22logical_or_kernel_cudaERNS_14TensorIteratorEENKUlvE0_clEvENKUlvE4_clEvEUlddE_EEEEvRNS_18TensorIteratorBaseERKT_EUliE_EEviT1_:
        /* <DEDUP_REMOVED lines=365> */
.L_x_20964:
        /* <DEDUP_REMOVED lines=21> */
.L_x_20968:
[----:B------:R-:W2:Y:S02]  /*1820*/  LDG.E.U8 R2, desc[UR36][R2.64] ;  /* 0x0000002402027981 */ /* 0x000ea4000c1e1100 */
[----:B--2---:R0:W1:Y:S01]  /*1830*/  I2F.F64.U16 R18, R2 ;  /* 0x0000000200127312 */ /* 0x0040620000101800 */
[----:B------:R-:W-:Y:S05]  /*1840*/  BRA `(.L_x_20970) ;  /* 0x0000000c00707947 */ /* 0x000fea0003800000 */
.L_x_20967:
        /* <DEDUP_REMOVED lines=9> */
.L_x_20972:
[----:B------:R-:W2:Y:S02]  /*18e0*/  LDG.E R2, desc[UR36][R2.64] ;  /* 0x0000002402027981 */ /* 0x000ea4000c1e1900 */
[----:B--2---:R0:W1:Y:S01]  /*18f0*/  I2F.F64 R18, R2 ;  /* 0x0000000200127312 */ /* 0x0040620000201c00 */
[----:B------:R-:W-:Y:S05]  /*1900*/  BRA `(.L_x_20970) ;  /* 0x0000000c00407947 */ /* 0x000fea0003800000 */
.L_x_20971:
[----:B------:R-:W2:Y:S02]  /*1910*/  LDG.E.U16 R2, desc[UR36][R2.64] ;  /* 0x0000002402027981 */ /* 0x000ea4000c1e1500 */
[----:B--2---:R0:W1:Y:S01]  /*1920*/  I2F.F64.S16 R18, R2 ;  /* 0x0000000200127312 */ /* 0x0040620000101c00 */
[----:B------:R-:W-:Y:S05]  /*1930*/  BRA `(.L_x_20970) ;  /* 0x0000000c00347947 */ /* 0x000fea0003800000 */
.L_x_20966:
        /* <DEDUP_REMOVED lines=10> */
.L_x_20974:
[----:B------:R-:W2:Y:S02]  /*19e0*/  LDG.E.U16 R0, desc[UR36][R2.64] ;  /* 0x0000002402007981 */ /* 0x000ea4000c1e1500 */
[----:B--2---:R-:W-:-:S05]  /*19f0*/  HADD2.F32 R0, -RZ, R0.H0_H0 ;  /* 0x20000000ff007230 */ /* 0x004fca0000004100 */
[----:B------:R-:W-:-:S04]  /*1a00*/  FMUL.FTZ R0, R0, 1 ;  /* 0x3f80000000007820 */ /* 0x000fc80000410000 */
[----:B------:R0:W1:Y:S01]  /*1a10*/  F2F.F64.F32 R18, R0 ;  /* 0x0000000000127310 */ /* 0x0000620000201800 */
[----:B------:R-:W-:Y:S05]  /*1a20*/  BRA `(.L_x_20970) ;  /* 0x0000000800f87947 */ /* 0x000fea0003800000 */
.L_x_20973:
        /* <DEDUP_REMOVED lines=10> */
.L_x_20976:
[----:B------:R-:W2:Y:S02]  /*1ad0*/  LDG.E.U16 R2, desc[UR36][R2.64] ;  /* 0x0000002402027981 */ /* 0x000ea4000c1e1500 */
[----:B--2---:R-:W-:-:S05]  /*1ae0*/  HADD2.F32 R0, -RZ, R2.H0_H0 ;  /* 0x20000002ff007230 */ /* 0x004fca0000004100 */
[----:B------:R-:W-:-:S04]  /*1af0*/  FMUL.FTZ R0, R0, 1 ;  /* 0x3f80000000007820 */ /* 0x000fc80000410000 */
[----:B------:R0:W1:Y:S01]  /*1b00*/  F2F.F64.F32 R18, R0 ;  /* 0x0000000000127310 */ /* 0x0000620000201800 */
[----:B------:R-:W-:Y:S05]  /*1b10*/  BRA `(.L_x_20970) ;  /* 0x0000000800bc7947 */ /* 0x000fea0003800000 */
.L_x_20975:
[----:B------:R0:W5:Y:S01]  /*1b20*/  LDG.E.64 R18, desc[UR36][R2.64] ;  /* 0x0000002402127981 */ /* 0x000162000c1e1b00 */
[----:B------:R-:W-:Y:S05]  /*1b30*/  BRA `(.L_x_20970) ;  /* 0x0000000800b47947 */ /* 0x000fea0003800000 */
.L_x_20965:
        /* <DEDUP_REMOVED lines=13> */
.L_x_20979:
[----:B------:R0:W5:Y:S01]  /*1c10*/  LDG.E.64 R18, desc[UR36][R2.64] ;  /* 0x0000002402127981 */ /* 0x000162000c1e1b00 */
[----:B------:R-:W-:Y:S05]  /*1c20*/  BRA `(.L_x_20970) ;  /* 0x0000000800787947 */ /* 0x000fea0003800000 */
.L_x_20978:
        /* <DEDUP_REMOVED lines=28> */
.L_x_20981:
        /* <DEDUP_REMOVED lines=15> */
.L_x_20980:
[----:B------:R-:W2:Y:S02]  /*1ee0*/  LDG.E.U16 R0, desc[UR36][R2.64] ;  /* 0x0000002402007981 */ /* 0x000ea4000c1e1500 */
[----:B--2---:R-:W-:-:S04]  /*1ef0*/  IMAD.U32 R0, R0, 0x10000, RZ ;  /* 0x0001000000007824 */ /* 0x004fc800078e00ff */
[----:B------:R-:W-:-:S04]  /*1f00*/  FMUL.FTZ R0, R0, 1 ;  /* 0x3f80000000007820 */ /* 0x000fc80000410000 */
[----:B------:R0:W1:Y:S01]  /*1f10*/  F2F.F64.F32 R18, R0 ;  /* 0x0000000000127310 */ /* 0x0000620000201800 */
[----:B------:R-:W-:Y:S05]  /*1f20*/  BRA `(.L_x_20970) ;  /* 0x0000000400b87947 */ /* 0x000fea0003800000 */
.L_x_20977:
        /* <DEDUP_REMOVED lines=11> */
.L_x_20984:
        /* <DEDUP_REMOVED lines=21> */
.L_x_20988:
[----:B------:R-:W-:Y:S05]  /*2130*/  BSYNC B1 ;  /* 0x0000000000017941 */ /* 0x000fea0003800000 */
.L_x_20987:
[----:B------:R-:W-:Y:S01]  /*2140*/  LEA R3, R0, 0x3b800000, 0x17 ;  /* 0x3b80000000037811 */ /* 0x000fe200078eb8ff */
[----:B------:R-:W-:-:S05]  /*2150*/  IMAD.SHL.U32 R0, R2, 0x100000, RZ ;  /* 0x0010000002007824 */ /* 0x000fca00078e00ff */
[----:B------:R-:W-:-:S07]  /*2160*/  LOP3.LUT R0, R3, R0, R4, 0xfe, !PT ;  /* 0x0000000003007212 */ /* 0x000fce00078efe04 */
.L_x_20986:
[----:B------:R-:W-:Y:S05]  /*2170*/  BSYNC B0 ;  /* 0x0000000000007941 */ /* 0x000fea0003800000 */
.L_x_20985:
[----:B------:R-:W-:-:S04]  /*2180*/  FMUL.FTZ R0, R0, 1 ;  /* 0x3f80000000007820 */ /* 0x000fc80000410000 */
[----:B------:R2:W3:Y:S01]  /*2190*/  F2F.F64.F32 R18, R0 ;  /* 0x0000000000127310 */ /* 0x0004e20000201800 */
[----:B------:R-:W-:Y:S05]  /*21a0*/  BRA `(.L_x_20970) ;  /* 0x0000000400187947 */ /* 0x000fea0003800000 */
.L_x_20983:
        /* <DEDUP_REMOVED lines=21> */
.L_x_20992:
[----:B------:R-:W-:Y:S05]  /*2300*/  BSYNC B1 ;  /* 0x0000000000017941 */ /* 0x000fea0003800000 */
.L_x_20991:
[----:B------:R-:W-:Y:S01]  /*2310*/  LEA R3, R0, 0x37800000, 0x17 ;  /* 0x3780000000037811 */ /* 0x000fe200078eb8ff */
[----:B------:R-:W-:-:S05]  /*2320*/  IMAD.SHL.U32 R0, R2, 0x200000, RZ ;  /* 0x0020000002007824 */ /* 0x000fca00078e00ff */
[----:B------:R-:W-:-:S07]  /*2330*/  LOP3.LUT R0, R3, R0, R4, 0xfe, !PT ;  /* 0x0000000003007212 */ /* 0x000fce00078efe04 */
.L_x_20990:
[----:B------:R-:W-:Y:S05]  /*2340*/  BSYNC B0 ;  /* 0x0000000000007941 */ /* 0x000fea0003800000 */
.L_x_20989:
[----:B------:R-:W-:-:S04]  /*2350*/  FMUL.FTZ R0, R0, 1 ;  /* 0x3f80000000007820 */ /* 0x000fc80000410000 */
[----:B------:R4:W0:Y:S01]  /*2360*/  F2F.F64.F32 R18, R0 ;  /* 0x0000000000127310 */ /* 0x0008220000201800 */
[----:B------:R-:W-:Y:S05]  /*2370*/  BRA `(.L_x_20970) ;  /* 0x0000000000a47947 */ /* 0x000fea0003800000 */
.L_x_20982:
        /* <DEDUP_REMOVED lines=14> */
.L_x_20996:
[----:B------:R-:W-:Y:S05]  /*2460*/  BSYNC B0 ;  /* 0x0000000000007941 */ /* 0x000fea0003800000 */
.L_x_20995:
[----:B------:R-:W-:-:S04]  /*2470*/  FMUL.FTZ R0, R0, 1 ;  /* 0x3f80000000007820 */ /* 0x000fc80000410000 */
[----:B------:R0:W1:Y:S01]  /*2480*/  F2F.F64.F32 R18, R0 ;  /* 0x0000000000127310 */ /* 0x0000620000201800 */
[----:B------:R-:W-:Y:S05]  /*2490*/  BRA `(.L_x_20970) ;  /* 0x00000000005c7947 */ /* 0x000fea0003800000 */
.L_x_20969:
        /* <DEDUP_REMOVED lines=16> */
.L_x_20997:
[----:B------:R-:W-:Y:S01]  /*25a0*/  CS2R R18, SRZ ;  /* 0x0000000000127805 */ /* 0x000fe2000001ff00 */
[----:B------:R-:W-:Y:S06]  /*25b0*/  BRA `(.L_x_20970) ;  /* 0x0000000000147947 */ /* 0x000fec0003800000 */
.L_x_20994:
[----:B------:R-:W2:Y:S02]  /*25c0*/  LDG.E.64 R18, desc[UR36][R2.64] ;  /* 0x0000002402127981 */ /* 0x000ea4000c1e1b00 */
[----:B--2---:R-:W0:Y:S01]  /*25d0*/  I2F.F64.U64 R18, R18 ;  /* 0x0000001200127312 */ /* 0x004e220000301800 */
[----:B------:R-:W-:Y:S05]  /*25e0*/  BRA `(.L_x_20970) ;  /* 0x0000000000087947 */ /* 0x000fea0003800000 */
.L_x_20993:
[----:B------:R-:W2:Y:S02]  /*25f0*/  LDG.E R2, desc[UR36][R2.64] ;  /* 0x0000002402027981 */ /* 0x000ea4000c1e1900 */
[----:B--2---:R0:W1:Y:S02]  /*2600*/  I2F.F64.U32 R18, R2 ;  /* 0x0000000200127312 */ /* 0x0040640000201800 */
.L_x_20970:
        /* <DEDUP_REMOVED lines=18> */
.L_x_21001:
[----:B------:R-:W2:Y:S02]  /*2730*/  LDG.E.U8 R2, desc[UR36][R4.64] ;  /* 0x0000002404027981 */ /* 0x000ea4000c1e1100 */
[----:B--2---:R-:W0:Y:S01]  /*2740*/  I2F.F64.U16 R2, R2 ;  /* 0x0000000200027312 */ /* 0x004e220000101800 */
[----:B------:R-:W-:Y:S05]  /*2750*/  BRA `(.L_x_21003) ;  /* 0x0000000c00707947 */ /* 0x000fea0003800000 */
.L_x_21000:
        /* <DEDUP_REMOVED lines=9> */
.L_x_21005:
[----:B------:R-:W2:Y:S02]  /*27f0*/  LDG.E R2, desc[UR36][R4.64] ;  /* 0x0000002404027981 */ /* 0x000ea4000c1e1900 */
[----:B--2---:R-:W2:Y:S01]  /*2800*/  I2F.F64 R2, R2 ;  /* 0x0000000200027312 */ /* 0x004ea20000201c00 */
[----:B------:R-:W-:Y:S05]  /*2810*/  BRA `(.L_x_21003) ;  /* 0x0000000c00407947 */ /* 0x000fea0003800000 */
.L_x_21004:
[----:B------:R-:W2:Y:S02]  /*2820*/  LDG.E.U16 R2, desc[UR36][R4.64] ;  /* 0x0000002404027981 */ /* 0x000ea4000c1e1500 */
[----:B--2---:R-:W4:Y:S01]  /*2830*/  I2F.F64.S16 R2, R2 ;  /* 0x0000000200027312 */ /* 0x004f220000101c00 */
[----:B------:R-:W-:Y:S05]  /*2840*/  BRA `(.L_x_21003) ;  /* 0x0000000c00347947 */ /* 0x000fea0003800000 */
.L_x_20999:
        /* <DEDUP_REMOVED lines=10> */
.L_x_21007:
[----:B------:R-:W2:Y:S02]  /*28f0*/  LDG.E.U16 R0, desc[UR36][R4.64] ;  /* 0x0000002404007981 */ /* 0x000ea4000c1e1500 */
[----:B--2---:R-:W-:-:S05]  /*2900*/  HADD2.F32 R0, -RZ, R0.H0_H0 ;  /* 0x20000000ff007230 */ /* 0x004fca0000004100 */
[----:B------:R-:W-:-:S04]  /*2910*/  FMUL.FTZ R0, R0, 1 ;  /* 0x3f80000000007820 */ /* 0x000fc80000410000 */
[----:B------:R0:W2:Y:S01]  /*2920*/  F2F.F64.F32 R2, R0 ;  /* 0x0000000000027310 */ /* 0x0000a20000201800 */
[----:B------:R-:W-:Y:S05]  /*2930*/  BRA `(.L_x_21003) ;  /* 0x0000000800f87947 */ /* 0x000fea0003800000 */
.L_x_21006:
        /* <DEDUP_REMOVED lines=10> */
.L_x_21009:
[----:B------:R-:W2:Y:S02]  /*29e0*/  LDG.E.U16 R4, desc[UR36][R4.64] ;  /* 0x0000002404047981 */ /* 0x000ea4000c1e1500 */
[----:B--2---:R-:W-:-:S05]  /*29f0*/  HADD2.F32 R0, -RZ, R4.H0_H0 ;  /* 0x20000004ff007230 */ /* 0x004fca0000004100 */
[----:B------:R-:W-:-:S04]  /*2a00*/  FMUL.FTZ R0, R0, 1 ;  /* 0x3f80000000007820 */ /* 0x000fc80000410000 */
[----:B------:R0:W2:Y:S01]  /*2a10*/  F2F.F64.F32 R2, R0 ;  /* 0x0000000000027310 */ /* 0x0000a20000201800 */
[----:B------:R-:W-:Y:S05]  /*2a20*/  BRA `(.L_x_21003) ;  /* 0x0000000800bc7947 */ /* 0x000fea0003800000 */
.L_x_21008:
[----:B------:R0:W5:Y:S01]  /*2a30*/  LDG.E.64 R2, desc[UR36][R4.64] ;  /* 0x0000002404027981 */ /* 0x000162000c1e1b00 */
[----:B------:R-:W-:Y:S05]  /*2a40*/  BRA `(.L_x_21003) ;  /* 0x0000000800b47947 */ /* 0x000fea0003800000 */
.L_x_20998:
        /* <DEDUP_REMOVED lines=13> */
.L_x_21012:
[----:B------:R0:W5:Y:S01]  /*2b20*/  LDG.E.64 R2, desc[UR36][R4.64] ;  /* 0x0000002404027981 */ /* 0x000162000c1e1b00 */
[----:B------:R-:W-:Y:S05]  /*2b30*/  BRA `(.L_x_21003) ;  /* 0x0000000800787947 */ /* 0x000fea0003800000 */
.L_x_21011:
        /* <DEDUP_REMOVED lines=28> */
.L_x_21014:
        /* <DEDUP_REMOVED lines=15> */
.L_x_21013:
[----:B------:R-:W2:Y:S02]  /*2df0*/  LDG.E.U16 R0, desc[UR36][R4.64] ;  /* 0x0000002404007981 */ /* 0x000ea4000c1e1500 */
[----:B--2---:R-:W-:-:S04]  /*2e00*/  IMAD.U32 R0, R0, 0x10000, RZ ;  /* 0x0001000000007824 */ /* 0x004fc800078e00ff */
[----:B------:R-:W-:-:S04]  /*2e10*/  FMUL.FTZ R0, R0, 1 ;  /* 0x3f80000000007820 */ /* 0x000fc80000410000 */
[----:B------:R0:W2:Y:S01]  /*2e20*/  F2F.F64.F32 R2, R0 ;  /* 0x0000000000027310 */ /* 0x0000a20000201800 */
[----:B------:R-:W-:Y:S05]  /*2e30*/  BRA `(.L_x_21003) ;  /* 0x0000000400b87947 */ /* 0x000fea0003800000 */
.L_x_21010:
        /* <DEDUP_REMOVED lines=11> */
.L_x_21017:
        /* <DEDUP_REMOVED lines=21> */
.L_x_21021:
[----:B------:R-:W-:Y:S05]  /*3040*/  BSYNC B1 ;  /* 0x0000000000017941 */ /* 0x000fea0003800000 */
.L_x_21020:
[----:B------:R-:W-:Y:S01]  /*3050*/  LEA R3, R0, 0x3b800000, 0x17 ;  /* 0x3b80000000037811 */ /* 0x000fe200078eb8ff */
[----:B------:R-:W-:-:S05]  /*3060*/  IMAD.SHL.U32 R0, R2, 0x100000, RZ ;  /* 0x0010000002007824 */ /* 0x000fca00078e00ff */
[----:B------:R-:W-:-:S07]  /*3070*/  LOP3.LUT R0, R3, R0, R4, 0xfe, !PT ;  /* 0x0000000003007212 */ /* 0x000fce00078efe04 */
.L_x_21019:
[----:B------:R-:W-:Y:S05]  /*3080*/  BSYNC B0 ;  /* 0x0000000000007941 */ /* 0x000fea0003800000 */
.L_x_21018:
[----:B------:R-:W-:-:S04]  /*3090*/  FMUL.FTZ R0, R0, 1 ;  /* 0x3f80000000007820 */ /* 0x000fc80000410000 */
[----:B------:R0:W2:Y:S01]  /*30a0*/  F2F.F64.F32 R2, R0 ;  /* 0x0000000000027310 */ /* 0x0000a20000201800 */
[----:B------:R-:W-:Y:S05]  /*30b0*/  BRA `(.L_x_21003) ;  /* 0x0000000400187947 */ /* 0x000fea0003800000 */
.L_x_21016:
        /* <DEDUP_REMOVED lines=21> */
.L_x_21025:
[----:B------:R-:W-:Y:S05]  /*3210*/  BSYNC B1 ;  /* 0x0000000000017941 */ /* 0x000fea0003800000 */
.L_x_21024:
[----:B------:R-:W-:Y:S01]  /*3220*/  LEA R3, R0, 0x37800000, 0x17 ;  /* 0x3780000000037811 */ /* 0x000fe200078eb8ff */
[----:B------:R-:W-:-:S05]  /*3230*/  IMAD.SHL.U32 R0, R2, 0x200000, RZ ;  /* 0x0020000002007824 */ /* 0x000fca00078e00ff */
[----:B------:R-:W-:-:S07]  /*3240*/  LOP3.LUT R0, R3, R0, R4, 0xfe, !PT ;  /* 0x0000000003007212 */ /* 0x000fce00078efe04 */
.L_x_21023:
[----:B------:R-:W-:Y:S05]  /*3250*/  BSYNC B0 ;  /* 0x0000000000007941 */ /* 0x000fea0003800000 */
.L_x_21022:
[----:B------:R-:W-:-:S04]  /*3260*/  FMUL.FTZ R0, R0, 1 ;  /* 0x3f80000000007820 */ /* 0x000fc80000410000 */
[----:B------:R0:W2:Y:S01]  /*3270*/  F2F.F64.F32 R2, R0 ;  /* 0x0000000000027310 */ /* 0x0000a20000201800 */
[----:B------:R-:W-:Y:S05]  /*3280*/  BRA `(.L_x_21003) ;  /* 0x0000000000a47947 */ /* 0x000fea0003800000 */
.L_x_21015:
        /* <DEDUP_REMOVED lines=14> */
.L_x_21029:
[----:B------:R-:W-:Y:S05]  /*3370*/  BSYNC B0 ;  /* 0x0000000000007941 */ /* 0x000fea0003800000 */
.L_x_21028:
[----:B------:R-:W-:-:S04]  /*3380*/  FMUL.FTZ R0, R0, 1 ;  /* 0x3f80000000007820 */ /* 0x000fc80000410000 */
[----:B------:R0:W2:Y:S01]  /*3390*/  F2F.F64.F32 R2, R0 ;  /* 0x0000000000027310 */ /* 0x0000a20000201800 */
[----:B------:R-:W-:Y:S05]  /*33a0*/  BRA `(.L_x_21003) ;  /* 0x00000000005c7947 */ /* 0x000fea0003800000 */
.L_x_21002:
        /* <DEDUP_REMOVED lines=16> */
.L_x_21030:
[----:B------:R-:W-:Y:S01]  /*34b0*/  CS2R R2, SRZ ;  /* 0x0000000000027805 */ /* 0x000fe2000001ff00 */
[----:B------:R-:W-:Y:S06]  /*34c0*/  BRA `(.L_x_21003) ;  /* 0x0000000000147947 */ /* 0x000fec0003800000 */
.L_x_21027:
[----:B------:R-:W2:Y:S02]  /*34d0*/  LDG.E.64 R2, desc[UR36][R4.64] ;  /* 0x0000002404027981 */ /* 0x000ea4000c1e1b00 */
[----:B--2---:R-:W0:Y:S01]  /*34e0*/  I2F.F64.U64 R2, R2 ;  /* 0x0000000200027312 */ /* 0x004e220000301800 */
[----:B------:R-:W-:Y:S05]  /*34f0*/  BRA `(.L_x_21003) ;  /* 0x0000000000087947 */ /* 0x000fea0003800000 */
.L_x_21026:
[----:B------:R-:W2:Y:S02]  /*3500*/  LDG.E R2, desc[UR36][R4.64] ;  /* 0x0000002404027981 */ /* 0x000ea4000c1e1900 */
[----:B--2---:R-:W0:Y:S02]  /*3510*/  I2F.F64.U32 R2, R2 ;  /* 0x0000000200027312 */ /* 0x004e240000201800 */
.L_x_21003:
[----:B0-----:R-:W0:Y:S01]  /*3520*/  LDC.U8 R4, c[0x0][0x491] ;  /* 0x00012440ff047b82 */ /* 0x001e220000000000 */
[----:B--2-45:R-:W-:-:S06]  /*3530*/  DSETP.NEU.AND P0, PT, R2, RZ, PT ;  /* 0x000000ff0200722a */ /* 0x034fcc0003f0d000 */
[----:B-1-3--:R-:W-:-:S06]  /*3540*/  DSETP.NEU.OR P0, PT, R18, RZ, P0 ;  /* 0x000000ff1200722a */ /* 0x00afcc000070d400 */
        /* <DEDUP_REMOVED lines=14> */
.L_x_21034:
[----:B------:R1:W-:Y:S01]  /*3630*/  STG.E.U8 desc[UR36][R16.64], R2 ;  /* 0x0000000210007986 */ /* 0x0003e2000c101124 */
[----:B------:R-:W-:Y:S05]  /*3640*/  BRA `(.L_x_21036) ;  /* 0x0000000c00487947 */ /* 0x000fea0003800000 */
.L_x_21033:
        /* <DEDUP_REMOVED lines=9> */
.L_x_21038:
[----:B------:R3:W-:Y:S01]  /*36e0*/  STG.E desc[UR36][R16.64], R2 ;  /* 0x0000000210007986 */ /* 0x0007e2000c101924 */
[----:B------:R-:W-:Y:S05]  /*36f0*/  BRA `(.L_x_21036) ;  /* 0x0000000c001c7947 */ /* 0x000fea0003800000 */
.L_x_21037:
[----:B------:R2:W-:Y:S01]  /*3700*/  STG.E.U16 desc[UR36][R16.64], R2 ;  /* 0x0000000210007986 */ /* 0x0005e2000c101524 */
[----:B------:R-:W-:Y:S05]  /*3710*/  BRA `(.L_x_21036) ;  /* 0x0000000c00147947 */ /* 0x000fea0003800000 */
.L_x_21032:
        /* <DEDUP_REMOVED lines=9> */
.L_x_21040:
[----:B------:R-:W-:-:S04]  /*37b0*/  I2FP.F32.U32 R0, R2 ;  /* 0x0000000200007245 */ /* 0x000fc80000201000 */
[----:B------:R-:W-:-:S05]  /*37c0*/  F2FP.F16.F32.PACK_AB R0, RZ, R0 ;  /* 0x00000000ff00723e */ /* 0x000fca00000000ff */
[----:B------:R0:W-:Y:S01]  /*37d0*/  STG.E.U16 desc[UR36][R16.64], R0 ;  /* 0x0000000010007986 */ /* 0x0001e2000c101524 */
[----:B------:R-:W-:Y:S05]  /*37e0*/  BRA `(.L_x_21036) ;  /* 0x0000000800e07947 */ /* 0x000fea0003800000 */
.L_x_21039:
        /* <DEDUP_REMOVED lines=10> */
.L_x_21042:
[----:B------:R-:W-:-:S04]  /*3890*/  I2FP.F32.U32 R2, R2 ;  /* 0x0000000200027245 */ /* 0x000fc80000201000 */
[----:B------:R-:W-:-:S04]  /*38a0*/  F2FP.F16.F32.PACK_AB R3, RZ, R2 ;  /* 0x00000002ff03723e */ /* 0x000fc800000000ff */
[----:B------:R-:W-:-:S05]  /*38b0*/  PRMT R3, R3, 0x5410, RZ ;  /* 0x0000541003037816 */ /* 0x000fca00000000ff */
[----:B------:R0:W-:Y:S01]  /*38c0*/  STG.E desc[UR36][R16.64], R3 ;  /* 0x0000000310007986 */ /* 0x0001e2000c101924 */
[----:B------:R-:W-:Y:S05]  /*38d0*/  BRA `(.L_x_21036) ;  /* 0x0000000800a47947 */ /* 0x000fea0003800000 */
.L_x_21041:
[----:B------:R-:W0:Y:S02]  /*38e0*/  I2F.F64.U32 R2, R2 ;  /* 0x0000000200027312 */ /* 0x000e240000201800 */
[----:B0-----:R0:W-:Y:S01]  /*38f0*/  STG.E.64 desc[UR36][R16.64], R2 ;  /* 0x0000000210007986 */ /* 0x0011e2000c101b24 */
[----:B------:R-:W-:Y:S05]  /*3900*/  BRA `(.L_x_21036) ;  /* 0x0000000800987947 */ /* 0x000fea0003800000 */
.L_x_21031:
        /* <DEDUP_REMOVED lines=10> */
.L_x_21045:
[----:B------:R-:W0:Y:S01]  /*39b0*/  I2F.F64.U32 R4, R2 ;  /* 0x0000000200047312 */ /* 0x000e220000201800 */
[----:B------:R-:W-:-:S05]  /*39c0*/  CS2R R6, SRZ ;  /* 0x0000000000067805 */ /* 0x000fca000001ff00 */
[----:B0-----:R0:W-:Y:S01]  /*39d0*/  STG.E.128 desc[UR36][R16.64], R4 ;  /* 0x0000000410007986 */ /* 0x0011e2000c101d24 */
[----:B------:R-:W-:Y:S05]  /*39e0*/  BRA `(.L_x_21036) ;  /* 0x0000000800607947 */ /* 0x000fea0003800000 */
.L_x_21044:
        /* <DEDUP_REMOVED lines=21> */
.L_x_21049:
[----:B------:R-:W-:Y:S05]  /*3b40*/  BSYNC B0 ;  /* 0x0000000000007941 */ /* 0x000fea0003800000 */
.L_x_21048:
[----:B------:R-:W-:-:S05]  /*3b50*/  LOP3.LUT R3, R0, R3, RZ, 0xfc, !PT ;  /* 0x0000000300037212 */ /* 0x000fca00078efcff */
[----:B------:R0:W-:Y:S01]  /*3b60*/  STG.E.U8 desc[UR36][R16.64], R3 ;  /* 0x0000000310007986 */ /* 0x0001e2000c101124 */
[----:B------:R-:W-:Y:S05]  /*3b70*/  BRA `(.L_x_21036) ;  /* 0x0000000400fc7947 */ /* 0x000fea0003800000 */
.L_x_21047:
        /* <DEDUP_REMOVED lines=13> */
.L_x_21051:
[----:B------:R-:W-:Y:S01]  /*3c50*/  IMAD.MOV.U32 R0, RZ, RZ, 0x7f ;  /* 0x0000007fff007424 */ /* 0x000fe200078e00ff */
[----:B------:R-:W-:-:S04]  /*3c60*/  ISETP.GT.U32.AND P0, PT, R2, 0x7f800000, PT ;  /* 0x7f8000000200780c */ /* 0x000fc80003f04070 */
[----:B------:R-:W-:-:S09]  /*3c70*/  SEL R0, R0, 0x7c, P0 ;  /* 0x0000007c00007807 */ /* 0x000fd20000000000 */
.L_x_21052:
[----:B------:R-:W-:Y:S05]  /*3c80*/  BSYNC B0 ;  /* 0x0000000000007941 */ /* 0x000fea0003800000 */
.L_x_21050:
[----:B------:R-:W-:-:S04]  /*3c90*/  LOP3.LUT R2, R3, 0x80000000, RZ, 0xc0, !PT ;  /* 0x8000000003027812 */ /* 0x000fc800078ec0ff */
[----:B------:R-:W-:-:S04]  /*3ca0*/  SHF.R.U32.HI R3, RZ, 0x18, R2 ;  /* 0x00000018ff037819 */ /* 0x000fc80000011602 */
[----:B------:R-:W-:-:S05]  /*3cb0*/  LOP3.LUT R3, R0, R3, RZ, 0xfc, !PT ;  /* 0x0000000300037212 */ /* 0x000fca00078efcff */
[----:B------:R0:W-:Y:S01]  /*3cc0*/  STG.E.U8 desc[UR36][R16.64], R3 ;  /* 0x0000000310007986 */ /* 0x0001e2000c101124 */
[----:B------:R-:W-:Y:S05]  /*3cd0*/  BRA `(.L_x_21036) ;  /* 0x0000000400a47947 */ /* 0x000fea0003800000 */
.L_x_21046:
[----:B------:R-:W-:-:S04]  /*3ce0*/  I2FP.F32.U32 R0, R2 ;  /* 0x0000000200007245 */ /* 0x000fc80000201000 */
[----:B------:R-:W-:-:S05]  /*3cf0*/  F2FP.BF16.F32.PACK_AB R0, RZ, R0 ;  /* 0x00000000ff00723e */ /* 0x000fca00000010ff */
[----:B------:R0:W-:Y:S01]  /*3d00*/  STG.E.U16 desc[UR36][R16.64], R0 ;  /* 0x0000000010007986 */ /* 0x0001e2000c101524 */
[----:B------:R-:W-:Y:S05]  /*3d10*/  BRA `(.L_x_21036) ;  /* 0x0000000400947947 */ /* 0x000fea0003800000 */
.L_x_21043:
        /* <DEDUP_REMOVED lines=10> */
.L_x_21055:
        /* <DEDUP_REMOVED lines=17> */
.L_x_21058:
[----:B------:R-:W-:-:S04]  /*3ed0*/  LOP3.LUT R2, R3, 0x80000000, RZ, 0xc0, !PT ;  /* 0x8000000003027812 */ /* 0x000fc800078ec0ff */
[----:B------:R-:W-:-:S04]  /*3ee0*/  SHF.R.U32.HI R3, RZ, 0x18, R2 ;  /* 0x00000018ff037819 */ /* 0x000fc80000011602 */
[----:B------:R-:W-:-:S04]  /*3ef0*/  LOP3.LUT R0, R0, R3, RZ, 0xfc, !PT ;  /* 0x0000000300007212 */ /* 0x000fc800078efcff */
[----:B------:R-:W-:-:S07]  /*3f00*/  PRMT R8, R0, 0x7610, R8 ;  /* 0x0000761000087816 */ /* 0x000fce0000000008 */
.L_x_21057:
[----:B------:R-:W-:Y:S05]  /*3f10*/  BSYNC B0 ;  /* 0x0000000000007941 */ /* 0x000fea0003800000 */
.L_x_21056:
[----:B------:R0:W-:Y:S01]  /*3f20*/  STG.E.U8 desc[UR36][R16.64], R8 ;  /* 0x0000000810007986 */ /* 0x0001e2000c101124 */
[----:B------:R-:W-:Y:S05]  /*3f30*/  BRA `(.L_x_21036) ;  /* 0x00000004000c7947 */ /* 0x000fea0003800000 */
.L_x_21054:
        /* <DEDUP_REMOVED lines=17> */
.L_x_21061:
[----:B------:R-:W-:-:S04]  /*4050*/  LOP3.LUT R2, R3, 0x80000000, RZ, 0xc0, !PT ;  /* 0x8000000003027812 */ /* 0x000fc800078ec0ff */
[----:B------:R-:W-:-:S04]  /*4060*/  SHF.R.U32.HI R3, RZ, 0x18, R2 ;  /* 0x00000018ff037819 */ /* 0x000fc80000011602 */
[----:B------:R-:W-:-:S04]  /*4070*/  LOP3.LUT R0, R0, R3, RZ, 0xfc, !PT ;  /* 0x0000000300007212 */ /* 0x000fc800078efcff */
[----:B------:R-:W-:-:S07]  /*4080*/  PRMT R8, R0, 0x7610, R8 ;  /* 0x0000761000087816 */ /* 0x000fce0000000008 */
.L_x_21060:
[----:B------:R-:W-:Y:S05]  /*4090*/  BSYNC B0 ;  /* 0x0000000000007941 */ /* 0x000fea0003800000 */
.L_x_21059:
[----:B------:R0:W-:Y:S01]  /*40a0*/  STG.E.U8 desc[UR36][R16.64], R8 ;  /* 0x0000000810007986 */ /* 0x0001e2000c101124 */
[----:B------:R-:W-:Y:S05]  /*40b0*/  BRA `(.L_x_21036) ;  /* 0x0000000000ac7947 */ /* 0x000fea0003800000 */
.L_x_21053:
        /* <DEDUP_REMOVED lines=22> */
.L_x_21035:
        /* <DEDUP_REMOVED lines=16> */
.L_x_21064:
[----:B------:R-:W-:Y:S05]  /*4320*/  BRA `(.L_x_21036) ;  /* 0x0000000000107947 */ /* 0x000fea0003800000 */
.L_x_21063:
[----:B------:R-:W-:-:S05]  /*4330*/  IMAD.MOV.U32 R3, RZ, RZ, RZ ;  /* 0x000000ffff037224 */ /* 0x000fca00078e00ff */
[----:B------:R0:W-:Y:S01]  /*4340*/  STG.E.64 desc[UR36][R16.64], R2 ;  /* 0x0000000210007986 */ /* 0x0001e2000c101b24 */
[----:B------:R-:W-:Y:S05]  /*4350*/  BRA `(.L_x_21036) ;  /* 0x0000000000047947 */ /* 0x000fea0003800000 */
.L_x_21062:
[----:B------:R0:W-:Y:S02]  /*4360*/  STG.E desc[UR36][R16.64], R2 ;  /* 0x0000000210007986 */ /* 0x0001e4000c101924 */
.L_x_21036:
[----:B------:R-:W-:-:S04]  /*4370*/  IMAD R22, R25, 0x200, R22 ;  /* 0x0000020019167824 */ /* 0x000fc800078e0216 */
[----:B------:R-:W-:-:S07]  /*4380*/  VIADD R23, R22, 0x80 ;  /* 0x0000008016177836 */ /* 0x000fce0000000000 */
.L_x_20963:
[----:B------:R-:W-:Y:S05]  /*4390*/  BSYNC B6 ;  /* 0x0000000000067941 */ /* 0x000fea0003800000 */
.L_x_20962:
        /* <DEDUP_REMOVED lines=358> */
.L_x_21067:
        /* <DEDUP_REMOVED lines=21> */
.L_x_21071:
[----:B------:R-:W2:Y:S02]  /*5b50*/  LDG.E.U8 R2, desc[UR36][R2.64] ;  /* 0x0000002402027981 */ /* 0x000ea4000c1e1100 */
[----:B--2---:R0:W1:Y:S01]  /*5b60*/  I2F.F64.U16 R18, R2 ;  /* 0x0000000200127312 */ /* 0x0040620000101800 */
[----:B------:R-:W-:Y:S05]  /*5b70*/  BRA `(.L_x_21073) ;  /* 0x0000000c00707947 */ /* 0x000fea0003800000 */
.L_x_21070:
        /* <DEDUP_REMOVED lines=9> */
.L_x_21075:
[----:B------:R-:W2:Y:S02]  /*5c10*/  LDG.E R2, desc[UR36][R2.64] ;  /* 0x0000002402027981 */ /* 0x000ea4000c1e1900 */
[----:B--2---:R0:W1:Y:S01]  /*5c20*/  I2F.F64 R18, R2 ;  /* 0x0000000200127312 */ /* 0x0040620000201c00 */
[----:B------:R-:W-:Y:S05]  /*5c30*/  BRA `(.L_x_21073) ;  /* 0x0000000c00407947 */ /* 0x000fea0003800000 */
.L_x_21074:
[----:B------:R-:W2:Y:S02]  /*5c40*/  LDG.E.U16 R2, desc[UR36][R2.64] ;  /* 0x0000002402027981 */ /* 0x000ea4000c1e1500 */
[----:B--2---:R0:W1:Y:S01]  /*5c50*/  I2F.F64.S16 R18, R2 ;  /* 0x0000000200127312 */ /* 0x0040620000101c00 */
[----:B------:R-:W-:Y:S05]  /*5c60*/  BRA `(.L_x_21073) ;  /* 0x0000000c00347947 */ /* 0x000fea0003800000 */
.L_x_21069:
        /* <DEDUP_REMOVED lines=10> */
.L_x_21077:
[----:B------:R-:W2:Y:S02]  /*5d10*/  LDG.E.U16 R0, desc[UR36][R2.64] ;  /* 0x0000002402007981 */ /* 0x000ea4000c1e1500 */
[----:B--2---:R-:W-:-:S05]  /*5d20*/  HADD2.F32 R0, -RZ, R0.H0_H0 ;  /* 0x20000000ff007230 */ /* 0x004fca0000004100 */
[----:B------:R-:W-:-:S04]  /*5d30*/  FMUL.FTZ R0, R0, 1 ;  /* 0x3f80000000007820 */ /* 0x000fc80000410000 */
[----:B------:R0:W1:Y:S01]  /*5d40*/  F2F.F64.F32 R18, R0 ;  /* 0x0000000000127310 */ /* 0x0000620000201800 */
[----:B------:R-:W-:Y:S05]  /*5d50*/  BRA `(.L_x_21073) ;  /* 0x0000000800f87947 */ /* 0x000fea0003800000 */
.L_x_21076:
        /* <DEDUP_REMOVED lines=10> */
.L_x_21079:
[----:B------:R-:W2:Y:S02]  /*5e00*/  LDG.E.U16 R2, desc[UR36][R2.64] ;  /* 0x0000002402027981 */ /* 0x000ea4000c1e1500 */
[----:B--2---:R-:W-:-:S05]  /*5e10*/  HADD2.F32 R0, -RZ, R2.H0_H0 ;  /* 0x20000002ff007230 */ /* 0x004fca0000004100 */
[----:B------:R-:W-:-:S04]  /*5e20*/  FMUL.FTZ R0, R0, 1 ;  /* 0x3f80000000007820 */ /* 0x000fc80000410000 */
[----:B------:R0:W1:Y:S01]  /*5e30*/  F2F.F64.F32 R18, R0 ;  /* 0x0000000000127310 */ /* 0x0000620000201800 */
[----:B------:R-:W-:Y:S05]  /*5e40*/  BRA `(.L_x_21073) ;  /* 0x0000000800bc7947 */ /* 0x000fea0003800000 */
.L_x_21078:
[----:B------:R0:W5:Y:S01]  /*5e50*/  LDG.E.64 R18, desc[UR36][R2.64] ;  /* 0x0000002402127981 */ /* 0x000162000c1e1b00 */
[----:B------:R-:W-:Y:S05]  /*5e60*/  BRA `(.L_x_21073) ;  /* 0x0000000800b47947 */ /* 0x000fea0003800000 */
.L_x_21068:
        /* <DEDUP_REMOVED lines=13> */
.L_x_21082:
[----:B------:R0:W5:Y:S01]  /*5f40*/  LDG.E.64 R18, desc[UR36][R2.64] ;  /* 0x0000002402127981 */ /* 0x000162000c1e1b00 */
[----:B------:R-:W-:Y:S05]  /*5f50*/  BRA `(.L_x_21073) ;  /* 0x0000000800787947 */ /* 0x000fea0003800000 */
.L_x_21081:
        /* <DEDUP_REMOVED lines=28> */
.L_x_21084:
        /* <DEDUP_REMOVED lines=15> */
.L_x_21083:
[----:B------:R-:W2:Y:S02]  /*6210*/  LDG.E.U16 R0, desc[UR36][R2.64] ;  /* 0x0000002402007981 */ /* 0x000ea4000c1e1500 */
[----:B--2---:R-:W-:-:S04]  /*6220*/  IMAD.U32 R0, R0, 0x10000, RZ ;  /* 0x0001000000007824 */ /* 0x004fc800078e00ff */
[----:B------:R-:W-:-:S04]  /*6230*/  FMUL.FTZ R0, R0, 1 ;  /* 0x3f80000000007820 */ /* 0x000fc80000410000 */
[----:B------:R0:W1:Y:S01]  /*6240*/  F2F.F64.F32 R18, R0 ;  /* 0x0000000000127310 */ /* 0x0000620000201800 */
[----:B------:R-:W-:Y:S05]  /*6250*/  BRA `(.L_x_21073) ;  /* 0x0000000400b87947 */ /* 0x000fea0003800000 */
.L_x_21080:
        /* <DEDUP_REMOVED lines=11> */
.L_x_21087:
        /* <DEDUP_REMOVED lines=21> */
.L_x_21091:
[----:B------:R-:W-:Y:S05]  /*6460*/  BSYNC B1 ;  /* 0x0000000000017941 */ /* 0x000fea0003800000 */
.L_x_21090:
[----:B------:R-:W-:Y:S01]  /*6470*/  LEA R3, R0, 0x3b800000, 0x17 ;  /* 0x3b80000000037811 */ /* 0x000fe200078eb8ff */
[----:B------:R-:W-:-:S05]  /*6480*/  IMAD.SHL.U32 R0, R2, 0x100000, RZ ;  /* 0x0010000002007824 */ /* 0x000fca00078e00ff */
[----:B------:R-:W-:-:S07]  /*6490*/  LOP3.LUT R0, R3, R0, R4, 0xfe, !PT ;  /* 0x0000000003007212 */ /* 0x000fce00078efe04 */
.L_x_21089:
[----:B------:R-:W-:Y:S05]  /*64a0*/  BSYNC B0 ;  /* 0x0000000000007941 */ /* 0x000fea0003800000 */
.L_x_21088:
[----:B------:R-:W-:-:S04]  /*64b0*/  FMUL.FTZ R0, R0, 1 ;  /* 0x3f80000000007820 */ /* 0x000fc80000410000 */
[----:B------:R0:W1:Y:S01]  /*64c0*/  F2F.F64.F32 R18, R0 ;  /* 0x0000000000127310 */ /* 0x0000620000201800 */
[----:B------:R-:W-:Y:S05]  /*64d0*/  BRA `(.L_x_21073) ;  /* 0x0000000400187947 */ /* 0x000fea0003800000 */
.L_x_21086:
        /* <DEDUP_REMOVED lines=21> */
.L_x_21095:
[----:B------:R-:W-:Y:S05]  /*6630*/  BSYNC B1 ;  /* 0x0000000000017941 */ /* 0x000fea0003800000 */
.L_x_21094:
[----:B------:R-:W-:Y:S01]  /*6640*/  LEA R3, R0, 0x37800000, 0x17 ;  /* 0x3780000000037811 */ /* 0x000fe200078eb8ff */
[----:B------:R-:W-:-:S05]  /*6650*/  IMAD.SHL.U32 R0, R2, 0x200000, RZ ;  /* 0x0020000002007824 */ /* 0x000fca00078e00ff */
[----:B------:R-:W-:-:S07]  /*6660*/  LOP3.LUT R0, R3, R0, R4, 0xfe, !PT ;  /* 0x0000000003007212 */ /* 0x000fce00078efe04 */
.L_x_21093:
[----:B------:R-:W-:Y:S05]  /*6670*/  BSYNC B0 ;  /* 0x0000000000007941 */ /* 0x000fea0003800000 */
.L_x_21092:
[----:B------:R-:W-:-:S04]  /*6680*/  FMUL.FTZ R0, R0, 1 ;  /* 0x3f80000000007820 */ /* 0x000fc80000410000 */
[----:B------:R0:W1:Y:S01]  /*6690*/  F2F.F64.F32 R18, R0 ;  /* 0x0000000000127310 */ /* 0x0000620000201800 */
[----:B------:R-:W-:Y:S05]  /*66a0*/  BRA `(.L_x_21073) ;  /* 0x0000000000a47947 */ /* 0x000fea0003800000 */
.L_x_21085:
        /* <DEDUP_REMOVED lines=14> */
.L_x_21099:
[----:B------:R-:W-:Y:S05]  /*6790*/  BSYNC B0 ;  /* 0x0000000000007941 */ /* 0x000fea0003800000 */
.L_x_21098:
[----:B------:R-:W-:-:S04]  /*67a0*/  FMUL.FTZ R0, R0, 1 ;  /* 0x3f80000000007820 */ /* 0x000fc80000410000 */
[----:B------:R0:W1:Y:S01]  /*67b0*/  F2F.F64.F32 R18, R0 ;  /* 0x0000000000127310 */ /* 0x0000620000201800 */
[----:B------:R-:W-:Y:S05]  /*67c0*/  BRA `(.L_x_21073) ;  /* 0x00000000005c7947 */ /* 0x000fea0003800000 */
.L_x_21072:
        /* <DEDUP_REMOVED lines=16> */
.L_x_21100:
[----:B------:R-:W-:Y:S01]  /*68d0*/  CS2R R18, SRZ ;  /* 0x0000000000127805 */ /* 0x000fe2000001ff00 */
[----:B------:R-:W-:Y:S06]  /*68e0*/  BRA `(.L_x_21073) ;  /* 0x0000000000147947 */ /* 0x000fec0003800000 */
.L_x_21097:
[----:B------:R-:W2:Y:S02]  /*68f0*/  LDG.E.64 R18, desc[UR36][R2.64] ;  /* 0x0000002402127981 */ /* 0x000ea4000c1e1b00 */
[----:B--2---:R-:W0:Y:S01]  /*6900*/  I2F.F64.U64 R18, R18 ;  /* 0x0000001200127312 */ /* 0x004e220000301800 */
[----:B------:R-:W-:Y:S05]  /*6910*/  BRA `(.L_x_21073) ;  /* 0x0000000000087947 */ /* 0x000fea0003800000 */
.L_x_21096:
[----:B------:R-:W2:Y:S02]  /*6920*/  LDG.E R2, desc[UR36][R2.64] ;  /* 0x0000002402027981 */ /* 0x000ea4000c1e1900 */
[----:B--2---:R0:W1:Y:S02]  /*6930*/  I2F.F64.U32 R18, R2 ;  /* 0x0000000200127312 */ /* 0x0040640000201800 */
.L_x_21073:
        /* <DEDUP_REMOVED lines=18> */
.L_x_21104:
[----:B------:R-:W3:Y:S02]  /*6a60*/  LDG.E.U8 R2, desc[UR36][R4.64] ;  /* 0x0000002404027981 */ /* 0x000ee4000c1e1100 */
[----:B---3--:R-:W0:Y:S01]  /*6a70*/  I2F.F64.U16 R2, R2 ;  /* 0x0000000200027312 */ /* 0x008e220000101800 */
[----:B------:R-:W-:Y:S05]  /*6a80*/  BRA `(.L_x_21106) ;  /* 0x0000000c00707947 */ /* 0x000fea0003800000 */
.L_x_21103:
        /* <DEDUP_REMOVED lines=9> */
.L_x_21108:
[----:B------:R-:W3:Y:S02]  /*6b20*/  LDG.E R2, desc[UR36][R4.64] ;  /* 0x0000002404027981 */ /* 0x000ee4000c1e1900 */
[----:B---3--:R-:W3:Y:S01]  /*6b30*/  I2F.F64 R2, R2 ;  /* 0x0000000200027312 */ /* 0x008ee20000201c00 */
[----:B------:R-:W-:Y:S05]  /*6b40*/  BRA `(.L_x_21106) ;  /* 0x0000000c00407947 */ /* 0x000fea0003800000 */
.L_x_21107:
[----:B------:R-:W3:Y:S02]  /*6b50*/  LDG.E.U16 R2, desc[UR36][R4.64] ;  /* 0x0000002404027981 */ /* 0x000ee4000c1e1500 */
[----:B---3--:R-:W0:Y:S01]  /*6b60*/  I2F.F64.S16 R2, R2 ;  /* 0x0000000200027312 */ /* 0x008e220000101c00 */
[----:B------:R-:W-:Y:S05]  /*6b70*/  BRA `(.L_x_21106) ;  /* 0x0000000c00347947 */ /* 0x000fea0003800000 */
.L_x_21102:
        /* <DEDUP_REMOVED lines=10> */
.L_x_21110:
[----:B------:R-:W3:Y:S02]  /*6c20*/  LDG.E.U16 R0, desc[UR36][R4.64] ;  /* 0x0000002404007981 */ /* 0x000ee4000c1e1500 */
[----:B---3--:R-:W-:-:S05]  /*6c30*/  HADD2.F32 R0, -RZ, R0.H0_H0 ;  /* 0x20000000ff007230 */ /* 0x008fca0000004100 */
[----:B------:R-:W-:-:S04]  /*6c40*/  FMUL.FTZ R0, R0, 1 ;  /* 0x3f80000000007820 */ /* 0x000fc80000410000 */
[----:B------:R0:W1:Y:S01]  /*6c50*/  F2F.F64.F32 R2, R0 ;  /* 0x0000000000027310 */ /* 0x0000620000201800 */
[----:B------:R-:W-:Y:S05]  /*6c60*/  BRA `(.L_x_21106) ;  /* 0x0000000800f87947 */ /* 0x000fea0003800000 */
.L_x_21109:
        /* <DEDUP_REMOVED lines=10> */
.L_x_21112:
[----:B------:R-:W3:Y:S02]  /*6d10*/  LDG.E.U16 R4, desc[UR36][R4.64] ;  /* 0x0000002404047981 */ /* 0x000ee4000c1e1500 */
[----:B---3--:R-:W-:-:S05]  /*6d20*/  HADD2.F32 R0, -RZ, R4.H0_H0 ;  /* 0x20000004ff007230 */ /* 0x008fca0000004100 */
[----:B------:R-:W-:-:S04]  /*6d30*/  FMUL.FTZ R0, R0, 1 ;  /* 0x3f80000000007820 */ /* 0x000fc80000410000 */
[----:B------:R0:W1:Y:S01]  /*6d40*/  F2F.F64.F32 R2, R0 ;  /* 0x0000000000027310 */ /* 0x0000620000201800 */
[----:B------:R-:W-:Y:S05]  /*6d50*/  BRA `(.L_x_21106) ;  /* 0x0000000800bc7947 */ /* 0x000fea0003800000 */
.L_x_21111:
[----:B------:R0:W5:Y:S01]  /*6d60*/  LDG.E.64 R2, desc[UR36][R4.64] ;  /* 0x0000002404027981 */ /* 0x000162000c1e1b00 */
[----:B------:R-:W-:Y:S05]  /*6d70*/  BRA `(.L_x_21106) ;  /* 0x0000000800b47947 */ /* 0x000fea0003800000 */
.L_x_21101:
        /* <DEDUP_REMOVED lines=13> */
.L_x_21115:
[----:B------:R0:W5:Y:S01]  /*6e50*/  LDG.E.64 R2, desc[UR36][R4.64] ;  /* 0x0000002404027981 */ /* 0x000162000c1e1b00 */
[----:B------:R-:W-:Y:S05]  /*6e60*/  BRA `(.L_x_21106) ;  /* 0x0000000800787947 */ /* 0x000fea0003800000 */
.L_x_21114:
        /* <DEDUP_REMOVED lines=28> */
.L_x_21117:
        /* <DEDUP_REMOVED lines=15> */
.L_x_21116:
[----:B------:R-:W3:Y:S02]  /*7120*/  LDG.E.U16 R0, desc[UR36][R4.64] ;  /* 0x0000002404007981 */ /* 0x000ee4000c1e1500 */
[----:B---3--:R-:W-:-:S04]  /*7130*/  IMAD.U32 R0, R0, 0x10000, RZ ;  /* 0x0001000000007824 */ /* 0x008fc800078e00ff */
[----:B------:R-:W-:-:S04]  /*7140*/  FMUL.FTZ R0, R0, 1 ;  /* 0x3f80000000007820 */ /* 0x000fc80000410000 */
[----:B------:R0:W1:Y:S01]  /*7150*/  F2F.F64.F32 R2, R0 ;  /* 0x0000000000027310 */ /* 0x0000620000201800 */
[----:B------:R-:W-:Y:S05]  /*7160*/  BRA `(.L_x_21106) ;  /* 0x0000000400b87947 */ /* 0x000fea0003800000 */
.L_x_21113:
        /* <DEDUP_REMOVED lines=11> */
.L_x_21120:
        /* <DEDUP_REMOVED lines=21> */
.L_x_21124:
[----:B------:R-:W-:Y:S05]  /*7370*/  BSYNC B1 ;  /* 0x0000000000017941 */ /* 0x000fea0003800000 */
.L_x_21123:
[----:B------:R-:W-:Y:S01]  /*7380*/  LEA R3, R0, 0x3b800000, 0x17 ;  /* 0x3b80000000037811 */ /* 0x000fe200078eb8ff */
[----:B------:R-:W-:-:S05]  /*7390*/  IMAD.SHL.U32 R0, R2, 0x100000, RZ ;  /* 0x0010000002007824 */ /* 0x000fca00078e00ff */
[----:B------:R-:W-:-:S07]  /*73a0*/  LOP3.LUT R0, R3, R0, R4, 0xfe, !PT ;  /* 0x0000000003007212 */ /* 0x000fce00078efe04 */
.L_x_21122:
[----:B------:R-:W-:Y:S05]  /*73b0*/  BSYNC B0 ;  /* 0x0000000000007941 */ /* 0x000fea0003800000 */
.L_x_21121:
[----:B------:R-:W-:-:S04]  /*73c0*/  FMUL.FTZ R0, R0, 1 ;  /* 0x3f80000000007820 */ /* 0x000fc80000410000 */
[----:B------:R0:W1:Y:S01]  /*73d0*/  F2F.F64.F32 R2, R0 ;  /* 0x0000000000027310 */ /* 0x0000620000201800 */
[----:B------:R-:W-:Y:S05]  /*73e0*/  BRA `(.L_x_21106) ;  /* 0x0000000400187947 */ /* 0x000fea0003800000 */
.L_x_21119:
        /* <DEDUP_REMOVED lines=21> */
.L_x_21128:
[----:B------:R-:W-:Y:S05]  /*7540*/  BSYNC B1 ;  /* 0x0000000000017941 */ /* 0x000fea0003800000 */
.L_x_21127:
[----:B------:R-:W-:Y:S01]  /*7550*/  LEA R3, R0, 0x37800000, 0x17 ;  /* 0x3780000000037811 */ /* 0x000fe200078eb8ff */
[----:B------:R-:W-:-:S05]  /*7560*/  IMAD.SHL.U32 R0, R2, 0x200000, RZ ;  /* 0x0020000002007824 */ /* 0x000fca00078e00ff */
[----:B------:R-:W-:-:S07]  /*7570*/  LOP3.LUT R0, R3, R0, R4, 0xfe, !PT ;  /* 0x0000000003007212 */ /* 0x000fce00078efe04 */
.L_x_21126:
[----:B------:R-:W-:Y:S05]  /*7580*/  BSYNC B0 ;  /* 0x0000000000007941 */ /* 0x000fea0003800000 */
.L_x_21125:
[----:B------:R-:W-:-:S04]  /*7590*/  FMUL.FTZ R0, R0, 1 ;  /* 0x3f80000000007820 */ /* 0x000fc80000410000 */
[----:B------:R0:W1:Y:S01]  /*75a0*/  F2F.F64.F32 R2, R0 ;  /* 0x0000000000027310 */ /* 0x0000620000201800 */
[----:B------:R-:W-:Y:S05]  /*75b0*/  BRA `(.L_x_21106) ;  /* 0x0000000000a47947 */ /* 0x000fea0003800000 */
.L_x_21118:
        /* <DEDUP_REMOVED lines=14> */
.L_x_21132:
[----:B------:R-:W-:Y:S05]  /*76a0*/  BSYNC B0 ;  /* 0x0000000000007941 */ /* 0x000fea0003800000 */
.L_x_21131:
[----:B------:R-:W-:-:S04]  /*76b0*/  FMUL.FTZ R0, R0, 1 ;  /* 0x3f80000000007820 */ /* 0x000fc80000410000 */
[----:B------:R0:W1:Y:S01]  /*76c0*/  F2F.F64.F32 R2, R0 ;  /* 0x0000000000027310 */ /* 0x0000620000201800 */
[----:B------:R-:W-:Y:S05]  /*76d0*/  BRA `(.L_x_21106) ;  /* 0x00000000005c7947 */ /* 0x000fea0003800000 */
.L_x_21105:
        /* <DEDUP_REMOVED lines=16> */
.L_x_21133:
[----:B------:R-:W-:Y:S01]  /*77e0*/  CS2R R2, SRZ ;  /* 0x0000000000027805 */ /* 0x000fe2000001ff00 */
[----:B------:R-:W-:Y:S06]  /*77f0*/  BRA `(.L_x_21106) ;  /* 0x0000000000147947 */ /* 0x000fec0003800000 */
.L_x_21130:
[----:B------:R-:W3:Y:S02]  /*7800*/  LDG.E.64 R2, desc[UR36][R4.64] ;  /* 0x0000002404027981 */ /* 0x000ee4000c1e1b00 */
[----:B---3--:R-:W0:Y:S01]  /*7810*/  I2F.F64.U64 R2, R2 ;  /* 0x0000000200027312 */ /* 0x008e220000301800 */
[----:B------:R-:W-:Y:S05]  /*7820*/  BRA `(.L_x_21106) ;  /* 0x0000000000087947 */ /* 0x000fea0003800000 */
.L_x_21129:
[----:B------:R-:W3:Y:S02]  /*7830*/  LDG.E R2, desc[UR36][R4.64] ;  /* 0x0000002404027981 */ /* 0x000ee4000c1e1900 */
[----:B---3--:R-:W0:Y:S02]  /*7840*/  I2F.F64.U32 R2, R2 ;  /* 0x0000000200027312 */ /* 0x008e240000201800 */
.L_x_21106:
[----:B0-----:R-:W0:Y:S01]  /*7850*/  LDC.U8 R4, c[0x0][0x491] ;  /* 0x00012440ff047b82 */ /* 0x001e220000000000 */
[----:B-1-3-5:R-:W-:-:S06]  /*7860*/  DSETP.NEU.AND P0, PT, R2, RZ, PT ;  /* 0x000000ff0200722a */ /* 0x02afcc0003f0d000 */
[----:B--2-4-:R-:W-:-:S06]  /*7870*/  DSETP.NEU.OR P0, PT, R18, RZ, P0 ;  /* 0x000000ff1200722a */ /* 0x014fcc000070d400 */
        /* <DEDUP_REMOVED lines=14> */
.L_x_21137:
[----:B------:R0:W-:Y:S01]  /*7960*/  STG.E.U8 desc[UR36][R16.64], R2 ;  /* 0x0000000210007986 */ /* 0x0001e2000c101124 */
[----:B------:R-:W-:Y:S05]  /*7970*/  BRA `(.L_x_21139) ;  /* 0x0000000c00487947 */ /* 0x000fea0003800000 */
.L_x_21136:
        /* <DEDUP_REMOVED lines=9> */
.L_x_21141:
[----:B------:R3:W-:Y:S01]  /*7a10*/  STG.E desc[UR36][R16.64], R2 ;  /* 0x0000000210007986 */ /* 0x0007e2000c101924 */
[----:B------:R-:W-:Y:S05]  /*7a20*/  BRA `(.L_x_21139) ;  /* 0x0000000c001c7947 */ /* 0x000fea0003800000 */
.L_x_21140:
[----:B------:R2:W-:Y:S01]  /*7a30*/  STG.E.U16 desc[UR36][R16.64], R2 ;  /* 0x0000000210007986 */ /* 0x0005e2000c101524 */
[----:B------:R-:W-:Y:S05]  /*7a40*/  BRA `(.L_x_21139) ;  /* 0x0000000c00147947 */ /* 0x000fea0003800000 */
.L_x_21135:
        /* <DEDUP_REMOVED lines=9> */
.L_x_21143:
[----:B------:R-:W-:-:S04]  /*7ae0*/  I2FP.F32.U32 R0, R2 ;  /* 0x0000000200007245 */ /* 0x000fc80000201000 */
[----:B------:R-:W-:-:S05]  /*7af0*/  F2FP.F16.F32.PACK_AB R0, RZ, R0 ;  /* 0x00000000ff00723e */ /* 0x000fca00000000ff */
[----:B------:R0:W-:Y:S01]  /*7b00*/  STG.E.U16 desc[UR36][R16.64], R0 ;  /* 0x0000000010007986 */ /* 0x0001e2000c101524 */
[----:B------:R-:W-:Y:S05]  /*7b10*/  BRA `(.L_x_21139) ;  /* 0x0000000800e07947 */ /* 0x000fea0003800000 */
.L_x_21142:
        /* <DEDUP_REMOVED lines=10> */
.L_x_21145:
[----:B------:R-:W-:-:S04]  /*7bc0*/  I2FP.F32.U32 R2, R2 ;  /* 0x0000000200027245 */ /* 0x000fc80000201000 */
[----:B------:R-:W-:-:S04]  /*7bd0*/  F2FP.F16.F32.PACK_AB R3, RZ, R2 ;  /* 0x00000002ff03723e */ /* 0x000fc800000000ff */
[----:B------:R-:W-:-:S05]  /*7be0*/  PRMT R3, R3, 0x5410, RZ ;  /* 0x0000541003037816 */ /* 0x000fca00000000ff */
[----:B------:R0:W-:Y:S01]  /*7bf0*/  STG.E desc[UR36][R16.64], R3 ;  /* 0x0000000310007986 */ /* 0x0001e2000c101924 */
[----:B------:R-:W-:Y:S05]  /*7c00*/  BRA `(.L_x_21139) ;  /* 0x0000000800a47947 */ /* 0x000fea0003800000 */
.L_x_21144:
[----:B------:R-:W0:Y:S02]  /*7c10*/  I2F.F64.U32 R2, R2 ;  /* 0x0000000200027312 */ /* 0x000e240000201800 */
[----:B0-----:R0:W-:Y:S01]  /*7c20*/  STG.E.64 desc[UR36][R16.64], R2 ;  /* 0x0000000210007986 */ /* 0x0011e2000c101b24 */
[----:B------:R-:W-:Y:S05]  /*7c30*/  BRA `(.L_x_21139) ;  /* 0x0000000800987947 */ /* 0x000fea0003800000 */
.L_x_21134:
        /* <DEDUP_REMOVED lines=10> */
.L_x_21148:
[----:B------:R-:W0:Y:S01]  /*7ce0*/  I2F.F64.U32 R4, R2 ;  /* 0x0000000200047312 */ /* 0x000e220000201800 */
[----:B------:R-:W-:-:S05]  /*7cf0*/  CS2R R6, SRZ ;  /* 0x0000000000067805 */ /* 0x000fca000001ff00 */
[----:B0-----:R0:W-:Y:S01]  /*7d00*/  STG.E.128 desc[UR36][R16.64], R4 ;  /* 0x0000000410007986 */ /* 0x0011e2000c101d24 */
[----:B------:R-:W-:Y:S05]  /*7d10*/  BRA `(.L_x_21139) ;  /* 0x0000000800607947 */ /* 0x000fea0003800000 */
.L_x_21147:
        /* <DEDUP_REMOVED lines=21> */
.L_x_21152:
[----:B------:R-:W-:Y:S05]  /*7e70*/  BSYNC B0 ;  /* 0x0000000000007941 */ /* 0x000fea0003800000 */
.L_x_21151:
[----:B------:R-:W-:-:S05]  /*7e80*/  LOP3.LUT R3, R0, R3, RZ, 0xfc, !PT ;  /* 0x0000000300037212 */ /* 0x000fca00078efcff */
[----:B------:R0:W-:Y:S01]  /*7e90*/  STG.E.U8 desc[UR36][R16.64], R3 ;  /* 0x0000000310007986 */ /* 0x0001e2000c101124 */
[----:B------:R-:W-:Y:S05]  /*7ea0*/  BRA `(.L_x_21139) ;  /* 0x0000000400fc7947 */ /* 0x000fea0003800000 */
.L_x_21150:
        /* <DEDUP_REMOVED lines=13> */
.L_x_21154:
[----:B------:R-:W-:Y:S01]  /*7f80*/  IMAD.MOV.U32 R0, RZ, RZ, 0x7f ;  /* 0x0000007fff007424 */ /* 0x000fe200078e00ff */
[----:B------:R-:W-:-:S04]  /*7f90*/  ISETP.GT.U32.AND P0, PT, R2, 0x7f800000, PT ;  /* 0x7f8000000200780c */ /* 0x000fc80003f04070 */
[----:B------:R-:W-:-:S09]  /*7fa0*/  SEL R0, R0, 0x7c, P0 ;  /* 0x0000007c00007807 */ /* 0x000fd20000000000 */
.L_x_21155:
[----:B------:R-:W-:Y:S05]  /*7fb0*/  BSYNC B0 ;  /* 0x0000000000007941 */ /* 0x000fea0003800000 */
.L_x_21153:
[----:B------:R-:W-:-:S04]  /*7fc0*/  LOP3.LUT R2, R3, 0x80000000, RZ, 0xc0, !PT ;  /* 0x8000000003027812 */ /* 0x000fc800078ec0ff */
[----:B------:R-:W-:-:S04]  /*7fd0*/  SHF.R.U32.HI R3, RZ, 0x18, R2 ;  /* 0x00000018ff037819 */ /* 0x000fc80000011602 */
[----:B------:R-:W-:-:S05]  /*7fe0*/  LOP3.LUT R3, R0, R3, RZ, 0xfc, !PT ;  /* 0x0000000300037212 */ /* 0x000fca00078efcff */
[----:B------:R0:W-:Y:S01]  /*7ff0*/  STG.E.U8 desc[UR36][R16.64], R3 ;  /* 0x0000000310007986 */ /* 0x0001e2000c101124 */
[----:B------:R-:W-:Y:S05]  /*8000*/  BRA `(.L_x_21139) ;  /* 0x0000000400a47947 */ /* 0x000fea0003800000 */
.L_x_21149:
[----:B------:R-:W-:-:S04]  /*8010*/  I2FP.F32.U32 R0, R2 ;  /* 0x0000000200007245 */ /* 0x000fc80000201000 */
[----:B------:R-:W-:-:S05]  /*8020*/  F2FP.BF16.F32.PACK_AB R0, RZ, R0 ;  /* 0x00000000ff00723e */ /* 0x000fca00000010ff */
[----:B------:R0:W-:Y:S01]  /*8030*/  STG.E.U16 desc[UR36][R16.64], R0 ;  /* 0x0000000010007986 */ /* 0x0001e2000c101524 */
[----:B------:R-:W-:Y:S05]  /*8040*/  BRA `(.L_x_21139) ;  /* 0x0000000400947947 */ /* 0x000fea0003800000 */
.L_x_21146:
        /* <DEDUP_REMOVED lines=10> */
.L_x_21158:
        /* <DEDUP_REMOVED lines=17> */
.L_x_21161:
[----:B------:R-:W-:-:S04]  /*8200*/  LOP3.LUT R2, R3, 0x80000000, RZ, 0xc0, !PT ;  /* 0x8000000003027812 */ /* 0x000fc800078ec0ff */
[----:B------:R-:W-:-:S04]  /*8210*/  SHF.R.U32.HI R3, RZ, 0x18, R2 ;  /* 0x00000018ff037819 */ /* 0x000fc80000011602 */
[----:B------:R-:W-:-:S04]  /*8220*/  LOP3.LUT R0, R0, R3, RZ, 0xfc, !PT ;  /* 0x0000000300007212 */ /* 0x000fc800078efcff */
[----:B------:R-:W-:-:S07]  /*8230*/  PRMT R8, R0, 0x7610, R8 ;  /* 0x0000761000087816 */ /* 0x000fce0000000008 */
.L_x_21160:
[----:B------:R-:W-:Y:S05]  /*8240*/  BSYNC B0 ;  /* 0x0000000000007941 */ /* 0x000fea0003800000 */
.L_x_21159:
[----:B------:R0:W-:Y:S01]  /*8250*/  STG.E.U8 desc[UR36][R16.64], R8 ;  /* 0x0000000810007986 */ /* 0x0001e2000c101124 */
[----:B------:R-:W-:Y:S05]  /*8260*/  BRA `(.L_x_21139) ;  /* 0x00000004000c7947 */ /* 0x000fea0003800000 */
.L_x_21157:
        /* <DEDUP_REMOVED lines=17> */
.L_x_21164:
[----:B------:R-:W-:-:S04]  /*8380*/  LOP3.LUT R2, R3, 0x80000000, RZ, 0xc0, !PT ;  /* 0x8000000003027812 */ /* 0x000fc800078ec0ff */
[----:B------:R-:W-:-:S04]  /*8390*/  SHF.R.U32.HI R3, RZ, 0x18, R2 ;  /* 0x00000018ff037819 */ /* 0x000fc80000011602 */
[----:B------:R-:W-:-:S04]  /*83a0*/  LOP3.LUT R0, R0, R3, RZ, 0xfc, !PT ;  /* 0x0000000300007212 */ /* 0x000fc800078efcff */
[----:B------:R-:W-:-:S07]  /*83b0*/  PRMT R8, R0, 0x7610, R8 ;  /* 0x0000761000087816 */ /* 0x000fce0000000008 */
.L_x_21163:
[----:B------:R-:W-:Y:S05]  /*83c0*/  BSYNC B0 ;  /* 0x0000000000007941 */ /* 0x000fea0003800000 */
.L_x_21162:
[----:B------:R0:W-:Y:S01]  /*83d0*/  STG.E.U8 desc[UR36][R16.64], R8 ;  /* 0x0000000810007986 */ /* 0x0001e2000c101124 */
[----:B------:R-:W-:Y:S05]  /*83e0*/  BRA `(.L_x_21139) ;  /* 0x0000000000ac7947 */ /* 0x000fea0003800000 */
.L_x_21156:
        /* <DEDUP_REMOVED lines=22> */
.L_x_21138:
        /* <DEDUP_REMOVED lines=16> */
.L_x_21167:
[----:B------:R-:W-:Y:S05]  /*8650*/  BRA `(.L_x_21139) ;  /* 0x0000000000107947 */ /* 0x000fea0003800000 */
.L_x_21166:
[----:B------:R-:W-:-:S05]  /*8660*/  IMAD.MOV.U32 R3, RZ, RZ, RZ ;  /* 0x000000ffff037224 */ /* 0x000fca00078e00ff */
[----:B------:R0:W-:Y:S01]  /*8670*/  STG.E.64 desc[UR36][R16.64], R2 ;  /* 0x0000000210007986 */ /* 0x0001e2000c101b24 */
[----:B------:R-:W-:Y:S05]  /*8680*/  BRA `(.L_x_21139) ;  /* 0x0000000000047947 */ /* 0x000fea0003800000 */
.L_x_21165:
[----:B------:R0:W-:Y:S02]  /*8690*/  STG.E desc[UR36][R16.64], R2 ;  /* 0x0000000210007986 */ /* 0x0001e4000c101924 */
.L_x_21139:
[----:B------:R-:W-:-:S07]  /*86a0*/  VIADD R23, R23, 0x80 ;  /* 0x0000008017177836 */ /* 0x000fce0000000000 */
.L_x_21066:
[----:B------:R-:W-:Y:S05]  /*86b0*/  BSYNC B6 ;  /* 0x0000000000067941 */ /* 0x000fea0003800000 */
.L_x_21065:
        /* <DEDUP_REMOVED lines=358> */
.L_x_21170:
        /* <DEDUP_REMOVED lines=21> */
.L_x_21174:
[----:B------:R-:W2:Y:S02]  /*9e70*/  LDG.E.U8 R2, desc[UR36][R2.64] ;  /* 0x0000002402027981 */ /* 0x000ea4000c1e1100 */
[----:B--2---:R0:W1:Y:S01]  /*9e80*/  I2F.F64.U16 R18, R2 ;  /* 0x0000000200127312 */ /* 0x0040620000101800 */
[----:B------:R-:W-:Y:S05]  /*9e90*/  BRA `(.L_x_21176) ;  /* 0x0000000c00707947 */ /* 0x000fea0003800000 */
.L_x_21173:
        /* <DEDUP_REMOVED lines=9> */
.L_x_21178:
[----:B------:R-:W2:Y:S02]  /*9f30*/  LDG.E R2, desc[UR36][R2.64] ;  /* 0x0000002402027981 */ /* 0x000ea4000c1e1900 */
[----:B--2---:R0:W1:Y:S01]  /*9f40*/  I2F.F64 R18, R2 ;  /* 0x0000000200127312 */ /* 0x0040620000201c00 */
[----:B------:R-:W-:Y:S05]  /*9f50*/  BRA `(.L_x_21176) ;  /* 0x0000000c00407947 */ /* 0x000fea0003800000 */
.L_x_21177:
[----:B------:R-:W2:Y:S02]  /*9f60*/  LDG.E.U16 R2, desc[UR36][R2.64] ;  /* 0x0000002402027981 */ /* 0x000ea4000c1e1500 */
[----:B--2---:R0:W1:Y:S01]  /*9f70*/  I2F.F64.S16 R18, R2 ;  /* 0x0000000200127312 */ /* 0x0040620000101c00 */
[----:B------:R-:W-:Y:S05]  /*9f80*/  BRA `(.L_x_21176) ;  /* 0x0000000c00347947 */ /* 0x000fea0003800000 */
.L_x_21172:
        /* <DEDUP_REMOVED lines=10> */
.L_x_21180:
[----:B------:R-:W2:Y:S02]  /*a030*/  LDG.E.U16 R0, desc[UR36][R2.64] ;  /* 0x0000002402007981 */ /* 0x000ea4000c1e1500 */
[----:B--2---:R-:W-:-:S05]  /*a040*/  HADD2.F32 R0, -RZ, R0.H0_H0 ;  /* 0x20000000ff007230 */ /* 0x004fca0000004100 */
[----:B------:R-:W-:-:S04]  /*a050*/  FMUL.FTZ R0, R0, 1 ;  /* 0x3f80000000007820 */ /* 0x000fc80000410000 */
[----:B------:R1:W2:Y:S01]  /*a060*/  F2F.F64.F32 R18, R0 ;  /* 0x0000000000127310 */ /* 0x0002a20000201800 */
[----:B------:R-:W-:Y:S05]  /*a070*/  BRA `(.L_x_21176) ;  /* 0x0000000800f87947 */ /* 0x000fea0003800000 */
.L_x_21179:
        /* <DEDUP_REMOVED lines=10> */
.L_x_21182:
[----:B------:R-:W2:Y:S02]  /*a120*/  LDG.E.U16 R2, desc[UR36][R2.64] ;  /* 0x0000002402027981 */ /* 0x000ea4000c1e1500 */
[----:B--2---:R-:W-:-:S05]  /*a130*/  HADD2.F32 R0, -RZ, R2.H0_H0 ;  /* 0x20000002ff007230 */ /* 0x004fca0000004100 */
[----:B------:R-:W-:-:S04]  /*a140*/  FMUL.FTZ R0, R0, 1 ;  /* 0x3f80000000007820 */ /* 0x000fc80000410000 */
[----:B------:R0:W1:Y:S01]  /*a150*/  F2F.F64.F32 R18, R0 ;  /* 0x0000000000127310 */ /* 0x0000620000201800 */
[----:B------:R-:W-:Y:S05]  /*a160*/  BRA `(.L_x_21176) ;  /* 0x0000000800bc7947 */ /* 0x000fea0003800000 */
.L_x_21181:
[----:B------:R3:W5:Y:S01]  /*a170*/  LDG.E.64 R18, desc[UR36][R2.64] ;  /* 0x0000002402127981 */ /* 0x000762000c1e1b00 */
[----:B------:R-:W-:Y:S05]  /*a180*/  BRA `(.L_x_21176) ;  /* 0x0000000800b47947 */ /* 0x000fea0003800000 */
.L_x_21171:
        /* <DEDUP_REMOVED lines=13> */
.L_x_21185:
[----:B------:R0:W5:Y:S01]  /*a260*/  LDG.E.64 R18, desc[UR36][R2.64] ;  /* 0x0000002402127981 */ /* 0x000162000c1e1b00 */
[----:B------:R-:W-:Y:S05]  /*a270*/  BRA `(.L_x_21176) ;  /* 0x0000000800787947 */ /* 0x000fea0003800000 */
.L_x_21184:
        /* <DEDUP_REMOVED lines=28> */
.L_x_21187:
        /* <DEDUP_REMOVED lines=15> */
.L_x_21186:
[----:B------:R-:W2:Y:S02]  /*a530*/  LDG.E.U16 R0, desc[UR36][R2.64] ;  /* 0x0000002402007981 */ /* 0x000ea4000c1e1500 */
[----:B--2---:R-:W-:-:S04]  /*a540*/  IMAD.U32 R0, R0, 0x10000, RZ ;  /* 0x0001000000007824 */ /* 0x004fc800078e00ff */
[----:B------:R-:W-:-:S04]  /*a550*/  FMUL.FTZ R0, R0, 1 ;  /* 0x3f80000000007820 */ /* 0x000fc80000410000 */
[----:B------:R0:W1:Y:S01]  /*a560*/  F2F.F64.F32 R18, R0 ;  /* 0x0000000000127310 */ /* 0x0000620000201800 */
[----:B------:R-:W-:Y:S05]  /*a570*/  BRA `(.L_x_21176) ;  /* 0x0000000400b87947 */ /* 0x000fea0003800000 */
.L_x_21183:
        /* <DEDUP_REMOVED lines=11> */
.L_x_21190:
        /* <DEDUP_REMOVED lines=21> */
.L_x_21194:
[----:B------:R-:W-:Y:S05]  /*a780*/  BSYNC B1 ;  /* 0x0000000000017941 */ /* 0x000fea0003800000 */
.L_x_21193:
[----:B------:R-:W-:Y:S01]  /*a790*/  LEA R3, R0, 0x3b800000, 0x17 ;  /* 0x3b80000000037811 */ /* 0x000fe200078eb8ff */
[----:B------:R-:W-:-:S05]  /*a7a0*/  IMAD.SHL.U32 R0, R2, 0x100000, RZ ;  /* 0x0010000002007824 */ /* 0x000fca00078e00ff */
[----:B------:R-:W-:-:S07]  /*a7b0*/  LOP3.LUT R0, R3, R0, R4, 0xfe, !PT ;  /* 0x0000000003007212 */ /* 0x000fce00078efe04 */
.L_x_21192:
[----:B------:R-:W-:Y:S05]  /*a7c0*/  BSYNC B0 ;  /* 0x0000000000007941 */ /* 0x000fea0003800000 */
.L_x_21191:
[----:B------:R-:W-:-:S04]  /*a7d0*/  FMUL.FTZ R0, R0, 1 ;  /* 0x3f80000000007820 */ /* 0x000fc80000410000 */
[----:B------:R0:W1:Y:S01]  /*a7e0*/  F2F.F64.F32 R18, R0 ;  /* 0x0000000000127310 */ /* 0x0000620000201800 */
[----:B------:R-:W-:Y:S05]  /*a7f0*/  BRA `(.L_x_21176) ;  /* 0x0000000400187947 */ /* 0x000fea0003800000 */
.L_x_21189:
        /* <DEDUP_REMOVED lines=21> */
.L_x_21198:
[----:B------:R-:W-:Y:S05]  /*a950*/  BSYNC B1 ;  /* 0x0000000000017941 */ /* 0x000fea0003800000 */
.L_x_21197:
[----:B------:R-:W-:Y:S01]  /*a960*/  LEA R3, R0, 0x37800000, 0x17 ;  /* 0x3780000000037811 */ /* 0x000fe200078eb8ff */
[----:B------:R-:W-:-:S05]  /*a970*/  IMAD.SHL.U32 R0, R2, 0x200000, RZ ;  /* 0x0020000002007824 */ /* 0x000fca00078e00ff */
[----:B------:R-:W-:-:S07]  /*a980*/  LOP3.LUT R0, R3, R0, R4, 0xfe, !PT ;  /* 0x0000000003007212 */ /* 0x000fce00078efe04 */
.L_x_21196:
[----:B------:R-:W-:Y:S05]  /*a990*/  BSYNC B0 ;  /* 0x0000000000007941 */ /* 0x000fea0003800000 */
.L_x_21195:
[----:B------:R-:W-:-:S04]  /*a9a0*/  FMUL.FTZ R0, R0, 1 ;  /* 0x3f80000000007820 */ /* 0x000fc80000410000 */
[----:B------:R0:W1:Y:S01]  /*a9b0*/  F2F.F64.F32 R18, R0 ;  /* 0x0000000000127310 */ /* 0x0000620000201800 */
[----:B------:R-:W-:Y:S05]  /*a9c0*/  BRA `(.L_x_21176) ;  /* 0x0000000000a47947 */ /* 0x000fea0003800000 */
.L_x_21188:
        /* <DEDUP_REMOVED lines=14> */
.L_x_21202:
[----:B------:R-:W-:Y:S05]  /*aab0*/  BSYNC B0 ;  /* 0x0000000000007941 */ /* 0x000fea0003800000 */
.L_x_21201:
[----:B------:R-:W-:-:S04]  /*aac0*/  FMUL.FTZ R0, R0, 1 ;  /* 0x3f80000000007820 */ /* 0x000fc80000410000 */
[----:B------:R0:W1:Y:S01]  /*aad0*/  F2F.F64.F32 R18, R0 ;  /* 0x0000000000127310 */ /* 0x0000620000201800 */
[----:B------:R-:W-:Y:S05]  /*aae0*/  BRA `(.L_x_21176) ;  /* 0x00000000005c7947 */ /* 0x000fea0003800000 */
.L_x_21175:
        /* <DEDUP_REMOVED lines=16> */
.L_x_21203:
[----:B------:R-:W-:Y:S01]  /*abf0*/  CS2R R18, SRZ ;  /* 0x0000000000127805 */ /* 0x000fe2000001ff00 */
[----:B------:R-:W-:Y:S06]  /*ac00*/  BRA `(.L_x_21176) ;  /* 0x0000000000147947 */ /* 0x000fec0003800000 */
.L_x_21200:
[----:B------:R-:W2:Y:S02]  /*ac10*/  LDG.E.64 R18, desc[UR36][R2.64] ;  /* 0x0000002402127981 */ /* 0x000ea4000c1e1b00 */
[----:B--2---:R-:W0:Y:S01]  /*ac20*/  I2F.F64.U64 R18, R18 ;  /* 0x0000001200127312 */ /* 0x004e220000301800 */
[----:B------:R-:W-:Y:S05]  /*ac30*/  BRA `(.L_x_21176) ;  /* 0x0000000000087947 */ /* 0x000fea0003800000 */
.L_x_21199:
[----:B------:R-:W2:Y:S02]  /*ac40*/  LDG.E R2, desc[UR36][R2.64] ;  /* 0x0000002402027981 */ /* 0x000ea4000c1e1900 */
[----:B--2---:R0:W1:Y:S02]  /*ac50*/  I2F.F64.U32 R18, R2 ;  /* 0x0000000200127312 */ /* 0x0040640000201800 */
.L_x_21176:
        /* <DEDUP_REMOVED lines=18> */
.L_x_21207:
[----:B------:R-:W3:Y:S02]  /*ad80*/  LDG.E.U8 R2, desc[UR36][R4.64] ;  /* 0x0000002404027981 */ /* 0x000ee4000c1e1100 */
[----:B---3--:R-:W0:Y:S01]  /*ad90*/  I2F.F64.U16 R2, R2 ;  /* 0x0000000200027312 */ /* 0x008e220000101800 */
[----:B------:R-:W-:Y:S05]  /*ada0*/  BRA `(.L_x_21209) ;  /* 0x0000000c00707947 */ /* 0x000fea0003800000 */
.L_x_21206:
        /* <DEDUP_REMOVED lines=9> */
.L_x_21211:
[----:B------:R-:W3:Y:S02]  /*ae40*/  LDG.E R2, desc[UR36][R4.64] ;  /* 0x0000002404027981 */ /* 0x000ee4000c1e1900 */
[----:B---3--:R-:W0:Y:S01]  /*ae50*/  I2F.F64 R2, R2 ;  /* 0x0000000200027312 */ /* 0x008e220000201c00 */
[----:B------:R-:W-:Y:S05]  /*ae60*/  BRA `(.L_x_21209) ;  /* 0x0000000c00407947 */ /* 0x000fea0003800000 */
.L_x_21210:
[----:B------:R-:W3:Y:S02]  /*ae70*/  LDG.E.U16 R2, desc[UR36][R4.64] ;  /* 0x0000002404027981 */ /* 0x000ee4000c1e1500 */
[----:B---3--:R-:W0:Y:S01]  /*ae80*/  I2F.F64.S16 R2, R2 ;  /* 0x0000000200027312 */ /* 0x008e220000101c00 */
[----:B------:R-:W-:Y:S05]  /*ae90*/  BRA `(.L_x_21209) ;  /* 0x0000000c00347947 */ /* 0x000fea0003800000 */
.L_x_21205:
        /* <DEDUP_REMOVED lines=10> */
.L_x_21213:
[----:B------:R-:W3:Y:S02]  /*af40*/  LDG.E.U16 R0, desc[UR36][R4.64] ;  /* 0x0000002404007981 */ /* 0x000ee4000c1e1500 */
[----:B---3--:R-:W-:-:S05]  /*af50*/  HADD2.F32 R0, -RZ, R0.H0_H0 ;  /* 0x20000000ff007230 */ /* 0x008fca0000004100 */
[----:B------:R-:W-:-:S04]  /*af60*/  FMUL.FTZ R0, R0, 1 ;  /* 0x3f80000000007820 */ /* 0x000fc80000410000 */
[----:B------:R0:W1:Y:S01]  /*af70*/  F2F.F64.F32 R2, R0 ;  /* 0x0000000000027310 */ /* 0x0000620000201800 */
[----:B------:R-:W-:Y:S05]  /*af80*/  BRA `(.L_x_21209) ;  /* 0x0000000800f87947 */ /* 0x000fea0003800000 */
.L_x_21212:
        /* <DEDUP_REMOVED lines=10> */
.L_x_21215:
[----:B------:R-:W3:Y:S02]  /*b030*/  LDG.E.U16 R4, desc[UR36][R4.64] ;  /* 0x0000002404047981 */ /* 0x000ee4000c1e1500 */
[----:B---3--:R-:W-:-:S05]  /*b040*/  HADD2.F32 R0, -RZ, R4.H0_H0 ;  /* 0x20000004ff007230 */ /* 0x008fca0000004100 */
[----:B------:R-:W-:-:S04]  /*b050*/  FMUL.FTZ R0, R0, 1 ;  /* 0x3f80000000007820 */ /* 0x000fc80000410000 */
[----:B------:R0:W1:Y:S01]  /*b060*/  F2F.F64.F32 R2, R0 ;  /* 0x0000000000027310 */ /* 0x0000620000201800 */
[----:B------:R-:W-:Y:S05]  /*b070*/  BRA `(.L_x_21209) ;  /* 0x0000000800bc7947 */ /* 0x000fea0003800000 */
.L_x_21214:
[----:B------:R0:W5:Y:S01]  /*b080*/  LDG.E.64 R2, desc[UR36][R4.64] ;  /* 0x0000002404027981 */ /* 0x000162000c1e1b00 */
[----:B------:R-:W-:Y:S05]  /*b090*/  BRA `(.L_x_21209) ;  /* 0x0000000800b47947 */ /* 0x000fea0003800000 */
.L_x_21204:
        /* <DEDUP_REMOVED lines=13> */
.L_x_21218:
[----:B------:R0:W5:Y:S01]  /*b170*/  LDG.E.64 R2, desc[UR36][R4.64] ;  /* 0x0000002404027981 */ /* 0x000162000c1e1b00 */
[----:B------:R-:W-:Y:S05]  /*b180*/  BRA `(.L_x_21209) ;  /* 0x0000000800787947 */ /* 0x000fea0003800000 */
.L_x_21217:
        /* <DEDUP_REMOVED lines=28> */
.L_x_21220:
        /* <DEDUP_REMOVED lines=15> */
.L_x_21219:
[----:B------:R-:W3:Y:S02]  /*b440*/  LDG.E.U16 R0, desc[UR36][R4.64] ;  /* 0x0000002404007981 */ /* 0x000ee4000c1e1500 */
[----:B---3--:R-:W-:-:S04]  /*b450*/  IMAD.U32 R0, R0, 0x10000, RZ ;  /* 0x0001000000007824 */ /* 0x008fc800078e00ff */
[----:B------:R-:W-:-:S04]  /*b460*/  FMUL.FTZ R0, R0, 1 ;  /* 0x3f80000000007820 */ /* 0x000fc80000410000 */
[----:B------:R0:W1:Y:S01]  /*b470*/  F2F.F64.F32 R2, R0 ;  /* 0x0000000000027310 */ /* 0x0000620000201800 */
[----:B------:R-:W-:Y:S05]  /*b480*/  BRA `(.L_x_21209) ;  /* 0x0000000400b87947 */ /* 0x000fea0003800000 */
.L_x_21216:
        /* <DEDUP_REMOVED lines=11> */
.L_x_21223:
        /* <DEDUP_REMOVED lines=21> */
.L_x_21227:
[----:B------:R-:W-:Y:S05]  /*b690*/  BSYNC B1 ;  /* 0x0000000000017941 */ /* 0x000fea0003800000 */
.L_x_21226:
[----:B------:R-:W-:Y:S01]  /*b6a0*/  LEA R3, R0, 0x3b800000, 0x17 ;  /* 0x3b80000000037811 */ /* 0x000fe200078eb8ff */
[----:B------:R-:W-:-:S05]  /*b6b0*/  IMAD.SHL.U32 R0, R2, 0x100000, RZ ;  /* 0x0010000002007824 */ /* 0x000fca00078e00ff */
[----:B------:R-:W-:-:S07]  /*b6c0*/  LOP3.LUT R0, R3, R0, R4, 0xfe, !PT ;  /* 0x0000000003007212 */ /* 0x000fce00078efe04 */
.L_x_21225:
[----:B------:R-:W-:Y:S05]  /*b6d0*/  BSYNC B0 ;  /* 0x0000000000007941 */ /* 0x000fea0003800000 */
.L_x_21224:
[----:B------:R-:W-:-:S04]  /*b6e0*/  FMUL.FTZ R0, R0, 1 ;  /* 0x3f80000000007820 */ /* 0x000fc80000410000 */
[----:B------:R0:W1:Y:S01]  /*b6f0*/  F2F.F64.F32 R2, R0 ;  /* 0x0000000000027310 */ /* 0x0000620000201800 */
[----:B------:R-:W-:Y:S05]  /*b700*/  BRA `(.L_x_21209) ;  /* 0x0000000400187947 */ /* 0x000fea0003800000 */
.L_x_21222:
        /* <DEDUP_REMOVED lines=21> */
.L_x_21231:
[----:B------:R-:W-:Y:S05]  /*b860*/  BSYNC B1 ;  /* 0x0000000000017941 */ /* 0x000fea0003800000 */
.L_x_21230:
[----:B------:R-:W-:Y:S01]  /*b870*/  LEA R3, R0, 0x37800000, 0x17 ;  /* 0x3780000000037811 */ /* 0x000fe200078eb8ff */
[----:B------:R-:W-:-:S05]  /*b880*/  IMAD.SHL.U32 R0, R2, 0x200000, RZ ;  /* 0x0020000002007824 */ /* 0x000fca00078e00ff */
[----:B------:R-:W-:-:S07]  /*b890*/  LOP3.LUT R0, R3, R0, R4, 0xfe, !PT ;  /* 0x0000000003007212 */ /* 0x000fce00078efe04 */
.L_x_21229:
[----:B------:R-:W-:Y:S05]  /*b8a0*/  BSYNC B0 ;  /* 0x0000000000007941 */ /* 0x000fea0003800000 */
.L_x_21228:
[----:B------:R-:W-:-:S04]  /*b8b0*/  FMUL.FTZ R0, R0, 1 ;  /* 0x3f80000000007820 */ /* 0x000fc80000410000 */
[----:B------:R0:W1:Y:S01]  /*b8c0*/  F2F.F64.F32 R2, R0 ;  /* 0x0000000000027310 */ /* 0x0000620000201800 */
[----:B------:R-:W-:Y:S05]  /*b8d0*/  BRA `(.L_x_21209) ;  /* 0x0000000000a47947 */ /* 0x000fea0003800000 */
.L_x_21221:
        /* <DEDUP_REMOVED lines=14> */
.L_x_21235:
[----:B------:R-:W-:Y:S05]  /*b9c0*/  BSYNC B0 ;  /* 0x0000000000007941 */ /* 0x000fea0003800000 */
.L_x_21234:
[----:B------:R-:W-:-:S04]  /*b9d0*/  FMUL.FTZ R0, R0, 1 ;  /* 0x3f80000000007820 */ /* 0x000fc80000410000 */
[----:B------:R0:W1:Y:S01]  /*b9e0*/  F2F.F64.F32 R2, R0 ;  /* 0x0000000000027310 */ /* 0x0000620000201800 */
[----:B------:R-:W-:Y:S05]  /*b9f0*/  BRA `(.L_x_21209) ;  /* 0x00000000005c7947 */ /* 0x000fea0003800000 */
.L_x_21208:
        /* <DEDUP_REMOVED lines=16> */
.L_x_21236:
[----:B------:R-:W-:Y:S01]  /*bb00*/  CS2R R2, SRZ ;  /* 0x0000000000027805 */ /* 0x000fe2000001ff00 */
[----:B------:R-:W-:Y:S06]  /*bb10*/  BRA `(.L_x_21209) ;  /* 0x0000000000147947 */ /* 0x000fec0003800000 */
.L_x_21233:
[----:B------:R-:W3:Y:S02]  /*bb20*/  LDG.E.64 R2, desc[UR36][R4.64] ;  /* 0x0000002404027981 */ /* 0x000ee4000c1e1b00 */
[----:B---3--:R-:W0:Y:S01]  /*bb30*/  I2F.F64.U64 R2, R2 ;  /* 0x0000000200027312 */ /* 0x008e220000301800 */
[----:B------:R-:W-:Y:S05]  /*bb40*/  BRA `(.L_x_21209) ;  /* 0x0000000000087947 */ /* 0x000fea0003800000 */
.L_x_21232:
[----:B------:R-:W3:Y:S02]  /*bb50*/  LDG.E R2, desc[UR36][R4.64] ;  /* 0x0000002404027981 */ /* 0x000ee4000c1e1900 */
[----:B---3--:R-:W0:Y:S02]  /*bb60*/  I2F.F64.U32 R2, R2 ;  /* 0x0000000200027312 */ /* 0x008e240000201800 */
.L_x_21209:
        /* <DEDUP_REMOVED lines=17> */
.L_x_21240:
[----:B------:R0:W-:Y:S01]  /*bc80*/  STG.E.U8 desc[UR36][R16.64], R2 ;  /* 0x0000000210007986 */ /* 0x0001e2000c101124 */
[----:B------:R-:W-:Y:S05]  /*bc90*/  BRA `(.L_x_21242) ;  /* 0x0000000c00487947 */ /* 0x000fea0003800000 */
.L_x_21239:
        /* <DEDUP_REMOVED lines=9> */
.L_x_21244:
[----:B------:R0:W-:Y:S01]  /*bd30*/  STG.E desc[UR36][R16.64], R2 ;  /* 0x0000000210007986 */ /* 0x0001e2000c101924 */
[----:B------:R-:W-:Y:S05]  /*bd40*/  BRA `(.L_x_21242) ;  /* 0x0000000c001c7947 */ /* 0x000fea0003800000 */
.L_x_21243:
[----:B------:R0:W-:Y:S01]  /*bd50*/  STG.E.U16 desc[UR36][R16.64], R2 ;  /* 0x0000000210007986 */ /* 0x0001e2000c101524 */
[----:B------:R-:W-:Y:S05]  /*bd60*/  BRA `(.L_x_21242) ;  /* 0x0000000c00147947 */ /* 0x000fea0003800000 */
.L_x_21238:
        /* <DEDUP_REMOVED lines=9> */
.L_x_21246:
[----:B------:R-:W-:-:S04]  /*be00*/  I2FP.F32.U32 R0, R2 ;  /* 0x0000000200007245 */ /* 0x000fc80000201000 */
[----:B------:R-:W-:-:S05]  /*be10*/  F2FP.F16.F32.PACK_AB R0, RZ, R0 ;  /* 0x00000000ff00723e */ /* 0x000fca00000000ff */
[----:B------:R0:W-:Y:S01]  /*be20*/  STG.E.U16 desc[UR36][R16.64], R0 ;  /* 0x0000000010007986 */ /* 0x0001e2000c101524 */
[----:B------:R-:W-:Y:S05]  /*be30*/  BRA `(.L_x_21242) ;  /* 0x0000000800e07947 */ /* 0x000fea0003800000 */
.L_x_21245:
        /* <DEDUP_REMOVED lines=10> */
.L_x_21248:
[----:B------:R-:W-:-:S04]  /*bee0*/  I2FP.F32.U32 R2, R2 ;  /* 0x0000000200027245 */ /* 0x000fc80000201000 */
[----:B------:R-:W-:-:S04]  /*bef0*/  F2FP.F16.F32.PACK_AB R3, RZ, R2 ;  /* 0x00000002ff03723e */ /* 0x000fc800000000ff */
[----:B------:R-:W-:-:S05]  /*bf00*/  PRMT R3, R3, 0x5410, RZ ;  /* 0x0000541003037816 */ /* 0x000fca00000000ff */
[----:B------:R0:W-:Y:S01]  /*bf10*/  STG.E desc[UR36][R16.64], R3 ;  /* 0x0000000310007986 */ /* 0x0001e2000c101924 */
[----:B------:R-:W-:Y:S05]  /*bf20*/  BRA `(.L_x_21242) ;  /* 0x0000000800a47947 */ /* 0x000fea0003800000 */
.L_x_21247:
[----:B------:R-:W0:Y:S02]  /*bf30*/  I2F.F64.U32 R2, R2 ;  /* 0x0000000200027312 */ /* 0x000e240000201800 */
[----:B0-----:R0:W-:Y:S01]  /*bf40*/  STG.E.64 desc[UR36][R16.64], R2 ;  /* 0x0000000210007986 */ /* 0x0011e2000c101b24 */
[----:B------:R-:W-:Y:S05]  /*bf50*/  BRA `(.L_x_21242) ;  /* 0x0000000800987947 */ /* 0x000fea0003800000 */
.L_x_21237:
        /* <DEDUP_REMOVED lines=10> */
.L_x_21251:
[----:B------:R-:W0:Y:S01]  /*c000*/  I2F.F64.U32 R4, R2 ;  /* 0x0000000200047312 */ /* 0x000e220000201800 */
[----:B------:R-:W-:-:S05]  /*c010*/  CS2R R6, SRZ ;  /* 0x0000000000067805 */ /* 0x000fca000001ff00 */
[----:B0-----:R0:W-:Y:S01]  /*c020*/  STG.E.128 desc[UR36][R16.64], R4 ;  /* 0x0000000410007986 */ /* 0x0011e2000c101d24 */
[----:B------:R-:W-:Y:S05]  /*c030*/  BRA `(.L_x_21242) ;  /* 0x0000000800607947 */ /* 0x000fea0003800000 */
.L_x_21250:
        /* <DEDUP_REMOVED lines=21> */
.L_x_21255:
[----:B------:R-:W-:Y:S05]  /*c190*/  BSYNC B0 ;  /* 0x0000000000007941 */ /* 0x000fea0003800000 */
.L_x_21254:
[----:B------:R-:W-:-:S05]  /*c1a0*/  LOP3.LUT R3, R0, R3, RZ, 0xfc, !PT ;  /* 0x0000000300037212 */ /* 0x000fca00078efcff */
[----:B------:R0:W-:Y:S01]  /*c1b0*/  STG.E.U8 desc[UR36][R16.64], R3 ;  /* 0x0000000310007986 */ /* 0x0001e2000c101124 */
[----:B------:R-:W-:Y:S05]  /*c1c0*/  BRA `(.L_x_21242) ;  /* 0x0000000400fc7947 */ /* 0x000fea0003800000 */
.L_x_21253:
        /* <DEDUP_REMOVED lines=13> */
.L_x_21257:
[----:B------:R-:W-:Y:S01]  /*c2a0*/  IMAD.MOV.U32 R0, RZ, RZ, 0x7f ;  /* 0x0000007fff007424 */ /* 0x000fe200078e00ff */
[----:B------:R-:W-:-:S04]  /*c2b0*/  ISETP.GT.U32.AND P0, PT, R2, 0x7f800000, PT ;  /* 0x7f8000000200780c */ /* 0x000fc80003f04070 */
[----:B------:R-:W-:-:S09]  /*c2c0*/  SEL R0, R0, 0x7c, P0 ;  /* 0x0000007c00007807 */ /* 0x000fd20000000000 */
.L_x_21258:
[----:B------:R-:W-:Y:S05]  /*c2d0*/  BSYNC B0 ;  /* 0x0000000000007941 */ /* 0x000fea0003800000 */
.L_x_21256:
[----:B------:R-:W-:-:S04]  /*c2e0*/  LOP3.LUT R2, R3, 0x80000000, RZ, 0xc0, !PT ;  /* 0x8000000003027812 */ /* 0x000fc800078ec0ff */
[----:B------:R-:W-:-:S04]  /*c2f0*/  SHF.R.U32.HI R3, RZ, 0x18, R2 ;  /* 0x00000018ff037819 */ /* 0x000fc80000011602 */
[----:B------:R-:W-:-:S05]  /*c300*/  LOP3.LUT R3, R0, R3, RZ, 0xfc, !PT ;  /* 0x0000000300037212 */ /* 0x000fca00078efcff */
[----:B------:R0:W-:Y:S01]  /*c310*/  STG.E.U8 desc[UR36][R16.64], R3 ;  /* 0x0000000310007986 */ /* 0x0001e2000c101124 */
[----:B------:R-:W-:Y:S05]  /*c320*/  BRA `(.L_x_21242) ;  /* 0x0000000400a47947 */ /* 0x000fea0003800000 */
.L_x_21252:
[----:B------:R-:W-:-:S04]  /*c330*/  I2FP.F32.U32 R0, R2 ;  /* 0x0000000200007245 */ /* 0x000fc80000201000 */
[----:B------:R-:W-:-:S05]  /*c340*/  F2FP.BF16.F32.PACK_AB R0, RZ, R0 ;  /* 0x00000000ff00723e */ /* 0x000fca00000010ff */
[----:B------:R0:W-:Y:S01]  /*c350*/  STG.E.U16 desc[UR36][R16.64], R0 ;  /* 0x0000000010007986 */ /* 0x0001e2000c101524 */
[----:B------:R-:W-:Y:S05]  /*c360*/  BRA `(.L_x_21242) ;  /* 0x0000000400947947 */ /* 0x000fea0003800000 */
.L_x_21249:
        /* <DEDUP_REMOVED lines=10> */
.L_x_21261:
        /* <DEDUP_REMOVED lines=17> */
.L_x_21264:
[----:B------:R-:W-:-:S04]  /*c520*/  LOP3.LUT R2, R3, 0x80000000, RZ, 0xc0, !PT ;  /* 0x8000000003027812 */ /* 0x000fc800078ec0ff */
[----:B------:R-:W-:-:S04]  /*c530*/  SHF.R.U32.HI R3, RZ, 0x18, R2 ;  /* 0x00000018ff037819 */ /* 0x000fc80000011602 */
[----:B------:R-:W-:-:S04]  /*c540*/  LOP3.LUT R0, R0, R3, RZ, 0xfc, !PT ;  /* 0x0000000300007212 */ /* 0x000fc800078efcff */
[----:B------:R-:W-:-:S07]  /*c550*/  PRMT R8, R0, 0x7610, R8 ;  /* 0x0000761000087816 */ /* 0x000fce0000000008 */
.L_x_21263:
[----:B------:R-:W-:Y:S05]  /*c560*/  BSYNC B0 ;  /* 0x0000000000007941 */ /* 0x000fea0003800000 */
.L_x_21262:
[----:B------:R3:W-:Y:S01]  /*c570*/  STG.E.U8 desc[UR36][R16.64], R8 ;  /* 0x0000000810007986 */ /* 0x0007e2000c101124 */
[----:B------:R-:W-:Y:S05]  /*c580*/  BRA `(.L_x_21242) ;  /* 0x00000004000c7947 */ /* 0x000fea0003800000 */
.L_x_21260:
        /* <DEDUP_REMOVED lines=17> */
.L_x_21267:
[----:B------:R-:W-:-:S04]  /*c6a0*/  LOP3.LUT R2, R3, 0x80000000, RZ, 0xc0, !PT ;  /* 0x8000000003027812 */ /* 0x000fc800078ec0ff */
[----:B------:R-:W-:-:S04]  /*c6b0*/  SHF.R.U32.HI R3, RZ, 0x18, R2 ;  /* 0x00000018ff037819 */ /* 0x000fc80000011602 */
[----:B------:R-:W-:-:S04]  /*c6c0*/  LOP3.LUT R0, R0, R3, RZ, 0xfc, !PT ;  /* 0x0000000300007212 */ /* 0x000fc800078efcff */
[----:B------:R-:W-:-:S07]  /*c6d0*/  PRMT R8, R0, 0x7610, R8 ;  /* 0x0000761000087816 */ /* 0x000fce0000000008 */
.L_x_21266:
[----:B------:R-:W-:Y:S05]  /*c6e0*/  BSYNC B0 ;  /* 0x0000000000007941 */ /* 0x000fea0003800000 */
.L_x_21265:
[----:B------:R0:W-:Y:S01]  /*c6f0*/  STG.E.U8 desc[UR36][R16.64], R8 ;  /* 0x0000000810007986 */ /* 0x0001e2000c101124 */
[----:B------:R-:W-:Y:S05]  /*c700*/  BRA `(.L_x_21242) ;  /* 0x0000000000ac7947 */ /* 0x000fea0003800000 */
.L_x_21259:
        /* <DEDUP_REMOVED lines=22> */
.L_x_21241:
        /* <DEDUP_REMOVED lines=16> */
.L_x_21270:
[----:B------:R-:W-:Y:S05]  /*c970*/  BRA `(.L_x_21242) ;  /* 0x0000000000107947 */ /* 0x000fea0003800000 */
.L_x_21269:
[----:B------:R-:W-:-:S05]  /*c980*/  IMAD.MOV.U32 R3, RZ, RZ, RZ ;  /* 0x000000ffff037224 */ /* 0x000fca00078e00ff */
[----:B------:R1:W-:Y:S01]  /*c990*/  STG.E.64 desc[UR36][R16.64], R2 ;  /* 0x0000000210007986 */ /* 0x0003e2000c101b24 */
[----:B------:R-:W-:Y:S05]  /*c9a0*/  BRA `(.L_x_21242) ;  /* 0x0000000000047947 */ /* 0x000fea0003800000 */
.L_x_21268:
[----:B------:R0:W-:Y:S02]  /*c9b0*/  STG.E desc[UR36][R16.64], R2 ;  /* 0x0000000210007986 */ /* 0x0001e4000c101924 */
.L_x_21242:
[----:B------:R-:W-:-:S07]  /*c9c0*/  VIADD R23, R23, 0x80 ;  /* 0x0000008017177836 */ /* 0x000fce0000000000 */
.L_x_21169:
[----:B------:R-:W-:Y:S05]  /*c9d0*/  BSYNC B6 ;  /* 0x0000000000067941 */ /* 0x000fea0003800000 */
.L_x_21168:
        /* <DEDUP_REMOVED lines=357> */
.L_x_21271:
        /* <DEDUP_REMOVED lines=21> */
.L_x_21275:
[----:B------:R-:W2:Y:S02]  /*e180*/  LDG.E.U8 R2, desc[UR36][R2.64] ;  /* 0x0000002402027981 */ /* 0x000ea4000c1e1100 */
[----:B--2---:R0:W1:Y:S01]  /*e190*/  I2F.F64.U16 R18, R2 ;  /* 0x0000000200127312 */ /* 0x0040620000101800 */
[----:B------:R-:W-:Y:S05]  /*e1a0*/  BRA `(.L_x_21277) ;  /* 0x0000000c00707947 */ /* 0x000fea0003800000 */
.L_x_21274:
        /* <DEDUP_REMOVED lines=9> */
.L_x_21279:
[----:B------:R-:W2:Y:S02]  /*e240*/  LDG.E R2, desc[UR36][R2.64] ;  /* 0x0000002402027981 */ /* 0x000ea4000c1e1900 */
[----:B--2---:R0:W1:Y:S01]  /*e250*/  I2F.F64 R18, R2 ;  /* 0x0000000200127312 */ /* 0x0040620000201c00 */
[----:B------:R-:W-:Y:S05]  /*e260*/  BRA `(.L_x_21277) ;  /* 0x0000000c00407947 */ /* 0x000fea0003800000 */
.L_x_21278:
[----:B------:R-:W2:Y:S02]  /*e270*/  LDG.E.U16 R2, desc[UR36][R2.64] ;  /* 0x0000002402027981 */ /* 0x000ea4000c1e1500 */
[----:B--2---:R0:W1:Y:S01]  /*e280*/  I2F.F64.S16 R18, R2 ;  /* 0x0000000200127312 */ /* 0x0040620000101c00 */
[----:B------:R-:W-:Y:S05]  /*e290*/  BRA `(.L_x_21277) ;  /* 0x0000000c00347947 */ /* 0x000fea0003800000 */
.L_x_21273:
        /* <DEDUP_REMOVED lines=10> */
.L_x_21281:
[----:B------:R-:W2:Y:S02]  /*e340*/  LDG.E.U16 R0, desc[UR36][R2.64] ;  /* 0x0000002402007981 */ /* 0x000ea4000c1e1500 */
[----:B--2---:R-:W-:-:S05]  /*e350*/  HADD2.F32 R0, -RZ, R0.H0_H0 ;  /* 0x20000000ff007230 */ /* 0x004fca0000004100 */
[----:B------:R-:W-:-:S04]  /*e360*/  FMUL.FTZ R0, R0, 1 ;  /* 0x3f80000000007820 */ /* 0x000fc80000410000 */
[----:B------:R0:W1:Y:S01]  /*e370*/  F2F.F64.F32 R18, R0 ;  /* 0x0000000000127310 */ /* 0x0000620000201800 */
[----:B------:R-:W-:Y:S05]  /*e380*/  BRA `(.L_x_21277) ;  /* 0x0000000800f87947 */ /* 0x000fea0003800000 */
.L_x_21280:
        /* <DEDUP_REMOVED lines=10> */
.L_x_21283:
[----:B------:R-:W2:Y:S02]  /*e430*/  LDG.E.U16 R2, desc[UR36][R2.64] ;  /* 0x0000002402027981 */ /* 0x000ea4000c1e1500 */
[----:B--2---:R-:W-:-:S05]  /*e440*/  HADD2.F32 R0, -RZ, R2.H0_H0 ;  /* 0x20000002ff007230 */ /* 0x004fca0000004100 */
[----:B------:R-:W-:-:S04]  /*e450*/  FMUL.FTZ R0, R0, 1 ;  /* 0x3f80000000007820 */ /* 0x000fc80000410000 */
[----:B------:R0:W1:Y:S01]  /*e460*/  F2F.F64.F32 R18, R0 ;  /* 0x0000000000127310 */ /* 0x0000620000201800 */
[----:B------:R-:W-:Y:S05]  /*e470*/  BRA `(.L_x_21277) ;  /* 0x0000000800bc7947 */ /* 0x000fea0003800000 */
.L_x_21282:
[----:B------:R0:W5:Y:S01]  /*e480*/  LDG.E.64 R18, desc[UR36][R2.64] ;  /* 0x0000002402127981 */ /* 0x000162000c1e1b00 */
[----:B------:R-:W-:Y:S05]  /*e490*/  BRA `(.L_x_21277) ;  /* 0x0000000800b47947 */ /* 0x000fea0003800000 */
.L_x_21272:
        /* <DEDUP_REMOVED lines=13> */
.L_x_21286:
[----:B------:R0:W5:Y:S01]  /*e570*/  LDG.E.64 R18, desc[UR36][R2.64] ;  /* 0x0000002402127981 */ /* 0x000162000c1e1b00 */
[----:B------:R-:W-:Y:S05]  /*e580*/  BRA `(.L_x_21277) ;  /* 0x0000000800787947 */ /* 0x000fea0003800000 */
.L_x_21285:
        /* <DEDUP_REMOVED lines=28> */
.L_x_21288:
        /* <DEDUP_REMOVED lines=15> */
.L_x_21287:
[----:B------:R-:W2:Y:S02]  /*e840*/  LDG.E.U16 R0, desc[UR36][R2.64] ;  /* 0x0000002402007981 */ /* 0x000ea4000c1e1500 */
[----:B--2---:R-:W-:-:S04]  /*e850*/  IMAD.U32 R0, R0, 0x10000, RZ ;  /* 0x0001000000007824 */ /* 0x004fc800078e00ff */
[----:B------:R-:W-:-:S04]  /*e860*/  FMUL.FTZ R0, R0, 1 ;  /* 0x3f80000000007820 */ /* 0x000fc80000410000 */
[----:B------:R4:W0:Y:S01]  /*e870*/  F2F.F64.F32 R18, R0 ;  /* 0x0000000000127310 */ /* 0x0008220000201800 */
[----:B------:R-:W-:Y:S05]  /*e880*/  BRA `(.L_x_21277) ;  /* 0x0000000400b87947 */ /* 0x000fea0003800000 */
.L_x_21284:
        /* <DEDUP_REMOVED lines=11> */
.L_x_21291:
        /* <DEDUP_REMOVED lines=21> */
.L_x_21295:
[----:B------:R-:W-:Y:S05]  /*ea90*/  BSYNC B1 ;  /* 0x0000000000017941 */ /* 0x000fea0003800000 */
.L_x_21294:
[----:B------:R-:W-:Y:S01]  /*eaa0*/  LEA R3, R0, 0x3b800000, 0x17 ;  /* 0x3b80000000037811 */ /* 0x000fe200078eb8ff */
[----:B------:R-:W-:-:S05]  /*eab0*/  IMAD.SHL.U32 R0, R2, 0x100000, RZ ;  /* 0x0010000002007824 */ /* 0x000fca00078e00ff */
[----:B------:R-:W-:-:S07]  /*eac0*/  LOP3.LUT R0, R3, R0, R4, 0xfe, !PT ;  /* 0x0000000003007212 */ /* 0x000fce00078efe04 */
.L_x_21293:
[----:B------:R-:W-:Y:S05]  /*ead0*/  BSYNC B0 ;  /* 0x0000000000007941 */ /* 0x000fea0003800000 */
.L_x_21292:
[----:B------:R-:W-:-:S04]  /*eae0*/  FMUL.FTZ R0, R0, 1 ;  /* 0x3f80000000007820 */ /* 0x000fc80000410000 */
[----:B------:R0:W1:Y:S01]  /*eaf0*/  F2F.F64.F32 R18, R0 ;  /* 0x0000000000127310 */ /* 0x0000620000201800 */
[----:B------:R-:W-:Y:S05]  /*eb00*/  BRA `(.L_x_21277) ;  /* 0x0000000400187947 */ /* 0x000fea0003800000 */
.L_x_21290:
        /* <DEDUP_REMOVED lines=21> */
.L_x_21299:
[----:B------:R-:W-:Y:S05]  /*ec60*/  BSYNC B1 ;  /* 0x0000000000017941 */ /* 0x000fea0003800000 */
.L_x_21298:
[----:B------:R-:W-:Y:S01]  /*ec70*/  LEA R3, R0, 0x37800000, 0x17 ;  /* 0x3780000000037811 */ /* 0x000fe200078eb8ff */
[----:B------:R-:W-:-:S05]  /*ec80*/  IMAD.SHL.U32 R0, R2, 0x200000, RZ ;  /* 0x0020000002007824 */ /* 0x000fca00078e00ff */
[----:B------:R-:W-:-:S07]  /*ec90*/  LOP3.LUT R0, R3, R0, R4, 0xfe, !PT ;  /* 0x0000000003007212 */ /* 0x000fce00078efe04 */
.L_x_21297:
[----:B------:R-:W-:Y:S05]  /*eca0*/  BSYNC B0 ;  /* 0x0000000000007941 */ /* 0x000fea0003800000 */
.L_x_21296:
[----:B------:R-:W-:-:S04]  /*ecb0*/  FMUL.FTZ R0, R0, 1 ;  /* 0x3f80000000007820 */ /* 0x000fc80000410000 */
[----:B------:R0:W1:Y:S01]  /*ecc0*/  F2F.F64.F32 R18, R0 ;  /* 0x0000000000127310 */ /* 0x0000620000201800 */
[----:B------:R-:W-:Y:S05]  /*ecd0*/  BRA `(.L_x_21277) ;  /* 0x0000000000a47947 */ /* 0x000fea0003800000 */
.L_x_21289:
        /* <DEDUP_REMOVED lines=14> */
.L_x_21303:
[----:B------:R-:W-:Y:S05]  /*edc0*/  BSYNC B0 ;  /* 0x0000000000007941 */ /* 0x000fea0003800000 */
.L_x_21302:
[----:B------:R-:W-:-:S04]  /*edd0*/  FMUL.FTZ R0, R0, 1 ;  /* 0x3f80000000007820 */ /* 0x000fc80000410000 */
[----:B------:R0:W1:Y:S01]  /*ede0*/  F2F.F64.F32 R18, R0 ;  /* 0x0000000000127310 */ /* 0x0000620000201800 */
[----:B------:R-:W-:Y:S05]  /*edf0*/  BRA `(.L_x_21277) ;  /* 0x00000000005c7947 */ /* 0x000fea0003800000 */
.L_x_21276:
        /* <DEDUP_REMOVED lines=16> */
.L_x_21304:
[----:B------:R-:W-:Y:S01]  /*ef00*/  CS2R R18, SRZ ;  /* 0x0000000000127805 */ /* 0x000fe2000001ff00 */
[----:B------:R-:W-:Y:S06]  /*ef10*/  BRA `(.L_x_21277) ;  /* 0x0000000000147947 */ /* 0x000fec0003800000 */
.L_x_21301:
[----:B------:R-:W2:Y:S02]  /*ef20*/  LDG.E.64 R18, desc[UR36][R2.64] ;  /* 0x0000002402127981 */ /* 0x000ea4000c1e1b00 */
[----:B--2---:R-:W0:Y:S01]  /*ef30*/  I2F.F64.U64 R18, R18 ;  /* 0x0000001200127312 */ /* 0x004e220000301800 */
[----:B------:R-:W-:Y:S05]  /*ef40*/  BRA `(.L_x_21277) ;  /* 0x0000000000087947 */ /* 0x000fea0003800000 */
.L_x_21300:
[----:B------:R-:W2:Y:S02]  /*ef50*/  LDG.E R2, desc[UR36][R2.64] ;  /* 0x0000002402027981 */ /* 0x000ea4000c1e1900 */
[----:B--2---:R0:W1:Y:S02]  /*ef60*/  I2F.F64.U32 R18, R2 ;  /* 0x0000000200127312 */ /* 0x0040640000201800 */
.L_x_21277:
        /* <DEDUP_REMOVED lines=18> */
.L_x_21308:
[----:B------:R-:W4:Y:S02]  /*f090*/  LDG.E.U8 R2, desc[UR36][R22.64] ;  /* 0x0000002416027981 */ /* 0x000f24000c1e1100 */
[----:B----4-:R-:W4:Y:S01]  /*f0a0*/  I2F.F64.U16 R2, R2 ;  /* 0x0000000200027312 */ /* 0x010f220000101800 */
[----:B------:R-:W-:Y:S05]  /*f0b0*/  BRA `(.L_x_21310) ;  /* 0x0000000c00707947 */ /* 0x000fea0003800000 */
.L_x_21307:
        /* <DEDUP_REMOVED lines=9> */
.L_x_21312:
[----:B------:R-:W4:Y:S02]  /*f150*/  LDG.E R2, desc[UR36][R22.64] ;  /* 0x0000002416027981 */ /* 0x000f24000c1e1900 */
[----:B----4-:R-:W0:Y:S01]  /*f160*/  I2F.F64 R2, R2 ;  /* 0x0000000200027312 */ /* 0x010e220000201c00 */
[----:B------:R-:W-:Y:S05]  /*f170*/  BRA `(.L_x_21310) ;  /* 0x0000000c00407947 */ /* 0x000fea0003800000 */
.L_x_21311:
[----:B------:R-:W4:Y:S02]  /*f180*/  LDG.E.U16 R2, desc[UR36][R22.64] ;  /* 0x0000002416027981 */ /* 0x000f24000c1e1500 */
[----:B----4-:R-:W0:Y:S01]  /*f190*/  I2F.F64.S16 R2, R2 ;  /* 0x0000000200027312 */ /* 0x010e220000101c00 */
[----:B------:R-:W-:Y:S05]  /*f1a0*/  BRA `(.L_x_21310) ;  /* 0x0000000c00347947 */ /* 0x000fea0003800000 */
.L_x_21306:
        /* <DEDUP_REMOVED lines=10> */
.L_x_21314:
[----:B------:R-:W4:Y:S02]  /*f250*/  LDG.E.U16 R0, desc[UR36][R22.64] ;  /* 0x0000002416007981 */ /* 0x000f24000c1e1500 */
[----:B----4-:R-:W-:-:S05]  /*f260*/  HADD2.F32 R0, -RZ, R0.H0_H0 ;  /* 0x20000000ff007230 */ /* 0x010fca0000004100 */
[----:B------:R-:W-:-:S04]  /*f270*/  FMUL.FTZ R0, R0, 1 ;  /* 0x3f80000000007820 */ /* 0x000fc80000410000 */
[----:B------:R0:W4:Y:S01]  /*f280*/  F2F.F64.F32 R2, R0 ;  /* 0x0000000000027310 */ /* 0x0001220000201800 */
[----:B------:R-:W-:Y:S05]  /*f290*/  BRA `(.L_x_21310) ;  /* 0x0000000800f87947 */ /* 0x000fea0003800000 */
.L_x_21313:
        /* <DEDUP_REMOVED lines=10> */
.L_x_21316:
[----:B------:R-:W4:Y:S02]  /*f340*/  LDG.E.U16 R22, desc[UR36][R22.64] ;  /* 0x0000002416167981 */ /* 0x000f24000c1e1500 */
[----:B----4-:R-:W-:-:S05]  /*f350*/  HADD2.F32 R0, -RZ, R22.H0_H0 ;  /* 0x20000016ff007230 */ /* 0x010fca0000004100 */
[----:B------:R-:W-:-:S04]  /*f360*/  FMUL.FTZ R0, R0, 1 ;  /* 0x3f80000000007820 */ /* 0x000fc80000410000 */
[----:B------:R0:W4:Y:S01]  /*f370*/  F2F.F64.F32 R2, R0 ;  /* 0x0000000000027310 */ /* 0x0001220000201800 */
[----:B------:R-:W-:Y:S05]  /*f380*/  BRA `(.L_x_21310) ;  /* 0x0000000800bc7947 */ /* 0x000fea0003800000 */
.L_x_21315:
[----:B------:R0:W5:Y:S01]  /*f390*/  LDG.E.64 R2, desc[UR36][R22.64] ;  /* 0x0000002416027981 */ /* 0x000162000c1e1b00 */
[----:B------:R-:W-:Y:S05]  /*f3a0*/  BRA `(.L_x_21310) ;  /* 0x0000000800b47947 */ /* 0x000fea0003800000 */
.L_x_21305:
        /* <DEDUP_REMOVED lines=13> */
.L_x_21319:
[----:B------:R0:W5:Y:S01]  /*f480*/  LDG.E.64 R2, desc[UR36][R22.64] ;  /* 0x0000002416027981 */ /* 0x000162000c1e1b00 */
[----:B------:R-:W-:Y:S05]  /*f490*/  BRA `(.L_x_21310) ;  /* 0x0000000800787947 */ /* 0x000fea0003800000 */
.L_x_21318:
        /* <DEDUP_REMOVED lines=28> */
.L_x_21321:
        /* <DEDUP_REMOVED lines=15> */
.L_x_21320:
[----:B------:R-:W4:Y:S02]  /*f750*/  LDG.E.U16 R0, desc[UR36][R22.64] ;  /* 0x0000002416007981 */ /* 0x000f24000c1e1500 */
[----:B----4-:R-:W-:-:S04]  /*f760*/  IMAD.U32 R0, R0, 0x10000, RZ ;  /* 0x0001000000007824 */ /* 0x010fc800078e00ff */
[----:B------:R-:W-:-:S04]  /*f770*/  FMUL.FTZ R0, R0, 1 ;  /* 0x3f80000000007820 */ /* 0x000fc80000410000 */
[----:B------:R0:W4:Y:S01]  /*f780*/  F2F.F64.F32 R2, R0 ;  /* 0x0000000000027310 */ /* 0x0001220000201800 */
[----:B------:R-:W-:Y:S05]  /*f790*/  BRA `(.L_x_21310) ;  /* 0x0000000400b87947 */ /* 0x000fea0003800000 */
.L_x_21317:
        /* <DEDUP_REMOVED lines=11> */
.L_x_21324:
        /* <DEDUP_REMOVED lines=21> */
.L_x_21328:
[----:B------:R-:W-:Y:S05]  /*f9a0*/  BSYNC B1 ;  /* 0x0000000000017941 */ /* 0x000fea0003800000 */
.L_x_21327:
[----:B------:R-:W-:Y:S01]  /*f9b0*/  LEA R3, R0, 0x3b800000, 0x17 ;  /* 0x3b80000000037811 */ /* 0x000fe200078eb8ff */
[----:B------:R-:W-:-:S05]  /*f9c0*/  IMAD.SHL.U32 R0, R2, 0x100000, RZ ;  /* 0x0010000002007824 */ /* 0x000fca00078e00ff */
[----:B------:R-:W-:-:S07]  /*f9d0*/  LOP3.LUT R0, R3, R0, R4, 0xfe, !PT ;  /* 0x0000000003007212 */ /* 0x000fce00078efe04 */
.L_x_21326:
[----:B------:R-:W-:Y:S05]  /*f9e0*/  BSYNC B0 ;  /* 0x0000000000007941 */ /* 0x000fea0003800000 */
.L_x_21325:
[----:B------:R-:W-:-:S04]  /*f9f0*/  FMUL.FTZ R0, R0, 1 ;  /* 0x3f80000000007820 */ /* 0x000fc80000410000 */
[----:B------:R0:W4:Y:S01]  /*fa00*/  F2F.F64.F32 R2, R0 ;  /* 0x0000000000027310 */ /* 0x0001220000201800 */
[----:B------:R-:W-:Y:S05]  /*fa10*/  BRA `(.L_x_21310) ;  /* 0x0000000400187947 */ /* 0x000fea0003800000 */
.L_x_21323:
        /* <DEDUP_REMOVED lines=21> */
.L_x_21332:
[----:B------:R-:W-:Y:S05]  /*fb70*/  BSYNC B1 ;  /* 0x0000000000017941 */ /* 0x000fea0003800000 */
.L_x_21331:
[----:B------:R-:W-:Y:S01]  /*fb80*/  LEA R3, R0, 0x37800000, 0x17 ;  /* 0x3780000000037811 */ /* 0x000fe200078eb8ff */
[----:B------:R-:W-:-:S05]  /*fb90*/  IMAD.SHL.U32 R0, R2, 0x200000, RZ ;  /* 0x0020000002007824 */ /* 0x000fca00078e00ff */
[----:B------:R-:W-:-:S07]  /*fba0*/  LOP3.LUT R0, R3, R0, R4, 0xfe, !PT ;  /* 0x0000000003007212 */ /* 0x000fce00078efe04 */
.L_x_21330:
[----:B------:R-:W-:Y:S05]  /*fbb0*/  BSYNC B0 ;  /* 0x0000000000007941 */ /* 0x000fea0003800000 */
.L_x_21329:
[----:B------:R-:W-:-:S04]  /*fbc0*/  FMUL.FTZ R0, R0, 1 ;  /* 0x3f80000000007820 */ /* 0x000fc80000410000 */
[----:B------:R0:W4:Y:S01]  /*fbd0*/  F2F.F64.F32 R2, R0 ;  /* 0x0000000000027310 */ /* 0x0001220000201800 */
[----:B------:R-:W-:Y:S05]  /*fbe0*/  BRA `(.L_x_21310) ;  /* 0x0000000000a47947 */ /* 0x000fea0003800000 */
.L_x_21322:
        /* <DEDUP_REMOVED lines=14> */
.L_x_21336:
[----:B------:R-:W-:Y:S05]  /*fcd0*/  BSYNC B0 ;  /* 0x0000000000007941 */ /* 0x000fea0003800000 */
.L_x_21335:
[----:B------:R-:W-:-:S04]  /*fce0*/  FMUL.FTZ R0, R0, 1 ;  /* 0x3f80000000007820 */ /* 0x000fc80000410000 */
[----:B------:R0:W4:Y:S01]  /*fcf0*/  F2F.F64.F32 R2, R0 ;  /* 0x0000000000027310 */ /* 0x0001220000201800 */
[----:B------:R-:W-:Y:S05]  /*fd00*/  BRA `(.L_x_21310) ;  /* 0x00000000005c7947 */ /* 0x000fea0003800000 */
.L_x_21309:
        /* <DEDUP_REMOVED lines=16> */
.L_x_21337:
[----:B------:R-:W-:Y:S01]  /*fe10*/  CS2R R2, SRZ ;  /* 0x0000000000027805 */ /* 0x000fe2000001ff00 */
[----:B------:R-:W-:Y:S06]  /*fe20*/  BRA `(.L_x_21310) ;  /* 0x0000000000147947 */ /* 0x000fec0003800000 */
.L_x_21334:
[----:B------:R-:W4:Y:S02]  /*fe30*/  LDG.E.64 R2, desc[UR36][R22.64] ;  /* 0x0000002416027981 */ /* 0x000f24000c1e1b00 */
[----:B----4-:R-:W0:Y:S01]  /*fe40*/  I2F.F64.U64 R2, R2 ;  /* 0x0000000200027312 */ /* 0x010e220000301800 */
[----:B------:R-:W-:Y:S05]  /*fe50*/  BRA `(.L_x_21310) ;  /* 0x0000000000087947 */ /* 0x000fea0003800000 */
.L_x_21333:
[----:B------:R-:W4:Y:S02]  /*fe60*/  LDG.E R2, desc[UR36][R22.64] ;  /* 0x0000002416027981 */ /* 0x000f24000c1e1900 */
[----:B----4-:R-:W0:Y:S02]  /*fe70*/  I2F.F64.U32 R2, R2 ;  /* 0x0000000200027312 */ /* 0x010e240000201800 */
.L_x_21310:
[----:B--2---:R-:W2:Y:S01]  /*fe80*/  LDC.U8 R4, c[0x0][0x491] ;  /* 0x00012440ff047b82 */ /* 0x004ea20000000000 */
[----:B0---45:R-:W-:-:S06]  /*fe90*/  DSETP.NEU.AND P0, PT, R2, RZ, PT ;  /* 0x000000ff0200722a */ /* 0x031fcc0003f0d000 */
[----:B-1-3--:R-:W-:-:S06]  /*fea0*/  DSETP.NEU.OR P0, PT, R18, RZ, P0 ;  /* 0x000000ff1200722a */ /* 0x00afcc000070d400 */
        /* <DEDUP_REMOVED lines=14> */
.L_x_21341:
[----:B------:R-:W-:Y:S01]  /*ff90*/  STG.E.U8 desc[UR36][R16.64], R2 ;  /* 0x0000000210007986 */ /* 0x000fe2000c101124 */
[----:B------:R-:W-:Y:S05]  /*ffa0*/  EXIT ;  /* 0x000000000000794d */ /* 0x000fea0003800000 */
.L_x_21340:
        /* <DEDUP_REMOVED lines=9> */
.L_x_21344:
[----:B------:R-:W-:Y:S01]  /*10040*/  STG.E desc[UR36][R16.64], R2 ;  /* 0x0000000210007986 */ /* 0x000fe2000c101924 */
[----:B------:R-:W-:Y:S05]  /*10050*/  EXIT ;  /* 0x000000000000794d */ /* 0x000fea0003800000 */
.L_x_21343:
[----:B------:R-:W-:Y:S01]  /*10060*/  STG.E.U16 desc[UR36][R16.64], R2 ;  /* 0x0000000210007986 */ /* 0x000fe2000c101524 */
[----:B------:R-:W-:Y:S05]  /*10070*/  EXIT ;  /* 0x000000000000794d */ /* 0x000fea0003800000 */
.L_x_21339:
        /* <DEDUP_REMOVED lines=9> */
.L_x_21346:
[----:B------:R-:W-:-:S04]  /*10110*/  I2FP.F32.U32 R0, R2 ;  /* 0x0000000200007245 */ /* 0x000fc80000201000 */
[----:B------:R-:W-:-:S05]  /*10120*/  F2FP.F16.F32.PACK_AB R0, RZ, R0 ;  /* 0x00000000ff00723e */ /* 0x000fca00000000ff */
[----:B------:R-:W-:Y:S01]  /*10130*/  STG.E.U16 desc[UR36][R16.64], R0 ;  /* 0x0000000010007986 */ /* 0x000fe2000c101524 */
[----:B------:R-:W-:Y:S05]  /*10140*/  EXIT ;  /* 0x000000000000794d */ /* 0x000fea0003800000 */
.L_x_21345:
        /* <DEDUP_REMOVED lines=10> */
.L_x_21348:
[----:B------:R-:W-:-:S04]  /*101f0*/  I2FP.F32.U32 R2, R2 ;  /* 0x0000000200027245 */ /* 0x000fc80000201000 */
[----:B------:R-:W-:-:S04]  /*10200*/  F2FP.F16.F32.PACK_AB R3, RZ, R2 ;  /* 0x00000002ff03723e */ /* 0x000fc800000000ff */
[----:B------:R-:W-:-:S05]  /*10210*/  PRMT R3, R3, 0x5410, RZ ;  /* 0x0000541003037816 */ /* 0x000fca00000000ff */
[----:B------:R-:W-:Y:S01]  /*10220*/  STG.E desc[UR36][R16.64], R3 ;  /* 0x0000000310007986 */ /* 0x000fe2000c101924 */
[----:B------:R-:W-:Y:S05]  /*10230*/  EXIT ;  /* 0x000000000000794d */ /* 0x000fea0003800000 */
.L_x_21347:
[----:B------:R-:W0:Y:S02]  /*10240*/  I2F.F64.U32 R2, R2 ;  /* 0x0000000200027312 */ /* 0x000e240000201800 */
[----:B0-----:R-:W-:Y:S01]  /*10250*/  STG.E.64 desc[UR36][R16.64], R2 ;  /* 0x0000000210007986 */ /* 0x001fe2000c101b24 */
[----:B------:R-:W-:Y:S05]  /*10260*/  EXIT ;  /* 0x000000000000794d */ /* 0x000fea0003800000 */
.L_x_21338:
        /* <DEDUP_REMOVED lines=10> */
.L_x_21351:
[----:B------:R-:W0:Y:S01]  /*10310*/  I2F.F64.U32 R4, R2 ;  /* 0x0000000200047312 */ /* 0x000e220000201800 */
[----:B------:R-:W-:-:S05]  /*10320*/  CS2R R6, SRZ ;  /* 0x0000000000067805 */ /* 0x000fca000001ff00 */
[----:B0-----:R-:W-:Y:S01]  /*10330*/  STG.E.128 desc[UR36][R16.64], R4 ;  /* 0x0000000410007986 */ /* 0x001fe2000c101d24 */
[----:B------:R-:W-:Y:S05]  /*10340*/  EXIT ;  /* 0x000000000000794d */ /* 0x000fea0003800000 */
.L_x_21350:
        /* <DEDUP_REMOVED lines=21> */
.L_x_21355:
[----:B------:R-:W-:Y:S05]  /*104a0*/  BSYNC B0 ;  /* 0x0000000000007941 */ /* 0x000fea0003800000 */
.L_x_21354:
[----:B------:R-:W-:-:S05]  /*104b0*/  LOP3.LUT R3, R0, R3, RZ, 0xfc, !PT ;  /* 0x0000000300037212 */ /* 0x000fca00078efcff */
[----:B------:R-:W-:Y:S01]  /*104c0*/  STG.E.U8 desc[UR36][R16.64], R3 ;  /* 0x0000000310007986 */ /* 0x000fe2000c101124 */
[----:B------:R-:W-:Y:S05]  /*104d0*/  EXIT ;  /* 0x000000000000794d */ /* 0x000fea0003800000 */
.L_x_21353:
        /* <DEDUP_REMOVED lines=13> */
.L_x_21357:
[----:B------:R-:W-:Y:S01]  /*105b0*/  IMAD.MOV.U32 R0, RZ, RZ, 0x7f ;  /* 0x0000007fff007424 */ /* 0x000fe200078e00ff */
[----:B------:R-:W-:-:S04]  /*105c0*/  ISETP.GT.U32.AND P0, PT, R2, 0x7f800000, PT ;  /* 0x7f8000000200780c */ /* 0x000fc80003f04070 */
[----:B------:R-:W-:-:S09]  /*105d0*/  SEL R0, R0, 0x7c, P0 ;  /* 0x0000007c00007807 */ /* 0x000fd20000000000 */
.L_x_21358:
[----:B------:R-:W-:Y:S05]  /*105e0*/  BSYNC B0 ;  /* 0x0000000000007941 */ /* 0x000fea0003800000 */
.L_x_21356:
[----:B------:R-:W-:-:S04]  /*105f0*/  LOP3.LUT R2, R3, 0x80000000, RZ, 0xc0, !PT ;  /* 0x8000000003027812 */ /* 0x000fc800078ec0ff */
[----:B------:R-:W-:-:S04]  /*10600*/  SHF.R.U32.HI R3, RZ, 0x18, R2 ;  /* 0x00000018ff037819 */ /* 0x000fc80000011602 */
[----:B------:R-:W-:-:S05]  /*10610*/  LOP3.LUT R3, R0, R3, RZ, 0xfc, !PT ;  /* 0x0000000300037212 */ /* 0x000fca00078efcff */
[----:B------:R-:W-:Y:S01]  /*10620*/  STG.E.U8 desc[UR36][R16.64], R3 ;  /* 0x0000000310007986 */ /* 0x000fe2000c101124 */
[----:B------:R-:W-:Y:S05]  /*10630*/  EXIT ;  /* 0x000000000000794d */ /* 0x000fea0003800000 */
.L_x_21352:
[----:B------:R-:W-:-:S04]  /*10640*/  I2FP.F32.U32 R0, R2 ;  /* 0x0000000200007245 */ /* 0x000fc80000201000 */
[----:B------:R-:W-:-:S05]  /*10650*/  F2FP.BF16.F32.PACK_AB R0, RZ, R0 ;  /* 0x00000000ff00723e */ /* 0x000fca00000010ff */
[----:B------:R-:W-:Y:S01]  /*10660*/  STG.E.U16 desc[UR36][R16.64], R0 ;  /* 0x0000000010007986 */ /* 0x000fe2000c101524 */
[----:B------:R-:W-:Y:S05]  /*10670*/  EXIT ;  /* 0x000000000000794d */ /* 0x000fea0003800000 */
.L_x_21349:
        /* <DEDUP_REMOVED lines=10> */
.L_x_21361:
        /* <DEDUP_REMOVED lines=17> */
.L_x_21364:
[----:B------:R-:W-:-:S04]  /*10830*/  LOP3.LUT R2, R3, 0x80000000, RZ, 0xc0, !PT ;  /* 0x8000000003027812 */ /* 0x000fc800078ec0ff */
[----:B------:R-:W-:-:S04]  /*10840*/  SHF.R.U32.HI R3, RZ, 0x18, R2 ;  /* 0x00000018ff037819 */ /* 0x000fc80000011602 */
[----:B------:R-:W-:-:S04]  /*10850*/  LOP3.LUT R0, R0, R3, RZ, 0xfc, !PT ;  /* 0x0000000300007212 */ /* 0x000fc800078efcff */
[----:B------:R-:W-:-:S07]  /*10860*/  PRMT R8, R0, 0x7610, R8 ;  /* 0x0000761000087816 */ /* 0x000fce0000000008 */
.L_x_21363:
[----:B------:R-:W-:Y:S05]  /*10870*/  BSYNC B0 ;  /* 0x0000000000007941 */ /* 0x000fea0003800000 */
.L_x_21362:
[----:B------:R-:W-:Y:S01]  /*10880*/  STG.E.U8 desc[UR36][R16.64], R8 ;  /* 0x0000000810007986 */ /* 0x000fe2000c101124 */
[----:B------:R-:W-:Y:S05]  /*10890*/  EXIT ;  /* 0x000000000000794d */ /* 0x000fea0003800000 */
.L_x_21360:
        /* <DEDUP_REMOVED lines=17> */
.L_x_21367:
[----:B------:R-:W-:-:S04]  /*109b0*/  LOP3.LUT R2, R3, 0x80000000, RZ, 0xc0, !PT ;  /* 0x8000000003027812 */ /* 0x000fc800078ec0ff */
[----:B------:R-:W-:-:S04]  /*109c0*/  SHF.R.U32.HI R3, RZ, 0x18, R2 ;  /* 0x00000018ff037819 */ /* 0x000fc80000011602 */
[----:B------:R-:W-:-:S04]  /*109d0*/  LOP3.LUT R0, R0, R3, RZ, 0xfc, !PT ;  /* 0x0000000300007212 */ /* 0x000fc800078efcff */
[----:B------:R-:W-:-:S07]  /*109e0*/  PRMT R8, R0, 0x7610, R8 ;  /* 0x0000761000087816 */ /* 0x000fce0000000008 */
.L_x_21366:
[----:B------:R-:W-:Y:S05]  /*109f0*/  BSYNC B0 ;  /* 0x0000000000007941 */ /* 0x000fea0003800000 */
.L_x_21365:
[----:B------:R-:W-:Y:S01]  /*10a00*/  STG.E.U8 desc[UR36][R16.64], R8 ;  /* 0x0000000810007986 */ /* 0x000fe2000c101124 */
[----:B------:R-:W-:Y:S05]  /*10a10*/  EXIT ;  /* 0x000000000000794d */ /* 0x000fea0003800000 */
.L_x_21359:
        /* <DEDUP_REMOVED lines=22> */
.L_x_21342:
        /* <DEDUP_REMOVED lines=16> */
.L_x_21370:
[----:B------:R-:W-:Y:S05]  /*10c80*/  EXIT ;  /* 0x000000000000794d */ /* 0x000fea0003800000 */
.L_x_21369:
[----:B------:R-:W-:-:S05]  /*10c90*/  IMAD.MOV.U32 R3, RZ, RZ, RZ ;  /* 0x000000ffff037224 */ /* 0x000fca00078e00ff */
[----:B------:R-:W-:Y:S01]  /*10ca0*/  STG.E.64 desc[UR36][R16.64], R2 ;  /* 0x0000000210007986 */ /* 0x000fe2000c101b24 */
[----:B------:R-:W-:Y:S05]  /*10cb0*/  EXIT ;  /* 0x000000000000794d */ /* 0x000fea0003800000 */
.L_x_21368:
[----:B------:R-:W-:Y:S01]  /*10cc0*/  STG.E desc[UR36][R16.64], R2 ;  /* 0x0000000210007986 */ /* 0x000fe2000c101924 */
[----:B------:R-:W-:Y:S05]  /*10cd0*/  EXIT ;  /* 0x000000000000794d */ /* 0x000fea0003800000 */
.L_x_21371:
        /* <DEDUP_REMOVED lines=10> */
.L_x_43952:


//--------------------- .text._ZN2at6native27unrolled_elementwise_kernelINS0_13BinaryFunctorIddbZZZNS0_22logical_or_kernel_cudaERNS_14TensorIteratorEENKUlvE0_clEvENKUlvE4_clEvEUlddE_EESt5arrayIPcLm3EELi4E23TrivialOffsetCalculatorILi2EjESC_ILi1EjENS0_6memory12LoadWithCastILi2EEENSF_13StoreWithCastILi1EEEEEviT_T0_T2_T3_T4_T5_ --------------------------
	.section	.text._ZN2at6native27unrolled_elementwise_kernelINS0_13BinaryFunctorIddbZZZNS0_22logical_or_kernel_cudaERNS_14TensorIteratorEENKUlvE0_clEvENKUlvE4_clEvEUlddE_EESt5arrayIPcLm3EELi4E23TrivialOffsetCalculatorILi2EjESC_ILi1EjENS0_6memory12LoadWithCastILi2EEENSF_13StoreWithCastILi1EEEEEviT_T0_T2_T3_T4_T5_,"ax",@progbits
	.align	128
        .global         _ZN2at6native27unrolled_elementwise_kernelINS0_13BinaryFunctorIddbZZZNS0_22logical_or_kernel_cudaERNS_14TensorIteratorEENKUlvE0_clEvENKUlvE4_clEvEUlddE_EESt5arrayIPcLm3EELi4E23TrivialOffsetCalculatorILi2EjESC_ILi1EjENS0_6memory12LoadWithCastILi2EEENSF_13StoreWithCastILi1EEEEEviT_T0_T2_T3_T4_T5_
        .type           _ZN2at6native27unrolled_elementwise_kernelINS0_13BinaryFunctorIddbZZZNS0_22logical_or_kernel_cudaERNS_14TensorIteratorEENKUlvE0_clEvENKUlvE4_clEvEUlddE_EESt5arrayIPcLm3EELi4E23TrivialOffsetCalculatorILi2EjESC_ILi1EjENS0_6memory12LoadWithCastILi2EEENSF_13StoreWithCastILi1EEEEEviT_T0_T2_T3_T4_T5_,@function
        .size           _ZN2at6native27unrolled_elementwise_kernelINS0_13BinaryFunctorIddbZZZNS0_22logical_or_kernel_cudaERNS_14TensorIteratorEENKUlvE0_clEvENKUlvE4_clEvEUlddE_EESt5arrayIPcLm3EELi4E23TrivialOffsetCalculatorILi2EjESC_ILi1EjENS0_6memory12LoadWithCastILi2EEENSF_13StoreWithCastILi1EEEEEviT_T0_T2_T3_T4_T5_,(.L_x_43953 - _ZN2at6native27unrolled_elementwise_kernelINS0_13BinaryFunctorIddbZZZNS0_22logical_or_kernel_cudaERNS_14TensorIteratorEENKUlvE0_clEvENKUlvE4_clEvEUlddE_EESt5arrayIPcLm3EELi4E23TrivialOffsetCalculatorILi2EjESC_ILi1EjENS0_6memory12LoadWithCastILi2EEENSF_13StoreWithCastILi1EEEEEviT_T0_T2_T3_T4_T5_)
        .other          _ZN2at6native27unrolled_elementwise_kernelINS0_13BinaryFunctorIddbZZZNS0_22logical_or_kernel_cudaERNS_14TensorIteratorEENKUlvE0_clEvENKUlvE4_clEvEUlddE_EESt5arrayIPcLm3EELi4E23TrivialOffsetCalculatorILi2EjESC_ILi1EjENS0_6memory12LoadWithCastILi2EEENSF_13StoreWithCastILi1EEEEEviT_T0_T2_T3_T4_T5_,@"STO_CUDA_ENTRY STV_DEFAULT"
_ZN2at6native27unrolled_elementwise_kernelINS0_13BinaryFunctorIddbZZZNS0_22logical_or_kernel_cudaERNS_14TensorIteratorEENKUlvE0_clEvENKUlvE4_clEvEUlddE_EESt5arrayIPcLm3EELi4E23TrivialOffsetCalculatorILi2EjESC_ILi1EjENS0_6memory12LoadWithCastILi2EEENSF_13StoreWithCastILi1EEEEEviT_T0_T2_T3_T4_T5_:
.text._ZN2at6native27unrolled_elementwise_kernelINS0_13BinaryFunctorIddbZZZNS0_22logical_or_kernel_cudaERNS_14TensorIteratorEENKUlvE0_clEvENKUlvE4_clEvEUlddE_EESt5arrayIPcLm3EELi4E23TrivialOffsetCalculatorILi2EjESC_ILi1EjENS0_6memory12LoadWithCastILi2EEENSF_13StoreWithCastILi1EEEEEviT_T0_T2_T3_T4_T5_:
        /* <DEDUP_REMOVED lines=34> */
.L_x_21377:
[----:B------:R-:W2:Y:S02]  /*0220*/  LDG.E.U8 R4, desc[UR36][R4.64] ;  /* 0x0000002404047981 */ /* 0x000ea4000c1e1100 */
[----:B--2---:R0:W1:Y:S01]  /*0230*/  I2F.F64.U16 R30, R4 ;  /* 0x00000004001e7312 */ /* 0x0040620000101800 */
[----:B------:R-:W-:Y:S05]  /*0240*/  BRA `(.L_x_21379) ;  /* 0x0000000c00747947 */ /* 0x000fea0003800000 */
.L_x_21376:
        /* <DEDUP_REMOVED lines=9> */
.L_x_21381:
[----:B------:R-:W2:Y:S02]  /*02e0*/  LDG.E R4, desc[UR36][R4.64] ;  /* 0x0000002404047981 */ /* 0x000ea4000c1e1900 */
[----:B--2---:R1:W2:Y:S01]  /*02f0*/  I2F.F64 R30, R4 ;  /* 0x00000004001e7312 */ /* 0x0042a20000201c00 */
[----:B------:R-:W-:Y:S05]  /*0300*/  BRA `(.L_x_21379) ;  /* 0x0000000c00447947 */ /* 0x000fea0003800000 */
.L_x_21380:
[----:B------:R-:W2:Y:S02]  /*0310*/  LDG.E.U16 R4, desc[UR36][R4.64] ;  /* 0x0000002404047981 */ /* 0x000ea4000c1e1500 */
[----:B--2---:R3:W4:Y:S01]  /*0320*/  I2F.F64.S16 R30, R4 ;  /* 0x00000004001e7312 */ /* 0x0047220000101c00 */
[----:B------:R-:W-:Y:S05]  /*0330*/  BRA `(.L_x_21379) ;  /* 0x0000000c00387947 */ /* 0x000fea0003800000 */
.L_x_21375:
        /* <DEDUP_REMOVED lines=10> */
.L_x_21383:
[----:B------:R-:W2:Y:S02]  /*03e0*/  LDG.E.U16 R0, desc[UR36][R4.64] ;  /* 0x0000002404007981 */ /* 0x000ea4000c1e1500 */
[----:B--2---:R-:W-:-:S05]  /*03f0*/  HADD2.F32 R0, -RZ, R0.H0_H0 ;  /* 0x20000000ff007230 */ /* 0x004fca0000004100 */
[----:B------:R-:W-:-:S04]  /*0400*/  FMUL.FTZ R0, R0, 1 ;  /* 0x3f80000000007820 */ /* 0x000fc80000410000 */
[----:B------:R0:W1:Y:S01]  /*0410*/  F2F.F64.F32 R30, R0 ;  /* 0x00000000001e7310 */ /* 0x0000620000201800 */
[----:B------:R-:W-:Y:S05]  /*0420*/  BRA `(.L_x_21379) ;  /* 0x0000000800fc7947 */ /* 0x000fea0003800000 */
.L_x_21382:
        /* <DEDUP_REMOVED lines=10> */
.L_x_21385:
[----:B------:R-:W2:Y:S02]  /*04d0*/  LDG.E.U16 R4, desc[UR36][R4.64] ;  /* 0x0000002404047981 */ /* 0x000ea4000c1e1500 */
[----:B--2---:R-:W-:-:S05]  /*04e0*/  HADD2.F32 R0, -RZ, R4.H0_H0 ;  /* 0x20000004ff007230 */ /* 0x004fca0000004100 */
[----:B------:R-:W-:-:S04]  /*04f0*/  FMUL.FTZ R0, R0, 1 ;  /* 0x3f80000000007820 */ /* 0x000fc80000410000 */
[----:B------:R0:W1:Y:S01]  /*0500*/  F2F.F64.F32 R30, R0 ;  /* 0x00000000001e7310 */ /* 0x0000620000201800 */
[----:B------:R-:W-:Y:S05]  /*0510*/  BRA `(.L_x_21379) ;  /* 0x0000000800c07947 */ /* 0x000fea0003800000 */
.L_x_21384:
[----:B------:R0:W5:Y:S01]  /*0520*/  LDG.E.64 R30, desc[UR36][R4.64] ;  /* 0x00000024041e7981 */ /* 0x000162000c1e1b00 */
[----:B------:R-:W-:Y:S05]  /*0530*/  BRA `(.L_x_21379) ;  /* 0x0000000800b87947 */ /* 0x000fea0003800000 */
.L_x_21374:
        /* <DEDUP_REMOVED lines=13> */
.L_x_21388:
[----:B------:R0:W5:Y:S01]  /*0610*/  LDG.E.64 R30, desc[UR36][R4.64] ;  /* 0x00000024041e7981 */ /* 0x000162000c1e1b00 */
[----:B------:R-:W-:Y:S05]  /*0620*/  BRA `(.L_x_21379) ;  /* 0x00000008007c7947 */ /* 0x000fea0003800000 */
.L_x_21387:
        /* <DEDUP_REMOVED lines=28> */
.L_x_21390:
        /* <DEDUP_REMOVED lines=16> */
.L_x_21389:
[----:B------:R-:W2:Y:S02]  /*08f0*/  LDG.E.U16 R0, desc[UR36][R4.64] ;  /* 0x0000002404007981 */ /* 0x000ea4000c1e1500 */
[----:B--2---:R-:W-:-:S04]  /*0900*/  IMAD.U32 R0, R0, 0x10000, RZ ;  /* 0x0001000000007824 */ /* 0x004fc800078e00ff */
[----:B------:R-:W-:-:S04]  /*0910*/  FMUL.FTZ R0, R0, 1 ;  /* 0x3f80000000007820 */ /* 0x000fc80000410000 */
[----:B------:R0:W1:Y:S01]  /*0920*/  F2F.F64.F32 R30, R0 ;  /* 0x00000000001e7310 */ /* 0x0000620000201800 */
[----:B------:R-:W-:Y:S05]  /*0930*/  BRA `(.L_x_21379) ;  /* 0x0000000400b87947 */ /* 0x000fea0003800000 */
.L_x_21386:
        /* <DEDUP_REMOVED lines=11> */
.L_x_21393:
        /* <DEDUP_REMOVED lines=21> */
.L_x_21397:
[----:B------:R-:W-:Y:S05]  /*0b40*/  BSYNC B1 ;  /* 0x0000000000017941 */ /* 0x000fea0003800000 */
.L_x_21396:
[----:B------:R-:W-:Y:S01]  /*0b50*/  LEA R5, R0, 0x3b800000, 0x17 ;  /* 0x3b80000000057811 */ /* 0x000fe200078eb8ff */
[----:B------:R-:W-:-:S05]  /*0b60*/  IMAD.SHL.U32 R0, R3, 0x100000, RZ ;  /* 0x0010000003007824 */ /* 0x000fca00078e00ff */
[----:B------:R-:W-:-:S07]  /*0b70*/  LOP3.LUT R0, R5, R0, R6, 0xfe, !PT ;  /* 0x0000000005007212 */ /* 0x000fce00078efe06 */
.L_x_21395:
[----:B------:R-:W-:Y:S05]  /*0b80*/  BSYNC B0 ;  /* 0x0000000000007941 */ /* 0x000fea0003800000 */
.L_x_21394:
[----:B------:R-:W-:-:S04]  /*0b90*/  FMUL.FTZ R0, R0, 1 ;  /* 0x3f80000000007820 */ /* 0x000fc80000410000 */
[----:B------:R0:W1:Y:S01]  /*0ba0*/  F2F.F64.F32 R30, R0 ;  /* 0x00000000001e7310 */ /* 0x0000620000201800 */
[----:B------:R-:W-:Y:S05]  /*0bb0*/  BRA `(.L_x_21379) ;  /* 0x0000000400187947 */ /* 0x000fea0003800000 */
.L_x_21392:
        /* <DEDUP_REMOVED lines=21> */
.L_x_21401:
[----:B------:R-:W-:Y:S05]  /*0d10*/  BSYNC B1 ;  /* 0x0000000000017941 */ /* 0x000fea0003800000 */
.L_x_21400:
[----:B------:R-:W-:Y:S01]  /*0d20*/  LEA R5, R0, 0x37800000, 0x17 ;  /* 0x3780000000057811 */ /* 0x000fe200078eb8ff */
[----:B------:R-:W-:-:S05]  /*0d30*/  IMAD.SHL.U32 R0, R3, 0x200000, RZ ;  /* 0x0020000003007824 */ /* 0x000fca00078e00ff */
[----:B------:R-:W-:-:S07]  /*0d40*/  LOP3.LUT R0, R5, R0, R6, 0xfe, !PT ;  /* 0x0000000005007212 */ /* 0x000fce00078efe06 */
.L_x_21399:
[----:B------:R-:W-:Y:S05]  /*0d50*/  BSYNC B0 ;  /* 0x0000000000007941 */ /* 0x000fea0003800000 */
.L_x_21398:
[----:B------:R-:W-:-:S04]  /*0d60*/  FMUL.FTZ R0, R0, 1 ;  /* 0x3f80000000007820 */ /* 0x000fc80000410000 */
[----:B------:R0:W1:Y:S01]  /*0d70*/  F2F.F64.F32 R30, R0 ;  /* 0x00000000001e7310 */ /* 0x0000620000201800 */
[----:B------:R-:W-:Y:S05]  /*0d80*/  BRA `(.L_x_21379) ;  /* 0x0000000000a47947 */ /* 0x000fea0003800000 */
.L_x_21391:
        /* <DEDUP_REMOVED lines=14> */
.L_x_21405:
[----:B------:R-:W-:Y:S05]  /*0e70*/  BSYNC B0 ;  /* 0x0000000000007941 */ /* 0x000fea0003800000 */
.L_x_21404:
[----:B------:R-:W-:-:S04]  /*0e80*/  FMUL.FTZ R0, R0, 1 ;  /* 0x3f80000000007820 */ /* 0x000fc80000410000 */
[----:B------:R0:W1:Y:S01]  /*0e90*/  F2F.F64.F32 R30, R0 ;  /* 0x00000000001e7310 */ /* 0x0000620000201800 */
[----:B------:R-:W-:Y:S05]  /*0ea0*/  BRA `(.L_x_21379) ;  /* 0x00000000005c7947 */ /* 0x000fea0003800000 */
.L_x_21378:
        /* <DEDUP_REMOVED lines=16> */
.L_x_21406:
[----:B------:R-:W-:Y:S01]  /*0fb0*/  CS2R R30, SRZ ;  /* 0x00000000001e7805 */ /* 0x000fe2000001ff00 */
[----:B------:R-:W-:Y:S06]  /*0fc0*/  BRA `(.L_x_21379) ;  /* 0x0000000000147947 */ /* 0x000fec0003800000 */
.L_x_21403:
[----:B------:R-:W2:Y:S02]  /*0fd0*/  LDG.E.64 R30, desc[UR36][R4.64] ;  /* 0x00000024041e7981 */ /* 0x000ea4000c1e1b00 */
[----:B--2---:R-:W0:Y:S01]  /*0fe0*/  I2F.F64.U64 R30, R30 ;  /* 0x0000001e001e7312 */ /* 0x004e220000301800 */
[----:B------:R-:W-:Y:S05]  /*0ff0*/  BRA `(.L_x_21379) ;  /* 0x0000000000087947 */ /* 0x000fea0003800000 */
.L_x_21402:
[----:B------:R-:W2:Y:S02]  /*1000*/  LDG.E R4, desc[UR36][R4.64] ;  /* 0x0000002404047981 */ /* 0x000ea4000c1e1900 */
[----:B--2---:R0:W1:Y:S02]  /*1010*/  I2F.F64.U32 R30, R4 ;  /* 0x00000004001e7312 */ /* 0x0040640000201800 */
.L_x_21379:
        /* <DEDUP_REMOVED lines=19> */
.L_x_21410:
[----:B------:R-:W3:Y:S02]  /*1150*/  LDG.E.U8 R4, desc[UR36][R4.64] ;  /* 0x0000002404047981 */ /* 0x000ee4000c1e1100 */
[----:B---3--:R3:W0:Y:S01]  /*1160*/  I2F.F64.U16 R28, R4 ;  /* 0x00000004001c7312 */ /* 0x0086220000101800 */
[----:B------:R-:W-:Y:S05]  /*1170*/  BRA `(.L_x_21412) ;  /* 0x0000000c00707947 */ /* 0x000fea0003800000 */
.L_x_21409:
        /* <DEDUP_REMOVED lines=9> */
.L_x_21414:
[----:B------:R-:W3:Y:S02]  /*1210*/  LDG.E R4, desc[UR36][R4.64] ;  /* 0x0000002404047981 */ /* 0x000ee4000c1e1900 */
[----:B---3--:R0:W1:Y:S01]  /*1220*/  I2F.F64 R28, R4 ;  /* 0x00000004001c7312 */ /* 0x0080620000201c00 */
[----:B------:R-:W-:Y:S05]  /*1230*/  BRA `(.L_x_21412) ;  /* 0x0000000c00407947 */ /* 0x000fea0003800000 */
.L_x_21413:
[----:B------:R-:W3:Y:S02]  /*1240*/  LDG.E.U16 R4, desc[UR36][R4.64] ;  /* 0x0000002404047981 */ /* 0x000ee4000c1e1500 */
[----:B---3--:R0:W1:Y:S01]  /*1250*/  I2F.F64.S16 R28, R4 ;  /* 0x00000004001c7312 */ /* 0x0080620000101c00 */
[----:B------:R-:W-:Y:S05]  /*1260*/  BRA `(.L_x_21412) ;  /* 0x0000000c00347947 */ /* 0x000fea0003800000 */
.L_x_21408:
        /* <DEDUP_REMOVED lines=10> */
.L_x_21416:
[----:B------:R-:W3:Y:S02]  /*1310*/  LDG.E.U16 R0, desc[UR36][R4.64] ;  /* 0x0000002404007981 */ /* 0x000ee4000c1e1500 */
[----:B---3--:R-:W-:-:S05]  /*1320*/  HADD2.F32 R0, -RZ, R0.H0_H0 ;  /* 0x20000000ff007230 */ /* 0x008fca0000004100 */
[----:B------:R-:W-:-:S04]  /*1330*/  FMUL.FTZ R0, R0, 1 ;  /* 0x3f80000000007820 */ /* 0x000fc80000410000 */
[----:B------:R0:W1:Y:S01]  /*1340*/  F2F.F64.F32 R28, R0 ;  /* 0x00000000001c7310 */ /* 0x0000620000201800 */
[----:B------:R-:W-:Y:S05]  /*1350*/  BRA `(.L_x_21412) ;  /* 0x0000000800f87947 */ /* 0x000fea0003800000 */
.L_x_21415:
        /* <DEDUP_REMOVED lines=10> */
.L_x_21418:
[----:B------:R-:W3:Y:S02]  /*1400*/  LDG.E.U16 R4, desc[UR36][R4.64] ;  /* 0x0000002404047981 */ /* 0x000ee4000c1e1500 */
[----:B---3--:R-:W-:-:S05]  /*1410*/  HADD2.F32 R0, -RZ, R4.H0_H0 ;  /* 0x20000004ff007230 */ /* 0x008fca0000004100 */
[----:B------:R-:W-:-:S04]  /*1420*/  FMUL.FTZ R0, R0, 1 ;  /* 0x3f80000000007820 */ /* 0x000fc80000410000 */
[----:B------:R0:W1:Y:S01]  /*1430*/  F2F.F64.F32 R28, R0 ;  /* 0x00000000001c7310 */ /* 0x0000620000201800 */
[----:B------:R-:W-:Y:S05]  /*1440*/  BRA `(.L_x_21412) ;  /* 0x0000000800bc7947 */ /* 0x000fea0003800000 */
.L_x_21417:
[----:B------:R0:W5:Y:S01]  /*1450*/  LDG.E.64 R28, desc[UR36][R4.64] ;  /* 0x00000024041c7981 */ /* 0x000162000c1e1b00 */
[----:B------:R-:W-:Y:S05]  /*1460*/  BRA `(.L_x_21412) ;  /* 0x0000000800b47947 */ /* 0x000fea0003800000 */
.L_x_21407:
        /* <DEDUP_REMOVED lines=13> */
.L_x_21421:
[----:B------:R0:W5:Y:S01]  /*1540*/  LDG.E.64 R28, desc[UR36][R4.64] ;  /* 0x00000024041c7981 */ /* 0x000162000c1e1b00 */
[----:B------:R-:W-:Y:S05]  /*1550*/  BRA `(.L_x_21412) ;  /* 0x0000000800787947 */ /* 0x000fea0003800000 */
.L_x_21420:
        /* <DEDUP_REMOVED lines=28> */
.L_x_21423:
        /* <DEDUP_REMOVED lines=15> */
.L_x_21422:
[----:B------:R-:W3:Y:S02]  /*1810*/  LDG.E.U16 R0, desc[UR36][R4.64] ;  /* 0x0000002404007981 */ /* 0x000ee4000c1e1500 */
[----:B---3--:R-:W-:-:S04]  /*1820*/  IMAD.U32 R0, R0, 0x10000, RZ ;  /* 0x0001000000007824 */ /* 0x008fc800078e00ff */
[----:B------:R-:W-:-:S04]  /*1830*/  FMUL.FTZ R0, R0, 1 ;  /* 0x3f80000000007820 */ /* 0x000fc80000410000 */
[----:B------:R0:W1:Y:S01]  /*1840*/  F2F.F64.F32 R28, R0 ;  /* 0x00000000001c7310 */ /* 0x0000620000201800 */
[----:B------:R-:W-:Y:S05]  /*1850*/  BRA `(.L_x_21412) ;  /* 0x0000000400b87947 */ /* 0x000fea0003800000 */
.L_x_21419:
        /* <DEDUP_REMOVED lines=11> */
.L_x_21426:
        /* <DEDUP_REMOVED lines=21> */
.L_x_21430:
[----:B------:R-:W-:Y:S05]  /*1a60*/  BSYNC B1 ;  /* 0x0000000000017941 */ /* 0x000fea0003800000 */
.L_x_21429:
[----:B------:R-:W-:Y:S01]  /*1a70*/  LEA R5, R0, 0x3b800000, 0x17 ;  /* 0x3b80000000057811 */ /* 0x000fe200078eb8ff */
[----:B------:R-:W-:-:S05]  /*1a80*/  IMAD.SHL.U32 R0, R3, 0x100000, RZ ;  /* 0x0010000003007824 */ /* 0x000fca00078e00ff */
[----:B------:R-:W-:-:S07]  /*1a90*/  LOP3.LUT R0, R5, R0, R6, 0xfe, !PT ;  /* 0x0000000005007212 */ /* 0x000fce00078efe06 */
.L_x_21428:
[----:B------:R-:W-:Y:S05]  /*1aa0*/  BSYNC B0 ;  /* 0x0000000000007941 */ /* 0x000fea0003800000 */
.L_x_21427:
[----:B------:R-:W-:-:S04]  /*1ab0*/  FMUL.FTZ R0, R0, 1 ;  /* 0x3f80000000007820 */ /* 0x000fc80000410000 */
[----:B------:R0:W1:Y:S01]  /*1ac0*/  F2F.F64.F32 R28, R0 ;  /* 0x00000000001c7310 */ /* 0x0000620000201800 */
[----:B------:R-:W-:Y:S05]  /*1ad0*/  BRA `(.L_x_21412) ;  /* 0x0000000400187947 */ /* 0x000fea0003800000 */
.L_x_21425:
        /* <DEDUP_REMOVED lines=21> */
.L_x_21434:
[----:B------:R-:W-:Y:S05]  /*1c30*/  BSYNC B1 ;  /* 0x0000000000017941 */ /* 0x000fea0003800000 */
.L_x_21433:
[----:B------:R-:W-:Y:S01]  /*1c40*/  LEA R5, R0, 0x37800000, 0x17 ;  /* 0x3780000000057811 */ /* 0x000fe200078eb8ff */
[----:B------:R-:W-:-:S05]  /*1c50*/  IMAD.SHL.U32 R0, R3, 0x200000, RZ ;  /* 0x0020000003007824 */ /* 0x000fca00078e00ff */
[----:B------:R-:W-:-:S07]  /*1c60*/  LOP3.LUT R0, R5, R0, R6, 0xfe, !PT ;  /* 0x0000000005007212 */ /* 0x000fce00078efe06 */
.L_x_21432:
[----:B------:R-:W-:Y:S05]  /*1c70*/  BSYNC B0 ;  /* 0x0000000000007941 */ /* 0x000fea0003800000 */
.L_x_21431:
[----:B------:R-:W-:-:S04]  /*1c80*/  FMUL.FTZ R0, R0, 1 ;  /* 0x3f80000000007820 */ /* 0x000fc80000410000 */
[----:B------:R0:W1:Y:S01]  /*1c90*/  F2F.F64.F32 R28, R0 ;  /* 0x00000000001c7310 */ /* 0x0000620000201800 */
[----:B------:R-:W-:Y:S05]  /*1ca0*/  BRA `(.L_x_21412) ;  /* 0x0000000000a47947 */ /* 0x000fea0003800000 */
.L_x_21424:
        /* <DEDUP_REMOVED lines=14> */
.L_x_21438:
[----:B------:R-:W-:Y:S05]  /*1d90*/  BSYNC B0 ;  /* 0x0000000000007941 */ /* 0x000fea0003800000 */
.L_x_21437:
[----:B------:R-:W-:-:S04]  /*1da0*/  FMUL.FTZ R0, R0, 1 ;  /* 0x3f80000000007820 */ /* 0x000fc80000410000 */
[----:B------:R0:W1:Y:S01]  /*1db0*/  F2F.F64.F32 R28, R0 ;  /* 0x00000000001c7310 */ /* 0x0000620000201800 */
[----:B------:R-:W-:Y:S05]  /*1dc0*/  BRA `(.L_x_21412) ;  /* 0x00000000005c7947 */ /* 0x000fea0003800000 */
.L_x_21411:
        /* <DEDUP_REMOVED lines=16> */
.L_x_21439:
[----:B------:R-:W-:Y:S01]  /*1ed0*/  CS2R R28, SRZ ;  /* 0x00000000001c7805 */ /* 0x000fe2000001ff00 */
[----:B------:R-:W-:Y:S06]  /*1ee0*/  BRA `(.L_x_21412) ;  /* 0x0000000000147947 */ /* 0x000fec0003800000 */
.L_x_21436:
[----:B------:R-:W3:Y:S02]  /*1ef0*/  LDG.E.64 R28, desc[UR36][R4.64] ;  /* 0x00000024041c7981 */ /* 0x000ee4000c1e1b00 */
[----:B---3--:R-:W0:Y:S01]  /*1f00*/  I2F.F64.U64 R28, R28 ;  /* 0x0000001c001c7312 */ /* 0x008e220000301800 */
[----:B------:R-:W-:Y:S05]  /*1f10*/  BRA `(.L_x_21412) ;  /* 0x0000000000087947 */ /* 0x000fea0003800000 */
.L_x_21435:
[----:B------:R-:W3:Y:S02]  /*1f20*/  LDG.E R4, desc[UR36][R4.64] ;  /* 0x0000002404047981 */ /* 0x000ee4000c1e1900 */
[----:B---3--:R0:W1:Y:S02]  /*1f30*/  I2F.F64.U32 R28, R4 ;  /* 0x00000004001c7312 */ /* 0x0080640000201800 */
.L_x_21412:
[----:B------:R-:W2:Y:S02]  /*1f40*/  S2R R33, SR_TID.X ;  /* 0x0000000000217919 */ /* 0x000ea40000002100 */
[----:B--2---:R-:W-:-:S07]  /*1f50*/  VIADD R33, R33, 0x80 ;  /* 0x0000008021217836 */ /* 0x004fce0000000000 */
.L_x_21373:
[----:B------:R-:W-:Y:S05]  /*1f60*/  BSYNC B6 ;  /* 0x0000000000067941 */ /* 0x000fea0003800000 */
.L_x_21372:
        /* <DEDUP_REMOVED lines=24> */
.L_x_21445:
[----:B------:R-:W2:Y:S02]  /*20f0*/  LDG.E.U8 R4, desc[UR36][R4.64] ;  /* 0x0000002404047981 */ /* 0x000ea4000c1e1100 */
[----:B--2---:R0:W2:Y:S01]  /*2100*/  I2F.F64.U16 R36, R4 ;  /* 0x0000000400247312 */ /* 0x0040a20000101800 */
[----:B------:R-:W-:Y:S05]  /*2110*/  BRA `(.L_x_21447) ;  /* 0x0000000c00707947 */ /* 0x000fea0003800000 */
.L_x_21444:
        /* <DEDUP_REMOVED lines=9> */
.L_x_21449:
[----:B------:R-:W2:Y:S02]  /*21b0*/  LDG.E R4, desc[UR36][R4.64] ;  /* 0x0000002404047981 */ /* 0x000ea4000c1e1900 */
[----:B--2---:R0:W2:Y:S01]  /*21c0*/  I2F.F64 R36, R4 ;  /* 0x0000000400247312 */ /* 0x0040a20000201c00 */
[----:B------:R-:W-:Y:S05]  /*21d0*/  BRA `(.L_x_21447) ;  /* 0x0000000c00407947 */ /* 0x000fea0003800000 */
.L_x_21448:
[----:B------:R-:W2:Y:S02]  /*21e0*/  LDG.E.U16 R4, desc[UR36][R4.64] ;  /* 0x0000002404047981 */ /* 0x000ea4000c1e1500 */
[----:B--2---:R0:W2:Y:S01]  /*21f0*/  I2F.F64.S16 R36, R4 ;  /* 0x0000000400247312 */ /* 0x0040a20000101c00 */
[----:B------:R-:W-:Y:S05]  /*2200*/  BRA `(.L_x_21447) ;  /* 0x0000000c00347947 */ /* 0x000fea0003800000 */
.L_x_21443:
        /* <DEDUP_REMOVED lines=10> */
.L_x_21451:
[----:B------:R-:W2:Y:S02]  /*22b0*/  LDG.E.U16 R0, desc[UR36][R4.64] ;  /* 0x0000002404007981 */ /* 0x000ea4000c1e1500 */
[----:B--2---:R-:W-:-:S05]  /*22c0*/  HADD2.F32 R0, -RZ, R0.H0_H0 ;  /* 0x20000000ff007230 */ /* 0x004fca0000004100 */
[----:B------:R-:W-:-:S04]  /*22d0*/  FMUL.FTZ R0, R0, 1 ;  /* 0x3f80000000007820 */ /* 0x000fc80000410000 */
[----:B------:R0:W2:Y:S01]  /*22e0*/  F2F.F64.F32 R36, R0 ;  /* 0x0000000000247310 */ /* 0x0000a20000201800 */
[----:B------:R-:W-:Y:S05]  /*22f0*/  BRA `(.L_x_21447) ;  /* 0x0000000800f87947 */ /* 0x000fea0003800000 */
.L_x_21450:
        /* <DEDUP_REMOVED lines=10> */
.L_x_21453:
[----:B------:R-:W2:Y:S02]  /*23a0*/  LDG.E.U16 R4, desc[UR36][R4.64] ;  /* 0x0000002404047981 */ /* 0x000ea4000c1e1500 */
[----:B--2---:R-:W-:-:S05]  /*23b0*/  HADD2.F32 R0, -RZ, R4.H0_H0 ;  /* 0x20000004ff007230 */ /* 0x004fca0000004100 */
[----:B------:R-:W-:-:S04]  /*23c0*/  FMUL.FTZ R0, R0, 1 ;  /* 0x3f80000000007820 */ /* 0x000fc80000410000 */
[----:B------:R0:W2:Y:S01]  /*23d0*/  F2F.F64.F32 R36, R0 ;  /* 0x0000000000247310 */ /* 0x0000a20000201800 */
[----:B------:R-:W-:Y:S05]  /*23e0*/  BRA `(.L_x_21447) ;  /* 0x0000000800bc7947 */ /* 0x000fea0003800000 */
.L_x_21452:
[----:B------:R0:W5:Y:S01]  /*23f0*/  LDG.E.64 R36, desc[UR36][R4.64] ;  /* 0x0000002404247981 */ /* 0x000162000c1e1b00 */
[----:B------:R-:W-:Y:S05]  /*2400*/  BRA `(.L_x_21447) ;  /* 0x0000000800b47947 */ /* 0x000fea0003800000 */
.L_x_21442:
        /* <DEDUP_REMOVED lines=13> */
.L_x_21456:
[----:B------:R0:W5:Y:S01]  /*24e0*/  LDG.E.64 R36, desc[UR36][R4.64] ;  /* 0x0000002404247981 */ /* 0x000162000c1e1b00 */
[----:B------:R-:W-:Y:S05]  /*24f0*/  BRA `(.L_x_21447) ;  /* 0x0000000800787947 */ /* 0x000fea0003800000 */
.L_x_21455:
        /* <DEDUP_REMOVED lines=28> */
.L_x_21458:
        /* <DEDUP_REMOVED lines=15> */
.L_x_21457:
[----:B------:R-:W2:Y:S02]  /*27b0*/  LDG.E.U16 R0, desc[UR36][R4.64] ;  /* 0x0000002404007981 */ /* 0x000ea4000c1e1500 */
[----:B--2---:R-:W-:-:S04]  /*27c0*/  IMAD.U32 R0, R0, 0x10000, RZ ;  /* 0x0001000000007824 */ /* 0x004fc800078e00ff */
[----:B------:R-:W-:-:S04]  /*27d0*/  FMUL.FTZ R0, R0, 1 ;  /* 0x3f80000000007820 */ /* 0x000fc80000410000 */
[----:B------:R2:W3:Y:S01]  /*27e0*/  F2F.F64.F32 R36, R0 ;  /* 0x0000000000247310 */ /* 0x0004e20000201800 */
[----:B------:R-:W-:Y:S05]  /*27f0*/  BRA `(.L_x_21447) ;  /* 0x0000000400b87947 */ /* 0x000fea0003800000 */
.L_x_21454:
        /* <DEDUP_REMOVED lines=11> */
.L_x_21461:
        /* <DEDUP_REMOVED lines=21> */
.L_x_21465:
[----:B------:R-:W-:Y:S05]  /*2a00*/  BSYNC B1 ;  /* 0x0000000000017941 */ /* 0x000fea0003800000 */
.L_x_21464:
[----:B------:R-:W-:Y:S01]  /*2a10*/  LEA R5, R0, 0x3b800000, 0x17 ;  /* 0x3b80000000057811 */ /* 0x000fe200078eb8ff */
[----:B------:R-:W-:-:S05]  /*2a20*/  IMAD.SHL.U32 R0, R3, 0x100000, RZ ;  /* 0x0010000003007824 */ /* 0x000fca00078e00ff */
[----:B------:R-:W-:-:S07]  /*2a30*/  LOP3.LUT R0, R5, R0, R6, 0xfe, !PT ;  /* 0x0000000005007212 */ /* 0x000fce00078efe06 */
.L_x_21463:
[----:B------:R-:W-:Y:S05]  /*2a40*/  BSYNC B0 ;  /* 0x0000000000007941 */ /* 0x000fea0003800000 */
.L_x_21462:
[----:B------:R-:W-:-:S04]  /*2a50*/  FMUL.FTZ R0, R0, 1 ;  /* 0x3f80000000007820 */ /* 0x000fc80000410000 */
[----:B------:R0:W2:Y:S01]  /*2a60*/  F2F.F64.F32 R36, R0 ;  /* 0x0000000000247310 */ /* 0x0000a20000201800 */
[----:B------:R-:W-:Y:S05]  /*2a70*/  BRA `(.L_x_21447) ;  /* 0x0000000400187947 */ /* 0x000fea0003800000 */
.L_x_21460:
        /* <DEDUP_REMOVED lines=21> */
.L_x_21469:
[----:B------:R-:W-:Y:S05]  /*2bd0*/  BSYNC B1 ;  /* 0x0000000000017941 */ /* 0x000fea0003800000 */
.L_x_21468:
[----:B------:R-:W-:Y:S01]  /*2be0*/  LEA R5, R0, 0x37800000, 0x17 ;  /* 0x3780000000057811 */ /* 0x000fe200078eb8ff */
[----:B------:R-:W-:-:S05]  /*2bf0*/  IMAD.SHL.U32 R0, R3, 0x200000, RZ ;  /* 0x0020000003007824 */ /* 0x000fca00078e00ff */
[----:B------:R-:W-:-:S07]  /*2c00*/  LOP3.LUT R0, R5, R0, R6, 0xfe, !PT ;  /* 0x0000000005007212 */ /* 0x000fce00078efe06 */
.L_x_21467:
[----:B------:R-:W-:Y:S05]  /*2c10*/  BSYNC B0 ;  /* 0x0000000000007941 */ /* 0x000fea0003800000 */
.L_x_21466:
[----:B------:R-:W-:-:S04]  /*2c20*/  FMUL.FTZ R0, R0, 1 ;  /* 0x3f80000000007820 */ /* 0x000fc80000410000 */
[----:B------:R0:W2:Y:S01]  /*2c30*/  F2F.F64.F32 R36, R0 ;  /* 0x0000000000247310 */ /* 0x0000a20000201800 */
[----:B------:R-:W-:Y:S05]  /*2c40*/  BRA `(.L_x_21447) ;  /* 0x0000000000a47947 */ /* 0x000fea0003800000 */
.L_x_21459:
        /* <DEDUP_REMOVED lines=14> */
.L_x_21473:
[----:B------:R-:W-:Y:S05]  /*2d30*/  BSYNC B0 ;  /* 0x0000000000007941 */ /* 0x000fea0003800000 */
.L_x_21472:
[----:B------:R-:W-:-:S04]  /*2d40*/  FMUL.FTZ R0, R0, 1 ;  /* 0x3f80000000007820 */ /* 0x000fc80000410000 */
[----:B------:R0:W2:Y:S01]  /*2d50*/  F2F.F64.F32 R36, R0 ;  /* 0x0000000000247310 */ /* 0x0000a20000201800 */
[----:B------:R-:W-:Y:S05]  /*2d60*/  BRA `(.L_x_21447) ;  /* 0x00000000005c7947 */ /* 0x000fea0003800000 */
.L_x_21446:
        /* <DEDUP_REMOVED lines=16> */
.L_x_21474:
[----:B------:R-:W-:Y:S01]  /*2e70*/  CS2R R36, SRZ ;  /* 0x0000000000247805 */ /* 0x000fe2000001ff00 */
[----:B------:R-:W-:Y:S06]  /*2e80*/  BRA `(.L_x_21447) ;  /* 0x0000000000147947 */ /* 0x000fec0003800000 */
.L_x_21471:
[----:B------:R-:W2:Y:S02]  /*2e90*/  LDG.E.64 R36, desc[UR36][R4.64] ;  /* 0x0000002404247981 */ /* 0x000ea4000c1e1b00 */
[----:B--2---:R-:W0:Y:S01]  /*2ea0*/  I2F.F64.U64 R36, R36 ;  /* 0x0000002400247312 */ /* 0x004e220000301800 */
[----:B------:R-:W-:Y:S05]  /*2eb0*/  BRA `(.L_x_21447) ;  /* 0x0000000000087947 */ /* 0x000fea0003800000 */
.L_x_21470:
[----:B------:R-:W2:Y:S02]  /*2ec0*/  LDG.E R4, desc[UR36][R4.64] ;  /* 0x0000002404047981 */ /* 0x000ea4000c1e1900 */
[----:B--2---:R0:W2:Y:S02]  /*2ed0*/  I2F.F64.U32 R36, R4 ;  /* 0x0000000400247312 */ /* 0x0040a40000201800 */
.L_x_21447:
        /* <DEDUP_REMOVED lines=19> */
.L_x_21478:
[----:B------:R-:W2:Y:S02]  /*3010*/  LDG.E.U8 R4, desc[UR36][R4.64] ;  /* 0x0000002404047981 */ /* 0x000ea4000c1e1100 */
[----:B--2---:R0:W2:Y:S01]  /*3020*/  I2F.F64.U16 R26, R4 ;  /* 0x00000004001a7312 */ /* 0x0040a20000101800 */
[----:B------:R-:W-:Y:S05]  /*3030*/  BRA `(.L_x_21480) ;  /* 0x0000000c00707947 */ /* 0x000fea0003800000 */
.L_x_21477:
        /* <DEDUP_REMOVED lines=9> */
.L_x_21482:
[----:B------:R-:W2:Y:S02]  /*30d0*/  LDG.E R4, desc[UR36][R4.64] ;  /* 0x0000002404047981 */ /* 0x000ea4000c1e1900 */
[----:B--2---:R0:W2:Y:S01]  /*30e0*/  I2F.F64 R26, R4 ;  /* 0x00000004001a7312 */ /* 0x0040a20000201c00 */
[----:B------:R-:W-:Y:S05]  /*30f0*/  BRA `(.L_x_21480) ;  /* 0x0000000c00407947 */ /* 0x000fea0003800000 */
.L_x_21481:
[----:B------:R-:W2:Y:S02]  /*3100*/  LDG.E.U16 R4, desc[UR36][R4.64] ;  /* 0x0000002404047981 */ /* 0x000ea4000c1e1500 */
[----:B--2---:R0:W2:Y:S01]  /*3110*/  I2F.F64.S16 R26, R4 ;  /* 0x00000004001a7312 */ /* 0x0040a20000101c00 */
[----:B------:R-:W-:Y:S05]  /*3120*/  BRA `(.L_x_21480) ;  /* 0x0000000c00347947 */ /* 0x000fea0003800000 */
.L_x_21476:
        /* <DEDUP_REMOVED lines=10> */
.L_x_21484:
[----:B------:R-:W2:Y:S02]  /*31d0*/  LDG.E.U16 R0, desc[UR36][R4.64] ;  /* 0x0000002404007981 */ /* 0x000ea4000c1e1500 */
[----:B--2---:R-:W-:-:S05]  /*31e0*/  HADD2.F32 R0, -RZ, R0.H0_H0 ;  /* 0x20000000ff007230 */ /* 0x004fca0000004100 */
[----:B------:R-:W-:-:S04]  /*31f0*/  FMUL.FTZ R0, R0, 1 ;  /* 0x3f80000000007820 */ /* 0x000fc80000410000 */
[----:B------:R0:W2:Y:S01]  /*3200*/  F2F.F64.F32 R26, R0 ;  /* 0x00000000001a7310 */ /* 0x0000a20000201800 */
[----:B------:R-:W-:Y:S05]  /*3210*/  BRA `(.L_x_21480) ;  /* 0x0000000800f87947 */ /* 0x000fea0003800000 */
.L_x_21483:
        /* <DEDUP_REMOVED lines=10> */
.L_x_21486:
[----:B------:R-:W2:Y:S02]  /*32c0*/  LDG.E.U16 R4, desc[UR36][R4.64] ;  /* 0x0000002404047981 */ /* 0x000ea4000c1e1500 */
[----:B--2---:R-:W-:-:S05]  /*32d0*/  HADD2.F32 R0, -RZ, R4.H0_H0 ;  /* 0x20000004ff007230 */ /* 0x004fca0000004100 */
[----:B------:R-:W-:-:S04]  /*32e0*/  FMUL.FTZ R0, R0, 1 ;  /* 0x3f80000000007820 */ /* 0x000fc80000410000 */
[----:B------:R0:W2:Y:S01]  /*32f0*/  F2F.F64.F32 R26, R0 ;  /* 0x00000000001a7310 */ /* 0x0000a20000201800 */
[----:B------:R-:W-:Y:S05]  /*3300*/  BRA `(.L_x_21480) ;  /* 0x0000000800bc7947 */ /* 0x000fea0003800000 */
.L_x_21485:
[----:B------:R0:W5:Y:S01]  /*3310*/  LDG.E.64 R26, desc[UR36][R4.64] ;  /* 0x00000024041a7981 */ /* 0x000162000c1e1b00 */
[----:B------:R-:W-:Y:S05]  /*3320*/  BRA `(.L_x_21480) ;  /* 0x0000000800b47947 */ /* 0x000fea0003800000 */
.L_x_21475:
        /* <DEDUP_REMOVED lines=13> */
.L_x_21489:
[----:B------:R0:W5:Y:S01]  /*3400*/  LDG.E.64 R26, desc[UR36][R4.64] ;  /* 0x00000024041a7981 */ /* 0x000162000c1e1b00 */
[----:B------:R-:W-:Y:S05]  /*3410*/  BRA `(.L_x_21480) ;  /* 0x0000000800787947 */ /* 0x000fea0003800000 */
.L_x_21488:
        /* <DEDUP_REMOVED lines=28> */
.L_x_21491:
        /* <DEDUP_REMOVED lines=15> */
.L_x_21490:
[----:B------:R-:W2:Y:S02]  /*36d0*/  LDG.E.U16 R0, desc[UR36][R4.64] ;  /* 0x0000002404007981 */ /* 0x000ea4000c1e1500 */
[----:B--2---:R-:W-:-:S04]  /*36e0*/  IMAD.U32 R0, R0, 0x10000, RZ ;  /* 0x0001000000007824 */ /* 0x004fc800078e00ff */
[----:B------:R-:W-:-:S04]  /*36f0*/  FMUL.FTZ R0, R0, 1 ;  /* 0x3f80000000007820 */ /* 0x000fc80000410000 */
[----:B------:R0:W2:Y:S01]  /*3700*/  F2F.F64.F32 R26, R0 ;  /* 0x00000000001a7310 */ /* 0x0000a20000201800 */
[----:B------:R-:W-:Y:S05]  /*3710*/  BRA `(.L_x_21480) ;  /* 0x0000000400b87947 */ /* 0x000fea0003800000 */
.L_x_21487:
        /* <DEDUP_REMOVED lines=11> */
.L_x_21494:
        /* <DEDUP_REMOVED lines=21> */
.L_x_21498:
[----:B------:R-:W-:Y:S05]  /*3920*/  BSYNC B1 ;  /* 0x0000000000017941 */ /* 0x000fea0003800000 */
.L_x_21497:
[----:B------:R-:W-:Y:S01]  /*3930*/  LEA R5, R0, 0x3b800000, 0x17 ;  /* 0x3b80000000057811 */ /* 0x000fe200078eb8ff */
[----:B------:R-:W-:-:S05]  /*3940*/  IMAD.SHL.U32 R0, R3, 0x100000, RZ ;  /* 0x0010000003007824 */ /* 0x000fca00078e00ff */
[----:B------:R-:W-:-:S07]  /*3950*/  LOP3.LUT R0, R5, R0, R6, 0xfe, !PT ;  /* 0x0000000005007212 */ /* 0x000fce00078efe06 */
.L_x_21496:
[----:B------:R-:W-:Y:S05]  /*3960*/  BSYNC B0 ;  /* 0x0000000000007941 */ /* 0x000fea0003800000 */
.L_x_21495:
[----:B------:R-:W-:-:S04]  /*3970*/  FMUL.FTZ R0, R0, 1 ;  /* 0x3f80000000007820 */ /* 0x000fc80000410000 */
[----:B------:R0:W2:Y:S01]  /*3980*/  F2F.F64.F32 R26, R0 ;  /* 0x00000000001a7310 */ /* 0x0000a20000201800 */
[----:B------:R-:W-:Y:S05]  /*3990*/  BRA `(.L_x_21480) ;  /* 0x0000000400187947 */ /* 0x000fea0003800000 */
.L_x_21493:
        /* <DEDUP_REMOVED lines=21> */
.L_x_21502:
[----:B------:R-:W-:Y:S05]  /*3af0*/  BSYNC B1 ;  /* 0x0000000000017941 */ /* 0x000fea0003800000 */
.L_x_21501:
[----:B------:R-:W-:Y:S01]  /*3b00*/  LEA R5, R0, 0x37800000, 0x17 ;  /* 0x3780000000057811 */ /* 0x000fe200078eb8ff */
[----:B------:R-:W-:-:S05]  /*3b10*/  IMAD.SHL.U32 R0, R3, 0x200000, RZ ;  /* 0x0020000003007824 */ /* 0x000fca00078e00ff */
[----:B------:R-:W-:-:S07]  /*3b20*/  LOP3.LUT R0, R5, R0, R6, 0xfe, !PT ;  /* 0x0000000005007212 */ /* 0x000fce00078efe06 */
.L_x_21500:
[----:B------:R-:W-:Y:S05]  /*3b30*/  BSYNC B0 ;  /* 0x0000000000007941 */ /* 0x000fea0003800000 */
.L_x_21499:
[----:B------:R-:W-:-:S04]  /*3b40*/  FMUL.FTZ R0, R0, 1 ;  /* 0x3f80000000007820 */ /* 0x000fc80000410000 */
[----:B------:R0:W2:Y:S01]  /*3b50*/  F2F.F64.F32 R26, R0 ;  /* 0x00000000001a7310 */ /* 0x0000a20000201800 */
[----:B------:R-:W-:Y:S05]  /*3b60*/  BRA `(.L_x_21480) ;  /* 0x0000000000a47947 */ /* 0x000fea0003800000 */
.L_x_21492:
        /* <DEDUP_REMOVED lines=14> */
.L_x_21506:
[----:B------:R-:W-:Y:S05]  /*3c50*/  BSYNC B0 ;  /* 0x0000000000007941 */ /* 0x000fea0003800000 */
.L_x_21505:
[----:B------:R-:W-:-:S04]  /*3c60*/  FMUL.FTZ R0, R0, 1 ;  /* 0x3f80000000007820 */ /* 0x000fc80000410000 */
[----:B------:R0:W2:Y:S01]  /*3c70*/  F2F.F64.F32 R26, R0 ;  /* 0x00000000001a7310 */ /* 0x0000a20000201800 */
[----:B------:R-:W-:Y:S05]  /*3c80*/  BRA `(.L_x_21480) ;  /* 0x00000000005c7947 */ /* 0x000fea0003800000 */
.L_x_21479:
        /* <DEDUP_REMOVED lines=16> */
.L_x_21507:
[----:B------:R-:W-:Y:S01]  /*3d90*/  CS2R R26, SRZ ;  /* 0x00000000001a7805 */ /* 0x000fe2000001ff00 */
[----:B------:R-:W-:Y:S06]  /*3da0*/  BRA `(.L_x_21480) ;  /* 0x0000000000147947 */ /* 0x000fec0003800000 */
.L_x_21504:
[----:B------:R-:W2:Y:S02]  /*3db0*/  LDG.E.64 R26, desc[UR36][R4.64] ;  /* 0x00000024041a7981 */ /* 0x000ea4000c1e1b00 */
[----:B--2---:R-:W0:Y:S01]  /*3dc0*/  I2F.F64.U64 R26, R26 ;  /* 0x0000001a001a7312 */ /* 0x004e220000301800 */
[----:B------:R-:W-:Y:S05]  /*3dd0*/  BRA `(.L_x_21480) ;  /* 0x0000000000087947 */ /* 0x000fea0003800000 */
.L_x_21503:
[----:B------:R-:W2:Y:S02]  /*3de0*/  LDG.E R4, desc[UR36][R4.64] ;  /* 0x0000002404047981 */ /* 0x000ea4000c1e1900 */
[----:B--2---:R0:W2:Y:S02]  /*3df0*/  I2F.F64.U32 R26, R4 ;  /* 0x00000004001a7312 */ /* 0x0040a40000201800 */
.L_x_21480:
[----:B------:R-:W-:-:S07]  /*3e00*/  VIADD R33, R33, 0x80 ;  /* 0x0000008021217836 */ /* 0x000fce0000000000 */
.L_x_21441:
[----:B------:R-:W-:Y:S05]  /*3e10*/  BSYNC B6 ;  /* 0x0000000000067941 */ /* 0x000fea0003800000 */
.L_x_21440:
        /* <DEDUP_REMOVED lines=26> */
.L_x_21513:
[----:B------:R-:W3:Y:S02]  /*3fc0*/  LDG.E.U8 R4, desc[UR36][R4.64] ;  /* 0x0000002404047981 */ /* 0x000ee4000c1e1100 */
[----:B---3--:R0:W3:Y:S01]  /*3fd0*/  I2F.F64.U16 R22, R4 ;  /* 0x0000000400167312 */ /* 0x0080e20000101800 */
[----:B------:R-:W-:Y:S05]  /*3fe0*/  BRA `(.L_x_21515) ;  /* 0x0000000c00707947 */ /* 0x000fea0003800000 */
.L_x_21512:
        /* <DEDUP_REMOVED lines=9> */
.L_x_21517:
[----:B------:R-:W3:Y:S02]  /*4080*/  LDG.E R4, desc[UR36][R4.64] ;  /* 0x0000002404047981 */ /* 0x000ee4000c1e1900 */
[----:B---3--:R0:W3:Y:S01]  /*4090*/  I2F.F64 R22, R4 ;  /* 0x0000000400167312 */ /* 0x0080e20000201c00 */
[----:B------:R-:W-:Y:S05]  /*40a0*/  BRA `(.L_x_21515) ;  /* 0x0000000c00407947 */ /* 0x000fea0003800000 */
.L_x_21516:
[----:B------:R-:W3:Y:S02]  /*40b0*/  LDG.E.U16 R4, desc[UR36][R4.64] ;  /* 0x0000002404047981 */ /* 0x000ee4000c1e1500 */
[----:B---3--:R0:W3:Y:S01]  /*40c0*/  I2F.F64.S16 R22, R4 ;  /* 0x0000000400167312 */ /* 0x0080e20000101c00 */
[----:B------:R-:W-:Y:S05]  /*40d0*/  BRA `(.L_x_21515) ;  /* 0x0000000c00347947 */ /* 0x000fea0003800000 */
.L_x_21511:
        /* <DEDUP_REMOVED lines=10> */
.L_x_21519:
[----:B------:R-:W3:Y:S02]  /*4180*/  LDG.E.U16 R0, desc[UR36][R4.64] ;  /* 0x0000002404007981 */ /* 0x000ee4000c1e1500 */
[----:B---3--:R-:W-:-:S05]  /*4190*/  HADD2.F32 R0, -RZ, R0.H0_H0 ;  /* 0x20000000ff007230 */ /* 0x008fca0000004100 */
[----:B------:R-:W-:-:S04]  /*41a0*/  FMUL.FTZ R0, R0, 1 ;  /* 0x3f80000000007820 */ /* 0x000fc80000410000 */
[----:B------:R0:W3:Y:S01]  /*41b0*/  F2F.F64.F32 R22, R0 ;  /* 0x0000000000167310 */ /* 0x0000e20000201800 */
[----:B------:R-:W-:Y:S05]  /*41c0*/  BRA `(.L_x_21515) ;  /* 0x0000000800f87947 */ /* 0x000fea0003800000 */
.L_x_21518:
        /* <DEDUP_REMOVED lines=10> */
.L_x_21521:
[----:B------:R-:W3:Y:S02]  /*4270*/  LDG.E.U16 R4, desc[UR36][R4.64] ;  /* 0x0000002404047981 */ /* 0x000ee4000c1e1500 */
[----:B---3--:R-:W-:-:S05]  /*4280*/  HADD2.F32 R0, -RZ, R4.H0_H0 ;  /* 0x20000004ff007230 */ /* 0x008fca0000004100 */
[----:B------:R-:W-:-:S04]  /*4290*/  FMUL.FTZ R0, R0, 1 ;  /* 0x3f80000000007820 */ /* 0x000fc80000410000 */
[----:B------:R0:W3:Y:S01]  /*42a0*/  F2F.F64.F32 R22, R0 ;  /* 0x0000000000167310 */ /* 0x0000e20000201800 */
[----:B------:R-:W-:Y:S05]  /*42b0*/  BRA `(.L_x_21515) ;  /* 0x0000000800bc7947 */ /* 0x000fea0003800000 */
.L_x_21520:
[----:B------:R0:W5:Y:S01]  /*42c0*/  LDG.E.64 R22, desc[UR36][R4.64] ;  /* 0x0000002404167981 */ /* 0x000162000c1e1b00 */
[----:B------:R-:W-:Y:S05]  /*42d0*/  BRA `(.L_x_21515) ;  /* 0x0000000800b47947 */ /* 0x000fea0003800000 */
.L_x_21510:
        /* <DEDUP_REMOVED lines=13> */
.L_x_21524:
[----:B------:R0:W5:Y:S01]  /*43b0*/  LDG.E.64 R22, desc[UR36][R4.64] ;  /* 0x0000002404167981 */ /* 0x000162000c1e1b00 */
[----:B------:R-:W-:Y:S05]  /*43c0*/  BRA `(.L_x_21515) ;  /* 0x0000000800787947 */ /* 0x000fea0003800000 */
.L_x_21523:
        /* <DEDUP_REMOVED lines=28> */
.L_x_21526:
        /* <DEDUP_REMOVED lines=15> */
.L_x_21525:
[----:B------:R-:W3:Y:S02]  /*4680*/  LDG.E.U16 R0, desc[UR36][R4.64] ;  /* 0x0000002404007981 */ /* 0x000ee4000c1e1500 */
[----:B---3--:R-:W-:-:S04]  /*4690*/  IMAD.U32 R0, R0, 0x10000, RZ ;  /* 0x0001000000007824 */ /* 0x008fc800078e00ff */
[----:B------:R-:W-:-:S04]  /*46a0*/  FMUL.FTZ R0, R0, 1 ;  /* 0x3f80000000007820 */ /* 0x000fc80000410000 */
[----:B------:R3:W0:Y:S01]  /*46b0*/  F2F.F64.F32 R22, R0 ;  /* 0x0000000000167310 */ /* 0x0006220000201800 */
[----:B------:R-:W-:Y:S05]  /*46c0*/  BRA `(.L_x_21515) ;  /* 0x0000000400b87947 */ /* 0x000fea0003800000 */
.L_x_21522:
        /* <DEDUP_REMOVED lines=11> */
.L_x_21529:
        /* <DEDUP_REMOVED lines=21> */
.L_x_21533:
[----:B------:R-:W-:Y:S05]  /*48d0*/  BSYNC B1 ;  /* 0x0000000000017941 */ /* 0x000fea0003800000 */
.L_x_21532:
[----:B------:R-:W-:Y:S01]  /*48e0*/  LEA R5, R0, 0x3b800000, 0x17 ;  /* 0x3b80000000057811 */ /* 0x000fe200078eb8ff */
[----:B------:R-:W-:-:S05]  /*48f0*/  IMAD.SHL.U32 R0, R3, 0x100000, RZ ;  /* 0x0010000003007824 */ /* 0x000fca00078e00ff */
[----:B------:R-:W-:-:S07]  /*4900*/  LOP3.LUT R0, R5, R0, R6, 0xfe, !PT ;  /* 0x0000000005007212 */ /* 0x000fce00078efe06 */
.L_x_21531:
[----:B------:R-:W-:Y:S05]  /*4910*/  BSYNC B0 ;  /* 0x0000000000007941 */ /* 0x000fea0003800000 */
.L_x_21530:
[----:B------:R-:W-:-:S04]  /*4920*/  FMUL.FTZ R0, R0, 1 ;  /* 0x3f80000000007820 */ /* 0x000fc80000410000 */
[----:B------:R0:W3:Y:S01]  /*4930*/  F2F.F64.F32 R22, R0 ;  /* 0x0000000000167310 */ /* 0x0000e20000201800 */
[----:B------:R-:W-:Y:S05]  /*4940*/  BRA `(.L_x_21515) ;  /* 0x0000000400187947 */ /* 0x000fea0003800000 */
.L_x_21528:
        /* <DEDUP_REMOVED lines=21> */
.L_x_21537:
[----:B------:R-:W-:Y:S05]  /*4aa0*/  BSYNC B1 ;  /* 0x0000000000017941 */ /* 0x000fea0003800000 */
.L_x_21536:
[----:B------:R-:W-:Y:S01]  /*4ab0*/  LEA R5, R0, 0x37800000, 0x17 ;  /* 0x3780000000057811 */ /* 0x000fe200078eb8ff */
[----:B------:R-:W-:-:S05]  /*4ac0*/  IMAD.SHL.U32 R0, R3, 0x200000, RZ ;  /* 0x0020000003007824 */ /* 0x000fca00078e00ff */
[----:B------:R-:W-:-:S07]  /*4ad0*/  LOP3.LUT R0, R5, R0, R6, 0xfe, !PT ;  /* 0x0000000005007212 */ /* 0x000fce00078efe06 */
.L_x_21535:
[----:B------:R-:W-:Y:S05]  /*4ae0*/  BSYNC B0 ;  /* 0x0000000000007941 */ /* 0x000fea0003800000 */
.L_x_21534:
[----:B------:R-:W-:-:S04]  /*4af0*/  FMUL.FTZ R0, R0, 1 ;  /* 0x3f80000000007820 */ /* 0x000fc80000410000 */
[----:B------:R0:W3:Y:S01]  /*4b00*/  F2F.F64.F32 R22, R0 ;  /* 0x0000000000167310 */ /* 0x0000e20000201800 */
[----:B------:R-:W-:Y:S05]  /*4b10*/  BRA `(.L_x_21515) ;  /* 0x0000000000a47947 */ /* 0x000fea0003800000 */
.L_x_21527:
        /* <DEDUP_REMOVED lines=14> */
.L_x_21541:
[----:B------:R-:W-:Y:S05]  /*4c00*/  BSYNC B0 ;  /* 0x0000000000007941 */ /* 0x000fea0003800000 */
.L_x_21540:
[----:B------:R-:W-:-:S04]  /*4c10*/  FMUL.FTZ R0, R0, 1 ;  /* 0x3f80000000007820 */ /* 0x000fc80000410000 */
[----:B------:R0:W3:Y:S01]  /*4c20*/  F2F.F64.F32 R22, R0 ;  /* 0x0000000000167310 */ /* 0x0000e20000201800 */
[----:B------:R-:W-:Y:S05]  /*4c30*/  BRA `(.L_x_21515) ;  /* 0x00000000005c7947 */ /* 0x000fea0003800000 */
.L_x_21514:
        /* <DEDUP_REMOVED lines=16> */
.L_x_21542:
[----:B------:R-:W-:Y:S01]  /*4d40*/  CS2R R22, SRZ ;  /* 0x0000000000167805 */ /* 0x000fe2000001ff00 */
[----:B------:R-:W-:Y:S06]  /*4d50*/  BRA `(.L_x_21515) ;  /* 0x0000000000147947 */ /* 0x000fec0003800000 */
.L_x_21539:
[----:B------:R-:W3:Y:S02]  /*4d60*/  LDG.E.64 R22, desc[UR36][R4.64] ;  /* 0x0000002404167981 */ /* 0x000ee4000c1e1b00 */
[----:B---3--:R-:W0:Y:S01]  /*4d70*/  I2F.F64.U64 R22, R22 ;  /* 0x0000001600167312 */ /* 0x008e220000301800 */
[----:B------:R-:W-:Y:S05]  /*4d80*/  BRA `(.L_x_21515) ;  /* 0x0000000000087947 */ /* 0x000fea0003800000 */
.L_x_21538:
[----:B------:R-:W3:Y:S02]  /*4d90*/  LDG.E R4, desc[UR36][R4.64] ;  /* 0x0000002404047981 */ /* 0x000ee4000c1e1900 */
[----:B---3--:R0:W3:Y:S02]  /*4da0*/  I2F.F64.U32 R22, R4 ;  /* 0x0000000400167312 */ /* 0x0080e40000201800 */
.L_x_21515:
        /* <DEDUP_REMOVED lines=19> */
.L_x_21546:
[----:B------:R-:W3:Y:S02]  /*4ee0*/  LDG.E.U8 R4, desc[UR36][R4.64] ;  /* 0x0000002404047981 */ /* 0x000ee4000c1e1100 */
[----:B---3--:R0:W3:Y:S01]  /*4ef0*/  I2F.F64.U16 R18, R4 ;  /* 0x0000000400127312 */ /* 0x0080e20000101800 */
[----:B------:R-:W-:Y:S05]  /*4f00*/  BRA `(.L_x_21548) ;  /* 0x0000000c00707947 */ /* 0x000fea0003800000 */
.L_x_21545:
        /* <DEDUP_REMOVED lines=9> */
.L_x_21550:
[----:B------:R-:W3:Y:S02]  /*4fa0*/  LDG.E R4, desc[UR36][R4.64] ;  /* 0x0000002404047981 */ /* 0x000ee4000c1e1900 */
[----:B---3--:R0:W3:Y:S01]  /*4fb0*/  I2F.F64 R18, R4 ;  /* 0x0000000400127312 */ /* 0x0080e20000201c00 */
[----:B------:R-:W-:Y:S05]  /*4fc0*/  BRA `(.L_x_21548) ;  /* 0x0000000c00407947 */ /* 0x000fea0003800000 */
.L_x_21549:
[----:B------:R-:W3:Y:S02]  /*4fd0*/  LDG.E.U16 R4, desc[UR36][R4.64] ;  /* 0x0000002404047981 */ /* 0x000ee4000c1e1500 */
[----:B---3--:R0:W3:Y:S01]  /*4fe0*/  I2F.F64.S16 R18, R4 ;  /* 0x0000000400127312 */ /* 0x0080e20000101c00 */
[----:B------:R-:W-:Y:S05]  /*4ff0*/  BRA `(.L_x_21548) ;  /* 0x0000000c00347947 */ /* 0x000fea0003800000 */
.L_x_21544:
        /* <DEDUP_REMOVED lines=10> */
.L_x_21552:
[----:B------:R-:W3:Y:S02]  /*50a0*/  LDG.E.U16 R0, desc[UR36][R4.64] ;  /* 0x0000002404007981 */ /* 0x000ee4000c1e1500 */
[----:B---3--:R-:W-:-:S05]  /*50b0*/  HADD2.F32 R0, -RZ, R0.H0_H0 ;  /* 0x20000000ff007230 */ /* 0x008fca0000004100 */
[----:B------:R-:W-:-:S04]  /*50c0*/  FMUL.FTZ R0, R0, 1 ;  /* 0x3f80000000007820 */ /* 0x000fc80000410000 */
[----:B------:R0:W3:Y:S01]  /*50d0*/  F2F.F64.F32 R18, R0 ;  /* 0x0000000000127310 */ /* 0x0000e20000201800 */
[----:B------:R-:W-:Y:S05]  /*50e0*/  BRA `(.L_x_21548) ;  /* 0x0000000800f87947 */ /* 0x000fea0003800000 */
.L_x_21551:
        /* <DEDUP_REMOVED lines=10> */
.L_x_21554:
[----:B------:R-:W3:Y:S02]  /*5190*/  LDG.E.U16 R4, desc[UR36][R4.64] ;  /* 0x0000002404047981 */ /* 0x000ee4000c1e1500 */
[----:B---3--:R-:W-:-:S05]  /*51a0*/  HADD2.F32 R0, -RZ, R4.H0_H0 ;  /* 0x20000004ff007230 */ /* 0x008fca0000004100 */
[----:B------:R-:W-:-:S04]  /*51b0*/  FMUL.FTZ R0, R0, 1 ;  /* 0x3f80000000007820 */ /* 0x000fc80000410000 */
[----:B------:R0:W3:Y:S01]  /*51c0*/  F2F.F64.F32 R18, R0 ;  /* 0x0000000000127310 */ /* 0x0000e20000201800 */
[----:B------:R-:W-:Y:S05]  /*51d0*/  BRA `(.L_x_21548) ;  /* 0x0000000800bc7947 */ /* 0x000fea0003800000 */
.L_x_21553:
[----:B------:R0:W5:Y:S01]  /*51e0*/  LDG.E.64 R18, desc[UR36][R4.64] ;  /* 0x0000002404127981 */ /* 0x000162000c1e1b00 */
[----:B------:R-:W-:Y:S05]  /*51f0*/  BRA `(.L_x_21548) ;  /* 0x0000000800b47947 */ /* 0x000fea0003800000 */
.L_x_21543:
        /* <DEDUP_REMOVED lines=13> */
.L_x_21557:
[----:B------:R0:W5:Y:S01]  /*52d0*/  LDG.E.64 R18, desc[UR36][R4.64] ;  /* 0x0000002404127981 */ /* 0x000162000c1e1b00 */
[----:B------:R-:W-:Y:S05]  /*52e0*/  BRA `(.L_x_21548) ;  /* 0x0000000800787947 */ /* 0x000fea0003800000 */
.L_x_21556:
        /* <DEDUP_REMOVED lines=28> */
.L_x_21559:
        /* <DEDUP_REMOVED lines=15> */
.L_x_21558:
[----:B------:R-:W3:Y:S02]  /*55a0*/  LDG.E.U16 R0, desc[UR36][R4.64] ;  /* 0x0000002404007981 */ /* 0x000ee4000c1e1500 */
[----:B---3--:R-:W-:-:S04]  /*55b0*/  IMAD.U32 R0, R0, 0x10000, RZ ;  /* 0x0001000000007824 */ /* 0x008fc800078e00ff */
[----:B------:R-:W-:-:S04]  /*55c0*/  FMUL.FTZ R0, R0, 1 ;  /* 0x3f80000000007820 */ /* 0x000fc80000410000 */
[----:B------:R0:W3:Y:S01]  /*55d0*/  F2F.F64.F32 R18, R0 ;  /* 0x0000000000127310 */ /* 0x0000e20000201800 */
[----:B------:R-:W-:Y:S05]  /*55e0*/  BRA `(.L_x_21548) ;  /* 0x0000000400b87947 */ /* 0x000fea0003800000 */
.L_x_21555:
        /* <DEDUP_REMOVED lines=11> */
.L_x_21562:
        /* <DEDUP_REMOVED lines=21> */
.L_x_21566:
[----:B------:R-:W-:Y:S05]  /*57f0*/  BSYNC B1 ;  /* 0x0000000000017941 */ /* 0x000fea0003800000 */
.L_x_21565:
[----:B------:R-:W-:Y:S01]  /*5800*/  LEA R5, R0, 0x3b800000, 0x17 ;  /* 0x3b80000000057811 */ /* 0x000fe200078eb8ff */
[----:B------:R-:W-:-:S05]  /*5810*/  IMAD.SHL.U32 R0, R3, 0x100000, RZ ;  /* 0x0010000003007824 */ /* 0x000fca00078e00ff */
[----:B------:R-:W-:-:S07]  /*5820*/  LOP3.LUT R0, R5, R0, R6, 0xfe, !PT ;  /* 0x0000000005007212 */ /* 0x000fce00078efe06 */
.L_x_21564:
[----:B------:R-:W-:Y:S05]  /*5830*/  BSYNC B0 ;  /* 0x0000000000007941 */ /* 0x000fea0003800000 */
.L_x_21563:
[----:B------:R-:W-:-:S04]  /*5840*/  FMUL.FTZ R0, R0, 1 ;  /* 0x3f80000000007820 */ /* 0x000fc80000410000 */
[----:B------:R0:W3:Y:S01]  /*5850*/  F2F.F64.F32 R18, R0 ;  /* 0x0000000000127310 */ /* 0x0000e20000201800 */
[----:B------:R-:W-:Y:S05]  /*5860*/  BRA `(.L_x_21548) ;  /* 0x0000000400187947 */ /* 0x000fea0003800000 */
.L_x_21561:
        /* <DEDUP_REMOVED lines=21> */
.L_x_21570:
[----:B------:R-:W-:Y:S05]  /*59c0*/  BSYNC B1 ;  /* 0x0000000000017941 */ /* 0x000fea0003800000 */
.L_x_21569:
[----:B------:R-:W-:Y:S01]  /*59d0*/  LEA R5, R0, 0x37800000, 0x17 ;  /* 0x3780000000057811 */ /* 0x000fe200078eb8ff */
[----:B------:R-:W-:-:S05]  /*59e0*/  IMAD.SHL.U32 R0, R3, 0x200000, RZ ;  /* 0x0020000003007824 */ /* 0x000fca00078e00ff */
[----:B------:R-:W-:-:S07]  /*59f0*/  LOP3.LUT R0, R5, R0, R6, 0xfe, !PT ;  /* 0x0000000005007212 */ /* 0x000fce00078efe06 */
.L_x_21568:
[----:B------:R-:W-:Y:S05]  /*5a00*/  BSYNC B0 ;  /* 0x0000000000007941 */ /* 0x000fea0003800000 */
.L_x_21567:
[----:B------:R-:W-:-:S04]  /*5a10*/  FMUL.FTZ R0, R0, 1 ;  /* 0x3f80000000007820 */ /* 0x000fc80000410000 */
[----:B------:R0:W3:Y:S01]  /*5a20*/  F2F.F64.F32 R18, R0 ;  /* 0x0000000000127310 */ /* 0x0000e20000201800 */
[----:B------:R-:W-:Y:S05]  /*5a30*/  BRA `(.L_x_21548) ;  /* 0x0000000000a47947 */ /* 0x000fea0003800000 */
.L_x_21560:
        /* <DEDUP_REMOVED lines=14> */
.L_x_21574:
[----:B------:R-:W-:Y:S05]  /*5b20*/  BSYNC B0 ;  /* 0x0000000000007941 */ /* 0x000fea0003800000 */
.L_x_21573:
[----:B------:R-:W-:-:S04]  /*5b30*/  FMUL.FTZ R0, R0, 1 ;  /* 0x3f80000000007820 */ /* 0x000fc80000410000 */
[----:B------:R0:W3:Y:S01]  /*5b40*/  F2F.F64.F32 R18, R0 ;  /* 0x0000000000127310 */ /* 0x0000e20000201800 */
[----:B------:R-:W-:Y:S05]  /*5b50*/  BRA `(.L_x_21548) ;  /* 0x00000000005c7947 */ /* 0x000fea0003800000 */
.L_x_21547:
        /* <DEDUP_REMOVED lines=16> */
.L_x_21575:
[----:B------:R-:W-:Y:S01]  /*5c60*/  CS2R R18, SRZ ;  /* 0x0000000000127805 */ /* 0x000fe2000001ff00 */
[----:B------:R-:W-:Y:S06]  /*5c70*/  BRA `(.L_x_21548) ;  /* 0x0000000000147947 */ /* 0x000fec0003800000 */
.L_x_21572:
[----:B------:R-:W3:Y:S02]  /*5c80*/  LDG.E.64 R18, desc[UR36][R4.64] ;  /* 0x0000002404127981 */ /* 0x000ee4000c1e1b00 */
[----:B---3--:R-:W0:Y:S01]  /*5c90*/  I2F.F64.U64 R18, R18 ;  /* 0x0000001200127312 */ /* 0x008e220000301800 */
[----:B------:R-:W-:Y:S05]  /*5ca0*/  BRA `(.L_x_21548) ;  /* 0x0000000000087947 */ /* 0x000fea0003800000 */
.L_x_21571:
[----:B------:R-:W3:Y:S02]  /*5cb0*/  LDG.E R4, desc[UR36][R4.64] ;  /* 0x0000002404047981 */ /* 0x000ee4000c1e1900 */
[----:B---3--:R0:W3:Y:S02]  /*5cc0*/  I2F.F64.U32 R18, R4 ;  /* 0x0000000400127312 */ /* 0x0080e40000201800 */
.L_x_21548:
[----:B------:R-:W-:-:S07]  /*5cd0*/  VIADD R33, R33, 0x80 ;  /* 0x0000008021217836 */ /* 0x000fce0000000000 */
.L_x_21509:
[----:B------:R-:W-:Y:S05]  /*5ce0*/  BSYNC B6 ;  /* 0x0000000000067941 */ /* 0x000fea0003800000 */
.L_x_21508:
        /* <DEDUP_REMOVED lines=24> */
.L_x_21581:
[----:B------:R-:W3:Y:S02]  /*5e70*/  LDG.E.U8 R4, desc[UR36][R4.64] ;  /* 0x0000002404047981 */ /* 0x000ee4000c1e1100 */
[----:B---3--:R0:W3:Y:S01]  /*5e80*/  I2F.F64.U16 R16, R4 ;  /* 0x0000000400107312 */ /* 0x0080e20000101800 */
[----:B------:R-:W-:Y:S05]  /*5e90*/  BRA `(.L_x_21583) ;  /* 0x0000000c00707947 */ /* 0x000fea0003800000 */
.L_x_21580:
        /* <DEDUP_REMOVED lines=9> */
.L_x_21585:
[----:B------:R-:W3:Y:S02]  /*5f30*/  LDG.E R4, desc[UR36][R4.64] ;  /* 0x0000002404047981 */ /* 0x000ee4000c1e1900 */
[----:B---3--:R0:W3:Y:S01]  /*5f40*/  I2F.F64 R16, R4 ;  /* 0x0000000400107312 */ /* 0x0080e20000201c00 */
[----:B------:R-:W-:Y:S05]  /*5f50*/  BRA `(.L_x_21583) ;  /* 0x0000000c00407947 */ /* 0x000fea0003800000 */
.L_x_21584:
[----:B------:R-:W3:Y:S02]  /*5f60*/  LDG.E.U16 R4, desc[UR36][R4.64] ;  /* 0x0000002404047981 */ /* 0x000ee4000c1e1500 */
[----:B---3--:R0:W3:Y:S01]  /*5f70*/  I2F.F64.S16 R16, R4 ;  /* 0x0000000400107312 */ /* 0x0080e20000101c00 */
[----:B------:R-:W-:Y:S05]  /*5f80*/  BRA `(.L_x_21583) ;  /* 0x0000000c00347947 */ /* 0x000fea0003800000 */
.L_x_21579:
        /* <DEDUP_REMOVED lines=10> */
.L_x_21587:
[----:B------:R-:W3:Y:S02]  /*6030*/  LDG.E.U16 R0, desc[UR36][R4.64] ;  /* 0x0000002404007981 */ /* 0x000ee4000c1e1500 */
[----:B---3--:R-:W-:-:S05]  /*6040*/  HADD2.F32 R0, -RZ, R0.H0_H0 ;  /* 0x20000000ff007230 */ /* 0x008fca0000004100 */
[----:B------:R-:W-:-:S04]  /*6050*/  FMUL.FTZ R0, R0, 1 ;  /* 0x3f80000000007820 */ /* 0x000fc80000410000 */
[----:B------:R0:W3:Y:S01]  /*6060*/  F2F.F64.F32 R16, R0 ;  /* 0x0000000000107310 */ /* 0x0000e20000201800 */
[----:B------:R-:W-:Y:S05]  /*6070*/  BRA `(.L_x_21583) ;  /* 0x0000000800f87947 */ /* 0x000fea0003800000 */
.L_x_21586:
        /* <DEDUP_REMOVED lines=10> */
.L_x_21589:
[----:B------:R-:W3:Y:S02]  /*6120*/  LDG.E.U16 R4, desc[UR36][R4.64] ;  /* 0x0000002404047981 */ /* 0x000ee4000c1e1500 */
[----:B---3--:R-:W-:-:S05]  /*6130*/  HADD2.F32 R0, -RZ, R4.H0_H0 ;  /* 0x20000004ff007230 */ /* 0x008fca0000004100 */
[----:B------:R-:W-:-:S04]  /*6140*/  FMUL.FTZ R0, R0, 1 ;  /* 0x3f80000000007820 */ /* 0x000fc80000410000 */
[----:B------:R0:W3:Y:S01]  /*6150*/  F2F.F64.F32 R16, R0 ;  /* 0x0000000000107310 */ /* 0x0000e20000201800 */
[----:B------:R-:W-:Y:S05]  /*6160*/  BRA `(.L_x_21583) ;  /* 0x0000000800bc7947 */ /* 0x000fea0003800000 */
.L_x_21588:
[----:B------:R0:W5:Y:S01]  /*6170*/  LDG.E.64 R16, desc[UR36][R4.64] ;  /* 0x0000002404107981 */ /* 0x000162000c1e1b00 */
[----:B------:R-:W-:Y:S05]  /*6180*/  BRA `(.L_x_21583) ;  /* 0x0000000800b47947 */ /* 0x000fea0003800000 */
.L_x_21578:
        /* <DEDUP_REMOVED lines=13> */
.L_x_21592:
[----:B------:R0:W5:Y:S01]  /*6260*/  LDG.E.64 R16, desc[UR36][R4.64] ;  /* 0x0000002404107981 */ /* 0x000162000c1e1b00 */
[----:B------:R-:W-:Y:S05]  /*6270*/  BRA `(.L_x_21583) ;  /* 0x0000000800787947 */ /* 0x000fea0003800000 */
.L_x_21591:
        /* <DEDUP_REMOVED lines=28> */
.L_x_21594:
        /* <DEDUP_REMOVED lines=15> */
.L_x_21593:
[----:B------:R-:W3:Y:S02]  /*6530*/  LDG.E.U16 R0, desc[UR36][R4.64] ;  /* 0x0000002404007981 */ /* 0x000ee4000c1e1500 */
[----:B---3--:R-:W-:-:S04]  /*6540*/  IMAD.U32 R0, R0, 0x10000, RZ ;  /* 0x0001000000007824 */ /* 0x008fc800078e00ff */
[----:B------:R-:W-:-:S04]  /*6550*/  FMUL.FTZ R0, R0, 1 ;  /* 0x3f80000000007820 */ /* 0x000fc80000410000 */
[----:B------:R0:W3:Y:S01]  /*6560*/  F2F.F64.F32 R16, R0 ;  /* 0x0000000000107310 */ /* 0x0000e20000201800 */
[----:B------:R-:W-:Y:S05]  /*6570*/  BRA `(.L_x_21583) ;  /* 0x0000000400b87947 */ /* 0x000fea0003800000 */
.L_x_21590:
        /* <DEDUP_REMOVED lines=11> */
.L_x_21597:
        /* <DEDUP_REMOVED lines=21> */
.L_x_21601:
[----:B------:R-:W-:Y:S05]  /*6780*/  BSYNC B1 ;  /* 0x0000000000017941 */ /* 0x000fea0003800000 */
.L_x_21600:
[----:B------:R-:W-:Y:S01]  /*6790*/  LEA R5, R0, 0x3b800000, 0x17 ;  /* 0x3b80000000057811 */ /* 0x000fe200078eb8ff */
[----:B------:R-:W-:-:S05]  /*67a0*/  IMAD.SHL.U32 R0, R3, 0x100000, RZ ;  /* 0x0010000003007824 */ /* 0x000fca00078e00ff */
[----:B------:R-:W-:-:S07]  /*67b0*/  LOP3.LUT R0, R5, R0, R6, 0xfe, !PT ;  /* 0x0000000005007212 */ /* 0x000fce00078efe06 */
.L_x_21599:
[----:B------:R-:W-:Y:S05]  /*67c0*/  BSYNC B0 ;  /* 0x0000000000007941 */ /* 0x000fea0003800000 */
.L_x_21598:
[----:B------:R-:W-:-:S04]  /*67d0*/  FMUL.FTZ R0, R0, 1 ;  /* 0x3f80000000007820 */ /* 0x000fc80000410000 */
[----:B------:R0:W3:Y:S01]  /*67e0*/  F2F.F64.F32 R16, R0 ;  /* 0x0000000000107310 */ /* 0x0000e20000201800 */
[----:B------:R-:W-:Y:S05]  /*67f0*/  BRA `(.L_x_21583) ;  /* 0x0000000400187947 */ /* 0x000fea0003800000 */
.L_x_21596:
        /* <DEDUP_REMOVED lines=21> */
.L_x_21605:
[----:B------:R-:W-:Y:S05]  /*6950*/  BSYNC B1 ;  /* 0x0000000000017941 */ /* 0x000fea0003800000 */
.L_x_21604:
[----:B------:R-:W-:Y:S01]  /*6960*/  LEA R5, R0, 0x37800000, 0x17 ;  /* 0x3780000000057811 */ /* 0x000fe200078eb8ff */
[----:B------:R-:W-:-:S05]  /*6970*/  IMAD.SHL.U32 R0, R3, 0x200000, RZ ;  /* 0x0020000003007824 */ /* 0x000fca00078e00ff */
[----:B------:R-:W-:-:S07]  /*6980*/  LOP3.LUT R0, R5, R0, R6, 0xfe, !PT ;  /* 0x0000000005007212 */ /* 0x000fce00078efe06 */
.L_x_21603:
[----:B------:R-:W-:Y:S05]  /*6990*/  BSYNC B0 ;  /* 0x0000000000007941 */ /* 0x000fea0003800000 */
.L_x_21602:
[----:B------:R-:W-:-:S04]  /*69a0*/  FMUL.FTZ R0, R0, 1 ;  /* 0x3f80000000007820 */ /* 0x000fc80000410000 */
[----:B------:R0:W3:Y:S01]  /*69b0*/  F2F.F64.F32 R16, R0 ;  /* 0x0000000000107310 */ /* 0x0000e20000201800 */
[----:B------:R-:W-:Y:S05]  /*69c0*/  BRA `(.L_x_21583) ;  /* 0x0000000000a47947 */ /* 0x000fea0003800000 */
.L_x_21595:
        /* <DEDUP_REMOVED lines=14> */
.L_x_21609:
[----:B------:R-:W-:Y:S05]  /*6ab0*/  BSYNC B0 ;  /* 0x0000000000007941 */ /* 0x000fea0003800000 */
.L_x_21608:
[----:B------:R-:W-:-:S04]  /*6ac0*/  FMUL.FTZ R0, R0, 1 ;  /* 0x3f80000000007820 */ /* 0x000fc80000410000 */
[----:B------:R0:W3:Y:S01]  /*6ad0*/  F2F.F64.F32 R16, R0 ;  /* 0x0000000000107310 */ /* 0x0000e20000201800 */
[----:B------:R-:W-:Y:S05]  /*6ae0*/  BRA `(.L_x_21583) ;  /* 0x00000000005c7947 */ /* 0x000fea0003800000 */
.L_x_21582:
        /* <DEDUP_REMOVED lines=16> */
.L_x_21610:
[----:B------:R-:W-:Y:S01]  /*6bf0*/  CS2R R16, SRZ ;  /* 0x0000000000107805 */ /* 0x000fe2000001ff00 */
[----:B------:R-:W-:Y:S06]  /*6c00*/  BRA `(.L_x_21583) ;  /* 0x0000000000147947 */ /* 0x000fec0003800000 */
.L_x_21607:
[----:B------:R-:W3:Y:S02]  /*6c10*/  LDG.E.64 R16, desc[UR36][R4.64] ;  /* 0x0000002404107981 */ /* 0x000ee4000c1e1b00 */
[----:B---3--:R-:W0:Y:S01]  /*6c20*/  I2F.F64.U64 R16, R16 ;  /* 0x0000001000107312 */ /* 0x008e220000301800 */
[----:B------:R-:W-:Y:S05]  /*6c30*/  BRA `(.L_x_21583) ;  /* 0x0000000000087947 */ /* 0x000fea0003800000 */
.L_x_21606:
[----:B------:R-:W3:Y:S02]  /*6c40*/  LDG.E R4, desc[UR36][R4.64] ;  /* 0x0000002404047981 */ /* 0x000ee4000c1e1900 */
[----:B---3--:R0:W3:Y:S02]  /*6c50*/  I2F.F64.U32 R16, R4 ;  /* 0x0000000400107312 */ /* 0x0080e40000201800 */
.L_x_21583:
        /* <DEDUP_REMOVED lines=20> */
.L_x_21614:
[----:B------:R-:W2:Y:S02]  /*6da0*/  LDG.E.U8 R4, desc[UR36][R4.64] ;  /* 0x0000002404047981 */ /* 0x000ea4000c1e1100 */
[----:B--2---:R0:W1:Y:S01]  /*6db0*/  I2F.F64.U16 R24, R4 ;  /* 0x0000000400187312 */ /* 0x0040620000101800 */
[----:B------:R-:W-:Y:S05]  /*6dc0*/  BRA `(.L_x_21577) ;  /* 0x0000000c006c7947 */ /* 0x000fea0003800000 */
.L_x_21613:
        /* <DEDUP_REMOVED lines=9> */
.L_x_21617:
[----:B------:R-:W2:Y:S02]  /*6e60*/  LDG.E R4, desc[UR36][R4.64] ;  /* 0x0000002404047981 */ /* 0x000ea4000c1e1900 */
[----:B--2---:R0:W1:Y:S01]  /*6e70*/  I2F.F64 R24, R4 ;  /* 0x0000000400187312 */ /* 0x0040620000201c00 */
[----:B------:R-:W-:Y:S05]  /*6e80*/  BRA `(.L_x_21577) ;  /* 0x0000000c003c7947 */ /* 0x000fea0003800000 */
.L_x_21616:
[----:B------:R-:W2:Y:S02]  /*6e90*/  LDG.E.U16 R4, desc[UR36][R4.64] ;  /* 0x0000002404047981 */ /* 0x000ea4000c1e1500 */
[----:B--2---:R0:W1:Y:S01]  /*6ea0*/  I2F.F64.S16 R24, R4 ;  /* 0x0000000400187312 */ /* 0x0040620000101c00 */
[----:B------:R-:W-:Y:S05]  /*6eb0*/  BRA `(.L_x_21577) ;  /* 0x0000000c00307947 */ /* 0x000fea0003800000 */
.L_x_21612:
        /* <DEDUP_REMOVED lines=10> */
.L_x_21619:
[----:B------:R-:W2:Y:S02]  /*6f60*/  LDG.E.U16 R0, desc[UR36][R4.64] ;  /* 0x0000002404007981 */ /* 0x000ea4000c1e1500 */
[----:B--2---:R-:W-:-:S05]  /*6f70*/  HADD2.F32 R0, -RZ, R0.H0_H0 ;  /* 0x20000000ff007230 */ /* 0x004fca0000004100 */
[----:B------:R-:W-:-:S04]  /*6f80*/  FMUL.FTZ R0, R0, 1 ;  /* 0x3f80000000007820 */ /* 0x000fc80000410000 */
[----:B------:R0:W1:Y:S01]  /*6f90*/  F2F.F64.F32 R24, R0 ;  /* 0x0000000000187310 */ /* 0x0000620000201800 */
[----:B------:R-:W-:Y:S05]  /*6fa0*/  BRA `(.L_x_21577) ;  /* 0x0000000800f47947 */ /* 0x000fea0003800000 */
.L_x_21618:
        /* <DEDUP_REMOVED lines=10> */
.L_x_21621:
[----:B------:R-:W2:Y:S02]  /*7050*/  LDG.E.U16 R4, desc[UR36][R4.64] ;  /* 0x0000002404047981 */ /* 0x000ea4000c1e1500 */
[----:B--2---:R-:W-:-:S05]  /*7060*/  HADD2.F32 R0, -RZ, R4.H0_H0 ;  /* 0x20000004ff007230 */ /* 0x004fca0000004100 */
[----:B------:R-:W-:-:S04]  /*7070*/  FMUL.FTZ R0, R0, 1 ;  /* 0x3f80000000007820 */ /* 0x000fc80000410000 */
[----:B------:R0:W1:Y:S01]  /*7080*/  F2F.F64.F32 R24, R0 ;  /* 0x0000000000187310 */ /* 0x0000620000201800 */
[----:B------:R-:W-:Y:S05]  /*7090*/  BRA `(.L_x_21577) ;  /* 0x0000000800b87947 */ /* 0x000fea0003800000 */
.L_x_21620:
[----:B------:R0:W5:Y:S01]  /*70a0*/  LDG.E.64 R24, desc[UR36][R4.64] ;  /* 0x0000002404187981 */ /* 0x000162000c1e1b00 */
[----:B------:R-:W-:Y:S05]  /*70b0*/  BRA `(.L_x_21577) ;  /* 0x0000000800b07947 */ /* 0x000fea0003800000 */
.L_x_21611:
        /* <DEDUP_REMOVED lines=13> */
.L_x_21624:
[----:B------:R0:W5:Y:S01]  /*7190*/  LDG.E.64 R24, desc[UR36][R4.64] ;  /* 0x0000002404187981 */ /* 0x000162000c1e1b00 */
[----:B------:R-:W-:Y:S05]  /*71a0*/  BRA `(.L_x_21577) ;  /* 0x0000000800747947 */ /* 0x000fea0003800000 */
.L_x_21623:
        /* <DEDUP_REMOVED lines=28> */
.L_x_21626:
        /* <DEDUP_REMOVED lines=15> */
.L_x_21625:
[----:B------:R-:W2:Y:S02]  /*7460*/  LDG.E.U16 R0, desc[UR36][R4.64] ;  /* 0x0000002404007981 */ /* 0x000ea4000c1e1500 */
[----:B--2---:R-:W-:-:S04]  /*7470*/  IMAD.U32 R0, R0, 0x10000, RZ ;  /* 0x0001000000007824 */ /* 0x004fc800078e00ff */
[----:B------:R-:W-:-:S04]  /*7480*/  FMUL.FTZ R0, R0, 1 ;  /* 0x3f80000000007820 */ /* 0x000fc80000410000 */
[----:B------:R0:W1:Y:S01]  /*7490*/  F2F.F64.F32 R24, R0 ;  /* 0x0000000000187310 */ /* 0x0000620000201800 */
[----:B------:R-:W-:Y:S05]  /*74a0*/  BRA `(.L_x_21577) ;  /* 0x0000000400b47947 */ /* 0x000fea0003800000 */
.L_x_21622:
        /* <DEDUP_REMOVED lines=11> */
.L_x_21629:
        /* <DEDUP_REMOVED lines=21> */
.L_x_21633:
[----:B------:R-:W-:Y:S05]  /*76b0*/  BSYNC B1 ;  /* 0x0000000000017941 */ /* 0x000fea0003800000 */
.L_x_21632:
[----:B------:R-:W-:Y:S01]  /*76c0*/  LEA R5, R0, 0x3b800000, 0x17 ;  /* 0x3b80000000057811 */ /* 0x000fe200078eb8ff */
[----:B------:R-:W-:-:S05]  /*76d0*/  IMAD.SHL.U32 R0, R3, 0x100000, RZ ;  /* 0x0010000003007824 */ /* 0x000fca00078e00ff */
[----:B------:R-:W-:-:S07]  /*76e0*/  LOP3.LUT R0, R5, R0, R6, 0xfe, !PT ;  /* 0x0000000005007212 */ /* 0x000fce00078efe06 */
.L_x_21631:
[----:B------:R-:W-:Y:S05]  /*76f0*/  BSYNC B0 ;  /* 0x0000000000007941 */ /* 0x000fea0003800000 */
.L_x_21630:
[----:B------:R-:W-:-:S04]  /*7700*/  FMUL.FTZ R0, R0, 1 ;  /* 0x3f80000000007820 */ /* 0x000fc80000410000 */
[----:B------:R0:W1:Y:S01]  /*7710*/  F2F.F64.F32 R24, R0 ;  /* 0x0000000000187310 */ /* 0x0000620000201800 */
[----:B------:R-:W-:Y:S05]  /*7720*/  BRA `(.L_x_21577) ;  /* 0x0000000400147947 */ /* 0x000fea0003800000 */
.L_x_21628:
        /* <DEDUP_REMOVED lines=21> */
.L_x_21637:
[----:B------:R-:W-:Y:S05]  /*7880*/  BSYNC B1 ;  /* 0x0000000000017941 */ /* 0x000fea0003800000 */
.L_x_21636:
[----:B------:R-:W-:Y:S01]  /*7890*/  LEA R5, R0, 0x37800000, 0x17 ;  /* 0x3780000000057811 */ /* 0x000fe200078eb8ff */
[----:B------:R-:W-:-:S05]  /*78a0*/  IMAD.SHL.U32 R0, R3, 0x200000, RZ ;  /* 0x0020000003007824 */ /* 0x000fca00078e00ff */
[----:B------:R-:W-:-:S07]  /*78b0*/  LOP3.LUT R0, R5, R0, R6, 0xfe, !PT ;  /* 0x0000000005007212 */ /* 0x000fce00078efe06 */
.L_x_21635:
[----:B------:R-:W-:Y:S05]  /*78c0*/  BSYNC B0 ;  /* 0x0000000000007941 */ /* 0x000fea0003800000 */
.L_x_21634:
[----:B------:R-:W-:-:S04]  /*78d0*/  FMUL.FTZ R0, R0, 1 ;  /* 0x3f80000000007820 */ /* 0x000fc80000410000 */
[----:B------:R0:W1:Y:S01]  /*78e0*/  F2F.F64.F32 R24, R0 ;  /* 0x0000000000187310 */ /* 0x0000620000201800 */
[----:B------:R-:W-:Y:S05]  /*78f0*/  BRA `(.L_x_21577) ;  /* 0x0000000000a07947 */ /* 0x000fea0003800000 */
.L_x_21627:
        /* <DEDUP_REMOVED lines=14> */
.L_x_21641:
[----:B------:R-:W-:Y:S05]  /*79e0*/  BSYNC B0 ;  /* 0x0000000000007941 */ /* 0x000fea0003800000 */
.L_x_21640:
[----:B------:R-:W-:-:S04]  /*79f0*/  FMUL.FTZ R0, R0, 1 ;  /* 0x3f80000000007820 */ /* 0x000fc80000410000 */
[----:B------:R0:W1:Y:S01]  /*7a00*/  F2F.F64.F32 R24, R0 ;  /* 0x0000000000187310 */ /* 0x0000620000201800 */
[----:B------:R-:W-:Y:S05]  /*7a10*/  BRA `(.L_x_21577) ;  /* 0x0000000000587947 */ /* 0x000fea0003800000 */
.L_x_21615:
        /* <DEDUP_REMOVED lines=16> */
.L_x_21642:
[----:B------:R-:W-:Y:S05]  /*7b20*/  BRA `(.L_x_21577) ;  /* 0x0000000000147947 */ /* 0x000fea0003800000 */
.L_x_21639:
[----:B------:R-:W2:Y:S02]  /*7b30*/  LDG.E.64 R24, desc[UR36][R4.64] ;  /* 0x0000002404187981 */ /* 0x000ea4000c1e1b00 */
[----:B--2---:R-:W0:Y:S01]  /*7b40*/  I2F.F64.U64 R24, R24 ;  /* 0x0000001800187312 */ /* 0x004e220000301800 */
[----:B------:R-:W-:Y:S05]  /*7b50*/  BRA `(.L_x_21577) ;  /* 0x0000000000087947 */ /* 0x000fea0003800000 */
.L_x_21638:
[----:B------:R-:W2:Y:S02]  /*7b60*/  LDG.E R4, desc[UR36][R4.64] ;  /* 0x0000002404047981 */ /* 0x000ea4000c1e1900 */
[----:B--2---:R0:W1:Y:S02]  /*7b70*/  I2F.F64.U32 R24, R4 ;  /* 0x0000000400187312 */ /* 0x0040640000201800 */
.L_x_21577:
[----:B------:R-:W-:Y:S05]  /*7b80*/  BSYNC B6 ;  /* 0x0000000000067941 */ /* 0x000fea0003800000 */
.L_x_21576:
[----:B------:R-:W4:Y:S01]  /*7b90*/  S2R R33, SR_TID.X ;  /* 0x0000000000217919 */ /* 0x000f220000002100 */
[----:B01---5:R-:W-:Y:S01]  /*7ba0*/  DSETP.NEU.AND P2, PT, R28, RZ, PT ;  /* 0x000000ff1c00722a */ /* 0x023fe20003f4d000 */
[----:B------:R-:W-:Y:S01]  /*7bb0*/  BSSY B6, `(.L_x_21643) ;  /* 0x00000fb000067945 */ /* 0x000fe20003800000 */
[----:B------:R-:W0:Y:S01]  /*7bc0*/  LDC.U8 R28, c[0x0][0x240] ;  /* 0x00009000ff1c7b82 */ /* 0x000e220000000000 */
[----:B--2---:R-:W-:Y:S02]  /*7bd0*/  DSETP.NEU.AND P3, PT, R26, RZ, PT ;  /* 0x000000ff1a00722a */ /* 0x004fe40003f6d000 */
[----:B---3--:R-:W-:Y:S02]  /*7be0*/  DSETP.NEU.AND P1, PT, R18, RZ, PT ;  /* 0x000000ff1200722a */ /* 0x008fe40003f2d000 */
[----:B------:R-:W-:Y:S02]  /*7bf0*/  DSETP.NEU.AND P0, PT, R24, RZ, PT ;  /* 0x000000ff1800722a */ /* 0x000fe40003f0d000 */
[----:B----4-:R-:W-:-:S02]  /*7c00*/  DSETP.NEU.OR P2, PT, R30, RZ, P2 ;  /* 0x000000ff1e00722a */ /* 0x010fc4000174d400 */
[----:B------:R-:W-:Y:S02]  /*7c10*/  DSETP.NEU.OR P3, PT, R36, RZ, P3 ;  /* 0x000000ff2400722a */ /* 0x000fe40001f6d400 */
[----:B------:R-:W-:Y:S02]  /*7c20*/  DSETP.NEU.OR P1, PT, R22, RZ, P1 ;  /* 0x000000ff1600722a */ /* 0x000fe40000f2d400 */
[----:B------:R-:W-:Y:S01]  /*7c30*/  DSETP.NEU.OR P0, PT, R16, RZ, P0 ;  /* 0x000000ff1000722a */ /* 0x000fe2000070d400 */
        /* <DEDUP_REMOVED lines=27> */
.L_x_21648:
[----:B------:R0:W-:Y:S01]  /*7df0*/  STG.E.U8 desc[UR36][R8.64], R3 ;  /* 0x0000000308007986 */ /* 0x0001e2000c101124 */
[----:B------:R-:W-:Y:S05]  /*7e00*/  BRA `(.L_x_21644) ;  /* 0x0000000c00547947 */ /* 0x000fea0003800000 */
.L_x_21647:
        /* <DEDUP_REMOVED lines=10> */
.L_x_21651:
[----:B------:R0:W-:Y:S01]  /*7eb0*/  STG.E desc[UR36][R8.64], R3 ;  /* 0x0000000308007986 */ /* 0x0001e2000c101924 */
[----:B------:R-:W-:Y:S05]  /*7ec0*/  BRA `(.L_x_21644) ;  /* 0x0000000c00247947 */ /* 0x000fea0003800000 */
.L_x_21650:
[----:B------:R0:W-:Y:S01]  /*7ed0*/  STG.E.U16 desc[UR36][R8.64], R3 ;  /* 0x0000000308007986 */ /* 0x0001e2000c101524 */
[----:B------:R-:W-:Y:S05]  /*7ee0*/  BRA `(.L_x_21644) ;  /* 0x0000000c001c7947 */ /* 0x000fea0003800000 */
.L_x_21646:
        /* <DEDUP_REMOVED lines=9> */
.L_x_21653:
[----:B------:R-:W0:Y:S02]  /*7f80*/  I2F.S16 R0, R3 ;  /* 0x0000000300007306 */ /* 0x000e240000101400 */
[----:B0-----:R-:W-:-:S05]  /*7f90*/  F2FP.F16.F32.PACK_AB R0, RZ, R0 ;  /* 0x00000000ff00723e */ /* 0x001fca00000000ff */
[----:B------:R1:W-:Y:S01]  /*7fa0*/  STG.E.U16 desc[UR36][R8.64], R0 ;  /* 0x0000000008007986 */ /* 0x0003e2000c101524 */
[----:B------:R-:W-:Y:S05]  /*7fb0*/  BRA `(.L_x_21644) ;  /* 0x0000000800e87947 */ /* 0x000fea0003800000 */
.L_x_21652:
        /* <DEDUP_REMOVED lines=10> */
.L_x_21655:
[----:B------:R-:W0:Y:S02]  /*8060*/  I2F.S16 R3, R3 ;  /* 0x0000000300037306 */ /* 0x000e240000101400 */
[----:B0-----:R-:W-:-:S04]  /*8070*/  F2FP.F16.F32.PACK_AB R3, RZ, R3 ;  /* 0x00000003ff03723e */ /* 0x001fc800000000ff */
[----:B------:R-:W-:-:S05]  /*8080*/  PRMT R3, R3, 0x5410, RZ ;  /* 0x0000541003037816 */ /* 0x000fca00000000ff */
[----:B------:R4:W-:Y:S01]  /*8090*/  STG.E desc[UR36][R8.64], R3 ;  /* 0x0000000308007986 */ /* 0x0009e2000c101924 */
[----:B------:R-:W-:Y:S05]  /*80a0*/  BRA `(.L_x_21644) ;  /* 0x0000000800ac7947 */ /* 0x000fea0003800000 */
.L_x_21654:
[----:B------:R-:W0:Y:S02]  /*80b0*/  I2F.F64.S16 R4, R3 ;  /* 0x0000000300047312 */ /* 0x000e240000101c00 */
[----:B0-----:R0:W-:Y:S01]  /*80c0*/  STG.E.64 desc[UR36][R8.64], R4 ;  /* 0x0000000408007986 */ /* 0x0011e2000c101b24 */
[----:B------:R-:W-:Y:S05]  /*80d0*/  BRA `(.L_x_21644) ;  /* 0x0000000800a07947 */ /* 0x000fea0003800000 */
.L_x_21645:
        /* <DEDUP_REMOVED lines=10> */
.L_x_21658:
[----:B------:R-:W0:Y:S01]  /*8180*/  I2F.F64.S16 R4, R3 ;  /* 0x0000000300047312 */ /* 0x000e220000101c00 */
[----:B------:R-:W-:-:S05]  /*8190*/  CS2R R6, SRZ ;  /* 0x0000000000067805 */ /* 0x000fca000001ff00 */
[----:B0-----:R0:W-:Y:S01]  /*81a0*/  STG.E.128 desc[UR36][R8.64], R4 ;  /* 0x0000000408007986 */ /* 0x0011e2000c101d24 */
[----:B------:R-:W-:Y:S05]  /*81b0*/  BRA `(.L_x_21644) ;  /* 0x0000000800687947 */ /* 0x000fea0003800000 */
.L_x_21657:
        /* <DEDUP_REMOVED lines=21> */
.L_x_21662:
[----:B------:R-:W-:Y:S05]  /*8310*/  BSYNC B0 ;  /* 0x0000000000007941 */ /* 0x000fea0003800000 */
.L_x_21661:
[----:B------:R-:W-:-:S05]  /*8320*/  LOP3.LUT R5, R0, R5, RZ, 0xfc, !PT ;  /* 0x0000000500057212 */ /* 0x000fca00078efcff */
[----:B------:R0:W-:Y:S01]  /*8330*/  STG.E.U8 desc[UR36][R8.64], R5 ;  /* 0x0000000508007986 */ /* 0x0001e2000c101124 */
[----:B------:R-:W-:Y:S05]  /*8340*/  BRA `(.L_x_21644) ;  /* 0x0000000800047947 */ /* 0x000fea0003800000 */
.L_x_21660:
        /* <DEDUP_REMOVED lines=13> */
.L_x_21664:
[----:B------:R-:W-:Y:S01]  /*8420*/  IMAD.MOV.U32 R0, RZ, RZ, 0x7f ;  /* 0x0000007fff007424 */ /* 0x000fe200078e00ff */
[----:B------:R-:W-:-:S04]  /*8430*/  ISETP.GT.U32.AND P0, PT, R4, 0x7f800000, PT ;  /* 0x7f8000000400780c */ /* 0x000fc80003f04070 */
[----:B------:R-:W-:-:S09]  /*8440*/  SEL R0, R0, 0x7c, P0 ;  /* 0x0000007c00007807 */ /* 0x000fd20000000000 */
.L_x_21665:
[----:B------:R-:W-:Y:S05]  /*8450*/  BSYNC B0 ;  /* 0x0000000000007941 */ /* 0x000fea0003800000 */
.L_x_21663:
[----:B------:R-:W-:-:S04]  /*8460*/  LOP3.LUT R3, R5, 0x80000000, RZ, 0xc0, !PT ;  /* 0x8000000005037812 */ /* 0x000fc800078ec0ff */
[----:B------:R-:W-:-:S04]  /*8470*/  SHF.R.U32.HI R3, RZ, 0x18, R3 ;  /* 0x00000018ff037819 */ /* 0x000fc80000011603 */
[----:B------:R-:W-:-:S05]  /*8480*/  LOP3.LUT R3, R0, R3, RZ, 0xfc, !PT ;  /* 0x0000000300037212 */ /* 0x000fca00078efcff */
[----:B------:R0:W-:Y:S01]  /*8490*/  STG.E.U8 desc[UR36][R8.64], R3 ;  /* 0x0000000308007986 */ /* 0x0001e2000c101124 */
[----:B------:R-:W-:Y:S05]  /*84a0*/  BRA `(.L_x_21644) ;  /* 0x0000000400ac7947 */ /* 0x000fea0003800000 */
.L_x_21659:
[----:B------:R-:W0:Y:S02]  /*84b0*/  I2F.S16 R0, R3 ;  /* 0x0000000300007306 */ /* 0x000e240000101400 */
[----:B0-----:R-:W-:-:S05]  /*84c0*/  F2FP.BF16.F32.PACK_AB R0, RZ, R0 ;  /* 0x00000000ff00723e */ /* 0x001fca00000010ff */
[----:B------:R0:W-:Y:S01]  /*84d0*/  STG.E.U16 desc[UR36][R8.64], R0 ;  /* 0x0000000008007986 */ /* 0x0001e2000c101524 */
[----:B------:R-:W-:Y:S05]  /*84e0*/  BRA `(.L_x_21644) ;  /* 0x00000004009c7947 */ /* 0x000fea0003800000 */
.L_x_21656:
        /* <DEDUP_REMOVED lines=10> */
.L_x_21668:
        /* <DEDUP_REMOVED lines=17> */
.L_x_21671:
[----:B------:R-:W-:-:S04]  /*86a0*/  LOP3.LUT R3, R3, 0x80000000, RZ, 0xc0, !PT ;  /* 0x8000000003037812 */ /* 0x000fc800078ec0ff */
[----:B------:R-:W-:-:S04]  /*86b0*/  SHF.R.U32.HI R3, RZ, 0x18, R3 ;  /* 0x00000018ff037819 */ /* 0x000fc80000011603 */
[----:B------:R-:W-:-:S04]  /*86c0*/  LOP3.LUT R0, R0, R3, RZ, 0xfc, !PT ;  /* 0x0000000300007212 */ /* 0x000fc800078efcff */
[----:B------:R-:W-:-:S07]  /*86d0*/  PRMT R4, R0, 0x7610, R4 ;  /* 0x0000761000047816 */ /* 0x000fce0000000004 */
.L_x_21670:
[----:B------:R-:W-:Y:S05]  /*86e0*/  BSYNC B0 ;  /* 0x0000000000007941 */ /* 0x000fea0003800000 */
.L_x_21669:
[----:B------:R0:W-:Y:S01]  /*86f0*/  STG.E.U8 desc[UR36][R8.64], R4 ;  /* 0x0000000408007986 */ /* 0x0001e2000c101124 */
[----:B------:R-:W-:Y:S05]  /*8700*/  BRA `(.L_x_21644) ;  /* 0x0000000400147947 */ /* 0x000fea0003800000 */
.L_x_21667:
        /* <DEDUP_REMOVED lines=17> */
.L_x_21674:
[----:B------:R-:W-:-:S04]  /*8820*/  LOP3.LUT R3, R3, 0x80000000, RZ, 0xc0, !PT ;  /* 0x8000000003037812 */ /* 0x000fc800078ec0ff */
[----:B------:R-:W-:-:S04]  /*8830*/  SHF.R.U32.HI R3, RZ, 0x18, R3 ;  /* 0x00000018ff037819 */ /* 0x000fc80000011603 */
[----:B------:R-:W-:-:S04]  /*8840*/  LOP3.LUT R0, R0, R3, RZ, 0xfc, !PT ;  /* 0x0000000300007212 */ /* 0x000fc800078efcff */
[----:B------:R-:W-:-:S07]  /*8850*/  PRMT R4, R0, 0x7610, R4 ;  /* 0x0000761000047816 */ /* 0x000fce0000000004 */
.L_x_21673:
[----:B------:R-:W-:Y:S05]  /*8860*/  BSYNC B0 ;  /* 0x0000000000007941 */ /* 0x000fea0003800000 */
.L_x_21672:
[----:B------:R0:W-:Y:S01]  /*8870*/  STG.E.U8 desc[UR36][R8.64], R4 ;  /* 0x0000000408007986 */ /* 0x0001e2000c101124 */
[----:B------:R-:W-:Y:S05]  /*8880*/  BRA `(.L_x_21644) ;  /* 0x0000000000b47947 */ /* 0x000fea0003800000 */
.L_x_21666:
        /* <DEDUP_REMOVED lines=23> */
.L_x_21649:
        /* <DEDUP_REMOVED lines=16> */
.L_x_21677:
[----:B------:R-:W-:Y:S05]  /*8b00*/  BRA `(.L_x_21644) ;  /* 0x0000000000147947 */ /* 0x000fea0003800000 */
.L_x_21676:
[----:B------:R-:W-:Y:S02]  /*8b10*/  IMAD.MOV.U32 R4, RZ, RZ, R3 ;  /* 0x000000ffff047224 */ /* 0x000fe400078e0003 */
[----:B------:R-:W-:-:S05]  /*8b20*/  IMAD.MOV.U32 R5, RZ, RZ, RZ ;  /* 0x000000ffff057224 */ /* 0x000fca00078e00ff */
[----:B------:R0:W-:Y:S01]  /*8b30*/  STG.E.64 desc[UR36][R8.64], R4 ;  /* 0x0000000408007986 */ /* 0x0001e2000c101b24 */
[----:B------:R-:W-:Y:S05]  /*8b40*/  BRA `(.L_x_21644) ;  /* 0x0000000000047947 */ /* 0x000fea0003800000 */
.L_x_21675:
[----:B------:R0:W-:Y:S02]  /*8b50*/  STG.E desc[UR36][R8.64], R3 ;  /* 0x0000000308007986 */ /* 0x0001e4000c101924 */
.L_x_21644:
[----:B------:R-:W-:Y:S05]  /*8b60*/  BSYNC B6 ;  /* 0x0000000000067941 */ /* 0x000fea0003800000 */
.L_x_21643:
        /* <DEDUP_REMOVED lines=23> */
.L_x_21683:
[----:B------:R0:W-:Y:S01]  /*8ce0*/  STG.E.U8 desc[UR36][R4.64], R22 ;  /* 0x0000001604007986 */ /* 0x0001e2000c101124 */
[----:B------:R-:W-:Y:S05]  /*8cf0*/  BRA `(.L_x_21685) ;  /* 0x0000000c00407947 */ /* 0x000fea0003800000 */
.L_x_21682:
        /* <DEDUP_REMOVED lines=9> */
.L_x_21687:
[----:B------:R0:W-:Y:S01]  /*8d90*/  STG.E desc[UR36][R4.64], R22 ;  /* 0x0000001604007986 */ /* 0x0001e2000c101924 */
[----:B------:R-:W-:Y:S05]  /*8da0*/  BRA `(.L_x_21685) ;  /* 0x0000000c00147947 */ /* 0x000fea0003800000 */
.L_x_21686:
[----:B------:R0:W-:Y:S01]  /*8db0*/  STG.E.U16 desc[UR36][R4.64], R22 ;  /* 0x0000001604007986 */ /* 0x0001e2000c101524 */
[----:B------:R-:W-:Y:S05]  /*8dc0*/  BRA `(.L_x_21685) ;  /* 0x0000000c000c7947 */ /* 0x000fea0003800000 */
.L_x_21681:
        /* <DEDUP_REMOVED lines=9> */
.L_x_21689:
[----:B------:R-:W0:Y:S02]  /*8e60*/  I2F.S16 R0, R22 ;  /* 0x0000001600007306 */ /* 0x000e240000101400 */
[----:B0-----:R-:W-:-:S05]  /*8e70*/  F2FP.F16.F32.PACK_AB R0, RZ, R0 ;  /* 0x00000000ff00723e */ /* 0x001fca00000000ff */
[----:B------:R0:W-:Y:S01]  /*8e80*/  STG.E.U16 desc[UR36][R4.64], R0 ;  /* 0x0000000004007986 */ /* 0x0001e2000c101524 */
[----:B------:R-:W-:Y:S05]  /*8e90*/  BRA `(.L_x_21685) ;  /* 0x0000000800d87947 */ /* 0x000fea0003800000 */
.L_x_21688:
        /* <DEDUP_REMOVED lines=10> */
.L_x_21691:
[----:B------:R-:W0:Y:S02]  /*8f40*/  I2F.S16 R22, R22 ;  /* 0x0000001600167306 */ /* 0x000e240000101400 */
[----:B0-----:R-:W-:-:S04]  /*8f50*/  F2FP.F16.F32.PACK_AB R3, RZ, R22 ;  /* 0x00000016ff03723e */ /* 0x001fc800000000ff */
[----:B------:R-:W-:-:S05]  /*8f60*/  PRMT R3, R3, 0x5410, RZ ;  /* 0x0000541003037816 */ /* 0x000fca00000000ff */
[----:B------:R3:W-:Y:S01]  /*8f70*/  STG.E desc[UR36][R4.64], R3 ;  /* 0x0000000304007986 */ /* 0x0007e2000c101924 */
[----:B------:R-:W-:Y:S05]  /*8f80*/  BRA `(.L_x_21685) ;  /* 0x00000008009c7947 */ /* 0x000fea0003800000 */
.L_x_21690:
[----:B------:R-:W0:Y:S02]  /*8f90*/  I2F.F64.S16 R22, R22 ;  /* 0x0000001600167312 */ /* 0x000e240000101c00 */
[----:B0-----:R4:W-:Y:S01]  /*8fa0*/  STG.E.64 desc[UR36][R4.64], R22 ;  /* 0x0000001604007986 */ /* 0x0019e2000c101b24 */
[----:B------:R-:W-:Y:S05]  /*8fb0*/  BRA `(.L_x_21685) ;  /* 0x0000000800907947 */ /* 0x000fea0003800000 */
.L_x_21680:
        /* <DEDUP_REMOVED lines=10> */
.L_x_21694:
[----:B------:R-:W0:Y:S01]  /*9060*/  I2F.F64.S16 R8, R22 ;  /* 0x0000001600087312 */ /* 0x000e220000101c00 */
[----:B------:R-:W-:-:S05]  /*9070*/  CS2R R10, SRZ ;  /* 0x00000000000a7805 */ /* 0x000fca000001ff00 */
[----:B0-----:R0:W-:Y:S01]  /*9080*/  STG.E.128 desc[UR36][R4.64], R8 ;  /* 0x0000000804007986 */ /* 0x0011e2000c101d24 */
[----:B------:R-:W-:Y:S05]  /*9090*/  BRA `(.L_x_21685) ;  /* 0x0000000800587947 */ /* 0x000fea0003800000 */
.L_x_21693:
        /* <DEDUP_REMOVED lines=21> */
.L_x_21698:
[----:B------:R-:W-:Y:S05]  /*91f0*/  BSYNC B0 ;  /* 0x0000000000007941 */ /* 0x000fea0003800000 */
.L_x_21697:
[----:B------:R-:W-:-:S05]  /*9200*/  LOP3.LUT R7, R0, R7, RZ, 0xfc, !PT ;  /* 0x0000000700077212 */ /* 0x000fca00078efcff */
[----:B------:R0:W-:Y:S01]  /*9210*/  STG.E.U8 desc[UR36][R4.64], R7 ;  /* 0x0000000704007986 */ /* 0x0001e2000c101124 */
[----:B------:R-:W-:Y:S05]  /*9220*/  BRA `(.L_x_21685) ;  /* 0x0000000400f47947 */ /* 0x000fea0003800000 */
.L_x_21696:
        /* <DEDUP_REMOVED lines=13> */
.L_x_21700:
[----:B------:R-:W-:Y:S01]  /*9300*/  IMAD.MOV.U32 R0, RZ, RZ, 0x7f ;  /* 0x0000007fff007424 */ /* 0x000fe200078e00ff */
[----:B------:R-:W-:-:S04]  /*9310*/  ISETP.GT.U32.AND P0, PT, R3, 0x7f800000, PT ;  /* 0x7f8000000300780c */ /* 0x000fc80003f04070 */
[----:B------:R-:W-:-:S09]  /*9320*/  SEL R0, R0, 0x7c, P0 ;  /* 0x0000007c00007807 */ /* 0x000fd20000000000 */
.L_x_21701:
[----:B------:R-:W-:Y:S05]  /*9330*/  BSYNC B0 ;  /* 0x0000000000007941 */ /* 0x000fea0003800000 */
.L_x_21699:
[----:B------:R-:W-:-:S04]  /*9340*/  LOP3.LUT R3, R7, 0x80000000, RZ, 0xc0, !PT ;  /* 0x8000000007037812 */ /* 0x000fc800078ec0ff */
[----:B------:R-:W-:-:S04]  /*9350*/  SHF.R.U32.HI R3, RZ, 0x18, R3 ;  /* 0x00000018ff037819 */ /* 0x000fc80000011603 */
[----:B------:R-:W-:-:S05]  /*9360*/  LOP3.LUT R3, R0, R3, RZ, 0xfc, !PT ;  /* 0x0000000300037212 */ /* 0x000fca00078efcff */
[----:B------:R0:W-:Y:S01]  /*9370*/  STG.E.U8 desc[UR36][R4.64], R3 ;  /* 0x0000000304007986 */ /* 0x0001e2000c101124 */
[----:B------:R-:W-:Y:S05]  /*9380*/  BRA `(.L_x_21685) ;  /* 0x00000004009c7947 */ /* 0x000fea0003800000 */
.L_x_21695:
[----:B------:R-:W0:Y:S02]  /*9390*/  I2F.S16 R0, R22 ;  /* 0x0000001600007306 */ /* 0x000e240000101400 */
[----:B0-----:R-:W-:-:S05]  /*93a0*/  F2FP.BF16.F32.PACK_AB R0, RZ, R0 ;  /* 0x00000000ff00723e */ /* 0x001fca00000010ff */
[----:B------:R0:W-:Y:S01]  /*93b0*/  STG.E.U16 desc[UR36][R4.64], R0 ;  /* 0x0000000004007986 */ /* 0x0001e2000c101524 */
[----:B------:R-:W-:Y:S05]  /*93c0*/  BRA `(.L_x_21685) ;  /* 0x00000004008c7947 */ /* 0x000fea0003800000 */
.L_x_21692:
        /* <DEDUP_REMOVED lines=10> */
.L_x_21704:
        /* <DEDUP_REMOVED lines=17> */
.L_x_21707:
[----:B------:R-:W-:-:S04]  /*9580*/  LOP3.LUT R0, R7, 0x80000000, RZ, 0xc0, !PT ;  /* 0x8000000007007812 */ /* 0x000fc800078ec0ff */
[----:B------:R-:W-:-:S04]  /*9590*/  SHF.R.U32.HI R0, RZ, 0x18, R0 ;  /* 0x00000018ff007819 */ /* 0x000fc80000011600 */
[----:B------:R-:W-:-:S07]  /*95a0*/  LOP3.LUT R0, R3, R0, RZ, 0xfc, !PT ;  /* 0x0000000003007212 */ /* 0x000fce00078efcff */
.L_x_21706:
[----:B------:R-:W-:Y:S05]  /*95b0*/  BSYNC B0 ;  /* 0x0000000000007941 */ /* 0x000fea0003800000 */
.L_x_21705:
[----:B------:R0:W-:Y:S01]  /*95c0*/  STG.E.U8 desc[UR36][R4.64], R0 ;  /* 0x0000000004007986 */ /* 0x0001e2000c101124 */
[----:B------:R-:W-:Y:S05]  /*95d0*/  BRA `(.L_x_21685) ;  /* 0x0000000400087947 */ /* 0x000fea0003800000 */
.L_x_21703:
        /* <DEDUP_REMOVED lines=17> */
.L_x_21710:
[----:B------:R-:W-:-:S04]  /*96f0*/  LOP3.LUT R0, R7, 0x80000000, RZ, 0xc0, !PT ;  /* 0x8000000007007812 */ /* 0x000fc800078ec0ff */
[----:B------:R-:W-:-:S04]  /*9700*/  SHF.R.U32.HI R0, RZ, 0x18, R0 ;  /* 0x00000018ff007819 */ /* 0x000fc80000011600 */
[----:B------:R-:W-:-:S07]  /*9710*/  LOP3.LUT R0, R3, R0, RZ, 0xfc, !PT ;  /* 0x0000000003007212 */ /* 0x000fce00078efcff */
.L_x_21709:
[----:B------:R-:W-:Y:S05]  /*9720*/  BSYNC B0 ;  /* 0x0000000000007941 */ /* 0x000fea0003800000 */
.L_x_21708:
[----:B------:R0:W-:Y:S01]  /*9730*/  STG.E.U8 desc[UR36][R4.64], R0 ;  /* 0x0000000004007986 */ /* 0x0001e2000c101124 */
[----:B------:R-:W-:Y:S05]  /*9740*/  BRA `(.L_x_21685) ;  /* 0x0000000000ac7947 */ /* 0x000fea0003800000 */
.L_x_21702:
        /* <DEDUP_REMOVED lines=22> */
.L_x_21684:
        /* <DEDUP_REMOVED lines=16> */
.L_x_21713:
[----:B------:R-:W-:Y:S05]  /*99b0*/  BRA `(.L_x_21685) ;  /* 0x0000000000107947 */ /* 0x000fea0003800000 */
.L_x_21712:
[----:B------:R-:W-:-:S05]  /*99c0*/  IMAD.MOV.U32 R23, RZ, RZ, RZ ;  /* 0x000000ffff177224 */ /* 0x000fca00078e00ff */
[----:B------:R0:W-:Y:S01]  /*99d0*/  STG.E.64 desc[UR36][R4.64], R22 ;  /* 0x0000001604007986 */ /* 0x0001e2000c101b24 */
[----:B------:R-:W-:Y:S05]  /*99e0*/  BRA `(.L_x_21685) ;  /* 0x0000000000047947 */ /* 0x000fea0003800000 */
.L_x_21711:
[----:B------:R0:W-:Y:S02]  /*99f0*/  STG.E desc[UR36][R4.64], R22 ;  /* 0x0000001604007986 */ /* 0x0001e4000c101924 */
.L_x_21685:
        /* <DEDUP_REMOVED lines=23> */
.L_x_21717:
[----:B------:R0:W-:Y:S01]  /*9b70*/  STG.E.U8 desc[UR36][R4.64], R18 ;  /* 0x0000001204007986 */ /* 0x0001e2000c101124 */
[----:B------:R-:W-:Y:S05]  /*9b80*/  BRA `(.L_x_21719) ;  /* 0x0000000c00407947 */ /* 0x000fea0003800000 */
.L_x_21716:
        /* <DEDUP_REMOVED lines=9> */
.L_x_21721:
[----:B------:R0:W-:Y:S01]  /*9c20*/  STG.E desc[UR36][R4.64], R18 ;  /* 0x0000001204007986 */ /* 0x0001e2000c101924 */
[----:B------:R-:W-:Y:S05]  /*9c30*/  BRA `(.L_x_21719) ;  /* 0x0000000c00147947 */ /* 0x000fea0003800000 */
.L_x_21720:
[----:B------:R0:W-:Y:S01]  /*9c40*/  STG.E.U16 desc[UR36][R4.64], R18 ;  /* 0x0000001204007986 */ /* 0x0001e2000c101524 */
[----:B------:R-:W-:Y:S05]  /*9c50*/  BRA `(.L_x_21719) ;  /* 0x0000000c000c7947 */ /* 0x000fea0003800000 */
.L_x_21715:
        /* <DEDUP_REMOVED lines=9> */
.L_x_21723:
[----:B------:R-:W0:Y:S02]  /*9cf0*/  I2F.S16 R0, R18 ;  /* 0x0000001200007306 */ /* 0x000e240000101400 */
[----:B0-----:R-:W-:-:S05]  /*9d00*/  F2FP.F16.F32.PACK_AB R0, RZ, R0 ;  /* 0x00000000ff00723e */ /* 0x001fca00000000ff */
[----:B------:R4:W-:Y:S01]  /*9d10*/  STG.E.U16 desc[UR36][R4.64], R0 ;  /* 0x0000000004007986 */ /* 0x0009e2000c101524 */
[----:B------:R-:W-:Y:S05]  /*9d20*/  BRA `(.L_x_21719) ;  /* 0x0000000800d87947 */ /* 0x000fea0003800000 */
.L_x_21722:
        /* <DEDUP_REMOVED lines=10> */
.L_x_21725:
[----:B------:R-:W0:Y:S02]  /*9dd0*/  I2F.S16 R18, R18 ;  /* 0x0000001200127306 */ /* 0x000e240000101400 */
[----:B0-----:R-:W-:-:S04]  /*9de0*/  F2FP.F16.F32.PACK_AB R3, RZ, R18 ;  /* 0x00000012ff03723e */ /* 0x001fc800000000ff */
[----:B------:R-:W-:-:S05]  /*9df0*/  PRMT R3, R3, 0x5410, RZ ;  /* 0x0000541003037816 */ /* 0x000fca00000000ff */
[----:B------:R2:W-:Y:S01]  /*9e00*/  STG.E desc[UR36][R4.64], R3 ;  /* 0x0000000304007986 */ /* 0x0005e2000c101924 */
[----:B------:R-:W-:Y:S05]  /*9e10*/  BRA `(.L_x_21719) ;  /* 0x00000008009c7947 */ /* 0x000fea0003800000 */
.L_x_21724:
[----:B------:R-:W0:Y:S02]  /*9e20*/  I2F.F64.S16 R18, R18 ;  /* 0x0000001200127312 */ /* 0x000e240000101c00 */
[----:B0-----:R0:W-:Y:S01]  /*9e30*/  STG.E.64 desc[UR36][R4.64], R18 ;  /* 0x0000001204007986 */ /* 0x0011e2000c101b24 */
[----:B------:R-:W-:Y:S05]  /*9e40*/  BRA `(.L_x_21719) ;  /* 0x0000000800907947 */ /* 0x000fea0003800000 */
.L_x_21714:
        /* <DEDUP_REMOVED lines=10> */
.L_x_21728:
[----:B------:R-:W0:Y:S01]  /*9ef0*/  I2F.F64.S16 R8, R18 ;  /* 0x0000001200087312 */ /* 0x000e220000101c00 */
[----:B------:R-:W-:-:S05]  /*9f00*/  CS2R R10, SRZ ;  /* 0x00000000000a7805 */ /* 0x000fca000001ff00 */
[----:B0-----:R0:W-:Y:S01]  /*9f10*/  STG.E.128 desc[UR36][R4.64], R8 ;  /* 0x0000000804007986 */ /* 0x0011e2000c101d24 */
[----:B------:R-:W-:Y:S05]  /*9f20*/  BRA `(.L_x_21719) ;  /* 0x0000000800587947 */ /* 0x000fea0003800000 */
.L_x_21727:
        /* <DEDUP_REMOVED lines=21> */
.L_x_21732:
[----:B------:R-:W-:Y:S05]  /*a080*/  BSYNC B0 ;  /* 0x0000000000007941 */ /* 0x000fea0003800000 */
.L_x_21731:
[----:B------:R-:W-:-:S05]  /*a090*/  LOP3.LUT R7, R0, R7, RZ, 0xfc, !PT ;  /* 0x0000000700077212 */ /* 0x000fca00078efcff */
[----:B------:R0:W-:Y:S01]  /*a0a0*/  STG.E.U8 desc[UR36][R4.64], R7 ;  /* 0x0000000704007986 */ /* 0x0001e2000c101124 */
[----:B------:R-:W-:Y:S05]  /*a0b0*/  BRA `(.L_x_21719) ;  /* 0x0000000400f47947 */ /* 0x000fea0003800000 */
.L_x_21730:
        /* <DEDUP_REMOVED lines=13> */
.L_x_21734:
[----:B------:R-:W-:Y:S01]  /*a190*/  IMAD.MOV.U32 R0, RZ, RZ, 0x7f ;  /* 0x0000007fff007424 */ /* 0x000fe200078e00ff */
[----:B------:R-:W-:-:S04]  /*a1a0*/  ISETP.GT.U32.AND P0, PT, R3, 0x7f800000, PT ;  /* 0x7f8000000300780c */ /* 0x000fc80003f04070 */
[----:B------:R-:W-:-:S09]  /*a1b0*/  SEL R0, R0, 0x7c, P0 ;  /* 0x0000007c00007807 */ /* 0x000fd20000000000 */
.L_x_21735:
[----:B------:R-:W-:Y:S05]  /*a1c0*/  BSYNC B0 ;  /* 0x0000000000007941 */ /* 0x000fea0003800000 */
.L_x_21733:
[----:B------:R-:W-:-:S04]  /*a1d0*/  LOP3.LUT R3, R7, 0x80000000, RZ, 0xc0, !PT ;  /* 0x8000000007037812 */ /* 0x000fc800078ec0ff */
[----:B------:R-:W-:-:S04]  /*a1e0*/  SHF.R.U32.HI R3, RZ, 0x18, R3 ;  /* 0x00000018ff037819 */ /* 0x000fc80000011603 */
[----:B------:R-:W-:-:S05]  /*a1f0*/  LOP3.LUT R3, R0, R3, RZ, 0xfc, !PT ;  /* 0x0000000300037212 */ /* 0x000fca00078efcff */
[----:B------:R0:W-:Y:S01]  /*a200*/  STG.E.U8 desc[UR36][R4.64], R3 ;  /* 0x0000000304007986 */ /* 0x0001e2000c101124 */
[----:B------:R-:W-:Y:S05]  /*a210*/  BRA `(.L_x_21719) ;  /* 0x00000004009c7947 */ /* 0x000fea0003800000 */
.L_x_21729:
[----:B------:R-:W0:Y:S02]  /*a220*/  I2F.S16 R0, R18 ;  /* 0x0000001200007306 */ /* 0x000e240000101400 */
[----:B0-----:R-:W-:-:S05]  /*a230*/  F2FP.BF16.F32.PACK_AB R0, RZ, R0 ;  /* 0x00000000ff00723e */ /* 0x001fca00000010ff */
[----:B------:R0:W-:Y:S01]  /*a240*/  STG.E.U16 desc[UR36][R4.64], R0 ;  /* 0x0000000004007986 */ /* 0x0001e2000c101524 */
[----:B------:R-:W-:Y:S05]  /*a250*/  BRA `(.L_x_21719) ;  /* 0x00000004008c7947 */ /* 0x000fea0003800000 */
.L_x_21726:
        /* <DEDUP_REMOVED lines=10> */
.L_x_21738:
        /* <DEDUP_REMOVED lines=17> */
.L_x_21741:
[----:B------:R-:W-:-:S04]  /*a410*/  LOP3.LUT R0, R7, 0x80000000, RZ, 0xc0, !PT ;  /* 0x8000000007007812 */ /* 0x000fc800078ec0ff */
[----:B------:R-:W-:-:S04]  /*a420*/  SHF.R.U32.HI R0, RZ, 0x18, R0 ;  /* 0x00000018ff007819 */ /* 0x000fc80000011600 */
[----:B------:R-:W-:-:S07]  /*a430*/  LOP3.LUT R0, R3, R0, RZ, 0xfc, !PT ;  /* 0x0000000003007212 */ /* 0x000fce00078efcff */
.L_x_21740:
[----:B------:R-:W-:Y:S05]  /*a440*/  BSYNC B0 ;  /* 0x0000000000007941 */ /* 0x000fea0003800000 */
.L_x_21739:
[----:B------:R0:W-:Y:S01]  /*a450*/  STG.E.U8 desc[UR36][R4.64], R0 ;  /* 0x0000000004007986 */ /* 0x0001e2000c101124 */
[----:B------:R-:W-:Y:S05]  /*a460*/  BRA `(.L_x_21719) ;  /* 0x0000000400087947 */ /* 0x000fea0003800000 */
.L_x_21737:
        /* <DEDUP_REMOVED lines=17> */
.L_x_21744:
[----:B------:R-:W-:-:S04]  /*a580*/  LOP3.LUT R0, R7, 0x80000000, RZ, 0xc0, !PT ;  /* 0x8000000007007812 */ /* 0x000fc800078ec0ff */
[----:B------:R-:W-:-:S04]  /*a590*/  SHF.R.U32.HI R0, RZ, 0x18, R0 ;  /* 0x00000018ff007819 */ /* 0x000fc80000011600 */
[----:B------:R-:W-:-:S07]  /*a5a0*/  LOP3.LUT R0, R3, R0, RZ, 0xfc, !PT ;  /* 0x0000000003007212 */ /* 0x000fce00078efcff */
.L_x_21743:
[----:B------:R-:W-:Y:S05]  /*a5b0*/  BSYNC B0 ;  /* 0x0000000000007941 */ /* 0x000fea0003800000 */
.L_x_21742:
[----:B------:R0:W-:Y:S01]  /*a5c0*/  STG.E.U8 desc[UR36][R4.64], R0 ;  /* 0x0000000004007986 */ /* 0x0001e2000c101124 */
[----:B------:R-:W-:Y:S05]  /*a5d0*/  BRA `(.L_x_21719) ;  /* 0x0000000000ac7947 */ /* 0x000fea0003800000 */
.L_x_21736:
        /* <DEDUP_REMOVED lines=22> */
.L_x_21718:
        /* <DEDUP_REMOVED lines=16> */
.L_x_21747:
[----:B------:R-:W-:Y:S05]  /*a840*/  BRA `(.L_x_21719) ;  /* 0x0000000000107947 */ /* 0x000fea0003800000 */
.L_x_21746:
[----:B------:R-:W-:-:S05]  /*a850*/  IMAD.MOV.U32 R19, RZ, RZ, RZ ;  /* 0x000000ffff137224 */ /* 0x000fca00078e00ff */
[----:B------:R0:W-:Y:S01]  /*a860*/  STG.E.64 desc[UR36][R4.64], R18 ;  /* 0x0000001204007986 */ /* 0x0001e2000c101b24 */
[----:B------:R-:W-:Y:S05]  /*a870*/  BRA `(.L_x_21719) ;  /* 0x0000000000047947 */ /* 0x000fea0003800000 */
.L_x_21745:
[----:B------:R0:W-:Y:S02]  /*a880*/  STG.E desc[UR36][R4.64], R18 ;  /* 0x0000001204007986 */ /* 0x0001e4000c101924 */
.L_x_21719:
[----:B------:R-:W-:-:S07]  /*a890*/  VIADD R33, R33, 0x80 ;  /* 0x0000008021217836 */ /* 0x000fce0000000000 */
.L_x_21679:
[----:B------:R-:W-:Y:S05]  /*a8a0*/  BSYNC B6 ;  /* 0x0000000000067941 */ /* 0x000fea0003800000 */
.L_x_21678:
        /* <DEDUP_REMOVED lines=21> */
.L_x_21751:
[----:B------:R-:W-:Y:S01]  /*aa00*/  STG.E.U8 desc[UR36][R2.64], R16 ;  /* 0x0000001002007986 */ /* 0x000fe2000c101124 */
[----:B------:R-:W-:Y:S05]  /*aa10*/  EXIT ;  /* 0x000000000000794d */ /* 0x000fea0003800000 */
.L_x_21750:
        /* <DEDUP_REMOVED lines=9> */
.L_x_21754:
[----:B------:R-:W-:Y:S01]  /*aab0*/  STG.E desc[UR36][R2.64], R16 ;  /* 0x0000001002007986 */ /* 0x000fe2000c101924 */
[----:B------:R-:W-:Y:S05]  /*aac0*/  EXIT ;  /* 0x000000000000794d */ /* 0x000fea0003800000 */
.L_x_21753:
[----:B------:R-:W-:Y:S01]  /*aad0*/  STG.E.U16 desc[UR36][R2.64], R16 ;  /* 0x0000001002007986 */ /* 0x000fe2000c101524 */
[----:B------:R-:W-:Y:S05]  /*aae0*/  EXIT ;  /* 0x000000000000794d */ /* 0x000fea0003800000 */
.L_x_21749:
        /* <DEDUP_REMOVED lines=9> */
.L_x_21756:
[----:B------:R-:W0:Y:S02]  /*ab80*/  I2F.S16 R0, R16 ;  /* 0x0000001000007306 */ /* 0x000e240000101400 */
[----:B0-----:R-:W-:-:S05]  /*ab90*/  F2FP.F16.F32.PACK_AB R0, RZ, R0 ;  /* 0x00000000ff00723e */ /* 0x001fca00000000ff */
[----:B------:R-:W-:Y:S01]  /*aba0*/  STG.E.U16 desc[UR36][R2.64], R0 ;  /* 0x0000000002007986 */ /* 0x000fe2000c101524 */
[----:B------:R-:W-:Y:S05]  /*abb0*/  EXIT ;  /* 0x000000000000794d */ /* 0x000fea0003800000 */
.L_x_21755:
        /* <DEDUP_REMOVED lines=10> */
.L_x_21758:
[----:B------:R-:W0:Y:S02]  /*ac60*/  I2F.S16 R16, R16 ;  /* 0x0000001000107306 */ /* 0x000e240000101400 */
[----:B0-----:R-:W-:-:S04]  /*ac70*/  F2FP.F16.F32.PACK_AB R5, RZ, R16 ;  /* 0x00000010ff05723e */ /* 0x001fc800000000ff */
[----:B------:R-:W-:-:S05]  /*ac80*/  PRMT R5, R5, 0x5410, RZ ;  /* 0x0000541005057816 */ /* 0x000fca00000000ff */
[----:B------:R-:W-:Y:S01]  /*ac90*/  STG.E desc[UR36][R2.64], R5 ;  /* 0x0000000502007986 */ /* 0x000fe2000c101924 */
[----:B------:R-:W-:Y:S05]  /*aca0*/  EXIT ;  /* 0x000000000000794d */ /* 0x000fea0003800000 */
.L_x_21757:
[----:B------:R-:W0:Y:S02]  /*acb0*/  I2F.F64.S16 R16, R16 ;  /* 0x0000001000107312 */ /* 0x000e240000101c00 */
[----:B0-----:R-:W-:Y:S01]  /*acc0*/  STG.E.64 desc[UR36][R2.64], R16 ;  /* 0x0000001002007986 */ /* 0x001fe2000c101b24 */
[----:B------:R-:W-:Y:S05]  /*acd0*/  EXIT ;  /* 0x000000000000794d */ /* 0x000fea0003800000 */
.L_x_21748:
        /* <DEDUP_REMOVED lines=10> */
.L_x_21761:
[----:B------:R-:W0:Y:S01]  /*ad80*/  I2F.F64.S16 R16, R16 ;  /* 0x0000001000107312 */ /* 0x000e220000101c00 */
[----:B------:R-:W-:-:S05]  /*ad90*/  CS2R R18, SRZ ;  /* 0x0000000000127805 */ /* 0x000fca000001ff00 */
[----:B0-----:R-:W-:Y:S01]  /*ada0*/  STG.E.128 desc[UR36][R2.64], R16 ;  /* 0x0000001002007986 */ /* 0x001fe2000c101d24 */
[----:B------:R-:W-:Y:S05]  /*adb0*/  EXIT ;  /* 0x000000000000794d */ /* 0x000fea0003800000 */
.L_x_21760:
        /* <DEDUP_REMOVED lines=21> */
.L_x_21765:
[----:B------:R-:W-:Y:S05]  /*af10*/  BSYNC B0 ;  /* 0x0000000000007941 */ /* 0x000fea0003800000 */
.L_x_21764:
[----:B------:R-:W-:-:S05]  /*af20*/  LOP3.LUT R5, R0, R5, RZ, 0xfc, !PT ;  /* 0x0000000500057212 */ /* 0x000fca00078efcff */
[----:B------:R-:W-:Y:S01]  /*af30*/  STG.E.U8 desc[UR36][R2.64], R5 ;  /* 0x0000000502007986 */ /* 0x000fe2000c101124 */
[----:B------:R-:W-:Y:S05]  /*af40*/  EXIT ;  /* 0x000000000000794d */ /* 0x000fea0003800000 */
.L_x_21763:
        /* <DEDUP_REMOVED lines=13> */
.L_x_21767:
[----:B------:R-:W-:Y:S01]  /*b020*/  IMAD.MOV.U32 R0, RZ, RZ, 0x7f ;  /* 0x0000007fff007424 */ /* 0x000fe200078e00ff */
[----:B------:R-:W-:-:S04]  /*b030*/  ISETP.GT.U32.AND P0, PT, R4, 0x7f800000, PT ;  /* 0x7f8000000400780c */ /* 0x000fc80003f04070 */
[----:B------:R-:W-:-:S09]  /*b040*/  SEL R0, R0, 0x7c, P0 ;  /* 0x0000007c00007807 */ /* 0x000fd20000000000 */
.L_x_21768:
[----:B------:R-:W-:Y:S05]  /*b050*/  BSYNC B0 ;  /* 0x0000000000007941 */ /* 0x000fea0003800000 */
.L_x_21766:
[----:B------:R-:W-:-:S04]  /*b060*/  LOP3.LUT R4, R5, 0x80000000, RZ, 0xc0, !PT ;  /* 0x8000000005047812 */ /* 0x000fc800078ec0ff */
[----:B------:R-:W-:-:S04]  /*b070*/  SHF.R.U32.HI R5, RZ, 0x18, R4 ;  /* 0x00000018ff057819 */ /* 0x000fc80000011604 */
[----:B------:R-:W-:-:S05]  /*b080*/  LOP3.LUT R5, R0, R5, RZ, 0xfc, !PT ;  /* 0x0000000500057212 */ /* 0x000fca00078efcff */
[----:B------:R-:W-:Y:S01]  /*b090*/  STG.E.U8 desc[UR36][R2.64], R5 ;  /* 0x0000000502007986 */ /* 0x000fe2000c101124 */
[----:B------:R-:W-:Y:S05]  /*b0a0*/  EXIT ;  /* 0x000000000000794d */ /* 0x000fea0003800000 */
.L_x_21762:
[----:B------:R-:W0:Y:S02]  /*b0b0*/  I2F.S16 R0, R16 ;  /* 0x0000001000007306 */ /* 0x000e240000101400 */
[----:B0-----:R-:W-:-:S05]  /*b0c0*/  F2FP.BF16.F32.PACK_AB R0, RZ, R0 ;  /* 0x00000000ff00723e */ /* 0x001fca00000010ff */
[----:B------:R-:W-:Y:S01]  /*b0d0*/  STG.E.U16 desc[UR36][R2.64], R0 ;  /* 0x0000000002007986 */ /* 0x000fe2000c101524 */
[----:B------:R-:W-:Y:S05]  /*b0e0*/  EXIT ;  /* 0x000000000000794d */ /* 0x000fea0003800000 */
.L_x_21759:
        /* <DEDUP_REMOVED lines=10> */
.L_x_21771:
        /* <DEDUP_REMOVED lines=17> */
.L_x_21774:
[----:B------:R-:W-:-:S04]  /*b2a0*/  LOP3.LUT R0, R7, 0x80000000, RZ, 0xc0, !PT ;  /* 0x8000000007007812 */ /* 0x000fc800078ec0ff */
[----:B------:R-:W-:-:S04]  /*b2b0*/  SHF.R.U32.HI R5, RZ, 0x18, R0 ;  /* 0x00000018ff057819 */ /* 0x000fc80000011600 */
[----:B------:R-:W-:-:S04]  /*b2c0*/  LOP3.LUT R4, R4, R5, RZ, 0xfc, !PT ;  /* 0x0000000504047212 */ /* 0x000fc800078efcff */
[----:B------:R-:W-:-:S07]  /*b2d0*/  PRMT R0, R4, 0x7610, R0 ;  /* 0x0000761004007816 */ /* 0x000fce0000000000 */
.L_x_21773:
[----:B------:R-:W-:Y:S05]  /*b2e0*/  BSYNC B0 ;  /* 0x0000000000007941 */ /* 0x000fea0003800000 */
.L_x_21772:
[----:B------:R-:W-:Y:S01]  /*b2f0*/  STG.E.U8 desc[UR36][R2.64], R0 ;  /* 0x0000000002007986 */ /* 0x000fe2000c101124 */
[----:B------:R-:W-:Y:S05]  /*b300*/  EXIT ;  /* 0x000000000000794d */ /* 0x000fea0003800000 */
.L_x_21770:
        /* <DEDUP_REMOVED lines=17> */
.L_x_21777:
[----:B------:R-:W-:-:S04]  /*b420*/  LOP3.LUT R0, R7, 0x80000000, RZ, 0xc0, !PT ;  /* 0x8000000007007812 */ /* 0x000fc800078ec0ff */
[----:B------:R-:W-:-:S04]  /*b430*/  SHF.R.U32.HI R5, RZ, 0x18, R0 ;  /* 0x00000018ff057819 */ /* 0x000fc80000011600 */
[----:B------:R-:W-:-:S04]  /*b440*/  LOP3.LUT R4, R4, R5, RZ, 0xfc, !PT ;  /* 0x0000000504047212 */ /* 0x000fc800078efcff */
[----:B------:R-:W-:-:S07]  /*b450*/  PRMT R0, R4, 0x7610, R0 ;  /* 0x0000761004007816 */ /* 0x000fce0000000000 */
.L_x_21776:
[----:B------:R-:W-:Y:S05]  /*b460*/  BSYNC B0 ;  /* 0x0000000000007941 */ /* 0x000fea0003800000 */
.L_x_21775:
[----:B------:R-:W-:Y:S01]  /*b470*/  STG.E.U8 desc[UR36][R2.64], R0 ;  /* 0x0000000002007986 */ /* 0x000fe2000c101124 */
[----:B------:R-:W-:Y:S05]  /*b480*/  EXIT ;  /* 0x000000000000794d */ /* 0x000fea0003800000 */
.L_x_21769:
        /* <DEDUP_REMOVED lines=22> */
.L_x_21752:
        /* <DEDUP_REMOVED lines=16> */
.L_x_21780:
[----:B------:R-:W-:Y:S05]  /*b6f0*/  EXIT ;  /* 0x000000000000794d */ /* 0x000fea0003800000 */
.L_x_21779:
[----:B------:R-:W-:-:S05]  /*b700*/  IMAD.MOV.U32 R17, RZ, RZ, RZ ;  /* 0x000000ffff117224 */ /* 0x000fca00078e00ff */
[----:B------:R-:W-:Y:S01]  /*b710*/  STG.E.64 desc[UR36][R2.64], R16 ;  /* 0x0000001002007986 */ /* 0x000fe2000c101b24 */
[----:B------:R-:W-:Y:S05]  /*b720*/  EXIT ;  /* 0x000000000000794d */ /* 0x000fea0003800000 */
.L_x_21778:
[----:B------:R-:W-:Y:S01]  /*b730*/  STG.E desc[UR36][R2.64], R16 ;  /* 0x0000001002007986 */ /* 0x000fe2000c101924 */
[----:B------:R-:W-:Y:S05]  /*b740*/  EXIT ;  /* 0x000000000000794d */ /* 0x000fea0003800000 */
.L_x_21781:
        /* <DEDUP_REMOVED lines=11> */
.L_x_43953:


//--------------------- .text._ZN2at6native18elementwise_kernelILi128ELi4EZNS0_22gpu_kernel_impl_nocastINS0_13BinaryFunctorIddbZZZNS0_22logical_or_kernel_cudaERNS_14TensorIteratorEENKUlvE0_clEvENKUlvE4_clEvEUlddE_EEEEvRNS_18TensorIteratorBaseERKT_EUliE_EEviT1_ --------------------------
	.section	.text._ZN2at6native18elementwise_kernelILi128ELi4EZNS0_22gpu_kernel_impl_nocastINS0_13BinaryFunctorIddbZZZNS0_22logical_or_kernel_cudaERNS_14TensorIteratorEENKUlvE0_clEvENKUlvE4_clEvEUlddE_EEEEvRNS_18TensorIteratorBaseERKT_EUliE_EEviT1_,"ax",@progbits
	.align	128
        .global         _ZN2at6native18elementwise_kernelILi128ELi4EZNS0_22gpu_kernel_impl_nocastINS0_13BinaryFunctorIddbZZZNS0_22logical_or_kernel_cudaERNS_14TensorIteratorEENKUlvE0_clEvENKUlvE4_clEvEUlddE_EEEEvRNS_18TensorIteratorBaseERKT_EUliE_EEviT1_
        .type           _ZN2at6native18elementwise_kernelILi128ELi4EZNS0_22gpu_kernel_impl_nocastINS0_13BinaryFunctorIddbZZZNS0_22logical_or_kernel_cudaERNS_14TensorIteratorEENKUlvE0_clEvENKUlvE4_clEvEUlddE_EEEEvRNS_18TensorIteratorBaseERKT_EUliE_EEviT1_,@function
        .size           _ZN2at6native18elementwise_kernelILi128ELi4EZNS0_22gpu_kernel_impl_nocastINS0_13BinaryFunctorIddbZZZNS0_22logical_or_kernel_cudaERNS_14TensorIteratorEENKUlvE0_clEvENKUlvE4_clEvEUlddE_EEEEvRNS_18TensorIteratorBaseERKT_EUliE_EEviT1_,(.L_x_43954 - _ZN2at6native18elementwise_kernelILi128ELi4EZNS0_22gpu_kernel_impl_nocastINS0_13BinaryFunctorIddbZZZNS0_22logical_or_kernel_cudaERNS_14TensorIteratorEENKUlvE0_clEvENKUlvE4_clEvEUlddE_EEEEvRNS_18TensorIteratorBaseERKT_EUliE_EEviT1_)
        .other          _ZN2at6native18elementwise_kernelILi128ELi4EZNS0_22gpu_kernel_impl_nocastINS0_13BinaryFunctorIddbZZZNS0_22logical_or_kernel_cudaERNS_14TensorIteratorEENKUlvE0_clEvENKUlvE4_clEvEUlddE_EEEEvRNS_18TensorIteratorBaseERKT_EUliE_EEviT1_,@"STO_CUDA_ENTRY STV_DEFAULT"
_ZN2at6native18elementwise_kernelILi128ELi4EZNS0_22gpu_kernel_impl_nocastINS0_13BinaryFunctorIddbZZZNS0_22logical_or_kernel_cudaERNS_14TensorIteratorEENKUlvE0_clEvENKUlvE4_clEvEUlddE_EEEEvRNS_18TensorIteratorBaseERKT_EUliE_EEviT1_:
.text._ZN2at6native18elementwise_kernelILi128ELi4EZNS0_22gpu_kernel_impl_nocastINS0_13BinaryFunctorIddbZZZNS0_22logical_or_kernel_cudaERNS_14TensorIteratorEENKUlvE0_clEvENKUlvE4_clEvEUlddE_EEEEvRNS_18TensorIteratorBaseERKT_EUliE_EEviT1_:
        /* <DEDUP_REMOVED lines=363> */
.L_x_21784:
        /* <DEDUP_REMOVED lines=13> */
[----:B---3--:R-:W-:-:S06]  /*1780*/  DSETP.NEU.OR P0, PT, R6, RZ, P0 ;  /* 0x000000ff0600722a */ /* 0x008fcc000070d400 */
[----:B------:R-:W-:-:S05]  /*1790*/  SEL R11, RZ, 0x1, !P0 ;  /* 0x00000001ff0b7807 */ /* 0x000fca0004000000 */
[----:B------:R0:W-:Y:S03]  /*17a0*/  STG.E.U8 desc[UR4][R4.64], R11 ;  /* 0x0000000b04007986 */ /* 0x0001e6000c101104 */
.L_x_21783:
[----:B------:R-:W-:Y:S05]  /*17b0*/  BSYNC B0 ;  /* 0x0000000000007941 */ /* 0x000fea0003800000 */
.L_x_21782:
        /* <DEDUP_REMOVED lines=356> */
.L_x_21787:
        /* <DEDUP_REMOVED lines=371> */
.L_x_21788:
        /* <DEDUP_REMOVED lines=16> */
.L_x_21786:
[----:B------:R-:W-:Y:S05]  /*4630*/  BSYNC B0 ;  /* 0x0000000000007941 */ /* 0x000fea0003800000 */
.L_x_21785:
        /* <DEDUP_REMOVED lines=355> */
.L_x_21789:
        /* <DEDUP_REMOVED lines=12> */
[----:B---3--:R-:W-:-:S06]  /*5d30*/  DSETP.NEU.OR P0, PT, R2, RZ, P0 ;  /* 0x000000ff0200722a */ /* 0x008fcc000070d400 */
[----:B------:R-:W-:-:S05]  /*5d40*/  SEL R9, RZ, 0x1, !P0 ;  /* 0x00000001ff097807 */ /* 0x000fca0004000000 */
[----:B------:R-:W-:Y:S01]  /*5d50*/  STG.E.U8 desc[UR4][R4.64], R9 ;  /* 0x0000000904007986 */ /* 0x000fe2000c101104 */
[----:B------:R-:W-:Y:S05]  /*5d60*/  EXIT ;  /* 0x000000000000794d */ /* 0x000fea0003800000 */
.L_x_21790:
        /* <DEDUP_REMOVED lines=9> */
.L_x_43954:


//--------------------- .text._ZN2at6native27unrolled_elementwise_kernelINS0_13BinaryFunctorIddbZZZNS0_22logical_or_kernel_cudaERNS_14TensorIteratorEENKUlvE0_clEvENKUlvE4_clEvEUlddE_EESt5arrayIPcLm3EELi4E23TrivialOffsetCalculatorILi2EjESC_ILi1EjENS0_6memory15LoadWithoutCastENSF_16StoreWithoutCastEEEviT_T0_T2_T3_T4_T5_ --------------------------
	.section	.text._ZN2at6native27unrolled_elementwise_kernelINS0_13BinaryFunctorIddbZZZNS0_22logical_or_kernel_cudaERNS_14TensorIteratorEENKUlvE0_clEvENKUlvE4_clEvEUlddE_EESt5arrayIPcLm3EELi4E23TrivialOffsetCalculatorILi2EjESC_ILi1EjENS0_6memory15LoadWithoutCastENSF_16StoreWithoutCastEEEviT_T0_T2_T3_T4_T5_,"ax",@progbits
	.align	128
        .global         _ZN2at6native27unrolled_elementwise_kernelINS0_13BinaryFunctorIddbZZZNS0_22logical_or_kernel_cudaERNS_14TensorIteratorEENKUlvE0_clEvENKUlvE4_clEvEUlddE_EESt5arrayIPcLm3EELi4E23TrivialOffsetCalculatorILi2EjESC_ILi1EjENS0_6memory15LoadWithoutCastENSF_16StoreWithoutCastEEEviT_T0_T2_T3_T4_T5_
        .type           _ZN2at6native27unrolled_elementwise_kernelINS0_13BinaryFunctorIddbZZZNS0_22logical_or_kernel_cudaERNS_14TensorIteratorEENKUlvE0_clEvENKUlvE4_clEvEUlddE_EESt5arrayIPcLm3EELi4E23TrivialOffsetCalculatorILi2EjESC_ILi1EjENS0_6memory15LoadWithoutCastENSF_16StoreWithoutCastEEEviT_T0_T2_T3_T4_T5_,@function
        .size           _ZN2at6native27unrolled_elementwise_kernelINS0_13BinaryFunctorIddbZZZNS0_22logical_or_kernel_cudaERNS_14TensorIteratorEENKUlvE0_clEvENKUlvE4_clEvEUlddE_EESt5arrayIPcLm3EELi4E23TrivialOffsetCalculatorILi2EjESC_ILi1EjENS0_6memory15LoadWithoutCastENSF_16StoreWithoutCastEEEviT_T0_T2_T3_T4_T5_,(.L_x_43955 - _ZN2at6native27unrolled_elementwise_kernelINS0_13BinaryFunctorIddbZZZNS0_22logical_or_kernel_cudaERNS_14TensorIteratorEENKUlvE0_clEvENKUlvE4_clEvEUlddE_EESt5arrayIPcLm3EELi4E23TrivialOffsetCalculatorILi2EjESC_ILi1EjENS0_6memory15LoadWithoutCastENSF_16StoreWithoutCastEEEviT_T0_T2_T3_T4_T5_)
        .other          _ZN2at6native27unrolled_elementwise_kernelINS0_13BinaryFunctorIddbZZZNS0_22logical_or_kernel_cudaERNS_14TensorIteratorEENKUlvE0_clEvENKUlvE4_clEvEUlddE_EESt5arrayIPcLm3EELi4E23TrivialOffsetCalculatorILi2EjESC_ILi1EjENS0_6memory15LoadWithoutCastENSF_16StoreWithoutCastEEEviT_T0_T2_T3_T4_T5_,@"STO_CUDA_ENTRY STV_DEFAULT"
_ZN2at6native27unrolled_elementwise_kernelINS0_13BinaryFunctorIddbZZZNS0_22logical_or_kernel_cudaERNS_14TensorIteratorEENKUlvE0_clEvENKUlvE4_clEvEUlddE_EESt5arrayIPcLm3EELi4E23TrivialOffsetCalculatorILi2EjESC_ILi1EjENS0_6memory15LoadWithoutCastENSF_16StoreWithoutCastEEEviT_T0_T2_T3_T4_T5_:
.text._ZN2at6native27unrolled_elementwise_kernelINS0_13BinaryFunctorIddbZZZNS0_22logical_or_kernel_cudaERNS_14TensorIteratorEENKUlvE0_clEvENKUlvE4_clEvEUlddE_EESt5arrayIPcLm3EELi4E23TrivialOffsetCalculatorILi2EjESC_ILi1EjENS0_6memory15LoadWithoutCastENSF_16StoreWithoutCastEEEviT_T0_T2_T3_T4_T5_:
        /* <DEDUP_REMOVED lines=82> */
.L_x_21792:
[----:B------:R-:W-:Y:S05]  /*0520*/  BSYNC B0 ;  /* 0x0000000000007941 */ /* 0x000fea0003800000 */
.L_x_21791:
        /* <DEDUP_REMOVED lines=14> */
.L_x_21793:
        /* <DEDUP_REMOVED lines=15> */
.L_x_43955:


//--------------------- .text._ZN2at6native29vectorized_elementwise_kernelILi2ENS0_13BinaryFunctorIddbZZZNS0_22logical_or_kernel_cudaERNS_14TensorIteratorEENKUlvE0_clEvENKUlvE4_clEvEUlddE_EESt5arrayIPcLm3EEEEviT0_T1_ --------------------------
	.section	.text._ZN2at6native29vectorized_elementwise_kernelILi2ENS0_13BinaryFunctorIddbZZZNS0_22logical_or_kernel_cudaERNS_14TensorIteratorEENKUlvE0_clEvENKUlvE4_clEvEUlddE_EESt5arrayIPcLm3EEEEviT0_T1_,"ax",@progbits
	.align	128
        .global         _ZN2at6native29vectorized_elementwise_kernelILi2ENS0_13BinaryFunctorIddbZZZNS0_22logical_or_kernel_cudaERNS_14TensorIteratorEENKUlvE0_clEvENKUlvE4_clEvEUlddE_EESt5arrayIPcLm3EEEEviT0_T1_
        .type           _ZN2at6native29vectorized_elementwise_kernelILi2ENS0_13BinaryFunctorIddbZZZNS0_22logical_or_kernel_cudaERNS_14TensorIteratorEENKUlvE0_clEvENKUlvE4_clEvEUlddE_EESt5arrayIPcLm3EEEEviT0_T1_,@function
        .size           _ZN2at6native29vectorized_elementwise_kernelILi2ENS0_13BinaryFunctorIddbZZZNS0_22logical_or_kernel_cudaERNS_14TensorIteratorEENKUlvE0_clEvENKUlvE4_clEvEUlddE_EESt5arrayIPcLm3EEEEviT0_T1_,(.L_x_43956 - _ZN2at6native29vectorized_elementwise_kernelILi2ENS0_13BinaryFunctorIddbZZZNS0_22logical_or_kernel_cudaERNS_14TensorIteratorEENKUlvE0_clEvENKUlvE4_clEvEUlddE_EESt5arrayIPcLm3EEEEviT0_T1_)
        .other          _ZN2at6native29vectorized_elementwise_kernelILi2ENS0_13BinaryFunctorIddbZZZNS0_22logical_or_kernel_cudaERNS_14TensorIteratorEENKUlvE0_clEvENKUlvE4_clEvEUlddE_EESt5arrayIPcLm3EEEEviT0_T1_,@"STO_CUDA_ENTRY STV_DEFAULT"
_ZN2at6native29vectorized_elementwise_kernelILi2ENS0_13BinaryFunctorIddbZZZNS0_22logical_or_kernel_cudaERNS_14TensorIteratorEENKUlvE0_clEvENKUlvE4_clEvEUlddE_EESt5arrayIPcLm3EEEEviT0_T1_:
.text._ZN2at6native29vectorized_elementwise_kernelILi2ENS0_13BinaryFunctorIddbZZZNS0_22logical_or_kernel_cudaERNS_14TensorIteratorEENKUlvE0_clEvENKUlvE4_clEvEUlddE_EESt5arrayIPcLm3EEEEviT0_T1_:
        /* <DEDUP_REMOVED lines=29> */
[----:B-----5:R-:W-:Y:S01]  /*01d0*/  DSETP.NEU.OR P4, PT, R8, RZ, P4 ;  /* 0x000000ff0800722a */ /* 0x020fe2000278d400 */
[----:B------:R-:W-:Y:S01]  /*01e0*/  IADD3 R8, P6, R0, UR6, RZ ;  /* 0x0000000600087c10 */ /* 0x000fe2000ffde0ff */
[----:B--2---:R-:W-:Y:S02]  /*01f0*/  DSETP.NEU.AND P5, PT, R16, RZ, PT ;  /* 0x000000ff1000722a */ /* 0x004fe40003fad000 */
[----:B------:R-:W-:Y:S02]  /*0200*/  DSETP.NEU.AND P1, PT, R18, RZ, PT ;  /* 0x000000ff1200722a */ /* 0x000fe40003f2d000 */
[----:B------:R-:W-:Y:S01]  /*0210*/  SEL R0, RZ, 0x1, !P4 ;  /* 0x00000001ff007807 */ /* 0x000fe20006000000 */
[----:B------:R-:W-:Y:S01]  /*0220*/  IMAD.X R9, RZ, RZ, UR7, P6 ;  /* 0x00000007ff097e24 */ /* 0x000fe2000b0e06ff */
[----:B------:R-:W-:-:S02]  /*0230*/  DSETP.NEU.OR P0, PT, R10, RZ, P0 ;  /* 0x000000ff0a00722a */ /* 0x000fc4000070d400 */
[----:B------:R-:W-:Y:S02]  /*0240*/  DSETP.NEU.OR P3, PT, R20, RZ, P3 ;  /* 0x000000ff1400722a */ /* 0x000fe40001f6d400 */
[----:B------:R-:W-:Y:S02]  /*0250*/  DSETP.NEU.OR P2, PT, R22, RZ, P2 ;  /* 0x000000ff1600722a */ /* 0x000fe4000174d400 */
[----:B------:R-:W-:Y:S02]  /*0260*/  DSETP.NEU.OR P5, PT, R12, RZ, P5 ;  /* 0x000000ff0c00722a */ /* 0x000fe40002fad400 */
[----:B------:R-:W-:Y:S01]  /*0270*/  DSETP.NEU.OR P1, PT, R14, RZ, P1 ;  /* 0x000000ff0e00722a */ /* 0x000fe20000f2d400 */
[----:B-1----:R-:W-:-:S05]  /*0280*/  IMAD.WIDE R2, R29, 0x2, R8 ;  /* 0x000000021d027825 */ /* 0x002fca00078e0208 */
[----:B------:R-:W-:Y:S01]  /*0290*/  SEL R9, RZ, 0x1, !P1 ;  /* 0x00000001ff097807 */ /* 0x000fe20004800000 */
[----:B---3--:R-:W-:Y:S02]  /*02a0*/  DSETP.NEU.AND P4, PT, R4, RZ, PT ;  /* 0x000000ff0400722a */ /* 0x008fe40003f8d000 */
[----:B------:R-:W-:-:S04]  /*02b0*/  DSETP.NEU.AND P6, PT, R6, RZ, PT ;  /* 0x000000ff0600722a */ /* 0x000fc80003fcd000 */
[----:B----4-:R-:W-:Y:S02]  /*02c0*/  DSETP.NEU.OR P4, PT, R24, RZ, P4 ;  /* 0x000000ff1800722a */ /* 0x010fe4000278d400 */
[----:B------:R-:W-:Y:S01]  /*02d0*/  DSETP.NEU.OR P6, PT, R26, RZ, P6 ;  /* 0x000000ff1a00722a */ /* 0x000fe200037cd400 */
        /* <DEDUP_REMOVED lines=15> */
.L_x_21794:
        /* <DEDUP_REMOVED lines=112> */
[----:B--2---:R-:W-:-:S06]  /*0ad0*/  DSETP.NEU.OR P6, PT, R28, RZ, P6 ;  /* 0x000000ff1c00722a */ /* 0x004fcc00037cd400 */
[----:B------:R-:W-:Y:S01]  /*0ae0*/  @!P2 SEL R27, RZ, 0x1, !P6 ;  /* 0x00000001ff1ba807 */ /* 0x000fe20007000000 */
[----:B------:R-:W-:-:S06]  /*0af0*/  DSETP.NEU.AND P6, PT, R8, RZ, PT ;  /* 0x000000ff0800722a */ /* 0x000fcc0003fcd000 */
[----:B------:R-:W-:-:S06]  /*0b00*/  DSETP.NEU.OR P6, PT, R6, RZ, P6 ;  /* 0x000000ff0600722a */ /* 0x000fcc00037cd400 */
[----:B------:R-:W-:Y:S01]  /*0b10*/  SEL R9, RZ, 0x1, !P6 ;  /* 0x00000001ff097807 */ /* 0x000fe20007000000 */
[----:B------:R-:W-:-:S06]  /*0b20*/  DSETP.NEU.AND P6, PT, R12, RZ, PT ;  /* 0x000000ff0c00722a */ /* 0x000fcc0003fcd000 */
[----:B------:R-:W-:-:S06]  /*0b30*/  DSETP.NEU.OR P6, PT, R10, RZ, P6 ;  /* 0x000000ff0a00722a */ /* 0x000fcc00037cd400 */
        /* <DEDUP_REMOVED lines=12> */
[----:B------:R-:W-:Y:S01]  /*0c00*/  DSETP.NEU.OR P2, PT, R14, RZ, P5 ;  /* 0x000000ff0e00722a */ /* 0x000fe20002f4d400 */
        /* <DEDUP_REMOVED lines=19> */
.L_x_21797:
        /* <DEDUP_REMOVED lines=8> */
.L_x_21798:
        /* <DEDUP_REMOVED lines=8> */
.L_x_21799:
        /* <DEDUP_REMOVED lines=9> */
.L_x_21800:
[----:B------:R-:W-:Y:S05]  /*0ed0*/  BSYNC B1 ;  /* 0x0000000000017941 */ /* 0x000fea0003800000 */
.L_x_21796:
[----:B------:R-:W-:-:S13]  /*0ee0*/  ISETP.GE.AND P0, PT, R5, R2, PT ;  /* 0x000000020500720c */ /* 0x000fda0003f06270 */
[----:B0-----:R-:W0:Y:S01]  /*0ef0*/  @!P0 LDC.64 R8, c[0x0][0x218] ;  /* 0x00008600ff088b82 */ /* 0x001e220000000a00 */
[----:B-12---:R-:W-:Y:S02]  /*0f00*/  @!P0 IMAD.IADD R7, R0, 0x1, R5 ;  /* 0x0000000100078824 */ /* 0x006fe400078e0205 */
[----:B------:R-:W-:-:S03]  /*0f10*/  @!P0 VIADD R5, R5, 0x80 ;  /* 0x0000008005058836 */ /* 0x000fc60000000000 */
[----:B0-----:R-:W-:-:S05]  /*0f20*/  @!P0 IADD3 R6, P2, R7, R8, RZ ;  /* 0x0000000807068210 */ /* 0x001fca0007f5e0ff */
[----:B------:R-:W-:-:S05]  /*0f30*/  @!P0 IMAD.X R7, RZ, RZ, R9, P2 ;  /* 0x000000ffff078224 */ /* 0x000fca00010e0609 */
[----:B------:R2:W-:Y:S03]  /*0f40*/  @!P0 STG.E.U8 desc[UR4][R6.64], R17 ;  /* 0x0000001106008986 */ /* 0x0005e6000c101104 */
.L_x_21801:
[----:B------:R-:W-:Y:S05]  /*0f50*/  BSYNC B0 ;  /* 0x0000000000007941 */ /* 0x000fea0003800000 */
.L_x_21795:
        /* <DEDUP_REMOVED lines=10> */
.L_x_21802:
        /* <DEDUP_REMOVED lines=16> */
.L_x_43956:


//--------------------- .text._ZN2at6native29vectorized_elementwise_kernelILi4ENS0_13BinaryFunctorIddbZZZNS0_22logical_or_kernel_cudaERNS_14TensorIteratorEENKUlvE0_clEvENKUlvE4_clEvEUlddE_EESt5arrayIPcLm3EEEEviT0_T1_ --------------------------
	.section	.text._ZN2at6native29vectorized_elementwise_kernelILi4ENS0_13BinaryFunctorIddbZZZNS0_22logical_or_kernel_cudaERNS_14TensorIteratorEENKUlvE0_clEvENKUlvE4_clEvEUlddE_EESt5arrayIPcLm3EEEEviT0_T1_,"ax",@progbits
	.align	128
        .global         _ZN2at6native29vectorized_elementwise_kernelILi4ENS0_13BinaryFunctorIddbZZZNS0_22logical_or_kernel_cudaERNS_14TensorIteratorEENKUlvE0_clEvENKUlvE4_clEvEUlddE_EESt5arrayIPcLm3EEEEviT0_T1_
        .type           _ZN2at6native29vectorized_elementwise_kernelILi4ENS0_13BinaryFunctorIddbZZZNS0_22logical_or_kernel_cudaERNS_14TensorIteratorEENKUlvE0_clEvENKUlvE4_clEvEUlddE_EESt5arrayIPcLm3EEEEviT0_T1_,@function
        .size           _ZN2at6native29vectorized_elementwise_kernelILi4ENS0_13BinaryFunctorIddbZZZNS0_22logical_or_kernel_cudaERNS_14TensorIteratorEENKUlvE0_clEvENKUlvE4_clEvEUlddE_EESt5arrayIPcLm3EEEEviT0_T1_,(.L_x_43957 - _ZN2at6native29vectorized_elementwise_kernelILi4ENS0_13BinaryFunctorIddbZZZNS0_22logical_or_kernel_cudaERNS_14TensorIteratorEENKUlvE0_clEvENKUlvE4_clEvEUlddE_EESt5arrayIPcLm3EEEEviT0_T1_)
        .other          _ZN2at6native29vectorized_elementwise_kernelILi4ENS0_13BinaryFunctorIddbZZZNS0_22logical_or_kernel_cudaERNS_14TensorIteratorEENKUlvE0_clEvENKUlvE4_clEvEUlddE_EESt5arrayIPcLm3EEEEviT0_T1_,@"STO_CUDA_ENTRY STV_DEFAULT"
_ZN2at6native29vectorized_elementwise_kernelILi4ENS0_13BinaryFunctorIddbZZZNS0_22logical_or_kernel_cudaERNS_14TensorIteratorEENKUlvE0_clEvENKUlvE4_clEvEUlddE_EESt5arrayIPcLm3EEEEviT0_T1_:
.text._ZN2at6native29vectorized_elementwise_kernelILi4ENS0_13BinaryFunctorIddbZZZNS0_22logical_or_kernel_cudaERNS_14TensorIteratorEENKUlvE0_clEvENKUlvE4_clEvEUlddE_EESt5arrayIPcLm3EEEEviT0_T1_:
        /* <DEDUP_REMOVED lines=30> */
[----:B-----5:R-:W-:Y:S02]  /*01e0*/  DSETP.NEU.OR P0, PT, R28, RZ, P0 ;  /* 0x000000ff1c00722a */ /* 0x020fe4000070d400 */
[----:B------:R-:W-:-:S02]  /*01f0*/  DSETP.NEU.OR P1, PT, R30, RZ, P1 ;  /* 0x000000ff1e00722a */ /* 0x000fc40000f2d400 */
[----:B------:R-:W-:Y:S02]  /*0200*/  DSETP.NEU.OR P4, PT, R24, RZ, P4 ;  /* 0x000000ff1800722a */ /* 0x000fe4000278d400 */
[----:B------:R-:W-:Y:S01]  /*0210*/  DSETP.NEU.OR P6, PT, R26, RZ, P6 ;  /* 0x000000ff1a00722a */ /* 0x000fe200037cd400 */
[----:B0-----:R-:W-:Y:S01]  /*0220*/  SEL R2, RZ, 0x1, !P0 ;  /* 0x00000001ff027807 */ /* 0x001fe20004000000 */
[----:B------:R-:W-:Y:S01]  /*0230*/  DSETP.NEU.AND P2, PT, R14, RZ, PT ;  /* 0x000000ff0e00722a */ /* 0x000fe20003f4d000 */
[----:B------:R-:W-:Y:S01]  /*0240*/  SEL R3, RZ, 0x1, !P1 ;  /* 0x00000001ff037807 */ /* 0x000fe20004800000 */
[----:B------:R-:W-:-:S04]  /*0250*/  DSETP.NEU.OR P3, PT, R20, RZ, P3 ;  /* 0x000000ff1400722a */ /* 0x000fc80001f6d400 */
[----:B------:R-:W-:Y:S02]  /*0260*/  DSETP.NEU.OR P2, PT, R22, RZ, P2 ;  /* 0x000000ff1600722a */ /* 0x000fe4000174d400 */
[----:B--2---:R-:W-:Y:S02]  /*0270*/  DSETP.NEU.AND P5, PT, R4, RZ, PT ;  /* 0x000000ff0400722a */ /* 0x004fe40003fad000 */
[----:B------:R-:W-:Y:S01]  /*0280*/  DSETP.NEU.AND P0, PT, R6, RZ, PT ;  /* 0x000000ff0600722a */ /* 0x000fe20003f0d000 */
[----:B------:R-:W-:Y:S02]  /*0290*/  SEL R4, RZ, 0x1, !P4 ;  /* 0x00000001ff047807 */ /* 0x000fe40006000000 */
[----:B------:R-:W-:Y:S01]  /*02a0*/  SEL R5, RZ, 0x1, !P6 ;  /* 0x00000001ff057807 */ /* 0x000fe20007000000 */
[----:B------:R-:W-:Y:S01]  /*02b0*/  DSETP.NEU.OR P5, PT, R8, RZ, P5 ;  /* 0x000000ff0800722a */ /* 0x000fe20002fad400 */
[----:B------:R-:W-:Y:S01]  /*02c0*/  PRMT R7, R3, 0x7604, R2 ;  /* 0x0000760403077816 */ /* 0x000fe20000000002 */
[----:B------:R-:W-:Y:S01]  /*02d0*/  DSETP.NEU.OR P0, PT, R10, RZ, P0 ;  /* 0x000000ff0a00722a */ /* 0x000fe2000070d400 */
        /* <DEDUP_REMOVED lines=15> */
.L_x_21803:
        /* <DEDUP_REMOVED lines=113> */
[----:B---3--:R-:W-:-:S06]  /*0ae0*/  DSETP.NEU.OR P6, PT, R22, RZ, P6 ;  /* 0x000000ff1600722a */ /* 0x008fcc00037cd400 */
[----:B------:R-:W-:Y:S01]  /*0af0*/  @!P2 SEL R27, RZ, 0x1, !P6 ;  /* 0x00000001ff1ba807 */ /* 0x000fe20007000000 */
[----:B------:R-:W-:-:S06]  /*0b00*/  DSETP.NEU.AND P6, PT, R8, RZ, PT ;  /* 0x000000ff0800722a */ /* 0x000fcc0003fcd000 */
[----:B------:R-:W-:-:S06]  /*0b10*/  DSETP.NEU.OR P6, PT, R6, RZ, P6 ;  /* 0x000000ff0600722a */ /* 0x000fcc00037cd400 */
[----:B------:R-:W-:Y:S01]  /*0b20*/  SEL R7, RZ, 0x1, !P6 ;  /* 0x00000001ff077807 */ /* 0x000fe20007000000 */
[----:B------:R-:W-:-:S06]  /*0b30*/  DSETP.NEU.AND P6, PT, R12, RZ, PT ;  /* 0x000000ff0c00722a */ /* 0x000fcc0003fcd000 */
[----:B------:R-:W-:-:S06]  /*0b40*/  DSETP.NEU.OR P6, PT, R10, RZ, P6 ;  /* 0x000000ff0a00722a */ /* 0x000fcc00037cd400 */
        /* <DEDUP_REMOVED lines=32> */
.L_x_21806:
        /* <DEDUP_REMOVED lines=8> */
.L_x_21807:
        /* <DEDUP_REMOVED lines=8> */
.L_x_21808:
        /* <DEDUP_REMOVED lines=9> */
.L_x_21809:
[----:B------:R-:W-:Y:S05]  /*0ee0*/  BSYNC B1 ;  /* 0x0000000000017941 */ /* 0x000fea0003800000 */
.L_x_21805:
[----:B------:R-:W-:-:S13]  /*0ef0*/  ISETP.GE.AND P0, PT, R3, R2, PT ;  /* 0x000000020300720c */ /* 0x000fda0003f06270 */
[----:B0-----:R-:W0:Y:S01]  /*0f00*/  @!P0 LDC.64 R6, c[0x0][0x218] ;  /* 0x00008600ff068b82 */ /* 0x001e220000000a00 */
[----:B-12---:R-:W-:Y:S02]  /*0f10*/  @!P0 IMAD.IADD R5, R0, 0x1, R3 ;  /* 0x0000000100058824 */ /* 0x006fe400078e0203 */
[----:B------:R-:W-:-:S03]  /*0f20*/  @!P0 VIADD R3, R3, 0x80 ;  /* 0x0000008003038836 */ /* 0x000fc60000000000 */
[----:B0-----:R-:W-:-:S05]  /*0f30*/  @!P0 IADD3 R4, P2, R5, R6, RZ ;  /* 0x0000000605048210 */ /* 0x001fca0007f5e0ff */
[----:B------:R-:W-:-:S05]  /*0f40*/  @!P0 IMAD.X R5, RZ, RZ, R7, P2 ;  /* 0x000000ffff058224 */ /* 0x000fca00010e0607 */
[----:B------:R2:W-:Y:S03]  /*0f50*/  @!P0 STG.E.U8 desc[UR4][R4.64], R17 ;  /* 0x0000001104008986 */ /* 0x0005e6000c101104 */
.L_x_21810:
[----:B------:R-:W-:Y:S05]  /*0f60*/  BSYNC B0 ;  /* 0x0000000000007941 */ /* 0x000fea0003800000 */
.L_x_21804:
        /* <DEDUP_REMOVED lines=10> */
.L_x_21811:
        /* <DEDUP_REMOVED lines=15> */
.L_x_43957:


//--------------------- .text._ZN2at6native29vectorized_elementwise_kernelILi8ENS0_13BinaryFunctorIddbZZZNS0_22logical_or_kernel_cudaERNS_14TensorIteratorEENKUlvE0_clEvENKUlvE4_clEvEUlddE_EESt5arrayIPcLm3EEEEviT0_T1_ --------------------------
	.section	.text._ZN2at6native29vectorized_elementwise_kernelILi8ENS0_13BinaryFunctorIddbZZZNS0_22logical_or_kernel_cudaERNS_14TensorIteratorEENKUlvE0_clEvENKUlvE4_clEvEUlddE_EESt5arrayIPcLm3EEEEviT0_T1_,"ax",@progbits
	.align	128
        .global         _ZN2at6native29vectorized_elementwise_kernelILi8ENS0_13BinaryFunctorIddbZZZNS0_22logical_or_kernel_cudaERNS_14TensorIteratorEENKUlvE0_clEvENKUlvE4_clEvEUlddE_EESt5arrayIPcLm3EEEEviT0_T1_
        .type           _ZN2at6native29vectorized_elementwise_kernelILi8ENS0_13BinaryFunctorIddbZZZNS0_22logical_or_kernel_cudaERNS_14TensorIteratorEENKUlvE0_clEvENKUlvE4_clEvEUlddE_EESt5arrayIPcLm3EEEEviT0_T1_,@function
        .size           _ZN2at6native29vectorized_elementwise_kernelILi8ENS0_13BinaryFunctorIddbZZZNS0_22logical_or_kernel_cudaERNS_14TensorIteratorEENKUlvE0_clEvENKUlvE4_clEvEUlddE_EESt5arrayIPcLm3EEEEviT0_T1_,(.L_x_43958 - _ZN2at6native29vectorized_elementwise_kernelILi8ENS0_13BinaryFunctorIddbZZZNS0_22logical_or_kernel_cudaERNS_14TensorIteratorEENKUlvE0_clEvENKUlvE4_clEvEUlddE_EESt5arrayIPcLm3EEEEviT0_T1_)
        .other          _ZN2at6native29vectorized_elementwise_kernelILi8ENS0_13BinaryFunctorIddbZZZNS0_22logical_or_kernel_cudaERNS_14TensorIteratorEENKUlvE0_clEvENKUlvE4_clEvEUlddE_EESt5arrayIPcLm3EEEEviT0_T1_,@"STO_CUDA_ENTRY STV_DEFAULT"
_ZN2at6native29vectorized_elementwise_kernelILi8ENS0_13BinaryFunctorIddbZZZNS0_22logical_or_kernel_cudaERNS_14TensorIteratorEENKUlvE0_clEvENKUlvE4_clEvEUlddE_EESt5arrayIPcLm3EEEEviT0_T1_:
.text._ZN2at6native29vectorized_elementwise_kernelILi8ENS0_13BinaryFunctorIddbZZZNS0_22logical_or_kernel_cudaERNS_14TensorIteratorEENKUlvE0_clEvENKUlvE4_clEvEUlddE_EESt5arrayIPcLm3EEEEviT0_T1_:
        /* <DEDUP_REMOVED lines=30> */
[----:B-----5:R-:W-:Y:S02]  /*01e0*/  DSETP.NEU.OR P0, PT, R20, RZ, P0 ;  /* 0x000000ff1400722a */ /* 0x020fe4000070d400 */
[----:B------:R-:W-:Y:S02]  /*01f0*/  DSETP.NEU.AND P6, PT, R18, RZ, PT ;  /* 0x000000ff1200722a */ /* 0x000fe40003fcd000 */
[----:B------:R-:W-:Y:S02]  /*0200*/  DSETP.NEU.OR P4, PT, R8, RZ, P4 ;  /* 0x000000ff0800722a */ /* 0x000fe4000278d400 */
[----:B------:R-:W-:Y:S01]  /*0210*/  SEL R9, RZ, 0x1, !P0 ;  /* 0x00000001ff097807 */ /* 0x000fe20004000000 */
[----:B------:R-:W-:-:S02]  /*0220*/  DSETP.NEU.OR P1, PT, R22, RZ, P1 ;  /* 0x000000ff1600722a */ /* 0x000fc40000f2d400 */
[----:B------:R-:W-:Y:S02]  /*0230*/  DSETP.NEU.OR P3, PT, R14, RZ, P3 ;  /* 0x000000ff0e00722a */ /* 0x000fe40001f6d400 */
[----:B------:R-:W-:Y:S02]  /*0240*/  DSETP.NEU.OR P6, PT, R10, RZ, P6 ;  /* 0x000000ff0a00722a */ /* 0x000fe400037cd400 */
[----:B------:R-:W-:Y:S01]  /*0250*/  DSETP.NEU.OR P2, PT, R12, RZ, P2 ;  /* 0x000000ff0c00722a */ /* 0x000fe2000174d400 */
        /* <DEDUP_REMOVED lines=9> */
[----:B----4-:R-:W-:Y:S01]  /*02f0*/  DSETP.NEU.OR P0, PT, R26, RZ, P0 ;  /* 0x000000ff1a00722a */ /* 0x010fe2000070d400 */
[----:B------:R-:W-:Y:S01]  /*0300*/  SEL R6, RZ, 0xffffffff, !P6 ;  /* 0xffffffffff067807 */ /* 0x000fe20007000000 */
[----:B------:R-:W-:-:S04]  /*0310*/  DSETP.NEU.OR P5, PT, R24, RZ, P5 ;  /* 0x000000ff1800722a */ /* 0x000fc80002fad400 */
        /* <DEDUP_REMOVED lines=14> */
.L_x_21812:
        /* <DEDUP_REMOVED lines=151> */
.L_x_21815:
        /* <DEDUP_REMOVED lines=8> */
.L_x_21816:
        /* <DEDUP_REMOVED lines=8> */
.L_x_21817:
        /* <DEDUP_REMOVED lines=9> */
.L_x_21818:
[----:B------:R-:W-:Y:S05]  /*0f00*/  BSYNC B1 ;  /* 0x0000000000017941 */ /* 0x000fea0003800000 */
.L_x_21814:
[----:B------:R-:W-:-:S13]  /*0f10*/  ISETP.GE.AND P0, PT, R5, R2, PT ;  /* 0x000000020500720c */ /* 0x000fda0003f06270 */
[----:B0-----:R-:W0:Y:S01]  /*0f20*/  @!P0 LDC.64 R8, c[0x0][0x218] ;  /* 0x00008600ff088b82 */ /* 0x001e220000000a00 */
[----:B-12---:R-:W-:Y:S02]  /*0f30*/  @!P0 IMAD.IADD R7, R0, 0x1, R5 ;  /* 0x0000000100078824 */ /* 0x006fe400078e0205 */
[----:B------:R-:W-:-:S03]  /*0f40*/  @!P0 VIADD R5, R5, 0x80 ;  /* 0x0000008005058836 */ /* 0x000fc60000000000 */
[----:B0-----:R-:W-:-:S05]  /*0f50*/  @!P0 IADD3 R6, P2, R7, R8, RZ ;  /* 0x0000000807068210 */ /* 0x001fca0007f5e0ff */
[----:B------:R-:W-:-:S05]  /*0f60*/  @!P0 IMAD.X R7, RZ, RZ, R9, P2 ;  /* 0x000000ffff078224 */ /* 0x000fca00010e0609 */
[----:B------:R2:W-:Y:S03]  /*0f70*/  @!P0 STG.E.U8 desc[UR4][R6.64], R17 ;  /* 0x0000001106008986 */ /* 0x0005e6000c101104 */
.L_x_21819:
[----:B------:R-:W-:Y:S05]  /*0f80*/  BSYNC B0 ;  /* 0x0000000000007941 */ /* 0x000fea0003800000 */
.L_x_21813:
        /* <DEDUP_REMOVED lines=10> */
.L_x_21820:
        /* <DEDUP_REMOVED lines=13> */
.L_x_43958:


//--------------------- .text._ZN2at6native18elementwise_kernelILi128ELi4EZNS0_15gpu_kernel_implINS0_13AUnaryFunctorIssbZZZNS0_22logical_or_kernel_cudaERNS_14TensorIteratorEENKUlvE0_clEvENKUlvE3_clEvEUlssE_EEEEvRNS_18TensorIteratorBaseERKT_EUliE_EEviT1_ --------------------------
	.section	.text._ZN2at6native18elementwise_kernelILi128ELi4EZNS0_15gpu_kernel_implINS0_13AUnaryFunctorIssbZZZNS0_22logical_or_kernel_cudaERNS_14TensorIteratorEENKUlvE0_clEvENKUlvE3_clEvEUlssE_EEEEvRNS_18TensorIteratorBaseERKT_EUliE_EEviT1_,"ax",@progbits
	.align	128
        .global         _ZN2at6native18elementwise_kernelILi128ELi4EZNS0_15gpu_kernel_implINS0_13AUnaryFunctorIssbZZZNS0_22logical_or_kernel_cudaERNS_14TensorIteratorEENKUlvE0_clEvENKUlvE3_clEvEUlssE_EEEEvRNS_18TensorIteratorBaseERKT_EUliE_EEviT1_
        .type           _ZN2at6native18elementwise_kernelILi128ELi4EZNS0_15gpu_kernel_implINS0_13AUnaryFunctorIssbZZZNS0_22logical_or_kernel_cudaERNS_14TensorIteratorEENKUlvE0_clEvENKUlvE3_clEvEUlssE_EEEEvRNS_18TensorIteratorBaseERKT_EUliE_EEviT1_,@function
        .size           _ZN2at6native18elementwise_kernelILi128ELi4EZNS0_15gpu_kernel_implINS0_13AUnaryFunctorIssbZZZNS0_22logical_or_kernel_cudaERNS_14TensorIteratorEENKUlvE0_clEvENKUlvE3_clEvEUlssE_EEEEvRNS_18TensorIteratorBaseERKT_EUliE_EEviT1_,(.L_x_43959 - _ZN2at6native18elementwise_kernelILi128ELi4EZNS0_15gpu_kernel_implINS0_13AUnaryFunctorIssbZZZNS0_22logical_or_kernel_cudaERNS_14TensorIteratorEENKUlvE0_clEvENKUlvE3_clEvEUlssE_EEEEvRNS_18TensorIteratorBaseERKT_EUliE_EEviT1_)
        .other          _ZN2at6native18elementwise_kernelILi128ELi4EZNS0_15gpu_kernel_implINS0_13AUnaryFunctorIssbZZZNS0_22logical_or_kernel_cudaERNS_14TensorIteratorEENKUlvE0_clEvENKUlvE3_clEvEUlssE_EEEEvRNS_18TensorIteratorBaseERKT_EUliE_EEviT1_,@"STO_CUDA_ENTRY STV_DEFAULT"
_ZN2at6native18elementwise_kernelILi128ELi4EZNS0_15gpu_kernel_implINS0_13AUnaryFunctorIssbZZZNS0_22logical_or_kernel_cudaERNS_14TensorIteratorEENKUlvE0_clEvENKUlvE3_clEvEUlssE_EEEEvRNS_18TensorIteratorBaseERKT_EUliE_EEviT1_:
.text._ZN2at6native18elementwise_kernelILi128ELi4EZNS0_15gpu_kernel_implINS0_13AUnaryFunctorIssbZZZNS0_22logical_or_kernel_cudaERNS_14TensorIteratorEENKUlvE0_clEvENKUlvE3_clEvEUlssE_EEEEvRNS_18TensorIteratorBaseERKT_EUliE_EEviT1_:
        /* <DEDUP_REMOVED lines=314> */
.L_x_21823:
        /* <DEDUP_REMOVED lines=20> */
.L_x_21827:
[----:B------:R0:W5:Y:S01]  /*14e0*/  LDG.E.U8 R0, desc[UR36][R2.64] ;  /* 0x0000002402007981 */ /* 0x000162000c1e1100 */
[----:B------:R-:W-:Y:S05]  /*14f0*/  BRA `(.L_x_21829) ;  /* 0x0000000c00547947 */ /* 0x000fea0003800000 */
.L_x_21826:
        /* <DEDUP_REMOVED lines=8> */
.L_x_21831:
[----:B------:R0:W5:Y:S01]  /*1580*/  LDG.E.U16 R0, desc[UR36][R2.64] ;  /* 0x0000002402007981 */ /* 0x000162000c1e1500 */
[----:B------:R-:W-:Y:S05]  /*1590*/  BRA `(.L_x_21829) ;  /* 0x0000000c002c7947 */ /* 0x000fea0003800000 */
.L_x_21830:
[----:B------:R0:W5:Y:S01]  /*15a0*/  LDG.E.U16 R0, desc[UR36][R2.64] ;  /* 0x0000002402007981 */ /* 0x000162000c1e1500 */
[----:B------:R-:W-:Y:S05]  /*15b0*/  BRA `(.L_x_21829) ;  /* 0x0000000c00247947 */ /* 0x000fea0003800000 */
.L_x_21825:
        /* <DEDUP_REMOVED lines=9> */
.L_x_21833:
[----:B------:R-:W2:Y:S02]  /*1650*/  LDG.E.U16 R4, desc[UR36][R2.64] ;  /* 0x0000002402047981 */ /* 0x000ea4000c1e1500 */
[----:B--2---:R-:W-:-:S06]  /*1660*/  HADD2.F32 R4, -RZ, R4.H0_H0 ;  /* 0x20000004ff047230 */ /* 0x004fcc0000004100 */
[----:B------:R-:W0:Y:S02]  /*1670*/  F2I.FTZ.TRUNC.NTZ R4, R4 ;  /* 0x0000000400047305 */ /* 0x000e24000021f100 */
[----:B0-----:R-:W-:Y:S01]  /*1680*/  PRMT R0, R4, 0x7610, R0 ;  /* 0x0000761004007816 */ /* 0x001fe20000000000 */
[----:B------:R-:W-:Y:S06]  /*1690*/  BRA `(.L_x_21829) ;  /* 0x0000000800ec7947 */ /* 0x000fec0003800000 */
.L_x_21832:
        /* <DEDUP_REMOVED lines=9> */
.L_x_21835:
[----:B------:R-:W2:Y:S02]  /*1730*/  LDG.E.U16 R2, desc[UR36][R2.64] ;  /* 0x0000002402027981 */ /* 0x000ea4000c1e1500 */
[----:B--2---:R-:W-:-:S06]  /*1740*/  HADD2.F32 R4, -RZ, R2.H0_H0 ;  /* 0x20000002ff047230 */ /* 0x004fcc0000004100 */
[----:B------:R-:W0:Y:S02]  /*1750*/  F2I.FTZ.TRUNC.NTZ R4, R4 ;  /* 0x0000000400047305 */ /* 0x000e24000021f100 */
[----:B0-----:R-:W-:Y:S01]  /*1760*/  PRMT R0, R4, 0x7610, R0 ;  /* 0x0000761004007816 */ /* 0x001fe20000000000 */
[----:B------:R-:W-:Y:S06]  /*1770*/  BRA `(.L_x_21829) ;  /* 0x0000000800b47947 */ /* 0x000fec0003800000 */
.L_x_21834:
[----:B------:R-:W2:Y:S02]  /*1780*/  LDG.E.64 R2, desc[UR36][R2.64] ;  /* 0x0000002402027981 */ /* 0x000ea4000c1e1b00 */
[----:B--2---:R0:W1:Y:S01]  /*1790*/  F2I.F64.TRUNC R0, R2 ;  /* 0x0000000200007311 */ /* 0x004062000030d100 */
[----:B------:R-:W-:Y:S05]  /*17a0*/  BRA `(.L_x_21829) ;  /* 0x0000000800a87947 */ /* 0x000fea0003800000 */
.L_x_21824:
        /* <DEDUP_REMOVED lines=12> */
.L_x_21838:
[----:B------:R-:W2:Y:S02]  /*1870*/  LDG.E.64 R2, desc[UR36][R2.64] ;  /* 0x0000002402027981 */ /* 0x000ea4000c1e1b00 */
[----:B--2---:R3:W4:Y:S01]  /*1880*/  F2I.F64.TRUNC R0, R2 ;  /* 0x0000000200007311 */ /* 0x004722000030d100 */
[----:B------:R-:W-:Y:S05]  /*1890*/  BRA `(.L_x_21829) ;  /* 0x00000008006c7947 */ /* 0x000fea0003800000 */
.L_x_21837:
        /* <DEDUP_REMOVED lines=28> */
.L_x_21840:
        /* <DEDUP_REMOVED lines=15> */
.L_x_21839:
[----:B------:R-:W2:Y:S02]  /*1b50*/  LDG.E.U16 R4, desc[UR36][R2.64] ;  /* 0x0000002402047981 */ /* 0x000ea4000c1e1500 */
[----:B--2---:R-:W-:-:S06]  /*1b60*/  IMAD.U32 R4, R4, 0x10000, RZ ;  /* 0x0001000004047824 */ /* 0x004fcc00078e00ff */
[----:B------:R-:W0:Y:S02]  /*1b70*/  F2I.FTZ.TRUNC.NTZ R4, R4 ;  /* 0x0000000400047305 */ /* 0x000e24000021f100 */
[----:B0-----:R-:W-:Y:S01]  /*1b80*/  PRMT R0, R4, 0x7610, R0 ;  /* 0x0000761004007816 */ /* 0x001fe20000000000 */
[----:B------:R-:W-:Y:S06]  /*1b90*/  BRA `(.L_x_21829) ;  /* 0x0000000400ac7947 */ /* 0x000fec0003800000 */
.L_x_21836:
        /* <DEDUP_REMOVED lines=10> */
.L_x_21843:
        /* <DEDUP_REMOVED lines=21> */
.L_x_21847:
[----:B------:R-:W-:Y:S05]  /*1d90*/  BSYNC B1 ;  /* 0x0000000000017941 */ /* 0x000fea0003800000 */
.L_x_21846:
[----:B------:R-:W-:Y:S01]  /*1da0*/  IMAD.SHL.U32 R2, R2, 0x100000, RZ ;  /* 0x0010000002027824 */ /* 0x000fe200078e00ff */
[----:B------:R-:W-:-:S04]  /*1db0*/  LEA R3, R0, 0x3b800000, 0x17 ;  /* 0x3b80000000037811 */ /* 0x000fc800078eb8ff */
[----:B------:R-:W-:-:S07]  /*1dc0*/  LOP3.LUT R4, R3, R2, R4, 0xfe, !PT ;  /* 0x0000000203047212 */ /* 0x000fce00078efe04 */
.L_x_21845:
[----:B------:R-:W-:Y:S05]  /*1dd0*/  BSYNC B0 ;  /* 0x0000000000007941 */ /* 0x000fea0003800000 */
.L_x_21844:
[----:B------:R-:W0:Y:S02]  /*1de0*/  F2I.FTZ.TRUNC.NTZ R4, R4 ;  /* 0x0000000400047305 */ /* 0x000e24000021f100 */
[----:B0-----:R-:W-:Y:S01]  /*1df0*/  PRMT R0, R4, 0x7610, R0 ;  /* 0x0000761004007816 */ /* 0x001fe20000000000 */
[----:B------:R-:W-:Y:S06]  /*1e00*/  BRA `(.L_x_21829) ;  /* 0x0000000400107947 */ /* 0x000fec0003800000 */
.L_x_21842:
        /* <DEDUP_REMOVED lines=21> */
.L_x_21851:
[----:B------:R-:W-:Y:S05]  /*1f60*/  BSYNC B1 ;  /* 0x0000000000017941 */ /* 0x000fea0003800000 */
.L_x_21850:
[----:B------:R-:W-:Y:S01]  /*1f70*/  IMAD.SHL.U32 R2, R2, 0x200000, RZ ;  /* 0x0020000002027824 */ /* 0x000fe200078e00ff */
[----:B------:R-:W-:-:S04]  /*1f80*/  LEA R3, R0, 0x37800000, 0x17 ;  /* 0x3780000000037811 */ /* 0x000fc800078eb8ff */
[----:B------:R-:W-:-:S07]  /*1f90*/  LOP3.LUT R4, R3, R2, R4, 0xfe, !PT ;  /* 0x0000000203047212 */ /* 0x000fce00078efe04 */
.L_x_21849:
[----:B------:R-:W-:Y:S05]  /*1fa0*/  BSYNC B0 ;  /* 0x0000000000007941 */ /* 0x000fea0003800000 */
.L_x_21848:
[----:B------:R-:W0:Y:S02]  /*1fb0*/  F2I.FTZ.TRUNC.NTZ R4, R4 ;  /* 0x0000000400047305 */ /* 0x000e24000021f100 */
[----:B0-----:R-:W-:Y:S01]  /*1fc0*/  PRMT R0, R4, 0x7610, R0 ;  /* 0x0000761004007816 */ /* 0x001fe20000000000 */
[----:B------:R-:W-:Y:S06]  /*1fd0*/  BRA `(.L_x_21829) ;  /* 0x00000000009c7947 */ /* 0x000fec0003800000 */
.L_x_21841:
        /* <DEDUP_REMOVED lines=14> */
.L_x_21855:
[----:B------:R-:W-:Y:S05]  /*20c0*/  BSYNC B0 ;  /* 0x0000000000007941 */ /* 0x000fea0003800000 */
.L_x_21854:
[----:B------:R-:W0:Y:S02]  /*20d0*/  F2I.FTZ.TRUNC.NTZ R4, R4 ;  /* 0x0000000400047305 */ /* 0x000e24000021f100 */
[----:B0-----:R-:W-:Y:S01]  /*20e0*/  PRMT R0, R4, 0x7610, R0 ;  /* 0x0000761004007816 */ /* 0x001fe20000000000 */
[----:B------:R-:W-:Y:S06]  /*20f0*/  BRA `(.L_x_21829) ;  /* 0x0000000000547947 */ /* 0x000fec0003800000 */
.L_x_21828:
        /* <DEDUP_REMOVED lines=16> */
.L_x_21856:
[----:B------:R-:W-:Y:S01]  /*2200*/  PRMT R0, RZ, 0x7610, R0 ;  /* 0x00007610ff007816 */ /* 0x000fe20000000000 */
[----:B------:R-:W-:Y:S06]  /*2210*/  BRA `(.L_x_21829) ;  /* 0x00000000000c7947 */ /* 0x000fec0003800000 */
.L_x_21853:
[----:B------:R2:W5:Y:S01]  /*2220*/  LDG.E.U16 R0, desc[UR36][R2.64] ;  /* 0x0000002402007981 */ /* 0x000562000c1e1500 */
[----:B------:R-:W-:Y:S05]  /*2230*/  BRA `(.L_x_21829) ;  /* 0x0000000000047947 */ /* 0x000fea0003800000 */
.L_x_21852:
[----:B------:R1:W5:Y:S02]  /*2240*/  LDG.E.U16 R0, desc[UR36][R2.64] ;  /* 0x0000002402007981 */ /* 0x000364000c1e1500 */
.L_x_21829:
[----:B0123--:R-:W0:Y:S01]  /*2250*/  LDC.U8 R3, c[0x0][0x424] ;  /* 0x00010900ff037b82 */ /* 0x00fe220000000000 */
[----:B------:R-:W-:Y:S01]  /*2260*/  ULDC.U16 UR4, c[0x0][0x422] ;  /* 0x0001088000047ab9 */ /* 0x000fe20000000400 */
[----:B------:R-:W-:Y:S01]  /*2270*/  BSSY B6, `(.L_x_21857) ;  /* 0x00000d9000067945 */ /* 0x000fe20003800000 */
[----:B----45:R-:W-:-:S04]  /*2280*/  LOP3.LUT R0, R0, UR4, RZ, 0xfc, !PT ;  /* 0x0000000400007c12 */ /* 0x030fc8000f8efcff */
[----:B------:R-:W-:-:S04]  /*2290*/  PRMT R0, R0, 0x9910, RZ ;  /* 0x0000991000007816 */ /* 0x000fc800000000ff */
[----:B------:R-:W-:-:S04]  /*22a0*/  ISETP.NE.AND P0, PT, R0, RZ, PT ;  /* 0x000000ff0000720c */ /* 0x000fc80003f05270 */
        /* <DEDUP_REMOVED lines=14> */
.L_x_21861:
[----:B------:R3:W-:Y:S01]  /*2390*/  STG.E.U8 desc[UR36][R16.64], R5 ;  /* 0x0000000510007986 */ /* 0x0007e2000c101124 */
[----:B------:R-:W-:Y:S05]  /*23a0*/  BRA `(.L_x_21863) ;  /* 0x0000000c00147947 */ /* 0x000fea0003800000 */
.L_x_21860:
        /* <DEDUP_REMOVED lines=10> */
.L_x_21865:
[----:B------:R1:W-:Y:S01]  /*2450*/  STG.E desc[UR36][R16.64], R5 ;  /* 0x0000000510007986 */ /* 0x0003e2000c101924 */
[----:B------:R-:W-:Y:S05]  /*2460*/  BRA `(.L_x_21863) ;  /* 0x0000000800e47947 */ /* 0x000fea0003800000 */
.L_x_21864:
[----:B------:R2:W-:Y:S01]  /*2470*/  STG.E.U16 desc[UR36][R16.64], R5 ;  /* 0x0000000510007986 */ /* 0x0005e2000c101524 */
[----:B------:R-:W-:Y:S05]  /*2480*/  BRA `(.L_x_21863) ;  /* 0x0000000800dc7947 */ /* 0x000fea0003800000 */
.L_x_21859:
        /* <DEDUP_REMOVED lines=9> */
.L_x_21867:
[----:B------:R-:W-:-:S04]  /*2520*/  FSEL R0, RZ, 1, !P0 ;  /* 0x3f800000ff007808 */ /* 0x000fc80004000000 */
[----:B------:R-:W-:-:S05]  /*2530*/  F2FP.F16.F32.PACK_AB R0, RZ, R0 ;  /* 0x00000000ff00723e */ /* 0x000fca00000000ff */
[----:B------:R0:W-:Y:S01]  /*2540*/  STG.E.U16 desc[UR36][R16.64], R0 ;  /* 0x0000000010007986 */ /* 0x0001e2000c101524 */
[----:B------:R-:W-:Y:S05]  /*2550*/  BRA `(.L_x_21863) ;  /* 0x0000000800a87947 */ /* 0x000fea0003800000 */
.L_x_21866:
        /* <DEDUP_REMOVED lines=10> */
.L_x_21869:
[----:B------:R-:W-:-:S04]  /*2600*/  FSEL R0, RZ, 1, !P0 ;  /* 0x3f800000ff007808 */ /* 0x000fc80004000000 */
[----:B------:R-:W-:-:S04]  /*2610*/  F2FP.F16.F32.PACK_AB R3, RZ, R0 ;  /* 0x00000000ff03723e */ /* 0x000fc800000000ff */
[----:B------:R-:W-:-:S05]  /*2620*/  PRMT R3, R3, 0x5410, RZ ;  /* 0x0000541003037816 */ /* 0x000fca00000000ff */
[----:B------:R0:W-:Y:S01]  /*2630*/  STG.E desc[UR36][R16.64], R3 ;  /* 0x0000000310007986 */ /* 0x0001e2000c101924 */
[----:B------:R-:W-:Y:S05]  /*2640*/  BRA `(.L_x_21863) ;  /* 0x00000008006c7947 */ /* 0x000fea0003800000 */
.L_x_21868:
[----:B------:R-:W-:Y:S01]  /*2650*/  FSEL R3, RZ, 1.875, !P0 ;  /* 0x3ff00000ff037808 */ /* 0x000fe20004000000 */
[----:B------:R-:W-:-:S05]  /*2660*/  IMAD.MOV.U32 R2, RZ, RZ, RZ ;  /* 0x000000ffff027224 */ /* 0x000fca00078e00ff */
[----:B------:R0:W-:Y:S01]  /*2670*/  STG.E.64 desc[UR36][R16.64], R2 ;  /* 0x0000000210007986 */ /* 0x0001e2000c101b24 */
[----:B------:R-:W-:Y:S05]  /*2680*/  BRA `(.L_x_21863) ;  /* 0x00000008005c7947 */ /* 0x000fea0003800000 */
.L_x_21858:
        /* <DEDUP_REMOVED lines=10> */
.L_x_21872:
[----:B------:R-:W-:Y:S02]  /*2730*/  FSEL R5, RZ, 1.875, !P0 ;  /* 0x3ff00000ff057808 */ /* 0x000fe40004000000 */
[----:B------:R-:W-:Y:S01]  /*2740*/  CS2R R6, SRZ ;  /* 0x0000000000067805 */ /* 0x000fe2000001ff00 */
[----:B------:R-:W-:-:S05]  /*2750*/  IMAD.MOV.U32 R4, RZ, RZ, RZ ;  /* 0x000000ffff047224 */ /* 0x000fca00078e00ff */
[----:B------:R0:W-:Y:S01]  /*2760*/  STG.E.128 desc[UR36][R16.64], R4 ;  /* 0x0000000410007986 */ /* 0x0001e2000c101d24 */
[----:B------:R-:W-:Y:S05]  /*2770*/  BRA `(.L_x_21863) ;  /* 0x0000000800207947 */ /* 0x000fea0003800000 */
.L_x_21871:
        /* <DEDUP_REMOVED lines=18> */
.L_x_21876:
[----:B------:R-:W-:Y:S05]  /*28a0*/  BSYNC B0 ;  /* 0x0000000000007941 */ /* 0x000fea0003800000 */
.L_x_21875:
[----:B------:R0:W-:Y:S01]  /*28b0*/  STG.E.U8 desc[UR36][R16.64], R3 ;  /* 0x0000000310007986 */ /* 0x0001e2000c101124 */
[----:B------:R-:W-:Y:S05]  /*28c0*/  BRA `(.L_x_21863) ;  /* 0x0000000400cc7947 */ /* 0x000fea0003800000 */
.L_x_21874:
        /* <DEDUP_REMOVED lines=13> */
.L_x_21877:
[----:B------:R-:W-:Y:S01]  /*29a0*/  ISETP.GT.U32.AND P0, PT, R3, 0x7f800000, PT ;  /* 0x7f8000000300780c */ /* 0x000fe20003f04070 */
[----:B------:R-:W-:-:S05]  /*29b0*/  IMAD.MOV.U32 R3, RZ, RZ, 0x7f ;  /* 0x0000007fff037424 */ /* 0x000fca00078e00ff */
[----:B------:R-:W-:-:S05]  /*29c0*/  SEL R3, R3, 0x7c, P0 ;  /* 0x0000007c03037807 */ /* 0x000fca0000000000 */
[----:B------:R0:W-:Y:S01]  /*29d0*/  STG.E.U8 desc[UR36][R16.64], R3 ;  /* 0x0000000310007986 */ /* 0x0001e2000c101124 */
[----:B------:R-:W-:Y:S05]  /*29e0*/  BRA `(.L_x_21863) ;  /* 0x0000000400847947 */ /* 0x000fea0003800000 */
.L_x_21873:
[----:B------:R-:W-:-:S04]  /*29f0*/  FSEL R0, RZ, 1, !P0 ;  /* 0x3f800000ff007808 */ /* 0x000fc80004000000 */
[----:B------:R-:W-:-:S05]  /*2a00*/  F2FP.BF16.F32.PACK_AB R0, RZ, R0 ;  /* 0x00000000ff00723e */ /* 0x000fca00000010ff */
[----:B------:R0:W-:Y:S01]  /*2a10*/  STG.E.U16 desc[UR36][R16.64], R0 ;  /* 0x0000000010007986 */ /* 0x0001e2000c101524 */
[----:B------:R-:W-:Y:S05]  /*2a20*/  BRA `(.L_x_21863) ;  /* 0x0000000400747947 */ /* 0x000fea0003800000 */
.L_x_21870:
        /* <DEDUP_REMOVED lines=10> */
.L_x_21880:
        /* <DEDUP_REMOVED lines=16> */
.L_x_21883:
[----:B------:R-:W-:-:S07]  /*2bd0*/  PRMT R8, R0, 0x7610, R8 ;  /* 0x0000761000087816 */ /* 0x000fce0000000008 */
.L_x_21882:
[----:B------:R-:W-:Y:S05]  /*2be0*/  BSYNC B0 ;  /* 0x0000000000007941 */ /* 0x000fea0003800000 */
.L_x_21881:
[----:B------:R0:W-:Y:S01]  /*2bf0*/  STG.E.U8 desc[UR36][R16.64], R8 ;  /* 0x0000000810007986 */ /* 0x0001e2000c101124 */
[----:B------:R-:W-:Y:S05]  /*2c00*/  BRA `(.L_x_21863) ;  /* 0x0000000000fc7947 */ /* 0x000fea0003800000 */
.L_x_21879:
        /* <DEDUP_REMOVED lines=16> */
.L_x_21886:
[----:B------:R-:W-:-:S07]  /*2d10*/  PRMT R8, R0, 0x7610, R8 ;  /* 0x0000761000087816 */ /* 0x000fce0000000008 */
.L_x_21885:
[----:B------:R-:W-:Y:S05]  /*2d20*/  BSYNC B0 ;  /* 0x0000000000007941 */ /* 0x000fea0003800000 */
.L_x_21884:
[----:B------:R0:W-:Y:S01]  /*2d30*/  STG.E.U8 desc[UR36][R16.64], R8 ;  /* 0x0000000810007986 */ /* 0x0001e2000c101124 */
[----:B------:R-:W-:Y:S05]  /*2d40*/  BRA `(.L_x_21863) ;  /* 0x0000000000ac7947 */ /* 0x000fea0003800000 */
.L_x_21878:
        /* <DEDUP_REMOVED lines=21> */
.L_x_21862:
        /* <DEDUP_REMOVED lines=16> */
.L_x_21889:
[----:B------:R-:W-:Y:S05]  /*2fa0*/  BRA `(.L_x_21863) ;  /* 0x0000000000147947 */ /* 0x000fea0003800000 */
.L_x_21888:
[----:B------:R-:W-:Y:S02]  /*2fb0*/  IMAD.MOV.U32 R2, RZ, RZ, R5 ;  /* 0x000000ffff027224 */ /* 0x000fe400078e0005 */
[----:B------:R-:W-:-:S05]  /*2fc0*/  IMAD.MOV.U32 R3, RZ, RZ, RZ ;  /* 0x000000ffff037224 */ /* 0x000fca00078e00ff */
[----:B------:R0:W-:Y:S01]  /*2fd0*/  STG.E.64 desc[UR36][R16.64], R2 ;  /* 0x0000000210007986 */ /* 0x0001e2000c101b24 */
[----:B------:R-:W-:Y:S05]  /*2fe0*/  BRA `(.L_x_21863) ;  /* 0x0000000000047947 */ /* 0x000fea0003800000 */
.L_x_21887:
[----:B------:R0:W-:Y:S02]  /*2ff0*/  STG.E desc[UR36][R16.64], R5 ;  /* 0x0000000510007986 */ /* 0x0001e4000c101924 */
.L_x_21863:
[----:B------:R-:W-:Y:S05]  /*3000*/  BSYNC B6 ;  /* 0x0000000000067941 */ /* 0x000fea0003800000 */
.L_x_21857:
[----:B------:R-:W-:-:S04]  /*3010*/  IMAD R18, R23, 0x200, R18 ;  /* 0x0000020017127824 */ /* 0x000fc800078e0212 */
[----:B------:R-:W-:-:S07]  /*3020*/  VIADD R19, R18, 0x80 ;  /* 0x0000008012137836 */ /* 0x000fce0000000000 */
.L_x_21822:
[----:B------:R-:W-:Y:S05]  /*3030*/  BSYNC B7 ;  /* 0x0000000000077941 */ /* 0x000fea0003800000 */
.L_x_21821:
        /* <DEDUP_REMOVED lines=307> */
.L_x_21892:
        /* <DEDUP_REMOVED lines=20> */
.L_x_21896:
[----:B------:R0:W5:Y:S01]  /*44b0*/  LDG.E.U8 R0, desc[UR36][R2.64] ;  /* 0x0000002402007981 */ /* 0x000162000c1e1100 */
[----:B------:R-:W-:Y:S05]  /*44c0*/  BRA `(.L_x_21898) ;  /* 0x0000000c00547947 */ /* 0x000fea0003800000 */
.L_x_21895:
        /* <DEDUP_REMOVED lines=8> */
.L_x_21900:
[----:B------:R0:W5:Y:S01]  /*4550*/  LDG.E.U16 R0, desc[UR36][R2.64] ;  /* 0x0000002402007981 */ /* 0x000162000c1e1500 */
[----:B------:R-:W-:Y:S05]  /*4560*/  BRA `(.L_x_21898) ;  /* 0x0000000c002c7947 */ /* 0x000fea0003800000 */
.L_x_21899:
[----:B------:R0:W5:Y:S01]  /*4570*/  LDG.E.U16 R0, desc[UR36][R2.64] ;  /* 0x0000002402007981 */ /* 0x000162000c1e1500 */
[----:B------:R-:W-:Y:S05]  /*4580*/  BRA `(.L_x_21898) ;  /* 0x0000000c00247947 */ /* 0x000fea0003800000 */
.L_x_21894:
        /* <DEDUP_REMOVED lines=9> */
.L_x_21902:
[----:B------:R-:W2:Y:S02]  /*4620*/  LDG.E.U16 R4, desc[UR36][R2.64] ;  /* 0x0000002402047981 */ /* 0x000ea4000c1e1500 */
[----:B--2---:R-:W-:-:S06]  /*4630*/  HADD2.F32 R4, -RZ, R4.H0_H0 ;  /* 0x20000004ff047230 */ /* 0x004fcc0000004100 */
[----:B------:R-:W0:Y:S02]  /*4640*/  F2I.FTZ.TRUNC.NTZ R4, R4 ;  /* 0x0000000400047305 */ /* 0x000e24000021f100 */
[----:B0-----:R-:W-:Y:S01]  /*4650*/  PRMT R0, R4, 0x7610, R0 ;  /* 0x0000761004007816 */ /* 0x001fe20000000000 */
[----:B------:R-:W-:Y:S06]  /*4660*/  BRA `(.L_x_21898) ;  /* 0x0000000800ec7947 */ /* 0x000fec0003800000 */
.L_x_21901:
        /* <DEDUP_REMOVED lines=9> */
.L_x_21904:
[----:B------:R-:W2:Y:S02]  /*4700*/  LDG.E.U16 R2, desc[UR36][R2.64] ;  /* 0x0000002402027981 */ /* 0x000ea4000c1e1500 */
[----:B--2---:R-:W-:-:S06]  /*4710*/  HADD2.F32 R4, -RZ, R2.H0_H0 ;  /* 0x20000002ff047230 */ /* 0x004fcc0000004100 */
[----:B------:R-:W0:Y:S02]  /*4720*/  F2I.FTZ.TRUNC.NTZ R4, R4 ;  /* 0x0000000400047305 */ /* 0x000e24000021f100 */
[----:B0-----:R-:W-:Y:S01]  /*4730*/  PRMT R0, R4, 0x7610, R0 ;  /* 0x0000761004007816 */ /* 0x001fe20000000000 */
[----:B------:R-:W-:Y:S06]  /*4740*/  BRA `(.L_x_21898) ;  /* 0x0000000800b47947 */ /* 0x000fec0003800000 */
.L_x_21903:
[----:B------:R-:W2:Y:S02]  /*4750*/  LDG.E.64 R2, desc[UR36][R2.64] ;  /* 0x0000002402027981 */ /* 0x000ea4000c1e1b00 */
[----:B--2---:R0:W1:Y:S01]  /*4760*/  F2I.F64.TRUNC R0, R2 ;  /* 0x0000000200007311 */ /* 0x004062000030d100 */
[----:B------:R-:W-:Y:S05]  /*4770*/  BRA `(.L_x_21898) ;  /* 0x0000000800a87947 */ /* 0x000fea0003800000 */
.L_x_21893:
        /* <DEDUP_REMOVED lines=12> */
.L_x_21907:
[----:B------:R-:W2:Y:S02]  /*4840*/  LDG.E.64 R2, desc[UR36][R2.64] ;  /* 0x0000002402027981 */ /* 0x000ea4000c1e1b00 */
[----:B--2---:R3:W4:Y:S01]  /*4850*/  F2I.F64.TRUNC R0, R2 ;  /* 0x0000000200007311 */ /* 0x004722000030d100 */
[----:B------:R-:W-:Y:S05]  /*4860*/  BRA `(.L_x_21898) ;  /* 0x00000008006c7947 */ /* 0x000fea0003800000 */
.L_x_21906:
        /* <DEDUP_REMOVED lines=28> */
.L_x_21909:
        /* <DEDUP_REMOVED lines=15> */
.L_x_21908:
[----:B------:R-:W2:Y:S02]  /*4b20*/  LDG.E.U16 R4, desc[UR36][R2.64] ;  /* 0x0000002402047981 */ /* 0x000ea4000c1e1500 */
[----:B--2---:R-:W-:-:S06]  /*4b30*/  IMAD.U32 R4, R4, 0x10000, RZ ;  /* 0x0001000004047824 */ /* 0x004fcc00078e00ff */
[----:B------:R-:W0:Y:S02]  /*4b40*/  F2I.FTZ.TRUNC.NTZ R4, R4 ;  /* 0x0000000400047305 */ /* 0x000e24000021f100 */
[----:B0-----:R-:W-:Y:S01]  /*4b50*/  PRMT R0, R4, 0x7610, R0 ;  /* 0x0000761004007816 */ /* 0x001fe20000000000 */
[----:B------:R-:W-:Y:S06]  /*4b60*/  BRA `(.L_x_21898) ;  /* 0x0000000400ac7947 */ /* 0x000fec0003800000 */
.L_x_21905:
        /* <DEDUP_REMOVED lines=10> */
.L_x_21912:
        /* <DEDUP_REMOVED lines=21> */
.L_x_21916:
[----:B------:R-:W-:Y:S05]  /*4d60*/  BSYNC B1 ;  /* 0x0000000000017941 */ /* 0x000fea0003800000 */
.L_x_21915:
[----:B------:R-:W-:Y:S01]  /*4d70*/  IMAD.SHL.U32 R2, R2, 0x100000, RZ ;  /* 0x0010000002027824 */ /* 0x000fe200078e00ff */
[----:B------:R-:W-:-:S04]  /*4d80*/  LEA R3, R0, 0x3b800000, 0x17 ;  /* 0x3b80000000037811 */ /* 0x000fc800078eb8ff */
[----:B------:R-:W-:-:S07]  /*4d90*/  LOP3.LUT R4, R3, R2, R4, 0xfe, !PT ;  /* 0x0000000203047212 */ /* 0x000fce00078efe04 */
.L_x_21914:
[----:B------:R-:W-:Y:S05]  /*4da0*/  BSYNC B0 ;  /* 0x0000000000007941 */ /* 0x000fea0003800000 */
.L_x_21913:
[----:B------:R-:W0:Y:S02]  /*4db0*/  F2I.FTZ.TRUNC.NTZ R4, R4 ;  /* 0x0000000400047305 */ /* 0x000e24000021f100 */
[----:B0-----:R-:W-:Y:S01]  /*4dc0*/  PRMT R0, R4, 0x7610, R0 ;  /* 0x0000761004007816 */ /* 0x001fe20000000000 */
[----:B------:R-:W-:Y:S06]  /*4dd0*/  BRA `(.L_x_21898) ;  /* 0x0000000400107947 */ /* 0x000fec0003800000 */
.L_x_21911:
        /* <DEDUP_REMOVED lines=21> */
.L_x_21920:
[----:B------:R-:W-:Y:S05]  /*4f30*/  BSYNC B1 ;  /* 0x0000000000017941 */ /* 0x000fea0003800000 */
.L_x_21919:
[----:B------:R-:W-:Y:S01]  /*4f40*/  IMAD.SHL.U32 R2, R2, 0x200000, RZ ;  /* 0x0020000002027824 */ /* 0x000fe200078e00ff */
[----:B------:R-:W-:-:S04]  /*4f50*/  LEA R3, R0, 0x37800000, 0x17 ;  /* 0x3780000000037811 */ /* 0x000fc800078eb8ff */
[----:B------:R-:W-:-:S07]  /*4f60*/  LOP3.LUT R4, R3, R2, R4, 0xfe, !PT ;  /* 0x0000000203047212 */ /* 0x000fce00078efe04 */
.L_x_21918:
[----:B------:R-:W-:Y:S05]  /*4f70*/  BSYNC B0 ;  /* 0x0000000000007941 */ /* 0x000fea0003800000 */
.L_x_21917:
[----:B------:R-:W0:Y:S02]  /*4f80*/  F2I.FTZ.TRUNC.NTZ R4, R4 ;  /* 0x0000000400047305 */ /* 0x000e24000021f100 */
[----:B0-----:R-:W-:Y:S01]  /*4f90*/  PRMT R0, R4, 0x7610, R0 ;  /* 0x0000761004007816 */ /* 0x001fe20000000000 */
[----:B------:R-:W-:Y:S06]  /*4fa0*/  BRA `(.L_x_21898) ;  /* 0x00000000009c7947 */ /* 0x000fec0003800000 */
.L_x_21910:
        /* <DEDUP_REMOVED lines=14> */
.L_x_21924:
[----:B------:R-:W-:Y:S05]  /*5090*/  BSYNC B0 ;  /* 0x0000000000007941 */ /* 0x000fea0003800000 */
.L_x_21923:
[----:B------:R-:W0:Y:S02]  /*50a0*/  F2I.FTZ.TRUNC.NTZ R4, R4 ;  /* 0x0000000400047305 */ /* 0x000e24000021f100 */
[----:B0-----:R-:W-:Y:S01]  /*50b0*/  PRMT R0, R4, 0x7610, R0 ;  /* 0x0000761004007816 */ /* 0x001fe20000000000 */
[----:B------:R-:W-:Y:S06]  /*50c0*/  BRA `(.L_x_21898) ;  /* 0x0000000000547947 */ /* 0x000fec0003800000 */
.L_x_21897:
        /* <DEDUP_REMOVED lines=16> */
.L_x_21925:
[----:B------:R-:W-:Y:S01]  /*51d0*/  PRMT R0, RZ, 0x7610, R0 ;  /* 0x00007610ff007816 */ /* 0x000fe20000000000 */
[----:B------:R-:W-:Y:S06]  /*51e0*/  BRA `(.L_x_21898) ;  /* 0x00000000000c7947 */ /* 0x000fec0003800000 */
.L_x_21922:
[----:B------:R2:W5:Y:S01]  /*51f0*/  LDG.E.U16 R0, desc[UR36][R2.64] ;  /* 0x0000002402007981 */ /* 0x000562000c1e1500 */
[----:B------:R-:W-:Y:S05]  /*5200*/  BRA `(.L_x_21898) ;  /* 0x0000000000047947 */ /* 0x000fea0003800000 */
.L_x_21921:
[----:B------:R1:W5:Y:S02]  /*5210*/  LDG.E.U16 R0, desc[UR36][R2.64] ;  /* 0x0000002402007981 */ /* 0x000364000c1e1500 */
.L_x_21898:
[----:B------:R-:W0:Y:S01]  /*5220*/  LDC.U8 R4, c[0x0][0x424] ;  /* 0x00010900ff047b82 */ /* 0x000e220000000000 */
[----:B------:R-:W-:Y:S01]  /*5230*/  ULDC.U16 UR4, c[0x0][0x422] ;  /* 0x0001088000047ab9 */ /* 0x000fe20000000400 */
[----:B------:R-:W-:Y:S01]  /*5240*/  BSSY B6, `(.L_x_21926) ;  /* 0x00000d7000067945 */ /* 0x000fe20003800000 */
[----:B-1--45:R-:W-:-:S04]  /*5250*/  LOP3.LUT R0, R0, UR4, RZ, 0xfc, !PT ;  /* 0x0000000400007c12 */ /* 0x032fc8000f8efcff */
[----:B------:R-:W-:-:S04]  /*5260*/  PRMT R0, R0, 0x9910, RZ ;  /* 0x0000991000007816 */ /* 0x000fc800000000ff */
[----:B------:R-:W-:-:S04]  /*5270*/  ISETP.NE.AND P0, PT, R0, RZ, PT ;  /* 0x000000ff0000720c */ /* 0x000fc80003f05270 */
        /* <DEDUP_REMOVED lines=14> */
.L_x_21930:
[----:B------:R0:W-:Y:S01]  /*5360*/  STG.E.U8 desc[UR36][R16.64], R2 ;  /* 0x0000000210007986 */ /* 0x0001e2000c101124 */
[----:B------:R-:W-:Y:S05]  /*5370*/  BRA `(.L_x_21932) ;  /* 0x0000000c000c7947 */ /* 0x000fea0003800000 */
.L_x_21929:
        /* <DEDUP_REMOVED lines=9> */
.L_x_21934:
[----:B------:R0:W-:Y:S01]  /*5410*/  STG.E desc[UR36][R16.64], R2 ;  /* 0x0000000210007986 */ /* 0x0001e2000c101924 */
[----:B------:R-:W-:Y:S05]  /*5420*/  BRA `(.L_x_21932) ;  /* 0x0000000800e07947 */ /* 0x000fea0003800000 */
.L_x_21933:
[----:B------:R0:W-:Y:S01]  /*5430*/  STG.E.U16 desc[UR36][R16.64], R2 ;  /* 0x0000000210007986 */ /* 0x0001e2000c101524 */
[----:B------:R-:W-:Y:S05]  /*5440*/  BRA `(.L_x_21932) ;  /* 0x0000000800d87947 */ /* 0x000fea0003800000 */
.L_x_21928:
        /* <DEDUP_REMOVED lines=9> */
.L_x_21936:
[----:B------:R-:W-:-:S04]  /*54e0*/  FSEL R0, RZ, 1, !P0 ;  /* 0x3f800000ff007808 */ /* 0x000fc80004000000 */
[----:B------:R-:W-:-:S05]  /*54f0*/  F2FP.F16.F32.PACK_AB R0, RZ, R0 ;  /* 0x00000000ff00723e */ /* 0x000fca00000000ff */
[----:B------:R0:W-:Y:S01]  /*5500*/  STG.E.U16 desc[UR36][R16.64], R0 ;  /* 0x0000000010007986 */ /* 0x0001e2000c101524 */
[----:B------:R-:W-:Y:S05]  /*5510*/  BRA `(.L_x_21932) ;  /* 0x0000000800a47947 */ /* 0x000fea0003800000 */
.L_x_21935:
        /* <DEDUP_REMOVED lines=10> */
.L_x_21938:
[----:B------:R-:W-:-:S04]  /*55c0*/  FSEL R0, RZ, 1, !P0 ;  /* 0x3f800000ff007808 */ /* 0x000fc80004000000 */
[----:B------:R-:W-:-:S04]  /*55d0*/  F2FP.F16.F32.PACK_AB R3, RZ, R0 ;  /* 0x00000000ff03723e */ /* 0x000fc800000000ff */
[----:B------:R-:W-:-:S05]  /*55e0*/  PRMT R3, R3, 0x5410, RZ ;  /* 0x0000541003037816 */ /* 0x000fca00000000ff */
[----:B------:R0:W-:Y:S01]  /*55f0*/  STG.E desc[UR36][R16.64], R3 ;  /* 0x0000000310007986 */ /* 0x0001e2000c101924 */
[----:B------:R-:W-:Y:S05]  /*5600*/  BRA `(.L_x_21932) ;  /* 0x0000000800687947 */ /* 0x000fea0003800000 */
.L_x_21937:
[----:B------:R-:W-:Y:S01]  /*5610*/  FSEL R3, RZ, 1.875, !P0 ;  /* 0x3ff00000ff037808 */ /* 0x000fe20004000000 */
[----:B------:R-:W-:-:S05]  /*5620*/  IMAD.MOV.U32 R2, RZ, RZ, RZ ;  /* 0x000000ffff027224 */ /* 0x000fca00078e00ff */
[----:B------:R0:W-:Y:S01]  /*5630*/  STG.E.64 desc[UR36][R16.64], R2 ;  /* 0x0000000210007986 */ /* 0x0001e2000c101b24 */
[----:B------:R-:W-:Y:S05]  /*5640*/  BRA `(.L_x_21932) ;  /* 0x0000000800587947 */ /* 0x000fea0003800000 */
.L_x_21927:
        /* <DEDUP_REMOVED lines=10> */
.L_x_21941:
[----:B------:R-:W-:Y:S02]  /*56f0*/  FSEL R5, RZ, 1.875, !P0 ;  /* 0x3ff00000ff057808 */ /* 0x000fe40004000000 */
[----:B------:R-:W-:Y:S01]  /*5700*/  CS2R R6, SRZ ;  /* 0x0000000000067805 */ /* 0x000fe2000001ff00 */
[----:B------:R-:W-:-:S05]  /*5710*/  IMAD.MOV.U32 R4, RZ, RZ, RZ ;  /* 0x000000ffff047224 */ /* 0x000fca00078e00ff */
[----:B------:R0:W-:Y:S01]  /*5720*/  STG.E.128 desc[UR36][R16.64], R4 ;  /* 0x0000000410007986 */ /* 0x0001e2000c101d24 */
[----:B------:R-:W-:Y:S05]  /*5730*/  BRA `(.L_x_21932) ;  /* 0x00000008001c7947 */ /* 0x000fea0003800000 */
.L_x_21940:
        /* <DEDUP_REMOVED lines=18> */
.L_x_21945:
[----:B------:R-:W-:Y:S05]  /*5860*/  BSYNC B0 ;  /* 0x0000000000007941 */ /* 0x000fea0003800000 */
.L_x_21944:
[----:B------:R0:W-:Y:S01]  /*5870*/  STG.E.U8 desc[UR36][R16.64], R3 ;  /* 0x0000000310007986 */ /* 0x0001e2000c101124 */
[----:B------:R-:W-:Y:S05]  /*5880*/  BRA `(.L_x_21932) ;  /* 0x0000000400c87947 */ /* 0x000fea0003800000 */
.L_x_21943:
        /* <DEDUP_REMOVED lines=13> */
.L_x_21946:
[----:B------:R-:W-:Y:S01]  /*5960*/  ISETP.GT.U32.AND P0, PT, R3, 0x7f800000, PT ;  /* 0x7f8000000300780c */ /* 0x000fe20003f04070 */
[----:B------:R-:W-:-:S05]  /*5970*/  IMAD.MOV.U32 R3, RZ, RZ, 0x7f ;  /* 0x0000007fff037424 */ /* 0x000fca00078e00ff */
[----:B------:R-:W-:-:S05]  /*5980*/  SEL R3, R3, 0x7c, P0 ;  /* 0x0000007c03037807 */ /* 0x000fca0000000000 */
[----:B------:R0:W-:Y:S01]  /*5990*/  STG.E.U8 desc[UR36][R16.64], R3 ;  /* 0x0000000310007986 */ /* 0x0001e2000c101124 */
[----:B------:R-:W-:Y:S05]  /*59a0*/  BRA `(.L_x_21932) ;  /* 0x0000000400807947 */ /* 0x000fea0003800000 */
.L_x_21942:
[----:B------:R-:W-:-:S04]  /*59b0*/  FSEL R0, RZ, 1, !P0 ;  /* 0x3f800000ff007808 */ /* 0x000fc80004000000 */
[----:B------:R-:W-:-:S05]  /*59c0*/  F2FP.BF16.F32.PACK_AB R0, RZ, R0 ;  /* 0x00000000ff00723e */ /* 0x000fca00000010ff */
[----:B------:R0:W-:Y:S01]  /*59d0*/  STG.E.U16 desc[UR36][R16.64], R0 ;  /* 0x0000000010007986 */ /* 0x0001e2000c101524 */
[----:B------:R-:W-:Y:S05]  /*59e0*/  BRA `(.L_x_21932) ;  /* 0x0000000400707947 */ /* 0x000fea0003800000 */
.L_x_21939:
        /* <DEDUP_REMOVED lines=10> */
.L_x_21949:
        /* <DEDUP_REMOVED lines=16> */
.L_x_21952:
[----:B------:R-:W-:-:S07]  /*5b90*/  PRMT R8, R0, 0x7610, R8 ;  /* 0x0000761000087816 */ /* 0x000fce0000000008 */
.L_x_21951:
[----:B------:R-:W-:Y:S05]  /*5ba0*/  BSYNC B0 ;  /* 0x0000000000007941 */ /* 0x000fea0003800000 */
.L_x_21950:
[----:B------:R3:W-:Y:S01]  /*5bb0*/  STG.E.U8 desc[UR36][R16.64], R8 ;  /* 0x0000000810007986 */ /* 0x0007e2000c101124 */
[----:B------:R-:W-:Y:S05]  /*5bc0*/  BRA `(.L_x_21932) ;  /* 0x0000000000f87947 */ /* 0x000fea0003800000 */
.L_x_21948:
        /* <DEDUP_REMOVED lines=16> */
.L_x_21955:
[----:B------:R-:W-:-:S07]  /*5cd0*/  PRMT R8, R0, 0x7610, R8 ;  /* 0x0000761000087816 */ /* 0x000fce0000000008 */
.L_x_21954:
[----:B------:R-:W-:Y:S05]  /*5ce0*/  BSYNC B0 ;  /* 0x0000000000007941 */ /* 0x000fea0003800000 */
.L_x_21953:
[----:B------:R0:W-:Y:S01]  /*5cf0*/  STG.E.U8 desc[UR36][R16.64], R8 ;  /* 0x0000000810007986 */ /* 0x0001e2000c101124 */
[----:B------:R-:W-:Y:S05]  /*5d00*/  BRA `(.L_x_21932) ;  /* 0x0000000000a87947 */ /* 0x000fea0003800000 */
.L_x_21947:
        /* <DEDUP_REMOVED lines=21> */
.L_x_21931:
        /* <DEDUP_REMOVED lines=16> */
.L_x_21958:
[----:B------:R-:W-:Y:S05]  /*5f60*/  BRA `(.L_x_21932) ;  /* 0x0000000000107947 */ /* 0x000fea0003800000 */
.L_x_21957:
[----:B------:R-:W-:-:S05]  /*5f70*/  IMAD.MOV.U32 R3, RZ, RZ, RZ ;  /* 0x000000ffff037224 */ /* 0x000fca00078e00ff */
[----:B------:R2:W-:Y:S01]  /*5f80*/  STG.E.64 desc[UR36][R16.64], R2 ;  /* 0x0000000210007986 */ /* 0x0005e2000c101b24 */
[----:B------:R-:W-:Y:S05]  /*5f90*/  BRA `(.L_x_21932) ;  /* 0x0000000000047947 */ /* 0x000fea0003800000 */
.L_x_21956:
[----:B------:R0:W-:Y:S02]  /*5fa0*/  STG.E desc[UR36][R16.64], R2 ;  /* 0x0000000210007986 */ /* 0x0001e4000c101924 */
.L_x_21932:
[----:B------:R-:W-:Y:S05]  /*5fb0*/  BSYNC B6 ;  /* 0x0000000000067941 */ /* 0x000fea0003800000 */
.L_x_21926:
[----:B------:R-:W-:-:S07]  /*5fc0*/  VIADD R19, R19, 0x80 ;  /* 0x0000008013137836 */ /* 0x000fce0000000000 */
.L_x_21891:
[----:B------:R-:W-:Y:S05]  /*5fd0*/  BSYNC B7 ;  /* 0x0000000000077941 */ /* 0x000fea0003800000 */
.L_x_21890:
        /* <DEDUP_REMOVED lines=307> */
.L_x_21961:
        /* <DEDUP_REMOVED lines=20> */
.L_x_21965:
[----:B------:R3:W5:Y:S01]  /*7450*/  LDG.E.U8 R0, desc[UR36][R2.64] ;  /* 0x0000002402007981 */ /* 0x000762000c1e1100 */
[----:B------:R-:W-:Y:S05]  /*7460*/  BRA `(.L_x_21967) ;  /* 0x0000000c00547947 */ /* 0x000fea0003800000 */
.L_x_21964:
        /* <DEDUP_REMOVED lines=8> */
.L_x_21969:
[----:B------:R2:W5:Y:S01]  /*74f0*/  LDG.E.U16 R0, desc[UR36][R2.64] ;  /* 0x0000002402007981 */ /* 0x000562000c1e1500 */
[----:B------:R-:W-:Y:S05]  /*7500*/  BRA `(.L_x_21967) ;  /* 0x0000000c002c7947 */ /* 0x000fea0003800000 */
.L_x_21968:
[----:B------:R0:W5:Y:S01]  /*7510*/  LDG.E.U16 R0, desc[UR36][R2.64] ;  /* 0x0000002402007981 */ /* 0x000162000c1e1500 */
[----:B------:R-:W-:Y:S05]  /*7520*/  BRA `(.L_x_21967) ;  /* 0x0000000c00247947 */ /* 0x000fea0003800000 */
.L_x_21963:
        /* <DEDUP_REMOVED lines=9> */
.L_x_21971:
[----:B------:R-:W2:Y:S02]  /*75c0*/  LDG.E.U16 R4, desc[UR36][R2.64] ;  /* 0x0000002402047981 */ /* 0x000ea4000c1e1500 */
[----:B--2---:R-:W-:-:S06]  /*75d0*/  HADD2.F32 R4, -RZ, R4.H0_H0 ;  /* 0x20000004ff047230 */ /* 0x004fcc0000004100 */
[----:B------:R-:W0:Y:S02]  /*75e0*/  F2I.FTZ.TRUNC.NTZ R4, R4 ;  /* 0x0000000400047305 */ /* 0x000e24000021f100 */
[----:B0-----:R-:W-:Y:S01]  /*75f0*/  PRMT R0, R4, 0x7610, R0 ;  /* 0x0000761004007816 */ /* 0x001fe20000000000 */
[----:B------:R-:W-:Y:S06]  /*7600*/  BRA `(.L_x_21967) ;  /* 0x0000000800ec7947 */ /* 0x000fec0003800000 */
.L_x_21970:
        /* <DEDUP_REMOVED lines=9> */
.L_x_21973:
[----:B------:R-:W2:Y:S02]  /*76a0*/  LDG.E.U16 R2, desc[UR36][R2.64] ;  /* 0x0000002402027981 */ /* 0x000ea4000c1e1500 */
[----:B--2---:R-:W-:-:S06]  /*76b0*/  HADD2.F32 R4, -RZ, R2.H0_H0 ;  /* 0x20000002ff047230 */ /* 0x004fcc0000004100 */
[----:B------:R-:W0:Y:S02]  /*76c0*/  F2I.FTZ.TRUNC.NTZ R4, R4 ;  /* 0x0000000400047305 */ /* 0x000e24000021f100 */
[----:B0-----:R-:W-:Y:S01]  /*76d0*/  PRMT R0, R4, 0x7610, R0 ;  /* 0x0000761004007816 */ /* 0x001fe20000000000 */
[----:B------:R-:W-:Y:S06]  /*76e0*/  BRA `(.L_x_21967) ;  /* 0x0000000800b47947 */ /* 0x000fec0003800000 */
.L_x_21972:
[----:B------:R-:W2:Y:S02]  /*76f0*/  LDG.E.64 R2, desc[UR36][R2.64] ;  /* 0x0000002402027981 */ /* 0x000ea4000c1e1b00 */
[----:B--2---:R0:W1:Y:S01]  /*7700*/  F2I.F64.TRUNC R0, R2 ;  /* 0x0000000200007311 */ /* 0x004062000030d100 */
[----:B------:R-:W-:Y:S05]  /*7710*/  BRA `(.L_x_21967) ;  /* 0x0000000800a87947 */ /* 0x000fea0003800000 */
.L_x_21962:
        /* <DEDUP_REMOVED lines=12> */
.L_x_21976:
[----:B------:R-:W2:Y:S02]  /*77e0*/  LDG.E.64 R2, desc[UR36][R2.64] ;  /* 0x0000002402027981 */ /* 0x000ea4000c1e1b00 */
[----:B--2---:R0:W1:Y:S01]  /*77f0*/  F2I.F64.TRUNC R0, R2 ;  /* 0x0000000200007311 */ /* 0x004062000030d100 */
[----:B------:R-:W-:Y:S05]  /*7800*/  BRA `(.L_x_21967) ;  /* 0x00000008006c7947 */ /* 0x000fea0003800000 */
.L_x_21975:
        /* <DEDUP_REMOVED lines=28> */
.L_x_21978:
        /* <DEDUP_REMOVED lines=15> */
.L_x_21977:
[----:B------:R-:W2:Y:S02]  /*7ac0*/  LDG.E.U16 R4, desc[UR36][R2.64] ;  /* 0x0000002402047981 */ /* 0x000ea4000c1e1500 */
[----:B--2---:R-:W-:-:S06]  /*7ad0*/  IMAD.U32 R4, R4, 0x10000, RZ ;  /* 0x0001000004047824 */ /* 0x004fcc00078e00ff */
[----:B------:R-:W0:Y:S02]  /*7ae0*/  F2I.FTZ.TRUNC.NTZ R4, R4 ;  /* 0x0000000400047305 */ /* 0x000e24000021f100 */
[----:B0-----:R-:W-:Y:S01]  /*7af0*/  PRMT R0, R4, 0x7610, R0 ;  /* 0x0000761004007816 */ /* 0x001fe20000000000 */
[----:B------:R-:W-:Y:S06]  /*7b00*/  BRA `(.L_x_21967) ;  /* 0x0000000400ac7947 */ /* 0x000fec0003800000 */
.L_x_21974:
        /* <DEDUP_REMOVED lines=10> */
.L_x_21981:
        /* <DEDUP_REMOVED lines=21> */
.L_x_21985:
[----:B------:R-:W-:Y:S05]  /*7d00*/  BSYNC B1 ;  /* 0x0000000000017941 */ /* 0x000fea0003800000 */
.L_x_21984:
[----:B------:R-:W-:Y:S01]  /*7d10*/  IMAD.SHL.U32 R2, R2, 0x100000, RZ ;  /* 0x0010000002027824 */ /* 0x000fe200078e00ff */
[----:B------:R-:W-:-:S04]  /*7d20*/  LEA R3, R0, 0x3b800000, 0x17 ;  /* 0x3b80000000037811 */ /* 0x000fc800078eb8ff */
[----:B------:R-:W-:-:S07]  /*7d30*/  LOP3.LUT R4, R3, R2, R4, 0xfe, !PT ;  /* 0x0000000203047212 */ /* 0x000fce00078efe04 */
.L_x_21983:
[----:B------:R-:W-:Y:S05]  /*7d40*/  BSYNC B0 ;  /* 0x0000000000007941 */ /* 0x000fea0003800000 */
.L_x_21982:
[----:B------:R-:W0:Y:S02]  /*7d50*/  F2I.FTZ.TRUNC.NTZ R4, R4 ;  /* 0x0000000400047305 */ /* 0x000e24000021f100 */
[----:B0-----:R-:W-:Y:S01]  /*7d60*/  PRMT R0, R4, 0x7610, R0 ;  /* 0x0000761004007816 */ /* 0x001fe20000000000 */
[----:B------:R-:W-:Y:S06]  /*7d70*/  BRA `(.L_x_21967) ;  /* 0x0000000400107947 */ /* 0x000fec0003800000 */
.L_x_21980:
        /* <DEDUP_REMOVED lines=21> */
.L_x_21989:
[----:B------:R-:W-:Y:S05]  /*7ed0*/  BSYNC B1 ;  /* 0x0000000000017941 */ /* 0x000fea0003800000 */
.L_x_21988:
[----:B------:R-:W-:Y:S01]  /*7ee0*/  IMAD.SHL.U32 R2, R2, 0x200000, RZ ;  /* 0x0020000002027824 */ /* 0x000fe200078e00ff */
[----:B------:R-:W-:-:S04]  /*7ef0*/  LEA R3, R0, 0x37800000, 0x17 ;  /* 0x3780000000037811 */ /* 0x000fc800078eb8ff */
[----:B------:R-:W-:-:S07]  /*7f00*/  LOP3.LUT R4, R3, R2, R4, 0xfe, !PT ;  /* 0x0000000203047212 */ /* 0x000fce00078efe04 */
.L_x_21987:
[----:B------:R-:W-:Y:S05]  /*7f10*/  BSYNC B0 ;  /* 0x0000000000007941 */ /* 0x000fea0003800000 */
.L_x_21986:
[----:B------:R-:W0:Y:S02]  /*7f20*/  F2I.FTZ.TRUNC.NTZ R4, R4 ;  /* 0x0000000400047305 */ /* 0x000e24000021f100 */
[----:B0-----:R-:W-:Y:S01]  /*7f30*/  PRMT R0, R4, 0x7610, R0 ;  /* 0x0000761004007816 */ /* 0x001fe20000000000 */
[----:B------:R-:W-:Y:S06]  /*7f40*/  BRA `(.L_x_21967) ;  /* 0x00000000009c7947 */ /* 0x000fec0003800000 */
.L_x_21979:
        /* <DEDUP_REMOVED lines=14> */
.L_x_21993:
[----:B------:R-:W-:Y:S05]  /*8030*/  BSYNC B0 ;  /* 0x0000000000007941 */ /* 0x000fea0003800000 */
.L_x_21992:
[----:B------:R-:W0:Y:S02]  /*8040*/  F2I.FTZ.TRUNC.NTZ R4, R4 ;  /* 0x0000000400047305 */ /* 0x000e24000021f100 */
[----:B0-----:R-:W-:Y:S01]  /*8050*/  PRMT R0, R4, 0x7610, R0 ;  /* 0x0000761004007816 */ /* 0x001fe20000000000 */
[----:B------:R-:W-:Y:S06]  /*8060*/  BRA `(.L_x_21967) ;  /* 0x0000000000547947 */ /* 0x000fec0003800000 */
.L_x_21966:
        /* <DEDUP_REMOVED lines=16> */
.L_x_21994:
[----:B------:R-:W-:Y:S01]  /*8170*/  PRMT R0, RZ, 0x7610, R0 ;  /* 0x00007610ff007816 */ /* 0x000fe20000000000 */
[----:B------:R-:W-:Y:S06]  /*8180*/  BRA `(.L_x_21967) ;  /* 0x00000000000c7947 */ /* 0x000fec0003800000 */
.L_x_21991:
[----:B------:R0:W5:Y:S01]  /*8190*/  LDG.E.U16 R0, desc[UR36][R2.64] ;  /* 0x0000002402007981 */ /* 0x000162000c1e1500 */
[----:B------:R-:W-:Y:S05]  /*81a0*/  BRA `(.L_x_21967) ;  /* 0x0000000000047947 */ /* 0x000fea0003800000 */
.L_x_21990:
[----:B------:R0:W5:Y:S02]  /*81b0*/  LDG.E.U16 R0, desc[UR36][R2.64] ;  /* 0x0000002402007981 */ /* 0x000164000c1e1500 */
.L_x_21967:
[----:B------:R-:W0:Y:S01]  /*81c0*/  LDC.U8 R4, c[0x0][0x424] ;  /* 0x00010900ff047b82 */ /* 0x000e220000000000 */
[----:B------:R-:W-:Y:S01]  /*81d0*/  ULDC.U16 UR4, c[0x0][0x422] ;  /* 0x0001088000047ab9 */ /* 0x000fe20000000400 */
[----:B------:R-:W-:Y:S01]  /*81e0*/  BSSY B6, `(.L_x_21995) ;  /* 0x00000d7000067945 */ /* 0x000fe20003800000 */
[----:B-1---5:R-:W-:-:S04]  /*81f0*/  LOP3.LUT R0, R0, UR4, RZ, 0xfc, !PT ;  /* 0x0000000400007c12 */ /* 0x022fc8000f8efcff */
[----:B------:R-:W-:-:S04]  /*8200*/  PRMT R0, R0, 0x9910, RZ ;  /* 0x0000991000007816 */ /* 0x000fc800000000ff */
[----:B------:R-:W-:-:S04]  /*8210*/  ISETP.NE.AND P0, PT, R0, RZ, PT ;  /* 0x000000ff0000720c */ /* 0x000fc80003f05270 */
        /* <DEDUP_REMOVED lines=14> */
.L_x_21999:
[----:B------:R0:W-:Y:S01]  /*8300*/  STG.E.U8 desc[UR36][R16.64], R2 ;  /* 0x0000000210007986 */ /* 0x0001e2000c101124 */
[----:B------:R-:W-:Y:S05]  /*8310*/  BRA `(.L_x_22001) ;  /* 0x0000000c000c7947 */ /* 0x000fea0003800000 */
.L_x_21998:
        /* <DEDUP_REMOVED lines=9> */
.L_x_22003:
[----:B------:R0:W-:Y:S01]  /*83b0*/  STG.E desc[UR36][R16.64], R2 ;  /* 0x0000000210007986 */ /* 0x0001e2000c101924 */
[----:B------:R-:W-:Y:S05]  /*83c0*/  BRA `(.L_x_22001) ;  /* 0x0000000800e07947 */ /* 0x000fea0003800000 */
.L_x_22002:
[----:B------:R0:W-:Y:S01]  /*83d0*/  STG.E.U16 desc[UR36][R16.64], R2 ;  /* 0x0000000210007986 */ /* 0x0001e2000c101524 */
[----:B------:R-:W-:Y:S05]  /*83e0*/  BRA `(.L_x_22001) ;  /* 0x0000000800d87947 */ /* 0x000fea0003800000 */
.L_x_21997:
        /* <DEDUP_REMOVED lines=9> */
.L_x_22005:
[----:B------:R-:W-:-:S04]  /*8480*/  FSEL R0, RZ, 1, !P0 ;  /* 0x3f800000ff007808 */ /* 0x000fc80004000000 */
[----:B------:R-:W-:-:S05]  /*8490*/  F2FP.F16.F32.PACK_AB R0, RZ, R0 ;  /* 0x00000000ff00723e */ /* 0x000fca00000000ff */
[----:B------:R0:W-:Y:S01]  /*84a0*/  STG.E.U16 desc[UR36][R16.64], R0 ;  /* 0x0000000010007986 */ /* 0x0001e2000c101524 */
[----:B------:R-:W-:Y:S05]  /*84b0*/  BRA `(.L_x_22001) ;  /* 0x0000000800a47947 */ /* 0x000fea0003800000 */
.L_x_22004:
        /* <DEDUP_REMOVED lines=10> */
.L_x_22007:
[----:B------:R-:W-:-:S04]  /*8560*/  FSEL R0, RZ, 1, !P0 ;  /* 0x3f800000ff007808 */ /* 0x000fc80004000000 */
[----:B------:R-:W-:-:S04]  /*8570*/  F2FP.F16.F32.PACK_AB R3, RZ, R0 ;  /* 0x00000000ff03723e */ /* 0x000fc800000000ff */
[----:B------:R-:W-:-:S05]  /*8580*/  PRMT R3, R3, 0x5410, RZ ;  /* 0x0000541003037816 */ /* 0x000fca00000000ff */
[----:B------:R0:W-:Y:S01]  /*8590*/  STG.E desc[UR36][R16.64], R3 ;  /* 0x0000000310007986 */ /* 0x0001e2000c101924 */
[----:B------:R-:W-:Y:S05]  /*85a0*/  BRA `(.L_x_22001) ;  /* 0x0000000800687947 */ /* 0x000fea0003800000 */
.L_x_22006:
[----:B------:R-:W-:Y:S01]  /*85b0*/  FSEL R3, RZ, 1.875, !P0 ;  /* 0x3ff00000ff037808 */ /* 0x000fe20004000000 */
[----:B------:R-:W-:-:S05]  /*85c0*/  IMAD.MOV.U32 R2, RZ, RZ, RZ ;  /* 0x000000ffff027224 */ /* 0x000fca00078e00ff */
[----:B------:R0:W-:Y:S01]  /*85d0*/  STG.E.64 desc[UR36][R16.64], R2 ;  /* 0x0000000210007986 */ /* 0x0001e2000c101b24 */
[----:B------:R-:W-:Y:S05]  /*85e0*/  BRA `(.L_x_22001) ;  /* 0x0000000800587947 */ /* 0x000fea0003800000 */
.L_x_21996:
        /* <DEDUP_REMOVED lines=10> */
.L_x_22010:
[----:B------:R-:W-:Y:S02]  /*8690*/  FSEL R5, RZ, 1.875, !P0 ;  /* 0x3ff00000ff057808 */ /* 0x000fe40004000000 */
[----:B------:R-:W-:Y:S01]  /*86a0*/  CS2R R6, SRZ ;  /* 0x0000000000067805 */ /* 0x000fe2000001ff00 */
[----:B------:R-:W-:-:S05]  /*86b0*/  IMAD.MOV.U32 R4, RZ, RZ, RZ ;  /* 0x000000ffff047224 */ /* 0x000fca00078e00ff */
[----:B------:R0:W-:Y:S01]  /*86c0*/  STG.E.128 desc[UR36][R16.64], R4 ;  /* 0x0000000410007986 */ /* 0x0001e2000c101d24 */
[----:B------:R-:W-:Y:S05]  /*86d0*/  BRA `(.L_x_22001) ;  /* 0x00000008001c7947 */ /* 0x000fea0003800000 */
.L_x_22009:
        /* <DEDUP_REMOVED lines=18> */
.L_x_22014:
[----:B------:R-:W-:Y:S05]  /*8800*/  BSYNC B0 ;  /* 0x0000000000007941 */ /* 0x000fea0003800000 */
.L_x_22013:
[----:B------:R0:W-:Y:S01]  /*8810*/  STG.E.U8 desc[UR36][R16.64], R3 ;  /* 0x0000000310007986 */ /* 0x0001e2000c101124 */
[----:B------:R-:W-:Y:S05]  /*8820*/  BRA `(.L_x_22001) ;  /* 0x0000000400c87947 */ /* 0x000fea0003800000 */
.L_x_22012:
        /* <DEDUP_REMOVED lines=13> */
.L_x_22015:
[----:B------:R-:W-:Y:S01]  /*8900*/  ISETP.GT.U32.AND P0, PT, R3, 0x7f800000, PT ;  /* 0x7f8000000300780c */ /* 0x000fe20003f04070 */
[----:B------:R-:W-:-:S05]  /*8910*/  IMAD.MOV.U32 R3, RZ, RZ, 0x7f ;  /* 0x0000007fff037424 */ /* 0x000fca00078e00ff */
[----:B------:R-:W-:-:S05]  /*8920*/  SEL R3, R3, 0x7c, P0 ;  /* 0x0000007c03037807 */ /* 0x000fca0000000000 */
[----:B------:R0:W-:Y:S01]  /*8930*/  STG.E.U8 desc[UR36][R16.64], R3 ;  /* 0x0000000310007986 */ /* 0x0001e2000c101124 */
[----:B------:R-:W-:Y:S05]  /*8940*/  BRA `(.L_x_22001) ;  /* 0x0000000400807947 */ /* 0x000fea0003800000 */
.L_x_22011:
[----:B------:R-:W-:-:S04]  /*8950*/  FSEL R0, RZ, 1, !P0 ;  /* 0x3f800000ff007808 */ /* 0x000fc80004000000 */
[----:B------:R-:W-:-:S05]  /*8960*/  F2FP.BF16.F32.PACK_AB R0, RZ, R0 ;  /* 0x00000000ff00723e */ /* 0x000fca00000010ff */
[----:B------:R0:W-:Y:S01]  /*8970*/  STG.E.U16 desc[UR36][R16.64], R0 ;  /* 0x0000000010007986 */ /* 0x0001e2000c101524 */
[----:B------:R-:W-:Y:S05]  /*8980*/  BRA `(.L_x_22001) ;  /* 0x0000000400707947 */ /* 0x000fea0003800000 */
.L_x_22008:
        /* <DEDUP_REMOVED lines=10> */
.L_x_22018:
        /* <DEDUP_REMOVED lines=16> */
.L_x_22021:
[----:B------:R-:W-:-:S07]  /*8b30*/  PRMT R8, R0, 0x7610, R8 ;  /* 0x0000761000087816 */ /* 0x000fce0000000008 */
.L_x_22020:
[----:B------:R-:W-:Y:S05]  /*8b40*/  BSYNC B0 ;  /* 0x0000000000007941 */ /* 0x000fea0003800000 */
.L_x_22019:
[----:B------:R3:W-:Y:S01]  /*8b50*/  STG.E.U8 desc[UR36][R16.64], R8 ;  /* 0x0000000810007986 */ /* 0x0007e2000c101124 */
[----:B------:R-:W-:Y:S05]  /*8b60*/  BRA `(.L_x_22001) ;  /* 0x0000000000f87947 */ /* 0x000fea0003800000 */
.L_x_22017:
        /* <DEDUP_REMOVED lines=16> */
.L_x_22024:
[----:B------:R-:W-:-:S07]  /*8c70*/  PRMT R8, R0, 0x7610, R8 ;  /* 0x0000761000087816 */ /* 0x000fce0000000008 */
.L_x_22023:
[----:B------:R-:W-:Y:S05]  /*8c80*/  BSYNC B0 ;  /* 0x0000000000007941 */ /* 0x000fea0003800000 */
.L_x_22022:
[----:B------:R0:W-:Y:S01]  /*8c90*/  STG.E.U8 desc[UR36][R16.64], R8 ;  /* 0x0000000810007986 */ /* 0x0001e2000c101124 */
[----:B------:R-:W-:Y:S05]  /*8ca0*/  BRA `(.L_x_22001) ;  /* 0x0000000000a87947 */ /* 0x000fea0003800000 */
.L_x_22016:
        /* <DEDUP_REMOVED lines=21> */
.L_x_22000:
        /* <DEDUP_REMOVED lines=16> */
.L_x_22027:
[----:B------:R-:W-:Y:S05]  /*8f00*/  BRA `(.L_x_22001) ;  /* 0x0000000000107947 */ /* 0x000fea0003800000 */
.L_x_22026:
[----:B------:R-:W-:-:S05]  /*8f10*/  IMAD.MOV.U32 R3, RZ, RZ, RZ ;  /* 0x000000ffff037224 */ /* 0x000fca00078e00ff */
[----:B------:R2:W-:Y:S01]  /*8f20*/  STG.E.64 desc[UR36][R16.64], R2 ;  /* 0x0000000210007986 */ /* 0x0005e2000c101b24 */
[----:B------:R-:W-:Y:S05]  /*8f30*/  BRA `(.L_x_22001) ;  /* 0x0000000000047947 */ /* 0x000fea0003800000 */
.L_x_22025:
[----:B------:R0:W-:Y:S02]  /*8f40*/  STG.E desc[UR36][R16.64], R2 ;  /* 0x0000000210007986 */ /* 0x0001e4000c101924 */
.L_x_22001:
[----:B------:R-:W-:Y:S05]  /*8f50*/  BSYNC B6 ;  /* 0x0000000000067941 */ /* 0x000fea0003800000 */
.L_x_21995:
[----:B------:R-:W-:-:S07]  /*8f60*/  VIADD R19, R19, 0x80 ;  /* 0x0000008013137836 */ /* 0x000fce0000000000 */
.L_x_21960:
[----:B------:R-:W-:Y:S05]  /*8f70*/  BSYNC B7 ;  /* 0x0000000000077941 */ /* 0x000fea0003800000 */
.L_x_21959:
        /* <DEDUP_REMOVED lines=306> */
.L_x_22028:
        /* <DEDUP_REMOVED lines=20> */
.L_x_22032:
[----:B------:R0:W5:Y:S01]  /*a3e0*/  LDG.E.U8 R0, desc[UR36][R2.64] ;  /* 0x0000002402007981 */ /* 0x000162000c1e1100 */
[----:B------:R-:W-:Y:S05]  /*a3f0*/  BRA `(.L_x_22034) ;  /* 0x0000000c00547947 */ /* 0x000fea0003800000 */
.L_x_22031:
        /* <DEDUP_REMOVED lines=8> */
.L_x_22036:
[----:B------:R0:W5:Y:S01]  /*a480*/  LDG.E.U16 R0, desc[UR36][R2.64] ;  /* 0x0000002402007981 */ /* 0x000162000c1e1500 */
[----:B------:R-:W-:Y:S05]  /*a490*/  BRA `(.L_x_22034) ;  /* 0x0000000c002c7947 */ /* 0x000fea0003800000 */
.L_x_22035:
[----:B------:R0:W5:Y:S01]  /*a4a0*/  LDG.E.U16 R0, desc[UR36][R2.64] ;  /* 0x0000002402007981 */ /* 0x000162000c1e1500 */
[----:B------:R-:W-:Y:S05]  /*a4b0*/  BRA `(.L_x_22034) ;  /* 0x0000000c00247947 */ /* 0x000fea0003800000 */
.L_x_22030:
        /* <DEDUP_REMOVED lines=9> */
.L_x_22038:
[----:B------:R-:W2:Y:S02]  /*a550*/  LDG.E.U16 R4, desc[UR36][R2.64] ;  /* 0x0000002402047981 */ /* 0x000ea4000c1e1500 */
[----:B--2---:R-:W-:-:S06]  /*a560*/  HADD2.F32 R4, -RZ, R4.H0_H0 ;  /* 0x20000004ff047230 */ /* 0x004fcc0000004100 */
[----:B------:R-:W0:Y:S02]  /*a570*/  F2I.FTZ.TRUNC.NTZ R4, R4 ;  /* 0x0000000400047305 */ /* 0x000e24000021f100 */
[----:B0-----:R-:W-:Y:S01]  /*a580*/  PRMT R0, R4, 0x7610, R0 ;  /* 0x0000761004007816 */ /* 0x001fe20000000000 */
[----:B------:R-:W-:Y:S06]  /*a590*/  BRA `(.L_x_22034) ;  /* 0x0000000800ec7947 */ /* 0x000fec0003800000 */
.L_x_22037:
[----:B------:R-:W-:-:S13]  /*a5a0*/  ISETP.NE.AND P0, PT, R4, 0x7, PT ;  /* 0x000000070400780c */ /* 0x000fda0003f05270 */
[----:B------:R-:W-:Y:S05]  /*a5b0*/  @!P0 BRA `(.L_x_22039) ;  /* 0x0000000000308947 */ /* 0x000fea0003800000 */
[----:B------:R-:W-:-:S13]  /*a5c0*/  ISETP.NE.AND P0, PT, R4, 0x8, PT ;  /* 0x000000080400780c */ /* 0x000fda0003f05270 */
[----:B------:R-:W-:Y:S05]  /*a5d0*/  @!P0 BRA `(.L_x_22040) ;  /* 0x0000000000148947 */ /* 0x000fea0003800000 */
[----:B------:R-:W-:-:S13]  /*a5e0*/  ISETP.NE.AND P0, PT, R4, 0x9, PT ;  /* 0x000000090400780c */ /* 0x000fda0003f05270 */
[----:B------:R-:W-:Y:S05]  /*a5f0*/  @P0 BRA `(.L_x_22033) ;  /* 0x0000000800800947 */ /* 0x000fea0003800000 */
[----:B------:R-:W2:Y:S02]  /*a600*/  LDG.E R2, desc[UR36][R2.64] ;  /* 0x0000002402027981 */ /* 0x000ea4000c1e1900 */
[----:B--2---:R2:W3:Y:S01]  /*a610*/  F2I.FTZ.TRUNC.NTZ R0, R2 ;  /* 0x0000000200007305 */ /* 0x0044e2000021f100 */
[----:B------:R-:W-:Y:S05]  /*a620*/  BRA `(.L_x_22034) ;  /* 0x0000000800c87947 */ /* 0x000fea0003800000 */
.L_x_22040:
[----:B------:R-:W2:Y:S02]  /*a630*/  LDG.E.U16 R2, desc[UR36][R2.64] ;  /* 0x0000002402027981 */ /* 0x000ea4000c1e1500 */
[----:B--2---:R-:W-:-:S06]  /*a640*/  HADD2.F32 R4, -RZ, R2.H0_H0 ;  /* 0x20000002ff047230 */ /* 0x004fcc0000004100 */
[----:B------:R-:W0:Y:S02]  /*a650*/  F2I.FTZ.TRUNC.NTZ R4, R4 ;  /* 0x0000000400047305 */ /* 0x000e24000021f100 */
[----:B0-----:R-:W-:Y:S01]  /*a660*/  PRMT R0, R4, 0x7610, R0 ;  /* 0x0000761004007816 */ /* 0x001fe20000000000 */
[----:B------:R-:W-:Y:S06]  /*a670*/  BRA `(.L_x_22034) ;  /* 0x0000000800b47947 */ /* 0x000fec0003800000 */
.L_x_22039:
[----:B------:R-:W2:Y:S02]  /*a680*/  LDG.E.64 R2, desc[UR36][R2.64] ;  /* 0x0000002402027981 */ /* 0x000ea4000c1e1b00 */
[----:B--2---:R0:W1:Y:S01]  /*a690*/  F2I.F64.TRUNC R0, R2 ;  /* 0x0000000200007311 */ /* 0x004062000030d100 */
[----:B------:R-:W-:Y:S05]  /*a6a0*/  BRA `(.L_x_22034) ;  /* 0x0000000800a87947 */ /* 0x000fea0003800000 */
.L_x_22029:
        /* <DEDUP_REMOVED lines=12> */
.L_x_22043:
[----:B------:R-:W2:Y:S02]  /*a770*/  LDG.E.64 R2, desc[UR36][R2.64] ;  /* 0x0000002402027981 */ /* 0x000ea4000c1e1b00 */
[----:B--2---:R0:W1:Y:S01]  /*a780*/  F2I.F64.TRUNC R0, R2 ;  /* 0x0000000200007311 */ /* 0x004062000030d100 */
[----:B------:R-:W-:Y:S05]  /*a790*/  BRA `(.L_x_22034) ;  /* 0x00000008006c7947 */ /* 0x000fea0003800000 */
.L_x_22042:
        /* <DEDUP_REMOVED lines=28> */
.L_x_22045:
        /* <DEDUP_REMOVED lines=15> */
.L_x_22044:
[----:B------:R-:W2:Y:S02]  /*aa50*/  LDG.E.U16 R4, desc[UR36][R2.64] ;  /* 0x0000002402047981 */ /* 0x000ea4000c1e1500 */
[----:B--2---:R-:W-:-:S06]  /*aa60*/  IMAD.U32 R4, R4, 0x10000, RZ ;  /* 0x0001000004047824 */ /* 0x004fcc00078e00ff */
[----:B------:R-:W0:Y:S02]  /*aa70*/  F2I.FTZ.TRUNC.NTZ R4, R4 ;  /* 0x0000000400047305 */ /* 0x000e24000021f100 */
[----:B0-----:R-:W-:Y:S01]  /*aa80*/  PRMT R0, R4, 0x7610, R0 ;  /* 0x0000761004007816 */ /* 0x001fe20000000000 */
[----:B------:R-:W-:Y:S06]  /*aa90*/  BRA `(.L_x_22034) ;  /* 0x0000000400ac7947 */ /* 0x000fec0003800000 */
.L_x_22041:
        /* <DEDUP_REMOVED lines=10> */
.L_x_22048:
        /* <DEDUP_REMOVED lines=21> */
.L_x_22052:
[----:B------:R-:W-:Y:S05]  /*ac90*/  BSYNC B1 ;  /* 0x0000000000017941 */ /* 0x000fea0003800000 */
.L_x_22051:
[----:B------:R-:W-:Y:S01]  /*aca0*/  IMAD.SHL.U32 R2, R2, 0x100000, RZ ;  /* 0x0010000002027824 */ /* 0x000fe200078e00ff */
[----:B------:R-:W-:-:S04]  /*acb0*/  LEA R3, R0, 0x3b800000, 0x17 ;  /* 0x3b80000000037811 */ /* 0x000fc800078eb8ff */
[----:B------:R-:W-:-:S07]  /*acc0*/  LOP3.LUT R4, R3, R2, R4, 0xfe, !PT ;  /* 0x0000000203047212 */ /* 0x000fce00078efe04 */
.L_x_22050:
[----:B------:R-:W-:Y:S05]  /*acd0*/  BSYNC B0 ;  /* 0x0000000000007941 */ /* 0x000fea0003800000 */
.L_x_22049:
[----:B------:R-:W0:Y:S02]  /*ace0*/  F2I.FTZ.TRUNC.NTZ R4, R4 ;  /* 0x0000000400047305 */ /* 0x000e24000021f100 */
[----:B0-----:R-:W-:Y:S01]  /*acf0*/  PRMT R0, R4, 0x7610, R0 ;  /* 0x0000761004007816 */ /* 0x001fe20000000000 */
[----:B------:R-:W-:Y:S06]  /*ad00*/  BRA `(.L_x_22034) ;  /* 0x0000000400107947 */ /* 0x000fec0003800000 */
.L_x_22047:
        /* <DEDUP_REMOVED lines=21> */
.L_x_22056:
[----:B------:R-:W-:Y:S05]  /*ae60*/  BSYNC B1 ;  /* 0x0000000000017941 */ /* 0x000fea0003800000 */
.L_x_22055:
[----:B------:R-:W-:Y:S01]  /*ae70*/  IMAD.SHL.U32 R2, R2, 0x200000, RZ ;  /* 0x0020000002027824 */ /* 0x000fe200078e00ff */
[----:B------:R-:W-:-:S04]  /*ae80*/  LEA R3, R0, 0x37800000, 0x17 ;  /* 0x3780000000037811 */ /* 0x000fc800078eb8ff */
[----:B------:R-:W-:-:S07]  /*ae90*/  LOP3.LUT R4, R3, R2, R4, 0xfe, !PT ;  /* 0x0000000203047212 */ /* 0x000fce00078efe04 */
.L_x_22054:
[----:B------:R-:W-:Y:S05]  /*aea0*/  BSYNC B0 ;  /* 0x0000000000007941 */ /* 0x000fea0003800000 */
.L_x_22053:
[----:B------:R-:W0:Y:S02]  /*aeb0*/  F2I.FTZ.TRUNC.NTZ R4, R4 ;  /* 0x0000000400047305 */ /* 0x000e24000021f100 */
[----:B0-----:R-:W-:Y:S01]  /*aec0*/  PRMT R0, R4, 0x7610, R0 ;  /* 0x0000761004007816 */ /* 0x001fe20000000000 */
[----:B------:R-:W-:Y:S06]  /*aed0*/  BRA `(.L_x_22034) ;  /* 0x00000000009c7947 */ /* 0x000fec0003800000 */
.L_x_22046:
        /* <DEDUP_REMOVED lines=14> */
.L_x_22060:
[----:B------:R-:W-:Y:S05]  /*afc0*/  BSYNC B0 ;  /* 0x0000000000007941 */ /* 0x000fea0003800000 */
.L_x_22059:
[----:B------:R-:W0:Y:S02]  /*afd0*/  F2I.FTZ.TRUNC.NTZ R4, R4 ;  /* 0x0000000400047305 */ /* 0x000e24000021f100 */
[----:B0-----:R-:W-:Y:S01]  /*afe0*/  PRMT R0, R4, 0x7610, R0 ;  /* 0x0000761004007816 */ /* 0x001fe20000000000 */
[----:B------:R-:W-:Y:S06]  /*aff0*/  BRA `(.L_x_22034) ;  /* 0x0000000000547947 */ /* 0x000fec0003800000 */
.L_x_22033:
        /* <DEDUP_REMOVED lines=16> */
.L_x_22061:
[----:B------:R-:W-:Y:S01]  /*b100*/  PRMT R0, RZ, 0x7610, R0 ;  /* 0x00007610ff007816 */ /* 0x000fe20000000000 */
[----:B------:R-:W-:Y:S06]  /*b110*/  BRA `(.L_x_22034) ;  /* 0x00000000000c7947 */ /* 0x000fec0003800000 */
.L_x_22058:
[----:B------:R0:W5:Y:S01]  /*b120*/  LDG.E.U16 R0, desc[UR36][R2.64] ;  /* 0x0000002402007981 */ /* 0x000162000c1e1500 */
[----:B------:R-:W-:Y:S05]  /*b130*/  BRA `(.L_x_22034) ;  /* 0x0000000000047947 */ /* 0x000fea0003800000 */
.L_x_22057:
[----:B------:R0:W5:Y:S02]  /*b140*/  LDG.E.U16 R0, desc[UR36][R2.64] ;  /* 0x0000002402007981 */ /* 0x000164000c1e1500 */
.L_x_22034:
[----:B------:R-:W2:Y:S01]  /*b150*/  LDC.U8 R4, c[0x0][0x424] ;  /* 0x00010900ff047b82 */ /* 0x000ea20000000000 */
[----:B------:R-:W-:Y:S02]  /*b160*/  ULDC.U16 UR4, c[0x0][0x422] ;  /* 0x0001088000047ab9 */ /* 0x000fe40000000400 */
[----:B01-3-5:R-:W-:-:S04]  /*b170*/  LOP3.LUT R0, R0, UR4, RZ, 0xfc, !PT ;  /* 0x0000000400007c12 */ /* 0x02bfc8000f8efcff */
[----:B------:R-:W-:-:S04]  /*b180*/  PRMT R0, R0, 0x9910, RZ ;  /* 0x0000991000007816 */ /* 0x000fc800000000ff */
[----:B------:R-:W-:-:S04]  /*b190*/  ISETP.NE.AND P0, PT, R0, RZ, PT ;  /* 0x000000ff0000720c */ /* 0x000fc80003f05270 */
[----:B--2-4-:R-:W-:Y:S02]  /*b1a0*/  SEL R2, RZ, 0x1, !P0 ;  /* 0x00000001ff027807 */ /* 0x014fe40004000000 */
        /* <DEDUP_REMOVED lines=13> */
.L_x_22065:
[----:B------:R-:W-:Y:S01]  /*b280*/  STG.E.U8 desc[UR36][R16.64], R2 ;  /* 0x0000000210007986 */ /* 0x000fe2000c101124 */
[----:B------:R-:W-:Y:S05]  /*b290*/  EXIT ;  /* 0x000000000000794d */ /* 0x000fea0003800000 */
.L_x_22064:
        /* <DEDUP_REMOVED lines=9> */
.L_x_22068:
[----:B------:R-:W-:Y:S01]  /*b330*/  STG.E desc[UR36][R16.64], R2 ;  /* 0x0000000210007986 */ /* 0x000fe2000c101924 */
[----:B------:R-:W-:Y:S05]  /*b340*/  EXIT ;  /* 0x000000000000794d */ /* 0x000fea0003800000 */
.L_x_22067:
[----:B------:R-:W-:Y:S01]  /*b350*/  STG.E.U16 desc[UR36][R16.64], R2 ;  /* 0x0000000210007986 */ /* 0x000fe2000c101524 */
[----:B------:R-:W-:Y:S05]  /*b360*/  EXIT ;  /* 0x000000000000794d */ /* 0x000fea0003800000 */
.L_x_22063:
        /* <DEDUP_REMOVED lines=9> */
.L_x_22070:
[----:B------:R-:W-:-:S04]  /*b400*/  FSEL R0, RZ, 1, !P0 ;  /* 0x3f800000ff007808 */ /* 0x000fc80004000000 */
[----:B------:R-:W-:-:S05]  /*b410*/  F2FP.F16.F32.PACK_AB R0, RZ, R0 ;  /* 0x00000000ff00723e */ /* 0x000fca00000000ff */
[----:B------:R-:W-:Y:S01]  /*b420*/  STG.E.U16 desc[UR36][R16.64], R0 ;  /* 0x0000000010007986 */ /* 0x000fe2000c101524 */
[----:B------:R-:W-:Y:S05]  /*b430*/  EXIT ;  /* 0x000000000000794d */ /* 0x000fea0003800000 */
.L_x_22069:
        /* <DEDUP_REMOVED lines=10> */
.L_x_22072:
[----:B------:R-:W-:-:S04]  /*b4e0*/  FSEL R0, RZ, 1, !P0 ;  /* 0x3f800000ff007808 */ /* 0x000fc80004000000 */
[----:B------:R-:W-:-:S04]  /*b4f0*/  F2FP.F16.F32.PACK_AB R3, RZ, R0 ;  /* 0x00000000ff03723e */ /* 0x000fc800000000ff */
[----:B------:R-:W-:-:S05]  /*b500*/  PRMT R3, R3, 0x5410, RZ ;  /* 0x0000541003037816 */ /* 0x000fca00000000ff */
[----:B------:R-:W-:Y:S01]  /*b510*/  STG.E desc[UR36][R16.64], R3 ;  /* 0x0000000310007986 */ /* 0x000fe2000c101924 */
[----:B------:R-:W-:Y:S05]  /*b520*/  EXIT ;  /* 0x000000000000794d */ /* 0x000fea0003800000 */
.L_x_22071:
[----:B------:R-:W-:Y:S01]  /*b530*/  FSEL R3, RZ, 1.875, !P0 ;  /* 0x3ff00000ff037808 */ /* 0x000fe20004000000 */
[----:B------:R-:W-:-:S05]  /*b540*/  IMAD.MOV.U32 R2, RZ, RZ, RZ ;  /* 0x000000ffff027224 */ /* 0x000fca00078e00ff */
[----:B------:R-:W-:Y:S01]  /*b550*/  STG.E.64 desc[UR36][R16.64], R2 ;  /* 0x0000000210007986 */ /* 0x000fe2000c101b24 */
[----:B------:R-:W-:Y:S05]  /*b560*/  EXIT ;  /* 0x000000000000794d */ /* 0x000fea0003800000 */
.L_x_22062:
        /* <DEDUP_REMOVED lines=10> */
.L_x_22075:
[----:B------:R-:W-:Y:S02]  /*b610*/  FSEL R5, RZ, 1.875, !P0 ;  /* 0x3ff00000ff057808 */ /* 0x000fe40004000000 */
[----:B------:R-:W-:Y:S01]  /*b620*/  CS2R R6, SRZ ;  /* 0x0000000000067805 */ /* 0x000fe2000001ff00 */
[----:B------:R-:W-:-:S05]  /*b630*/  IMAD.MOV.U32 R4, RZ, RZ, RZ ;  /* 0x000000ffff047224 */ /* 0x000fca00078e00ff */
[----:B------:R-:W-:Y:S01]  /*b640*/  STG.E.128 desc[UR36][R16.64], R4 ;  /* 0x0000000410007986 */ /* 0x000fe2000c101d24 */
[----:B------:R-:W-:Y:S05]  /*b650*/  EXIT ;  /* 0x000000000000794d */ /* 0x000fea0003800000 */
.L_x_22074:
        /* <DEDUP_REMOVED lines=18> */
.L_x_22079:
[----:B------:R-:W-:Y:S05]  /*b780*/  BSYNC B0 ;  /* 0x0000000000007941 */ /* 0x000fea0003800000 */
.L_x_22078:
[----:B------:R-:W-:Y:S01]  /*b790*/  STG.E.U8 desc[UR36][R16.64], R3 ;  /* 0x0000000310007986 */ /* 0x000fe2000c101124 */
[----:B------:R-:W-:Y:S05]  /*b7a0*/  EXIT ;  /* 0x000000000000794d */ /* 0x000fea0003800000 */
.L_x_22077:
        /* <DEDUP_REMOVED lines=14> */
.L_x_22080:
[----:B------:R-:W-:Y:S01]  /*b890*/  IMAD.MOV.U32 R3, RZ, RZ, 0x7f ;  /* 0x0000007fff037424 */ /* 0x000fe200078e00ff */
[----:B------:R-:W-:-:S04]  /*b8a0*/  ISETP.GT.U32.AND P0, PT, R5, 0x7f800000, PT ;  /* 0x7f8000000500780c */ /* 0x000fc80003f04070 */
[----:B------:R-:W-:-:S05]  /*b8b0*/  SEL R3, R3, 0x7c, P0 ;  /* 0x0000007c03037807 */ /* 0x000fca0000000000 */
[----:B------:R-:W-:Y:S01]  /*b8c0*/  STG.E.U8 desc[UR36][R16.64], R3 ;  /* 0x0000000310007986 */ /* 0x000fe2000c101124 */
[----:B------:R-:W-:Y:S05]  /*b8d0*/  EXIT ;  /* 0x000000000000794d */ /* 0x000fea0003800000 */
.L_x_22076:
[----:B------:R-:W-:-:S04]  /*b8e0*/  FSEL R0, RZ, 1, !P0 ;  /* 0x3f800000ff007808 */ /* 0x000fc80004000000 */
[----:B------:R-:W-:-:S05]  /*b8f0*/  F2FP.BF16.F32.PACK_AB R0, RZ, R0 ;  /* 0x00000000ff00723e */ /* 0x000fca00000010ff */
[----:B------:R-:W-:Y:S01]  /*b900*/  STG.E.U16 desc[UR36][R16.64], R0 ;  /* 0x0000000010007986 */ /* 0x000fe2000c101524 */
[----:B------:R-:W-:Y:S05]  /*b910*/  EXIT ;  /* 0x000000000000794d */ /* 0x000fea0003800000 */
.L_x_22073:
        /* <DEDUP_REMOVED lines=10> */
.L_x_22083:
        /* <DEDUP_REMOVED lines=16> */
.L_x_22086:
[----:B------:R-:W-:-:S07]  /*bac0*/  PRMT R8, R0, 0x7610, R8 ;  /* 0x0000761000087816 */ /* 0x000fce0000000008 */
.L_x_22085:
[----:B------:R-:W-:Y:S05]  /*bad0*/  BSYNC B0 ;  /* 0x0000000000007941 */ /* 0x000fea0003800000 */
.L_x_22084:
[----:B------:R-:W-:Y:S01]  /*bae0*/  STG.E.U8 desc[UR36][R16.64], R8 ;  /* 0x0000000810007986 */ /* 0x000fe2000c101124 */
[----:B------:R-:W-:Y:S05]  /*baf0*/  EXIT ;  /* 0x000000000000794d */ /* 0x000fea0003800000 */
.L_x_22082:
        /* <DEDUP_REMOVED lines=16> */
.L_x_22089:
[----:B------:R-:W-:-:S07]  /*bc00*/  PRMT R8, R0, 0x7610, R8 ;  /* 0x0000761000087816 */ /* 0x000fce0000000008 */
.L_x_22088:
[----:B------:R-:W-:Y:S05]  /*bc10*/  BSYNC B0 ;  /* 0x0000000000007941 */ /* 0x000fea0003800000 */
.L_x_22087:
[----:B------:R-:W-:Y:S01]  /*bc20*/  STG.E.U8 desc[UR36][R16.64], R8 ;  /* 0x0000000810007986 */ /* 0x000fe2000c101124 */
[----:B------:R-:W-:Y:S05]  /*bc30*/  EXIT ;  /* 0x000000000000794d */ /* 0x000fea0003800000 */
.L_x_22081:
        /* <DEDUP_REMOVED lines=21> */
.L_x_22066:
        /* <DEDUP_REMOVED lines=16> */
.L_x_22092:
[----:B------:R-:W-:Y:S05]  /*be90*/  EXIT ;  /* 0x000000000000794d */ /* 0x000fea0003800000 */
.L_x_22091:
[----:B------:R-:W-:-:S05]  /*bea0*/  IMAD.MOV.U32 R3, RZ, RZ, RZ ;  /* 0x000000ffff037224 */ /* 0x000fca00078e00ff */
[----:B------:R-:W-:Y:S01]  /*beb0*/  STG.E.64 desc[UR36][R16.64], R2 ;  /* 0x0000000210007986 */ /* 0x000fe2000c101b24 */
[----:B------:R-:W-:Y:S05]  /*bec0*/  EXIT ;  /* 0x000000000000794d */ /* 0x000fea0003800000 */
.L_x_22090:
[----:B------:R-:W-:Y:S01]  /*bed0*/  STG.E desc[UR36][R16.64], R2 ;  /* 0x0000000210007986 */ /* 0x000fe2000c101924 */
[----:B------:R-:W-:Y:S05]  /*bee0*/  EXIT ;  /* 0x000000000000794d */ /* 0x000fea0003800000 */
.L_x_22093:
        /* <DEDUP_REMOVED lines=9> */
.L_x_43959:


//--------------------- .text._ZN2at6native27unrolled_elementwise_kernelINS0_13AUnaryFunctorIssbZZZNS0_22logical_or_kernel_cudaERNS_14TensorIteratorEENKUlvE0_clEvENKUlvE3_clEvEUlssE_EESt5arrayIPcLm2EELi4E23TrivialOffsetCalculatorILi1EjESD_NS0_6memory12LoadWithCastILi1EEENSE_13StoreWithCastILi1EEEEEviT_T0_T2_T3_T4_T5_ --------------------------
	.section	.text._ZN2at6native27unrolled_elementwise_kernelINS0_13AUnaryFunctorIssbZZZNS0_22logical_or_kernel_cudaERNS_14TensorIteratorEENKUlvE0_clEvENKUlvE3_clEvEUlssE_EESt5arrayIPcLm2EELi4E23TrivialOffsetCalculatorILi1EjESD_NS0_6memory12LoadWithCastILi1EEENSE_13StoreWithCastILi1EEEEEviT_T0_T2_T3_T4_T5_,"ax",@progbits
	.align	128
        .global         _ZN2at6native27unrolled_elementwise_kernelINS0_13AUnaryFunctorIssbZZZNS0_22logical_or_kernel_cudaERNS_14TensorIteratorEENKUlvE0_clEvENKUlvE3_clEvEUlssE_EESt5arrayIPcLm2EELi4E23TrivialOffsetCalculatorILi1EjESD_NS0_6memory12LoadWithCastILi1EEENSE_13StoreWithCastILi1EEEEEviT_T0_T2_T3_T4_T5_
        .type           _ZN2at6native27unrolled_elementwise_kernelINS0_13AUnaryFunctorIssbZZZNS0_22logical_or_kernel_cudaERNS_14TensorIteratorEENKUlvE0_clEvENKUlvE3_clEvEUlssE_EESt5arrayIPcLm2EELi4E23TrivialOffsetCalculatorILi1EjESD_NS0_6memory12LoadWithCastILi1EEENSE_13StoreWithCastILi1EEEEEviT_T0_T2_T3_T4_T5_,@function
        .size           _ZN2at6native27unrolled_elementwise_kernelINS0_13AUnaryFunctorIssbZZZNS0_22logical_or_kernel_cudaERNS_14TensorIteratorEENKUlvE0_clEvENKUlvE3_clEvEUlssE_EESt5arrayIPcLm2EELi4E23TrivialOffsetCalculatorILi1EjESD_NS0_6memory12LoadWithCastILi1EEENSE_13StoreWithCastILi1EEEEEviT_T0_T2_T3_T4_T5_,(.L_x_43960 - _ZN2at6native27unrolled_elementwise_kernelINS0_13AUnaryFunctorIssbZZZNS0_22logical_or_kernel_cudaERNS_14TensorIteratorEENKUlvE0_clEvENKUlvE3_clEvEUlssE_EESt5arrayIPcLm2EELi4E23TrivialOffsetCalculatorILi1EjESD_NS0_6memory12LoadWithCastILi1EEENSE_13StoreWithCastILi1EEEEEviT_T0_T2_T3_T4_T5_)
        .other          _ZN2at6native27unrolled_elementwise_kernelINS0_13AUnaryFunctorIssbZZZNS0_22logical_or_kernel_cudaERNS_14TensorIteratorEENKUlvE0_clEvENKUlvE3_clEvEUlssE_EESt5arrayIPcLm2EELi4E23TrivialOffsetCalculatorILi1EjESD_NS0_6memory12LoadWithCastILi1EEENSE_13StoreWithCastILi1EEEEEviT_T0_T2_T3_T4_T5_,@"STO_CUDA_ENTRY STV_DEFAULT"
_ZN2at6native27unrolled_elementwise_kernelINS0_13AUnaryFunctorIssbZZZNS0_22logical_or_kernel_cudaERNS_14TensorIteratorEENKUlvE0_clEvENKUlvE3_clEvEUlssE_EESt5arrayIPcLm2EELi4E23TrivialOffsetCalculatorILi1EjESD_NS0_6memory12LoadWithCastILi1EEENSE_13StoreWithCastILi1EEEEEviT_T0_T2_T3_T4_T5_:
.text._ZN2at6native27unrolled_elementwise_kernelINS0_13AUnaryFunctorIssbZZZNS0_22logical_or_kernel_cudaERNS_14TensorIteratorEENKUlvE0_clEvENKUlvE3_clEvEUlssE_EESt5arrayIPcLm2EELi4E23TrivialOffsetCalculatorILi1EjESD_NS0_6memory12LoadWithCastILi1EEENSE_13StoreWithCastILi1EEEEEviT_T0_T2_T3_T4_T5_:
        /* <DEDUP_REMOVED lines=31> */
.L_x_22099:
[----:B------:R3:W5:Y:S01]  /*01f0*/  LDG.E.U8 R17, desc[UR36][R2.64] ;  /* 0x0000002402117981 */ /* 0x000762000c1e1100 */
[----:B------:R-:W-:Y:S05]  /*0200*/  BRA `(.L_x_22101) ;  /* 0x0000000c00587947 */ /* 0x000fea0003800000 */
.L_x_22098:
        /* <DEDUP_REMOVED lines=8> */
.L_x_22103:
[----:B------:R1:W5:Y:S01]  /*0290*/  LDG.E.U16 R17, desc[UR36][R2.64] ;  /* 0x0000002402117981 */ /* 0x000362000c1e1500 */
[----:B------:R-:W-:Y:S05]  /*02a0*/  BRA `(.L_x_22101) ;  /* 0x0000000c00307947 */ /* 0x000fea0003800000 */
.L_x_22102:
[----:B------:R2:W5:Y:S01]  /*02b0*/  LDG.E.U16 R17, desc[UR36][R2.64] ;  /* 0x0000002402117981 */ /* 0x000562000c1e1500 */
[----:B------:R-:W-:Y:S05]  /*02c0*/  BRA `(.L_x_22101) ;  /* 0x0000000c00287947 */ /* 0x000fea0003800000 */
.L_x_22097:
        /* <DEDUP_REMOVED lines=9> */
.L_x_22105:
[----:B------:R-:W2:Y:S02]  /*0360*/  LDG.E.U16 R0, desc[UR36][R2.64] ;  /* 0x0000002402007981 */ /* 0x000ea4000c1e1500 */
[----:B--2---:R-:W-:-:S06]  /*0370*/  HADD2.F32 R0, -RZ, R0.H0_H0 ;  /* 0x20000000ff007230 */ /* 0x004fcc0000004100 */
[----:B------:R-:W0:Y:S02]  /*0380*/  F2I.FTZ.TRUNC.NTZ R0, R0 ;  /* 0x0000000000007305 */ /* 0x000e24000021f100 */
[----:B0-----:R-:W-:Y:S01]  /*0390*/  PRMT R17, R0, 0x7610, R17 ;  /* 0x0000761000117816 */ /* 0x001fe20000000011 */
[----:B------:R-:W-:Y:S06]  /*03a0*/  BRA `(.L_x_22101) ;  /* 0x0000000800f07947 */ /* 0x000fec0003800000 */
.L_x_22104:
        /* <DEDUP_REMOVED lines=9> */
.L_x_22107:
[----:B------:R-:W2:Y:S02]  /*0440*/  LDG.E.U16 R2, desc[UR36][R2.64] ;  /* 0x0000002402027981 */ /* 0x000ea4000c1e1500 */
[----:B--2---:R-:W-:-:S06]  /*0450*/  HADD2.F32 R0, -RZ, R2.H0_H0 ;  /* 0x20000002ff007230 */ /* 0x004fcc0000004100 */
[----:B------:R-:W0:Y:S02]  /*0460*/  F2I.FTZ.TRUNC.NTZ R0, R0 ;  /* 0x0000000000007305 */ /* 0x000e24000021f100 */
[----:B0-----:R-:W-:Y:S01]  /*0470*/  PRMT R17, R0, 0x7610, R17 ;  /* 0x0000761000117816 */ /* 0x001fe20000000011 */
[----:B------:R-:W-:Y:S06]  /*0480*/  BRA `(.L_x_22101) ;  /* 0x0000000800b87947 */ /* 0x000fec0003800000 */
.L_x_22106:
[----:B------:R-:W2:Y:S02]  /*0490*/  LDG.E.64 R2, desc[UR36][R2.64] ;  /* 0x0000002402027981 */ /* 0x000ea4000c1e1b00 */
[----:B--2---:R0:W1:Y:S01]  /*04a0*/  F2I.F64.TRUNC R17, R2 ;  /* 0x0000000200117311 */ /* 0x004062000030d100 */
[----:B------:R-:W-:Y:S05]  /*04b0*/  BRA `(.L_x_22101) ;  /* 0x0000000800ac7947 */ /* 0x000fea0003800000 */
.L_x_22096:
        /* <DEDUP_REMOVED lines=12> */
.L_x_22110:
[----:B------:R-:W2:Y:S02]  /*0580*/  LDG.E.64 R2, desc[UR36][R2.64] ;  /* 0x0000002402027981 */ /* 0x000ea4000c1e1b00 */
[----:B--2---:R0:W1:Y:S01]  /*0590*/  F2I.F64.TRUNC R17, R2 ;  /* 0x0000000200117311 */ /* 0x004062000030d100 */
[----:B------:R-:W-:Y:S05]  /*05a0*/  BRA `(.L_x_22101) ;  /* 0x0000000800707947 */ /* 0x000fea0003800000 */
.L_x_22109:
        /* <DEDUP_REMOVED lines=28> */
.L_x_22112:
        /* <DEDUP_REMOVED lines=16> */
.L_x_22111:
[----:B------:R-:W2:Y:S02]  /*0870*/  LDG.E.U16 R0, desc[UR36][R2.64] ;  /* 0x0000002402007981 */ /* 0x000ea4000c1e1500 */
[----:B--2---:R-:W-:-:S06]  /*0880*/  IMAD.U32 R0, R0, 0x10000, RZ ;  /* 0x0001000000007824 */ /* 0x004fcc00078e00ff */
[----:B------:R-:W0:Y:S02]  /*0890*/  F2I.FTZ.TRUNC.NTZ R0, R0 ;  /* 0x0000000000007305 */ /* 0x000e24000021f100 */
[----:B0-----:R-:W-:Y:S01]  /*08a0*/  PRMT R17, R0, 0x7610, R17 ;  /* 0x0000761000117816 */ /* 0x001fe20000000011 */
[----:B------:R-:W-:Y:S06]  /*08b0*/  BRA `(.L_x_22101) ;  /* 0x0000000400ac7947 */ /* 0x000fec0003800000 */
.L_x_22108:
        /* <DEDUP_REMOVED lines=10> */
.L_x_22115:
        /* <DEDUP_REMOVED lines=21> */
.L_x_22119:
[----:B------:R-:W-:Y:S05]  /*0ab0*/  BSYNC B1 ;  /* 0x0000000000017941 */ /* 0x000fea0003800000 */
.L_x_22118:
[----:B------:R-:W-:Y:S01]  /*0ac0*/  LEA R3, R0, 0x3b800000, 0x17 ;  /* 0x3b80000000037811 */ /* 0x000fe200078eb8ff */
[----:B------:R-:W-:-:S05]  /*0ad0*/  IMAD.SHL.U32 R0, R2, 0x100000, RZ ;  /* 0x0010000002007824 */ /* 0x000fca00078e00ff */
[----:B------:R-:W-:-:S07]  /*0ae0*/  LOP3.LUT R0, R3, R0, R4, 0xfe, !PT ;  /* 0x0000000003007212 */ /* 0x000fce00078efe04 */
.L_x_22117:
[----:B------:R-:W-:Y:S05]  /*0af0*/  BSYNC B0 ;  /* 0x0000000000007941 */ /* 0x000fea0003800000 */
.L_x_22116:
[----:B------:R-:W0:Y:S02]  /*0b00*/  F2I.FTZ.TRUNC.NTZ R0, R0 ;  /* 0x0000000000007305 */ /* 0x000e24000021f100 */
[----:B0-----:R-:W-:Y:S01]  /*0b10*/  PRMT R17, R0, 0x7610, R17 ;  /* 0x0000761000117816 */ /* 0x001fe20000000011 */
[----:B------:R-:W-:Y:S06]  /*0b20*/  BRA `(.L_x_22101) ;  /* 0x0000000400107947 */ /* 0x000fec0003800000 */
.L_x_22114:
        /* <DEDUP_REMOVED lines=21> */
.L_x_22123:
[----:B------:R-:W-:Y:S05]  /*0c80*/  BSYNC B1 ;  /* 0x0000000000017941 */ /* 0x000fea0003800000 */
.L_x_22122:
[----:B------:R-:W-:Y:S01]  /*0c90*/  LEA R3, R0, 0x37800000, 0x17 ;  /* 0x3780000000037811 */ /* 0x000fe200078eb8ff */
[----:B------:R-:W-:-:S05]  /*0ca0*/  IMAD.SHL.U32 R0, R2, 0x200000, RZ ;  /* 0x0020000002007824 */ /* 0x000fca00078e00ff */
[----:B------:R-:W-:-:S07]  /*0cb0*/  LOP3.LUT R0, R3, R0, R4, 0xfe, !PT ;  /* 0x0000000003007212 */ /* 0x000fce00078efe04 */
.L_x_22121:
[----:B------:R-:W-:Y:S05]  /*0cc0*/  BSYNC B0 ;  /* 0x0000000000007941 */ /* 0x000fea0003800000 */
.L_x_22120:
[----:B------:R-:W0:Y:S02]  /*0cd0*/  F2I.FTZ.TRUNC.NTZ R0, R0 ;  /* 0x0000000000007305 */ /* 0x000e24000021f100 */
[----:B0-----:R-:W-:Y:S01]  /*0ce0*/  PRMT R17, R0, 0x7610, R17 ;  /* 0x0000761000117816 */ /* 0x001fe20000000011 */
[----:B------:R-:W-:Y:S06]  /*0cf0*/  BRA `(.L_x_22101) ;  /* 0x00000000009c7947 */ /* 0x000fec0003800000 */
.L_x_22113:
        /* <DEDUP_REMOVED lines=14> */
.L_x_22127:
[----:B------:R-:W-:Y:S05]  /*0de0*/  BSYNC B0 ;  /* 0x0000000000007941 */ /* 0x000fea0003800000 */
.L_x_22126:
[----:B------:R-:W0:Y:S02]  /*0df0*/  F2I.FTZ.TRUNC.NTZ R0, R0 ;  /* 0x0000000000007305 */ /* 0x000e24000021f100 */
[----:B0-----:R-:W-:Y:S01]  /*0e00*/  PRMT R17, R0, 0x7610, R17 ;  /* 0x0000761000117816 */ /* 0x001fe20000000011 */
[----:B------:R-:W-:Y:S06]  /*0e10*/  BRA `(.L_x_22101) ;  /* 0x0000000000547947 */ /* 0x000fec0003800000 */
.L_x_22100:
        /* <DEDUP_REMOVED lines=16> */
.L_x_22128:
[----:B------:R-:W-:Y:S01]  /*0f20*/  PRMT R17, RZ, 0x7610, R17 ;  /* 0x00007610ff117816 */ /* 0x000fe20000000011 */
[----:B------:R-:W-:Y:S06]  /*0f30*/  BRA `(.L_x_22101) ;  /* 0x00000000000c7947 */ /* 0x000fec0003800000 */
.L_x_22125:
[----:B------:R0:W5:Y:S01]  /*0f40*/  LDG.E.U16 R17, desc[UR36][R2.64] ;  /* 0x0000002402117981 */ /* 0x000162000c1e1500 */
[----:B------:R-:W-:Y:S05]  /*0f50*/  BRA `(.L_x_22101) ;  /* 0x0000000000047947 */ /* 0x000fea0003800000 */
.L_x_22124:
[----:B------:R0:W5:Y:S02]  /*0f60*/  LDG.E.U16 R17, desc[UR36][R2.64] ;  /* 0x0000002402117981 */ /* 0x000164000c1e1500 */
.L_x_22101:
[----:B------:R-:W2:Y:S02]  /*0f70*/  S2R R24, SR_TID.X ;  /* 0x0000000000187919 */ /* 0x000ea40000002100 */
[----:B--2---:R-:W-:-:S07]  /*0f80*/  VIADD R24, R24, 0x80 ;  /* 0x0000008018187836 */ /* 0x004fce0000000000 */
.L_x_22095:
[----:B------:R-:W-:Y:S05]  /*0f90*/  BSYNC B6 ;  /* 0x0000000000067941 */ /* 0x000fea0003800000 */
.L_x_22094:
        /* <DEDUP_REMOVED lines=23> */
.L_x_22134:
[----:B------:R0:W5:Y:S01]  /*1110*/  LDG.E.U8 R16, desc[UR36][R2.64] ;  /* 0x0000002402107981 */ /* 0x000162000c1e1100 */
[----:B------:R-:W-:Y:S05]  /*1120*/  BRA `(.L_x_22136) ;  /* 0x0000000c00547947 */ /* 0x000fea0003800000 */
.L_x_22133:
        /* <DEDUP_REMOVED lines=8> */
.L_x_22138:
[----:B------:R0:W5:Y:S01]  /*11b0*/  LDG.E.U16 R16, desc[UR36][R2.64] ;  /* 0x0000002402107981 */ /* 0x000162000c1e1500 */
[----:B------:R-:W-:Y:S05]  /*11c0*/  BRA `(.L_x_22136) ;  /* 0x0000000c002c7947 */ /* 0x000fea0003800000 */
.L_x_22137:
[----:B------:R0:W5:Y:S01]  /*11d0*/  LDG.E.U16 R16, desc[UR36][R2.64] ;  /* 0x0000002402107981 */ /* 0x000162000c1e1500 */
[----:B------:R-:W-:Y:S05]  /*11e0*/  BRA `(.L_x_22136) ;  /* 0x0000000c00247947 */ /* 0x000fea0003800000 */
.L_x_22132:
        /* <DEDUP_REMOVED lines=9> */
.L_x_22140:
[----:B------:R-:W2:Y:S02]  /*1280*/  LDG.E.U16 R0, desc[UR36][R2.64] ;  /* 0x0000002402007981 */ /* 0x000ea4000c1e1500 */
[----:B--2---:R-:W-:-:S06]  /*1290*/  HADD2.F32 R0, -RZ, R0.H0_H0 ;  /* 0x20000000ff007230 */ /* 0x004fcc0000004100 */
[----:B------:R-:W0:Y:S02]  /*12a0*/  F2I.FTZ.TRUNC.NTZ R0, R0 ;  /* 0x0000000000007305 */ /* 0x000e24000021f100 */
[----:B0-----:R-:W-:Y:S01]  /*12b0*/  PRMT R16, R0, 0x7610, R16 ;  /* 0x0000761000107816 */ /* 0x001fe20000000010 */
[----:B------:R-:W-:Y:S06]  /*12c0*/  BRA `(.L_x_22136) ;  /* 0x0000000800ec7947 */ /* 0x000fec0003800000 */
.L_x_22139:
        /* <DEDUP_REMOVED lines=9> */
.L_x_22142:
[----:B------:R-:W2:Y:S02]  /*1360*/  LDG.E.U16 R2, desc[UR36][R2.64] ;  /* 0x0000002402027981 */ /* 0x000ea4000c1e1500 */
[----:B--2---:R-:W-:-:S06]  /*1370*/  HADD2.F32 R0, -RZ, R2.H0_H0 ;  /* 0x20000002ff007230 */ /* 0x004fcc0000004100 */
[----:B------:R-:W0:Y:S02]  /*1380*/  F2I.FTZ.TRUNC.NTZ R0, R0 ;  /* 0x0000000000007305 */ /* 0x000e24000021f100 */
[----:B0-----:R-:W-:Y:S01]  /*1390*/  PRMT R16, R0, 0x7610, R16 ;  /* 0x0000761000107816 */ /* 0x001fe20000000010 */
[----:B------:R-:W-:Y:S06]  /*13a0*/  BRA `(.L_x_22136) ;  /* 0x0000000800b47947 */ /* 0x000fec0003800000 */
.L_x_22141:
[----:B------:R-:W2:Y:S02]  /*13b0*/  LDG.E.64 R2, desc[UR36][R2.64] ;  /* 0x0000002402027981 */ /* 0x000ea4000c1e1b00 */
[----:B--2---:R0:W1:Y:S01]  /*13c0*/  F2I.F64.TRUNC R16, R2 ;  /* 0x0000000200107311 */ /* 0x004062000030d100 */
[----:B------:R-:W-:Y:S05]  /*13d0*/  BRA `(.L_x_22136) ;  /* 0x0000000800a87947 */ /* 0x000fea0003800000 */
.L_x_22131:
        /* <DEDUP_REMOVED lines=12> */
.L_x_22145:
[----:B------:R-:W2:Y:S02]  /*14a0*/  LDG.E.64 R2, desc[UR36][R2.64] ;  /* 0x0000002402027981 */ /* 0x000ea4000c1e1b00 */
[----:B--2---:R0:W1:Y:S01]  /*14b0*/  F2I.F64.TRUNC R16, R2 ;  /* 0x0000000200107311 */ /* 0x004062000030d100 */
[----:B------:R-:W-:Y:S05]  /*14c0*/  BRA `(.L_x_22136) ;  /* 0x00000008006c7947 */ /* 0x000fea0003800000 */
.L_x_22144:
        /* <DEDUP_REMOVED lines=28> */
.L_x_22147:
        /* <DEDUP_REMOVED lines=15> */
.L_x_22146:
[----:B------:R-:W2:Y:S02]  /*1780*/  LDG.E.U16 R0, desc[UR36][R2.64] ;  /* 0x0000002402007981 */ /* 0x000ea4000c1e1500 */
[----:B--2---:R-:W-:-:S06]  /*1790*/  IMAD.U32 R0, R0, 0x10000, RZ ;  /* 0x0001000000007824 */ /* 0x004fcc00078e00ff */
[----:B------:R-:W0:Y:S02]  /*17a0*/  F2I.FTZ.TRUNC.NTZ R0, R0 ;  /* 0x0000000000007305 */ /* 0x000e24000021f100 */
[----:B0-----:R-:W-:Y:S01]  /*17b0*/  PRMT R16, R0, 0x7610, R16 ;  /* 0x0000761000107816 */ /* 0x001fe20000000010 */
[----:B------:R-:W-:Y:S06]  /*17c0*/  BRA `(.L_x_22136) ;  /* 0x0000000400ac7947 */ /* 0x000fec0003800000 */
.L_x_22143:
        /* <DEDUP_REMOVED lines=10> */
.L_x_22150:
        /* <DEDUP_REMOVED lines=21> */
.L_x_22154:
[----:B------:R-:W-:Y:S05]  /*19c0*/  BSYNC B1 ;  /* 0x0000000000017941 */ /* 0x000fea0003800000 */
.L_x_22153:
[----:B------:R-:W-:Y:S01]  /*19d0*/  LEA R3, R0, 0x3b800000, 0x17 ;  /* 0x3b80000000037811 */ /* 0x000fe200078eb8ff */
[----:B------:R-:W-:-:S05]  /*19e0*/  IMAD.SHL.U32 R0, R2, 0x100000, RZ ;  /* 0x0010000002007824 */ /* 0x000fca00078e00ff */
[----:B------:R-:W-:-:S07]  /*19f0*/  LOP3.LUT R0, R3, R0, R4, 0xfe, !PT ;  /* 0x0000000003007212 */ /* 0x000fce00078efe04 */
.L_x_22152:
[----:B------:R-:W-:Y:S05]  /*1a00*/  BSYNC B0 ;  /* 0x0000000000007941 */ /* 0x000fea0003800000 */
.L_x_22151:
[----:B------:R-:W0:Y:S02]  /*1a10*/  F2I.FTZ.TRUNC.NTZ R0, R0 ;  /* 0x0000000000007305 */ /* 0x000e24000021f100 */
[----:B0-----:R-:W-:Y:S01]  /*1a20*/  PRMT R16, R0, 0x7610, R16 ;  /* 0x0000761000107816 */ /* 0x001fe20000000010 */
[----:B------:R-:W-:Y:S06]  /*1a30*/  BRA `(.L_x_22136) ;  /* 0x0000000400107947 */ /* 0x000fec0003800000 */
.L_x_22149:
        /* <DEDUP_REMOVED lines=21> */
.L_x_22158:
[----:B------:R-:W-:Y:S05]  /*1b90*/  BSYNC B1 ;  /* 0x0000000000017941 */ /* 0x000fea0003800000 */
.L_x_22157:
[----:B------:R-:W-:Y:S01]  /*1ba0*/  LEA R3, R0, 0x37800000, 0x17 ;  /* 0x3780000000037811 */ /* 0x000fe200078eb8ff */
[----:B------:R-:W-:-:S05]  /*1bb0*/  IMAD.SHL.U32 R0, R2, 0x200000, RZ ;  /* 0x0020000002007824 */ /* 0x000fca00078e00ff */
[----:B------:R-:W-:-:S07]  /*1bc0*/  LOP3.LUT R0, R3, R0, R4, 0xfe, !PT ;  /* 0x0000000003007212 */ /* 0x000fce00078efe04 */
.L_x_22156:
[----:B------:R-:W-:Y:S05]  /*1bd0*/  BSYNC B0 ;  /* 0x0000000000007941 */ /* 0x000fea0003800000 */
.L_x_22155:
[----:B------:R-:W0:Y:S02]  /*1be0*/  F2I.FTZ.TRUNC.NTZ R0, R0 ;  /* 0x0000000000007305 */ /* 0x000e24000021f100 */
[----:B0-----:R-:W-:Y:S01]  /*1bf0*/  PRMT R16, R0, 0x7610, R16 ;  /* 0x0000761000107816 */ /* 0x001fe20000000010 */
[----:B------:R-:W-:Y:S06]  /*1c00*/  BRA `(.L_x_22136) ;  /* 0x00000000009c7947 */ /* 0x000fec0003800000 */
.L_x_22148:
        /* <DEDUP_REMOVED lines=14> */
.L_x_22162:
[----:B------:R-:W-:Y:S05]  /*1cf0*/  BSYNC B0 ;  /* 0x0000000000007941 */ /* 0x000fea0003800000 */
.L_x_22161:
[----:B------:R-:W0:Y:S02]  /*1d00*/  F2I.FTZ.TRUNC.NTZ R0, R0 ;  /* 0x0000000000007305 */ /* 0x000e24000021f100 */
[----:B0-----:R-:W-:Y:S01]  /*1d10*/  PRMT R16, R0, 0x7610, R16 ;  /* 0x0000761000107816 */ /* 0x001fe20000000010 */
[----:B------:R-:W-:Y:S06]  /*1d20*/  BRA `(.L_x_22136) ;  /* 0x0000000000547947 */ /* 0x000fec0003800000 */
.L_x_22135:
        /* <DEDUP_REMOVED lines=16> */
.L_x_22163:
[----:B------:R-:W-:Y:S01]  /*1e30*/  PRMT R16, RZ, 0x7610, R16 ;  /* 0x00007610ff107816 */ /* 0x000fe20000000010 */
[----:B------:R-:W-:Y:S06]  /*1e40*/  BRA `(.L_x_22136) ;  /* 0x00000000000c7947 */ /* 0x000fec0003800000 */
.L_x_22160:
[----:B------:R3:W5:Y:S01]  /*1e50*/  LDG.E.U16 R16, desc[UR36][R2.64] ;  /* 0x0000002402107981 */ /* 0x000762000c1e1500 */
[----:B------:R-:W-:Y:S05]  /*1e60*/  BRA `(.L_x_22136) ;  /* 0x0000000000047947 */ /* 0x000fea0003800000 */
.L_x_22159:
[----:B------:R2:W5:Y:S02]  /*1e70*/  LDG.E.U16 R16, desc[UR36][R2.64] ;  /* 0x0000002402107981 */ /* 0x000564000c1e1500 */
.L_x_22136:
[----:B------:R-:W-:-:S07]  /*1e80*/  VIADD R24, R24, 0x80 ;  /* 0x0000008018187836 */ /* 0x000fce0000000000 */
.L_x_22130:
[----:B------:R-:W-:Y:S05]  /*1e90*/  BSYNC B6 ;  /* 0x0000000000067941 */ /* 0x000fea0003800000 */
.L_x_22129:
        /* <DEDUP_REMOVED lines=25> */
.L_x_22169:
[----:B------:R0:W5:Y:S01]  /*2030*/  LDG.E.U8 R22, desc[UR36][R2.64] ;  /* 0x0000002402167981 */ /* 0x000162000c1e1100 */
[----:B------:R-:W-:Y:S05]  /*2040*/  BRA `(.L_x_22171) ;  /* 0x0000000c00547947 */ /* 0x000fea0003800000 */
.L_x_22168:
        /* <DEDUP_REMOVED lines=8> */
.L_x_22173:
[----:B------:R0:W5:Y:S01]  /*20d0*/  LDG.E.U16 R22, desc[UR36][R2.64] ;  /* 0x0000002402167981 */ /* 0x000162000c1e1500 */
[----:B------:R-:W-:Y:S05]  /*20e0*/  BRA `(.L_x_22171) ;  /* 0x0000000c002c7947 */ /* 0x000fea0003800000 */
.L_x_22172:
[----:B------:R0:W5:Y:S01]  /*20f0*/  LDG.E.U16 R22, desc[UR36][R2.64] ;  /* 0x0000002402167981 */ /* 0x000162000c1e1500 */
[----:B------:R-:W-:Y:S05]  /*2100*/  BRA `(.L_x_22171) ;  /* 0x0000000c00247947 */ /* 0x000fea0003800000 */
.L_x_22167:
        /* <DEDUP_REMOVED lines=9> */
.L_x_22175:
[----:B------:R-:W2:Y:S02]  /*21a0*/  LDG.E.U16 R0, desc[UR36][R2.64] ;  /* 0x0000002402007981 */ /* 0x000ea4000c1e1500 */
[----:B--2---:R-:W-:-:S06]  /*21b0*/  HADD2.F32 R0, -RZ, R0.H0_H0 ;  /* 0x20000000ff007230 */ /* 0x004fcc0000004100 */
[----:B------:R-:W0:Y:S02]  /*21c0*/  F2I.FTZ.TRUNC.NTZ R0, R0 ;  /* 0x0000000000007305 */ /* 0x000e24000021f100 */
[----:B0-----:R-:W-:Y:S01]  /*21d0*/  PRMT R22, R0, 0x7610, R22 ;  /* 0x0000761000167816 */ /* 0x001fe20000000016 */
[----:B------:R-:W-:Y:S06]  /*21e0*/  BRA `(.L_x_22171) ;  /* 0x0000000800ec7947 */ /* 0x000fec0003800000 */
.L_x_22174:
        /* <DEDUP_REMOVED lines=9> */
.L_x_22177:
[----:B------:R-:W2:Y:S02]  /*2280*/  LDG.E.U16 R2, desc[UR36][R2.64] ;  /* 0x0000002402027981 */ /* 0x000ea4000c1e1500 */
[----:B--2---:R-:W-:-:S06]  /*2290*/  HADD2.F32 R0, -RZ, R2.H0_H0 ;  /* 0x20000002ff007230 */ /* 0x004fcc0000004100 */
[----:B------:R-:W0:Y:S02]  /*22a0*/  F2I.FTZ.TRUNC.NTZ R0, R0 ;  /* 0x0000000000007305 */ /* 0x000e24000021f100 */
[----:B0-----:R-:W-:Y:S01]  /*22b0*/  PRMT R22, R0, 0x7610, R22 ;  /* 0x0000761000167816 */ /* 0x001fe20000000016 */
[----:B------:R-:W-:Y:S06]  /*22c0*/  BRA `(.L_x_22171) ;  /* 0x0000000800b47947 */ /* 0x000fec0003800000 */
.L_x_22176:
[----:B------:R-:W2:Y:S02]  /*22d0*/  LDG.E.64 R2, desc[UR36][R2.64] ;  /* 0x0000002402027981 */ /* 0x000ea4000c1e1b00 */
[----:B--2---:R0:W1:Y:S01]  /*22e0*/  F2I.F64.TRUNC R22, R2 ;  /* 0x0000000200167311 */ /* 0x004062000030d100 */
[----:B------:R-:W-:Y:S05]  /*22f0*/  BRA `(.L_x_22171) ;  /* 0x0000000800a87947 */ /* 0x000fea0003800000 */
.L_x_22166:
        /* <DEDUP_REMOVED lines=12> */
.L_x_22180:
[----:B------:R-:W2:Y:S02]  /*23c0*/  LDG.E.64 R2, desc[UR36][R2.64] ;  /* 0x0000002402027981 */ /* 0x000ea4000c1e1b00 */
[----:B--2---:R3:W4:Y:S01]  /*23d0*/  F2I.F64.TRUNC R22, R2 ;  /* 0x0000000200167311 */ /* 0x004722000030d100 */
[----:B------:R-:W-:Y:S05]  /*23e0*/  BRA `(.L_x_22171) ;  /* 0x00000008006c7947 */ /* 0x000fea0003800000 */
.L_x_22179:
        /* <DEDUP_REMOVED lines=28> */
.L_x_22182:
        /* <DEDUP_REMOVED lines=15> */
.L_x_22181:
[----:B------:R-:W2:Y:S02]  /*26a0*/  LDG.E.U16 R0, desc[UR36][R2.64] ;  /* 0x0000002402007981 */ /* 0x000ea4000c1e1500 */
[----:B--2---:R-:W-:-:S06]  /*26b0*/  IMAD.U32 R0, R0, 0x10000, RZ ;  /* 0x0001000000007824 */ /* 0x004fcc00078e00ff */
[----:B------:R-:W0:Y:S02]  /*26c0*/  F2I.FTZ.TRUNC.NTZ R0, R0 ;  /* 0x0000000000007305 */ /* 0x000e24000021f100 */
[----:B0-----:R-:W-:Y:S01]  /*26d0*/  PRMT R22, R0, 0x7610, R22 ;  /* 0x0000761000167816 */ /* 0x001fe20000000016 */
[----:B------:R-:W-:Y:S06]  /*26e0*/  BRA `(.L_x_22171) ;  /* 0x0000000400ac7947 */ /* 0x000fec0003800000 */
.L_x_22178:
        /* <DEDUP_REMOVED lines=10> */
.L_x_22185:
        /* <DEDUP_REMOVED lines=21> */
.L_x_22189:
[----:B------:R-:W-:Y:S05]  /*28e0*/  BSYNC B1 ;  /* 0x0000000000017941 */ /* 0x000fea0003800000 */
.L_x_22188:
[----:B------:R-:W-:Y:S01]  /*28f0*/  LEA R3, R0, 0x3b800000, 0x17 ;  /* 0x3b80000000037811 */ /* 0x000fe200078eb8ff */
[----:B------:R-:W-:-:S05]  /*2900*/  IMAD.SHL.U32 R0, R2, 0x100000, RZ ;  /* 0x0010000002007824 */ /* 0x000fca00078e00ff */
[----:B------:R-:W-:-:S07]  /*2910*/  LOP3.LUT R0, R3, R0, R4, 0xfe, !PT ;  /* 0x0000000003007212 */ /* 0x000fce00078efe04 */
.L_x_22187:
[----:B------:R-:W-:Y:S05]  /*2920*/  BSYNC B0 ;  /* 0x0000000000007941 */ /* 0x000fea0003800000 */
.L_x_22186:
[----:B------:R-:W0:Y:S02]  /*2930*/  F2I.FTZ.TRUNC.NTZ R0, R0 ;  /* 0x0000000000007305 */ /* 0x000e24000021f100 */
[----:B0-----:R-:W-:Y:S01]  /*2940*/  PRMT R22, R0, 0x7610, R22 ;  /* 0x0000761000167816 */ /* 0x001fe20000000016 */
[----:B------:R-:W-:Y:S06]  /*2950*/  BRA `(.L_x_22171) ;  /* 0x0000000400107947 */ /* 0x000fec0003800000 */
.L_x_22184:
        /* <DEDUP_REMOVED lines=21> */
.L_x_22193:
[----:B------:R-:W-:Y:S05]  /*2ab0*/  BSYNC B1 ;  /* 0x0000000000017941 */ /* 0x000fea0003800000 */
.L_x_22192:
[----:B------:R-:W-:Y:S01]  /*2ac0*/  LEA R3, R0, 0x37800000, 0x17 ;  /* 0x3780000000037811 */ /* 0x000fe200078eb8ff */
[----:B------:R-:W-:-:S05]  /*2ad0*/  IMAD.SHL.U32 R0, R2, 0x200000, RZ ;  /* 0x0020000002007824 */ /* 0x000fca00078e00ff */
[----:B------:R-:W-:-:S07]  /*2ae0*/  LOP3.LUT R0, R3, R0, R4, 0xfe, !PT ;  /* 0x0000000003007212 */ /* 0x000fce00078efe04 */
.L_x_22191:
[----:B------:R-:W-:Y:S05]  /*2af0*/  BSYNC B0 ;  /* 0x0000000000007941 */ /* 0x000fea0003800000 */
.L_x_22190:
[----:B------:R-:W0:Y:S02]  /*2b00*/  F2I.FTZ.TRUNC.NTZ R0, R0 ;  /* 0x0000000000007305 */ /* 0x000e24000021f100 */
[----:B0-----:R-:W-:Y:S01]  /*2b10*/  PRMT R22, R0, 0x7610, R22 ;  /* 0x0000761000167816 */ /* 0x001fe20000000016 */
[----:B------:R-:W-:Y:S06]  /*2b20*/  BRA `(.L_x_22171) ;  /* 0x00000000009c7947 */ /* 0x000fec0003800000 */
.L_x_22183:
        /* <DEDUP_REMOVED lines=14> */
.L_x_22197:
[----:B------:R-:W-:Y:S05]  /*2c10*/  BSYNC B0 ;  /* 0x0000000000007941 */ /* 0x000fea0003800000 */
.L_x_22196:
[----:B------:R-:W0:Y:S02]  /*2c20*/  F2I.FTZ.TRUNC.NTZ R0, R0 ;  /* 0x0000000000007305 */ /* 0x000e24000021f100 */
[----:B0-----:R-:W-:Y:S01]  /*2c30*/  PRMT R22, R0, 0x7610, R22 ;  /* 0x0000761000167816 */ /* 0x001fe20000000016 */
[----:B------:R-:W-:Y:S06]  /*2c40*/  BRA `(.L_x_22171) ;  /* 0x0000000000547947 */ /* 0x000fec0003800000 */
.L_x_22170:
        /* <DEDUP_REMOVED lines=16> */
.L_x_22198:
[----:B------:R-:W-:Y:S01]  /*2d50*/  PRMT R22, RZ, 0x7610, R22 ;  /* 0x00007610ff167816 */ /* 0x000fe20000000016 */
[----:B------:R-:W-:Y:S06]  /*2d60*/  BRA `(.L_x_22171) ;  /* 0x00000000000c7947 */ /* 0x000fec0003800000 */
.L_x_22195:
[----:B------:R2:W5:Y:S01]  /*2d70*/  LDG.E.U16 R22, desc[UR36][R2.64] ;  /* 0x0000002402167981 */ /* 0x000562000c1e1500 */
[----:B------:R-:W-:Y:S05]  /*2d80*/  BRA `(.L_x_22171) ;  /* 0x0000000000047947 */ /* 0x000fea0003800000 */
.L_x_22194:
[----:B------:R1:W5:Y:S02]  /*2d90*/  LDG.E.U16 R22, desc[UR36][R2.64] ;  /* 0x0000002402167981 */ /* 0x000364000c1e1500 */
.L_x_22171:
[----:B------:R-:W-:-:S07]  /*2da0*/  VIADD R24, R24, 0x80 ;  /* 0x0000008018187836 */ /* 0x000fce0000000000 */
.L_x_22165:
[----:B------:R-:W-:Y:S05]  /*2db0*/  BSYNC B6 ;  /* 0x0000000000067941 */ /* 0x000fea0003800000 */
.L_x_22164:
[----:B------:R-:W0:Y:S01]  /*2dc0*/  LDC.U16 R25, c[0x0][0x216] ;  /* 0x00008580ff197b82 */ /* 0x000e220000000400 */
        /* <DEDUP_REMOVED lines=22> */
.L_x_22204:
[----:B------:R0:W5:Y:S01]  /*2f30*/  LDG.E.U8 R18, desc[UR36][R2.64] ;  /* 0x0000002402127981 */ /* 0x000162000c1e1100 */
[----:B------:R-:W-:Y:S05]  /*2f40*/  BRA `(.L_x_22200) ;  /* 0x0000000c00507947 */ /* 0x000fea0003800000 */
.L_x_22203:
        /* <DEDUP_REMOVED lines=8> */
.L_x_22207:
[----:B------:R0:W5:Y:S01]  /*2fd0*/  LDG.E.U16 R18, desc[UR36][R2.64] ;  /* 0x0000002402127981 */ /* 0x000162000c1e1500 */
[----:B------:R-:W-:Y:S05]  /*2fe0*/  BRA `(.L_x_22200) ;  /* 0x0000000c00287947 */ /* 0x000fea0003800000 */
.L_x_22206:
[----:B------:R0:W5:Y:S01]  /*2ff0*/  LDG.E.U16 R18, desc[UR36][R2.64] ;  /* 0x0000002402127981 */ /* 0x000162000c1e1500 */
[----:B------:R-:W-:Y:S05]  /*3000*/  BRA `(.L_x_22200) ;  /* 0x0000000c00207947 */ /* 0x000fea0003800000 */
.L_x_22202:
        /* <DEDUP_REMOVED lines=9> */
.L_x_22209:
[----:B------:R-:W2:Y:S02]  /*30a0*/  LDG.E.U16 R0, desc[UR36][R2.64] ;  /* 0x0000002402007981 */ /* 0x000ea4000c1e1500 */
[----:B--2---:R-:W-:-:S06]  /*30b0*/  HADD2.F32 R0, -RZ, R0.H0_H0 ;  /* 0x20000000ff007230 */ /* 0x004fcc0000004100 */
[----:B------:R-:W0:Y:S02]  /*30c0*/  F2I.FTZ.TRUNC.NTZ R0, R0 ;  /* 0x0000000000007305 */ /* 0x000e24000021f100 */
[----:B0-----:R-:W-:Y:S01]  /*30d0*/  PRMT R18, R0, 0x7610, R18 ;  /* 0x0000761000127816 */ /* 0x001fe20000000012 */
[----:B------:R-:W-:Y:S06]  /*30e0*/  BRA `(.L_x_22200) ;  /* 0x0000000800e87947 */ /* 0x000fec0003800000 */
.L_x_22208:
        /* <DEDUP_REMOVED lines=9> */
.L_x_22211:
[----:B------:R-:W2:Y:S02]  /*3180*/  LDG.E.U16 R2, desc[UR36][R2.64] ;  /* 0x0000002402027981 */ /* 0x000ea4000c1e1500 */
[----:B--2---:R-:W-:-:S06]  /*3190*/  HADD2.F32 R0, -RZ, R2.H0_H0 ;  /* 0x20000002ff007230 */ /* 0x004fcc0000004100 */
[----:B------:R-:W0:Y:S02]  /*31a0*/  F2I.FTZ.TRUNC.NTZ R0, R0 ;  /* 0x0000000000007305 */ /* 0x000e24000021f100 */
[----:B0-----:R-:W-:Y:S01]  /*31b0*/  PRMT R18, R0, 0x7610, R18 ;  /* 0x0000761000127816 */ /* 0x001fe20000000012 */
[----:B------:R-:W-:Y:S06]  /*31c0*/  BRA `(.L_x_22200) ;  /* 0x0000000800b07947 */ /* 0x000fec0003800000 */
.L_x_22210:
[----:B------:R-:W2:Y:S02]  /*31d0*/  LDG.E.64 R2, desc[UR36][R2.64] ;  /* 0x0000002402027981 */ /* 0x000ea4000c1e1b00 */
[----:B--2---:R0:W1:Y:S01]  /*31e0*/  F2I.F64.TRUNC R18, R2 ;  /* 0x0000000200127311 */ /* 0x004062000030d100 */
[----:B------:R-:W-:Y:S05]  /*31f0*/  BRA `(.L_x_22200) ;  /* 0x0000000800a47947 */ /* 0x000fea0003800000 */
.L_x_22201:
        /* <DEDUP_REMOVED lines=12> */
.L_x_22214:
[----:B------:R-:W2:Y:S02]  /*32c0*/  LDG.E.64 R2, desc[UR36][R2.64] ;  /* 0x0000002402027981 */ /* 0x000ea4000c1e1b00 */
[----:B--2---:R0:W1:Y:S01]  /*32d0*/  F2I.F64.TRUNC R18, R2 ;  /* 0x0000000200127311 */ /* 0x004062000030d100 */
[----:B------:R-:W-:Y:S05]  /*32e0*/  BRA `(.L_x_22200) ;  /* 0x0000000800687947 */ /* 0x000fea0003800000 */
.L_x_22213:
        /* <DEDUP_REMOVED lines=28> */
.L_x_22216:
        /* <DEDUP_REMOVED lines=15> */
.L_x_22215:
[----:B------:R-:W2:Y:S02]  /*35a0*/  LDG.E.U16 R0, desc[UR36][R2.64] ;  /* 0x0000002402007981 */ /* 0x000ea4000c1e1500 */
[----:B--2---:R-:W-:-:S06]  /*35b0*/  IMAD.U32 R0, R0, 0x10000, RZ ;  /* 0x0001000000007824 */ /* 0x004fcc00078e00ff */
[----:B------:R-:W0:Y:S02]  /*35c0*/  F2I.FTZ.TRUNC.NTZ R0, R0 ;  /* 0x0000000000007305 */ /* 0x000e24000021f100 */
[----:B0-----:R-:W-:Y:S01]  /*35d0*/  PRMT R18, R0, 0x7610, R18 ;  /* 0x0000761000127816 */ /* 0x001fe20000000012 */
[----:B------:R-:W-:Y:S06]  /*35e0*/  BRA `(.L_x_22200) ;  /* 0x0000000400a87947 */ /* 0x000fec0003800000 */
.L_x_22212:
        /* <DEDUP_REMOVED lines=10> */
.L_x_22219:
        /* <DEDUP_REMOVED lines=21> */
.L_x_22223:
[----:B------:R-:W-:Y:S05]  /*37e0*/  BSYNC B1 ;  /* 0x0000000000017941 */ /* 0x000fea0003800000 */
.L_x_22222:
[----:B------:R-:W-:Y:S01]  /*37f0*/  LEA R3, R0, 0x3b800000, 0x17 ;  /* 0x3b80000000037811 */ /* 0x000fe200078eb8ff */
[----:B------:R-:W-:-:S05]  /*3800*/  IMAD.SHL.U32 R0, R2, 0x100000, RZ ;  /* 0x0010000002007824 */ /* 0x000fca00078e00ff */
[----:B------:R-:W-:-:S07]  /*3810*/  LOP3.LUT R0, R3, R0, R4, 0xfe, !PT ;  /* 0x0000000003007212 */ /* 0x000fce00078efe04 */
.L_x_22221:
[----:B------:R-:W-:Y:S05]  /*3820*/  BSYNC B0 ;  /* 0x0000000000007941 */ /* 0x000fea0003800000 */
.L_x_22220:
[----:B------:R-:W0:Y:S02]  /*3830*/  F2I.FTZ.TRUNC.NTZ R0, R0 ;  /* 0x0000000000007305 */ /* 0x000e24000021f100 */
[----:B0-----:R-:W-:Y:S01]  /*3840*/  PRMT R18, R0, 0x7610, R18 ;  /* 0x0000761000127816 */ /* 0x001fe20000000012 */
[----:B------:R-:W-:Y:S06]  /*3850*/  BRA `(.L_x_22200) ;  /* 0x00000004000c7947 */ /* 0x000fec0003800000 */
.L_x_22218:
        /* <DEDUP_REMOVED lines=21> */
.L_x_22227:
[----:B------:R-:W-:Y:S05]  /*39b0*/  BSYNC B1 ;  /* 0x0000000000017941 */ /* 0x000fea0003800000 */
.L_x_22226:
[----:B------:R-:W-:Y:S01]  /*39c0*/  LEA R3, R0, 0x37800000, 0x17 ;  /* 0x3780000000037811 */ /* 0x000fe200078eb8ff */
[----:B------:R-:W-:-:S05]  /*39d0*/  IMAD.SHL.U32 R0, R2, 0x200000, RZ ;  /* 0x0020000002007824 */ /* 0x000fca00078e00ff */
[----:B------:R-:W-:-:S07]  /*39e0*/  LOP3.LUT R0, R3, R0, R4, 0xfe, !PT ;  /* 0x0000000003007212 */ /* 0x000fce00078efe04 */
.L_x_22225:
[----:B------:R-:W-:Y:S05]  /*39f0*/  BSYNC B0 ;  /* 0x0000000000007941 */ /* 0x000fea0003800000 */
.L_x_22224:
[----:B------:R-:W0:Y:S02]  /*3a00*/  F2I.FTZ.TRUNC.NTZ R0, R0 ;  /* 0x0000000000007305 */ /* 0x000e24000021f100 */
[----:B0-----:R-:W-:Y:S01]  /*3a10*/  PRMT R18, R0, 0x7610, R18 ;  /* 0x0000761000127816 */ /* 0x001fe20000000012 */
[----:B------:R-:W-:Y:S06]  /*3a20*/  BRA `(.L_x_22200) ;  /* 0x0000000000987947 */ /* 0x000fec0003800000 */
.L_x_22217:
        /* <DEDUP_REMOVED lines=14> */
.L_x_22231:
[----:B------:R-:W-:Y:S05]  /*3b10*/  BSYNC B0 ;  /* 0x0000000000007941 */ /* 0x000fea0003800000 */
.L_x_22230:
[----:B------:R-:W0:Y:S02]  /*3b20*/  F2I.FTZ.TRUNC.NTZ R0, R0 ;  /* 0x0000000000007305 */ /* 0x000e24000021f100 */
[----:B0-----:R-:W-:Y:S01]  /*3b30*/  PRMT R18, R0, 0x7610, R18 ;  /* 0x0000761000127816 */ /* 0x001fe20000000012 */
[----:B------:R-:W-:Y:S06]  /*3b40*/  BRA `(.L_x_22200) ;  /* 0x0000000000507947 */ /* 0x000fec0003800000 */
.L_x_22205:
        /* <DEDUP_REMOVED lines=16> */
.L_x_22232:
[----:B------:R-:W-:Y:S05]  /*3c50*/  BRA `(.L_x_22200) ;  /* 0x00000000000c7947 */ /* 0x000fea0003800000 */
.L_x_22229:
[----:B------:R0:W5:Y:S01]  /*3c60*/  LDG.E.U16 R18, desc[UR36][R2.64] ;  /* 0x0000002402127981 */ /* 0x000162000c1e1500 */
[----:B------:R-:W-:Y:S05]  /*3c70*/  BRA `(.L_x_22200) ;  /* 0x0000000000047947 */ /* 0x000fea0003800000 */
.L_x_22228:
[----:B------:R0:W5:Y:S02]  /*3c80*/  LDG.E.U16 R18, desc[UR36][R2.64] ;  /* 0x0000002402127981 */ /* 0x000164000c1e1500 */
.L_x_22200:
[----:B------:R-:W-:Y:S05]  /*3c90*/  BSYNC B6 ;  /* 0x0000000000067941 */ /* 0x000fea0003800000 */
.L_x_22199:
[----:B01234-:R-:W0:Y:S01]  /*3ca0*/  S2R R2, SR_TID.X ;  /* 0x0000000000027919 */ /* 0x01fe220000002100 */
[-C--:B-----5:R-:W-:Y:S01]  /*3cb0*/  LOP3.LUT R0, R17, R25.reuse, RZ, 0xfc, !PT ;  /* 0x0000001911007212 */ /* 0x0a0fe200078efcff */
[----:B------:R-:W-:Y:S01]  /*3cc0*/  BSSY B6, `(.L_x_22233) ;  /* 0x00000ff000067945 */ /* 0x000fe20003800000 */
[----:B------:R-:W1:Y:S01]  /*3cd0*/  LDC.U8 R17, c[0x0][0x234] ;  /* 0x00008d00ff117b82 */ /* 0x000e620000000000 */
[-C--:B------:R-:W-:Y:S02]  /*3ce0*/  LOP3.LUT R16, R16, R25.reuse, RZ, 0xfc, !PT ;  /* 0x0000001910107212 */ /* 0x080fe400078efcff */
[-C--:B------:R-:W-:Y:S02]  /*3cf0*/  LOP3.LUT R22, R22, R25.reuse, RZ, 0xfc, !PT ;  /* 0x0000001916167212 */ /* 0x080fe400078efcff */
[----:B------:R-:W-:Y:S02]  /*3d00*/  LOP3.LUT R18, R18, R25, RZ, 0xfc, !PT ;  /* 0x0000001912127212 */ /* 0x000fe400078efcff */
[----:B------:R-:W-:-:S02]  /*3d10*/  PRMT R0, R0, 0x9910, RZ ;  /* 0x0000991000007816 */ /* 0x000fc400000000ff */
[----:B------:R-:W-:Y:S02]  /*3d20*/  PRMT R3, R16, 0x9910, RZ ;  /* 0x0000991010037816 */ /* 0x000fe400000000ff */
[----:B------:R-:W-:Y:S02]  /*3d30*/  PRMT R4, R22, 0x9910, RZ ;  /* 0x0000991016047816 */ /* 0x000fe400000000ff */
[----:B------:R-:W-:Y:S02]  /*3d40*/  PRMT R5, R18, 0x9910, RZ ;  /* 0x0000991012057816 */ /* 0x000fe400000000ff */
[----:B------:R-:W-:Y:S02]  /*3d50*/  ISETP.NE.AND P0, PT, R0, RZ, PT ;  /* 0x000000ff0000720c */ /* 0x000fe40003f05270 */
[----:B------:R-:W-:Y:S02]  /*3d60*/  ISETP.NE.AND P1, PT, R3, RZ, PT ;  /* 0x000000ff0300720c */ /* 0x000fe40003f25270 */
[----:B------:R-:W-:-:S02]  /*3d70*/  ISETP.NE.AND P2, PT, R4, RZ, PT ;  /* 0x000000ff0400720c */ /* 0x000fc40003f45270 */
[----:B------:R-:W-:Y:S02]  /*3d80*/  ISETP.NE.AND P3, PT, R5, RZ, PT ;  /* 0x000000ff0500720c */ /* 0x000fe40003f65270 */
[----:B------:R-:W-:Y:S02]  /*3d90*/  SEL R3, RZ, 0x1, !P0 ;  /* 0x00000001ff037807 */ /* 0x000fe40004000000 */
[----:B------:R-:W-:Y:S02]  /*3da0*/  SEL R22, RZ, 0x1, !P1 ;  /* 0x00000001ff167807 */ /* 0x000fe40004800000 */
[----:B------:R-:W-:Y:S02]  /*3db0*/  SEL R18, RZ, 0x1, !P2 ;  /* 0x00000001ff127807 */ /* 0x000fe40005000000 */
[----:B0-----:R-:W-:Y:S02]  /*3dc0*/  ISETP.GE.AND P4, PT, R2, R19, PT ;  /* 0x000000130200720c */ /* 0x001fe40003f86270 */
[----:B------:R-:W-:-:S11]  /*3dd0*/  SEL R16, RZ, 0x1, !P3 ;  /* 0x00000001ff107807 */ /* 0x000fd60005800000 */
        /* <DEDUP_REMOVED lines=22> */
.L_x_22238:
[----:B------:R0:W-:Y:S01]  /*3f40*/  STG.E.U8 desc[UR36][R8.64], R3 ;  /* 0x0000000308007986 */ /* 0x0001e2000c101124 */
[----:B------:R-:W-:Y:S05]  /*3f50*/  BRA `(.L_x_22234) ;  /* 0x0000000c00547947 */ /* 0x000fea0003800000 */
.L_x_22237:
        /* <DEDUP_REMOVED lines=10> */
.L_x_22241:
[----:B------:R0:W-:Y:S01]  /*4000*/  STG.E desc[UR36][R8.64], R3 ;  /* 0x0000000308007986 */ /* 0x0001e2000c101924 */
[----:B------:R-:W-:Y:S05]  /*4010*/  BRA `(.L_x_22234) ;  /* 0x0000000c00247947 */ /* 0x000fea0003800000 */
.L_x_22240:
[----:B------:R0:W-:Y:S01]  /*4020*/  STG.E.U16 desc[UR36][R8.64], R3 ;  /* 0x0000000308007986 */ /* 0x0001e2000c101524 */
[----:B------:R-:W-:Y:S05]  /*4030*/  BRA `(.L_x_22234) ;  /* 0x0000000c001c7947 */ /* 0x000fea0003800000 */
.L_x_22236:
        /* <DEDUP_REMOVED lines=9> */
.L_x_22243:
[----:B------:R-:W0:Y:S02]  /*40d0*/  I2F.S16 R0, R3 ;  /* 0x0000000300007306 */ /* 0x000e240000101400 */
[----:B0-----:R-:W-:-:S05]  /*40e0*/  F2FP.F16.F32.PACK_AB R0, RZ, R0 ;  /* 0x00000000ff00723e */ /* 0x001fca00000000ff */
[----:B------:R0:W-:Y:S01]  /*40f0*/  STG.E.U16 desc[UR36][R8.64], R0 ;  /* 0x0000000008007986 */ /* 0x0001e2000c101524 */
[----:B------:R-:W-:Y:S05]  /*4100*/  BRA `(.L_x_22234) ;  /* 0x0000000800e87947 */ /* 0x000fea0003800000 */
.L_x_22242:
        /* <DEDUP_REMOVED lines=10> */
.L_x_22245:
[----:B------:R-:W0:Y:S02]  /*41b0*/  I2F.S16 R3, R3 ;  /* 0x0000000300037306 */ /* 0x000e240000101400 */
[----:B0-----:R-:W-:-:S04]  /*41c0*/  F2FP.F16.F32.PACK_AB R3, RZ, R3 ;  /* 0x00000003ff03723e */ /* 0x001fc800000000ff */
[----:B------:R-:W-:-:S05]  /*41d0*/  PRMT R3, R3, 0x5410, RZ ;  /* 0x0000541003037816 */ /* 0x000fca00000000ff */
[----:B------:R0:W-:Y:S01]  /*41e0*/  STG.E desc[UR36][R8.64], R3 ;  /* 0x0000000308007986 */ /* 0x0001e2000c101924 */
[----:B------:R-:W-:Y:S05]  /*41f0*/  BRA `(.L_x_22234) ;  /* 0x0000000800ac7947 */ /* 0x000fea0003800000 */
.L_x_22244:
[----:B------:R-:W0:Y:S02]  /*4200*/  I2F.F64.S16 R4, R3 ;  /* 0x0000000300047312 */ /* 0x000e240000101c00 */
[----:B0-----:R0:W-:Y:S01]  /*4210*/  STG.E.64 desc[UR36][R8.64], R4 ;  /* 0x0000000408007986 */ /* 0x0011e2000c101b24 */
[----:B------:R-:W-:Y:S05]  /*4220*/  BRA `(.L_x_22234) ;  /* 0x0000000800a07947 */ /* 0x000fea0003800000 */
.L_x_22235:
        /* <DEDUP_REMOVED lines=10> */
.L_x_22248:
[----:B------:R-:W0:Y:S01]  /*42d0*/  I2F.F64.S16 R4, R3 ;  /* 0x0000000300047312 */ /* 0x000e220000101c00 */
[----:B------:R-:W-:-:S05]  /*42e0*/  CS2R R6, SRZ ;  /* 0x0000000000067805 */ /* 0x000fca000001ff00 */
[----:B0-----:R0:W-:Y:S01]  /*42f0*/  STG.E.128 desc[UR36][R8.64], R4 ;  /* 0x0000000408007986 */ /* 0x0011e2000c101d24 */
[----:B------:R-:W-:Y:S05]  /*4300*/  BRA `(.L_x_22234) ;  /* 0x0000000800687947 */ /* 0x000fea0003800000 */
.L_x_22247:
        /* <DEDUP_REMOVED lines=21> */
.L_x_22252:
[----:B------:R-:W-:Y:S05]  /*4460*/  BSYNC B0 ;  /* 0x0000000000007941 */ /* 0x000fea0003800000 */
.L_x_22251:
[----:B------:R-:W-:-:S05]  /*4470*/  LOP3.LUT R5, R0, R5, RZ, 0xfc, !PT ;  /* 0x0000000500057212 */ /* 0x000fca00078efcff */
[----:B------:R0:W-:Y:S01]  /*4480*/  STG.E.U8 desc[UR36][R8.64], R5 ;  /* 0x0000000508007986 */ /* 0x0001e2000c101124 */
[----:B------:R-:W-:Y:S05]  /*4490*/  BRA `(.L_x_22234) ;  /* 0x0000000800047947 */ /* 0x000fea0003800000 */
.L_x_22250:
        /* <DEDUP_REMOVED lines=13> */
.L_x_22254:
[----:B------:R-:W-:Y:S01]  /*4570*/  IMAD.MOV.U32 R0, RZ, RZ, 0x7f ;  /* 0x0000007fff007424 */ /* 0x000fe200078e00ff */
[----:B------:R-:W-:-:S04]  /*4580*/  ISETP.GT.U32.AND P0, PT, R4, 0x7f800000, PT ;  /* 0x7f8000000400780c */ /* 0x000fc80003f04070 */
[----:B------:R-:W-:-:S09]  /*4590*/  SEL R0, R0, 0x7c, P0 ;  /* 0x0000007c00007807 */ /* 0x000fd20000000000 */
.L_x_22255:
[----:B------:R-:W-:Y:S05]  /*45a0*/  BSYNC B0 ;  /* 0x0000000000007941 */ /* 0x000fea0003800000 */
.L_x_22253:
[----:B------:R-:W-:-:S04]  /*45b0*/  LOP3.LUT R3, R5, 0x80000000, RZ, 0xc0, !PT ;  /* 0x8000000005037812 */ /* 0x000fc800078ec0ff */
[----:B------:R-:W-:-:S04]  /*45c0*/  SHF.R.U32.HI R3, RZ, 0x18, R3 ;  /* 0x00000018ff037819 */ /* 0x000fc80000011603 */
[----:B------:R-:W-:-:S05]  /*45d0*/  LOP3.LUT R3, R0, R3, RZ, 0xfc, !PT ;  /* 0x0000000300037212 */ /* 0x000fca00078efcff */
[----:B------:R0:W-:Y:S01]  /*45e0*/  STG.E.U8 desc[UR36][R8.64], R3 ;  /* 0x0000000308007986 */ /* 0x0001e2000c101124 */
[----:B------:R-:W-:Y:S05]  /*45f0*/  BRA `(.L_x_22234) ;  /* 0x0000000400ac7947 */ /* 0x000fea0003800000 */
.L_x_22249:
[----:B------:R-:W0:Y:S02]  /*4600*/  I2F.S16 R0, R3 ;  /* 0x0000000300007306 */ /* 0x000e240000101400 */
[----:B0-----:R-:W-:-:S05]  /*4610*/  F2FP.BF16.F32.PACK_AB R0, RZ, R0 ;  /* 0x00000000ff00723e */ /* 0x001fca00000010ff */
[----:B------:R0:W-:Y:S01]  /*4620*/  STG.E.U16 desc[UR36][R8.64], R0 ;  /* 0x0000000008007986 */ /* 0x0001e2000c101524 */
[----:B------:R-:W-:Y:S05]  /*4630*/  BRA `(.L_x_22234) ;  /* 0x00000004009c7947 */ /* 0x000fea0003800000 */
.L_x_22246:
        /* <DEDUP_REMOVED lines=10> */
.L_x_22258:
        /* <DEDUP_REMOVED lines=17> */
.L_x_22261:
[----:B------:R-:W-:-:S04]  /*47f0*/  LOP3.LUT R3, R3, 0x80000000, RZ, 0xc0, !PT ;  /* 0x8000000003037812 */ /* 0x000fc800078ec0ff */
[----:B------:R-:W-:-:S04]  /*4800*/  SHF.R.U32.HI R3, RZ, 0x18, R3 ;  /* 0x00000018ff037819 */ /* 0x000fc80000011603 */
[----:B------:R-:W-:-:S04]  /*4810*/  LOP3.LUT R0, R0, R3, RZ, 0xfc, !PT ;  /* 0x0000000300007212 */ /* 0x000fc800078efcff */
[----:B------:R-:W-:-:S07]  /*4820*/  PRMT R4, R0, 0x7610, R4 ;  /* 0x0000761000047816 */ /* 0x000fce0000000004 */
.L_x_22260:
[----:B------:R-:W-:Y:S05]  /*4830*/  BSYNC B0 ;  /* 0x0000000000007941 */ /* 0x000fea0003800000 */
.L_x_22259:
[----:B------:R4:W-:Y:S01]  /*4840*/  STG.E.U8 desc[UR36][R8.64], R4 ;  /* 0x0000000408007986 */ /* 0x0009e2000c101124 */
[----:B------:R-:W-:Y:S05]  /*4850*/  BRA `(.L_x_22234) ;  /* 0x0000000400147947 */ /* 0x000fea0003800000 */
.L_x_22257:
        /* <DEDUP_REMOVED lines=17> */
.L_x_22264:
[----:B------:R-:W-:-:S04]  /*4970*/  LOP3.LUT R3, R3, 0x80000000, RZ, 0xc0, !PT ;  /* 0x8000000003037812 */ /* 0x000fc800078ec0ff */
[----:B------:R-:W-:-:S04]  /*4980*/  SHF.R.U32.HI R3, RZ, 0x18, R3 ;  /* 0x00000018ff037819 */ /* 0x000fc80000011603 */
[----:B------:R-:W-:-:S04]  /*4990*/  LOP3.LUT R0, R0, R3, RZ, 0xfc, !PT ;  /* 0x0000000300007212 */ /* 0x000fc800078efcff */
[----:B------:R-:W-:-:S07]  /*49a0*/  PRMT R4, R0, 0x7610, R4 ;  /* 0x0000761000047816 */ /* 0x000fce0000000004 */
.L_x_22263:
[----:B------:R-:W-:Y:S05]  /*49b0*/  BSYNC B0 ;  /* 0x0000000000007941 */ /* 0x000fea0003800000 */
.L_x_22262:
[----:B------:R0:W-:Y:S01]  /*49c0*/  STG.E.U8 desc[UR36][R8.64], R4 ;  /* 0x0000000408007986 */ /* 0x0001e2000c101124 */
[----:B------:R-:W-:Y:S05]  /*49d0*/  BRA `(.L_x_22234) ;  /* 0x0000000000b47947 */ /* 0x000fea0003800000 */
.L_x_22256:
        /* <DEDUP_REMOVED lines=23> */
.L_x_22239:
        /* <DEDUP_REMOVED lines=16> */
.L_x_22267:
[----:B------:R-:W-:Y:S05]  /*4c50*/  BRA `(.L_x_22234) ;  /* 0x0000000000147947 */ /* 0x000fea0003800000 */
.L_x_22266:
[----:B------:R-:W-:Y:S02]  /*4c60*/  IMAD.MOV.U32 R4, RZ, RZ, R3 ;  /* 0x000000ffff047224 */ /* 0x000fe400078e0003 */
[----:B------:R-:W-:-:S05]  /*4c70*/  IMAD.MOV.U32 R5, RZ, RZ, RZ ;  /* 0x000000ffff057224 */ /* 0x000fca00078e00ff */
[----:B------:R3:W-:Y:S01]  /*4c80*/  STG.E.64 desc[UR36][R8.64], R4 ;  /* 0x0000000408007986 */ /* 0x0007e2000c101b24 */
[----:B------:R-:W-:Y:S05]  /*4c90*/  BRA `(.L_x_22234) ;  /* 0x0000000000047947 */ /* 0x000fea0003800000 */
.L_x_22265:
[----:B------:R0:W-:Y:S02]  /*4ca0*/  STG.E desc[UR36][R8.64], R3 ;  /* 0x0000000308007986 */ /* 0x0001e4000c101924 */
.L_x_22234:
[----:B------:R-:W-:Y:S05]  /*4cb0*/  BSYNC B6 ;  /* 0x0000000000067941 */ /* 0x000fea0003800000 */
.L_x_22233:
        /* <DEDUP_REMOVED lines=23> */
.L_x_22273:
[----:B------:R0:W-:Y:S01]  /*4e30*/  STG.E.U8 desc[UR36][R8.64], R22 ;  /* 0x0000001608007986 */ /* 0x0001e2000c101124 */
[----:B------:R-:W-:Y:S05]  /*4e40*/  BRA `(.L_x_22275) ;  /* 0x0000000c00507947 */ /* 0x000fea0003800000 */
.L_x_22272:
        /* <DEDUP_REMOVED lines=10> */
.L_x_22277:
[----:B------:R0:W-:Y:S01]  /*4ef0*/  STG.E desc[UR36][R8.64], R22 ;  /* 0x0000001608007986 */ /* 0x0001e2000c101924 */
[----:B------:R-:W-:Y:S05]  /*4f00*/  BRA `(.L_x_22275) ;  /* 0x0000000c00207947 */ /* 0x000fea0003800000 */
.L_x_22276:
[----:B------:R0:W-:Y:S01]  /*4f10*/  STG.E.U16 desc[UR36][R8.64], R22 ;  /* 0x0000001608007986 */ /* 0x0001e2000c101524 */
[----:B------:R-:W-:Y:S05]  /*4f20*/  BRA `(.L_x_22275) ;  /* 0x0000000c00187947 */ /* 0x000fea0003800000 */
.L_x_22271:
        /* <DEDUP_REMOVED lines=9> */
.L_x_22279:
[----:B------:R-:W0:Y:S02]  /*4fc0*/  I2F.S16 R0, R22 ;  /* 0x0000001600007306 */ /* 0x000e240000101400 */
[----:B0-----:R-:W-:-:S05]  /*4fd0*/  F2FP.F16.F32.PACK_AB R0, RZ, R0 ;  /* 0x00000000ff00723e */ /* 0x001fca00000000ff */
[----:B------:R0:W-:Y:S01]  /*4fe0*/  STG.E.U16 desc[UR36][R8.64], R0 ;  /* 0x0000000008007986 */ /* 0x0001e2000c101524 */
[----:B------:R-:W-:Y:S05]  /*4ff0*/  BRA `(.L_x_22275) ;  /* 0x0000000800e47947 */ /* 0x000fea0003800000 */
.L_x_22278:
        /* <DEDUP_REMOVED lines=10> */
.L_x_22281:
[----:B------:R-:W0:Y:S02]  /*50a0*/  I2F.S16 R22, R22 ;  /* 0x0000001600167306 */ /* 0x000e240000101400 */
[----:B0-----:R-:W-:-:S04]  /*50b0*/  F2FP.F16.F32.PACK_AB R3, RZ, R22 ;  /* 0x00000016ff03723e */ /* 0x001fc800000000ff */
[----:B------:R-:W-:-:S05]  /*50c0*/  PRMT R3, R3, 0x5410, RZ ;  /* 0x0000541003037816 */ /* 0x000fca00000000ff */
[----:B------:R0:W-:Y:S01]  /*50d0*/  STG.E desc[UR36][R8.64], R3 ;  /* 0x0000000308007986 */ /* 0x0001e2000c101924 */
[----:B------:R-:W-:Y:S05]  /*50e0*/  BRA `(.L_x_22275) ;  /* 0x0000000800a87947 */ /* 0x000fea0003800000 */
.L_x_22280:
[----:B------:R-:W0:Y:S02]  /*50f0*/  I2F.F64.S16 R4, R22 ;  /* 0x0000001600047312 */ /* 0x000e240000101c00 */
[----:B0-----:R0:W-:Y:S01]  /*5100*/  STG.E.64 desc[UR36][R8.64], R4 ;  /* 0x0000000408007986 */ /* 0x0011e2000c101b24 */
[----:B------:R-:W-:Y:S05]  /*5110*/  BRA `(.L_x_22275) ;  /* 0x00000008009c7947 */ /* 0x000fea0003800000 */
.L_x_22270:
        /* <DEDUP_REMOVED lines=10> */
.L_x_22284:
[----:B------:R-:W0:Y:S01]  /*51c0*/  I2F.F64.S16 R4, R22 ;  /* 0x0000001600047312 */ /* 0x000e220000101c00 */
[----:B------:R-:W-:-:S05]  /*51d0*/  CS2R R6, SRZ ;  /* 0x0000000000067805 */ /* 0x000fca000001ff00 */
[----:B0-----:R0:W-:Y:S01]  /*51e0*/  STG.E.128 desc[UR36][R8.64], R4 ;  /* 0x0000000408007986 */ /* 0x0011e2000c101d24 */
[----:B------:R-:W-:Y:S05]  /*51f0*/  BRA `(.L_x_22275) ;  /* 0x0000000800647947 */ /* 0x000fea0003800000 */
.L_x_22283:
        /* <DEDUP_REMOVED lines=21> */
.L_x_22288:
[----:B------:R-:W-:Y:S05]  /*5350*/  BSYNC B0 ;  /* 0x0000000000007941 */ /* 0x000fea0003800000 */
.L_x_22287:
[----:B------:R-:W-:-:S05]  /*5360*/  LOP3.LUT R5, R0, R5, RZ, 0xfc, !PT ;  /* 0x0000000500057212 */ /* 0x000fca00078efcff */
[----:B------:R0:W-:Y:S01]  /*5370*/  STG.E.U8 desc[UR36][R8.64], R5 ;  /* 0x0000000508007986 */ /* 0x0001e2000c101124 */
[----:B------:R-:W-:Y:S05]  /*5380*/  BRA `(.L_x_22275) ;  /* 0x0000000800007947 */ /* 0x000fea0003800000 */
.L_x_22286:
        /* <DEDUP_REMOVED lines=13> */
.L_x_22290:
[----:B------:R-:W-:Y:S01]  /*5460*/  IMAD.MOV.U32 R0, RZ, RZ, 0x7f ;  /* 0x0000007fff007424 */ /* 0x000fe200078e00ff */
[----:B------:R-:W-:-:S04]  /*5470*/  ISETP.GT.U32.AND P0, PT, R3, 0x7f800000, PT ;  /* 0x7f8000000300780c */ /* 0x000fc80003f04070 */
[----:B------:R-:W-:-:S09]  /*5480*/  SEL R0, R0, 0x7c, P0 ;  /* 0x0000007c00007807 */ /* 0x000fd20000000000 */
.L_x_22291:
[----:B------:R-:W-:Y:S05]  /*5490*/  BSYNC B0 ;  /* 0x0000000000007941 */ /* 0x000fea0003800000 */
.L_x_22289:
[----:B------:R-:W-:-:S04]  /*54a0*/  LOP3.LUT R3, R5, 0x80000000, RZ, 0xc0, !PT ;  /* 0x8000000005037812 */ /* 0x000fc800078ec0ff */
[----:B------:R-:W-:-:S04]  /*54b0*/  SHF.R.U32.HI R3, RZ, 0x18, R3 ;  /* 0x00000018ff037819 */ /* 0x000fc80000011603 */
[----:B------:R-:W-:-:S05]  /*54c0*/  LOP3.LUT R3, R0, R3, RZ, 0xfc, !PT ;  /* 0x0000000300037212 */ /* 0x000fca00078efcff */
[----:B------:R0:W-:Y:S01]  /*54d0*/  STG.E.U8 desc[UR36][R8.64], R3 ;  /* 0x0000000308007986 */ /* 0x0001e2000c101124 */
[----:B------:R-:W-:Y:S05]  /*54e0*/  BRA `(.L_x_22275) ;  /* 0x0000000400a87947 */ /* 0x000fea0003800000 */
.L_x_22285:
[----:B------:R-:W0:Y:S02]  /*54f0*/  I2F.S16 R0, R22 ;  /* 0x0000001600007306 */ /* 0x000e240000101400 */
[----:B0-----:R-:W-:-:S05]  /*5500*/  F2FP.BF16.F32.PACK_AB R0, RZ, R0 ;  /* 0x00000000ff00723e */ /* 0x001fca00000010ff */
[----:B------:R0:W-:Y:S01]  /*5510*/  STG.E.U16 desc[UR36][R8.64], R0 ;  /* 0x0000000008007986 */ /* 0x0001e2000c101524 */
[----:B------:R-:W-:Y:S05]  /*5520*/  BRA `(.L_x_22275) ;  /* 0x0000000400987947 */ /* 0x000fea0003800000 */
.L_x_22282:
        /* <DEDUP_REMOVED lines=10> */
.L_x_22294:
        /* <DEDUP_REMOVED lines=17> */
.L_x_22297:
[----:B------:R-:W-:-:S04]  /*56e0*/  LOP3.LUT R3, R5, 0x80000000, RZ, 0xc0, !PT ;  /* 0x8000000005037812 */ /* 0x000fc800078ec0ff */
[----:B------:R-:W-:-:S04]  /*56f0*/  SHF.R.U32.HI R3, RZ, 0x18, R3 ;  /* 0x00000018ff037819 */ /* 0x000fc80000011603 */
[----:B------:R-:W-:-:S04]  /*5700*/  LOP3.LUT R0, R0, R3, RZ, 0xfc, !PT ;  /* 0x0000000300007212 */ /* 0x000fc800078efcff */
[----:B------:R-:W-:-:S07]  /*5710*/  PRMT R4, R0, 0x7610, R4 ;  /* 0x0000761000047816 */ /* 0x000fce0000000004 */
.L_x_22296:
[----:B------:R-:W-:Y:S05]  /*5720*/  BSYNC B0 ;  /* 0x0000000000007941 */ /* 0x000fea0003800000 */
.L_x_22295:
[----:B------:R3:W-:Y:S01]  /*5730*/  STG.E.U8 desc[UR36][R8.64], R4 ;  /* 0x0000000408007986 */ /* 0x0007e2000c101124 */
[----:B------:R-:W-:Y:S05]  /*5740*/  BRA `(.L_x_22275) ;  /* 0x0000000400107947 */ /* 0x000fea0003800000 */
.L_x_22293:
        /* <DEDUP_REMOVED lines=17> */
.L_x_22300:
[----:B------:R-:W-:-:S04]  /*5860*/  LOP3.LUT R3, R5, 0x80000000, RZ, 0xc0, !PT ;  /* 0x8000000005037812 */ /* 0x000fc800078ec0ff */
[----:B------:R-:W-:-:S04]  /*5870*/  SHF.R.U32.HI R3, RZ, 0x18, R3 ;  /* 0x00000018ff037819 */ /* 0x000fc80000011603 */
[----:B------:R-:W-:-:S04]  /*5880*/  LOP3.LUT R0, R0, R3, RZ, 0xfc, !PT ;  /* 0x0000000300007212 */ /* 0x000fc800078efcff */
[----:B------:R-:W-:-:S07]  /*5890*/  PRMT R4, R0, 0x7610, R4 ;  /* 0x0000761000047816 */ /* 0x000fce0000000004 */
.L_x_22299:
[----:B------:R-:W-:Y:S05]  /*58a0*/  BSYNC B0 ;  /* 0x0000000000007941 */ /* 0x000fea0003800000 */
.L_x_22298:
[----:B------:R0:W-:Y:S01]  /*58b0*/  STG.E.U8 desc[UR36][R8.64], R4 ;  /* 0x0000000408007986 */ /* 0x0001e2000c101124 */
[----:B------:R-:W-:Y:S05]  /*58c0*/  BRA `(.L_x_22275) ;  /* 0x0000000000b07947 */ /* 0x000fea0003800000 */
.L_x_22292:
        /* <DEDUP_REMOVED lines=22> */
.L_x_22274:
        /* <DEDUP_REMOVED lines=16> */
.L_x_22303:
[----:B------:R-:W-:Y:S05]  /*5b30*/  BRA `(.L_x_22275) ;  /* 0x0000000000147947 */ /* 0x000fea0003800000 */
.L_x_22302:
[----:B------:R-:W-:Y:S02]  /*5b40*/  IMAD.MOV.U32 R4, RZ, RZ, R22 ;  /* 0x000000ffff047224 */ /* 0x000fe400078e0016 */
[----:B------:R-:W-:-:S05]  /*5b50*/  IMAD.MOV.U32 R5, RZ, RZ, RZ ;  /* 0x000000ffff057224 */ /* 0x000fca00078e00ff */
[----:B------:R2:W-:Y:S01]  /*5b60*/  STG.E.64 desc[UR36][R8.64], R4 ;  /* 0x0000000408007986 */ /* 0x0005e2000c101b24 */
[----:B------:R-:W-:Y:S05]  /*5b70*/  BRA `(.L_x_22275) ;  /* 0x0000000000047947 */ /* 0x000fea0003800000 */
.L_x_22301:
[----:B------:R0:W-:Y:S02]  /*5b80*/  STG.E desc[UR36][R8.64], R22 ;  /* 0x0000001608007986 */ /* 0x0001e4000c101924 */
.L_x_22275:
        /* <DEDUP_REMOVED lines=23> */
.L_x_22307:
[----:B------:R3:W-:Y:S01]  /*5d00*/  STG.E.U8 desc[UR36][R8.64], R18 ;  /* 0x0000001208007986 */ /* 0x0007e2000c101124 */
[----:B------:R-:W-:Y:S05]  /*5d10*/  BRA `(.L_x_22309) ;  /* 0x0000000c00507947 */ /* 0x000fea0003800000 */
.L_x_22306:
        /* <DEDUP_REMOVED lines=10> */
.L_x_22311:
[----:B------:R2:W-:Y:S01]  /*5dc0*/  STG.E desc[UR36][R8.64], R18 ;  /* 0x0000001208007986 */ /* 0x0005e2000c101924 */
[----:B------:R-:W-:Y:S05]  /*5dd0*/  BRA `(.L_x_22309) ;  /* 0x0000000c00207947 */ /* 0x000fea0003800000 */
.L_x_22310:
[----:B------:R0:W-:Y:S01]  /*5de0*/  STG.E.U16 desc[UR36][R8.64], R18 ;  /* 0x0000001208007986 */ /* 0x0001e2000c101524 */
[----:B------:R-:W-:Y:S05]  /*5df0*/  BRA `(.L_x_22309) ;  /* 0x0000000c00187947 */ /* 0x000fea0003800000 */
.L_x_22305:
        /* <DEDUP_REMOVED lines=9> */
.L_x_22313:
[----:B------:R-:W0:Y:S02]  /*5e90*/  I2F.S16 R0, R18 ;  /* 0x0000001200007306 */ /* 0x000e240000101400 */
[----:B0-----:R-:W-:-:S05]  /*5ea0*/  F2FP.F16.F32.PACK_AB R0, RZ, R0 ;  /* 0x00000000ff00723e */ /* 0x001fca00000000ff */
[----:B------:R0:W-:Y:S01]  /*5eb0*/  STG.E.U16 desc[UR36][R8.64], R0 ;  /* 0x0000000008007986 */ /* 0x0001e2000c101524 */
[----:B------:R-:W-:Y:S05]  /*5ec0*/  BRA `(.L_x_22309) ;  /* 0x0000000800e47947 */ /* 0x000fea0003800000 */
.L_x_22312:
        /* <DEDUP_REMOVED lines=10> */
.L_x_22315:
[----:B------:R-:W0:Y:S02]  /*5f70*/  I2F.S16 R18, R18 ;  /* 0x0000001200127306 */ /* 0x000e240000101400 */
[----:B0-----:R-:W-:-:S04]  /*5f80*/  F2FP.F16.F32.PACK_AB R3, RZ, R18 ;  /* 0x00000012ff03723e */ /* 0x001fc800000000ff */
[----:B------:R-:W-:-:S05]  /*5f90*/  PRMT R3, R3, 0x5410, RZ ;  /* 0x0000541003037816 */ /* 0x000fca00000000ff */
[----:B------:R0:W-:Y:S01]  /*5fa0*/  STG.E desc[UR36][R8.64], R3 ;  /* 0x0000000308007986 */ /* 0x0001e2000c101924 */
[----:B------:R-:W-:Y:S05]  /*5fb0*/  BRA `(.L_x_22309) ;  /* 0x0000000800a87947 */ /* 0x000fea0003800000 */
.L_x_22314:
[----:B------:R-:W0:Y:S02]  /*5fc0*/  I2F.F64.S16 R4, R18 ;  /* 0x0000001200047312 */ /* 0x000e240000101c00 */
[----:B0-----:R0:W-:Y:S01]  /*5fd0*/  STG.E.64 desc[UR36][R8.64], R4 ;  /* 0x0000000408007986 */ /* 0x0011e2000c101b24 */
[----:B------:R-:W-:Y:S05]  /*5fe0*/  BRA `(.L_x_22309) ;  /* 0x00000008009c7947 */ /* 0x000fea0003800000 */
.L_x_22304:
        /* <DEDUP_REMOVED lines=10> */
.L_x_22318:
[----:B------:R-:W0:Y:S01]  /*6090*/  I2F.F64.S16 R4, R18 ;  /* 0x0000001200047312 */ /* 0x000e220000101c00 */
[----:B------:R-:W-:-:S05]  /*60a0*/  CS2R R6, SRZ ;  /* 0x0000000000067805 */ /* 0x000fca000001ff00 */
[----:B0-----:R0:W-:Y:S01]  /*60b0*/  STG.E.128 desc[UR36][R8.64], R4 ;  /* 0x0000000408007986 */ /* 0x0011e2000c101d24 */
[----:B------:R-:W-:Y:S05]  /*60c0*/  BRA `(.L_x_22309) ;  /* 0x0000000800647947 */ /* 0x000fea0003800000 */
.L_x_22317:
        /* <DEDUP_REMOVED lines=21> */
.L_x_22322:
[----:B------:R-:W-:Y:S05]  /*6220*/  BSYNC B0 ;  /* 0x0000000000007941 */ /* 0x000fea0003800000 */
.L_x_22321:
[----:B------:R-:W-:-:S05]  /*6230*/  LOP3.LUT R5, R0, R5, RZ, 0xfc, !PT ;  /* 0x0000000500057212 */ /* 0x000fca00078efcff */
[----:B------:R0:W-:Y:S01]  /*6240*/  STG.E.U8 desc[UR36][R8.64], R5 ;  /* 0x0000000508007986 */ /* 0x0001e2000c101124 */
[----:B------:R-:W-:Y:S05]  /*6250*/  BRA `(.L_x_22309) ;  /* 0x0000000800007947 */ /* 0x000fea0003800000 */
.L_x_22320:
        /* <DEDUP_REMOVED lines=13> */
.L_x_22324:
[----:B------:R-:W-:Y:S01]  /*6330*/  IMAD.MOV.U32 R0, RZ, RZ, 0x7f ;  /* 0x0000007fff007424 */ /* 0x000fe200078e00ff */
[----:B------:R-:W-:-:S04]  /*6340*/  ISETP.GT.U32.AND P0, PT, R3, 0x7f800000, PT ;  /* 0x7f8000000300780c */ /* 0x000fc80003f04070 */
[----:B------:R-:W-:-:S09]  /*6350*/  SEL R0, R0, 0x7c, P0 ;  /* 0x0000007c00007807 */ /* 0x000fd20000000000 */
.L_x_22325:
[----:B------:R-:W-:Y:S05]  /*6360*/  BSYNC B0 ;  /* 0x0000000000007941 */ /* 0x000fea0003800000 */
.L_x_22323:
[----:B------:R-:W-:-:S04]  /*6370*/  LOP3.LUT R3, R5, 0x80000000, RZ, 0xc0, !PT ;  /* 0x8000000005037812 */ /* 0x000fc800078ec0ff */
[----:B------:R-:W-:-:S04]  /*6380*/  SHF.R.U32.HI R3, RZ, 0x18, R3 ;  /* 0x00000018ff037819 */ /* 0x000fc80000011603 */
[----:B------:R-:W-:-:S05]  /*6390*/  LOP3.LUT R3, R0, R3, RZ, 0xfc, !PT ;  /* 0x0000000300037212 */ /* 0x000fca00078efcff */
[----:B------:R0:W-:Y:S01]  /*63a0*/  STG.E.U8 desc[UR36][R8.64], R3 ;  /* 0x0000000308007986 */ /* 0x0001e2000c101124 */
[----:B------:R-:W-:Y:S05]  /*63b0*/  BRA `(.L_x_22309) ;  /* 0x0000000400a87947 */ /* 0x000fea0003800000 */
.L_x_22319:
[----:B------:R-:W0:Y:S02]  /*63c0*/  I2F.S16 R0, R18 ;  /* 0x0000001200007306 */ /* 0x000e240000101400 */
[----:B0-----:R-:W-:-:S05]  /*63d0*/  F2FP.BF16.F32.PACK_AB R0, RZ, R0 ;  /* 0x00000000ff00723e */ /* 0x001fca00000010ff */
[----:B------:R0:W-:Y:S01]  /*63e0*/  STG.E.U16 desc[UR36][R8.64], R0 ;  /* 0x0000000008007986 */ /* 0x0001e2000c101524 */
[----:B------:R-:W-:Y:S05]  /*63f0*/  BRA `(.L_x_22309) ;  /* 0x0000000400987947 */ /* 0x000fea0003800000 */
.L_x_22316:
        /* <DEDUP_REMOVED lines=10> */
.L_x_22328:
        /* <DEDUP_REMOVED lines=17> */
.L_x_22331:
[----:B------:R-:W-:-:S04]  /*65b0*/  LOP3.LUT R3, R5, 0x80000000, RZ, 0xc0, !PT ;  /* 0x8000000005037812 */ /* 0x000fc800078ec0ff */
[----:B------:R-:W-:-:S04]  /*65c0*/  SHF.R.U32.HI R3, RZ, 0x18, R3 ;  /* 0x00000018ff037819 */ /* 0x000fc80000011603 */
[----:B------:R-:W-:-:S04]  /*65d0*/  LOP3.LUT R0, R0, R3, RZ, 0xfc, !PT ;  /* 0x0000000300007212 */ /* 0x000fc800078efcff */
[----:B------:R-:W-:-:S07]  /*65e0*/  PRMT R4, R0, 0x7610, R4 ;  /* 0x0000761000047816 */ /* 0x000fce0000000004 */
.L_x_22330:
[----:B------:R-:W-:Y:S05]  /*65f0*/  BSYNC B0 ;  /* 0x0000000000007941 */ /* 0x000fea0003800000 */
.L_x_22329:
[----:B------:R0:W-:Y:S01]  /*6600*/  STG.E.U8 desc[UR36][R8.64], R4 ;  /* 0x0000000408007986 */ /* 0x0001e2000c101124 */
[----:B------:R-:W-:Y:S05]  /*6610*/  BRA `(.L_x_22309) ;  /* 0x0000000400107947 */ /* 0x000fea0003800000 */
.L_x_22327:
        /* <DEDUP_REMOVED lines=17> */
.L_x_22334:
[----:B------:R-:W-:-:S04]  /*6730*/  LOP3.LUT R3, R5, 0x80000000, RZ, 0xc0, !PT ;  /* 0x8000000005037812 */ /* 0x000fc800078ec0ff */
[----:B------:R-:W-:-:S04]  /*6740*/  SHF.R.U32.HI R3, RZ, 0x18, R3 ;  /* 0x00000018ff037819 */ /* 0x000fc80000011603 */
[----:B------:R-:W-:-:S04]  /*6750*/  LOP3.LUT R0, R0, R3, RZ, 0xfc, !PT ;  /* 0x0000000300007212 */ /* 0x000fc800078efcff */
[----:B------:R-:W-:-:S07]  /*6760*/  PRMT R4, R0, 0x7610, R4 ;  /* 0x0000761000047816 */ /* 0x000fce0000000004 */
.L_x_22333:
[----:B------:R-:W-:Y:S05]  /*6770*/  BSYNC B0 ;  /* 0x0000000000007941 */ /* 0x000fea0003800000 */
.L_x_22332:
[----:B------:R0:W-:Y:S01]  /*6780*/  STG.E.U8 desc[UR36][R8.64], R4 ;  /* 0x0000000408007986 */ /* 0x0001e2000c101124 */
[----:B------:R-:W-:Y:S05]  /*6790*/  BRA `(.L_x_22309) ;  /* 0x0000000000b07947 */ /* 0x000fea0003800000 */
.L_x_22326:
        /* <DEDUP_REMOVED lines=22> */
.L_x_22308:
        /* <DEDUP_REMOVED lines=16> */
.L_x_22337:
[----:B------:R-:W-:Y:S05]  /*6a00*/  BRA `(.L_x_22309) ;  /* 0x0000000000147947 */ /* 0x000fea0003800000 */
.L_x_22336:
[----:B------:R-:W-:Y:S02]  /*6a10*/  IMAD.MOV.U32 R4, RZ, RZ, R18 ;  /* 0x000000ffff047224 */ /* 0x000fe400078e0012 */
[----:B------:R-:W-:-:S05]  /*6a20*/  IMAD.MOV.U32 R5, RZ, RZ, RZ ;  /* 0x000000ffff057224 */ /* 0x000fca00078e00ff */
[----:B------:R0:W-:Y:S01]  /*6a30*/  STG.E.64 desc[UR36][R8.64], R4 ;  /* 0x0000000408007986 */ /* 0x0001e2000c101b24 */
[----:B------:R-:W-:Y:S05]  /*6a40*/  BRA `(.L_x_22309) ;  /* 0x0000000000047947 */ /* 0x000fea0003800000 */
.L_x_22335:
[----:B------:R0:W-:Y:S02]  /*6a50*/  STG.E desc[UR36][R8.64], R18 ;  /* 0x0000001208007986 */ /* 0x0001e4000c101924 */
.L_x_22309:
[----:B------:R-:W-:-:S07]  /*6a60*/  VIADD R2, R2, 0x80 ;  /* 0x0000008002027836 */ /* 0x000fce0000000000 */
.L_x_22269:
[----:B------:R-:W-:Y:S05]  /*6a70*/  BSYNC B6 ;  /* 0x0000000000067941 */ /* 0x000fea0003800000 */
.L_x_22268:
        /* <DEDUP_REMOVED lines=21> */
.L_x_22341:
[----:B------:R-:W-:Y:S01]  /*6bd0*/  STG.E.U8 desc[UR36][R2.64], R16 ;  /* 0x0000001002007986 */ /* 0x000fe2000c101124 */
[----:B------:R-:W-:Y:S05]  /*6be0*/  EXIT ;  /* 0x000000000000794d */ /* 0x000fea0003800000 */
.L_x_22340:
        /* <DEDUP_REMOVED lines=9> */
.L_x_22344:
[----:B------:R-:W-:Y:S01]  /*6c80*/  STG.E desc[UR36][R2.64], R16 ;  /* 0x0000001002007986 */ /* 0x000fe2000c101924 */
[----:B------:R-:W-:Y:S05]  /*6c90*/  EXIT ;  /* 0x000000000000794d */ /* 0x000fea0003800000 */
.L_x_22343:
[----:B------:R-:W-:Y:S01]  /*6ca0*/  STG.E.U16 desc[UR36][R2.64], R16 ;  /* 0x0000001002007986 */ /* 0x000fe2000c101524 */
[----:B------:R-:W-:Y:S05]  /*6cb0*/  EXIT ;  /* 0x000000000000794d */ /* 0x000fea0003800000 */
.L_x_22339:
        /* <DEDUP_REMOVED lines=9> */
.L_x_22346:
[----:B------:R-:W0:Y:S02]  /*6d50*/  I2F.S16 R0, R16 ;  /* 0x0000001000007306 */ /* 0x000e240000101400 */
[----:B0-----:R-:W-:-:S05]  /*6d60*/  F2FP.F16.F32.PACK_AB R0, RZ, R0 ;  /* 0x00000000ff00723e */ /* 0x001fca00000000ff */
[----:B------:R-:W-:Y:S01]  /*6d70*/  STG.E.U16 desc[UR36][R2.64], R0 ;  /* 0x0000000002007986 */ /* 0x000fe2000c101524 */
[----:B------:R-:W-:Y:S05]  /*6d80*/  EXIT ;  /* 0x000000000000794d */ /* 0x000fea0003800000 */
.L_x_22345:
        /* <DEDUP_REMOVED lines=10> */
.L_x_22348:
[----:B------:R-:W0:Y:S02]  /*6e30*/  I2F.S16 R16, R16 ;  /* 0x0000001000107306 */ /* 0x000e240000101400 */
[----:B0-----:R-:W-:-:S04]  /*6e40*/  F2FP.F16.F32.PACK_AB R5, RZ, R16 ;  /* 0x00000010ff05723e */ /* 0x001fc800000000ff */
[----:B------:R-:W-:-:S05]  /*6e50*/  PRMT R5, R5, 0x5410, RZ ;  /* 0x0000541005057816 */ /* 0x000fca00000000ff */
[----:B------:R-:W-:Y:S01]  /*6e60*/  STG.E desc[UR36][R2.64], R5 ;  /* 0x0000000502007986 */ /* 0x000fe2000c101924 */
[----:B------:R-:W-:Y:S05]  /*6e70*/  EXIT ;  /* 0x000000000000794d */ /* 0x000fea0003800000 */
.L_x_22347:
[----:B------:R-:W0:Y:S02]  /*6e80*/  I2F.F64.S16 R16, R16 ;  /* 0x0000001000107312 */ /* 0x000e240000101c00 */
[----:B0-----:R-:W-:Y:S01]  /*6e90*/  STG.E.64 desc[UR36][R2.64], R16 ;  /* 0x0000001002007986 */ /* 0x001fe2000c101b24 */
[----:B------:R-:W-:Y:S05]  /*6ea0*/  EXIT ;  /* 0x000000000000794d */ /* 0x000fea0003800000 */
.L_x_22338:
        /* <DEDUP_REMOVED lines=10> */
.L_x_22351:
[----:B------:R-:W0:Y:S01]  /*6f50*/  I2F.F64.S16 R16, R16 ;  /* 0x0000001000107312 */ /* 0x000e220000101c00 */
[----:B------:R-:W-:-:S05]  /*6f60*/  CS2R R18, SRZ ;  /* 0x0000000000127805 */ /* 0x000fca000001ff00 */
[----:B0-----:R-:W-:Y:S01]  /*6f70*/  STG.E.128 desc[UR36][R2.64], R16 ;  /* 0x0000001002007986 */ /* 0x001fe2000c101d24 */
[----:B------:R-:W-:Y:S05]  /*6f80*/  EXIT ;  /* 0x000000000000794d */ /* 0x000fea0003800000 */
.L_x_22350:
        /* <DEDUP_REMOVED lines=21> */
.L_x_22355:
[----:B------:R-:W-:Y:S05]  /*70e0*/  BSYNC B0 ;  /* 0x0000000000007941 */ /* 0x000fea0003800000 */
.L_x_22354:
[----:B------:R-:W-:-:S05]  /*70f0*/  LOP3.LUT R5, R0, R5, RZ, 0xfc, !PT ;  /* 0x0000000500057212 */ /* 0x000fca00078efcff */
[----:B------:R-:W-:Y:S01]  /*7100*/  STG.E.U8 desc[UR36][R2.64], R5 ;  /* 0x0000000502007986 */ /* 0x000fe2000c101124 */
[----:B------:R-:W-:Y:S05]  /*7110*/  EXIT ;  /* 0x000000000000794d */ /* 0x000fea0003800000 */
.L_x_22353:
        /* <DEDUP_REMOVED lines=13> */
.L_x_22357:
[----:B------:R-:W-:Y:S01]  /*71f0*/  IMAD.MOV.U32 R0, RZ, RZ, 0x7f ;  /* 0x0000007fff007424 */ /* 0x000fe200078e00ff */
[----:B------:R-:W-:-:S04]  /*7200*/  ISETP.GT.U32.AND P0, PT, R4, 0x7f800000, PT ;  /* 0x7f8000000400780c */ /* 0x000fc80003f04070 */
[----:B------:R-:W-:-:S09]  /*7210*/  SEL R0, R0, 0x7c, P0 ;  /* 0x0000007c00007807 */ /* 0x000fd20000000000 */
.L_x_22358:
[----:B------:R-:W-:Y:S05]  /*7220*/  BSYNC B0 ;  /* 0x0000000000007941 */ /* 0x000fea0003800000 */
.L_x_22356:
[----:B------:R-:W-:-:S04]  /*7230*/  LOP3.LUT R4, R5, 0x80000000, RZ, 0xc0, !PT ;  /* 0x8000000005047812 */ /* 0x000fc800078ec0ff */
[----:B------:R-:W-:-:S04]  /*7240*/  SHF.R.U32.HI R5, RZ, 0x18, R4 ;  /* 0x00000018ff057819 */ /* 0x000fc80000011604 */
[----:B------:R-:W-:-:S05]  /*7250*/  LOP3.LUT R5, R0, R5, RZ, 0xfc, !PT ;  /* 0x0000000500057212 */ /* 0x000fca00078efcff */
[----:B------:R-:W-:Y:S01]  /*7260*/  STG.E.U8 desc[UR36][R2.64], R5 ;  /* 0x0000000502007986 */ /* 0x000fe2000c101124 */
[----:B------:R-:W-:Y:S05]  /*7270*/  EXIT ;  /* 0x000000000000794d */ /* 0x000fea0003800000 */
.L_x_22352:
[----:B------:R-:W0:Y:S02]  /*7280*/  I2F.S16 R0, R16 ;  /* 0x0000001000007306 */ /* 0x000e240000101400 */
[----:B0-----:R-:W-:-:S05]  /*7290*/  F2FP.BF16.F32.PACK_AB R0, RZ, R0 ;  /* 0x00000000ff00723e */ /* 0x001fca00000010ff */
[----:B------:R-:W-:Y:S01]  /*72a0*/  STG.E.U16 desc[UR36][R2.64], R0 ;  /* 0x0000000002007986 */ /* 0x000fe2000c101524 */
[----:B------:R-:W-:Y:S05]  /*72b0*/  EXIT ;  /* 0x000000000000794d */ /* 0x000fea0003800000 */
.L_x_22349:
        /* <DEDUP_REMOVED lines=10> */
.L_x_22361:
        /* <DEDUP_REMOVED lines=17> */
.L_x_22364:
[----:B------:R-:W-:-:S04]  /*7470*/  LOP3.LUT R0, R7, 0x80000000, RZ, 0xc0, !PT ;  /* 0x8000000007007812 */ /* 0x000fc800078ec0ff */
[----:B------:R-:W-:-:S04]  /*7480*/  SHF.R.U32.HI R5, RZ, 0x18, R0 ;  /* 0x00000018ff057819 */ /* 0x000fc80000011600 */
[----:B------:R-:W-:-:S04]  /*7490*/  LOP3.LUT R4, R4, R5, RZ, 0xfc, !PT ;  /* 0x0000000504047212 */ /* 0x000fc800078efcff */
[----:B------:R-:W-:-:S07]  /*74a0*/  PRMT R0, R4, 0x7610, R0 ;  /* 0x0000761004007816 */ /* 0x000fce0000000000 */
.L_x_22363:
[----:B------:R-:W-:Y:S05]  /*74b0*/  BSYNC B0 ;  /* 0x0000000000007941 */ /* 0x000fea0003800000 */
.L_x_22362:
[----:B------:R-:W-:Y:S01]  /*74c0*/  STG.E.U8 desc[UR36][R2.64], R0 ;  /* 0x0000000002007986 */ /* 0x000fe2000c101124 */
[----:B------:R-:W-:Y:S05]  /*74d0*/  EXIT ;  /* 0x000000000000794d */ /* 0x000fea0003800000 */
.L_x_22360:
        /* <DEDUP_REMOVED lines=17> */
.L_x_22367:
[----:B------:R-:W-:-:S04]  /*75f0*/  LOP3.LUT R0, R7, 0x80000000, RZ, 0xc0, !PT ;  /* 0x8000000007007812 */ /* 0x000fc800078ec0ff */
[----:B------:R-:W-:-:S04]  /*7600*/  SHF.R.U32.HI R5, RZ, 0x18, R0 ;  /* 0x00000018ff057819 */ /* 0x000fc80000011600 */
[----:B------:R-:W-:-:S04]  /*7610*/  LOP3.LUT R4, R4, R5, RZ, 0xfc, !PT ;  /* 0x0000000504047212 */ /* 0x000fc800078efcff */
[----:B------:R-:W-:-:S07]  /*7620*/  PRMT R0, R4, 0x7610, R0 ;  /* 0x0000761004007816 */ /* 0x000fce0000000000 */
.L_x_22366:
[----:B------:R-:W-:Y:S05]  /*7630*/  BSYNC B0 ;  /* 0x0000000000007941 */ /* 0x000fea0003800000 */
.L_x_22365:
[----:B------:R-:W-:Y:S01]  /*7640*/  STG.E.U8 desc[UR36][R2.64], R0 ;  /* 0x0000000002007986 */ /* 0x000fe2000c101124 */
[----:B------:R-:W-:Y:S05]  /*7650*/  EXIT ;  /* 0x000000000000794d */ /* 0x000fea0003800000 */
.L_x_22359:
        /* <DEDUP_REMOVED lines=22> */
.L_x_22342:
        /* <DEDUP_REMOVED lines=16> */
.L_x_22370:
[----:B------:R-:W-:Y:S05]  /*78c0*/  EXIT ;  /* 0x000000000000794d */ /* 0x000fea0003800000 */
.L_x_22369:
[----:B------:R-:W-:-:S05]  /*78d0*/  IMAD.MOV.U32 R17, RZ, RZ, RZ ;  /* 0x000000ffff117224 */ /* 0x000fca00078e00ff */
[----:B------:R-:W-:Y:S01]  /*78e0*/  STG.E.64 desc[UR36][R2.64], R16 ;  /* 0x0000001002007986 */ /* 0x000fe2000c101b24 */
[----:B------:R-:W-:Y:S05]  /*78f0*/  EXIT ;  /* 0x000000000000794d */ /* 0x000fea0003800000 */
.L_x_22368:
[----:B------:R-:W-:Y:S01]  /*7900*/  STG.E desc[UR36][R2.64], R16 ;  /* 0x0000001002007986 */ /* 0x000fe2000c101924 */
[----:B------:R-:W-:Y:S05]  /*7910*/  EXIT ;  /* 0x000000000000794d */ /* 0x000fea0003800000 */
.L_x_22371:
        /* <DEDUP_REMOVED lines=14> */
.L_x_43960:


//--------------------- .text._ZN2at6native18elementwise_kernelILi128ELi4EZNS0_22gpu_kernel_impl_nocastINS0_13AUnaryFunctorIssbZZZNS0_22logical_or_kernel_cudaERNS_14TensorIteratorEENKUlvE0_clEvENKUlvE3_clEvEUlssE_EEEEvRNS_18TensorIteratorBaseERKT_EUliE_EEviT1_ --------------------------
	.section	.text._ZN2at6native18elementwise_kernelILi128ELi4EZNS0_22gpu_kernel_impl_nocastINS0_13AUnaryFunctorIssbZZZNS0_22logical_or_kernel_cudaERNS_14TensorIteratorEENKUlvE0_clEvENKUlvE3_clEvEUlssE_EEEEvRNS_18TensorIteratorBaseERKT_EUliE_EEviT1_,"ax",@progbits
	.align	128
        .global         _ZN2at6native18elementwise_kernelILi128ELi4EZNS0_22gpu_kernel_impl_nocastINS0_13AUnaryFunctorIssbZZZNS0_22logical_or_kernel_cudaERNS_14TensorIteratorEENKUlvE0_clEvENKUlvE3_clEvEUlssE_EEEEvRNS_18TensorIteratorBaseERKT_EUliE_EEviT1_
        .type           _ZN2at6native18elementwise_kernelILi128ELi4EZNS0_22gpu_kernel_impl_nocastINS0_13AUnaryFunctorIssbZZZNS0_22logical_or_kernel_cudaERNS_14TensorIteratorEENKUlvE0_clEvENKUlvE3_clEvEUlssE_EEEEvRNS_18TensorIteratorBaseERKT_EUliE_EEviT1_,@function
        .size           _ZN2at6native18elementwise_kernelILi128ELi4EZNS0_22gpu_kernel_impl_nocastINS0_13AUnaryFunctorIssbZZZNS0_22logical_or_kernel_cudaERNS_14TensorIteratorEENKUlvE0_clEvENKUlvE3_clEvEUlssE_EEEEvRNS_18TensorIteratorBaseERKT_EUliE_EEviT1_,(.L_x_43961 - _ZN2at6native18elementwise_kernelILi128ELi4EZNS0_22gpu_kernel_impl_nocastINS0_13AUnaryFunctorIssbZZZNS0_22logical_or_kernel_cudaERNS_14TensorIteratorEENKUlvE0_clEvENKUlvE3_clEvEUlssE_EEEEvRNS_18TensorIteratorBaseERKT_EUliE_EEviT1_)
        .other          _ZN2at6native18elementwise_kernelILi128ELi4EZNS0_22gpu_kernel_impl_nocastINS0_13AUnaryFunctorIssbZZZNS0_22logical_or_kernel_cudaERNS_14TensorIteratorEENKUlvE0_clEvENKUlvE3_clEvEUlssE_EEEEvRNS_18TensorIteratorBaseERKT_EUliE_EEviT1_,@"STO_CUDA_ENTRY STV_DEFAULT"
_ZN2at6native18elementwise_kernelILi128ELi4EZNS0_22gpu_kernel_impl_nocastINS0_13AUnaryFunctorIssbZZZNS0_22logical_or_kernel_cudaERNS_14TensorIteratorEENKUlvE0_clEvENKUlvE3_clEvEUlssE_EEEEvRNS_18TensorIteratorBaseERKT_EUliE_EEviT1_:
.text._ZN2at6native18elementwise_kernelILi128ELi4EZNS0_22gpu_kernel_impl_nocastINS0_13AUnaryFunctorIssbZZZNS0_22logical_or_kernel_cudaERNS_14TensorIteratorEENKUlvE0_clEvENKUlvE3_clEvEUlssE_EEEEvRNS_18TensorIteratorBaseERKT_EUliE_EEviT1_:
        /* <DEDUP_REMOVED lines=312> */
.L_x_22374:
[----:B------:R-:W-:Y:S02]  /*1380*/  ULDC.64 UR8, c[0x0][0x418] ;  /* 0x0001060000087ab9 */ /* 0x000fe40000000a00 */
[----:B------:R-:W-:-:S04]  /*1390*/  IADD3 R4, P0, R2, UR8, RZ ;  /* 0x0000000802047c10 */ /* 0x000fc8000ff1e0ff */
[----:B------:R-:W-:Y:S01]  /*13a0*/  IADD3.X R5, RZ, UR9, RZ, P0, !PT ;  /* 0x00000009ff057c10 */ /* 0x000fe200087fe4ff */
[----:B------:R-:W-:-:S04]  /*13b0*/  ULDC.64 UR8, c[0x0][0x410] ;  /* 0x0001040000087ab9 */ /* 0x000fc80000000a00 */
[----:B------:R-:W2:Y:S01]  /*13c0*/  LDG.E.U16 R4, desc[UR4][R4.64] ;  /* 0x0000000404047981 */ /* 0x000ea2000c1e1500 */
[----:B------:R-:W-:Y:S02]  /*13d0*/  IADD3 R0, R0, 0x80, RZ ;  /* 0x0000008000007810 */ /* 0x000fe40007ffe0ff */
[----:B--2---:R-:W-:-:S04]  /*13e0*/  LOP3.LUT R2, R4, UR7, RZ, 0xfc, !PT ;  /* 0x0000000704027c12 */ /* 0x004fc8000f8efcff */
[----:B------:R-:W-:Y:S02]  /*13f0*/  PRMT R6, R2, 0x9910, RZ ;  /* 0x0000991002067816 */ /* 0x000fe400000000ff */
[----:B------:R-:W-:Y:S02]  /*1400*/  IADD3 R2, P1, R3, UR8, RZ ;  /* 0x0000000803027c10 */ /* 0x000fe4000ff3e0ff */
[----:B------:R-:W-:Y:S02]  /*1410*/  ISETP.NE.AND P0, PT, R6, RZ, PT ;  /* 0x000000ff0600720c */ /* 0x000fe40003f05270 */
[----:B------:R-:W-:Y:S02]  /*1420*/  IADD3.X R3, RZ, UR9, RZ, P1, !PT ;  /* 0x00000009ff037c10 */ /* 0x000fe40008ffe4ff */
[----:B------:R-:W-:-:S05]  /*1430*/  SEL R7, RZ, 0x1, !P0 ;  /* 0x00000001ff077807 */ /* 0x000fca0004000000 */
[----:B------:R0:W-:Y:S04]  /*1440*/  STG.E.U8 desc[UR4][R2.64], R7 ;  /* 0x0000000702007986 */ /* 0x0001e8000c101104 */
.L_x_22373:
[----:B------:R-:W-:Y:S05]  /*1450*/  BSYNC B0 ;  /* 0x0000000000007941 */ /* 0x000fea0003800000 */
.L_x_22372:
        /* <DEDUP_REMOVED lines=305> */
.L_x_22377:
[----:B------:R-:W-:Y:S02]  /*2770*/  ULDC.64 UR8, c[0x0][0x418] ;  /* 0x0001060000087ab9 */ /* 0x000fe40000000a00 */
[----:B------:R-:W-:-:S04]  /*2780*/  IADD3 R4, P0, R2, UR8, RZ ;  /* 0x0000000802047c10 */ /* 0x000fc8000ff1e0ff */
[----:B------:R-:W-:Y:S01]  /*2790*/  IADD3.X R5, RZ, UR9, RZ, P0, !PT ;  /* 0x00000009ff057c10 */ /* 0x000fe200087fe4ff */
[----:B------:R-:W-:-:S04]  /*27a0*/  ULDC.64 UR8, c[0x0][0x410] ;  /* 0x0001040000087ab9 */ /* 0x000fc80000000a00 */
[----:B------:R-:W2:Y:S01]  /*27b0*/  LDG.E.U16 R4, desc[UR4][R4.64] ;  /* 0x0000000404047981 */ /* 0x000ea2000c1e1500 */
[----:B------:R-:W-:Y:S01]  /*27c0*/  VIADD R0, R0, 0x80 ;  /* 0x0000008000007836 */ /* 0x000fe20000000000 */
[----:B--2---:R-:W-:-:S04]  /*27d0*/  LOP3.LUT R2, R4, UR7, RZ, 0xfc, !PT ;  /* 0x0000000704027c12 */ /* 0x004fc8000f8efcff */
[----:B------:R-:W-:Y:S02]  /*27e0*/  PRMT R6, R2, 0x9910, RZ ;  /* 0x0000991002067816 */ /* 0x000fe400000000ff */
[----:B------:R-:W-:Y:S02]  /*27f0*/  IADD3 R2, P1, R3, UR8, RZ ;  /* 0x0000000803027c10 */ /* 0x000fe4000ff3e0ff */
[----:B------:R-:W-:Y:S02]  /*2800*/  ISETP.NE.AND P0, PT, R6, RZ, PT ;  /* 0x000000ff0600720c */ /* 0x000fe40003f05270 */
        /* <DEDUP_REMOVED lines=307> */
.L_x_22378:
        /* <DEDUP_REMOVED lines=11> */
[----:B------:R-:W-:-:S05]  /*3bf0*/  SEL R7, RZ, 0x1, !P0 ;  /* 0x00000001ff077807 */ /* 0x000fca0004000000 */
[----:B------:R2:W-:Y:S04]  /*3c00*/  STG.E.U8 desc[UR4][R2.64], R7 ;  /* 0x0000000702007986 */ /* 0x0005e8000c101104 */
.L_x_22376:
[----:B------:R-:W-:Y:S05]  /*3c10*/  BSYNC B0 ;  /* 0x0000000000007941 */ /* 0x000fea0003800000 */
.L_x_22375:
        /* <DEDUP_REMOVED lines=304> */
.L_x_22379:
[----:B------:R-:W-:Y:S02]  /*4f20*/  ULDC.64 UR8, c[0x0][0x418] ;  /* 0x0001060000087ab9 */ /* 0x000fe40000000a00 */
[----:B------:R-:W-:-:S04]  /*4f30*/  IADD3 R4, P0, R2, UR8, RZ ;  /* 0x0000000802047c10 */ /* 0x000fc8000ff1e0ff */
[----:B------:R-:W-:Y:S01]  /*4f40*/  IADD3.X R5, RZ, UR9, RZ, P0, !PT ;  /* 0x00000009ff057c10 */ /* 0x000fe200087fe4ff */
[----:B------:R-:W-:-:S04]  /*4f50*/  ULDC.64 UR8, c[0x0][0x410] ;  /* 0x0001040000087ab9 */ /* 0x000fc80000000a00 */
[----:B------:R-:W2:Y:S01]  /*4f60*/  LDG.E.U16 R4, desc[UR4][R4.64] ;  /* 0x0000000404047981 */ /* 0x000ea2000c1e1500 */
[----:B------:R-:W-:-:S04]  /*4f70*/  IADD3 R2, P1, R3, UR8, RZ ;  /* 0x0000000803027c10 */ /* 0x000fc8000ff3e0ff */
[----:B------:R-:W-:Y:S02]  /*4f80*/  IADD3.X R3, RZ, UR9, RZ, P1, !PT ;  /* 0x00000009ff037c10 */ /* 0x000fe40008ffe4ff */
[----:B--2---:R-:W-:-:S04]  /*4f90*/  LOP3.LUT R0, R4, UR7, RZ, 0xfc, !PT ;  /* 0x0000000704007c12 */ /* 0x004fc8000f8efcff */
[----:B------:R-:W-:-:S04]  /*4fa0*/  PRMT R0, R0, 0x9910, RZ ;  /* 0x0000991000007816 */ /* 0x000fc800000000ff */
[----:B------:R-:W-:-:S04]  /*4fb0*/  ISETP.NE.AND P0, PT, R0, RZ, PT ;  /* 0x000000ff0000720c */ /* 0x000fc80003f05270 */
[----:B------:R-:W-:-:S05]  /*4fc0*/  SEL R7, RZ, 0x1, !P0 ;  /* 0x00000001ff077807 */ /* 0x000fca0004000000 */
[----:B------:R-:W-:Y:S01]  /*4fd0*/  STG.E.U8 desc[UR4][R2.64], R7 ;  /* 0x0000000702007986 */ /* 0x000fe2000c101104 */
[----:B------:R-:W-:Y:S05]  /*4fe0*/  EXIT ;  /* 0x000000000000794d */ /* 0x000fea0003800000 */
.L_x_22380:
        /* <DEDUP_REMOVED lines=9> */
.L_x_43961:


//--------------------- .text._ZN2at6native27unrolled_elementwise_kernelINS0_13AUnaryFunctorIssbZZZNS0_22logical_or_kernel_cudaERNS_14TensorIteratorEENKUlvE0_clEvENKUlvE3_clEvEUlssE_EESt5arrayIPcLm2EELi4E23TrivialOffsetCalculatorILi1EjESD_NS0_6memory15LoadWithoutCastENSE_16StoreWithoutCastEEEviT_T0_T2_T3_T4_T5_ --------------------------
	.section	.text._ZN2at6native27unrolled_elementwise_kernelINS0_13AUnaryFunctorIssbZZZNS0_22logical_or_kernel_cudaERNS_14TensorIteratorEENKUlvE0_clEvENKUlvE3_clEvEUlssE_EESt5arrayIPcLm2EELi4E23TrivialOffsetCalculatorILi1EjESD_NS0_6memory15LoadWithoutCastENSE_16StoreWithoutCastEEEviT_T0_T2_T3_T4_T5_,"ax",@progbits
	.align	128
        .global         _ZN2at6native27unrolled_elementwise_kernelINS0_13AUnaryFunctorIssbZZZNS0_22logical_or_kernel_cudaERNS_14TensorIteratorEENKUlvE0_clEvENKUlvE3_clEvEUlssE_EESt5arrayIPcLm2EELi4E23TrivialOffsetCalculatorILi1EjESD_NS0_6memory15LoadWithoutCastENSE_16StoreWithoutCastEEEviT_T0_T2_T3_T4_T5_
        .type           _ZN2at6native27unrolled_elementwise_kernelINS0_13AUnaryFunctorIssbZZZNS0_22logical_or_kernel_cudaERNS_14TensorIteratorEENKUlvE0_clEvENKUlvE3_clEvEUlssE_EESt5arrayIPcLm2EELi4E23TrivialOffsetCalculatorILi1EjESD_NS0_6memory15LoadWithoutCastENSE_16StoreWithoutCastEEEviT_T0_T2_T3_T4_T5_,@function
        .size           _ZN2at6native27unrolled_elementwise_kernelINS0_13AUnaryFunctorIssbZZZNS0_22logical_or_kernel_cudaERNS_14TensorIteratorEENKUlvE0_clEvENKUlvE3_clEvEUlssE_EESt5arrayIPcLm2EELi4E23TrivialOffsetCalculatorILi1EjESD_NS0_6memory15LoadWithoutCastENSE_16StoreWithoutCastEEEviT_T0_T2_T3_T4_T5_,(.L_x_43962 - _ZN2at6native27unrolled_elementwise_kernelINS0_13AUnaryFunctorIssbZZZNS0_22logical_or_kernel_cudaERNS_14TensorIteratorEENKUlvE0_clEvENKUlvE3_clEvEUlssE_EESt5arrayIPcLm2EELi4E23TrivialOffsetCalculatorILi1EjESD_NS0_6memory15LoadWithoutCastENSE_16StoreWithoutCastEEEviT_T0_T2_T3_T4_T5_)
        .other          _ZN2at6native27unrolled_elementwise_kernelINS0_13AUnaryFunctorIssbZZZNS0_22logical_or_kernel_cudaERNS_14TensorIteratorEENKUlvE0_clEvENKUlvE3_clEvEUlssE_EESt5arrayIPcLm2EELi4E23TrivialOffsetCalculatorILi1EjESD_NS0_6memory15LoadWithoutCastENSE_16StoreWithoutCastEEEviT_T0_T2_T3_T4_T5_,@"STO_CUDA_ENTRY STV_DEFAULT"
_ZN2at6native27unrolled_elementwise_kernelINS0_13AUnaryFunctorIssbZZZNS0_22logical_or_kernel_cudaERNS_14TensorIteratorEENKUlvE0_clEvENKUlvE3_clEvEUlssE_EESt5arrayIPcLm2EELi4E23TrivialOffsetCalculatorILi1EjESD_NS0_6memory15LoadWithoutCastENSE_16StoreWithoutCastEEEviT_T0_T2_T3_T4_T5_:
.text._ZN2at6native27unrolled_elementwise_kernelINS0_13AUnaryFunctorIssbZZZNS0_22logical_or_kernel_cudaERNS_14TensorIteratorEENKUlvE0_clEvENKUlvE3_clEvEUlssE_EESt5arrayIPcLm2EELi4E23TrivialOffsetCalculatorILi1EjESD_NS0_6memory15LoadWithoutCastENSE_16StoreWithoutCastEEEviT_T0_T2_T3_T4_T5_:
        /* <DEDUP_REMOVED lines=23> */
[C---:B------:R-:W-:Y:S01]  /*0170*/  @!P0 IMAD R17, R0.reuse, 0x200, R9 ;  /* 0x0000020000118824 */ /* 0x040fe200078e0209 */
[----:B------:R-:W-:Y:S01]  /*0180*/  PRMT R14, RZ, 0x7610, R14 ;  /* 0x00007610ff0e7816 */ /* 0x000fe2000000000e */
[----:B------:R-:W3:Y:S10]  /*0190*/  @!P1 LDG.E.U16 R8, desc[UR4][R10.64] ;  /* 0x000000040a089981 */ /* 0x000ef4000c1e1500 */
[----:B------:R-:W1:Y:S01]  /*01a0*/  @!P2 LDC.64 R4, c[0x0][0x220] ;  /* 0x00008800ff04ab82 */ /* 0x000e620000000a00 */
[----:B------:R-:W-:-:S02]  /*01b0*/  @!P2 IMAD R15, R0, 0x200, R15 ;  /* 0x00000200000fa824 */ /* 0x000fc400078e020f */
[----:B0-----:R-:W-:-:S04]  /*01c0*/  @!P0 IMAD.WIDE.U32 R6, R17, 0x2, R6 ;  /* 0x0000000211068825 */ /* 0x001fc800078e0006 */
[----:B--2---:R-:W-:Y:S01]  /*01d0*/  @!P3 IMAD.WIDE.U32 R12, R19, 0x2, R12 ;  /* 0x00000002130cb825 */ /* 0x004fe200078e000c */
[----:B------:R-:W2:Y:S04]  /*01e0*/  @!P0 LDG.E.U16 R14, desc[UR4][R6.64] ;  /* 0x00000004060e8981 */ /* 0x000ea8000c1e1500 */
[----:B------:R-:W4:Y:S01]  /*01f0*/  @!P3 LDG.E.U16 R16, desc[UR4][R12.64] ;  /* 0x000000040c10b981 */ /* 0x000f22000c1e1500 */
[----:B-1----:R-:W-:Y:S01]  /*0200*/  @!P2 IMAD.WIDE.U32 R4, R15, 0x2, R4 ;  /* 0x000000020f04a825 */ /* 0x002fe200078e0004 */
[----:B------:R-:W-:-:S06]  /*0210*/  PRMT R15, RZ, 0x7610, R15 ;  /* 0x00007610ff0f7816 */ /* 0x000fcc000000000f */
[----:B------:R-:W5:Y:S01]  /*0220*/  @!P2 LDG.E.U16 R15, desc[UR4][R4.64] ;  /* 0x00000004040fa981 */ /* 0x000f62000c1e1500 */
[----:B------:R-:W-:Y:S01]  /*0230*/  ULDC.U16 UR6, c[0x0][0x216] ;  /* 0x0000858000067ab9 */ /* 0x000fe20000000400 */
[----:B------:R-:W-:Y:S01]  /*0240*/  BSSY B0, `(.L_x_22381) ;  /* 0x0000011000007945 */ /* 0x000fe20003800000 */
[----:B---3--:R-:W-:-:S04]  /*0250*/  LOP3.LUT R8, R8, UR6, RZ, 0xfc, !PT ;  /* 0x0000000608087c12 */ /* 0x008fc8000f8efcff */
[----:B------:R-:W-:Y:S02]  /*0260*/  PRMT R8, R8, 0x9910, RZ ;  /* 0x0000991008087816 */ /* 0x000fe400000000ff */
[----:B--2---:R-:W-:Y:S02]  /*0270*/  LOP3.LUT R14, R14, UR6, RZ, 0xfc, !PT ;  /* 0x000000060e0e7c12 */ /* 0x004fe4000f8efcff */
[----:B----4-:R-:W-:-:S04]  /*0280*/  LOP3.LUT R16, R16, UR6, RZ, 0xfc, !PT ;  /* 0x0000000610107c12 */ /* 0x010fc8000f8efcff */
[----:B------:R-:W-:Y:S02]  /*0290*/  PRMT R10, R16, 0x9910, RZ ;  /* 0x00009910100a7816 */ /* 0x000fe400000000ff */
[----:B-----5:R-:W-:Y:S01]  /*02a0*/  LOP3.LUT R15, R15, UR6, RZ, 0xfc, !PT ;  /* 0x000000060f0f7c12 */ /* 0x020fe2000f8efcff */
[----:B------:R-:W-:Y:S06]  /*02b0*/  @P0 BRA `(.L_x_22382) ;  /* 0x0000000000240947 */ /* 0x000fec0003800000 */
[----:B------:R-:W-:Y:S01]  /*02c0*/  IMAD R4, R0, 0x200, R9 ;  /* 0x0000020000047824 */ /* 0x000fe200078e0209 */
[----:B------:R-:W-:Y:S01]  /*02d0*/  PRMT R5, R14, 0x9910, RZ ;  /* 0x000099100e057816 */ /* 0x000fe200000000ff */
[----:B------:R-:W-:Y:S01]  /*02e0*/  ULDC.64 UR6, c[0x0][0x218] ;  /* 0x0000860000067ab9 */ /* 0x000fe20000000a00 */
[----:B------:R-:W-:Y:S02]  /*02f0*/  IMAD.MOV.U32 R9, RZ, RZ, R3 ;  /* 0x000000ffff097224 */ /* 0x000fe400078e0003 */
[----:B------:R-:W-:Y:S02]  /*0300*/  IADD3 R4, P1, R4, UR6, RZ ;  /* 0x0000000604047c10 */ /* 0x000fe4000ff3e0ff */
[----:B------:R-:W-:-:S03]  /*0310*/  ISETP.NE.AND P0, PT, R5, RZ, PT ;  /* 0x000000ff0500720c */ /* 0x000fc60003f05270 */
[----:B------:R-:W-:Y:S01]  /*0320*/  IMAD.X R5, RZ, RZ, UR7, P1 ;  /* 0x00000007ff057e24 */ /* 0x000fe200088e06ff */
[----:B------:R-:W-:-:S05]  /*0330*/  SEL R7, RZ, 0x1, !P0 ;  /* 0x00000001ff077807 */ /* 0x000fca0004000000 */
[----:B------:R0:W-:Y:S04]  /*0340*/  STG.E.U8 desc[UR4][R4.64], R7 ;  /* 0x0000000704007986 */ /* 0x0001e8000c101104 */
.L_x_22382:
[----:B------:R-:W-:Y:S05]  /*0350*/  BSYNC B0 ;  /* 0x0000000000007941 */ /* 0x000fea0003800000 */
.L_x_22381:
[----:B------:R-:W-:Y:S01]  /*0360*/  ISETP.GE.AND P2, PT, R9, R2, PT ;  /* 0x000000020900720c */ /* 0x000fe20003f46270 */
[----:B------:R-:W-:Y:S01]  /*0370*/  BSSY B0, `(.L_x_22383) ;  /* 0x0000012000007945 */ /* 0x000fe20003800000 */
[----:B------:R-:W-:Y:S02]  /*0380*/  ISETP.NE.AND P0, PT, R8, RZ, PT ;  /* 0x000000ff0800720c */ /* 0x000fe40003f05270 */
[----:B------:R-:W-:Y:S02]  /*0390*/  ISETP.NE.AND P1, PT, R10, RZ, PT ;  /* 0x000000ff0a00720c */ /* 0x000fe40003f25270 */
[----:B------:R-:W-:Y:S02]  /*03a0*/  SEL R3, RZ, 0x1, !P0 ;  /* 0x00000001ff037807 */ /* 0x000fe40004000000 */
[----:B------:R-:W-:-:S05]  /*03b0*/  SEL R11, RZ, 0x1, !P1 ;  /* 0x00000001ff0b7807 */ /* 0x000fca0004800000 */
        /* <DEDUP_REMOVED lines=13> */
.L_x_22384:
[----:B------:R-:W-:Y:S05]  /*0490*/  BSYNC B0 ;  /* 0x0000000000007941 */ /* 0x000fea0003800000 */
.L_x_22383:
[----:B------:R-:W-:-:S13]  /*04a0*/  ISETP.GE.AND P0, PT, R9, R2, PT ;  /* 0x000000020900720c */ /* 0x000fda0003f06270 */
[----:B------:R-:W-:Y:S05]  /*04b0*/  @P0 EXIT ;  /* 0x000000000000094d */ /* 0x000fea0003800000 */
[----:B------:R-:W-:Y:S01]  /*04c0*/  IMAD R0, R0, 0x200, R9 ;  /* 0x0000020000007824 */ /* 0x000fe200078e0209 */
[----:B-1----:R-:W-:Y:S01]  /*04d0*/  PRMT R3, R15, 0x9910, RZ ;  /* 0x000099100f037816 */ /* 0x002fe200000000ff */
[----:B------:R-:W-:-:S03]  /*04e0*/  ULDC.64 UR6, c[0x0][0x218] ;  /* 0x0000860000067ab9 */ /* 0x000fc60000000a00 */
[----:B------:R-:W-:Y:S02]  /*04f0*/  IADD3 R2, P1, R0, UR6, RZ ;  /* 0x0000000600027c10 */ /* 0x000fe4000ff3e0ff */
[----:B------:R-:W-:-:S03]  /*0500*/  ISETP.NE.AND P0, PT, R3, RZ, PT ;  /* 0x000000ff0300720c */ /* 0x000fc60003f05270 */
[----:B------:R-:W-:Y:S01]  /*0510*/  IMAD.X R3, RZ, RZ, UR7, P1 ;  /* 0x00000007ff037e24 */ /* 0x000fe200088e06ff */
[----:B0-----:R-:W-:-:S05]  /*0520*/  SEL R5, RZ, 0x1, !P0 ;  /* 0x00000001ff057807 */ /* 0x001fca0004000000 */
[----:B------:R-:W-:Y:S01]  /*0530*/  STG.E.U8 desc[UR4][R2.64], R5 ;  /* 0x0000000502007986 */ /* 0x000fe2000c101104 */
[----:B------:R-:W-:Y:S05]  /*0540*/  EXIT ;  /* 0x000000000000794d */ /* 0x000fea0003800000 */
.L_x_22385:
        /* <DEDUP_REMOVED lines=11> */
.L_x_43962:


//--------------------- .text._ZN2at6native29vectorized_elementwise_kernelILi2ENS0_13AUnaryFunctorIssbZZZNS0_22logical_or_kernel_cudaERNS_14TensorIteratorEENKUlvE0_clEvENKUlvE3_clEvEUlssE_EESt5arrayIPcLm2EEEEviT0_T1_ --------------------------
	.section	.text._ZN2at6native29vectorized_elementwise_kernelILi2ENS0_13AUnaryFunctorIssbZZZNS0_22logical_or_kernel_cudaERNS_14TensorIteratorEENKUlvE0_clEvENKUlvE3_clEvEUlssE_EESt5arrayIPcLm2EEEEviT0_T1_,"ax",@progbits
	.align	128
        .global         _ZN2at6native29vectorized_elementwise_kernelILi2ENS0_13AUnaryFunctorIssbZZZNS0_22logical_or_kernel_cudaERNS_14TensorIteratorEENKUlvE0_clEvENKUlvE3_clEvEUlssE_EESt5arrayIPcLm2EEEEviT0_T1_
        .type           _ZN2at6native29vectorized_elementwise_kernelILi2ENS0_13AUnaryFunctorIssbZZZNS0_22logical_or_kernel_cudaERNS_14TensorIteratorEENKUlvE0_clEvENKUlvE3_clEvEUlssE_EESt5arrayIPcLm2EEEEviT0_T1_,@function
        .size           _ZN2at6native29vectorized_elementwise_kernelILi2ENS0_13AUnaryFunctorIssbZZZNS0_22logical_or_kernel_cudaERNS_14TensorIteratorEENKUlvE0_clEvENKUlvE3_clEvEUlssE_EESt5arrayIPcLm2EEEEviT0_T1_,(.L_x_43963 - _ZN2at6native29vectorized_elementwise_kernelILi2ENS0_13AUnaryFunctorIssbZZZNS0_22logical_or_kernel_cudaERNS_14TensorIteratorEENKUlvE0_clEvENKUlvE3_clEvEUlssE_EESt5arrayIPcLm2EEEEviT0_T1_)
        .other          _ZN2at6native29vectorized_elementwise_kernelILi2ENS0_13AUnaryFunctorIssbZZZNS0_22logical_or_kernel_cudaERNS_14TensorIteratorEENKUlvE0_clEvENKUlvE3_clEvEUlssE_EESt5arrayIPcLm2EEEEviT0_T1_,@"STO_CUDA_ENTRY STV_DEFAULT"
_ZN2at6native29vectorized_elementwise_kernelILi2ENS0_13AUnaryFunctorIssbZZZNS0_22logical_or_kernel_cudaERNS_14TensorIteratorEENKUlvE0_clEvENKUlvE3_clEvEUlssE_EESt5arrayIPcLm2EEEEviT0_T1_:
.text._ZN2at6native29vectorized_elementwise_kernelILi2ENS0_13AUnaryFunctorIssbZZZNS0_22logical_or_kernel_cudaERNS_14TensorIteratorEENKUlvE0_clEvENKUlvE3_clEvEUlssE_EESt5arrayIPcLm2EEEEviT0_T1_:
        /* <DEDUP_REMOVED lines=18> */
[----:B------:R-:W-:-:S05]  /*0120*/  IADD3 R2, P0, R0, UR8, RZ ;  /* 0x0000000800027c10 */ /* 0x000fca000ff1e0ff */
[----:B------:R-:W-:Y:S02]  /*0130*/  IMAD.X R3, RZ, RZ, UR9, P0 ;  /* 0x00000009ff037e24 */ /* 0x000fe400080e06ff */
[----:B------:R-:W-:Y:S01]  /*0140*/  IMAD.WIDE R2, R11, 0x2, R2 ;  /* 0x000000020b027825 */ /* 0x000fe200078e0202 */
[C---:B--2---:R-:W-:Y:S02]  /*0150*/  PRMT R0, R7.reuse, 0x7632, R0 ;  /* 0x0000763207007816 */ /* 0x044fe40000000000 */
[----:B------:R-:W-:Y:S02]  /*0160*/  LOP3.LUT R7, R7, UR4, RZ, 0xfc, !PT ;  /* 0x0000000407077c12 */ /* 0x000fe4000f8efcff */
[----:B------:R-:W-:Y:S02]  /*0170*/  LOP3.LUT R0, R0, UR4, RZ, 0xfc, !PT ;  /* 0x0000000400007c12 */ /* 0x000fe4000f8efcff */
[----:B------:R-:W-:Y:S02]  /*0180*/  PRMT R7, R7, 0x9910, RZ ;  /* 0x0000991007077816 */ /* 0x000fe400000000ff */
[----:B---3--:R-:W-:-:S02]  /*0190*/  PRMT R6, R8, 0x7632, R6 ;  /* 0x0000763208067816 */ /* 0x008fc40000000006 */
[----:B------:R-:W-:Y:S02]  /*01a0*/  LOP3.LUT R8, R8, UR4, RZ, 0xfc, !PT ;  /* 0x0000000408087c12 */ /* 0x000fe4000f8efcff */
[----:B0-----:R-:W-:Y:S01]  /*01b0*/  PRMT R4, R0, 0x9910, RZ ;  /* 0x0000991000047816 */ /* 0x001fe200000000ff */
[----:B------:R-:W-:Y:S01]  /*01c0*/  IMAD.MOV.U32 R0, RZ, RZ, R7 ;  /* 0x000000ffff007224 */ /* 0x000fe200078e0007 */
[----:B------:R-:W-:Y:S02]  /*01d0*/  LOP3.LUT R6, R6, UR4, RZ, 0xfc, !PT ;  /* 0x0000000406067c12 */ /* 0x000fe4000f8efcff */
[----:B------:R-:W-:Y:S02]  /*01e0*/  PRMT R5, R8, 0x9910, RZ ;  /* 0x0000991008057816 */ /* 0x000fe400000000ff */
[----:B------:R-:W-:Y:S02]  /*01f0*/  PRMT R6, R6, 0x9910, RZ ;  /* 0x0000991006067816 */ /* 0x000fe400000000ff */
[----:B------:R-:W-:-:S02]  /*0200*/  ISETP.NE.AND P6, PT, R0, RZ, PT ;  /* 0x000000ff0000720c */ /* 0x000fc40003fc5270 */
[----:B------:R-:W-:Y:S02]  /*0210*/  ISETP.NE.AND P2, PT, R4, RZ, PT ;  /* 0x000000ff0400720c */ /* 0x000fe40003f45270 */
[----:B----4-:R-:W-:Y:S02]  /*0220*/  PRMT R0, R9, 0x7632, R0 ;  /* 0x0000763209007816 */ /* 0x010fe40000000000 */
[----:B-----5:R-:W-:Y:S02]  /*0230*/  PRMT R4, R10, 0x7632, R4 ;  /* 0x000076320a047816 */ /* 0x020fe40000000004 */
[----:B------:R-:W-:Y:S02]  /*0240*/  ISETP.NE.AND P5, PT, R5, RZ, PT ;  /* 0x000000ff0500720c */ /* 0x000fe40003fa5270 */
[----:B------:R-:W-:Y:S02]  /*0250*/  ISETP.NE.AND P1, PT, R6, RZ, PT ;  /* 0x000000ff0600720c */ /* 0x000fe40003f25270 */
[----:B------:R-:W-:-:S02]  /*0260*/  LOP3.LUT R5, R9, UR4, RZ, 0xfc, !PT ;  /* 0x0000000409057c12 */ /* 0x000fc4000f8efcff */
[----:B------:R-:W-:Y:S02]  /*0270*/  LOP3.LUT R6, R10, UR4, RZ, 0xfc, !PT ;  /* 0x000000040a067c12 */ /* 0x000fe4000f8efcff */
[----:B------:R-:W-:Y:S02]  /*0280*/  LOP3.LUT R0, R0, UR4, RZ, 0xfc, !PT ;  /* 0x0000000400007c12 */ /* 0x000fe4000f8efcff */
[----:B------:R-:W-:Y:S02]  /*0290*/  LOP3.LUT R4, R4, UR4, RZ, 0xfc, !PT ;  /* 0x0000000404047c12 */ /* 0x000fe4000f8efcff */
[----:B------:R-:W-:Y:S02]  /*02a0*/  PRMT R5, R5, 0x9910, RZ ;  /* 0x0000991005057816 */ /* 0x000fe400000000ff */
[----:B------:R-:W-:Y:S02]  /*02b0*/  PRMT R6, R6, 0x9910, RZ ;  /* 0x0000991006067816 */ /* 0x000fe400000000ff */
[----:B------:R-:W-:Y:S01]  /*02c0*/  PRMT R7, R0, 0x9910, RZ ;  /* 0x0000991000077816 */ /* 0x000fe200000000ff */
[----:B------:R-:W-:Y:S01]  /*02d0*/  IMAD.MOV.U32 R0, RZ, RZ, R5 ;  /* 0x000000ffff007224 */ /* 0x000fe200078e0005 */
[----:B------:R-:W-:Y:S01]  /*02e0*/  PRMT R8, R4, 0x9910, RZ ;  /* 0x0000991004087816 */ /* 0x000fe200000000ff */
[----:B------:R-:W-:-:S02]  /*02f0*/  IMAD.MOV.U32 R5, RZ, RZ, R6 ;  /* 0x000000ffff057224 */ /* 0x000fc400078e0006 */
[----:B------:R-:W-:Y:S01]  /*0300*/  IMAD.MOV.U32 R4, RZ, RZ, R7 ;  /* 0x000000ffff047224 */ /* 0x000fe200078e0007 */
[----:B------:R-:W-:Y:S01]  /*0310*/  ISETP.NE.AND P4, PT, R0, RZ, PT ;  /* 0x000000ff0000720c */ /* 0x000fe20003f85270 */
[----:B------:R-:W-:Y:S01]  /*0320*/  IMAD.MOV.U32 R6, RZ, RZ, R8 ;  /* 0x000000ffff067224 */ /* 0x000fe200078e0008 */
[----:B------:R-:W-:Y:S02]  /*0330*/  SEL R0, RZ, 0x1, !P6 ;  /* 0x00000001ff007807 */ /* 0x000fe40007000000 */
[----:B------:R-:W-:Y:S02]  /*0340*/  ISETP.NE.AND P0, PT, R4, RZ, PT ;  /* 0x000000ff0400720c */ /* 0x000fe40003f05270 */
[----:B------:R-:W-:Y:S02]  /*0350*/  ISETP.NE.AND P3, PT, R5, RZ, PT ;  /* 0x000000ff0500720c */ /* 0x000fe40003f65270 */
[----:B------:R-:W-:Y:S02]  /*0360*/  ISETP.NE.AND P6, PT, R6, RZ, PT ;  /* 0x000000ff0600720c */ /* 0x000fe40003fc5270 */
[----:B------:R-:W-:-:S02]  /*0370*/  SEL R4, RZ, 0x1, !P5 ;  /* 0x00000001ff047807 */ /* 0x000fc40006800000 */
[----:B------:R-:W-:Y:S02]  /*0380*/  SEL R6, RZ, 0x1, !P4 ;  /* 0x00000001ff067807 */ /* 0x000fe40006000000 */
[----:B------:R-:W-:Y:S02]  /*0390*/  SEL R8, RZ, 0x1, !P3 ;  /* 0x00000001ff087807 */ /* 0x000fe40005800000 */
[----:B------:R-:W-:Y:S02]  /*03a0*/  SEL R5, RZ, 0x1, !P2 ;  /* 0x00000001ff057807 */ /* 0x000fe40005000000 */
[----:B------:R-:W-:Y:S02]  /*03b0*/  SEL R7, RZ, 0x1, !P1 ;  /* 0x00000001ff077807 */ /* 0x000fe40004800000 */
[----:B------:R-:W-:Y:S02]  /*03c0*/  SEL R9, RZ, 0x1, !P0 ;  /* 0x00000001ff097807 */ /* 0x000fe40004000000 */
[----:B------:R-:W-:-:S02]  /*03d0*/  SEL R11, RZ, 0x1, !P6 ;  /* 0x00000001ff0b7807 */ /* 0x000fc40007000000 */
        /* <DEDUP_REMOVED lines=9> */
.L_x_22386:
[----:B------:R-:W0:Y:S01]  /*0470*/  S2R R17, SR_TID.X ;  /* 0x0000000000117919 */ /* 0x000e220000002100 */
[----:B------:R-:W-:Y:S02]  /*0480*/  PRMT R19, RZ, 0x7610, R19 ;  /* 0x00007610ff137816 */ /* 0x000fe40000000013 */
        /* <DEDUP_REMOVED lines=14> */
[----:B------:R0:W2:Y:S11]  /*0570*/  @!P6 LDG.E.U16 R19, desc[UR6][R12.64] ;  /* 0x000000060c13e981 */ /* 0x0000b6000c1e1500 */
[----:B------:R-:W-:Y:S01]  /*0580*/  @!P4 IMAD.IADD R15, R0, 0x1, R21 ;  /* 0x00000001000fc824 */ /* 0x000fe200078e0215 */
[----:B------:R-:W3:Y:S01]  /*0590*/  @!P4 LDC.64 R10, c[0x0][0x220] ;  /* 0x00008800ff0acb82 */ /* 0x000ee20000000a00 */
        /* <DEDUP_REMOVED lines=13> */
[----:B------:R-:W-:Y:S01]  /*0670*/  ISETP.GE.AND P6, PT, R21, R16, PT ;  /* 0x000000101500720c */ /* 0x000fe20003fc6270 */
[----:B---3--:R-:W-:Y:S02]  /*0680*/  @!P4 IMAD.WIDE.U32 R10, R15, 0x2, R10 ;  /* 0x000000020f0ac825 */ /* 0x008fe400078e000a */
[----:B------:R-:W3:Y:S02]  /*0690*/  @!P0 LDC.64 R14, c[0x0][0x220] ;  /* 0x00008800ff0e8b82 */ /* 0x000ee40000000a00 */
[----:B-1----:R-:W-:-:S08]  /*06a0*/  @!P5 IMAD.WIDE.U32 R28, R29, 0x2, R8 ;  /* 0x000000021d1cd825 */ /* 0x002fd000078e0008 */
[----:B------:R-:W1:Y:S01]  /*06b0*/  @!P6 LDC.64 R8, c[0x0][0x220] ;  /* 0x00008800ff08eb82 */ /* 0x000e620000000a00 */
[----:B------:R-:W-:Y:S01]  /*06c0*/  PRMT R20, RZ, 0x7610, R20 ;  /* 0x00007610ff147816 */ /* 0x000fe20000000014 */
[----:B-----5:R-:W-:Y:S01]  /*06d0*/  @!P2 IMAD.WIDE.U32 R4, R25, 0x2, R4 ;  /* 0x000000021904a825 */ /* 0x020fe200078e0004 */
[----:B------:R-:W-:Y:S02]  /*06e0*/  PRMT R22, RZ, 0x7610, R22 ;  /* 0x00007610ff167816 */ /* 0x000fe40000000016 */
[----:B0-----:R-:W-:Y:S01]  /*06f0*/  PRMT R13, RZ, 0x7610, R13 ;  /* 0x00007610ff0d7816 */ /* 0x001fe2000000000d */
[----:B----4-:R-:W-:Y:S01]  /*0700*/  @!P1 IMAD.WIDE.U32 R6, R23, 0x2, R6 ;  /* 0x0000000217069825 */ /* 0x010fe200078e0006 */
[----:B------:R-:W-:Y:S01]  /*0710*/  PRMT R23, RZ, 0x7610, R23 ;  /* 0x00007610ff177816 */ /* 0x000fe20000000017 */
[----:B------:R-:W4:Y:S01]  /*0720*/  @!P5 LDG.E.U16 R20, desc[UR6][R28.64] ;  /* 0x000000061c14d981 */ /* 0x000f22000c1e1500 */
[----:B------:R-:W-:Y:S01]  /*0730*/  PRMT R12, RZ, 0x7610, R12 ;  /* 0x00007610ff0c7816 */ /* 0x000fe2000000000c */
[----:B------:R-:W-:-:S02]  /*0740*/  @!P0 IMAD.IADD R25, R0, 0x1, R17 ;  /* 0x0000000100198824 */ /* 0x000fc400078e0211 */
[----:B------:R-:W-:Y:S01]  /*0750*/  @!P3 IMAD.WIDE.U32 R2, R27, 0x2, R2 ;  /* 0x000000021b02b825 */ /* 0x000fe200078e0002 */
[----:B------:R-:W5:Y:S03]  /*0760*/  @!P4 LDG.E.U16 R23, desc[UR6][R10.64] ;  /* 0x000000060a17c981 */ /* 0x000f66000c1e1500 */
[----:B------:R-:W-:Y:S01]  /*0770*/  @!P6 IMAD.IADD R21, R0, 0x1, R21 ;  /* 0x000000010015e824 */ /* 0x000fe200078e0215 */
[----:B------:R0:W5:Y:S01]  /*0780*/  @!P3 LDG.E.U16 R22, desc[UR6][R2.64] ;  /* 0x000000060216b981 */ /* 0x000162000c1e1500 */
[--C-:B---3--:R-:W-:Y:S01]  /*0790*/  @!P0 IMAD.WIDE.U32 R24, R25, 0x2, R14.reuse ;  /* 0x0000000219188825 */ /* 0x108fe200078e000e */
[----:B------:R-:W-:Y:S02]  /*07a0*/  PRMT R15, RZ, 0x7610, R15 ;  /* 0x00007610ff0f7816 */ /* 0x000fe4000000000f */
[----:B------:R-:W-:Y:S01]  /*07b0*/  PRMT R14, RZ, 0x7610, R14 ;  /* 0x00007610ff0e7816 */ /* 0x000fe2000000000e */
[----:B------:R-:W3:Y:S01]  /*07c0*/  @!P2 LDG.E.U16 R13, desc[UR6][R4.64] ;  /* 0x00000006040da981 */ /* 0x000ee2000c1e1500 */
[----:B-1----:R-:W-:-:S03]  /*07d0*/  @!P6 IMAD.WIDE.U32 R8, R21, 0x2, R8 ;  /* 0x000000021508e825 */ /* 0x002fc600078e0008 */
[----:B------:R-:W3:Y:S04]  /*07e0*/  @!P1 LDG.E.U16 R12, desc[UR6][R6.64] ;  /* 0x00000006060c9981 */ /* 0x000ee8000c1e1500 */
[----:B------:R-:W3:Y:S04]  /*07f0*/  @!P0 LDG.E.U16 R15, desc[UR6][R24.64] ;  /* 0x00000006180f8981 */ /* 0x000ee8000c1e1500 */
[----:B------:R-:W3:Y:S01]  /*0800*/  @!P6 LDG.E.U16 R14, desc[UR6][R8.64] ;  /* 0x00000006080ee981 */ /* 0x000ee2000c1e1500 */
[----:B------:R-:W-:Y:S01]  /*0810*/  BSSY B0, `(.L_x_22387) ;  /* 0x000001f000007945 */ /* 0x000fe20003800000 */
[----:B--2---:R-:W-:-:S04]  /*0820*/  LOP3.LUT R19, R19, UR4, RZ, 0xfc, !PT ;  /* 0x0000000413137c12 */ /* 0x004fc8000f8efcff */
[----:B0-----:R-:W-:-:S04]  /*0830*/  PRMT R2, R19, 0x9910, RZ ;  /* 0x0000991013027816 */ /* 0x001fc800000000ff */
[----:B------:R-:W-:Y:S02]  /*0840*/  ISETP.NE.AND P1, PT, R2, RZ, PT ;  /* 0x000000ff0200720c */ /* 0x000fe40003f25270 */
[----:B----4-:R-:W-:-:S04]  /*0850*/  LOP3.LUT R20, R20, UR4, RZ, 0xfc, !PT ;  /* 0x0000000414147c12 */ /* 0x010fc8000f8efcff */
[----:B------:R-:W-:Y:S02]  /*0860*/  PRMT R3, R20, 0x9910, RZ ;  /* 0x0000991014037816 */ /* 0x000fe400000000ff */
[----:B-----5:R-:W-:Y:S02]  /*0870*/  LOP3.LUT R23, R23, UR4, RZ, 0xfc, !PT ;  /* 0x0000000417177c12 */ /* 0x020fe4000f8efcff */
[----:B------:R-:W-:Y:S02]  /*0880*/  LOP3.LUT R22, R22, UR4, RZ, 0xfc, !PT ;  /* 0x0000000416167c12 */ /* 0x000fe4000f8efcff */
[----:B------:R-:W-:Y:S02]  /*0890*/  ISETP.NE.AND P2, PT, R3, RZ, PT ;  /* 0x000000ff0300720c */ /* 0x000fe40003f45270 */
[----:B---3--:R-:W-:Y:S02]  /*08a0*/  LOP3.LUT R13, R13, UR4, RZ, 0xfc, !PT ;  /* 0x000000040d0d7c12 */ /* 0x008fe4000f8efcff */
[----:B------:R-:W-:-:S02]  /*08b0*/  LOP3.LUT R12, R12, UR4, RZ, 0xfc, !PT ;  /* 0x000000040c0c7c12 */ /* 0x000fc4000f8efcff */
[----:B------:R-:W-:Y:S02]  /*08c0*/  PRMT R2, R23, 0x9910, RZ ;  /* 0x0000991017027816 */ /* 0x000fe400000000ff */
[----:B------:R-:W-:Y:S02]  /*08d0*/  PRMT R3, R22, 0x9910, RZ ;  /* 0x0000991016037816 */ /* 0x000fe400000000ff */
[----:B------:R-:W-:Y:S02]  /*08e0*/  PRMT R4, R13, 0x9910, RZ ;  /* 0x000099100d047816 */ /* 0x000fe400000000ff */
[----:B------:R-:W-:Y:S02]  /*08f0*/  PRMT R5, R12, 0x9910, RZ ;  /* 0x000099100c057816 */ /* 0x000fe400000000ff */
[----:B------:R-:W-:Y:S02]  /*0900*/  LOP3.LUT R15, R15, UR4, RZ, 0xfc, !PT ;  /* 0x000000040f0f7c12 */ /* 0x000fe4000f8efcff */
[----:B------:R-:W-:-:S02]  /*0910*/  LOP3.LUT R14, R14, UR4, RZ, 0xfc, !PT ;  /* 0x000000040e0e7c12 */ /* 0x000fc4000f8efcff */
[----:B------:R-:W-:Y:S02]  /*0920*/  ISETP.NE.AND P3, PT, R2, RZ, PT ;  /* 0x000000ff0200720c */ /* 0x000fe40003f65270 */
[----:B------:R-:W-:Y:S02]  /*0930*/  ISETP.NE.AND P4, PT, R3, RZ, PT ;  /* 0x000000ff0300720c */ /* 0x000fe40003f85270 */
[----:B------:R-:W-:Y:S02]  /*0940*/  ISETP.NE.AND P5, PT, R4, RZ, PT ;  /* 0x000000ff0400720c */ /* 0x000fe40003fa5270 */
[----:B------:R-:W-:Y:S01]  /*0950*/  ISETP.NE.AND P6, PT, R5, RZ, PT ;  /* 0x000000ff0500720c */ /* 0x000fe20003fc5270 */
[----:B------:R-:W-:-:S12]  /*0960*/  @P0 BRA `(.L_x_22388) ;  /* 0x0000000000240947 */ /* 0x000fd80003800000 */
[----:B------:R-:W-:Y:S01]  /*0970*/  IMAD.IADD R2, R0, 0x1, R17 ;  /* 0x0000000100027824 */ /* 0x000fe200078e0211 */
[----:B------:R-:W-:Y:S01]  /*0980*/  ULDC.64 UR4, c[0x0][0x218] ;  /* 0x0000860000047ab9 */ /* 0x000fe20000000a00 */
[----:B------:R-:W-:Y:S01]  /*0990*/  PRMT R4, R15, 0x9910, RZ ;  /* 0x000099100f047816 */ /* 0x000fe200000000ff */
[----:B------:R-:W-:Y:S02]  /*09a0*/  IMAD.MOV.U32 R17, RZ, RZ, R18 ;  /* 0x000000ffff117224 */ /* 0x000fe400078e0012 */
[----:B------:R-:W-:-:S05]  /*09b0*/  IADD3 R2, P0, R2, UR4, RZ ;  /* 0x0000000402027c10 */ /* 0x000fca000ff1e0ff */
[----:B------:R-:W-:Y:S01]  /*09c0*/  IMAD.X R3, RZ, RZ, UR5, P0 ;  /* 0x00000005ff037e24 */ /* 0x000fe200080e06ff */
[----:B------:R-:W-:-:S04]  /*09d0*/  ISETP.NE.AND P0, PT, R4, RZ, PT ;  /* 0x000000ff0400720c */ /* 0x000fc80003f05270 */
[----:B------:R-:W-:-:S05]  /*09e0*/  SEL R5, RZ, 0x1, !P0 ;  /* 0x00000001ff057807 */ /* 0x000fca0004000000 */
[----:B------:R0:W-:Y:S04]  /*09f0*/  STG.E.U8 desc[UR6][R2.64], R5 ;  /* 0x0000000502007986 */ /* 0x0001e8000c101106 */
.L_x_22388:
[----:B------:R-:W-:Y:S05]  /*0a00*/  BSYNC B0 ;  /* 0x0000000000007941 */ /* 0x000fea0003800000 */
.L_x_22387:
[----:B------:R-:W-:Y:S01]  /*0a10*/  ISETP.GE.AND P0, PT, R17, R16, PT ;  /* 0x000000101100720c */ /* 0x000fe20003f06270 */
[----:B------:R-:W-:Y:S04]  /*0a20*/  BSSY B0, `(.L_x_22389) ;  /* 0x0000038000007945 */ /* 0x000fe80003800000 */
[----:B------:R-:W-:Y:S01]  /*0a30*/  BSSY B1, `(.L_x_22390) ;  /* 0x000002f000017945 */ /* 0x000fe20003800000 */
[----:B0-----:R-:W-:Y:S02]  /*0a40*/  SEL R3, RZ, 0x1, !P1 ;  /* 0x00000001ff037807 */ /* 0x001fe40004800000 */
[----:B------:R-:W-:Y:S02]  /*0a50*/  SEL R7, RZ, 0x1, !P2 ;  /* 0x00000001ff077807 */ /* 0x000fe40005000000 */
[----:B------:R-:W-:-:S02]  /*0a60*/  SEL R9, RZ, 0x1, !P3 ;  /* 0x00000001ff097807 */ /* 0x000fc40005800000 */
        /* <DEDUP_REMOVED lines=18> */
.L_x_22391:
        /* <DEDUP_REMOVED lines=8> */
.L_x_22392:
        /* <DEDUP_REMOVED lines=8> */
.L_x_22393:
        /* <DEDUP_REMOVED lines=9> */
.L_x_22394:
[----:B------:R-:W-:Y:S05]  /*0d20*/  BSYNC B1 ;  /* 0x0000000000017941 */ /* 0x000fea0003800000 */
.L_x_22390:
[----:B------:R-:W-:-:S13]  /*0d30*/  ISETP.GE.AND P0, PT, R17, R16, PT ;  /* 0x000000101100720c */ /* 0x000fda0003f06270 */
[----:B------:R-:W3:Y:S01]  /*0d40*/  @!P0 LDC.64 R6, c[0x0][0x218] ;  /* 0x00008600ff068b82 */ /* 0x000ee20000000a00 */
[----:B012---:R-:W-:Y:S02]  /*0d50*/  @!P0 IMAD.IADD R5, R0, 0x1, R17 ;  /* 0x0000000100058824 */ /* 0x007fe400078e0211 */
[----:B------:R-:W-:-:S03]  /*0d60*/  @!P0 VIADD R17, R17, 0x80 ;  /* 0x0000008011118836 */ /* 0x000fc60000000000 */
[----:B---3--:R-:W-:-:S05]  /*0d70*/  @!P0 IADD3 R4, P1, R5, R6, RZ ;  /* 0x0000000605048210 */ /* 0x008fca0007f3e0ff */
[----:B------:R-:W-:-:S05]  /*0d80*/  @!P0 IMAD.X R5, RZ, RZ, R7, P1 ;  /* 0x000000ffff058224 */ /* 0x000fca00008e0607 */
[----:B------:R2:W-:Y:S03]  /*0d90*/  @!P0 STG.E.U8 desc[UR6][R4.64], R2 ;  /* 0x0000000204008986 */ /* 0x0005e6000c101106 */
.L_x_22395:
[----:B------:R-:W-:Y:S05]  /*0da0*/  BSYNC B0 ;  /* 0x0000000000007941 */ /* 0x000fea0003800000 */
.L_x_22389:
[----:B------:R-:W-:Y:S05]  /*0db0*/  WARPSYNC.ALL ;  /* 0x0000000000007948 */ /* 0x000fea0003800000 */
[----:B------:R-:W-:-:S13]  /*0dc0*/  ISETP.GE.AND P0, PT, R17, R16, PT ;  /* 0x000000101100720c */ /* 0x000fda0003f06270 */
[----:B------:R-:W-:Y:S05]  /*0dd0*/  @P0 EXIT ;  /* 0x000000000000094d */ /* 0x000fea0003800000 */
[----:B------:R-:W-:Y:S01]  /*0de0*/  IMAD.IADD R0, R0, 0x1, R17 ;  /* 0x0000000100007824 */ /* 0x000fe200078e0211 */
[----:B------:R-:W-:Y:S01]  /*0df0*/  PRMT R3, R14, 0x9910, RZ ;  /* 0x000099100e037816 */ /* 0x000fe200000000ff */
[----:B------:R-:W-:-:S03]  /*0e00*/  ULDC.64 UR4, c[0x0][0x218] ;  /* 0x0000860000047ab9 */ /* 0x000fc60000000a00 */
[----:B--2---:R-:W-:Y:S02]  /*0e10*/  IADD3 R2, P1, R0, UR4, RZ ;  /* 0x0000000400027c10 */ /* 0x004fe4000ff3e0ff */
[----:B------:R-:W-:-:S03]  /*0e20*/  ISETP.NE.AND P0, PT, R3, RZ, PT ;  /* 0x000000ff0300720c */ /* 0x000fc60003f05270 */
[----:B------:R-:W-:Y:S01]  /*0e30*/  IMAD.X R3, RZ, RZ, UR5, P1 ;  /* 0x00000005ff037e24 */ /* 0x000fe200088e06ff */
[----:B01----:R-:W-:-:S05]  /*0e40*/  SEL R5, RZ, 0x1, !P0 ;  /* 0x00000001ff057807 */ /* 0x003fca0004000000 */
[----:B------:R-:W-:Y:S01]  /*0e50*/  STG.E.U8 desc[UR6][R2.64], R5 ;  /* 0x0000000502007986 */ /* 0x000fe2000c101106 */
[----:B------:R-:W-:Y:S05]  /*0e60*/  EXIT ;  /* 0x000000000000794d */ /* 0x000fea0003800000 */
.L_x_22396:
        /* <DEDUP_REMOVED lines=9> */
.L_x_43963:


//--------------------- .text._ZN2at6native29vectorized_elementwise_kernelILi4ENS0_13AUnaryFunctorIssbZZZNS0_22logical_or_kernel_cudaERNS_14TensorIteratorEENKUlvE0_clEvENKUlvE3_clEvEUlssE_EESt5arrayIPcLm2EEEEviT0_T1_ --------------------------
	.section	.text._ZN2at6native29vectorized_elementwise_kernelILi4ENS0_13AUnaryFunctorIssbZZZNS0_22logical_or_kernel_cudaERNS_14TensorIteratorEENKUlvE0_clEvENKUlvE3_clEvEUlssE_EESt5arrayIPcLm2EEEEviT0_T1_,"ax",@progbits
	.align	128
        .global         _ZN2at6native29vectorized_elementwise_kernelILi4ENS0_13AUnaryFunctorIssbZZZNS0_22logical_or_kernel_cudaERNS_14TensorIteratorEENKUlvE0_clEvENKUlvE3_clEvEUlssE_EESt5arrayIPcLm2EEEEviT0_T1_
        .type           _ZN2at6native29vectorized_elementwise_kernelILi4ENS0_13AUnaryFunctorIssbZZZNS0_22logical_or_kernel_cudaERNS_14TensorIteratorEENKUlvE0_clEvENKUlvE3_clEvEUlssE_EESt5arrayIPcLm2EEEEviT0_T1_,@function
        .size           _ZN2at6native29vectorized_elementwise_kernelILi4ENS0_13AUnaryFunctorIssbZZZNS0_22logical_or_kernel_cudaERNS_14TensorIteratorEENKUlvE0_clEvENKUlvE3_clEvEUlssE_EESt5arrayIPcLm2EEEEviT0_T1_,(.L_x_43964 - _ZN2at6native29vectorized_elementwise_kernelILi4ENS0_13AUnaryFunctorIssbZZZNS0_22logical_or_kernel_cudaERNS_14TensorIteratorEENKUlvE0_clEvENKUlvE3_clEvEUlssE_EESt5arrayIPcLm2EEEEviT0_T1_)
        .other          _ZN2at6native29vectorized_elementwise_kernelILi4ENS0_13AUnaryFunctorIssbZZZNS0_22logical_or_kernel_cudaERNS_14TensorIteratorEENKUlvE0_clEvENKUlvE3_clEvEUlssE_EESt5arrayIPcLm2EEEEviT0_T1_,@"STO_CUDA_ENTRY STV_DEFAULT"
_ZN2at6native29vectorized_elementwise_kernelILi4ENS0_13AUnaryFunctorIssbZZZNS0_22logical_or_kernel_cudaERNS_14TensorIteratorEENKUlvE0_clEvENKUlvE3_clEvEUlssE_EESt5arrayIPcLm2EEEEviT0_T1_:
.text._ZN2at6native29vectorized_elementwise_kernelILi4ENS0_13AUnaryFunctorIssbZZZNS0_22logical_or_kernel_cudaERNS_14TensorIteratorEENKUlvE0_clEvENKUlvE3_clEvEUlssE_EESt5arrayIPcLm2EEEEviT0_T1_:
        /* <DEDUP_REMOVED lines=15> */
[C---:B--2---:R-:W-:Y:S02]  /*00f0*/  LOP3.LUT R3, R10.reuse, UR4, RZ, 0xfc, !PT ;  /* 0x000000040a037c12 */ /* 0x044fe4000f8efcff */
[----:B------:R-:W-:Y:S02]  /*0100*/  LOP3.LUT R8, R11, UR4, RZ, 0xfc, !PT ;  /* 0x000000040b087c12 */ /* 0x000fe4000f8efcff */
[----:B------:R-:W-:Y:S02]  /*0110*/  PRMT R9, R3, 0x9910, RZ ;  /* 0x0000991003097816 */ /* 0x000fe400000000ff */
[----:B------:R-:W-:-:S02]  /*0120*/  PRMT R3, R10, 0x7632, R3 ;  /* 0x000076320a037816 */ /* 0x000fc40000000003 */
[----:B------:R-:W-:Y:S02]  /*0130*/  ISETP.NE.AND P2, PT, R9, RZ, PT ;  /* 0x000000ff0900720c */ /* 0x000fe40003f45270 */
[----:B------:R-:W-:Y:S02]  /*0140*/  LOP3.LUT R9, R3, UR4, RZ, 0xfc, !PT ;  /* 0x0000000403097c12 */ /* 0x000fe4000f8efcff */
[----:B---3--:R-:W-:Y:S02]  /*0150*/  PRMT R3, R4, 0x7632, R3 ;  /* 0x0000763204037816 */ /* 0x008fe40000000003 */
[----:B------:R-:W-:Y:S02]  /*0160*/  PRMT R12, R8, 0x9910, RZ ;  /* 0x00009910080c7816 */ /* 0x000fe400000000ff */
[----:B------:R-:W-:Y:S02]  /*0170*/  LOP3.LUT R3, R3, UR4, RZ, 0xfc, !PT ;  /* 0x0000000403037c12 */ /* 0x000fe4000f8efcff */
[----:B------:R-:W-:Y:S01]  /*0180*/  PRMT R8, R11, 0x7632, R8 ;  /* 0x000076320b087816 */ /* 0x000fe20000000008 */
[----:B------:R-:W-:Y:S01]  /*0190*/  IMAD.MOV.U32 R10, RZ, RZ, R12 ;  /* 0x000000ffff0a7224 */ /* 0x000fe200078e000c */
[----:B------:R-:W-:-:S02]  /*01a0*/  PRMT R6, R9, 0x9910, RZ ;  /* 0x0000991009067816 */ /* 0x000fc400000000ff */
[----:B------:R-:W-:Y:S02]  /*01b0*/  PRMT R3, R3, 0x9910, RZ ;  /* 0x0000991003037816 */ /* 0x000fe400000000ff */
[----:B------:R-:W-:Y:S02]  /*01c0*/  LOP3.LUT R8, R8, UR4, RZ, 0xfc, !PT ;  /* 0x0000000408087c12 */ /* 0x000fe4000f8efcff */
[----:B------:R-:W-:Y:S02]  /*01d0*/  LOP3.LUT R4, R4, UR4, RZ, 0xfc, !PT ;  /* 0x0000000404047c12 */ /* 0x000fe4000f8efcff */
[----:B------:R-:W-:Y:S01]  /*01e0*/  ISETP.NE.AND P3, PT, R6, RZ, PT ;  /* 0x000000ff0600720c */ /* 0x000fe20003f65270 */
[----:B------:R-:W-:Y:S01]  /*01f0*/  IMAD.MOV.U32 R6, RZ, RZ, R3 ;  /* 0x000000ffff067224 */ /* 0x000fe200078e0003 */
[----:B------:R-:W-:Y:S02]  /*0200*/  PRMT R7, R8, 0x9910, RZ ;  /* 0x0000991008077816 */ /* 0x000fe400000000ff */
[----:B------:R-:W-:-:S02]  /*0210*/  LOP3.LUT R3, R5, UR4, RZ, 0xfc, !PT ;  /* 0x0000000405037c12 */ /* 0x000fc4000f8efcff */
[----:B------:R-:W-:Y:S02]  /*0220*/  PRMT R4, R4, 0x9910, RZ ;  /* 0x0000991004047816 */ /* 0x000fe400000000ff */
[----:B------:R-:W-:Y:S02]  /*0230*/  PRMT R5, R5, 0x7632, R5 ;  /* 0x0000763205057816 */ /* 0x000fe40000000005 */
[----:B------:R-:W-:Y:S02]  /*0240*/  ISETP.NE.AND P0, PT, R7, RZ, PT ;  /* 0x000000ff0700720c */ /* 0x000fe40003f05270 */
[----:B------:R-:W-:Y:S02]  /*0250*/  ISETP.NE.AND P4, PT, R4, RZ, PT ;  /* 0x000000ff0400720c */ /* 0x000fe40003f85270 */
[----:B------:R-:W-:Y:S02]  /*0260*/  ISETP.NE.AND P5, PT, R6, RZ, PT ;  /* 0x000000ff0600720c */ /* 0x000fe40003fa5270 */
[----:B------:R-:W-:Y:S01]  /*0270*/  LOP3.LUT R7, R5, UR4, RZ, 0xfc, !PT ;  /* 0x0000000405077c12 */ /* 0x000fe2000f8efcff */
[----:B------:R-:W-:Y:S01]  /*0280*/  ULDC.64 UR4, c[0x0][0x218] ;  /* 0x0000860000047ab9 */ /* 0x000fe20000000a00 */
[----:B------:R-:W-:-:S02]  /*0290*/  SEL R5, RZ, 0x1, !P4 ;  /* 0x00000001ff057807 */ /* 0x000fc40006000000 */
[----:B------:R-:W-:Y:S02]  /*02a0*/  SEL R6, RZ, 0x1, !P5 ;  /* 0x00000001ff067807 */ /* 0x000fe40006800000 */
[----:B------:R-:W-:Y:S02]  /*02b0*/  PRMT R7, R7, 0x9910, RZ ;  /* 0x0000991007077816 */ /* 0x000fe400000000ff */
[----:B------:R-:W-:Y:S02]  /*02c0*/  PRMT R8, R3, 0x9910, RZ ;  /* 0x0000991003087816 */ /* 0x000fe400000000ff */
[----:B------:R-:W-:Y:S02]  /*02d0*/  SEL R3, RZ, 0x1, !P2 ;  /* 0x00000001ff037807 */ /* 0x000fe40005000000 */
[----:B------:R-:W-:Y:S02]  /*02e0*/  SEL R4, RZ, 0x1, !P3 ;  /* 0x00000001ff047807 */ /* 0x000fe40005800000 */
[----:B------:R-:W-:Y:S01]  /*02f0*/  PRMT R6, R6, 0x7604, R5 ;  /* 0x0000760406067816 */ /* 0x000fe20000000005 */
[----:B------:R-:W-:Y:S01]  /*0300*/  IMAD.MOV.U32 R5, RZ, RZ, R7 ;  /* 0x000000ffff057224 */ /* 0x000fe200078e0007 */
[----:B------:R-:W-:-:S02]  /*0310*/  ISETP.NE.AND P1, PT, R10, RZ, PT ;  /* 0x000000ff0a00720c */ /* 0x000fc40003f25270 */
[----:B------:R-:W-:Y:S02]  /*0320*/  ISETP.NE.AND P2, PT, R8, RZ, PT ;  /* 0x000000ff0800720c */ /* 0x000fe40003f45270 */
[----:B------:R-:W-:Y:S02]  /*0330*/  PRMT R9, R4, 0x7604, R3 ;  /* 0x0000760404097816 */ /* 0x000fe40000000003 */
[----:B------:R-:W-:Y:S02]  /*0340*/  IADD3 R4, P3, R0, UR4, RZ ;  /* 0x0000000400047c10 */ /* 0x000fe4000ff7e0ff */
[----:B------:R-:W-:Y:S02]  /*0350*/  SEL R0, RZ, 0x1, !P1 ;  /* 0x00000001ff007807 */ /* 0x000fe40004800000 */
[----:B------:R-:W-:Y:S02]  /*0360*/  SEL R3, RZ, 0x1, !P2 ;  /* 0x00000001ff037807 */ /* 0x000fe40005000000 */
[----:B------:R-:W-:Y:S01]  /*0370*/  ISETP.NE.AND P1, PT, R5, RZ, PT ;  /* 0x000000ff0500720c */ /* 0x000fe20003f25270 */
[----:B------:R-:W-:Y:S01]  /*0380*/  IMAD.X R5, RZ, RZ, UR5, P3 ;  /* 0x00000005ff057e24 */ /* 0x000fe200098e06ff */
        /* <DEDUP_REMOVED lines=10> */
.L_x_22397:
        /* <DEDUP_REMOVED lines=89> */
.L_x_22399:
[----:B------:R-:W-:Y:S05]  /*09c0*/  BSYNC B0 ;  /* 0x0000000000007941 */ /* 0x000fea0003800000 */
.L_x_22398:
        /* <DEDUP_REMOVED lines=24> */
.L_x_22402:
        /* <DEDUP_REMOVED lines=8> */
.L_x_22403:
        /* <DEDUP_REMOVED lines=8> */
.L_x_22404:
        /* <DEDUP_REMOVED lines=9> */
.L_x_22405:
[----:B------:R-:W-:Y:S05]  /*0ce0*/  BSYNC B1 ;  /* 0x0000000000017941 */ /* 0x000fea0003800000 */
.L_x_22401:
[----:B------:R-:W-:-:S13]  /*0cf0*/  ISETP.GE.AND P0, PT, R17, R16, PT ;  /* 0x000000101100720c */ /* 0x000fda0003f06270 */
[----:B------:R-:W3:Y:S01]  /*0d00*/  @!P0 LDC.64 R6, c[0x0][0x218] ;  /* 0x00008600ff068b82 */ /* 0x000ee20000000a00 */
[----:B012---:R-:W-:Y:S02]  /*0d10*/  @!P0 IMAD.IADD R5, R0, 0x1, R17 ;  /* 0x0000000100058824 */ /* 0x007fe400078e0211 */
[----:B------:R-:W-:-:S03]  /*0d20*/  @!P0 VIADD R17, R17, 0x80 ;  /* 0x0000008011118836 */ /* 0x000fc60000000000 */
[----:B---3--:R-:W-:-:S05]  /*0d30*/  @!P0 IADD3 R4, P1, R5, R6, RZ ;  /* 0x0000000605048210 */ /* 0x008fca0007f3e0ff */
[----:B------:R-:W-:-:S05]  /*0d40*/  @!P0 IMAD.X R5, RZ, RZ, R7, P1 ;  /* 0x000000ffff058224 */ /* 0x000fca00008e0607 */
[----:B------:R2:W-:Y:S03]  /*0d50*/  @!P0 STG.E.U8 desc[UR6][R4.64], R2 ;  /* 0x0000000204008986 */ /* 0x0005e6000c101106 */
.L_x_22406:
[----:B------:R-:W-:Y:S05]  /*0d60*/  BSYNC B0 ;  /* 0x0000000000007941 */ /* 0x000fea0003800000 */
.L_x_22400:
        /* <DEDUP_REMOVED lines=12> */
.L_x_22407:
        /* <DEDUP_REMOVED lines=13> */
.L_x_43964:


//--------------------- .text._ZN2at6native29vectorized_elementwise_kernelILi8ENS0_13AUnaryFunctorIssbZZZNS0_22logical_or_kernel_cudaERNS_14TensorIteratorEENKUlvE0_clEvENKUlvE3_clEvEUlssE_EESt5arrayIPcLm2EEEEviT0_T1_ --------------------------
	.section	.text._ZN2at6native29vectorized_elementwise_kernelILi8ENS0_13AUnaryFunctorIssbZZZNS0_22logical_or_kernel_cudaERNS_14TensorIteratorEENKUlvE0_clEvENKUlvE3_clEvEUlssE_EESt5arrayIPcLm2EEEEviT0_T1_,"ax",@progbits
	.align	128
        .global         _ZN2at6native29vectorized_elementwise_kernelILi8ENS0_13AUnaryFunctorIssbZZZNS0_22logical_or_kernel_cudaERNS_14TensorIteratorEENKUlvE0_clEvENKUlvE3_clEvEUlssE_EESt5arrayIPcLm2EEEEviT0_T1_
        .type           _ZN2at6native29vectorized_elementwise_kernelILi8ENS0_13AUnaryFunctorIssbZZZNS0_22logical_or_kernel_cudaERNS_14TensorIteratorEENKUlvE0_clEvENKUlvE3_clEvEUlssE_EESt5arrayIPcLm2EEEEviT0_T1_,@function
        .size           _ZN2at6native29vectorized_elementwise_kernelILi8ENS0_13AUnaryFunctorIssbZZZNS0_22logical_or_kernel_cudaERNS_14TensorIteratorEENKUlvE0_clEvENKUlvE3_clEvEUlssE_EESt5arrayIPcLm2EEEEviT0_T1_,(.L_x_43965 - _ZN2at6native29vectorized_elementwise_kernelILi8ENS0_13AUnaryFunctorIssbZZZNS0_22logical_or_kernel_cudaERNS_14TensorIteratorEENKUlvE0_clEvENKUlvE3_clEvEUlssE_EESt5arrayIPcLm2EEEEviT0_T1_)
        .other          _ZN2at6native29vectorized_elementwise_kernelILi8ENS0_13AUnaryFunctorIssbZZZNS0_22logical_or_kernel_cudaERNS_14TensorIteratorEENKUlvE0_clEvENKUlvE3_clEvEUlssE_EESt5arrayIPcLm2EEEEviT0_T1_,@"STO_CUDA_ENTRY STV_DEFAULT"
_ZN2at6native29vectorized_elementwise_kernelILi8ENS0_13AUnaryFunctorIssbZZZNS0_22logical_or_kernel_cudaERNS_14TensorIteratorEENKUlvE0_clEvENKUlvE3_clEvEUlssE_EESt5arrayIPcLm2EEEEviT0_T1_:
.text._ZN2at6native29vectorized_elementwise_kernelILi8ENS0_13AUnaryFunctorIssbZZZNS0_22logical_or_kernel_cudaERNS_14TensorIteratorEENKUlvE0_clEvENKUlvE3_clEvEUlssE_EESt5arrayIPcLm2EEEEviT0_T1_:
        /* <DEDUP_REMOVED lines=12> */
[----:B0-----:R-:W-:-:S06]  /*00c0*/  IMAD.WIDE.U32 R4, R2, 0x10, R4 ;  /* 0x0000001002047825 */ /* 0x001fcc00078e0004 */
[----:B------:R-:W2:Y:S02]  /*00d0*/  LDG.E.128 R4, desc[UR6][R4.64] ;  /* 0x0000000604047981 */ /* 0x000ea4000c1e1d00 */
[----:B--2---:R-:W-:Y:S02]  /*00e0*/  LOP3.LUT R10, R5, UR4, RZ, 0xfc, !PT ;  /* 0x00000004050a7c12 */ /* 0x004fe4000f8efcff */
[C---:B------:R-:W-:Y:S02]  /*00f0*/  LOP3.LUT R9, R4.reuse, UR4, RZ, 0xfc, !PT ;  /* 0x0000000404097c12 */ /* 0x040fe4000f8efcff */
[----:B------:R-:W-:Y:S02]  /*0100*/  PRMT R3, R4, 0x7632, R3 ;  /* 0x0000763204037816 */ /* 0x000fe40000000003 */
[----:B------:R-:W-:Y:S02]  /*0110*/  PRMT R4, R10, 0x9910, RZ ;  /* 0x000099100a047816 */ /* 0x000fe400000000ff */
[----:B------:R-:W-:-:S02]  /*0120*/  LOP3.LUT R10, R6, UR4, RZ, 0xfc, !PT ;  /* 0x00000004060a7c12 */ /* 0x000fc4000f8efcff */
[----:B------:R-:W-:Y:S02]  /*0130*/  PRMT R11, R9, 0x9910, RZ ;  /* 0x00009910090b7816 */ /* 0x000fe400000000ff */
[----:B------:R-:W-:Y:S02]  /*0140*/  PRMT R10, R10, 0x9910, RZ ;  /* 0x000099100a0a7816 */ /* 0x000fe400000000ff */
[----:B------:R-:W-:Y:S02]  /*0150*/  PRMT R8, R5, 0x7632, R8 ;  /* 0x0000763205087816 */ /* 0x000fe40000000008 */
[----:B------:R-:W-:Y:S02]  /*0160*/  PRMT R9, R6, 0x7632, R9 ;  /* 0x0000763206097816 */ /* 0x000fe40000000009 */
[----:B------:R-:W-:Y:S02]  /*0170*/  PRMT R6, R7, 0x7632, R6 ;  /* 0x0000763207067816 */ /* 0x000fe40000000006 */
[----:B------:R-:W-:Y:S01]  /*0180*/  ISETP.NE.AND P0, PT, R4, RZ, PT ;  /* 0x000000ff0400720c */ /* 0x000fe20003f05270 */
[----:B------:R-:W-:Y:S01]  /*0190*/  IMAD.MOV.U32 R4, RZ, RZ, R10 ;  /* 0x000000ffff047224 */ /* 0x000fe200078e000a */
[----:B------:R-:W-:-:S02]  /*01a0*/  LOP3.LUT R8, R8, UR4, RZ, 0xfc, !PT ;  /* 0x0000000408087c12 */ /* 0x000fc4000f8efcff */
[----:B------:R-:W-:Y:S02]  /*01b0*/  LOP3.LUT R6, R6, UR4, RZ, 0xfc, !PT ;  /* 0x0000000406067c12 */ /* 0x000fe4000f8efcff */
[----:B------:R-:W-:Y:S02]  /*01c0*/  LOP3.LUT R3, R3, UR4, RZ, 0xfc, !PT ;  /* 0x0000000403037c12 */ /* 0x000fe4000f8efcff */
[----:B------:R-:W-:Y:S02]  /*01d0*/  ISETP.NE.AND P1, PT, R4, RZ, PT ;  /* 0x000000ff0400720c */ /* 0x000fe40003f25270 */
[----:B------:R-:W-:Y:S02]  /*01e0*/  PRMT R4, R8, 0x9910, RZ ;  /* 0x0000991008047816 */ /* 0x000fe400000000ff */
[----:B------:R-:W-:Y:S02]  /*01f0*/  PRMT R6, R6, 0x9910, RZ ;  /* 0x0000991006067816 */ /* 0x000fe400000000ff */
[----:B------:R-:W-:-:S02]  /*0200*/  LOP3.LUT R7, R7, UR4, RZ, 0xfc, !PT ;  /* 0x0000000407077c12 */ /* 0x000fc4000f8efcff */
[----:B------:R-:W-:Y:S02]  /*0210*/  PRMT R3, R3, 0x9910, RZ ;  /* 0x0000991003037816 */ /* 0x000fe400000000ff */
[----:B------:R-:W-:Y:S01]  /*0220*/  LOP3.LUT R9, R9, UR4, RZ, 0xfc, !PT ;  /* 0x0000000409097c12 */ /* 0x000fe2000f8efcff */
[----:B------:R-:W-:Y:S01]  /*0230*/  ULDC.64 UR4, c[0x0][0x218] ;  /* 0x0000860000047ab9 */ /* 0x000fe20000000a00 */
[----:B------:R-:W-:Y:S02]  /*0240*/  ISETP.NE.AND P4, PT, R4, RZ, PT ;  /* 0x000000ff0400720c */ /* 0x000fe40003f85270 */
[----:B------:R-:W-:Y:S01]  /*0250*/  IADD3 R4, P5, R0, UR4, RZ ;  /* 0x0000000400047c10 */ /* 0x000fe2000ffbe0ff */
[----:B------:R-:W-:Y:S01]  /*0260*/  IMAD.MOV.U32 R0, RZ, RZ, R6 ;  /* 0x000000ffff007224 */ /* 0x000fe200078e0006 */
[----:B------:R-:W-:Y:S02]  /*0270*/  ISETP.NE.AND P6, PT, R11, RZ, PT ;  /* 0x000000ff0b00720c */ /* 0x000fe40003fc5270 */
[----:B------:R-:W-:-:S02]  /*0280*/  ISETP.NE.AND P3, PT, R3, RZ, PT ;  /* 0x000000ff0300720c */ /* 0x000fc40003f65270 */
[----:B------:R-:W-:Y:S02]  /*0290*/  PRMT R3, R9, 0x9910, RZ ;  /* 0x0000991009037816 */ /* 0x000fe400000000ff */
[----:B------:R-:W-:Y:S02]  /*02a0*/  SEL R10, RZ, 0x1, !P6 ;  /* 0x00000001ff0a7807 */ /* 0x000fe40007000000 */
[----:B------:R-:W-:Y:S02]  /*02b0*/  SEL R8, RZ, 0x1, !P0 ;  /* 0x00000001ff087807 */ /* 0x000fe40004000000 */
[----:B------:R-:W-:Y:S02]  /*02c0*/  ISETP.NE.AND P6, PT, R3, RZ, PT ;  /* 0x000000ff0300720c */ /* 0x000fe40003fc5270 */
[----:B------:R-:W-:Y:S02]  /*02d0*/  ISETP.NE.AND P0, PT, R0, RZ, PT ;  /* 0x000000ff0000720c */ /* 0x000fe40003f05270 */
[----:B------:R-:W-:-:S02]  /*02e0*/  PRMT R5, R7, 0x9910, RZ ;  /* 0x0000991007057816 */ /* 0x000fc400000000ff */
[----:B------:R-:W-:Y:S02]  /*02f0*/  SEL R11, RZ, 0xffffffff, !P3 ;  /* 0xffffffffff0b7807 */ /* 0x000fe40005800000 */
[----:B------:R-:W-:Y:S02]  /*0300*/  SEL R9, RZ, 0xffffffff, !P4 ;  /* 0xffffffffff097807 */ /* 0x000fe40006000000 */
[----:B------:R-:W-:Y:S01]  /*0310*/  SEL R7, RZ, 0xffffffff, !P6 ;  /* 0xffffffffff077807 */ /* 0x000fe20007000000 */
[----:B------:R-:W-:Y:S01]  /*0320*/  IMAD.SHL.U32 R15, R11, 0x100, RZ ;  /* 0x000001000b0f7824 */ /* 0x000fe200078e00ff */
[----:B------:R-:W-:Y:S01]  /*0330*/  SEL R3, RZ, 0xffffffff, !P0 ;  /* 0xffffffffff037807 */ /* 0x000fe20004000000 */
[----:B------:R-:W-:Y:S01]  /*0340*/  IMAD.SHL.U32 R13, R9, 0x100, RZ ;  /* 0x00000100090d7824 */ /* 0x000fe200078e00ff */
[----:B------:R-:W-:Y:S01]  /*0350*/  ISETP.NE.AND P2, PT, R5, RZ, PT ;  /* 0x000000ff0500720c */ /* 0x000fe20003f45270 */
        /* <DEDUP_REMOVED lines=14> */
.L_x_22408:
        /* <DEDUP_REMOVED lines=89> */
.L_x_22410:
[----:B------:R-:W-:Y:S05]  /*09d0*/  BSYNC B0 ;  /* 0x0000000000007941 */ /* 0x000fea0003800000 */
.L_x_22409:
        /* <DEDUP_REMOVED lines=24> */
.L_x_22413:
        /* <DEDUP_REMOVED lines=8> */
.L_x_22414:
        /* <DEDUP_REMOVED lines=8> */
.L_x_22415:
        /* <DEDUP_REMOVED lines=9> */
.L_x_22416:
[----:B------:R-:W-:Y:S05]  /*0cf0*/  BSYNC B1 ;  /* 0x0000000000017941 */ /* 0x000fea0003800000 */
.L_x_22412:
[----:B------:R-:W-:-:S13]  /*0d00*/  ISETP.GE.AND P0, PT, R17, R16, PT ;  /* 0x000000101100720c */ /* 0x000fda0003f06270 */
[----:B------:R-:W3:Y:S01]  /*0d10*/  @!P0 LDC.64 R6, c[0x0][0x218] ;  /* 0x00008600ff068b82 */ /* 0x000ee20000000a00 */
[----:B012---:R-:W-:Y:S02]  /*0d20*/  @!P0 IMAD.IADD R5, R0, 0x1, R17 ;  /* 0x0000000100058824 */ /* 0x007fe400078e0211 */
[----:B------:R-:W-:-:S03]  /*0d30*/  @!P0 VIADD R17, R17, 0x80 ;  /* 0x0000008011118836 */ /* 0x000fc60000000000 */
[----:B---3--:R-:W-:-:S05]  /*0d40*/  @!P0 IADD3 R4, P1, R5, R6, RZ ;  /* 0x0000000605048210 */ /* 0x008fca0007f3e0ff */
[----:B------:R-:W-:-:S05]  /*0d50*/  @!P0 IMAD.X R5, RZ, RZ, R7, P1 ;  /* 0x000000ffff058224 */ /* 0x000fca00008e0607 */
[----:B------:R2:W-:Y:S03]  /*0d60*/  @!P0 STG.E.U8 desc[UR6][R4.64], R2 ;  /* 0x0000000204008986 */ /* 0x0005e6000c101106 */
.L_x_22417:
[----:B------:R-:W-:Y:S05]  /*0d70*/  BSYNC B0 ;  /* 0x0000000000007941 */ /* 0x000fea0003800000 */
.L_x_22411:
        /* <DEDUP_REMOVED lines=12> */
.L_x_22418:
        /* <DEDUP_REMOVED lines=12> */
.L_x_43965:


//--------------------- .text._ZN2at6native18elementwise_kernelILi128ELi4EZNS0_15gpu_kernel_implINS0_13BinaryFunctorIssbZZZNS0_22logical_or_kernel_cudaERNS_14TensorIteratorEENKUlvE0_clEvENKUlvE3_clEvEUlssE_EEEEvRNS_18TensorIteratorBaseERKT_EUliE_EEviT1_ --------------------------
	.section	.text._ZN2at6native18elementwise_kernelILi128ELi4EZNS0_15gpu_kernel_implINS0_13BinaryFunctorIssbZZZNS0_22logical_or_kernel_cudaERNS_14TensorIteratorEENKUlvE0_clEvENKUlvE3_clEvEUlssE_EEEEvRNS_18TensorIteratorBaseERKT_EUliE_EEviT1_,"ax",@progbits
	.align	128
        .global         _ZN2at6native18elementwise_kernelILi128ELi4EZNS0_15gpu_kernel_implINS0_13BinaryFunctorIssbZZZNS0_22logical_or_kernel_cudaERNS_14TensorIteratorEENKUlvE0_clEvENKUlvE3_clEvEUlssE_EEEEvRNS_18TensorIteratorBaseERKT_EUliE_EEviT1_
        .type           _ZN2at6native18elementwise_kernelILi128ELi4EZNS0_15gpu_kernel_implINS0_13BinaryFunctorIssbZZZNS0_22logical_or_kernel_cudaERNS_14TensorIteratorEENKUlvE0_clEvENKUlvE3_clEvEUlssE_EEEEvRNS_18TensorIteratorBaseERKT_EUliE_EEviT1_,@function
        .size           _ZN2at6native18elementwise_kernelILi128ELi4EZNS0_15gpu_kernel_implINS0_13BinaryFunctorIssbZZZNS0_22logical_or_kernel_cudaERNS_14TensorIteratorEENKUlvE0_clEvENKUlvE3_clEvEUlssE_EEEEvRNS_18TensorIteratorBaseERKT_EUliE_EEviT1_,(.L_x_43966 - _ZN2at6native18elementwise_kernelILi128ELi4EZNS0_15gpu_kernel_implINS0_13BinaryFunctorIssbZZZNS0_22logical_or_kernel_cudaERNS_14TensorIteratorEENKUlvE0_clEvENKUlvE3_clEvEUlssE_EEEEvRNS_18TensorIteratorBaseERKT_EUliE_EEviT1_)
        .other          _ZN2at6native18elementwise_kernelILi128ELi4EZNS0_15gpu_kernel_implINS0_13BinaryFunctorIssbZZZNS0_22logical_or_kernel_cudaERNS_14TensorIteratorEENKUlvE0_clEvENKUlvE3_clEvEUlssE_EEEEvRNS_18TensorIteratorBaseERKT_EUliE_EEviT1_,@"STO_CUDA_ENTRY STV_DEFAULT"
_ZN2at6native18elementwise_kernelILi128ELi4EZNS0_15gpu_kernel_implINS0_13BinaryFunctorIssbZZZNS0_22logical_or_kernel_cudaERNS_14TensorIteratorEENKUlvE0_clEvENKUlvE3_clEvEUlssE_EEEEvRNS_18TensorIteratorBaseERKT_EUliE_EEviT1_:
.text._ZN2at6native18elementwise_kernelILi128ELi4EZNS0_15gpu_kernel_implINS0_13BinaryFunctorIssbZZZNS0_22logical_or_kernel_cudaERNS_14TensorIteratorEENKUlvE0_clEvENKUlvE3_clEvEUlssE_EEEEvRNS_18TensorIteratorBaseERKT_EUliE_EEviT1_:
        /* <DEDUP_REMOVED lines=365> */
.L_x_22421:
        /* <DEDUP_REMOVED lines=20> */
.L_x_22425:
[----:B------:R0:W5:Y:S01]  /*1810*/  LDG.E.U8 R19, desc[UR36][R2.64] ;  /* 0x0000002402137981 */ /* 0x000162000c1e1100 */
[----:B------:R-:W-:Y:S05]  /*1820*/  BRA `(.L_x_22427) ;  /* 0x0000000c00547947 */ /* 0x000fea0003800000 */
.L_x_22424:
        /* <DEDUP_REMOVED lines=8> */
.L_x_22429:
[----:B------:R0:W5:Y:S01]  /*18b0*/  LDG.E.U16 R19, desc[UR36][R2.64] ;  /* 0x0000002402137981 */ /* 0x000162000c1e1500 */
[----:B------:R-:W-:Y:S05]  /*18c0*/  BRA `(.L_x_22427) ;  /* 0x0000000c002c7947 */ /* 0x000fea0003800000 */
.L_x_22428:
[----:B------:R0:W5:Y:S01]  /*18d0*/  LDG.E.U16 R19, desc[UR36][R2.64] ;  /* 0x0000002402137981 */ /* 0x000162000c1e1500 */
[----:B------:R-:W-:Y:S05]  /*18e0*/  BRA `(.L_x_22427) ;  /* 0x0000000c00247947 */ /* 0x000fea0003800000 */
.L_x_22423:
        /* <DEDUP_REMOVED lines=9> */
.L_x_22431:
[----:B------:R-:W2:Y:S02]  /*1980*/  LDG.E.U16 R0, desc[UR36][R2.64] ;  /* 0x0000002402007981 */ /* 0x000ea4000c1e1500 */
[----:B--2---:R-:W-:-:S06]  /*1990*/  HADD2.F32 R0, -RZ, R0.H0_H0 ;  /* 0x20000000ff007230 */ /* 0x004fcc0000004100 */
[----:B------:R-:W0:Y:S02]  /*19a0*/  F2I.FTZ.TRUNC.NTZ R0, R0 ;  /* 0x0000000000007305 */ /* 0x000e24000021f100 */
[----:B0-----:R-:W-:Y:S01]  /*19b0*/  PRMT R19, R0, 0x7610, R19 ;  /* 0x0000761000137816 */ /* 0x001fe20000000013 */
[----:B------:R-:W-:Y:S06]  /*19c0*/  BRA `(.L_x_22427) ;  /* 0x0000000800ec7947 */ /* 0x000fec0003800000 */
.L_x_22430:
        /* <DEDUP_REMOVED lines=9> */
.L_x_22433:
[----:B------:R-:W2:Y:S02]  /*1a60*/  LDG.E.U16 R2, desc[UR36][R2.64] ;  /* 0x0000002402027981 */ /* 0x000ea4000c1e1500 */
[----:B--2---:R-:W-:-:S06]  /*1a70*/  HADD2.F32 R0, -RZ, R2.H0_H0 ;  /* 0x20000002ff007230 */ /* 0x004fcc0000004100 */
[----:B------:R-:W0:Y:S02]  /*1a80*/  F2I.FTZ.TRUNC.NTZ R0, R0 ;  /* 0x0000000000007305 */ /* 0x000e24000021f100 */
[----:B0-----:R-:W-:Y:S01]  /*1a90*/  PRMT R19, R0, 0x7610, R19 ;  /* 0x0000761000137816 */ /* 0x001fe20000000013 */
[----:B------:R-:W-:Y:S06]  /*1aa0*/  BRA `(.L_x_22427) ;  /* 0x0000000800b47947 */ /* 0x000fec0003800000 */
.L_x_22432:
[----:B------:R-:W2:Y:S02]  /*1ab0*/  LDG.E.64 R2, desc[UR36][R2.64] ;  /* 0x0000002402027981 */ /* 0x000ea4000c1e1b00 */
[----:B--2---:R0:W1:Y:S01]  /*1ac0*/  F2I.F64.TRUNC R19, R2 ;  /* 0x0000000200137311 */ /* 0x004062000030d100 */
[----:B------:R-:W-:Y:S05]  /*1ad0*/  BRA `(.L_x_22427) ;  /* 0x0000000800a87947 */ /* 0x000fea0003800000 */
.L_x_22422:
        /* <DEDUP_REMOVED lines=12> */
.L_x_22436:
[----:B------:R-:W2:Y:S02]  /*1ba0*/  LDG.E.64 R2, desc[UR36][R2.64] ;  /* 0x0000002402027981 */ /* 0x000ea4000c1e1b00 */
[----:B--2---:R3:W4:Y:S01]  /*1bb0*/  F2I.F64.TRUNC R19, R2 ;  /* 0x0000000200137311 */ /* 0x004722000030d100 */
[----:B------:R-:W-:Y:S05]  /*1bc0*/  BRA `(.L_x_22427) ;  /* 0x00000008006c7947 */ /* 0x000fea0003800000 */
.L_x_22435:
        /* <DEDUP_REMOVED lines=28> */
.L_x_22438:
        /* <DEDUP_REMOVED lines=15> */
.L_x_22437:
[----:B------:R-:W2:Y:S02]  /*1e80*/  LDG.E.U16 R0, desc[UR36][R2.64] ;  /* 0x0000002402007981 */ /* 0x000ea4000c1e1500 */
[----:B--2---:R-:W-:-:S06]  /*1e90*/  IMAD.U32 R0, R0, 0x10000, RZ ;  /* 0x0001000000007824 */ /* 0x004fcc00078e00ff */
[----:B------:R-:W0:Y:S02]  /*1ea0*/  F2I.FTZ.TRUNC.NTZ R0, R0 ;  /* 0x0000000000007305 */ /* 0x000e24000021f100 */
[----:B0-----:R-:W-:Y:S01]  /*1eb0*/  PRMT R19, R0, 0x7610, R19 ;  /* 0x0000761000137816 */ /* 0x001fe20000000013 */
[----:B------:R-:W-:Y:S06]  /*1ec0*/  BRA `(.L_x_22427) ;  /* 0x0000000400ac7947 */ /* 0x000fec0003800000 */
.L_x_22434:
        /* <DEDUP_REMOVED lines=10> */
.L_x_22441:
        /* <DEDUP_REMOVED lines=21> */
.L_x_22445:
[----:B------:R-:W-:Y:S05]  /*20c0*/  BSYNC B1 ;  /* 0x0000000000017941 */ /* 0x000fea0003800000 */
.L_x_22444:
[----:B------:R-:W-:Y:S01]  /*20d0*/  LEA R3, R0, 0x3b800000, 0x17 ;  /* 0x3b80000000037811 */ /* 0x000fe200078eb8ff */
[----:B------:R-:W-:-:S05]  /*20e0*/  IMAD.SHL.U32 R0, R2, 0x100000, RZ ;  /* 0x0010000002007824 */ /* 0x000fca00078e00ff */
[----:B------:R-:W-:-:S07]  /*20f0*/  LOP3.LUT R0, R3, R0, R4, 0xfe, !PT ;  /* 0x0000000003007212 */ /* 0x000fce00078efe04 */
.L_x_22443:
[----:B------:R-:W-:Y:S05]  /*2100*/  BSYNC B0 ;  /* 0x0000000000007941 */ /* 0x000fea0003800000 */
.L_x_22442:
[----:B------:R-:W0:Y:S02]  /*2110*/  F2I.FTZ.TRUNC.NTZ R0, R0 ;  /* 0x0000000000007305 */ /* 0x000e24000021f100 */
[----:B0-----:R-:W-:Y:S01]  /*2120*/  PRMT R19, R0, 0x7610, R19 ;  /* 0x0000761000137816 */ /* 0x001fe20000000013 */
[----:B------:R-:W-:Y:S06]  /*2130*/  BRA `(.L_x_22427) ;  /* 0x0000000400107947 */ /* 0x000fec0003800000 */
.L_x_22440:
        /* <DEDUP_REMOVED lines=21> */
.L_x_22449:
[----:B------:R-:W-:Y:S05]  /*2290*/  BSYNC B1 ;  /* 0x0000000000017941 */ /* 0x000fea0003800000 */
.L_x_22448:
[----:B------:R-:W-:Y:S01]  /*22a0*/  LEA R3, R0, 0x37800000, 0x17 ;  /* 0x3780000000037811 */ /* 0x000fe200078eb8ff */
[----:B------:R-:W-:-:S05]  /*22b0*/  IMAD.SHL.U32 R0, R2, 0x200000, RZ ;  /* 0x0020000002007824 */ /* 0x000fca00078e00ff */
[----:B------:R-:W-:-:S07]  /*22c0*/  LOP3.LUT R0, R3, R0, R4, 0xfe, !PT ;  /* 0x0000000003007212 */ /* 0x000fce00078efe04 */
.L_x_22447:
[----:B------:R-:W-:Y:S05]  /*22d0*/  BSYNC B0 ;  /* 0x0000000000007941 */ /* 0x000fea0003800000 */
.L_x_22446:
[----:B------:R-:W0:Y:S02]  /*22e0*/  F2I.FTZ.TRUNC.NTZ R0, R0 ;  /* 0x0000000000007305 */ /* 0x000e24000021f100 */
[----:B0-----:R-:W-:Y:S01]  /*22f0*/  PRMT R19, R0, 0x7610, R19 ;  /* 0x0000761000137816 */ /* 0x001fe20000000013 */
[----:B------:R-:W-:Y:S06]  /*2300*/  BRA `(.L_x_22427) ;  /* 0x00000000009c7947 */ /* 0x000fec0003800000 */
.L_x_22439:
        /* <DEDUP_REMOVED lines=14> */
.L_x_22453:
[----:B------:R-:W-:Y:S05]  /*23f0*/  BSYNC B0 ;  /* 0x0000000000007941 */ /* 0x000fea0003800000 */
.L_x_22452:
[----:B------:R-:W0:Y:S02]  /*2400*/  F2I.FTZ.TRUNC.NTZ R0, R0 ;  /* 0x0000000000007305 */ /* 0x000e24000021f100 */
[----:B0-----:R-:W-:Y:S01]  /*2410*/  PRMT R19, R0, 0x7610, R19 ;  /* 0x0000761000137816 */ /* 0x001fe20000000013 */
[----:B------:R-:W-:Y:S06]  /*2420*/  BRA `(.L_x_22427) ;  /* 0x0000000000547947 */ /* 0x000fec0003800000 */
.L_x_22426:
        /* <DEDUP_REMOVED lines=16> */
.L_x_22454:
[----:B------:R-:W-:Y:S01]  /*2530*/  PRMT R19, RZ, 0x7610, R19 ;  /* 0x00007610ff137816 */ /* 0x000fe20000000013 */
[----:B------:R-:W-:Y:S06]  /*2540*/  BRA `(.L_x_22427) ;  /* 0x00000000000c7947 */ /* 0x000fec0003800000 */
.L_x_22451:
[----:B------:R2:W5:Y:S01]  /*2550*/  LDG.E.U16 R19, desc[UR36][R2.64] ;  /* 0x0000002402137981 */ /* 0x000562000c1e1500 */
[----:B------:R-:W-:Y:S05]  /*2560*/  BRA `(.L_x_22427) ;  /* 0x0000000000047947 */ /* 0x000fea0003800000 */
.L_x_22450:
[----:B------:R1:W5:Y:S02]  /*2570*/  LDG.E.U16 R19, desc[UR36][R2.64] ;  /* 0x0000002402137981 */ /* 0x000364000c1e1500 */
.L_x_22427:
        /* <DEDUP_REMOVED lines=17> */
.L_x_22458:
[----:B------:R3:W5:Y:S01]  /*2690*/  LDG.E.U8 R0, desc[UR36][R2.64] ;  /* 0x0000002402007981 */ /* 0x000762000c1e1100 */
[----:B------:R-:W-:Y:S05]  /*26a0*/  BRA `(.L_x_22460) ;  /* 0x0000000c00547947 */ /* 0x000fea0003800000 */
.L_x_22457:
        /* <DEDUP_REMOVED lines=8> */
.L_x_22462:
[----:B------:R1:W5:Y:S01]  /*2730*/  LDG.E.U16 R0, desc[UR36][R2.64] ;  /* 0x0000002402007981 */ /* 0x000362000c1e1500 */
[----:B------:R-:W-:Y:S05]  /*2740*/  BRA `(.L_x_22460) ;  /* 0x0000000c002c7947 */ /* 0x000fea0003800000 */
.L_x_22461:
[----:B------:R2:W5:Y:S01]  /*2750*/  LDG.E.U16 R0, desc[UR36][R2.64] ;  /* 0x0000002402007981 */ /* 0x000562000c1e1500 */
[----:B------:R-:W-:Y:S05]  /*2760*/  BRA `(.L_x_22460) ;  /* 0x0000000c00247947 */ /* 0x000fea0003800000 */
.L_x_22456:
        /* <DEDUP_REMOVED lines=9> */
.L_x_22464:
[----:B------:R-:W2:Y:S02]  /*2800*/  LDG.E.U16 R4, desc[UR36][R2.64] ;  /* 0x0000002402047981 */ /* 0x000ea4000c1e1500 */
[----:B--2---:R-:W-:-:S06]  /*2810*/  HADD2.F32 R4, -RZ, R4.H0_H0 ;  /* 0x20000004ff047230 */ /* 0x004fcc0000004100 */
[----:B------:R-:W0:Y:S02]  /*2820*/  F2I.FTZ.TRUNC.NTZ R4, R4 ;  /* 0x0000000400047305 */ /* 0x000e24000021f100 */
[----:B0-----:R-:W-:Y:S01]  /*2830*/  PRMT R0, R4, 0x7610, R0 ;  /* 0x0000761004007816 */ /* 0x001fe20000000000 */
[----:B------:R-:W-:Y:S06]  /*2840*/  BRA `(.L_x_22460) ;  /* 0x0000000800ec7947 */ /* 0x000fec0003800000 */
.L_x_22463:
        /* <DEDUP_REMOVED lines=9> */
.L_x_22466:
[----:B------:R-:W2:Y:S02]  /*28e0*/  LDG.E.U16 R2, desc[UR36][R2.64] ;  /* 0x0000002402027981 */ /* 0x000ea4000c1e1500 */
[----:B--2---:R-:W-:-:S06]  /*28f0*/  HADD2.F32 R4, -RZ, R2.H0_H0 ;  /* 0x20000002ff047230 */ /* 0x004fcc0000004100 */
[----:B------:R-:W0:Y:S02]  /*2900*/  F2I.FTZ.TRUNC.NTZ R4, R4 ;  /* 0x0000000400047305 */ /* 0x000e24000021f100 */
[----:B0-----:R-:W-:Y:S01]  /*2910*/  PRMT R0, R4, 0x7610, R0 ;  /* 0x0000761004007816 */ /* 0x001fe20000000000 */
[----:B------:R-:W-:Y:S06]  /*2920*/  BRA `(.L_x_22460) ;  /* 0x0000000800b47947 */ /* 0x000fec0003800000 */
.L_x_22465:
[----:B------:R-:W2:Y:S02]  /*2930*/  LDG.E.64 R2, desc[UR36][R2.64] ;  /* 0x0000002402027981 */ /* 0x000ea4000c1e1b00 */
[----:B--2---:R0:W1:Y:S01]  /*2940*/  F2I.F64.TRUNC R0, R2 ;  /* 0x0000000200007311 */ /* 0x004062000030d100 */
[----:B------:R-:W-:Y:S05]  /*2950*/  BRA `(.L_x_22460) ;  /* 0x0000000800a87947 */ /* 0x000fea0003800000 */
.L_x_22455:
        /* <DEDUP_REMOVED lines=12> */
.L_x_22469:
[----:B------:R-:W2:Y:S02]  /*2a20*/  LDG.E.64 R2, desc[UR36][R2.64] ;  /* 0x0000002402027981 */ /* 0x000ea4000c1e1b00 */
[----:B--2---:R0:W1:Y:S01]  /*2a30*/  F2I.F64.TRUNC R0, R2 ;  /* 0x0000000200007311 */ /* 0x004062000030d100 */
[----:B------:R-:W-:Y:S05]  /*2a40*/  BRA `(.L_x_22460) ;  /* 0x00000008006c7947 */ /* 0x000fea0003800000 */
.L_x_22468:
        /* <DEDUP_REMOVED lines=28> */
.L_x_22471:
        /* <DEDUP_REMOVED lines=15> */
.L_x_22470:
[----:B------:R-:W2:Y:S02]  /*2d00*/  LDG.E.U16 R4, desc[UR36][R2.64] ;  /* 0x0000002402047981 */ /* 0x000ea4000c1e1500 */
[----:B--2---:R-:W-:-:S06]  /*2d10*/  IMAD.U32 R4, R4, 0x10000, RZ ;  /* 0x0001000004047824 */ /* 0x004fcc00078e00ff */
[----:B------:R-:W0:Y:S02]  /*2d20*/  F2I.FTZ.TRUNC.NTZ R4, R4 ;  /* 0x0000000400047305 */ /* 0x000e24000021f100 */
[----:B0-----:R-:W-:Y:S01]  /*2d30*/  PRMT R0, R4, 0x7610, R0 ;  /* 0x0000761004007816 */ /* 0x001fe20000000000 */
[----:B------:R-:W-:Y:S06]  /*2d40*/  BRA `(.L_x_22460) ;  /* 0x0000000400ac7947 */ /* 0x000fec0003800000 */
.L_x_22467:
        /* <DEDUP_REMOVED lines=10> */
.L_x_22474:
        /* <DEDUP_REMOVED lines=21> */
.L_x_22478:
[----:B------:R-:W-:Y:S05]  /*2f40*/  BSYNC B1 ;  /* 0x0000000000017941 */ /* 0x000fea0003800000 */
.L_x_22477:
[----:B------:R-:W-:Y:S01]  /*2f50*/  IMAD.SHL.U32 R2, R2, 0x100000, RZ ;  /* 0x0010000002027824 */ /* 0x000fe200078e00ff */
[----:B------:R-:W-:-:S04]  /*2f60*/  LEA R3, R0, 0x3b800000, 0x17 ;  /* 0x3b80000000037811 */ /* 0x000fc800078eb8ff */
[----:B------:R-:W-:-:S07]  /*2f70*/  LOP3.LUT R4, R3, R2, R4, 0xfe, !PT ;  /* 0x0000000203047212 */ /* 0x000fce00078efe04 */
.L_x_22476:
[----:B------:R-:W-:Y:S05]  /*2f80*/  BSYNC B0 ;  /* 0x0000000000007941 */ /* 0x000fea0003800000 */
.L_x_22475:
[----:B------:R-:W0:Y:S02]  /*2f90*/  F2I.FTZ.TRUNC.NTZ R4, R4 ;  /* 0x0000000400047305 */ /* 0x000e24000021f100 */
[----:B0-----:R-:W-:Y:S01]  /*2fa0*/  PRMT R0, R4, 0x7610, R0 ;  /* 0x0000761004007816 */ /* 0x001fe20000000000 */
[----:B------:R-:W-:Y:S06]  /*2fb0*/  BRA `(.L_x_22460) ;  /* 0x0000000400107947 */ /* 0x000fec0003800000 */
.L_x_22473:
        /* <DEDUP_REMOVED lines=21> */
.L_x_22482:
[----:B------:R-:W-:Y:S05]  /*3110*/  BSYNC B1 ;  /* 0x0000000000017941 */ /* 0x000fea0003800000 */
.L_x_22481:
[----:B------:R-:W-:Y:S01]  /*3120*/  IMAD.SHL.U32 R2, R2, 0x200000, RZ ;  /* 0x0020000002027824 */ /* 0x000fe200078e00ff */
[----:B------:R-:W-:-:S04]  /*3130*/  LEA R3, R0, 0x37800000, 0x17 ;  /* 0x3780000000037811 */ /* 0x000fc800078eb8ff */
[----:B------:R-:W-:-:S07]  /*3140*/  LOP3.LUT R4, R3, R2, R4, 0xfe, !PT ;  /* 0x0000000203047212 */ /* 0x000fce00078efe04 */
.L_x_22480:
[----:B------:R-:W-:Y:S05]  /*3150*/  BSYNC B0 ;  /* 0x0000000000007941 */ /* 0x000fea0003800000 */
.L_x_22479:
[----:B------:R-:W0:Y:S02]  /*3160*/  F2I.FTZ.TRUNC.NTZ R4, R4 ;  /* 0x0000000400047305 */ /* 0x000e24000021f100 */
[----:B0-----:R-:W-:Y:S01]  /*3170*/  PRMT R0, R4, 0x7610, R0 ;  /* 0x0000761004007816 */ /* 0x001fe20000000000 */
[----:B------:R-:W-:Y:S06]  /*3180*/  BRA `(.L_x_22460) ;  /* 0x00000000009c7947 */ /* 0x000fec0003800000 */
.L_x_22472:
        /* <DEDUP_REMOVED lines=14> */
.L_x_22486:
[----:B------:R-:W-:Y:S05]  /*3270*/  BSYNC B0 ;  /* 0x0000000000007941 */ /* 0x000fea0003800000 */
.L_x_22485:
[----:B------:R-:W0:Y:S02]  /*3280*/  F2I.FTZ.TRUNC.NTZ R4, R4 ;  /* 0x0000000400047305 */ /* 0x000e24000021f100 */
[----:B0-----:R-:W-:Y:S01]  /*3290*/  PRMT R0, R4, 0x7610, R0 ;  /* 0x0000761004007816 */ /* 0x001fe20000000000 */
[----:B------:R-:W-:Y:S06]  /*32a0*/  BRA `(.L_x_22460) ;  /* 0x0000000000547947 */ /* 0x000fec0003800000 */
.L_x_22459:
        /* <DEDUP_REMOVED lines=16> */
.L_x_22487:
[----:B------:R-:W-:Y:S01]  /*33b0*/  PRMT R0, RZ, 0x7610, R0 ;  /* 0x00007610ff007816 */ /* 0x000fe20000000000 */
[----:B------:R-:W-:Y:S06]  /*33c0*/  BRA `(.L_x_22460) ;  /* 0x00000000000c7947 */ /* 0x000fec0003800000 */
.L_x_22484:
[----:B------:R0:W5:Y:S01]  /*33d0*/  LDG.E.U16 R0, desc[UR36][R2.64] ;  /* 0x0000002402007981 */ /* 0x000162000c1e1500 */
[----:B------:R-:W-:Y:S05]  /*33e0*/  BRA `(.L_x_22460) ;  /* 0x0000000000047947 */ /* 0x000fea0003800000 */
.L_x_22483:
[----:B------:R0:W5:Y:S02]  /*33f0*/  LDG.E.U16 R0, desc[UR36][R2.64] ;  /* 0x0000002402007981 */ /* 0x000164000c1e1500 */
.L_x_22460:
[----:B01234-:R-:W0:Y:S01]  /*3400*/  LDC.U8 R3, c[0x0][0x491] ;  /* 0x00012440ff037b82 */ /* 0x01fe220000000000 */
[----:B-----5:R-:W-:Y:S01]  /*3410*/  LOP3.LUT R0, R0, R19, RZ, 0xfc, !PT ;  /* 0x0000001300007212 */ /* 0x020fe200078efcff */
[----:B------:R-:W-:Y:S03]  /*3420*/  BSSY B6, `(.L_x_22488) ;  /* 0x00000d8000067945 */ /* 0x000fe60003800000 */
        /* <DEDUP_REMOVED lines=16> */
.L_x_22492:
[----:B------:R1:W-:Y:S01]  /*3530*/  STG.E.U8 desc[UR36][R16.64], R5 ;  /* 0x0000000510007986 */ /* 0x0003e2000c101124 */
[----:B------:R-:W-:Y:S05]  /*3540*/  BRA `(.L_x_22494) ;  /* 0x0000000c00147947 */ /* 0x000fea0003800000 */
.L_x_22491:
        /* <DEDUP_REMOVED lines=10> */
.L_x_22496:
[----:B------:R3:W-:Y:S01]  /*35f0*/  STG.E desc[UR36][R16.64], R5 ;  /* 0x0000000510007986 */ /* 0x0007e2000c101924 */
[----:B------:R-:W-:Y:S05]  /*3600*/  BRA `(.L_x_22494) ;  /* 0x0000000800e47947 */ /* 0x000fea0003800000 */
.L_x_22495:
[----:B------:R2:W-:Y:S01]  /*3610*/  STG.E.U16 desc[UR36][R16.64], R5 ;  /* 0x0000000510007986 */ /* 0x0005e2000c101524 */
[----:B------:R-:W-:Y:S05]  /*3620*/  BRA `(.L_x_22494) ;  /* 0x0000000800dc7947 */ /* 0x000fea0003800000 */
.L_x_22490:
        /* <DEDUP_REMOVED lines=9> */
.L_x_22498:
[----:B------:R-:W-:-:S04]  /*36c0*/  FSEL R0, RZ, 1, !P0 ;  /* 0x3f800000ff007808 */ /* 0x000fc80004000000 */
[----:B------:R-:W-:-:S05]  /*36d0*/  F2FP.F16.F32.PACK_AB R0, RZ, R0 ;  /* 0x00000000ff00723e */ /* 0x000fca00000000ff */
[----:B------:R0:W-:Y:S01]  /*36e0*/  STG.E.U16 desc[UR36][R16.64], R0 ;  /* 0x0000000010007986 */ /* 0x0001e2000c101524 */
[----:B------:R-:W-:Y:S05]  /*36f0*/  BRA `(.L_x_22494) ;  /* 0x0000000800a87947 */ /* 0x000fea0003800000 */
.L_x_22497:
        /* <DEDUP_REMOVED lines=10> */
.L_x_22500:
[----:B------:R-:W-:-:S04]  /*37a0*/  FSEL R0, RZ, 1, !P0 ;  /* 0x3f800000ff007808 */ /* 0x000fc80004000000 */
[----:B------:R-:W-:-:S04]  /*37b0*/  F2FP.F16.F32.PACK_AB R3, RZ, R0 ;  /* 0x00000000ff03723e */ /* 0x000fc800000000ff */
[----:B------:R-:W-:-:S05]  /*37c0*/  PRMT R3, R3, 0x5410, RZ ;  /* 0x0000541003037816 */ /* 0x000fca00000000ff */
[----:B------:R0:W-:Y:S01]  /*37d0*/  STG.E desc[UR36][R16.64], R3 ;  /* 0x0000000310007986 */ /* 0x0001e2000c101924 */
[----:B------:R-:W-:Y:S05]  /*37e0*/  BRA `(.L_x_22494) ;  /* 0x00000008006c7947 */ /* 0x000fea0003800000 */
.L_x_22499:
[----:B------:R-:W-:Y:S01]  /*37f0*/  FSEL R3, RZ, 1.875, !P0 ;  /* 0x3ff00000ff037808 */ /* 0x000fe20004000000 */
[----:B------:R-:W-:-:S05]  /*3800*/  IMAD.MOV.U32 R2, RZ, RZ, RZ ;  /* 0x000000ffff027224 */ /* 0x000fca00078e00ff */
[----:B------:R0:W-:Y:S01]  /*3810*/  STG.E.64 desc[UR36][R16.64], R2 ;  /* 0x0000000210007986 */ /* 0x0001e2000c101b24 */
[----:B------:R-:W-:Y:S05]  /*3820*/  BRA `(.L_x_22494) ;  /* 0x00000008005c7947 */ /* 0x000fea0003800000 */
.L_x_22489:
        /* <DEDUP_REMOVED lines=10> */
.L_x_22503:
[----:B------:R-:W-:Y:S02]  /*38d0*/  FSEL R5, RZ, 1.875, !P0 ;  /* 0x3ff00000ff057808 */ /* 0x000fe40004000000 */
[----:B------:R-:W-:Y:S01]  /*38e0*/  CS2R R6, SRZ ;  /* 0x0000000000067805 */ /* 0x000fe2000001ff00 */
[----:B------:R-:W-:-:S05]  /*38f0*/  IMAD.MOV.U32 R4, RZ, RZ, RZ ;  /* 0x000000ffff047224 */ /* 0x000fca00078e00ff */
[----:B------:R0:W-:Y:S01]  /*3900*/  STG.E.128 desc[UR36][R16.64], R4 ;  /* 0x0000000410007986 */ /* 0x0001e2000c101d24 */
[----:B------:R-:W-:Y:S05]  /*3910*/  BRA `(.L_x_22494) ;  /* 0x0000000800207947 */ /* 0x000fea0003800000 */
.L_x_22502:
        /* <DEDUP_REMOVED lines=18> */
.L_x_22507:
[----:B------:R-:W-:Y:S05]  /*3a40*/  BSYNC B0 ;  /* 0x0000000000007941 */ /* 0x000fea0003800000 */
.L_x_22506:
[----:B------:R0:W-:Y:S01]  /*3a50*/  STG.E.U8 desc[UR36][R16.64], R3 ;  /* 0x0000000310007986 */ /* 0x0001e2000c101124 */
[----:B------:R-:W-:Y:S05]  /*3a60*/  BRA `(.L_x_22494) ;  /* 0x0000000400cc7947 */ /* 0x000fea0003800000 */
.L_x_22505:
        /* <DEDUP_REMOVED lines=13> */
.L_x_22508:
[----:B------:R-:W-:Y:S01]  /*3b40*/  ISETP.GT.U32.AND P0, PT, R3, 0x7f800000, PT ;  /* 0x7f8000000300780c */ /* 0x000fe20003f04070 */
[----:B------:R-:W-:-:S05]  /*3b50*/  IMAD.MOV.U32 R3, RZ, RZ, 0x7f ;  /* 0x0000007fff037424 */ /* 0x000fca00078e00ff */
[----:B------:R-:W-:-:S05]  /*3b60*/  SEL R3, R3, 0x7c, P0 ;  /* 0x0000007c03037807 */ /* 0x000fca0000000000 */
[----:B------:R0:W-:Y:S01]  /*3b70*/  STG.E.U8 desc[UR36][R16.64], R3 ;  /* 0x0000000310007986 */ /* 0x0001e2000c101124 */
[----:B------:R-:W-:Y:S05]  /*3b80*/  BRA `(.L_x_22494) ;  /* 0x0000000400847947 */ /* 0x000fea0003800000 */
.L_x_22504:
[----:B------:R-:W-:-:S04]  /*3b90*/  FSEL R0, RZ, 1, !P0 ;  /* 0x3f800000ff007808 */ /* 0x000fc80004000000 */
[----:B------:R-:W-:-:S05]  /*3ba0*/  F2FP.BF16.F32.PACK_AB R0, RZ, R0 ;  /* 0x00000000ff00723e */ /* 0x000fca00000010ff */
[----:B------:R0:W-:Y:S01]  /*3bb0*/  STG.E.U16 desc[UR36][R16.64], R0 ;  /* 0x0000000010007986 */ /* 0x0001e2000c101524 */
[----:B------:R-:W-:Y:S05]  /*3bc0*/  BRA `(.L_x_22494) ;  /* 0x0000000400747947 */ /* 0x000fea0003800000 */
.L_x_22501:
        /* <DEDUP_REMOVED lines=10> */
.L_x_22511:
        /* <DEDUP_REMOVED lines=16> */
.L_x_22514:
[----:B------:R-:W-:-:S07]  /*3d70*/  PRMT R8, R0, 0x7610, R8 ;  /* 0x0000761000087816 */ /* 0x000fce0000000008 */
.L_x_22513:
[----:B------:R-:W-:Y:S05]  /*3d80*/  BSYNC B0 ;  /* 0x0000000000007941 */ /* 0x000fea0003800000 */
.L_x_22512:
[----:B------:R0:W-:Y:S01]  /*3d90*/  STG.E.U8 desc[UR36][R16.64], R8 ;  /* 0x0000000810007986 */ /* 0x0001e2000c101124 */
[----:B------:R-:W-:Y:S05]  /*3da0*/  BRA `(.L_x_22494) ;  /* 0x0000000000fc7947 */ /* 0x000fea0003800000 */
.L_x_22510:
        /* <DEDUP_REMOVED lines=16> */
.L_x_22517:
[----:B------:R-:W-:-:S07]  /*3eb0*/  PRMT R8, R0, 0x7610, R8 ;  /* 0x0000761000087816 */ /* 0x000fce0000000008 */
.L_x_22516:
[----:B------:R-:W-:Y:S05]  /*3ec0*/  BSYNC B0 ;  /* 0x0000000000007941 */ /* 0x000fea0003800000 */
.L_x_22515:
[----:B------:R0:W-:Y:S01]  /*3ed0*/  STG.E.U8 desc[UR36][R16.64], R8 ;  /* 0x0000000810007986 */ /* 0x0001e2000c101124 */
[----:B------:R-:W-:Y:S05]  /*3ee0*/  BRA `(.L_x_22494) ;  /* 0x0000000000ac7947 */ /* 0x000fea0003800000 */
.L_x_22509:
        /* <DEDUP_REMOVED lines=21> */
.L_x_22493:
        /* <DEDUP_REMOVED lines=16> */
.L_x_22520:
[----:B------:R-:W-:Y:S05]  /*4140*/  BRA `(.L_x_22494) ;  /* 0x0000000000147947 */ /* 0x000fea0003800000 */
.L_x_22519:
[----:B------:R-:W-:Y:S02]  /*4150*/  IMAD.MOV.U32 R2, RZ, RZ, R5 ;  /* 0x000000ffff027224 */ /* 0x000fe400078e0005 */
[----:B------:R-:W-:-:S05]  /*4160*/  IMAD.MOV.U32 R3, RZ, RZ, RZ ;  /* 0x000000ffff037224 */ /* 0x000fca00078e00ff */
[----:B------:R0:W-:Y:S01]  /*4170*/  STG.E.64 desc[UR36][R16.64], R2 ;  /* 0x0000000210007986 */ /* 0x0001e2000c101b24 */
[----:B------:R-:W-:Y:S05]  /*4180*/  BRA `(.L_x_22494) ;  /* 0x0000000000047947 */ /* 0x000fea0003800000 */
.L_x_22518:
[----:B------:R0:W-:Y:S02]  /*4190*/  STG.E desc[UR36][R16.64], R5 ;  /* 0x0000000510007986 */ /* 0x0001e4000c101924 */
.L_x_22494:
[----:B------:R-:W-:Y:S05]  /*41a0*/  BSYNC B6 ;  /* 0x0000000000067941 */ /* 0x000fea0003800000 */
.L_x_22488:
[----:B------:R-:W-:-:S04]  /*41b0*/  IMAD R18, R18, 0x200, R23 ;  /* 0x0000020012127824 */ /* 0x000fc800078e0217 */
[----:B------:R-:W-:-:S07]  /*41c0*/  VIADD R19, R18, 0x80 ;  /* 0x0000008012137836 */ /* 0x000fce0000000000 */
.L_x_22420:
[----:B------:R-:W-:Y:S05]  /*41d0*/  BSYNC B7 ;  /* 0x0000000000077941 */ /* 0x000fea0003800000 */
.L_x_22419:
        /* <DEDUP_REMOVED lines=358> */
.L_x_22523:
        /* <DEDUP_REMOVED lines=20> */
.L_x_22527:
[----:B------:R0:W5:Y:S01]  /*5980*/  LDG.E.U8 R22, desc[UR36][R2.64] ;  /* 0x0000002402167981 */ /* 0x000162000c1e1100 */
[----:B------:R-:W-:Y:S05]  /*5990*/  BRA `(.L_x_22529) ;  /* 0x0000000c00547947 */ /* 0x000fea0003800000 */
.L_x_22526:
        /* <DEDUP_REMOVED lines=8> */
.L_x_22531:
[----:B------:R0:W5:Y:S01]  /*5a20*/  LDG.E.U16 R22, desc[UR36][R2.64] ;  /* 0x0000002402167981 */ /* 0x000162000c1e1500 */
[----:B------:R-:W-:Y:S05]  /*5a30*/  BRA `(.L_x_22529) ;  /* 0x0000000c002c7947 */ /* 0x000fea0003800000 */
.L_x_22530:
[----:B------:R0:W5:Y:S01]  /*5a40*/  LDG.E.U16 R22, desc[UR36][R2.64] ;  /* 0x0000002402167981 */ /* 0x000162000c1e1500 */
[----:B------:R-:W-:Y:S05]  /*5a50*/  BRA `(.L_x_22529) ;  /* 0x0000000c00247947 */ /* 0x000fea0003800000 */
.L_x_22525:
        /* <DEDUP_REMOVED lines=9> */
.L_x_22533:
[----:B------:R-:W2:Y:S02]  /*5af0*/  LDG.E.U16 R0, desc[UR36][R2.64] ;  /* 0x0000002402007981 */ /* 0x000ea4000c1e1500 */
[----:B--2---:R-:W-:-:S06]  /*5b00*/  HADD2.F32 R0, -RZ, R0.H0_H0 ;  /* 0x20000000ff007230 */ /* 0x004fcc0000004100 */
[----:B------:R-:W0:Y:S02]  /*5b10*/  F2I.FTZ.TRUNC.NTZ R0, R0 ;  /* 0x0000000000007305 */ /* 0x000e24000021f100 */
[----:B0-----:R-:W-:Y:S01]  /*5b20*/  PRMT R22, R0, 0x7610, R22 ;  /* 0x0000761000167816 */ /* 0x001fe20000000016 */
[----:B------:R-:W-:Y:S06]  /*5b30*/  BRA `(.L_x_22529) ;  /* 0x0000000800ec7947 */ /* 0x000fec0003800000 */
.L_x_22532:
        /* <DEDUP_REMOVED lines=9> */
.L_x_22535:
[----:B------:R-:W2:Y:S02]  /*5bd0*/  LDG.E.U16 R2, desc[UR36][R2.64] ;  /* 0x0000002402027981 */ /* 0x000ea4000c1e1500 */
[----:B--2---:R-:W-:-:S06]  /*5be0*/  HADD2.F32 R0, -RZ, R2.H0_H0 ;  /* 0x20000002ff007230 */ /* 0x004fcc0000004100 */
[----:B------:R-:W0:Y:S02]  /*5bf0*/  F2I.FTZ.TRUNC.NTZ R0, R0 ;  /* 0x0000000000007305 */ /* 0x000e24000021f100 */
[----:B0-----:R-:W-:Y:S01]  /*5c00*/  PRMT R22, R0, 0x7610, R22 ;  /* 0x0000761000167816 */ /* 0x001fe20000000016 */
[----:B------:R-:W-:Y:S06]  /*5c10*/  BRA `(.L_x_22529) ;  /* 0x0000000800b47947 */ /* 0x000fec0003800000 */
.L_x_22534:
[----:B------:R-:W2:Y:S02]  /*5c20*/  LDG.E.64 R2, desc[UR36][R2.64] ;  /* 0x0000002402027981 */ /* 0x000ea4000c1e1b00 */
[----:B--2---:R0:W1:Y:S01]  /*5c30*/  F2I.F64.TRUNC R22, R2 ;  /* 0x0000000200167311 */ /* 0x004062000030d100 */
[----:B------:R-:W-:Y:S05]  /*5c40*/  BRA `(.L_x_22529) ;  /* 0x0000000800a87947 */ /* 0x000fea0003800000 */
.L_x_22524:
        /* <DEDUP_REMOVED lines=12> */
.L_x_22538:
[----:B------:R-:W2:Y:S02]  /*5d10*/  LDG.E.64 R2, desc[UR36][R2.64] ;  /* 0x0000002402027981 */ /* 0x000ea4000c1e1b00 */
[----:B--2---:R0:W1:Y:S01]  /*5d20*/  F2I.F64.TRUNC R22, R2 ;  /* 0x0000000200167311 */ /* 0x004062000030d100 */
[----:B------:R-:W-:Y:S05]  /*5d30*/  BRA `(.L_x_22529) ;  /* 0x00000008006c7947 */ /* 0x000fea0003800000 */
.L_x_22537:
        /* <DEDUP_REMOVED lines=28> */
.L_x_22540:
        /* <DEDUP_REMOVED lines=15> */
.L_x_22539:
[----:B------:R-:W2:Y:S02]  /*5ff0*/  LDG.E.U16 R0, desc[UR36][R2.64] ;  /* 0x0000002402007981 */ /* 0x000ea4000c1e1500 */
[----:B--2---:R-:W-:-:S06]  /*6000*/  IMAD.U32 R0, R0, 0x10000, RZ ;  /* 0x0001000000007824 */ /* 0x004fcc00078e00ff */
[----:B------:R-:W0:Y:S02]  /*6010*/  F2I.FTZ.TRUNC.NTZ R0, R0 ;  /* 0x0000000000007305 */ /* 0x000e24000021f100 */
[----:B0-----:R-:W-:Y:S01]  /*6020*/  PRMT R22, R0, 0x7610, R22 ;  /* 0x0000761000167816 */ /* 0x001fe20000000016 */
[----:B------:R-:W-:Y:S06]  /*6030*/  BRA `(.L_x_22529) ;  /* 0x0000000400ac7947 */ /* 0x000fec0003800000 */
.L_x_22536:
        /* <DEDUP_REMOVED lines=10> */
.L_x_22543:
        /* <DEDUP_REMOVED lines=21> */
.L_x_22547:
[----:B------:R-:W-:Y:S05]  /*6230*/  BSYNC B1 ;  /* 0x0000000000017941 */ /* 0x000fea0003800000 */
.L_x_22546:
[----:B------:R-:W-:Y:S01]  /*6240*/  LEA R3, R0, 0x3b800000, 0x17 ;  /* 0x3b80000000037811 */ /* 0x000fe200078eb8ff */
[----:B------:R-:W-:-:S05]  /*6250*/  IMAD.SHL.U32 R0, R2, 0x100000, RZ ;  /* 0x0010000002007824 */ /* 0x000fca00078e00ff */
[----:B------:R-:W-:-:S07]  /*6260*/  LOP3.LUT R0, R3, R0, R4, 0xfe, !PT ;  /* 0x0000000003007212 */ /* 0x000fce00078efe04 */
.L_x_22545:
[----:B------:R-:W-:Y:S05]  /*6270*/  BSYNC B0 ;  /* 0x0000000000007941 */ /* 0x000fea0003800000 */
.L_x_22544:
[----:B------:R-:W0:Y:S02]  /*6280*/  F2I.FTZ.TRUNC.NTZ R0, R0 ;  /* 0x0000000000007305 */ /* 0x000e24000021f100 */
[----:B0-----:R-:W-:Y:S01]  /*6290*/  PRMT R22, R0, 0x7610, R22 ;  /* 0x0000761000167816 */ /* 0x001fe20000000016 */
[----:B------:R-:W-:Y:S06]  /*62a0*/  BRA `(.L_x_22529) ;  /* 0x0000000400107947 */ /* 0x000fec0003800000 */
.L_x_22542:
        /* <DEDUP_REMOVED lines=21> */
.L_x_22551:
[----:B------:R-:W-:Y:S05]  /*6400*/  BSYNC B1 ;  /* 0x0000000000017941 */ /* 0x000fea0003800000 */
.L_x_22550:
[----:B------:R-:W-:Y:S01]  /*6410*/  LEA R3, R0, 0x37800000, 0x17 ;  /* 0x3780000000037811 */ /* 0x000fe200078eb8ff */
[----:B------:R-:W-:-:S05]  /*6420*/  IMAD.SHL.U32 R0, R2, 0x200000, RZ ;  /* 0x0020000002007824 */ /* 0x000fca00078e00ff */
[----:B------:R-:W-:-:S07]  /*6430*/  LOP3.LUT R0, R3, R0, R4, 0xfe, !PT ;  /* 0x0000000003007212 */ /* 0x000fce00078efe04 */
.L_x_22549:
[----:B------:R-:W-:Y:S05]  /*6440*/  BSYNC B0 ;  /* 0x0000000000007941 */ /* 0x000fea0003800000 */
.L_x_22548:
[----:B------:R-:W0:Y:S02]  /*6450*/  F2I.FTZ.TRUNC.NTZ R0, R0 ;  /* 0x0000000000007305 */ /* 0x000e24000021f100 */
[----:B0-----:R-:W-:Y:S01]  /*6460*/  PRMT R22, R0, 0x7610, R22 ;  /* 0x0000761000167816 */ /* 0x001fe20000000016 */
[----:B------:R-:W-:Y:S06]  /*6470*/  BRA `(.L_x_22529) ;  /* 0x00000000009c7947 */ /* 0x000fec0003800000 */
.L_x_22541:
        /* <DEDUP_REMOVED lines=14> */
.L_x_22555:
[----:B------:R-:W-:Y:S05]  /*6560*/  BSYNC B0 ;  /* 0x0000000000007941 */ /* 0x000fea0003800000 */
.L_x_22554:
[----:B------:R-:W0:Y:S02]  /*6570*/  F2I.FTZ.TRUNC.NTZ R0, R0 ;  /* 0x0000000000007305 */ /* 0x000e24000021f100 */
[----:B0-----:R-:W-:Y:S01]  /*6580*/  PRMT R22, R0, 0x7610, R22 ;  /* 0x0000761000167816 */ /* 0x001fe20000000016 */
[----:B------:R-:W-:Y:S06]  /*6590*/  BRA `(.L_x_22529) ;  /* 0x0000000000547947 */ /* 0x000fec0003800000 */
.L_x_22528:
        /* <DEDUP_REMOVED lines=16> */
.L_x_22556:
[----:B------:R-:W-:Y:S01]  /*66a0*/  PRMT R22, RZ, 0x7610, R22 ;  /* 0x00007610ff167816 */ /* 0x000fe20000000016 */
[----:B------:R-:W-:Y:S06]  /*66b0*/  BRA `(.L_x_22529) ;  /* 0x00000000000c7947 */ /* 0x000fec0003800000 */
.L_x_22553:
[----:B------:R2:W5:Y:S01]  /*66c0*/  LDG.E.U16 R22, desc[UR36][R2.64] ;  /* 0x0000002402167981 */ /* 0x000562000c1e1500 */
[----:B------:R-:W-:Y:S05]  /*66d0*/  BRA `(.L_x_22529) ;  /* 0x0000000000047947 */ /* 0x000fea0003800000 */
.L_x_22552:
[----:B------:R3:W5:Y:S02]  /*66e0*/  LDG.E.U16 R22, desc[UR36][R2.64] ;  /* 0x0000002402167981 */ /* 0x000764000c1e1500 */
.L_x_22529:
        /* <DEDUP_REMOVED lines=17> */
.L_x_22560:
[----:B------:R0:W5:Y:S01]  /*6800*/  LDG.E.U8 R5, desc[UR36][R2.64] ;  /* 0x0000002402057981 */ /* 0x000162000c1e1100 */
[----:B------:R-:W-:Y:S05]  /*6810*/  BRA `(.L_x_22562) ;  /* 0x0000000c00547947 */ /* 0x000fea0003800000 */
.L_x_22559:
        /* <DEDUP_REMOVED lines=8> */
.L_x_22564:
[----:B------:R0:W5:Y:S01]  /*68a0*/  LDG.E.U16 R5, desc[UR36][R2.64] ;  /* 0x0000002402057981 */ /* 0x000162000c1e1500 */
[----:B------:R-:W-:Y:S05]  /*68b0*/  BRA `(.L_x_22562) ;  /* 0x0000000c002c7947 */ /* 0x000fea0003800000 */
.L_x_22563:
[----:B------:R0:W5:Y:S01]  /*68c0*/  LDG.E.U16 R5, desc[UR36][R2.64] ;  /* 0x0000002402057981 */ /* 0x000162000c1e1500 */
[----:B------:R-:W-:Y:S05]  /*68d0*/  BRA `(.L_x_22562) ;  /* 0x0000000c00247947 */ /* 0x000fea0003800000 */
.L_x_22558:
        /* <DEDUP_REMOVED lines=9> */
.L_x_22566:
[----:B------:R-:W2:Y:S02]  /*6970*/  LDG.E.U16 R0, desc[UR36][R2.64] ;  /* 0x0000002402007981 */ /* 0x000ea4000c1e1500 */
[----:B--2---:R-:W-:-:S06]  /*6980*/  HADD2.F32 R0, -RZ, R0.H0_H0 ;  /* 0x20000000ff007230 */ /* 0x004fcc0000004100 */
[----:B------:R-:W0:Y:S02]  /*6990*/  F2I.FTZ.TRUNC.NTZ R0, R0 ;  /* 0x0000000000007305 */ /* 0x000e24000021f100 */
[----:B0-----:R-:W-:Y:S01]  /*69a0*/  PRMT R5, R0, 0x7610, R5 ;  /* 0x0000761000057816 */ /* 0x001fe20000000005 */
[----:B------:R-:W-:Y:S06]  /*69b0*/  BRA `(.L_x_22562) ;  /* 0x0000000800ec7947 */ /* 0x000fec0003800000 */
.L_x_22565:
        /* <DEDUP_REMOVED lines=9> */
.L_x_22568:
[----:B------:R-:W2:Y:S02]  /*6a50*/  LDG.E.U16 R2, desc[UR36][R2.64] ;  /* 0x0000002402027981 */ /* 0x000ea4000c1e1500 */
[----:B--2---:R-:W-:-:S06]  /*6a60*/  HADD2.F32 R0, -RZ, R2.H0_H0 ;  /* 0x20000002ff007230 */ /* 0x004fcc0000004100 */
[----:B------:R-:W0:Y:S02]  /*6a70*/  F2I.FTZ.TRUNC.NTZ R0, R0 ;  /* 0x0000000000007305 */ /* 0x000e24000021f100 */
[----:B0-----:R-:W-:Y:S01]  /*6a80*/  PRMT R5, R0, 0x7610, R5 ;  /* 0x0000761000057816 */ /* 0x001fe20000000005 */
[----:B------:R-:W-:Y:S06]  /*6a90*/  BRA `(.L_x_22562) ;  /* 0x0000000800b47947 */ /* 0x000fec0003800000 */
.L_x_22567:
[----:B------:R-:W2:Y:S02]  /*6aa0*/  LDG.E.64 R2, desc[UR36][R2.64] ;  /* 0x0000002402027981 */ /* 0x000ea4000c1e1b00 */
[----:B--2---:R0:W1:Y:S01]  /*6ab0*/  F2I.F64.TRUNC R5, R2 ;  /* 0x0000000200057311 */ /* 0x004062000030d100 */
[----:B------:R-:W-:Y:S05]  /*6ac0*/  BRA `(.L_x_22562) ;  /* 0x0000000800a87947 */ /* 0x000fea0003800000 */
.L_x_22557:
        /* <DEDUP_REMOVED lines=12> */
.L_x_22571:
[----:B------:R-:W2:Y:S02]  /*6b90*/  LDG.E.64 R2, desc[UR36][R2.64] ;  /* 0x0000002402027981 */ /* 0x000ea4000c1e1b00 */
[----:B--2---:R0:W1:Y:S01]  /*6ba0*/  F2I.F64.TRUNC R5, R2 ;  /* 0x0000000200057311 */ /* 0x004062000030d100 */
[----:B------:R-:W-:Y:S05]  /*6bb0*/  BRA `(.L_x_22562) ;  /* 0x00000008006c7947 */ /* 0x000fea0003800000 */
.L_x_22570:
        /* <DEDUP_REMOVED lines=28> */
.L_x_22573:
        /* <DEDUP_REMOVED lines=15> */
.L_x_22572:
[----:B------:R-:W2:Y:S02]  /*6e70*/  LDG.E.U16 R0, desc[UR36][R2.64] ;  /* 0x0000002402007981 */ /* 0x000ea4000c1e1500 */
[----:B--2---:R-:W-:-:S06]  /*6e80*/  IMAD.U32 R0, R0, 0x10000, RZ ;  /* 0x0001000000007824 */ /* 0x004fcc00078e00ff */
[----:B------:R-:W0:Y:S02]  /*6e90*/  F2I.FTZ.TRUNC.NTZ R0, R0 ;  /* 0x0000000000007305 */ /* 0x000e24000021f100 */
[----:B0-----:R-:W-:Y:S01]  /*6ea0*/  PRMT R5, R0, 0x7610, R5 ;  /* 0x0000761000057816 */ /* 0x001fe20000000005 */
[----:B------:R-:W-:Y:S06]  /*6eb0*/  BRA `(.L_x_22562) ;  /* 0x0000000400ac7947 */ /* 0x000fec0003800000 */
.L_x_22569:
        /* <DEDUP_REMOVED lines=10> */
.L_x_22576:
        /* <DEDUP_REMOVED lines=21> */
.L_x_22580:
[----:B------:R-:W-:Y:S05]  /*70b0*/  BSYNC B1 ;  /* 0x0000000000017941 */ /* 0x000fea0003800000 */
.L_x_22579:
[----:B------:R-:W-:Y:S01]  /*70c0*/  LEA R3, R0, 0x3b800000, 0x17 ;  /* 0x3b80000000037811 */ /* 0x000fe200078eb8ff */
[----:B------:R-:W-:-:S05]  /*70d0*/  IMAD.SHL.U32 R0, R2, 0x100000, RZ ;  /* 0x0010000002007824 */ /* 0x000fca00078e00ff */
[----:B------:R-:W-:-:S07]  /*70e0*/  LOP3.LUT R0, R3, R0, R4, 0xfe, !PT ;  /* 0x0000000003007212 */ /* 0x000fce00078efe04 */
.L_x_22578:
[----:B------:R-:W-:Y:S05]  /*70f0*/  BSYNC B0 ;  /* 0x0000000000007941 */ /* 0x000fea0003800000 */
.L_x_22577:
[----:B------:R-:W0:Y:S02]  /*7100*/  F2I.FTZ.TRUNC.NTZ R0, R0 ;  /* 0x0000000000007305 */ /* 0x000e24000021f100 */
[----:B0-----:R-:W-:Y:S01]  /*7110*/  PRMT R5, R0, 0x7610, R5 ;  /* 0x0000761000057816 */ /* 0x001fe20000000005 */
[----:B------:R-:W-:Y:S06]  /*7120*/  BRA `(.L_x_22562) ;  /* 0x0000000400107947 */ /* 0x000fec0003800000 */
.L_x_22575:
        /* <DEDUP_REMOVED lines=21> */
.L_x_22584:
[----:B------:R-:W-:Y:S05]  /*7280*/  BSYNC B1 ;  /* 0x0000000000017941 */ /* 0x000fea0003800000 */
.L_x_22583:
[----:B------:R-:W-:Y:S01]  /*7290*/  LEA R3, R0, 0x37800000, 0x17 ;  /* 0x3780000000037811 */ /* 0x000fe200078eb8ff */
[----:B------:R-:W-:-:S05]  /*72a0*/  IMAD.SHL.U32 R0, R2, 0x200000, RZ ;  /* 0x0020000002007824 */ /* 0x000fca00078e00ff */
[----:B------:R-:W-:-:S07]  /*72b0*/  LOP3.LUT R0, R3, R0, R4, 0xfe, !PT ;  /* 0x0000000003007212 */ /* 0x000fce00078efe04 */
.L_x_22582:
[----:B------:R-:W-:Y:S05]  /*72c0*/  BSYNC B0 ;  /* 0x0000000000007941 */ /* 0x000fea0003800000 */
.L_x_22581:
[----:B------:R-:W0:Y:S02]  /*72d0*/  F2I.FTZ.TRUNC.NTZ R0, R0 ;  /* 0x0000000000007305 */ /* 0x000e24000021f100 */
[----:B0-----:R-:W-:Y:S01]  /*72e0*/  PRMT R5, R0, 0x7610, R5 ;  /* 0x0000761000057816 */ /* 0x001fe20000000005 */
[----:B------:R-:W-:Y:S06]  /*72f0*/  BRA `(.L_x_22562) ;  /* 0x00000000009c7947 */ /* 0x000fec0003800000 */
.L_x_22574:
        /* <DEDUP_REMOVED lines=14> */
.L_x_22588:
[----:B------:R-:W-:Y:S05]  /*73e0*/  BSYNC B0 ;  /* 0x0000000000007941 */ /* 0x000fea0003800000 */
.L_x_22587:
[----:B------:R-:W0:Y:S02]  /*73f0*/  F2I.FTZ.TRUNC.NTZ R0, R0 ;  /* 0x0000000000007305 */ /* 0x000e24000021f100 */
[----:B0-----:R-:W-:Y:S01]  /*7400*/  PRMT R5, R0, 0x7610, R5 ;  /* 0x0000761000057816 */ /* 0x001fe20000000005 */
[----:B------:R-:W-:Y:S06]  /*7410*/  BRA `(.L_x_22562) ;  /* 0x0000000000547947 */ /* 0x000fec0003800000 */
.L_x_22561:
        /* <DEDUP_REMOVED lines=16> */
.L_x_22589:
[----:B------:R-:W-:Y:S01]  /*7520*/  PRMT R5, RZ, 0x7610, R5 ;  /* 0x00007610ff057816 */ /* 0x000fe20000000005 */
[----:B------:R-:W-:Y:S06]  /*7530*/  BRA `(.L_x_22562) ;  /* 0x00000000000c7947 */ /* 0x000fec0003800000 */
.L_x_22586:
[----:B------:R3:W5:Y:S01]  /*7540*/  LDG.E.U16 R5, desc[UR36][R2.64] ;  /* 0x0000002402057981 */ /* 0x000762000c1e1500 */
[----:B------:R-:W-:Y:S05]  /*7550*/  BRA `(.L_x_22562) ;  /* 0x0000000000047947 */ /* 0x000fea0003800000 */
.L_x_22585:
[----:B------:R4:W5:Y:S02]  /*7560*/  LDG.E.U16 R5, desc[UR36][R2.64] ;  /* 0x0000002402057981 */ /* 0x000964000c1e1500 */
.L_x_22562:
[----:B------:R-:W0:Y:S01]  /*7570*/  LDC.U8 R4, c[0x0][0x491] ;  /* 0x00012440ff047b82 */ /* 0x000e220000000000 */
[----:B-1---5:R-:W-:Y:S01]  /*7580*/  LOP3.LUT R5, R5, R22, RZ, 0xfc, !PT ;  /* 0x0000001605057212 */ /* 0x022fe200078efcff */
[----:B------:R-:W-:Y:S03]  /*7590*/  BSSY B6, `(.L_x_22590) ;  /* 0x00000d6000067945 */ /* 0x000fe60003800000 */
        /* <DEDUP_REMOVED lines=16> */
.L_x_22594:
[----:B------:R0:W-:Y:S01]  /*76a0*/  STG.E.U8 desc[UR36][R16.64], R2 ;  /* 0x0000000210007986 */ /* 0x0001e2000c101124 */
[----:B------:R-:W-:Y:S05]  /*76b0*/  BRA `(.L_x_22596) ;  /* 0x0000000c000c7947 */ /* 0x000fea0003800000 */
.L_x_22593:
        /* <DEDUP_REMOVED lines=9> */
.L_x_22598:
[----:B------:R0:W-:Y:S01]  /*7750*/  STG.E desc[UR36][R16.64], R2 ;  /* 0x0000000210007986 */ /* 0x0001e2000c101924 */
[----:B------:R-:W-:Y:S05]  /*7760*/  BRA `(.L_x_22596) ;  /* 0x0000000800e07947 */ /* 0x000fea0003800000 */
.L_x_22597:
[----:B------:R0:W-:Y:S01]  /*7770*/  STG.E.U16 desc[UR36][R16.64], R2 ;  /* 0x0000000210007986 */ /* 0x0001e2000c101524 */
[----:B------:R-:W-:Y:S05]  /*7780*/  BRA `(.L_x_22596) ;  /* 0x0000000800d87947 */ /* 0x000fea0003800000 */
.L_x_22592:
        /* <DEDUP_REMOVED lines=9> */
.L_x_22600:
[----:B------:R-:W-:-:S04]  /*7820*/  FSEL R0, RZ, 1, !P0 ;  /* 0x3f800000ff007808 */ /* 0x000fc80004000000 */
[----:B------:R-:W-:-:S05]  /*7830*/  F2FP.F16.F32.PACK_AB R0, RZ, R0 ;  /* 0x00000000ff00723e */ /* 0x000fca00000000ff */
[----:B------:R0:W-:Y:S01]  /*7840*/  STG.E.U16 desc[UR36][R16.64], R0 ;  /* 0x0000000010007986 */ /* 0x0001e2000c101524 */
[----:B------:R-:W-:Y:S05]  /*7850*/  BRA `(.L_x_22596) ;  /* 0x0000000800a47947 */ /* 0x000fea0003800000 */
.L_x_22599:
        /* <DEDUP_REMOVED lines=10> */
.L_x_22602:
[----:B------:R-:W-:-:S04]  /*7900*/  FSEL R0, RZ, 1, !P0 ;  /* 0x3f800000ff007808 */ /* 0x000fc80004000000 */
[----:B------:R-:W-:-:S04]  /*7910*/  F2FP.F16.F32.PACK_AB R3, RZ, R0 ;  /* 0x00000000ff03723e */ /* 0x000fc800000000ff */
[----:B------:R-:W-:-:S05]  /*7920*/  PRMT R3, R3, 0x5410, RZ ;  /* 0x0000541003037816 */ /* 0x000fca00000000ff */
[----:B------:R0:W-:Y:S01]  /*7930*/  STG.E desc[UR36][R16.64], R3 ;  /* 0x0000000310007986 */ /* 0x0001e2000c101924 */
[----:B------:R-:W-:Y:S05]  /*7940*/  BRA `(.L_x_22596) ;  /* 0x0000000800687947 */ /* 0x000fea0003800000 */
.L_x_22601:
[----:B------:R-:W-:Y:S01]  /*7950*/  FSEL R3, RZ, 1.875, !P0 ;  /* 0x3ff00000ff037808 */ /* 0x000fe20004000000 */
[----:B------:R-:W-:-:S05]  /*7960*/  IMAD.MOV.U32 R2, RZ, RZ, RZ ;  /* 0x000000ffff027224 */ /* 0x000fca00078e00ff */
[----:B------:R0:W-:Y:S01]  /*7970*/  STG.E.64 desc[UR36][R16.64], R2 ;  /* 0x0000000210007986 */ /* 0x0001e2000c101b24 */
[----:B------:R-:W-:Y:S05]  /*7980*/  BRA `(.L_x_22596) ;  /* 0x0000000800587947 */ /* 0x000fea0003800000 */
.L_x_22591:
        /* <DEDUP_REMOVED lines=10> */
.L_x_22605:
[----:B------:R-:W-:Y:S02]  /*7a30*/  FSEL R5, RZ, 1.875, !P0 ;  /* 0x3ff00000ff057808 */ /* 0x000fe40004000000 */
[----:B------:R-:W-:Y:S01]  /*7a40*/  CS2R R6, SRZ ;  /* 0x0000000000067805 */ /* 0x000fe2000001ff00 */
[----:B------:R-:W-:-:S05]  /*7a50*/  IMAD.MOV.U32 R4, RZ, RZ, RZ ;  /* 0x000000ffff047224 */ /* 0x000fca00078e00ff */
[----:B------:R0:W-:Y:S01]  /*7a60*/  STG.E.128 desc[UR36][R16.64], R4 ;  /* 0x0000000410007986 */ /* 0x0001e2000c101d24 */
[----:B------:R-:W-:Y:S05]  /*7a70*/  BRA `(.L_x_22596) ;  /* 0x00000008001c7947 */ /* 0x000fea0003800000 */
.L_x_22604:
        /* <DEDUP_REMOVED lines=18> */
.L_x_22609:
[----:B------:R-:W-:Y:S05]  /*7ba0*/  BSYNC B0 ;  /* 0x0000000000007941 */ /* 0x000fea0003800000 */
.L_x_22608:
[----:B------:R0:W-:Y:S01]  /*7bb0*/  STG.E.U8 desc[UR36][R16.64], R3 ;  /* 0x0000000310007986 */ /* 0x0001e2000c101124 */
[----:B------:R-:W-:Y:S05]  /*7bc0*/  BRA `(.L_x_22596) ;  /* 0x0000000400c87947 */ /* 0x000fea0003800000 */
.L_x_22607:
        /* <DEDUP_REMOVED lines=13> */
.L_x_22610:
[----:B------:R-:W-:Y:S01]  /*7ca0*/  ISETP.GT.U32.AND P0, PT, R3, 0x7f800000, PT ;  /* 0x7f8000000300780c */ /* 0x000fe20003f04070 */
[----:B------:R-:W-:-:S05]  /*7cb0*/  IMAD.MOV.U32 R3, RZ, RZ, 0x7f ;  /* 0x0000007fff037424 */ /* 0x000fca00078e00ff */
[----:B------:R-:W-:-:S05]  /*7cc0*/  SEL R3, R3, 0x7c, P0 ;  /* 0x0000007c03037807 */ /* 0x000fca0000000000 */
[----:B------:R0:W-:Y:S01]  /*7cd0*/  STG.E.U8 desc[UR36][R16.64], R3 ;  /* 0x0000000310007986 */ /* 0x0001e2000c101124 */
[----:B------:R-:W-:Y:S05]  /*7ce0*/  BRA `(.L_x_22596) ;  /* 0x0000000400807947 */ /* 0x000fea0003800000 */
.L_x_22606:
[----:B------:R-:W-:-:S04]  /*7cf0*/  FSEL R0, RZ, 1, !P0 ;  /* 0x3f800000ff007808 */ /* 0x000fc80004000000 */
[----:B------:R-:W-:-:S05]  /*7d00*/  F2FP.BF16.F32.PACK_AB R0, RZ, R0 ;  /* 0x00000000ff00723e */ /* 0x000fca00000010ff */
[----:B------:R0:W-:Y:S01]  /*7d10*/  STG.E.U16 desc[UR36][R16.64], R0 ;  /* 0x0000000010007986 */ /* 0x0001e2000c101524 */
[----:B------:R-:W-:Y:S05]  /*7d20*/  BRA `(.L_x_22596) ;  /* 0x0000000400707947 */ /* 0x000fea0003800000 */
.L_x_22603:
        /* <DEDUP_REMOVED lines=10> */
.L_x_22613:
        /* <DEDUP_REMOVED lines=16> */
.L_x_22616:
[----:B------:R-:W-:-:S07]  /*7ed0*/  PRMT R8, R0, 0x7610, R8 ;  /* 0x0000761000087816 */ /* 0x000fce0000000008 */
.L_x_22615:
[----:B------:R-:W-:Y:S05]  /*7ee0*/  BSYNC B0 ;  /* 0x0000000000007941 */ /* 0x000fea0003800000 */
.L_x_22614:
[----:B------:R0:W-:Y:S01]  /*7ef0*/  STG.E.U8 desc[UR36][R16.64], R8 ;  /* 0x0000000810007986 */ /* 0x0001e2000c101124 */
[----:B------:R-:W-:Y:S05]  /*7f00*/  BRA `(.L_x_22596) ;  /* 0x0000000000f87947 */ /* 0x000fea0003800000 */
.L_x_22612:
        /* <DEDUP_REMOVED lines=16> */
.L_x_22619:
[----:B------:R-:W-:-:S07]  /*8010*/  PRMT R8, R0, 0x7610, R8 ;  /* 0x0000761000087816 */ /* 0x000fce0000000008 */
.L_x_22618:
[----:B------:R-:W-:Y:S05]  /*8020*/  BSYNC B0 ;  /* 0x0000000000007941 */ /* 0x000fea0003800000 */
.L_x_22617:
[----:B------:R3:W-:Y:S01]  /*8030*/  STG.E.U8 desc[UR36][R16.64], R8 ;  /* 0x0000000810007986 */ /* 0x0007e2000c101124 */
[----:B------:R-:W-:Y:S05]  /*8040*/  BRA `(.L_x_22596) ;  /* 0x0000000000a87947 */ /* 0x000fea0003800000 */
.L_x_22611:
        /* <DEDUP_REMOVED lines=21> */
.L_x_22595:
        /* <DEDUP_REMOVED lines=16> */
.L_x_22622:
[----:B------:R-:W-:Y:S05]  /*82a0*/  BRA `(.L_x_22596) ;  /* 0x0000000000107947 */ /* 0x000fea0003800000 */
.L_x_22621:
[----:B------:R-:W-:-:S05]  /*82b0*/  IMAD.MOV.U32 R3, RZ, RZ, RZ ;  /* 0x000000ffff037224 */ /* 0x000fca00078e00ff */
[----:B------:R2:W-:Y:S01]  /*82c0*/  STG.E.64 desc[UR36][R16.64], R2 ;  /* 0x0000000210007986 */ /* 0x0005e2000c101b24 */
[----:B------:R-:W-:Y:S05]  /*82d0*/  BRA `(.L_x_22596) ;  /* 0x0000000000047947 */ /* 0x000fea0003800000 */
.L_x_22620:
[----:B------:R0:W-:Y:S02]  /*82e0*/  STG.E desc[UR36][R16.64], R2 ;  /* 0x0000000210007986 */ /* 0x0001e4000c101924 */
.L_x_22596:
[----:B------:R-:W-:Y:S05]  /*82f0*/  BSYNC B6 ;  /* 0x0000000000067941 */ /* 0x000fea0003800000 */
.L_x_22590:
[----:B------:R-:W-:-:S07]  /*8300*/  VIADD R19, R19, 0x80 ;  /* 0x0000008013137836 */ /* 0x000fce0000000000 */
.L_x_22522:
[----:B------:R-:W-:Y:S05]  /*8310*/  BSYNC B7 ;  /* 0x0000000000077941 */ /* 0x000fea0003800000 */
.L_x_22521:
        /* <DEDUP_REMOVED lines=358> */
.L_x_22625:
        /* <DEDUP_REMOVED lines=20> */
.L_x_22629:
[----:B------:R0:W5:Y:S01]  /*9ac0*/  LDG.E.U8 R22, desc[UR36][R2.64] ;  /* 0x0000002402167981 */ /* 0x000162000c1e1100 */
[----:B------:R-:W-:Y:S05]  /*9ad0*/  BRA `(.L_x_22631) ;  /* 0x0000000c00547947 */ /* 0x000fea0003800000 */
.L_x_22628:
        /* <DEDUP_REMOVED lines=8> */
.L_x_22633:
[----:B------:R0:W5:Y:S01]  /*9b60*/  LDG.E.U16 R22, desc[UR36][R2.64] ;  /* 0x0000002402167981 */ /* 0x000162000c1e1500 */
[----:B------:R-:W-:Y:S05]  /*9b70*/  BRA `(.L_x_22631) ;  /* 0x0000000c002c7947 */ /* 0x000fea0003800000 */
.L_x_22632:
[----:B------:R0:W5:Y:S01]  /*9b80*/  LDG.E.U16 R22, desc[UR36][R2.64] ;  /* 0x0000002402167981 */ /* 0x000162000c1e1500 */
[----:B------:R-:W-:Y:S05]  /*9b90*/  BRA `(.L_x_22631) ;  /* 0x0000000c00247947 */ /* 0x000fea0003800000 */
.L_x_22627:
        /* <DEDUP_REMOVED lines=9> */
.L_x_22635:
[----:B------:R-:W2:Y:S02]  /*9c30*/  LDG.E.U16 R0, desc[UR36][R2.64] ;  /* 0x0000002402007981 */ /* 0x000ea4000c1e1500 */
[----:B--2---:R-:W-:-:S06]  /*9c40*/  HADD2.F32 R0, -RZ, R0.H0_H0 ;  /* 0x20000000ff007230 */ /* 0x004fcc0000004100 */
[----:B------:R-:W0:Y:S02]  /*9c50*/  F2I.FTZ.TRUNC.NTZ R0, R0 ;  /* 0x0000000000007305 */ /* 0x000e24000021f100 */
[----:B0-----:R-:W-:Y:S01]  /*9c60*/  PRMT R22, R0, 0x7610, R22 ;  /* 0x0000761000167816 */ /* 0x001fe20000000016 */
[----:B------:R-:W-:Y:S06]  /*9c70*/  BRA `(.L_x_22631) ;  /* 0x0000000800ec7947 */ /* 0x000fec0003800000 */
.L_x_22634:
        /* <DEDUP_REMOVED lines=9> */
.L_x_22637:
[----:B------:R-:W2:Y:S02]  /*9d10*/  LDG.E.U16 R2, desc[UR36][R2.64] ;  /* 0x0000002402027981 */ /* 0x000ea4000c1e1500 */
[----:B--2---:R-:W-:-:S06]  /*9d20*/  HADD2.F32 R0, -RZ, R2.H0_H0 ;  /* 0x20000002ff007230 */ /* 0x004fcc0000004100 */
[----:B------:R-:W0:Y:S02]  /*9d30*/  F2I.FTZ.TRUNC.NTZ R0, R0 ;  /* 0x0000000000007305 */ /* 0x000e24000021f100 */
[----:B0-----:R-:W-:Y:S01]  /*9d40*/  PRMT R22, R0, 0x7610, R22 ;  /* 0x0000761000167816 */ /* 0x001fe20000000016 */
[----:B------:R-:W-:Y:S06]  /*9d50*/  BRA `(.L_x_22631) ;  /* 0x0000000800b47947 */ /* 0x000fec0003800000 */
.L_x_22636:
[----:B------:R-:W2:Y:S02]  /*9d60*/  LDG.E.64 R2, desc[UR36][R2.64] ;  /* 0x0000002402027981 */ /* 0x000ea4000c1e1b00 */
[----:B--2---:R0:W1:Y:S01]  /*9d70*/  F2I.F64.TRUNC R22, R2 ;  /* 0x0000000200167311 */ /* 0x004062000030d100 */
[----:B------:R-:W-:Y:S05]  /*9d80*/  BRA `(.L_x_22631) ;  /* 0x0000000800a87947 */ /* 0x000fea0003800000 */
.L_x_22626:
        /* <DEDUP_REMOVED lines=12> */
.L_x_22640:
[----:B------:R-:W2:Y:S02]  /*9e50*/  LDG.E.64 R2, desc[UR36][R2.64] ;  /* 0x0000002402027981 */ /* 0x000ea4000c1e1b00 */
[----:B--2---:R0:W1:Y:S01]  /*9e60*/  F2I.F64.TRUNC R22, R2 ;  /* 0x0000000200167311 */ /* 0x004062000030d100 */
[----:B------:R-:W-:Y:S05]  /*9e70*/  BRA `(.L_x_22631) ;  /* 0x00000008006c7947 */ /* 0x000fea0003800000 */
.L_x_22639:
        /* <DEDUP_REMOVED lines=28> */
.L_x_22642:
        /* <DEDUP_REMOVED lines=15> */
.L_x_22641:
[----:B------:R-:W2:Y:S02]  /*a130*/  LDG.E.U16 R0, desc[UR36][R2.64] ;  /* 0x0000002402007981 */ /* 0x000ea4000c1e1500 */
[----:B--2---:R-:W-:-:S06]  /*a140*/  IMAD.U32 R0, R0, 0x10000, RZ ;  /* 0x0001000000007824 */ /* 0x004fcc00078e00ff */
[----:B------:R-:W0:Y:S02]  /*a150*/  F2I.FTZ.TRUNC.NTZ R0, R0 ;  /* 0x0000000000007305 */ /* 0x000e24000021f100 */
[----:B0-----:R-:W-:Y:S01]  /*a160*/  PRMT R22, R0, 0x7610, R22 ;  /* 0x0000761000167816 */ /* 0x001fe20000000016 */
[----:B------:R-:W-:Y:S06]  /*a170*/  BRA `(.L_x_22631) ;  /* 0x0000000400ac7947 */ /* 0x000fec0003800000 */
.L_x_22638:
        /* <DEDUP_REMOVED lines=10> */
.L_x_22645:
        /* <DEDUP_REMOVED lines=21> */
.L_x_22649:
[----:B------:R-:W-:Y:S05]  /*a370*/  BSYNC B1 ;  /* 0x0000000000017941 */ /* 0x000fea0003800000 */
.L_x_22648:
[----:B------:R-:W-:Y:S01]  /*a380*/  LEA R3, R0, 0x3b800000, 0x17 ;  /* 0x3b80000000037811 */ /* 0x000fe200078eb8ff */
[----:B------:R-:W-:-:S05]  /*a390*/  IMAD.SHL.U32 R0, R2, 0x100000, RZ ;  /* 0x0010000002007824 */ /* 0x000fca00078e00ff */
[----:B------:R-:W-:-:S07]  /*a3a0*/  LOP3.LUT R0, R3, R0, R4, 0xfe, !PT ;  /* 0x0000000003007212 */ /* 0x000fce00078efe04 */
.L_x_22647:
[----:B------:R-:W-:Y:S05]  /*a3b0*/  BSYNC B0 ;  /* 0x0000000000007941 */ /* 0x000fea0003800000 */
.L_x_22646:
[----:B------:R-:W0:Y:S02]  /*a3c0*/  F2I.FTZ.TRUNC.NTZ R0, R0 ;  /* 0x0000000000007305 */ /* 0x000e24000021f100 */
[----:B0-----:R-:W-:Y:S01]  /*a3d0*/  PRMT R22, R0, 0x7610, R22 ;  /* 0x0000761000167816 */ /* 0x001fe20000000016 */
[----:B------:R-:W-:Y:S06]  /*a3e0*/  BRA `(.L_x_22631) ;  /* 0x0000000400107947 */ /* 0x000fec0003800000 */
.L_x_22644:
        /* <DEDUP_REMOVED lines=21> */
.L_x_22653:
[----:B------:R-:W-:Y:S05]  /*a540*/  BSYNC B1 ;  /* 0x0000000000017941 */ /* 0x000fea0003800000 */
.L_x_22652:
[----:B------:R-:W-:Y:S01]  /*a550*/  LEA R3, R0, 0x37800000, 0x17 ;  /* 0x3780000000037811 */ /* 0x000fe200078eb8ff */
[----:B------:R-:W-:-:S05]  /*a560*/  IMAD.SHL.U32 R0, R2, 0x200000, RZ ;  /* 0x0020000002007824 */ /* 0x000fca00078e00ff */
[----:B------:R-:W-:-:S07]  /*a570*/  LOP3.LUT R0, R3, R0, R4, 0xfe, !PT ;  /* 0x0000000003007212 */ /* 0x000fce00078efe04 */
.L_x_22651:
[----:B------:R-:W-:Y:S05]  /*a580*/  BSYNC B0 ;  /* 0x0000000000007941 */ /* 0x000fea0003800000 */
.L_x_22650:
[----:B------:R-:W0:Y:S02]  /*a590*/  F2I.FTZ.TRUNC.NTZ R0, R0 ;  /* 0x0000000000007305 */ /* 0x000e24000021f100 */
[----:B0-----:R-:W-:Y:S01]  /*a5a0*/  PRMT R22, R0, 0x7610, R22 ;  /* 0x0000761000167816 */ /* 0x001fe20000000016 */
[----:B------:R-:W-:Y:S06]  /*a5b0*/  BRA `(.L_x_22631) ;  /* 0x00000000009c7947 */ /* 0x000fec0003800000 */
.L_x_22643:
        /* <DEDUP_REMOVED lines=14> */
.L_x_22657:
[----:B------:R-:W-:Y:S05]  /*a6a0*/  BSYNC B0 ;  /* 0x0000000000007941 */ /* 0x000fea0003800000 */
.L_x_22656:
[----:B------:R-:W0:Y:S02]  /*a6b0*/  F2I.FTZ.TRUNC.NTZ R0, R0 ;  /* 0x0000000000007305 */ /* 0x000e24000021f100 */
[----:B0-----:R-:W-:Y:S01]  /*a6c0*/  PRMT R22, R0, 0x7610, R22 ;  /* 0x0000761000167816 */ /* 0x001fe20000000016 */
[----:B------:R-:W-:Y:S06]  /*a6d0*/  BRA `(.L_x_22631) ;  /* 0x0000000000547947 */ /* 0x000fec0003800000 */
.L_x_22630:
        /* <DEDUP_REMOVED lines=16> */
.L_x_22658:
[----:B------:R-:W-:Y:S01]  /*a7e0*/  PRMT R22, RZ, 0x7610, R22 ;  /* 0x00007610ff167816 */ /* 0x000fe20000000016 */
[----:B------:R-:W-:Y:S06]  /*a7f0*/  BRA `(.L_x_22631) ;  /* 0x00000000000c7947 */ /* 0x000fec0003800000 */
.L_x_22655:
[----:B------:R3:W5:Y:S01]  /*a800*/  LDG.E.U16 R22, desc[UR36][R2.64] ;  /* 0x0000002402167981 */ /* 0x000762000c1e1500 */
[----:B------:R-:W-:Y:S05]  /*a810*/  BRA `(.L_x_22631) ;  /* 0x0000000000047947 */ /* 0x000fea0003800000 */
.L_x_22654:
[----:B------:R2:W5:Y:S02]  /*a820*/  LDG.E.U16 R22, desc[UR36][R2.64] ;  /* 0x0000002402167981 */ /* 0x000564000c1e1500 */
.L_x_22631:
        /* <DEDUP_REMOVED lines=17> */
.L_x_22662:
[----:B------:R0:W5:Y:S01]  /*a940*/  LDG.E.U8 R5, desc[UR36][R2.64] ;  /* 0x0000002402057981 */ /* 0x000162000c1e1100 */
[----:B------:R-:W-:Y:S05]  /*a950*/  BRA `(.L_x_22664) ;  /* 0x0000000c00547947 */ /* 0x000fea0003800000 */
.L_x_22661:
        /* <DEDUP_REMOVED lines=8> */
.L_x_22666:
[----:B------:R0:W5:Y:S01]  /*a9e0*/  LDG.E.U16 R5, desc[UR36][R2.64] ;  /* 0x0000002402057981 */ /* 0x000162000c1e1500 */
[----:B------:R-:W-:Y:S05]  /*a9f0*/  BRA `(.L_x_22664) ;  /* 0x0000000c002c7947 */ /* 0x000fea0003800000 */
.L_x_22665:
[----:B------:R0:W5:Y:S01]  /*aa00*/  LDG.E.U16 R5, desc[UR36][R2.64] ;  /* 0x0000002402057981 */ /* 0x000162000c1e1500 */
[----:B------:R-:W-:Y:S05]  /*aa10*/  BRA `(.L_x_22664) ;  /* 0x0000000c00247947 */ /* 0x000fea0003800000 */
.L_x_22660:
        /* <DEDUP_REMOVED lines=9> */
.L_x_22668:
[----:B------:R-:W2:Y:S02]  /*aab0*/  LDG.E.U16 R0, desc[UR36][R2.64] ;  /* 0x0000002402007981 */ /* 0x000ea4000c1e1500 */
[----:B--2---:R-:W-:-:S06]  /*aac0*/  HADD2.F32 R0, -RZ, R0.H0_H0 ;  /* 0x20000000ff007230 */ /* 0x004fcc0000004100 */
[----:B------:R-:W0:Y:S02]  /*aad0*/  F2I.FTZ.TRUNC.NTZ R0, R0 ;  /* 0x0000000000007305 */ /* 0x000e24000021f100 */
[----:B0-----:R-:W-:Y:S01]  /*aae0*/  PRMT R5, R0, 0x7610, R5 ;  /* 0x0000761000057816 */ /* 0x001fe20000000005 */
[----:B------:R-:W-:Y:S06]  /*aaf0*/  BRA `(.L_x_22664) ;  /* 0x0000000800ec7947 */ /* 0x000fec0003800000 */
.L_x_22667:
        /* <DEDUP_REMOVED lines=9> */
.L_x_22670:
[----:B------:R-:W2:Y:S02]  /*ab90*/  LDG.E.U16 R2, desc[UR36][R2.64] ;  /* 0x0000002402027981 */ /* 0x000ea4000c1e1500 */
[----:B--2---:R-:W-:-:S06]  /*aba0*/  HADD2.F32 R0, -RZ, R2.H0_H0 ;  /* 0x20000002ff007230 */ /* 0x004fcc0000004100 */
[----:B------:R-:W0:Y:S02]  /*abb0*/  F2I.FTZ.TRUNC.NTZ R0, R0 ;  /* 0x0000000000007305 */ /* 0x000e24000021f100 */
[----:B0-----:R-:W-:Y:S01]  /*abc0*/  PRMT R5, R0, 0x7610, R5 ;  /* 0x0000761000057816 */ /* 0x001fe20000000005 */
[----:B------:R-:W-:Y:S06]  /*abd0*/  BRA `(.L_x_22664) ;  /* 0x0000000800b47947 */ /* 0x000fec0003800000 */
.L_x_22669:
[----:B------:R-:W2:Y:S02]  /*abe0*/  LDG.E.64 R2, desc[UR36][R2.64] ;  /* 0x0000002402027981 */ /* 0x000ea4000c1e1b00 */
[----:B--2---:R0:W1:Y:S01]  /*abf0*/  F2I.F64.TRUNC R5, R2 ;  /* 0x0000000200057311 */ /* 0x004062000030d100 */
[----:B------:R-:W-:Y:S05]  /*ac00*/  BRA `(.L_x_22664) ;  /* 0x0000000800a87947 */ /* 0x000fea0003800000 */
.L_x_22659:
        /* <DEDUP_REMOVED lines=12> */
.L_x_22673:
[----:B------:R-:W2:Y:S02]  /*acd0*/  LDG.E.64 R2, desc[UR36][R2.64] ;  /* 0x0000002402027981 */ /* 0x000ea4000c1e1b00 */
[----:B--2---:R3:W4:Y:S01]  /*ace0*/  F2I.F64.TRUNC R5, R2 ;  /* 0x0000000200057311 */ /* 0x004722000030d100 */
[----:B------:R-:W-:Y:S05]  /*acf0*/  BRA `(.L_x_22664) ;  /* 0x00000008006c7947 */ /* 0x000fea0003800000 */
.L_x_22672:
        /* <DEDUP_REMOVED lines=28> */
.L_x_22675:
        /* <DEDUP_REMOVED lines=15> */
.L_x_22674:
[----:B------:R-:W2:Y:S02]  /*afb0*/  LDG.E.U16 R0, desc[UR36][R2.64] ;  /* 0x0000002402007981 */ /* 0x000ea4000c1e1500 */
[----:B--2---:R-:W-:-:S06]  /*afc0*/  IMAD.U32 R0, R0, 0x10000, RZ ;  /* 0x0001000000007824 */ /* 0x004fcc00078e00ff */
[----:B------:R-:W0:Y:S02]  /*afd0*/  F2I.FTZ.TRUNC.NTZ R0, R0 ;  /* 0x0000000000007305 */ /* 0x000e24000021f100 */
[----:B0-----:R-:W-:Y:S01]  /*afe0*/  PRMT R5, R0, 0x7610, R5 ;  /* 0x0000761000057816 */ /* 0x001fe20000000005 */
[----:B------:R-:W-:Y:S06]  /*aff0*/  BRA `(.L_x_22664) ;  /* 0x0000000400ac7947 */ /* 0x000fec0003800000 */
.L_x_22671:
        /* <DEDUP_REMOVED lines=10> */
.L_x_22678:
        /* <DEDUP_REMOVED lines=21> */
.L_x_22682:
[----:B------:R-:W-:Y:S05]  /*b1f0*/  BSYNC B1 ;  /* 0x0000000000017941 */ /* 0x000fea0003800000 */
.L_x_22681:
[----:B------:R-:W-:Y:S01]  /*b200*/  LEA R3, R0, 0x3b800000, 0x17 ;  /* 0x3b80000000037811 */ /* 0x000fe200078eb8ff */
[----:B------:R-:W-:-:S05]  /*b210*/  IMAD.SHL.U32 R0, R2, 0x100000, RZ ;  /* 0x0010000002007824 */ /* 0x000fca00078e00ff */
[----:B------:R-:W-:-:S07]  /*b220*/  LOP3.LUT R0, R3, R0, R4, 0xfe, !PT ;  /* 0x0000000003007212 */ /* 0x000fce00078efe04 */
.L_x_22680:
[----:B------:R-:W-:Y:S05]  /*b230*/  BSYNC B0 ;  /* 0x0000000000007941 */ /* 0x000fea0003800000 */
.L_x_22679:
[----:B------:R-:W0:Y:S02]  /*b240*/  F2I.FTZ.TRUNC.NTZ R0, R0 ;  /* 0x0000000000007305 */ /* 0x000e24000021f100 */
[----:B0-----:R-:W-:Y:S01]  /*b250*/  PRMT R5, R0, 0x7610, R5 ;  /* 0x0000761000057816 */ /* 0x001fe20000000005 */
[----:B------:R-:W-:Y:S06]  /*b260*/  BRA `(.L_x_22664) ;  /* 0x0000000400107947 */ /* 0x000fec0003800000 */
.L_x_22677:
        /* <DEDUP_REMOVED lines=21> */
.L_x_22686:
[----:B------:R-:W-:Y:S05]  /*b3c0*/  BSYNC B1 ;  /* 0x0000000000017941 */ /* 0x000fea0003800000 */
.L_x_22685:
[----:B------:R-:W-:Y:S01]  /*b3d0*/  LEA R3, R0, 0x37800000, 0x17 ;  /* 0x3780000000037811 */ /* 0x000fe200078eb8ff */
[----:B------:R-:W-:-:S05]  /*b3e0*/  IMAD.SHL.U32 R0, R2, 0x200000, RZ ;  /* 0x0020000002007824 */ /* 0x000fca00078e00ff */
[----:B------:R-:W-:-:S07]  /*b3f0*/  LOP3.LUT R0, R3, R0, R4, 0xfe, !PT ;  /* 0x0000000003007212 */ /* 0x000fce00078efe04 */
.L_x_22684:
[----:B------:R-:W-:Y:S05]  /*b400*/  BSYNC B0 ;  /* 0x0000000000007941 */ /* 0x000fea0003800000 */
.L_x_22683:
[----:B------:R-:W0:Y:S02]  /*b410*/  F2I.FTZ.TRUNC.NTZ R0, R0 ;  /* 0x0000000000007305 */ /* 0x000e24000021f100 */
[----:B0-----:R-:W-:Y:S01]  /*b420*/  PRMT R5, R0, 0x7610, R5 ;  /* 0x0000761000057816 */ /* 0x001fe20000000005 */
[----:B------:R-:W-:Y:S06]  /*b430*/  BRA `(.L_x_22664) ;  /* 0x00000000009c7947 */ /* 0x000fec0003800000 */
.L_x_22676:
        /* <DEDUP_REMOVED lines=14> */
.L_x_22690:
[----:B------:R-:W-:Y:S05]  /*b520*/  BSYNC B0 ;  /* 0x0000000000007941 */ /* 0x000fea0003800000 */
.L_x_22689:
[----:B------:R-:W0:Y:S02]  /*b530*/  F2I.FTZ.TRUNC.NTZ R0, R0 ;  /* 0x0000000000007305 */ /* 0x000e24000021f100 */
[----:B0-----:R-:W-:Y:S01]  /*b540*/  PRMT R5, R0, 0x7610, R5 ;  /* 0x0000761000057816 */ /* 0x001fe20000000005 */
[----:B------:R-:W-:Y:S06]  /*b550*/  BRA `(.L_x_22664) ;  /* 0x0000000000547947 */ /* 0x000fec0003800000 */
.L_x_22663:
        /* <DEDUP_REMOVED lines=16> */
.L_x_22691:
[----:B------:R-:W-:Y:S01]  /*b660*/  PRMT R5, RZ, 0x7610, R5 ;  /* 0x00007610ff057816 */ /* 0x000fe20000000005 */
[----:B------:R-:W-:Y:S06]  /*b670*/  BRA `(.L_x_22664) ;  /* 0x00000000000c7947 */ /* 0x000fec0003800000 */
.L_x_22688:
[----:B------:R2:W5:Y:S01]  /*b680*/  LDG.E.U16 R5, desc[UR36][R2.64] ;  /* 0x0000002402057981 */ /* 0x000562000c1e1500 */
[----:B------:R-:W-:Y:S05]  /*b690*/  BRA `(.L_x_22664) ;  /* 0x0000000000047947 */ /* 0x000fea0003800000 */
.L_x_22687:
[----:B------:R1:W5:Y:S02]  /*b6a0*/  LDG.E.U16 R5, desc[UR36][R2.64] ;  /* 0x0000002402057981 */ /* 0x000364000c1e1500 */
.L_x_22664:
[----:B------:R-:W0:Y:S01]  /*b6b0*/  LDC.U8 R4, c[0x0][0x491] ;  /* 0x00012440ff047b82 */ /* 0x000e220000000000 */
[----:B-1--45:R-:W-:Y:S01]  /*b6c0*/  LOP3.LUT R5, R5, R22, RZ, 0xfc, !PT ;  /* 0x0000001605057212 */ /* 0x032fe200078efcff */
[----:B------:R-:W-:Y:S03]  /*b6d0*/  BSSY B6, `(.L_x_22692) ;  /* 0x00000d6000067945 */ /* 0x000fe60003800000 */
        /* <DEDUP_REMOVED lines=16> */
.L_x_22696:
[----:B------:R0:W-:Y:S01]  /*b7e0*/  STG.E.U8 desc[UR36][R16.64], R2 ;  /* 0x0000000210007986 */ /* 0x0001e2000c101124 */
[----:B------:R-:W-:Y:S05]  /*b7f0*/  BRA `(.L_x_22698) ;  /* 0x0000000c000c7947 */ /* 0x000fea0003800000 */
.L_x_22695:
        /* <DEDUP_REMOVED lines=9> */
.L_x_22700:
[----:B------:R0:W-:Y:S01]  /*b890*/  STG.E desc[UR36][R16.64], R2 ;  /* 0x0000000210007986 */ /* 0x0001e2000c101924 */
[----:B------:R-:W-:Y:S05]  /*b8a0*/  BRA `(.L_x_22698) ;  /* 0x0000000800e07947 */ /* 0x000fea0003800000 */
.L_x_22699:
[----:B------:R0:W-:Y:S01]  /*b8b0*/  STG.E.U16 desc[UR36][R16.64], R2 ;  /* 0x0000000210007986 */ /* 0x0001e2000c101524 */
[----:B------:R-:W-:Y:S05]  /*b8c0*/  BRA `(.L_x_22698) ;  /* 0x0000000800d87947 */ /* 0x000fea0003800000 */
.L_x_22694:
        /* <DEDUP_REMOVED lines=9> */
.L_x_22702:
[----:B------:R-:W-:-:S04]  /*b960*/  FSEL R0, RZ, 1, !P0 ;  /* 0x3f800000ff007808 */ /* 0x000fc80004000000 */
[----:B------:R-:W-:-:S05]  /*b970*/  F2FP.F16.F32.PACK_AB R0, RZ, R0 ;  /* 0x00000000ff00723e */ /* 0x000fca00000000ff */
[----:B------:R4:W-:Y:S01]  /*b980*/  STG.E.U16 desc[UR36][R16.64], R0 ;  /* 0x0000000010007986 */ /* 0x0009e2000c101524 */
[----:B------:R-:W-:Y:S05]  /*b990*/  BRA `(.L_x_22698) ;  /* 0x0000000800a47947 */ /* 0x000fea0003800000 */
.L_x_22701:
        /* <DEDUP_REMOVED lines=10> */
.L_x_22704:
[----:B------:R-:W-:-:S04]  /*ba40*/  FSEL R0, RZ, 1, !P0 ;  /* 0x3f800000ff007808 */ /* 0x000fc80004000000 */
[----:B------:R-:W-:-:S04]  /*ba50*/  F2FP.F16.F32.PACK_AB R3, RZ, R0 ;  /* 0x00000000ff03723e */ /* 0x000fc800000000ff */
[----:B------:R-:W-:-:S05]  /*ba60*/  PRMT R3, R3, 0x5410, RZ ;  /* 0x0000541003037816 */ /* 0x000fca00000000ff */
[----:B------:R2:W-:Y:S01]  /*ba70*/  STG.E desc[UR36][R16.64], R3 ;  /* 0x0000000310007986 */ /* 0x0005e2000c101924 */
[----:B------:R-:W-:Y:S05]  /*ba80*/  BRA `(.L_x_22698) ;  /* 0x0000000800687947 */ /* 0x000fea0003800000 */
.L_x_22703:
[----:B------:R-:W-:Y:S01]  /*ba90*/  FSEL R3, RZ, 1.875, !P0 ;  /* 0x3ff00000ff037808 */ /* 0x000fe20004000000 */
[----:B------:R-:W-:-:S05]  /*baa0*/  IMAD.MOV.U32 R2, RZ, RZ, RZ ;  /* 0x000000ffff027224 */ /* 0x000fca00078e00ff */
[----:B------:R0:W-:Y:S01]  /*bab0*/  STG.E.64 desc[UR36][R16.64], R2 ;  /* 0x0000000210007986 */ /* 0x0001e2000c101b24 */
[----:B------:R-:W-:Y:S05]  /*bac0*/  BRA `(.L_x_22698) ;  /* 0x0000000800587947 */ /* 0x000fea0003800000 */
.L_x_22693:
        /* <DEDUP_REMOVED lines=10> */
.L_x_22707:
[----:B------:R-:W-:Y:S02]  /*bb70*/  FSEL R5, RZ, 1.875, !P0 ;  /* 0x3ff00000ff057808 */ /* 0x000fe40004000000 */
[----:B------:R-:W-:Y:S01]  /*bb80*/  CS2R R6, SRZ ;  /* 0x0000000000067805 */ /* 0x000fe2000001ff00 */
[----:B------:R-:W-:-:S05]  /*bb90*/  IMAD.MOV.U32 R4, RZ, RZ, RZ ;  /* 0x000000ffff047224 */ /* 0x000fca00078e00ff */
[----:B------:R0:W-:Y:S01]  /*bba0*/  STG.E.128 desc[UR36][R16.64], R4 ;  /* 0x0000000410007986 */ /* 0x0001e2000c101d24 */
[----:B------:R-:W-:Y:S05]  /*bbb0*/  BRA `(.L_x_22698) ;  /* 0x00000008001c7947 */ /* 0x000fea0003800000 */
.L_x_22706:
        /* <DEDUP_REMOVED lines=18> */
.L_x_22711:
[----:B------:R-:W-:Y:S05]  /*bce0*/  BSYNC B0 ;  /* 0x0000000000007941 */ /* 0x000fea0003800000 */
.L_x_22710:
[----:B------:R0:W-:Y:S01]  /*bcf0*/  STG.E.U8 desc[UR36][R16.64], R3 ;  /* 0x0000000310007986 */ /* 0x0001e2000c101124 */
[----:B------:R-:W-:Y:S05]  /*bd00*/  BRA `(.L_x_22698) ;  /* 0x0000000400c87947 */ /* 0x000fea0003800000 */
.L_x_22709:
        /* <DEDUP_REMOVED lines=13> */
.L_x_22712:
[----:B------:R-:W-:Y:S01]  /*bde0*/  ISETP.GT.U32.AND P0, PT, R3, 0x7f800000, PT ;  /* 0x7f8000000300780c */ /* 0x000fe20003f04070 */
[----:B------:R-:W-:-:S05]  /*bdf0*/  IMAD.MOV.U32 R3, RZ, RZ, 0x7f ;  /* 0x0000007fff037424 */ /* 0x000fca00078e00ff */
[----:B------:R-:W-:-:S05]  /*be00*/  SEL R3, R3, 0x7c, P0 ;  /* 0x0000007c03037807 */ /* 0x000fca0000000000 */
[----:B------:R0:W-:Y:S01]  /*be10*/  STG.E.U8 desc[UR36][R16.64], R3 ;  /* 0x0000000310007986 */ /* 0x0001e2000c101124 */
[----:B------:R-:W-:Y:S05]  /*be20*/  BRA `(.L_x_22698) ;  /* 0x0000000400807947 */ /* 0x000fea0003800000 */
.L_x_22708:
[----:B------:R-:W-:-:S04]  /*be30*/  FSEL R0, RZ, 1, !P0 ;  /* 0x3f800000ff007808 */ /* 0x000fc80004000000 */
[----:B------:R-:W-:-:S05]  /*be40*/  F2FP.BF16.F32.PACK_AB R0, RZ, R0 ;  /* 0x00000000ff00723e */ /* 0x000fca00000010ff */
[----:B------:R0:W-:Y:S01]  /*be50*/  STG.E.U16 desc[UR36][R16.64], R0 ;  /* 0x0000000010007986 */ /* 0x0001e2000c101524 */
[----:B------:R-:W-:Y:S05]  /*be60*/  BRA `(.L_x_22698) ;  /* 0x0000000400707947 */ /* 0x000fea0003800000 */
.L_x_22705:
        /* <DEDUP_REMOVED lines=10> */
.L_x_22715:
        /* <DEDUP_REMOVED lines=16> */
.L_x_22718:
[----:B------:R-:W-:-:S07]  /*c010*/  PRMT R8, R0, 0x7610, R8 ;  /* 0x0000761000087816 */ /* 0x000fce0000000008 */
.L_x_22717:
[----:B------:R-:W-:Y:S05]  /*c020*/  BSYNC B0 ;  /* 0x0000000000007941 */ /* 0x000fea0003800000 */
.L_x_22716:
[----:B------:R0:W-:Y:S01]  /*c030*/  STG.E.U8 desc[UR36][R16.64], R8 ;  /* 0x0000000810007986 */ /* 0x0001e2000c101124 */
[----:B------:R-:W-:Y:S05]  /*c040*/  BRA `(.L_x_22698) ;  /* 0x0000000000f87947 */ /* 0x000fea0003800000 */
.L_x_22714:
        /* <DEDUP_REMOVED lines=16> */
.L_x_22721:
[----:B------:R-:W-:-:S07]  /*c150*/  PRMT R8, R0, 0x7610, R8 ;  /* 0x0000761000087816 */ /* 0x000fce0000000008 */
.L_x_22720:
[----:B------:R-:W-:Y:S05]  /*c160*/  BSYNC B0 ;  /* 0x0000000000007941 */ /* 0x000fea0003800000 */
.L_x_22719:
[----:B------:R0:W-:Y:S01]  /*c170*/  STG.E.U8 desc[UR36][R16.64], R8 ;  /* 0x0000000810007986 */ /* 0x0001e2000c101124 */
[----:B------:R-:W-:Y:S05]  /*c180*/  BRA `(.L_x_22698) ;  /* 0x0000000000a87947 */ /* 0x000fea0003800000 */
.L_x_22713:
        /* <DEDUP_REMOVED lines=21> */
.L_x_22697:
        /* <DEDUP_REMOVED lines=16> */
.L_x_22724:
[----:B------:R-:W-:Y:S05]  /*c3e0*/  BRA `(.L_x_22698) ;  /* 0x0000000000107947 */ /* 0x000fea0003800000 */
.L_x_22723:
[----:B------:R-:W-:-:S05]  /*c3f0*/  IMAD.MOV.U32 R3, RZ, RZ, RZ ;  /* 0x000000ffff037224 */ /* 0x000fca00078e00ff */
[----:B------:R0:W-:Y:S01]  /*c400*/  STG.E.64 desc[UR36][R16.64], R2 ;  /* 0x0000000210007986 */ /* 0x0001e2000c101b24 */
[----:B------:R-:W-:Y:S05]  /*c410*/  BRA `(.L_x_22698) ;  /* 0x0000000000047947 */ /* 0x000fea0003800000 */
.L_x_22722:
[----:B------:R0:W-:Y:S02]  /*c420*/  STG.E desc[UR36][R16.64], R2 ;  /* 0x0000000210007986 */ /* 0x0001e4000c101924 */
.L_x_22698:
[----:B------:R-:W-:Y:S05]  /*c430*/  BSYNC B6 ;  /* 0x0000000000067941 */ /* 0x000fea0003800000 */
.L_x_22692:
[----:B------:R-:W-:-:S07]  /*c440*/  VIADD R19, R19, 0x80 ;  /* 0x0000008013137836 */ /* 0x000fce0000000000 */
.L_x_22624:
[----:B------:R-:W-:Y:S05]  /*c450*/  BSYNC B7 ;  /* 0x0000000000077941 */ /* 0x000fea0003800000 */
.L_x_22623:
[----:B------:R-:W-:Y:S02]  /*c460*/  ULDC UR4, c[0x0][0x210] ;  /* 0x0000840000047ab9 */ /* 0x000fe40000000800 */
[----:B------:R-:W-:-:S13]  /*c470*/  ISETP.GE.AND P0, PT, R19, UR4, PT ;  /* 0x0000000413007c0c */ /* 0x000fda000bf06270 */
[----:B------:R-:W-:Y:S05]  /*c480*/  @P0 EXIT ;  /* 0x000000000000094d */ /* 0x000fea0003800000 */
[----:B0-----:R-:W0:Y:S01]  /*c490*/  LDC R6, c[0x0][0x218] ;  /* 0x00008600ff067b82 */ /* 0x001e220000000800 */
[----:B------:R-:W-:Y:S02]  /*c4a0*/  IMAD.MOV.U32 R18, RZ, RZ, RZ ;  /* 0x000000ffff127224 */ /* 0x000fe400078e00ff */
[----:B----4-:R-:W-:Y:S02]  /*c4b0*/  IMAD.MOV.U32 R0, RZ, RZ, RZ ;  /* 0x000000ffff007224 */ /* 0x010fe400078e00ff */
[----:B-123--:R-:W-:Y:S01]  /*c4c0*/  IMAD.MOV.U32 R16, RZ, RZ, RZ ;  /* 0x000000ffff107224 */ /* 0x00efe200078e00ff */
        /* <DEDUP_REMOVED lines=350> */
.L_x_22725:
        /* <DEDUP_REMOVED lines=20> */
.L_x_22729:
[----:B------:R0:W5:Y:S01]  /*dbf0*/  LDG.E.U8 R19, desc[UR36][R2.64] ;  /* 0x0000002402137981 */ /* 0x000162000c1e1100 */
[----:B------:R-:W-:Y:S05]  /*dc00*/  BRA `(.L_x_22731) ;  /* 0x0000000c00547947 */ /* 0x000fea0003800000 */
.L_x_22728:
        /* <DEDUP_REMOVED lines=8> */
.L_x_22733:
[----:B------:R0:W5:Y:S01]  /*dc90*/  LDG.E.U16 R19, desc[UR36][R2.64] ;  /* 0x0000002402137981 */ /* 0x000162000c1e1500 */
[----:B------:R-:W-:Y:S05]  /*dca0*/  BRA `(.L_x_22731) ;  /* 0x0000000c002c7947 */ /* 0x000fea0003800000 */
.L_x_22732:
[----:B------:R0:W5:Y:S01]  /*dcb0*/  LDG.E.U16 R19, desc[UR36][R2.64] ;  /* 0x0000002402137981 */ /* 0x000162000c1e1500 */
[----:B------:R-:W-:Y:S05]  /*dcc0*/  BRA `(.L_x_22731) ;  /* 0x0000000c00247947 */ /* 0x000fea0003800000 */
.L_x_22727:
        /* <DEDUP_REMOVED lines=9> */
.L_x_22735:
[----:B------:R-:W2:Y:S02]  /*dd60*/  LDG.E.U16 R0, desc[UR36][R2.64] ;  /* 0x0000002402007981 */ /* 0x000ea4000c1e1500 */
[----:B--2---:R-:W-:-:S06]  /*dd70*/  HADD2.F32 R0, -RZ, R0.H0_H0 ;  /* 0x20000000ff007230 */ /* 0x004fcc0000004100 */
[----:B------:R-:W0:Y:S02]  /*dd80*/  F2I.FTZ.TRUNC.NTZ R0, R0 ;  /* 0x0000000000007305 */ /* 0x000e24000021f100 */
[----:B0-----:R-:W-:Y:S01]  /*dd90*/  PRMT R19, R0, 0x7610, R19 ;  /* 0x0000761000137816 */ /* 0x001fe20000000013 */
[----:B------:R-:W-:Y:S06]  /*dda0*/  BRA `(.L_x_22731) ;  /* 0x0000000800ec7947 */ /* 0x000fec0003800000 */
.L_x_22734:
        /* <DEDUP_REMOVED lines=9> */
.L_x_22737:
[----:B------:R-:W2:Y:S02]  /*de40*/  LDG.E.U16 R2, desc[UR36][R2.64] ;  /* 0x0000002402027981 */ /* 0x000ea4000c1e1500 */
[----:B--2---:R-:W-:-:S06]  /*de50*/  HADD2.F32 R0, -RZ, R2.H0_H0 ;  /* 0x20000002ff007230 */ /* 0x004fcc0000004100 */
[----:B------:R-:W0:Y:S02]  /*de60*/  F2I.FTZ.TRUNC.NTZ R0, R0 ;  /* 0x0000000000007305 */ /* 0x000e24000021f100 */
[----:B0-----:R-:W-:Y:S01]  /*de70*/  PRMT R19, R0, 0x7610, R19 ;  /* 0x0000761000137816 */ /* 0x001fe20000000013 */
[----:B------:R-:W-:Y:S06]  /*de80*/  BRA `(.L_x_22731) ;  /* 0x0000000800b47947 */ /* 0x000fec0003800000 */
.L_x_22736:
[----:B------:R-:W2:Y:S02]  /*de90*/  LDG.E.64 R2, desc[UR36][R2.64] ;  /* 0x0000002402027981 */ /* 0x000ea4000c1e1b00 */
[----:B--2---:R0:W1:Y:S01]  /*dea0*/  F2I.F64.TRUNC R19, R2 ;  /* 0x0000000200137311 */ /* 0x004062000030d100 */
[----:B------:R-:W-:Y:S05]  /*deb0*/  BRA `(.L_x_22731) ;  /* 0x0000000800a87947 */ /* 0x000fea0003800000 */
.L_x_22726:
        /* <DEDUP_REMOVED lines=12> */
.L_x_22740:
[----:B------:R-:W2:Y:S02]  /*df80*/  LDG.E.64 R2, desc[UR36][R2.64] ;  /* 0x0000002402027981 */ /* 0x000ea4000c1e1b00 */
[----:B--2---:R3:W4:Y:S01]  /*df90*/  F2I.F64.TRUNC R19, R2 ;  /* 0x0000000200137311 */ /* 0x004722000030d100 */
[----:B------:R-:W-:Y:S05]  /*dfa0*/  BRA `(.L_x_22731) ;  /* 0x00000008006c7947 */ /* 0x000fea0003800000 */
.L_x_22739:
        /* <DEDUP_REMOVED lines=28> */
.L_x_22742:
        /* <DEDUP_REMOVED lines=15> */
.L_x_22741:
[----:B------:R-:W2:Y:S02]  /*e260*/  LDG.E.U16 R0, desc[UR36][R2.64] ;  /* 0x0000002402007981 */ /* 0x000ea4000c1e1500 */
[----:B--2---:R-:W-:-:S06]  /*e270*/  IMAD.U32 R0, R0, 0x10000, RZ ;  /* 0x0001000000007824 */ /* 0x004fcc00078e00ff */
[----:B------:R-:W0:Y:S02]  /*e280*/  F2I.FTZ.TRUNC.NTZ R0, R0 ;  /* 0x0000000000007305 */ /* 0x000e24000021f100 */
[----:B0-----:R-:W-:Y:S01]  /*e290*/  PRMT R19, R0, 0x7610, R19 ;  /* 0x0000761000137816 */ /* 0x001fe20000000013 */
[----:B------:R-:W-:Y:S06]  /*e2a0*/  BRA `(.L_x_22731) ;  /* 0x0000000400ac7947 */ /* 0x000fec0003800000 */
.L_x_22738:
        /* <DEDUP_REMOVED lines=10> */
.L_x_22745:
        /* <DEDUP_REMOVED lines=21> */
.L_x_22749:
[----:B------:R-:W-:Y:S05]  /*e4a0*/  BSYNC B1 ;  /* 0x0000000000017941 */ /* 0x000fea0003800000 */
.L_x_22748:
[----:B------:R-:W-:Y:S01]  /*e4b0*/  LEA R3, R0, 0x3b800000, 0x17 ;  /* 0x3b80000000037811 */ /* 0x000fe200078eb8ff */
[----:B------:R-:W-:-:S05]  /*e4c0*/  IMAD.SHL.U32 R0, R2, 0x100000, RZ ;  /* 0x0010000002007824 */ /* 0x000fca00078e00ff */
[----:B------:R-:W-:-:S07]  /*e4d0*/  LOP3.LUT R0, R3, R0, R4, 0xfe, !PT ;  /* 0x0000000003007212 */ /* 0x000fce00078efe04 */
.L_x_22747:
[----:B------:R-:W-:Y:S05]  /*e4e0*/  BSYNC B0 ;  /* 0x0000000000007941 */ /* 0x000fea0003800000 */
.L_x_22746:
[----:B------:R-:W0:Y:S02]  /*e4f0*/  F2I.FTZ.TRUNC.NTZ R0, R0 ;  /* 0x0000000000007305 */ /* 0x000e24000021f100 */
[----:B0-----:R-:W-:Y:S01]  /*e500*/  PRMT R19, R0, 0x7610, R19 ;  /* 0x0000761000137816 */ /* 0x001fe20000000013 */
[----:B------:R-:W-:Y:S06]  /*e510*/  BRA `(.L_x_22731) ;  /* 0x0000000400107947 */ /* 0x000fec0003800000 */
.L_x_22744:
        /* <DEDUP_REMOVED lines=21> */
.L_x_22753:
[----:B------:R-:W-:Y:S05]  /*e670*/  BSYNC B1 ;  /* 0x0000000000017941 */ /* 0x000fea0003800000 */
.L_x_22752:
[----:B------:R-:W-:Y:S01]  /*e680*/  LEA R3, R0, 0x37800000, 0x17 ;  /* 0x3780000000037811 */ /* 0x000fe200078eb8ff */
[----:B------:R-:W-:-:S05]  /*e690*/  IMAD.SHL.U32 R0, R2, 0x200000, RZ ;  /* 0x0020000002007824 */ /* 0x000fca00078e00ff */
[----:B------:R-:W-:-:S07]  /*e6a0*/  LOP3.LUT R0, R3, R0, R4, 0xfe, !PT ;  /* 0x0000000003007212 */ /* 0x000fce00078efe04 */
.L_x_22751:
[----:B------:R-:W-:Y:S05]  /*e6b0*/  BSYNC B0 ;  /* 0x0000000000007941 */ /* 0x000fea0003800000 */
.L_x_22750:
[----:B------:R-:W0:Y:S02]  /*e6c0*/  F2I.FTZ.TRUNC.NTZ R0, R0 ;  /* 0x0000000000007305 */ /* 0x000e24000021f100 */
[----:B0-----:R-:W-:Y:S01]  /*e6d0*/  PRMT R19, R0, 0x7610, R19 ;  /* 0x0000761000137816 */ /* 0x001fe20000000013 */
[----:B------:R-:W-:Y:S06]  /*e6e0*/  BRA `(.L_x_22731) ;  /* 0x00000000009c7947 */ /* 0x000fec0003800000 */
.L_x_22743:
        /* <DEDUP_REMOVED lines=14> */
.L_x_22757:
[----:B------:R-:W-:Y:S05]  /*e7d0*/  BSYNC B0 ;  /* 0x0000000000007941 */ /* 0x000fea0003800000 */
.L_x_22756:
[----:B------:R-:W0:Y:S02]  /*e7e0*/  F2I.FTZ.TRUNC.NTZ R0, R0 ;  /* 0x0000000000007305 */ /* 0x000e24000021f100 */
[----:B0-----:R-:W-:Y:S01]  /*e7f0*/  PRMT R19, R0, 0x7610, R19 ;  /* 0x0000761000137816 */ /* 0x001fe20000000013 */
[----:B------:R-:W-:Y:S06]  /*e800*/  BRA `(.L_x_22731) ;  /* 0x0000000000547947 */ /* 0x000fec0003800000 */
.L_x_22730:
        /* <DEDUP_REMOVED lines=16> */
.L_x_22758:
[----:B------:R-:W-:Y:S01]  /*e910*/  PRMT R19, RZ, 0x7610, R19 ;  /* 0x00007610ff137816 */ /* 0x000fe20000000013 */
[----:B------:R-:W-:Y:S06]  /*e920*/  BRA `(.L_x_22731) ;  /* 0x00000000000c7947 */ /* 0x000fec0003800000 */
.L_x_22755:
[----:B------:R0:W5:Y:S01]  /*e930*/  LDG.E.U16 R19, desc[UR36][R2.64] ;  /* 0x0000002402137981 */ /* 0x000162000c1e1500 */
[----:B------:R-:W-:Y:S05]  /*e940*/  BRA `(.L_x_22731) ;  /* 0x0000000000047947 */ /* 0x000fea0003800000 */
.L_x_22754:
[----:B------:R1:W5:Y:S02]  /*e950*/  LDG.E.U16 R19, desc[UR36][R2.64] ;  /* 0x0000002402137981 */ /* 0x000364000c1e1500 */
.L_x_22731:
        /* <DEDUP_REMOVED lines=17> */
.L_x_22762:
[----:B------:R0:W5:Y:S01]  /*ea70*/  LDG.E.U8 R0, desc[UR36][R2.64] ;  /* 0x0000002402007981 */ /* 0x000162000c1e1100 */
[----:B------:R-:W-:Y:S05]  /*ea80*/  BRA `(.L_x_22764) ;  /* 0x0000000c00547947 */ /* 0x000fea0003800000 */
.L_x_22761:
        /* <DEDUP_REMOVED lines=8> */
.L_x_22766:
[----:B------:R0:W5:Y:S01]  /*eb10*/  LDG.E.U16 R0, desc[UR36][R2.64] ;  /* 0x0000002402007981 */ /* 0x000162000c1e1500 */
[----:B------:R-:W-:Y:S05]  /*eb20*/  BRA `(.L_x_22764) ;  /* 0x0000000c002c7947 */ /* 0x000fea0003800000 */
.L_x_22765:
[----:B------:R0:W5:Y:S01]  /*eb30*/  LDG.E.U16 R0, desc[UR36][R2.64] ;  /* 0x0000002402007981 */ /* 0x000162000c1e1500 */
[----:B------:R-:W-:Y:S05]  /*eb40*/  BRA `(.L_x_22764) ;  /* 0x0000000c00247947 */ /* 0x000fea0003800000 */
.L_x_22760:
        /* <DEDUP_REMOVED lines=9> */
.L_x_22768:
[----:B------:R-:W2:Y:S02]  /*ebe0*/  LDG.E.U16 R4, desc[UR36][R2.64] ;  /* 0x0000002402047981 */ /* 0x000ea4000c1e1500 */
[----:B--2---:R-:W-:-:S06]  /*ebf0*/  HADD2.F32 R4, -RZ, R4.H0_H0 ;  /* 0x20000004ff047230 */ /* 0x004fcc0000004100 */
[----:B------:R-:W0:Y:S02]  /*ec00*/  F2I.FTZ.TRUNC.NTZ R4, R4 ;  /* 0x0000000400047305 */ /* 0x000e24000021f100 */
[----:B0-----:R-:W-:Y:S01]  /*ec10*/  PRMT R0, R4, 0x7610, R0 ;  /* 0x0000761004007816 */ /* 0x001fe20000000000 */
[----:B------:R-:W-:Y:S06]  /*ec20*/  BRA `(.L_x_22764) ;  /* 0x0000000800ec7947 */ /* 0x000fec0003800000 */
.L_x_22767:
        /* <DEDUP_REMOVED lines=9> */
.L_x_22770:
[----:B------:R-:W2:Y:S02]  /*ecc0*/  LDG.E.U16 R2, desc[UR36][R2.64] ;  /* 0x0000002402027981 */ /* 0x000ea4000c1e1500 */
[----:B--2---:R-:W-:-:S06]  /*ecd0*/  HADD2.F32 R4, -RZ, R2.H0_H0 ;  /* 0x20000002ff047230 */ /* 0x004fcc0000004100 */
[----:B------:R-:W0:Y:S02]  /*ece0*/  F2I.FTZ.TRUNC.NTZ R4, R4 ;  /* 0x0000000400047305 */ /* 0x000e24000021f100 */
[----:B0-----:R-:W-:Y:S01]  /*ecf0*/  PRMT R0, R4, 0x7610, R0 ;  /* 0x0000761004007816 */ /* 0x001fe20000000000 */
[----:B------:R-:W-:Y:S06]  /*ed00*/  BRA `(.L_x_22764) ;  /* 0x0000000800b47947 */ /* 0x000fec0003800000 */
.L_x_22769:
[----:B------:R-:W2:Y:S02]  /*ed10*/  LDG.E.64 R2, desc[UR36][R2.64] ;  /* 0x0000002402027981 */ /* 0x000ea4000c1e1b00 */
[----:B--2---:R0:W1:Y:S01]  /*ed20*/  F2I.F64.TRUNC R0, R2 ;  /* 0x0000000200007311 */ /* 0x004062000030d100 */
[----:B------:R-:W-:Y:S05]  /*ed30*/  BRA `(.L_x_22764) ;  /* 0x0000000800a87947 */ /* 0x000fea0003800000 */
.L_x_22759:
        /* <DEDUP_REMOVED lines=12> */
.L_x_22773:
[----:B------:R-:W2:Y:S02]  /*ee00*/  LDG.E.64 R2, desc[UR36][R2.64] ;  /* 0x0000002402027981 */ /* 0x000ea4000c1e1b00 */
[----:B--2---:R3:W4:Y:S01]  /*ee10*/  F2I.F64.TRUNC R0, R2 ;  /* 0x0000000200007311 */ /* 0x004722000030d100 */
[----:B------:R-:W-:Y:S05]  /*ee20*/  BRA `(.L_x_22764) ;  /* 0x00000008006c7947 */ /* 0x000fea0003800000 */
.L_x_22772:
        /* <DEDUP_REMOVED lines=28> */
.L_x_22775:
        /* <DEDUP_REMOVED lines=15> */
.L_x_22774:
[----:B------:R-:W2:Y:S02]  /*f0e0*/  LDG.E.U16 R4, desc[UR36][R2.64] ;  /* 0x0000002402047981 */ /* 0x000ea4000c1e1500 */
[----:B--2---:R-:W-:-:S06]  /*f0f0*/  IMAD.U32 R4, R4, 0x10000, RZ ;  /* 0x0001000004047824 */ /* 0x004fcc00078e00ff */
[----:B------:R-:W0:Y:S02]  /*f100*/  F2I.FTZ.TRUNC.NTZ R4, R4 ;  /* 0x0000000400047305 */ /* 0x000e24000021f100 */
[----:B0-----:R-:W-:Y:S01]  /*f110*/  PRMT R0, R4, 0x7610, R0 ;  /* 0x0000761004007816 */ /* 0x001fe20000000000 */
[----:B------:R-:W-:Y:S06]  /*f120*/  BRA `(.L_x_22764) ;  /* 0x0000000400ac7947 */ /* 0x000fec0003800000 */
.L_x_22771:
        /* <DEDUP_REMOVED lines=10> */
.L_x_22778:
        /* <DEDUP_REMOVED lines=21> */
.L_x_22782:
[----:B------:R-:W-:Y:S05]  /*f320*/  BSYNC B1 ;  /* 0x0000000000017941 */ /* 0x000fea0003800000 */
.L_x_22781:
[----:B------:R-:W-:Y:S01]  /*f330*/  IMAD.SHL.U32 R2, R2, 0x100000, RZ ;  /* 0x0010000002027824 */ /* 0x000fe200078e00ff */
[----:B------:R-:W-:-:S04]  /*f340*/  LEA R3, R0, 0x3b800000, 0x17 ;  /* 0x3b80000000037811 */ /* 0x000fc800078eb8ff */
[----:B------:R-:W-:-:S07]  /*f350*/  LOP3.LUT R4, R3, R2, R4, 0xfe, !PT ;  /* 0x0000000203047212 */ /* 0x000fce00078efe04 */
.L_x_22780:
[----:B------:R-:W-:Y:S05]  /*f360*/  BSYNC B0 ;  /* 0x0000000000007941 */ /* 0x000fea0003800000 */
.L_x_22779:
[----:B------:R-:W0:Y:S02]  /*f370*/  F2I.FTZ.TRUNC.NTZ R4, R4 ;  /* 0x0000000400047305 */ /* 0x000e24000021f100 */
[----:B0-----:R-:W-:Y:S01]  /*f380*/  PRMT R0, R4, 0x7610, R0 ;  /* 0x0000761004007816 */ /* 0x001fe20000000000 */
[----:B------:R-:W-:Y:S06]  /*f390*/  BRA `(.L_x_22764) ;  /* 0x0000000400107947 */ /* 0x000fec0003800000 */
.L_x_22777:
        /* <DEDUP_REMOVED lines=21> */
.L_x_22786:
[----:B------:R-:W-:Y:S05]  /*f4f0*/  BSYNC B1 ;  /* 0x0000000000017941 */ /* 0x000fea0003800000 */
.L_x_22785:
[----:B------:R-:W-:Y:S01]  /*f500*/  IMAD.SHL.U32 R2, R2, 0x200000, RZ ;  /* 0x0020000002027824 */ /* 0x000fe200078e00ff */
[----:B------:R-:W-:-:S04]  /*f510*/  LEA R3, R0, 0x37800000, 0x17 ;  /* 0x3780000000037811 */ /* 0x000fc800078eb8ff */
[----:B------:R-:W-:-:S07]  /*f520*/  LOP3.LUT R4, R3, R2, R4, 0xfe, !PT ;  /* 0x0000000203047212 */ /* 0x000fce00078efe04 */
.L_x_22784:
[----:B------:R-:W-:Y:S05]  /*f530*/  BSYNC B0 ;  /* 0x0000000000007941 */ /* 0x000fea0003800000 */
.L_x_22783:
[----:B------:R-:W0:Y:S02]  /*f540*/  F2I.FTZ.TRUNC.NTZ R4, R4 ;  /* 0x0000000400047305 */ /* 0x000e24000021f100 */
[----:B0-----:R-:W-:Y:S01]  /*f550*/  PRMT R0, R4, 0x7610, R0 ;  /* 0x0000761004007816 */ /* 0x001fe20000000000 */
[----:B------:R-:W-:Y:S06]  /*f560*/  BRA `(.L_x_22764) ;  /* 0x00000000009c7947 */ /* 0x000fec0003800000 */
.L_x_22776:
        /* <DEDUP_REMOVED lines=14> */
.L_x_22790:
[----:B------:R-:W-:Y:S05]  /*f650*/  BSYNC B0 ;  /* 0x0000000000007941 */ /* 0x000fea0003800000 */
.L_x_22789:
[----:B------:R-:W0:Y:S02]  /*f660*/  F2I.FTZ.TRUNC.NTZ R4, R4 ;  /* 0x0000000400047305 */ /* 0x000e24000021f100 */
[----:B0-----:R-:W-:Y:S01]  /*f670*/  PRMT R0, R4, 0x7610, R0 ;  /* 0x0000761004007816 */ /* 0x001fe20000000000 */
[----:B------:R-:W-:Y:S06]  /*f680*/  BRA `(.L_x_22764) ;  /* 0x0000000000547947 */ /* 0x000fec0003800000 */
.L_x_22763:
        /* <DEDUP_REMOVED lines=16> */
.L_x_22791:
[----:B------:R-:W-:Y:S01]  /*f790*/  PRMT R0, RZ, 0x7610, R0 ;  /* 0x00007610ff007816 */ /* 0x000fe20000000000 */
[----:B------:R-:W-:Y:S06]  /*f7a0*/  BRA `(.L_x_22764) ;  /* 0x00000000000c7947 */ /* 0x000fec0003800000 */
.L_x_22788:
[----:B------:R2:W5:Y:S01]  /*f7b0*/  LDG.E.U16 R0, desc[UR36][R2.64] ;  /* 0x0000002402007981 */ /* 0x000562000c1e1500 */
[----:B------:R-:W-:Y:S05]  /*f7c0*/  BRA `(.L_x_22764) ;  /* 0x0000000000047947 */ /* 0x000fea0003800000 */
.L_x_22787:
[----:B------:R1:W5:Y:S02]  /*f7d0*/  LDG.E.U16 R0, desc[UR36][R2.64] ;  /* 0x0000002402007981 */ /* 0x000364000c1e1500 */
.L_x_22764:
[----:B------:R-:W0:Y:S01]  /*f7e0*/  LDC.U8 R4, c[0x0][0x491] ;  /* 0x00012440ff047b82 */ /* 0x000e220000000000 */
[----:B-1--45:R-:W-:-:S04]  /*f7f0*/  LOP3.LUT R0, R0, R19, RZ, 0xfc, !PT ;  /* 0x0000001300007212 */ /* 0x032fc800078efcff */
        /* <DEDUP_REMOVED lines=16> */
.L_x_22795:
[----:B------:R-:W-:Y:S01]  /*f900*/  STG.E.U8 desc[UR36][R16.64], R2 ;  /* 0x0000000210007986 */ /* 0x000fe2000c101124 */
[----:B------:R-:W-:Y:S05]  /*f910*/  EXIT ;  /* 0x000000000000794d */ /* 0x000fea0003800000 */
.L_x_22794:
        /* <DEDUP_REMOVED lines=9> */
.L_x_22798:
[----:B------:R-:W-:Y:S01]  /*f9b0*/  STG.E desc[UR36][R16.64], R2 ;  /* 0x0000000210007986 */ /* 0x000fe2000c101924 */
[----:B------:R-:W-:Y:S05]  /*f9c0*/  EXIT ;  /* 0x000000000000794d */ /* 0x000fea0003800000 */
.L_x_22797:
[----:B------:R-:W-:Y:S01]  /*f9d0*/  STG.E.U16 desc[UR36][R16.64], R2 ;  /* 0x0000000210007986 */ /* 0x000fe2000c101524 */
[----:B------:R-:W-:Y:S05]  /*f9e0*/  EXIT ;  /* 0x000000000000794d */ /* 0x000fea0003800000 */
.L_x_22793:
        /* <DEDUP_REMOVED lines=9> */
.L_x_22800:
[----:B------:R-:W-:-:S04]  /*fa80*/  FSEL R0, RZ, 1, !P0 ;  /* 0x3f800000ff007808 */ /* 0x000fc80004000000 */
[----:B------:R-:W-:-:S05]  /*fa90*/  F2FP.F16.F32.PACK_AB R0, RZ, R0 ;  /* 0x00000000ff00723e */ /* 0x000fca00000000ff */
[----:B------:R-:W-:Y:S01]  /*faa0*/  STG.E.U16 desc[UR36][R16.64], R0 ;  /* 0x0000000010007986 */ /* 0x000fe2000c101524 */
[----:B------:R-:W-:Y:S05]  /*fab0*/  EXIT ;  /* 0x000000000000794d */ /* 0x000fea0003800000 */
.L_x_22799:
        /* <DEDUP_REMOVED lines=10> */
.L_x_22802:
[----:B------:R-:W-:-:S04]  /*fb60*/  FSEL R0, RZ, 1, !P0 ;  /* 0x3f800000ff007808 */ /* 0x000fc80004000000 */
[----:B------:R-:W-:-:S04]  /*fb70*/  F2FP.F16.F32.PACK_AB R3, RZ, R0 ;  /* 0x00000000ff03723e */ /* 0x000fc800000000ff */
[----:B------:R-:W-:-:S05]  /*fb80*/  PRMT R3, R3, 0x5410, RZ ;  /* 0x0000541003037816 */ /* 0x000fca00000000ff */
[----:B------:R-:W-:Y:S01]  /*fb90*/  STG.E desc[UR36][R16.64], R3 ;  /* 0x0000000310007986 */ /* 0x000fe2000c101924 */
[----:B------:R-:W-:Y:S05]  /*fba0*/  EXIT ;  /* 0x000000000000794d */ /* 0x000fea0003800000 */
.L_x_22801:
[----:B------:R-:W-:Y:S01]  /*fbb0*/  FSEL R3, RZ, 1.875, !P0 ;  /* 0x3ff00000ff037808 */ /* 0x000fe20004000000 */
[----:B------:R-:W-:-:S05]  /*fbc0*/  IMAD.MOV.U32 R2, RZ, RZ, RZ ;  /* 0x000000ffff027224 */ /* 0x000fca00078e00ff */
[----:B------:R-:W-:Y:S01]  /*fbd0*/  STG.E.64 desc[UR36][R16.64], R2 ;  /* 0x0000000210007986 */ /* 0x000fe2000c101b24 */
[----:B------:R-:W-:Y:S05]  /*fbe0*/  EXIT ;  /* 0x000000000000794d */ /* 0x000fea0003800000 */
.L_x_22792:
        /* <DEDUP_REMOVED lines=10> */
.L_x_22805:
[----:B------:R-:W-:Y:S02]  /*fc90*/  FSEL R5, RZ, 1.875, !P0 ;  /* 0x3ff00000ff057808 */ /* 0x000fe40004000000 */
[----:B------:R-:W-:Y:S01]  /*fca0*/  CS2R R6, SRZ ;  /* 0x0000000000067805 */ /* 0x000fe2000001ff00 */
[----:B------:R-:W-:-:S05]  /*fcb0*/  IMAD.MOV.U32 R4, RZ, RZ, RZ ;  /* 0x000000ffff047224 */ /* 0x000fca00078e00ff */
[----:B------:R-:W-:Y:S01]  /*fcc0*/  STG.E.128 desc[UR36][R16.64], R4 ;  /* 0x0000000410007986 */ /* 0x000fe2000c101d24 */
[----:B------:R-:W-:Y:S05]  /*fcd0*/  EXIT ;  /* 0x000000000000794d */ /* 0x000fea0003800000 */
.L_x_22804:
        /* <DEDUP_REMOVED lines=18> */
.L_x_22809:
[----:B------:R-:W-:Y:S05]  /*fe00*/  BSYNC B0 ;  /* 0x0000000000007941 */ /* 0x000fea0003800000 */
.L_x_22808:
[----:B------:R-:W-:Y:S01]  /*fe10*/  STG.E.U8 desc[UR36][R16.64], R3 ;  /* 0x0000000310007986 */ /* 0x000fe2000c101124 */
[----:B------:R-:W-:Y:S05]  /*fe20*/  EXIT ;  /* 0x000000000000794d */ /* 0x000fea0003800000 */
.L_x_22807:
        /* <DEDUP_REMOVED lines=14> */
.L_x_22810:
[----:B------:R-:W-:Y:S01]  /*ff10*/  IMAD.MOV.U32 R3, RZ, RZ, 0x7f ;  /* 0x0000007fff037424 */ /* 0x000fe200078e00ff */
[----:B------:R-:W-:-:S04]  /*ff20*/  ISETP.GT.U32.AND P0, PT, R5, 0x7f800000, PT ;  /* 0x7f8000000500780c */ /* 0x000fc80003f04070 */
[----:B------:R-:W-:-:S05]  /*ff30*/  SEL R3, R3, 0x7c, P0 ;  /* 0x0000007c03037807 */ /* 0x000fca0000000000 */
[----:B------:R-:W-:Y:S01]  /*ff40*/  STG.E.U8 desc[UR36][R16.64], R3 ;  /* 0x0000000310007986 */ /* 0x000fe2000c101124 */
[----:B------:R-:W-:Y:S05]  /*ff50*/  EXIT ;  /* 0x000000000000794d */ /* 0x000fea0003800000 */
.L_x_22806:
[----:B------:R-:W-:-:S04]  /*ff60*/  FSEL R0, RZ, 1, !P0 ;  /* 0x3f800000ff007808 */ /* 0x000fc80004000000 */
[----:B------:R-:W-:-:S05]  /*ff70*/  F2FP.BF16.F32.PACK_AB R0, RZ, R0 ;  /* 0x00000000ff00723e */ /* 0x000fca00000010ff */
[----:B------:R-:W-:Y:S01]  /*ff80*/  STG.E.U16 desc[UR36][R16.64], R0 ;  /* 0x0000000010007986 */ /* 0x000fe2000c101524 */
[----:B------:R-:W-:Y:S05]  /*ff90*/  EXIT ;  /* 0x000000000000794d */ /* 0x000fea0003800000 */
.L_x_22803:
        /* <DEDUP_REMOVED lines=10> */
.L_x_22813:
        /* <DEDUP_REMOVED lines=16> */
.L_x_22816:
[----:B------:R-:W-:-:S07]  /*10140*/  PRMT R8, R0, 0x7610, R8 ;  /* 0x0000761000087816 */ /* 0x000fce0000000008 */
.L_x_22815:
[----:B------:R-:W-:Y:S05]  /*10150*/  BSYNC B0 ;  /* 0x0000000000007941 */ /* 0x000fea0003800000 */
.L_x_22814:
[----:B------:R-:W-:Y:S01]  /*10160*/  STG.E.U8 desc[UR36][R16.64], R8 ;  /* 0x0000000810007986 */ /* 0x000fe2000c101124 */
[----:B------:R-:W-:Y:S05]  /*10170*/  EXIT ;  /* 0x000000000000794d */ /* 0x000fea0003800000 */
.L_x_22812:
        /* <DEDUP_REMOVED lines=16> */
.L_x_22819:
[----:B------:R-:W-:-:S07]  /*10280*/  PRMT R8, R0, 0x7610, R8 ;  /* 0x0000761000087816 */ /* 0x000fce0000000008 */
.L_x_22818:
[----:B------:R-:W-:Y:S05]  /*10290*/  BSYNC B0 ;  /* 0x0000000000007941 */ /* 0x000fea0003800000 */
.L_x_22817:
[----:B------:R-:W-:Y:S01]  /*102a0*/  STG.E.U8 desc[UR36][R16.64], R8 ;  /* 0x0000000810007986 */ /* 0x000fe2000c101124 */
[----:B------:R-:W-:Y:S05]  /*102b0*/  EXIT ;  /* 0x000000000000794d */ /* 0x000fea0003800000 */
.L_x_22811:
        /* <DEDUP_REMOVED lines=21> */
.L_x_22796:
        /* <DEDUP_REMOVED lines=16> */
.L_x_22822:
[----:B------:R-:W-:Y:S05]  /*10510*/  EXIT ;  /* 0x000000000000794d */ /* 0x000fea0003800000 */
.L_x_22821:
[----:B------:R-:W-:-:S05]  /*10520*/  IMAD.MOV.U32 R3, RZ, RZ, RZ ;  /* 0x000000ffff037224 */ /* 0x000fca00078e00ff */
[----:B------:R-:W-:Y:S01]  /*10530*/  STG.E.64 desc[UR36][R16.64], R2 ;  /* 0x0000000210007986 */ /* 0x000fe2000c101b24 */
[----:B------:R-:W-:Y:S05]  /*10540*/  EXIT ;  /* 0x000000000000794d */ /* 0x000fea0003800000 */
.L_x_22820:
[----:B------:R-:W-:Y:S01]  /*10550*/  STG.E desc[UR36][R16.64], R2 ;  /* 0x0000000210007986 */ /* 0x000fe2000c101924 */
[----:B------:R-:W-:Y:S05]  /*10560*/  EXIT ;  /* 0x000000000000794d */ /* 0x000fea0003800000 */
.L_x_22823:
        /* <DEDUP_REMOVED lines=9> */
.L_x_43966:


//--------------------- .text._ZN2at6native27unrolled_elementwise_kernelINS0_13BinaryFunctorIssbZZZNS0_22logical_or_kernel_cudaERNS_14TensorIteratorEENKUlvE0_clEvENKUlvE3_clEvEUlssE_EESt5arrayIPcLm3EELi4E23TrivialOffsetCalculatorILi2EjESC_ILi1EjENS0_6memory12LoadWithCastILi2EEENSF_13StoreWithCastILi1EEEEEviT_T0_T2_T3_T4_T5_ --------------------------
	.section	.text._ZN2at6native27unrolled_elementwise_kernelINS0_13BinaryFunctorIssbZZZNS0_22logical_or_kernel_cudaERNS_14TensorIteratorEENKUlvE0_clEvENKUlvE3_clEvEUlssE_EESt5arrayIPcLm3EELi4E23TrivialOffsetCalculatorILi2EjESC_ILi1EjENS0_6memory12LoadWithCastILi2EEENSF_13StoreWithCastILi1EEEEEviT_T0_T2_T3_T4_T5_,"ax",@progbits
	.align	128
        .global         _ZN2at6native27unrolled_elementwise_kernelINS0_13BinaryFunctorIssbZZZNS0_22logical_or_kernel_cudaERNS_14TensorIteratorEENKUlvE0_clEvENKUlvE3_clEvEUlssE_EESt5arrayIPcLm3EELi4E23TrivialOffsetCalculatorILi2EjESC_ILi1EjENS0_6memory12LoadWithCastILi2EEENSF_13StoreWithCastILi1EEEEEviT_T0_T2_T3_T4_T5_
        .type           _ZN2at6native27unrolled_elementwise_kernelINS0_13BinaryFunctorIssbZZZNS0_22logical_or_kernel_cudaERNS_14TensorIteratorEENKUlvE0_clEvENKUlvE3_clEvEUlssE_EESt5arrayIPcLm3EELi4E23TrivialOffsetCalculatorILi2EjESC_ILi1EjENS0_6memory12LoadWithCastILi2EEENSF_13StoreWithCastILi1EEEEEviT_T0_T2_T3_T4_T5_,@function
        .size           _ZN2at6native27unrolled_elementwise_kernelINS0_13BinaryFunctorIssbZZZNS0_22logical_or_kernel_cudaERNS_14TensorIteratorEENKUlvE0_clEvENKUlvE3_clEvEUlssE_EESt5arrayIPcLm3EELi4E23TrivialOffsetCalculatorILi2EjESC_ILi1EjENS0_6memory12LoadWithCastILi2EEENSF_13StoreWithCastILi1EEEEEviT_T0_T2_T3_T4_T5_,(.L_x_43967 - _ZN2at6native27unrolled_elementwise_kernelINS0_13BinaryFunctorIssbZZZNS0_22logical_or_kernel_cudaERNS_14TensorIteratorEENKUlvE0_clEvENKUlvE3_clEvEUlssE_EESt5arrayIPcLm3EELi4E23TrivialOffsetCalculatorILi2EjESC_ILi1EjENS0_6memory12LoadWithCastILi2EEENSF_13StoreWithCastILi1EEEEEviT_T0_T2_T3_T4_T5_)
        .other          _ZN2at6native27unrolled_elementwise_kernelINS0_13BinaryFunctorIssbZZZNS0_22logical_or_kernel_cudaERNS_14TensorIteratorEENKUlvE0_clEvENKUlvE3_clEvEUlssE_EESt5arrayIPcLm3EELi4E23TrivialOffsetCalculatorILi2EjESC_ILi1EjENS0_6memory12LoadWithCastILi2EEENSF_13StoreWithCastILi1EEEEEviT_T0_T2_T3_T4_T5_,@"STO_CUDA_ENTRY STV_DEFAULT"
_ZN2at6native27unrolled_elementwise_kernelINS0_13BinaryFunctorIssbZZZNS0_22logical_or_kernel_cudaERNS_14TensorIteratorEENKUlvE0_clEvENKUlvE3_clEvEUlssE_EESt5arrayIPcLm3EELi4E23TrivialOffsetCalculatorILi2EjESC_ILi1EjENS0_6memory12LoadWithCastILi2EEENSF_13StoreWithCastILi1EEEEEviT_T0_T2_T3_T4_T5_:
.text._ZN2at6native27unrolled_elementwise_kernelINS0_13BinaryFunctorIssbZZZNS0_22logical_or_kernel_cudaERNS_14TensorIteratorEENKUlvE0_clEvENKUlvE3_clEvEUlssE_EESt5arrayIPcLm3EELi4E23TrivialOffsetCalculatorILi2EjESC_ILi1EjENS0_6memory12LoadWithCastILi2EEENSF_13StoreWithCastILi1EEEEEviT_T0_T2_T3_T4_T5_:
        /* <DEDUP_REMOVED lines=33> */
.L_x_22829:
[----:B------:R3:W5:Y:S01]  /*0210*/  LDG.E.U8 R18, desc[UR36][R4.64] ;  /* 0x0000002404127981 */ /* 0x000762000c1e1100 */
[----:B------:R-:W-:Y:S05]  /*0220*/  BRA `(.L_x_22831) ;  /* 0x0000000c00587947 */ /* 0x000fea0003800000 */
.L_x_22828:
        /* <DEDUP_REMOVED lines=8> */
.L_x_22833:
[----:B------:R1:W5:Y:S01]  /*02b0*/  LDG.E.U16 R18, desc[UR36][R4.64] ;  /* 0x0000002404127981 */ /* 0x000362000c1e1500 */
[----:B------:R-:W-:Y:S05]  /*02c0*/  BRA `(.L_x_22831) ;  /* 0x0000000c00307947 */ /* 0x000fea0003800000 */
.L_x_22832:
[----:B------:R2:W5:Y:S01]  /*02d0*/  LDG.E.U16 R18, desc[UR36][R4.64] ;  /* 0x0000002404127981 */ /* 0x000562000c1e1500 */
[----:B------:R-:W-:Y:S05]  /*02e0*/  BRA `(.L_x_22831) ;  /* 0x0000000c00287947 */ /* 0x000fea0003800000 */
.L_x_22827:
        /* <DEDUP_REMOVED lines=9> */
.L_x_22835:
[----:B------:R-:W2:Y:S02]  /*0380*/  LDG.E.U16 R0, desc[UR36][R4.64] ;  /* 0x0000002404007981 */ /* 0x000ea4000c1e1500 */
[----:B--2---:R-:W-:-:S06]  /*0390*/  HADD2.F32 R0, -RZ, R0.H0_H0 ;  /* 0x20000000ff007230 */ /* 0x004fcc0000004100 */
[----:B------:R-:W0:Y:S02]  /*03a0*/  F2I.FTZ.TRUNC.NTZ R0, R0 ;  /* 0x0000000000007305 */ /* 0x000e24000021f100 */
[----:B0-----:R-:W-:Y:S01]  /*03b0*/  PRMT R18, R0, 0x7610, R18 ;  /* 0x0000761000127816 */ /* 0x001fe20000000012 */
[----:B------:R-:W-:Y:S06]  /*03c0*/  BRA `(.L_x_22831) ;  /* 0x0000000800f07947 */ /* 0x000fec0003800000 */
.L_x_22834:
        /* <DEDUP_REMOVED lines=9> */
.L_x_22837:
[----:B------:R-:W2:Y:S02]  /*0460*/  LDG.E.U16 R4, desc[UR36][R4.64] ;  /* 0x0000002404047981 */ /* 0x000ea4000c1e1500 */
[----:B--2---:R-:W-:-:S06]  /*0470*/  HADD2.F32 R0, -RZ, R4.H0_H0 ;  /* 0x20000004ff007230 */ /* 0x004fcc0000004100 */
[----:B------:R-:W0:Y:S02]  /*0480*/  F2I.FTZ.TRUNC.NTZ R0, R0 ;  /* 0x0000000000007305 */ /* 0x000e24000021f100 */
[----:B0-----:R-:W-:Y:S01]  /*0490*/  PRMT R18, R0, 0x7610, R18 ;  /* 0x0000761000127816 */ /* 0x001fe20000000012 */
[----:B------:R-:W-:Y:S06]  /*04a0*/  BRA `(.L_x_22831) ;  /* 0x0000000800b87947 */ /* 0x000fec0003800000 */
.L_x_22836:
[----:B------:R-:W2:Y:S02]  /*04b0*/  LDG.E.64 R4, desc[UR36][R4.64] ;  /* 0x0000002404047981 */ /* 0x000ea4000c1e1b00 */
[----:B--2---:R0:W1:Y:S01]  /*04c0*/  F2I.F64.TRUNC R18, R4 ;  /* 0x0000000400127311 */ /* 0x004062000030d100 */
[----:B------:R-:W-:Y:S05]  /*04d0*/  BRA `(.L_x_22831) ;  /* 0x0000000800ac7947 */ /* 0x000fea0003800000 */
.L_x_22826:
        /* <DEDUP_REMOVED lines=12> */
.L_x_22840:
[----:B------:R-:W2:Y:S02]  /*05a0*/  LDG.E.64 R4, desc[UR36][R4.64] ;  /* 0x0000002404047981 */ /* 0x000ea4000c1e1b00 */
[----:B--2---:R0:W1:Y:S01]  /*05b0*/  F2I.F64.TRUNC R18, R4 ;  /* 0x0000000400127311 */ /* 0x004062000030d100 */
[----:B------:R-:W-:Y:S05]  /*05c0*/  BRA `(.L_x_22831) ;  /* 0x0000000800707947 */ /* 0x000fea0003800000 */
.L_x_22839:
        /* <DEDUP_REMOVED lines=28> */
.L_x_22842:
        /* <DEDUP_REMOVED lines=16> */
.L_x_22841:
[----:B------:R-:W2:Y:S02]  /*0890*/  LDG.E.U16 R0, desc[UR36][R4.64] ;  /* 0x0000002404007981 */ /* 0x000ea4000c1e1500 */
[----:B--2---:R-:W-:-:S06]  /*08a0*/  IMAD.U32 R0, R0, 0x10000, RZ ;  /* 0x0001000000007824 */ /* 0x004fcc00078e00ff */
[----:B------:R-:W0:Y:S02]  /*08b0*/  F2I.FTZ.TRUNC.NTZ R0, R0 ;  /* 0x0000000000007305 */ /* 0x000e24000021f100 */
[----:B0-----:R-:W-:Y:S01]  /*08c0*/  PRMT R18, R0, 0x7610, R18 ;  /* 0x0000761000127816 */ /* 0x001fe20000000012 */
[----:B------:R-:W-:Y:S06]  /*08d0*/  BRA `(.L_x_22831) ;  /* 0x0000000400ac7947 */ /* 0x000fec0003800000 */
.L_x_22838:
        /* <DEDUP_REMOVED lines=10> */
.L_x_22845:
        /* <DEDUP_REMOVED lines=21> */
.L_x_22849:
[----:B------:R-:W-:Y:S05]  /*0ad0*/  BSYNC B1 ;  /* 0x0000000000017941 */ /* 0x000fea0003800000 */
.L_x_22848:
[----:B------:R-:W-:Y:S01]  /*0ae0*/  LEA R5, R0, 0x3b800000, 0x17 ;  /* 0x3b80000000057811 */ /* 0x000fe200078eb8ff */
[----:B------:R-:W-:-:S05]  /*0af0*/  IMAD.SHL.U32 R0, R3, 0x100000, RZ ;  /* 0x0010000003007824 */ /* 0x000fca00078e00ff */
[----:B------:R-:W-:-:S07]  /*0b00*/  LOP3.LUT R0, R5, R0, R6, 0xfe, !PT ;  /* 0x0000000005007212 */ /* 0x000fce00078efe06 */
.L_x_22847:
[----:B------:R-:W-:Y:S05]  /*0b10*/  BSYNC B0 ;  /* 0x0000000000007941 */ /* 0x000fea0003800000 */
.L_x_22846:
[----:B------:R-:W0:Y:S02]  /*0b20*/  F2I.FTZ.TRUNC.NTZ R0, R0 ;  /* 0x0000000000007305 */ /* 0x000e24000021f100 */
[----:B0-----:R-:W-:Y:S01]  /*0b30*/  PRMT R18, R0, 0x7610, R18 ;  /* 0x0000761000127816 */ /* 0x001fe20000000012 */
[----:B------:R-:W-:Y:S06]  /*0b40*/  BRA `(.L_x_22831) ;  /* 0x0000000400107947 */ /* 0x000fec0003800000 */
.L_x_22844:
        /* <DEDUP_REMOVED lines=21> */
.L_x_22853:
[----:B------:R-:W-:Y:S05]  /*0ca0*/  BSYNC B1 ;  /* 0x0000000000017941 */ /* 0x000fea0003800000 */
.L_x_22852:
[----:B------:R-:W-:Y:S01]  /*0cb0*/  LEA R5, R0, 0x37800000, 0x17 ;  /* 0x3780000000057811 */ /* 0x000fe200078eb8ff */
[----:B------:R-:W-:-:S05]  /*0cc0*/  IMAD.SHL.U32 R0, R3, 0x200000, RZ ;  /* 0x0020000003007824 */ /* 0x000fca00078e00ff */
[----:B------:R-:W-:-:S07]  /*0cd0*/  LOP3.LUT R0, R5, R0, R6, 0xfe, !PT ;  /* 0x0000000005007212 */ /* 0x000fce00078efe06 */
.L_x_22851:
[----:B------:R-:W-:Y:S05]  /*0ce0*/  BSYNC B0 ;  /* 0x0000000000007941 */ /* 0x000fea0003800000 */
.L_x_22850:
[----:B------:R-:W0:Y:S02]  /*0cf0*/  F2I.FTZ.TRUNC.NTZ R0, R0 ;  /* 0x0000000000007305 */ /* 0x000e24000021f100 */
[----:B0-----:R-:W-:Y:S01]  /*0d00*/  PRMT R18, R0, 0x7610, R18 ;  /* 0x0000761000127816 */ /* 0x001fe20000000012 */
[----:B------:R-:W-:Y:S06]  /*0d10*/  BRA `(.L_x_22831) ;  /* 0x00000000009c7947 */ /* 0x000fec0003800000 */
.L_x_22843:
        /* <DEDUP_REMOVED lines=14> */
.L_x_22857:
[----:B------:R-:W-:Y:S05]  /*0e00*/  BSYNC B0 ;  /* 0x0000000000007941 */ /* 0x000fea0003800000 */
.L_x_22856:
[----:B------:R-:W0:Y:S02]  /*0e10*/  F2I.FTZ.TRUNC.NTZ R0, R0 ;  /* 0x0000000000007305 */ /* 0x000e24000021f100 */
[----:B0-----:R-:W-:Y:S01]  /*0e20*/  PRMT R18, R0, 0x7610, R18 ;  /* 0x0000761000127816 */ /* 0x001fe20000000012 */
[----:B------:R-:W-:Y:S06]  /*0e30*/  BRA `(.L_x_22831) ;  /* 0x0000000000547947 */ /* 0x000fec0003800000 */
.L_x_22830:
        /* <DEDUP_REMOVED lines=16> */
.L_x_22858:
[----:B------:R-:W-:Y:S01]  /*0f40*/  PRMT R18, RZ, 0x7610, R18 ;  /* 0x00007610ff127816 */ /* 0x000fe20000000012 */
[----:B------:R-:W-:Y:S06]  /*0f50*/  BRA `(.L_x_22831) ;  /* 0x00000000000c7947 */ /* 0x000fec0003800000 */
.L_x_22855:
[----:B------:R0:W5:Y:S01]  /*0f60*/  LDG.E.U16 R18, desc[UR36][R4.64] ;  /* 0x0000002404127981 */ /* 0x000162000c1e1500 */
[----:B------:R-:W-:Y:S05]  /*0f70*/  BRA `(.L_x_22831) ;  /* 0x0000000000047947 */ /* 0x000fea0003800000 */
.L_x_22854:
[----:B------:R0:W5:Y:S02]  /*0f80*/  LDG.E.U16 R18, desc[UR36][R4.64] ;  /* 0x0000002404127981 */ /* 0x000164000c1e1500 */
.L_x_22831:
        /* <DEDUP_REMOVED lines=18> */
.L_x_22862:
[----:B------:R1:W5:Y:S01]  /*10b0*/  LDG.E.U8 R19, desc[UR36][R4.64] ;  /* 0x0000002404137981 */ /* 0x000362000c1e1100 */
[----:B------:R-:W-:Y:S05]  /*10c0*/  BRA `(.L_x_22864) ;  /* 0x0000000c00547947 */ /* 0x000fea0003800000 */
.L_x_22861:
        /* <DEDUP_REMOVED lines=8> */
.L_x_22866:
[----:B------:R3:W5:Y:S01]  /*1150*/  LDG.E.U16 R19, desc[UR36][R4.64] ;  /* 0x0000002404137981 */ /* 0x000762000c1e1500 */
[----:B------:R-:W-:Y:S05]  /*1160*/  BRA `(.L_x_22864) ;  /* 0x0000000c002c7947 */ /* 0x000fea0003800000 */
.L_x_22865:
[----:B------:R2:W5:Y:S01]  /*1170*/  LDG.E.U16 R19, desc[UR36][R4.64] ;  /* 0x0000002404137981 */ /* 0x000562000c1e1500 */
[----:B------:R-:W-:Y:S05]  /*1180*/  BRA `(.L_x_22864) ;  /* 0x0000000c00247947 */ /* 0x000fea0003800000 */
.L_x_22860:
        /* <DEDUP_REMOVED lines=9> */
.L_x_22868:
[----:B------:R-:W2:Y:S02]  /*1220*/  LDG.E.U16 R0, desc[UR36][R4.64] ;  /* 0x0000002404007981 */ /* 0x000ea4000c1e1500 */
[----:B--2---:R-:W-:-:S06]  /*1230*/  HADD2.F32 R0, -RZ, R0.H0_H0 ;  /* 0x20000000ff007230 */ /* 0x004fcc0000004100 */
[----:B------:R-:W0:Y:S02]  /*1240*/  F2I.FTZ.TRUNC.NTZ R0, R0 ;  /* 0x0000000000007305 */ /* 0x000e24000021f100 */
[----:B0-----:R-:W-:Y:S01]  /*1250*/  PRMT R19, R0, 0x7610, R19 ;  /* 0x0000761000137816 */ /* 0x001fe20000000013 */
[----:B------:R-:W-:Y:S06]  /*1260*/  BRA `(.L_x_22864) ;  /* 0x0000000800ec7947 */ /* 0x000fec0003800000 */
.L_x_22867:
        /* <DEDUP_REMOVED lines=9> */
.L_x_22870:
[----:B------:R-:W2:Y:S02]  /*1300*/  LDG.E.U16 R4, desc[UR36][R4.64] ;  /* 0x0000002404047981 */ /* 0x000ea4000c1e1500 */
[----:B--2---:R-:W-:-:S06]  /*1310*/  HADD2.F32 R0, -RZ, R4.H0_H0 ;  /* 0x20000004ff007230 */ /* 0x004fcc0000004100 */
[----:B------:R-:W0:Y:S02]  /*1320*/  F2I.FTZ.TRUNC.NTZ R0, R0 ;  /* 0x0000000000007305 */ /* 0x000e24000021f100 */
[----:B0-----:R-:W-:Y:S01]  /*1330*/  PRMT R19, R0, 0x7610, R19 ;  /* 0x0000761000137816 */ /* 0x001fe20000000013 */
[----:B------:R-:W-:Y:S06]  /*1340*/  BRA `(.L_x_22864) ;  /* 0x0000000800b47947 */ /* 0x000fec0003800000 */
.L_x_22869:
[----:B------:R-:W2:Y:S02]  /*1350*/  LDG.E.64 R4, desc[UR36][R4.64] ;  /* 0x0000002404047981 */ /* 0x000ea4000c1e1b00 */
[----:B--2---:R0:W1:Y:S01]  /*1360*/  F2I.F64.TRUNC R19, R4 ;  /* 0x0000000400137311 */ /* 0x004062000030d100 */
[----:B------:R-:W-:Y:S05]  /*1370*/  BRA `(.L_x_22864) ;  /* 0x0000000800a87947 */ /* 0x000fea0003800000 */
.L_x_22859:
        /* <DEDUP_REMOVED lines=12> */
.L_x_22873:
[----:B------:R-:W2:Y:S02]  /*1440*/  LDG.E.64 R4, desc[UR36][R4.64] ;  /* 0x0000002404047981 */ /* 0x000ea4000c1e1b00 */
[----:B--2---:R0:W1:Y:S01]  /*1450*/  F2I.F64.TRUNC R19, R4 ;  /* 0x0000000400137311 */ /* 0x004062000030d100 */
[----:B------:R-:W-:Y:S05]  /*1460*/  BRA `(.L_x_22864) ;  /* 0x00000008006c7947 */ /* 0x000fea0003800000 */
.L_x_22872:
        /* <DEDUP_REMOVED lines=28> */
.L_x_22875:
        /* <DEDUP_REMOVED lines=15> */
.L_x_22874:
[----:B------:R-:W2:Y:S02]  /*1720*/  LDG.E.U16 R0, desc[UR36][R4.64] ;  /* 0x0000002404007981 */ /* 0x000ea4000c1e1500 */
[----:B--2---:R-:W-:-:S06]  /*1730*/  IMAD.U32 R0, R0, 0x10000, RZ ;  /* 0x0001000000007824 */ /* 0x004fcc00078e00ff */
[----:B------:R-:W0:Y:S02]  /*1740*/  F2I.FTZ.TRUNC.NTZ R0, R0 ;  /* 0x0000000000007305 */ /* 0x000e24000021f100 */
[----:B0-----:R-:W-:Y:S01]  /*1750*/  PRMT R19, R0, 0x7610, R19 ;  /* 0x0000761000137816 */ /* 0x001fe20000000013 */
[----:B------:R-:W-:Y:S06]  /*1760*/  BRA `(.L_x_22864) ;  /* 0x0000000400ac7947 */ /* 0x000fec0003800000 */
.L_x_22871:
        /* <DEDUP_REMOVED lines=10> */
.L_x_22878:
        /* <DEDUP_REMOVED lines=21> */
.L_x_22882:
[----:B------:R-:W-:Y:S05]  /*1960*/  BSYNC B1 ;  /* 0x0000000000017941 */ /* 0x000fea0003800000 */
.L_x_22881:
[----:B------:R-:W-:Y:S01]  /*1970*/  LEA R5, R0, 0x3b800000, 0x17 ;  /* 0x3b80000000057811 */ /* 0x000fe200078eb8ff */
[----:B------:R-:W-:-:S05]  /*1980*/  IMAD.SHL.U32 R0, R3, 0x100000, RZ ;  /* 0x0010000003007824 */ /* 0x000fca00078e00ff */
[----:B------:R-:W-:-:S07]  /*1990*/  LOP3.LUT R0, R5, R0, R6, 0xfe, !PT ;  /* 0x0000000005007212 */ /* 0x000fce00078efe06 */
.L_x_22880:
[----:B------:R-:W-:Y:S05]  /*19a0*/  BSYNC B0 ;  /* 0x0000000000007941 */ /* 0x000fea0003800000 */
.L_x_22879:
[----:B------:R-:W0:Y:S02]  /*19b0*/  F2I.FTZ.TRUNC.NTZ R0, R0 ;  /* 0x0000000000007305 */ /* 0x000e24000021f100 */
[----:B0-----:R-:W-:Y:S01]  /*19c0*/  PRMT R19, R0, 0x7610, R19 ;  /* 0x0000761000137816 */ /* 0x001fe20000000013 */
[----:B------:R-:W-:Y:S06]  /*19d0*/  BRA `(.L_x_22864) ;  /* 0x0000000400107947 */ /* 0x000fec0003800000 */
.L_x_22877:
        /* <DEDUP_REMOVED lines=21> */
.L_x_22886:
[----:B------:R-:W-:Y:S05]  /*1b30*/  BSYNC B1 ;  /* 0x0000000000017941 */ /* 0x000fea0003800000 */
.L_x_22885:
[----:B------:R-:W-:Y:S01]  /*1b40*/  LEA R5, R0, 0x37800000, 0x17 ;  /* 0x3780000000057811 */ /* 0x000fe200078eb8ff */
[----:B------:R-:W-:-:S05]  /*1b50*/  IMAD.SHL.U32 R0, R3, 0x200000, RZ ;  /* 0x0020000003007824 */ /* 0x000fca00078e00ff */
[----:B------:R-:W-:-:S07]  /*1b60*/  LOP3.LUT R0, R5, R0, R6, 0xfe, !PT ;  /* 0x0000000005007212 */ /* 0x000fce00078efe06 */
.L_x_22884:
[----:B------:R-:W-:Y:S05]  /*1b70*/  BSYNC B0 ;  /* 0x0000000000007941 */ /* 0x000fea0003800000 */
.L_x_22883:
[----:B------:R-:W0:Y:S02]  /*1b80*/  F2I.FTZ.TRUNC.NTZ R0, R0 ;  /* 0x0000000000007305 */ /* 0x000e24000021f100 */
[----:B0-----:R-:W-:Y:S01]  /*1b90*/  PRMT R19, R0, 0x7610, R19 ;  /* 0x0000761000137816 */ /* 0x001fe20000000013 */
[----:B------:R-:W-:Y:S06]  /*1ba0*/  BRA `(.L_x_22864) ;  /* 0x00000000009c7947 */ /* 0x000fec0003800000 */
.L_x_22876:
        /* <DEDUP_REMOVED lines=14> */
.L_x_22890:
[----:B------:R-:W-:Y:S05]  /*1c90*/  BSYNC B0 ;  /* 0x0000000000007941 */ /* 0x000fea0003800000 */
.L_x_22889:
[----:B------:R-:W0:Y:S02]  /*1ca0*/  F2I.FTZ.TRUNC.NTZ R0, R0 ;  /* 0x0000000000007305 */ /* 0x000e24000021f100 */
[----:B0-----:R-:W-:Y:S01]  /*1cb0*/  PRMT R19, R0, 0x7610, R19 ;  /* 0x0000761000137816 */ /* 0x001fe20000000013 */
[----:B------:R-:W-:Y:S06]  /*1cc0*/  BRA `(.L_x_22864) ;  /* 0x0000000000547947 */ /* 0x000fec0003800000 */
.L_x_22863:
        /* <DEDUP_REMOVED lines=16> */
.L_x_22891:
[----:B------:R-:W-:Y:S01]  /*1dd0*/  PRMT R19, RZ, 0x7610, R19 ;  /* 0x00007610ff137816 */ /* 0x000fe20000000013 */
[----:B------:R-:W-:Y:S06]  /*1de0*/  BRA `(.L_x_22864) ;  /* 0x00000000000c7947 */ /* 0x000fec0003800000 */
.L_x_22888:
[----:B------:R0:W5:Y:S01]  /*1df0*/  LDG.E.U16 R19, desc[UR36][R4.64] ;  /* 0x0000002404137981 */ /* 0x000162000c1e1500 */
[----:B------:R-:W-:Y:S05]  /*1e00*/  BRA `(.L_x_22864) ;  /* 0x0000000000047947 */ /* 0x000fea0003800000 */
.L_x_22887:
[----:B------:R0:W5:Y:S02]  /*1e10*/  LDG.E.U16 R19, desc[UR36][R4.64] ;  /* 0x0000002404137981 */ /* 0x000164000c1e1500 */
.L_x_22864:
[----:B------:R-:W2:Y:S02]  /*1e20*/  S2R R27, SR_TID.X ;  /* 0x00000000001b7919 */ /* 0x000ea40000002100 */
[----:B--2---:R-:W-:-:S07]  /*1e30*/  VIADD R27, R27, 0x80 ;  /* 0x000000801b1b7836 */ /* 0x004fce0000000000 */
.L_x_22825:
[----:B------:R-:W-:Y:S05]  /*1e40*/  BSYNC B6 ;  /* 0x0000000000067941 */ /* 0x000fea0003800000 */
.L_x_22824:
        /* <DEDUP_REMOVED lines=23> */
.L_x_22897:
[----:B------:R0:W5:Y:S01]  /*1fc0*/  LDG.E.U8 R17, desc[UR36][R4.64] ;  /* 0x0000002404117981 */ /* 0x000162000c1e1100 */
[----:B------:R-:W-:Y:S05]  /*1fd0*/  BRA `(.L_x_22899) ;  /* 0x0000000c00547947 */ /* 0x000fea0003800000 */
.L_x_22896:
        /* <DEDUP_REMOVED lines=8> */
.L_x_22901:
[----:B------:R0:W5:Y:S01]  /*2060*/  LDG.E.U16 R17, desc[UR36][R4.64] ;  /* 0x0000002404117981 */ /* 0x000162000c1e1500 */
[----:B------:R-:W-:Y:S05]  /*2070*/  BRA `(.L_x_22899) ;  /* 0x0000000c002c7947 */ /* 0x000fea0003800000 */
.L_x_22900:
[----:B------:R0:W5:Y:S01]  /*2080*/  LDG.E.U16 R17, desc[UR36][R4.64] ;  /* 0x0000002404117981 */ /* 0x000162000c1e1500 */
[----:B------:R-:W-:Y:S05]  /*2090*/  BRA `(.L_x_22899) ;  /* 0x0000000c00247947 */ /* 0x000fea0003800000 */
.L_x_22895:
        /* <DEDUP_REMOVED lines=9> */
.L_x_22903:
[----:B------:R-:W2:Y:S02]  /*2130*/  LDG.E.U16 R0, desc[UR36][R4.64] ;  /* 0x0000002404007981 */ /* 0x000ea4000c1e1500 */
[----:B--2---:R-:W-:-:S06]  /*2140*/  HADD2.F32 R0, -RZ, R0.H0_H0 ;  /* 0x20000000ff007230 */ /* 0x004fcc0000004100 */
[----:B------:R-:W0:Y:S02]  /*2150*/  F2I.FTZ.TRUNC.NTZ R0, R0 ;  /* 0x0000000000007305 */ /* 0x000e24000021f100 */
[----:B0-----:R-:W-:Y:S01]  /*2160*/  PRMT R17, R0, 0x7610, R17 ;  /* 0x0000761000117816 */ /* 0x001fe20000000011 */
[----:B------:R-:W-:Y:S06]  /*2170*/  BRA `(.L_x_22899) ;  /* 0x0000000800ec7947 */ /* 0x000fec0003800000 */
.L_x_22902:
        /* <DEDUP_REMOVED lines=9> */
.L_x_22905:
[----:B------:R-:W2:Y:S02]  /*2210*/  LDG.E.U16 R4, desc[UR36][R4.64] ;  /* 0x0000002404047981 */ /* 0x000ea4000c1e1500 */
[----:B--2---:R-:W-:-:S06]  /*2220*/  HADD2.F32 R0, -RZ, R4.H0_H0 ;  /* 0x20000004ff007230 */ /* 0x004fcc0000004100 */
[----:B------:R-:W0:Y:S02]  /*2230*/  F2I.FTZ.TRUNC.NTZ R0, R0 ;  /* 0x0000000000007305 */ /* 0x000e24000021f100 */
[----:B0-----:R-:W-:Y:S01]  /*2240*/  PRMT R17, R0, 0x7610, R17 ;  /* 0x0000761000117816 */ /* 0x001fe20000000011 */
[----:B------:R-:W-:Y:S06]  /*2250*/  BRA `(.L_x_22899) ;  /* 0x0000000800b47947 */ /* 0x000fec0003800000 */
.L_x_22904:
[----:B------:R-:W2:Y:S02]  /*2260*/  LDG.E.64 R4, desc[UR36][R4.64] ;  /* 0x0000002404047981 */ /* 0x000ea4000c1e1b00 */
[----:B--2---:R0:W1:Y:S01]  /*2270*/  F2I.F64.TRUNC R17, R4 ;  /* 0x0000000400117311 */ /* 0x004062000030d100 */
[----:B------:R-:W-:Y:S05]  /*2280*/  BRA `(.L_x_22899) ;  /* 0x0000000800a87947 */ /* 0x000fea0003800000 */
.L_x_22894:
        /* <DEDUP_REMOVED lines=12> */
.L_x_22908:
[----:B------:R-:W2:Y:S02]  /*2350*/  LDG.E.64 R4, desc[UR36][R4.64] ;  /* 0x0000002404047981 */ /* 0x000ea4000c1e1b00 */
[----:B--2---:R0:W1:Y:S01]  /*2360*/  F2I.F64.TRUNC R17, R4 ;  /* 0x0000000400117311 */ /* 0x004062000030d100 */
[----:B------:R-:W-:Y:S05]  /*2370*/  BRA `(.L_x_22899) ;  /* 0x00000008006c7947 */ /* 0x000fea0003800000 */
.L_x_22907:
        /* <DEDUP_REMOVED lines=28> */
.L_x_22910:
        /* <DEDUP_REMOVED lines=15> */
.L_x_22909:
[----:B------:R-:W2:Y:S02]  /*2630*/  LDG.E.U16 R0, desc[UR36][R4.64] ;  /* 0x0000002404007981 */ /* 0x000ea4000c1e1500 */
[----:B--2---:R-:W-:-:S06]  /*2640*/  IMAD.U32 R0, R0, 0x10000, RZ ;  /* 0x0001000000007824 */ /* 0x004fcc00078e00ff */
[----:B------:R-:W0:Y:S02]  /*2650*/  F2I.FTZ.TRUNC.NTZ R0, R0 ;  /* 0x0000000000007305 */ /* 0x000e24000021f100 */
[----:B0-----:R-:W-:Y:S01]  /*2660*/  PRMT R17, R0, 0x7610, R17 ;  /* 0x0000761000117816 */ /* 0x001fe20000000011 */
[----:B------:R-:W-:Y:S06]  /*2670*/  BRA `(.L_x_22899) ;  /* 0x0000000400ac7947 */ /* 0x000fec0003800000 */
.L_x_22906:
        /* <DEDUP_REMOVED lines=10> */
.L_x_22913:
        /* <DEDUP_REMOVED lines=21> */
.L_x_22917:
[----:B------:R-:W-:Y:S05]  /*2870*/  BSYNC B1 ;  /* 0x0000000000017941 */ /* 0x000fea0003800000 */
.L_x_22916:
[----:B------:R-:W-:Y:S01]  /*2880*/  LEA R5, R0, 0x3b800000, 0x17 ;  /* 0x3b80000000057811 */ /* 0x000fe200078eb8ff */
[----:B------:R-:W-:-:S05]  /*2890*/  IMAD.SHL.U32 R0, R3, 0x100000, RZ ;  /* 0x0010000003007824 */ /* 0x000fca00078e00ff */
[----:B------:R-:W-:-:S07]  /*28a0*/  LOP3.LUT R0, R5, R0, R6, 0xfe, !PT ;  /* 0x0000000005007212 */ /* 0x000fce00078efe06 */
.L_x_22915:
[----:B------:R-:W-:Y:S05]  /*28b0*/  BSYNC B0 ;  /* 0x0000000000007941 */ /* 0x000fea0003800000 */
.L_x_22914:
[----:B------:R-:W0:Y:S02]  /*28c0*/  F2I.FTZ.TRUNC.NTZ R0, R0 ;  /* 0x0000000000007305 */ /* 0x000e24000021f100 */
[----:B0-----:R-:W-:Y:S01]  /*28d0*/  PRMT R17, R0, 0x7610, R17 ;  /* 0x0000761000117816 */ /* 0x001fe20000000011 */
[----:B------:R-:W-:Y:S06]  /*28e0*/  BRA `(.L_x_22899) ;  /* 0x0000000400107947 */ /* 0x000fec0003800000 */
.L_x_22912:
        /* <DEDUP_REMOVED lines=21> */
.L_x_22921:
[----:B------:R-:W-:Y:S05]  /*2a40*/  BSYNC B1 ;  /* 0x0000000000017941 */ /* 0x000fea0003800000 */
.L_x_22920:
[----:B------:R-:W-:Y:S01]  /*2a50*/  LEA R5, R0, 0x37800000, 0x17 ;  /* 0x3780000000057811 */ /* 0x000fe200078eb8ff */
[----:B------:R-:W-:-:S05]  /*2a60*/  IMAD.SHL.U32 R0, R3, 0x200000, RZ ;  /* 0x0020000003007824 */ /* 0x000fca00078e00ff */
[----:B------:R-:W-:-:S07]  /*2a70*/  LOP3.LUT R0, R5, R0, R6, 0xfe, !PT ;  /* 0x0000000005007212 */ /* 0x000fce00078efe06 */
.L_x_22919:
[----:B------:R-:W-:Y:S05]  /*2a80*/  BSYNC B0 ;  /* 0x0000000000007941 */ /* 0x000fea0003800000 */
.L_x_22918:
[----:B------:R-:W0:Y:S02]  /*2a90*/  F2I.FTZ.TRUNC.NTZ R0, R0 ;  /* 0x0000000000007305 */ /* 0x000e24000021f100 */
[----:B0-----:R-:W-:Y:S01]  /*2aa0*/  PRMT R17, R0, 0x7610, R17 ;  /* 0x0000761000117816 */ /* 0x001fe20000000011 */
[----:B------:R-:W-:Y:S06]  /*2ab0*/  BRA `(.L_x_22899) ;  /* 0x00000000009c7947 */ /* 0x000fec0003800000 */
.L_x_22911:
        /* <DEDUP_REMOVED lines=14> */
.L_x_22925:
[----:B------:R-:W-:Y:S05]  /*2ba0*/  BSYNC B0 ;  /* 0x0000000000007941 */ /* 0x000fea0003800000 */
.L_x_22924:
[----:B------:R-:W0:Y:S02]  /*2bb0*/  F2I.FTZ.TRUNC.NTZ R0, R0 ;  /* 0x0000000000007305 */ /* 0x000e24000021f100 */
[----:B0-----:R-:W-:Y:S01]  /*2bc0*/  PRMT R17, R0, 0x7610, R17 ;  /* 0x0000761000117816 */ /* 0x001fe20000000011 */
[----:B------:R-:W-:Y:S06]  /*2bd0*/  BRA `(.L_x_22899) ;  /* 0x0000000000547947 */ /* 0x000fec0003800000 */
.L_x_22898:
        /* <DEDUP_REMOVED lines=16> */
.L_x_22926:
[----:B------:R-:W-:Y:S01]  /*2ce0*/  PRMT R17, RZ, 0x7610, R17 ;  /* 0x00007610ff117816 */ /* 0x000fe20000000011 */
[----:B------:R-:W-:Y:S06]  /*2cf0*/  BRA `(.L_x_22899) ;  /* 0x00000000000c7947 */ /* 0x000fec0003800000 */
.L_x_22923:
[----:B------:R2:W5:Y:S01]  /*2d00*/  LDG.E.U16 R17, desc[UR36][R4.64] ;  /* 0x0000002404117981 */ /* 0x000562000c1e1500 */
[----:B------:R-:W-:Y:S05]  /*2d10*/  BRA `(.L_x_22899) ;  /* 0x0000000000047947 */ /* 0x000fea0003800000 */
.L_x_22922:
[----:B------:R3:W5:Y:S02]  /*2d20*/  LDG.E.U16 R17, desc[UR36][R4.64] ;  /* 0x0000002404117981 */ /* 0x000764000c1e1500 */
.L_x_22899:
        /* <DEDUP_REMOVED lines=18> */
.L_x_22930:
[----:B------:R0:W5:Y:S01]  /*2e50*/  LDG.E.U8 R22, desc[UR36][R4.64] ;  /* 0x0000002404167981 */ /* 0x000162000c1e1100 */
[----:B------:R-:W-:Y:S05]  /*2e60*/  BRA `(.L_x_22932) ;  /* 0x0000000c00547947 */ /* 0x000fea0003800000 */
.L_x_22929:
        /* <DEDUP_REMOVED lines=8> */
.L_x_22934:
[----:B------:R0:W5:Y:S01]  /*2ef0*/  LDG.E.U16 R22, desc[UR36][R4.64] ;  /* 0x0000002404167981 */ /* 0x000162000c1e1500 */
[----:B------:R-:W-:Y:S05]  /*2f00*/  BRA `(.L_x_22932) ;  /* 0x0000000c002c7947 */ /* 0x000fea0003800000 */
.L_x_22933:
[----:B------:R0:W5:Y:S01]  /*2f10*/  LDG.E.U16 R22, desc[UR36][R4.64] ;  /* 0x0000002404167981 */ /* 0x000162000c1e1500 */
[----:B------:R-:W-:Y:S05]  /*2f20*/  BRA `(.L_x_22932) ;  /* 0x0000000c00247947 */ /* 0x000fea0003800000 */
.L_x_22928:
        /* <DEDUP_REMOVED lines=9> */
.L_x_22936:
[----:B------:R-:W2:Y:S02]  /*2fc0*/  LDG.E.U16 R0, desc[UR36][R4.64] ;  /* 0x0000002404007981 */ /* 0x000ea4000c1e1500 */
[----:B--2---:R-:W-:-:S06]  /*2fd0*/  HADD2.F32 R0, -RZ, R0.H0_H0 ;  /* 0x20000000ff007230 */ /* 0x004fcc0000004100 */
[----:B------:R-:W0:Y:S02]  /*2fe0*/  F2I.FTZ.TRUNC.NTZ R0, R0 ;  /* 0x0000000000007305 */ /* 0x000e24000021f100 */
[----:B0-----:R-:W-:Y:S01]  /*2ff0*/  PRMT R22, R0, 0x7610, R22 ;  /* 0x0000761000167816 */ /* 0x001fe20000000016 */
[----:B------:R-:W-:Y:S06]  /*3000*/  BRA `(.L_x_22932) ;  /* 0x0000000800ec7947 */ /* 0x000fec0003800000 */
.L_x_22935:
        /* <DEDUP_REMOVED lines=9> */
.L_x_22938:
[----:B------:R-:W2:Y:S02]  /*30a0*/  LDG.E.U16 R4, desc[UR36][R4.64] ;  /* 0x0000002404047981 */ /* 0x000ea4000c1e1500 */
[----:B--2---:R-:W-:-:S06]  /*30b0*/  HADD2.F32 R0, -RZ, R4.H0_H0 ;  /* 0x20000004ff007230 */ /* 0x004fcc0000004100 */
[----:B------:R-:W0:Y:S02]  /*30c0*/  F2I.FTZ.TRUNC.NTZ R0, R0 ;  /* 0x0000000000007305 */ /* 0x000e24000021f100 */
[----:B0-----:R-:W-:Y:S01]  /*30d0*/  PRMT R22, R0, 0x7610, R22 ;  /* 0x0000761000167816 */ /* 0x001fe20000000016 */
[----:B------:R-:W-:Y:S06]  /*30e0*/  BRA `(.L_x_22932) ;  /* 0x0000000800b47947 */ /* 0x000fec0003800000 */
.L_x_22937:
[----:B------:R-:W2:Y:S02]  /*30f0*/  LDG.E.64 R4, desc[UR36][R4.64] ;  /* 0x0000002404047981 */ /* 0x000ea4000c1e1b00 */
[----:B--2---:R0:W2:Y:S01]  /*3100*/  F2I.F64.TRUNC R22, R4 ;  /* 0x0000000400167311 */ /* 0x0040a2000030d100 */
[----:B------:R-:W-:Y:S05]  /*3110*/  BRA `(.L_x_22932) ;  /* 0x0000000800a87947 */ /* 0x000fea0003800000 */
.L_x_22927:
        /* <DEDUP_REMOVED lines=12> */
.L_x_22941:
[----:B------:R-:W2:Y:S02]  /*31e0*/  LDG.E.64 R4, desc[UR36][R4.64] ;  /* 0x0000002404047981 */ /* 0x000ea4000c1e1b00 */
[----:B--2---:R4:W0:Y:S01]  /*31f0*/  F2I.F64.TRUNC R22, R4 ;  /* 0x0000000400167311 */ /* 0x004822000030d100 */
[----:B------:R-:W-:Y:S05]  /*3200*/  BRA `(.L_x_22932) ;  /* 0x00000008006c7947 */ /* 0x000fea0003800000 */
.L_x_22940:
        /* <DEDUP_REMOVED lines=28> */
.L_x_22943:
        /* <DEDUP_REMOVED lines=15> */
.L_x_22942:
[----:B------:R-:W2:Y:S02]  /*34c0*/  LDG.E.U16 R0, desc[UR36][R4.64] ;  /* 0x0000002404007981 */ /* 0x000ea4000c1e1500 */
[----:B--2---:R-:W-:-:S06]  /*34d0*/  IMAD.U32 R0, R0, 0x10000, RZ ;  /* 0x0001000000007824 */ /* 0x004fcc00078e00ff */
[----:B------:R-:W0:Y:S02]  /*34e0*/  F2I.FTZ.TRUNC.NTZ R0, R0 ;  /* 0x0000000000007305 */ /* 0x000e24000021f100 */
[----:B0-----:R-:W-:Y:S01]  /*34f0*/  PRMT R22, R0, 0x7610, R22 ;  /* 0x0000761000167816 */ /* 0x001fe20000000016 */
[----:B------:R-:W-:Y:S06]  /*3500*/  BRA `(.L_x_22932) ;  /* 0x0000000400ac7947 */ /* 0x000fec0003800000 */
.L_x_22939:
        /* <DEDUP_REMOVED lines=10> */
.L_x_22946:
        /* <DEDUP_REMOVED lines=21> */
.L_x_22950:
[----:B------:R-:W-:Y:S05]  /*3700*/  BSYNC B1 ;  /* 0x0000000000017941 */ /* 0x000fea0003800000 */
.L_x_22949:
[----:B------:R-:W-:Y:S01]  /*3710*/  LEA R5, R0, 0x3b800000, 0x17 ;  /* 0x3b80000000057811 */ /* 0x000fe200078eb8ff */
[----:B------:R-:W-:-:S05]  /*3720*/  IMAD.SHL.U32 R0, R3, 0x100000, RZ ;  /* 0x0010000003007824 */ /* 0x000fca00078e00ff */
[----:B------:R-:W-:-:S07]  /*3730*/  LOP3.LUT R0, R5, R0, R6, 0xfe, !PT ;  /* 0x0000000005007212 */ /* 0x000fce00078efe06 */
.L_x_22948:
[----:B------:R-:W-:Y:S05]  /*3740*/  BSYNC B0 ;  /* 0x0000000000007941 */ /* 0x000fea0003800000 */
.L_x_22947:
[----:B------:R-:W0:Y:S02]  /*3750*/  F2I.FTZ.TRUNC.NTZ R0, R0 ;  /* 0x0000000000007305 */ /* 0x000e24000021f100 */
[----:B0-----:R-:W-:Y:S01]  /*3760*/  PRMT R22, R0, 0x7610, R22 ;  /* 0x0000761000167816 */ /* 0x001fe20000000016 */
[----:B------:R-:W-:Y:S06]  /*3770*/  BRA `(.L_x_22932) ;  /* 0x0000000400107947 */ /* 0x000fec0003800000 */
.L_x_22945:
        /* <DEDUP_REMOVED lines=21> */
.L_x_22954:
[----:B------:R-:W-:Y:S05]  /*38d0*/  BSYNC B1 ;  /* 0x0000000000017941 */ /* 0x000fea0003800000 */
.L_x_22953:
[----:B------:R-:W-:Y:S01]  /*38e0*/  LEA R5, R0, 0x37800000, 0x17 ;  /* 0x3780000000057811 */ /* 0x000fe200078eb8ff */
[----:B------:R-:W-:-:S05]  /*38f0*/  IMAD.SHL.U32 R0, R3, 0x200000, RZ ;  /* 0x0020000003007824 */ /* 0x000fca00078e00ff */
[----:B------:R-:W-:-:S07]  /*3900*/  LOP3.LUT R0, R5, R0, R6, 0xfe, !PT ;  /* 0x0000000005007212 */ /* 0x000fce00078efe06 */
.L_x_22952:
[----:B------:R-:W-:Y:S05]  /*3910*/  BSYNC B0 ;  /* 0x0000000000007941 */ /* 0x000fea0003800000 */
.L_x_22951:
[----:B------:R-:W0:Y:S02]  /*3920*/  F2I.FTZ.TRUNC.NTZ R0, R0 ;  /* 0x0000000000007305 */ /* 0x000e24000021f100 */
[----:B0-----:R-:W-:Y:S01]  /*3930*/  PRMT R22, R0, 0x7610, R22 ;  /* 0x0000761000167816 */ /* 0x001fe20000000016 */
[----:B------:R-:W-:Y:S06]  /*3940*/  BRA `(.L_x_22932) ;  /* 0x00000000009c7947 */ /* 0x000fec0003800000 */
.L_x_22944:
        /* <DEDUP_REMOVED lines=14> */
.L_x_22958:
[----:B------:R-:W-:Y:S05]  /*3a30*/  BSYNC B0 ;  /* 0x0000000000007941 */ /* 0x000fea0003800000 */
.L_x_22957:
[----:B------:R-:W0:Y:S02]  /*3a40*/  F2I.FTZ.TRUNC.NTZ R0, R0 ;  /* 0x0000000000007305 */ /* 0x000e24000021f100 */
[----:B0-----:R-:W-:Y:S01]  /*3a50*/  PRMT R22, R0, 0x7610, R22 ;  /* 0x0000761000167816 */ /* 0x001fe20000000016 */
[----:B------:R-:W-:Y:S06]  /*3a60*/  BRA `(.L_x_22932) ;  /* 0x0000000000547947 */ /* 0x000fec0003800000 */
.L_x_22931:
        /* <DEDUP_REMOVED lines=16> */
.L_x_22959:
[----:B------:R-:W-:Y:S01]  /*3b70*/  PRMT R22, RZ, 0x7610, R22 ;  /* 0x00007610ff167816 */ /* 0x000fe20000000016 */
[----:B------:R-:W-:Y:S06]  /*3b80*/  BRA `(.L_x_22932) ;  /* 0x00000000000c7947 */ /* 0x000fec0003800000 */
.L_x_22956:
[----:B------:R2:W5:Y:S01]  /*3b90*/  LDG.E.U16 R22, desc[UR36][R4.64] ;  /* 0x0000002404167981 */ /* 0x000562000c1e1500 */
[----:B------:R-:W-:Y:S05]  /*3ba0*/  BRA `(.L_x_22932) ;  /* 0x0000000000047947 */ /* 0x000fea0003800000 */
.L_x_22955:
[----:B------:R3:W5:Y:S02]  /*3bb0*/  LDG.E.U16 R22, desc[UR36][R4.64] ;  /* 0x0000002404167981 */ /* 0x000764000c1e1500 */
.L_x_22932:
[----:B------:R-:W-:-:S07]  /*3bc0*/  VIADD R27, R27, 0x80 ;  /* 0x000000801b1b7836 */ /* 0x000fce0000000000 */
.L_x_22893:
[----:B------:R-:W-:Y:S05]  /*3bd0*/  BSYNC B6 ;  /* 0x0000000000067941 */ /* 0x000fea0003800000 */
.L_x_22892:
        /* <DEDUP_REMOVED lines=25> */
.L_x_22965:
[----:B------:R0:W5:Y:S01]  /*3d70*/  LDG.E.U8 R24, desc[UR36][R4.64] ;  /* 0x0000002404187981 */ /* 0x000162000c1e1100 */
[----:B------:R-:W-:Y:S05]  /*3d80*/  BRA `(.L_x_22967) ;  /* 0x0000000c00547947 */ /* 0x000fea0003800000 */
.L_x_22964:
        /* <DEDUP_REMOVED lines=8> */
.L_x_22969:
[----:B------:R0:W5:Y:S01]  /*3e10*/  LDG.E.U16 R24, desc[UR36][R4.64] ;  /* 0x0000002404187981 */ /* 0x000162000c1e1500 */
[----:B------:R-:W-:Y:S05]  /*3e20*/  BRA `(.L_x_22967) ;  /* 0x0000000c002c7947 */ /* 0x000fea0003800000 */
.L_x_22968:
[----:B------:R0:W5:Y:S01]  /*3e30*/  LDG.E.U16 R24, desc[UR36][R4.64] ;  /* 0x0000002404187981 */ /* 0x000162000c1e1500 */
[----:B------:R-:W-:Y:S05]  /*3e40*/  BRA `(.L_x_22967) ;  /* 0x0000000c00247947 */ /* 0x000fea0003800000 */
.L_x_22963:
        /* <DEDUP_REMOVED lines=9> */
.L_x_22971:
[----:B------:R-:W2:Y:S02]  /*3ee0*/  LDG.E.U16 R0, desc[UR36][R4.64] ;  /* 0x0000002404007981 */ /* 0x000ea4000c1e1500 */
[----:B--2---:R-:W-:-:S06]  /*3ef0*/  HADD2.F32 R0, -RZ, R0.H0_H0 ;  /* 0x20000000ff007230 */ /* 0x004fcc0000004100 */
[----:B------:R-:W0:Y:S02]  /*3f00*/  F2I.FTZ.TRUNC.NTZ R0, R0 ;  /* 0x0000000000007305 */ /* 0x000e24000021f100 */
[----:B0-----:R-:W-:Y:S01]  /*3f10*/  PRMT R24, R0, 0x7610, R24 ;  /* 0x0000761000187816 */ /* 0x001fe20000000018 */
[----:B------:R-:W-:Y:S06]  /*3f20*/  BRA `(.L_x_22967) ;  /* 0x0000000800ec7947 */ /* 0x000fec0003800000 */
.L_x_22970:
        /* <DEDUP_REMOVED lines=9> */
.L_x_22973:
[----:B------:R-:W2:Y:S02]  /*3fc0*/  LDG.E.U16 R4, desc[UR36][R4.64] ;  /* 0x0000002404047981 */ /* 0x000ea4000c1e1500 */
[----:B--2---:R-:W-:-:S06]  /*3fd0*/  HADD2.F32 R0, -RZ, R4.H0_H0 ;  /* 0x20000004ff007230 */ /* 0x004fcc0000004100 */
[----:B------:R-:W0:Y:S02]  /*3fe0*/  F2I.FTZ.TRUNC.NTZ R0, R0 ;  /* 0x0000000000007305 */ /* 0x000e24000021f100 */
[----:B0-----:R-:W-:Y:S01]  /*3ff0*/  PRMT R24, R0, 0x7610, R24 ;  /* 0x0000761000187816 */ /* 0x001fe20000000018 */
[----:B------:R-:W-:Y:S06]  /*4000*/  BRA `(.L_x_22967) ;  /* 0x0000000800b47947 */ /* 0x000fec0003800000 */
.L_x_22972:
[----:B------:R-:W2:Y:S02]  /*4010*/  LDG.E.64 R4, desc[UR36][R4.64] ;  /* 0x0000002404047981 */ /* 0x000ea4000c1e1b00 */
[----:B--2---:R0:W1:Y:S01]  /*4020*/  F2I.F64.TRUNC R24, R4 ;  /* 0x0000000400187311 */ /* 0x004062000030d100 */
[----:B------:R-:W-:Y:S05]  /*4030*/  BRA `(.L_x_22967) ;  /* 0x0000000800a87947 */ /* 0x000fea0003800000 */
.L_x_22962:
        /* <DEDUP_REMOVED lines=12> */
.L_x_22976:
[----:B------:R-:W2:Y:S02]  /*4100*/  LDG.E.64 R4, desc[UR36][R4.64] ;  /* 0x0000002404047981 */ /* 0x000ea4000c1e1b00 */
[----:B--2---:R0:W1:Y:S01]  /*4110*/  F2I.F64.TRUNC R24, R4 ;  /* 0x0000000400187311 */ /* 0x004062000030d100 */
[----:B------:R-:W-:Y:S05]  /*4120*/  BRA `(.L_x_22967) ;  /* 0x00000008006c7947 */ /* 0x000fea0003800000 */
.L_x_22975:
        /* <DEDUP_REMOVED lines=28> */
.L_x_22978:
        /* <DEDUP_REMOVED lines=15> */
.L_x_22977:
[----:B------:R-:W2:Y:S02]  /*43e0*/  LDG.E.U16 R0, desc[UR36][R4.64] ;  /* 0x0000002404007981 */ /* 0x000ea4000c1e1500 */
[----:B--2---:R-:W-:-:S06]  /*43f0*/  IMAD.U32 R0, R0, 0x10000, RZ ;  /* 0x0001000000007824 */ /* 0x004fcc00078e00ff */
[----:B------:R-:W0:Y:S02]  /*4400*/  F2I.FTZ.TRUNC.NTZ R0, R0 ;  /* 0x0000000000007305 */ /* 0x000e24000021f100 */
[----:B0-----:R-:W-:Y:S01]  /*4410*/  PRMT R24, R0, 0x7610, R24 ;  /* 0x0000761000187816 */ /* 0x001fe20000000018 */
[----:B------:R-:W-:Y:S06]  /*4420*/  BRA `(.L_x_22967) ;  /* 0x0000000400ac7947 */ /* 0x000fec0003800000 */
.L_x_22974:
        /* <DEDUP_REMOVED lines=10> */
.L_x_22981:
        /* <DEDUP_REMOVED lines=21> */
.L_x_22985:
[----:B------:R-:W-:Y:S05]  /*4620*/  BSYNC B1 ;  /* 0x0000000000017941 */ /* 0x000fea0003800000 */
.L_x_22984:
[----:B------:R-:W-:Y:S01]  /*4630*/  LEA R5, R0, 0x3b800000, 0x17 ;  /* 0x3b80000000057811 */ /* 0x000fe200078eb8ff */
[----:B------:R-:W-:-:S05]  /*4640*/  IMAD.SHL.U32 R0, R3, 0x100000, RZ ;  /* 0x0010000003007824 */ /* 0x000fca00078e00ff */
[----:B------:R-:W-:-:S07]  /*4650*/  LOP3.LUT R0, R5, R0, R6, 0xfe, !PT ;  /* 0x0000000005007212 */ /* 0x000fce00078efe06 */
.L_x_22983:
[----:B------:R-:W-:Y:S05]  /*4660*/  BSYNC B0 ;  /* 0x0000000000007941 */ /* 0x000fea0003800000 */
.L_x_22982:
[----:B------:R-:W0:Y:S02]  /*4670*/  F2I.FTZ.TRUNC.NTZ R0, R0 ;  /* 0x0000000000007305 */ /* 0x000e24000021f100 */
[----:B0-----:R-:W-:Y:S01]  /*4680*/  PRMT R24, R0, 0x7610, R24 ;  /* 0x0000761000187816 */ /* 0x001fe20000000018 */
[----:B------:R-:W-:Y:S06]  /*4690*/  BRA `(.L_x_22967) ;  /* 0x0000000400107947 */ /* 0x000fec0003800000 */
.L_x_22980:
        /* <DEDUP_REMOVED lines=21> */
.L_x_22989:
[----:B------:R-:W-:Y:S05]  /*47f0*/  BSYNC B1 ;  /* 0x0000000000017941 */ /* 0x000fea0003800000 */
.L_x_22988:
[----:B------:R-:W-:Y:S01]  /*4800*/  LEA R5, R0, 0x37800000, 0x17 ;  /* 0x3780000000057811 */ /* 0x000fe200078eb8ff */
[----:B------:R-:W-:-:S05]  /*4810*/  IMAD.SHL.U32 R0, R3, 0x200000, RZ ;  /* 0x0020000003007824 */ /* 0x000fca00078e00ff */
[----:B------:R-:W-:-:S07]  /*4820*/  LOP3.LUT R0, R5, R0, R6, 0xfe, !PT ;  /* 0x0000000005007212 */ /* 0x000fce00078efe06 */
.L_x_22987:
[----:B------:R-:W-:Y:S05]  /*4830*/  BSYNC B0 ;  /* 0x0000000000007941 */ /* 0x000fea0003800000 */
.L_x_22986:
[----:B------:R-:W0:Y:S02]  /*4840*/  F2I.FTZ.TRUNC.NTZ R0, R0 ;  /* 0x0000000000007305 */ /* 0x000e24000021f100 */
[----:B0-----:R-:W-:Y:S01]  /*4850*/  PRMT R24, R0, 0x7610, R24 ;  /* 0x0000761000187816 */ /* 0x001fe20000000018 */
[----:B------:R-:W-:Y:S06]  /*4860*/  BRA `(.L_x_22967) ;  /* 0x00000000009c7947 */ /* 0x000fec0003800000 */
.L_x_22979:
        /* <DEDUP_REMOVED lines=14> */
.L_x_22993:
[----:B------:R-:W-:Y:S05]  /*4950*/  BSYNC B0 ;  /* 0x0000000000007941 */ /* 0x000fea0003800000 */
.L_x_22992:
[----:B------:R-:W0:Y:S02]  /*4960*/  F2I.FTZ.TRUNC.NTZ R0, R0 ;  /* 0x0000000000007305 */ /* 0x000e24000021f100 */
[----:B0-----:R-:W-:Y:S01]  /*4970*/  PRMT R24, R0, 0x7610, R24 ;  /* 0x0000761000187816 */ /* 0x001fe20000000018 */
[----:B------:R-:W-:Y:S06]  /*4980*/  BRA `(.L_x_22967) ;  /* 0x0000000000547947 */ /* 0x000fec0003800000 */
.L_x_22966:
        /* <DEDUP_REMOVED lines=16> */
.L_x_22994:
[----:B------:R-:W-:Y:S01]  /*4a90*/  PRMT R24, RZ, 0x7610, R24 ;  /* 0x00007610ff187816 */ /* 0x000fe20000000018 */
[----:B------:R-:W-:Y:S06]  /*4aa0*/  BRA `(.L_x_22967) ;  /* 0x00000000000c7947 */ /* 0x000fec0003800000 */
.L_x_22991:
[----:B------:R3:W5:Y:S01]  /*4ab0*/  LDG.E.U16 R24, desc[UR36][R4.64] ;  /* 0x0000002404187981 */ /* 0x000762000c1e1500 */
[----:B------:R-:W-:Y:S05]  /*4ac0*/  BRA `(.L_x_22967) ;  /* 0x0000000000047947 */ /* 0x000fea0003800000 */
.L_x_22990:
[----:B------:R4:W5:Y:S02]  /*4ad0*/  LDG.E.U16 R24, desc[UR36][R4.64] ;  /* 0x0000002404187981 */ /* 0x000964000c1e1500 */
.L_x_22967:
        /* <DEDUP_REMOVED lines=19> */
.L_x_22998:
[----:B------:R0:W5:Y:S01]  /*4c10*/  LDG.E.U8 R25, desc[UR36][R4.64] ;  /* 0x0000002404197981 */ /* 0x000162000c1e1100 */
[----:B------:R-:W-:Y:S05]  /*4c20*/  BRA `(.L_x_23000) ;  /* 0x0000000c00547947 */ /* 0x000fea0003800000 */
.L_x_22997:
        /* <DEDUP_REMOVED lines=8> */
.L_x_23002:
[----:B------:R0:W5:Y:S01]  /*4cb0*/  LDG.E.U16 R25, desc[UR36][R4.64] ;  /* 0x0000002404197981 */ /* 0x000162000c1e1500 */
[----:B------:R-:W-:Y:S05]  /*4cc0*/  BRA `(.L_x_23000) ;  /* 0x0000000c002c7947 */ /* 0x000fea0003800000 */
.L_x_23001:
[----:B------:R0:W5:Y:S01]  /*4cd0*/  LDG.E.U16 R25, desc[UR36][R4.64] ;  /* 0x0000002404197981 */ /* 0x000162000c1e1500 */
[----:B------:R-:W-:Y:S05]  /*4ce0*/  BRA `(.L_x_23000) ;  /* 0x0000000c00247947 */ /* 0x000fea0003800000 */
.L_x_22996:
        /* <DEDUP_REMOVED lines=9> */
.L_x_23004:
[----:B------:R-:W2:Y:S02]  /*4d80*/  LDG.E.U16 R0, desc[UR36][R4.64] ;  /* 0x0000002404007981 */ /* 0x000ea4000c1e1500 */
[----:B--2---:R-:W-:-:S06]  /*4d90*/  HADD2.F32 R0, -RZ, R0.H0_H0 ;  /* 0x20000000ff007230 */ /* 0x004fcc0000004100 */
[----:B------:R-:W0:Y:S02]  /*4da0*/  F2I.FTZ.TRUNC.NTZ R0, R0 ;  /* 0x0000000000007305 */ /* 0x000e24000021f100 */
[----:B0-----:R-:W-:Y:S01]  /*4db0*/  PRMT R25, R0, 0x7610, R25 ;  /* 0x0000761000197816 */ /* 0x001fe20000000019 */
[----:B------:R-:W-:Y:S06]  /*4dc0*/  BRA `(.L_x_23000) ;  /* 0x0000000800ec7947 */ /* 0x000fec0003800000 */
.L_x_23003:
        /* <DEDUP_REMOVED lines=9> */
.L_x_23006:
[----:B------:R-:W2:Y:S02]  /*4e60*/  LDG.E.U16 R4, desc[UR36][R4.64] ;  /* 0x0000002404047981 */ /* 0x000ea4000c1e1500 */
[----:B--2---:R-:W-:-:S06]  /*4e70*/  HADD2.F32 R0, -RZ, R4.H0_H0 ;  /* 0x20000004ff007230 */ /* 0x004fcc0000004100 */
[----:B------:R-:W0:Y:S02]  /*4e80*/  F2I.FTZ.TRUNC.NTZ R0, R0 ;  /* 0x0000000000007305 */ /* 0x000e24000021f100 */
[----:B0-----:R-:W-:Y:S01]  /*4e90*/  PRMT R25, R0, 0x7610, R25 ;  /* 0x0000761000197816 */ /* 0x001fe20000000019 */
[----:B------:R-:W-:Y:S06]  /*4ea0*/  BRA `(.L_x_23000) ;  /* 0x0000000800b47947 */ /* 0x000fec0003800000 */
.L_x_23005:
[----:B------:R-:W2:Y:S02]  /*4eb0*/  LDG.E.64 R4, desc[UR36][R4.64] ;  /* 0x0000002404047981 */ /* 0x000ea4000c1e1b00 */
[----:B--2---:R0:W1:Y:S01]  /*4ec0*/  F2I.F64.TRUNC R25, R4 ;  /* 0x0000000400197311 */ /* 0x004062000030d100 */
[----:B------:R-:W-:Y:S05]  /*4ed0*/  BRA `(.L_x_23000) ;  /* 0x0000000800a87947 */ /* 0x000fea0003800000 */
.L_x_22995:
        /* <DEDUP_REMOVED lines=12> */
.L_x_23009:
[----:B------:R-:W2:Y:S02]  /*4fa0*/  LDG.E.64 R4, desc[UR36][R4.64] ;  /* 0x0000002404047981 */ /* 0x000ea4000c1e1b00 */
[----:B--2---:R3:W4:Y:S01]  /*4fb0*/  F2I.F64.TRUNC R25, R4 ;  /* 0x0000000400197311 */ /* 0x004722000030d100 */
[----:B------:R-:W-:Y:S05]  /*4fc0*/  BRA `(.L_x_23000) ;  /* 0x00000008006c7947 */ /* 0x000fea0003800000 */
.L_x_23008:
        /* <DEDUP_REMOVED lines=28> */
.L_x_23011:
        /* <DEDUP_REMOVED lines=15> */
.L_x_23010:
[----:B------:R-:W2:Y:S02]  /*5280*/  LDG.E.U16 R0, desc[UR36][R4.64] ;  /* 0x0000002404007981 */ /* 0x000ea4000c1e1500 */
[----:B--2---:R-:W-:-:S06]  /*5290*/  IMAD.U32 R0, R0, 0x10000, RZ ;  /* 0x0001000000007824 */ /* 0x004fcc00078e00ff */
[----:B------:R-:W0:Y:S02]  /*52a0*/  F2I.FTZ.TRUNC.NTZ R0, R0 ;  /* 0x0000000000007305 */ /* 0x000e24000021f100 */
[----:B0-----:R-:W-:Y:S01]  /*52b0*/  PRMT R25, R0, 0x7610, R25 ;  /* 0x0000761000197816 */ /* 0x001fe20000000019 */
[----:B------:R-:W-:Y:S06]  /*52c0*/  BRA `(.L_x_23000) ;  /* 0x0000000400ac7947 */ /* 0x000fec0003800000 */
.L_x_23007:
        /* <DEDUP_REMOVED lines=10> */
.L_x_23014:
        /* <DEDUP_REMOVED lines=21> */
.L_x_23018:
[----:B------:R-:W-:Y:S05]  /*54c0*/  BSYNC B1 ;  /* 0x0000000000017941 */ /* 0x000fea0003800000 */
.L_x_23017:
[----:B------:R-:W-:Y:S01]  /*54d0*/  LEA R5, R0, 0x3b800000, 0x17 ;  /* 0x3b80000000057811 */ /* 0x000fe200078eb8ff */
[----:B------:R-:W-:-:S05]  /*54e0*/  IMAD.SHL.U32 R0, R3, 0x100000, RZ ;  /* 0x0010000003007824 */ /* 0x000fca00078e00ff */
[----:B------:R-:W-:-:S07]  /*54f0*/  LOP3.LUT R0, R5, R0, R6, 0xfe, !PT ;  /* 0x0000000005007212 */ /* 0x000fce00078efe06 */
.L_x_23016:
[----:B------:R-:W-:Y:S05]  /*5500*/  BSYNC B0 ;  /* 0x0000000000007941 */ /* 0x000fea0003800000 */
.L_x_23015:
[----:B------:R-:W0:Y:S02]  /*5510*/  F2I.FTZ.TRUNC.NTZ R0, R0 ;  /* 0x0000000000007305 */ /* 0x000e24000021f100 */
[----:B0-----:R-:W-:Y:S01]  /*5520*/  PRMT R25, R0, 0x7610, R25 ;  /* 0x0000761000197816 */ /* 0x001fe20000000019 */
[----:B------:R-:W-:Y:S06]  /*5530*/  BRA `(.L_x_23000) ;  /* 0x0000000400107947 */ /* 0x000fec0003800000 */
.L_x_23013:
        /* <DEDUP_REMOVED lines=21> */
.L_x_23022:
[----:B------:R-:W-:Y:S05]  /*5690*/  BSYNC B1 ;  /* 0x0000000000017941 */ /* 0x000fea0003800000 */
.L_x_23021:
[----:B------:R-:W-:Y:S01]  /*56a0*/  LEA R5, R0, 0x37800000, 0x17 ;  /* 0x3780000000057811 */ /* 0x000fe200078eb8ff */
[----:B------:R-:W-:-:S05]  /*56b0*/  IMAD.SHL.U32 R0, R3, 0x200000, RZ ;  /* 0x0020000003007824 */ /* 0x000fca00078e00ff */
[----:B------:R-:W-:-:S07]  /*56c0*/  LOP3.LUT R0, R5, R0, R6, 0xfe, !PT ;  /* 0x0000000005007212 */ /* 0x000fce00078efe06 */
.L_x_23020:
[----:B------:R-:W-:Y:S05]  /*56d0*/  BSYNC B0 ;  /* 0x0000000000007941 */ /* 0x000fea0003800000 */
.L_x_23019:
[----:B------:R-:W0:Y:S02]  /*56e0*/  F2I.FTZ.TRUNC.NTZ R0, R0 ;  /* 0x0000000000007305 */ /* 0x000e24000021f100 */
[----:B0-----:R-:W-:Y:S01]  /*56f0*/  PRMT R25, R0, 0x7610, R25 ;  /* 0x0000761000197816 */ /* 0x001fe20000000019 */
[----:B------:R-:W-:Y:S06]  /*5700*/  BRA `(.L_x_23000) ;  /* 0x00000000009c7947 */ /* 0x000fec0003800000 */
.L_x_23012:
        /* <DEDUP_REMOVED lines=14> */
.L_x_23026:
[----:B------:R-:W-:Y:S05]  /*57f0*/  BSYNC B0 ;  /* 0x0000000000007941 */ /* 0x000fea0003800000 */
.L_x_23025:
[----:B------:R-:W0:Y:S02]  /*5800*/  F2I.FTZ.TRUNC.NTZ R0, R0 ;  /* 0x0000000000007305 */ /* 0x000e24000021f100 */
[----:B0-----:R-:W-:Y:S01]  /*5810*/  PRMT R25, R0, 0x7610, R25 ;  /* 0x0000761000197816 */ /* 0x001fe20000000019 */
[----:B------:R-:W-:Y:S06]  /*5820*/  BRA `(.L_x_23000) ;  /* 0x0000000000547947 */ /* 0x000fec0003800000 */
.L_x_22999:
        /* <DEDUP_REMOVED lines=16> */
.L_x_23027:
[----:B------:R-:W-:Y:S01]  /*5930*/  PRMT R25, RZ, 0x7610, R25 ;  /* 0x00007610ff197816 */ /* 0x000fe20000000019 */
[----:B------:R-:W-:Y:S06]  /*5940*/  BRA `(.L_x_23000) ;  /* 0x00000000000c7947 */ /* 0x000fec0003800000 */
.L_x_23024:
[----:B------:R1:W5:Y:S01]  /*5950*/  LDG.E.U16 R25, desc[UR36][R4.64] ;  /* 0x0000002404197981 */ /* 0x000362000c1e1500 */
[----:B------:R-:W-:Y:S05]  /*5960*/  BRA `(.L_x_23000) ;  /* 0x0000000000047947 */ /* 0x000fea0003800000 */
.L_x_23023:
[----:B------:R2:W5:Y:S02]  /*5970*/  LDG.E.U16 R25, desc[UR36][R4.64] ;  /* 0x0000002404197981 */ /* 0x000564000c1e1500 */
.L_x_23000:
[----:B------:R-:W-:-:S07]  /*5980*/  VIADD R27, R27, 0x80 ;  /* 0x000000801b1b7836 */ /* 0x000fce0000000000 */
.L_x_22961:
[----:B------:R-:W-:Y:S05]  /*5990*/  BSYNC B6 ;  /* 0x0000000000067941 */ /* 0x000fea0003800000 */
.L_x_22960:
        /* <DEDUP_REMOVED lines=23> */
.L_x_23033:
[----:B------:R0:W5:Y:S01]  /*5b10*/  LDG.E.U8 R26, desc[UR36][R4.64] ;  /* 0x00000024041a7981 */ /* 0x000162000c1e1100 */
[----:B------:R-:W-:Y:S05]  /*5b20*/  BRA `(.L_x_23035) ;  /* 0x0000000c00587947 */ /* 0x000fea0003800000 */
.L_x_23032:
        /* <DEDUP_REMOVED lines=8> */
.L_x_23037:
[----:B------:R3:W5:Y:S01]  /*5bb0*/  LDG.E.U16 R26, desc[UR36][R4.64] ;  /* 0x00000024041a7981 */ /* 0x000762000c1e1500 */
[----:B------:R-:W-:Y:S05]  /*5bc0*/  BRA `(.L_x_23035) ;  /* 0x0000000c00307947 */ /* 0x000fea0003800000 */
.L_x_23036:
[----:B------:R2:W5:Y:S01]  /*5bd0*/  LDG.E.U16 R26, desc[UR36][R4.64] ;  /* 0x00000024041a7981 */ /* 0x000562000c1e1500 */
[----:B------:R-:W-:Y:S05]  /*5be0*/  BRA `(.L_x_23035) ;  /* 0x0000000c00287947 */ /* 0x000fea0003800000 */
.L_x_23031:
        /* <DEDUP_REMOVED lines=9> */
.L_x_23039:
[----:B------:R-:W2:Y:S02]  /*5c80*/  LDG.E.U16 R0, desc[UR36][R4.64] ;  /* 0x0000002404007981 */ /* 0x000ea4000c1e1500 */
[----:B--2---:R-:W-:-:S06]  /*5c90*/  HADD2.F32 R0, -RZ, R0.H0_H0 ;  /* 0x20000000ff007230 */ /* 0x004fcc0000004100 */
[----:B------:R-:W0:Y:S02]  /*5ca0*/  F2I.FTZ.TRUNC.NTZ R0, R0 ;  /* 0x0000000000007305 */ /* 0x000e24000021f100 */
[----:B0-----:R-:W-:Y:S01]  /*5cb0*/  PRMT R26, R0, 0x7610, R26 ;  /* 0x00007610001a7816 */ /* 0x001fe2000000001a */
[----:B------:R-:W-:Y:S06]  /*5cc0*/  BRA `(.L_x_23035) ;  /* 0x0000000800f07947 */ /* 0x000fec0003800000 */
.L_x_23038:
        /* <DEDUP_REMOVED lines=9> */
.L_x_23041:
[----:B------:R-:W2:Y:S02]  /*5d60*/  LDG.E.U16 R4, desc[UR36][R4.64] ;  /* 0x0000002404047981 */ /* 0x000ea4000c1e1500 */
[----:B--2---:R-:W-:-:S06]  /*5d70*/  HADD2.F32 R0, -RZ, R4.H0_H0 ;  /* 0x20000004ff007230 */ /* 0x004fcc0000004100 */
[----:B------:R-:W0:Y:S02]  /*5d80*/  F2I.FTZ.TRUNC.NTZ R0, R0 ;  /* 0x0000000000007305 */ /* 0x000e24000021f100 */
[----:B0-----:R-:W-:Y:S01]  /*5d90*/  PRMT R26, R0, 0x7610, R26 ;  /* 0x00007610001a7816 */ /* 0x001fe2000000001a */
[----:B------:R-:W-:Y:S06]  /*5da0*/  BRA `(.L_x_23035) ;  /* 0x0000000800b87947 */ /* 0x000fec0003800000 */
.L_x_23040:
[----:B------:R-:W2:Y:S02]  /*5db0*/  LDG.E.64 R2, desc[UR36][R4.64] ;  /* 0x0000002404027981 */ /* 0x000ea4000c1e1b00 */
[----:B--2---:R-:W0:Y:S02]  /*5dc0*/  F2I.F64.TRUNC R2, R2 ;  /* 0x0000000200027311 */ /* 0x004e24000030d100 */
[----:B0-----:R-:W-:Y:S01]  /*5dd0*/  PRMT R26, R2, 0x7610, R26 ;  /* 0x00007610021a7816 */ /* 0x001fe2000000001a */
[----:B------:R-:W-:Y:S06]  /*5de0*/  BRA `(.L_x_23035) ;  /* 0x0000000800a87947 */ /* 0x000fec0003800000 */
.L_x_23030:
        /* <DEDUP_REMOVED lines=12> */
.L_x_23044:
[----:B------:R-:W2:Y:S02]  /*5eb0*/  LDG.E.64 R4, desc[UR36][R4.64] ;  /* 0x0000002404047981 */ /* 0x000ea4000c1e1b00 */
[----:B--2---:R0:W1:Y:S01]  /*5ec0*/  F2I.F64.TRUNC R26, R4 ;  /* 0x00000004001a7311 */ /* 0x004062000030d100 */
[----:B------:R-:W-:Y:S05]  /*5ed0*/  BRA `(.L_x_23035) ;  /* 0x00000008006c7947 */ /* 0x000fea0003800000 */
.L_x_23043:
        /* <DEDUP_REMOVED lines=28> */
.L_x_23046:
        /* <DEDUP_REMOVED lines=15> */
.L_x_23045:
[----:B------:R-:W2:Y:S02]  /*6190*/  LDG.E.U16 R0, desc[UR36][R4.64] ;  /* 0x0000002404007981 */ /* 0x000ea4000c1e1500 */
[----:B--2---:R-:W-:-:S06]  /*61a0*/  IMAD.U32 R0, R0, 0x10000, RZ ;  /* 0x0001000000007824 */ /* 0x004fcc00078e00ff */
[----:B------:R-:W0:Y:S02]  /*61b0*/  F2I.FTZ.TRUNC.NTZ R0, R0 ;  /* 0x0000000000007305 */ /* 0x000e24000021f100 */
[----:B0-----:R-:W-:Y:S01]  /*61c0*/  PRMT R26, R0, 0x7610, R26 ;  /* 0x00007610001a7816 */ /* 0x001fe2000000001a */
[----:B------:R-:W-:Y:S06]  /*61d0*/  BRA `(.L_x_23035) ;  /* 0x0000000400ac7947 */ /* 0x000fec0003800000 */
.L_x_23042:
        /* <DEDUP_REMOVED lines=10> */
.L_x_23049:
        /* <DEDUP_REMOVED lines=21> */
.L_x_23053:
[----:B------:R-:W-:Y:S05]  /*63d0*/  BSYNC B1 ;  /* 0x0000000000017941 */ /* 0x000fea0003800000 */
.L_x_23052:
[----:B------:R-:W-:Y:S01]  /*63e0*/  LEA R3, R0, 0x3b800000, 0x17 ;  /* 0x3b80000000037811 */ /* 0x000fe200078eb8ff */
[----:B------:R-:W-:-:S05]  /*63f0*/  IMAD.SHL.U32 R0, R2, 0x100000, RZ ;  /* 0x0010000002007824 */ /* 0x000fca00078e00ff */
[----:B------:R-:W-:-:S07]  /*6400*/  LOP3.LUT R0, R3, R0, R4, 0xfe, !PT ;  /* 0x0000000003007212 */ /* 0x000fce00078efe04 */
.L_x_23051:
[----:B------:R-:W-:Y:S05]  /*6410*/  BSYNC B0 ;  /* 0x0000000000007941 */ /* 0x000fea0003800000 */
.L_x_23050:
[----:B------:R-:W0:Y:S02]  /*6420*/  F2I.FTZ.TRUNC.NTZ R0, R0 ;  /* 0x0000000000007305 */ /* 0x000e24000021f100 */
[----:B0-----:R-:W-:Y:S01]  /*6430*/  PRMT R26, R0, 0x7610, R26 ;  /* 0x00007610001a7816 */ /* 0x001fe2000000001a */
[----:B------:R-:W-:Y:S06]  /*6440*/  BRA `(.L_x_23035) ;  /* 0x0000000400107947 */ /* 0x000fec0003800000 */
.L_x_23048:
        /* <DEDUP_REMOVED lines=21> */
.L_x_23057:
[----:B------:R-:W-:Y:S05]  /*65a0*/  BSYNC B1 ;  /* 0x0000000000017941 */ /* 0x000fea0003800000 */
.L_x_23056:
[----:B------:R-:W-:Y:S01]  /*65b0*/  LEA R3, R0, 0x37800000, 0x17 ;  /* 0x3780000000037811 */ /* 0x000fe200078eb8ff */
[----:B------:R-:W-:-:S05]  /*65c0*/  IMAD.SHL.U32 R0, R2, 0x200000, RZ ;  /* 0x0020000002007824 */ /* 0x000fca00078e00ff */
[----:B------:R-:W-:-:S07]  /*65d0*/  LOP3.LUT R0, R3, R0, R4, 0xfe, !PT ;  /* 0x0000000003007212 */ /* 0x000fce00078efe04 */
.L_x_23055:
[----:B------:R-:W-:Y:S05]  /*65e0*/  BSYNC B0 ;  /* 0x0000000000007941 */ /* 0x000fea0003800000 */
.L_x_23054:
[----:B------:R-:W0:Y:S02]  /*65f0*/  F2I.FTZ.TRUNC.NTZ R0, R0 ;  /* 0x0000000000007305 */ /* 0x000e24000021f100 */
[----:B0-----:R-:W-:Y:S01]  /*6600*/  PRMT R26, R0, 0x7610, R26 ;  /* 0x00007610001a7816 */ /* 0x001fe2000000001a */
[----:B------:R-:W-:Y:S06]  /*6610*/  BRA `(.L_x_23035) ;  /* 0x00000000009c7947 */ /* 0x000fec0003800000 */
.L_x_23047:
        /* <DEDUP_REMOVED lines=14> */
.L_x_23061:
[----:B------:R-:W-:Y:S05]  /*6700*/  BSYNC B0 ;  /* 0x0000000000007941 */ /* 0x000fea0003800000 */
.L_x_23060:
[----:B------:R-:W0:Y:S02]  /*6710*/  F2I.FTZ.TRUNC.NTZ R0, R0 ;  /* 0x0000000000007305 */ /* 0x000e24000021f100 */
[----:B0-----:R-:W-:Y:S01]  /*6720*/  PRMT R26, R0, 0x7610, R26 ;  /* 0x00007610001a7816 */ /* 0x001fe2000000001a */
[----:B------:R-:W-:Y:S06]  /*6730*/  BRA `(.L_x_23035) ;  /* 0x0000000000547947 */ /* 0x000fec0003800000 */
.L_x_23034:
        /* <DEDUP_REMOVED lines=16> */
.L_x_23062:
[----:B------:R-:W-:Y:S01]  /*6840*/  PRMT R26, RZ, 0x7610, R26 ;  /* 0x00007610ff1a7816 */ /* 0x000fe2000000001a */
[----:B------:R-:W-:Y:S06]  /*6850*/  BRA `(.L_x_23035) ;  /* 0x00000000000c7947 */ /* 0x000fec0003800000 */
.L_x_23059:
[----:B------:R0:W5:Y:S01]  /*6860*/  LDG.E.U16 R26, desc[UR36][R4.64] ;  /* 0x00000024041a7981 */ /* 0x000162000c1e1500 */
[----:B------:R-:W-:Y:S05]  /*6870*/  BRA `(.L_x_23035) ;  /* 0x0000000000047947 */ /* 0x000fea0003800000 */
.L_x_23058:
[----:B------:R0:W5:Y:S02]  /*6880*/  LDG.E.U16 R26, desc[UR36][R4.64] ;  /* 0x00000024041a7981 */ /* 0x000164000c1e1500 */
.L_x_23035:
        /* <DEDUP_REMOVED lines=19> */
.L_x_23066:
[----:B------:R0:W5:Y:S01]  /*69c0*/  LDG.E.U8 R23, desc[UR36][R2.64] ;  /* 0x0000002402177981 */ /* 0x000162000c1e1100 */
[----:B------:R-:W-:Y:S05]  /*69d0*/  BRA `(.L_x_23029) ;  /* 0x0000000c00507947 */ /* 0x000fea0003800000 */
.L_x_23065:
        /* <DEDUP_REMOVED lines=8> */
.L_x_23069:
[----:B------:R0:W5:Y:S01]  /*6a60*/  LDG.E.U16 R23, desc[UR36][R2.64] ;  /* 0x0000002402177981 */ /* 0x000162000c1e1500 */
[----:B------:R-:W-:Y:S05]  /*6a70*/  BRA `(.L_x_23029) ;  /* 0x0000000c00287947 */ /* 0x000fea0003800000 */
.L_x_23068:
[----:B------:R0:W5:Y:S01]  /*6a80*/  LDG.E.U16 R23, desc[UR36][R2.64] ;  /* 0x0000002402177981 */ /* 0x000162000c1e1500 */
[----:B------:R-:W-:Y:S05]  /*6a90*/  BRA `(.L_x_23029) ;  /* 0x0000000c00207947 */ /* 0x000fea0003800000 */
.L_x_23064:
        /* <DEDUP_REMOVED lines=9> */
.L_x_23071:
[----:B------:R-:W2:Y:S02]  /*6b30*/  LDG.E.U16 R0, desc[UR36][R2.64] ;  /* 0x0000002402007981 */ /* 0x000ea4000c1e1500 */
[----:B--2---:R-:W-:-:S06]  /*6b40*/  HADD2.F32 R0, -RZ, R0.H0_H0 ;  /* 0x20000000ff007230 */ /* 0x004fcc0000004100 */
[----:B------:R-:W0:Y:S02]  /*6b50*/  F2I.FTZ.TRUNC.NTZ R0, R0 ;  /* 0x0000000000007305 */ /* 0x000e24000021f100 */
[----:B0-----:R-:W-:Y:S01]  /*6b60*/  PRMT R23, R0, 0x7610, R23 ;  /* 0x0000761000177816 */ /* 0x001fe20000000017 */
[----:B------:R-:W-:Y:S06]  /*6b70*/  BRA `(.L_x_23029) ;  /* 0x0000000800e87947 */ /* 0x000fec0003800000 */
.L_x_23070:
        /* <DEDUP_REMOVED lines=9> */
.L_x_23073:
[----:B------:R-:W2:Y:S02]  /*6c10*/  LDG.E.U16 R2, desc[UR36][R2.64] ;  /* 0x0000002402027981 */ /* 0x000ea4000c1e1500 */
[----:B--2---:R-:W-:-:S06]  /*6c20*/  HADD2.F32 R0, -RZ, R2.H0_H0 ;  /* 0x20000002ff007230 */ /* 0x004fcc0000004100 */
[----:B------:R-:W0:Y:S02]  /*6c30*/  F2I.FTZ.TRUNC.NTZ R0, R0 ;  /* 0x0000000000007305 */ /* 0x000e24000021f100 */
[----:B0-----:R-:W-:Y:S01]  /*6c40*/  PRMT R23, R0, 0x7610, R23 ;  /* 0x0000761000177816 */ /* 0x001fe20000000017 */
[----:B------:R-:W-:Y:S06]  /*6c50*/  BRA `(.L_x_23029) ;  /* 0x0000000800b07947 */ /* 0x000fec0003800000 */
.L_x_23072:
[----:B------:R-:W2:Y:S02]  /*6c60*/  LDG.E.64 R2, desc[UR36][R2.64] ;  /* 0x0000002402027981 */ /* 0x000ea4000c1e1b00 */
[----:B--2---:R0:W1:Y:S01]  /*6c70*/  F2I.F64.TRUNC R23, R2 ;  /* 0x0000000200177311 */ /* 0x004062000030d100 */
[----:B------:R-:W-:Y:S05]  /*6c80*/  BRA `(.L_x_23029) ;  /* 0x0000000800a47947 */ /* 0x000fea0003800000 */
.L_x_23063:
        /* <DEDUP_REMOVED lines=12> */
.L_x_23076:
[----:B------:R-:W2:Y:S02]  /*6d50*/  LDG.E.64 R2, desc[UR36][R2.64] ;  /* 0x0000002402027981 */ /* 0x000ea4000c1e1b00 */
[----:B--2---:R0:W1:Y:S01]  /*6d60*/  F2I.F64.TRUNC R23, R2 ;  /* 0x0000000200177311 */ /* 0x004062000030d100 */
[----:B------:R-:W-:Y:S05]  /*6d70*/  BRA `(.L_x_23029) ;  /* 0x0000000800687947 */ /* 0x000fea0003800000 */
.L_x_23075:
        /* <DEDUP_REMOVED lines=28> */
.L_x_23078:
        /* <DEDUP_REMOVED lines=15> */
.L_x_23077:
[----:B------:R-:W2:Y:S02]  /*7030*/  LDG.E.U16 R0, desc[UR36][R2.64] ;  /* 0x0000002402007981 */ /* 0x000ea4000c1e1500 */
[----:B--2---:R-:W-:-:S06]  /*7040*/  IMAD.U32 R0, R0, 0x10000, RZ ;  /* 0x0001000000007824 */ /* 0x004fcc00078e00ff */
[----:B------:R-:W0:Y:S02]  /*7050*/  F2I.FTZ.TRUNC.NTZ R0, R0 ;  /* 0x0000000000007305 */ /* 0x000e24000021f100 */
[----:B0-----:R-:W-:Y:S01]  /*7060*/  PRMT R23, R0, 0x7610, R23 ;  /* 0x0000761000177816 */ /* 0x001fe20000000017 */
[----:B------:R-:W-:Y:S06]  /*7070*/  BRA `(.L_x_23029) ;  /* 0x0000000400a87947 */ /* 0x000fec0003800000 */
.L_x_23074:
        /* <DEDUP_REMOVED lines=10> */
.L_x_23081:
        /* <DEDUP_REMOVED lines=21> */
.L_x_23085:
[----:B------:R-:W-:Y:S05]  /*7270*/  BSYNC B1 ;  /* 0x0000000000017941 */ /* 0x000fea0003800000 */
.L_x_23084:
[----:B------:R-:W-:Y:S01]  /*7280*/  LEA R3, R0, 0x3b800000, 0x17 ;  /* 0x3b80000000037811 */ /* 0x000fe200078eb8ff */
[----:B------:R-:W-:-:S05]  /*7290*/  IMAD.SHL.U32 R0, R2, 0x100000, RZ ;  /* 0x0010000002007824 */ /* 0x000fca00078e00ff */
[----:B------:R-:W-:-:S07]  /*72a0*/  LOP3.LUT R0, R3, R0, R4, 0xfe, !PT ;  /* 0x0000000003007212 */ /* 0x000fce00078efe04 */
.L_x_23083:
[----:B------:R-:W-:Y:S05]  /*72b0*/  BSYNC B0 ;  /* 0x0000000000007941 */ /* 0x000fea0003800000 */
.L_x_23082:
[----:B------:R-:W0:Y:S02]  /*72c0*/  F2I.FTZ.TRUNC.NTZ R0, R0 ;  /* 0x0000000000007305 */ /* 0x000e24000021f100 */
[----:B0-----:R-:W-:Y:S01]  /*72d0*/  PRMT R23, R0, 0x7610, R23 ;  /* 0x0000761000177816 */ /* 0x001fe20000000017 */
[----:B------:R-:W-:Y:S06]  /*72e0*/  BRA `(.L_x_23029) ;  /* 0x00000004000c7947 */ /* 0x000fec0003800000 */
.L_x_23080:
        /* <DEDUP_REMOVED lines=21> */
.L_x_23089:
[----:B------:R-:W-:Y:S05]  /*7440*/  BSYNC B1 ;  /* 0x0000000000017941 */ /* 0x000fea0003800000 */
.L_x_23088:
[----:B------:R-:W-:Y:S01]  /*7450*/  LEA R3, R0, 0x37800000, 0x17 ;  /* 0x3780000000037811 */ /* 0x000fe200078eb8ff */
[----:B------:R-:W-:-:S05]  /*7460*/  IMAD.SHL.U32 R0, R2, 0x200000, RZ ;  /* 0x0020000002007824 */ /* 0x000fca00078e00ff */
[----:B------:R-:W-:-:S07]  /*7470*/  LOP3.LUT R0, R3, R0, R4, 0xfe, !PT ;  /* 0x0000000003007212 */ /* 0x000fce00078efe04 */
.L_x_23087:
[----:B------:R-:W-:Y:S05]  /*7480*/  BSYNC B0 ;  /* 0x0000000000007941 */ /* 0x000fea0003800000 */
.L_x_23086:
[----:B------:R-:W0:Y:S02]  /*7490*/  F2I.FTZ.TRUNC.NTZ R0, R0 ;  /* 0x0000000000007305 */ /* 0x000e24000021f100 */
[----:B0-----:R-:W-:Y:S01]  /*74a0*/  PRMT R23, R0, 0x7610, R23 ;  /* 0x0000761000177816 */ /* 0x001fe20000000017 */
[----:B------:R-:W-:Y:S06]  /*74b0*/  BRA `(.L_x_23029) ;  /* 0x0000000000987947 */ /* 0x000fec0003800000 */
.L_x_23079:
        /* <DEDUP_REMOVED lines=14> */
.L_x_23093:
[----:B------:R-:W-:Y:S05]  /*75a0*/  BSYNC B0 ;  /* 0x0000000000007941 */ /* 0x000fea0003800000 */
.L_x_23092:
[----:B------:R-:W0:Y:S02]  /*75b0*/  F2I.FTZ.TRUNC.NTZ R0, R0 ;  /* 0x0000000000007305 */ /* 0x000e24000021f100 */
[----:B0-----:R-:W-:Y:S01]  /*75c0*/  PRMT R23, R0, 0x7610, R23 ;  /* 0x0000761000177816 */ /* 0x001fe20000000017 */
[----:B------:R-:W-:Y:S06]  /*75d0*/  BRA `(.L_x_23029) ;  /* 0x0000000000507947 */ /* 0x000fec0003800000 */
.L_x_23067:
        /* <DEDUP_REMOVED lines=16> */
.L_x_23094:
[----:B------:R-:W-:Y:S05]  /*76e0*/  BRA `(.L_x_23029) ;  /* 0x00000000000c7947 */ /* 0x000fea0003800000 */
.L_x_23091:
[----:B------:R0:W5:Y:S01]  /*76f0*/  LDG.E.U16 R23, desc[UR36][R2.64] ;  /* 0x0000002402177981 */ /* 0x000162000c1e1500 */
[----:B------:R-:W-:Y:S05]  /*7700*/  BRA `(.L_x_23029) ;  /* 0x0000000000047947 */ /* 0x000fea0003800000 */
.L_x_23090:
[----:B------:R0:W5:Y:S02]  /*7710*/  LDG.E.U16 R23, desc[UR36][R2.64] ;  /* 0x0000002402177981 */ /* 0x000164000c1e1500 */
.L_x_23029:
[----:B------:R-:W-:Y:S05]  /*7720*/  BSYNC B6 ;  /* 0x0000000000067941 */ /* 0x000fea0003800000 */
.L_x_23028:
[----:B------:R-:W3:Y:S01]  /*7730*/  S2R R27, SR_TID.X ;  /* 0x00000000001b7919 */ /* 0x000ee20000002100 */
[----:B012--5:R-:W-:Y:S01]  /*7740*/  LOP3.LUT R22, R22, R17, RZ, 0xfc, !PT ;  /* 0x0000001116167212 */ /* 0x027fe200078efcff */
[----:B------:R-:W-:Y:S01]  /*7750*/  BSSY B6, `(.L_x_23095) ;  /* 0x00000ff000067945 */ /* 0x000fe20003800000 */
[----:B------:R-:W0:Y:S01]  /*7760*/  LDC.U8 R17, c[0x0][0x240] ;  /* 0x00009000ff117b82 */ /* 0x000e220000000000 */
[----:B------:R-:W-:Y:S02]  /*7770*/  LOP3.LUT R18, R19, R18, RZ, 0xfc, !PT ;  /* 0x0000001213127212 */ /* 0x000fe400078efcff */
[----:B----4-:R-:W-:Y:S02]  /*7780*/  LOP3.LUT R24, R25, R24, RZ, 0xfc, !PT ;  /* 0x0000001819187212 */ /* 0x010fe400078efcff */
[----:B------:R-:W-:Y:S02]  /*7790*/  LOP3.LUT R23, R23, R26, RZ, 0xfc, !PT ;  /* 0x0000001a17177212 */ /* 0x000fe400078efcff */
[----:B------:R-:W-:-:S02]  /*77a0*/  PRMT R0, R18, 0x9910, RZ ;  /* 0x0000991012007816 */ /* 0x000fc400000000ff */
[----:B------:R-:W-:Y:S02]  /*77b0*/  PRMT R2, R22, 0x9910, RZ ;  /* 0x0000991016027816 */ /* 0x000fe400000000ff */
[----:B------:R-:W-:Y:S02]  /*77c0*/  PRMT R3, R24, 0x9910, RZ ;  /* 0x0000991018037816 */ /* 0x000fe400000000ff */
[----:B---3--:R-:W-:Y:S02]  /*77d0*/  PRMT R4, R23, 0x9910, RZ ;  /* 0x0000991017047816 */ /* 0x008fe400000000ff */
[----:B------:R-:W-:Y:S02]  /*77e0*/  ISETP.NE.AND P0, PT, R0, RZ, PT ;  /* 0x000000ff0000720c */ /* 0x000fe40003f05270 */
[----:B------:R-:W-:Y:S02]  /*77f0*/  ISETP.NE.AND P1, PT, R2, RZ, PT ;  /* 0x000000ff0200720c */ /* 0x000fe40003f25270 */
[----:B------:R-:W-:-:S02]  /*7800*/  ISETP.NE.AND P2, PT, R3, RZ, PT ;  /* 0x000000ff0300720c */ /* 0x000fc40003f45270 */
[----:B------:R-:W-:Y:S02]  /*7810*/  ISETP.NE.AND P3, PT, R4, RZ, PT ;  /* 0x000000ff0400720c */ /* 0x000fe40003f65270 */
[----:B------:R-:W-:Y:S02]  /*7820*/  SEL R3, RZ, 0x1, !P0 ;  /* 0x00000001ff037807 */ /* 0x000fe40004000000 */
[----:B------:R-:W-:Y:S02]  /*7830*/  SEL R22, RZ, 0x1, !P1 ;  /* 0x00000001ff167807 */ /* 0x000fe40004800000 */
[----:B------:R-:W-:Y:S02]  /*7840*/  SEL R18, RZ, 0x1, !P2 ;  /* 0x00000001ff127807 */ /* 0x000fe40005000000 */
[----:B------:R-:W-:Y:S02]  /*7850*/  ISETP.GE.AND P4, PT, R27, R28, PT ;  /* 0x0000001c1b00720c */ /* 0x000fe40003f86270 */
[----:B------:R-:W-:-:S11]  /*7860*/  SEL R2, RZ, 0x1, !P3 ;  /* 0x00000001ff027807 */ /* 0x000fd60005800000 */
        /* <DEDUP_REMOVED lines=22> */
.L_x_23100:
[----:B------:R0:W-:Y:S01]  /*79d0*/  STG.E.U8 desc[UR36][R8.64], R3 ;  /* 0x0000000308007986 */ /* 0x0001e2000c101124 */
[----:B------:R-:W-:Y:S05]  /*79e0*/  BRA `(.L_x_23096) ;  /* 0x0000000c00547947 */ /* 0x000fea0003800000 */
.L_x_23099:
        /* <DEDUP_REMOVED lines=10> */
.L_x_23103:
[----:B------:R0:W-:Y:S01]  /*7a90*/  STG.E desc[UR36][R8.64], R3 ;  /* 0x0000000308007986 */ /* 0x0001e2000c101924 */
[----:B------:R-:W-:Y:S05]  /*7aa0*/  BRA `(.L_x_23096) ;  /* 0x0000000c00247947 */ /* 0x000fea0003800000 */
.L_x_23102:
[----:B------:R0:W-:Y:S01]  /*7ab0*/  STG.E.U16 desc[UR36][R8.64], R3 ;  /* 0x0000000308007986 */ /* 0x0001e2000c101524 */
[----:B------:R-:W-:Y:S05]  /*7ac0*/  BRA `(.L_x_23096) ;  /* 0x0000000c001c7947 */ /* 0x000fea0003800000 */
.L_x_23098:
        /* <DEDUP_REMOVED lines=9> */
.L_x_23105:
[----:B------:R-:W0:Y:S02]  /*7b60*/  I2F.S16 R0, R3 ;  /* 0x0000000300007306 */ /* 0x000e240000101400 */
[----:B0-----:R-:W-:-:S05]  /*7b70*/  F2FP.F16.F32.PACK_AB R0, RZ, R0 ;  /* 0x00000000ff00723e */ /* 0x001fca00000000ff */
[----:B------:R1:W-:Y:S01]  /*7b80*/  STG.E.U16 desc[UR36][R8.64], R0 ;  /* 0x0000000008007986 */ /* 0x0003e2000c101524 */
[----:B------:R-:W-:Y:S05]  /*7b90*/  BRA `(.L_x_23096) ;  /* 0x0000000800e87947 */ /* 0x000fea0003800000 */
.L_x_23104:
        /* <DEDUP_REMOVED lines=10> */
.L_x_23107:
[----:B------:R-:W0:Y:S02]  /*7c40*/  I2F.S16 R3, R3 ;  /* 0x0000000300037306 */ /* 0x000e240000101400 */
[----:B0-----:R-:W-:-:S04]  /*7c50*/  F2FP.F16.F32.PACK_AB R3, RZ, R3 ;  /* 0x00000003ff03723e */ /* 0x001fc800000000ff */
[----:B------:R-:W-:-:S05]  /*7c60*/  PRMT R3, R3, 0x5410, RZ ;  /* 0x0000541003037816 */ /* 0x000fca00000000ff */
[----:B------:R4:W-:Y:S01]  /*7c70*/  STG.E desc[UR36][R8.64], R3 ;  /* 0x0000000308007986 */ /* 0x0009e2000c101924 */
[----:B------:R-:W-:Y:S05]  /*7c80*/  BRA `(.L_x_23096) ;  /* 0x0000000800ac7947 */ /* 0x000fea0003800000 */
.L_x_23106:
[----:B------:R-:W0:Y:S02]  /*7c90*/  I2F.F64.S16 R4, R3 ;  /* 0x0000000300047312 */ /* 0x000e240000101c00 */
[----:B0-----:R0:W-:Y:S01]  /*7ca0*/  STG.E.64 desc[UR36][R8.64], R4 ;  /* 0x0000000408007986 */ /* 0x0011e2000c101b24 */
[----:B------:R-:W-:Y:S05]  /*7cb0*/  BRA `(.L_x_23096) ;  /* 0x0000000800a07947 */ /* 0x000fea0003800000 */
.L_x_23097:
        /* <DEDUP_REMOVED lines=10> */
.L_x_23110:
[----:B------:R-:W0:Y:S01]  /*7d60*/  I2F.F64.S16 R4, R3 ;  /* 0x0000000300047312 */ /* 0x000e220000101c00 */
[----:B------:R-:W-:-:S05]  /*7d70*/  CS2R R6, SRZ ;  /* 0x0000000000067805 */ /* 0x000fca000001ff00 */
[----:B0-----:R0:W-:Y:S01]  /*7d80*/  STG.E.128 desc[UR36][R8.64], R4 ;  /* 0x0000000408007986 */ /* 0x0011e2000c101d24 */
[----:B------:R-:W-:Y:S05]  /*7d90*/  BRA `(.L_x_23096) ;  /* 0x0000000800687947 */ /* 0x000fea0003800000 */
.L_x_23109:
        /* <DEDUP_REMOVED lines=21> */
.L_x_23114:
[----:B------:R-:W-:Y:S05]  /*7ef0*/  BSYNC B0 ;  /* 0x0000000000007941 */ /* 0x000fea0003800000 */
.L_x_23113:
[----:B------:R-:W-:-:S05]  /*7f00*/  LOP3.LUT R5, R0, R5, RZ, 0xfc, !PT ;  /* 0x0000000500057212 */ /* 0x000fca00078efcff */
[----:B------:R0:W-:Y:S01]  /*7f10*/  STG.E.U8 desc[UR36][R8.64], R5 ;  /* 0x0000000508007986 */ /* 0x0001e2000c101124 */
[----:B------:R-:W-:Y:S05]  /*7f20*/  BRA `(.L_x_23096) ;  /* 0x0000000800047947 */ /* 0x000fea0003800000 */
.L_x_23112:
        /* <DEDUP_REMOVED lines=13> */
.L_x_23116:
[----:B------:R-:W-:Y:S01]  /*8000*/  IMAD.MOV.U32 R0, RZ, RZ, 0x7f ;  /* 0x0000007fff007424 */ /* 0x000fe200078e00ff */
[----:B------:R-:W-:-:S04]  /*8010*/  ISETP.GT.U32.AND P0, PT, R4, 0x7f800000, PT ;  /* 0x7f8000000400780c */ /* 0x000fc80003f04070 */
[----:B------:R-:W-:-:S09]  /*8020*/  SEL R0, R0, 0x7c, P0 ;  /* 0x0000007c00007807 */ /* 0x000fd20000000000 */
.L_x_23117:
[----:B------:R-:W-:Y:S05]  /*8030*/  BSYNC B0 ;  /* 0x0000000000007941 */ /* 0x000fea0003800000 */
.L_x_23115:
[----:B------:R-:W-:-:S04]  /*8040*/  LOP3.LUT R3, R5, 0x80000000, RZ, 0xc0, !PT ;  /* 0x8000000005037812 */ /* 0x000fc800078ec0ff */
[----:B------:R-:W-:-:S04]  /*8050*/  SHF.R.U32.HI R3, RZ, 0x18, R3 ;  /* 0x00000018ff037819 */ /* 0x000fc80000011603 */
[----:B------:R-:W-:-:S05]  /*8060*/  LOP3.LUT R3, R0, R3, RZ, 0xfc, !PT ;  /* 0x0000000300037212 */ /* 0x000fca00078efcff */
[----:B------:R0:W-:Y:S01]  /*8070*/  STG.E.U8 desc[UR36][R8.64], R3 ;  /* 0x0000000308007986 */ /* 0x0001e2000c101124 */
[----:B------:R-:W-:Y:S05]  /*8080*/  BRA `(.L_x_23096) ;  /* 0x0000000400ac7947 */ /* 0x000fea0003800000 */
.L_x_23111:
[----:B------:R-:W0:Y:S02]  /*8090*/  I2F.S16 R0, R3 ;  /* 0x0000000300007306 */ /* 0x000e240000101400 */
[----:B0-----:R-:W-:-:S05]  /*80a0*/  F2FP.BF16.F32.PACK_AB R0, RZ, R0 ;  /* 0x00000000ff00723e */ /* 0x001fca00000010ff */
[----:B------:R0:W-:Y:S01]  /*80b0*/  STG.E.U16 desc[UR36][R8.64], R0 ;  /* 0x0000000008007986 */ /* 0x0001e2000c101524 */
[----:B------:R-:W-:Y:S05]  /*80c0*/  BRA `(.L_x_23096) ;  /* 0x00000004009c7947 */ /* 0x000fea0003800000 */
.L_x_23108:
        /* <DEDUP_REMOVED lines=10> */
.L_x_23120:
        /* <DEDUP_REMOVED lines=17> */
.L_x_23123:
[----:B------:R-:W-:-:S04]  /*8280*/  LOP3.LUT R3, R3, 0x80000000, RZ, 0xc0, !PT ;  /* 0x8000000003037812 */ /* 0x000fc800078ec0ff */
[----:B------:R-:W-:-:S04]  /*8290*/  SHF.R.U32.HI R3, RZ, 0x18, R3 ;  /* 0x00000018ff037819 */ /* 0x000fc80000011603 */
[----:B------:R-:W-:-:S04]  /*82a0*/  LOP3.LUT R0, R0, R3, RZ, 0xfc, !PT ;  /* 0x0000000300007212 */ /* 0x000fc800078efcff */
[----:B------:R-:W-:-:S07]  /*82b0*/  PRMT R4, R0, 0x7610, R4 ;  /* 0x0000761000047816 */ /* 0x000fce0000000004 */
.L_x_23122:
[----:B------:R-:W-:Y:S05]  /*82c0*/  BSYNC B0 ;  /* 0x0000000000007941 */ /* 0x000fea0003800000 */
.L_x_23121:
[----:B------:R0:W-:Y:S01]  /*82d0*/  STG.E.U8 desc[UR36][R8.64], R4 ;  /* 0x0000000408007986 */ /* 0x0001e2000c101124 */
[----:B------:R-:W-:Y:S05]  /*82e0*/  BRA `(.L_x_23096) ;  /* 0x0000000400147947 */ /* 0x000fea0003800000 */
.L_x_23119:
        /* <DEDUP_REMOVED lines=17> */
.L_x_23126:
[----:B------:R-:W-:-:S04]  /*8400*/  LOP3.LUT R3, R3, 0x80000000, RZ, 0xc0, !PT ;  /* 0x8000000003037812 */ /* 0x000fc800078ec0ff */
[----:B------:R-:W-:-:S04]  /*8410*/  SHF.R.U32.HI R3, RZ, 0x18, R3 ;  /* 0x00000018ff037819 */ /* 0x000fc80000011603 */
[----:B------:R-:W-:-:S04]  /*8420*/  LOP3.LUT R0, R0, R3, RZ, 0xfc, !PT ;  /* 0x0000000300007212 */ /* 0x000fc800078efcff */
[----:B------:R-:W-:-:S07]  /*8430*/  PRMT R4, R0, 0x7610, R4 ;  /* 0x0000761000047816 */ /* 0x000fce0000000004 */
.L_x_23125:
[----:B------:R-:W-:Y:S05]  /*8440*/  BSYNC B0 ;  /* 0x0000000000007941 */ /* 0x000fea0003800000 */
.L_x_23124:
[----:B------:R0:W-:Y:S01]  /*8450*/  STG.E.U8 desc[UR36][R8.64], R4 ;  /* 0x0000000408007986 */ /* 0x0001e2000c101124 */
[----:B------:R-:W-:Y:S05]  /*8460*/  BRA `(.L_x_23096) ;  /* 0x0000000000b47947 */ /* 0x000fea0003800000 */
.L_x_23118:
        /* <DEDUP_REMOVED lines=23> */
.L_x_23101:
        /* <DEDUP_REMOVED lines=16> */
.L_x_23129:
[----:B------:R-:W-:Y:S05]  /*86e0*/  BRA `(.L_x_23096) ;  /* 0x0000000000147947 */ /* 0x000fea0003800000 */
.L_x_23128:
[----:B------:R-:W-:Y:S02]  /*86f0*/  IMAD.MOV.U32 R4, RZ, RZ, R3 ;  /* 0x000000ffff047224 */ /* 0x000fe400078e0003 */
[----:B------:R-:W-:-:S05]  /*8700*/  IMAD.MOV.U32 R5, RZ, RZ, RZ ;  /* 0x000000ffff057224 */ /* 0x000fca00078e00ff */
[----:B------:R0:W-:Y:S01]  /*8710*/  STG.E.64 desc[UR36][R8.64], R4 ;  /* 0x0000000408007986 */ /* 0x0001e2000c101b24 */
[----:B------:R-:W-:Y:S05]  /*8720*/  BRA `(.L_x_23096) ;  /* 0x0000000000047947 */ /* 0x000fea0003800000 */
.L_x_23127:
[----:B------:R0:W-:Y:S02]  /*8730*/  STG.E desc[UR36][R8.64], R3 ;  /* 0x0000000308007986 */ /* 0x0001e4000c101924 */
.L_x_23096:
[----:B------:R-:W-:Y:S05]  /*8740*/  BSYNC B6 ;  /* 0x0000000000067941 */ /* 0x000fea0003800000 */
.L_x_23095:
        /* <DEDUP_REMOVED lines=23> */
.L_x_23135:
[----:B------:R0:W-:Y:S01]  /*88c0*/  STG.E.U8 desc[UR36][R8.64], R22 ;  /* 0x0000001608007986 */ /* 0x0001e2000c101124 */
[----:B------:R-:W-:Y:S05]  /*88d0*/  BRA `(.L_x_23137) ;  /* 0x0000000c00487947 */ /* 0x000fea0003800000 */
.L_x_23134:
        /* <DEDUP_REMOVED lines=9> */
.L_x_23139:
[----:B------:R0:W-:Y:S01]  /*8970*/  STG.E desc[UR36][R8.64], R22 ;  /* 0x0000001608007986 */ /* 0x0001e2000c101924 */
[----:B------:R-:W-:Y:S05]  /*8980*/  BRA `(.L_x_23137) ;  /* 0x0000000c001c7947 */ /* 0x000fea0003800000 */
.L_x_23138:
[----:B------:R0:W-:Y:S01]  /*8990*/  STG.E.U16 desc[UR36][R8.64], R22 ;  /* 0x0000001608007986 */ /* 0x0001e2000c101524 */
[----:B------:R-:W-:Y:S05]  /*89a0*/  BRA `(.L_x_23137) ;  /* 0x0000000c00147947 */ /* 0x000fea0003800000 */
.L_x_23133:
        /* <DEDUP_REMOVED lines=9> */
.L_x_23141:
[----:B------:R-:W0:Y:S02]  /*8a40*/  I2F.S16 R0, R22 ;  /* 0x0000001600007306 */ /* 0x000e240000101400 */
[----:B0-----:R-:W-:-:S05]  /*8a50*/  F2FP.F16.F32.PACK_AB R0, RZ, R0 ;  /* 0x00000000ff00723e */ /* 0x001fca00000000ff */
[----:B------:R0:W-:Y:S01]  /*8a60*/  STG.E.U16 desc[UR36][R8.64], R0 ;  /* 0x0000000008007986 */ /* 0x0001e2000c101524 */
[----:B------:R-:W-:Y:S05]  /*8a70*/  BRA `(.L_x_23137) ;  /* 0x0000000800e07947 */ /* 0x000fea0003800000 */
.L_x_23140:
        /* <DEDUP_REMOVED lines=10> */
.L_x_23143:
[----:B------:R-:W0:Y:S02]  /*8b20*/  I2F.S16 R22, R22 ;  /* 0x0000001600167306 */ /* 0x000e240000101400 */
[----:B0-----:R-:W-:-:S04]  /*8b30*/  F2FP.F16.F32.PACK_AB R3, RZ, R22 ;  /* 0x00000016ff03723e */ /* 0x001fc800000000ff */
[----:B------:R-:W-:-:S05]  /*8b40*/  PRMT R3, R3, 0x5410, RZ ;  /* 0x0000541003037816 */ /* 0x000fca00000000ff */
[----:B------:R3:W-:Y:S01]  /*8b50*/  STG.E desc[UR36][R8.64], R3 ;  /* 0x0000000308007986 */ /* 0x0007e2000c101924 */
[----:B------:R-:W-:Y:S05]  /*8b60*/  BRA `(.L_x_23137) ;  /* 0x0000000800a47947 */ /* 0x000fea0003800000 */
.L_x_23142:
[----:B------:R-:W0:Y:S02]  /*8b70*/  I2F.F64.S16 R22, R22 ;  /* 0x0000001600167312 */ /* 0x000e240000101c00 */
[----:B0-----:R4:W-:Y:S01]  /*8b80*/  STG.E.64 desc[UR36][R8.64], R22 ;  /* 0x0000001608007986 */ /* 0x0019e2000c101b24 */
[----:B------:R-:W-:Y:S05]  /*8b90*/  BRA `(.L_x_23137) ;  /* 0x0000000800987947 */ /* 0x000fea0003800000 */
.L_x_23132:
        /* <DEDUP_REMOVED lines=10> */
.L_x_23146:
[----:B------:R-:W0:Y:S01]  /*8c40*/  I2F.F64.S16 R4, R22 ;  /* 0x0000001600047312 */ /* 0x000e220000101c00 */
[----:B------:R-:W-:-:S05]  /*8c50*/  CS2R R6, SRZ ;  /* 0x0000000000067805 */ /* 0x000fca000001ff00 */
[----:B0-----:R0:W-:Y:S01]  /*8c60*/  STG.E.128 desc[UR36][R8.64], R4 ;  /* 0x0000000408007986 */ /* 0x0011e2000c101d24 */
[----:B------:R-:W-:Y:S05]  /*8c70*/  BRA `(.L_x_23137) ;  /* 0x0000000800607947 */ /* 0x000fea0003800000 */
.L_x_23145:
        /* <DEDUP_REMOVED lines=21> */
.L_x_23150:
[----:B------:R-:W-:Y:S05]  /*8dd0*/  BSYNC B0 ;  /* 0x0000000000007941 */ /* 0x000fea0003800000 */
.L_x_23149:
[----:B------:R-:W-:-:S05]  /*8de0*/  LOP3.LUT R5, R0, R5, RZ, 0xfc, !PT ;  /* 0x0000000500057212 */ /* 0x000fca00078efcff */
[----:B------:R0:W-:Y:S01]  /*8df0*/  STG.E.U8 desc[UR36][R8.64], R5 ;  /* 0x0000000508007986 */ /* 0x0001e2000c101124 */
[----:B------:R-:W-:Y:S05]  /*8e00*/  BRA `(.L_x_23137) ;  /* 0x0000000400fc7947 */ /* 0x000fea0003800000 */
.L_x_23148:
        /* <DEDUP_REMOVED lines=13> */
.L_x_23152:
[----:B------:R-:W-:Y:S01]  /*8ee0*/  IMAD.MOV.U32 R0, RZ, RZ, 0x7f ;  /* 0x0000007fff007424 */ /* 0x000fe200078e00ff */
[----:B------:R-:W-:-:S04]  /*8ef0*/  ISETP.GT.U32.AND P0, PT, R3, 0x7f800000, PT ;  /* 0x7f8000000300780c */ /* 0x000fc80003f04070 */
[----:B------:R-:W-:-:S09]  /*8f00*/  SEL R0, R0, 0x7c, P0 ;  /* 0x0000007c00007807 */ /* 0x000fd20000000000 */
.L_x_23153:
[----:B------:R-:W-:Y:S05]  /*8f10*/  BSYNC B0 ;  /* 0x0000000000007941 */ /* 0x000fea0003800000 */
.L_x_23151:
[----:B------:R-:W-:-:S04]  /*8f20*/  LOP3.LUT R3, R5, 0x80000000, RZ, 0xc0, !PT ;  /* 0x8000000005037812 */ /* 0x000fc800078ec0ff */
[----:B------:R-:W-:-:S04]  /*8f30*/  SHF.R.U32.HI R3, RZ, 0x18, R3 ;  /* 0x00000018ff037819 */ /* 0x000fc80000011603 */
[----:B------:R-:W-:-:S05]  /*8f40*/  LOP3.LUT R3, R0, R3, RZ, 0xfc, !PT ;  /* 0x0000000300037212 */ /* 0x000fca00078efcff */
[----:B------:R0:W-:Y:S01]  /*8f50*/  STG.E.U8 desc[UR36][R8.64], R3 ;  /* 0x0000000308007986 */ /* 0x0001e2000c101124 */
[----:B------:R-:W-:Y:S05]  /*8f60*/  BRA `(.L_x_23137) ;  /* 0x0000000400a47947 */ /* 0x000fea0003800000 */
.L_x_23147:
[----:B------:R-:W0:Y:S02]  /*8f70*/  I2F.S16 R0, R22 ;  /* 0x0000001600007306 */ /* 0x000e240000101400 */
[----:B0-----:R-:W-:-:S05]  /*8f80*/  F2FP.BF16.F32.PACK_AB R0, RZ, R0 ;  /* 0x00000000ff00723e */ /* 0x001fca00000010ff */
[----:B------:R0:W-:Y:S01]  /*8f90*/  STG.E.U16 desc[UR36][R8.64], R0 ;  /* 0x0000000008007986 */ /* 0x0001e2000c101524 */
[----:B------:R-:W-:Y:S05]  /*8fa0*/  BRA `(.L_x_23137) ;  /* 0x0000000400947947 */ /* 0x000fea0003800000 */
.L_x_23144:
        /* <DEDUP_REMOVED lines=10> */
.L_x_23156:
        /* <DEDUP_REMOVED lines=17> */
.L_x_23159:
[----:B------:R-:W-:-:S04]  /*9160*/  LOP3.LUT R3, R5, 0x80000000, RZ, 0xc0, !PT ;  /* 0x8000000005037812 */ /* 0x000fc800078ec0ff */
[----:B------:R-:W-:-:S04]  /*9170*/  SHF.R.U32.HI R3, RZ, 0x18, R3 ;  /* 0x00000018ff037819 */ /* 0x000fc80000011603 */
[----:B------:R-:W-:-:S04]  /*9180*/  LOP3.LUT R0, R0, R3, RZ, 0xfc, !PT ;  /* 0x0000000300007212 */ /* 0x000fc800078efcff */
[----:B------:R-:W-:-:S07]  /*9190*/  PRMT R4, R0, 0x7610, R4 ;  /* 0x0000761000047816 */ /* 0x000fce0000000004 */
.L_x_23158:
[----:B------:R-:W-:Y:S05]  /*91a0*/  BSYNC B0 ;  /* 0x0000000000007941 */ /* 0x000fea0003800000 */
.L_x_23157:
[----:B------:R0:W-:Y:S01]  /*91b0*/  STG.E.U8 desc[UR36][R8.64], R4 ;  /* 0x0000000408007986 */ /* 0x0001e2000c101124 */
[----:B------:R-:W-:Y:S05]  /*91c0*/  BRA `(.L_x_23137) ;  /* 0x00000004000c7947 */ /* 0x000fea0003800000 */
.L_x_23155:
        /* <DEDUP_REMOVED lines=17> */
.L_x_23162:
[----:B------:R-:W-:-:S04]  /*92e0*/  LOP3.LUT R3, R5, 0x80000000, RZ, 0xc0, !PT ;  /* 0x8000000005037812 */ /* 0x000fc800078ec0ff */
[----:B------:R-:W-:-:S04]  /*92f0*/  SHF.R.U32.HI R3, RZ, 0x18, R3 ;  /* 0x00000018ff037819 */ /* 0x000fc80000011603 */
[----:B------:R-:W-:-:S04]  /*9300*/  LOP3.LUT R0, R0, R3, RZ, 0xfc, !PT ;  /* 0x0000000300007212 */ /* 0x000fc800078efcff */
[----:B------:R-:W-:-:S07]  /*9310*/  PRMT R4, R0, 0x7610, R4 ;  /* 0x0000761000047816 */ /* 0x000fce0000000004 */
.L_x_23161:
[----:B------:R-:W-:Y:S05]  /*9320*/  BSYNC B0 ;  /* 0x0000000000007941 */ /* 0x000fea0003800000 */
.L_x_23160:
[----:B------:R0:W-:Y:S01]  /*9330*/  STG.E.U8 desc[UR36][R8.64], R4 ;  /* 0x0000000408007986 */ /* 0x0001e2000c101124 */
[----:B------:R-:W-:Y:S05]  /*9340*/  BRA `(.L_x_23137) ;  /* 0x0000000000ac7947 */ /* 0x000fea0003800000 */
.L_x_23154:
        /* <DEDUP_REMOVED lines=22> */
.L_x_23136:
        /* <DEDUP_REMOVED lines=16> */
.L_x_23165:
[----:B------:R-:W-:Y:S05]  /*95b0*/  BRA `(.L_x_23137) ;  /* 0x0000000000107947 */ /* 0x000fea0003800000 */
.L_x_23164:
[----:B------:R-:W-:-:S05]  /*95c0*/  IMAD.MOV.U32 R23, RZ, RZ, RZ ;  /* 0x000000ffff177224 */ /* 0x000fca00078e00ff */
[----:B------:R0:W-:Y:S01]  /*95d0*/  STG.E.64 desc[UR36][R8.64], R22 ;  /* 0x0000001608007986 */ /* 0x0001e2000c101b24 */
[----:B------:R-:W-:Y:S05]  /*95e0*/  BRA `(.L_x_23137) ;  /* 0x0000000000047947 */ /* 0x000fea0003800000 */
.L_x_23163:
[----:B------:R0:W-:Y:S02]  /*95f0*/  STG.E desc[UR36][R8.64], R22 ;  /* 0x0000001608007986 */ /* 0x0001e4000c101924 */
.L_x_23137:
        /* <DEDUP_REMOVED lines=23> */
.L_x_23169:
[----:B------:R0:W-:Y:S01]  /*9770*/  STG.E.U8 desc[UR36][R8.64], R18 ;  /* 0x0000001208007986 */ /* 0x0001e2000c101124 */
[----:B------:R-:W-:Y:S05]  /*9780*/  BRA `(.L_x_23171) ;  /* 0x0000000c00487947 */ /* 0x000fea0003800000 */
.L_x_23168:
        /* <DEDUP_REMOVED lines=9> */
.L_x_23173:
[----:B------:R0:W-:Y:S01]  /*9820*/  STG.E desc[UR36][R8.64], R18 ;  /* 0x0000001208007986 */ /* 0x0001e2000c101924 */
[----:B------:R-:W-:Y:S05]  /*9830*/  BRA `(.L_x_23171) ;  /* 0x0000000c001c7947 */ /* 0x000fea0003800000 */
.L_x_23172:
[----:B------:R0:W-:Y:S01]  /*9840*/  STG.E.U16 desc[UR36][R8.64], R18 ;  /* 0x0000001208007986 */ /* 0x0001e2000c101524 */
[----:B------:R-:W-:Y:S05]  /*9850*/  BRA `(.L_x_23171) ;  /* 0x0000000c00147947 */ /* 0x000fea0003800000 */
.L_x_23167:
        /* <DEDUP_REMOVED lines=9> */
.L_x_23175:
[----:B------:R-:W0:Y:S02]  /*98f0*/  I2F.S16 R0, R18 ;  /* 0x0000001200007306 */ /* 0x000e240000101400 */
[----:B0-----:R-:W-:-:S05]  /*9900*/  F2FP.F16.F32.PACK_AB R0, RZ, R0 ;  /* 0x00000000ff00723e */ /* 0x001fca00000000ff */
[----:B------:R4:W-:Y:S01]  /*9910*/  STG.E.U16 desc[UR36][R8.64], R0 ;  /* 0x0000000008007986 */ /* 0x0009e2000c101524 */
[----:B------:R-:W-:Y:S05]  /*9920*/  BRA `(.L_x_23171) ;  /* 0x0000000800e07947 */ /* 0x000fea0003800000 */
.L_x_23174:
        /* <DEDUP_REMOVED lines=10> */
.L_x_23177:
[----:B------:R-:W0:Y:S02]  /*99d0*/  I2F.S16 R18, R18 ;  /* 0x0000001200127306 */ /* 0x000e240000101400 */
[----:B0-----:R-:W-:-:S04]  /*99e0*/  F2FP.F16.F32.PACK_AB R3, RZ, R18 ;  /* 0x00000012ff03723e */ /* 0x001fc800000000ff */
[----:B------:R-:W-:-:S05]  /*99f0*/  PRMT R3, R3, 0x5410, RZ ;  /* 0x0000541003037816 */ /* 0x000fca00000000ff */
[----:B------:R2:W-:Y:S01]  /*9a00*/  STG.E desc[UR36][R8.64], R3 ;  /* 0x0000000308007986 */ /* 0x0005e2000c101924 */
[----:B------:R-:W-:Y:S05]  /*9a10*/  BRA `(.L_x_23171) ;  /* 0x0000000800a47947 */ /* 0x000fea0003800000 */
.L_x_23176:
[----:B------:R-:W0:Y:S02]  /*9a20*/  I2F.F64.S16 R18, R18 ;  /* 0x0000001200127312 */ /* 0x000e240000101c00 */
[----:B0-----:R0:W-:Y:S01]  /*9a30*/  STG.E.64 desc[UR36][R8.64], R18 ;  /* 0x0000001208007986 */ /* 0x0011e2000c101b24 */
[----:B------:R-:W-:Y:S05]  /*9a40*/  BRA `(.L_x_23171) ;  /* 0x0000000800987947 */ /* 0x000fea0003800000 */
.L_x_23166:
        /* <DEDUP_REMOVED lines=10> */
.L_x_23180:
[----:B------:R-:W0:Y:S01]  /*9af0*/  I2F.F64.S16 R4, R18 ;  /* 0x0000001200047312 */ /* 0x000e220000101c00 */
[----:B------:R-:W-:-:S05]  /*9b00*/  CS2R R6, SRZ ;  /* 0x0000000000067805 */ /* 0x000fca000001ff00 */
[----:B0-----:R0:W-:Y:S01]  /*9b10*/  STG.E.128 desc[UR36][R8.64], R4 ;  /* 0x0000000408007986 */ /* 0x0011e2000c101d24 */
[----:B------:R-:W-:Y:S05]  /*9b20*/  BRA `(.L_x_23171) ;  /* 0x0000000800607947 */ /* 0x000fea0003800000 */
.L_x_23179:
        /* <DEDUP_REMOVED lines=21> */
.L_x_23184:
[----:B------:R-:W-:Y:S05]  /*9c80*/  BSYNC B0 ;  /* 0x0000000000007941 */ /* 0x000fea0003800000 */
.L_x_23183:
[----:B------:R-:W-:-:S05]  /*9c90*/  LOP3.LUT R5, R0, R5, RZ, 0xfc, !PT ;  /* 0x0000000500057212 */ /* 0x000fca00078efcff */
[----:B------:R0:W-:Y:S01]  /*9ca0*/  STG.E.U8 desc[UR36][R8.64], R5 ;  /* 0x0000000508007986 */ /* 0x0001e2000c101124 */
[----:B------:R-:W-:Y:S05]  /*9cb0*/  BRA `(.L_x_23171) ;  /* 0x0000000400fc7947 */ /* 0x000fea0003800000 */
.L_x_23182:
        /* <DEDUP_REMOVED lines=13> */
.L_x_23186:
[----:B------:R-:W-:Y:S01]  /*9d90*/  IMAD.MOV.U32 R0, RZ, RZ, 0x7f ;  /* 0x0000007fff007424 */ /* 0x000fe200078e00ff */
[----:B------:R-:W-:-:S04]  /*9da0*/  ISETP.GT.U32.AND P0, PT, R3, 0x7f800000, PT ;  /* 0x7f8000000300780c */ /* 0x000fc80003f04070 */
[----:B------:R-:W-:-:S09]  /*9db0*/  SEL R0, R0, 0x7c, P0 ;  /* 0x0000007c00007807 */ /* 0x000fd20000000000 */
.L_x_23187:
[----:B------:R-:W-:Y:S05]  /*9dc0*/  BSYNC B0 ;  /* 0x0000000000007941 */ /* 0x000fea0003800000 */
.L_x_23185:
[----:B------:R-:W-:-:S04]  /*9dd0*/  LOP3.LUT R3, R5, 0x80000000, RZ, 0xc0, !PT ;  /* 0x8000000005037812 */ /* 0x000fc800078ec0ff */
[----:B------:R-:W-:-:S04]  /*9de0*/  SHF.R.U32.HI R3, RZ, 0x18, R3 ;  /* 0x00000018ff037819 */ /* 0x000fc80000011603 */
[----:B------:R-:W-:-:S05]  /*9df0*/  LOP3.LUT R3, R0, R3, RZ, 0xfc, !PT ;  /* 0x0000000300037212 */ /* 0x000fca00078efcff */
[----:B------:R0:W-:Y:S01]  /*9e00*/  STG.E.U8 desc[UR36][R8.64], R3 ;  /* 0x0000000308007986 */ /* 0x0001e2000c101124 */
[----:B------:R-:W-:Y:S05]  /*9e10*/  BRA `(.L_x_23171) ;  /* 0x0000000400a47947 */ /* 0x000fea0003800000 */
.L_x_23181:
[----:B------:R-:W0:Y:S02]  /*9e20*/  I2F.S16 R0, R18 ;  /* 0x0000001200007306 */ /* 0x000e240000101400 */
[----:B0-----:R-:W-:-:S05]  /*9e30*/  F2FP.BF16.F32.PACK_AB R0, RZ, R0 ;  /* 0x00000000ff00723e */ /* 0x001fca00000010ff */
[----:B------:R0:W-:Y:S01]  /*9e40*/  STG.E.U16 desc[UR36][R8.64], R0 ;  /* 0x0000000008007986 */ /* 0x0001e2000c101524 */
[----:B------:R-:W-:Y:S05]  /*9e50*/  BRA `(.L_x_23171) ;  /* 0x0000000400947947 */ /* 0x000fea0003800000 */
.L_x_23178:
        /* <DEDUP_REMOVED lines=10> */
.L_x_23190:
        /* <DEDUP_REMOVED lines=17> */
.L_x_23193:
[----:B------:R-:W-:-:S04]  /*a010*/  LOP3.LUT R3, R5, 0x80000000, RZ, 0xc0, !PT ;  /* 0x8000000005037812 */ /* 0x000fc800078ec0ff */
[----:B------:R-:W-:-:S04]  /*a020*/  SHF.R.U32.HI R3, RZ, 0x18, R3 ;  /* 0x00000018ff037819 */ /* 0x000fc80000011603 */
[----:B------:R-:W-:-:S04]  /*a030*/  LOP3.LUT R0, R0, R3, RZ, 0xfc, !PT ;  /* 0x0000000300007212 */ /* 0x000fc800078efcff */
[----:B------:R-:W-:-:S07]  /*a040*/  PRMT R4, R0, 0x7610, R4 ;  /* 0x0000761000047816 */ /* 0x000fce0000000004 */
.L_x_23192:
[----:B------:R-:W-:Y:S05]  /*a050*/  BSYNC B0 ;  /* 0x0000000000007941 */ /* 0x000fea0003800000 */
.L_x_23191:
[----:B------:R0:W-:Y:S01]  /*a060*/  STG.E.U8 desc[UR36][R8.64], R4 ;  /* 0x0000000408007986 */ /* 0x0001e2000c101124 */
[----:B------:R-:W-:Y:S05]  /*a070*/  BRA `(.L_x_23171) ;  /* 0x00000004000c7947 */ /* 0x000fea0003800000 */
.L_x_23189:
        /* <DEDUP_REMOVED lines=17> */
.L_x_23196:
[----:B------:R-:W-:-:S04]  /*a190*/  LOP3.LUT R3, R5, 0x80000000, RZ, 0xc0, !PT ;  /* 0x8000000005037812 */ /* 0x000fc800078ec0ff */
[----:B------:R-:W-:-:S04]  /*a1a0*/  SHF.R.U32.HI R3, RZ, 0x18, R3 ;  /* 0x00000018ff037819 */ /* 0x000fc80000011603 */
[----:B------:R-:W-:-:S04]  /*a1b0*/  LOP3.LUT R0, R0, R3, RZ, 0xfc, !PT ;  /* 0x0000000300007212 */ /* 0x000fc800078efcff */
[----:B------:R-:W-:-:S07]  /*a1c0*/  PRMT R4, R0, 0x7610, R4 ;  /* 0x0000761000047816 */ /* 0x000fce0000000004 */
.L_x_23195:
[----:B------:R-:W-:Y:S05]  /*a1d0*/  BSYNC B0 ;  /* 0x0000000000007941 */ /* 0x000fea0003800000 */
.L_x_23194:
[----:B------:R0:W-:Y:S01]  /*a1e0*/  STG.E.U8 desc[UR36][R8.64], R4 ;  /* 0x0000000408007986 */ /* 0x0001e2000c101124 */
[----:B------:R-:W-:Y:S05]  /*a1f0*/  BRA `(.L_x_23171) ;  /* 0x0000000000ac7947 */ /* 0x000fea0003800000 */
.L_x_23188:
        /* <DEDUP_REMOVED lines=22> */
.L_x_23170:
        /* <DEDUP_REMOVED lines=16> */
.L_x_23199:
[----:B------:R-:W-:Y:S05]  /*a460*/  BRA `(.L_x_23171) ;  /* 0x0000000000107947 */ /* 0x000fea0003800000 */
.L_x_23198:
[----:B------:R-:W-:-:S05]  /*a470*/  IMAD.MOV.U32 R19, RZ, RZ, RZ ;  /* 0x000000ffff137224 */ /* 0x000fca00078e00ff */
[----:B------:R0:W-:Y:S01]  /*a480*/  STG.E.64 desc[UR36][R8.64], R18 ;  /* 0x0000001208007986 */ /* 0x0001e2000c101b24 */
[----:B------:R-:W-:Y:S05]  /*a490*/  BRA `(.L_x_23171) ;  /* 0x0000000000047947 */ /* 0x000fea0003800000 */
.L_x_23197:
[----:B------:R0:W-:Y:S02]  /*a4a0*/  STG.E desc[UR36][R8.64], R18 ;  /* 0x0000001208007986 */ /* 0x0001e4000c101924 */
.L_x_23171:
[----:B------:R-:W-:-:S07]  /*a4b0*/  VIADD R27, R27, 0x80 ;  /* 0x000000801b1b7836 */ /* 0x000fce0000000000 */
.L_x_23131:
[----:B------:R-:W-:Y:S05]  /*a4c0*/  BSYNC B6 ;  /* 0x0000000000067941 */ /* 0x000fea0003800000 */
.L_x_23130:
        /* <DEDUP_REMOVED lines=21> */
.L_x_23203:
[----:B------:R-:W-:Y:S01]  /*a620*/  STG.E.U8 desc[UR36][R4.64], R2 ;  /* 0x0000000204007986 */ /* 0x000fe2000c101124 */
[----:B------:R-:W-:Y:S05]  /*a630*/  EXIT ;  /* 0x000000000000794d */ /* 0x000fea0003800000 */
.L_x_23202:
        /* <DEDUP_REMOVED lines=9> */
.L_x_23206:
[----:B------:R-:W-:Y:S01]  /*a6d0*/  STG.E desc[UR36][R4.64], R2 ;  /* 0x0000000204007986 */ /* 0x000fe2000c101924 */
[----:B------:R-:W-:Y:S05]  /*a6e0*/  EXIT ;  /* 0x000000000000794d */ /* 0x000fea0003800000 */
.L_x_23205:
[----:B------:R-:W-:Y:S01]  /*a6f0*/  STG.E.U16 desc[UR36][R4.64], R2 ;  /* 0x0000000204007986 */ /* 0x000fe2000c101524 */
[----:B------:R-:W-:Y:S05]  /*a700*/  EXIT ;  /* 0x000000000000794d */ /* 0x000fea0003800000 */
.L_x_23201:
        /* <DEDUP_REMOVED lines=9> */
.L_x_23208:
[----:B------:R-:W0:Y:S02]  /*a7a0*/  I2F.S16 R0, R2 ;  /* 0x0000000200007306 */ /* 0x000e240000101400 */
[----:B0-----:R-:W-:-:S05]  /*a7b0*/  F2FP.F16.F32.PACK_AB R0, RZ, R0 ;  /* 0x00000000ff00723e */ /* 0x001fca00000000ff */
[----:B------:R-:W-:Y:S01]  /*a7c0*/  STG.E.U16 desc[UR36][R4.64], R0 ;  /* 0x0000000004007986 */ /* 0x000fe2000c101524 */
[----:B------:R-:W-:Y:S05]  /*a7d0*/  EXIT ;  /* 0x000000000000794d */ /* 0x000fea0003800000 */
.L_x_23207:
        /* <DEDUP_REMOVED lines=10> */
.L_x_23210:
[----:B------:R-:W0:Y:S02]  /*a880*/  I2F.S16 R2, R2 ;  /* 0x0000000200027306 */ /* 0x000e240000101400 */
[----:B0-----:R-:W-:-:S04]  /*a890*/  F2FP.F16.F32.PACK_AB R3, RZ, R2 ;  /* 0x00000002ff03723e */ /* 0x001fc800000000ff */
[----:B------:R-:W-:-:S05]  /*a8a0*/  PRMT R3, R3, 0x5410, RZ ;  /* 0x0000541003037816 */ /* 0x000fca00000000ff */
[----:B------:R-:W-:Y:S01]  /*a8b0*/  STG.E desc[UR36][R4.64], R3 ;  /* 0x0000000304007986 */ /* 0x000fe2000c101924 */
[----:B------:R-:W-:Y:S05]  /*a8c0*/  EXIT ;  /* 0x000000000000794d */ /* 0x000fea0003800000 */
.L_x_23209:
[----:B------:R-:W0:Y:S02]  /*a8d0*/  I2F.F64.S16 R2, R2 ;  /* 0x0000000200027312 */ /* 0x000e240000101c00 */
[----:B0-----:R-:W-:Y:S01]  /*a8e0*/  STG.E.64 desc[UR36][R4.64], R2 ;  /* 0x0000000204007986 */ /* 0x001fe2000c101b24 */
[----:B------:R-:W-:Y:S05]  /*a8f0*/  EXIT ;  /* 0x000000000000794d */ /* 0x000fea0003800000 */
.L_x_23200:
        /* <DEDUP_REMOVED lines=10> */
.L_x_23213:
[----:B------:R-:W0:Y:S01]  /*a9a0*/  I2F.F64.S16 R8, R2 ;  /* 0x0000000200087312 */ /* 0x000e220000101c00 */
[----:B------:R-:W-:-:S05]  /*a9b0*/  CS2R R10, SRZ ;  /* 0x00000000000a7805 */ /* 0x000fca000001ff00 */
[----:B0-----:R-:W-:Y:S01]  /*a9c0*/  STG.E.128 desc[UR36][R4.64], R8 ;  /* 0x0000000804007986 */ /* 0x001fe2000c101d24 */
[----:B------:R-:W-:Y:S05]  /*a9d0*/  EXIT ;  /* 0x000000000000794d */ /* 0x000fea0003800000 */
.L_x_23212:
        /* <DEDUP_REMOVED lines=21> */
.L_x_23217:
[----:B------:R-:W-:Y:S05]  /*ab30*/  BSYNC B0 ;  /* 0x0000000000007941 */ /* 0x000fea0003800000 */
.L_x_23216:
[----:B------:R-:W-:-:S05]  /*ab40*/  LOP3.LUT R3, R0, R3, RZ, 0xfc, !PT ;  /* 0x0000000300037212 */ /* 0x000fca00078efcff */
[----:B------:R-:W-:Y:S01]  /*ab50*/  STG.E.U8 desc[UR36][R4.64], R3 ;  /* 0x0000000304007986 */ /* 0x000fe2000c101124 */
[----:B------:R-:W-:Y:S05]  /*ab60*/  EXIT ;  /* 0x000000000000794d */ /* 0x000fea0003800000 */
.L_x_23215:
        /* <DEDUP_REMOVED lines=13> */
.L_x_23219:
[----:B------:R-:W-:Y:S01]  /*ac40*/  IMAD.MOV.U32 R0, RZ, RZ, 0x7f ;  /* 0x0000007fff007424 */ /* 0x000fe200078e00ff */
[----:B------:R-:W-:-:S04]  /*ac50*/  ISETP.GT.U32.AND P0, PT, R3, 0x7f800000, PT ;  /* 0x7f8000000300780c */ /* 0x000fc80003f04070 */
[----:B------:R-:W-:-:S09]  /*ac60*/  SEL R0, R0, 0x7c, P0 ;  /* 0x0000007c00007807 */ /* 0x000fd20000000000 */
.L_x_23220:
[----:B------:R-:W-:Y:S05]  /*ac70*/  BSYNC B0 ;  /* 0x0000000000007941 */ /* 0x000fea0003800000 */
.L_x_23218:
[----:B------:R-:W-:-:S04]  /*ac80*/  LOP3.LUT R2, R7, 0x80000000, RZ, 0xc0, !PT ;  /* 0x8000000007027812 */ /* 0x000fc800078ec0ff */
[----:B------:R-:W-:-:S04]  /*ac90*/  SHF.R.U32.HI R3, RZ, 0x18, R2 ;  /* 0x00000018ff037819 */ /* 0x000fc80000011602 */
[----:B------:R-:W-:-:S05]  /*aca0*/  LOP3.LUT R3, R0, R3, RZ, 0xfc, !PT ;  /* 0x0000000300037212 */ /* 0x000fca00078efcff */
[----:B------:R-:W-:Y:S01]  /*acb0*/  STG.E.U8 desc[UR36][R4.64], R3 ;  /* 0x0000000304007986 */ /* 0x000fe2000c101124 */
[----:B------:R-:W-:Y:S05]  /*acc0*/  EXIT ;  /* 0x000000000000794d */ /* 0x000fea0003800000 */
.L_x_23214:
[----:B------:R-:W0:Y:S02]  /*acd0*/  I2F.S16 R0, R2 ;  /* 0x0000000200007306 */ /* 0x000e240000101400 */
[----:B0-----:R-:W-:-:S05]  /*ace0*/  F2FP.BF16.F32.PACK_AB R0, RZ, R0 ;  /* 0x00000000ff00723e */ /* 0x001fca00000010ff */
[----:B------:R-:W-:Y:S01]  /*acf0*/  STG.E.U16 desc[UR36][R4.64], R0 ;  /* 0x0000000004007986 */ /* 0x000fe2000c101524 */
[----:B------:R-:W-:Y:S05]  /*ad00*/  EXIT ;  /* 0x000000000000794d */ /* 0x000fea0003800000 */
.L_x_23211:
        /* <DEDUP_REMOVED lines=10> */
.L_x_23223:
        /* <DEDUP_REMOVED lines=17> */
.L_x_23226:
[----:B------:R-:W-:-:S04]  /*aec0*/  LOP3.LUT R0, R7, 0x80000000, RZ, 0xc0, !PT ;  /* 0x8000000007007812 */ /* 0x000fc800078ec0ff */
[----:B------:R-:W-:-:S04]  /*aed0*/  SHF.R.U32.HI R3, RZ, 0x18, R0 ;  /* 0x00000018ff037819 */ /* 0x000fc80000011600 */
[----:B------:R-:W-:-:S04]  /*aee0*/  LOP3.LUT R2, R2, R3, RZ, 0xfc, !PT ;  /* 0x0000000302027212 */ /* 0x000fc800078efcff */
[----:B------:R-:W-:-:S07]  /*aef0*/  PRMT R0, R2, 0x7610, R0 ;  /* 0x0000761002007816 */ /* 0x000fce0000000000 */
.L_x_23225:
[----:B------:R-:W-:Y:S05]  /*af00*/  BSYNC B0 ;  /* 0x0000000000007941 */ /* 0x000fea0003800000 */
.L_x_23224:
[----:B------:R-:W-:Y:S01]  /*af10*/  STG.E.U8 desc[UR36][R4.64], R0 ;  /* 0x0000000004007986 */ /* 0x000fe2000c101124 */
[----:B------:R-:W-:Y:S05]  /*af20*/  EXIT ;  /* 0x000000000000794d */ /* 0x000fea0003800000 */
.L_x_23222:
        /* <DEDUP_REMOVED lines=17> */
.L_x_23229:
[----:B------:R-:W-:-:S04]  /*b040*/  LOP3.LUT R0, R7, 0x80000000, RZ, 0xc0, !PT ;  /* 0x8000000007007812 */ /* 0x000fc800078ec0ff */
[----:B------:R-:W-:-:S04]  /*b050*/  SHF.R.U32.HI R3, RZ, 0x18, R0 ;  /* 0x00000018ff037819 */ /* 0x000fc80000011600 */
[----:B------:R-:W-:-:S04]  /*b060*/  LOP3.LUT R2, R2, R3, RZ, 0xfc, !PT ;  /* 0x0000000302027212 */ /* 0x000fc800078efcff */
[----:B------:R-:W-:-:S07]  /*b070*/  PRMT R0, R2, 0x7610, R0 ;  /* 0x0000761002007816 */ /* 0x000fce0000000000 */
.L_x_23228:
[----:B------:R-:W-:Y:S05]  /*b080*/  BSYNC B0 ;  /* 0x0000000000007941 */ /* 0x000fea0003800000 */
.L_x_23227:
[----:B------:R-:W-:Y:S01]  /*b090*/  STG.E.U8 desc[UR36][R4.64], R0 ;  /* 0x0000000004007986 */ /* 0x000fe2000c101124 */
[----:B------:R-:W-:Y:S05]  /*b0a0*/  EXIT ;  /* 0x000000000000794d */ /* 0x000fea0003800000 */
.L_x_23221:
        /* <DEDUP_REMOVED lines=22> */
.L_x_23204:
        /* <DEDUP_REMOVED lines=16> */
.L_x_23232:
[----:B------:R-:W-:Y:S05]  /*b310*/  EXIT ;  /* 0x000000000000794d */ /* 0x000fea0003800000 */
.L_x_23231:
[----:B------:R-:W-:-:S05]  /*b320*/  IMAD.MOV.U32 R3, RZ, RZ, RZ ;  /* 0x000000ffff037224 */ /* 0x000fca00078e00ff */
[----:B------:R-:W-:Y:S01]  /*b330*/  STG.E.64 desc[UR36][R4.64], R2 ;  /* 0x0000000204007986 */ /* 0x000fe2000c101b24 */
[----:B------:R-:W-:Y:S05]  /*b340*/  EXIT ;  /* 0x000000000000794d */ /* 0x000fea0003800000 */
.L_x_23230:
[----:B------:R-:W-:Y:S01]  /*b350*/  STG.E desc[UR36][R4.64], R2 ;  /* 0x0000000204007986 */ /* 0x000fe2000c101924 */
[----:B------:R-:W-:Y:S05]  /*b360*/  EXIT ;  /* 0x000000000000794d */ /* 0x000fea0003800000 */
.L_x_23233:
        /* <DEDUP_REMOVED lines=9> */
.L_x_43967:


//--------------------- .text._ZN2at6native18elementwise_kernelILi128ELi4EZNS0_22gpu_kernel_impl_nocastINS0_13BinaryFunctorIssbZZZNS0_22logical_or_kernel_cudaERNS_14TensorIteratorEENKUlvE0_clEvENKUlvE3_clEvEUlssE_EEEEvRNS_18TensorIteratorBaseERKT_EUliE_EEviT1_ --------------------------
	.section	.text._ZN2at6native18elementwise_kernelILi128ELi4EZNS0_22gpu_kernel_impl_nocastINS0_13BinaryFunctorIssbZZZNS0_22logical_or_kernel_cudaERNS_14TensorIteratorEENKUlvE0_clEvENKUlvE3_clEvEUlssE_EEEEvRNS_18TensorIteratorBaseERKT_EUliE_EEviT1_,"ax",@progbits
	.align	128
        .global         _ZN2at6native18elementwise_kernelILi128ELi4EZNS0_22gpu_kernel_impl_nocastINS0_13BinaryFunctorIssbZZZNS0_22logical_or_kernel_cudaERNS_14TensorIteratorEENKUlvE0_clEvENKUlvE3_clEvEUlssE_EEEEvRNS_18TensorIteratorBaseERKT_EUliE_EEviT1_
        .type           _ZN2at6native18elementwise_kernelILi128ELi4EZNS0_22gpu_kernel_impl_nocastINS0_13BinaryFunctorIssbZZZNS0_22logical_or_kernel_cudaERNS_14TensorIteratorEENKUlvE0_clEvENKUlvE3_clEvEUlssE_EEEEvRNS_18TensorIteratorBaseERKT_EUliE_EEviT1_,@function
        .size           _ZN2at6native18elementwise_kernelILi128ELi4EZNS0_22gpu_kernel_impl_nocastINS0_13BinaryFunctorIssbZZZNS0_22logical_or_kernel_cudaERNS_14TensorIteratorEENKUlvE0_clEvENKUlvE3_clEvEUlssE_EEEEvRNS_18TensorIteratorBaseERKT_EUliE_EEviT1_,(.L_x_43968 - _ZN2at6native18elementwise_kernelILi128ELi4EZNS0_22gpu_kernel_impl_nocastINS0_13BinaryFunctorIssbZZZNS0_22logical_or_kernel_cudaERNS_14TensorIteratorEENKUlvE0_clEvENKUlvE3_clEvEUlssE_EEEEvRNS_18TensorIteratorBaseERKT_EUliE_EEviT1_)
        .other          _ZN2at6native18elementwise_kernelILi128ELi4EZNS0_22gpu_kernel_impl_nocastINS0_13BinaryFunctorIssbZZZNS0_22logical_or_kernel_cudaERNS_14TensorIteratorEENKUlvE0_clEvENKUlvE3_clEvEUlssE_EEEEvRNS_18TensorIteratorBaseERKT_EUliE_EEviT1_,@"STO_CUDA_ENTRY STV_DEFAULT"
_ZN2at6native18elementwise_kernelILi128ELi4EZNS0_22gpu_kernel_impl_nocastINS0_13BinaryFunctorIssbZZZNS0_22logical_or_kernel_cudaERNS_14TensorIteratorEENKUlvE0_clEvENKUlvE3_clEvEUlssE_EEEEvRNS_18TensorIteratorBaseERKT_EUliE_EEviT1_:
.text._ZN2at6native18elementwise_kernelILi128ELi4EZNS0_22gpu_kernel_impl_nocastINS0_13BinaryFunctorIssbZZZNS0_22logical_or_kernel_cudaERNS_14TensorIteratorEENKUlvE0_clEvENKUlvE3_clEvEUlssE_EEEEvRNS_18TensorIteratorBaseERKT_EUliE_EEviT1_:
        /* <DEDUP_REMOVED lines=363> */
.L_x_23236:
[----:B------:R-:W-:Y:S01]  /*16b0*/  ULDC.64 UR8, c[0x0][0x480] ;  /* 0x0001200000087ab9 */ /* 0x000fe20000000a00 */
[----:B------:R-:W-:Y:S01]  /*16c0*/  ULDC.64 UR10, c[0x0][0x488] ;  /* 0x00012200000a7ab9 */ /* 0x000fe20000000a00 */
[----:B------:R-:W-:Y:S02]  /*16d0*/  IADD3 R8, P0, R0, UR8, RZ ;  /* 0x0000000800087c10 */ /* 0x000fe4000ff1e0ff */
[----:B------:R-:W-:Y:S02]  /*16e0*/  IADD3 R6, P1, R2, UR10, RZ ;  /* 0x0000000a02067c10 */ /* 0x000fe4000ff3e0ff */
[----:B------:R-:W-:Y:S01]  /*16f0*/  IADD3.X R9, RZ, UR9, RZ, P0, !PT ;  /* 0x00000009ff097c10 */ /* 0x000fe200087fe4ff */
[----:B------:R-:W-:Y:S01]  /*1700*/  ULDC.64 UR8, c[0x0][0x478] ;  /* 0x00011e0000087ab9 */ /* 0x000fe20000000a00 */
[----:B------:R-:W-:-:S04]  /*1710*/  IADD3.X R7, RZ, UR11, RZ, P1, !PT ;  /* 0x0000000bff077c10 */ /* 0x000fc80008ffe4ff */
[----:B------:R-:W2:Y:S04]  /*1720*/  LDG.E.U16 R9, desc[UR4][R8.64] ;  /* 0x0000000408097981 */ /* 0x000ea8000c1e1500 */
[----:B------:R-:W2:Y:S01]  /*1730*/  LDG.E.U16 R6, desc[UR4][R6.64] ;  /* 0x0000000406067981 */ /* 0x000ea2000c1e1500 */
[----:B------:R-:W-:-:S04]  /*1740*/  IADD3 R4, P1, R5, UR8, RZ ;  /* 0x0000000805047c10 */ /* 0x000fc8000ff3e0ff */
[----:B------:R-:W-:Y:S02]  /*1750*/  IADD3.X R5, RZ, UR9, RZ, P1, !PT ;  /* 0x00000009ff057c10 */ /* 0x000fe40008ffe4ff */
[----:B------:R-:W-:Y:S02]  /*1760*/  IADD3 R3, R3, 0x80, RZ ;  /* 0x0000008003037810 */ /* 0x000fe40007ffe0ff */
[----:B--2---:R-:W-:-:S04]  /*1770*/  LOP3.LUT R0, R6, R9, RZ, 0xfc, !PT ;  /* 0x0000000906007212 */ /* 0x004fc800078efcff */
[----:B------:R-:W-:-:S04]  /*1780*/  PRMT R0, R0, 0x9910, RZ ;  /* 0x0000991000007816 */ /* 0x000fc800000000ff */
[----:B------:R-:W-:-:S04]  /*1790*/  ISETP.NE.AND P0, PT, R0, RZ, PT ;  /* 0x000000ff0000720c */ /* 0x000fc80003f05270 */
[----:B------:R-:W-:-:S05]  /*17a0*/  SEL R11, RZ, 0x1, !P0 ;  /* 0x00000001ff0b7807 */ /* 0x000fca0004000000 */
[----:B------:R0:W-:Y:S04]  /*17b0*/  STG.E.U8 desc[UR4][R4.64], R11 ;  /* 0x0000000b04007986 */ /* 0x0001e8000c101104 */
.L_x_23235:
[----:B------:R-:W-:Y:S05]  /*17c0*/  BSYNC B0 ;  /* 0x0000000000007941 */ /* 0x000fea0003800000 */
.L_x_23234:
        /* <DEDUP_REMOVED lines=356> */
.L_x_23239:
        /* <DEDUP_REMOVED lines=372> */
.L_x_23240:
        /* <DEDUP_REMOVED lines=17> */
.L_x_23238:
[----:B------:R-:W-:Y:S05]  /*4660*/  BSYNC B0 ;  /* 0x0000000000007941 */ /* 0x000fea0003800000 */
.L_x_23237:
        /* <DEDUP_REMOVED lines=355> */
.L_x_23241:
        /* <DEDUP_REMOVED lines=11> */
[----:B--2---:R-:W-:-:S04]  /*5d50*/  LOP3.LUT R0, R2, R7, RZ, 0xfc, !PT ;  /* 0x0000000702007212 */ /* 0x004fc800078efcff */
[----:B------:R-:W-:-:S04]  /*5d60*/  PRMT R0, R0, 0x9910, RZ ;  /* 0x0000991000007816 */ /* 0x000fc800000000ff */
[----:B------:R-:W-:-:S04]  /*5d70*/  ISETP.NE.AND P0, PT, R0, RZ, PT ;  /* 0x000000ff0000720c */ /* 0x000fc80003f05270 */
[----:B------:R-:W-:-:S05]  /*5d80*/  SEL R9, RZ, 0x1, !P0 ;  /* 0x00000001ff097807 */ /* 0x000fca0004000000 */
[----:B------:R-:W-:Y:S01]  /*5d90*/  STG.E.U8 desc[UR4][R4.64], R9 ;  /* 0x0000000904007986 */ /* 0x000fe2000c101104 */
[----:B------:R-:W-:Y:S05]  /*5da0*/  EXIT ;  /* 0x000000000000794d */ /* 0x000fea0003800000 */
.L_x_23242:
        /* <DEDUP_REMOVED lines=13> */
.L_x_43968:


//--------------------- .text._ZN2at6native27unrolled_elementwise_kernelINS0_13BinaryFunctorIssbZZZNS0_22logical_or_kernel_cudaERNS_14TensorIteratorEENKUlvE0_clEvENKUlvE3_clEvEUlssE_EESt5arrayIPcLm3EELi4E23TrivialOffsetCalculatorILi2EjESC_ILi1EjENS0_6memory15LoadWithoutCastENSF_16StoreWithoutCastEEEviT_T0_T2_T3_T4_T5_ --------------------------
	.section	.text._ZN2at6native27unrolled_elementwise_kernelINS0_13BinaryFunctorIssbZZZNS0_22logical_or_kernel_cudaERNS_14TensorIteratorEENKUlvE0_clEvENKUlvE3_clEvEUlssE_EESt5arrayIPcLm3EELi4E23TrivialOffsetCalculatorILi2EjESC_ILi1EjENS0_6memory15LoadWithoutCastENSF_16StoreWithoutCastEEEviT_T0_T2_T3_T4_T5_,"ax",@progbits
	.align	128
        .global         _ZN2at6native27unrolled_elementwise_kernelINS0_13BinaryFunctorIssbZZZNS0_22logical_or_kernel_cudaERNS_14TensorIteratorEENKUlvE0_clEvENKUlvE3_clEvEUlssE_EESt5arrayIPcLm3EELi4E23TrivialOffsetCalculatorILi2EjESC_ILi1EjENS0_6memory15LoadWithoutCastENSF_16StoreWithoutCastEEEviT_T0_T2_T3_T4_T5_
        .type           _ZN2at6native27unrolled_elementwise_kernelINS0_13BinaryFunctorIssbZZZNS0_22logical_or_kernel_cudaERNS_14TensorIteratorEENKUlvE0_clEvENKUlvE3_clEvEUlssE_EESt5arrayIPcLm3EELi4E23TrivialOffsetCalculatorILi2EjESC_ILi1EjENS0_6memory15LoadWithoutCastENSF_16StoreWithoutCastEEEviT_T0_T2_T3_T4_T5_,@function
        .size           _ZN2at6native27unrolled_elementwise_kernelINS0_13BinaryFunctorIssbZZZNS0_22logical_or_kernel_cudaERNS_14TensorIteratorEENKUlvE0_clEvENKUlvE3_clEvEUlssE_EESt5arrayIPcLm3EELi4E23TrivialOffsetCalculatorILi2EjESC_ILi1EjENS0_6memory15LoadWithoutCastENSF_16StoreWithoutCastEEEviT_T0_T2_T3_T4_T5_,(.L_x_43969 - _ZN2at6native27unrolled_elementwise_kernelINS0_13BinaryFunctorIssbZZZNS0_22logical_or_kernel_cudaERNS_14TensorIteratorEENKUlvE0_clEvENKUlvE3_clEvEUlssE_EESt5arrayIPcLm3EELi4E23TrivialOffsetCalculatorILi2EjESC_ILi1EjENS0_6memory15LoadWithoutCastENSF_16StoreWithoutCastEEEviT_T0_T2_T3_T4_T5_)
        .other          _ZN2at6native27unrolled_elementwise_kernelINS0_13BinaryFunctorIssbZZZNS0_22logical_or_kernel_cudaERNS_14TensorIteratorEENKUlvE0_clEvENKUlvE3_clEvEUlssE_EESt5arrayIPcLm3EELi4E23TrivialOffsetCalculatorILi2EjESC_ILi1EjENS0_6memory15LoadWithoutCastENSF_16StoreWithoutCastEEEviT_T0_T2_T3_T4_T5_,@"STO_CUDA_ENTRY STV_DEFAULT"
_ZN2at6native27unrolled_elementwise_kernelINS0_13BinaryFunctorIssbZZZNS0_22logical_or_kernel_cudaERNS_14TensorIteratorEENKUlvE0_clEvENKUlvE3_clEvEUlssE_EESt5arrayIPcLm3EELi4E23TrivialOffsetCalculatorILi2EjESC_ILi1EjENS0_6memory15LoadWithoutCastENSF_16StoreWithoutCastEEEviT_T0_T2_T3_T4_T5_:
.text._ZN2at6native27unrolled_elementwise_kernelINS0_13BinaryFunctorIssbZZZNS0_22logical_or_kernel_cudaERNS_14TensorIteratorEENKUlvE0_clEvENKUlvE3_clEvEUlssE_EESt5arrayIPcLm3EELi4E23TrivialOffsetCalculatorILi2EjESC_ILi1EjENS0_6memory15LoadWithoutCastENSF_16StoreWithoutCastEEEviT_T0_T2_T3_T4_T5_:
        /* <DEDUP_REMOVED lines=21> */
[----:B-1----:R-:W-:-:S10]  /*0150*/  @!P0 IMAD.WIDE.U32 R2, R23, 0x2, R2 ;  /* 0x0000000217028825 */ /* 0x002fd400078e0002 */
[----:B------:R-:W-:Y:S01]  /*0160*/  @!P3 IMAD R19, R0, 0x200, R21 ;  /* 0x000002000013b824 */ /* 0x000fe200078e0215 */
[----:B------:R-:W1:Y:S01]  /*0170*/  @!P3 LDC.64 R8, c[0x0][0x220] ;  /* 0x00008800ff08bb82 */ /* 0x000e620000000a00 */
[----:B------:R-:W-:Y:S02]  /*0180*/  @!P3 VIADD R21, R21, 0x80 ;  /* 0x000000801515b836 */ /* 0x000fe40000000000 */
[----:B--2---:R-:W-:-:S03]  /*0190*/  @!P1 IMAD.WIDE.U32 R4, R17, 0x2, R4 ;  /* 0x0000000211049825 */ /* 0x004fc600078e0004 */
[----:B------:R-:W-:Y:S02]  /*01a0*/  ISETP.GE.AND P2, PT, R21, R14, PT ;  /* 0x0000000e1500720c */ /* 0x000fe40003f46270 */
[----:B------:R-:W2:Y:S01]  /*01b0*/  @!P3 LDC.64 R10, c[0x0][0x228] ;  /* 0x00008a00ff0abb82 */ /* 0x000ea20000000a00 */
[----:B0-----:R-:W-:Y:S01]  /*01c0*/  @!P1 IMAD.WIDE.U32 R6, R17, 0x2, R6 ;  /* 0x0000000211069825 */ /* 0x001fe200078e0006 */
[----:B------:R-:W-:Y:S02]  /*01d0*/  PRMT R17, RZ, 0x7610, R17 ;  /* 0x00007610ff117816 */ /* 0x000fe40000000011 */
[----:B------:R-:W-:Y:S02]  /*01e0*/  PRMT R26, RZ, 0x7610, R26 ;  /* 0x00007610ff1a7816 */ /* 0x000fe4000000001a */
[----:B------:R-:W-:Y:S01]  /*01f0*/  PRMT R27, RZ, 0x7610, R27 ;  /* 0x00007610ff1b7816 */ /* 0x000fe2000000001b */
[----:B------:R0:W3:Y:S04]  /*0200*/  @!P1 LDG.E.U16 R18, desc[UR4][R6.64] ;  /* 0x0000000406129981 */ /* 0x0000e8000c1e1500 */
[----:B------:R-:W4:Y:S01]  /*0210*/  @!P2 LDC.64 R22, c[0x0][0x220] ;  /* 0x00008800ff16ab82 */ /* 0x000f220000000a00 */
[C---:B-1----:R-:W-:Y:S01]  /*0220*/  @!P3 IMAD.WIDE.U32 R8, R19.reuse, 0x2, R8 ;  /* 0x000000021308b825 */ /* 0x042fe200078e0008 */
[----:B------:R-:W3:Y:S06]  /*0230*/  @!P0 LDG.E.U16 R26, desc[UR4][R12.64] ;  /* 0x000000040c1a8981 */ /* 0x000eec000c1e1500 */
[----:B------:R-:W1:Y:S01]  /*0240*/  @!P2 LDC.64 R24, c[0x0][0x228] ;  /* 0x00008a00ff18ab82 */ /* 0x000e620000000a00 */
[----:B------:R-:W-:Y:S01]  /*0250*/  @!P2 IMAD R21, R0, 0x200, R21 ;  /* 0x000002000015a824 */ /* 0x000fe200078e0215 */
[----:B------:R-:W3:Y:S01]  /*0260*/  @!P3 LDG.E.U16 R16, desc[UR4][R8.64] ;  /* 0x000000040810b981 */ /* 0x000ee2000c1e1500 */
[----:B--2---:R-:W-:Y:S01]  /*0270*/  @!P3 IMAD.WIDE.U32 R10, R19, 0x2, R10 ;  /* 0x00000002130ab825 */ /* 0x004fe200078e000a */
[----:B------:R-:W-:-:S02]  /*0280*/  PRMT R19, RZ, 0x7610, R19 ;  /* 0x00007610ff137816 */ /* 0x000fc40000000013 */
[----:B------:R-:W3:Y:S01]  /*0290*/  @!P0 LDG.E.U16 R27, desc[UR4][R2.64] ;  /* 0x00000004021b8981 */ /* 0x000ee2000c1e1500 */
[----:B0-----:R-:W-:-:S03]  /*02a0*/  PRMT R6, RZ, 0x7610, R6 ;  /* 0x00007610ff067816 */ /* 0x001fc60000000006 */
[----:B------:R-:W2:Y:S01]  /*02b0*/  @!P3 LDG.E.U16 R17, desc[UR4][R10.64] ;  /* 0x000000040a11b981 */ /* 0x000ea2000c1e1500 */
[----:B------:R-:W-:-:S03]  /*02c0*/  PRMT R7, RZ, 0x7610, R7 ;  /* 0x00007610ff077816 */ /* 0x000fc60000000007 */
[----:B------:R4:W2:Y:S02]  /*02d0*/  @!P1 LDG.E.U16 R19, desc[UR4][R4.64] ;  /* 0x0000000404139981 */ /* 0x0008a4000c1e1500 */
[----:B----4-:R-:W-:-:S04]  /*02e0*/  @!P2 IMAD.WIDE.U32 R4, R21, 0x2, R22 ;  /* 0x000000021504a825 */ /* 0x010fc800078e0016 */
[----:B-1----:R-:W-:Y:S01]  /*02f0*/  @!P2 IMAD.WIDE.U32 R20, R21, 0x2, R24 ;  /* 0x000000021514a825 */ /* 0x002fe200078e0018 */
[----:B------:R0:W5:Y:S04]  /*0300*/  @!P2 LDG.E.U16 R6, desc[UR4][R4.64] ;  /* 0x000000040406a981 */ /* 0x000168000c1e1500 */
[----:B------:R0:W5:Y:S01]  /*0310*/  @!P2 LDG.E.U16 R7, desc[UR4][R20.64] ;  /* 0x000000041407a981 */ /* 0x000162000c1e1500 */
[----:B------:R-:W-:Y:S01]  /*0320*/  BSSY B0, `(.L_x_23243) ;  /* 0x0000010000007945 */ /* 0x000fe20003800000 */
[----:B---3--:R-:W-:Y:S02]  /*0330*/  LOP3.LUT R26, R27, R26, RZ, 0xfc, !PT ;  /* 0x0000001a1b1a7212 */ /* 0x008fe400078efcff */
[----:B--2---:R-:W-:Y:S02]  /*0340*/  LOP3.LUT R16, R17, R16, RZ, 0xfc, !PT ;  /* 0x0000001011107212 */ /* 0x004fe400078efcff */
[----:B------:R-:W-:-:S02]  /*0350*/  LOP3.LUT R18, R18, R19, RZ, 0xfc, !PT ;  /* 0x0000001312127212 */ /* 0x000fc400078efcff */
[----:B------:R-:W-:Y:S02]  /*0360*/  PRMT R9, R16, 0x9910, RZ ;  /* 0x0000991010097816 */ /* 0x000fe400000000ff */
[----:B------:R-:W-:Y:S01]  /*0370*/  PRMT R8, R18, 0x9910, RZ ;  /* 0x0000991012087816 */ /* 0x000fe200000000ff */
[----:B0-----:R-:W-:Y:S06]  /*0380*/  @P0 BRA `(.L_x_23244) ;  /* 0x0000000000240947 */ /* 0x001fec0003800000 */
[----:B------:R-:W-:Y:S01]  /*0390*/  IMAD R2, R0, 0x200, R15 ;  /* 0x0000020000027824 */ /* 0x000fe200078e020f */
[----:B------:R-:W-:Y:S01]  /*03a0*/  PRMT R3, R26, 0x9910, RZ ;  /* 0x000099101a037816 */ /* 0x000fe200000000ff */
[----:B------:R-:W-:Y:S01]  /*03b0*/  ULDC.64 UR6, c[0x0][0x218] ;  /* 0x0000860000067ab9 */ /* 0x000fe20000000a00 */
[----:B------:R-:W-:Y:S02]  /*03c0*/  VIADD R15, R15, 0x80 ;  /* 0x000000800f0f7836 */ /* 0x000fe40000000000 */
[----:B------:R-:W-:Y:S02]  /*03d0*/  IADD3 R2, P1, R2, UR6, RZ ;  /* 0x0000000602027c10 */ /* 0x000fe4000ff3e0ff */
[----:B------:R-:W-:-:S03]  /*03e0*/  ISETP.NE.AND P0, PT, R3, RZ, PT ;  /* 0x000000ff0300720c */ /* 0x000fc60003f05270 */
[----:B------:R-:W-:Y:S01]  /*03f0*/  IMAD.X R3, RZ, RZ, UR7, P1 ;  /* 0x00000007ff037e24 */ /* 0x000fe200088e06ff */
[----:B------:R-:W-:-:S05]  /*0400*/  SEL R5, RZ, 0x1, !P0 ;  /* 0x00000001ff057807 */ /* 0x000fca0004000000 */
[----:B------:R0:W-:Y:S04]  /*0410*/  STG.E.U8 desc[UR4][R2.64], R5 ;  /* 0x0000000502007986 */ /* 0x0001e8000c101104 */
.L_x_23244:
[----:B------:R-:W-:Y:S05]  /*0420*/  BSYNC B0 ;  /* 0x0000000000007941 */ /* 0x000fea0003800000 */
.L_x_23243:
        /* <DEDUP_REMOVED lines=19> */
.L_x_23246:
[----:B------:R-:W-:Y:S05]  /*0560*/  BSYNC B0 ;  /* 0x0000000000007941 */ /* 0x000fea0003800000 */
.L_x_23245:
[----:B------:R-:W-:Y:S02]  /*0570*/  ISETP.GE.AND P0, PT, R15, R14, PT ;  /* 0x0000000e0f00720c */ /* 0x000fe40003f06270 */
[----:B-----5:R-:W-:-:S11]  /*0580*/  LOP3.LUT R6, R7, R6, RZ, 0xfc, !PT ;  /* 0x0000000607067212 */ /* 0x020fd600078efcff */
[----:B------:R-:W-:Y:S05]  /*0590*/  @P0 EXIT ;  /* 0x000000000000094d */ /* 0x000fea0003800000 */
[----:B------:R-:W-:Y:S01]  /*05a0*/  IMAD R0, R0, 0x200, R15 ;  /* 0x0000020000007824 */ /* 0x000fe200078e020f */
[----:B01----:R-:W-:Y:S01]  /*05b0*/  PRMT R3, R6, 0x9910, RZ ;  /* 0x0000991006037816 */ /* 0x003fe200000000ff */
[----:B------:R-:W-:-:S03]  /*05c0*/  ULDC.64 UR6, c[0x0][0x218] ;  /* 0x0000860000067ab9 */ /* 0x000fc60000000a00 */
[----:B------:R-:W-:Y:S02]  /*05d0*/  IADD3 R2, P1, R0, UR6, RZ ;  /* 0x0000000600027c10 */ /* 0x000fe4000ff3e0ff */
[----:B------:R-:W-:-:S03]  /*05e0*/  ISETP.NE.AND P0, PT, R3, RZ, PT ;  /* 0x000000ff0300720c */ /* 0x000fc60003f05270 */
[----:B------:R-:W-:Y:S01]  /*05f0*/  IMAD.X R3, RZ, RZ, UR7, P1 ;  /* 0x00000007ff037e24 */ /* 0x000fe200088e06ff */
[----:B------:R-:W-:-:S05]  /*0600*/  SEL R5, RZ, 0x1, !P0 ;  /* 0x00000001ff057807 */ /* 0x000fca0004000000 */
[----:B------:R-:W-:Y:S01]  /*0610*/  STG.E.U8 desc[UR4][R2.64], R5 ;  /* 0x0000000502007986 */ /* 0x000fe2000c101104 */
[----:B------:R-:W-:Y:S05]  /*0620*/  EXIT ;  /* 0x000000000000794d */ /* 0x000fea0003800000 */
.L_x_23247:
        /* <DEDUP_REMOVED lines=13> */
.L_x_43969:


//--------------------- .text._ZN2at6native29vectorized_elementwise_kernelILi2ENS0_13BinaryFunctorIssbZZZNS0_22logical_or_kernel_cudaERNS_14TensorIteratorEENKUlvE0_clEvENKUlvE3_clEvEUlssE_EESt5arrayIPcLm3EEEEviT0_T1_ --------------------------
	.section	.text._ZN2at6native29vectorized_elementwise_kernelILi2ENS0_13BinaryFunctorIssbZZZNS0_22logical_or_kernel_cudaERNS_14TensorIteratorEENKUlvE0_clEvENKUlvE3_clEvEUlssE_EESt5arrayIPcLm3EEEEviT0_T1_,"ax",@progbits
	.align	128
        .global         _ZN2at6native29vectorized_elementwise_kernelILi2ENS0_13BinaryFunctorIssbZZZNS0_22logical_or_kernel_cudaERNS_14TensorIteratorEENKUlvE0_clEvENKUlvE3_clEvEUlssE_EESt5arrayIPcLm3EEEEviT0_T1_
        .type           _ZN2at6native29vectorized_elementwise_kernelILi2ENS0_13BinaryFunctorIssbZZZNS0_22logical_or_kernel_cudaERNS_14TensorIteratorEENKUlvE0_clEvENKUlvE3_clEvEUlssE_EESt5arrayIPcLm3EEEEviT0_T1_,@function
        .size           _ZN2at6native29vectorized_elementwise_kernelILi2ENS0_13BinaryFunctorIssbZZZNS0_22logical_or_kernel_cudaERNS_14TensorIteratorEENKUlvE0_clEvENKUlvE3_clEvEUlssE_EESt5arrayIPcLm3EEEEviT0_T1_,(.L_x_43970 - _ZN2at6native29vectorized_elementwise_kernelILi2ENS0_13BinaryFunctorIssbZZZNS0_22logical_or_kernel_cudaERNS_14TensorIteratorEENKUlvE0_clEvENKUlvE3_clEvEUlssE_EESt5arrayIPcLm3EEEEviT0_T1_)
        .other          _ZN2at6native29vectorized_elementwise_kernelILi2ENS0_13BinaryFunctorIssbZZZNS0_22logical_or_kernel_cudaERNS_14TensorIteratorEENKUlvE0_clEvENKUlvE3_clEvEUlssE_EESt5arrayIPcLm3EEEEviT0_T1_,@"STO_CUDA_ENTRY STV_DEFAULT"
_ZN2at6native29vectorized_elementwise_kernelILi2ENS0_13BinaryFunctorIssbZZZNS0_22logical_or_kernel_cudaERNS_14TensorIteratorEENKUlvE0_clEvENKUlvE3_clEvEUlssE_EESt5arrayIPcLm3EEEEviT0_T1_:
.text._ZN2at6native29vectorized_elementwise_kernelILi2ENS0_13BinaryFunctorIssbZZZNS0_22logical_or_kernel_cudaERNS_14TensorIteratorEENKUlvE0_clEvENKUlvE3_clEvEUlssE_EESt5arrayIPcLm3EEEEviT0_T1_:
        /* <DEDUP_REMOVED lines=20> */
[----:B------:R-:W3:Y:S04]  /*0140*/  LDG.E R19, desc[UR4][R10.64+0x200] ;  /* 0x000200040a137981 */ /* 0x000ee8000c1e1900 */
[----:B------:R-:W4:Y:S04]  /*0150*/  LDG.E R6, desc[UR4][R10.64+0x400] ;  /* 0x000400040a067981 */ /* 0x000f28000c1e1900 */
[----:B------:R3:W4:Y:S04]  /*0160*/  LDG.E R4, desc[UR4][R8.64+0x600] ;  /* 0x0006000408047981 */ /* 0x000728000c1e1900 */
[----:B------:R0:W4:Y:S01]  /*0170*/  LDG.E R7, desc[UR4][R10.64+0x600] ;  /* 0x000600040a077981 */ /* 0x000122000c1e1900 */
[----:B------:R-:W-:-:S05]  /*0180*/  IADD3 R2, P0, R0, UR6, RZ ;  /* 0x0000000600027c10 */ /* 0x000fca000ff1e0ff */
[----:B------:R-:W-:Y:S02]  /*0190*/  IMAD.X R3, RZ, RZ, UR7, P0 ;  /* 0x00000007ff037e24 */ /* 0x000fe400080e06ff */
[----:B------:R-:W-:Y:S01]  /*01a0*/  IMAD.WIDE R2, R13, 0x2, R2 ;  /* 0x000000020d027825 */ /* 0x000fe200078e0202 */
[----:B--2---:R-:W-:Y:S02]  /*01b0*/  PRMT R0, R14, 0x7632, R0 ;  /* 0x000076320e007816 */ /* 0x004fe40000000000 */
[C---:B-----5:R-:W-:Y:S02]  /*01c0*/  PRMT R13, R17.reuse, 0x7632, R13 ;  /* 0x00007632110d7816 */ /* 0x060fe4000000000d */
[----:B------:R-:W-:Y:S02]  /*01d0*/  LOP3.LUT R14, R17, R14, RZ, 0xfc, !PT ;  /* 0x0000000e110e7212 */ /* 0x000fe400078efcff */
[----:B------:R-:W-:Y:S02]  /*01e0*/  LOP3.LUT R0, R13, R0, RZ, 0xfc, !PT ;  /* 0x000000000d007212 */ /* 0x000fe400078efcff */
[----:B---3--:R-:W-:-:S02]  /*01f0*/  LOP3.LUT R8, R19, R16, RZ, 0xfc, !PT ;  /* 0x0000001013087212 */ /* 0x008fc400078efcff */
[----:B------:R-:W-:Y:S02]  /*0200*/  PRMT R9, R0, 0x9910, RZ ;  /* 0x0000991000097816 */ /* 0x000fe400000000ff */
[----:B------:R-:W-:Y:S02]  /*0210*/  PRMT R14, R14, 0x9910, RZ ;  /* 0x000099100e0e7816 */ /* 0x000fe400000000ff */
[----:B0-----:R-:W-:Y:S01]  /*0220*/  PRMT R10, R8, 0x9910, RZ ;  /* 0x00009910080a7816 */ /* 0x001fe200000000ff */
[----:B------:R-:W-:Y:S02]  /*0230*/  IMAD.MOV.U32 R8, RZ, RZ, R9 ;  /* 0x000000ffff087224 */ /* 0x000fe400078e0009 */
[----:B------:R-:W-:Y:S02]  /*0240*/  IMAD.MOV.U32 R0, RZ, RZ, R14 ;  /* 0x000000ffff007224 */ /* 0x000fe400078e000e */
[----:B------:R-:W-:Y:S01]  /*0250*/  IMAD.MOV.U32 R9, RZ, RZ, R10 ;  /* 0x000000ffff097224 */ /* 0x000fe200078e000a */
[----:B------:R-:W-:-:S02]  /*0260*/  ISETP.NE.AND P2, PT, R8, RZ, PT ;  /* 0x000000ff0800720c */ /* 0x000fc40003f45270 */
[----:B------:R-:W-:Y:S02]  /*0270*/  ISETP.NE.AND P6, PT, R0, RZ, PT ;  /* 0x000000ff0000720c */ /* 0x000fe40003fc5270 */
[----:B------:R-:W-:Y:S02]  /*0280*/  ISETP.NE.AND P5, PT, R9, RZ, PT ;  /* 0x000000ff0900720c */ /* 0x000fe40003fa5270 */
[----:B----4-:R-:W-:Y:S02]  /*0290*/  PRMT R0, R5, 0x7632, R0 ;  /* 0x0000763205007816 */ /* 0x010fe40000000000 */
[C---:B------:R-:W-:Y:S02]  /*02a0*/  PRMT R9, R6.reuse, 0x7632, R9 ;  /* 0x0000763206097816 */ /* 0x040fe40000000009 */
[----:B------:R-:W-:Y:S02]  /*02b0*/  LOP3.LUT R8, R6, R5, RZ, 0xfc, !PT ;  /* 0x0000000506087212 */ /* 0x000fe400078efcff */
[----:B------:R-:W-:-:S02]  /*02c0*/  PRMT R12, R16, 0x7632, R12 ;  /* 0x00007632100c7816 */ /* 0x000fc4000000000c */
[----:B------:R-:W-:Y:S02]  /*02d0*/  PRMT R15, R19, 0x7632, R15 ;  /* 0x00007632130f7816 */ /* 0x000fe4000000000f */
[----:B------:R-:W-:Y:S02]  /*02e0*/  PRMT R5, R4, 0x7632, R5 ;  /* 0x0000763204057816 */ /* 0x000fe40000000005 */
[----:B------:R-:W-:Y:S02]  /*02f0*/  PRMT R6, R7, 0x7632, R6 ;  /* 0x0000763207067816 */ /* 0x000fe40000000006 */
[----:B------:R-:W-:Y:S02]  /*0300*/  LOP3.LUT R0, R9, R0, RZ, 0xfc, !PT ;  /* 0x0000000009007212 */ /* 0x000fe400078efcff */
[----:B------:R-:W-:Y:S02]  /*0310*/  PRMT R8, R8, 0x9910, RZ ;  /* 0x0000991008087816 */ /* 0x000fe400000000ff */
[----:B------:R-:W-:-:S02]  /*0320*/  LOP3.LUT R12, R15, R12, RZ, 0xfc, !PT ;  /* 0x0000000c0f0c7212 */ /* 0x000fc400078efcff */
[----:B------:R-:W-:Y:S02]  /*0330*/  LOP3.LUT R4, R7, R4, RZ, 0xfc, !PT ;  /* 0x0000000407047212 */ /* 0x000fe400078efcff */
[----:B------:R-:W-:Y:S02]  /*0340*/  LOP3.LUT R5, R6, R5, RZ, 0xfc, !PT ;  /* 0x0000000506057212 */ /* 0x000fe400078efcff */
[----:B------:R-:W-:Y:S01]  /*0350*/  PRMT R6, R0, 0x9910, RZ ;  /* 0x0000991000067816 */ /* 0x000fe200000000ff */
[----:B------:R-:W-:Y:S01]  /*0360*/  IMAD.MOV.U32 R0, RZ, RZ, R8 ;  /* 0x000000ffff007224 */ /* 0x000fe200078e0008 */
[----:B------:R-:W-:Y:S02]  /*0370*/  PRMT R12, R12, 0x9910, RZ ;  /* 0x000099100c0c7816 */ /* 0x000fe400000000ff */
[----:B------:R-:W-:Y:S02]  /*0380*/  PRMT R7, R4, 0x9910, RZ ;  /* 0x0000991004077816 */ /* 0x000fe400000000ff */
[----:B------:R-:W-:Y:S01]  /*0390*/  PRMT R8, R5, 0x9910, RZ ;  /* 0x0000991005087816 */ /* 0x000fe200000000ff */
[----:B------:R-:W-:-:S02]  /*03a0*/  IMAD.MOV.U32 R4, RZ, RZ, R6 ;  /* 0x000000ffff047224 */ /* 0x000fc400078e0006 */
[----:B------:R-:W-:Y:S02]  /*03b0*/  IMAD.MOV.U32 R10, RZ, RZ, R12 ;  /* 0x000000ffff0a7224 */ /* 0x000fe400078e000c */
[----:B------:R-:W-:Y:S02]  /*03c0*/  IMAD.MOV.U32 R5, RZ, RZ, R7 ;  /* 0x000000ffff057224 */ /* 0x000fe400078e0007 */
[----:B------:R-:W-:Y:S01]  /*03d0*/  IMAD.MOV.U32 R6, RZ, RZ, R8 ;  /* 0x000000ffff067224 */ /* 0x000fe200078e0008 */
[----:B------:R-:W-:Y:S02]  /*03e0*/  ISETP.NE.AND P4, PT, R0, RZ, PT ;  /* 0x000000ff0000720c */ /* 0x000fe40003f85270 */
[----:B------:R-:W-:Y:S02]  /*03f0*/  SEL R0, RZ, 0x1, !P6 ;  /* 0x00000001ff007807 */ /* 0x000fe40007000000 */
[----:B------:R-:W-:Y:S02]  /*0400*/  ISETP.NE.AND P1, PT, R10, RZ, PT ;  /* 0x000000ff0a00720c */ /* 0x000fe40003f25270 */
[----:B------:R-:W-:-:S02]  /*0410*/  ISETP.NE.AND P0, PT, R4, RZ, PT ;  /* 0x000000ff0400720c */ /* 0x000fc40003f05270 */
[----:B------:R-:W-:Y:S02]  /*0420*/  ISETP.NE.AND P3, PT, R5, RZ, PT ;  /* 0x000000ff0500720c */ /* 0x000fe40003f65270 */
[----:B------:R-:W-:Y:S02]  /*0430*/  ISETP.NE.AND P6, PT, R6, RZ, PT ;  /* 0x000000ff0600720c */ /* 0x000fe40003fc5270 */
        /* <DEDUP_REMOVED lines=9> */
[----:B------:R-:W-:-:S02]  /*04d0*/  PRMT R9, R9, 0x7604, R6 ;  /* 0x0000760409097816 */ /* 0x000fc40000000006 */
[----:B------:R-:W-:Y:S01]  /*04e0*/  PRMT R11, R11, 0x7604, R8 ;  /* 0x000076040b0b7816 */ /* 0x000fe20000000008 */
[----:B------:R-:W-:Y:S04]  /*04f0*/  STG.E.U16 desc[UR4][R2.64], R5 ;  /* 0x0000000502007986 */ /* 0x000fe8000c101504 */
[----:B------:R-:W-:Y:S04]  /*0500*/  STG.E.U16 desc[UR4][R2.64+0x100], R7 ;  /* 0x0001000702007986 */ /* 0x000fe8000c101504 */
[----:B------:R-:W-:Y:S04]  /*0510*/  STG.E.U16 desc[UR4][R2.64+0x200], R9 ;  /* 0x0002000902007986 */ /* 0x000fe8000c101504 */
[----:B------:R-:W-:Y:S01]  /*0520*/  STG.E.U16 desc[UR4][R2.64+0x300], R11 ;  /* 0x0003000b02007986 */ /* 0x000fe2000c101504 */
[----:B------:R-:W-:Y:S05]  /*0530*/  EXIT ;  /* 0x000000000000794d */ /* 0x000fea0003800000 */
.L_x_23248:
        /* <DEDUP_REMOVED lines=10> */
[----:B------:R-:W-:Y:S02]  /*05e0*/  ISETP.GE.AND P3, PT, R6, R2, PT ;  /* 0x000000020600720c */ /* 0x000fe40003f66270 */
[----:B------:R-:W1:Y:S11]  /*05f0*/  @!P2 LDC.64 R20, c[0x0][0x220] ;  /* 0x00008800ff14ab82 */ /* 0x000e760000000a00 */
[----:B------:R-:W-:Y:S01]  /*0600*/  @!P3 IMAD.IADD R19, R0, 0x1, R6 ;  /* 0x000000010013b824 */ /* 0x000fe200078e0206 */
[----:B------:R-:W2:Y:S01]  /*0610*/  @!P3 LDC.64 R10, c[0x0][0x228] ;  /* 0x00008a00ff0abb82 */ /* 0x000ea20000000a00 */
[----:B------:R-:W-:-:S02]  /*0620*/  @!P3 VIADD R6, R6, 0x80 ;  /* 0x000000800606b836 */ /* 0x000fc40000000000 */
[----:B0-----:R-:W-:-:S03]  /*0630*/  @!P2 IMAD.WIDE.U32 R12, R5, 0x2, R12 ;  /* 0x00000002050ca825 */ /* 0x001fc600078e000c */
[----:B------:R-:W-:Y:S02]  /*0640*/  ISETP.GE.AND P4, PT, R6, R2, PT ;  /* 0x000000020600720c */ /* 0x000fe40003f86270 */
[----:B------:R-:W0:Y:S01]  /*0650*/  @!P3 LDC.64 R16, c[0x0][0x220] ;  /* 0x00008800ff10bb82 */ /* 0x000e220000000a00 */
[----:B------:R3:W4:Y:S01]  /*0660*/  @!P2 LDG.E.U16 R25, desc[UR4][R12.64] ;  /* 0x000000040c19a981 */ /* 0x000722000c1e1500 */
[----:B------:R-:W-:Y:S02]  /*0670*/  PRMT R24, RZ, 0x7610, R24 ;  /* 0x00007610ff187816 */ /* 0x000fe40000000018 */
[----:B------:R-:W-:Y:S01]  /*0680*/  PRMT R23, RZ, 0x7610, R23 ;  /* 0x00007610ff177816 */ /* 0x000fe20000000017 */
[----:B-1----:R-:W-:Y:S01]  /*0690*/  @!P2 IMAD.WIDE.U32 R20, R5, 0x2, R20 ;  /* 0x000000020514a825 */ /* 0x002fe200078e0014 */
[----:B------:R-:W-:Y:S02]  /*06a0*/  PRMT R22, RZ, 0x7610, R22 ;  /* 0x00007610ff167816 */ /* 0x000fe40000000016 */
[----:B------:R-:W-:-:S03]  /*06b0*/  PRMT R5, RZ, 0x7610, R5 ;  /* 0x00007610ff057816 */ /* 0x000fc60000000005 */
[----:B------:R-:W-:Y:S01]  /*06c0*/  @!P4 IMAD.IADD R18, R0, 0x1, R6 ;  /* 0x000000010012c824 */ /* 0x000fe200078e0206 */
[----:B------:R-:W1:Y:S01]  /*06d0*/  @!P4 LDC.64 R14, c[0x0][0x220] ;  /* 0x00008800ff0ecb82 */ /* 0x000e620000000a00 */
[----:B------:R-:W-:Y:S01]  /*06e0*/  @!P4 VIADD R6, R6, 0x80 ;  /* 0x000000800606c836 */ /* 0x000fe20000000000 */
[----:B------:R-:W4:Y:S04]  /*06f0*/  @!P2 LDG.E.U16 R5, desc[UR4][R20.64] ;  /* 0x000000041405a981 */ /* 0x000f28000c1e1500 */
[----:B------:R-:W-:Y:S02]  /*0700*/  ISETP.GE.AND P5, PT, R6, R2, PT ;  /* 0x000000020600720c */ /* 0x000fe40003fa6270 */
[----:B------:R-:W5:Y:S11]  /*0710*/  @!P4 LDC.64 R8, c[0x0][0x228] ;  /* 0x00008a00ff08cb82 */ /* 0x000f760000000a00 */
[----:B------:R-:W-:Y:S01]  /*0720*/  @!P5 IMAD.IADD R7, R0, 0x1, R6 ;  /* 0x000000010007d824 */ /* 0x000fe200078e0206 */
[----:B------:R-:W5:Y:S01]  /*0730*/  @!P5 LDC.64 R28, c[0x0][0x220] ;  /* 0x00008800ff1cdb82 */ /* 0x000f620000000a00 */
[----:B------:R-:W-:-:S05]  /*0740*/  @!P5 VIADD R6, R6, 0x80 ;  /* 0x000000800606d836 */ /* 0x000fca0000000000 */
[-C--:B------:R-:W-:Y:S01]  /*0750*/  ISETP.GE.AND P1, PT, R6, R2.reuse, PT ;  /* 0x000000020600720c */ /* 0x080fe20003f26270 */
[C---:B--2---:R-:W-:Y:S01]  /*0760*/  @!P3 IMAD.WIDE.U32 R10, R19.reuse, 0x2, R10 ;  /* 0x00000002130ab825 */ /* 0x044fe200078e000a */
[----:B---3--:R-:W2:Y:S03]  /*0770*/  @!P5 LDC.64 R12, c[0x0][0x228] ;  /* 0x00008a00ff0cdb82 */ /* 0x008ea60000000a00 */
[----:B0-----:R-:W-:Y:S01]  /*0780*/  @!P3 IMAD.WIDE.U32 R16, R19, 0x2, R16 ;  /* 0x000000021310b825 */ /* 0x001fe200078e0010 */
[----:B------:R0:W3:Y:S03]  /*0790*/  @!P3 LDG.E.U16 R24, desc[UR4][R10.64] ;  /* 0x000000040a18b981 */ /* 0x0000e6000c1e1500 */
[----:B-1----:R-:W-:Y:S01]  /*07a0*/  @!P4 IMAD.WIDE.U32 R14, R18, 0x2, R14 ;  /* 0x00000002120ec825 */ /* 0x002fe200078e000e */
[----:B------:R1:W3:Y:S03]  /*07b0*/  @!P3 LDG.E.U16 R23, desc[UR4][R16.64] ;  /* 0x000000041017b981 */ /* 0x0002e6000c1e1500 */
[----:B------:R-:W-:Y:S01]  /*07c0*/  @!P1 IMAD.IADD R26, R0, 0x1, R6 ;  /* 0x00000001001a9824 */ /* 0x000fe200078e0206 */
[----:B------:R1:W3:Y:S01]  /*07d0*/  @!P4 LDG.E.U16 R22, desc[UR4][R14.64] ;  /* 0x000000040e16c981 */ /* 0x0002e2000c1e1500 */
[----:B------:R-:W-:Y:S01]  /*07e0*/  @!P1 VIADD R6, R6, 0x80 ;  /* 0x0000008006069836 */ /* 0x000fe20000000000 */
[----:B0-----:R-:W0:Y:S04]  /*07f0*/  @!P1 LDC.64 R10, c[0x0][0x220] ;  /* 0x00008800ff0a9b82 */ /* 0x001e280000000a00 */
[----:B------:R-:W-:Y:S01]  /*0800*/  ISETP.GE.AND P6, PT, R6, R2, PT ;  /* 0x000000020600720c */ /* 0x000fe20003fc6270 */
[----:B-----5:R-:W-:-:S03]  /*0810*/  @!P4 IMAD.WIDE.U32 R8, R18, 0x2, R8 ;  /* 0x000000021208c825 */ /* 0x020fc600078e0008 */
[----:B------:R-:W5:Y:S09]  /*0820*/  @!P1 LDC.64 R18, c[0x0][0x228] ;  /* 0x00008a00ff129b82 */ /* 0x000f720000000a00 */
[----:B-1----:R-:W1:Y:S08]  /*0830*/  @!P6 LDC.64 R16, c[0x0][0x220] ;  /* 0x00008800ff10eb82 */ /* 0x002e700000000a00 */
[----:B------:R-:W5:Y:S01]  /*0840*/  @!P6 LDC.64 R14, c[0x0][0x228] ;  /* 0x00008a00ff0eeb82 */ /* 0x000f620000000a00 */
[----:B------:R-:W-:Y:S01]  /*0850*/  PRMT R21, RZ, 0x7610, R21 ;  /* 0x00007610ff157816 */ /* 0x000fe20000000015 */
[----:B------:R-:W-:-:S04]  /*0860*/  @!P5 IMAD.WIDE.U32 R28, R7, 0x2, R28 ;  /* 0x00000002071cd825 */ /* 0x000fc800078e001c */
[----:B--2---:R-:W-:Y:S01]  /*0870*/  @!P5 IMAD.WIDE.U32 R12, R7, 0x2, R12 ;  /* 0x00000002070cd825 */ /* 0x004fe200078e000c */
[----:B------:R2:W3:Y:S03]  /*0880*/  @!P4 LDG.E.U16 R21, desc[UR4][R8.64] ;  /* 0x000000040815c981 */ /* 0x0004e6000c1e1500 */
[----:B------:R-:W-:Y:S02]  /*0890*/  @!P6 IMAD.IADD R7, R0, 0x1, R6 ;  /* 0x000000010007e824 */ /* 0x000fe400078e0206 */
[----:B------:R-:W-:Y:S02]  /*08a0*/  @!P6 VIADD R6, R6, 0x80 ;  /* 0x000000800606e836 */ /* 0x000fe40000000000 */
[----:B0-----:R-:W-:Y:S01]  /*08b0*/  @!P1 IMAD.WIDE.U32 R10, R26, 0x2, R10 ;  /* 0x000000021a0a9825 */ /* 0x001fe200078e000a */
[----:B--2---:R-:W-:Y:S02]  /*08c0*/  PRMT R8, RZ, 0x7610, R8 ;  /* 0x00007610ff087816 */ /* 0x004fe40000000008 */
[----:B------:R-:W-:Y:S01]  /*08d0*/  ISETP.GE.AND P2, PT, R6, R2, PT ;  /* 0x000000020600720c */ /* 0x000fe20003f46270 */
[----:B-1----:R-:W-:Y:S01]  /*08e0*/  @!P6 IMAD.WIDE.U32 R16, R7, 0x2, R16 ;  /* 0x000000020710e825 */ /* 0x002fe200078e0010 */
[----:B------:R-:W-:-:S02]  /*08f0*/  PRMT R20, RZ, 0x7610, R20 ;  /* 0x00007610ff147816 */ /* 0x000fc40000000014 */
[----:B------:R0:W2:Y:S01]  /*0900*/  @!P1 LDG.E.U16 R8, desc[UR4][R10.64] ;  /* 0x000000040a089981 */ /* 0x0000a2000c1e1500 */
[----:B-----5:R-:W-:Y:S01]  /*0910*/  @!P6 IMAD.WIDE.U32 R14, R7, 0x2, R14 ;  /* 0x00000002070ee825 */ /* 0x020fe200078e000e */
[----:B------:R-:W-:Y:S02]  /*0920*/  PRMT R7, RZ, 0x7610, R7 ;  /* 0x00007610ff077816 */ /* 0x000fe40000000007 */
[----:B------:R1:W5:Y:S01]  /*0930*/  @!P5 LDG.E.U16 R20, desc[UR4][R12.64] ;  /* 0x000000040c14d981 */ /* 0x000362000c1e1500 */
[----:B------:R-:W-:-:S03]  /*0940*/  @!P1 IMAD.WIDE.U32 R18, R26, 0x2, R18 ;  /* 0x000000021a129825 */ /* 0x000fc600078e0012 */
[----:B------:R1:W5:Y:S01]  /*0950*/  @!P6 LDG.E.U16 R7, desc[UR4][R16.64] ;  /* 0x000000041007e981 */ /* 0x000362000c1e1500 */
[----:B0-----:R-:W-:Y:S02]  /*0960*/  PRMT R11, RZ, 0x7610, R11 ;  /* 0x00007610ff0b7816 */ /* 0x001fe4000000000b */
[----:B------:R-:W-:Y:S01]  /*0970*/  PRMT R10, RZ, 0x7610, R10 ;  /* 0x00007610ff0a7816 */ /* 0x000fe2000000000a */
[----:B-1----:R-:W0:Y:S03]  /*0980*/  @!P0 LDC.64 R12, c[0x0][0x220] ;  /* 0x00008800ff0c8b82 */ /* 0x002e260000000a00 */
[----:B------:R1:W2:Y:S04]  /*0990*/  @!P1 LDG.E.U16 R11, desc[UR4][R18.64] ;  /* 0x00000004120b9981 */ /* 0x0002a8000c1e1500 */
[----:B------:R1:W5:Y:S01]  /*09a0*/  @!P6 LDG.E.U16 R10, desc[UR4][R14.64] ;  /* 0x000000040e0ae981 */ /* 0x000362000c1e1500 */
[----:B------:R-:W0:Y:S08]  /*09b0*/  @!P2 LDC.64 R16, c[0x0][0x228] ;  /* 0x00008a00ff10ab82 */ /* 0x000e300000000a00 */
[----:B-1----:R-:W1:Y:S08]  /*09c0*/  @!P0 LDC.64 R18, c[0x0][0x228] ;  /* 0x00008a00ff128b82 */ /* 0x002e700000000a00 */
[----:B------:R-:W1:Y:S01]  /*09d0*/  @!P2 LDC.64 R14, c[0x0][0x220] ;  /* 0x00008800ff0eab82 */ /* 0x000e620000000a00 */
[----:B------:R-:W-:Y:S01]  /*09e0*/  PRMT R9, RZ, 0x7610, R9 ;  /* 0x00007610ff097816 */ /* 0x000fe20000000009 */
[----:B------:R-:W-:-:S05]  /*09f0*/  @!P2 IMAD.IADD R27, R0, 0x1, R6 ;  /* 0x00000001001ba824 */ /* 0x000fca00078e0206 */
[----:B------:R1:W5:Y:S01]  /*0a00*/  @!P5 LDG.E.U16 R9, desc[UR4][R28.64] ;  /* 0x000000041c09d981 */ /* 0x000362000c1e1500 */
[----:B0-----:R-:W-:Y:S01]  /*0a10*/  @!P0 IMAD.WIDE.U32 R12, R4, 0x2, R12 ;  /* 0x00000002040c8825 */ /* 0x001fe200078e000c */
[----:B------:R-:W-:-:S03]  /*0a20*/  PRMT R26, RZ, 0x7610, R26 ;  /* 0x00007610ff1a7816 */ /* 0x000fc6000000001a */
[----:B------:R-:W-:-:S03]  /*0a30*/  @!P2 IMAD.WIDE.U32 R16, R27, 0x2, R16 ;  /* 0x000000021b10a825 */ /* 0x000fc600078e0010 */
[----:B------:R-:W5:Y:S01]  /*0a40*/  @!P0 LDG.E.U16 R26, desc[UR4][R12.64] ;  /* 0x000000040c1a8981 */ /* 0x000f62000c1e1500 */
[----:B-1----:R-:W-:Y:S01]  /*0a50*/  @!P0 IMAD.WIDE.U32 R18, R4, 0x2, R18 ;  /* 0x0000000204128825 */ /* 0x002fe200078e0012 */
[----:B------:R-:W-:Y:S02]  /*0a60*/  PRMT R29, RZ, 0x7610, R29 ;  /* 0x00007610ff1d7816 */ /* 0x000fe4000000001d */
[----:B------:R-:W-:-:S04]  /*0a70*/  PRMT R4, RZ, 0x7610, R4 ;  /* 0x00007610ff047816 */ /* 0x000fc80000000004 */
[----:B------:R-:W5:Y:S01]  /*0a80*/  @!P0 LDG.E.U16 R29, desc[UR4][R18.64] ;  /* 0x00000004121d8981 */ /* 0x000f62000c1e1500 */
[----:B------:R-:W-:Y:S01]  /*0a90*/  @!P2 IMAD.WIDE.U32 R14, R27, 0x2, R14 ;  /* 0x000000021b0ea825 */ /* 0x000fe200078e000e */
[----:B------:R-:W-:-:S04]  /*0aa0*/  PRMT R27, RZ, 0x7610, R27 ;  /* 0x00007610ff1b7816 */ /* 0x000fc8000000001b */
[----:B------:R-:W5:Y:S04]  /*0ab0*/  @!P2 LDG.E.U16 R4, desc[UR4][R14.64] ;  /* 0x000000040e04a981 */ /* 0x000f68000c1e1500 */
[----:B------:R-:W5:Y:S01]  /*0ac0*/  @!P2 LDG.E.U16 R27, desc[UR4][R16.64] ;  /* 0x00000004101ba981 */ /* 0x000f62000c1e1500 */
[----:B------:R-:W-:Y:S01]  /*0ad0*/  BSSY B0, `(.L_x_23249) ;  /* 0x0000021000007945 */ /* 0x000fe20003800000 */
[----:B----4-:R-:W-:-:S04]  /*0ae0*/  LOP3.LUT R5, R25, R5, RZ, 0xfc, !PT ;  /* 0x0000000519057212 */ /* 0x010fc800078efcff */
[----:B------:R-:W-:-:S04]  /*0af0*/  PRMT R5, R5, 0x9910, RZ ;  /* 0x0000991005057816 */ /* 0x000fc800000000ff */
[----:B------:R-:W-:Y:S02]  /*0b00*/  ISETP.NE.AND P1, PT, R5, RZ, PT ;  /* 0x000000ff0500720c */ /* 0x000fe40003f25270 */
[----:B---3--:R-:W-:-:S04]  /*0b10*/  LOP3.LUT R23, R24, R23, RZ, 0xfc, !PT ;  /* 0x0000001718177212 */ /* 0x008fc800078efcff */
[----:B------:R-:W-:-:S04]  /*0b20*/  PRMT R6, R23, 0x9910, RZ ;  /* 0x0000991017067816 */ /* 0x000fc800000000ff */
[----:B------:R-:W-:Y:S02]  /*0b30*/  ISETP.NE.AND P2, PT, R6, RZ, PT ;  /* 0x000000ff0600720c */ /* 0x000fe40003f45270 */
[----:B------:R-:W-:-:S04]  /*0b40*/  LOP3.LUT R21, R21, R22, RZ, 0xfc, !PT ;  /* 0x0000001615157212 */ /* 0x000fc800078efcff */
[----:B------:R-:W-:-:S04]  /*0b50*/  PRMT R5, R21, 0x9910, RZ ;  /* 0x0000991015057816 */ /* 0x000fc800000000ff */
[----:B------:R-:W-:Y:S02]  /*0b60*/  ISETP.NE.AND P3, PT, R5, RZ, PT ;  /* 0x000000ff0500720c */ /* 0x000fe40003f65270 */
[----:B--2---:R-:W-:Y:S02]  /*0b70*/  LOP3.LUT R8, R11, R8, RZ, 0xfc, !PT ;  /* 0x000000080b087212 */ /* 0x004fe400078efcff */
[----:B-----5:R-:W-:Y:S02]  /*0b80*/  LOP3.LUT R7, R10, R7, RZ, 0xfc, !PT ;  /* 0x000000070a077212 */ /* 0x020fe400078efcff */
[----:B------:R-:W-:Y:S02]  /*0b90*/  PRMT R8, R8, 0x9910, RZ ;  /* 0x0000991008087816 */ /* 0x000fe400000000ff */
[----:B------:R-:W-:-:S04]  /*0ba0*/  LOP3.LUT R9, R20, R9, RZ, 0xfc, !PT ;  /* 0x0000000914097212 */ /* 0x000fc800078efcff */
[----:B------:R-:W-:Y:S02]  /*0bb0*/  PRMT R6, R9, 0x9910, RZ ;  /* 0x0000991009067816 */ /* 0x000fe400000000ff */
[----:B------:R-:W-:Y:S01]  /*0bc0*/  PRMT R9, R7, 0x9910, RZ ;  /* 0x0000991007097816 */ /* 0x000fe200000000ff */
[----:B------:R-:W-:-:S04]  /*0bd0*/  IMAD.MOV.U32 R7, RZ, RZ, R8 ;  /* 0x000000ffff077224 */ /* 0x000fc800078e0008 */
[----:B------:R-:W-:Y:S01]  /*0be0*/  IMAD.MOV.U32 R8, RZ, RZ, R9 ;  /* 0x000000ffff087224 */ /* 0x000fe200078e0009 */
[----:B------:R-:W-:Y:S02]  /*0bf0*/  ISETP.NE.AND P4, PT, R6, RZ, PT ;  /* 0x000000ff0600720c */ /* 0x000fe40003f85270 */
[----:B------:R-:W-:Y:S02]  /*0c00*/  ISETP.NE.AND P5, PT, R7, RZ, PT ;  /* 0x000000ff0700720c */ /* 0x000fe40003fa5270 */
[----:B------:R-:W-:Y:S02]  /*0c10*/  ISETP.NE.AND P6, PT, R8, RZ, PT ;  /* 0x000000ff0800720c */ /* 0x000fe40003fc5270 */
[----:B------:R-:W-:Y:S02]  /*0c20*/  LOP3.LUT R26, R29, R26, RZ, 0xfc, !PT ;  /* 0x0000001a1d1a7212 */ /* 0x000fe400078efcff */
[----:B------:R-:W-:Y:S01]  /*0c30*/  LOP3.LUT R4, R27, R4, RZ, 0xfc, !PT ;  /* 0x000000041b047212 */ /* 0x000fe200078efcff */
[----:B------:R-:W-:Y:S08]  /*0c40*/  @P0 BRA `(.L_x_23250) ;  /* 0x0000000000240947 */ /* 0x000ff00003800000 */
[----:B------:R-:W-:Y:S01]  /*0c50*/  IMAD.IADD R6, R0, 0x1, R3 ;  /* 0x0000000100067824 */ /* 0x000fe200078e0203 */
[----:B------:R-:W-:Y:S01]  /*0c60*/  ULDC.64 UR6, c[0x0][0x218] ;  /* 0x0000860000067ab9 */ /* 0x000fe20000000a00 */
[----:B------:R-:W-:Y:S01]  /*0c70*/  PRMT R5, R26, 0x9910, RZ ;  /* 0x000099101a057816 */ /* 0x000fe200000000ff */
[----:B------:R-:W-:Y:S02]  /*0c80*/  VIADD R3, R3, 0x80 ;  /* 0x0000008003037836 */ /* 0x000fe40000000000 */
[----:B------:R-:W-:-:S05]  /*0c90*/  IADD3 R6, P0, R6, UR6, RZ ;  /* 0x0000000606067c10 */ /* 0x000fca000ff1e0ff */
[----:B------:R-:W-:Y:S01]  /*0ca0*/  IMAD.X R7, RZ, RZ, UR7, P0 ;  /* 0x00000007ff077e24 */ /* 0x000fe200080e06ff */
[----:B------:R-:W-:-:S04]  /*0cb0*/  ISETP.NE.AND P0, PT, R5, RZ, PT ;  /* 0x000000ff0500720c */ /* 0x000fc80003f05270 */
[----:B------:R-:W-:-:S05]  /*0cc0*/  SEL R5, RZ, 0x1, !P0 ;  /* 0x00000001ff057807 */ /* 0x000fca0004000000 */
[----:B------:R0:W-:Y:S04]  /*0cd0*/  STG.E.U8 desc[UR4][R6.64], R5 ;  /* 0x0000000506007986 */ /* 0x0001e8000c101104 */
.L_x_23250:
[----:B------:R-:W-:Y:S05]  /*0ce0*/  BSYNC B0 ;  /* 0x0000000000007941 */ /* 0x000fea0003800000 */
.L_x_23249:
[----:B------:R-:W-:Y:S01]  /*0cf0*/  ISETP.GE.AND P0, PT, R3, R2, PT ;  /* 0x000000020300720c */ /* 0x000fe20003f06270 */
[----:B------:R-:W-:Y:S04]  /*0d00*/  BSSY B0, `(.L_x_23251) ;  /* 0x0000038000007945 */ /* 0x000fe80003800000 */
[----:B------:R-:W-:Y:S01]  /*0d10*/  BSSY B1, `(.L_x_23252) ;  /* 0x000002f000017945 */ /* 0x000fe20003800000 */
[----:B------:R-:W-:Y:S02]  /*0d20*/  SEL R9, RZ, 0x1, !P1 ;  /* 0x00000001ff097807 */ /* 0x000fe40004800000 */
[----:B------:R-:W-:Y:S02]  /*0d30*/  SEL R11, RZ, 0x1, !P2 ;  /* 0x00000001ff0b7807 */ /* 0x000fe40005000000 */
        /* <DEDUP_REMOVED lines=19> */
.L_x_23253:
        /* <DEDUP_REMOVED lines=8> */
.L_x_23254:
        /* <DEDUP_REMOVED lines=8> */
.L_x_23255:
        /* <DEDUP_REMOVED lines=9> */
.L_x_23256:
[----:B------:R-:W-:Y:S05]  /*1000*/  BSYNC B1 ;  /* 0x0000000000017941 */ /* 0x000fea0003800000 */
.L_x_23252:
[----:B------:R-:W-:-:S13]  /*1010*/  ISETP.GE.AND P0, PT, R3, R2, PT ;  /* 0x000000020300720c */ /* 0x000fda0003f06270 */
[----:B0-----:R-:W0:Y:S01]  /*1020*/  @!P0 LDC.64 R8, c[0x0][0x218] ;  /* 0x00008600ff088b82 */ /* 0x001e220000000a00 */
[----:B-12---:R-:W-:Y:S02]  /*1030*/  @!P0 IMAD.IADD R7, R0, 0x1, R3 ;  /* 0x0000000100078824 */ /* 0x006fe400078e0203 */
[----:B------:R-:W-:-:S03]  /*1040*/  @!P0 VIADD R3, R3, 0x80 ;  /* 0x0000008003038836 */ /* 0x000fc60000000000 */
[----:B0-----:R-:W-:-:S05]  /*1050*/  @!P0 IADD3 R6, P1, R7, R8, RZ ;  /* 0x0000000807068210 */ /* 0x001fca0007f3e0ff */
[----:B------:R-:W-:-:S05]  /*1060*/  @!P0 IMAD.X R7, RZ, RZ, R9, P1 ;  /* 0x000000ffff078224 */ /* 0x000fca00008e0609 */
[----:B------:R2:W-:Y:S03]  /*1070*/  @!P0 STG.E.U8 desc[UR4][R6.64], R5 ;  /* 0x0000000506008986 */ /* 0x0005e6000c101104 */
.L_x_23257:
[----:B------:R-:W-:Y:S05]  /*1080*/  BSYNC B0 ;  /* 0x0000000000007941 */ /* 0x000fea0003800000 */
.L_x_23251:
[----:B------:R-:W-:Y:S05]  /*1090*/  WARPSYNC.ALL ;  /* 0x0000000000007948 */ /* 0x000fea0003800000 */
[----:B------:R-:W-:-:S13]  /*10a0*/  ISETP.GE.AND P0, PT, R3, R2, PT ;  /* 0x000000020300720c */ /* 0x000fda0003f06270 */
[----:B------:R-:W-:Y:S05]  /*10b0*/  @P0 EXIT ;  /* 0x000000000000094d */ /* 0x000fea0003800000 */
[----:B------:R-:W-:Y:S01]  /*10c0*/  PRMT R4, R4, 0x9910, RZ ;  /* 0x0000991004047816 */ /* 0x000fe200000000ff */
[----:B------:R-:W-:Y:S01]  /*10d0*/  IMAD.IADD R3, R0, 0x1, R3 ;  /* 0x0000000100037824 */ /* 0x000fe200078e0203 */
[----:B------:R-:W-:-:S03]  /*10e0*/  ULDC.64 UR6, c[0x0][0x218] ;  /* 0x0000860000067ab9 */ /* 0x000fc60000000a00 */
[----:B------:R-:W-:Y:S01]  /*10f0*/  IMAD.MOV.U32 R0, RZ, RZ, R4 ;  /* 0x000000ffff007224 */ /* 0x000fe200078e0004 */
[----:B------:R-:W-:-:S04]  /*1100*/  IADD3 R2, P1, R3, UR6, RZ ;  /* 0x0000000603027c10 */ /* 0x000fc8000ff3e0ff */
[----:B------:R-:W-:Y:S01]  /*1110*/  ISETP.NE.AND P0, PT, R0, RZ, PT ;  /* 0x000000ff0000720c */ /* 0x000fe20003f05270 */
[----:B------:R-:W-:-:S03]  /*1120*/  IMAD.X R3, RZ, RZ, UR7, P1 ;  /* 0x00000007ff037e24 */ /* 0x000fc600088e06ff */
[----:B--2---:R-:W-:-:S05]  /*1130*/  SEL R5, RZ, 0x1, !P0 ;  /* 0x00000001ff057807 */ /* 0x004fca0004000000 */
[----:B------:R-:W-:Y:S01]  /*1140*/  STG.E.U8 desc[UR4][R2.64], R5 ;  /* 0x0000000502007986 */ /* 0x000fe2000c101104 */
[----:B------:R-:W-:Y:S05]  /*1150*/  EXIT ;  /* 0x000000000000794d */ /* 0x000fea0003800000 */
.L_x_23258:
        /* <DEDUP_REMOVED lines=10> */
.L_x_43970:


//--------------------- .text._ZN2at6native29vectorized_elementwise_kernelILi4ENS0_13BinaryFunctorIssbZZZNS0_22logical_or_kernel_cudaERNS_14TensorIteratorEENKUlvE0_clEvENKUlvE3_clEvEUlssE_EESt5arrayIPcLm3EEEEviT0_T1_ --------------------------
	.section	.text._ZN2at6native29vectorized_elementwise_kernelILi4ENS0_13BinaryFunctorIssbZZZNS0_22logical_or_kernel_cudaERNS_14TensorIteratorEENKUlvE0_clEvENKUlvE3_clEvEUlssE_EESt5arrayIPcLm3EEEEviT0_T1_,"ax",@progbits
	.align	128
        .global         _ZN2at6native29vectorized_elementwise_kernelILi4ENS0_13BinaryFunctorIssbZZZNS0_22logical_or_kernel_cudaERNS_14TensorIteratorEENKUlvE0_clEvENKUlvE3_clEvEUlssE_EESt5arrayIPcLm3EEEEviT0_T1_
        .type           _ZN2at6native29vectorized_elementwise_kernelILi4ENS0_13BinaryFunctorIssbZZZNS0_22logical_or_kernel_cudaERNS_14TensorIteratorEENKUlvE0_clEvENKUlvE3_clEvEUlssE_EESt5arrayIPcLm3EEEEviT0_T1_,@function
        .size           _ZN2at6native29vectorized_elementwise_kernelILi4ENS0_13BinaryFunctorIssbZZZNS0_22logical_or_kernel_cudaERNS_14TensorIteratorEENKUlvE0_clEvENKUlvE3_clEvEUlssE_EESt5arrayIPcLm3EEEEviT0_T1_,(.L_x_43971 - _ZN2at6native29vectorized_elementwise_kernelILi4ENS0_13BinaryFunctorIssbZZZNS0_22logical_or_kernel_cudaERNS_14TensorIteratorEENKUlvE0_clEvENKUlvE3_clEvEUlssE_EESt5arrayIPcLm3EEEEviT0_T1_)
        .other          _ZN2at6native29vectorized_elementwise_kernelILi4ENS0_13BinaryFunctorIssbZZZNS0_22logical_or_kernel_cudaERNS_14TensorIteratorEENKUlvE0_clEvENKUlvE3_clEvEUlssE_EESt5arrayIPcLm3EEEEviT0_T1_,@"STO_CUDA_ENTRY STV_DEFAULT"
_ZN2at6native29vectorized_elementwise_kernelILi4ENS0_13BinaryFunctorIssbZZZNS0_22logical_or_kernel_cudaERNS_14TensorIteratorEENKUlvE0_clEvENKUlvE3_clEvEUlssE_EESt5arrayIPcLm3EEEEviT0_T1_:
.text._ZN2at6native29vectorized_elementwise_kernelILi4ENS0_13BinaryFunctorIssbZZZNS0_22logical_or_kernel_cudaERNS_14TensorIteratorEENKUlvE0_clEvENKUlvE3_clEvEUlssE_EESt5arrayIPcLm3EEEEviT0_T1_:
        /* <DEDUP_REMOVED lines=16> */
[----:B------:R0:W3:Y:S01]  /*0100*/  LDG.E.64 R4, desc[UR4][R8.64+0x400] ;  /* 0x0004000408047981 */ /* 0x0000e2000c1e1b00 */
[----:B------:R-:W-:-:S05]  /*0110*/  IMAD.WIDE.U32 R10, R2, 0x8, R6 ;  /* 0x00000008020a7825 */ /* 0x000fca00078e0006 */
[----:B------:R-:W4:Y:S04]  /*0120*/  LDG.E.64 R18, desc[UR4][R10.64] ;  /* 0x000000040a127981 */ /* 0x000f28000c1e1b00 */
[----:B------:R-:W5:Y:S01]  /*0130*/  LDG.E.64 R6, desc[UR4][R10.64+0x400] ;  /* 0x000400040a067981 */ /* 0x000f62000c1e1b00 */
[----:B--2---:R-:W-:Y:S02]  /*0140*/  PRMT R12, R17, 0x7632, R12 ;  /* 0x00007632110c7816 */ /* 0x004fe4000000000c */
[----:B------:R-:W-:Y:S02]  /*0150*/  PRMT R3, R16, 0x7632, R3 ;  /* 0x0000763210037816 */ /* 0x000fe40000000003 */
[----:B----4-:R-:W-:Y:S02]  /*0160*/  LOP3.LUT R15, R19, R17, RZ, 0xfc, !PT ;  /* 0x00000011130f7212 */ /* 0x010fe400078efcff */
[----:B------:R-:W-:-:S02]  /*0170*/  PRMT R14, R18, 0x7632, R14 ;  /* 0x00007632120e7816 */ /* 0x000fc4000000000e */
[----:B------:R-:W-:Y:S02]  /*0180*/  PRMT R17, R15, 0x9910, RZ ;  /* 0x000099100f117816 */ /* 0x000fe400000000ff */
[----:B------:R-:W-:-:S03]  /*0190*/  LOP3.LUT R3, R14, R3, RZ, 0xfc, !PT ;  /* 0x000000030e037212 */ /* 0x000fc600078efcff */
[----:B0-----:R-:W-:Y:S01]  /*01a0*/  IMAD.MOV.U32 R8, RZ, RZ, R17 ;  /* 0x000000ffff087224 */ /* 0x001fe200078e0011 */
[----:B------:R-:W-:Y:S02]  /*01b0*/  PRMT R9, R3, 0x9910, RZ ;  /* 0x0000991003097816 */ /* 0x000fe400000000ff */
[----:B---3--:R-:W-:Y:S02]  /*01c0*/  PRMT R3, R4, 0x7632, R3 ;  /* 0x0000763204037816 */ /* 0x008fe40000000003 */
[----:B------:R-:W-:Y:S02]  /*01d0*/  ISETP.NE.AND P1, PT, R8, RZ, PT ;  /* 0x000000ff0800720c */ /* 0x000fe40003f25270 */
[----:B-----5:R-:W-:Y:S02]  /*01e0*/  PRMT R8, R6, 0x7632, R8 ;  /* 0x0000763206087816 */ /* 0x020fe40000000008 */
[----:B------:R-:W-:Y:S02]  /*01f0*/  LOP3.LUT R13, R18, R16, RZ, 0xfc, !PT ;  /* 0x00000010120d7212 */ /* 0x000fe400078efcff */
[----:B------:R-:W-:-:S02]  /*0200*/  LOP3.LUT R4, R6, R4, RZ, 0xfc, !PT ;  /* 0x0000000406047212 */ /* 0x000fc400078efcff */
[----:B------:R-:W-:Y:S02]  /*0210*/  LOP3.LUT R8, R8, R3, RZ, 0xfc, !PT ;  /* 0x0000000308087212 */ /* 0x000fe400078efcff */
[----:B------:R-:W-:Y:S02]  /*0220*/  PRMT R16, R13, 0x9910, RZ ;  /* 0x000099100d107816 */ /* 0x000fe400000000ff */
[----:B------:R-:W-:Y:S02]  /*0230*/  PRMT R3, R5, 0x7632, R3 ;  /* 0x0000763205037816 */ /* 0x000fe40000000003 */
[----:B------:R-:W-:Y:S02]  /*0240*/  LOP3.LUT R5, R7, R5, RZ, 0xfc, !PT ;  /* 0x0000000507057212 */ /* 0x000fe400078efcff */
[----:B------:R-:W-:Y:S02]  /*0250*/  PRMT R6, R4, 0x9910, RZ ;  /* 0x0000991004067816 */ /* 0x000fe400000000ff */
[----:B------:R-:W-:-:S02]  /*0260*/  PRMT R8, R8, 0x9910, RZ ;  /* 0x0000991008087816 */ /* 0x000fc400000000ff */
[----:B------:R-:W-:Y:S01]  /*0270*/  PRMT R4, R7, 0x7632, R4 ;  /* 0x0000763207047816 */ /* 0x000fe20000000004 */
[----:B------:R-:W-:Y:S01]  /*0280*/  IMAD.MOV.U32 R15, RZ, RZ, R16 ;  /* 0x000000ffff0f7224 */ /* 0x000fe200078e0010 */
[----:B------:R-:W-:Y:S02]  /*0290*/  PRMT R5, R5, 0x9910, RZ ;  /* 0x0000991005057816 */ /* 0x000fe400000000ff */
[----:B------:R-:W-:Y:S02]  /*02a0*/  LOP3.LUT R7, R4, R3, RZ, 0xfc, !PT ;  /* 0x0000000304077212 */ /* 0x000fe400078efcff */
[----:B------:R-:W-:Y:S02]  /*02b0*/  ISETP.NE.AND P4, PT, R6, RZ, PT ;  /* 0x000000ff0600720c */ /* 0x000fe40003f85270 */
[----:B------:R-:W-:Y:S01]  /*02c0*/  ISETP.NE.AND P5, PT, R8, RZ, PT ;  /* 0x000000ff0800720c */ /* 0x000fe20003fa5270 */
[----:B------:R-:W-:Y:S01]  /*02d0*/  IMAD.MOV.U32 R8, RZ, RZ, R5 ;  /* 0x000000ffff087224 */ /* 0x000fe200078e0005 */
[----:B------:R-:W-:-:S02]  /*02e0*/  PRMT R13, R19, 0x7632, R13 ;  /* 0x00007632130d7816 */ /* 0x000fc4000000000d */
[----:B------:R-:W-:Y:S02]  /*02f0*/  ISETP.NE.AND P2, PT, R15, RZ, PT ;  /* 0x000000ff0f00720c */ /* 0x000fe40003f45270 */
[----:B------:R-:W-:Y:S02]  /*0300*/  ISETP.NE.AND P3, PT, R9, RZ, PT ;  /* 0x000000ff0900720c */ /* 0x000fe40003f65270 */
[----:B------:R-:W-:Y:S02]  /*0310*/  SEL R5, RZ, 0x1, !P4 ;  /* 0x00000001ff057807 */ /* 0x000fe40006000000 */
[----:B------:R-:W-:Y:S02]  /*0320*/  SEL R6, RZ, 0x1, !P5 ;  /* 0x00000001ff067807 */ /* 0x000fe40006800000 */
[----:B------:R-:W-:Y:S02]  /*0330*/  PRMT R7, R7, 0x9910, RZ ;  /* 0x0000991007077816 */ /* 0x000fe400000000ff */
[----:B------:R-:W-:-:S02]  /*0340*/  LOP3.LUT R12, R13, R12, RZ, 0xfc, !PT ;  /* 0x0000000c0d0c7212 */ /* 0x000fc400078efcff */
[----:B------:R-:W-:Y:S02]  /*0350*/  SEL R3, RZ, 0x1, !P2 ;  /* 0x00000001ff037807 */ /* 0x000fe40005000000 */
[----:B------:R-:W-:Y:S02]  /*0360*/  SEL R4, RZ, 0x1, !P3 ;  /* 0x00000001ff047807 */ /* 0x000fe40005800000 */
[----:B------:R-:W-:Y:S01]  /*0370*/  PRMT R6, R6, 0x7604, R5 ;  /* 0x0000760406067816 */ /* 0x000fe20000000005 */
[----:B------:R-:W-:Y:S01]  /*0380*/  IMAD.MOV.U32 R5, RZ, RZ, R7 ;  /* 0x000000ffff057224 */ /* 0x000fe200078e0007 */
[----:B------:R-:W-:Y:S02]  /*0390*/  ISETP.NE.AND P2, PT, R8, RZ, PT ;  /* 0x000000ff0800720c */ /* 0x000fe40003f45270 */
[----:B------:R-:W-:Y:S02]  /*03a0*/  PRMT R10, R12, 0x9910, RZ ;  /* 0x000099100c0a7816 */ /* 0x000fe400000000ff */
[----:B------:R-:W-:-:S02]  /*03b0*/  PRMT R9, R4, 0x7604, R3 ;  /* 0x0000760404097816 */ /* 0x000fc40000000003 */
[----:B------:R-:W-:Y:S02]  /*03c0*/  IADD3 R4, P3, R0, UR6, RZ ;  /* 0x0000000600047c10 */ /* 0x000fe4000ff7e0ff */
[----:B------:R-:W-:Y:S02]  /*03d0*/  SEL R0, RZ, 0x1, !P1 ;  /* 0x00000001ff007807 */ /* 0x000fe40004800000 */
[----:B------:R-:W-:Y:S02]  /*03e0*/  SEL R3, RZ, 0x1, !P2 ;  /* 0x00000001ff037807 */ /* 0x000fe40005000000 */
[----:B------:R-:W-:Y:S02]  /*03f0*/  ISETP.NE.AND P0, PT, R10, RZ, PT ;  /* 0x000000ff0a00720c */ /* 0x000fe40003f05270 */
[----:B------:R-:W-:Y:S01]  /*0400*/  ISETP.NE.AND P1, PT, R5, RZ, PT ;  /* 0x000000ff0500720c */ /* 0x000fe20003f25270 */
[----:B------:R-:W-:Y:S01]  /*0410*/  IMAD.X R5, RZ, RZ, UR7, P3 ;  /* 0x00000007ff057e24 */ /* 0x000fe200098e06ff */
        /* <DEDUP_REMOVED lines=10> */
.L_x_23259:
        /* <DEDUP_REMOVED lines=122> */
.L_x_23261:
[----:B------:R-:W-:Y:S05]  /*0c60*/  BSYNC B0 ;  /* 0x0000000000007941 */ /* 0x000fea0003800000 */
.L_x_23260:
        /* <DEDUP_REMOVED lines=24> */
.L_x_23264:
        /* <DEDUP_REMOVED lines=8> */
.L_x_23265:
        /* <DEDUP_REMOVED lines=8> */
.L_x_23266:
        /* <DEDUP_REMOVED lines=9> */
.L_x_23267:
[----:B------:R-:W-:Y:S05]  /*0f80*/  BSYNC B1 ;  /* 0x0000000000017941 */ /* 0x000fea0003800000 */
.L_x_23263:
[----:B------:R-:W-:-:S13]  /*0f90*/  ISETP.GE.AND P0, PT, R3, R2, PT ;  /* 0x000000020300720c */ /* 0x000fda0003f06270 */
[----:B0-----:R-:W0:Y:S01]  /*0fa0*/  @!P0 LDC.64 R8, c[0x0][0x218] ;  /* 0x00008600ff088b82 */ /* 0x001e220000000a00 */
[----:B-12---:R-:W-:Y:S02]  /*0fb0*/  @!P0 IMAD.IADD R7, R0, 0x1, R3 ;  /* 0x0000000100078824 */ /* 0x006fe400078e0203 */
[----:B------:R-:W-:-:S03]  /*0fc0*/  @!P0 VIADD R3, R3, 0x80 ;  /* 0x0000008003038836 */ /* 0x000fc60000000000 */
[----:B0-----:R-:W-:-:S05]  /*0fd0*/  @!P0 IADD3 R6, P1, R7, R8, RZ ;  /* 0x0000000807068210 */ /* 0x001fca0007f3e0ff */
[----:B------:R-:W-:-:S05]  /*0fe0*/  @!P0 IMAD.X R7, RZ, RZ, R9, P1 ;  /* 0x000000ffff078224 */ /* 0x000fca00008e0609 */
[----:B------:R2:W-:Y:S03]  /*0ff0*/  @!P0 STG.E.U8 desc[UR4][R6.64], R5 ;  /* 0x0000000506008986 */ /* 0x0005e6000c101104 */
.L_x_23268:
[----:B------:R-:W-:Y:S05]  /*1000*/  BSYNC B0 ;  /* 0x0000000000007941 */ /* 0x000fea0003800000 */
.L_x_23262:
        /* <DEDUP_REMOVED lines=13> */
.L_x_23269:
        /* <DEDUP_REMOVED lines=10> */
.L_x_43971:


//--------------------- .text._ZN2at6native29vectorized_elementwise_kernelILi8ENS0_13BinaryFunctorIssbZZZNS0_22logical_or_kernel_cudaERNS_14TensorIteratorEENKUlvE0_clEvENKUlvE3_clEvEUlssE_EESt5arrayIPcLm3EEEEviT0_T1_ --------------------------
	.section	.text._ZN2at6native29vectorized_elementwise_kernelILi8ENS0_13BinaryFunctorIssbZZZNS0_22logical_or_kernel_cudaERNS_14TensorIteratorEENKUlvE0_clEvENKUlvE3_clEvEUlssE_EESt5arrayIPcLm3EEEEviT0_T1_,"ax",@progbits
	.align	128
        .global         _ZN2at6native29vectorized_elementwise_kernelILi8ENS0_13BinaryFunctorIssbZZZNS0_22logical_or_kernel_cudaERNS_14TensorIteratorEENKUlvE0_clEvENKUlvE3_clEvEUlssE_EESt5arrayIPcLm3EEEEviT0_T1_
        .type           _ZN2at6native29vectorized_elementwise_kernelILi8ENS0_13BinaryFunctorIssbZZZNS0_22logical_or_kernel_cudaERNS_14TensorIteratorEENKUlvE0_clEvENKUlvE3_clEvEUlssE_EESt5arrayIPcLm3EEEEviT0_T1_,@function
        .size           _ZN2at6native29vectorized_elementwise_kernelILi8ENS0_13BinaryFunctorIssbZZZNS0_22logical_or_kernel_cudaERNS_14TensorIteratorEENKUlvE0_clEvENKUlvE3_clEvEUlssE_EESt5arrayIPcLm3EEEEviT0_T1_,(.L_x_43972 - _ZN2at6native29vectorized_elementwise_kernelILi8ENS0_13BinaryFunctorIssbZZZNS0_22logical_or_kernel_cudaERNS_14TensorIteratorEENKUlvE0_clEvENKUlvE3_clEvEUlssE_EESt5arrayIPcLm3EEEEviT0_T1_)
        .other          _ZN2at6native29vectorized_elementwise_kernelILi8ENS0_13BinaryFunctorIssbZZZNS0_22logical_or_kernel_cudaERNS_14TensorIteratorEENKUlvE0_clEvENKUlvE3_clEvEUlssE_EESt5arrayIPcLm3EEEEviT0_T1_,@"STO_CUDA_ENTRY STV_DEFAULT"
_ZN2at6native29vectorized_elementwise_kernelILi8ENS0_13BinaryFunctorIssbZZZNS0_22logical_or_kernel_cudaERNS_14TensorIteratorEENKUlvE0_clEvENKUlvE3_clEvEUlssE_EESt5arrayIPcLm3EEEEviT0_T1_:
.text._ZN2at6native29vectorized_elementwise_kernelILi8ENS0_13BinaryFunctorIssbZZZNS0_22logical_or_kernel_cudaERNS_14TensorIteratorEENKUlvE0_clEvENKUlvE3_clEvEUlssE_EESt5arrayIPcLm3EEEEviT0_T1_:
        /* <DEDUP_REMOVED lines=14> */
[----:B--2---:R-:W-:-:S04]  /*00e0*/  IMAD.WIDE R6, R0, 0x2, R6 ;  /* 0x0000000200067825 */ /* 0x004fc800078e0206 */
[----:B------:R-:W-:Y:S02]  /*00f0*/  IMAD.WIDE.U32 R8, R2, 0x10, R6 ;  /* 0x0000001002087825 */ /* 0x000fe400078e0006 */
[----:B------:R-:W2:Y:S04]  /*0100*/  LDG.E.128 R4, desc[UR4][R4.64] ;  /* 0x0000000404047981 */ /* 0x000ea8000c1e1d00 */
[----:B------:R-:W3:Y:S01]  /*0110*/  LDG.E.128 R8, desc[UR4][R8.64] ;  /* 0x0000000408087981 */ /* 0x000ee2000c1e1d00 */
[----:B--2---:R-:W-:Y:S02]  /*0120*/  PRMT R13, R6, 0x7632, R13 ;  /* 0x00007632060d7816 */ /* 0x004fe4000000000d */
[----:B------:R-:W-:Y:S02]  /*0130*/  PRMT R3, R4, 0x7632, R3 ;  /* 0x0000763204037816 */ /* 0x000fe40000000003 */
[----:B---3--:R-:W-:-:S02]  /*0140*/  LOP3.LUT R16, R10, R6, RZ, 0xfc, !PT ;  /* 0x000000060a107212 */ /* 0x008fc400078efcff */
[----:B------:R-:W-:Y:S02]  /*0150*/  PRMT R6, R7, 0x7632, R6 ;  /* 0x0000763207067816 */ /* 0x000fe40000000006 */
[C---:B------:R-:W-:Y:S02]  /*0160*/  PRMT R10, R8.reuse, 0x7632, R10 ;  /* 0x00007632080a7816 */ /* 0x040fe4000000000a */
[C---:B------:R-:W-:Y:S02]  /*0170*/  LOP3.LUT R7, R11.reuse, R7, RZ, 0xfc, !PT ;  /* 0x000000070b077212 */ /* 0x040fe400078efcff */
[----:B------:R-:W-:Y:S02]  /*0180*/  PRMT R11, R11, 0x7632, R11 ;  /* 0x000076320b0b7816 */ /* 0x000fe4000000000b */
[----:B------:R-:W-:Y:S02]  /*0190*/  LOP3.LUT R14, R8, R4, RZ, 0xfc, !PT ;  /* 0x00000004080e7212 */ /* 0x000fe400078efcff */
[----:B------:R-:W-:-:S02]  /*01a0*/  LOP3.LUT R3, R10, R3, RZ, 0xfc, !PT ;  /* 0x000000030a037212 */ /* 0x000fc400078efcff */
[----:B------:R-:W-:Y:S02]  /*01b0*/  PRMT R4, R10, 0x7632, R4 ;  /* 0x000076320a047816 */ /* 0x000fe40000000004 */
[----:B------:R-:W-:Y:S02]  /*01c0*/  PRMT R12, R5, 0x7632, R12 ;  /* 0x00007632050c7816 */ /* 0x000fe4000000000c */
[----:B------:R-:W-:Y:S02]  /*01d0*/  LOP3.LUT R15, R9, R5, RZ, 0xfc, !PT ;  /* 0x00000005090f7212 */ /* 0x000fe400078efcff */
[----:B------:R-:W-:Y:S02]  /*01e0*/  LOP3.LUT R6, R11, R6, RZ, 0xfc, !PT ;  /* 0x000000060b067212 */ /* 0x000fe400078efcff */
[----:B------:R-:W-:Y:S02]  /*01f0*/  PRMT R5, R9, 0x7632, R5 ;  /* 0x0000763209057816 */ /* 0x000fe40000000005 */
[----:B------:R-:W-:-:S02]  /*0200*/  PRMT R3, R3, 0x9910, RZ ;  /* 0x0000991003037816 */ /* 0x000fc400000000ff */
[----:B------:R-:W-:Y:S02]  /*0210*/  PRMT R8, R14, 0x9910, RZ ;  /* 0x000099100e087816 */ /* 0x000fe400000000ff */
[----:B------:R-:W-:Y:S02]  /*0220*/  LOP3.LUT R4, R4, R13, RZ, 0xfc, !PT ;  /* 0x0000000d04047212 */ /* 0x000fe400078efcff */
[----:B------:R-:W-:Y:S02]  /*0230*/  PRMT R6, R6, 0x9910, RZ ;  /* 0x0000991006067816 */ /* 0x000fe400000000ff */
[----:B------:R-:W-:Y:S02]  /*0240*/  PRMT R9, R15, 0x9910, RZ ;  /* 0x000099100f097816 */ /* 0x000fe400000000ff */
[----:B------:R-:W-:Y:S02]  /*0250*/  LOP3.LUT R5, R5, R12, RZ, 0xfc, !PT ;  /* 0x0000000c05057212 */ /* 0x000fe400078efcff */
[----:B------:R-:W-:-:S02]  /*0260*/  ISETP.NE.AND P3, PT, R3, RZ, PT ;  /* 0x000000ff0300720c */ /* 0x000fc40003f65270 */
[----:B------:R-:W-:Y:S02]  /*0270*/  ISETP.NE.AND P6, PT, R8, RZ, PT ;  /* 0x000000ff0800720c */ /* 0x000fe40003fc5270 */
[----:B------:R-:W-:Y:S02]  /*0280*/  PRMT R16, R16, 0x9910, RZ ;  /* 0x0000991010107816 */ /* 0x000fe400000000ff */
[----:B------:R-:W-:Y:S02]  /*0290*/  PRMT R3, R4, 0x9910, RZ ;  /* 0x0000991004037816 */ /* 0x000fe400000000ff */
[----:B------:R-:W-:Y:S01]  /*02a0*/  PRMT R8, R7, 0x9910, RZ ;  /* 0x0000991007087816 */ /* 0x000fe200000000ff */
[----:B------:R-:W-:Y:S01]  /*02b0*/  IMAD.MOV.U32 R7, RZ, RZ, R16 ;  /* 0x000000ffff077224 */ /* 0x000fe200078e0010 */
[----:B------:R-:W-:Y:S01]  /*02c0*/  IADD3 R4, P5, R0, UR6, RZ ;  /* 0x0000000600047c10 */ /* 0x000fe2000ffbe0ff */
[----:B------:R-:W-:Y:S01]  /*02d0*/  IMAD.MOV.U32 R0, RZ, RZ, R6 ;  /* 0x000000ffff007224 */ /* 0x000fe200078e0006 */
[----:B------:R-:W-:-:S02]  /*02e0*/  ISETP.NE.AND P0, PT, R9, RZ, PT ;  /* 0x000000ff0900720c */ /* 0x000fc40003f05270 */
[----:B------:R-:W-:Y:S02]  /*02f0*/  PRMT R5, R5, 0x9910, RZ ;  /* 0x0000991005057816 */ /* 0x000fe400000000ff */
[----:B------:R-:W-:Y:S02]  /*0300*/  ISETP.NE.AND P2, PT, R8, RZ, PT ;  /* 0x000000ff0800720c */ /* 0x000fe40003f45270 */
[----:B------:R-:W-:Y:S01]  /*0310*/  ISETP.NE.AND P4, PT, R5, RZ, PT ;  /* 0x000000ff0500720c */ /* 0x000fe20003f85270 */
[----:B------:R-:W-:Y:S01]  /*0320*/  IMAD.X R5, RZ, RZ, UR7, P5 ;  /* 0x00000007ff057e24 */ /* 0x000fe2000a8e06ff */
[----:B------:R-:W-:Y:S02]  /*0330*/  SEL R10, RZ, 0x1, !P6 ;  /* 0x00000001ff0a7807 */ /* 0x000fe40007000000 */
[----:B------:R-:W-:Y:S01]  /*0340*/  SEL R8, RZ, 0x1, !P0 ;  /* 0x00000001ff087807 */ /* 0x000fe20004000000 */
[----:B------:R-:W-:Y:S01]  /*0350*/  IMAD.WIDE R4, R2, 0x8, R4 ;  /* 0x0000000802047825 */ /* 0x000fe200078e0204 */
[----:B------:R-:W-:-:S02]  /*0360*/  ISETP.NE.AND P6, PT, R3, RZ, PT ;  /* 0x000000ff0300720c */ /* 0x000fc40003fc5270 */
[----:B------:R-:W-:Y:S02]  /*0370*/  ISETP.NE.AND P0, PT, R0, RZ, PT ;  /* 0x000000ff0000720c */ /* 0x000fe40003f05270 */
[----:B------:R-:W-:Y:S02]  /*0380*/  ISETP.NE.AND P1, PT, R7, RZ, PT ;  /* 0x000000ff0700720c */ /* 0x000fe40003f25270 */
        /* <DEDUP_REMOVED lines=13> */
[----:B------:R-:W-:Y:S02]  /*0460*/  LOP3.LUT R0, R9, 0x100, R0, 0xe2, !PT ;  /* 0x0000010009007812 */ /* 0x000fe400078ee200 */
[----:B------:R-:W-:Y:S02]  /*0470*/  PRMT R2, R7, 0x5410, R8 ;  /* 0x0000541007027816 */ /* 0x000fe40000000008 */
[----:B------:R-:W-:-:S05]  /*0480*/  PRMT R3, R3, 0x5410, R0 ;  /* 0x0000541003037816 */ /* 0x000fca0000000000 */
[----:B------:R-:W-:Y:S01]  /*0490*/  STG.E.64 desc[UR4][R4.64], R2 ;  /* 0x0000000204007986 */ /* 0x000fe2000c101b04 */
[----:B------:R-:W-:Y:S05]  /*04a0*/  EXIT ;  /* 0x000000000000794d */ /* 0x000fea0003800000 */
.L_x_23270:
        /* <DEDUP_REMOVED lines=122> */
.L_x_23272:
[----:B------:R-:W-:Y:S05]  /*0c50*/  BSYNC B0 ;  /* 0x0000000000007941 */ /* 0x000fea0003800000 */
.L_x_23271:
        /* <DEDUP_REMOVED lines=24> */
.L_x_23275:
        /* <DEDUP_REMOVED lines=8> */
.L_x_23276:
        /* <DEDUP_REMOVED lines=8> */
.L_x_23277:
        /* <DEDUP_REMOVED lines=9> */
.L_x_23278:
[----:B------:R-:W-:Y:S05]  /*0f70*/  BSYNC B1 ;  /* 0x0000000000017941 */ /* 0x000fea0003800000 */
.L_x_23274:
[----:B------:R-:W-:-:S13]  /*0f80*/  ISETP.GE.AND P0, PT, R3, R2, PT ;  /* 0x000000020300720c */ /* 0x000fda0003f06270 */
[----:B0-----:R-:W0:Y:S01]  /*0f90*/  @!P0 LDC.64 R8, c[0x0][0x218] ;  /* 0x00008600ff088b82 */ /* 0x001e220000000a00 */
[----:B-12---:R-:W-:Y:S02]  /*0fa0*/  @!P0 IMAD.IADD R7, R0, 0x1, R3 ;  /* 0x0000000100078824 */ /* 0x006fe400078e0203 */
[----:B------:R-:W-:-:S03]  /*0fb0*/  @!P0 VIADD R3, R3, 0x80 ;  /* 0x0000008003038836 */ /* 0x000fc60000000000 */
[----:B0-----:R-:W-:-:S05]  /*0fc0*/  @!P0 IADD3 R6, P1, R7, R8, RZ ;  /* 0x0000000807068210 */ /* 0x001fca0007f3e0ff */
[----:B------:R-:W-:-:S05]  /*0fd0*/  @!P0 IMAD.X R7, RZ, RZ, R9, P1 ;  /* 0x000000ffff078224 */ /* 0x000fca00008e0609 */
[----:B------:R2:W-:Y:S03]  /*0fe0*/  @!P0 STG.E.U8 desc[UR4][R6.64], R5 ;  /* 0x0000000506008986 */ /* 0x0005e6000c101104 */
.L_x_23279:
[----:B------:R-:W-:Y:S05]  /*0ff0*/  BSYNC B0 ;  /* 0x0000000000007941 */ /* 0x000fea0003800000 */
.L_x_23273:
        /* <DEDUP_REMOVED lines=13> */
.L_x_23280:
        /* <DEDUP_REMOVED lines=11> */
.L_x_43972:


//--------------------- .text._ZN2at6native18elementwise_kernelILi128ELi4EZNS0_15gpu_kernel_implINS0_13AUnaryFunctorIllbZZZNS0_22logical_or_kernel_cudaERNS_14TensorIteratorEENKUlvE0_clEvENKUlvE2_clEvEUlllE_EEEEvRNS_18TensorIteratorBaseERKT_EUliE_EEviT1_ --------------------------
	.section	.text._ZN2at6native18elementwise_kernelILi128ELi4EZNS0_15gpu_kernel_implINS0_13AUnaryFunctorIllbZZZNS0_22logical_or_kernel_cudaERNS_14TensorIteratorEENKUlvE0_clEvENKUlvE2_clEvEUlllE_EEEEvRNS_18TensorIteratorBaseERKT_EUliE_EEviT1_,"ax",@progbits
	.align	128
        .global         _ZN2at6native18elementwise_kernelILi128ELi4EZNS0_15gpu_kernel_implINS0_13AUnaryFunctorIllbZZZNS0_22logical_or_kernel_cudaERNS_14TensorIteratorEENKUlvE0_clEvENKUlvE2_clEvEUlllE_EEEEvRNS_18TensorIteratorBaseERKT_EUliE_EEviT1_
        .type           _ZN2at6native18elementwise_kernelILi128ELi4EZNS0_15gpu_kernel_implINS0_13AUnaryFunctorIllbZZZNS0_22logical_or_kernel_cudaERNS_14TensorIteratorEENKUlvE0_clEvENKUlvE2_clEvEUlllE_EEEEvRNS_18TensorIteratorBaseERKT_EUliE_EEviT1_,@function
        .size           _ZN2at6native18elementwise_kernelILi128ELi4EZNS0_15gpu_kernel_implINS0_13AUnaryFunctorIllbZZZNS0_22logical_or_kernel_cudaERNS_14TensorIteratorEENKUlvE0_clEvENKUlvE2_clEvEUlllE_EEEEvRNS_18TensorIteratorBaseERKT_EUliE_EEviT1_,(.L_x_43973 - _ZN2at6native18elementwise_kernelILi128ELi4EZNS0_15gpu_kernel_implINS0_13AUnaryFunctorIllbZZZNS0_22logical_or_kernel_cudaERNS_14TensorIteratorEENKUlvE0_clEvENKUlvE2_clEvEUlllE_EEEEvRNS_18TensorIteratorBaseERKT_EUliE_EEviT1_)
        .other          _ZN2at6native18elementwise_kernelILi128ELi4EZNS0_15gpu_kernel_implINS0_13AUnaryFunctorIllbZZZNS0_22logical_or_kernel_cudaERNS_14TensorIteratorEENKUlvE0_clEvENKUlvE2_clEvEUlllE_EEEEvRNS_18TensorIteratorBaseERKT_EUliE_EEviT1_,@"STO_CUDA_ENTRY STV_DEFAULT"
_ZN2at6native18elementwise_kernelILi128ELi4EZNS0_15gpu_kernel_implINS0_13AUnaryFunctorIllbZZZNS0_22logical_or_kernel_cudaERNS_14TensorIteratorEENKUlvE0_clEvENKUlvE2_clEvEUlllE_EEEEvRNS_18TensorIteratorBaseERKT_EUliE_EEviT1_:
.text._ZN2at6native18elementwise_kernelILi128ELi4EZNS0_15gpu_kernel_implINS0_13AUnaryFunctorIllbZZZNS0_22logical_or_kernel_cudaERNS_14TensorIteratorEENKUlvE0_clEvENKUlvE2_clEvEUlllE_EEEEvRNS_18TensorIteratorBaseERKT_EUliE_EEviT1_:
        /* <DEDUP_REMOVED lines=314> */
.L_x_23283:
        /* <DEDUP_REMOVED lines=21> */
.L_x_23287:
[----:B------:R0:W5:Y:S01]  /*14f0*/  LDG.E.U8 R2, desc[UR36][R4.64] ;  /* 0x0000002404027981 */ /* 0x000162000c1e1100 */
[----:B------:R-:W-:Y:S01]  /*1500*/  IMAD.MOV.U32 R3, RZ, RZ, RZ ;  /* 0x000000ffff037224 */ /* 0x000fe200078e00ff */
[----:B------:R-:W-:Y:S06]  /*1510*/  BRA `(.L_x_23289) ;  /* 0x0000000c00487947 */ /* 0x000fec0003800000 */
.L_x_23286:
        /* <DEDUP_REMOVED lines=8> */
.L_x_23291:
[----:B------:R-:W2:Y:S02]  /*15a0*/  LDG.E R2, desc[UR36][R4.64] ;  /* 0x0000002404027981 */ /* 0x000ea4000c1e1900 */
[----:B--2---:R-:W-:Y:S01]  /*15b0*/  SHF.R.S32.HI R3, RZ, 0x1f, R2 ;  /* 0x0000001fff037819 */ /* 0x004fe20000011402 */
[----:B------:R-:W-:Y:S06]  /*15c0*/  BRA `(.L_x_23289) ;  /* 0x0000000c001c7947 */ /* 0x000fec0003800000 */
.L_x_23290:
[----:B------:R-:W2:Y:S02]  /*15d0*/  LDG.E.S16 R2, desc[UR36][R4.64] ;  /* 0x0000002404027981 */ /* 0x000ea4000c1e1700 */
[----:B--2---:R-:W-:Y:S01]  /*15e0*/  SHF.R.S32.HI R3, RZ, 0x1f, R2 ;  /* 0x0000001fff037819 */ /* 0x004fe20000011402 */
[----:B------:R-:W-:Y:S06]  /*15f0*/  BRA `(.L_x_23289) ;  /* 0x0000000c00107947 */ /* 0x000fec0003800000 */
.L_x_23285:
        /* <DEDUP_REMOVED lines=9> */
.L_x_23293:
[----:B------:R-:W2:Y:S02]  /*1690*/  LDG.E.U16 R4, desc[UR36][R4.64] ;  /* 0x0000002404047981 */ /* 0x000ea4000c1e1500 */
[----:B--2---:R-:W-:-:S06]  /*16a0*/  HADD2.F32 R2, -RZ, R4.H0_H0 ;  /* 0x20000004ff027230 */ /* 0x004fcc0000004100 */
[----:B------:R-:W0:Y:S01]  /*16b0*/  F2I.S64.TRUNC R2, R2 ;  /* 0x0000000200027311 */ /* 0x000e22000020d900 */
[----:B------:R-:W-:Y:S05]  /*16c0*/  BRA `(.L_x_23289) ;  /* 0x0000000800dc7947 */ /* 0x000fea0003800000 */
.L_x_23292:
        /* <DEDUP_REMOVED lines=9> */
.L_x_23295:
[----:B------:R-:W2:Y:S02]  /*1760*/  LDG.E.U16 R4, desc[UR36][R4.64] ;  /* 0x0000002404047981 */ /* 0x000ea4000c1e1500 */
[----:B--2---:R-:W-:-:S06]  /*1770*/  HADD2.F32 R2, -RZ, R4.H0_H0 ;  /* 0x20000004ff027230 */ /* 0x004fcc0000004100 */
[----:B------:R-:W0:Y:S01]  /*1780*/  F2I.S64.TRUNC R2, R2 ;  /* 0x0000000200027311 */ /* 0x000e22000020d900 */
[----:B------:R-:W-:Y:S05]  /*1790*/  BRA `(.L_x_23289) ;  /* 0x0000000800a87947 */ /* 0x000fea0003800000 */
.L_x_23294:
[----:B------:R-:W2:Y:S02]  /*17a0*/  LDG.E.64 R2, desc[UR36][R4.64] ;  /* 0x0000002404027981 */ /* 0x000ea4000c1e1b00 */
[----:B--2---:R-:W0:Y:S01]  /*17b0*/  F2I.S64.F64.TRUNC R2, R2 ;  /* 0x0000000200027311 */ /* 0x004e22000030d900 */
[----:B------:R-:W-:Y:S05]  /*17c0*/  BRA `(.L_x_23289) ;  /* 0x00000008009c7947 */ /* 0x000fea0003800000 */
.L_x_23284:
        /* <DEDUP_REMOVED lines=13> */
.L_x_23298:
[----:B------:R-:W2:Y:S02]  /*18a0*/  LDG.E.64 R2, desc[UR36][R4.64] ;  /* 0x0000002404027981 */ /* 0x000ea4000c1e1b00 */
[----:B--2---:R-:W0:Y:S01]  /*18b0*/  F2I.S64.F64.TRUNC R2, R2 ;  /* 0x0000000200027311 */ /* 0x004e22000030d900 */
[----:B------:R-:W-:Y:S05]  /*18c0*/  BRA `(.L_x_23289) ;  /* 0x00000008005c7947 */ /* 0x000fea0003800000 */
.L_x_23297:
        /* <DEDUP_REMOVED lines=27> */
.L_x_23300:
        /* <DEDUP_REMOVED lines=14> */
.L_x_23299:
[----:B------:R-:W2:Y:S02]  /*1b60*/  LDG.E.U16 R2, desc[UR36][R4.64] ;  /* 0x0000002404027981 */ /* 0x000ea4000c1e1500 */
[----:B--2---:R-:W-:-:S06]  /*1b70*/  IMAD.U32 R2, R2, 0x10000, RZ ;  /* 0x0001000002027824 */ /* 0x004fcc00078e00ff */
[----:B------:R-:W0:Y:S01]  /*1b80*/  F2I.S64.TRUNC R2, R2 ;  /* 0x0000000200027311 */ /* 0x000e22000020d900 */
[----:B------:R-:W-:Y:S05]  /*1b90*/  BRA `(.L_x_23289) ;  /* 0x0000000400a87947 */ /* 0x000fea0003800000 */
.L_x_23296:
        /* <DEDUP_REMOVED lines=11> */
.L_x_23303:
        /* <DEDUP_REMOVED lines=21> */
.L_x_23307:
[----:B------:R-:W-:Y:S05]  /*1da0*/  BSYNC B1 ;  /* 0x0000000000017941 */ /* 0x000fea0003800000 */
.L_x_23306:
[----:B------:R-:W-:Y:S01]  /*1db0*/  IMAD.SHL.U32 R2, R2, 0x100000, RZ ;  /* 0x0010000002027824 */ /* 0x000fe200078e00ff */
[----:B------:R-:W-:-:S04]  /*1dc0*/  LEA R3, R0, 0x3b800000, 0x17 ;  /* 0x3b80000000037811 */ /* 0x000fc800078eb8ff */
[----:B------:R-:W-:-:S07]  /*1dd0*/  LOP3.LUT R2, R3, R2, R4, 0xfe, !PT ;  /* 0x0000000203027212 */ /* 0x000fce00078efe04 */
.L_x_23305:
[----:B------:R-:W-:Y:S05]  /*1de0*/  BSYNC B0 ;  /* 0x0000000000007941 */ /* 0x000fea0003800000 */
.L_x_23304:
[----:B------:R-:W1:Y:S01]  /*1df0*/  F2I.S64.TRUNC R2, R2 ;  /* 0x0000000200027311 */ /* 0x000e62000020d900 */
[----:B------:R-:W-:Y:S05]  /*1e00*/  BRA `(.L_x_23289) ;  /* 0x00000004000c7947 */ /* 0x000fea0003800000 */
.L_x_23302:
        /* <DEDUP_REMOVED lines=21> */
.L_x_23311:
[----:B------:R-:W-:Y:S05]  /*1f60*/  BSYNC B1 ;  /* 0x0000000000017941 */ /* 0x000fea0003800000 */
.L_x_23310:
[----:B------:R-:W-:Y:S01]  /*1f70*/  IMAD.SHL.U32 R2, R2, 0x200000, RZ ;  /* 0x0020000002027824 */ /* 0x000fe200078e00ff */
[----:B------:R-:W-:-:S04]  /*1f80*/  LEA R3, R0, 0x37800000, 0x17 ;  /* 0x3780000000037811 */ /* 0x000fc800078eb8ff */
[----:B------:R-:W-:-:S07]  /*1f90*/  LOP3.LUT R2, R3, R2, R4, 0xfe, !PT ;  /* 0x0000000203027212 */ /* 0x000fce00078efe04 */
.L_x_23309:
[----:B------:R-:W-:Y:S05]  /*1fa0*/  BSYNC B0 ;  /* 0x0000000000007941 */ /* 0x000fea0003800000 */
.L_x_23308:
[----:B------:R-:W2:Y:S01]  /*1fb0*/  F2I.S64.TRUNC R2, R2 ;  /* 0x0000000200027311 */ /* 0x000ea2000020d900 */
[----:B------:R-:W-:Y:S05]  /*1fc0*/  BRA `(.L_x_23289) ;  /* 0x00000000009c7947 */ /* 0x000fea0003800000 */
.L_x_23301:
        /* <DEDUP_REMOVED lines=14> */
.L_x_23315:
[----:B------:R-:W-:Y:S05]  /*20b0*/  BSYNC B0 ;  /* 0x0000000000007941 */ /* 0x000fea0003800000 */
.L_x_23314:
[----:B------:R-:W4:Y:S01]  /*20c0*/  F2I.S64.TRUNC R2, R2 ;  /* 0x0000000200027311 */ /* 0x000f22000020d900 */
[----:B------:R-:W-:Y:S05]  /*20d0*/  BRA `(.L_x_23289) ;  /* 0x0000000000587947 */ /* 0x000fea0003800000 */
.L_x_23288:
        /* <DEDUP_REMOVED lines=16> */
.L_x_23316:
[----:B------:R-:W-:Y:S01]  /*21e0*/  CS2R R2, SRZ ;  /* 0x0000000000027805 */ /* 0x000fe2000001ff00 */
[----:B------:R-:W-:Y:S06]  /*21f0*/  BRA `(.L_x_23289) ;  /* 0x0000000000107947 */ /* 0x000fec0003800000 */
.L_x_23313:
[----:B------:R0:W5:Y:S01]  /*2200*/  LDG.E.64 R2, desc[UR36][R4.64] ;  /* 0x0000002404027981 */ /* 0x000162000c1e1b00 */
[----:B------:R-:W-:Y:S05]  /*2210*/  BRA `(.L_x_23289) ;  /* 0x0000000000087947 */ /* 0x000fea0003800000 */
.L_x_23312:
[----:B------:R3:W5:Y:S01]  /*2220*/  LDG.E R2, desc[UR36][R4.64] ;  /* 0x0000002404027981 */ /* 0x000762000c1e1900 */
[----:B------:R-:W-:-:S07]  /*2230*/  IMAD.MOV.U32 R3, RZ, RZ, RZ ;  /* 0x000000ffff037224 */ /* 0x000fce00078e00ff */
.L_x_23289:
[----:B0--3--:R-:W0:Y:S01]  /*2240*/  LDC.U8 R4, c[0x0][0x430] ;  /* 0x00010c00ff047b82 */ /* 0x009e220000000000 */
[----:B------:R-:W-:Y:S01]  /*2250*/  ULDC.64 UR4, c[0x0][0x428] ;  /* 0x00010a0000047ab9 */ /* 0x000fe20000000a00 */
[----:B------:R-:W-:Y:S01]  /*2260*/  BSSY B6, `(.L_x_23317) ;  /* 0x00000d6000067945 */ /* 0x000fe20003800000 */
[----:B-12-45:R-:W-:-:S04]  /*2270*/  LOP3.LUT P0, RZ, R2, UR4, RZ, 0xfc, !PT ;  /* 0x0000000402ff7c12 */ /* 0x036fc8000f80fcff */
[----:B------:R-:W-:-:S04]  /*2280*/  LOP3.LUT P0, RZ, R3, UR5, RZ, 0xfc, P0 ;  /* 0x0000000503ff7c12 */ /* 0x000fc8000800fcff */
        /* <DEDUP_REMOVED lines=14> */
.L_x_23321:
[----:B------:R3:W-:Y:S01]  /*2370*/  STG.E.U8 desc[UR36][R16.64], R2 ;  /* 0x0000000210007986 */ /* 0x0007e2000c101124 */
[----:B------:R-:W-:Y:S05]  /*2380*/  BRA `(.L_x_23323) ;  /* 0x0000000c000c7947 */ /* 0x000fea0003800000 */
.L_x_23320:
        /* <DEDUP_REMOVED lines=9> */
.L_x_23325:
[----:B------:R1:W-:Y:S01]  /*2420*/  STG.E desc[UR36][R16.64], R2 ;  /* 0x0000000210007986 */ /* 0x0003e2000c101924 */
[----:B------:R-:W-:Y:S05]  /*2430*/  BRA `(.L_x_23323) ;  /* 0x0000000800e07947 */ /* 0x000fea0003800000 */
.L_x_23324:
[----:B------:R2:W-:Y:S01]  /*2440*/  STG.E.U16 desc[UR36][R16.64], R2 ;  /* 0x0000000210007986 */ /* 0x0005e2000c101524 */
[----:B------:R-:W-:Y:S05]  /*2450*/  BRA `(.L_x_23323) ;  /* 0x0000000800d87947 */ /* 0x000fea0003800000 */
.L_x_23319:
        /* <DEDUP_REMOVED lines=9> */
.L_x_23327:
[----:B------:R-:W-:-:S04]  /*24f0*/  FSEL R0, RZ, 1, !P0 ;  /* 0x3f800000ff007808 */ /* 0x000fc80004000000 */
[----:B------:R-:W-:-:S05]  /*2500*/  F2FP.F16.F32.PACK_AB R0, RZ, R0 ;  /* 0x00000000ff00723e */ /* 0x000fca00000000ff */
[----:B------:R0:W-:Y:S01]  /*2510*/  STG.E.U16 desc[UR36][R16.64], R0 ;  /* 0x0000000010007986 */ /* 0x0001e2000c101524 */
[----:B------:R-:W-:Y:S05]  /*2520*/  BRA `(.L_x_23323) ;  /* 0x0000000800a47947 */ /* 0x000fea0003800000 */
.L_x_23326:
        /* <DEDUP_REMOVED lines=10> */
.L_x_23329:
[----:B------:R-:W-:-:S04]  /*25d0*/  FSEL R0, RZ, 1, !P0 ;  /* 0x3f800000ff007808 */ /* 0x000fc80004000000 */
[----:B------:R-:W-:-:S04]  /*25e0*/  F2FP.F16.F32.PACK_AB R3, RZ, R0 ;  /* 0x00000000ff03723e */ /* 0x000fc800000000ff */
[----:B------:R-:W-:-:S05]  /*25f0*/  PRMT R3, R3, 0x5410, RZ ;  /* 0x0000541003037816 */ /* 0x000fca00000000ff */
[----:B------:R0:W-:Y:S01]  /*2600*/  STG.E desc[UR36][R16.64], R3 ;  /* 0x0000000310007986 */ /* 0x0001e2000c101924 */
[----:B------:R-:W-:Y:S05]  /*2610*/  BRA `(.L_x_23323) ;  /* 0x0000000800687947 */ /* 0x000fea0003800000 */
.L_x_23328:
[----:B------:R-:W-:Y:S01]  /*2620*/  FSEL R3, RZ, 1.875, !P0 ;  /* 0x3ff00000ff037808 */ /* 0x000fe20004000000 */
[----:B------:R-:W-:-:S05]  /*2630*/  IMAD.MOV.U32 R2, RZ, RZ, RZ ;  /* 0x000000ffff027224 */ /* 0x000fca00078e00ff */
[----:B------:R0:W-:Y:S01]  /*2640*/  STG.E.64 desc[UR36][R16.64], R2 ;  /* 0x0000000210007986 */ /* 0x0001e2000c101b24 */
[----:B------:R-:W-:Y:S05]  /*2650*/  BRA `(.L_x_23323) ;  /* 0x0000000800587947 */ /* 0x000fea0003800000 */
.L_x_23318:
        /* <DEDUP_REMOVED lines=10> */
.L_x_23332:
[----:B------:R-:W-:Y:S02]  /*2700*/  FSEL R5, RZ, 1.875, !P0 ;  /* 0x3ff00000ff057808 */ /* 0x000fe40004000000 */
[----:B------:R-:W-:Y:S01]  /*2710*/  CS2R R6, SRZ ;  /* 0x0000000000067805 */ /* 0x000fe2000001ff00 */
[----:B------:R-:W-:-:S05]  /*2720*/  IMAD.MOV.U32 R4, RZ, RZ, RZ ;  /* 0x000000ffff047224 */ /* 0x000fca00078e00ff */
[----:B------:R0:W-:Y:S01]  /*2730*/  STG.E.128 desc[UR36][R16.64], R4 ;  /* 0x0000000410007986 */ /* 0x0001e2000c101d24 */
[----:B------:R-:W-:Y:S05]  /*2740*/  BRA `(.L_x_23323) ;  /* 0x00000008001c7947 */ /* 0x000fea0003800000 */
.L_x_23331:
        /* <DEDUP_REMOVED lines=18> */
.L_x_23336:
[----:B------:R-:W-:Y:S05]  /*2870*/  BSYNC B0 ;  /* 0x0000000000007941 */ /* 0x000fea0003800000 */
.L_x_23335:
[----:B------:R0:W-:Y:S01]  /*2880*/  STG.E.U8 desc[UR36][R16.64], R3 ;  /* 0x0000000310007986 */ /* 0x0001e2000c101124 */
[----:B------:R-:W-:Y:S05]  /*2890*/  BRA `(.L_x_23323) ;  /* 0x0000000400c87947 */ /* 0x000fea0003800000 */
.L_x_23334:
        /* <DEDUP_REMOVED lines=13> */
.L_x_23337:
[----:B------:R-:W-:Y:S01]  /*2970*/  ISETP.GT.U32.AND P0, PT, R3, 0x7f800000, PT ;  /* 0x7f8000000300780c */ /* 0x000fe20003f04070 */
[----:B------:R-:W-:-:S05]  /*2980*/  IMAD.MOV.U32 R3, RZ, RZ, 0x7f ;  /* 0x0000007fff037424 */ /* 0x000fca00078e00ff */
[----:B------:R-:W-:-:S05]  /*2990*/  SEL R3, R3, 0x7c, P0 ;  /* 0x0000007c03037807 */ /* 0x000fca0000000000 */
[----:B------:R0:W-:Y:S01]  /*29a0*/  STG.E.U8 desc[UR36][R16.64], R3 ;  /* 0x0000000310007986 */ /* 0x0001e2000c101124 */
[----:B------:R-:W-:Y:S05]  /*29b0*/  BRA `(.L_x_23323) ;  /* 0x0000000400807947 */ /* 0x000fea0003800000 */
.L_x_23333:
[----:B------:R-:W-:-:S04]  /*29c0*/  FSEL R0, RZ, 1, !P0 ;  /* 0x3f800000ff007808 */ /* 0x000fc80004000000 */
[----:B------:R-:W-:-:S05]  /*29d0*/  F2FP.BF16.F32.PACK_AB R0, RZ, R0 ;  /* 0x00000000ff00723e */ /* 0x000fca00000010ff */
[----:B------:R0:W-:Y:S01]  /*29e0*/  STG.E.U16 desc[UR36][R16.64], R0 ;  /* 0x0000000010007986 */ /* 0x0001e2000c101524 */
[----:B------:R-:W-:Y:S05]  /*29f0*/  BRA `(.L_x_23323) ;  /* 0x0000000400707947 */ /* 0x000fea0003800000 */
.L_x_23330:
        /* <DEDUP_REMOVED lines=10> */
.L_x_23340:
        /* <DEDUP_REMOVED lines=16> */
.L_x_23343:
[----:B------:R-:W-:-:S07]  /*2ba0*/  PRMT R8, R0, 0x7610, R8 ;  /* 0x0000761000087816 */ /* 0x000fce0000000008 */
.L_x_23342:
[----:B------:R-:W-:Y:S05]  /*2bb0*/  BSYNC B0 ;  /* 0x0000000000007941 */ /* 0x000fea0003800000 */
.L_x_23341:
[----:B------:R0:W-:Y:S01]  /*2bc0*/  STG.E.U8 desc[UR36][R16.64], R8 ;  /* 0x0000000810007986 */ /* 0x0001e2000c101124 */
[----:B------:R-:W-:Y:S05]  /*2bd0*/  BRA `(.L_x_23323) ;  /* 0x0000000000f87947 */ /* 0x000fea0003800000 */
.L_x_23339:
        /* <DEDUP_REMOVED lines=16> */
.L_x_23346:
[----:B------:R-:W-:-:S07]  /*2ce0*/  PRMT R8, R0, 0x7610, R8 ;  /* 0x0000761000087816 */ /* 0x000fce0000000008 */
.L_x_23345:
[----:B------:R-:W-:Y:S05]  /*2cf0*/  BSYNC B0 ;  /* 0x0000000000007941 */ /* 0x000fea0003800000 */
.L_x_23344:
[----:B------:R0:W-:Y:S01]  /*2d00*/  STG.E.U8 desc[UR36][R16.64], R8 ;  /* 0x0000000810007986 */ /* 0x0001e2000c101124 */
[----:B------:R-:W-:Y:S05]  /*2d10*/  BRA `(.L_x_23323) ;  /* 0x0000000000a87947 */ /* 0x000fea0003800000 */
.L_x_23338:
        /* <DEDUP_REMOVED lines=21> */
.L_x_23322:
        /* <DEDUP_REMOVED lines=16> */
.L_x_23349:
[----:B------:R-:W-:Y:S05]  /*2f70*/  BRA `(.L_x_23323) ;  /* 0x0000000000107947 */ /* 0x000fea0003800000 */
.L_x_23348:
[----:B------:R-:W-:-:S05]  /*2f80*/  IMAD.MOV.U32 R3, RZ, RZ, RZ ;  /* 0x000000ffff037224 */ /* 0x000fca00078e00ff */
[----:B------:R0:W-:Y:S01]  /*2f90*/  STG.E.64 desc[UR36][R16.64], R2 ;  /* 0x0000000210007986 */ /* 0x0001e2000c101b24 */
[----:B------:R-:W-:Y:S05]  /*2fa0*/  BRA `(.L_x_23323) ;  /* 0x0000000000047947 */ /* 0x000fea0003800000 */
.L_x_23347:
[----:B------:R0:W-:Y:S02]  /*2fb0*/  STG.E desc[UR36][R16.64], R2 ;  /* 0x0000000210007986 */ /* 0x0001e4000c101924 */
.L_x_23323:
[----:B------:R-:W-:Y:S05]  /*2fc0*/  BSYNC B6 ;  /* 0x0000000000067941 */ /* 0x000fea0003800000 */
.L_x_23317:
[----:B------:R-:W-:-:S04]  /*2fd0*/  IMAD R18, R23, 0x200, R18 ;  /* 0x0000020017127824 */ /* 0x000fc800078e0212 */
[----:B------:R-:W-:-:S07]  /*2fe0*/  VIADD R19, R18, 0x80 ;  /* 0x0000008012137836 */ /* 0x000fce0000000000 */
.L_x_23282:
[----:B------:R-:W-:Y:S05]  /*2ff0*/  BSYNC B7 ;  /* 0x0000000000077941 */ /* 0x000fea0003800000 */
.L_x_23281:
        /* <DEDUP_REMOVED lines=307> */
.L_x_23352:
        /* <DEDUP_REMOVED lines=21> */
.L_x_23356:
[----:B------:R0:W5:Y:S01]  /*4480*/  LDG.E.U8 R2, desc[UR36][R4.64] ;  /* 0x0000002404027981 */ /* 0x000162000c1e1100 */
[----:B------:R-:W-:Y:S01]  /*4490*/  IMAD.MOV.U32 R3, RZ, RZ, RZ ;  /* 0x000000ffff037224 */ /* 0x000fe200078e00ff */
[----:B------:R-:W-:Y:S06]  /*44a0*/  BRA `(.L_x_23358) ;  /* 0x0000000c00487947 */ /* 0x000fec0003800000 */
.L_x_23355:
        /* <DEDUP_REMOVED lines=8> */
.L_x_23360:
[----:B------:R-:W2:Y:S02]  /*4530*/  LDG.E R2, desc[UR36][R4.64] ;  /* 0x0000002404027981 */ /* 0x000ea4000c1e1900 */
[----:B--2---:R-:W-:Y:S01]  /*4540*/  SHF.R.S32.HI R3, RZ, 0x1f, R2 ;  /* 0x0000001fff037819 */ /* 0x004fe20000011402 */
[----:B------:R-:W-:Y:S06]  /*4550*/  BRA `(.L_x_23358) ;  /* 0x0000000c001c7947 */ /* 0x000fec0003800000 */
.L_x_23359:
[----:B------:R-:W2:Y:S02]  /*4560*/  LDG.E.S16 R2, desc[UR36][R4.64] ;  /* 0x0000002404027981 */ /* 0x000ea4000c1e1700 */
[----:B--2---:R-:W-:Y:S01]  /*4570*/  SHF.R.S32.HI R3, RZ, 0x1f, R2 ;  /* 0x0000001fff037819 */ /* 0x004fe20000011402 */
[----:B------:R-:W-:Y:S06]  /*4580*/  BRA `(.L_x_23358) ;  /* 0x0000000c00107947 */ /* 0x000fec0003800000 */
.L_x_23354:
        /* <DEDUP_REMOVED lines=9> */
.L_x_23362:
[----:B------:R-:W2:Y:S02]  /*4620*/  LDG.E.U16 R4, desc[UR36][R4.64] ;  /* 0x0000002404047981 */ /* 0x000ea4000c1e1500 */
[----:B--2---:R-:W-:-:S06]  /*4630*/  HADD2.F32 R2, -RZ, R4.H0_H0 ;  /* 0x20000004ff027230 */ /* 0x004fcc0000004100 */
[----:B------:R-:W0:Y:S01]  /*4640*/  F2I.S64.TRUNC R2, R2 ;  /* 0x0000000200027311 */ /* 0x000e22000020d900 */
[----:B------:R-:W-:Y:S05]  /*4650*/  BRA `(.L_x_23358) ;  /* 0x0000000800dc7947 */ /* 0x000fea0003800000 */
.L_x_23361:
        /* <DEDUP_REMOVED lines=9> */
.L_x_23364:
[----:B------:R-:W2:Y:S02]  /*46f0*/  LDG.E.U16 R4, desc[UR36][R4.64] ;  /* 0x0000002404047981 */ /* 0x000ea4000c1e1500 */
[----:B--2---:R-:W-:-:S06]  /*4700*/  HADD2.F32 R2, -RZ, R4.H0_H0 ;  /* 0x20000004ff027230 */ /* 0x004fcc0000004100 */
[----:B------:R-:W0:Y:S01]  /*4710*/  F2I.S64.TRUNC R2, R2 ;  /* 0x0000000200027311 */ /* 0x000e22000020d900 */
[----:B------:R-:W-:Y:S05]  /*4720*/  BRA `(.L_x_23358) ;  /* 0x0000000800a87947 */ /* 0x000fea0003800000 */
.L_x_23363:
[----:B------:R-:W2:Y:S02]  /*4730*/  LDG.E.64 R2, desc[UR36][R4.64] ;  /* 0x0000002404027981 */ /* 0x000ea4000c1e1b00 */
[----:B--2---:R-:W0:Y:S01]  /*4740*/  F2I.S64.F64.TRUNC R2, R2 ;  /* 0x0000000200027311 */ /* 0x004e22000030d900 */
[----:B------:R-:W-:Y:S05]  /*4750*/  BRA `(.L_x_23358) ;  /* 0x00000008009c7947 */ /* 0x000fea0003800000 */
.L_x_23353:
        /* <DEDUP_REMOVED lines=13> */
.L_x_23367:
[----:B------:R-:W2:Y:S02]  /*4830*/  LDG.E.64 R2, desc[UR36][R4.64] ;  /* 0x0000002404027981 */ /* 0x000ea4000c1e1b00 */
[----:B--2---:R-:W0:Y:S01]  /*4840*/  F2I.S64.F64.TRUNC R2, R2 ;  /* 0x0000000200027311 */ /* 0x004e22000030d900 */
[----:B------:R-:W-:Y:S05]  /*4850*/  BRA `(.L_x_23358) ;  /* 0x00000008005c7947 */ /* 0x000fea0003800000 */
.L_x_23366:
        /* <DEDUP_REMOVED lines=27> */
.L_x_23369:
        /* <DEDUP_REMOVED lines=14> */
.L_x_23368:
[----:B------:R-:W2:Y:S02]  /*4af0*/  LDG.E.U16 R2, desc[UR36][R4.64] ;  /* 0x0000002404027981 */ /* 0x000ea4000c1e1500 */
[----:B--2---:R-:W-:-:S06]  /*4b00*/  IMAD.U32 R2, R2, 0x10000, RZ ;  /* 0x0001000002027824 */ /* 0x004fcc00078e00ff */
[----:B------:R-:W0:Y:S01]  /*4b10*/  F2I.S64.TRUNC R2, R2 ;  /* 0x0000000200027311 */ /* 0x000e22000020d900 */
[----:B------:R-:W-:Y:S05]  /*4b20*/  BRA `(.L_x_23358) ;  /* 0x0000000400a87947 */ /* 0x000fea0003800000 */
.L_x_23365:
        /* <DEDUP_REMOVED lines=11> */
.L_x_23372:
        /* <DEDUP_REMOVED lines=21> */
.L_x_23376:
[----:B------:R-:W-:Y:S05]  /*4d30*/  BSYNC B1 ;  /* 0x0000000000017941 */ /* 0x000fea0003800000 */
.L_x_23375:
[----:B------:R-:W-:Y:S01]  /*4d40*/  IMAD.SHL.U32 R2, R2, 0x100000, RZ ;  /* 0x0010000002027824 */ /* 0x000fe200078e00ff */
[----:B------:R-:W-:-:S04]  /*4d50*/  LEA R3, R0, 0x3b800000, 0x17 ;  /* 0x3b80000000037811 */ /* 0x000fc800078eb8ff */
[----:B------:R-:W-:-:S07]  /*4d60*/  LOP3.LUT R2, R3, R2, R4, 0xfe, !PT ;  /* 0x0000000203027212 */ /* 0x000fce00078efe04 */
.L_x_23374:
[----:B------:R-:W-:Y:S05]  /*4d70*/  BSYNC B0 ;  /* 0x0000000000007941 */ /* 0x000fea0003800000 */
.L_x_23373:
[----:B------:R-:W1:Y:S01]  /*4d80*/  F2I.S64.TRUNC R2, R2 ;  /* 0x0000000200027311 */ /* 0x000e62000020d900 */
[----:B------:R-:W-:Y:S05]  /*4d90*/  BRA `(.L_x_23358) ;  /* 0x00000004000c7947 */ /* 0x000fea0003800000 */
.L_x_23371:
        /* <DEDUP_REMOVED lines=21> */
.L_x_23380:
[----:B------:R-:W-:Y:S05]  /*4ef0*/  BSYNC B1 ;  /* 0x0000000000017941 */ /* 0x000fea0003800000 */
.L_x_23379:
[----:B------:R-:W-:Y:S01]  /*4f00*/  IMAD.SHL.U32 R2, R2, 0x200000, RZ ;  /* 0x0020000002027824 */ /* 0x000fe200078e00ff */
[----:B------:R-:W-:-:S04]  /*4f10*/  LEA R3, R0, 0x37800000, 0x17 ;  /* 0x3780000000037811 */ /* 0x000fc800078eb8ff */
[----:B------:R-:W-:-:S07]  /*4f20*/  LOP3.LUT R2, R3, R2, R4, 0xfe, !PT ;  /* 0x0000000203027212 */ /* 0x000fce00078efe04 */
.L_x_23378:
[----:B------:R-:W-:Y:S05]  /*4f30*/  BSYNC B0 ;  /* 0x0000000000007941 */ /* 0x000fea0003800000 */
.L_x_23377:
[----:B------:R-:W2:Y:S01]  /*4f40*/  F2I.S64.TRUNC R2, R2 ;  /* 0x0000000200027311 */ /* 0x000ea2000020d900 */
[----:B------:R-:W-:Y:S05]  /*4f50*/  BRA `(.L_x_23358) ;  /* 0x00000000009c7947 */ /* 0x000fea0003800000 */
.L_x_23370:
        /* <DEDUP_REMOVED lines=14> */
.L_x_23384:
[----:B------:R-:W-:Y:S05]  /*5040*/  BSYNC B0 ;  /* 0x0000000000007941 */ /* 0x000fea0003800000 */
.L_x_23383:
[----:B------:R-:W0:Y:S01]  /*5050*/  F2I.S64.TRUNC R2, R2 ;  /* 0x0000000200027311 */ /* 0x000e22000020d900 */
[----:B------:R-:W-:Y:S05]  /*5060*/  BRA `(.L_x_23358) ;  /* 0x0000000000587947 */ /* 0x000fea0003800000 */
.L_x_23357:
        /* <DEDUP_REMOVED lines=16> */
.L_x_23385:
[----:B------:R-:W-:Y:S01]  /*5170*/  CS2R R2, SRZ ;  /* 0x0000000000027805 */ /* 0x000fe2000001ff00 */
[----:B------:R-:W-:Y:S06]  /*5180*/  BRA `(.L_x_23358) ;  /* 0x0000000000107947 */ /* 0x000fec0003800000 */
.L_x_23382:
[----:B------:R4:W5:Y:S01]  /*5190*/  LDG.E.64 R2, desc[UR36][R4.64] ;  /* 0x0000002404027981 */ /* 0x000962000c1e1b00 */
[----:B------:R-:W-:Y:S05]  /*51a0*/  BRA `(.L_x_23358) ;  /* 0x0000000000087947 */ /* 0x000fea0003800000 */
.L_x_23381:
[----:B------:R3:W5:Y:S01]  /*51b0*/  LDG.E R2, desc[UR36][R4.64] ;  /* 0x0000002404027981 */ /* 0x000762000c1e1900 */
[----:B------:R-:W-:-:S07]  /*51c0*/  IMAD.MOV.U32 R3, RZ, RZ, RZ ;  /* 0x000000ffff037224 */ /* 0x000fce00078e00ff */
.L_x_23358:
[----:B0--34-:R-:W0:Y:S01]  /*51d0*/  LDC.U8 R4, c[0x0][0x430] ;  /* 0x00010c00ff047b82 */ /* 0x019e220000000000 */
[----:B------:R-:W-:Y:S01]  /*51e0*/  ULDC.64 UR4, c[0x0][0x428] ;  /* 0x00010a0000047ab9 */ /* 0x000fe20000000a00 */
[----:B------:R-:W-:Y:S01]  /*51f0*/  BSSY B6, `(.L_x_23386) ;  /* 0x00000d6000067945 */ /* 0x000fe20003800000 */
[----:B-12--5:R-:W-:-:S04]  /*5200*/  LOP3.LUT P0, RZ, R2, UR4, RZ, 0xfc, !PT ;  /* 0x0000000402ff7c12 */ /* 0x026fc8000f80fcff */
        /* <DEDUP_REMOVED lines=15> */
.L_x_23390:
[----:B------:R0:W-:Y:S01]  /*5300*/  STG.E.U8 desc[UR36][R16.64], R2 ;  /* 0x0000000210007986 */ /* 0x0001e2000c101124 */
[----:B------:R-:W-:Y:S05]  /*5310*/  BRA `(.L_x_23392) ;  /* 0x0000000c000c7947 */ /* 0x000fea0003800000 */
.L_x_23389:
        /* <DEDUP_REMOVED lines=9> */
.L_x_23394:
[----:B------:R0:W-:Y:S01]  /*53b0*/  STG.E desc[UR36][R16.64], R2 ;  /* 0x0000000210007986 */ /* 0x0001e2000c101924 */
[----:B------:R-:W-:Y:S05]  /*53c0*/  BRA `(.L_x_23392) ;  /* 0x0000000800e07947 */ /* 0x000fea0003800000 */
.L_x_23393:
[----:B------:R0:W-:Y:S01]  /*53d0*/  STG.E.U16 desc[UR36][R16.64], R2 ;  /* 0x0000000210007986 */ /* 0x0001e2000c101524 */
[----:B------:R-:W-:Y:S05]  /*53e0*/  BRA `(.L_x_23392) ;  /* 0x0000000800d87947 */ /* 0x000fea0003800000 */
.L_x_23388:
        /* <DEDUP_REMOVED lines=9> */
.L_x_23396:
[----:B------:R-:W-:-:S04]  /*5480*/  FSEL R0, RZ, 1, !P0 ;  /* 0x3f800000ff007808 */ /* 0x000fc80004000000 */
[----:B------:R-:W-:-:S05]  /*5490*/  F2FP.F16.F32.PACK_AB R0, RZ, R0 ;  /* 0x00000000ff00723e */ /* 0x000fca00000000ff */
[----:B------:R0:W-:Y:S01]  /*54a0*/  STG.E.U16 desc[UR36][R16.64], R0 ;  /* 0x0000000010007986 */ /* 0x0001e2000c101524 */
[----:B------:R-:W-:Y:S05]  /*54b0*/  BRA `(.L_x_23392) ;  /* 0x0000000800a47947 */ /* 0x000fea0003800000 */
.L_x_23395:
        /* <DEDUP_REMOVED lines=10> */
.L_x_23398:
[----:B------:R-:W-:-:S04]  /*5560*/  FSEL R0, RZ, 1, !P0 ;  /* 0x3f800000ff007808 */ /* 0x000fc80004000000 */
[----:B------:R-:W-:-:S04]  /*5570*/  F2FP.F16.F32.PACK_AB R3, RZ, R0 ;  /* 0x00000000ff03723e */ /* 0x000fc800000000ff */
[----:B------:R-:W-:-:S05]  /*5580*/  PRMT R3, R3, 0x5410, RZ ;  /* 0x0000541003037816 */ /* 0x000fca00000000ff */
[----:B------:R0:W-:Y:S01]  /*5590*/  STG.E desc[UR36][R16.64], R3 ;  /* 0x0000000310007986 */ /* 0x0001e2000c101924 */
[----:B------:R-:W-:Y:S05]  /*55a0*/  BRA `(.L_x_23392) ;  /* 0x0000000800687947 */ /* 0x000fea0003800000 */
.L_x_23397:
[----:B------:R-:W-:Y:S01]  /*55b0*/  FSEL R3, RZ, 1.875, !P0 ;  /* 0x3ff00000ff037808 */ /* 0x000fe20004000000 */
[----:B------:R-:W-:-:S05]  /*55c0*/  IMAD.MOV.U32 R2, RZ, RZ, RZ ;  /* 0x000000ffff027224 */ /* 0x000fca00078e00ff */
[----:B------:R0:W-:Y:S01]  /*55d0*/  STG.E.64 desc[UR36][R16.64], R2 ;  /* 0x0000000210007986 */ /* 0x0001e2000c101b24 */
[----:B------:R-:W-:Y:S05]  /*55e0*/  BRA `(.L_x_23392) ;  /* 0x0000000800587947 */ /* 0x000fea0003800000 */
.L_x_23387:
        /* <DEDUP_REMOVED lines=10> */
.L_x_23401:
[----:B------:R-:W-:Y:S02]  /*5690*/  FSEL R5, RZ, 1.875, !P0 ;  /* 0x3ff00000ff057808 */ /* 0x000fe40004000000 */
[----:B------:R-:W-:Y:S01]  /*56a0*/  CS2R R6, SRZ ;  /* 0x0000000000067805 */ /* 0x000fe2000001ff00 */
[----:B------:R-:W-:-:S05]  /*56b0*/  IMAD.MOV.U32 R4, RZ, RZ, RZ ;  /* 0x000000ffff047224 */ /* 0x000fca00078e00ff */
[----:B------:R0:W-:Y:S01]  /*56c0*/  STG.E.128 desc[UR36][R16.64], R4 ;  /* 0x0000000410007986 */ /* 0x0001e2000c101d24 */
[----:B------:R-:W-:Y:S05]  /*56d0*/  BRA `(.L_x_23392) ;  /* 0x00000008001c7947 */ /* 0x000fea0003800000 */
.L_x_23400:
        /* <DEDUP_REMOVED lines=18> */
.L_x_23405:
[----:B------:R-:W-:Y:S05]  /*5800*/  BSYNC B0 ;  /* 0x0000000000007941 */ /* 0x000fea0003800000 */
.L_x_23404:
[----:B------:R0:W-:Y:S01]  /*5810*/  STG.E.U8 desc[UR36][R16.64], R3 ;  /* 0x0000000310007986 */ /* 0x0001e2000c101124 */
[----:B------:R-:W-:Y:S05]  /*5820*/  BRA `(.L_x_23392) ;  /* 0x0000000400c87947 */ /* 0x000fea0003800000 */
.L_x_23403:
        /* <DEDUP_REMOVED lines=13> */
.L_x_23406:
[----:B------:R-:W-:Y:S01]  /*5900*/  ISETP.GT.U32.AND P0, PT, R3, 0x7f800000, PT ;  /* 0x7f8000000300780c */ /* 0x000fe20003f04070 */
[----:B------:R-:W-:-:S05]  /*5910*/  IMAD.MOV.U32 R3, RZ, RZ, 0x7f ;  /* 0x0000007fff037424 */ /* 0x000fca00078e00ff */
[----:B------:R-:W-:-:S05]  /*5920*/  SEL R3, R3, 0x7c, P0 ;  /* 0x0000007c03037807 */ /* 0x000fca0000000000 */
[----:B------:R0:W-:Y:S01]  /*5930*/  STG.E.U8 desc[UR36][R16.64], R3 ;  /* 0x0000000310007986 */ /* 0x0001e2000c101124 */
[----:B------:R-:W-:Y:S05]  /*5940*/  BRA `(.L_x_23392) ;  /* 0x0000000400807947 */ /* 0x000fea0003800000 */
.L_x_23402:
[----:B------:R-:W-:-:S04]  /*5950*/  FSEL R0, RZ, 1, !P0 ;  /* 0x3f800000ff007808 */ /* 0x000fc80004000000 */
[----:B------:R-:W-:-:S05]  /*5960*/  F2FP.BF16.F32.PACK_AB R0, RZ, R0 ;  /* 0x00000000ff00723e */ /* 0x000fca00000010ff */
[----:B------:R0:W-:Y:S01]  /*5970*/  STG.E.U16 desc[UR36][R16.64], R0 ;  /* 0x0000000010007986 */ /* 0x0001e2000c101524 */
[----:B------:R-:W-:Y:S05]  /*5980*/  BRA `(.L_x_23392) ;  /* 0x0000000400707947 */ /* 0x000fea0003800000 */
.L_x_23399:
        /* <DEDUP_REMOVED lines=10> */
.L_x_23409:
        /* <DEDUP_REMOVED lines=16> */
.L_x_23412:
[----:B------:R-:W-:-:S07]  /*5b30*/  PRMT R8, R0, 0x7610, R8 ;  /* 0x0000761000087816 */ /* 0x000fce0000000008 */
.L_x_23411:
[----:B------:R-:W-:Y:S05]  /*5b40*/  BSYNC B0 ;  /* 0x0000000000007941 */ /* 0x000fea0003800000 */
.L_x_23410:
[----:B------:R3:W-:Y:S01]  /*5b50*/  STG.E.U8 desc[UR36][R16.64], R8 ;  /* 0x0000000810007986 */ /* 0x0007e2000c101124 */
[----:B------:R-:W-:Y:S05]  /*5b60*/  BRA `(.L_x_23392) ;  /* 0x0000000000f87947 */ /* 0x000fea0003800000 */
.L_x_23408:
        /* <DEDUP_REMOVED lines=16> */
.L_x_23415:
[----:B------:R-:W-:-:S07]  /*5c70*/  PRMT R8, R0, 0x7610, R8 ;  /* 0x0000761000087816 */ /* 0x000fce0000000008 */
.L_x_23414:
[----:B------:R-:W-:Y:S05]  /*5c80*/  BSYNC B0 ;  /* 0x0000000000007941 */ /* 0x000fea0003800000 */
.L_x_23413:
[----:B------:R0:W-:Y:S01]  /*5c90*/  STG.E.U8 desc[UR36][R16.64], R8 ;  /* 0x0000000810007986 */ /* 0x0001e2000c101124 */
[----:B------:R-:W-:Y:S05]  /*5ca0*/  BRA `(.L_x_23392) ;  /* 0x0000000000a87947 */ /* 0x000fea0003800000 */
.L_x_23407:
        /* <DEDUP_REMOVED lines=21> */
.L_x_23391:
        /* <DEDUP_REMOVED lines=16> */
.L_x_23418:
[----:B------:R-:W-:Y:S05]  /*5f00*/  BRA `(.L_x_23392) ;  /* 0x0000000000107947 */ /* 0x000fea0003800000 */
.L_x_23417:
[----:B------:R-:W-:-:S05]  /*5f10*/  IMAD.MOV.U32 R3, RZ, RZ, RZ ;  /* 0x000000ffff037224 */ /* 0x000fca00078e00ff */
[----:B------:R2:W-:Y:S01]  /*5f20*/  STG.E.64 desc[UR36][R16.64], R2 ;  /* 0x0000000210007986 */ /* 0x0005e2000c101b24 */
[----:B------:R-:W-:Y:S05]  /*5f30*/  BRA `(.L_x_23392) ;  /* 0x0000000000047947 */ /* 0x000fea0003800000 */
.L_x_23416:
[----:B------:R0:W-:Y:S02]  /*5f40*/  STG.E desc[UR36][R16.64], R2 ;  /* 0x0000000210007986 */ /* 0x0001e4000c101924 */
.L_x_23392:
[----:B------:R-:W-:Y:S05]  /*5f50*/  BSYNC B6 ;  /* 0x0000000000067941 */ /* 0x000fea0003800000 */
.L_x_23386:
[----:B------:R-:W-:-:S07]  /*5f60*/  VIADD R19, R19, 0x80 ;  /* 0x0000008013137836 */ /* 0x000fce0000000000 */
.L_x_23351:
[----:B------:R-:W-:Y:S05]  /*5f70*/  BSYNC B7 ;  /* 0x0000000000077941 */ /* 0x000fea0003800000 */
.L_x_23350:
        /* <DEDUP_REMOVED lines=307> */
.L_x_23421:
        /* <DEDUP_REMOVED lines=21> */
.L_x_23425:
[----:B------:R1:W5:Y:S01]  /*7400*/  LDG.E.U8 R2, desc[UR36][R4.64] ;  /* 0x0000002404027981 */ /* 0x000362000c1e1100 */
[----:B------:R-:W-:Y:S01]  /*7410*/  IMAD.MOV.U32 R3, RZ, RZ, RZ ;  /* 0x000000ffff037224 */ /* 0x000fe200078e00ff */
[----:B------:R-:W-:Y:S06]  /*7420*/  BRA `(.L_x_23427) ;  /* 0x0000000c00487947 */ /* 0x000fec0003800000 */
.L_x_23424:
        /* <DEDUP_REMOVED lines=8> */
.L_x_23429:
[----:B------:R-:W2:Y:S02]  /*74b0*/  LDG.E R2, desc[UR36][R4.64] ;  /* 0x0000002404027981 */ /* 0x000ea4000c1e1900 */
[----:B--2---:R-:W-:Y:S01]  /*74c0*/  SHF.R.S32.HI R3, RZ, 0x1f, R2 ;  /* 0x0000001fff037819 */ /* 0x004fe20000011402 */
[----:B------:R-:W-:Y:S06]  /*74d0*/  BRA `(.L_x_23427) ;  /* 0x0000000c001c7947 */ /* 0x000fec0003800000 */
.L_x_23428:
[----:B------:R-:W2:Y:S02]  /*74e0*/  LDG.E.S16 R2, desc[UR36][R4.64] ;  /* 0x0000002404027981 */ /* 0x000ea4000c1e1700 */
[----:B--2---:R-:W-:Y:S01]  /*74f0*/  SHF.R.S32.HI R3, RZ, 0x1f, R2 ;  /* 0x0000001fff037819 */ /* 0x004fe20000011402 */
[----:B------:R-:W-:Y:S06]  /*7500*/  BRA `(.L_x_23427) ;  /* 0x0000000c00107947 */ /* 0x000fec0003800000 */
.L_x_23423:
[----:B------:R-:W-:-:S13]  /*7510*/  ISETP.GT.AND P0, PT, R2, 0x6, PT ;  /* 0x000000060200780c */ /* 0x000fda0003f04270 */
[----:B------:R-:W-:Y:S05]  /*7520*/  @P0 BRA `(.L_x_23430) ;  /* 0x00000000002c0947 */ /* 0x000fea0003800000 */
[----:B------:R-:W-:-:S13]  /*7530*/  ISETP.NE.AND P0, PT, R2, 0x5, PT ;  /* 0x000000050200780c */ /* 0x000fda0003f05270 */
[----:B------:R-:W-:Y:S05]  /*7540*/  @!P0 BRA `(.L_x_23431) ;  /* 0x0000000000148947 */ /* 0x000fea0003800000 */
[----:B------:R-:W-:-:S13]  /*7550*/  ISETP.NE.AND P0, PT, R2, 0x6, PT ;  /* 0x000000060200780c */ /* 0x000fda0003f05270 */
[----:B------:R-:W-:Y:S05]  /*7560*/  @P0 BRA `(.L_x_23426) ;  /* 0x0000000800a00947 */ /* 0x000fea0003800000 */
[----:B------:R-:W2:Y:S02]  /*7570*/  LDG.E R2, desc[UR36][R4.64] ;  /* 0x0000002404027981 */ /* 0x000ea4000c1e1900 */
[----:B--2---:R-:W3:Y:S01]  /*7580*/  F2I.S64.TRUNC R2, R2 ;  /* 0x0000000200027311 */ /* 0x004ee2000020d900 */
[----:B------:R-:W-:Y:S05]  /*7590*/  BRA `(.L_x_23427) ;  /* 0x0000000800ec7947 */ /* 0x000fea0003800000 */
.L_x_23431:
[----:B------:R-:W2:Y:S02]  /*75a0*/  LDG.E.U16 R4, desc[UR36][R4.64] ;  /* 0x0000002404047981 */ /* 0x000ea4000c1e1500 */
[----:B--2---:R-:W-:-:S06]  /*75b0*/  HADD2.F32 R2, -RZ, R4.H0_H0 ;  /* 0x20000004ff027230 */ /* 0x004fcc0000004100 */
[----:B------:R-:W2:Y:S01]  /*75c0*/  F2I.S64.TRUNC R2, R2 ;  /* 0x0000000200027311 */ /* 0x000ea2000020d900 */
[----:B------:R-:W-:Y:S05]  /*75d0*/  BRA `(.L_x_23427) ;  /* 0x0000000800dc7947 */ /* 0x000fea0003800000 */
.L_x_23430:
        /* <DEDUP_REMOVED lines=9> */
.L_x_23433:
[----:B------:R-:W2:Y:S02]  /*7670*/  LDG.E.U16 R4, desc[UR36][R4.64] ;  /* 0x0000002404047981 */ /* 0x000ea4000c1e1500 */
[----:B--2---:R-:W-:-:S06]  /*7680*/  HADD2.F32 R2, -RZ, R4.H0_H0 ;  /* 0x20000004ff027230 */ /* 0x004fcc0000004100 */
[----:B------:R-:W0:Y:S01]  /*7690*/  F2I.S64.TRUNC R2, R2 ;  /* 0x0000000200027311 */ /* 0x000e22000020d900 */
[----:B------:R-:W-:Y:S05]  /*76a0*/  BRA `(.L_x_23427) ;  /* 0x0000000800a87947 */ /* 0x000fea0003800000 */
.L_x_23432:
[----:B------:R-:W2:Y:S02]  /*76b0*/  LDG.E.64 R2, desc[UR36][R4.64] ;  /* 0x0000002404027981 */ /* 0x000ea4000c1e1b00 */
[----:B--2---:R-:W4:Y:S01]  /*76c0*/  F2I.S64.F64.TRUNC R2, R2 ;  /* 0x0000000200027311 */ /* 0x004f22000030d900 */
[----:B------:R-:W-:Y:S05]  /*76d0*/  BRA `(.L_x_23427) ;  /* 0x00000008009c7947 */ /* 0x000fea0003800000 */
.L_x_23422:
        /* <DEDUP_REMOVED lines=13> */
.L_x_23436:
[----:B------:R-:W2:Y:S02]  /*77b0*/  LDG.E.64 R2, desc[UR36][R4.64] ;  /* 0x0000002404027981 */ /* 0x000ea4000c1e1b00 */
[----:B--2---:R-:W0:Y:S01]  /*77c0*/  F2I.S64.F64.TRUNC R2, R2 ;  /* 0x0000000200027311 */ /* 0x004e22000030d900 */
[----:B------:R-:W-:Y:S05]  /*77d0*/  BRA `(.L_x_23427) ;  /* 0x00000008005c7947 */ /* 0x000fea0003800000 */
.L_x_23435:
        /* <DEDUP_REMOVED lines=27> */
.L_x_23438:
        /* <DEDUP_REMOVED lines=14> */
.L_x_23437:
[----:B------:R-:W2:Y:S02]  /*7a70*/  LDG.E.U16 R2, desc[UR36][R4.64] ;  /* 0x0000002404027981 */ /* 0x000ea4000c1e1500 */
[----:B--2---:R-:W-:-:S06]  /*7a80*/  IMAD.U32 R2, R2, 0x10000, RZ ;  /* 0x0001000002027824 */ /* 0x004fcc00078e00ff */
[----:B------:R-:W0:Y:S01]  /*7a90*/  F2I.S64.TRUNC R2, R2 ;  /* 0x0000000200027311 */ /* 0x000e22000020d900 */
[----:B------:R-:W-:Y:S05]  /*7aa0*/  BRA `(.L_x_23427) ;  /* 0x0000000400a87947 */ /* 0x000fea0003800000 */
.L_x_23434:
        /* <DEDUP_REMOVED lines=11> */
.L_x_23441:
        /* <DEDUP_REMOVED lines=21> */
.L_x_23445:
[----:B------:R-:W-:Y:S05]  /*7cb0*/  BSYNC B1 ;  /* 0x0000000000017941 */ /* 0x000fea0003800000 */
.L_x_23444:
[----:B------:R-:W-:Y:S01]  /*7cc0*/  IMAD.SHL.U32 R2, R2, 0x100000, RZ ;  /* 0x0010000002027824 */ /* 0x000fe200078e00ff */
[----:B------:R-:W-:-:S04]  /*7cd0*/  LEA R3, R0, 0x3b800000, 0x17 ;  /* 0x3b80000000037811 */ /* 0x000fc800078eb8ff */
[----:B------:R-:W-:-:S07]  /*7ce0*/  LOP3.LUT R2, R3, R2, R4, 0xfe, !PT ;  /* 0x0000000203027212 */ /* 0x000fce00078efe04 */
.L_x_23443:
[----:B------:R-:W-:Y:S05]  /*7cf0*/  BSYNC B0 ;  /* 0x0000000000007941 */ /* 0x000fea0003800000 */
.L_x_23442:
[----:B------:R-:W0:Y:S01]  /*7d00*/  F2I.S64.TRUNC R2, R2 ;  /* 0x0000000200027311 */ /* 0x000e22000020d900 */
[----:B------:R-:W-:Y:S05]  /*7d10*/  BRA `(.L_x_23427) ;  /* 0x00000004000c7947 */ /* 0x000fea0003800000 */
.L_x_23440:
        /* <DEDUP_REMOVED lines=21> */
.L_x_23449:
[----:B------:R-:W-:Y:S05]  /*7e70*/  BSYNC B1 ;  /* 0x0000000000017941 */ /* 0x000fea0003800000 */
.L_x_23448:
[----:B------:R-:W-:Y:S01]  /*7e80*/  IMAD.SHL.U32 R2, R2, 0x200000, RZ ;  /* 0x0020000002027824 */ /* 0x000fe200078e00ff */
[----:B------:R-:W-:-:S04]  /*7e90*/  LEA R3, R0, 0x37800000, 0x17 ;  /* 0x3780000000037811 */ /* 0x000fc800078eb8ff */
[----:B------:R-:W-:-:S07]  /*7ea0*/  LOP3.LUT R2, R3, R2, R4, 0xfe, !PT ;  /* 0x0000000203027212 */ /* 0x000fce00078efe04 */
.L_x_23447:
[----:B------:R-:W-:Y:S05]  /*7eb0*/  BSYNC B0 ;  /* 0x0000000000007941 */ /* 0x000fea0003800000 */
.L_x_23446:
[----:B------:R-:W0:Y:S01]  /*7ec0*/  F2I.S64.TRUNC R2, R2 ;  /* 0x0000000200027311 */ /* 0x000e22000020d900 */
[----:B------:R-:W-:Y:S05]  /*7ed0*/  BRA `(.L_x_23427) ;  /* 0x00000000009c7947 */ /* 0x000fea0003800000 */
.L_x_23439:
        /* <DEDUP_REMOVED lines=14> */
.L_x_23453:
[----:B------:R-:W-:Y:S05]  /*7fc0*/  BSYNC B0 ;  /* 0x0000000000007941 */ /* 0x000fea0003800000 */
.L_x_23452:
[----:B------:R-:W0:Y:S01]  /*7fd0*/  F2I.S64.TRUNC R2, R2 ;  /* 0x0000000200027311 */ /* 0x000e22000020d900 */
[----:B------:R-:W-:Y:S05]  /*7fe0*/  BRA `(.L_x_23427) ;  /* 0x0000000000587947 */ /* 0x000fea0003800000 */
.L_x_23426:
        /* <DEDUP_REMOVED lines=16> */
.L_x_23454:
[----:B------:R-:W-:Y:S01]  /*80f0*/  CS2R R2, SRZ ;  /* 0x0000000000027805 */ /* 0x000fe2000001ff00 */
[----:B------:R-:W-:Y:S06]  /*8100*/  BRA `(.L_x_23427) ;  /* 0x0000000000107947 */ /* 0x000fec0003800000 */
.L_x_23451:
[----:B------:R0:W5:Y:S01]  /*8110*/  LDG.E.64 R2, desc[UR36][R4.64] ;  /* 0x0000002404027981 */ /* 0x000162000c1e1b00 */
[----:B------:R-:W-:Y:S05]  /*8120*/  BRA `(.L_x_23427) ;  /* 0x0000000000087947 */ /* 0x000fea0003800000 */
.L_x_23450:
[----:B------:R0:W5:Y:S01]  /*8130*/  LDG.E R2, desc[UR36][R4.64] ;  /* 0x0000002404027981 */ /* 0x000162000c1e1900 */
[----:B------:R-:W-:-:S07]  /*8140*/  IMAD.MOV.U32 R3, RZ, RZ, RZ ;  /* 0x000000ffff037224 */ /* 0x000fce00078e00ff */
.L_x_23427:
[----:B01----:R-:W0:Y:S01]  /*8150*/  LDC.U8 R4, c[0x0][0x430] ;  /* 0x00010c00ff047b82 */ /* 0x003e220000000000 */
[----:B------:R-:W-:Y:S01]  /*8160*/  ULDC.64 UR4, c[0x0][0x428] ;  /* 0x00010a0000047ab9 */ /* 0x000fe20000000a00 */
[----:B------:R-:W-:Y:S01]  /*8170*/  BSSY B6, `(.L_x_23455) ;  /* 0x00000d6000067945 */ /* 0x000fe20003800000 */
[----:B--2345:R-:W-:-:S04]  /*8180*/  LOP3.LUT P0, RZ, R2, UR4, RZ, 0xfc, !PT ;  /* 0x0000000402ff7c12 */ /* 0x03cfc8000f80fcff */
        /* <DEDUP_REMOVED lines=15> */
.L_x_23459:
[----:B------:R0:W-:Y:S01]  /*8280*/  STG.E.U8 desc[UR36][R16.64], R2 ;  /* 0x0000000210007986 */ /* 0x0001e2000c101124 */
[----:B------:R-:W-:Y:S05]  /*8290*/  BRA `(.L_x_23461) ;  /* 0x0000000c000c7947 */ /* 0x000fea0003800000 */
.L_x_23458:
        /* <DEDUP_REMOVED lines=9> */
.L_x_23463:
[----:B------:R0:W-:Y:S01]  /*8330*/  STG.E desc[UR36][R16.64], R2 ;  /* 0x0000000210007986 */ /* 0x0001e2000c101924 */
[----:B------:R-:W-:Y:S05]  /*8340*/  BRA `(.L_x_23461) ;  /* 0x0000000800e07947 */ /* 0x000fea0003800000 */
.L_x_23462:
[----:B------:R0:W-:Y:S01]  /*8350*/  STG.E.U16 desc[UR36][R16.64], R2 ;  /* 0x0000000210007986 */ /* 0x0001e2000c101524 */
[----:B------:R-:W-:Y:S05]  /*8360*/  BRA `(.L_x_23461) ;  /* 0x0000000800d87947 */ /* 0x000fea0003800000 */
.L_x_23457:
        /* <DEDUP_REMOVED lines=9> */
.L_x_23465:
[----:B------:R-:W-:-:S04]  /*8400*/  FSEL R0, RZ, 1, !P0 ;  /* 0x3f800000ff007808 */ /* 0x000fc80004000000 */
[----:B------:R-:W-:-:S05]  /*8410*/  F2FP.F16.F32.PACK_AB R0, RZ, R0 ;  /* 0x00000000ff00723e */ /* 0x000fca00000000ff */
[----:B------:R0:W-:Y:S01]  /*8420*/  STG.E.U16 desc[UR36][R16.64], R0 ;  /* 0x0000000010007986 */ /* 0x0001e2000c101524 */
[----:B------:R-:W-:Y:S05]  /*8430*/  BRA `(.L_x_23461) ;  /* 0x0000000800a47947 */ /* 0x000fea0003800000 */
.L_x_23464:
        /* <DEDUP_REMOVED lines=10> */
.L_x_23467:
[----:B------:R-:W-:-:S04]  /*84e0*/  FSEL R0, RZ, 1, !P0 ;  /* 0x3f800000ff007808 */ /* 0x000fc80004000000 */
[----:B------:R-:W-:-:S04]  /*84f0*/  F2FP.F16.F32.PACK_AB R3, RZ, R0 ;  /* 0x00000000ff03723e */ /* 0x000fc800000000ff */
[----:B------:R-:W-:-:S05]  /*8500*/  PRMT R3, R3, 0x5410, RZ ;  /* 0x0000541003037816 */ /* 0x000fca00000000ff */
[----:B------:R0:W-:Y:S01]  /*8510*/  STG.E desc[UR36][R16.64], R3 ;  /* 0x0000000310007986 */ /* 0x0001e2000c101924 */
[----:B------:R-:W-:Y:S05]  /*8520*/  BRA `(.L_x_23461) ;  /* 0x0000000800687947 */ /* 0x000fea0003800000 */
.L_x_23466:
[----:B------:R-:W-:Y:S01]  /*8530*/  FSEL R3, RZ, 1.875, !P0 ;  /* 0x3ff00000ff037808 */ /* 0x000fe20004000000 */
[----:B------:R-:W-:-:S05]  /*8540*/  IMAD.MOV.U32 R2, RZ, RZ, RZ ;  /* 0x000000ffff027224 */ /* 0x000fca00078e00ff */
[----:B------:R0:W-:Y:S01]  /*8550*/  STG.E.64 desc[UR36][R16.64], R2 ;  /* 0x0000000210007986 */ /* 0x0001e2000c101b24 */
[----:B------:R-:W-:Y:S05]  /*8560*/  BRA `(.L_x_23461) ;  /* 0x0000000800587947 */ /* 0x000fea0003800000 */
.L_x_23456:
        /* <DEDUP_REMOVED lines=10> */
.L_x_23470:
[----:B------:R-:W-:Y:S02]  /*8610*/  FSEL R5, RZ, 1.875, !P0 ;  /* 0x3ff00000ff057808 */ /* 0x000fe40004000000 */
[----:B------:R-:W-:Y:S01]  /*8620*/  CS2R R6, SRZ ;  /* 0x0000000000067805 */ /* 0x000fe2000001ff00 */
[----:B------:R-:W-:-:S05]  /*8630*/  IMAD.MOV.U32 R4, RZ, RZ, RZ ;  /* 0x000000ffff047224 */ /* 0x000fca00078e00ff */
[----:B------:R0:W-:Y:S01]  /*8640*/  STG.E.128 desc[UR36][R16.64], R4 ;  /* 0x0000000410007986 */ /* 0x0001e2000c101d24 */
[----:B------:R-:W-:Y:S05]  /*8650*/  BRA `(.L_x_23461) ;  /* 0x00000008001c7947 */ /* 0x000fea0003800000 */
.L_x_23469:
        /* <DEDUP_REMOVED lines=18> */
.L_x_23474:
[----:B------:R-:W-:Y:S05]  /*8780*/  BSYNC B0 ;  /* 0x0000000000007941 */ /* 0x000fea0003800000 */
.L_x_23473:
[----:B------:R0:W-:Y:S01]  /*8790*/  STG.E.U8 desc[UR36][R16.64], R3 ;  /* 0x0000000310007986 */ /* 0x0001e2000c101124 */
[----:B------:R-:W-:Y:S05]  /*87a0*/  BRA `(.L_x_23461) ;  /* 0x0000000400c87947 */ /* 0x000fea0003800000 */
.L_x_23472:
        /* <DEDUP_REMOVED lines=13> */
.L_x_23475:
[----:B------:R-:W-:Y:S01]  /*8880*/  ISETP.GT.U32.AND P0, PT, R3, 0x7f800000, PT ;  /* 0x7f8000000300780c */ /* 0x000fe20003f04070 */
[----:B------:R-:W-:-:S05]  /*8890*/  IMAD.MOV.U32 R3, RZ, RZ, 0x7f ;  /* 0x0000007fff037424 */ /* 0x000fca00078e00ff */
[----:B------:R-:W-:-:S05]  /*88a0*/  SEL R3, R3, 0x7c, P0 ;  /* 0x0000007c03037807 */ /* 0x000fca0000000000 */
[----:B------:R0:W-:Y:S01]  /*88b0*/  STG.E.U8 desc[UR36][R16.64], R3 ;  /* 0x0000000310007986 */ /* 0x0001e2000c101124 */
[----:B------:R-:W-:Y:S05]  /*88c0*/  BRA `(.L_x_23461) ;  /* 0x0000000400807947 */ /* 0x000fea0003800000 */
.L_x_23471:
[----:B------:R-:W-:-:S04]  /*88d0*/  FSEL R0, RZ, 1, !P0 ;  /* 0x3f800000ff007808 */ /* 0x000fc80004000000 */
[----:B------:R-:W-:-:S05]  /*88e0*/  F2FP.BF16.F32.PACK_AB R0, RZ, R0 ;  /* 0x00000000ff00723e */ /* 0x000fca00000010ff */
[----:B------:R0:W-:Y:S01]  /*88f0*/  STG.E.U16 desc[UR36][R16.64], R0 ;  /* 0x0000000010007986 */ /* 0x0001e2000c101524 */
[----:B------:R-:W-:Y:S05]  /*8900*/  BRA `(.L_x_23461) ;  /* 0x0000000400707947 */ /* 0x000fea0003800000 */
.L_x_23468:
        /* <DEDUP_REMOVED lines=10> */
.L_x_23478:
        /* <DEDUP_REMOVED lines=16> */
.L_x_23481:
[----:B------:R-:W-:-:S07]  /*8ab0*/  PRMT R8, R0, 0x7610, R8 ;  /* 0x0000761000087816 */ /* 0x000fce0000000008 */
.L_x_23480:
[----:B------:R-:W-:Y:S05]  /*8ac0*/  BSYNC B0 ;  /* 0x0000000000007941 */ /* 0x000fea0003800000 */
.L_x_23479:
[----:B------:R3:W-:Y:S01]  /*8ad0*/  STG.E.U8 desc[UR36][R16.64], R8 ;  /* 0x0000000810007986 */ /* 0x0007e2000c101124 */
[----:B------:R-:W-:Y:S05]  /*8ae0*/  BRA `(.L_x_23461) ;  /* 0x0000000000f87947 */ /* 0x000fea0003800000 */
.L_x_23477:
        /* <DEDUP_REMOVED lines=16> */
.L_x_23484:
[----:B------:R-:W-:-:S07]  /*8bf0*/  PRMT R8, R0, 0x7610, R8 ;  /* 0x0000761000087816 */ /* 0x000fce0000000008 */
.L_x_23483:
[----:B------:R-:W-:Y:S05]  /*8c00*/  BSYNC B0 ;  /* 0x0000000000007941 */ /* 0x000fea0003800000 */
.L_x_23482:
[----:B------:R0:W-:Y:S01]  /*8c10*/  STG.E.U8 desc[UR36][R16.64], R8 ;  /* 0x0000000810007986 */ /* 0x0001e2000c101124 */
[----:B------:R-:W-:Y:S05]  /*8c20*/  BRA `(.L_x_23461) ;  /* 0x0000000000a87947 */ /* 0x000fea0003800000 */
.L_x_23476:
        /* <DEDUP_REMOVED lines=21> */
.L_x_23460:
        /* <DEDUP_REMOVED lines=16> */
.L_x_23487:
[----:B------:R-:W-:Y:S05]  /*8e80*/  BRA `(.L_x_23461) ;  /* 0x0000000000107947 */ /* 0x000fea0003800000 */
.L_x_23486:
[----:B------:R-:W-:-:S05]  /*8e90*/  IMAD.MOV.U32 R3, RZ, RZ, RZ ;  /* 0x000000ffff037224 */ /* 0x000fca00078e00ff */
[----:B------:R2:W-:Y:S01]  /*8ea0*/  STG.E.64 desc[UR36][R16.64], R2 ;  /* 0x0000000210007986 */ /* 0x0005e2000c101b24 */
[----:B------:R-:W-:Y:S05]  /*8eb0*/  BRA `(.L_x_23461) ;  /* 0x0000000000047947 */ /* 0x000fea0003800000 */
.L_x_23485:
[----:B------:R0:W-:Y:S02]  /*8ec0*/  STG.E desc[UR36][R16.64], R2 ;  /* 0x0000000210007986 */ /* 0x0001e4000c101924 */
.L_x_23461:
[----:B------:R-:W-:Y:S05]  /*8ed0*/  BSYNC B6 ;  /* 0x0000000000067941 */ /* 0x000fea0003800000 */
.L_x_23455:
[----:B------:R-:W-:-:S07]  /*8ee0*/  VIADD R19, R19, 0x80 ;  /* 0x0000008013137836 */ /* 0x000fce0000000000 */
.L_x_23420:
[----:B------:R-:W-:Y:S05]  /*8ef0*/  BSYNC B7 ;  /* 0x0000000000077941 */ /* 0x000fea0003800000 */
.L_x_23419:
        /* <DEDUP_REMOVED lines=306> */
.L_x_23488:
        /* <DEDUP_REMOVED lines=21> */
.L_x_23492:
[----:B------:R0:W5:Y:S01]  /*a370*/  LDG.E.U8 R2, desc[UR36][R4.64] ;  /* 0x0000002404027981 */ /* 0x000162000c1e1100 */
[----:B------:R-:W-:Y:S01]  /*a380*/  IMAD.MOV.U32 R3, RZ, RZ, RZ ;  /* 0x000000ffff037224 */ /* 0x000fe200078e00ff */
[----:B------:R-:W-:Y:S06]  /*a390*/  BRA `(.L_x_23494) ;  /* 0x0000000c00487947 */ /* 0x000fec0003800000 */
.L_x_23491:
        /* <DEDUP_REMOVED lines=8> */
.L_x_23496:
[----:B------:R-:W2:Y:S02]  /*a420*/  LDG.E R2, desc[UR36][R4.64] ;  /* 0x0000002404027981 */ /* 0x000ea4000c1e1900 */
[----:B--2---:R-:W-:Y:S01]  /*a430*/  SHF.R.S32.HI R3, RZ, 0x1f, R2 ;  /* 0x0000001fff037819 */ /* 0x004fe20000011402 */
[----:B------:R-:W-:Y:S06]  /*a440*/  BRA `(.L_x_23494) ;  /* 0x0000000c001c7947 */ /* 0x000fec0003800000 */
.L_x_23495:
[----:B------:R-:W2:Y:S02]  /*a450*/  LDG.E.S16 R2, desc[UR36][R4.64] ;  /* 0x0000002404027981 */ /* 0x000ea4000c1e1700 */
[----:B--2---:R-:W-:Y:S01]  /*a460*/  SHF.R.S32.HI R3, RZ, 0x1f, R2 ;  /* 0x0000001fff037819 */ /* 0x004fe20000011402 */
[----:B------:R-:W-:Y:S06]  /*a470*/  BRA `(.L_x_23494) ;  /* 0x0000000c00107947 */ /* 0x000fec0003800000 */
.L_x_23490:
        /* <DEDUP_REMOVED lines=9> */
.L_x_23498:
[----:B------:R-:W2:Y:S02]  /*a510*/  LDG.E.U16 R4, desc[UR36][R4.64] ;  /* 0x0000002404047981 */ /* 0x000ea4000c1e1500 */
[----:B--2---:R-:W-:-:S06]  /*a520*/  HADD2.F32 R2, -RZ, R4.H0_H0 ;  /* 0x20000004ff027230 */ /* 0x004fcc0000004100 */
[----:B------:R-:W4:Y:S01]  /*a530*/  F2I.S64.TRUNC R2, R2 ;  /* 0x0000000200027311 */ /* 0x000f22000020d900 */
[----:B------:R-:W-:Y:S05]  /*a540*/  BRA `(.L_x_23494) ;  /* 0x0000000800dc7947 */ /* 0x000fea0003800000 */
.L_x_23497:
[----:B------:R-:W-:-:S13]  /*a550*/  ISETP.NE.AND P0, PT, R2, 0x7, PT ;  /* 0x000000070200780c */ /* 0x000fda0003f05270 */
[----:B------:R-:W-:Y:S05]  /*a560*/  @!P0 BRA `(.L_x_23499) ;  /* 0x00000000002c8947 */ /* 0x000fea0003800000 */
[----:B------:R-:W-:-:S13]  /*a570*/  ISETP.NE.AND P0, PT, R2, 0x8, PT ;  /* 0x000000080200780c */ /* 0x000fda0003f05270 */
[----:B------:R-:W-:Y:S05]  /*a580*/  @!P0 BRA `(.L_x_23500) ;  /* 0x0000000000148947 */ /* 0x000fea0003800000 */
[----:B------:R-:W-:-:S13]  /*a590*/  ISETP.NE.AND P0, PT, R2, 0x9, PT ;  /* 0x000000090200780c */ /* 0x000fda0003f05270 */
[----:B------:R-:W-:Y:S05]  /*a5a0*/  @P0 BRA `(.L_x_23493) ;  /* 0x00000008006c0947 */ /* 0x000fea0003800000 */
[----:B------:R-:W2:Y:S02]  /*a5b0*/  LDG.E R2, desc[UR36][R4.64] ;  /* 0x0000002404027981 */ /* 0x000ea4000c1e1900 */
[----:B--2---:R-:W1:Y:S01]  /*a5c0*/  F2I.S64.TRUNC R2, R2 ;  /* 0x0000000200027311 */ /* 0x004e62000020d900 */
[----:B------:R-:W-:Y:S05]  /*a5d0*/  BRA `(.L_x_23494) ;  /* 0x0000000800b87947 */ /* 0x000fea0003800000 */
.L_x_23500:
[----:B------:R-:W2:Y:S02]  /*a5e0*/  LDG.E.U16 R4, desc[UR36][R4.64] ;  /* 0x0000002404047981 */ /* 0x000ea4000c1e1500 */
[----:B--2---:R-:W-:-:S06]  /*a5f0*/  HADD2.F32 R2, -RZ, R4.H0_H0 ;  /* 0x20000004ff027230 */ /* 0x004fcc0000004100 */
[----:B------:R-:W2:Y:S01]  /*a600*/  F2I.S64.TRUNC R2, R2 ;  /* 0x0000000200027311 */ /* 0x000ea2000020d900 */
[----:B------:R-:W-:Y:S05]  /*a610*/  BRA `(.L_x_23494) ;  /* 0x0000000800a87947 */ /* 0x000fea0003800000 */
.L_x_23499:
[----:B------:R-:W2:Y:S02]  /*a620*/  LDG.E.64 R2, desc[UR36][R4.64] ;  /* 0x0000002404027981 */ /* 0x000ea4000c1e1b00 */
[----:B--2---:R-:W0:Y:S01]  /*a630*/  F2I.S64.F64.TRUNC R2, R2 ;  /* 0x0000000200027311 */ /* 0x004e22000030d900 */
[----:B------:R-:W-:Y:S05]  /*a640*/  BRA `(.L_x_23494) ;  /* 0x00000008009c7947 */ /* 0x000fea0003800000 */
.L_x_23489:
        /* <DEDUP_REMOVED lines=13> */
.L_x_23503:
[----:B------:R-:W2:Y:S02]  /*a720*/  LDG.E.64 R2, desc[UR36][R4.64] ;  /* 0x0000002404027981 */ /* 0x000ea4000c1e1b00 */
[----:B--2---:R-:W0:Y:S01]  /*a730*/  F2I.S64.F64.TRUNC R2, R2 ;  /* 0x0000000200027311 */ /* 0x004e22000030d900 */
[----:B------:R-:W-:Y:S05]  /*a740*/  BRA `(.L_x_23494) ;  /* 0x00000008005c7947 */ /* 0x000fea0003800000 */
.L_x_23502:
        /* <DEDUP_REMOVED lines=27> */
.L_x_23505:
        /* <DEDUP_REMOVED lines=14> */
.L_x_23504:
[----:B------:R-:W2:Y:S02]  /*a9e0*/  LDG.E.U16 R2, desc[UR36][R4.64] ;  /* 0x0000002404027981 */ /* 0x000ea4000c1e1500 */
[----:B--2---:R-:W-:-:S06]  /*a9f0*/  IMAD.U32 R2, R2, 0x10000, RZ ;  /* 0x0001000002027824 */ /* 0x004fcc00078e00ff */
[----:B------:R-:W0:Y:S01]  /*aa00*/  F2I.S64.TRUNC R2, R2 ;  /* 0x0000000200027311 */ /* 0x000e22000020d900 */
[----:B------:R-:W-:Y:S05]  /*aa10*/  BRA `(.L_x_23494) ;  /* 0x0000000400a87947 */ /* 0x000fea0003800000 */
.L_x_23501:
        /* <DEDUP_REMOVED lines=11> */
.L_x_23508:
        /* <DEDUP_REMOVED lines=21> */
.L_x_23512:
[----:B------:R-:W-:Y:S05]  /*ac20*/  BSYNC B1 ;  /* 0x0000000000017941 */ /* 0x000fea0003800000 */
.L_x_23511:
[----:B------:R-:W-:Y:S01]  /*ac30*/  IMAD.SHL.U32 R2, R2, 0x100000, RZ ;  /* 0x0010000002027824 */ /* 0x000fe200078e00ff */
[----:B------:R-:W-:-:S04]  /*ac40*/  LEA R3, R0, 0x3b800000, 0x17 ;  /* 0x3b80000000037811 */ /* 0x000fc800078eb8ff */
[----:B------:R-:W-:-:S07]  /*ac50*/  LOP3.LUT R2, R3, R2, R4, 0xfe, !PT ;  /* 0x0000000203027212 */ /* 0x000fce00078efe04 */
.L_x_23510:
[----:B------:R-:W-:Y:S05]  /*ac60*/  BSYNC B0 ;  /* 0x0000000000007941 */ /* 0x000fea0003800000 */
.L_x_23509:
[----:B------:R-:W0:Y:S01]  /*ac70*/  F2I.S64.TRUNC R2, R2 ;  /* 0x0000000200027311 */ /* 0x000e22000020d900 */
[----:B------:R-:W-:Y:S05]  /*ac80*/  BRA `(.L_x_23494) ;  /* 0x00000004000c7947 */ /* 0x000fea0003800000 */
.L_x_23507:
        /* <DEDUP_REMOVED lines=21> */
.L_x_23516:
[----:B------:R-:W-:Y:S05]  /*ade0*/  BSYNC B1 ;  /* 0x0000000000017941 */ /* 0x000fea0003800000 */
.L_x_23515:
[----:B------:R-:W-:Y:S01]  /*adf0*/  IMAD.SHL.U32 R2, R2, 0x200000, RZ ;  /* 0x0020000002027824 */ /* 0x000fe200078e00ff */
[----:B------:R-:W-:-:S04]  /*ae00*/  LEA R3, R0, 0x37800000, 0x17 ;  /* 0x3780000000037811 */ /* 0x000fc800078eb8ff */
[----:B------:R-:W-:-:S07]  /*ae10*/  LOP3.LUT R2, R3, R2, R4, 0xfe, !PT ;  /* 0x0000000203027212 */ /* 0x000fce00078efe04 */
.L_x_23514:
[----:B------:R-:W-:Y:S05]  /*ae20*/  BSYNC B0 ;  /* 0x0000000000007941 */ /* 0x000fea0003800000 */
.L_x_23513:
[----:B------:R-:W0:Y:S01]  /*ae30*/  F2I.S64.TRUNC R2, R2 ;  /* 0x0000000200027311 */ /* 0x000e22000020d900 */
[----:B------:R-:W-:Y:S05]  /*ae40*/  BRA `(.L_x_23494) ;  /* 0x00000000009c7947 */ /* 0x000fea0003800000 */
.L_x_23506:
        /* <DEDUP_REMOVED lines=14> */
.L_x_23520:
[----:B------:R-:W-:Y:S05]  /*af30*/  BSYNC B0 ;  /* 0x0000000000007941 */ /* 0x000fea0003800000 */
.L_x_23519:
[----:B------:R-:W0:Y:S01]  /*af40*/  F2I.S64.TRUNC R2, R2 ;  /* 0x0000000200027311 */ /* 0x000e22000020d900 */
[----:B------:R-:W-:Y:S05]  /*af50*/  BRA `(.L_x_23494) ;  /* 0x0000000000587947 */ /* 0x000fea0003800000 */
.L_x_23493:
        /* <DEDUP_REMOVED lines=16> */
.L_x_23521:
[----:B------:R-:W-:Y:S01]  /*b060*/  CS2R R2, SRZ ;  /* 0x0000000000027805 */ /* 0x000fe2000001ff00 */
[----:B------:R-:W-:Y:S06]  /*b070*/  BRA `(.L_x_23494) ;  /* 0x0000000000107947 */ /* 0x000fec0003800000 */
.L_x_23518:
[----:B------:R0:W5:Y:S01]  /*b080*/  LDG.E.64 R2, desc[UR36][R4.64] ;  /* 0x0000002404027981 */ /* 0x000162000c1e1b00 */
[----:B------:R-:W-:Y:S05]  /*b090*/  BRA `(.L_x_23494) ;  /* 0x0000000000087947 */ /* 0x000fea0003800000 */
.L_x_23517:
[----:B------:R0:W5:Y:S01]  /*b0a0*/  LDG.E R2, desc[UR36][R4.64] ;  /* 0x0000002404027981 */ /* 0x000162000c1e1900 */
[----:B------:R-:W-:-:S07]  /*b0b0*/  IMAD.MOV.U32 R3, RZ, RZ, RZ ;  /* 0x000000ffff037224 */ /* 0x000fce00078e00ff */
.L_x_23494:
[----:B0-----:R-:W0:Y:S01]  /*b0c0*/  LDC.U8 R4, c[0x0][0x430] ;  /* 0x00010c00ff047b82 */ /* 0x001e220000000000 */
[----:B------:R-:W-:Y:S02]  /*b0d0*/  ULDC.64 UR4, c[0x0][0x428] ;  /* 0x00010a0000047ab9 */ /* 0x000fe40000000a00 */
[----:B-12345:R-:W-:-:S04]  /*b0e0*/  LOP3.LUT P0, RZ, R2, UR4, RZ, 0xfc, !PT ;  /* 0x0000000402ff7c12 */ /* 0x03efc8000f80fcff */
        /* <DEDUP_REMOVED lines=15> */
.L_x_23525:
[----:B------:R-:W-:Y:S01]  /*b1e0*/  STG.E.U8 desc[UR36][R16.64], R2 ;  /* 0x0000000210007986 */ /* 0x000fe2000c101124 */
[----:B------:R-:W-:Y:S05]  /*b1f0*/  EXIT ;  /* 0x000000000000794d */ /* 0x000fea0003800000 */
.L_x_23524:
        /* <DEDUP_REMOVED lines=9> */
.L_x_23528:
[----:B------:R-:W-:Y:S01]  /*b290*/  STG.E desc[UR36][R16.64], R2 ;  /* 0x0000000210007986 */ /* 0x000fe2000c101924 */
[----:B------:R-:W-:Y:S05]  /*b2a0*/  EXIT ;  /* 0x000000000000794d */ /* 0x000fea0003800000 */
.L_x_23527:
[----:B------:R-:W-:Y:S01]  /*b2b0*/  STG.E.U16 desc[UR36][R16.64], R2 ;  /* 0x0000000210007986 */ /* 0x000fe2000c101524 */
[----:B------:R-:W-:Y:S05]  /*b2c0*/  EXIT ;  /* 0x000000000000794d */ /* 0x000fea0003800000 */
.L_x_23523:
        /* <DEDUP_REMOVED lines=9> */
.L_x_23530:
[----:B------:R-:W-:-:S04]  /*b360*/  FSEL R0, RZ, 1, !P0 ;  /* 0x3f800000ff007808 */ /* 0x000fc80004000000 */
[----:B------:R-:W-:-:S05]  /*b370*/  F2FP.F16.F32.PACK_AB R0, RZ, R0 ;  /* 0x00000000ff00723e */ /* 0x000fca00000000ff */
[----:B------:R-:W-:Y:S01]  /*b380*/  STG.E.U16 desc[UR36][R16.64], R0 ;  /* 0x0000000010007986 */ /* 0x000fe2000c101524 */
[----:B------:R-:W-:Y:S05]  /*b390*/  EXIT ;  /* 0x000000000000794d */ /* 0x000fea0003800000 */
.L_x_23529:
        /* <DEDUP_REMOVED lines=10> */
.L_x_23532:
[----:B------:R-:W-:-:S04]  /*b440*/  FSEL R0, RZ, 1, !P0 ;  /* 0x3f800000ff007808 */ /* 0x000fc80004000000 */
[----:B------:R-:W-:-:S04]  /*b450*/  F2FP.F16.F32.PACK_AB R3, RZ, R0 ;  /* 0x00000000ff03723e */ /* 0x000fc800000000ff */
[----:B------:R-:W-:-:S05]  /*b460*/  PRMT R3, R3, 0x5410, RZ ;  /* 0x0000541003037816 */ /* 0x000fca00000000ff */
[----:B------:R-:W-:Y:S01]  /*b470*/  STG.E desc[UR36][R16.64], R3 ;  /* 0x0000000310007986 */ /* 0x000fe2000c101924 */
[----:B------:R-:W-:Y:S05]  /*b480*/  EXIT ;  /* 0x000000000000794d */ /* 0x000fea0003800000 */
.L_x_23531:
[----:B------:R-:W-:Y:S01]  /*b490*/  FSEL R3, RZ, 1.875, !P0 ;  /* 0x3ff00000ff037808 */ /* 0x000fe20004000000 */
[----:B------:R-:W-:-:S05]  /*b4a0*/  IMAD.MOV.U32 R2, RZ, RZ, RZ ;  /* 0x000000ffff027224 */ /* 0x000fca00078e00ff */
[----:B------:R-:W-:Y:S01]  /*b4b0*/  STG.E.64 desc[UR36][R16.64], R2 ;  /* 0x0000000210007986 */ /* 0x000fe2000c101b24 */
[----:B------:R-:W-:Y:S05]  /*b4c0*/  EXIT ;  /* 0x000000000000794d */ /* 0x000fea0003800000 */
.L_x_23522:
        /* <DEDUP_REMOVED lines=10> */
.L_x_23535:
[----:B------:R-:W-:Y:S02]  /*b570*/  FSEL R5, RZ, 1.875, !P0 ;  /* 0x3ff00000ff057808 */ /* 0x000fe40004000000 */
[----:B------:R-:W-:Y:S01]  /*b580*/  CS2R R6, SRZ ;  /* 0x0000000000067805 */ /* 0x000fe2000001ff00 */
[----:B------:R-:W-:-:S05]  /*b590*/  IMAD.MOV.U32 R4, RZ, RZ, RZ ;  /* 0x000000ffff047224 */ /* 0x000fca00078e00ff */
[----:B------:R-:W-:Y:S01]  /*b5a0*/  STG.E.128 desc[UR36][R16.64], R4 ;  /* 0x0000000410007986 */ /* 0x000fe2000c101d24 */
[----:B------:R-:W-:Y:S05]  /*b5b0*/  EXIT ;  /* 0x000000000000794d */ /* 0x000fea0003800000 */
.L_x_23534:
        /* <DEDUP_REMOVED lines=18> */
.L_x_23539:
[----:B------:R-:W-:Y:S05]  /*b6e0*/  BSYNC B0 ;  /* 0x0000000000007941 */ /* 0x000fea0003800000 */
.L_x_23538:
[----:B------:R-:W-:Y:S01]  /*b6f0*/  STG.E.U8 desc[UR36][R16.64], R3 ;  /* 0x0000000310007986 */ /* 0x000fe2000c101124 */
[----:B------:R-:W-:Y:S05]  /*b700*/  EXIT ;  /* 0x000000000000794d */ /* 0x000fea0003800000 */
.L_x_23537:
        /* <DEDUP_REMOVED lines=14> */
.L_x_23540:
[----:B------:R-:W-:Y:S01]  /*b7f0*/  IMAD.MOV.U32 R3, RZ, RZ, 0x7f ;  /* 0x0000007fff037424 */ /* 0x000fe200078e00ff */
[----:B------:R-:W-:-:S04]  /*b800*/  ISETP.GT.U32.AND P0, PT, R5, 0x7f800000, PT ;  /* 0x7f8000000500780c */ /* 0x000fc80003f04070 */
[----:B------:R-:W-:-:S05]  /*b810*/  SEL R3, R3, 0x7c, P0 ;  /* 0x0000007c03037807 */ /* 0x000fca0000000000 */
[----:B------:R-:W-:Y:S01]  /*b820*/  STG.E.U8 desc[UR36][R16.64], R3 ;  /* 0x0000000310007986 */ /* 0x000fe2000c101124 */
[----:B------:R-:W-:Y:S05]  /*b830*/  EXIT ;  /* 0x000000000000794d */ /* 0x000fea0003800000 */
.L_x_23536:
[----:B------:R-:W-:-:S04]  /*b840*/  FSEL R0, RZ, 1, !P0 ;  /* 0x3f800000ff007808 */ /* 0x000fc80004000000 */
[----:B------:R-:W-:-:S05]  /*b850*/  F2FP.BF16.F32.PACK_AB R0, RZ, R0 ;  /* 0x00000000ff00723e */ /* 0x000fca00000010ff */
[----:B------:R-:W-:Y:S01]  /*b860*/  STG.E.U16 desc[UR36][R16.64], R0 ;  /* 0x0000000010007986 */ /* 0x000fe2000c101524 */
[----:B------:R-:W-:Y:S05]  /*b870*/  EXIT ;  /* 0x000000000000794d */ /* 0x000fea0003800000 */
.L_x_23533:
        /* <DEDUP_REMOVED lines=10> */
.L_x_23543:
        /* <DEDUP_REMOVED lines=16> */
.L_x_23546:
[----:B------:R-:W-:-:S07]  /*ba20*/  PRMT R8, R0, 0x7610, R8 ;  /* 0x0000761000087816 */ /* 0x000fce0000000008 */
.L_x_23545:
[----:B------:R-:W-:Y:S05]  /*ba30*/  BSYNC B0 ;  /* 0x0000000000007941 */ /* 0x000fea0003800000 */
.L_x_23544:
[----:B------:R-:W-:Y:S01]  /*ba40*/  STG.E.U8 desc[UR36][R16.64], R8 ;  /* 0x0000000810007986 */ /* 0x000fe2000c101124 */
[----:B------:R-:W-:Y:S05]  /*ba50*/  EXIT ;  /* 0x000000000000794d */ /* 0x000fea0003800000 */
.L_x_23542:
        /* <DEDUP_REMOVED lines=16> */
.L_x_23549:
[----:B------:R-:W-:-:S07]  /*bb60*/  PRMT R8, R0, 0x7610, R8 ;  /* 0x0000761000087816 */ /* 0x000fce0000000008 */
.L_x_23548:
[----:B------:R-:W-:Y:S05]  /*bb70*/  BSYNC B0 ;  /* 0x0000000000007941 */ /* 0x000fea0003800000 */
.L_x_23547:
[----:B------:R-:W-:Y:S01]  /*bb80*/  STG.E.U8 desc[UR36][R16.64], R8 ;  /* 0x0000000810007986 */ /* 0x000fe2000c101124 */
[----:B------:R-:W-:Y:S05]  /*bb90*/  EXIT ;  /* 0x000000000000794d */ /* 0x000fea0003800000 */
.L_x_23541:
        /* <DEDUP_REMOVED lines=21> */
.L_x_23526:
        /* <DEDUP_REMOVED lines=16> */
.L_x_23552:
[----:B------:R-:W-:Y:S05]  /*bdf0*/  EXIT ;  /* 0x000000000000794d */ /* 0x000fea0003800000 */
.L_x_23551:
[----:B------:R-:W-:-:S05]  /*be00*/  IMAD.MOV.U32 R3, RZ, RZ, RZ ;  /* 0x000000ffff037224 */ /* 0x000fca00078e00ff */
[----:B------:R-:W-:Y:S01]  /*be10*/  STG.E.64 desc[UR36][R16.64], R2 ;  /* 0x0000000210007986 */ /* 0x000fe2000c101b24 */
[----:B------:R-:W-:Y:S05]  /*be20*/  EXIT ;  /* 0x000000000000794d */ /* 0x000fea0003800000 */
.L_x_23550:
[----:B------:R-:W-:Y:S01]  /*be30*/  STG.E desc[UR36][R16.64], R2 ;  /* 0x0000000210007986 */ /* 0x000fe2000c101924 */
[----:B------:R-:W-:Y:S05]  /*be40*/  EXIT ;  /* 0x000000000000794d */ /* 0x000fea0003800000 */
.L_x_23553:
        /* <DEDUP_REMOVED lines=11> */
.L_x_43973:


//--------------------- .text._ZN2at6native27unrolled_elementwise_kernelINS0_13AUnaryFunctorIllbZZZNS0_22logical_or_kernel_cudaERNS_14TensorIteratorEENKUlvE0_clEvENKUlvE2_clEvEUlllE_EESt5arrayIPcLm2EELi4E23TrivialOffsetCalculatorILi1EjESD_NS0_6memory12LoadWithCastILi1EEENSE_13StoreWithCastILi1EEEEEviT_T0_T2_T3_T4_T5_ --------------------------
	.section	.text._ZN2at6native27unrolled_elementwise_kernelINS0_13AUnaryFunctorIllbZZZNS0_22logical_or_kernel_cudaERNS_14TensorIteratorEENKUlvE0_clEvENKUlvE2_clEvEUlllE_EESt5arrayIPcLm2EELi4E23TrivialOffsetCalculatorILi1EjESD_NS0_6memory12LoadWithCastILi1EEENSE_13StoreWithCastILi1EEEEEviT_T0_T2_T3_T4_T5_,"ax",@progbits
	.align	128
        .global         _ZN2at6native27unrolled_elementwise_kernelINS0_13AUnaryFunctorIllbZZZNS0_22logical_or_kernel_cudaERNS_14TensorIteratorEENKUlvE0_clEvENKUlvE2_clEvEUlllE_EESt5arrayIPcLm2EELi4E23TrivialOffsetCalculatorILi1EjESD_NS0_6memory12LoadWithCastILi1EEENSE_13StoreWithCastILi1EEEEEviT_T0_T2_T3_T4_T5_
        .type           _ZN2at6native27unrolled_elementwise_kernelINS0_13AUnaryFunctorIllbZZZNS0_22logical_or_kernel_cudaERNS_14TensorIteratorEENKUlvE0_clEvENKUlvE2_clEvEUlllE_EESt5arrayIPcLm2EELi4E23TrivialOffsetCalculatorILi1EjESD_NS0_6memory12LoadWithCastILi1EEENSE_13StoreWithCastILi1EEEEEviT_T0_T2_T3_T4_T5_,@function
        .size           _ZN2at6native27unrolled_elementwise_kernelINS0_13AUnaryFunctorIllbZZZNS0_22logical_or_kernel_cudaERNS_14TensorIteratorEENKUlvE0_clEvENKUlvE2_clEvEUlllE_EESt5arrayIPcLm2EELi4E23TrivialOffsetCalculatorILi1EjESD_NS0_6memory12LoadWithCastILi1EEENSE_13StoreWithCastILi1EEEEEviT_T0_T2_T3_T4_T5_,(.L_x_43974 - _ZN2at6native27unrolled_elementwise_kernelINS0_13AUnaryFunctorIllbZZZNS0_22logical_or_kernel_cudaERNS_14TensorIteratorEENKUlvE0_clEvENKUlvE2_clEvEUlllE_EESt5arrayIPcLm2EELi4E23TrivialOffsetCalculatorILi1EjESD_NS0_6memory12LoadWithCastILi1EEENSE_13StoreWithCastILi1EEEEEviT_T0_T2_T3_T4_T5_)
        .other          _ZN2at6native27unrolled_elementwise_kernelINS0_13AUnaryFunctorIllbZZZNS0_22logical_or_kernel_cudaERNS_14TensorIteratorEENKUlvE0_clEvENKUlvE2_clEvEUlllE_EESt5arrayIPcLm2EELi4E23TrivialOffsetCalculatorILi1EjESD_NS0_6memory12LoadWithCastILi1EEENSE_13StoreWithCastILi1EEEEEviT_T0_T2_T3_T4_T5_,@"STO_CUDA_ENTRY STV_DEFAULT"
_ZN2at6native27unrolled_elementwise_kernelINS0_13AUnaryFunctorIllbZZZNS0_22logical_or_kernel_cudaERNS_14TensorIteratorEENKUlvE0_clEvENKUlvE2_clEvEUlllE_EESt5arrayIPcLm2EELi4E23TrivialOffsetCalculatorILi1EjESD_NS0_6memory12LoadWithCastILi1EEENSE_13StoreWithCastILi1EEEEEviT_T0_T2_T3_T4_T5_:
.text._ZN2at6native27unrolled_elementwise_kernelINS0_13AUnaryFunctorIllbZZZNS0_22logical_or_kernel_cudaERNS_14TensorIteratorEENKUlvE0_clEvENKUlvE2_clEvEUlllE_EESt5arrayIPcLm2EELi4E23TrivialOffsetCalculatorILi1EjESD_NS0_6memory12LoadWithCastILi1EEENSE_13StoreWithCastILi1EEEEEviT_T0_T2_T3_T4_T5_:
        /* <DEDUP_REMOVED lines=32> */
.L_x_23559:
[----:B------:R1:W5:Y:S01]  /*0200*/  LDG.E.U8 R22, desc[UR36][R4.64] ;  /* 0x0000002404167981 */ /* 0x000362000c1e1100 */
[----:B------:R-:W-:Y:S01]  /*0210*/  IMAD.MOV.U32 R23, RZ, RZ, RZ ;  /* 0x000000ffff177224 */ /* 0x000fe200078e00ff */
[----:B------:R-:W-:Y:S06]  /*0220*/  BRA `(.L_x_23561) ;  /* 0x0000000c004c7947 */ /* 0x000fec0003800000 */
.L_x_23558:
        /* <DEDUP_REMOVED lines=8> */
.L_x_23563:
[----:B------:R-:W2:Y:S02]  /*02b0*/  LDG.E R22, desc[UR36][R4.64] ;  /* 0x0000002404167981 */ /* 0x000ea4000c1e1900 */
[----:B--2---:R-:W-:Y:S01]  /*02c0*/  SHF.R.S32.HI R23, RZ, 0x1f, R22 ;  /* 0x0000001fff177819 */ /* 0x004fe20000011416 */
[----:B------:R-:W-:Y:S06]  /*02d0*/  BRA `(.L_x_23561) ;  /* 0x0000000c00207947 */ /* 0x000fec0003800000 */
.L_x_23562:
[----:B------:R-:W2:Y:S02]  /*02e0*/  LDG.E.S16 R22, desc[UR36][R4.64] ;  /* 0x0000002404167981 */ /* 0x000ea4000c1e1700 */
[----:B--2---:R-:W-:Y:S01]  /*02f0*/  SHF.R.S32.HI R23, RZ, 0x1f, R22 ;  /* 0x0000001fff177819 */ /* 0x004fe20000011416 */
[----:B------:R-:W-:Y:S06]  /*0300*/  BRA `(.L_x_23561) ;  /* 0x0000000c00147947 */ /* 0x000fec0003800000 */
.L_x_23557:
        /* <DEDUP_REMOVED lines=9> */
.L_x_23565:
[----:B------:R-:W2:Y:S02]  /*03a0*/  LDG.E.U16 R4, desc[UR36][R4.64] ;  /* 0x0000002404047981 */ /* 0x000ea4000c1e1500 */
[----:B--2---:R-:W-:-:S06]  /*03b0*/  HADD2.F32 R22, -RZ, R4.H0_H0 ;  /* 0x20000004ff167230 */ /* 0x004fcc0000004100 */
[----:B------:R-:W0:Y:S01]  /*03c0*/  F2I.S64.TRUNC R22, R22 ;  /* 0x0000001600167311 */ /* 0x000e22000020d900 */
[----:B------:R-:W-:Y:S05]  /*03d0*/  BRA `(.L_x_23561) ;  /* 0x0000000800e07947 */ /* 0x000fea0003800000 */
.L_x_23564:
        /* <DEDUP_REMOVED lines=9> */
.L_x_23567:
[----:B------:R-:W2:Y:S02]  /*0470*/  LDG.E.U16 R4, desc[UR36][R4.64] ;  /* 0x0000002404047981 */ /* 0x000ea4000c1e1500 */
[----:B--2---:R-:W-:-:S06]  /*0480*/  HADD2.F32 R22, -RZ, R4.H0_H0 ;  /* 0x20000004ff167230 */ /* 0x004fcc0000004100 */
[----:B------:R-:W4:Y:S01]  /*0490*/  F2I.S64.TRUNC R22, R22 ;  /* 0x0000001600167311 */ /* 0x000f22000020d900 */
[----:B------:R-:W-:Y:S05]  /*04a0*/  BRA `(.L_x_23561) ;  /* 0x0000000800ac7947 */ /* 0x000fea0003800000 */
.L_x_23566:
[----:B------:R-:W2:Y:S02]  /*04b0*/  LDG.E.64 R4, desc[UR36][R4.64] ;  /* 0x0000002404047981 */ /* 0x000ea4000c1e1b00 */
[----:B--2---:R2:W3:Y:S01]  /*04c0*/  F2I.S64.F64.TRUNC R22, R4 ;  /* 0x0000000400167311 */ /* 0x0044e2000030d900 */
[----:B------:R-:W-:Y:S05]  /*04d0*/  BRA `(.L_x_23561) ;  /* 0x0000000800a07947 */ /* 0x000fea0003800000 */
.L_x_23556:
        /* <DEDUP_REMOVED lines=13> */
.L_x_23570:
[----:B------:R-:W2:Y:S02]  /*05b0*/  LDG.E.64 R4, desc[UR36][R4.64] ;  /* 0x0000002404047981 */ /* 0x000ea4000c1e1b00 */
[----:B--2---:R0:W1:Y:S01]  /*05c0*/  F2I.S64.F64.TRUNC R22, R4 ;  /* 0x0000000400167311 */ /* 0x004062000030d900 */
[----:B------:R-:W-:Y:S05]  /*05d0*/  BRA `(.L_x_23561) ;  /* 0x0000000800607947 */ /* 0x000fea0003800000 */
.L_x_23569:
        /* <DEDUP_REMOVED lines=27> */
.L_x_23572:
        /* <DEDUP_REMOVED lines=15> */
.L_x_23571:
[----:B------:R-:W2:Y:S02]  /*0880*/  LDG.E.U16 R22, desc[UR36][R4.64] ;  /* 0x0000002404167981 */ /* 0x000ea4000c1e1500 */
[----:B--2---:R-:W-:-:S06]  /*0890*/  IMAD.U32 R22, R22, 0x10000, RZ ;  /* 0x0001000016167824 */ /* 0x004fcc00078e00ff */
[----:B------:R-:W0:Y:S01]  /*08a0*/  F2I.S64.TRUNC R22, R22 ;  /* 0x0000001600167311 */ /* 0x000e22000020d900 */
[----:B------:R-:W-:Y:S05]  /*08b0*/  BRA `(.L_x_23561) ;  /* 0x0000000400a87947 */ /* 0x000fea0003800000 */
.L_x_23568:
        /* <DEDUP_REMOVED lines=11> */
.L_x_23575:
        /* <DEDUP_REMOVED lines=21> */
.L_x_23579:
[----:B------:R-:W-:Y:S05]  /*0ac0*/  BSYNC B1 ;  /* 0x0000000000017941 */ /* 0x000fea0003800000 */
.L_x_23578:
[----:B------:R-:W-:Y:S01]  /*0ad0*/  IMAD.SHL.U32 R3, R3, 0x100000, RZ ;  /* 0x0010000003037824 */ /* 0x000fe200078e00ff */
[----:B------:R-:W-:-:S04]  /*0ae0*/  LEA R5, R0, 0x3b800000, 0x17 ;  /* 0x3b80000000057811 */ /* 0x000fc800078eb8ff */
[----:B------:R-:W-:-:S07]  /*0af0*/  LOP3.LUT R22, R5, R3, R22, 0xfe, !PT ;  /* 0x0000000305167212 */ /* 0x000fce00078efe16 */
.L_x_23577:
[----:B------:R-:W-:Y:S05]  /*0b00*/  BSYNC B0 ;  /* 0x0000000000007941 */ /* 0x000fea0003800000 */
.L_x_23576:
[----:B------:R-:W0:Y:S01]  /*0b10*/  F2I.S64.TRUNC R22, R22 ;  /* 0x0000001600167311 */ /* 0x000e22000020d900 */
[----:B------:R-:W-:Y:S05]  /*0b20*/  BRA `(.L_x_23561) ;  /* 0x00000004000c7947 */ /* 0x000fea0003800000 */
.L_x_23574:
        /* <DEDUP_REMOVED lines=21> */
.L_x_23583:
[----:B------:R-:W-:Y:S05]  /*0c80*/  BSYNC B1 ;  /* 0x0000000000017941 */ /* 0x000fea0003800000 */
.L_x_23582:
[----:B------:R-:W-:Y:S01]  /*0c90*/  IMAD.SHL.U32 R3, R3, 0x200000, RZ ;  /* 0x0020000003037824 */ /* 0x000fe200078e00ff */
[----:B------:R-:W-:-:S04]  /*0ca0*/  LEA R5, R0, 0x37800000, 0x17 ;  /* 0x3780000000057811 */ /* 0x000fc800078eb8ff */
[----:B------:R-:W-:-:S07]  /*0cb0*/  LOP3.LUT R22, R5, R3, R22, 0xfe, !PT ;  /* 0x0000000305167212 */ /* 0x000fce00078efe16 */
.L_x_23581:
[----:B------:R-:W-:Y:S05]  /*0cc0*/  BSYNC B0 ;  /* 0x0000000000007941 */ /* 0x000fea0003800000 */
.L_x_23580:
[----:B------:R-:W0:Y:S01]  /*0cd0*/  F2I.S64.TRUNC R22, R22 ;  /* 0x0000001600167311 */ /* 0x000e22000020d900 */
[----:B------:R-:W-:Y:S05]  /*0ce0*/  BRA `(.L_x_23561) ;  /* 0x00000000009c7947 */ /* 0x000fea0003800000 */
.L_x_23573:
        /* <DEDUP_REMOVED lines=14> */
.L_x_23587:
[----:B------:R-:W-:Y:S05]  /*0dd0*/  BSYNC B0 ;  /* 0x0000000000007941 */ /* 0x000fea0003800000 */
.L_x_23586:
[----:B------:R-:W0:Y:S01]  /*0de0*/  F2I.S64.TRUNC R22, R22 ;  /* 0x0000001600167311 */ /* 0x000e22000020d900 */
[----:B------:R-:W-:Y:S05]  /*0df0*/  BRA `(.L_x_23561) ;  /* 0x0000000000587947 */ /* 0x000fea0003800000 */
.L_x_23560:
        /* <DEDUP_REMOVED lines=16> */
.L_x_23588:
[----:B------:R-:W-:Y:S01]  /*0f00*/  CS2R R22, SRZ ;  /* 0x0000000000167805 */ /* 0x000fe2000001ff00 */
[----:B------:R-:W-:Y:S06]  /*0f10*/  BRA `(.L_x_23561) ;  /* 0x0000000000107947 */ /* 0x000fec0003800000 */
.L_x_23585:
[----:B------:R0:W5:Y:S01]  /*0f20*/  LDG.E.64 R22, desc[UR36][R4.64] ;  /* 0x0000002404167981 */ /* 0x000162000c1e1b00 */
[----:B------:R-:W-:Y:S05]  /*0f30*/  BRA `(.L_x_23561) ;  /* 0x0000000000087947 */ /* 0x000fea0003800000 */
.L_x_23584:
[----:B------:R0:W5:Y:S01]  /*0f40*/  LDG.E R22, desc[UR36][R4.64] ;  /* 0x0000002404167981 */ /* 0x000162000c1e1900 */
[----:B------:R-:W-:-:S07]  /*0f50*/  IMAD.MOV.U32 R23, RZ, RZ, RZ ;  /* 0x000000ffff177224 */ /* 0x000fce00078e00ff */
.L_x_23561:
[----:B------:R-:W2:Y:S02]  /*0f60*/  S2R R27, SR_TID.X ;  /* 0x00000000001b7919 */ /* 0x000ea40000002100 */
[----:B--2---:R-:W-:-:S07]  /*0f70*/  VIADD R27, R27, 0x80 ;  /* 0x000000801b1b7836 */ /* 0x004fce0000000000 */
.L_x_23555:
[----:B------:R-:W-:Y:S05]  /*0f80*/  BSYNC B6 ;  /* 0x0000000000067941 */ /* 0x000fea0003800000 */
.L_x_23554:
        /* <DEDUP_REMOVED lines=24> */
.L_x_23594:
[----:B------:R0:W5:Y:S01]  /*1110*/  LDG.E.U8 R28, desc[UR36][R4.64] ;  /* 0x00000024041c7981 */ /* 0x000162000c1e1100 */
[----:B------:R-:W-:Y:S01]  /*1120*/  IMAD.MOV.U32 R29, RZ, RZ, RZ ;  /* 0x000000ffff1d7224 */ /* 0x000fe200078e00ff */
[----:B------:R-:W-:Y:S06]  /*1130*/  BRA `(.L_x_23596) ;  /* 0x0000000c00487947 */ /* 0x000fec0003800000 */
.L_x_23593:
        /* <DEDUP_REMOVED lines=8> */
.L_x_23598:
[----:B------:R-:W2:Y:S02]  /*11c0*/  LDG.E R28, desc[UR36][R4.64] ;  /* 0x00000024041c7981 */ /* 0x000ea4000c1e1900 */
[----:B--2---:R-:W-:Y:S01]  /*11d0*/  SHF.R.S32.HI R29, RZ, 0x1f, R28 ;  /* 0x0000001fff1d7819 */ /* 0x004fe2000001141c */
[----:B------:R-:W-:Y:S06]  /*11e0*/  BRA `(.L_x_23596) ;  /* 0x0000000c001c7947 */ /* 0x000fec0003800000 */
.L_x_23597:
[----:B------:R-:W2:Y:S02]  /*11f0*/  LDG.E.S16 R28, desc[UR36][R4.64] ;  /* 0x00000024041c7981 */ /* 0x000ea4000c1e1700 */
[----:B--2---:R-:W-:Y:S01]  /*1200*/  SHF.R.S32.HI R29, RZ, 0x1f, R28 ;  /* 0x0000001fff1d7819 */ /* 0x004fe2000001141c */
[----:B------:R-:W-:Y:S06]  /*1210*/  BRA `(.L_x_23596) ;  /* 0x0000000c00107947 */ /* 0x000fec0003800000 */
.L_x_23592:
        /* <DEDUP_REMOVED lines=9> */
.L_x_23600:
[----:B------:R-:W2:Y:S02]  /*12b0*/  LDG.E.U16 R4, desc[UR36][R4.64] ;  /* 0x0000002404047981 */ /* 0x000ea4000c1e1500 */
[----:B--2---:R-:W-:-:S06]  /*12c0*/  HADD2.F32 R28, -RZ, R4.H0_H0 ;  /* 0x20000004ff1c7230 */ /* 0x004fcc0000004100 */
[----:B------:R-:W0:Y:S01]  /*12d0*/  F2I.S64.TRUNC R28, R28 ;  /* 0x0000001c001c7311 */ /* 0x000e22000020d900 */
[----:B------:R-:W-:Y:S05]  /*12e0*/  BRA `(.L_x_23596) ;  /* 0x0000000800dc7947 */ /* 0x000fea0003800000 */
.L_x_23599:
        /* <DEDUP_REMOVED lines=9> */
.L_x_23602:
[----:B------:R-:W2:Y:S02]  /*1380*/  LDG.E.U16 R4, desc[UR36][R4.64] ;  /* 0x0000002404047981 */ /* 0x000ea4000c1e1500 */
[----:B--2---:R-:W-:-:S06]  /*1390*/  HADD2.F32 R28, -RZ, R4.H0_H0 ;  /* 0x20000004ff1c7230 */ /* 0x004fcc0000004100 */
[----:B------:R-:W0:Y:S01]  /*13a0*/  F2I.S64.TRUNC R28, R28 ;  /* 0x0000001c001c7311 */ /* 0x000e22000020d900 */
[----:B------:R-:W-:Y:S05]  /*13b0*/  BRA `(.L_x_23596) ;  /* 0x0000000800a87947 */ /* 0x000fea0003800000 */
.L_x_23601:
[----:B------:R-:W2:Y:S02]  /*13c0*/  LDG.E.64 R4, desc[UR36][R4.64] ;  /* 0x0000002404047981 */ /* 0x000ea4000c1e1b00 */
[----:B--2---:R0:W1:Y:S01]  /*13d0*/  F2I.S64.F64.TRUNC R28, R4 ;  /* 0x00000004001c7311 */ /* 0x004062000030d900 */
[----:B------:R-:W-:Y:S05]  /*13e0*/  BRA `(.L_x_23596) ;  /* 0x00000008009c7947 */ /* 0x000fea0003800000 */
.L_x_23591:
        /* <DEDUP_REMOVED lines=13> */
.L_x_23605:
[----:B------:R-:W2:Y:S02]  /*14c0*/  LDG.E.64 R4, desc[UR36][R4.64] ;  /* 0x0000002404047981 */ /* 0x000ea4000c1e1b00 */
[----:B--2---:R0:W1:Y:S01]  /*14d0*/  F2I.S64.F64.TRUNC R28, R4 ;  /* 0x00000004001c7311 */ /* 0x004062000030d900 */
[----:B------:R-:W-:Y:S05]  /*14e0*/  BRA `(.L_x_23596) ;  /* 0x00000008005c7947 */ /* 0x000fea0003800000 */
.L_x_23604:
        /* <DEDUP_REMOVED lines=27> */
.L_x_23607:
        /* <DEDUP_REMOVED lines=14> */
.L_x_23606:
[----:B------:R-:W2:Y:S02]  /*1780*/  LDG.E.U16 R28, desc[UR36][R4.64] ;  /* 0x00000024041c7981 */ /* 0x000ea4000c1e1500 */
[----:B--2---:R-:W-:-:S06]  /*1790*/  IMAD.U32 R28, R28, 0x10000, RZ ;  /* 0x000100001c1c7824 */ /* 0x004fcc00078e00ff */
[----:B------:R-:W0:Y:S01]  /*17a0*/  F2I.S64.TRUNC R28, R28 ;  /* 0x0000001c001c7311 */ /* 0x000e22000020d900 */
[----:B------:R-:W-:Y:S05]  /*17b0*/  BRA `(.L_x_23596) ;  /* 0x0000000400a87947 */ /* 0x000fea0003800000 */
.L_x_23603:
        /* <DEDUP_REMOVED lines=11> */
.L_x_23610:
        /* <DEDUP_REMOVED lines=21> */
.L_x_23614:
[----:B------:R-:W-:Y:S05]  /*19c0*/  BSYNC B1 ;  /* 0x0000000000017941 */ /* 0x000fea0003800000 */
.L_x_23613:
[----:B------:R-:W-:Y:S01]  /*19d0*/  IMAD.SHL.U32 R3, R3, 0x100000, RZ ;  /* 0x0010000003037824 */ /* 0x000fe200078e00ff */
[----:B------:R-:W-:-:S04]  /*19e0*/  LEA R5, R0, 0x3b800000, 0x17 ;  /* 0x3b80000000057811 */ /* 0x000fc800078eb8ff */
[----:B------:R-:W-:-:S07]  /*19f0*/  LOP3.LUT R28, R5, R3, R28, 0xfe, !PT ;  /* 0x00000003051c7212 */ /* 0x000fce00078efe1c */
.L_x_23612:
[----:B------:R-:W-:Y:S05]  /*1a00*/  BSYNC B0 ;  /* 0x0000000000007941 */ /* 0x000fea0003800000 */
.L_x_23611:
[----:B------:R-:W0:Y:S01]  /*1a10*/  F2I.S64.TRUNC R28, R28 ;  /* 0x0000001c001c7311 */ /* 0x000e22000020d900 */
[----:B------:R-:W-:Y:S05]  /*1a20*/  BRA `(.L_x_23596) ;  /* 0x00000004000c7947 */ /* 0x000fea0003800000 */
.L_x_23609:
        /* <DEDUP_REMOVED lines=21> */
.L_x_23618:
[----:B------:R-:W-:Y:S05]  /*1b80*/  BSYNC B1 ;  /* 0x0000000000017941 */ /* 0x000fea0003800000 */
.L_x_23617:
[----:B------:R-:W-:Y:S01]  /*1b90*/  IMAD.SHL.U32 R3, R3, 0x200000, RZ ;  /* 0x0020000003037824 */ /* 0x000fe200078e00ff */
[----:B------:R-:W-:-:S04]  /*1ba0*/  LEA R5, R0, 0x37800000, 0x17 ;  /* 0x3780000000057811 */ /* 0x000fc800078eb8ff */
[----:B------:R-:W-:-:S07]  /*1bb0*/  LOP3.LUT R28, R5, R3, R28, 0xfe, !PT ;  /* 0x00000003051c7212 */ /* 0x000fce00078efe1c */
.L_x_23616:
[----:B------:R-:W-:Y:S05]  /*1bc0*/  BSYNC B0 ;  /* 0x0000000000007941 */ /* 0x000fea0003800000 */
.L_x_23615:
[----:B------:R-:W0:Y:S01]  /*1bd0*/  F2I.S64.TRUNC R28, R28 ;  /* 0x0000001c001c7311 */ /* 0x000e22000020d900 */
[----:B------:R-:W-:Y:S05]  /*1be0*/  BRA `(.L_x_23596) ;  /* 0x00000000009c7947 */ /* 0x000fea0003800000 */
.L_x_23608:
        /* <DEDUP_REMOVED lines=14> */
.L_x_23622:
[----:B------:R-:W-:Y:S05]  /*1cd0*/  BSYNC B0 ;  /* 0x0000000000007941 */ /* 0x000fea0003800000 */
.L_x_23621:
[----:B------:R-:W0:Y:S01]  /*1ce0*/  F2I.S64.TRUNC R28, R28 ;  /* 0x0000001c001c7311 */ /* 0x000e22000020d900 */
[----:B------:R-:W-:Y:S05]  /*1cf0*/  BRA `(.L_x_23596) ;  /* 0x0000000000587947 */ /* 0x000fea0003800000 */
.L_x_23595:
        /* <DEDUP_REMOVED lines=16> */
.L_x_23623:
[----:B------:R-:W-:Y:S01]  /*1e00*/  CS2R R28, SRZ ;  /* 0x00000000001c7805 */ /* 0x000fe2000001ff00 */
[----:B------:R-:W-:Y:S06]  /*1e10*/  BRA `(.L_x_23596) ;  /* 0x0000000000107947 */ /* 0x000fec0003800000 */
.L_x_23620:
[----:B------:R0:W5:Y:S01]  /*1e20*/  LDG.E.64 R28, desc[UR36][R4.64] ;  /* 0x00000024041c7981 */ /* 0x000162000c1e1b00 */
[----:B------:R-:W-:Y:S05]  /*1e30*/  BRA `(.L_x_23596) ;  /* 0x0000000000087947 */ /* 0x000fea0003800000 */
.L_x_23619:
[----:B------:R0:W5:Y:S01]  /*1e40*/  LDG.E R28, desc[UR36][R4.64] ;  /* 0x00000024041c7981 */ /* 0x000162000c1e1900 */
[----:B------:R-:W-:-:S07]  /*1e50*/  IMAD.MOV.U32 R29, RZ, RZ, RZ ;  /* 0x000000ffff1d7224 */ /* 0x000fce00078e00ff */
.L_x_23596:
[----:B------:R-:W-:-:S07]  /*1e60*/  VIADD R27, R27, 0x80 ;  /* 0x000000801b1b7836 */ /* 0x000fce0000000000 */
.L_x_23590:
[----:B------:R-:W-:Y:S05]  /*1e70*/  BSYNC B6 ;  /* 0x0000000000067941 */ /* 0x000fea0003800000 */
.L_x_23589:
        /* <DEDUP_REMOVED lines=26> */
.L_x_23629:
[----:B------:R0:W5:Y:S01]  /*2020*/  LDG.E.U8 R16, desc[UR36][R4.64] ;  /* 0x0000002404107981 */ /* 0x000162000c1e1100 */
[----:B------:R-:W-:Y:S01]  /*2030*/  IMAD.MOV.U32 R17, RZ, RZ, RZ ;  /* 0x000000ffff117224 */ /* 0x000fe200078e00ff */
[----:B------:R-:W-:Y:S06]  /*2040*/  BRA `(.L_x_23631) ;  /* 0x0000000c00487947 */ /* 0x000fec0003800000 */
.L_x_23628:
        /* <DEDUP_REMOVED lines=8> */
.L_x_23633:
[----:B------:R-:W2:Y:S02]  /*20d0*/  LDG.E R16, desc[UR36][R4.64] ;  /* 0x0000002404107981 */ /* 0x000ea4000c1e1900 */
[----:B--2---:R-:W-:Y:S01]  /*20e0*/  SHF.R.S32.HI R17, RZ, 0x1f, R16 ;  /* 0x0000001fff117819 */ /* 0x004fe20000011410 */
[----:B------:R-:W-:Y:S06]  /*20f0*/  BRA `(.L_x_23631) ;  /* 0x0000000c001c7947 */ /* 0x000fec0003800000 */
.L_x_23632:
[----:B------:R-:W2:Y:S02]  /*2100*/  LDG.E.S16 R16, desc[UR36][R4.64] ;  /* 0x0000002404107981 */ /* 0x000ea4000c1e1700 */
[----:B--2---:R-:W-:Y:S01]  /*2110*/  SHF.R.S32.HI R17, RZ, 0x1f, R16 ;  /* 0x0000001fff117819 */ /* 0x004fe20000011410 */
[----:B------:R-:W-:Y:S06]  /*2120*/  BRA `(.L_x_23631) ;  /* 0x0000000c00107947 */ /* 0x000fec0003800000 */
.L_x_23627:
        /* <DEDUP_REMOVED lines=9> */
.L_x_23635:
[----:B------:R-:W2:Y:S02]  /*21c0*/  LDG.E.U16 R4, desc[UR36][R4.64] ;  /* 0x0000002404047981 */ /* 0x000ea4000c1e1500 */
[----:B--2---:R-:W-:-:S06]  /*21d0*/  HADD2.F32 R16, -RZ, R4.H0_H0 ;  /* 0x20000004ff107230 */ /* 0x004fcc0000004100 */
[----:B------:R-:W0:Y:S01]  /*21e0*/  F2I.S64.TRUNC R16, R16 ;  /* 0x0000001000107311 */ /* 0x000e22000020d900 */
[----:B------:R-:W-:Y:S05]  /*21f0*/  BRA `(.L_x_23631) ;  /* 0x0000000800dc7947 */ /* 0x000fea0003800000 */
.L_x_23634:
        /* <DEDUP_REMOVED lines=9> */
.L_x_23637:
[----:B------:R-:W2:Y:S02]  /*2290*/  LDG.E.U16 R4, desc[UR36][R4.64] ;  /* 0x0000002404047981 */ /* 0x000ea4000c1e1500 */
[----:B--2---:R-:W-:-:S06]  /*22a0*/  HADD2.F32 R16, -RZ, R4.H0_H0 ;  /* 0x20000004ff107230 */ /* 0x004fcc0000004100 */
[----:B------:R-:W0:Y:S01]  /*22b0*/  F2I.S64.TRUNC R16, R16 ;  /* 0x0000001000107311 */ /* 0x000e22000020d900 */
[----:B------:R-:W-:Y:S05]  /*22c0*/  BRA `(.L_x_23631) ;  /* 0x0000000800a87947 */ /* 0x000fea0003800000 */
.L_x_23636:
[----:B------:R-:W2:Y:S02]  /*22d0*/  LDG.E.64 R4, desc[UR36][R4.64] ;  /* 0x0000002404047981 */ /* 0x000ea4000c1e1b00 */
[----:B--2---:R0:W1:Y:S01]  /*22e0*/  F2I.S64.F64.TRUNC R16, R4 ;  /* 0x0000000400107311 */ /* 0x004062000030d900 */
[----:B------:R-:W-:Y:S05]  /*22f0*/  BRA `(.L_x_23631) ;  /* 0x00000008009c7947 */ /* 0x000fea0003800000 */
.L_x_23626:
        /* <DEDUP_REMOVED lines=13> */
.L_x_23640:
[----:B------:R-:W2:Y:S02]  /*23d0*/  LDG.E.64 R4, desc[UR36][R4.64] ;  /* 0x0000002404047981 */ /* 0x000ea4000c1e1b00 */
[----:B--2---:R0:W1:Y:S01]  /*23e0*/  F2I.S64.F64.TRUNC R16, R4 ;  /* 0x0000000400107311 */ /* 0x004062000030d900 */
[----:B------:R-:W-:Y:S05]  /*23f0*/  BRA `(.L_x_23631) ;  /* 0x00000008005c7947 */ /* 0x000fea0003800000 */
.L_x_23639:
        /* <DEDUP_REMOVED lines=27> */
.L_x_23642:
        /* <DEDUP_REMOVED lines=14> */
.L_x_23641:
[----:B------:R-:W2:Y:S02]  /*2690*/  LDG.E.U16 R16, desc[UR36][R4.64] ;  /* 0x0000002404107981 */ /* 0x000ea4000c1e1500 */
[----:B--2---:R-:W-:-:S06]  /*26a0*/  IMAD.U32 R16, R16, 0x10000, RZ ;  /* 0x0001000010107824 */ /* 0x004fcc00078e00ff */
[----:B------:R-:W0:Y:S01]  /*26b0*/  F2I.S64.TRUNC R16, R16 ;  /* 0x0000001000107311 */ /* 0x000e22000020d900 */
[----:B------:R-:W-:Y:S05]  /*26c0*/  BRA `(.L_x_23631) ;  /* 0x0000000400a87947 */ /* 0x000fea0003800000 */
.L_x_23638:
        /* <DEDUP_REMOVED lines=11> */
.L_x_23645:
        /* <DEDUP_REMOVED lines=21> */
.L_x_23649:
[----:B------:R-:W-:Y:S05]  /*28d0*/  BSYNC B1 ;  /* 0x0000000000017941 */ /* 0x000fea0003800000 */
.L_x_23648:
[----:B------:R-:W-:Y:S01]  /*28e0*/  IMAD.SHL.U32 R3, R3, 0x100000, RZ ;  /* 0x0010000003037824 */ /* 0x000fe200078e00ff */
[----:B------:R-:W-:-:S04]  /*28f0*/  LEA R5, R0, 0x3b800000, 0x17 ;  /* 0x3b80000000057811 */ /* 0x000fc800078eb8ff */
[----:B------:R-:W-:-:S07]  /*2900*/  LOP3.LUT R16, R5, R3, R16, 0xfe, !PT ;  /* 0x0000000305107212 */ /* 0x000fce00078efe10 */
.L_x_23647:
[----:B------:R-:W-:Y:S05]  /*2910*/  BSYNC B0 ;  /* 0x0000000000007941 */ /* 0x000fea0003800000 */
.L_x_23646:
[----:B------:R-:W1:Y:S01]  /*2920*/  F2I.S64.TRUNC R16, R16 ;  /* 0x0000001000107311 */ /* 0x000e62000020d900 */
[----:B------:R-:W-:Y:S05]  /*2930*/  BRA `(.L_x_23631) ;  /* 0x00000004000c7947 */ /* 0x000fea0003800000 */
.L_x_23644:
        /* <DEDUP_REMOVED lines=21> */
.L_x_23653:
[----:B------:R-:W-:Y:S05]  /*2a90*/  BSYNC B1 ;  /* 0x0000000000017941 */ /* 0x000fea0003800000 */
.L_x_23652:
[----:B------:R-:W-:Y:S01]  /*2aa0*/  IMAD.SHL.U32 R3, R3, 0x200000, RZ ;  /* 0x0020000003037824 */ /* 0x000fe200078e00ff */
[----:B------:R-:W-:-:S04]  /*2ab0*/  LEA R5, R0, 0x37800000, 0x17 ;  /* 0x3780000000057811 */ /* 0x000fc800078eb8ff */
[----:B------:R-:W-:-:S07]  /*2ac0*/  LOP3.LUT R16, R5, R3, R16, 0xfe, !PT ;  /* 0x0000000305107212 */ /* 0x000fce00078efe10 */
.L_x_23651:
[----:B------:R-:W-:Y:S05]  /*2ad0*/  BSYNC B0 ;  /* 0x0000000000007941 */ /* 0x000fea0003800000 */
.L_x_23650:
[----:B------:R-:W2:Y:S01]  /*2ae0*/  F2I.S64.TRUNC R16, R16 ;  /* 0x0000001000107311 */ /* 0x000ea2000020d900 */
[----:B------:R-:W-:Y:S05]  /*2af0*/  BRA `(.L_x_23631) ;  /* 0x00000000009c7947 */ /* 0x000fea0003800000 */
.L_x_23643:
        /* <DEDUP_REMOVED lines=14> */
.L_x_23657:
[----:B------:R-:W-:Y:S05]  /*2be0*/  BSYNC B0 ;  /* 0x0000000000007941 */ /* 0x000fea0003800000 */
.L_x_23656:
[----:B------:R-:W0:Y:S01]  /*2bf0*/  F2I.S64.TRUNC R16, R16 ;  /* 0x0000001000107311 */ /* 0x000e22000020d900 */
[----:B------:R-:W-:Y:S05]  /*2c00*/  BRA `(.L_x_23631) ;  /* 0x0000000000587947 */ /* 0x000fea0003800000 */
.L_x_23630:
        /* <DEDUP_REMOVED lines=16> */
.L_x_23658:
[----:B------:R-:W-:Y:S01]  /*2d10*/  CS2R R16, SRZ ;  /* 0x0000000000107805 */ /* 0x000fe2000001ff00 */
[----:B------:R-:W-:Y:S06]  /*2d20*/  BRA `(.L_x_23631) ;  /* 0x0000000000107947 */ /* 0x000fec0003800000 */
.L_x_23655:
[----:B------:R0:W5:Y:S01]  /*2d30*/  LDG.E.64 R16, desc[UR36][R4.64] ;  /* 0x0000002404107981 */ /* 0x000162000c1e1b00 */
[----:B------:R-:W-:Y:S05]  /*2d40*/  BRA `(.L_x_23631) ;  /* 0x0000000000087947 */ /* 0x000fea0003800000 */
.L_x_23654:
[----:B------:R0:W5:Y:S01]  /*2d50*/  LDG.E R16, desc[UR36][R4.64] ;  /* 0x0000002404107981 */ /* 0x000162000c1e1900 */
[----:B------:R-:W-:-:S07]  /*2d60*/  IMAD.MOV.U32 R17, RZ, RZ, RZ ;  /* 0x000000ffff117224 */ /* 0x000fce00078e00ff */
.L_x_23631:
[----:B------:R-:W-:-:S07]  /*2d70*/  VIADD R27, R27, 0x80 ;  /* 0x000000801b1b7836 */ /* 0x000fce0000000000 */
.L_x_23625:
[----:B------:R-:W-:Y:S05]  /*2d80*/  BSYNC B6 ;  /* 0x0000000000067941 */ /* 0x000fea0003800000 */
.L_x_23624:
        /* <DEDUP_REMOVED lines=23> */
.L_x_23664:
[----:B------:R0:W5:Y:S01]  /*2f00*/  LDG.E.U8 R18, desc[UR36][R4.64] ;  /* 0x0000002404127981 */ /* 0x000162000c1e1100 */
[----:B------:R-:W-:Y:S01]  /*2f10*/  IMAD.MOV.U32 R19, RZ, RZ, RZ ;  /* 0x000000ffff137224 */ /* 0x000fe200078e00ff */
[----:B------:R-:W-:Y:S06]  /*2f20*/  BRA `(.L_x_23660) ;  /* 0x0000000c00447947 */ /* 0x000fec0003800000 */
.L_x_23663:
        /* <DEDUP_REMOVED lines=8> */
.L_x_23667:
[----:B------:R-:W2:Y:S02]  /*2fb0*/  LDG.E R18, desc[UR36][R4.64] ;  /* 0x0000002404127981 */ /* 0x000ea4000c1e1900 */
[----:B--2---:R-:W-:Y:S01]  /*2fc0*/  SHF.R.S32.HI R19, RZ, 0x1f, R18 ;  /* 0x0000001fff137819 */ /* 0x004fe20000011412 */
[----:B------:R-:W-:Y:S06]  /*2fd0*/  BRA `(.L_x_23660) ;  /* 0x0000000c00187947 */ /* 0x000fec0003800000 */
.L_x_23666:
[----:B------:R-:W2:Y:S02]  /*2fe0*/  LDG.E.S16 R18, desc[UR36][R4.64] ;  /* 0x0000002404127981 */ /* 0x000ea4000c1e1700 */
[----:B--2---:R-:W-:Y:S01]  /*2ff0*/  SHF.R.S32.HI R19, RZ, 0x1f, R18 ;  /* 0x0000001fff137819 */ /* 0x004fe20000011412 */
[----:B------:R-:W-:Y:S06]  /*3000*/  BRA `(.L_x_23660) ;  /* 0x0000000c000c7947 */ /* 0x000fec0003800000 */
.L_x_23662:
        /* <DEDUP_REMOVED lines=9> */
.L_x_23669:
[----:B------:R-:W2:Y:S02]  /*30a0*/  LDG.E.U16 R4, desc[UR36][R4.64] ;  /* 0x0000002404047981 */ /* 0x000ea4000c1e1500 */
[----:B--2---:R-:W-:-:S06]  /*30b0*/  HADD2.F32 R18, -RZ, R4.H0_H0 ;  /* 0x20000004ff127230 */ /* 0x004fcc0000004100 */
[----:B------:R-:W0:Y:S01]  /*30c0*/  F2I.S64.TRUNC R18, R18 ;  /* 0x0000001200127311 */ /* 0x000e22000020d900 */
[----:B------:R-:W-:Y:S05]  /*30d0*/  BRA `(.L_x_23660) ;  /* 0x0000000800d87947 */ /* 0x000fea0003800000 */
.L_x_23668:
        /* <DEDUP_REMOVED lines=9> */
.L_x_23671:
[----:B------:R-:W2:Y:S02]  /*3170*/  LDG.E.U16 R4, desc[UR36][R4.64] ;  /* 0x0000002404047981 */ /* 0x000ea4000c1e1500 */
[----:B--2---:R-:W-:-:S06]  /*3180*/  HADD2.F32 R18, -RZ, R4.H0_H0 ;  /* 0x20000004ff127230 */ /* 0x004fcc0000004100 */
[----:B------:R-:W0:Y:S01]  /*3190*/  F2I.S64.TRUNC R18, R18 ;  /* 0x0000001200127311 */ /* 0x000e22000020d900 */
[----:B------:R-:W-:Y:S05]  /*31a0*/  BRA `(.L_x_23660) ;  /* 0x0000000800a47947 */ /* 0x000fea0003800000 */
.L_x_23670:
[----:B------:R-:W2:Y:S02]  /*31b0*/  LDG.E.64 R4, desc[UR36][R4.64] ;  /* 0x0000002404047981 */ /* 0x000ea4000c1e1b00 */
[----:B--2---:R0:W1:Y:S01]  /*31c0*/  F2I.S64.F64.TRUNC R18, R4 ;  /* 0x0000000400127311 */ /* 0x004062000030d900 */
[----:B------:R-:W-:Y:S05]  /*31d0*/  BRA `(.L_x_23660) ;  /* 0x0000000800987947 */ /* 0x000fea0003800000 */
.L_x_23661:
        /* <DEDUP_REMOVED lines=13> */
.L_x_23674:
[----:B------:R-:W2:Y:S02]  /*32b0*/  LDG.E.64 R4, desc[UR36][R4.64] ;  /* 0x0000002404047981 */ /* 0x000ea4000c1e1b00 */
[----:B--2---:R0:W1:Y:S01]  /*32c0*/  F2I.S64.F64.TRUNC R18, R4 ;  /* 0x0000000400127311 */ /* 0x004062000030d900 */
[----:B------:R-:W-:Y:S05]  /*32d0*/  BRA `(.L_x_23660) ;  /* 0x0000000800587947 */ /* 0x000fea0003800000 */
.L_x_23673:
        /* <DEDUP_REMOVED lines=27> */
.L_x_23676:
        /* <DEDUP_REMOVED lines=14> */
.L_x_23675:
[----:B------:R-:W2:Y:S02]  /*3570*/  LDG.E.U16 R18, desc[UR36][R4.64] ;  /* 0x0000002404127981 */ /* 0x000ea4000c1e1500 */
[----:B--2---:R-:W-:-:S06]  /*3580*/  IMAD.U32 R18, R18, 0x10000, RZ ;  /* 0x0001000012127824 */ /* 0x004fcc00078e00ff */
[----:B------:R-:W0:Y:S01]  /*3590*/  F2I.S64.TRUNC R18, R18 ;  /* 0x0000001200127311 */ /* 0x000e22000020d900 */
[----:B------:R-:W-:Y:S05]  /*35a0*/  BRA `(.L_x_23660) ;  /* 0x0000000400a47947 */ /* 0x000fea0003800000 */
.L_x_23672:
        /* <DEDUP_REMOVED lines=11> */
.L_x_23679:
        /* <DEDUP_REMOVED lines=21> */
.L_x_23683:
[----:B------:R-:W-:Y:S05]  /*37b0*/  BSYNC B1 ;  /* 0x0000000000017941 */ /* 0x000fea0003800000 */
.L_x_23682:
[----:B------:R-:W-:Y:S01]  /*37c0*/  IMAD.SHL.U32 R3, R3, 0x100000, RZ ;  /* 0x0010000003037824 */ /* 0x000fe200078e00ff */
[----:B------:R-:W-:-:S04]  /*37d0*/  LEA R5, R0, 0x3b800000, 0x17 ;  /* 0x3b80000000057811 */ /* 0x000fc800078eb8ff */
[----:B------:R-:W-:-:S07]  /*37e0*/  LOP3.LUT R18, R5, R3, R18, 0xfe, !PT ;  /* 0x0000000305127212 */ /* 0x000fce00078efe12 */
.L_x_23681:
[----:B------:R-:W-:Y:S05]  /*37f0*/  BSYNC B0 ;  /* 0x0000000000007941 */ /* 0x000fea0003800000 */
.L_x_23680:
[----:B------:R-:W0:Y:S01]  /*3800*/  F2I.S64.TRUNC R18, R18 ;  /* 0x0000001200127311 */ /* 0x000e22000020d900 */
[----:B------:R-:W-:Y:S05]  /*3810*/  BRA `(.L_x_23660) ;  /* 0x0000000400087947 */ /* 0x000fea0003800000 */
.L_x_23678:
        /* <DEDUP_REMOVED lines=21> */
.L_x_23687:
[----:B------:R-:W-:Y:S05]  /*3970*/  BSYNC B1 ;  /* 0x0000000000017941 */ /* 0x000fea0003800000 */
.L_x_23686:
[----:B------:R-:W-:Y:S01]  /*3980*/  IMAD.SHL.U32 R3, R3, 0x200000, RZ ;  /* 0x0020000003037824 */ /* 0x000fe200078e00ff */
[----:B------:R-:W-:-:S04]  /*3990*/  LEA R5, R0, 0x37800000, 0x17 ;  /* 0x3780000000057811 */ /* 0x000fc800078eb8ff */
[----:B------:R-:W-:-:S07]  /*39a0*/  LOP3.LUT R18, R5, R3, R18, 0xfe, !PT ;  /* 0x0000000305127212 */ /* 0x000fce00078efe12 */
.L_x_23685:
[----:B------:R-:W-:Y:S05]  /*39b0*/  BSYNC B0 ;  /* 0x0000000000007941 */ /* 0x000fea0003800000 */
.L_x_23684:
[----:B------:R-:W0:Y:S01]  /*39c0*/  F2I.S64.TRUNC R18, R18 ;  /* 0x0000001200127311 */ /* 0x000e22000020d900 */
[----:B------:R-:W-:Y:S05]  /*39d0*/  BRA `(.L_x_23660) ;  /* 0x0000000000987947 */ /* 0x000fea0003800000 */
.L_x_23677:
        /* <DEDUP_REMOVED lines=14> */
.L_x_23691:
[----:B------:R-:W-:Y:S05]  /*3ac0*/  BSYNC B0 ;  /* 0x0000000000007941 */ /* 0x000fea0003800000 */
.L_x_23690:
[----:B------:R-:W0:Y:S01]  /*3ad0*/  F2I.S64.TRUNC R18, R18 ;  /* 0x0000001200127311 */ /* 0x000e22000020d900 */
[----:B------:R-:W-:Y:S05]  /*3ae0*/  BRA `(.L_x_23660) ;  /* 0x0000000000547947 */ /* 0x000fea0003800000 */
.L_x_23665:
        /* <DEDUP_REMOVED lines=16> */
.L_x_23692:
[----:B------:R-:W-:Y:S05]  /*3bf0*/  BRA `(.L_x_23660) ;  /* 0x0000000000107947 */ /* 0x000fea0003800000 */
.L_x_23689:
[----:B------:R0:W5:Y:S01]  /*3c00*/  LDG.E.64 R18, desc[UR36][R4.64] ;  /* 0x0000002404127981 */ /* 0x000162000c1e1b00 */
[----:B------:R-:W-:Y:S05]  /*3c10*/  BRA `(.L_x_23660) ;  /* 0x0000000000087947 */ /* 0x000fea0003800000 */
.L_x_23688:
[----:B------:R0:W5:Y:S01]  /*3c20*/  LDG.E R18, desc[UR36][R4.64] ;  /* 0x0000002404127981 */ /* 0x000162000c1e1900 */
[----:B------:R-:W-:-:S07]  /*3c30*/  IMAD.MOV.U32 R19, RZ, RZ, RZ ;  /* 0x000000ffff137224 */ /* 0x000fce00078e00ff */
.L_x_23660:
[----:B------:R-:W-:Y:S05]  /*3c40*/  BSYNC B6 ;  /* 0x0000000000067941 */ /* 0x000fea0003800000 */
.L_x_23659:
[----:B------:R-:W2:Y:S01]  /*3c50*/  S2R R25, SR_TID.X ;  /* 0x0000000000197919 */ /* 0x000ea20000002100 */
[----:B------:R-:W2:Y:S01]  /*3c60*/  LDC.U8 R26, c[0x0][0x244] ;  /* 0x00009100ff1a7b82 */ /* 0x000ea20000000000 */
[----:B------:R-:W-:Y:S01]  /*3c70*/  ULDC.64 UR4, c[0x0][0x220] ;  /* 0x0000880000047ab9 */ /* 0x000fe20000000a00 */
[----:B------:R-:W-:Y:S01]  /*3c80*/  BSSY B6, `(.L_x_23693) ;  /* 0x00000fb000067945 */ /* 0x000fe20003800000 */
[----:B01-345:R-:W-:Y:S02]  /*3c90*/  LOP3.LUT P0, RZ, R22, UR4, RZ, 0xfc, !PT ;  /* 0x0000000416ff7c12 */ /* 0x03bfe4000f80fcff */
[----:B------:R-:W-:Y:S02]  /*3ca0*/  LOP3.LUT P1, RZ, R28, UR4, RZ, 0xfc, !PT ;  /* 0x000000041cff7c12 */ /* 0x000fe4000f82fcff */
[----:B--2---:R-:W-:Y:S02]  /*3cb0*/  LOP3.LUT P3, RZ, R16, UR4, RZ, 0xfc, !PT ;  /* 0x0000000410ff7c12 */ /* 0x004fe4000f86fcff */
[----:B------:R-:W-:-:S02]  /*3cc0*/  LOP3.LUT P2, RZ, R18, UR4, RZ, 0xfc, !PT ;  /* 0x0000000412ff7c12 */ /* 0x000fc4000f84fcff */
[----:B------:R-:W-:Y:S02]  /*3cd0*/  LOP3.LUT P0, RZ, R23, UR5, RZ, 0xfc, P0 ;  /* 0x0000000517ff7c12 */ /* 0x000fe4000800fcff */
[----:B------:R-:W-:Y:S02]  /*3ce0*/  LOP3.LUT P1, RZ, R29, UR5, RZ, 0xfc, P1 ;  /* 0x000000051dff7c12 */ /* 0x000fe4000882fcff */
[----:B------:R-:W-:Y:S02]  /*3cf0*/  LOP3.LUT P3, RZ, R17, UR5, RZ, 0xfc, P3 ;  /* 0x0000000511ff7c12 */ /* 0x000fe4000986fcff */
[----:B------:R-:W-:Y:S02]  /*3d00*/  LOP3.LUT P2, RZ, R19, UR5, RZ, 0xfc, P2 ;  /* 0x0000000513ff7c12 */ /* 0x000fe4000904fcff */
[----:B------:R-:W-:Y:S02]  /*3d10*/  SEL R3, RZ, 0x1, !P0 ;  /* 0x00000001ff037807 */ /* 0x000fe40004000000 */
[----:B------:R-:W-:-:S02]  /*3d20*/  SEL R22, RZ, 0x1, !P1 ;  /* 0x00000001ff167807 */ /* 0x000fc40004800000 */
        /* <DEDUP_REMOVED lines=25> */
.L_x_23698:
[----:B------:R0:W-:Y:S01]  /*3ec0*/  STG.E.U8 desc[UR36][R8.64], R3 ;  /* 0x0000000308007986 */ /* 0x0001e2000c101124 */
[----:B------:R-:W-:Y:S05]  /*3ed0*/  BRA `(.L_x_23694) ;  /* 0x0000000c00547947 */ /* 0x000fea0003800000 */
.L_x_23697:
        /* <DEDUP_REMOVED lines=10> */
.L_x_23701:
[----:B------:R0:W-:Y:S01]  /*3f80*/  STG.E desc[UR36][R8.64], R3 ;  /* 0x0000000308007986 */ /* 0x0001e2000c101924 */
[----:B------:R-:W-:Y:S05]  /*3f90*/  BRA `(.L_x_23694) ;  /* 0x0000000c00247947 */ /* 0x000fea0003800000 */
.L_x_23700:
[----:B------:R0:W-:Y:S01]  /*3fa0*/  STG.E.U16 desc[UR36][R8.64], R3 ;  /* 0x0000000308007986 */ /* 0x0001e2000c101524 */
[----:B------:R-:W-:Y:S05]  /*3fb0*/  BRA `(.L_x_23694) ;  /* 0x0000000c001c7947 */ /* 0x000fea0003800000 */
.L_x_23696:
        /* <DEDUP_REMOVED lines=9> */
.L_x_23703:
[----:B------:R-:W0:Y:S02]  /*4050*/  I2F.S16 R0, R3 ;  /* 0x0000000300007306 */ /* 0x000e240000101400 */
[----:B0-----:R-:W-:-:S05]  /*4060*/  F2FP.F16.F32.PACK_AB R0, RZ, R0 ;  /* 0x00000000ff00723e */ /* 0x001fca00000000ff */
[----:B------:R0:W-:Y:S01]  /*4070*/  STG.E.U16 desc[UR36][R8.64], R0 ;  /* 0x0000000008007986 */ /* 0x0001e2000c101524 */
[----:B------:R-:W-:Y:S05]  /*4080*/  BRA `(.L_x_23694) ;  /* 0x0000000800e87947 */ /* 0x000fea0003800000 */
.L_x_23702:
        /* <DEDUP_REMOVED lines=10> */
.L_x_23705:
[----:B------:R-:W0:Y:S02]  /*4130*/  I2F.S16 R3, R3 ;  /* 0x0000000300037306 */ /* 0x000e240000101400 */
[----:B0-----:R-:W-:-:S04]  /*4140*/  F2FP.F16.F32.PACK_AB R3, RZ, R3 ;  /* 0x00000003ff03723e */ /* 0x001fc800000000ff */
[----:B------:R-:W-:-:S05]  /*4150*/  PRMT R3, R3, 0x5410, RZ ;  /* 0x0000541003037816 */ /* 0x000fca00000000ff */
[----:B------:R0:W-:Y:S01]  /*4160*/  STG.E desc[UR36][R8.64], R3 ;  /* 0x0000000308007986 */ /* 0x0001e2000c101924 */
[----:B------:R-:W-:Y:S05]  /*4170*/  BRA `(.L_x_23694) ;  /* 0x0000000800ac7947 */ /* 0x000fea0003800000 */
.L_x_23704:
[----:B------:R-:W0:Y:S02]  /*4180*/  I2F.F64.S16 R4, R3 ;  /* 0x0000000300047312 */ /* 0x000e240000101c00 */
[----:B0-----:R0:W-:Y:S01]  /*4190*/  STG.E.64 desc[UR36][R8.64], R4 ;  /* 0x0000000408007986 */ /* 0x0011e2000c101b24 */
[----:B------:R-:W-:Y:S05]  /*41a0*/  BRA `(.L_x_23694) ;  /* 0x0000000800a07947 */ /* 0x000fea0003800000 */
.L_x_23695:
        /* <DEDUP_REMOVED lines=10> */
.L_x_23708:
[----:B------:R-:W0:Y:S01]  /*4250*/  I2F.F64.S16 R4, R3 ;  /* 0x0000000300047312 */ /* 0x000e220000101c00 */
[----:B------:R-:W-:-:S05]  /*4260*/  CS2R R6, SRZ ;  /* 0x0000000000067805 */ /* 0x000fca000001ff00 */
[----:B0-----:R0:W-:Y:S01]  /*4270*/  STG.E.128 desc[UR36][R8.64], R4 ;  /* 0x0000000408007986 */ /* 0x0011e2000c101d24 */
[----:B------:R-:W-:Y:S05]  /*4280*/  BRA `(.L_x_23694) ;  /* 0x0000000800687947 */ /* 0x000fea0003800000 */
.L_x_23707:
        /* <DEDUP_REMOVED lines=21> */
.L_x_23712:
[----:B------:R-:W-:Y:S05]  /*43e0*/  BSYNC B0 ;  /* 0x0000000000007941 */ /* 0x000fea0003800000 */
.L_x_23711:
[----:B------:R-:W-:-:S05]  /*43f0*/  LOP3.LUT R5, R0, R5, RZ, 0xfc, !PT ;  /* 0x0000000500057212 */ /* 0x000fca00078efcff */
[----:B------:R0:W-:Y:S01]  /*4400*/  STG.E.U8 desc[UR36][R8.64], R5 ;  /* 0x0000000508007986 */ /* 0x0001e2000c101124 */
[----:B------:R-:W-:Y:S05]  /*4410*/  BRA `(.L_x_23694) ;  /* 0x0000000800047947 */ /* 0x000fea0003800000 */
.L_x_23710:
        /* <DEDUP_REMOVED lines=13> */
.L_x_23714:
[----:B------:R-:W-:Y:S01]  /*44f0*/  IMAD.MOV.U32 R0, RZ, RZ, 0x7f ;  /* 0x0000007fff007424 */ /* 0x000fe200078e00ff */
[----:B------:R-:W-:-:S04]  /*4500*/  ISETP.GT.U32.AND P0, PT, R4, 0x7f800000, PT ;  /* 0x7f8000000400780c */ /* 0x000fc80003f04070 */
[----:B------:R-:W-:-:S09]  /*4510*/  SEL R0, R0, 0x7c, P0 ;  /* 0x0000007c00007807 */ /* 0x000fd20000000000 */
.L_x_23715:
[----:B------:R-:W-:Y:S05]  /*4520*/  BSYNC B0 ;  /* 0x0000000000007941 */ /* 0x000fea0003800000 */
.L_x_23713:
[----:B------:R-:W-:-:S04]  /*4530*/  LOP3.LUT R3, R5, 0x80000000, RZ, 0xc0, !PT ;  /* 0x8000000005037812 */ /* 0x000fc800078ec0ff */
[----:B------:R-:W-:-:S04]  /*4540*/  SHF.R.U32.HI R3, RZ, 0x18, R3 ;  /* 0x00000018ff037819 */ /* 0x000fc80000011603 */
[----:B------:R-:W-:-:S05]  /*4550*/  LOP3.LUT R3, R0, R3, RZ, 0xfc, !PT ;  /* 0x0000000300037212 */ /* 0x000fca00078efcff */
[----:B------:R0:W-:Y:S01]  /*4560*/  STG.E.U8 desc[UR36][R8.64], R3 ;  /* 0x0000000308007986 */ /* 0x0001e2000c101124 */
[----:B------:R-:W-:Y:S05]  /*4570*/  BRA `(.L_x_23694) ;  /* 0x0000000400ac7947 */ /* 0x000fea0003800000 */
.L_x_23709:
[----:B------:R-:W0:Y:S02]  /*4580*/  I2F.S16 R0, R3 ;  /* 0x0000000300007306 */ /* 0x000e240000101400 */
[----:B0-----:R-:W-:-:S05]  /*4590*/  F2FP.BF16.F32.PACK_AB R0, RZ, R0 ;  /* 0x00000000ff00723e */ /* 0x001fca00000010ff */
[----:B------:R0:W-:Y:S01]  /*45a0*/  STG.E.U16 desc[UR36][R8.64], R0 ;  /* 0x0000000008007986 */ /* 0x0001e2000c101524 */
[----:B------:R-:W-:Y:S05]  /*45b0*/  BRA `(.L_x_23694) ;  /* 0x00000004009c7947 */ /* 0x000fea0003800000 */
.L_x_23706:
        /* <DEDUP_REMOVED lines=10> */
.L_x_23718:
        /* <DEDUP_REMOVED lines=17> */
.L_x_23721:
[----:B------:R-:W-:-:S04]  /*4770*/  LOP3.LUT R3, R3, 0x80000000, RZ, 0xc0, !PT ;  /* 0x8000000003037812 */ /* 0x000fc800078ec0ff */
[----:B------:R-:W-:-:S04]  /*4780*/  SHF.R.U32.HI R3, RZ, 0x18, R3 ;  /* 0x00000018ff037819 */ /* 0x000fc80000011603 */
[----:B------:R-:W-:-:S04]  /*4790*/  LOP3.LUT R0, R0, R3, RZ, 0xfc, !PT ;  /* 0x0000000300007212 */ /* 0x000fc800078efcff */
[----:B------:R-:W-:-:S07]  /*47a0*/  PRMT R4, R0, 0x7610, R4 ;  /* 0x0000761000047816 */ /* 0x000fce0000000004 */
.L_x_23720:
[----:B------:R-:W-:Y:S05]  /*47b0*/  BSYNC B0 ;  /* 0x0000000000007941 */ /* 0x000fea0003800000 */
.L_x_23719:
[----:B------:R3:W-:Y:S01]  /*47c0*/  STG.E.U8 desc[UR36][R8.64], R4 ;  /* 0x0000000408007986 */ /* 0x0007e2000c101124 */
[----:B------:R-:W-:Y:S05]  /*47d0*/  BRA `(.L_x_23694) ;  /* 0x0000000400147947 */ /* 0x000fea0003800000 */
.L_x_23717:
        /* <DEDUP_REMOVED lines=17> */
.L_x_23724:
[----:B------:R-:W-:-:S04]  /*48f0*/  LOP3.LUT R3, R3, 0x80000000, RZ, 0xc0, !PT ;  /* 0x8000000003037812 */ /* 0x000fc800078ec0ff */
[----:B------:R-:W-:-:S04]  /*4900*/  SHF.R.U32.HI R3, RZ, 0x18, R3 ;  /* 0x00000018ff037819 */ /* 0x000fc80000011603 */
[----:B------:R-:W-:-:S04]  /*4910*/  LOP3.LUT R0, R0, R3, RZ, 0xfc, !PT ;  /* 0x0000000300007212 */ /* 0x000fc800078efcff */
[----:B------:R-:W-:-:S07]  /*4920*/  PRMT R4, R0, 0x7610, R4 ;  /* 0x0000761000047816 */ /* 0x000fce0000000004 */
.L_x_23723:
[----:B------:R-:W-:Y:S05]  /*4930*/  BSYNC B0 ;  /* 0x0000000000007941 */ /* 0x000fea0003800000 */
.L_x_23722:
[----:B------:R0:W-:Y:S01]  /*4940*/  STG.E.U8 desc[UR36][R8.64], R4 ;  /* 0x0000000408007986 */ /* 0x0001e2000c101124 */
[----:B------:R-:W-:Y:S05]  /*4950*/  BRA `(.L_x_23694) ;  /* 0x0000000000b47947 */ /* 0x000fea0003800000 */
.L_x_23716:
        /* <DEDUP_REMOVED lines=23> */
.L_x_23699:
        /* <DEDUP_REMOVED lines=16> */
.L_x_23727:
[----:B------:R-:W-:Y:S05]  /*4bd0*/  BRA `(.L_x_23694) ;  /* 0x0000000000147947 */ /* 0x000fea0003800000 */
.L_x_23726:
[----:B------:R-:W-:Y:S02]  /*4be0*/  IMAD.MOV.U32 R4, RZ, RZ, R3 ;  /* 0x000000ffff047224 */ /* 0x000fe400078e0003 */
[----:B------:R-:W-:-:S05]  /*4bf0*/  IMAD.MOV.U32 R5, RZ, RZ, RZ ;  /* 0x000000ffff057224 */ /* 0x000fca00078e00ff */
[----:B------:R2:W-:Y:S01]  /*4c00*/  STG.E.64 desc[UR36][R8.64], R4 ;  /* 0x0000000408007986 */ /* 0x0005e2000c101b24 */
[----:B------:R-:W-:Y:S05]  /*4c10*/  BRA `(.L_x_23694) ;  /* 0x0000000000047947 */ /* 0x000fea0003800000 */
.L_x_23725:
[----:B------:R0:W-:Y:S02]  /*4c20*/  STG.E desc[UR36][R8.64], R3 ;  /* 0x0000000308007986 */ /* 0x0001e4000c101924 */
.L_x_23694:
[----:B------:R-:W-:Y:S05]  /*4c30*/  BSYNC B6 ;  /* 0x0000000000067941 */ /* 0x000fea0003800000 */
.L_x_23693:
        /* <DEDUP_REMOVED lines=23> */
.L_x_23733:
[----:B------:R0:W-:Y:S01]  /*4db0*/  STG.E.U8 desc[UR36][R8.64], R22 ;  /* 0x0000001608007986 */ /* 0x0001e2000c101124 */
[----:B------:R-:W-:Y:S05]  /*4dc0*/  BRA `(.L_x_23735) ;  /* 0x0000000c00487947 */ /* 0x000fea0003800000 */
.L_x_23732:
        /* <DEDUP_REMOVED lines=9> */
.L_x_23737:
[----:B------:R0:W-:Y:S01]  /*4e60*/  STG.E desc[UR36][R8.64], R22 ;  /* 0x0000001608007986 */ /* 0x0001e2000c101924 */
[----:B------:R-:W-:Y:S05]  /*4e70*/  BRA `(.L_x_23735) ;  /* 0x0000000c001c7947 */ /* 0x000fea0003800000 */
.L_x_23736:
[----:B------:R0:W-:Y:S01]  /*4e80*/  STG.E.U16 desc[UR36][R8.64], R22 ;  /* 0x0000001608007986 */ /* 0x0001e2000c101524 */
[----:B------:R-:W-:Y:S05]  /*4e90*/  BRA `(.L_x_23735) ;  /* 0x0000000c00147947 */ /* 0x000fea0003800000 */
.L_x_23731:
        /* <DEDUP_REMOVED lines=9> */
.L_x_23739:
[----:B------:R-:W0:Y:S02]  /*4f30*/  I2F.S16 R0, R22 ;  /* 0x0000001600007306 */ /* 0x000e240000101400 */
[----:B0-----:R-:W-:-:S05]  /*4f40*/  F2FP.F16.F32.PACK_AB R0, RZ, R0 ;  /* 0x00000000ff00723e */ /* 0x001fca00000000ff */
[----:B------:R0:W-:Y:S01]  /*4f50*/  STG.E.U16 desc[UR36][R8.64], R0 ;  /* 0x0000000008007986 */ /* 0x0001e2000c101524 */
[----:B------:R-:W-:Y:S05]  /*4f60*/  BRA `(.L_x_23735) ;  /* 0x0000000800e07947 */ /* 0x000fea0003800000 */
.L_x_23738:
        /* <DEDUP_REMOVED lines=10> */
.L_x_23741:
[----:B------:R-:W0:Y:S02]  /*5010*/  I2F.S16 R22, R22 ;  /* 0x0000001600167306 */ /* 0x000e240000101400 */
[----:B0-----:R-:W-:-:S04]  /*5020*/  F2FP.F16.F32.PACK_AB R3, RZ, R22 ;  /* 0x00000016ff03723e */ /* 0x001fc800000000ff */
[----:B------:R-:W-:-:S05]  /*5030*/  PRMT R3, R3, 0x5410, RZ ;  /* 0x0000541003037816 */ /* 0x000fca00000000ff */
[----:B------:R0:W-:Y:S01]  /*5040*/  STG.E desc[UR36][R8.64], R3 ;  /* 0x0000000308007986 */ /* 0x0001e2000c101924 */
[----:B------:R-:W-:Y:S05]  /*5050*/  BRA `(.L_x_23735) ;  /* 0x0000000800a47947 */ /* 0x000fea0003800000 */
.L_x_23740:
[----:B------:R-:W0:Y:S02]  /*5060*/  I2F.F64.S16 R22, R22 ;  /* 0x0000001600167312 */ /* 0x000e240000101c00 */
[----:B0-----:R0:W-:Y:S01]  /*5070*/  STG.E.64 desc[UR36][R8.64], R22 ;  /* 0x0000001608007986 */ /* 0x0011e2000c101b24 */
[----:B------:R-:W-:Y:S05]  /*5080*/  BRA `(.L_x_23735) ;  /* 0x0000000800987947 */ /* 0x000fea0003800000 */
.L_x_23730:
        /* <DEDUP_REMOVED lines=10> */
.L_x_23744:
[----:B------:R-:W0:Y:S01]  /*5130*/  I2F.F64.S16 R4, R22 ;  /* 0x0000001600047312 */ /* 0x000e220000101c00 */
[----:B------:R-:W-:-:S05]  /*5140*/  CS2R R6, SRZ ;  /* 0x0000000000067805 */ /* 0x000fca000001ff00 */
[----:B0-----:R0:W-:Y:S01]  /*5150*/  STG.E.128 desc[UR36][R8.64], R4 ;  /* 0x0000000408007986 */ /* 0x0011e2000c101d24 */
[----:B------:R-:W-:Y:S05]  /*5160*/  BRA `(.L_x_23735) ;  /* 0x0000000800607947 */ /* 0x000fea0003800000 */
.L_x_23743:
        /* <DEDUP_REMOVED lines=21> */
.L_x_23748:
[----:B------:R-:W-:Y:S05]  /*52c0*/  BSYNC B0 ;  /* 0x0000000000007941 */ /* 0x000fea0003800000 */
.L_x_23747:
[----:B------:R-:W-:-:S05]  /*52d0*/  LOP3.LUT R5, R0, R5, RZ, 0xfc, !PT ;  /* 0x0000000500057212 */ /* 0x000fca00078efcff */
[----:B------:R0:W-:Y:S01]  /*52e0*/  STG.E.U8 desc[UR36][R8.64], R5 ;  /* 0x0000000508007986 */ /* 0x0001e2000c101124 */
[----:B------:R-:W-:Y:S05]  /*52f0*/  BRA `(.L_x_23735) ;  /* 0x0000000400fc7947 */ /* 0x000fea0003800000 */
.L_x_23746:
        /* <DEDUP_REMOVED lines=13> */
.L_x_23750:
[----:B------:R-:W-:Y:S01]  /*53d0*/  IMAD.MOV.U32 R0, RZ, RZ, 0x7f ;  /* 0x0000007fff007424 */ /* 0x000fe200078e00ff */
[----:B------:R-:W-:-:S04]  /*53e0*/  ISETP.GT.U32.AND P0, PT, R3, 0x7f800000, PT ;  /* 0x7f8000000300780c */ /* 0x000fc80003f04070 */
[----:B------:R-:W-:-:S09]  /*53f0*/  SEL R0, R0, 0x7c, P0 ;  /* 0x0000007c00007807 */ /* 0x000fd20000000000 */
.L_x_23751:
[----:B------:R-:W-:Y:S05]  /*5400*/  BSYNC B0 ;  /* 0x0000000000007941 */ /* 0x000fea0003800000 */
.L_x_23749:
[----:B------:R-:W-:-:S04]  /*5410*/  LOP3.LUT R3, R5, 0x80000000, RZ, 0xc0, !PT ;  /* 0x8000000005037812 */ /* 0x000fc800078ec0ff */
[----:B------:R-:W-:-:S04]  /*5420*/  SHF.R.U32.HI R3, RZ, 0x18, R3 ;  /* 0x00000018ff037819 */ /* 0x000fc80000011603 */
[----:B------:R-:W-:-:S05]  /*5430*/  LOP3.LUT R3, R0, R3, RZ, 0xfc, !PT ;  /* 0x0000000300037212 */ /* 0x000fca00078efcff */
[----:B------:R0:W-:Y:S01]  /*5440*/  STG.E.U8 desc[UR36][R8.64], R3 ;  /* 0x0000000308007986 */ /* 0x0001e2000c101124 */
[----:B------:R-:W-:Y:S05]  /*5450*/  BRA `(.L_x_23735) ;  /* 0x0000000400a47947 */ /* 0x000fea0003800000 */
.L_x_23745:
[----:B------:R-:W0:Y:S02]  /*5460*/  I2F.S16 R0, R22 ;  /* 0x0000001600007306 */ /* 0x000e240000101400 */
[----:B0-----:R-:W-:-:S05]  /*5470*/  F2FP.BF16.F32.PACK_AB R0, RZ, R0 ;  /* 0x00000000ff00723e */ /* 0x001fca00000010ff */
[----:B------:R0:W-:Y:S01]  /*5480*/  STG.E.U16 desc[UR36][R8.64], R0 ;  /* 0x0000000008007986 */ /* 0x0001e2000c101524 */
[----:B------:R-:W-:Y:S05]  /*5490*/  BRA `(.L_x_23735) ;  /* 0x0000000400947947 */ /* 0x000fea0003800000 */
.L_x_23742:
        /* <DEDUP_REMOVED lines=10> */
.L_x_23754:
        /* <DEDUP_REMOVED lines=17> */
.L_x_23757:
[----:B------:R-:W-:-:S04]  /*5650*/  LOP3.LUT R3, R5, 0x80000000, RZ, 0xc0, !PT ;  /* 0x8000000005037812 */ /* 0x000fc800078ec0ff */
[----:B------:R-:W-:-:S04]  /*5660*/  SHF.R.U32.HI R3, RZ, 0x18, R3 ;  /* 0x00000018ff037819 */ /* 0x000fc80000011603 */
[----:B------:R-:W-:-:S04]  /*5670*/  LOP3.LUT R0, R0, R3, RZ, 0xfc, !PT ;  /* 0x0000000300007212 */ /* 0x000fc800078efcff */
[----:B------:R-:W-:-:S07]  /*5680*/  PRMT R4, R0, 0x7610, R4 ;  /* 0x0000761000047816 */ /* 0x000fce0000000004 */
.L_x_23756:
[----:B------:R-:W-:Y:S05]  /*5690*/  BSYNC B0 ;  /* 0x0000000000007941 */ /* 0x000fea0003800000 */
.L_x_23755:
[----:B------:R3:W-:Y:S01]  /*56a0*/  STG.E.U8 desc[UR36][R8.64], R4 ;  /* 0x0000000408007986 */ /* 0x0007e2000c101124 */
[----:B------:R-:W-:Y:S05]  /*56b0*/  BRA `(.L_x_23735) ;  /* 0x00000004000c7947 */ /* 0x000fea0003800000 */
.L_x_23753:
        /* <DEDUP_REMOVED lines=17> */
.L_x_23760:
[----:B------:R-:W-:-:S04]  /*57d0*/  LOP3.LUT R3, R5, 0x80000000, RZ, 0xc0, !PT ;  /* 0x8000000005037812 */ /* 0x000fc800078ec0ff */
[----:B------:R-:W-:-:S04]  /*57e0*/  SHF.R.U32.HI R3, RZ, 0x18, R3 ;  /* 0x00000018ff037819 */ /* 0x000fc80000011603 */
[----:B------:R-:W-:-:S04]  /*57f0*/  LOP3.LUT R0, R0, R3, RZ, 0xfc, !PT ;  /* 0x0000000300007212 */ /* 0x000fc800078efcff */
[----:B------:R-:W-:-:S07]  /*5800*/  PRMT R4, R0, 0x7610, R4 ;  /* 0x0000761000047816 */ /* 0x000fce0000000004 */
.L_x_23759:
[----:B------:R-:W-:Y:S05]  /*5810*/  BSYNC B0 ;  /* 0x0000000000007941 */ /* 0x000fea0003800000 */
.L_x_23758:
[----:B------:R0:W-:Y:S01]  /*5820*/  STG.E.U8 desc[UR36][R8.64], R4 ;  /* 0x0000000408007986 */ /* 0x0001e2000c101124 */
[----:B------:R-:W-:Y:S05]  /*5830*/  BRA `(.L_x_23735) ;  /* 0x0000000000ac7947 */ /* 0x000fea0003800000 */
.L_x_23752:
        /* <DEDUP_REMOVED lines=22> */
.L_x_23734:
        /* <DEDUP_REMOVED lines=16> */
.L_x_23763:
[----:B------:R-:W-:Y:S05]  /*5aa0*/  BRA `(.L_x_23735) ;  /* 0x0000000000107947 */ /* 0x000fea0003800000 */
.L_x_23762:
[----:B------:R-:W-:-:S05]  /*5ab0*/  IMAD.MOV.U32 R23, RZ, RZ, RZ ;  /* 0x000000ffff177224 */ /* 0x000fca00078e00ff */
[----:B------:R2:W-:Y:S01]  /*5ac0*/  STG.E.64 desc[UR36][R8.64], R22 ;  /* 0x0000001608007986 */ /* 0x0005e2000c101b24 */
[----:B------:R-:W-:Y:S05]  /*5ad0*/  BRA `(.L_x_23735) ;  /* 0x0000000000047947 */ /* 0x000fea0003800000 */
.L_x_23761:
[----:B------:R0:W-:Y:S02]  /*5ae0*/  STG.E desc[UR36][R8.64], R22 ;  /* 0x0000001608007986 */ /* 0x0001e4000c101924 */
.L_x_23735:
        /* <DEDUP_REMOVED lines=23> */
.L_x_23767:
[----:B------:R3:W-:Y:S01]  /*5c60*/  STG.E.U8 desc[UR36][R8.64], R18 ;  /* 0x0000001208007986 */ /* 0x0007e2000c101124 */
[----:B------:R-:W-:Y:S05]  /*5c70*/  BRA `(.L_x_23769) ;  /* 0x0000000c00487947 */ /* 0x000fea0003800000 */
.L_x_23766:
        /* <DEDUP_REMOVED lines=9> */
.L_x_23771:
[----:B------:R2:W-:Y:S01]  /*5d10*/  STG.E desc[UR36][R8.64], R18 ;  /* 0x0000001208007986 */ /* 0x0005e2000c101924 */
[----:B------:R-:W-:Y:S05]  /*5d20*/  BRA `(.L_x_23769) ;  /* 0x0000000c001c7947 */ /* 0x000fea0003800000 */
.L_x_23770:
[----:B------:R0:W-:Y:S01]  /*5d30*/  STG.E.U16 desc[UR36][R8.64], R18 ;  /* 0x0000001208007986 */ /* 0x0001e2000c101524 */
[----:B------:R-:W-:Y:S05]  /*5d40*/  BRA `(.L_x_23769) ;  /* 0x0000000c00147947 */ /* 0x000fea0003800000 */
.L_x_23765:
        /* <DEDUP_REMOVED lines=9> */
.L_x_23773:
[----:B------:R-:W0:Y:S02]  /*5de0*/  I2F.S16 R0, R18 ;  /* 0x0000001200007306 */ /* 0x000e240000101400 */
[----:B0-----:R-:W-:-:S05]  /*5df0*/  F2FP.F16.F32.PACK_AB R0, RZ, R0 ;  /* 0x00000000ff00723e */ /* 0x001fca00000000ff */
[----:B------:R0:W-:Y:S01]  /*5e00*/  STG.E.U16 desc[UR36][R8.64], R0 ;  /* 0x0000000008007986 */ /* 0x0001e2000c101524 */
[----:B------:R-:W-:Y:S05]  /*5e10*/  BRA `(.L_x_23769) ;  /* 0x0000000800e07947 */ /* 0x000fea0003800000 */
.L_x_23772:
        /* <DEDUP_REMOVED lines=10> */
.L_x_23775:
[----:B------:R-:W0:Y:S02]  /*5ec0*/  I2F.S16 R18, R18 ;  /* 0x0000001200127306 */ /* 0x000e240000101400 */
[----:B0-----:R-:W-:-:S04]  /*5ed0*/  F2FP.F16.F32.PACK_AB R3, RZ, R18 ;  /* 0x00000012ff03723e */ /* 0x001fc800000000ff */
[----:B------:R-:W-:-:S05]  /*5ee0*/  PRMT R3, R3, 0x5410, RZ ;  /* 0x0000541003037816 */ /* 0x000fca00000000ff */
[----:B------:R0:W-:Y:S01]  /*5ef0*/  STG.E desc[UR36][R8.64], R3 ;  /* 0x0000000308007986 */ /* 0x0001e2000c101924 */
[----:B------:R-:W-:Y:S05]  /*5f00*/  BRA `(.L_x_23769) ;  /* 0x0000000800a47947 */ /* 0x000fea0003800000 */
.L_x_23774:
[----:B------:R-:W0:Y:S02]  /*5f10*/  I2F.F64.S16 R18, R18 ;  /* 0x0000001200127312 */ /* 0x000e240000101c00 */
[----:B0-----:R0:W-:Y:S01]  /*5f20*/  STG.E.64 desc[UR36][R8.64], R18 ;  /* 0x0000001208007986 */ /* 0x0011e2000c101b24 */
[----:B------:R-:W-:Y:S05]  /*5f30*/  BRA `(.L_x_23769) ;  /* 0x0000000800987947 */ /* 0x000fea0003800000 */
.L_x_23764:
        /* <DEDUP_REMOVED lines=10> */
.L_x_23778:
[----:B------:R-:W0:Y:S01]  /*5fe0*/  I2F.F64.S16 R4, R18 ;  /* 0x0000001200047312 */ /* 0x000e220000101c00 */
[----:B------:R-:W-:-:S05]  /*5ff0*/  CS2R R6, SRZ ;  /* 0x0000000000067805 */ /* 0x000fca000001ff00 */
[----:B0-----:R0:W-:Y:S01]  /*6000*/  STG.E.128 desc[UR36][R8.64], R4 ;  /* 0x0000000408007986 */ /* 0x0011e2000c101d24 */
[----:B------:R-:W-:Y:S05]  /*6010*/  BRA `(.L_x_23769) ;  /* 0x0000000800607947 */ /* 0x000fea0003800000 */
.L_x_23777:
        /* <DEDUP_REMOVED lines=21> */
.L_x_23782:
[----:B------:R-:W-:Y:S05]  /*6170*/  BSYNC B0 ;  /* 0x0000000000007941 */ /* 0x000fea0003800000 */
.L_x_23781:
[----:B------:R-:W-:-:S05]  /*6180*/  LOP3.LUT R5, R0, R5, RZ, 0xfc, !PT ;  /* 0x0000000500057212 */ /* 0x000fca00078efcff */
[----:B------:R0:W-:Y:S01]  /*6190*/  STG.E.U8 desc[UR36][R8.64], R5 ;  /* 0x0000000508007986 */ /* 0x0001e2000c101124 */
[----:B------:R-:W-:Y:S05]  /*61a0*/  BRA `(.L_x_23769) ;  /* 0x0000000400fc7947 */ /* 0x000fea0003800000 */
.L_x_23780:
        /* <DEDUP_REMOVED lines=13> */
.L_x_23784:
[----:B------:R-:W-:Y:S01]  /*6280*/  IMAD.MOV.U32 R0, RZ, RZ, 0x7f ;  /* 0x0000007fff007424 */ /* 0x000fe200078e00ff */
[----:B------:R-:W-:-:S04]  /*6290*/  ISETP.GT.U32.AND P0, PT, R3, 0x7f800000, PT ;  /* 0x7f8000000300780c */ /* 0x000fc80003f04070 */
[----:B------:R-:W-:-:S09]  /*62a0*/  SEL R0, R0, 0x7c, P0 ;  /* 0x0000007c00007807 */ /* 0x000fd20000000000 */
.L_x_23785:
[----:B------:R-:W-:Y:S05]  /*62b0*/  BSYNC B0 ;  /* 0x0000000000007941 */ /* 0x000fea0003800000 */
.L_x_23783:
[----:B------:R-:W-:-:S04]  /*62c0*/  LOP3.LUT R3, R5, 0x80000000, RZ, 0xc0, !PT ;  /* 0x8000000005037812 */ /* 0x000fc800078ec0ff */
[----:B------:R-:W-:-:S04]  /*62d0*/  SHF.R.U32.HI R3, RZ, 0x18, R3 ;  /* 0x00000018ff037819 */ /* 0x000fc80000011603 */
[----:B------:R-:W-:-:S05]  /*62e0*/  LOP3.LUT R3, R0, R3, RZ, 0xfc, !PT ;  /* 0x0000000300037212 */ /* 0x000fca00078efcff */
[----:B------:R0:W-:Y:S01]  /*62f0*/  STG.E.U8 desc[UR36][R8.64], R3 ;  /* 0x0000000308007986 */ /* 0x0001e2000c101124 */
[----:B------:R-:W-:Y:S05]  /*6300*/  BRA `(.L_x_23769) ;  /* 0x0000000400a47947 */ /* 0x000fea0003800000 */
.L_x_23779:
[----:B------:R-:W0:Y:S02]  /*6310*/  I2F.S16 R0, R18 ;  /* 0x0000001200007306 */ /* 0x000e240000101400 */
[----:B0-----:R-:W-:-:S05]  /*6320*/  F2FP.BF16.F32.PACK_AB R0, RZ, R0 ;  /* 0x00000000ff00723e */ /* 0x001fca00000010ff */
[----:B------:R0:W-:Y:S01]  /*6330*/  STG.E.U16 desc[UR36][R8.64], R0 ;  /* 0x0000000008007986 */ /* 0x0001e2000c101524 */
[----:B------:R-:W-:Y:S05]  /*6340*/  BRA `(.L_x_23769) ;  /* 0x0000000400947947 */ /* 0x000fea0003800000 */
.L_x_23776:
        /* <DEDUP_REMOVED lines=10> */
.L_x_23788:
        /* <DEDUP_REMOVED lines=17> */
.L_x_23791:
[----:B------:R-:W-:-:S04]  /*6500*/  LOP3.LUT R3, R5, 0x80000000, RZ, 0xc0, !PT ;  /* 0x8000000005037812 */ /* 0x000fc800078ec0ff */
[----:B------:R-:W-:-:S04]  /*6510*/  SHF.R.U32.HI R3, RZ, 0x18, R3 ;  /* 0x00000018ff037819 */ /* 0x000fc80000011603 */
[----:B------:R-:W-:-:S04]  /*6520*/  LOP3.LUT R0, R0, R3, RZ, 0xfc, !PT ;  /* 0x0000000300007212 */ /* 0x000fc800078efcff */
[----:B------:R-:W-:-:S07]  /*6530*/  PRMT R4, R0, 0x7610, R4 ;  /* 0x0000761000047816 */ /* 0x000fce0000000004 */
.L_x_23790:
[----:B------:R-:W-:Y:S05]  /*6540*/  BSYNC B0 ;  /* 0x0000000000007941 */ /* 0x000fea0003800000 */
.L_x_23789:
[----:B------:R0:W-:Y:S01]  /*6550*/  STG.E.U8 desc[UR36][R8.64], R4 ;  /* 0x0000000408007986 */ /* 0x0001e2000c101124 */
[----:B------:R-:W-:Y:S05]  /*6560*/  BRA `(.L_x_23769) ;  /* 0x00000004000c7947 */ /* 0x000fea0003800000 */
.L_x_23787:
        /* <DEDUP_REMOVED lines=17> */
.L_x_23794:
[----:B------:R-:W-:-:S04]  /*6680*/  LOP3.LUT R3, R5, 0x80000000, RZ, 0xc0, !PT ;  /* 0x8000000005037812 */ /* 0x000fc800078ec0ff */
[----:B------:R-:W-:-:S04]  /*6690*/  SHF.R.U32.HI R3, RZ, 0x18, R3 ;  /* 0x00000018ff037819 */ /* 0x000fc80000011603 */
[----:B------:R-:W-:-:S04]  /*66a0*/  LOP3.LUT R0, R0, R3, RZ, 0xfc, !PT ;  /* 0x0000000300007212 */ /* 0x000fc800078efcff */
[----:B------:R-:W-:-:S07]  /*66b0*/  PRMT R4, R0, 0x7610, R4 ;  /* 0x0000761000047816 */ /* 0x000fce0000000004 */
.L_x_23793:
[----:B------:R-:W-:Y:S05]  /*66c0*/  BSYNC B0 ;  /* 0x0000000000007941 */ /* 0x000fea0003800000 */
.L_x_23792:
[----:B------:R0:W-:Y:S01]  /*66d0*/  STG.E.U8 desc[UR36][R8.64], R4 ;  /* 0x0000000408007986 */ /* 0x0001e2000c101124 */
[----:B------:R-:W-:Y:S05]  /*66e0*/  BRA `(.L_x_23769) ;  /* 0x0000000000ac7947 */ /* 0x000fea0003800000 */
.L_x_23786:
        /* <DEDUP_REMOVED lines=22> */
.L_x_23768:
        /* <DEDUP_REMOVED lines=16> */
.L_x_23797:
[----:B------:R-:W-:Y:S05]  /*6950*/  BRA `(.L_x_23769) ;  /* 0x0000000000107947 */ /* 0x000fea0003800000 */
.L_x_23796:
[----:B------:R-:W-:-:S05]  /*6960*/  IMAD.MOV.U32 R19, RZ, RZ, RZ ;  /* 0x000000ffff137224 */ /* 0x000fca00078e00ff */
[----:B------:R0:W-:Y:S01]  /*6970*/  STG.E.64 desc[UR36][R8.64], R18 ;  /* 0x0000001208007986 */ /* 0x0001e2000c101b24 */
[----:B------:R-:W-:Y:S05]  /*6980*/  BRA `(.L_x_23769) ;  /* 0x0000000000047947 */ /* 0x000fea0003800000 */
.L_x_23795:
[----:B------:R0:W-:Y:S02]  /*6990*/  STG.E desc[UR36][R8.64], R18 ;  /* 0x0000001208007986 */ /* 0x0001e4000c101924 */
.L_x_23769:
[----:B------:R-:W-:-:S07]  /*69a0*/  VIADD R25, R25, 0x80 ;  /* 0x0000008019197836 */ /* 0x000fce0000000000 */
.L_x_23729:
[----:B------:R-:W-:Y:S05]  /*69b0*/  BSYNC B6 ;  /* 0x0000000000067941 */ /* 0x000fea0003800000 */
.L_x_23728:
        /* <DEDUP_REMOVED lines=21> */
.L_x_23801:
[----:B------:R-:W-:Y:S01]  /*6b10*/  STG.E.U8 desc[UR36][R2.64], R16 ;  /* 0x0000001002007986 */ /* 0x000fe2000c101124 */
[----:B------:R-:W-:Y:S05]  /*6b20*/  EXIT ;  /* 0x000000000000794d */ /* 0x000fea0003800000 */
.L_x_23800:
        /* <DEDUP_REMOVED lines=9> */
.L_x_23804:
[----:B------:R-:W-:Y:S01]  /*6bc0*/  STG.E desc[UR36][R2.64], R16 ;  /* 0x0000001002007986 */ /* 0x000fe2000c101924 */
[----:B------:R-:W-:Y:S05]  /*6bd0*/  EXIT ;  /* 0x000000000000794d */ /* 0x000fea0003800000 */
.L_x_23803:
[----:B------:R-:W-:Y:S01]  /*6be0*/  STG.E.U16 desc[UR36][R2.64], R16 ;  /* 0x0000001002007986 */ /* 0x000fe2000c101524 */
[----:B------:R-:W-:Y:S05]  /*6bf0*/  EXIT ;  /* 0x000000000000794d */ /* 0x000fea0003800000 */
.L_x_23799:
        /* <DEDUP_REMOVED lines=9> */
.L_x_23806:
[----:B------:R-:W0:Y:S02]  /*6c90*/  I2F.S16 R0, R16 ;  /* 0x0000001000007306 */ /* 0x000e240000101400 */
[----:B0-----:R-:W-:-:S05]  /*6ca0*/  F2FP.F16.F32.PACK_AB R0, RZ, R0 ;  /* 0x00000000ff00723e */ /* 0x001fca00000000ff */
[----:B------:R-:W-:Y:S01]  /*6cb0*/  STG.E.U16 desc[UR36][R2.64], R0 ;  /* 0x0000000002007986 */ /* 0x000fe2000c101524 */
[----:B------:R-:W-:Y:S05]  /*6cc0*/  EXIT ;  /* 0x000000000000794d */ /* 0x000fea0003800000 */
.L_x_23805:
        /* <DEDUP_REMOVED lines=10> */
.L_x_23808:
[----:B------:R-:W0:Y:S02]  /*6d70*/  I2F.S16 R16, R16 ;  /* 0x0000001000107306 */ /* 0x000e240000101400 */
[----:B0-----:R-:W-:-:S04]  /*6d80*/  F2FP.F16.F32.PACK_AB R5, RZ, R16 ;  /* 0x00000010ff05723e */ /* 0x001fc800000000ff */
[----:B------:R-:W-:-:S05]  /*6d90*/  PRMT R5, R5, 0x5410, RZ ;  /* 0x0000541005057816 */ /* 0x000fca00000000ff */
[----:B------:R-:W-:Y:S01]  /*6da0*/  STG.E desc[UR36][R2.64], R5 ;  /* 0x0000000502007986 */ /* 0x000fe2000c101924 */
[----:B------:R-:W-:Y:S05]  /*6db0*/  EXIT ;  /* 0x000000000000794d */ /* 0x000fea0003800000 */
.L_x_23807:
[----:B------:R-:W0:Y:S02]  /*6dc0*/  I2F.F64.S16 R16, R16 ;  /* 0x0000001000107312 */ /* 0x000e240000101c00 */
[----:B0-----:R-:W-:Y:S01]  /*6dd0*/  STG.E.64 desc[UR36][R2.64], R16 ;  /* 0x0000001002007986 */ /* 0x001fe2000c101b24 */
[----:B------:R-:W-:Y:S05]  /*6de0*/  EXIT ;  /* 0x000000000000794d */ /* 0x000fea0003800000 */
.L_x_23798:
        /* <DEDUP_REMOVED lines=10> */
.L_x_23811:
[----:B------:R-:W0:Y:S01]  /*6e90*/  I2F.F64.S16 R16, R16 ;  /* 0x0000001000107312 */ /* 0x000e220000101c00 */
[----:B---3--:R-:W-:-:S05]  /*6ea0*/  CS2R R18, SRZ ;  /* 0x0000000000127805 */ /* 0x008fca000001ff00 */
[----:B0-----:R-:W-:Y:S01]  /*6eb0*/  STG.E.128 desc[UR36][R2.64], R16 ;  /* 0x0000001002007986 */ /* 0x001fe2000c101d24 */
[----:B------:R-:W-:Y:S05]  /*6ec0*/  EXIT ;  /* 0x000000000000794d */ /* 0x000fea0003800000 */
.L_x_23810:
        /* <DEDUP_REMOVED lines=21> */
.L_x_23815:
[----:B------:R-:W-:Y:S05]  /*7020*/  BSYNC B0 ;  /* 0x0000000000007941 */ /* 0x000fea0003800000 */
.L_x_23814:
[----:B------:R-:W-:-:S05]  /*7030*/  LOP3.LUT R5, R0, R5, RZ, 0xfc, !PT ;  /* 0x0000000500057212 */ /* 0x000fca00078efcff */
[----:B------:R-:W-:Y:S01]  /*7040*/  STG.E.U8 desc[UR36][R2.64], R5 ;  /* 0x0000000502007986 */ /* 0x000fe2000c101124 */
[----:B------:R-:W-:Y:S05]  /*7050*/  EXIT ;  /* 0x000000000000794d */ /* 0x000fea0003800000 */
.L_x_23813:
        /* <DEDUP_REMOVED lines=13> */
.L_x_23817:
[----:B------:R-:W-:Y:S01]  /*7130*/  IMAD.MOV.U32 R0, RZ, RZ, 0x7f ;  /* 0x0000007fff007424 */ /* 0x000fe200078e00ff */
[----:B------:R-:W-:-:S04]  /*7140*/  ISETP.GT.U32.AND P0, PT, R4, 0x7f800000, PT ;  /* 0x7f8000000400780c */ /* 0x000fc80003f04070 */
[----:B------:R-:W-:-:S09]  /*7150*/  SEL R0, R0, 0x7c, P0 ;  /* 0x0000007c00007807 */ /* 0x000fd20000000000 */
.L_x_23818:
[----:B------:R-:W-:Y:S05]  /*7160*/  BSYNC B0 ;  /* 0x0000000000007941 */ /* 0x000fea0003800000 */
.L_x_23816:
[----:B------:R-:W-:-:S04]  /*7170*/  LOP3.LUT R4, R5, 0x80000000, RZ, 0xc0, !PT ;  /* 0x8000000005047812 */ /* 0x000fc800078ec0ff */
[----:B------:R-:W-:-:S04]  /*7180*/  SHF.R.U32.HI R5, RZ, 0x18, R4 ;  /* 0x00000018ff057819 */ /* 0x000fc80000011604 */
[----:B------:R-:W-:-:S05]  /*7190*/  LOP3.LUT R5, R0, R5, RZ, 0xfc, !PT ;  /* 0x0000000500057212 */ /* 0x000fca00078efcff */
[----:B------:R-:W-:Y:S01]  /*71a0*/  STG.E.U8 desc[UR36][R2.64], R5 ;  /* 0x0000000502007986 */ /* 0x000fe2000c101124 */
[----:B------:R-:W-:Y:S05]  /*71b0*/  EXIT ;  /* 0x000000000000794d */ /* 0x000fea0003800000 */
.L_x_23812:
[----:B------:R-:W0:Y:S02]  /*71c0*/  I2F.S16 R0, R16 ;  /* 0x0000001000007306 */ /* 0x000e240000101400 */
[----:B0-----:R-:W-:-:S05]  /*71d0*/  F2FP.BF16.F32.PACK_AB R0, RZ, R0 ;  /* 0x00000000ff00723e */ /* 0x001fca00000010ff */
[----:B------:R-:W-:Y:S01]  /*71e0*/  STG.E.U16 desc[UR36][R2.64], R0 ;  /* 0x0000000002007986 */ /* 0x000fe2000c101524 */
[----:B------:R-:W-:Y:S05]  /*71f0*/  EXIT ;  /* 0x000000000000794d */ /* 0x000fea0003800000 */
.L_x_23809:
        /* <DEDUP_REMOVED lines=10> */
.L_x_23821:
        /* <DEDUP_REMOVED lines=17> */
.L_x_23824:
[----:B------:R-:W-:-:S04]  /*73b0*/  LOP3.LUT R0, R7, 0x80000000, RZ, 0xc0, !PT ;  /* 0x8000000007007812 */ /* 0x000fc800078ec0ff */
[----:B------:R-:W-:-:S04]  /*73c0*/  SHF.R.U32.HI R5, RZ, 0x18, R0 ;  /* 0x00000018ff057819 */ /* 0x000fc80000011600 */
[----:B------:R-:W-:-:S04]  /*73d0*/  LOP3.LUT R4, R4, R5, RZ, 0xfc, !PT ;  /* 0x0000000504047212 */ /* 0x000fc800078efcff */
[----:B------:R-:W-:-:S07]  /*73e0*/  PRMT R0, R4, 0x7610, R0 ;  /* 0x0000761004007816 */ /* 0x000fce0000000000 */
.L_x_23823:
[----:B------:R-:W-:Y:S05]  /*73f0*/  BSYNC B0 ;  /* 0x0000000000007941 */ /* 0x000fea0003800000 */
.L_x_23822:
[----:B------:R-:W-:Y:S01]  /*7400*/  STG.E.U8 desc[UR36][R2.64], R0 ;  /* 0x0000000002007986 */ /* 0x000fe2000c101124 */
[----:B------:R-:W-:Y:S05]  /*7410*/  EXIT ;  /* 0x000000000000794d */ /* 0x000fea0003800000 */
.L_x_23820:
        /* <DEDUP_REMOVED lines=17> */
.L_x_23827:
[----:B------:R-:W-:-:S04]  /*7530*/  LOP3.LUT R0, R7, 0x80000000, RZ, 0xc0, !PT ;  /* 0x8000000007007812 */ /* 0x000fc800078ec0ff */
[----:B------:R-:W-:-:S04]  /*7540*/  SHF.R.U32.HI R5, RZ, 0x18, R0 ;  /* 0x00000018ff057819 */ /* 0x000fc80000011600 */
[----:B------:R-:W-:-:S04]  /*7550*/  LOP3.LUT R4, R4, R5, RZ, 0xfc, !PT ;  /* 0x0000000504047212 */ /* 0x000fc800078efcff */
[----:B------:R-:W-:-:S07]  /*7560*/  PRMT R0, R4, 0x7610, R0 ;  /* 0x0000761004007816 */ /* 0x000fce0000000000 */
.L_x_23826:
[----:B------:R-:W-:Y:S05]  /*7570*/  BSYNC B0 ;  /* 0x0000000000007941 */ /* 0x000fea0003800000 */
.L_x_23825:
[----:B------:R-:W-:Y:S01]  /*7580*/  STG.E.U8 desc[UR36][R2.64], R0 ;  /* 0x0000000002007986 */ /* 0x000fe2000c101124 */
[----:B------:R-:W-:Y:S05]  /*7590*/  EXIT ;  /* 0x000000000000794d */ /* 0x000fea0003800000 */
.L_x_23819:
        /* <DEDUP_REMOVED lines=22> */
.L_x_23802:
        /* <DEDUP_REMOVED lines=16> */
.L_x_23830:
[----:B------:R-:W-:Y:S05]  /*7800*/  EXIT ;  /* 0x000000000000794d */ /* 0x000fea0003800000 */
.L_x_23829:
[----:B------:R-:W-:-:S05]  /*7810*/  IMAD.MOV.U32 R17, RZ, RZ, RZ ;  /* 0x000000ffff117224 */ /* 0x000fca00078e00ff */
[----:B------:R-:W-:Y:S01]  /*7820*/  STG.E.64 desc[UR36][R2.64], R16 ;  /* 0x0000001002007986 */ /* 0x000fe2000c101b24 */
[----:B------:R-:W-:Y:S05]  /*7830*/  EXIT ;  /* 0x000000000000794d */ /* 0x000fea0003800000 */
.L_x_23828:
[----:B------:R-:W-:Y:S01]  /*7840*/  STG.E desc[UR36][R2.64], R16 ;  /* 0x0000001002007986 */ /* 0x000fe2000c101924 */
[----:B------:R-:W-:Y:S05]  /*7850*/  EXIT ;  /* 0x000000000000794d */ /* 0x000fea0003800000 */
.L_x_23831:
        /* <DEDUP_REMOVED lines=10> */
.L_x_43974:


//--------------------- .text._ZN2at6native18elementwise_kernelILi128ELi4EZNS0_22gpu_kernel_impl_nocastINS0_13AUnaryFunctorIllbZZZNS0_22logical_or_kernel_cudaERNS_14TensorIteratorEENKUlvE0_clEvENKUlvE2_clEvEUlllE_EEEEvRNS_18TensorIteratorBaseERKT_EUliE_EEviT1_ --------------------------
	.section	.text._ZN2at6native18elementwise_kernelILi128ELi4EZNS0_22gpu_kernel_impl_nocastINS0_13AUnaryFunctorIllbZZZNS0_22logical_or_kernel_cudaERNS_14TensorIteratorEENKUlvE0_clEvENKUlvE2_clEvEUlllE_EEEEvRNS_18TensorIteratorBaseERKT_EUliE_EEviT1_,"ax",@progbits
	.align	128
        .global         _ZN2at6native18elementwise_kernelILi128ELi4EZNS0_22gpu_kernel_impl_nocastINS0_13AUnaryFunctorIllbZZZNS0_22logical_or_kernel_cudaERNS_14TensorIteratorEENKUlvE0_clEvENKUlvE2_clEvEUlllE_EEEEvRNS_18TensorIteratorBaseERKT_EUliE_EEviT1_
        .type           _ZN2at6native18elementwise_kernelILi128ELi4EZNS0_22gpu_kernel_impl_nocastINS0_13AUnaryFunctorIllbZZZNS0_22logical_or_kernel_cudaERNS_14TensorIteratorEENKUlvE0_clEvENKUlvE2_clEvEUlllE_EEEEvRNS_18TensorIteratorBaseERKT_EUliE_EEviT1_,@function
        .size           _ZN2at6native18elementwise_kernelILi128ELi4EZNS0_22gpu_kernel_impl_nocastINS0_13AUnaryFunctorIllbZZZNS0_22logical_or_kernel_cudaERNS_14TensorIteratorEENKUlvE0_clEvENKUlvE2_clEvEUlllE_EEEEvRNS_18TensorIteratorBaseERKT_EUliE_EEviT1_,(.L_x_43975 - _ZN2at6native18elementwise_kernelILi128ELi4EZNS0_22gpu_kernel_impl_nocastINS0_13AUnaryFunctorIllbZZZNS0_22logical_or_kernel_cudaERNS_14TensorIteratorEENKUlvE0_clEvENKUlvE2_clEvEUlllE_EEEEvRNS_18TensorIteratorBaseERKT_EUliE_EEviT1_)
        .other          _ZN2at6native18elementwise_kernelILi128ELi4EZNS0_22gpu_kernel_impl_nocastINS0_13AUnaryFunctorIllbZZZNS0_22logical_or_kernel_cudaERNS_14TensorIteratorEENKUlvE0_clEvENKUlvE2_clEvEUlllE_EEEEvRNS_18TensorIteratorBaseERKT_EUliE_EEviT1_,@"STO_CUDA_ENTRY STV_DEFAULT"
_ZN2at6native18elementwise_kernelILi128ELi4EZNS0_22gpu_kernel_impl_nocastINS0_13AUnaryFunctorIllbZZZNS0_22logical_or_kernel_cudaERNS_14TensorIteratorEENKUlvE0_clEvENKUlvE2_clEvEUlllE_EEEEvRNS_18TensorIteratorBaseERKT_EUliE_EEviT1_:
.text._ZN2at6native18elementwise_kernelILi128ELi4EZNS0_22gpu_kernel_impl_nocastINS0_13AUnaryFunctorIllbZZZNS0_22logical_or_kernel_cudaERNS_14TensorIteratorEENKUlvE0_clEvENKUlvE2_clEvEUlllE_EEEEvRNS_18TensorIteratorBaseERKT_EUliE_EEviT1_:
        /* <DEDUP_REMOVED lines=312> */
.L_x_23834:
[----:B------:R-:W-:Y:S01]  /*1380*/  ULDC.64 UR8, c[0x0][0x418] ;  /* 0x0001060000087ab9 */ /* 0x000fe20000000a00 */
[----:B------:R-:W-:Y:S01]  /*1390*/  ULDC.64 UR10, c[0x0][0x428] ;  /* 0x00010a00000a7ab9 */ /* 0x000fe20000000a00 */
[----:B------:R-:W-:-:S05]  /*13a0*/  IADD3 R6, P0, R0, UR8, RZ ;  /* 0x0000000800067c10 */ /* 0x000fca000ff1e0ff */
[----:B------:R-:W-:Y:S01]  /*13b0*/  IMAD.X R7, RZ, RZ, UR9, P0 ;  /* 0x00000009ff077e24 */ /* 0x000fe200080e06ff */
[----:B------:R-:W-:-:S05]  /*13c0*/  ULDC.64 UR8, c[0x0][0x410] ;  /* 0x0001040000087ab9 */ /* 0x000fca0000000a00 */
[----:B------:R-:W2:Y:S01]  /*13d0*/  LDG.E.64 R6, desc[UR4][R6.64] ;  /* 0x0000000406067981 */ /* 0x000ea2000c1e1b00 */
[----:B------:R-:W-:Y:S02]  /*13e0*/  IADD3 R4, P1, R5, UR8, RZ ;  /* 0x0000000805047c10 */ /* 0x000fe4000ff3e0ff */
[----:B------:R-:W-:Y:S02]  /*13f0*/  IADD3 R3, R3, 0x80, RZ ;  /* 0x0000008003037810 */ /* 0x000fe40007ffe0ff */
[----:B------:R-:W-:Y:S02]  /*1400*/  IADD3.X R5, RZ, UR9, RZ, P1, !PT ;  /* 0x00000009ff057c10 */ /* 0x000fe40008ffe4ff */
[----:B--2---:R-:W-:-:S04]  /*1410*/  LOP3.LUT P0, RZ, R6, UR10, RZ, 0xfc, !PT ;  /* 0x0000000a06ff7c12 */ /* 0x004fc8000f80fcff */
[----:B------:R-:W-:-:S04]  /*1420*/  LOP3.LUT P0, RZ, R7, UR11, RZ, 0xfc, P0 ;  /* 0x0000000b07ff7c12 */ /* 0x000fc8000800fcff */
[----:B------:R-:W-:-:S05]  /*1430*/  SEL R9, RZ, 0x1, !P0 ;  /* 0x00000001ff097807 */ /* 0x000fca0004000000 */
[----:B------:R0:W-:Y:S04]  /*1440*/  STG.E.U8 desc[UR4][R4.64], R9 ;  /* 0x0000000904007986 */ /* 0x0001e8000c101104 */
.L_x_23833:
[----:B------:R-:W-:Y:S05]  /*1450*/  BSYNC B0 ;  /* 0x0000000000007941 */ /* 0x000fea0003800000 */
.L_x_23832:
        /* <DEDUP_REMOVED lines=305> */
.L_x_23837:
[----:B------:R-:W-:Y:S01]  /*2770*/  ULDC.64 UR8, c[0x0][0x418] ;  /* 0x0001060000087ab9 */ /* 0x000fe20000000a00 */
[----:B------:R-:W-:Y:S01]  /*2780*/  ULDC.64 UR10, c[0x0][0x428] ;  /* 0x00010a00000a7ab9 */ /* 0x000fe20000000a00 */
[----:B------:R-:W-:-:S04]  /*2790*/  IADD3 R6, P0, R0, UR8, RZ ;  /* 0x0000000800067c10 */ /* 0x000fc8000ff1e0ff */
[----:B------:R-:W-:Y:S01]  /*27a0*/  IADD3.X R7, RZ, UR9, RZ, P0, !PT ;  /* 0x00000009ff077c10 */ /* 0x000fe200087fe4ff */
[----:B------:R-:W-:-:S05]  /*27b0*/  ULDC.64 UR8, c[0x0][0x410] ;  /* 0x0001040000087ab9 */ /* 0x000fca0000000a00 */
[----:B------:R-:W2:Y:S01]  /*27c0*/  LDG.E.64 R6, desc[UR4][R6.64] ;  /* 0x0000000406067981 */ /* 0x000ea2000c1e1b00 */
[----:B------:R-:W-:Y:S01]  /*27d0*/  IADD3 R4, P1, R5, UR8, RZ ;  /* 0x0000000805047c10 */ /* 0x000fe2000ff3e0ff */
[----:B------:R-:W-:-:S03]  /*27e0*/  VIADD R3, R3, 0x80 ;  /* 0x0000008003037836 */ /* 0x000fc60000000000 */
[----:B------:R-:W-:Y:S02]  /*27f0*/  IADD3.X R5, RZ, UR9, RZ, P1, !PT ;  /* 0x00000009ff057c10 */ /* 0x000fe40008ffe4ff */
[----:B--2---:R-:W-:-:S04]  /*2800*/  LOP3.LUT P0, RZ, R6, UR10, RZ, 0xfc, !PT ;  /* 0x0000000a06ff7c12 */ /* 0x004fc8000f80fcff */
[----:B------:R-:W-:-:S04]  /*2810*/  LOP3.LUT P0, RZ, R7, UR11, RZ, 0xfc, P0 ;  /* 0x0000000b07ff7c12 */ /* 0x000fc8000800fcff */
        /* <DEDUP_REMOVED lines=306> */
.L_x_23838:
[----:B------:R-:W-:Y:S01]  /*3b40*/  ULDC.64 UR8, c[0x0][0x418] ;  /* 0x0001060000087ab9 */ /* 0x000fe20000000a00 */
[----:B------:R-:W-:Y:S01]  /*3b50*/  ULDC.64 UR10, c[0x0][0x428] ;  /* 0x00010a00000a7ab9 */ /* 0x000fe20000000a00 */
[----:B------:R-:W-:-:S04]  /*3b60*/  IADD3 R6, P0, R0, UR8, RZ ;  /* 0x0000000800067c10 */ /* 0x000fc8000ff1e0ff */
[----:B------:R-:W-:Y:S01]  /*3b70*/  IADD3.X R7, RZ, UR9, RZ, P0, !PT ;  /* 0x00000009ff077c10 */ /* 0x000fe200087fe4ff */
        /* <DEDUP_REMOVED lines=9> */
.L_x_23836:
[----:B------:R-:W-:Y:S05]  /*3c10*/  BSYNC B0 ;  /* 0x0000000000007941 */ /* 0x000fea0003800000 */
.L_x_23835:
        /* <DEDUP_REMOVED lines=304> */
.L_x_23839:
[----:B------:R-:W-:Y:S01]  /*4f20*/  ULDC.64 UR6, c[0x0][0x418] ;  /* 0x0001060000067ab9 */ /* 0x000fe20000000a00 */
[----:B------:R-:W-:Y:S01]  /*4f30*/  ULDC.64 UR8, c[0x0][0x428] ;  /* 0x00010a0000087ab9 */ /* 0x000fe20000000a00 */
[----:B------:R-:W-:-:S04]  /*4f40*/  IADD3 R2, P0, R0, UR6, RZ ;  /* 0x0000000600027c10 */ /* 0x000fc8000ff1e0ff */
[----:B------:R-:W-:Y:S01]  /*4f50*/  IADD3.X R3, RZ, UR7, RZ, P0, !PT ;  /* 0x00000007ff037c10 */ /* 0x000fe200087fe4ff */
[----:B------:R-:W-:-:S05]  /*4f60*/  ULDC.64 UR6, c[0x0][0x410] ;  /* 0x0001040000067ab9 */ /* 0x000fca0000000a00 */
[----:B------:R-:W2:Y:S01]  /*4f70*/  LDG.E.64 R2, desc[UR4][R2.64] ;  /* 0x0000000402027981 */ /* 0x000ea2000c1e1b00 */
[----:B------:R-:W-:-:S04]  /*4f80*/  IADD3 R4, P1, R5, UR6, RZ ;  /* 0x0000000605047c10 */ /* 0x000fc8000ff3e0ff */
[----:B------:R-:W-:Y:S02]  /*4f90*/  IADD3.X R5, RZ, UR7, RZ, P1, !PT ;  /* 0x00000007ff057c10 */ /* 0x000fe40008ffe4ff */
[----:B--2---:R-:W-:-:S04]  /*4fa0*/  LOP3.LUT P0, RZ, R2, UR8, RZ, 0xfc, !PT ;  /* 0x0000000802ff7c12 */ /* 0x004fc8000f80fcff */
[----:B------:R-:W-:-:S04]  /*4fb0*/  LOP3.LUT P0, RZ, R3, UR9, RZ, 0xfc, P0 ;  /* 0x0000000903ff7c12 */ /* 0x000fc8000800fcff */
[----:B------:R-:W-:-:S05]  /*4fc0*/  SEL R7, RZ, 0x1, !P0 ;  /* 0x00000001ff077807 */ /* 0x000fca0004000000 */
[----:B------:R-:W-:Y:S01]  /*4fd0*/  STG.E.U8 desc[UR4][R4.64], R7 ;  /* 0x0000000704007986 */ /* 0x000fe2000c101104 */
[----:B------:R-:W-:Y:S05]  /*4fe0*/  EXIT ;  /* 0x000000000000794d */ /* 0x000fea0003800000 */
.L_x_23840:
        /* <DEDUP_REMOVED lines=9> */
.L_x_43975:


//--------------------- .text._ZN2at6native27unrolled_elementwise_kernelINS0_13AUnaryFunctorIllbZZZNS0_22logical_or_kernel_cudaERNS_14TensorIteratorEENKUlvE0_clEvENKUlvE2_clEvEUlllE_EESt5arrayIPcLm2EELi4E23TrivialOffsetCalculatorILi1EjESD_NS0_6memory15LoadWithoutCastENSE_16StoreWithoutCastEEEviT_T0_T2_T3_T4_T5_ --------------------------
	.section	.text._ZN2at6native27unrolled_elementwise_kernelINS0_13AUnaryFunctorIllbZZZNS0_22logical_or_kernel_cudaERNS_14TensorIteratorEENKUlvE0_clEvENKUlvE2_clEvEUlllE_EESt5arrayIPcLm2EELi4E23TrivialOffsetCalculatorILi1EjESD_NS0_6memory15LoadWithoutCastENSE_16StoreWithoutCastEEEviT_T0_T2_T3_T4_T5_,"ax",@progbits
	.align	128
        .global         _ZN2at6native27unrolled_elementwise_kernelINS0_13AUnaryFunctorIllbZZZNS0_22logical_or_kernel_cudaERNS_14TensorIteratorEENKUlvE0_clEvENKUlvE2_clEvEUlllE_EESt5arrayIPcLm2EELi4E23TrivialOffsetCalculatorILi1EjESD_NS0_6memory15LoadWithoutCastENSE_16StoreWithoutCastEEEviT_T0_T2_T3_T4_T5_
        .type           _ZN2at6native27unrolled_elementwise_kernelINS0_13AUnaryFunctorIllbZZZNS0_22logical_or_kernel_cudaERNS_14TensorIteratorEENKUlvE0_clEvENKUlvE2_clEvEUlllE_EESt5arrayIPcLm2EELi4E23TrivialOffsetCalculatorILi1EjESD_NS0_6memory15LoadWithoutCastENSE_16StoreWithoutCastEEEviT_T0_T2_T3_T4_T5_,@function
        .size           _ZN2at6native27unrolled_elementwise_kernelINS0_13AUnaryFunctorIllbZZZNS0_22logical_or_kernel_cudaERNS_14TensorIteratorEENKUlvE0_clEvENKUlvE2_clEvEUlllE_EESt5arrayIPcLm2EELi4E23TrivialOffsetCalculatorILi1EjESD_NS0_6memory15LoadWithoutCastENSE_16StoreWithoutCastEEEviT_T0_T2_T3_T4_T5_,(.L_x_43976 - _ZN2at6native27unrolled_elementwise_kernelINS0_13AUnaryFunctorIllbZZZNS0_22logical_or_kernel_cudaERNS_14TensorIteratorEENKUlvE0_clEvENKUlvE2_clEvEUlllE_EESt5arrayIPcLm2EELi4E23TrivialOffsetCalculatorILi1EjESD_NS0_6memory15LoadWithoutCastENSE_16StoreWithoutCastEEEviT_T0_T2_T3_T4_T5_)
        .other          _ZN2at6native27unrolled_elementwise_kernelINS0_13AUnaryFunctorIllbZZZNS0_22logical_or_kernel_cudaERNS_14TensorIteratorEENKUlvE0_clEvENKUlvE2_clEvEUlllE_EESt5arrayIPcLm2EELi4E23TrivialOffsetCalculatorILi1EjESD_NS0_6memory15LoadWithoutCastENSE_16StoreWithoutCastEEEviT_T0_T2_T3_T4_T5_,@"STO_CUDA_ENTRY STV_DEFAULT"
_ZN2at6native27unrolled_elementwise_kernelINS0_13AUnaryFunctorIllbZZZNS0_22logical_or_kernel_cudaERNS_14TensorIteratorEENKUlvE0_clEvENKUlvE2_clEvEUlllE_EESt5arrayIPcLm2EELi4E23TrivialOffsetCalculatorILi1EjESD_NS0_6memory15LoadWithoutCastENSE_16StoreWithoutCastEEEviT_T0_T2_T3_T4_T5_:
.text._ZN2at6native27unrolled_elementwise_kernelINS0_13AUnaryFunctorIllbZZZNS0_22logical_or_kernel_cudaERNS_14TensorIteratorEENKUlvE0_clEvENKUlvE2_clEvEUlllE_EESt5arrayIPcLm2EELi4E23TrivialOffsetCalculatorILi1EjESD_NS0_6memory15LoadWithoutCastENSE_16StoreWithoutCastEEEviT_T0_T2_T3_T4_T5_:
[----:B------:R-:W-:Y:S01]  /*0000*/  LDC R1, c[0x0][0x28] ;  /* 0x00000a00ff017b82 */ /* 0x000fe20000000800 */
[----:B------:R-:W0:Y:S07]  /*0010*/  S2R R0, SR_CTAID.X ;  /* 0x0000000000007919 */ /* 0x000e2e0000002500 */
[----:B------:R-:W0:Y:S01]  /*0020*/  LDC R3, c[0x0][0x210] ;  /* 0x00008400ff037b82 */ /* 0x000e220000000800 */
[----:B------:R-:W-:Y:S01]  /*0030*/  CS2R R16, SRZ ;  /* 0x0000000000107805 */ /* 0x000fe2000001ff00 */
[----:B------:R-:W-:Y:S01]  /*0040*/  ULDC.64 UR4, c[0x0][0x208] ;  /* 0x0000820000047ab9 */ /* 0x000fe20000000a00 */
[----:B------:R-:W1:Y:S01]  /*0050*/  S2R R7, SR_TID.X ;  /* 0x0000000000077919 */ /* 0x000e620000002100 */
[----:B------:R-:W-:Y:S01]  /*0060*/  ULDC.64 UR6, c[0x0][0x220] ;  /* 0x0000880000067ab9 */ /* 0x000fe20000000a00 */
[----:B0-----:R-:W-:-:S02]  /*0070*/  IMAD R2, R0, -0x200, R3 ;  /* 0xfffffe0000027824 */ /* 0x001fc400078e0203 */
[----:B-1----:R-:W-:-:S03]  /*0080*/  VIADD R3, R7, 0x80 ;  /* 0x0000008007037836 */ /* 0x002fc60000000000 */
[----:B------:R-:W-:Y:S01]  /*0090*/  ISETP.GE.AND P2, PT, R7, R2, PT ;  /* 0x000000020700720c */ /* 0x000fe20003f46270 */
[----:B------:R-:W-:-:S12]  /*00a0*/  IMAD.MOV.U32 R9, RZ, RZ, R7 ;  /* 0x000000ffff097224 */ /* 0x000fd800078e0007 */
[----:B------:R-:W-:-:S05]  /*00b0*/  @!P2 IMAD.MOV.U32 R9, RZ, RZ, R3 ;  /* 0x000000ffff09a224 */ /* 0x000fca00078e0003 */
[----:B------:R-:W-:-:S13]  /*00c0*/  ISETP.GE.AND P0, PT, R9, R2, PT ;  /* 0x000000020900720c */ /* 0x000fda0003f06270 */
[----:B------:R-:W-:Y:S01]  /*00d0*/  @!P0 IMAD R13, R0, 0x200, R9 ;  /* 0x00000200000d8824 */ /* 0x000fe200078e0209 */
[----:B------:R-:W0:Y:S01]  /*00e0*/  @!P0 LDC.64 R10, c[0x0][0x230] ;  /* 0x00008c00ff0a8b82 */ /* 0x000e220000000a00 */
[----:B------:R-:W-:-:S05]  /*00f0*/  @!P0 VIADD R9, R9, 0x80 ;  /* 0x0000008009098836 */ /* 0x000fca0000000000 */
[----:B------:R-:W-:-:S13]  /*0100*/  ISETP.GE.AND P1, PT, R9, R2, PT ;  /* 0x000000020900720c */ /* 0x000fda0003f26270 */
[----:B------:R-:W1:Y:S01]  /*0110*/  @!P1 LDC.64 R4, c[0x0][0x230] ;  /* 0x00008c00ff049b82 */ /* 0x000e620000000a00 */
[C---:B------:R-:W-:Y:S02]  /*0120*/  @!P1 IMAD R19, R0.reuse, 0x200, R9 ;  /* 0x0000020000139824 */ /* 0x040fe400078e0209 */
[----:B------:R-:W-:Y:S02]  /*0130*/  @!P2 IMAD R21, R0, 0x200, R7 ;  /* 0x000002000015a824 */ /* 0x000fe400078e0207 */
[----:B0-----:R-:W-:-:S03]  /*0140*/  @!P0 IMAD.WIDE.U32 R10, R13, 0x8, R10 ;  /* 0x000000080d0a8825 */ /* 0x001fc600078e000a */
[----:B------:R-:W0:Y:S01]  /*0150*/  @!P2 LDC.64 R12, c[0x0][0x230] ;  /* 0x00008c00ff0cab82 */ /* 0x000e220000000a00 */
[----:B------:R-:W-:Y:S01]  /*0160*/  @!P1 VIADD R9, R9, 0x80 ;  /* 0x0000008009099836 */ /* 0x000fe20000000000 */
[----:B------:R2:W3:Y:S01]  /*0170*/  @!P0 LDG.E.64 R16, desc[UR4][R10.64] ;  /* 0x000000040a108981 */ /* 0x0004e2000c1e1b00 */
[----:B-1----:R-:W-:Y:S01]  /*0180*/  @!P1 IMAD.WIDE.U32 R18, R19, 0x8, R4 ;  /* 0x0000000813129825 */ /* 0x002fe200078e0004 */
[----:B------:R-:W-:Y:S02]  /*0190*/  CS2R R4, SRZ ;  /* 0x0000000000047805 */ /* 0x000fe4000001ff00 */
[----:B--2---:R-:W-:-:S04]  /*01a0*/  CS2R R10, SRZ ;  /* 0x00000000000a7805 */ /* 0x004fc8000001ff00 */
[----:B------:R1:W2:Y:S01]  /*01b0*/  @!P1 LDG.E.64 R4, desc[UR4][R18.64] ;  /* 0x0000000412049981 */ /* 0x0002a2000c1e1b00 */
[----:B0-----:R-:W-:-:S05]  /*01c0*/  @!P2 IMAD.WIDE.U32 R12, R21, 0x8, R12 ;  /* 0x00000008150ca825 */ /* 0x001fca00078e000c */
[----:B------:R0:W5:Y:S01]  /*01d0*/  @!P2 LDG.E.64 R10, desc[UR4][R12.64] ;  /* 0x000000040c0aa981 */ /* 0x000162000c1e1b00 */
[----:B------:R-:W-:-:S13]  /*01e0*/  ISETP.GE.AND P0, PT, R9, R2, PT ;  /* 0x000000020900720c */ /* 0x000fda0003f06270 */
[----:B------:R-:W4:Y:S01]  /*01f0*/  @!P0 LDC.64 R14, c[0x0][0x230] ;  /* 0x00008c00ff0e8b82 */ /* 0x000f220000000a00 */
[----:B------:R-:W-:Y:S01]  /*0200*/  @!P0 IMAD R9, R0, 0x200, R9 ;  /* 0x0000020000098824 */ /* 0x000fe200078e0209 */
[----:B------:R-:W-:Y:S01]  /*0210*/  BSSY B0, `(.L_x_23841) ;  /* 0x0000011000007945 */ /* 0x000fe20003800000 */
[----:B-1----:R-:W-:Y:S02]  /*0220*/  IMAD.MOV.U32 R19, RZ, RZ, R7 ;  /* 0x000000ffff137224 */ /* 0x002fe400078e0007 */
[----:B----4-:R-:W-:Y:S01]  /*0230*/  @!P0 IMAD.WIDE.U32 R14, R9, 0x8, R14 ;  /* 0x00000008090e8825 */ /* 0x010fe200078e000e */
[----:B------:R-:W-:-:S06]  /*0240*/  CS2R R8, SRZ ;  /* 0x0000000000087805 */ /* 0x000fcc000001ff00 */
[----:B------:R0:W5:Y:S01]  /*0250*/  @!P0 LDG.E.64 R8, desc[UR4][R14.64] ;  /* 0x000000040e088981 */ /* 0x000162000c1e1b00 */
[----:B---3--:R-:W-:Y:S02]  /*0260*/  LOP3.LUT P1, RZ, R16, UR6, RZ, 0xfc, !PT ;  /* 0x0000000610ff7c12 */ /* 0x008fe4000f82fcff */
[----:B--2---:R-:W-:Y:S01]  /*0270*/  LOP3.LUT P0, RZ, R4, UR6, RZ, 0xfc, !PT ;  /* 0x0000000604ff7c12 */ /* 0x004fe2000f80fcff */
[----:B0-----:R-:W-:-:S12]  /*0280*/  @P2 BRA `(.L_x_23842) ;  /* 0x0000000000242947 */ /* 0x001fd80003800000 */
[----:B------:R-:W-:Y:S01]  /*0290*/  IMAD R7, R0, 0x200, R7 ;  /* 0x0000020000077824 */ /* 0x000fe200078e0207 */
[----:B-----5:R-:W-:Y:S01]  /*02a0*/  LOP3.LUT P2, RZ, R10, UR6, RZ, 0xfc, !PT ;  /* 0x000000060aff7c12 */ /* 0x020fe2000f84fcff */
[----:B------:R-:W-:Y:S01]  /*02b0*/  ULDC.64 UR8, c[0x0][0x228] ;  /* 0x00008a0000087ab9 */ /* 0x000fe20000000a00 */
[----:B------:R-:W-:Y:S02]  /*02c0*/  IMAD.MOV.U32 R19, RZ, RZ, R3 ;  /* 0x000000ffff137224 */ /* 0x000fe400078e0003 */
[----:B------:R-:W-:Y:S02]  /*02d0*/  IADD3 R6, P3, R7, UR8, RZ ;  /* 0x0000000807067c10 */ /* 0x000fe4000ff7e0ff */
[----:B------:R-:W-:-:S03]  /*02e0*/  LOP3.LUT P2, RZ, R11, UR7, RZ, 0xfc, P2 ;  /* 0x000000070bff7c12 */ /* 0x000fc6000904fcff */
[----:B------:R-:W-:Y:S01]  /*02f0*/  IMAD.X R7, RZ, RZ, UR9, P3 ;  /* 0x00000009ff077e24 */ /* 0x000fe200098e06ff */
[----:B------:R-:W-:-:S05]  /*0300*/  SEL R11, RZ, 0x1, !P2 ;  /* 0x00000001ff0b7807 */ /* 0x000fca0005000000 */
[----:B------:R0:W-:Y:S04]  /*0310*/  STG.E.U8 desc[UR4][R6.64], R11 ;  /* 0x0000000b06007986 */ /* 0x0001e8000c101104 */
.L_x_23842:
[----:B------:R-:W-:Y:S05]  /*0320*/  BSYNC B0 ;  /* 0x0000000000007941 */ /* 0x000fea0003800000 */
.L_x_23841:
[----:B------:R-:W-:Y:S01]  /*0330*/  ISETP.GE.AND P2, PT, R19, R2, PT ;  /* 0x000000021300720c */ /* 0x000fe20003f46270 */
[----:B------:R-:W-:Y:S01]  /*0340*/  BSSY B0, `(.L_x_23843) ;  /* 0x0000012000007945 */ /* 0x000fe20003800000 */
[----:B------:R-:W-:Y:S02]  /*0350*/  LOP3.LUT P1, RZ, R17, UR7, RZ, 0xfc, P1 ;  /* 0x0000000711ff7c12 */ /* 0x000fe4000882fcff */
[----:B------:R-:W-:Y:S02]  /*0360*/  LOP3.LUT P0, RZ, R5, UR7, RZ, 0xfc, P0 ;  /* 0x0000000705ff7c12 */ /* 0x000fe4000800fcff */
[----:B------:R-:W-:Y:S02]  /*0370*/  SEL R3, RZ, 0x1, !P1 ;  /* 0x00000001ff037807 */ /* 0x000fe40004800000 */
[----:B0----5:R-:W-:-:S05]  /*0380*/  SEL R11, RZ, 0x1, !P0 ;  /* 0x00000001ff0b7807 */ /* 0x021fca0004000000 */
[----:B------:R-:W-:Y:S05]  /*0390*/  @P2 BRA `(.L_x_23844) ;  /* 0x0000000000302947 */ /* 0x000fea0003800000 */
        /* <DEDUP_REMOVED lines=12> */
.L_x_23844:
[----:B------:R-:W-:Y:S05]  /*0460*/  BSYNC B0 ;  /* 0x0000000000007941 */ /* 0x000fea0003800000 */
.L_x_23843:
[----:B------:R-:W-:-:S13]  /*0470*/  ISETP.GE.AND P0, PT, R19, R2, PT ;  /* 0x000000021300720c */ /* 0x000fda0003f06270 */
[----:B------:R-:W-:Y:S05]  /*0480*/  @P0 EXIT ;  /* 0x000000000000094d */ /* 0x000fea0003800000 */
[----:B------:R-:W-:Y:S01]  /*0490*/  IMAD R0, R0, 0x200, R19 ;  /* 0x0000020000007824 */ /* 0x000fe200078e0213 */
[----:B------:R-:W-:Y:S01]  /*04a0*/  LOP3.LUT P0, RZ, R8, UR6, RZ, 0xfc, !PT ;  /* 0x0000000608ff7c12 */ /* 0x000fe2000f80fcff */
[----:B------:R-:W-:-:S03]  /*04b0*/  ULDC.64 UR8, c[0x0][0x228] ;  /* 0x00008a0000087ab9 */ /* 0x000fc60000000a00 */
[----:B------:R-:W-:Y:S02]  /*04c0*/  IADD3 R2, P1, R0, UR8, RZ ;  /* 0x0000000800027c10 */ /* 0x000fe4000ff3e0ff */
[----:B------:R-:W-:-:S03]  /*04d0*/  LOP3.LUT P0, RZ, R9, UR7, RZ, 0xfc, P0 ;  /* 0x0000000709ff7c12 */ /* 0x000fc6000800fcff */
[----:B0-----:R-:W-:Y:S01]  /*04e0*/  IMAD.X R3, RZ, RZ, UR9, P1 ;  /* 0x00000009ff037e24 */ /* 0x001fe200088e06ff */
[----:B------:R-:W-:-:S05]  /*04f0*/  SEL R5, RZ, 0x1, !P0 ;  /* 0x00000001ff057807 */ /* 0x000fca0004000000 */
[----:B------:R-:W-:Y:S01]  /*0500*/  STG.E.U8 desc[UR4][R2.64], R5 ;  /* 0x0000000502007986 */ /* 0x000fe2000c101104 */
[----:B------:R-:W-:Y:S05]  /*0510*/  EXIT ;  /* 0x000000000000794d */ /* 0x000fea0003800000 */
.L_x_23845:
        /* <DEDUP_REMOVED lines=14> */
.L_x_43976:


//--------------------- .text._ZN2at6native29vectorized_elementwise_kernelILi2ENS0_13AUnaryFunctorIllbZZZNS0_22logical_or_kernel_cudaERNS_14TensorIteratorEENKUlvE0_clEvENKUlvE2_clEvEUlllE_EESt5arrayIPcLm2EEEEviT0_T1_ --------------------------
	.section	.text._ZN2at6native29vectorized_elementwise_kernelILi2ENS0_13AUnaryFunctorIllbZZZNS0_22logical_or_kernel_cudaERNS_14TensorIteratorEENKUlvE0_clEvENKUlvE2_clEvEUlllE_EESt5arrayIPcLm2EEEEviT0_T1_,"ax",@progbits
	.align	128
        .global         _ZN2at6native29vectorized_elementwise_kernelILi2ENS0_13AUnaryFunctorIllbZZZNS0_22logical_or_kernel_cudaERNS_14TensorIteratorEENKUlvE0_clEvENKUlvE2_clEvEUlllE_EESt5arrayIPcLm2EEEEviT0_T1_
        .type           _ZN2at6native29vectorized_elementwise_kernelILi2ENS0_13AUnaryFunctorIllbZZZNS0_22logical_or_kernel_cudaERNS_14TensorIteratorEENKUlvE0_clEvENKUlvE2_clEvEUlllE_EESt5arrayIPcLm2EEEEviT0_T1_,@function
        .size           _ZN2at6native29vectorized_elementwise_kernelILi2ENS0_13AUnaryFunctorIllbZZZNS0_22logical_or_kernel_cudaERNS_14TensorIteratorEENKUlvE0_clEvENKUlvE2_clEvEUlllE_EESt5arrayIPcLm2EEEEviT0_T1_,(.L_x_43977 - _ZN2at6native29vectorized_elementwise_kernelILi2ENS0_13AUnaryFunctorIllbZZZNS0_22logical_or_kernel_cudaERNS_14TensorIteratorEENKUlvE0_clEvENKUlvE2_clEvEUlllE_EESt5arrayIPcLm2EEEEviT0_T1_)
        .other          _ZN2at6native29vectorized_elementwise_kernelILi2ENS0_13AUnaryFunctorIllbZZZNS0_22logical_or_kernel_cudaERNS_14TensorIteratorEENKUlvE0_clEvENKUlvE2_clEvEUlllE_EESt5arrayIPcLm2EEEEviT0_T1_,@"STO_CUDA_ENTRY STV_DEFAULT"
_ZN2at6native29vectorized_elementwise_kernelILi2ENS0_13AUnaryFunctorIllbZZZNS0_22logical_or_kernel_cudaERNS_14TensorIteratorEENKUlvE0_clEvENKUlvE2_clEvEUlllE_EESt5arrayIPcLm2EEEEviT0_T1_:
.text._ZN2at6native29vectorized_elementwise_kernelILi2ENS0_13AUnaryFunctorIllbZZZNS0_22logical_or_kernel_cudaERNS_14TensorIteratorEENKUlvE0_clEvENKUlvE2_clEvEUlllE_EESt5arrayIPcLm2EEEEviT0_T1_:
        /* <DEDUP_REMOVED lines=19> */
[----:B------:R-:W-:Y:S01]  /*0130*/  ULDC.64 UR6, c[0x0][0x220] ;  /* 0x0000880000067ab9 */ /* 0x000fe20000000a00 */
[----:B------:R-:W-:Y:S01]  /*0140*/  IMAD.WIDE R2, R25, 0x2, R2 ;  /* 0x0000000219027825 */ /* 0x000fe200078e0202 */
[----:B--2---:R-:W-:Y:S02]  /*0150*/  LOP3.LUT P1, RZ, R16, UR6, RZ, 0xfc, !PT ;  /* 0x0000000610ff7c12 */ /* 0x004fe4000f82fcff */
[----:B------:R-:W-:Y:S02]  /*0160*/  LOP3.LUT P0, RZ, R18, UR6, RZ, 0xfc, !PT ;  /* 0x0000000612ff7c12 */ /* 0x000fe4000f80fcff */
[----:B------:R-:W-:Y:S02]  /*0170*/  LOP3.LUT P1, RZ, R17, UR7, RZ, 0xfc, P1 ;  /* 0x0000000711ff7c12 */ /* 0x000fe4000882fcff */
[----:B---3--:R-:W-:Y:S02]  /*0180*/  LOP3.LUT P4, RZ, R4, UR6, RZ, 0xfc, !PT ;  /* 0x0000000604ff7c12 */ /* 0x008fe4000f88fcff */
[----:B------:R-:W-:-:S02]  /*0190*/  SEL R0, RZ, 0x1, !P1 ;  /* 0x00000001ff007807 */ /* 0x000fc40004800000 */
[----:B------:R-:W-:Y:S02]  /*01a0*/  LOP3.LUT P3, RZ, R6, UR6, RZ, 0xfc, !PT ;  /* 0x0000000606ff7c12 */ /* 0x000fe4000f86fcff */
[----:B----4-:R-:W-:Y:S02]  /*01b0*/  LOP3.LUT P2, RZ, R8, UR6, RZ, 0xfc, !PT ;  /* 0x0000000608ff7c12 */ /* 0x010fe4000f84fcff */
[----:B------:R-:W-:Y:S02]  /*01c0*/  LOP3.LUT P6, RZ, R10, UR6, RZ, 0xfc, !PT ;  /* 0x000000060aff7c12 */ /* 0x000fe4000f8cfcff */
[----:B-----5:R-:W-:Y:S02]  /*01d0*/  LOP3.LUT P5, RZ, R12, UR6, RZ, 0xfc, !PT ;  /* 0x000000060cff7c12 */ /* 0x020fe4000f8afcff */
[----:B------:R-:W-:Y:S02]  /*01e0*/  LOP3.LUT P1, RZ, R14, UR6, RZ, 0xfc, !PT ;  /* 0x000000060eff7c12 */ /* 0x000fe4000f82fcff */
[----:B------:R-:W-:-:S02]  /*01f0*/  LOP3.LUT P0, RZ, R19, UR7, RZ, 0xfc, P0 ;  /* 0x0000000713ff7c12 */ /* 0x000fc4000800fcff */
[----:B------:R-:W-:Y:S02]  /*0200*/  LOP3.LUT P4, RZ, R5, UR7, RZ, 0xfc, P4 ;  /* 0x0000000705ff7c12 */ /* 0x000fe4000a08fcff */
[----:B------:R-:W-:Y:S02]  /*0210*/  LOP3.LUT P3, RZ, R7, UR7, RZ, 0xfc, P3 ;  /* 0x0000000707ff7c12 */ /* 0x000fe4000986fcff */
[----:B------:R-:W-:Y:S02]  /*0220*/  LOP3.LUT P2, RZ, R9, UR7, RZ, 0xfc, P2 ;  /* 0x0000000709ff7c12 */ /* 0x000fe4000904fcff */
[----:B------:R-:W-:Y:S02]  /*0230*/  LOP3.LUT P6, RZ, R11, UR7, RZ, 0xfc, P6 ;  /* 0x000000070bff7c12 */ /* 0x000fe4000b0cfcff */
[----:B------:R-:W-:Y:S02]  /*0240*/  LOP3.LUT P5, RZ, R13, UR7, RZ, 0xfc, P5 ;  /* 0x000000070dff7c12 */ /* 0x000fe4000a8afcff */
[----:B------:R-:W-:-:S02]  /*0250*/  LOP3.LUT P1, RZ, R15, UR7, RZ, 0xfc, P1 ;  /* 0x000000070fff7c12 */ /* 0x000fc4000882fcff */
        /* <DEDUP_REMOVED lines=16> */
.L_x_23846:
        /* <DEDUP_REMOVED lines=15> */
[----:B0-----:R-:W-:Y:S01]  /*0450*/  @!P4 IMAD.WIDE.U32 R16, R3, 0x8, R16 ;  /* 0x000000080310c825 */ /* 0x001fe200078e0010 */
[----:B------:R-:W-:Y:S02]  /*0460*/  CS2R R2, SRZ ;  /* 0x0000000000027805 */ /* 0x000fe4000001ff00 */
[C---:B------:R-:W-:Y:S02]  /*0470*/  ISETP.GE.AND P0, PT, R0.reuse, R23, PT ;  /* 0x000000170000720c */ /* 0x040fe40003f06270 */
[----:B------:R-:W2:Y:S11]  /*0480*/  @!P4 LDG.E.64 R24, desc[UR4][R16.64] ;  /* 0x000000041018c981 */ /* 0x000eb6000c1e1b00 */
[----:B------:R-:W-:Y:S01]  /*0490*/  @!P0 IMAD.IADD R19, R21, 0x1, R0 ;  /* 0x0000000115138824 */ /* 0x000fe200078e0200 */
[----:B------:R-:W0:Y:S01]  /*04a0*/  @!P0 LDC.64 R4, c[0x0][0x230] ;  /* 0x00008c00ff048b82 */ /* 0x000e220000000a00 */
[----:B------:R-:W-:-:S02]  /*04b0*/  @!P0 VIADD R0, R0, 0x80 ;  /* 0x0000008000008836 */ /* 0x000fc40000000000 */
[----:B-1----:R-:W-:-:S03]  /*04c0*/  @!P5 IMAD.WIDE.U32 R26, R29, 0x8, R26 ;  /* 0x000000081d1ad825 */ /* 0x002fc600078e001a */
[C---:B------:R-:W-:Y:S02]  /*04d0*/  ISETP.GE.AND P1, PT, R0.reuse, R23, PT ;  /* 0x000000170000720c */ /* 0x040fe40003f26270 */
[----:B------:R1:W3:Y:S11]  /*04e0*/  @!P5 LDG.E.64 R2, desc[UR4][R26.64] ;  /* 0x000000041a02d981 */ /* 0x0002f6000c1e1b00 */
[----:B------:R-:W-:Y:S01]  /*04f0*/  @!P1 IMAD.IADD R15, R21, 0x1, R0 ;  /* 0x00000001150f9824 */ /* 0x000fe200078e0200 */
[----:B------:R-:W4:Y:S01]  /*0500*/  @!P1 LDC.64 R6, c[0x0][0x230] ;  /* 0x00008c00ff069b82 */ /* 0x000f220000000a00 */
[----:B------:R-:W-:-:S05]  /*0510*/  @!P1 VIADD R0, R0, 0x80 ;  /* 0x0000008000009836 */ /* 0x000fca0000000000 */
[C---:B------:R-:W-:Y:S02]  /*0520*/  ISETP.GE.AND P2, PT, R0.reuse, R23, PT ;  /* 0x000000170000720c */ /* 0x040fe40003f46270 */
[----:B-1----:R-:W1:Y:S11]  /*0530*/  @!P6 LDC.64 R26, c[0x0][0x230] ;  /* 0x00008c00ff1aeb82 */ /* 0x002e760000000a00 */
[----:B------:R-:W-:Y:S01]  /*0540*/  @!P2 IMAD.IADD R13, R21, 0x1, R0 ;  /* 0x00000001150da824 */ /* 0x000fe200078e0200 */
[----:B------:R-:W0:Y:S01]  /*0550*/  @!P2 LDC.64 R8, c[0x0][0x230] ;  /* 0x00008c00ff08ab82 */ /* 0x000e220000000a00 */
[----:B------:R-:W-:-:S05]  /*0560*/  @!P2 VIADD R0, R0, 0x80 ;  /* 0x000000800000a836 */ /* 0x000fca0000000000 */
[----:B------:R-:W-:-:S13]  /*0570*/  ISETP.GE.AND P3, PT, R0, R23, PT ;  /* 0x000000170000720c */ /* 0x000fda0003f66270 */
[----:B------:R-:W4:Y:S01]  /*0580*/  @!P3 LDC.64 R10, c[0x0][0x230] ;  /* 0x00008c00ff0abb82 */ /* 0x000f220000000a00 */
[----:B------:R-:W-:Y:S02]  /*0590*/  @!P3 IMAD.IADD R29, R21, 0x1, R0 ;  /* 0x00000001151db824 */ /* 0x000fe400078e0200 */
[----:B------:R-:W-:-:S05]  /*05a0*/  @!P3 VIADD R0, R0, 0x80 ;  /* 0x000000800000b836 */ /* 0x000fca0000000000 */
[----:B------:R-:W-:Y:S01]  /*05b0*/  ISETP.GE.AND P4, PT, R0, R23, PT ;  /* 0x000000170000720c */ /* 0x000fe20003f86270 */
[----:B0-----:R-:W-:Y:S01]  /*05c0*/  @!P2 IMAD.WIDE.U32 R8, R13, 0x8, R8 ;  /* 0x000000080d08a825 */ /* 0x001fe200078e0008 */
[----:B------:R-:W-:-:S03]  /*05d0*/  CS2R R12, SRZ ;  /* 0x00000000000c7805 */ /* 0x000fc6000001ff00 */
[----:B----4-:R-:W-:-:S08]  /*05e0*/  @!P3 IMAD.WIDE.U32 R10, R29, 0x8, R10 ;  /* 0x000000081d0ab825 */ /* 0x010fd000078e000a */
[----:B------:R-:W0:Y:S01]  /*05f0*/  @!P4 LDC.64 R28, c[0x0][0x230] ;  /* 0x00008c00ff1ccb82 */ /* 0x000e220000000a00 */
[----:B------:R-:W-:Y:S01]  /*0600*/  @!P0 IMAD.WIDE.U32 R4, R19, 0x8, R4 ;  /* 0x0000000813048825 */ /* 0x000fe200078e0004 */
[----:B------:R-:W-:Y:S02]  /*0610*/  CS2R R16, SRZ ;  /* 0x0000000000107805 */ /* 0x000fe4000001ff00 */
[----:B------:R-:W-:Y:S01]  /*0620*/  CS2R R18, SRZ ;  /* 0x0000000000127805 */ /* 0x000fe2000001ff00 */
[----:B------:R-:W-:Y:S01]  /*0630*/  @!P1 IMAD.WIDE.U32 R6, R15, 0x8, R6 ;  /* 0x000000080f069825 */ /* 0x000fe200078e0006 */
[----:B------:R-:W-:Y:S01]  /*0640*/  CS2R R14, SRZ ;  /* 0x00000000000e7805 */ /* 0x000fe2000001ff00 */
[----:B------:R4:W3:Y:S04]  /*0650*/  @!P0 LDG.E.64 R12, desc[UR4][R4.64] ;  /* 0x00000004040c8981 */ /* 0x0008e8000c1e1b00 */
[----:B------:R-:W3:Y:S04]  /*0660*/  @!P2 LDG.E.64 R16, desc[UR4][R8.64] ;  /* 0x000000040810a981 */ /* 0x000ee8000c1e1b00 */
[----:B------:R1:W3:Y:S01]  /*0670*/  @!P1 LDG.E.64 R14, desc[UR4][R6.64] ;  /* 0x00000004060e9981 */ /* 0x0002e2000c1e1b00 */
[----:B----4-:R-:W-:-:S02]  /*0680*/  @!P4 IMAD.IADD R5, R21, 0x1, R0 ;  /* 0x000000011505c824 */ /* 0x010fc400078e0200 */
[----:B------:R-:W-:Y:S01]  /*0690*/  @!P6 IMAD.IADD R0, R21, 0x1, R20 ;  /* 0x000000011500e824 */ /* 0x000fe200078e0214 */
[----:B------:R-:W4:Y:S01]  /*06a0*/  @!P3 LDG.E.64 R18, desc[UR4][R10.64] ;  /* 0x000000040a12b981 */ /* 0x000f22000c1e1b00 */
[----:B0-----:R-:W-:Y:S01]  /*06b0*/  @!P4 IMAD.WIDE.U32 R28, R5, 0x8, R28 ;  /* 0x00000008051cc825 */ /* 0x001fe200078e001c */
[----:B------:R-:W-:-:S03]  /*06c0*/  CS2R R4, SRZ ;  /* 0x0000000000047805 */ /* 0x000fc6000001ff00 */
[----:B-1----:R-:W-:-:S05]  /*06d0*/  @!P6 IMAD.WIDE.U32 R6, R0, 0x8, R26 ;  /* 0x000000080006e825 */ /* 0x002fca00078e001a */
[----:B------:R0:W5:Y:S01]  /*06e0*/  @!P6 LDG.E.64 R4, desc[UR4][R6.64] ;  /* 0x000000040604e981 */ /* 0x000162000c1e1b00 */
[----:B------:R-:W-:Y:S01]  /*06f0*/  CS2R R26, SRZ ;  /* 0x00000000001a7805 */ /* 0x000fe2000001ff00 */
[----:B------:R-:W-:Y:S05]  /*0700*/  BSSY B0, `(.L_x_23847) ;  /* 0x0000018000007945 */ /* 0x000fea0003800000 */
[----:B------:R0:W5:Y:S01]  /*0710*/  @!P4 LDG.E.64 R26, desc[UR4][R28.64] ;  /* 0x000000041c1ac981 */ /* 0x000162000c1e1b00 */
[----:B--2---:R-:W-:-:S04]  /*0720*/  LOP3.LUT P2, RZ, R24, UR6, RZ, 0xfc, !PT ;  /* 0x0000000618ff7c12 */ /* 0x004fc8000f84fcff */
[----:B------:R-:W-:Y:S02]  /*0730*/  LOP3.LUT P2, RZ, R25, UR7, RZ, 0xfc, P2 ;  /* 0x0000000719ff7c12 */ /* 0x000fe4000904fcff */
[----:B---3--:R-:W-:-:S04]  /*0740*/  LOP3.LUT P3, RZ, R2, UR6, RZ, 0xfc, !PT ;  /* 0x0000000602ff7c12 */ /* 0x008fc8000f86fcff */
[----:B------:R-:W-:Y:S02]  /*0750*/  LOP3.LUT P3, RZ, R3, UR7, RZ, 0xfc, P3 ;  /* 0x0000000703ff7c12 */ /* 0x000fe4000986fcff */
[----:B------:R-:W-:Y:S02]  /*0760*/  LOP3.LUT P1, RZ, R12, UR6, RZ, 0xfc, !PT ;  /* 0x000000060cff7c12 */ /* 0x000fe4000f82fcff */
[----:B------:R-:W-:Y:S02]  /*0770*/  LOP3.LUT P5, RZ, R16, UR6, RZ, 0xfc, !PT ;  /* 0x0000000610ff7c12 */ /* 0x000fe4000f8afcff */
[----:B------:R-:W-:Y:S02]  /*0780*/  LOP3.LUT P0, RZ, R14, UR6, RZ, 0xfc, !PT ;  /* 0x000000060eff7c12 */ /* 0x000fe4000f80fcff */
[----:B----4-:R-:W-:Y:S02]  /*0790*/  LOP3.LUT P4, RZ, R18, UR6, RZ, 0xfc, !PT ;  /* 0x0000000612ff7c12 */ /* 0x010fe4000f88fcff */
[----:B------:R-:W-:-:S02]  /*07a0*/  LOP3.LUT P1, RZ, R13, UR7, RZ, 0xfc, P1 ;  /* 0x000000070dff7c12 */ /* 0x000fc4000882fcff */
[----:B------:R-:W-:Y:S02]  /*07b0*/  LOP3.LUT P0, RZ, R15, UR7, RZ, 0xfc, P0 ;  /* 0x000000070fff7c12 */ /* 0x000fe4000800fcff */
[----:B------:R-:W-:Y:S02]  /*07c0*/  LOP3.LUT P5, RZ, R17, UR7, RZ, 0xfc, P5 ;  /* 0x0000000711ff7c12 */ /* 0x000fe4000a8afcff */
[----:B------:R-:W-:Y:S01]  /*07d0*/  LOP3.LUT P4, RZ, R19, UR7, RZ, 0xfc, P4 ;  /* 0x0000000713ff7c12 */ /* 0x000fe2000a08fcff */
[----:B0-----:R-:W-:-:S12]  /*07e0*/  @P6 BRA `(.L_x_23848) ;  /* 0x0000000000246947 */ /* 0x001fd80003800000 */
[----:B------:R-:W-:Y:S01]  /*07f0*/  IMAD.IADD R2, R21, 0x1, R20 ;  /* 0x0000000115027824 */ /* 0x000fe200078e0214 */
[----:B------:R-:W-:Y:S01]  /*0800*/  ULDC.64 UR8, c[0x0][0x228] ;  /* 0x00008a0000087ab9 */ /* 0x000fe20000000a00 */
[----:B------:R-:W-:-:S03]  /*0810*/  IMAD.MOV.U32 R20, RZ, RZ, R22 ;  /* 0x000000ffff147224 */ /* 0x000fc600078e0016 */
[----:B------:R-:W-:-:S05]  /*0820*/  IADD3 R2, P6, R2, UR8, RZ ;  /* 0x0000000802027c10 */ /* 0x000fca000ffde0ff */
[----:B------:R-:W-:Y:S01]  /*0830*/  IMAD.X R3, RZ, RZ, UR9, P6 ;  /* 0x00000009ff037e24 */ /* 0x000fe2000b0e06ff */
[----:B-----5:R-:W-:-:S04]  /*0840*/  LOP3.LUT P6, RZ, R4, UR6, RZ, 0xfc, !PT ;  /* 0x0000000604ff7c12 */ /* 0x020fc8000f8cfcff */
[----:B------:R-:W-:-:S04]  /*0850*/  LOP3.LUT P6, RZ, R5, UR7, RZ, 0xfc, P6 ;  /* 0x0000000705ff7c12 */ /* 0x000fc8000b0cfcff */
[----:B------:R-:W-:-:S05]  /*0860*/  SEL R5, RZ, 0x1, !P6 ;  /* 0x00000001ff057807 */ /* 0x000fca0007000000 */
[----:B------:R0:W-:Y:S04]  /*0870*/  STG.E.U8 desc[UR4][R2.64], R5 ;  /* 0x0000000502007986 */ /* 0x0001e8000c101104 */
.L_x_23848:
[----:B------:R-:W-:Y:S05]  /*0880*/  BSYNC B0 ;  /* 0x0000000000007941 */ /* 0x000fea0003800000 */
.L_x_23847:
[----:B------:R-:W-:Y:S01]  /*0890*/  ISETP.GE.AND P6, PT, R20, R23, PT ;  /* 0x000000171400720c */ /* 0x000fe20003fc6270 */
[----:B------:R-:W-:Y:S04]  /*08a0*/  BSSY B0, `(.L_x_23849) ;  /* 0x0000038000007945 */ /* 0x000fe80003800000 */
[----:B------:R-:W-:Y:S01]  /*08b0*/  BSSY B1, `(.L_x_23850) ;  /* 0x000002f000017945 */ /* 0x000fe20003800000 */
[----:B0----5:R-:W-:Y:S02]  /*08c0*/  SEL R5, RZ, 0x1, !P2 ;  /* 0x00000001ff057807 */ /* 0x021fe40005000000 */
        /* <DEDUP_REMOVED lines=20> */
.L_x_23851:
        /* <DEDUP_REMOVED lines=8> */
.L_x_23852:
        /* <DEDUP_REMOVED lines=8> */
.L_x_23853:
        /* <DEDUP_REMOVED lines=9> */
.L_x_23854:
[----:B------:R-:W-:Y:S05]  /*0ba0*/  BSYNC B1 ;  /* 0x0000000000017941 */ /* 0x000fea0003800000 */
.L_x_23850:
[----:B------:R-:W-:-:S13]  /*0bb0*/  ISETP.GE.AND P0, PT, R20, R23, PT ;  /* 0x000000171400720c */ /* 0x000fda0003f06270 */
[----:B0-----:R-:W0:Y:S01]  /*0bc0*/  @!P0 LDC.64 R4, c[0x0][0x228] ;  /* 0x00008a00ff048b82 */ /* 0x001e220000000a00 */
[----:B-12---:R-:W-:Y:S02]  /*0bd0*/  @!P0 IMAD.IADD R3, R21, 0x1, R20 ;  /* 0x0000000115038824 */ /* 0x006fe400078e0214 */
[----:B------:R-:W-:-:S03]  /*0be0*/  @!P0 VIADD R20, R20, 0x80 ;  /* 0x0000008014148836 */ /* 0x000fc60000000000 */
[----:B0-----:R-:W-:-:S05]  /*0bf0*/  @!P0 IADD3 R2, P1, R3, R4, RZ ;  /* 0x0000000403028210 */ /* 0x001fca0007f3e0ff */
[----:B------:R-:W-:-:S05]  /*0c00*/  @!P0 IMAD.X R3, RZ, RZ, R5, P1 ;  /* 0x000000ffff038224 */ /* 0x000fca00008e0605 */
[----:B------:R2:W-:Y:S03]  /*0c10*/  @!P0 STG.E.U8 desc[UR4][R2.64], R0 ;  /* 0x0000000002008986 */ /* 0x0005e6000c101104 */
.L_x_23855:
[----:B------:R-:W-:Y:S05]  /*0c20*/  BSYNC B0 ;  /* 0x0000000000007941 */ /* 0x000fea0003800000 */
.L_x_23849:
[----:B------:R-:W-:Y:S05]  /*0c30*/  WARPSYNC.ALL ;  /* 0x0000000000007948 */ /* 0x000fea0003800000 */
[----:B------:R-:W-:-:S13]  /*0c40*/  ISETP.GE.AND P0, PT, R20, R23, PT ;  /* 0x000000171400720c */ /* 0x000fda0003f06270 */
[----:B------:R-:W-:Y:S05]  /*0c50*/  @P0 EXIT ;  /* 0x000000000000094d */ /* 0x000fea0003800000 */
[----:B012---:R-:W-:Y:S01]  /*0c60*/  IMAD.IADD R2, R21, 0x1, R20 ;  /* 0x0000000115027824 */ /* 0x007fe200078e0214 */
[----:B------:R-:W-:Y:S01]  /*0c70*/  LOP3.LUT P0, RZ, R26, UR6, RZ, 0xfc, !PT ;  /* 0x000000061aff7c12 */ /* 0x000fe2000f80fcff */
[----:B------:R-:W-:-:S03]  /*0c80*/  ULDC.64 UR8, c[0x0][0x228] ;  /* 0x00008a0000087ab9 */ /* 0x000fc60000000a00 */
[----:B------:R-:W-:Y:S02]  /*0c90*/  IADD3 R2, P1, R2, UR8, RZ ;  /* 0x0000000802027c10 */ /* 0x000fe4000ff3e0ff */
[----:B------:R-:W-:-:S03]  /*0ca0*/  LOP3.LUT P0, RZ, R27, UR7, RZ, 0xfc, P0 ;  /* 0x000000071bff7c12 */ /* 0x000fc6000800fcff */
[----:B------:R-:W-:Y:S01]  /*0cb0*/  IMAD.X R3, RZ, RZ, UR9, P1 ;  /* 0x00000009ff037e24 */ /* 0x000fe200088e06ff */
[----:B------:R-:W-:-:S05]  /*0cc0*/  SEL R5, RZ, 0x1, !P0 ;  /* 0x00000001ff057807 */ /* 0x000fca0004000000 */
[----:B------:R-:W-:Y:S01]  /*0cd0*/  STG.E.U8 desc[UR4][R2.64], R5 ;  /* 0x0000000502007986 */ /* 0x000fe2000c101104 */
[----:B------:R-:W-:Y:S05]  /*0ce0*/  EXIT ;  /* 0x000000000000794d */ /* 0x000fea0003800000 */
.L_x_23856:
        /* <DEDUP_REMOVED lines=9> */
.L_x_43977:


//--------------------- .text._ZN2at6native29vectorized_elementwise_kernelILi4ENS0_13AUnaryFunctorIllbZZZNS0_22logical_or_kernel_cudaERNS_14TensorIteratorEENKUlvE0_clEvENKUlvE2_clEvEUlllE_EESt5arrayIPcLm2EEEEviT0_T1_ --------------------------
	.section	.text._ZN2at6native29vectorized_elementwise_kernelILi4ENS0_13AUnaryFunctorIllbZZZNS0_22logical_or_kernel_cudaERNS_14TensorIteratorEENKUlvE0_clEvENKUlvE2_clEvEUlllE_EESt5arrayIPcLm2EEEEviT0_T1_,"ax",@progbits
	.align	128
        .global         _ZN2at6native29vectorized_elementwise_kernelILi4ENS0_13AUnaryFunctorIllbZZZNS0_22logical_or_kernel_cudaERNS_14TensorIteratorEENKUlvE0_clEvENKUlvE2_clEvEUlllE_EESt5arrayIPcLm2EEEEviT0_T1_
        .type           _ZN2at6native29vectorized_elementwise_kernelILi4ENS0_13AUnaryFunctorIllbZZZNS0_22logical_or_kernel_cudaERNS_14TensorIteratorEENKUlvE0_clEvENKUlvE2_clEvEUlllE_EESt5arrayIPcLm2EEEEviT0_T1_,@function
        .size           _ZN2at6native29vectorized_elementwise_kernelILi4ENS0_13AUnaryFunctorIllbZZZNS0_22logical_or_kernel_cudaERNS_14TensorIteratorEENKUlvE0_clEvENKUlvE2_clEvEUlllE_EESt5arrayIPcLm2EEEEviT0_T1_,(.L_x_43978 - _ZN2at6native29vectorized_elementwise_kernelILi4ENS0_13AUnaryFunctorIllbZZZNS0_22logical_or_kernel_cudaERNS_14TensorIteratorEENKUlvE0_clEvENKUlvE2_clEvEUlllE_EESt5arrayIPcLm2EEEEviT0_T1_)
        .other          _ZN2at6native29vectorized_elementwise_kernelILi4ENS0_13AUnaryFunctorIllbZZZNS0_22logical_or_kernel_cudaERNS_14TensorIteratorEENKUlvE0_clEvENKUlvE2_clEvEUlllE_EESt5arrayIPcLm2EEEEviT0_T1_,@"STO_CUDA_ENTRY STV_DEFAULT"
_ZN2at6native29vectorized_elementwise_kernelILi4ENS0_13AUnaryFunctorIllbZZZNS0_22logical_or_kernel_cudaERNS_14TensorIteratorEENKUlvE0_clEvENKUlvE2_clEvEUlllE_EESt5arrayIPcLm2EEEEviT0_T1_:
.text._ZN2at6native29vectorized_elementwise_kernelILi4ENS0_13AUnaryFunctorIllbZZZNS0_22logical_or_kernel_cudaERNS_14TensorIteratorEENKUlvE0_clEvENKUlvE2_clEvEUlllE_EESt5arrayIPcLm2EEEEviT0_T1_:
        /* <DEDUP_REMOVED lines=11> */
[----:B------:R-:W-:Y:S01]  /*00b0*/  ULDC.64 UR8, c[0x0][0x228] ;  /* 0x00008a0000087ab9 */ /* 0x000fe20000000a00 */
[----:B-1----:R-:W-:-:S04]  /*00c0*/  IMAD.WIDE R2, R21, 0x8, R2 ;  /* 0x0000000815027825 */ /* 0x002fc800078e0202 */
[----:B0-----:R-:W-:-:S05]  /*00d0*/  IMAD.WIDE.U32 R2, R0, 0x20, R2 ;  /* 0x0000002000027825 */ /* 0x001fca00078e0002 */
[----:B------:R-:W2:Y:S04]  /*00e0*/  LDG.E.128 R16, desc[UR4][R2.64] ;  /* 0x0000000402107981 */ /* 0x000ea8000c1e1d00 */
[----:B------:R-:W3:Y:S04]  /*00f0*/  LDG.E.128 R4, desc[UR4][R2.64+0x1000] ;  /* 0x0010000402047981 */ /* 0x000ee8000c1e1d00 */
[----:B------:R-:W4:Y:S04]  /*0100*/  LDG.E.128 R8, desc[UR4][R2.64+0x10] ;  /* 0x0000100402087981 */ /* 0x000f28000c1e1d00 */
[----:B------:R-:W5:Y:S01]  /*0110*/  LDG.E.128 R12, desc[UR4][R2.64+0x1010] ;  /* 0x00101004020c7981 */ /* 0x000f62000c1e1d00 */
[----:B--2---:R-:W-:-:S02]  /*0120*/  LOP3.LUT P0, RZ, R16, UR6, RZ, 0xfc, !PT ;  /* 0x0000000610ff7c12 */ /* 0x004fc4000f80fcff */
[----:B------:R-:W-:Y:S02]  /*0130*/  LOP3.LUT P1, RZ, R18, UR6, RZ, 0xfc, !PT ;  /* 0x0000000612ff7c12 */ /* 0x000fe4000f82fcff */
[----:B------:R-:W-:Y:S02]  /*0140*/  LOP3.LUT P0, RZ, R17, UR7, RZ, 0xfc, P0 ;  /* 0x0000000711ff7c12 */ /* 0x000fe4000800fcff */
[----:B------:R-:W-:Y:S02]  /*0150*/  LOP3.LUT P1, RZ, R19, UR7, RZ, 0xfc, P1 ;  /* 0x0000000713ff7c12 */ /* 0x000fe4000882fcff */
[----:B------:R-:W-:Y:S02]  /*0160*/  SEL R16, RZ, 0x1, !P0 ;  /* 0x00000001ff107807 */ /* 0x000fe40004000000 */
[----:B------:R-:W-:Y:S02]  /*0170*/  SEL R17, RZ, 0x1, !P1 ;  /* 0x00000001ff117807 */ /* 0x000fe40004800000 */
[----:B---3--:R-:W-:-:S02]  /*0180*/  LOP3.LUT P0, RZ, R4, UR6, RZ, 0xfc, !PT ;  /* 0x0000000604ff7c12 */ /* 0x008fc4000f80fcff */
[----:B------:R-:W-:Y:S02]  /*0190*/  LOP3.LUT P1, RZ, R6, UR6, RZ, 0xfc, !PT ;  /* 0x0000000606ff7c12 */ /* 0x000fe4000f82fcff */
[----:B------:R-:W-:Y:S02]  /*01a0*/  LOP3.LUT P0, RZ, R5, UR7, RZ, 0xfc, P0 ;  /* 0x0000000705ff7c12 */ /* 0x000fe4000800fcff */
[----:B------:R-:W-:Y:S02]  /*01b0*/  LOP3.LUT P1, RZ, R7, UR7, RZ, 0xfc, P1 ;  /* 0x0000000707ff7c12 */ /* 0x000fe4000882fcff */
[----:B----4-:R-:W-:Y:S02]  /*01c0*/  LOP3.LUT P2, RZ, R8, UR6, RZ, 0xfc, !PT ;  /* 0x0000000608ff7c12 */ /* 0x010fe4000f84fcff */
[----:B------:R-:W-:Y:S02]  /*01d0*/  LOP3.LUT P3, RZ, R10, UR6, RZ, 0xfc, !PT ;  /* 0x000000060aff7c12 */ /* 0x000fe4000f86fcff */
[----:B-----5:R-:W-:-:S02]  /*01e0*/  LOP3.LUT P4, RZ, R12, UR6, RZ, 0xfc, !PT ;  /* 0x000000060cff7c12 */ /* 0x020fc4000f88fcff */
[----:B------:R-:W-:Y:S02]  /*01f0*/  SEL R2, RZ, 0x1, !P0 ;  /* 0x00000001ff027807 */ /* 0x000fe40004000000 */
[----:B------:R-:W-:Y:S02]  /*0200*/  SEL R3, RZ, 0x1, !P1 ;  /* 0x00000001ff037807 */ /* 0x000fe40004800000 */
[----:B------:R-:W-:Y:S02]  /*0210*/  LOP3.LUT P0, RZ, R9, UR7, RZ, 0xfc, P2 ;  /* 0x0000000709ff7c12 */ /* 0x000fe4000900fcff */
[----:B------:R-:W-:Y:S02]  /*0220*/  LOP3.LUT P1, RZ, R11, UR7, RZ, 0xfc, P3 ;  /* 0x000000070bff7c12 */ /* 0x000fe4000982fcff */
[----:B------:R-:W-:Y:S02]  /*0230*/  LOP3.LUT P2, RZ, R13, UR7, RZ, 0xfc, P4 ;  /* 0x000000070dff7c12 */ /* 0x000fe4000a04fcff */
[----:B------:R-:W-:-:S02]  /*0240*/  LOP3.LUT P3, RZ, R14, UR6, RZ, 0xfc, !PT ;  /* 0x000000060eff7c12 */ /* 0x000fc4000f86fcff */
[----:B------:R-:W-:Y:S02]  /*0250*/  PRMT R6, R3, 0x7604, R2 ;  /* 0x0000760403067816 */ /* 0x000fe40000000002 */
[----:B------:R-:W-:Y:S02]  /*0260*/  PRMT R17, R17, 0x7604, R16 ;  /* 0x0000760411117816 */ /* 0x000fe40000000010 */
[----:B------:R-:W-:Y:S02]  /*0270*/  IADD3 R2, P4, R21, UR8, RZ ;  /* 0x0000000815027c10 */ /* 0x000fe4000ff9e0ff */
[----:B------:R-:W-:Y:S02]  /*0280*/  SEL R4, RZ, 0x1, !P0 ;  /* 0x00000001ff047807 */ /* 0x000fe40004000000 */
[----:B------:R-:W-:Y:S01]  /*0290*/  SEL R5, RZ, 0x1, !P2 ;  /* 0x00000001ff057807 */ /* 0x000fe20005000000 */
[----:B------:R-:W-:Y:S01]  /*02a0*/  IMAD.X R3, RZ, RZ, UR9, P4 ;  /* 0x00000009ff037e24 */ /* 0x000fe2000a0e06ff */
[----:B------:R-:W-:-:S02]  /*02b0*/  LOP3.LUT P0, RZ, R15, UR7, RZ, 0xfc, P3 ;  /* 0x000000070fff7c12 */ /* 0x000fc4000980fcff */
        /* <DEDUP_REMOVED lines=10> */
.L_x_23857:
        /* <DEDUP_REMOVED lines=82> */
.L_x_23859:
[----:B------:R-:W-:Y:S05]  /*0880*/  BSYNC B0 ;  /* 0x0000000000007941 */ /* 0x000fea0003800000 */
.L_x_23858:
        /* <DEDUP_REMOVED lines=24> */
.L_x_23862:
        /* <DEDUP_REMOVED lines=8> */
.L_x_23863:
        /* <DEDUP_REMOVED lines=8> */
.L_x_23864:
        /* <DEDUP_REMOVED lines=9> */
.L_x_23865:
[----:B------:R-:W-:Y:S05]  /*0ba0*/  BSYNC B1 ;  /* 0x0000000000017941 */ /* 0x000fea0003800000 */
.L_x_23861:
[----:B------:R-:W-:-:S13]  /*0bb0*/  ISETP.GE.AND P0, PT, R20, R23, PT ;  /* 0x000000171400720c */ /* 0x000fda0003f06270 */
[----:B0-----:R-:W0:Y:S01]  /*0bc0*/  @!P0 LDC.64 R4, c[0x0][0x228] ;  /* 0x00008a00ff048b82 */ /* 0x001e220000000a00 */
[----:B-12---:R-:W-:Y:S02]  /*0bd0*/  @!P0 IMAD.IADD R3, R21, 0x1, R20 ;  /* 0x0000000115038824 */ /* 0x006fe400078e0214 */
[----:B------:R-:W-:-:S03]  /*0be0*/  @!P0 VIADD R20, R20, 0x80 ;  /* 0x0000008014148836 */ /* 0x000fc60000000000 */
[----:B0-----:R-:W-:-:S05]  /*0bf0*/  @!P0 IADD3 R2, P1, R3, R4, RZ ;  /* 0x0000000403028210 */ /* 0x001fca0007f3e0ff */
[----:B------:R-:W-:-:S05]  /*0c00*/  @!P0 IMAD.X R3, RZ, RZ, R5, P1 ;  /* 0x000000ffff038224 */ /* 0x000fca00008e0605 */
[----:B------:R2:W-:Y:S03]  /*0c10*/  @!P0 STG.E.U8 desc[UR4][R2.64], R0 ;  /* 0x0000000002008986 */ /* 0x0005e6000c101104 */
.L_x_23866:
[----:B------:R-:W-:Y:S05]  /*0c20*/  BSYNC B0 ;  /* 0x0000000000007941 */ /* 0x000fea0003800000 */
.L_x_23860:
        /* <DEDUP_REMOVED lines=12> */
.L_x_23867:
        /* <DEDUP_REMOVED lines=9> */
.L_x_43978:


//--------------------- .text._ZN2at6native29vectorized_elementwise_kernelILi8ENS0_13AUnaryFunctorIllbZZZNS0_22logical_or_kernel_cudaERNS_14TensorIteratorEENKUlvE0_clEvENKUlvE2_clEvEUlllE_EESt5arrayIPcLm2EEEEviT0_T1_ --------------------------
	.section	.text._ZN2at6native29vectorized_elementwise_kernelILi8ENS0_13AUnaryFunctorIllbZZZNS0_22logical_or_kernel_cudaERNS_14TensorIteratorEENKUlvE0_clEvENKUlvE2_clEvEUlllE_EESt5arrayIPcLm2EEEEviT0_T1_,"ax",@progbits
	.align	128
        .global         _ZN2at6native29vectorized_elementwise_kernelILi8ENS0_13AUnaryFunctorIllbZZZNS0_22logical_or_kernel_cudaERNS_14TensorIteratorEENKUlvE0_clEvENKUlvE2_clEvEUlllE_EESt5arrayIPcLm2EEEEviT0_T1_
        .type           _ZN2at6native29vectorized_elementwise_kernelILi8ENS0_13AUnaryFunctorIllbZZZNS0_22logical_or_kernel_cudaERNS_14TensorIteratorEENKUlvE0_clEvENKUlvE2_clEvEUlllE_EESt5arrayIPcLm2EEEEviT0_T1_,@function
        .size           _ZN2at6native29vectorized_elementwise_kernelILi8ENS0_13AUnaryFunctorIllbZZZNS0_22logical_or_kernel_cudaERNS_14TensorIteratorEENKUlvE0_clEvENKUlvE2_clEvEUlllE_EESt5arrayIPcLm2EEEEviT0_T1_,(.L_x_43979 - _ZN2at6native29vectorized_elementwise_kernelILi8ENS0_13AUnaryFunctorIllbZZZNS0_22logical_or_kernel_cudaERNS_14TensorIteratorEENKUlvE0_clEvENKUlvE2_clEvEUlllE_EESt5arrayIPcLm2EEEEviT0_T1_)
        .other          _ZN2at6native29vectorized_elementwise_kernelILi8ENS0_13AUnaryFunctorIllbZZZNS0_22logical_or_kernel_cudaERNS_14TensorIteratorEENKUlvE0_clEvENKUlvE2_clEvEUlllE_EESt5arrayIPcLm2EEEEviT0_T1_,@"STO_CUDA_ENTRY STV_DEFAULT"
_ZN2at6native29vectorized_elementwise_kernelILi8ENS0_13AUnaryFunctorIllbZZZNS0_22logical_or_kernel_cudaERNS_14TensorIteratorEENKUlvE0_clEvENKUlvE2_clEvEUlllE_EESt5arrayIPcLm2EEEEviT0_T1_:
.text._ZN2at6native29vectorized_elementwise_kernelILi8ENS0_13AUnaryFunctorIllbZZZNS0_22logical_or_kernel_cudaERNS_14TensorIteratorEENKUlvE0_clEvENKUlvE2_clEvEUlllE_EESt5arrayIPcLm2EEEEviT0_T1_:
        /* <DEDUP_REMOVED lines=19> */
[----:B---3--:R-:W-:Y:S02]  /*0130*/  LOP3.LUT P2, RZ, R10, UR6, RZ, 0xfc, !PT ;  /* 0x000000060aff7c12 */ /* 0x008fe4000f84fcff */
[----:B------:R-:W-:Y:S02]  /*0140*/  LOP3.LUT P0, RZ, R19, UR7, RZ, 0xfc, P0 ;  /* 0x0000000713ff7c12 */ /* 0x000fe4000800fcff */
[----:B------:R-:W-:Y:S02]  /*0150*/  LOP3.LUT P2, RZ, R11, UR7, RZ, 0xfc, P2 ;  /* 0x000000070bff7c12 */ /* 0x000fe4000904fcff */
[----:B----4-:R-:W-:Y:S02]  /*0160*/  LOP3.LUT P4, RZ, R6, UR6, RZ, 0xfc, !PT ;  /* 0x0000000606ff7c12 */ /* 0x010fe4000f88fcff */
[----:B------:R-:W-:Y:S02]  /*0170*/  SEL R11, RZ, 0xffffffff, !P0 ;  /* 0xffffffffff0b7807 */ /* 0x000fe40004000000 */
[----:B-----5:R-:W-:-:S02]  /*0180*/  LOP3.LUT P0, RZ, R14, UR6, RZ, 0xfc, !PT ;  /* 0x000000060eff7c12 */ /* 0x020fc4000f80fcff */
[----:B------:R-:W-:Y:S02]  /*0190*/  LOP3.LUT P5, RZ, R8, UR6, RZ, 0xfc, !PT ;  /* 0x0000000608ff7c12 */ /* 0x000fe4000f8afcff */
[----:B------:R-:W-:Y:S02]  /*01a0*/  LOP3.LUT P3, RZ, R4, UR6, RZ, 0xfc, !PT ;  /* 0x0000000604ff7c12 */ /* 0x000fe4000f86fcff */
[----:B------:R-:W-:Y:S02]  /*01b0*/  LOP3.LUT P4, RZ, R7, UR7, RZ, 0xfc, P4 ;  /* 0x0000000707ff7c12 */ /* 0x000fe4000a08fcff */
[----:B------:R-:W-:Y:S02]  /*01c0*/  LOP3.LUT P6, RZ, R16, UR6, RZ, 0xfc, !PT ;  /* 0x0000000610ff7c12 */ /* 0x000fe4000f8cfcff */
[----:B------:R-:W-:Y:S02]  /*01d0*/  LOP3.LUT P0, RZ, R15, UR7, RZ, 0xfc, P0 ;  /* 0x000000070fff7c12 */ /* 0x000fe4000800fcff */
[----:B------:R-:W-:-:S02]  /*01e0*/  LOP3.LUT P1, RZ, R12, UR6, RZ, 0xfc, !PT ;  /* 0x000000060cff7c12 */ /* 0x000fc4000f82fcff */
[----:B------:R-:W-:Y:S02]  /*01f0*/  LOP3.LUT P5, RZ, R9, UR7, RZ, 0xfc, P5 ;  /* 0x0000000709ff7c12 */ /* 0x000fe4000a8afcff */
[----:B------:R-:W-:Y:S02]  /*0200*/  LOP3.LUT P3, RZ, R5, UR7, RZ, 0xfc, P3 ;  /* 0x0000000705ff7c12 */ /* 0x000fe4000986fcff */
[----:B------:R-:W-:Y:S02]  /*0210*/  SEL R9, RZ, 0xffffffff, !P4 ;  /* 0xffffffffff097807 */ /* 0x000fe40006000000 */
[----:B------:R-:W-:Y:S02]  /*0220*/  LOP3.LUT P6, RZ, R17, UR7, RZ, 0xfc, P6 ;  /* 0x0000000711ff7c12 */ /* 0x000fe4000b0cfcff */
[----:B------:R-:W-:Y:S02]  /*0230*/  SEL R7, RZ, 0xffffffff, !P2 ;  /* 0xffffffffff077807 */ /* 0x000fe40005000000 */
[----:B------:R-:W-:-:S02]  /*0240*/  SEL R5, RZ, 0xffffffff, !P0 ;  /* 0xffffffffff057807 */ /* 0x000fc40004000000 */
[----:B------:R-:W-:Y:S01]  /*0250*/  LOP3.LUT P1, RZ, R13, UR7, RZ, 0xfc, P1 ;  /* 0x000000070dff7c12 */ /* 0x000fe2000882fcff */
[----:B------:R-:W-:Y:S01]  /*0260*/  IMAD.SHL.U32 R15, R11, 0x100, RZ ;  /* 0x000001000b0f7824 */ /* 0x000fe200078e00ff */
[----:B------:R-:W-:Y:S01]  /*0270*/  SEL R10, RZ, 0x1, !P6 ;  /* 0x00000001ff0a7807 */ /* 0x000fe20007000000 */
[----:B------:R-:W-:Y:S01]  /*0280*/  IMAD.SHL.U32 R13, R9, 0x100, RZ ;  /* 0x00000100090d7824 */ /* 0x000fe200078e00ff */
[----:B------:R-:W-:Y:S01]  /*0290*/  IADD3 R2, P6, R21, UR8, RZ ;  /* 0x0000000815027c10 */ /* 0x000fe2000ffde0ff */
[----:B------:R-:W-:Y:S01]  /*02a0*/  IMAD.SHL.U32 R11, R7, 0x100, RZ ;  /* 0x00000100070b7824 */ /* 0x000fe200078e00ff */
[----:B------:R-:W-:Y:S01]  /*02b0*/  SEL R8, RZ, 0x1, !P3 ;  /* 0x00000001ff087807 */ /* 0x000fe20005800000 */
[----:B------:R-:W-:Y:S01]  /*02c0*/  IMAD.SHL.U32 R9, R5, 0x100, RZ ;  /* 0x0000010005097824 */ /* 0x000fe200078e00ff */
[----:B------:R-:W-:Y:S02]  /*02d0*/  SEL R6, RZ, 0x1, !P5 ;  /* 0x00000001ff067807 */ /* 0x000fe40006800000 */
        /* <DEDUP_REMOVED lines=11> */
.L_x_23868:
        /* <DEDUP_REMOVED lines=82> */
.L_x_23870:
[----:B------:R-:W-:Y:S05]  /*08b0*/  BSYNC B0 ;  /* 0x0000000000007941 */ /* 0x000fea0003800000 */
.L_x_23869:
        /* <DEDUP_REMOVED lines=24> */
.L_x_23873:
        /* <DEDUP_REMOVED lines=8> */
.L_x_23874:
        /* <DEDUP_REMOVED lines=8> */
.L_x_23875:
        /* <DEDUP_REMOVED lines=9> */
.L_x_23876:
[----:B------:R-:W-:Y:S05]  /*0bd0*/  BSYNC B1 ;  /* 0x0000000000017941 */ /* 0x000fea0003800000 */
.L_x_23872:
[----:B------:R-:W-:-:S13]  /*0be0*/  ISETP.GE.AND P0, PT, R20, R23, PT ;  /* 0x000000171400720c */ /* 0x000fda0003f06270 */
[----:B0-----:R-:W0:Y:S01]  /*0bf0*/  @!P0 LDC.64 R4, c[0x0][0x228] ;  /* 0x00008a00ff048b82 */ /* 0x001e220000000a00 */
[----:B-12---:R-:W-:Y:S02]  /*0c00*/  @!P0 IMAD.IADD R3, R21, 0x1, R20 ;  /* 0x0000000115038824 */ /* 0x006fe400078e0214 */
[----:B------:R-:W-:-:S03]  /*0c10*/  @!P0 VIADD R20, R20, 0x80 ;  /* 0x0000008014148836 */ /* 0x000fc60000000000 */
[----:B0-----:R-:W-:-:S05]  /*0c20*/  @!P0 IADD3 R2, P1, R3, R4, RZ ;  /* 0x0000000403028210 */ /* 0x001fca0007f3e0ff */
[----:B------:R-:W-:-:S05]  /*0c30*/  @!P0 IMAD.X R3, RZ, RZ, R5, P1 ;  /* 0x000000ffff038224 */ /* 0x000fca00008e0605 */
[----:B------:R2:W-:Y:S03]  /*0c40*/  @!P0 STG.E.U8 desc[UR4][R2.64], R0 ;  /* 0x0000000002008986 */ /* 0x0005e6000c101104 */
.L_x_23877:
[----:B------:R-:W-:Y:S05]  /*0c50*/  BSYNC B0 ;  /* 0x0000000000007941 */ /* 0x000fea0003800000 */
.L_x_23871:
        /* <DEDUP_REMOVED lines=12> */
.L_x_23878:
        /* <DEDUP_REMOVED lines=14> */
.L_x_43979:


//--------------------- .text._ZN2at6native18elementwise_kernelILi128ELi4EZNS0_15gpu_kernel_implINS0_13BinaryFunctorIllbZZZNS0_22logical_or_kernel_cudaERNS_14TensorIteratorEENKUlvE0_clEvENKUlvE2_clEvEUlllE_EEEEvRNS_18TensorIteratorBaseERKT_EUliE_EEviT1_ --------------------------
	.section	.text._ZN2at6native18elementwise_kernelILi128ELi4EZNS0_15gpu_kernel_implINS0_13BinaryFunctorIllbZZZNS0_22logical_or_kernel_cudaERNS_14TensorIteratorEENKUlvE0_clEvENKUlvE2_clEvEUlllE_EEEEvRNS_18TensorIteratorBaseERKT_EUliE_EEviT1_,"ax",@progbits
	.align	128
        .global         _ZN2at6native18elementwise_kernelILi128ELi4EZNS0_15gpu_kernel_implINS0_13BinaryFunctorIllbZZZNS0_22logical_or_kernel_cudaERNS_14TensorIteratorEENKUlvE0_clEvENKUlvE2_clEvEUlllE_EEEEvRNS_18TensorIteratorBaseERKT_EUliE_EEviT1_
        .type           _ZN2at6native18elementwise_kernelILi128ELi4EZNS0_15gpu_kernel_implINS0_13BinaryFunctorIllbZZZNS0_22logical_or_kernel_cudaERNS_14TensorIteratorEENKUlvE0_clEvENKUlvE2_clEvEUlllE_EEEEvRNS_18TensorIteratorBaseERKT_EUliE_EEviT1_,@function
        .size           _ZN2at6native18elementwise_kernelILi128ELi4EZNS0_15gpu_kernel_implINS0_13BinaryFunctorIllbZZZNS0_22logical_or_kernel_cudaERNS_14TensorIteratorEENKUlvE0_clEvENKUlvE2_clEvEUlllE_EEEEvRNS_18TensorIteratorBaseERKT_EUliE_EEviT1_,(.L_x_43980 - _ZN2at6native18elementwise_kernelILi128ELi4EZNS0_15gpu_kernel_implINS0_13BinaryFunctorIllbZZZNS0_22logical_or_kernel_cudaERNS_14TensorIteratorEENKUlvE0_clEvENKUlvE2_clEvEUlllE_EEEEvRNS_18TensorIteratorBaseERKT_EUliE_EEviT1_)
        .other          _ZN2at6native18elementwise_kernelILi128ELi4EZNS0_15gpu_kernel_implINS0_13BinaryFunctorIllbZZZNS0_22logical_or_kernel_cudaERNS_14TensorIteratorEENKUlvE0_clEvENKUlvE2_clEvEUlllE_EEEEvRNS_18TensorIteratorBaseERKT_EUliE_EEviT1_,@"STO_CUDA_ENTRY STV_DEFAULT"
_ZN2at6native18elementwise_kernelILi128ELi4EZNS0_15gpu_kernel_implINS0_13BinaryFunctorIllbZZZNS0_22logical_or_kernel_cudaERNS_14TensorIteratorEENKUlvE0_clEvENKUlvE2_clEvEUlllE_EEEEvRNS_18TensorIteratorBaseERKT_EUliE_EEviT1_:
.text._ZN2at6native18elementwise_kernelILi128ELi4EZNS0_15gpu_kernel_implINS0_13BinaryFunctorIllbZZZNS0_22logical_or_kernel_cudaERNS_14TensorIteratorEENKUlvE0_clEvENKUlvE2_clEvEUlllE_EEEEvRNS_18TensorIteratorBaseERKT_EUliE_EEviT1_:
        /* <DEDUP_REMOVED lines=365> */
.L_x_23881:
        /* <DEDUP_REMOVED lines=21> */
.L_x_23885:
[----:B------:R0:W5:Y:S01]  /*1820*/  LDG.E.U8 R18, desc[UR36][R2.64] ;  /* 0x0000002402127981 */ /* 0x000162000c1e1100 */
[----:B------:R-:W-:Y:S01]  /*1830*/  IMAD.MOV.U32 R19, RZ, RZ, RZ ;  /* 0x000000ffff137224 */ /* 0x000fe200078e00ff */
[----:B------:R-:W-:Y:S06]  /*1840*/  BRA `(.L_x_23887) ;  /* 0x0000000c00487947 */ /* 0x000fec0003800000 */
.L_x_23884:
        /* <DEDUP_REMOVED lines=8> */
.L_x_23889:
[----:B------:R-:W2:Y:S02]  /*18d0*/  LDG.E R18, desc[UR36][R2.64] ;  /* 0x0000002402127981 */ /* 0x000ea4000c1e1900 */
[----:B--2---:R-:W-:Y:S01]  /*18e0*/  SHF.R.S32.HI R19, RZ, 0x1f, R18 ;  /* 0x0000001fff137819 */ /* 0x004fe20000011412 */
[----:B------:R-:W-:Y:S06]  /*18f0*/  BRA `(.L_x_23887) ;  /* 0x0000000c001c7947 */ /* 0x000fec0003800000 */
.L_x_23888:
[----:B------:R-:W2:Y:S02]  /*1900*/  LDG.E.S16 R18, desc[UR36][R2.64] ;  /* 0x0000002402127981 */ /* 0x000ea4000c1e1700 */
[----:B--2---:R-:W-:Y:S01]  /*1910*/  SHF.R.S32.HI R19, RZ, 0x1f, R18 ;  /* 0x0000001fff137819 */ /* 0x004fe20000011412 */
[----:B------:R-:W-:Y:S06]  /*1920*/  BRA `(.L_x_23887) ;  /* 0x0000000c00107947 */ /* 0x000fec0003800000 */
.L_x_23883:
        /* <DEDUP_REMOVED lines=9> */
.L_x_23891:
[----:B------:R-:W2:Y:S02]  /*19c0*/  LDG.E.U16 R2, desc[UR36][R2.64] ;  /* 0x0000002402027981 */ /* 0x000ea4000c1e1500 */
[----:B--2---:R-:W-:-:S06]  /*19d0*/  HADD2.F32 R18, -RZ, R2.H0_H0 ;  /* 0x20000002ff127230 */ /* 0x004fcc0000004100 */
[----:B------:R-:W0:Y:S01]  /*19e0*/  F2I.S64.TRUNC R18, R18 ;  /* 0x0000001200127311 */ /* 0x000e22000020d900 */
[----:B------:R-:W-:Y:S05]  /*19f0*/  BRA `(.L_x_23887) ;  /* 0x0000000800dc7947 */ /* 0x000fea0003800000 */
.L_x_23890:
        /* <DEDUP_REMOVED lines=9> */
.L_x_23893:
[----:B------:R-:W2:Y:S02]  /*1a90*/  LDG.E.U16 R2, desc[UR36][R2.64] ;  /* 0x0000002402027981 */ /* 0x000ea4000c1e1500 */
[----:B--2---:R-:W-:-:S06]  /*1aa0*/  HADD2.F32 R18, -RZ, R2.H0_H0 ;  /* 0x20000002ff127230 */ /* 0x004fcc0000004100 */
[----:B------:R-:W0:Y:S01]  /*1ab0*/  F2I.S64.TRUNC R18, R18 ;  /* 0x0000001200127311 */ /* 0x000e22000020d900 */
[----:B------:R-:W-:Y:S05]  /*1ac0*/  BRA `(.L_x_23887) ;  /* 0x0000000800a87947 */ /* 0x000fea0003800000 */
.L_x_23892:
[----:B------:R-:W2:Y:S02]  /*1ad0*/  LDG.E.64 R2, desc[UR36][R2.64] ;  /* 0x0000002402027981 */ /* 0x000ea4000c1e1b00 */
[----:B--2---:R0:W1:Y:S01]  /*1ae0*/  F2I.S64.F64.TRUNC R18, R2 ;  /* 0x0000000200127311 */ /* 0x004062000030d900 */
[----:B------:R-:W-:Y:S05]  /*1af0*/  BRA `(.L_x_23887) ;  /* 0x00000008009c7947 */ /* 0x000fea0003800000 */
.L_x_23882:
        /* <DEDUP_REMOVED lines=13> */
.L_x_23896:
[----:B------:R-:W2:Y:S02]  /*1bd0*/  LDG.E.64 R2, desc[UR36][R2.64] ;  /* 0x0000002402027981 */ /* 0x000ea4000c1e1b00 */
[----:B--2---:R0:W1:Y:S01]  /*1be0*/  F2I.S64.F64.TRUNC R18, R2 ;  /* 0x0000000200127311 */ /* 0x004062000030d900 */
[----:B------:R-:W-:Y:S05]  /*1bf0*/  BRA `(.L_x_23887) ;  /* 0x00000008005c7947 */ /* 0x000fea0003800000 */
.L_x_23895:
        /* <DEDUP_REMOVED lines=27> */
.L_x_23898:
        /* <DEDUP_REMOVED lines=14> */
.L_x_23897:
[----:B------:R-:W2:Y:S02]  /*1e90*/  LDG.E.U16 R18, desc[UR36][R2.64] ;  /* 0x0000002402127981 */ /* 0x000ea4000c1e1500 */
[----:B--2---:R-:W-:-:S06]  /*1ea0*/  IMAD.U32 R18, R18, 0x10000, RZ ;  /* 0x0001000012127824 */ /* 0x004fcc00078e00ff */
[----:B------:R-:W0:Y:S01]  /*1eb0*/  F2I.S64.TRUNC R18, R18 ;  /* 0x0000001200127311 */ /* 0x000e22000020d900 */
[----:B------:R-:W-:Y:S05]  /*1ec0*/  BRA `(.L_x_23887) ;  /* 0x0000000400a87947 */ /* 0x000fea0003800000 */
.L_x_23894:
        /* <DEDUP_REMOVED lines=11> */
.L_x_23901:
        /* <DEDUP_REMOVED lines=21> */
.L_x_23905:
[----:B------:R-:W-:Y:S05]  /*20d0*/  BSYNC B1 ;  /* 0x0000000000017941 */ /* 0x000fea0003800000 */
.L_x_23904:
[----:B------:R-:W-:Y:S01]  /*20e0*/  IMAD.SHL.U32 R2, R2, 0x100000, RZ ;  /* 0x0010000002027824 */ /* 0x000fe200078e00ff */
[----:B------:R-:W-:-:S04]  /*20f0*/  LEA R3, R0, 0x3b800000, 0x17 ;  /* 0x3b80000000037811 */ /* 0x000fc800078eb8ff */
[----:B------:R-:W-:-:S07]  /*2100*/  LOP3.LUT R18, R3, R2, R18, 0xfe, !PT ;  /* 0x0000000203127212 */ /* 0x000fce00078efe12 */
.L_x_23903:
[----:B------:R-:W-:Y:S05]  /*2110*/  BSYNC B0 ;  /* 0x0000000000007941 */ /* 0x000fea0003800000 */
.L_x_23902:
[----:B------:R-:W1:Y:S01]  /*2120*/  F2I.S64.TRUNC R18, R18 ;  /* 0x0000001200127311 */ /* 0x000e62000020d900 */
[----:B------:R-:W-:Y:S05]  /*2130*/  BRA `(.L_x_23887) ;  /* 0x00000004000c7947 */ /* 0x000fea0003800000 */
.L_x_23900:
        /* <DEDUP_REMOVED lines=21> */
.L_x_23909:
[----:B------:R-:W-:Y:S05]  /*2290*/  BSYNC B1 ;  /* 0x0000000000017941 */ /* 0x000fea0003800000 */
.L_x_23908:
[----:B------:R-:W-:Y:S01]  /*22a0*/  IMAD.SHL.U32 R2, R2, 0x200000, RZ ;  /* 0x0020000002027824 */ /* 0x000fe200078e00ff */
[----:B------:R-:W-:-:S04]  /*22b0*/  LEA R3, R0, 0x37800000, 0x17 ;  /* 0x3780000000037811 */ /* 0x000fc800078eb8ff */
[----:B------:R-:W-:-:S07]  /*22c0*/  LOP3.LUT R18, R3, R2, R18, 0xfe, !PT ;  /* 0x0000000203127212 */ /* 0x000fce00078efe12 */
.L_x_23907:
[----:B------:R-:W-:Y:S05]  /*22d0*/  BSYNC B0 ;  /* 0x0000000000007941 */ /* 0x000fea0003800000 */
.L_x_23906:
[----:B------:R-:W2:Y:S01]  /*22e0*/  F2I.S64.TRUNC R18, R18 ;  /* 0x0000001200127311 */ /* 0x000ea2000020d900 */
[----:B------:R-:W-:Y:S05]  /*22f0*/  BRA `(.L_x_23887) ;  /* 0x00000000009c7947 */ /* 0x000fea0003800000 */
.L_x_23899:
        /* <DEDUP_REMOVED lines=14> */
.L_x_23913:
[----:B------:R-:W-:Y:S05]  /*23e0*/  BSYNC B0 ;  /* 0x0000000000007941 */ /* 0x000fea0003800000 */
.L_x_23912:
[----:B------:R-:W4:Y:S01]  /*23f0*/  F2I.S64.TRUNC R18, R18 ;  /* 0x0000001200127311 */ /* 0x000f22000020d900 */
[----:B------:R-:W-:Y:S05]  /*2400*/  BRA `(.L_x_23887) ;  /* 0x0000000000587947 */ /* 0x000fea0003800000 */
.L_x_23886:
        /* <DEDUP_REMOVED lines=16> */
.L_x_23914:
[----:B------:R-:W-:Y:S01]  /*2510*/  CS2R R18, SRZ ;  /* 0x0000000000127805 */ /* 0x000fe2000001ff00 */
[----:B------:R-:W-:Y:S06]  /*2520*/  BRA `(.L_x_23887) ;  /* 0x0000000000107947 */ /* 0x000fec0003800000 */
.L_x_23911:
[----:B------:R0:W5:Y:S01]  /*2530*/  LDG.E.64 R18, desc[UR36][R2.64] ;  /* 0x0000002402127981 */ /* 0x000162000c1e1b00 */
[----:B------:R-:W-:Y:S05]  /*2540*/  BRA `(.L_x_23887) ;  /* 0x0000000000087947 */ /* 0x000fea0003800000 */
.L_x_23910:
[----:B------:R3:W5:Y:S01]  /*2550*/  LDG.E R18, desc[UR36][R2.64] ;  /* 0x0000002402127981 */ /* 0x000762000c1e1900 */
[----:B------:R-:W-:-:S07]  /*2560*/  IMAD.MOV.U32 R19, RZ, RZ, RZ ;  /* 0x000000ffff137224 */ /* 0x000fce00078e00ff */
.L_x_23887:
        /* <DEDUP_REMOVED lines=18> */
.L_x_23918:
[----:B------:R3:W5:Y:S01]  /*2690*/  LDG.E.U8 R2, desc[UR36][R4.64] ;  /* 0x0000002404027981 */ /* 0x000762000c1e1100 */
[----:B------:R-:W-:Y:S01]  /*26a0*/  IMAD.MOV.U32 R3, RZ, RZ, RZ ;  /* 0x000000ffff037224 */ /* 0x000fe200078e00ff */
[----:B------:R-:W-:Y:S06]  /*26b0*/  BRA `(.L_x_23920) ;  /* 0x0000000c00487947 */ /* 0x000fec0003800000 */
.L_x_23917:
        /* <DEDUP_REMOVED lines=8> */
.L_x_23922:
[----:B------:R-:W3:Y:S02]  /*2740*/  LDG.E R2, desc[UR36][R4.64] ;  /* 0x0000002404027981 */ /* 0x000ee4000c1e1900 */
[----:B---3--:R-:W-:Y:S01]  /*2750*/  SHF.R.S32.HI R3, RZ, 0x1f, R2 ;  /* 0x0000001fff037819 */ /* 0x008fe20000011402 */
[----:B------:R-:W-:Y:S06]  /*2760*/  BRA `(.L_x_23920) ;  /* 0x0000000c001c7947 */ /* 0x000fec0003800000 */
.L_x_23921:
[----:B------:R-:W3:Y:S02]  /*2770*/  LDG.E.S16 R2, desc[UR36][R4.64] ;  /* 0x0000002404027981 */ /* 0x000ee4000c1e1700 */
[----:B---3--:R-:W-:Y:S01]  /*2780*/  SHF.R.S32.HI R3, RZ, 0x1f, R2 ;  /* 0x0000001fff037819 */ /* 0x008fe20000011402 */
[----:B------:R-:W-:Y:S06]  /*2790*/  BRA `(.L_x_23920) ;  /* 0x0000000c00107947 */ /* 0x000fec0003800000 */
.L_x_23916:
        /* <DEDUP_REMOVED lines=9> */
.L_x_23924:
[----:B------:R-:W3:Y:S02]  /*2830*/  LDG.E.U16 R4, desc[UR36][R4.64] ;  /* 0x0000002404047981 */ /* 0x000ee4000c1e1500 */
[----:B---3--:R-:W-:-:S06]  /*2840*/  HADD2.F32 R2, -RZ, R4.H0_H0 ;  /* 0x20000004ff027230 */ /* 0x008fcc0000004100 */
[----:B------:R-:W0:Y:S01]  /*2850*/  F2I.S64.TRUNC R2, R2 ;  /* 0x0000000200027311 */ /* 0x000e22000020d900 */
[----:B------:R-:W-:Y:S05]  /*2860*/  BRA `(.L_x_23920) ;  /* 0x0000000800dc7947 */ /* 0x000fea0003800000 */
.L_x_23923:
        /* <DEDUP_REMOVED lines=9> */
.L_x_23926:
[----:B------:R-:W3:Y:S02]  /*2900*/  LDG.E.U16 R4, desc[UR36][R4.64] ;  /* 0x0000002404047981 */ /* 0x000ee4000c1e1500 */
[----:B---3--:R-:W-:-:S06]  /*2910*/  HADD2.F32 R2, -RZ, R4.H0_H0 ;  /* 0x20000004ff027230 */ /* 0x008fcc0000004100 */
[----:B------:R-:W0:Y:S01]  /*2920*/  F2I.S64.TRUNC R2, R2 ;  /* 0x0000000200027311 */ /* 0x000e22000020d900 */
[----:B------:R-:W-:Y:S05]  /*2930*/  BRA `(.L_x_23920) ;  /* 0x0000000800a87947 */ /* 0x000fea0003800000 */
.L_x_23925:
[----:B------:R-:W3:Y:S02]  /*2940*/  LDG.E.64 R2, desc[UR36][R4.64] ;  /* 0x0000002404027981 */ /* 0x000ee4000c1e1b00 */
[----:B---3--:R-:W0:Y:S01]  /*2950*/  F2I.S64.F64.TRUNC R2, R2 ;  /* 0x0000000200027311 */ /* 0x008e22000030d900 */
[----:B------:R-:W-:Y:S05]  /*2960*/  BRA `(.L_x_23920) ;  /* 0x00000008009c7947 */ /* 0x000fea0003800000 */
.L_x_23915:
        /* <DEDUP_REMOVED lines=13> */
.L_x_23929:
[----:B------:R-:W3:Y:S02]  /*2a40*/  LDG.E.64 R2, desc[UR36][R4.64] ;  /* 0x0000002404027981 */ /* 0x000ee4000c1e1b00 */
[----:B---3--:R-:W0:Y:S01]  /*2a50*/  F2I.S64.F64.TRUNC R2, R2 ;  /* 0x0000000200027311 */ /* 0x008e22000030d900 */
[----:B------:R-:W-:Y:S05]  /*2a60*/  BRA `(.L_x_23920) ;  /* 0x00000008005c7947 */ /* 0x000fea0003800000 */
.L_x_23928:
        /* <DEDUP_REMOVED lines=27> */
.L_x_23931:
        /* <DEDUP_REMOVED lines=14> */
.L_x_23930:
[----:B------:R-:W3:Y:S02]  /*2d00*/  LDG.E.U16 R2, desc[UR36][R4.64] ;  /* 0x0000002404027981 */ /* 0x000ee4000c1e1500 */
[----:B---3--:R-:W-:-:S06]  /*2d10*/  IMAD.U32 R2, R2, 0x10000, RZ ;  /* 0x0001000002027824 */ /* 0x008fcc00078e00ff */
[----:B------:R-:W0:Y:S01]  /*2d20*/  F2I.S64.TRUNC R2, R2 ;  /* 0x0000000200027311 */ /* 0x000e22000020d900 */
[----:B------:R-:W-:Y:S05]  /*2d30*/  BRA `(.L_x_23920) ;  /* 0x0000000400a87947 */ /* 0x000fea0003800000 */
.L_x_23927:
        /* <DEDUP_REMOVED lines=11> */
.L_x_23934:
        /* <DEDUP_REMOVED lines=21> */
.L_x_23938:
[----:B------:R-:W-:Y:S05]  /*2f40*/  BSYNC B1 ;  /* 0x0000000000017941 */ /* 0x000fea0003800000 */
.L_x_23937:
[----:B------:R-:W-:Y:S01]  /*2f50*/  IMAD.SHL.U32 R2, R2, 0x100000, RZ ;  /* 0x0010000002027824 */ /* 0x000fe200078e00ff */
[----:B------:R-:W-:-:S04]  /*2f60*/  LEA R3, R0, 0x3b800000, 0x17 ;  /* 0x3b80000000037811 */ /* 0x000fc800078eb8ff */
[----:B------:R-:W-:-:S07]  /*2f70*/  LOP3.LUT R2, R3, R2, R4, 0xfe, !PT ;  /* 0x0000000203027212 */ /* 0x000fce00078efe04 */
.L_x_23936:
[----:B------:R-:W-:Y:S05]  /*2f80*/  BSYNC B0 ;  /* 0x0000000000007941 */ /* 0x000fea0003800000 */
.L_x_23935:
[----:B------:R-:W0:Y:S01]  /*2f90*/  F2I.S64.TRUNC R2, R2 ;  /* 0x0000000200027311 */ /* 0x000e22000020d900 */
[----:B------:R-:W-:Y:S05]  /*2fa0*/  BRA `(.L_x_23920) ;  /* 0x00000004000c7947 */ /* 0x000fea0003800000 */
.L_x_23933:
        /* <DEDUP_REMOVED lines=21> */
.L_x_23942:
[----:B------:R-:W-:Y:S05]  /*3100*/  BSYNC B1 ;  /* 0x0000000000017941 */ /* 0x000fea0003800000 */
.L_x_23941:
[----:B------:R-:W-:Y:S01]  /*3110*/  IMAD.SHL.U32 R2, R2, 0x200000, RZ ;  /* 0x0020000002027824 */ /* 0x000fe200078e00ff */
[----:B------:R-:W-:-:S04]  /*3120*/  LEA R3, R0, 0x37800000, 0x17 ;  /* 0x3780000000037811 */ /* 0x000fc800078eb8ff */
[----:B------:R-:W-:-:S07]  /*3130*/  LOP3.LUT R2, R3, R2, R4, 0xfe, !PT ;  /* 0x0000000203027212 */ /* 0x000fce00078efe04 */
.L_x_23940:
[----:B------:R-:W-:Y:S05]  /*3140*/  BSYNC B0 ;  /* 0x0000000000007941 */ /* 0x000fea0003800000 */
.L_x_23939:
[----:B------:R-:W0:Y:S01]  /*3150*/  F2I.S64.TRUNC R2, R2 ;  /* 0x0000000200027311 */ /* 0x000e22000020d900 */
[----:B------:R-:W-:Y:S05]  /*3160*/  BRA `(.L_x_23920) ;  /* 0x00000000009c7947 */ /* 0x000fea0003800000 */
.L_x_23932:
        /* <DEDUP_REMOVED lines=14> */
.L_x_23946:
[----:B------:R-:W-:Y:S05]  /*3250*/  BSYNC B0 ;  /* 0x0000000000007941 */ /* 0x000fea0003800000 */
.L_x_23945:
[----:B------:R-:W0:Y:S01]  /*3260*/  F2I.S64.TRUNC R2, R2 ;  /* 0x0000000200027311 */ /* 0x000e22000020d900 */
[----:B------:R-:W-:Y:S05]  /*3270*/  BRA `(.L_x_23920) ;  /* 0x0000000000587947 */ /* 0x000fea0003800000 */
.L_x_23919:
        /* <DEDUP_REMOVED lines=16> */
.L_x_23947:
[----:B------:R-:W-:Y:S01]  /*3380*/  CS2R R2, SRZ ;  /* 0x0000000000027805 */ /* 0x000fe2000001ff00 */
[----:B------:R-:W-:Y:S06]  /*3390*/  BRA `(.L_x_23920) ;  /* 0x0000000000107947 */ /* 0x000fec0003800000 */
.L_x_23944:
[----:B------:R0:W5:Y:S01]  /*33a0*/  LDG.E.64 R2, desc[UR36][R4.64] ;  /* 0x0000002404027981 */ /* 0x000162000c1e1b00 */
[----:B------:R-:W-:Y:S05]  /*33b0*/  BRA `(.L_x_23920) ;  /* 0x0000000000087947 */ /* 0x000fea0003800000 */
.L_x_23943:
[----:B------:R0:W5:Y:S01]  /*33c0*/  LDG.E R2, desc[UR36][R4.64] ;  /* 0x0000002404027981 */ /* 0x000162000c1e1900 */
[----:B------:R-:W-:-:S07]  /*33d0*/  IMAD.MOV.U32 R3, RZ, RZ, RZ ;  /* 0x000000ffff037224 */ /* 0x000fce00078e00ff */
.L_x_23920:
[----:B0--3--:R-:W0:Y:S01]  /*33e0*/  LDC.U8 R4, c[0x0][0x491] ;  /* 0x00012440ff047b82 */ /* 0x009e220000000000 */
[----:B-12-45:R-:W-:Y:S01]  /*33f0*/  LOP3.LUT P0, RZ, R2, R18, RZ, 0xfc, !PT ;  /* 0x0000001202ff7212 */ /* 0x036fe2000780fcff */
[----:B------:R-:W-:Y:S03]  /*3400*/  BSSY B6, `(.L_x_23948) ;  /* 0x00000d5000067945 */ /* 0x000fe60003800000 */
[----:B------:R-:W-:-:S04]  /*3410*/  LOP3.LUT P0, RZ, R3, R19, RZ, 0xfc, P0 ;  /* 0x0000001303ff7212 */ /* 0x000fc8000000fcff */
        /* <DEDUP_REMOVED lines=14> */
.L_x_23952:
[----:B------:R1:W-:Y:S01]  /*3500*/  STG.E.U8 desc[UR36][R16.64], R2 ;  /* 0x0000000210007986 */ /* 0x0003e2000c101124 */
[----:B------:R-:W-:Y:S05]  /*3510*/  BRA `(.L_x_23954) ;  /* 0x0000000c000c7947 */ /* 0x000fea0003800000 */
.L_x_23951:
        /* <DEDUP_REMOVED lines=9> */
.L_x_23956:
[----:B------:R3:W-:Y:S01]  /*35b0*/  STG.E desc[UR36][R16.64], R2 ;  /* 0x0000000210007986 */ /* 0x0007e2000c101924 */
[----:B------:R-:W-:Y:S05]  /*35c0*/  BRA `(.L_x_23954) ;  /* 0x0000000800e07947 */ /* 0x000fea0003800000 */
.L_x_23955:
[----:B------:R2:W-:Y:S01]  /*35d0*/  STG.E.U16 desc[UR36][R16.64], R2 ;  /* 0x0000000210007986 */ /* 0x0005e2000c101524 */
[----:B------:R-:W-:Y:S05]  /*35e0*/  BRA `(.L_x_23954) ;  /* 0x0000000800d87947 */ /* 0x000fea0003800000 */
.L_x_23950:
        /* <DEDUP_REMOVED lines=9> */
.L_x_23958:
[----:B------:R-:W-:-:S04]  /*3680*/  FSEL R0, RZ, 1, !P0 ;  /* 0x3f800000ff007808 */ /* 0x000fc80004000000 */
[----:B------:R-:W-:-:S05]  /*3690*/  F2FP.F16.F32.PACK_AB R0, RZ, R0 ;  /* 0x00000000ff00723e */ /* 0x000fca00000000ff */
[----:B------:R0:W-:Y:S01]  /*36a0*/  STG.E.U16 desc[UR36][R16.64], R0 ;  /* 0x0000000010007986 */ /* 0x0001e2000c101524 */
[----:B------:R-:W-:Y:S05]  /*36b0*/  BRA `(.L_x_23954) ;  /* 0x0000000800a47947 */ /* 0x000fea0003800000 */
.L_x_23957:
        /* <DEDUP_REMOVED lines=10> */
.L_x_23960:
[----:B------:R-:W-:-:S04]  /*3760*/  FSEL R0, RZ, 1, !P0 ;  /* 0x3f800000ff007808 */ /* 0x000fc80004000000 */
[----:B------:R-:W-:-:S04]  /*3770*/  F2FP.F16.F32.PACK_AB R3, RZ, R0 ;  /* 0x00000000ff03723e */ /* 0x000fc800000000ff */
[----:B------:R-:W-:-:S05]  /*3780*/  PRMT R3, R3, 0x5410, RZ ;  /* 0x0000541003037816 */ /* 0x000fca00000000ff */
[----:B------:R0:W-:Y:S01]  /*3790*/  STG.E desc[UR36][R16.64], R3 ;  /* 0x0000000310007986 */ /* 0x0001e2000c101924 */
[----:B------:R-:W-:Y:S05]  /*37a0*/  BRA `(.L_x_23954) ;  /* 0x0000000800687947 */ /* 0x000fea0003800000 */
.L_x_23959:
[----:B------:R-:W-:Y:S01]  /*37b0*/  FSEL R3, RZ, 1.875, !P0 ;  /* 0x3ff00000ff037808 */ /* 0x000fe20004000000 */
[----:B------:R-:W-:-:S05]  /*37c0*/  IMAD.MOV.U32 R2, RZ, RZ, RZ ;  /* 0x000000ffff027224 */ /* 0x000fca00078e00ff */
[----:B------:R0:W-:Y:S01]  /*37d0*/  STG.E.64 desc[UR36][R16.64], R2 ;  /* 0x0000000210007986 */ /* 0x0001e2000c101b24 */
[----:B------:R-:W-:Y:S05]  /*37e0*/  BRA `(.L_x_23954) ;  /* 0x0000000800587947 */ /* 0x000fea0003800000 */
.L_x_23949:
        /* <DEDUP_REMOVED lines=10> */
.L_x_23963:
[----:B------:R-:W-:Y:S02]  /*3890*/  FSEL R5, RZ, 1.875, !P0 ;  /* 0x3ff00000ff057808 */ /* 0x000fe40004000000 */
[----:B------:R-:W-:Y:S01]  /*38a0*/  CS2R R6, SRZ ;  /* 0x0000000000067805 */ /* 0x000fe2000001ff00 */
[----:B------:R-:W-:-:S05]  /*38b0*/  IMAD.MOV.U32 R4, RZ, RZ, RZ ;  /* 0x000000ffff047224 */ /* 0x000fca00078e00ff */
[----:B------:R0:W-:Y:S01]  /*38c0*/  STG.E.128 desc[UR36][R16.64], R4 ;  /* 0x0000000410007986 */ /* 0x0001e2000c101d24 */
[----:B------:R-:W-:Y:S05]  /*38d0*/  BRA `(.L_x_23954) ;  /* 0x00000008001c7947 */ /* 0x000fea0003800000 */
.L_x_23962:
        /* <DEDUP_REMOVED lines=18> */
.L_x_23967:
[----:B------:R-:W-:Y:S05]  /*3a00*/  BSYNC B0 ;  /* 0x0000000000007941 */ /* 0x000fea0003800000 */
.L_x_23966:
[----:B------:R0:W-:Y:S01]  /*3a10*/  STG.E.U8 desc[UR36][R16.64], R3 ;  /* 0x0000000310007986 */ /* 0x0001e2000c101124 */
[----:B------:R-:W-:Y:S05]  /*3a20*/  BRA `(.L_x_23954) ;  /* 0x0000000400c87947 */ /* 0x000fea0003800000 */
.L_x_23965:
        /* <DEDUP_REMOVED lines=13> */
.L_x_23968:
[----:B------:R-:W-:Y:S01]  /*3b00*/  ISETP.GT.U32.AND P0, PT, R3, 0x7f800000, PT ;  /* 0x7f8000000300780c */ /* 0x000fe20003f04070 */
[----:B------:R-:W-:-:S05]  /*3b10*/  IMAD.MOV.U32 R3, RZ, RZ, 0x7f ;  /* 0x0000007fff037424 */ /* 0x000fca00078e00ff */
[----:B------:R-:W-:-:S05]  /*3b20*/  SEL R3, R3, 0x7c, P0 ;  /* 0x0000007c03037807 */ /* 0x000fca0000000000 */
[----:B------:R0:W-:Y:S01]  /*3b30*/  STG.E.U8 desc[UR36][R16.64], R3 ;  /* 0x0000000310007986 */ /* 0x0001e2000c101124 */
[----:B------:R-:W-:Y:S05]  /*3b40*/  BRA `(.L_x_23954) ;  /* 0x0000000400807947 */ /* 0x000fea0003800000 */
.L_x_23964:
[----:B------:R-:W-:-:S04]  /*3b50*/  FSEL R0, RZ, 1, !P0 ;  /* 0x3f800000ff007808 */ /* 0x000fc80004000000 */
[----:B------:R-:W-:-:S05]  /*3b60*/  F2FP.BF16.F32.PACK_AB R0, RZ, R0 ;  /* 0x00000000ff00723e */ /* 0x000fca00000010ff */
[----:B------:R0:W-:Y:S01]  /*3b70*/  STG.E.U16 desc[UR36][R16.64], R0 ;  /* 0x0000000010007986 */ /* 0x0001e2000c101524 */
[----:B------:R-:W-:Y:S05]  /*3b80*/  BRA `(.L_x_23954) ;  /* 0x0000000400707947 */ /* 0x000fea0003800000 */
.L_x_23961:
        /* <DEDUP_REMOVED lines=10> */
.L_x_23971:
        /* <DEDUP_REMOVED lines=16> */
.L_x_23974:
[----:B------:R-:W-:-:S07]  /*3d30*/  PRMT R8, R0, 0x7610, R8 ;  /* 0x0000761000087816 */ /* 0x000fce0000000008 */
.L_x_23973:
[----:B------:R-:W-:Y:S05]  /*3d40*/  BSYNC B0 ;  /* 0x0000000000007941 */ /* 0x000fea0003800000 */
.L_x_23972:
[----:B------:R0:W-:Y:S01]  /*3d50*/  STG.E.U8 desc[UR36][R16.64], R8 ;  /* 0x0000000810007986 */ /* 0x0001e2000c101124 */
[----:B------:R-:W-:Y:S05]  /*3d60*/  BRA `(.L_x_23954) ;  /* 0x0000000000f87947 */ /* 0x000fea0003800000 */
.L_x_23970:
        /* <DEDUP_REMOVED lines=16> */
.L_x_23977:
[----:B------:R-:W-:-:S07]  /*3e70*/  PRMT R8, R0, 0x7610, R8 ;  /* 0x0000761000087816 */ /* 0x000fce0000000008 */
.L_x_23976:
[----:B------:R-:W-:Y:S05]  /*3e80*/  BSYNC B0 ;  /* 0x0000000000007941 */ /* 0x000fea0003800000 */
.L_x_23975:
[----:B------:R0:W-:Y:S01]  /*3e90*/  STG.E.U8 desc[UR36][R16.64], R8 ;  /* 0x0000000810007986 */ /* 0x0001e2000c101124 */
[----:B------:R-:W-:Y:S05]  /*3ea0*/  BRA `(.L_x_23954) ;  /* 0x0000000000a87947 */ /* 0x000fea0003800000 */
.L_x_23969:
        /* <DEDUP_REMOVED lines=21> */
.L_x_23953:
        /* <DEDUP_REMOVED lines=16> */
.L_x_23980:
[----:B------:R-:W-:Y:S05]  /*4100*/  BRA `(.L_x_23954) ;  /* 0x0000000000107947 */ /* 0x000fea0003800000 */
.L_x_23979:
[----:B------:R-:W-:-:S05]  /*4110*/  IMAD.MOV.U32 R3, RZ, RZ, RZ ;  /* 0x000000ffff037224 */ /* 0x000fca00078e00ff */
[----:B------:R0:W-:Y:S01]  /*4120*/  STG.E.64 desc[UR36][R16.64], R2 ;  /* 0x0000000210007986 */ /* 0x0001e2000c101b24 */
[----:B------:R-:W-:Y:S05]  /*4130*/  BRA `(.L_x_23954) ;  /* 0x0000000000047947 */ /* 0x000fea0003800000 */
.L_x_23978:
[----:B------:R0:W-:Y:S02]  /*4140*/  STG.E desc[UR36][R16.64], R2 ;  /* 0x0000000210007986 */ /* 0x0001e4000c101924 */
.L_x_23954:
[----:B------:R-:W-:Y:S05]  /*4150*/  BSYNC B6 ;  /* 0x0000000000067941 */ /* 0x000fea0003800000 */
.L_x_23948:
[----:B------:R-:W-:-:S04]  /*4160*/  IMAD R22, R25, 0x200, R22 ;  /* 0x0000020019167824 */ /* 0x000fc800078e0216 */
[----:B------:R-:W-:-:S07]  /*4170*/  VIADD R23, R22, 0x80 ;  /* 0x0000008016177836 */ /* 0x000fce0000000000 */
.L_x_23880:
[----:B------:R-:W-:Y:S05]  /*4180*/  BSYNC B7 ;  /* 0x0000000000077941 */ /* 0x000fea0003800000 */
.L_x_23879:
        /* <DEDUP_REMOVED lines=358> */
.L_x_23983:
        /* <DEDUP_REMOVED lines=21> */
.L_x_23987:
[----:B------:R0:W5:Y:S01]  /*5940*/  LDG.E.U8 R18, desc[UR36][R2.64] ;  /* 0x0000002402127981 */ /* 0x000162000c1e1100 */
[----:B------:R-:W-:Y:S01]  /*5950*/  IMAD.MOV.U32 R19, RZ, RZ, RZ ;  /* 0x000000ffff137224 */ /* 0x000fe200078e00ff */
[----:B------:R-:W-:Y:S06]  /*5960*/  BRA `(.L_x_23989) ;  /* 0x0000000c00487947 */ /* 0x000fec0003800000 */
.L_x_23986:
        /* <DEDUP_REMOVED lines=8> */
.L_x_23991:
[----:B------:R-:W2:Y:S02]  /*59f0*/  LDG.E R18, desc[UR36][R2.64] ;  /* 0x0000002402127981 */ /* 0x000ea4000c1e1900 */
[----:B--2---:R-:W-:Y:S01]  /*5a00*/  SHF.R.S32.HI R19, RZ, 0x1f, R18 ;  /* 0x0000001fff137819 */ /* 0x004fe20000011412 */
[----:B------:R-:W-:Y:S06]  /*5a10*/  BRA `(.L_x_23989) ;  /* 0x0000000c001c7947 */ /* 0x000fec0003800000 */
.L_x_23990:
[----:B------:R-:W2:Y:S02]  /*5a20*/  LDG.E.S16 R18, desc[UR36][R2.64] ;  /* 0x0000002402127981 */ /* 0x000ea4000c1e1700 */
[----:B--2---:R-:W-:Y:S01]  /*5a30*/  SHF.R.S32.HI R19, RZ, 0x1f, R18 ;  /* 0x0000001fff137819 */ /* 0x004fe20000011412 */
[----:B------:R-:W-:Y:S06]  /*5a40*/  BRA `(.L_x_23989) ;  /* 0x0000000c00107947 */ /* 0x000fec0003800000 */
.L_x_23985:
        /* <DEDUP_REMOVED lines=9> */
.L_x_23993:
[----:B------:R-:W2:Y:S02]  /*5ae0*/  LDG.E.U16 R2, desc[UR36][R2.64] ;  /* 0x0000002402027981 */ /* 0x000ea4000c1e1500 */
[----:B--2---:R-:W-:-:S06]  /*5af0*/  HADD2.F32 R18, -RZ, R2.H0_H0 ;  /* 0x20000002ff127230 */ /* 0x004fcc0000004100 */
[----:B------:R-:W0:Y:S01]  /*5b00*/  F2I.S64.TRUNC R18, R18 ;  /* 0x0000001200127311 */ /* 0x000e22000020d900 */
[----:B------:R-:W-:Y:S05]  /*5b10*/  BRA `(.L_x_23989) ;  /* 0x0000000800dc7947 */ /* 0x000fea0003800000 */
.L_x_23992:
        /* <DEDUP_REMOVED lines=9> */
.L_x_23995:
[----:B------:R-:W2:Y:S02]  /*5bb0*/  LDG.E.U16 R2, desc[UR36][R2.64] ;  /* 0x0000002402027981 */ /* 0x000ea4000c1e1500 */
[----:B--2---:R-:W-:-:S06]  /*5bc0*/  HADD2.F32 R18, -RZ, R2.H0_H0 ;  /* 0x20000002ff127230 */ /* 0x004fcc0000004100 */
[----:B------:R-:W0:Y:S01]  /*5bd0*/  F2I.S64.TRUNC R18, R18 ;  /* 0x0000001200127311 */ /* 0x000e22000020d900 */
[----:B------:R-:W-:Y:S05]  /*5be0*/  BRA `(.L_x_23989) ;  /* 0x0000000800a87947 */ /* 0x000fea0003800000 */
.L_x_23994:
[----:B------:R-:W2:Y:S02]  /*5bf0*/  LDG.E.64 R2, desc[UR36][R2.64] ;  /* 0x0000002402027981 */ /* 0x000ea4000c1e1b00 */
[----:B--2---:R0:W1:Y:S01]  /*5c00*/  F2I.S64.F64.TRUNC R18, R2 ;  /* 0x0000000200127311 */ /* 0x004062000030d900 */
[----:B------:R-:W-:Y:S05]  /*5c10*/  BRA `(.L_x_23989) ;  /* 0x00000008009c7947 */ /* 0x000fea0003800000 */
.L_x_23984:
        /* <DEDUP_REMOVED lines=13> */
.L_x_23998:
[----:B------:R-:W2:Y:S02]  /*5cf0*/  LDG.E.64 R2, desc[UR36][R2.64] ;  /* 0x0000002402027981 */ /* 0x000ea4000c1e1b00 */
[----:B--2---:R0:W1:Y:S01]  /*5d00*/  F2I.S64.F64.TRUNC R18, R2 ;  /* 0x0000000200127311 */ /* 0x004062000030d900 */
[----:B------:R-:W-:Y:S05]  /*5d10*/  BRA `(.L_x_23989) ;  /* 0x00000008005c7947 */ /* 0x000fea0003800000 */
.L_x_23997:
        /* <DEDUP_REMOVED lines=27> */
.L_x_24000:
        /* <DEDUP_REMOVED lines=12> */
[----:B------:R3:W4:Y:S01]  /*5f90*/  F2I.S64.TRUNC R18, R4 ;  /* 0x0000000400127311 */ /* 0x000722000020d900 */
[----:B------:R-:W-:Y:S05]  /*5fa0*/  BRA `(.L_x_23989) ;  /* 0x0000000400b87947 */ /* 0x000fea0003800000 */
.L_x_23999:
[----:B------:R-:W2:Y:S02]  /*5fb0*/  LDG.E.U16 R18, desc[UR36][R2.64] ;  /* 0x0000002402127981 */ /* 0x000ea4000c1e1500 */
[----:B--2---:R-:W-:-:S06]  /*5fc0*/  IMAD.U32 R18, R18, 0x10000, RZ ;  /* 0x0001000012127824 */ /* 0x004fcc00078e00ff */
[----:B------:R-:W0:Y:S01]  /*5fd0*/  F2I.S64.TRUNC R18, R18 ;  /* 0x0000001200127311 */ /* 0x000e22000020d900 */
[----:B------:R-:W-:Y:S05]  /*5fe0*/  BRA `(.L_x_23989) ;  /* 0x0000000400a87947 */ /* 0x000fea0003800000 */
.L_x_23996:
        /* <DEDUP_REMOVED lines=11> */
.L_x_24003:
        /* <DEDUP_REMOVED lines=21> */
.L_x_24007:
[----:B------:R-:W-:Y:S05]  /*61f0*/  BSYNC B1 ;  /* 0x0000000000017941 */ /* 0x000fea0003800000 */
.L_x_24006:
[----:B------:R-:W-:Y:S01]  /*6200*/  IMAD.SHL.U32 R2, R2, 0x100000, RZ ;  /* 0x0010000002027824 */ /* 0x000fe200078e00ff */
[----:B------:R-:W-:-:S04]  /*6210*/  LEA R3, R0, 0x3b800000, 0x17 ;  /* 0x3b80000000037811 */ /* 0x000fc800078eb8ff */
[----:B------:R-:W-:-:S07]  /*6220*/  LOP3.LUT R18, R3, R2, R18, 0xfe, !PT ;  /* 0x0000000203127212 */ /* 0x000fce00078efe12 */
.L_x_24005:
[----:B------:R-:W-:Y:S05]  /*6230*/  BSYNC B0 ;  /* 0x0000000000007941 */ /* 0x000fea0003800000 */
.L_x_24004:
[----:B------:R-:W0:Y:S01]  /*6240*/  F2I.S64.TRUNC R18, R18 ;  /* 0x0000001200127311 */ /* 0x000e22000020d900 */
[----:B------:R-:W-:Y:S05]  /*6250*/  BRA `(.L_x_23989) ;  /* 0x00000004000c7947 */ /* 0x000fea0003800000 */
.L_x_24002:
        /* <DEDUP_REMOVED lines=21> */
.L_x_24011:
[----:B------:R-:W-:Y:S05]  /*63b0*/  BSYNC B1 ;  /* 0x0000000000017941 */ /* 0x000fea0003800000 */
.L_x_24010:
[----:B------:R-:W-:Y:S01]  /*63c0*/  IMAD.SHL.U32 R2, R2, 0x200000, RZ ;  /* 0x0020000002027824 */ /* 0x000fe200078e00ff */
[----:B------:R-:W-:-:S04]  /*63d0*/  LEA R3, R0, 0x37800000, 0x17 ;  /* 0x3780000000037811 */ /* 0x000fc800078eb8ff */
[----:B------:R-:W-:-:S07]  /*63e0*/  LOP3.LUT R18, R3, R2, R18, 0xfe, !PT ;  /* 0x0000000203127212 */ /* 0x000fce00078efe12 */
.L_x_24009:
[----:B------:R-:W-:Y:S05]  /*63f0*/  BSYNC B0 ;  /* 0x0000000000007941 */ /* 0x000fea0003800000 */
.L_x_24008:
[----:B------:R-:W0:Y:S01]  /*6400*/  F2I.S64.TRUNC R18, R18 ;  /* 0x0000001200127311 */ /* 0x000e22000020d900 */
[----:B------:R-:W-:Y:S05]  /*6410*/  BRA `(.L_x_23989) ;  /* 0x00000000009c7947 */ /* 0x000fea0003800000 */
.L_x_24001:
        /* <DEDUP_REMOVED lines=14> */
.L_x_24015:
[----:B------:R-:W-:Y:S05]  /*6500*/  BSYNC B0 ;  /* 0x0000000000007941 */ /* 0x000fea0003800000 */
.L_x_24014:
[----:B------:R-:W0:Y:S01]  /*6510*/  F2I.S64.TRUNC R18, R18 ;  /* 0x0000001200127311 */ /* 0x000e22000020d900 */
[----:B------:R-:W-:Y:S05]  /*6520*/  BRA `(.L_x_23989) ;  /* 0x0000000000587947 */ /* 0x000fea0003800000 */
.L_x_23988:
        /* <DEDUP_REMOVED lines=16> */
.L_x_24016:
[----:B------:R-:W-:Y:S01]  /*6630*/  CS2R R18, SRZ ;  /* 0x0000000000127805 */ /* 0x000fe2000001ff00 */
[----:B------:R-:W-:Y:S06]  /*6640*/  BRA `(.L_x_23989) ;  /* 0x0000000000107947 */ /* 0x000fec0003800000 */
.L_x_24013:
[----:B------:R0:W5:Y:S01]  /*6650*/  LDG.E.64 R18, desc[UR36][R2.64] ;  /* 0x0000002402127981 */ /* 0x000162000c1e1b00 */
[----:B------:R-:W-:Y:S05]  /*6660*/  BRA `(.L_x_23989) ;  /* 0x0000000000087947 */ /* 0x000fea0003800000 */
.L_x_24012:
[----:B------:R0:W5:Y:S01]  /*6670*/  LDG.E R18, desc[UR36][R2.64] ;  /* 0x0000002402127981 */ /* 0x000162000c1e1900 */
[----:B------:R-:W-:-:S07]  /*6680*/  IMAD.MOV.U32 R19, RZ, RZ, RZ ;  /* 0x000000ffff137224 */ /* 0x000fce00078e00ff */
.L_x_23989:
[----:B0-----:R-:W0:Y:S01]  /*6690*/  LDC.U8 R2, c[0x0][0x493] ;  /* 0x000124c0ff027b82 */ /* 0x001e220000000000 */
[----:B------:R-:W-:Y:S02]  /*66a0*/  ULDC.64 UR4, c[0x0][0x488] ;  /* 0x0001220000047ab9 */ /* 0x000fe40000000a00 */
[----:B---3--:R-:W-:-:S05]  /*66b0*/  IADD3 R4, P0, R22, UR4, RZ ;  /* 0x0000000416047c10 */ /* 0x008fca000ff1e0ff */
[----:B-1----:R-:W-:Y:S01]  /*66c0*/  IMAD.X R5, RZ, RZ, UR5, P0 ;  /* 0x00000005ff057e24 */ /* 0x002fe200080e06ff */
        /* <DEDUP_REMOVED lines=14> */
.L_x_24020:
[----:B------:R0:W5:Y:S01]  /*67b0*/  LDG.E.U8 R2, desc[UR36][R4.64] ;  /* 0x0000002404027981 */ /* 0x000162000c1e1100 */
[----:B------:R-:W-:Y:S01]  /*67c0*/  IMAD.MOV.U32 R3, RZ, RZ, RZ ;  /* 0x000000ffff037224 */ /* 0x000fe200078e00ff */
[----:B------:R-:W-:Y:S06]  /*67d0*/  BRA `(.L_x_24022) ;  /* 0x0000000c00487947 */ /* 0x000fec0003800000 */
.L_x_24019:
        /* <DEDUP_REMOVED lines=8> */
.L_x_24024:
[----:B------:R-:W3:Y:S02]  /*6860*/  LDG.E R2, desc[UR36][R4.64] ;  /* 0x0000002404027981 */ /* 0x000ee4000c1e1900 */
[----:B---3--:R-:W-:Y:S01]  /*6870*/  SHF.R.S32.HI R3, RZ, 0x1f, R2 ;  /* 0x0000001fff037819 */ /* 0x008fe20000011402 */
[----:B------:R-:W-:Y:S06]  /*6880*/  BRA `(.L_x_24022) ;  /* 0x0000000c001c7947 */ /* 0x000fec0003800000 */
.L_x_24023:
[----:B------:R-:W3:Y:S02]  /*6890*/  LDG.E.S16 R2, desc[UR36][R4.64] ;  /* 0x0000002404027981 */ /* 0x000ee4000c1e1700 */
[----:B---3--:R-:W-:Y:S01]  /*68a0*/  SHF.R.S32.HI R3, RZ, 0x1f, R2 ;  /* 0x0000001fff037819 */ /* 0x008fe20000011402 */
[----:B------:R-:W-:Y:S06]  /*68b0*/  BRA `(.L_x_24022) ;  /* 0x0000000c00107947 */ /* 0x000fec0003800000 */
.L_x_24018:
        /* <DEDUP_REMOVED lines=9> */
.L_x_24026:
[----:B------:R-:W3:Y:S02]  /*6950*/  LDG.E.U16 R4, desc[UR36][R4.64] ;  /* 0x0000002404047981 */ /* 0x000ee4000c1e1500 */
[----:B---3--:R-:W-:-:S06]  /*6960*/  HADD2.F32 R2, -RZ, R4.H0_H0 ;  /* 0x20000004ff027230 */ /* 0x008fcc0000004100 */
[----:B------:R-:W0:Y:S01]  /*6970*/  F2I.S64.TRUNC R2, R2 ;  /* 0x0000000200027311 */ /* 0x000e22000020d900 */
[----:B------:R-:W-:Y:S05]  /*6980*/  BRA `(.L_x_24022) ;  /* 0x0000000800dc7947 */ /* 0x000fea0003800000 */
.L_x_24025:
        /* <DEDUP_REMOVED lines=9> */
.L_x_24028:
[----:B------:R-:W3:Y:S02]  /*6a20*/  LDG.E.U16 R4, desc[UR36][R4.64] ;  /* 0x0000002404047981 */ /* 0x000ee4000c1e1500 */
[----:B---3--:R-:W-:-:S06]  /*6a30*/  HADD2.F32 R2, -RZ, R4.H0_H0 ;  /* 0x20000004ff027230 */ /* 0x008fcc0000004100 */
[----:B------:R-:W0:Y:S01]  /*6a40*/  F2I.S64.TRUNC R2, R2 ;  /* 0x0000000200027311 */ /* 0x000e22000020d900 */
[----:B------:R-:W-:Y:S05]  /*6a50*/  BRA `(.L_x_24022) ;  /* 0x0000000800a87947 */ /* 0x000fea0003800000 */
.L_x_24027:
[----:B------:R-:W3:Y:S02]  /*6a60*/  LDG.E.64 R2, desc[UR36][R4.64] ;  /* 0x0000002404027981 */ /* 0x000ee4000c1e1b00 */
[----:B---3--:R-:W0:Y:S01]  /*6a70*/  F2I.S64.F64.TRUNC R2, R2 ;  /* 0x0000000200027311 */ /* 0x008e22000030d900 */
[----:B------:R-:W-:Y:S05]  /*6a80*/  BRA `(.L_x_24022) ;  /* 0x00000008009c7947 */ /* 0x000fea0003800000 */
.L_x_24017:
        /* <DEDUP_REMOVED lines=13> */
.L_x_24031:
[----:B------:R-:W3:Y:S02]  /*6b60*/  LDG.E.64 R2, desc[UR36][R4.64] ;  /* 0x0000002404027981 */ /* 0x000ee4000c1e1b00 */
[----:B---3--:R-:W0:Y:S01]  /*6b70*/  F2I.S64.F64.TRUNC R2, R2 ;  /* 0x0000000200027311 */ /* 0x008e22000030d900 */
[----:B------:R-:W-:Y:S05]  /*6b80*/  BRA `(.L_x_24022) ;  /* 0x00000008005c7947 */ /* 0x000fea0003800000 */
.L_x_24030:
        /* <DEDUP_REMOVED lines=27> */
.L_x_24033:
        /* <DEDUP_REMOVED lines=12> */
[----:B------:R-:W3:Y:S01]  /*6e00*/  F2I.S64.TRUNC R2, R2 ;  /* 0x0000000200027311 */ /* 0x000ee2000020d900 */
[----:B------:R-:W-:Y:S05]  /*6e10*/  BRA `(.L_x_24022) ;  /* 0x0000000400b87947 */ /* 0x000fea0003800000 */
.L_x_24032:
[----:B------:R-:W3:Y:S02]  /*6e20*/  LDG.E.U16 R2, desc[UR36][R4.64] ;  /* 0x0000002404027981 */ /* 0x000ee4000c1e1500 */
[----:B---3--:R-:W-:-:S06]  /*6e30*/  IMAD.U32 R2, R2, 0x10000, RZ ;  /* 0x0001000002027824 */ /* 0x008fcc00078e00ff */
[----:B------:R-:W1:Y:S01]  /*6e40*/  F2I.S64.TRUNC R2, R2 ;  /* 0x0000000200027311 */ /* 0x000e62000020d900 */
[----:B------:R-:W-:Y:S05]  /*6e50*/  BRA `(.L_x_24022) ;  /* 0x0000000400a87947 */ /* 0x000fea0003800000 */
.L_x_24029:
        /* <DEDUP_REMOVED lines=11> */
.L_x_24036:
        /* <DEDUP_REMOVED lines=21> */
.L_x_24040:
[----:B------:R-:W-:Y:S05]  /*7060*/  BSYNC B1 ;  /* 0x0000000000017941 */ /* 0x000fea0003800000 */
.L_x_24039:
[----:B------:R-:W-:Y:S01]  /*7070*/  IMAD.SHL.U32 R2, R2, 0x100000, RZ ;  /* 0x0010000002027824 */ /* 0x000fe200078e00ff */
[----:B------:R-:W-:-:S04]  /*7080*/  LEA R3, R0, 0x3b800000, 0x17 ;  /* 0x3b80000000037811 */ /* 0x000fc800078eb8ff */
[----:B------:R-:W-:-:S07]  /*7090*/  LOP3.LUT R2, R3, R2, R4, 0xfe, !PT ;  /* 0x0000000203027212 */ /* 0x000fce00078efe04 */
.L_x_24038:
[----:B------:R-:W-:Y:S05]  /*70a0*/  BSYNC B0 ;  /* 0x0000000000007941 */ /* 0x000fea0003800000 */
.L_x_24037:
[----:B------:R-:W0:Y:S01]  /*70b0*/  F2I.S64.TRUNC R2, R2 ;  /* 0x0000000200027311 */ /* 0x000e22000020d900 */
[----:B------:R-:W-:Y:S05]  /*70c0*/  BRA `(.L_x_24022) ;  /* 0x00000004000c7947 */ /* 0x000fea0003800000 */
.L_x_24035:
        /* <DEDUP_REMOVED lines=21> */
.L_x_24044:
[----:B------:R-:W-:Y:S05]  /*7220*/  BSYNC B1 ;  /* 0x0000000000017941 */ /* 0x000fea0003800000 */
.L_x_24043:
[----:B------:R-:W-:Y:S01]  /*7230*/  IMAD.SHL.U32 R2, R2, 0x200000, RZ ;  /* 0x0020000002027824 */ /* 0x000fe200078e00ff */
[----:B------:R-:W-:-:S04]  /*7240*/  LEA R3, R0, 0x37800000, 0x17 ;  /* 0x3780000000037811 */ /* 0x000fc800078eb8ff */
[----:B------:R-:W-:-:S07]  /*7250*/  LOP3.LUT R2, R3, R2, R4, 0xfe, !PT ;  /* 0x0000000203027212 */ /* 0x000fce00078efe04 */
.L_x_24042:
[----:B------:R-:W-:Y:S05]  /*7260*/  BSYNC B0 ;  /* 0x0000000000007941 */ /* 0x000fea0003800000 */
.L_x_24041:
[----:B------:R-:W0:Y:S01]  /*7270*/  F2I.S64.TRUNC R2, R2 ;  /* 0x0000000200027311 */ /* 0x000e22000020d900 */
[----:B------:R-:W-:Y:S05]  /*7280*/  BRA `(.L_x_24022) ;  /* 0x00000000009c7947 */ /* 0x000fea0003800000 */
.L_x_24034:
        /* <DEDUP_REMOVED lines=14> */
.L_x_24048:
[----:B------:R-:W-:Y:S05]  /*7370*/  BSYNC B0 ;  /* 0x0000000000007941 */ /* 0x000fea0003800000 */
.L_x_24047:
[----:B------:R-:W0:Y:S01]  /*7380*/  F2I.S64.TRUNC R2, R2 ;  /* 0x0000000200027311 */ /* 0x000e22000020d900 */
[----:B------:R-:W-:Y:S05]  /*7390*/  BRA `(.L_x_24022) ;  /* 0x0000000000587947 */ /* 0x000fea0003800000 */
.L_x_24021:
        /* <DEDUP_REMOVED lines=16> */
.L_x_24049:
[----:B------:R-:W-:Y:S01]  /*74a0*/  CS2R R2, SRZ ;  /* 0x0000000000027805 */ /* 0x000fe2000001ff00 */
[----:B------:R-:W-:Y:S06]  /*74b0*/  BRA `(.L_x_24022) ;  /* 0x0000000000107947 */ /* 0x000fec0003800000 */
.L_x_24046:
[----:B------:R0:W5:Y:S01]  /*74c0*/  LDG.E.64 R2, desc[UR36][R4.64] ;  /* 0x0000002404027981 */ /* 0x000162000c1e1b00 */
[----:B------:R-:W-:Y:S05]  /*74d0*/  BRA `(.L_x_24022) ;  /* 0x0000000000087947 */ /* 0x000fea0003800000 */
.L_x_24045:
[----:B------:R0:W5:Y:S01]  /*74e0*/  LDG.E R2, desc[UR36][R4.64] ;  /* 0x0000002404027981 */ /* 0x000162000c1e1900 */
[----:B------:R-:W-:-:S07]  /*74f0*/  IMAD.MOV.U32 R3, RZ, RZ, RZ ;  /* 0x000000ffff037224 */ /* 0x000fce00078e00ff */
.L_x_24022:
[----:B0-----:R-:W0:Y:S01]  /*7500*/  LDC.U8 R4, c[0x0][0x491] ;  /* 0x00012440ff047b82 */ /* 0x001e220000000000 */
[----:B-12345:R-:W-:Y:S01]  /*7510*/  LOP3.LUT P0, RZ, R2, R18, RZ, 0xfc, !PT ;  /* 0x0000001202ff7212 */ /* 0x03efe2000780fcff */
        /* <DEDUP_REMOVED lines=16> */
.L_x_24054:
[----:B------:R0:W-:Y:S01]  /*7620*/  STG.E.U8 desc[UR36][R16.64], R2 ;  /* 0x0000000210007986 */ /* 0x0001e2000c101124 */
[----:B------:R-:W-:Y:S05]  /*7630*/  BRA `(.L_x_24056) ;  /* 0x0000000c000c7947 */ /* 0x000fea0003800000 */
.L_x_24053:
        /* <DEDUP_REMOVED lines=9> */
.L_x_24058:
[----:B------:R0:W-:Y:S01]  /*76d0*/  STG.E desc[UR36][R16.64], R2 ;  /* 0x0000000210007986 */ /* 0x0001e2000c101924 */
[----:B------:R-:W-:Y:S05]  /*76e0*/  BRA `(.L_x_24056) ;  /* 0x0000000800e07947 */ /* 0x000fea0003800000 */
.L_x_24057:
[----:B------:R0:W-:Y:S01]  /*76f0*/  STG.E.U16 desc[UR36][R16.64], R2 ;  /* 0x0000000210007986 */ /* 0x0001e2000c101524 */
[----:B------:R-:W-:Y:S05]  /*7700*/  BRA `(.L_x_24056) ;  /* 0x0000000800d87947 */ /* 0x000fea0003800000 */
.L_x_24052:
        /* <DEDUP_REMOVED lines=9> */
.L_x_24060:
[----:B------:R-:W-:-:S04]  /*77a0*/  FSEL R0, RZ, 1, !P0 ;  /* 0x3f800000ff007808 */ /* 0x000fc80004000000 */
[----:B------:R-:W-:-:S05]  /*77b0*/  F2FP.F16.F32.PACK_AB R0, RZ, R0 ;  /* 0x00000000ff00723e */ /* 0x000fca00000000ff */
[----:B------:R0:W-:Y:S01]  /*77c0*/  STG.E.U16 desc[UR36][R16.64], R0 ;  /* 0x0000000010007986 */ /* 0x0001e2000c101524 */
[----:B------:R-:W-:Y:S05]  /*77d0*/  BRA `(.L_x_24056) ;  /* 0x0000000800a47947 */ /* 0x000fea0003800000 */
.L_x_24059:
        /* <DEDUP_REMOVED lines=10> */
.L_x_24062:
[----:B------:R-:W-:-:S04]  /*7880*/  FSEL R0, RZ, 1, !P0 ;  /* 0x3f800000ff007808 */ /* 0x000fc80004000000 */
[----:B------:R-:W-:-:S04]  /*7890*/  F2FP.F16.F32.PACK_AB R3, RZ, R0 ;  /* 0x00000000ff03723e */ /* 0x000fc800000000ff */
[----:B------:R-:W-:-:S05]  /*78a0*/  PRMT R3, R3, 0x5410, RZ ;  /* 0x0000541003037816 */ /* 0x000fca00000000ff */
[----:B------:R0:W-:Y:S01]  /*78b0*/  STG.E desc[UR36][R16.64], R3 ;  /* 0x0000000310007986 */ /* 0x0001e2000c101924 */
[----:B------:R-:W-:Y:S05]  /*78c0*/  BRA `(.L_x_24056) ;  /* 0x0000000800687947 */ /* 0x000fea0003800000 */
.L_x_24061:
[----:B------:R-:W-:Y:S01]  /*78d0*/  FSEL R3, RZ, 1.875, !P0 ;  /* 0x3ff00000ff037808 */ /* 0x000fe20004000000 */
[----:B------:R-:W-:-:S05]  /*78e0*/  IMAD.MOV.U32 R2, RZ, RZ, RZ ;  /* 0x000000ffff027224 */ /* 0x000fca00078e00ff */
[----:B------:R0:W-:Y:S01]  /*78f0*/  STG.E.64 desc[UR36][R16.64], R2 ;  /* 0x0000000210007986 */ /* 0x0001e2000c101b24 */
[----:B------:R-:W-:Y:S05]  /*7900*/  BRA `(.L_x_24056) ;  /* 0x0000000800587947 */ /* 0x000fea0003800000 */
.L_x_24051:
        /* <DEDUP_REMOVED lines=10> */
.L_x_24065:
[----:B------:R-:W-:Y:S02]  /*79b0*/  FSEL R5, RZ, 1.875, !P0 ;  /* 0x3ff00000ff057808 */ /* 0x000fe40004000000 */
[----:B------:R-:W-:Y:S01]  /*79c0*/  CS2R R6, SRZ ;  /* 0x0000000000067805 */ /* 0x000fe2000001ff00 */
[----:B------:R-:W-:-:S05]  /*79d0*/  IMAD.MOV.U32 R4, RZ, RZ, RZ ;  /* 0x000000ffff047224 */ /* 0x000fca00078e00ff */
[----:B------:R0:W-:Y:S01]  /*79e0*/  STG.E.128 desc[UR36][R16.64], R4 ;  /* 0x0000000410007986 */ /* 0x0001e2000c101d24 */
[----:B------:R-:W-:Y:S05]  /*79f0*/  BRA `(.L_x_24056) ;  /* 0x00000008001c7947 */ /* 0x000fea0003800000 */
.L_x_24064:
        /* <DEDUP_REMOVED lines=18> */
.L_x_24069:
[----:B------:R-:W-:Y:S05]  /*7b20*/  BSYNC B0 ;  /* 0x0000000000007941 */ /* 0x000fea0003800000 */
.L_x_24068:
[----:B------:R0:W-:Y:S01]  /*7b30*/  STG.E.U8 desc[UR36][R16.64], R3 ;  /* 0x0000000310007986 */ /* 0x0001e2000c101124 */
[----:B------:R-:W-:Y:S05]  /*7b40*/  BRA `(.L_x_24056) ;  /* 0x0000000400c87947 */ /* 0x000fea0003800000 */
.L_x_24067:
        /* <DEDUP_REMOVED lines=13> */
.L_x_24070:
[----:B------:R-:W-:Y:S01]  /*7c20*/  ISETP.GT.U32.AND P0, PT, R3, 0x7f800000, PT ;  /* 0x7f8000000300780c */ /* 0x000fe20003f04070 */
[----:B------:R-:W-:-:S05]  /*7c30*/  IMAD.MOV.U32 R3, RZ, RZ, 0x7f ;  /* 0x0000007fff037424 */ /* 0x000fca00078e00ff */
[----:B------:R-:W-:-:S05]  /*7c40*/  SEL R3, R3, 0x7c, P0 ;  /* 0x0000007c03037807 */ /* 0x000fca0000000000 */
[----:B------:R0:W-:Y:S01]  /*7c50*/  STG.E.U8 desc[UR36][R16.64], R3 ;  /* 0x0000000310007986 */ /* 0x0001e2000c101124 */
[----:B------:R-:W-:Y:S05]  /*7c60*/  BRA `(.L_x_24056) ;  /* 0x0000000400807947 */ /* 0x000fea0003800000 */
.L_x_24066:
[----:B------:R-:W-:-:S04]  /*7c70*/  FSEL R0, RZ, 1, !P0 ;  /* 0x3f800000ff007808 */ /* 0x000fc80004000000 */
[----:B------:R-:W-:-:S05]  /*7c80*/  F2FP.BF16.F32.PACK_AB R0, RZ, R0 ;  /* 0x00000000ff00723e */ /* 0x000fca00000010ff */
[----:B------:R0:W-:Y:S01]  /*7c90*/  STG.E.U16 desc[UR36][R16.64], R0 ;  /* 0x0000000010007986 */ /* 0x0001e2000c101524 */
[----:B------:R-:W-:Y:S05]  /*7ca0*/  BRA `(.L_x_24056) ;  /* 0x0000000400707947 */ /* 0x000fea0003800000 */
.L_x_24063:
        /* <DEDUP_REMOVED lines=10> */
.L_x_24073:
        /* <DEDUP_REMOVED lines=16> */
.L_x_24076:
[----:B------:R-:W-:-:S07]  /*7e50*/  PRMT R8, R0, 0x7610, R8 ;  /* 0x0000761000087816 */ /* 0x000fce0000000008 */
.L_x_24075:
[----:B------:R-:W-:Y:S05]  /*7e60*/  BSYNC B0 ;  /* 0x0000000000007941 */ /* 0x000fea0003800000 */
.L_x_24074:
[----:B------:R0:W-:Y:S01]  /*7e70*/  STG.E.U8 desc[UR36][R16.64], R8 ;  /* 0x0000000810007986 */ /* 0x0001e2000c101124 */
[----:B------:R-:W-:Y:S05]  /*7e80*/  BRA `(.L_x_24056) ;  /* 0x0000000000f87947 */ /* 0x000fea0003800000 */
.L_x_24072:
        /* <DEDUP_REMOVED lines=16> */
.L_x_24079:
[----:B------:R-:W-:-:S07]  /*7f90*/  PRMT R8, R0, 0x7610, R8 ;  /* 0x0000761000087816 */ /* 0x000fce0000000008 */
.L_x_24078:
[----:B------:R-:W-:Y:S05]  /*7fa0*/  BSYNC B0 ;  /* 0x0000000000007941 */ /* 0x000fea0003800000 */
.L_x_24077:
[----:B------:R3:W-:Y:S01]  /*7fb0*/  STG.E.U8 desc[UR36][R16.64], R8 ;  /* 0x0000000810007986 */ /* 0x0007e2000c101124 */
[----:B------:R-:W-:Y:S05]  /*7fc0*/  BRA `(.L_x_24056) ;  /* 0x0000000000a87947 */ /* 0x000fea0003800000 */
.L_x_24071:
        /* <DEDUP_REMOVED lines=21> */
.L_x_24055:
        /* <DEDUP_REMOVED lines=16> */
.L_x_24082:
[----:B------:R-:W-:Y:S05]  /*8220*/  BRA `(.L_x_24056) ;  /* 0x0000000000107947 */ /* 0x000fea0003800000 */
.L_x_24081:
[----:B------:R-:W-:-:S05]  /*8230*/  IMAD.MOV.U32 R3, RZ, RZ, RZ ;  /* 0x000000ffff037224 */ /* 0x000fca00078e00ff */
[----:B------:R2:W-:Y:S01]  /*8240*/  STG.E.64 desc[UR36][R16.64], R2 ;  /* 0x0000000210007986 */ /* 0x0005e2000c101b24 */
[----:B------:R-:W-:Y:S05]  /*8250*/  BRA `(.L_x_24056) ;  /* 0x0000000000047947 */ /* 0x000fea0003800000 */
.L_x_24080:
[----:B------:R0:W-:Y:S02]  /*8260*/  STG.E desc[UR36][R16.64], R2 ;  /* 0x0000000210007986 */ /* 0x0001e4000c101924 */
.L_x_24056:
[----:B------:R-:W-:Y:S05]  /*8270*/  BSYNC B6 ;  /* 0x0000000000067941 */ /* 0x000fea0003800000 */
.L_x_24050:
[----:B------:R-:W-:-:S07]  /*8280*/  VIADD R23, R23, 0x80 ;  /* 0x0000008017177836 */ /* 0x000fce0000000000 */
.L_x_23982:
[----:B------:R-:W-:Y:S05]  /*8290*/  BSYNC B7 ;  /* 0x0000000000077941 */ /* 0x000fea0003800000 */
.L_x_23981:
        /* <DEDUP_REMOVED lines=358> */
.L_x_24085:
        /* <DEDUP_REMOVED lines=21> */
.L_x_24089:
[----:B------:R0:W5:Y:S01]  /*9a50*/  LDG.E.U8 R18, desc[UR36][R2.64] ;  /* 0x0000002402127981 */ /* 0x000162000c1e1100 */
[----:B------:R-:W-:Y:S01]  /*9a60*/  IMAD.MOV.U32 R19, RZ, RZ, RZ ;  /* 0x000000ffff137224 */ /* 0x000fe200078e00ff */
[----:B------:R-:W-:Y:S06]  /*9a70*/  BRA `(.L_x_24091) ;  /* 0x0000000c00487947 */ /* 0x000fec0003800000 */
.L_x_24088:
        /* <DEDUP_REMOVED lines=8> */
.L_x_24093:
[----:B------:R-:W2:Y:S02]  /*9b00*/  LDG.E R18, desc[UR36][R2.64] ;  /* 0x0000002402127981 */ /* 0x000ea4000c1e1900 */
[----:B--2---:R-:W-:Y:S01]  /*9b10*/  SHF.R.S32.HI R19, RZ, 0x1f, R18 ;  /* 0x0000001fff137819 */ /* 0x004fe20000011412 */
[----:B------:R-:W-:Y:S06]  /*9b20*/  BRA `(.L_x_24091) ;  /* 0x0000000c001c7947 */ /* 0x000fec0003800000 */
.L_x_24092:
[----:B------:R-:W2:Y:S02]  /*9b30*/  LDG.E.S16 R18, desc[UR36][R2.64] ;  /* 0x0000002402127981 */ /* 0x000ea4000c1e1700 */
[----:B--2---:R-:W-:Y:S01]  /*9b40*/  SHF.R.S32.HI R19, RZ, 0x1f, R18 ;  /* 0x0000001fff137819 */ /* 0x004fe20000011412 */
[----:B------:R-:W-:Y:S06]  /*9b50*/  BRA `(.L_x_24091) ;  /* 0x0000000c00107947 */ /* 0x000fec0003800000 */
.L_x_24087:
        /* <DEDUP_REMOVED lines=9> */
.L_x_24095:
[----:B------:R-:W2:Y:S02]  /*9bf0*/  LDG.E.U16 R2, desc[UR36][R2.64] ;  /* 0x0000002402027981 */ /* 0x000ea4000c1e1500 */
[----:B--2---:R-:W-:-:S06]  /*9c00*/  HADD2.F32 R18, -RZ, R2.H0_H0 ;  /* 0x20000002ff127230 */ /* 0x004fcc0000004100 */
[----:B------:R-:W0:Y:S01]  /*9c10*/  F2I.S64.TRUNC R18, R18 ;  /* 0x0000001200127311 */ /* 0x000e22000020d900 */
[----:B------:R-:W-:Y:S05]  /*9c20*/  BRA `(.L_x_24091) ;  /* 0x0000000800dc7947 */ /* 0x000fea0003800000 */
.L_x_24094:
        /* <DEDUP_REMOVED lines=9> */
.L_x_24097:
[----:B------:R-:W2:Y:S02]  /*9cc0*/  LDG.E.U16 R2, desc[UR36][R2.64] ;  /* 0x0000002402027981 */ /* 0x000ea4000c1e1500 */
[----:B--2---:R-:W-:-:S06]  /*9cd0*/  HADD2.F32 R18, -RZ, R2.H0_H0 ;  /* 0x20000002ff127230 */ /* 0x004fcc0000004100 */
[----:B------:R-:W0:Y:S01]  /*9ce0*/  F2I.S64.TRUNC R18, R18 ;  /* 0x0000001200127311 */ /* 0x000e22000020d900 */
[----:B------:R-:W-:Y:S05]  /*9cf0*/  BRA `(.L_x_24091) ;  /* 0x0000000800a87947 */ /* 0x000fea0003800000 */
.L_x_24096:
[----:B------:R-:W2:Y:S02]  /*9d00*/  LDG.E.64 R2, desc[UR36][R2.64] ;  /* 0x0000002402027981 */ /* 0x000ea4000c1e1b00 */
[----:B--2---:R0:W1:Y:S01]  /*9d10*/  F2I.S64.F64.TRUNC R18, R2 ;  /* 0x0000000200127311 */ /* 0x004062000030d900 */
[----:B------:R-:W-:Y:S05]  /*9d20*/  BRA `(.L_x_24091) ;  /* 0x00000008009c7947 */ /* 0x000fea0003800000 */
.L_x_24086:
        /* <DEDUP_REMOVED lines=13> */
.L_x_24100:
[----:B------:R-:W2:Y:S02]  /*9e00*/  LDG.E.64 R2, desc[UR36][R2.64] ;  /* 0x0000002402027981 */ /* 0x000ea4000c1e1b00 */
[----:B--2---:R0:W1:Y:S01]  /*9e10*/  F2I.S64.F64.TRUNC R18, R2 ;  /* 0x0000000200127311 */ /* 0x004062000030d900 */
[----:B------:R-:W-:Y:S05]  /*9e20*/  BRA `(.L_x_24091) ;  /* 0x00000008005c7947 */ /* 0x000fea0003800000 */
.L_x_24099:
        /* <DEDUP_REMOVED lines=27> */
.L_x_24102:
        /* <DEDUP_REMOVED lines=14> */
.L_x_24101:
[----:B------:R-:W2:Y:S02]  /*a0c0*/  LDG.E.U16 R18, desc[UR36][R2.64] ;  /* 0x0000002402127981 */ /* 0x000ea4000c1e1500 */
[----:B--2---:R-:W-:-:S06]  /*a0d0*/  IMAD.U32 R18, R18, 0x10000, RZ ;  /* 0x0001000012127824 */ /* 0x004fcc00078e00ff */
[----:B------:R-:W0:Y:S01]  /*a0e0*/  F2I.S64.TRUNC R18, R18 ;  /* 0x0000001200127311 */ /* 0x000e22000020d900 */
[----:B------:R-:W-:Y:S05]  /*a0f0*/  BRA `(.L_x_24091) ;  /* 0x0000000400a87947 */ /* 0x000fea0003800000 */
.L_x_24098:
        /* <DEDUP_REMOVED lines=11> */
.L_x_24105:
        /* <DEDUP_REMOVED lines=21> */
.L_x_24109:
[----:B------:R-:W-:Y:S05]  /*a300*/  BSYNC B1 ;  /* 0x0000000000017941 */ /* 0x000fea0003800000 */
.L_x_24108:
[----:B------:R-:W-:Y:S01]  /*a310*/  IMAD.SHL.U32 R2, R2, 0x100000, RZ ;  /* 0x0010000002027824 */ /* 0x000fe200078e00ff */
[----:B------:R-:W-:-:S04]  /*a320*/  LEA R3, R0, 0x3b800000, 0x17 ;  /* 0x3b80000000037811 */ /* 0x000fc800078eb8ff */
[----:B------:R-:W-:-:S07]  /*a330*/  LOP3.LUT R18, R3, R2, R18, 0xfe, !PT ;  /* 0x0000000203127212 */ /* 0x000fce00078efe12 */
.L_x_24107:
[----:B------:R-:W-:Y:S05]  /*a340*/  BSYNC B0 ;  /* 0x0000000000007941 */ /* 0x000fea0003800000 */
.L_x_24106:
[----:B------:R-:W0:Y:S01]  /*a350*/  F2I.S64.TRUNC R18, R18 ;  /* 0x0000001200127311 */ /* 0x000e22000020d900 */
[----:B------:R-:W-:Y:S05]  /*a360*/  BRA `(.L_x_24091) ;  /* 0x00000004000c7947 */ /* 0x000fea0003800000 */
.L_x_24104:
        /* <DEDUP_REMOVED lines=21> */
.L_x_24113:
[----:B------:R-:W-:Y:S05]  /*a4c0*/  BSYNC B1 ;  /* 0x0000000000017941 */ /* 0x000fea0003800000 */
.L_x_24112:
[----:B------:R-:W-:Y:S01]  /*a4d0*/  IMAD.SHL.U32 R2, R2, 0x200000, RZ ;  /* 0x0020000002027824 */ /* 0x000fe200078e00ff */
[----:B------:R-:W-:-:S04]  /*a4e0*/  LEA R3, R0, 0x37800000, 0x17 ;  /* 0x3780000000037811 */ /* 0x000fc800078eb8ff */
[----:B------:R-:W-:-:S07]  /*a4f0*/  LOP3.LUT R18, R3, R2, R18, 0xfe, !PT ;  /* 0x0000000203127212 */ /* 0x000fce00078efe12 */
.L_x_24111:
[----:B------:R-:W-:Y:S05]  /*a500*/  BSYNC B0 ;  /* 0x0000000000007941 */ /* 0x000fea0003800000 */
.L_x_24110:
[----:B------:R-:W0:Y:S01]  /*a510*/  F2I.S64.TRUNC R18, R18 ;  /* 0x0000001200127311 */ /* 0x000e22000020d900 */
[----:B------:R-:W-:Y:S05]  /*a520*/  BRA `(.L_x_24091) ;  /* 0x00000000009c7947 */ /* 0x000fea0003800000 */
.L_x_24103:
        /* <DEDUP_REMOVED lines=14> */
.L_x_24117:
[----:B------:R-:W-:Y:S05]  /*a610*/  BSYNC B0 ;  /* 0x0000000000007941 */ /* 0x000fea0003800000 */
.L_x_24116:
[----:B------:R-:W0:Y:S01]  /*a620*/  F2I.S64.TRUNC R18, R18 ;  /* 0x0000001200127311 */ /* 0x000e22000020d900 */
[----:B------:R-:W-:Y:S05]  /*a630*/  BRA `(.L_x_24091) ;  /* 0x0000000000587947 */ /* 0x000fea0003800000 */
.L_x_24090:
        /* <DEDUP_REMOVED lines=16> */
.L_x_24118:
[----:B------:R-:W-:Y:S01]  /*a740*/  CS2R R18, SRZ ;  /* 0x0000000000127805 */ /* 0x000fe2000001ff00 */
[----:B------:R-:W-:Y:S06]  /*a750*/  BRA `(.L_x_24091) ;  /* 0x0000000000107947 */ /* 0x000fec0003800000 */
.L_x_24115:
[----:B------:R0:W5:Y:S01]  /*a760*/  LDG.E.64 R18, desc[UR36][R2.64] ;  /* 0x0000002402127981 */ /* 0x000162000c1e1b00 */
[----:B------:R-:W-:Y:S05]  /*a770*/  BRA `(.L_x_24091) ;  /* 0x0000000000087947 */ /* 0x000fea0003800000 */
.L_x_24114:
[----:B------:R0:W5:Y:S01]  /*a780*/  LDG.E R18, desc[UR36][R2.64] ;  /* 0x0000002402127981 */ /* 0x000162000c1e1900 */
[----:B------:R-:W-:-:S07]  /*a790*/  IMAD.MOV.U32 R19, RZ, RZ, RZ ;  /* 0x000000ffff137224 */ /* 0x000fce00078e00ff */
.L_x_24091:
        /* <DEDUP_REMOVED lines=18> */
.L_x_24122:
[----:B------:R0:W5:Y:S01]  /*a8c0*/  LDG.E.U8 R2, desc[UR36][R4.64] ;  /* 0x0000002404027981 */ /* 0x000162000c1e1100 */
[----:B------:R-:W-:Y:S01]  /*a8d0*/  IMAD.MOV.U32 R3, RZ, RZ, RZ ;  /* 0x000000ffff037224 */ /* 0x000fe200078e00ff */
[----:B------:R-:W-:Y:S06]  /*a8e0*/  BRA `(.L_x_24124) ;  /* 0x0000000c00487947 */ /* 0x000fec0003800000 */
.L_x_24121:
        /* <DEDUP_REMOVED lines=8> */
.L_x_24126:
[----:B------:R-:W3:Y:S02]  /*a970*/  LDG.E R2, desc[UR36][R4.64] ;  /* 0x0000002404027981 */ /* 0x000ee4000c1e1900 */
[----:B---3--:R-:W-:Y:S01]  /*a980*/  SHF.R.S32.HI R3, RZ, 0x1f, R2 ;  /* 0x0000001fff037819 */ /* 0x008fe20000011402 */
[----:B------:R-:W-:Y:S06]  /*a990*/  BRA `(.L_x_24124) ;  /* 0x0000000c001c7947 */ /* 0x000fec0003800000 */
.L_x_24125:
[----:B------:R-:W3:Y:S02]  /*a9a0*/  LDG.E.S16 R2, desc[UR36][R4.64] ;  /* 0x0000002404027981 */ /* 0x000ee4000c1e1700 */
[----:B---3--:R-:W-:Y:S01]  /*a9b0*/  SHF.R.S32.HI R3, RZ, 0x1f, R2 ;  /* 0x0000001fff037819 */ /* 0x008fe20000011402 */
[----:B------:R-:W-:Y:S06]  /*a9c0*/  BRA `(.L_x_24124) ;  /* 0x0000000c00107947 */ /* 0x000fec0003800000 */
.L_x_24120:
        /* <DEDUP_REMOVED lines=9> */
.L_x_24128:
[----:B------:R-:W3:Y:S02]  /*aa60*/  LDG.E.U16 R4, desc[UR36][R4.64] ;  /* 0x0000002404047981 */ /* 0x000ee4000c1e1500 */
[----:B---3--:R-:W-:-:S06]  /*aa70*/  HADD2.F32 R2, -RZ, R4.H0_H0 ;  /* 0x20000004ff027230 */ /* 0x008fcc0000004100 */
[----:B------:R-:W0:Y:S01]  /*aa80*/  F2I.S64.TRUNC R2, R2 ;  /* 0x0000000200027311 */ /* 0x000e22000020d900 */
[----:B------:R-:W-:Y:S05]  /*aa90*/  BRA `(.L_x_24124) ;  /* 0x0000000800dc7947 */ /* 0x000fea0003800000 */
.L_x_24127:
        /* <DEDUP_REMOVED lines=9> */
.L_x_24130:
[----:B------:R-:W3:Y:S02]  /*ab30*/  LDG.E.U16 R4, desc[UR36][R4.64] ;  /* 0x0000002404047981 */ /* 0x000ee4000c1e1500 */
[----:B---3--:R-:W-:-:S06]  /*ab40*/  HADD2.F32 R2, -RZ, R4.H0_H0 ;  /* 0x20000004ff027230 */ /* 0x008fcc0000004100 */
[----:B------:R-:W0:Y:S01]  /*ab50*/  F2I.S64.TRUNC R2, R2 ;  /* 0x0000000200027311 */ /* 0x000e22000020d900 */
[----:B------:R-:W-:Y:S05]  /*ab60*/  BRA `(.L_x_24124) ;  /* 0x0000000800a87947 */ /* 0x000fea0003800000 */
.L_x_24129:
[----:B------:R-:W3:Y:S02]  /*ab70*/  LDG.E.64 R2, desc[UR36][R4.64] ;  /* 0x0000002404027981 */ /* 0x000ee4000c1e1b00 */
[----:B---3--:R-:W0:Y:S01]  /*ab80*/  F2I.S64.F64.TRUNC R2, R2 ;  /* 0x0000000200027311 */ /* 0x008e22000030d900 */
[----:B------:R-:W-:Y:S05]  /*ab90*/  BRA `(.L_x_24124) ;  /* 0x00000008009c7947 */ /* 0x000fea0003800000 */
.L_x_24119:
        /* <DEDUP_REMOVED lines=13> */
.L_x_24133:
[----:B------:R-:W3:Y:S02]  /*ac70*/  LDG.E.64 R2, desc[UR36][R4.64] ;  /* 0x0000002404027981 */ /* 0x000ee4000c1e1b00 */
[----:B---3--:R-:W0:Y:S01]  /*ac80*/  F2I.S64.F64.TRUNC R2, R2 ;  /* 0x0000000200027311 */ /* 0x008e22000030d900 */
[----:B------:R-:W-:Y:S05]  /*ac90*/  BRA `(.L_x_24124) ;  /* 0x00000008005c7947 */ /* 0x000fea0003800000 */
.L_x_24132:
        /* <DEDUP_REMOVED lines=27> */
.L_x_24135:
        /* <DEDUP_REMOVED lines=14> */
.L_x_24134:
[----:B------:R-:W3:Y:S02]  /*af30*/  LDG.E.U16 R2, desc[UR36][R4.64] ;  /* 0x0000002404027981 */ /* 0x000ee4000c1e1500 */
[----:B---3--:R-:W-:-:S06]  /*af40*/  IMAD.U32 R2, R2, 0x10000, RZ ;  /* 0x0001000002027824 */ /* 0x008fcc00078e00ff */
[----:B------:R-:W0:Y:S01]  /*af50*/  F2I.S64.TRUNC R2, R2 ;  /* 0x0000000200027311 */ /* 0x000e22000020d900 */
[----:B------:R-:W-:Y:S05]  /*af60*/  BRA `(.L_x_24124) ;  /* 0x0000000400a87947 */ /* 0x000fea0003800000 */
.L_x_24131:
        /* <DEDUP_REMOVED lines=11> */
.L_x_24138:
        /* <DEDUP_REMOVED lines=21> */
.L_x_24142:
[----:B------:R-:W-:Y:S05]  /*b170*/  BSYNC B1 ;  /* 0x0000000000017941 */ /* 0x000fea0003800000 */
.L_x_24141:
[----:B------:R-:W-:Y:S01]  /*b180*/  IMAD.SHL.U32 R2, R2, 0x100000, RZ ;  /* 0x0010000002027824 */ /* 0x000fe200078e00ff */
[----:B------:R-:W-:-:S04]  /*b190*/  LEA R3, R0, 0x3b800000, 0x17 ;  /* 0x3b80000000037811 */ /* 0x000fc800078eb8ff */
[----:B------:R-:W-:-:S07]  /*b1a0*/  LOP3.LUT R2, R3, R2, R4, 0xfe, !PT ;  /* 0x0000000203027212 */ /* 0x000fce00078efe04 */
.L_x_24140:
[----:B------:R-:W-:Y:S05]  /*b1b0*/  BSYNC B0 ;  /* 0x0000000000007941 */ /* 0x000fea0003800000 */
.L_x_24139:
[----:B------:R-:W3:Y:S01]  /*b1c0*/  F2I.S64.TRUNC R2, R2 ;  /* 0x0000000200027311 */ /* 0x000ee2000020d900 */
[----:B------:R-:W-:Y:S05]  /*b1d0*/  BRA `(.L_x_24124) ;  /* 0x00000004000c7947 */ /* 0x000fea0003800000 */
.L_x_24137:
        /* <DEDUP_REMOVED lines=21> */
.L_x_24146:
[----:B------:R-:W-:Y:S05]  /*b330*/  BSYNC B1 ;  /* 0x0000000000017941 */ /* 0x000fea0003800000 */
.L_x_24145:
[----:B------:R-:W-:Y:S01]  /*b340*/  IMAD.SHL.U32 R2, R2, 0x200000, RZ ;  /* 0x0020000002027824 */ /* 0x000fe200078e00ff */
[----:B------:R-:W-:-:S04]  /*b350*/  LEA R3, R0, 0x37800000, 0x17 ;  /* 0x3780000000037811 */ /* 0x000fc800078eb8ff */
[----:B------:R-:W-:-:S07]  /*b360*/  LOP3.LUT R2, R3, R2, R4, 0xfe, !PT ;  /* 0x0000000203027212 */ /* 0x000fce00078efe04 */
.L_x_24144:
[----:B------:R-:W-:Y:S05]  /*b370*/  BSYNC B0 ;  /* 0x0000000000007941 */ /* 0x000fea0003800000 */
.L_x_24143:
[----:B------:R-:W0:Y:S01]  /*b380*/  F2I.S64.TRUNC R2, R2 ;  /* 0x0000000200027311 */ /* 0x000e22000020d900 */
[----:B------:R-:W-:Y:S05]  /*b390*/  BRA `(.L_x_24124) ;  /* 0x00000000009c7947 */ /* 0x000fea0003800000 */
.L_x_24136:
        /* <DEDUP_REMOVED lines=14> */
.L_x_24150:
[----:B------:R-:W-:Y:S05]  /*b480*/  BSYNC B0 ;  /* 0x0000000000007941 */ /* 0x000fea0003800000 */
.L_x_24149:
[----:B------:R-:W0:Y:S01]  /*b490*/  F2I.S64.TRUNC R2, R2 ;  /* 0x0000000200027311 */ /* 0x000e22000020d900 */
[----:B------:R-:W-:Y:S05]  /*b4a0*/  BRA `(.L_x_24124) ;  /* 0x0000000000587947 */ /* 0x000fea0003800000 */
.L_x_24123:
        /* <DEDUP_REMOVED lines=16> */
.L_x_24151:
[----:B------:R-:W-:Y:S01]  /*b5b0*/  CS2R R2, SRZ ;  /* 0x0000000000027805 */ /* 0x000fe2000001ff00 */
[----:B------:R-:W-:Y:S06]  /*b5c0*/  BRA `(.L_x_24124) ;  /* 0x0000000000107947 */ /* 0x000fec0003800000 */
.L_x_24148:
[----:B------:R0:W5:Y:S01]  /*b5d0*/  LDG.E.64 R2, desc[UR36][R4.64] ;  /* 0x0000002404027981 */ /* 0x000162000c1e1b00 */
[----:B------:R-:W-:Y:S05]  /*b5e0*/  BRA `(.L_x_24124) ;  /* 0x0000000000087947 */ /* 0x000fea0003800000 */
.L_x_24147:
[----:B------:R0:W5:Y:S01]  /*b5f0*/  LDG.E R2, desc[UR36][R4.64] ;  /* 0x0000002404027981 */ /* 0x000162000c1e1900 */
[----:B------:R-:W-:-:S07]  /*b600*/  IMAD.MOV.U32 R3, RZ, RZ, RZ ;  /* 0x000000ffff037224 */ /* 0x000fce00078e00ff */
.L_x_24124:
[----:B01----:R-:W0:Y:S01]  /*b610*/  LDC.U8 R4, c[0x0][0x491] ;  /* 0x00012440ff047b82 */ /* 0x003e220000000000 */
[----:B--2345:R-:W-:Y:S01]  /*b620*/  LOP3.LUT P0, RZ, R2, R18, RZ, 0xfc, !PT ;  /* 0x0000001202ff7212 */ /* 0x03cfe2000780fcff */
        /* <DEDUP_REMOVED lines=16> */
.L_x_24156:
[----:B------:R0:W-:Y:S01]  /*b730*/  STG.E.U8 desc[UR36][R16.64], R2 ;  /* 0x0000000210007986 */ /* 0x0001e2000c101124 */
[----:B------:R-:W-:Y:S05]  /*b740*/  BRA `(.L_x_24158) ;  /* 0x0000000c000c7947 */ /* 0x000fea0003800000 */
.L_x_24155:
        /* <DEDUP_REMOVED lines=9> */
.L_x_24160:
[----:B------:R0:W-:Y:S01]  /*b7e0*/  STG.E desc[UR36][R16.64], R2 ;  /* 0x0000000210007986 */ /* 0x0001e2000c101924 */
[----:B------:R-:W-:Y:S05]  /*b7f0*/  BRA `(.L_x_24158) ;  /* 0x0000000800e07947 */ /* 0x000fea0003800000 */
.L_x_24159:
[----:B------:R0:W-:Y:S01]  /*b800*/  STG.E.U16 desc[UR36][R16.64], R2 ;  /* 0x0000000210007986 */ /* 0x0001e2000c101524 */
[----:B------:R-:W-:Y:S05]  /*b810*/  BRA `(.L_x_24158) ;  /* 0x0000000800d87947 */ /* 0x000fea0003800000 */
.L_x_24154:
        /* <DEDUP_REMOVED lines=9> */
.L_x_24162:
[----:B------:R-:W-:-:S04]  /*b8b0*/  FSEL R0, RZ, 1, !P0 ;  /* 0x3f800000ff007808 */ /* 0x000fc80004000000 */
[----:B------:R-:W-:-:S05]  /*b8c0*/  F2FP.F16.F32.PACK_AB R0, RZ, R0 ;  /* 0x00000000ff00723e */ /* 0x000fca00000000ff */
[----:B------:R4:W-:Y:S01]  /*b8d0*/  STG.E.U16 desc[UR36][R16.64], R0 ;  /* 0x0000000010007986 */ /* 0x0009e2000c101524 */
[----:B------:R-:W-:Y:S05]  /*b8e0*/  BRA `(.L_x_24158) ;  /* 0x0000000800a47947 */ /* 0x000fea0003800000 */
.L_x_24161:
        /* <DEDUP_REMOVED lines=10> */
.L_x_24164:
[----:B------:R-:W-:-:S04]  /*b990*/  FSEL R0, RZ, 1, !P0 ;  /* 0x3f800000ff007808 */ /* 0x000fc80004000000 */
[----:B------:R-:W-:-:S04]  /*b9a0*/  F2FP.F16.F32.PACK_AB R3, RZ, R0 ;  /* 0x00000000ff03723e */ /* 0x000fc800000000ff */
[----:B------:R-:W-:-:S05]  /*b9b0*/  PRMT R3, R3, 0x5410, RZ ;  /* 0x0000541003037816 */ /* 0x000fca00000000ff */
[----:B------:R2:W-:Y:S01]  /*b9c0*/  STG.E desc[UR36][R16.64], R3 ;  /* 0x0000000310007986 */ /* 0x0005e2000c101924 */
[----:B------:R-:W-:Y:S05]  /*b9d0*/  BRA `(.L_x_24158) ;  /* 0x0000000800687947 */ /* 0x000fea0003800000 */
.L_x_24163:
[----:B------:R-:W-:Y:S01]  /*b9e0*/  FSEL R3, RZ, 1.875, !P0 ;  /* 0x3ff00000ff037808 */ /* 0x000fe20004000000 */
[----:B------:R-:W-:-:S05]  /*b9f0*/  IMAD.MOV.U32 R2, RZ, RZ, RZ ;  /* 0x000000ffff027224 */ /* 0x000fca00078e00ff */
[----:B------:R0:W-:Y:S01]  /*ba00*/  STG.E.64 desc[UR36][R16.64], R2 ;  /* 0x0000000210007986 */ /* 0x0001e2000c101b24 */
[----:B------:R-:W-:Y:S05]  /*ba10*/  BRA `(.L_x_24158) ;  /* 0x0000000800587947 */ /* 0x000fea0003800000 */
.L_x_24153:
        /* <DEDUP_REMOVED lines=10> */
.L_x_24167:
[----:B------:R-:W-:Y:S02]  /*bac0*/  FSEL R5, RZ, 1.875, !P0 ;  /* 0x3ff00000ff057808 */ /* 0x000fe40004000000 */
[----:B------:R-:W-:Y:S01]  /*bad0*/  CS2R R6, SRZ ;  /* 0x0000000000067805 */ /* 0x000fe2000001ff00 */
[----:B------:R-:W-:-:S05]  /*bae0*/  IMAD.MOV.U32 R4, RZ, RZ, RZ ;  /* 0x000000ffff047224 */ /* 0x000fca00078e00ff */
[----:B------:R0:W-:Y:S01]  /*baf0*/  STG.E.128 desc[UR36][R16.64], R4 ;  /* 0x0000000410007986 */ /* 0x0001e2000c101d24 */
[----:B------:R-:W-:Y:S05]  /*bb00*/  BRA `(.L_x_24158) ;  /* 0x00000008001c7947 */ /* 0x000fea0003800000 */
.L_x_24166:
        /* <DEDUP_REMOVED lines=18> */
.L_x_24171:
[----:B------:R-:W-:Y:S05]  /*bc30*/  BSYNC B0 ;  /* 0x0000000000007941 */ /* 0x000fea0003800000 */
.L_x_24170:
[----:B------:R0:W-:Y:S01]  /*bc40*/  STG.E.U8 desc[UR36][R16.64], R3 ;  /* 0x0000000310007986 */ /* 0x0001e2000c101124 */
[----:B------:R-:W-:Y:S05]  /*bc50*/  BRA `(.L_x_24158) ;  /* 0x0000000400c87947 */ /* 0x000fea0003800000 */
.L_x_24169:
        /* <DEDUP_REMOVED lines=13> */
.L_x_24172:
[----:B------:R-:W-:Y:S01]  /*bd30*/  ISETP.GT.U32.AND P0, PT, R3, 0x7f800000, PT ;  /* 0x7f8000000300780c */ /* 0x000fe20003f04070 */
[----:B------:R-:W-:-:S05]  /*bd40*/  IMAD.MOV.U32 R3, RZ, RZ, 0x7f ;  /* 0x0000007fff037424 */ /* 0x000fca00078e00ff */
[----:B------:R-:W-:-:S05]  /*bd50*/  SEL R3, R3, 0x7c, P0 ;  /* 0x0000007c03037807 */ /* 0x000fca0000000000 */
[----:B------:R0:W-:Y:S01]  /*bd60*/  STG.E.U8 desc[UR36][R16.64], R3 ;  /* 0x0000000310007986 */ /* 0x0001e2000c101124 */
[----:B------:R-:W-:Y:S05]  /*bd70*/  BRA `(.L_x_24158) ;  /* 0x0000000400807947 */ /* 0x000fea0003800000 */
.L_x_24168:
[----:B------:R-:W-:-:S04]  /*bd80*/  FSEL R0, RZ, 1, !P0 ;  /* 0x3f800000ff007808 */ /* 0x000fc80004000000 */
[----:B------:R-:W-:-:S05]  /*bd90*/  F2FP.BF16.F32.PACK_AB R0, RZ, R0 ;  /* 0x00000000ff00723e */ /* 0x000fca00000010ff */
[----:B------:R0:W-:Y:S01]  /*bda0*/  STG.E.U16 desc[UR36][R16.64], R0 ;  /* 0x0000000010007986 */ /* 0x0001e2000c101524 */
[----:B------:R-:W-:Y:S05]  /*bdb0*/  BRA `(.L_x_24158) ;  /* 0x0000000400707947 */ /* 0x000fea0003800000 */
.L_x_24165:
        /* <DEDUP_REMOVED lines=10> */
.L_x_24175:
        /* <DEDUP_REMOVED lines=16> */
.L_x_24178:
[----:B------:R-:W-:-:S07]  /*bf60*/  PRMT R8, R0, 0x7610, R8 ;  /* 0x0000761000087816 */ /* 0x000fce0000000008 */
.L_x_24177:
[----:B------:R-:W-:Y:S05]  /*bf70*/  BSYNC B0 ;  /* 0x0000000000007941 */ /* 0x000fea0003800000 */
.L_x_24176:
[----:B------:R0:W-:Y:S01]  /*bf80*/  STG.E.U8 desc[UR36][R16.64], R8 ;  /* 0x0000000810007986 */ /* 0x0001e2000c101124 */
[----:B------:R-:W-:Y:S05]  /*bf90*/  BRA `(.L_x_24158) ;  /* 0x0000000000f87947 */ /* 0x000fea0003800000 */
.L_x_24174:
        /* <DEDUP_REMOVED lines=16> */
.L_x_24181:
[----:B------:R-:W-:-:S07]  /*c0a0*/  PRMT R8, R0, 0x7610, R8 ;  /* 0x0000761000087816 */ /* 0x000fce0000000008 */
.L_x_24180:
[----:B------:R-:W-:Y:S05]  /*c0b0*/  BSYNC B0 ;  /* 0x0000000000007941 */ /* 0x000fea0003800000 */
.L_x_24179:
[----:B------:R0:W-:Y:S01]  /*c0c0*/  STG.E.U8 desc[UR36][R16.64], R8 ;  /* 0x0000000810007986 */ /* 0x0001e2000c101124 */
[----:B------:R-:W-:Y:S05]  /*c0d0*/  BRA `(.L_x_24158) ;  /* 0x0000000000a87947 */ /* 0x000fea0003800000 */
.L_x_24173:
        /* <DEDUP_REMOVED lines=21> */
.L_x_24157:
        /* <DEDUP_REMOVED lines=16> */
.L_x_24184:
[----:B------:R-:W-:Y:S05]  /*c330*/  BRA `(.L_x_24158) ;  /* 0x0000000000107947 */ /* 0x000fea0003800000 */
.L_x_24183:
[----:B------:R-:W-:-:S05]  /*c340*/  IMAD.MOV.U32 R3, RZ, RZ, RZ ;  /* 0x000000ffff037224 */ /* 0x000fca00078e00ff */
[----:B------:R0:W-:Y:S01]  /*c350*/  STG.E.64 desc[UR36][R16.64], R2 ;  /* 0x0000000210007986 */ /* 0x0001e2000c101b24 */
[----:B------:R-:W-:Y:S05]  /*c360*/  BRA `(.L_x_24158) ;  /* 0x0000000000047947 */ /* 0x000fea0003800000 */
.L_x_24182:
[----:B------:R0:W-:Y:S02]  /*c370*/  STG.E desc[UR36][R16.64], R2 ;  /* 0x0000000210007986 */ /* 0x0001e4000c101924 */
.L_x_24158:
[----:B------:R-:W-:Y:S05]  /*c380*/  BSYNC B6 ;  /* 0x0000000000067941 */ /* 0x000fea0003800000 */
.L_x_24152:
[----:B------:R-:W-:-:S07]  /*c390*/  VIADD R23, R23, 0x80 ;  /* 0x0000008017177836 */ /* 0x000fce0000000000 */
.L_x_24084:
[----:B------:R-:W-:Y:S05]  /*c3a0*/  BSYNC B7 ;  /* 0x0000000000077941 */ /* 0x000fea0003800000 */
.L_x_24083:
        /* <DEDUP_REMOVED lines=357> */
.L_x_24185:
        /* <DEDUP_REMOVED lines=21> */
.L_x_24189:
[----:B------:R0:W5:Y:S01]  /*db50*/  LDG.E.U8 R18, desc[UR36][R2.64] ;  /* 0x0000002402127981 */ /* 0x000162000c1e1100 */
[----:B------:R-:W-:Y:S01]  /*db60*/  IMAD.MOV.U32 R19, RZ, RZ, RZ ;  /* 0x000000ffff137224 */ /* 0x000fe200078e00ff */
[----:B------:R-:W-:Y:S06]  /*db70*/  BRA `(.L_x_24191) ;  /* 0x0000000c00487947 */ /* 0x000fec0003800000 */
.L_x_24188:
        /* <DEDUP_REMOVED lines=8> */
.L_x_24193:
[----:B------:R-:W2:Y:S02]  /*dc00*/  LDG.E R18, desc[UR36][R2.64] ;  /* 0x0000002402127981 */ /* 0x000ea4000c1e1900 */
[----:B--2---:R-:W-:Y:S01]  /*dc10*/  SHF.R.S32.HI R19, RZ, 0x1f, R18 ;  /* 0x0000001fff137819 */ /* 0x004fe20000011412 */
[----:B------:R-:W-:Y:S06]  /*dc20*/  BRA `(.L_x_24191) ;  /* 0x0000000c001c7947 */ /* 0x000fec0003800000 */
.L_x_24192:
[----:B------:R-:W2:Y:S02]  /*dc30*/  LDG.E.S16 R18, desc[UR36][R2.64] ;  /* 0x0000002402127981 */ /* 0x000ea4000c1e1700 */
[----:B--2---:R-:W-:Y:S01]  /*dc40*/  SHF.R.S32.HI R19, RZ, 0x1f, R18 ;  /* 0x0000001fff137819 */ /* 0x004fe20000011412 */
[----:B------:R-:W-:Y:S06]  /*dc50*/  BRA `(.L_x_24191) ;  /* 0x0000000c00107947 */ /* 0x000fec0003800000 */
.L_x_24187:
        /* <DEDUP_REMOVED lines=9> */
.L_x_24195:
[----:B------:R-:W2:Y:S02]  /*dcf0*/  LDG.E.U16 R2, desc[UR36][R2.64] ;  /* 0x0000002402027981 */ /* 0x000ea4000c1e1500 */
[----:B--2---:R-:W-:-:S06]  /*dd00*/  HADD2.F32 R18, -RZ, R2.H0_H0 ;  /* 0x20000002ff127230 */ /* 0x004fcc0000004100 */
[----:B------:R-:W0:Y:S01]  /*dd10*/  F2I.S64.TRUNC R18, R18 ;  /* 0x0000001200127311 */ /* 0x000e22000020d900 */
[----:B------:R-:W-:Y:S05]  /*dd20*/  BRA `(.L_x_24191) ;  /* 0x0000000800dc7947 */ /* 0x000fea0003800000 */
.L_x_24194:
        /* <DEDUP_REMOVED lines=9> */
.L_x_24197:
[----:B------:R-:W2:Y:S02]  /*ddc0*/  LDG.E.U16 R2, desc[UR36][R2.64] ;  /* 0x0000002402027981 */ /* 0x000ea4000c1e1500 */
[----:B--2---:R-:W-:-:S06]  /*ddd0*/  HADD2.F32 R18, -RZ, R2.H0_H0 ;  /* 0x20000002ff127230 */ /* 0x004fcc0000004100 */
[----:B------:R-:W0:Y:S01]  /*dde0*/  F2I.S64.TRUNC R18, R18 ;  /* 0x0000001200127311 */ /* 0x000e22000020d900 */
[----:B------:R-:W-:Y:S05]  /*ddf0*/  BRA `(.L_x_24191) ;  /* 0x0000000800a87947 */ /* 0x000fea0003800000 */
.L_x_24196:
[----:B------:R-:W2:Y:S02]  /*de00*/  LDG.E.64 R2, desc[UR36][R2.64] ;  /* 0x0000002402027981 */ /* 0x000ea4000c1e1b00 */
[----:B--2---:R0:W1:Y:S01]  /*de10*/  F2I.S64.F64.TRUNC R18, R2 ;  /* 0x0000000200127311 */ /* 0x004062000030d900 */
[----:B------:R-:W-:Y:S05]  /*de20*/  BRA `(.L_x_24191) ;  /* 0x00000008009c7947 */ /* 0x000fea0003800000 */
.L_x_24186:
        /* <DEDUP_REMOVED lines=13> */
.L_x_24200:
[----:B------:R-:W2:Y:S02]  /*df00*/  LDG.E.64 R2, desc[UR36][R2.64] ;  /* 0x0000002402027981 */ /* 0x000ea4000c1e1b00 */
[----:B--2---:R0:W1:Y:S01]  /*df10*/  F2I.S64.F64.TRUNC R18, R2 ;  /* 0x0000000200127311 */ /* 0x004062000030d900 */
[----:B------:R-:W-:Y:S05]  /*df20*/  BRA `(.L_x_24191) ;  /* 0x00000008005c7947 */ /* 0x000fea0003800000 */
.L_x_24199:
        /* <DEDUP_REMOVED lines=27> */
.L_x_24202:
        /* <DEDUP_REMOVED lines=14> */
.L_x_24201:
[----:B------:R-:W2:Y:S02]  /*e1c0*/  LDG.E.U16 R18, desc[UR36][R2.64] ;  /* 0x0000002402127981 */ /* 0x000ea4000c1e1500 */
[----:B--2---:R-:W-:-:S06]  /*e1d0*/  IMAD.U32 R18, R18, 0x10000, RZ ;  /* 0x0001000012127824 */ /* 0x004fcc00078e00ff */
[----:B------:R-:W0:Y:S01]  /*e1e0*/  F2I.S64.TRUNC R18, R18 ;  /* 0x0000001200127311 */ /* 0x000e22000020d900 */
[----:B------:R-:W-:Y:S05]  /*e1f0*/  BRA `(.L_x_24191) ;  /* 0x0000000400a87947 */ /* 0x000fea0003800000 */
.L_x_24198:
        /* <DEDUP_REMOVED lines=11> */
.L_x_24205:
        /* <DEDUP_REMOVED lines=21> */
.L_x_24209:
[----:B------:R-:W-:Y:S05]  /*e400*/  BSYNC B1 ;  /* 0x0000000000017941 */ /* 0x000fea0003800000 */
.L_x_24208:
[----:B------:R-:W-:Y:S01]  /*e410*/  IMAD.SHL.U32 R2, R2, 0x100000, RZ ;  /* 0x0010000002027824 */ /* 0x000fe200078e00ff */
[----:B------:R-:W-:-:S04]  /*e420*/  LEA R3, R0, 0x3b800000, 0x17 ;  /* 0x3b80000000037811 */ /* 0x000fc800078eb8ff */
[----:B------:R-:W-:-:S07]  /*e430*/  LOP3.LUT R18, R3, R2, R18, 0xfe, !PT ;  /* 0x0000000203127212 */ /* 0x000fce00078efe12 */
.L_x_24207:
[----:B------:R-:W-:Y:S05]  /*e440*/  BSYNC B0 ;  /* 0x0000000000007941 */ /* 0x000fea0003800000 */
.L_x_24206:
[----:B------:R-:W4:Y:S01]  /*e450*/  F2I.S64.TRUNC R18, R18 ;  /* 0x0000001200127311 */ /* 0x000f22000020d900 */
[----:B------:R-:W-:Y:S05]  /*e460*/  BRA `(.L_x_24191) ;  /* 0x00000004000c7947 */ /* 0x000fea0003800000 */
.L_x_24204:
        /* <DEDUP_REMOVED lines=21> */
.L_x_24213:
[----:B------:R-:W-:Y:S05]  /*e5c0*/  BSYNC B1 ;  /* 0x0000000000017941 */ /* 0x000fea0003800000 */
.L_x_24212:
[----:B------:R-:W-:Y:S01]  /*e5d0*/  IMAD.SHL.U32 R2, R2, 0x200000, RZ ;  /* 0x0020000002027824 */ /* 0x000fe200078e00ff */
[----:B------:R-:W-:-:S04]  /*e5e0*/  LEA R3, R0, 0x37800000, 0x17 ;  /* 0x3780000000037811 */ /* 0x000fc800078eb8ff */
[----:B------:R-:W-:-:S07]  /*e5f0*/  LOP3.LUT R18, R3, R2, R18, 0xfe, !PT ;  /* 0x0000000203127212 */ /* 0x000fce00078efe12 */
.L_x_24211:
[----:B------:R-:W-:Y:S05]  /*e600*/  BSYNC B0 ;  /* 0x0000000000007941 */ /* 0x000fea0003800000 */
.L_x_24210:
[----:B------:R-:W3:Y:S01]  /*e610*/  F2I.S64.TRUNC R18, R18 ;  /* 0x0000001200127311 */ /* 0x000ee2000020d900 */
[----:B------:R-:W-:Y:S05]  /*e620*/  BRA `(.L_x_24191) ;  /* 0x00000000009c7947 */ /* 0x000fea0003800000 */
.L_x_24203:
        /* <DEDUP_REMOVED lines=14> */
.L_x_24217:
[----:B------:R-:W-:Y:S05]  /*e710*/  BSYNC B0 ;  /* 0x0000000000007941 */ /* 0x000fea0003800000 */
.L_x_24216:
[----:B------:R-:W1:Y:S01]  /*e720*/  F2I.S64.TRUNC R18, R18 ;  /* 0x0000001200127311 */ /* 0x000e62000020d900 */
[----:B------:R-:W-:Y:S05]  /*e730*/  BRA `(.L_x_24191) ;  /* 0x0000000000587947 */ /* 0x000fea0003800000 */
.L_x_24190:
        /* <DEDUP_REMOVED lines=16> */
.L_x_24218:
[----:B------:R-:W-:Y:S01]  /*e840*/  CS2R R18, SRZ ;  /* 0x0000000000127805 */ /* 0x000fe2000001ff00 */
[----:B------:R-:W-:Y:S06]  /*e850*/  BRA `(.L_x_24191) ;  /* 0x0000000000107947 */ /* 0x000fec0003800000 */
.L_x_24215:
[----:B------:R0:W5:Y:S01]  /*e860*/  LDG.E.64 R18, desc[UR36][R2.64] ;  /* 0x0000002402127981 */ /* 0x000162000c1e1b00 */
[----:B------:R-:W-:Y:S05]  /*e870*/  BRA `(.L_x_24191) ;  /* 0x0000000000087947 */ /* 0x000fea0003800000 */
.L_x_24214:
[----:B------:R2:W5:Y:S01]  /*e880*/  LDG.E R18, desc[UR36][R2.64] ;  /* 0x0000002402127981 */ /* 0x000562000c1e1900 */
[----:B------:R-:W-:-:S07]  /*e890*/  IMAD.MOV.U32 R19, RZ, RZ, RZ ;  /* 0x000000ffff137224 */ /* 0x000fce00078e00ff */
.L_x_24191:
[----:B0-2---:R-:W0:Y:S01]  /*e8a0*/  LDC.U8 R2, c[0x0][0x493] ;  /* 0x000124c0ff027b82 */ /* 0x005e220000000000 */
        /* <DEDUP_REMOVED lines=17> */
.L_x_24222:
[----:B------:R0:W5:Y:S01]  /*e9c0*/  LDG.E.U8 R2, desc[UR36][R22.64] ;  /* 0x0000002416027981 */ /* 0x000162000c1e1100 */
[----:B------:R-:W-:Y:S01]  /*e9d0*/  IMAD.MOV.U32 R3, RZ, RZ, RZ ;  /* 0x000000ffff037224 */ /* 0x000fe200078e00ff */
[----:B------:R-:W-:Y:S06]  /*e9e0*/  BRA `(.L_x_24224) ;  /* 0x0000000c00487947 */ /* 0x000fec0003800000 */
.L_x_24221:
        /* <DEDUP_REMOVED lines=8> */
.L_x_24226:
[----:B------:R-:W2:Y:S02]  /*ea70*/  LDG.E R2, desc[UR36][R22.64] ;  /* 0x0000002416027981 */ /* 0x000ea4000c1e1900 */
[----:B--2---:R-:W-:Y:S01]  /*ea80*/  SHF.R.S32.HI R3, RZ, 0x1f, R2 ;  /* 0x0000001fff037819 */ /* 0x004fe20000011402 */
[----:B------:R-:W-:Y:S06]  /*ea90*/  BRA `(.L_x_24224) ;  /* 0x0000000c001c7947 */ /* 0x000fec0003800000 */
.L_x_24225:
[----:B------:R-:W2:Y:S02]  /*eaa0*/  LDG.E.S16 R2, desc[UR36][R22.64] ;  /* 0x0000002416027981 */ /* 0x000ea4000c1e1700 */
[----:B--2---:R-:W-:Y:S01]  /*eab0*/  SHF.R.S32.HI R3, RZ, 0x1f, R2 ;  /* 0x0000001fff037819 */ /* 0x004fe20000011402 */
[----:B------:R-:W-:Y:S06]  /*eac0*/  BRA `(.L_x_24224) ;  /* 0x0000000c00107947 */ /* 0x000fec0003800000 */
.L_x_24220:
        /* <DEDUP_REMOVED lines=9> */
.L_x_24228:
[----:B------:R-:W2:Y:S02]  /*eb60*/  LDG.E.U16 R22, desc[UR36][R22.64] ;  /* 0x0000002416167981 */ /* 0x000ea4000c1e1500 */
[----:B--2---:R-:W-:-:S06]  /*eb70*/  HADD2.F32 R2, -RZ, R22.H0_H0 ;  /* 0x20000016ff027230 */ /* 0x004fcc0000004100 */
[----:B------:R-:W0:Y:S01]  /*eb80*/  F2I.S64.TRUNC R2, R2 ;  /* 0x0000000200027311 */ /* 0x000e22000020d900 */
[----:B------:R-:W-:Y:S05]  /*eb90*/  BRA `(.L_x_24224) ;  /* 0x0000000800dc7947 */ /* 0x000fea0003800000 */
.L_x_24227:
        /* <DEDUP_REMOVED lines=9> */
.L_x_24230:
[----:B------:R-:W2:Y:S02]  /*ec30*/  LDG.E.U16 R22, desc[UR36][R22.64] ;  /* 0x0000002416167981 */ /* 0x000ea4000c1e1500 */
[----:B--2---:R-:W-:-:S06]  /*ec40*/  HADD2.F32 R2, -RZ, R22.H0_H0 ;  /* 0x20000016ff027230 */ /* 0x004fcc0000004100 */
[----:B------:R-:W0:Y:S01]  /*ec50*/  F2I.S64.TRUNC R2, R2 ;  /* 0x0000000200027311 */ /* 0x000e22000020d900 */
[----:B------:R-:W-:Y:S05]  /*ec60*/  BRA `(.L_x_24224) ;  /* 0x0000000800a87947 */ /* 0x000fea0003800000 */
.L_x_24229:
[----:B------:R-:W2:Y:S02]  /*ec70*/  LDG.E.64 R2, desc[UR36][R22.64] ;  /* 0x0000002416027981 */ /* 0x000ea4000c1e1b00 */
[----:B--2---:R-:W0:Y:S01]  /*ec80*/  F2I.S64.F64.TRUNC R2, R2 ;  /* 0x0000000200027311 */ /* 0x004e22000030d900 */
[----:B------:R-:W-:Y:S05]  /*ec90*/  BRA `(.L_x_24224) ;  /* 0x00000008009c7947 */ /* 0x000fea0003800000 */
.L_x_24219:
        /* <DEDUP_REMOVED lines=13> */
.L_x_24233:
[----:B------:R-:W2:Y:S02]  /*ed70*/  LDG.E.64 R2, desc[UR36][R22.64] ;  /* 0x0000002416027981 */ /* 0x000ea4000c1e1b00 */
[----:B--2---:R-:W0:Y:S01]  /*ed80*/  F2I.S64.F64.TRUNC R2, R2 ;  /* 0x0000000200027311 */ /* 0x004e22000030d900 */
[----:B------:R-:W-:Y:S05]  /*ed90*/  BRA `(.L_x_24224) ;  /* 0x00000008005c7947 */ /* 0x000fea0003800000 */
.L_x_24232:
        /* <DEDUP_REMOVED lines=27> */
.L_x_24235:
        /* <DEDUP_REMOVED lines=14> */
.L_x_24234:
[----:B------:R-:W2:Y:S02]  /*f030*/  LDG.E.U16 R2, desc[UR36][R22.64] ;  /* 0x0000002416027981 */ /* 0x000ea4000c1e1500 */
[----:B--2---:R-:W-:-:S06]  /*f040*/  IMAD.U32 R2, R2, 0x10000, RZ ;  /* 0x0001000002027824 */ /* 0x004fcc00078e00ff */
[----:B------:R-:W0:Y:S01]  /*f050*/  F2I.S64.TRUNC R2, R2 ;  /* 0x0000000200027311 */ /* 0x000e22000020d900 */
[----:B------:R-:W-:Y:S05]  /*f060*/  BRA `(.L_x_24224) ;  /* 0x0000000400a87947 */ /* 0x000fea0003800000 */
.L_x_24231:
        /* <DEDUP_REMOVED lines=11> */
.L_x_24238:
        /* <DEDUP_REMOVED lines=21> */
.L_x_24242:
[----:B------:R-:W-:Y:S05]  /*f270*/  BSYNC B1 ;  /* 0x0000000000017941 */ /* 0x000fea0003800000 */
.L_x_24241:
[----:B------:R-:W-:Y:S01]  /*f280*/  IMAD.SHL.U32 R2, R2, 0x100000, RZ ;  /* 0x0010000002027824 */ /* 0x000fe200078e00ff */
[----:B------:R-:W-:-:S04]  /*f290*/  LEA R3, R0, 0x3b800000, 0x17 ;  /* 0x3b80000000037811 */ /* 0x000fc800078eb8ff */
[----:B------:R-:W-:-:S07]  /*f2a0*/  LOP3.LUT R2, R3, R2, R4, 0xfe, !PT ;  /* 0x0000000203027212 */ /* 0x000fce00078efe04 */
.L_x_24240:
[----:B------:R-:W-:Y:S05]  /*f2b0*/  BSYNC B0 ;  /* 0x0000000000007941 */ /* 0x000fea0003800000 */
.L_x_24239:
[----:B------:R-:W2:Y:S01]  /*f2c0*/  F2I.S64.TRUNC R2, R2 ;  /* 0x0000000200027311 */ /* 0x000ea2000020d900 */
[----:B------:R-:W-:Y:S05]  /*f2d0*/  BRA `(.L_x_24224) ;  /* 0x00000004000c7947 */ /* 0x000fea0003800000 */
.L_x_24237:
        /* <DEDUP_REMOVED lines=21> */
.L_x_24246:
[----:B------:R-:W-:Y:S05]  /*f430*/  BSYNC B1 ;  /* 0x0000000000017941 */ /* 0x000fea0003800000 */
.L_x_24245:
[----:B------:R-:W-:Y:S01]  /*f440*/  IMAD.SHL.U32 R2, R2, 0x200000, RZ ;  /* 0x0020000002027824 */ /* 0x000fe200078e00ff */
[----:B------:R-:W-:-:S04]  /*f450*/  LEA R3, R0, 0x37800000, 0x17 ;  /* 0x3780000000037811 */ /* 0x000fc800078eb8ff */
[----:B------:R-:W-:-:S07]  /*f460*/  LOP3.LUT R2, R3, R2, R4, 0xfe, !PT ;  /* 0x0000000203027212 */ /* 0x000fce00078efe04 */
.L_x_24244:
[----:B------:R-:W-:Y:S05]  /*f470*/  BSYNC B0 ;  /* 0x0000000000007941 */ /* 0x000fea0003800000 */
.L_x_24243:
[----:B------:R-:W0:Y:S01]  /*f480*/  F2I.S64.TRUNC R2, R2 ;  /* 0x0000000200027311 */ /* 0x000e22000020d900 */
[----:B------:R-:W-:Y:S05]  /*f490*/  BRA `(.L_x_24224) ;  /* 0x00000000009c7947 */ /* 0x000fea0003800000 */
.L_x_24236:
        /* <DEDUP_REMOVED lines=14> */
.L_x_24250:
[----:B------:R-:W-:Y:S05]  /*f580*/  BSYNC B0 ;  /* 0x0000000000007941 */ /* 0x000fea0003800000 */
.L_x_24249:
[----:B------:R-:W0:Y:S01]  /*f590*/  F2I.S64.TRUNC R2, R2 ;  /* 0x0000000200027311 */ /* 0x000e22000020d900 */
[----:B------:R-:W-:Y:S05]  /*f5a0*/  BRA `(.L_x_24224) ;  /* 0x0000000000587947 */ /* 0x000fea0003800000 */
.L_x_24223:
        /* <DEDUP_REMOVED lines=16> */
.L_x_24251:
[----:B------:R-:W-:Y:S01]  /*f6b0*/  CS2R R2, SRZ ;  /* 0x0000000000027805 */ /* 0x000fe2000001ff00 */
[----:B------:R-:W-:Y:S06]  /*f6c0*/  BRA `(.L_x_24224) ;  /* 0x0000000000107947 */ /* 0x000fec0003800000 */
.L_x_24248:
[----:B------:R0:W5:Y:S01]  /*f6d0*/  LDG.E.64 R2, desc[UR36][R22.64] ;  /* 0x0000002416027981 */ /* 0x000162000c1e1b00 */
[----:B------:R-:W-:Y:S05]  /*f6e0*/  BRA `(.L_x_24224) ;  /* 0x0000000000087947 */ /* 0x000fea0003800000 */
.L_x_24247:
[----:B------:R0:W5:Y:S01]  /*f6f0*/  LDG.E R2, desc[UR36][R22.64] ;  /* 0x0000002416027981 */ /* 0x000162000c1e1900 */
[----:B------:R-:W-:-:S07]  /*f700*/  IMAD.MOV.U32 R3, RZ, RZ, RZ ;  /* 0x000000ffff037224 */ /* 0x000fce00078e00ff */
.L_x_24224:
[----:B------:R-:W0:Y:S02]  /*f710*/  LDC.U8 R4, c[0x0][0x491] ;  /* 0x00012440ff047b82 */ /* 0x000e240000000000 */
[----:B012345:R-:W-:-:S04]  /*f720*/  LOP3.LUT P0, RZ, R2, R18, RZ, 0xfc, !PT ;  /* 0x0000001202ff7212 */ /* 0x03ffc8000780fcff */
[----:B------:R-:W-:-:S04]  /*f730*/  LOP3.LUT P0, RZ, R3, R19, RZ, 0xfc, P0 ;  /* 0x0000001303ff7212 */ /* 0x000fc8000000fcff */
[----:B------:R-:W-:Y:S02]  /*f740*/  SEL R2, RZ, 0x1, !P0 ;  /* 0x00000001ff027807 */ /* 0x000fe40004000000 */
        /* <DEDUP_REMOVED lines=13> */
.L_x_24255:
[----:B------:R-:W-:Y:S01]  /*f820*/  STG.E.U8 desc[UR36][R16.64], R2 ;  /* 0x0000000210007986 */ /* 0x000fe2000c101124 */
[----:B------:R-:W-:Y:S05]  /*f830*/  EXIT ;  /* 0x000000000000794d */ /* 0x000fea0003800000 */
.L_x_24254:
        /* <DEDUP_REMOVED lines=9> */
.L_x_24258:
[----:B------:R-:W-:Y:S01]  /*f8d0*/  STG.E desc[UR36][R16.64], R2 ;  /* 0x0000000210007986 */ /* 0x000fe2000c101924 */
[----:B------:R-:W-:Y:S05]  /*f8e0*/  EXIT ;  /* 0x000000000000794d */ /* 0x000fea0003800000 */
.L_x_24257:
[----:B------:R-:W-:Y:S01]  /*f8f0*/  STG.E.U16 desc[UR36][R16.64], R2 ;  /* 0x0000000210007986 */ /* 0x000fe2000c101524 */
[----:B------:R-:W-:Y:S05]  /*f900*/  EXIT ;  /* 0x000000000000794d */ /* 0x000fea0003800000 */
.L_x_24253:
        /* <DEDUP_REMOVED lines=9> */
.L_x_24260:
[----:B------:R-:W-:-:S04]  /*f9a0*/  FSEL R0, RZ, 1, !P0 ;  /* 0x3f800000ff007808 */ /* 0x000fc80004000000 */
[----:B------:R-:W-:-:S05]  /*f9b0*/  F2FP.F16.F32.PACK_AB R0, RZ, R0 ;  /* 0x00000000ff00723e */ /* 0x000fca00000000ff */
[----:B------:R-:W-:Y:S01]  /*f9c0*/  STG.E.U16 desc[UR36][R16.64], R0 ;  /* 0x0000000010007986 */ /* 0x000fe2000c101524 */
[----:B------:R-:W-:Y:S05]  /*f9d0*/  EXIT ;  /* 0x000000000000794d */ /* 0x000fea0003800000 */
.L_x_24259:
        /* <DEDUP_REMOVED lines=10> */
.L_x_24262:
[----:B------:R-:W-:-:S04]  /*fa80*/  FSEL R0, RZ, 1, !P0 ;  /* 0x3f800000ff007808 */ /* 0x000fc80004000000 */
[----:B------:R-:W-:-:S04]  /*fa90*/  F2FP.F16.F32.PACK_AB R3, RZ, R0 ;  /* 0x00000000ff03723e */ /* 0x000fc800000000ff */
[----:B------:R-:W-:-:S05]  /*faa0*/  PRMT R3, R3, 0x5410, RZ ;  /* 0x0000541003037816 */ /* 0x000fca00000000ff */
[----:B------:R-:W-:Y:S01]  /*fab0*/  STG.E desc[UR36][R16.64], R3 ;  /* 0x0000000310007986 */ /* 0x000fe2000c101924 */
[----:B------:R-:W-:Y:S05]  /*fac0*/  EXIT ;  /* 0x000000000000794d */ /* 0x000fea0003800000 */
.L_x_24261:
[----:B------:R-:W-:Y:S01]  /*fad0*/  FSEL R3, RZ, 1.875, !P0 ;  /* 0x3ff00000ff037808 */ /* 0x000fe20004000000 */
[----:B------:R-:W-:-:S05]  /*fae0*/  IMAD.MOV.U32 R2, RZ, RZ, RZ ;  /* 0x000000ffff027224 */ /* 0x000fca00078e00ff */
[----:B------:R-:W-:Y:S01]  /*faf0*/  STG.E.64 desc[UR36][R16.64], R2 ;  /* 0x0000000210007986 */ /* 0x000fe2000c101b24 */
[----:B------:R-:W-:Y:S05]  /*fb00*/  EXIT ;  /* 0x000000000000794d */ /* 0x000fea0003800000 */
.L_x_24252:
        /* <DEDUP_REMOVED lines=10> */
.L_x_24265:
[----:B------:R-:W-:Y:S02]  /*fbb0*/  FSEL R5, RZ, 1.875, !P0 ;  /* 0x3ff00000ff057808 */ /* 0x000fe40004000000 */
[----:B------:R-:W-:Y:S01]  /*fbc0*/  CS2R R6, SRZ ;  /* 0x0000000000067805 */ /* 0x000fe2000001ff00 */
[----:B------:R-:W-:-:S05]  /*fbd0*/  IMAD.MOV.U32 R4, RZ, RZ, RZ ;  /* 0x000000ffff047224 */ /* 0x000fca00078e00ff */
[----:B------:R-:W-:Y:S01]  /*fbe0*/  STG.E.128 desc[UR36][R16.64], R4 ;  /* 0x0000000410007986 */ /* 0x000fe2000c101d24 */
[----:B------:R-:W-:Y:S05]  /*fbf0*/  EXIT ;  /* 0x000000000000794d */ /* 0x000fea0003800000 */
.L_x_24264:
        /* <DEDUP_REMOVED lines=18> */
.L_x_24269:
[----:B------:R-:W-:Y:S05]  /*fd20*/  BSYNC B0 ;  /* 0x0000000000007941 */ /* 0x000fea0003800000 */
.L_x_24268:
[----:B------:R-:W-:Y:S01]  /*fd30*/  STG.E.U8 desc[UR36][R16.64], R3 ;  /* 0x0000000310007986 */ /* 0x000fe2000c101124 */
[----:B------:R-:W-:Y:S05]  /*fd40*/  EXIT ;  /* 0x000000000000794d */ /* 0x000fea0003800000 */
.L_x_24267:
        /* <DEDUP_REMOVED lines=14> */
.L_x_24270:
[----:B------:R-:W-:Y:S01]  /*fe30*/  IMAD.MOV.U32 R3, RZ, RZ, 0x7f ;  /* 0x0000007fff037424 */ /* 0x000fe200078e00ff */
[----:B------:R-:W-:-:S04]  /*fe40*/  ISETP.GT.U32.AND P0, PT, R5, 0x7f800000, PT ;  /* 0x7f8000000500780c */ /* 0x000fc80003f04070 */
[----:B------:R-:W-:-:S05]  /*fe50*/  SEL R3, R3, 0x7c, P0 ;  /* 0x0000007c03037807 */ /* 0x000fca0000000000 */
[----:B------:R-:W-:Y:S01]  /*fe60*/  STG.E.U8 desc[UR36][R16.64], R3 ;  /* 0x0000000310007986 */ /* 0x000fe2000c101124 */
[----:B------:R-:W-:Y:S05]  /*fe70*/  EXIT ;  /* 0x000000000000794d */ /* 0x000fea0003800000 */
.L_x_24266:
[----:B------:R-:W-:-:S04]  /*fe80*/  FSEL R0, RZ, 1, !P0 ;  /* 0x3f800000ff007808 */ /* 0x000fc80004000000 */
[----:B------:R-:W-:-:S05]  /*fe90*/  F2FP.BF16.F32.PACK_AB R0, RZ, R0 ;  /* 0x00000000ff00723e */ /* 0x000fca00000010ff */
[----:B------:R-:W-:Y:S01]  /*fea0*/  STG.E.U16 desc[UR36][R16.64], R0 ;  /* 0x0000000010007986 */ /* 0x000fe2000c101524 */
[----:B------:R-:W-:Y:S05]  /*feb0*/  EXIT ;  /* 0x000000000000794d */ /* 0x000fea0003800000 */
.L_x_24263:
        /* <DEDUP_REMOVED lines=10> */
.L_x_24273:
        /* <DEDUP_REMOVED lines=16> */
.L_x_24276:
[----:B------:R-:W-:-:S07]  /*10060*/  PRMT R8, R0, 0x7610, R8 ;  /* 0x0000761000087816 */ /* 0x000fce0000000008 */
.L_x_24275:
[----:B------:R-:W-:Y:S05]  /*10070*/  BSYNC B0 ;  /* 0x0000000000007941 */ /* 0x000fea0003800000 */
.L_x_24274:
[----:B------:R-:W-:Y:S01]  /*10080*/  STG.E.U8 desc[UR36][R16.64], R8 ;  /* 0x0000000810007986 */ /* 0x000fe2000c101124 */
[----:B------:R-:W-:Y:S05]  /*10090*/  EXIT ;  /* 0x000000000000794d */ /* 0x000fea0003800000 */
.L_x_24272:
        /* <DEDUP_REMOVED lines=16> */
.L_x_24279:
[----:B------:R-:W-:-:S07]  /*101a0*/  PRMT R8, R0, 0x7610, R8 ;  /* 0x0000761000087816 */ /* 0x000fce0000000008 */
.L_x_24278:
[----:B------:R-:W-:Y:S05]  /*101b0*/  BSYNC B0 ;  /* 0x0000000000007941 */ /* 0x000fea0003800000 */
.L_x_24277:
[----:B------:R-:W-:Y:S01]  /*101c0*/  STG.E.U8 desc[UR36][R16.64], R8 ;  /* 0x0000000810007986 */ /* 0x000fe2000c101124 */
[----:B------:R-:W-:Y:S05]  /*101d0*/  EXIT ;  /* 0x000000000000794d */ /* 0x000fea0003800000 */
.L_x_24271:
        /* <DEDUP_REMOVED lines=21> */
.L_x_24256:
        /* <DEDUP_REMOVED lines=16> */
.L_x_24282:
[----:B------:R-:W-:Y:S05]  /*10430*/  EXIT ;  /* 0x000000000000794d */ /* 0x000fea0003800000 */
.L_x_24281:
[----:B------:R-:W-:-:S05]  /*10440*/  IMAD.MOV.U32 R3, RZ, RZ, RZ ;  /* 0x000000ffff037224 */ /* 0x000fca00078e00ff */
[----:B------:R-:W-:Y:S01]  /*10450*/  STG.E.64 desc[UR36][R16.64], R2 ;  /* 0x0000000210007986 */ /* 0x000fe2000c101b24 */
[----:B------:R-:W-:Y:S05]  /*10460*/  EXIT ;  /* 0x000000000000794d */ /* 0x000fea0003800000 */
.L_x_24280:
[----:B------:R-:W-:Y:S01]  /*10470*/  STG.E desc[UR36][R16.64], R2 ;  /* 0x0000000210007986 */ /* 0x000fe2000c101924 */
[----:B------:R-:W-:Y:S05]  /*10480*/  EXIT ;  /* 0x000000000000794d */ /* 0x000fea0003800000 */
.L_x_24283:
        /* <DEDUP_REMOVED lines=15> */
.L_x_43980:


//--------------------- .text._ZN2at6native27unrolled_elementwise_kernelINS0_13BinaryFunctorIllbZZZNS0_22logical_or_kernel_cudaERNS_14TensorIteratorEENKUlvE0_clEvENKUlvE2_clEvEUlllE_EESt5arrayIPcLm3EELi4E23TrivialOffsetCalculatorILi2EjESC_ILi1EjENS0_6memory12LoadWithCastILi2EEENSF_13StoreWithCastILi1EEEEEviT_T0_T2_T3_T4_T5_ --------------------------
	.section	.text._ZN2at6native27unrolled_elementwise_kernelINS0_13BinaryFunctorIllbZZZNS0_22logical_or_kernel_cudaERNS_14TensorIteratorEENKUlvE0_clEvENKUlvE2_clEvEUlllE_EESt5arrayIPcLm3EELi4E23TrivialOffsetCalculatorILi2EjESC_ILi1EjENS0_6memory12LoadWithCastILi2EEENSF_13StoreWithCastILi1EEEEEviT_T0_T2_T3_T4_T5_,"ax",@progbits
	.align	128
        .global         _ZN2at6native27unrolled_elementwise_kernelINS0_13BinaryFunctorIllbZZZNS0_22logical_or_kernel_cudaERNS_14TensorIteratorEENKUlvE0_clEvENKUlvE2_clEvEUlllE_EESt5arrayIPcLm3EELi4E23TrivialOffsetCalculatorILi2EjESC_ILi1EjENS0_6memory12LoadWithCastILi2EEENSF_13StoreWithCastILi1EEEEEviT_T0_T2_T3_T4_T5_
        .type           _ZN2at6native27unrolled_elementwise_kernelINS0_13BinaryFunctorIllbZZZNS0_22logical_or_kernel_cudaERNS_14TensorIteratorEENKUlvE0_clEvENKUlvE2_clEvEUlllE_EESt5arrayIPcLm3EELi4E23TrivialOffsetCalculatorILi2EjESC_ILi1EjENS0_6memory12LoadWithCastILi2EEENSF_13StoreWithCastILi1EEEEEviT_T0_T2_T3_T4_T5_,@function
        .size           _ZN2at6native27unrolled_elementwise_kernelINS0_13BinaryFunctorIllbZZZNS0_22logical_or_kernel_cudaERNS_14TensorIteratorEENKUlvE0_clEvENKUlvE2_clEvEUlllE_EESt5arrayIPcLm3EELi4E23TrivialOffsetCalculatorILi2EjESC_ILi1EjENS0_6memory12LoadWithCastILi2EEENSF_13StoreWithCastILi1EEEEEviT_T0_T2_T3_T4_T5_,(.L_x_43981 - _ZN2at6native27unrolled_elementwise_kernelINS0_13BinaryFunctorIllbZZZNS0_22logical_or_kernel_cudaERNS_14TensorIteratorEENKUlvE0_clEvENKUlvE2_clEvEUlllE_EESt5arrayIPcLm3EELi4E23TrivialOffsetCalculatorILi2EjESC_ILi1EjENS0_6memory12LoadWithCastILi2EEENSF_13StoreWithCastILi1EEEEEviT_T0_T2_T3_T4_T5_)
        .other          _ZN2at6native27unrolled_elementwise_kernelINS0_13BinaryFunctorIllbZZZNS0_22logical_or_kernel_cudaERNS_14TensorIteratorEENKUlvE0_clEvENKUlvE2_clEvEUlllE_EESt5arrayIPcLm3EELi4E23TrivialOffsetCalculatorILi2EjESC_ILi1EjENS0_6memory12LoadWithCastILi2EEENSF_13StoreWithCastILi1EEEEEviT_T0_T2_T3_T4_T5_,@"STO_CUDA_ENTRY STV_DEFAULT"
_ZN2at6native27unrolled_elementwise_kernelINS0_13BinaryFunctorIllbZZZNS0_22logical_or_kernel_cudaERNS_14TensorIteratorEENKUlvE0_clEvENKUlvE2_clEvEUlllE_EESt5arrayIPcLm3EELi4E23TrivialOffsetCalculatorILi2EjESC_ILi1EjENS0_6memory12LoadWithCastILi2EEENSF_13StoreWithCastILi1EEEEEviT_T0_T2_T3_T4_T5_:
.text._ZN2at6native27unrolled_elementwise_kernelINS0_13BinaryFunctorIllbZZZNS0_22logical_or_kernel_cudaERNS_14TensorIteratorEENKUlvE0_clEvENKUlvE2_clEvEUlllE_EESt5arrayIPcLm3EELi4E23TrivialOffsetCalculatorILi2EjESC_ILi1EjENS0_6memory12LoadWithCastILi2EEENSF_13StoreWithCastILi1EEEEEviT_T0_T2_T3_T4_T5_:
        /* <DEDUP_REMOVED lines=34> */
.L_x_24289:
[----:B------:R1:W5:Y:S01]  /*0220*/  LDG.E.U8 R30, desc[UR36][R4.64] ;  /* 0x00000024041e7981 */ /* 0x000362000c1e1100 */
[----:B------:R-:W-:Y:S01]  /*0230*/  IMAD.MOV.U32 R31, RZ, RZ, RZ ;  /* 0x000000ffff1f7224 */ /* 0x000fe200078e00ff */
[----:B------:R-:W-:Y:S06]  /*0240*/  BRA `(.L_x_24291) ;  /* 0x0000000c004c7947 */ /* 0x000fec0003800000 */
.L_x_24288:
        /* <DEDUP_REMOVED lines=8> */
.L_x_24293:
[----:B------:R-:W2:Y:S02]  /*02d0*/  LDG.E R30, desc[UR36][R4.64] ;  /* 0x00000024041e7981 */ /* 0x000ea4000c1e1900 */
[----:B--2---:R-:W-:Y:S01]  /*02e0*/  SHF.R.S32.HI R31, RZ, 0x1f, R30 ;  /* 0x0000001fff1f7819 */ /* 0x004fe2000001141e */
[----:B------:R-:W-:Y:S06]  /*02f0*/  BRA `(.L_x_24291) ;  /* 0x0000000c00207947 */ /* 0x000fec0003800000 */
.L_x_24292:
[----:B------:R-:W2:Y:S02]  /*0300*/  LDG.E.S16 R30, desc[UR36][R4.64] ;  /* 0x00000024041e7981 */ /* 0x000ea4000c1e1700 */
[----:B--2---:R-:W-:Y:S01]  /*0310*/  SHF.R.S32.HI R31, RZ, 0x1f, R30 ;  /* 0x0000001fff1f7819 */ /* 0x004fe2000001141e */
[----:B------:R-:W-:Y:S06]  /*0320*/  BRA `(.L_x_24291) ;  /* 0x0000000c00147947 */ /* 0x000fec0003800000 */
.L_x_24287:
        /* <DEDUP_REMOVED lines=9> */
.L_x_24295:
[----:B------:R-:W2:Y:S02]  /*03c0*/  LDG.E.U16 R4, desc[UR36][R4.64] ;  /* 0x0000002404047981 */ /* 0x000ea4000c1e1500 */
[----:B--2---:R-:W-:-:S06]  /*03d0*/  HADD2.F32 R30, -RZ, R4.H0_H0 ;  /* 0x20000004ff1e7230 */ /* 0x004fcc0000004100 */
[----:B------:R-:W0:Y:S01]  /*03e0*/  F2I.S64.TRUNC R30, R30 ;  /* 0x0000001e001e7311 */ /* 0x000e22000020d900 */
[----:B------:R-:W-:Y:S05]  /*03f0*/  BRA `(.L_x_24291) ;  /* 0x0000000800e07947 */ /* 0x000fea0003800000 */
.L_x_24294:
        /* <DEDUP_REMOVED lines=9> */
.L_x_24297:
[----:B------:R-:W2:Y:S02]  /*0490*/  LDG.E.U16 R4, desc[UR36][R4.64] ;  /* 0x0000002404047981 */ /* 0x000ea4000c1e1500 */
[----:B--2---:R-:W-:-:S06]  /*04a0*/  HADD2.F32 R30, -RZ, R4.H0_H0 ;  /* 0x20000004ff1e7230 */ /* 0x004fcc0000004100 */
[----:B------:R-:W4:Y:S01]  /*04b0*/  F2I.S64.TRUNC R30, R30 ;  /* 0x0000001e001e7311 */ /* 0x000f22000020d900 */
[----:B------:R-:W-:Y:S05]  /*04c0*/  BRA `(.L_x_24291) ;  /* 0x0000000800ac7947 */ /* 0x000fea0003800000 */
.L_x_24296:
[----:B------:R-:W2:Y:S02]  /*04d0*/  LDG.E.64 R4, desc[UR36][R4.64] ;  /* 0x0000002404047981 */ /* 0x000ea4000c1e1b00 */
[----:B--2---:R2:W3:Y:S01]  /*04e0*/  F2I.S64.F64.TRUNC R30, R4 ;  /* 0x00000004001e7311 */ /* 0x0044e2000030d900 */
[----:B------:R-:W-:Y:S05]  /*04f0*/  BRA `(.L_x_24291) ;  /* 0x0000000800a07947 */ /* 0x000fea0003800000 */
.L_x_24286:
        /* <DEDUP_REMOVED lines=13> */
.L_x_24300:
[----:B------:R-:W2:Y:S02]  /*05d0*/  LDG.E.64 R4, desc[UR36][R4.64] ;  /* 0x0000002404047981 */ /* 0x000ea4000c1e1b00 */
[----:B--2---:R0:W1:Y:S01]  /*05e0*/  F2I.S64.F64.TRUNC R30, R4 ;  /* 0x00000004001e7311 */ /* 0x004062000030d900 */
[----:B------:R-:W-:Y:S05]  /*05f0*/  BRA `(.L_x_24291) ;  /* 0x0000000800607947 */ /* 0x000fea0003800000 */
.L_x_24299:
        /* <DEDUP_REMOVED lines=27> */
.L_x_24302:
        /* <DEDUP_REMOVED lines=15> */
.L_x_24301:
[----:B------:R-:W2:Y:S02]  /*08a0*/  LDG.E.U16 R30, desc[UR36][R4.64] ;  /* 0x00000024041e7981 */ /* 0x000ea4000c1e1500 */
[----:B--2---:R-:W-:-:S06]  /*08b0*/  IMAD.U32 R30, R30, 0x10000, RZ ;  /* 0x000100001e1e7824 */ /* 0x004fcc00078e00ff */
[----:B------:R-:W0:Y:S01]  /*08c0*/  F2I.S64.TRUNC R30, R30 ;  /* 0x0000001e001e7311 */ /* 0x000e22000020d900 */
[----:B------:R-:W-:Y:S05]  /*08d0*/  BRA `(.L_x_24291) ;  /* 0x0000000400a87947 */ /* 0x000fea0003800000 */
.L_x_24298:
        /* <DEDUP_REMOVED lines=11> */
.L_x_24305:
        /* <DEDUP_REMOVED lines=21> */
.L_x_24309:
[----:B------:R-:W-:Y:S05]  /*0ae0*/  BSYNC B1 ;  /* 0x0000000000017941 */ /* 0x000fea0003800000 */
.L_x_24308:
[----:B------:R-:W-:Y:S01]  /*0af0*/  IMAD.SHL.U32 R3, R3, 0x100000, RZ ;  /* 0x0010000003037824 */ /* 0x000fe200078e00ff */
[----:B------:R-:W-:-:S04]  /*0b00*/  LEA R5, R0, 0x3b800000, 0x17 ;  /* 0x3b80000000057811 */ /* 0x000fc800078eb8ff */
[----:B------:R-:W-:-:S07]  /*0b10*/  LOP3.LUT R30, R5, R3, R30, 0xfe, !PT ;  /* 0x00000003051e7212 */ /* 0x000fce00078efe1e */
.L_x_24307:
[----:B------:R-:W-:Y:S05]  /*0b20*/  BSYNC B0 ;  /* 0x0000000000007941 */ /* 0x000fea0003800000 */
.L_x_24306:
[----:B------:R-:W0:Y:S01]  /*0b30*/  F2I.S64.TRUNC R30, R30 ;  /* 0x0000001e001e7311 */ /* 0x000e22000020d900 */
[----:B------:R-:W-:Y:S05]  /*0b40*/  BRA `(.L_x_24291) ;  /* 0x00000004000c7947 */ /* 0x000fea0003800000 */
.L_x_24304:
        /* <DEDUP_REMOVED lines=21> */
.L_x_24313:
[----:B------:R-:W-:Y:S05]  /*0ca0*/  BSYNC B1 ;  /* 0x0000000000017941 */ /* 0x000fea0003800000 */
.L_x_24312:
[----:B------:R-:W-:Y:S01]  /*0cb0*/  IMAD.SHL.U32 R3, R3, 0x200000, RZ ;  /* 0x0020000003037824 */ /* 0x000fe200078e00ff */
[----:B------:R-:W-:-:S04]  /*0cc0*/  LEA R5, R0, 0x37800000, 0x17 ;  /* 0x3780000000057811 */ /* 0x000fc800078eb8ff */
[----:B------:R-:W-:-:S07]  /*0cd0*/  LOP3.LUT R30, R5, R3, R30, 0xfe, !PT ;  /* 0x00000003051e7212 */ /* 0x000fce00078efe1e */
.L_x_24311:
[----:B------:R-:W-:Y:S05]  /*0ce0*/  BSYNC B0 ;  /* 0x0000000000007941 */ /* 0x000fea0003800000 */
.L_x_24310:
[----:B------:R-:W0:Y:S01]  /*0cf0*/  F2I.S64.TRUNC R30, R30 ;  /* 0x0000001e001e7311 */ /* 0x000e22000020d900 */
[----:B------:R-:W-:Y:S05]  /*0d00*/  BRA `(.L_x_24291) ;  /* 0x00000000009c7947 */ /* 0x000fea0003800000 */
.L_x_24303:
        /* <DEDUP_REMOVED lines=14> */
.L_x_24317:
[----:B------:R-:W-:Y:S05]  /*0df0*/  BSYNC B0 ;  /* 0x0000000000007941 */ /* 0x000fea0003800000 */
.L_x_24316:
[----:B------:R-:W0:Y:S01]  /*0e00*/  F2I.S64.TRUNC R30, R30 ;  /* 0x0000001e001e7311 */ /* 0x000e22000020d900 */
[----:B------:R-:W-:Y:S05]  /*0e10*/  BRA `(.L_x_24291) ;  /* 0x0000000000587947 */ /* 0x000fea0003800000 */
.L_x_24290:
        /* <DEDUP_REMOVED lines=16> */
.L_x_24318:
[----:B------:R-:W-:Y:S01]  /*0f20*/  CS2R R30, SRZ ;  /* 0x00000000001e7805 */ /* 0x000fe2000001ff00 */
[----:B------:R-:W-:Y:S06]  /*0f30*/  BRA `(.L_x_24291) ;  /* 0x0000000000107947 */ /* 0x000fec0003800000 */
.L_x_24315:
[----:B------:R0:W5:Y:S01]  /*0f40*/  LDG.E.64 R30, desc[UR36][R4.64] ;  /* 0x00000024041e7981 */ /* 0x000162000c1e1b00 */
[----:B------:R-:W-:Y:S05]  /*0f50*/  BRA `(.L_x_24291) ;  /* 0x0000000000087947 */ /* 0x000fea0003800000 */
.L_x_24314:
[----:B------:R0:W5:Y:S01]  /*0f60*/  LDG.E R30, desc[UR36][R4.64] ;  /* 0x00000024041e7981 */ /* 0x000162000c1e1900 */
[----:B------:R-:W-:-:S07]  /*0f70*/  IMAD.MOV.U32 R31, RZ, RZ, RZ ;  /* 0x000000ffff1f7224 */ /* 0x000fce00078e00ff */
.L_x_24291:
        /* <DEDUP_REMOVED lines=19> */
.L_x_24322:
[----:B------:R0:W5:Y:S01]  /*10b0*/  LDG.E.U8 R28, desc[UR36][R4.64] ;  /* 0x00000024041c7981 */ /* 0x000162000c1e1100 */
[----:B------:R-:W-:Y:S01]  /*10c0*/  IMAD.MOV.U32 R29, RZ, RZ, RZ ;  /* 0x000000ffff1d7224 */ /* 0x000fe200078e00ff */
[----:B------:R-:W-:Y:S06]  /*10d0*/  BRA `(.L_x_24324) ;  /* 0x0000000c00487947 */ /* 0x000fec0003800000 */
.L_x_24321:
        /* <DEDUP_REMOVED lines=8> */
.L_x_24326:
[----:B------:R-:W2:Y:S02]  /*1160*/  LDG.E R28, desc[UR36][R4.64] ;  /* 0x00000024041c7981 */ /* 0x000ea4000c1e1900 */
[----:B--2---:R-:W-:Y:S01]  /*1170*/  SHF.R.S32.HI R29, RZ, 0x1f, R28 ;  /* 0x0000001fff1d7819 */ /* 0x004fe2000001141c */
[----:B------:R-:W-:Y:S06]  /*1180*/  BRA `(.L_x_24324) ;  /* 0x0000000c001c7947 */ /* 0x000fec0003800000 */
.L_x_24325:
[----:B------:R-:W2:Y:S02]  /*1190*/  LDG.E.S16 R28, desc[UR36][R4.64] ;  /* 0x00000024041c7981 */ /* 0x000ea4000c1e1700 */
[----:B--2---:R-:W-:Y:S01]  /*11a0*/  SHF.R.S32.HI R29, RZ, 0x1f, R28 ;  /* 0x0000001fff1d7819 */ /* 0x004fe2000001141c */
[----:B------:R-:W-:Y:S06]  /*11b0*/  BRA `(.L_x_24324) ;  /* 0x0000000c00107947 */ /* 0x000fec0003800000 */
.L_x_24320:
        /* <DEDUP_REMOVED lines=9> */
.L_x_24328:
[----:B------:R-:W2:Y:S02]  /*1250*/  LDG.E.U16 R4, desc[UR36][R4.64] ;  /* 0x0000002404047981 */ /* 0x000ea4000c1e1500 */
[----:B--2---:R-:W-:-:S06]  /*1260*/  HADD2.F32 R28, -RZ, R4.H0_H0 ;  /* 0x20000004ff1c7230 */ /* 0x004fcc0000004100 */
[----:B------:R-:W0:Y:S01]  /*1270*/  F2I.S64.TRUNC R28, R28 ;  /* 0x0000001c001c7311 */ /* 0x000e22000020d900 */
[----:B------:R-:W-:Y:S05]  /*1280*/  BRA `(.L_x_24324) ;  /* 0x0000000800dc7947 */ /* 0x000fea0003800000 */
.L_x_24327:
        /* <DEDUP_REMOVED lines=9> */
.L_x_24330:
[----:B------:R-:W2:Y:S02]  /*1320*/  LDG.E.U16 R4, desc[UR36][R4.64] ;  /* 0x0000002404047981 */ /* 0x000ea4000c1e1500 */
[----:B--2---:R-:W-:-:S06]  /*1330*/  HADD2.F32 R28, -RZ, R4.H0_H0 ;  /* 0x20000004ff1c7230 */ /* 0x004fcc0000004100 */
[----:B------:R-:W0:Y:S01]  /*1340*/  F2I.S64.TRUNC R28, R28 ;  /* 0x0000001c001c7311 */ /* 0x000e22000020d900 */
[----:B------:R-:W-:Y:S05]  /*1350*/  BRA `(.L_x_24324) ;  /* 0x0000000800a87947 */ /* 0x000fea0003800000 */
.L_x_24329:
[----:B------:R-:W2:Y:S02]  /*1360*/  LDG.E.64 R4, desc[UR36][R4.64] ;  /* 0x0000002404047981 */ /* 0x000ea4000c1e1b00 */
[----:B--2---:R0:W1:Y:S01]  /*1370*/  F2I.S64.F64.TRUNC R28, R4 ;  /* 0x00000004001c7311 */ /* 0x004062000030d900 */
[----:B------:R-:W-:Y:S05]  /*1380*/  BRA `(.L_x_24324) ;  /* 0x00000008009c7947 */ /* 0x000fea0003800000 */
.L_x_24319:
        /* <DEDUP_REMOVED lines=13> */
.L_x_24333:
[----:B------:R-:W2:Y:S02]  /*1460*/  LDG.E.64 R4, desc[UR36][R4.64] ;  /* 0x0000002404047981 */ /* 0x000ea4000c1e1b00 */
[----:B--2---:R0:W1:Y:S01]  /*1470*/  F2I.S64.F64.TRUNC R28, R4 ;  /* 0x00000004001c7311 */ /* 0x004062000030d900 */
[----:B------:R-:W-:Y:S05]  /*1480*/  BRA `(.L_x_24324) ;  /* 0x00000008005c7947 */ /* 0x000fea0003800000 */
.L_x_24332:
        /* <DEDUP_REMOVED lines=27> */
.L_x_24335:
        /* <DEDUP_REMOVED lines=14> */
.L_x_24334:
[----:B------:R-:W2:Y:S02]  /*1720*/  LDG.E.U16 R28, desc[UR36][R4.64] ;  /* 0x00000024041c7981 */ /* 0x000ea4000c1e1500 */
[----:B--2---:R-:W-:-:S06]  /*1730*/  IMAD.U32 R28, R28, 0x10000, RZ ;  /* 0x000100001c1c7824 */ /* 0x004fcc00078e00ff */
[----:B------:R-:W0:Y:S01]  /*1740*/  F2I.S64.TRUNC R28, R28 ;  /* 0x0000001c001c7311 */ /* 0x000e22000020d900 */
[----:B------:R-:W-:Y:S05]  /*1750*/  BRA `(.L_x_24324) ;  /* 0x0000000400a87947 */ /* 0x000fea0003800000 */
.L_x_24331:
        /* <DEDUP_REMOVED lines=11> */
.L_x_24338:
        /* <DEDUP_REMOVED lines=21> */
.L_x_24342:
[----:B------:R-:W-:Y:S05]  /*1960*/  BSYNC B1 ;  /* 0x0000000000017941 */ /* 0x000fea0003800000 */
.L_x_24341:
[----:B------:R-:W-:Y:S01]  /*1970*/  IMAD.SHL.U32 R3, R3, 0x100000, RZ ;  /* 0x0010000003037824 */ /* 0x000fe200078e00ff */
[----:B------:R-:W-:-:S04]  /*1980*/  LEA R5, R0, 0x3b800000, 0x17 ;  /* 0x3b80000000057811 */ /* 0x000fc800078eb8ff */
[----:B------:R-:W-:-:S07]  /*1990*/  LOP3.LUT R28, R5, R3, R28, 0xfe, !PT ;  /* 0x00000003051c7212 */ /* 0x000fce00078efe1c */
.L_x_24340:
[----:B------:R-:W-:Y:S05]  /*19a0*/  BSYNC B0 ;  /* 0x0000000000007941 */ /* 0x000fea0003800000 */
.L_x_24339:
[----:B------:R-:W0:Y:S01]  /*19b0*/  F2I.S64.TRUNC R28, R28 ;  /* 0x0000001c001c7311 */ /* 0x000e22000020d900 */
[----:B------:R-:W-:Y:S05]  /*19c0*/  BRA `(.L_x_24324) ;  /* 0x00000004000c7947 */ /* 0x000fea0003800000 */
.L_x_24337:
        /* <DEDUP_REMOVED lines=21> */
.L_x_24346:
[----:B------:R-:W-:Y:S05]  /*1b20*/  BSYNC B1 ;  /* 0x0000000000017941 */ /* 0x000fea0003800000 */
.L_x_24345:
[----:B------:R-:W-:Y:S01]  /*1b30*/  IMAD.SHL.U32 R3, R3, 0x200000, RZ ;  /* 0x0020000003037824 */ /* 0x000fe200078e00ff */
[----:B------:R-:W-:-:S04]  /*1b40*/  LEA R5, R0, 0x37800000, 0x17 ;  /* 0x3780000000057811 */ /* 0x000fc800078eb8ff */
[----:B------:R-:W-:-:S07]  /*1b50*/  LOP3.LUT R28, R5, R3, R28, 0xfe, !PT ;  /* 0x00000003051c7212 */ /* 0x000fce00078efe1c */
.L_x_24344:
[----:B------:R-:W-:Y:S05]  /*1b60*/  BSYNC B0 ;  /* 0x0000000000007941 */ /* 0x000fea0003800000 */
.L_x_24343:
[----:B------:R-:W0:Y:S01]  /*1b70*/  F2I.S64.TRUNC R28, R28 ;  /* 0x0000001c001c7311 */ /* 0x000e22000020d900 */
[----:B------:R-:W-:Y:S05]  /*1b80*/  BRA `(.L_x_24324) ;  /* 0x00000000009c7947 */ /* 0x000fea0003800000 */
.L_x_24336:
        /* <DEDUP_REMOVED lines=14> */
.L_x_24350:
[----:B------:R-:W-:Y:S05]  /*1c70*/  BSYNC B0 ;  /* 0x0000000000007941 */ /* 0x000fea0003800000 */
.L_x_24349:
[----:B------:R-:W0:Y:S01]  /*1c80*/  F2I.S64.TRUNC R28, R28 ;  /* 0x0000001c001c7311 */ /* 0x000e22000020d900 */
[----:B------:R-:W-:Y:S05]  /*1c90*/  BRA `(.L_x_24324) ;  /* 0x0000000000587947 */ /* 0x000fea0003800000 */
.L_x_24323:
        /* <DEDUP_REMOVED lines=16> */
.L_x_24351:
[----:B------:R-:W-:Y:S01]  /*1da0*/  CS2R R28, SRZ ;  /* 0x00000000001c7805 */ /* 0x000fe2000001ff00 */
[----:B------:R-:W-:Y:S06]  /*1db0*/  BRA `(.L_x_24324) ;  /* 0x0000000000107947 */ /* 0x000fec0003800000 */
.L_x_24348:
[----:B------:R0:W5:Y:S01]  /*1dc0*/  LDG.E.64 R28, desc[UR36][R4.64] ;  /* 0x00000024041c7981 */ /* 0x000162000c1e1b00 */
[----:B------:R-:W-:Y:S05]  /*1dd0*/  BRA `(.L_x_24324) ;  /* 0x0000000000087947 */ /* 0x000fea0003800000 */
.L_x_24347:
[----:B------:R0:W5:Y:S01]  /*1de0*/  LDG.E R28, desc[UR36][R4.64] ;  /* 0x00000024041c7981 */ /* 0x000162000c1e1900 */
[----:B------:R-:W-:-:S07]  /*1df0*/  IMAD.MOV.U32 R29, RZ, RZ, RZ ;  /* 0x000000ffff1d7224 */ /* 0x000fce00078e00ff */
.L_x_24324:
[----:B------:R-:W3:Y:S02]  /*1e00*/  S2R R35, SR_TID.X ;  /* 0x0000000000237919 */ /* 0x000ee40000002100 */
[----:B---3--:R-:W-:-:S07]  /*1e10*/  VIADD R35, R35, 0x80 ;  /* 0x0000008023237836 */ /* 0x008fce0000000000 */
.L_x_24285:
[----:B------:R-:W-:Y:S05]  /*1e20*/  BSYNC B6 ;  /* 0x0000000000067941 */ /* 0x000fea0003800000 */
.L_x_24284:
        /* <DEDUP_REMOVED lines=24> */
.L_x_24357:
[----:B------:R0:W5:Y:S01]  /*1fb0*/  LDG.E.U8 R36, desc[UR36][R4.64] ;  /* 0x0000002404247981 */ /* 0x000162000c1e1100 */
[----:B------:R-:W-:Y:S01]  /*1fc0*/  IMAD.MOV.U32 R37, RZ, RZ, RZ ;  /* 0x000000ffff257224 */ /* 0x000fe200078e00ff */
[----:B------:R-:W-:Y:S06]  /*1fd0*/  BRA `(.L_x_24359) ;  /* 0x0000000c00487947 */ /* 0x000fec0003800000 */
.L_x_24356:
        /* <DEDUP_REMOVED lines=8> */
.L_x_24361:
[----:B------:R-:W2:Y:S02]  /*2060*/  LDG.E R36, desc[UR36][R4.64] ;  /* 0x0000002404247981 */ /* 0x000ea4000c1e1900 */
[----:B--2---:R-:W-:Y:S01]  /*2070*/  SHF.R.S32.HI R37, RZ, 0x1f, R36 ;  /* 0x0000001fff257819 */ /* 0x004fe20000011424 */
[----:B------:R-:W-:Y:S06]  /*2080*/  BRA `(.L_x_24359) ;  /* 0x0000000c001c7947 */ /* 0x000fec0003800000 */
.L_x_24360:
[----:B------:R-:W2:Y:S02]  /*2090*/  LDG.E.S16 R36, desc[UR36][R4.64] ;  /* 0x0000002404247981 */ /* 0x000ea4000c1e1700 */
[----:B--2---:R-:W-:Y:S01]  /*20a0*/  SHF.R.S32.HI R37, RZ, 0x1f, R36 ;  /* 0x0000001fff257819 */ /* 0x004fe20000011424 */
[----:B------:R-:W-:Y:S06]  /*20b0*/  BRA `(.L_x_24359) ;  /* 0x0000000c00107947 */ /* 0x000fec0003800000 */
.L_x_24355:
        /* <DEDUP_REMOVED lines=9> */
.L_x_24363:
[----:B------:R-:W2:Y:S02]  /*2150*/  LDG.E.U16 R4, desc[UR36][R4.64] ;  /* 0x0000002404047981 */ /* 0x000ea4000c1e1500 */
[----:B--2---:R-:W-:-:S06]  /*2160*/  HADD2.F32 R36, -RZ, R4.H0_H0 ;  /* 0x20000004ff247230 */ /* 0x004fcc0000004100 */
[----:B------:R-:W0:Y:S01]  /*2170*/  F2I.S64.TRUNC R36, R36 ;  /* 0x0000002400247311 */ /* 0x000e22000020d900 */
[----:B------:R-:W-:Y:S05]  /*2180*/  BRA `(.L_x_24359) ;  /* 0x0000000800dc7947 */ /* 0x000fea0003800000 */
.L_x_24362:
        /* <DEDUP_REMOVED lines=9> */
.L_x_24365:
[----:B------:R-:W2:Y:S02]  /*2220*/  LDG.E.U16 R4, desc[UR36][R4.64] ;  /* 0x0000002404047981 */ /* 0x000ea4000c1e1500 */
[----:B--2---:R-:W-:-:S06]  /*2230*/  HADD2.F32 R36, -RZ, R4.H0_H0 ;  /* 0x20000004ff247230 */ /* 0x004fcc0000004100 */
[----:B------:R-:W0:Y:S01]  /*2240*/  F2I.S64.TRUNC R36, R36 ;  /* 0x0000002400247311 */ /* 0x000e22000020d900 */
[----:B------:R-:W-:Y:S05]  /*2250*/  BRA `(.L_x_24359) ;  /* 0x0000000800a87947 */ /* 0x000fea0003800000 */
.L_x_24364:
[----:B------:R-:W2:Y:S02]  /*2260*/  LDG.E.64 R4, desc[UR36][R4.64] ;  /* 0x0000002404047981 */ /* 0x000ea4000c1e1b00 */
[----:B--2---:R0:W1:Y:S01]  /*2270*/  F2I.S64.F64.TRUNC R36, R4 ;  /* 0x0000000400247311 */ /* 0x004062000030d900 */
[----:B------:R-:W-:Y:S05]  /*2280*/  BRA `(.L_x_24359) ;  /* 0x00000008009c7947 */ /* 0x000fea0003800000 */
.L_x_24354:
        /* <DEDUP_REMOVED lines=13> */
.L_x_24368:
[----:B------:R-:W2:Y:S02]  /*2360*/  LDG.E.64 R4, desc[UR36][R4.64] ;  /* 0x0000002404047981 */ /* 0x000ea4000c1e1b00 */
[----:B--2---:R0:W1:Y:S01]  /*2370*/  F2I.S64.F64.TRUNC R36, R4 ;  /* 0x0000000400247311 */ /* 0x004062000030d900 */
[----:B------:R-:W-:Y:S05]  /*2380*/  BRA `(.L_x_24359) ;  /* 0x00000008005c7947 */ /* 0x000fea0003800000 */
.L_x_24367:
        /* <DEDUP_REMOVED lines=27> */
.L_x_24370:
        /* <DEDUP_REMOVED lines=14> */
.L_x_24369:
[----:B------:R-:W2:Y:S02]  /*2620*/  LDG.E.U16 R36, desc[UR36][R4.64] ;  /* 0x0000002404247981 */ /* 0x000ea4000c1e1500 */
[----:B--2---:R-:W-:-:S06]  /*2630*/  IMAD.U32 R36, R36, 0x10000, RZ ;  /* 0x0001000024247824 */ /* 0x004fcc00078e00ff */
[----:B------:R-:W2:Y:S01]  /*2640*/  F2I.S64.TRUNC R36, R36 ;  /* 0x0000002400247311 */ /* 0x000ea2000020d900 */
[----:B------:R-:W-:Y:S05]  /*2650*/  BRA `(.L_x_24359) ;  /* 0x0000000400a87947 */ /* 0x000fea0003800000 */
.L_x_24366:
        /* <DEDUP_REMOVED lines=11> */
.L_x_24373:
        /* <DEDUP_REMOVED lines=21> */
.L_x_24377:
[----:B------:R-:W-:Y:S05]  /*2860*/  BSYNC B1 ;  /* 0x0000000000017941 */ /* 0x000fea0003800000 */
.L_x_24376:
[----:B------:R-:W-:Y:S01]  /*2870*/  IMAD.SHL.U32 R3, R3, 0x100000, RZ ;  /* 0x0010000003037824 */ /* 0x000fe200078e00ff */
[----:B------:R-:W-:-:S04]  /*2880*/  LEA R5, R0, 0x3b800000, 0x17 ;  /* 0x3b80000000057811 */ /* 0x000fc800078eb8ff */
[----:B------:R-:W-:-:S07]  /*2890*/  LOP3.LUT R36, R5, R3, R36, 0xfe, !PT ;  /* 0x0000000305247212 */ /* 0x000fce00078efe24 */
.L_x_24375:
[----:B------:R-:W-:Y:S05]  /*28a0*/  BSYNC B0 ;  /* 0x0000000000007941 */ /* 0x000fea0003800000 */
.L_x_24374:
[----:B------:R-:W0:Y:S01]  /*28b0*/  F2I.S64.TRUNC R36, R36 ;  /* 0x0000002400247311 */ /* 0x000e22000020d900 */
[----:B------:R-:W-:Y:S05]  /*28c0*/  BRA `(.L_x_24359) ;  /* 0x00000004000c7947 */ /* 0x000fea0003800000 */
.L_x_24372:
        /* <DEDUP_REMOVED lines=21> */
.L_x_24381:
[----:B------:R-:W-:Y:S05]  /*2a20*/  BSYNC B1 ;  /* 0x0000000000017941 */ /* 0x000fea0003800000 */
.L_x_24380:
[----:B------:R-:W-:Y:S01]  /*2a30*/  IMAD.SHL.U32 R3, R3, 0x200000, RZ ;  /* 0x0020000003037824 */ /* 0x000fe200078e00ff */
[----:B------:R-:W-:-:S04]  /*2a40*/  LEA R5, R0, 0x37800000, 0x17 ;  /* 0x3780000000057811 */ /* 0x000fc800078eb8ff */
[----:B------:R-:W-:-:S07]  /*2a50*/  LOP3.LUT R36, R5, R3, R36, 0xfe, !PT ;  /* 0x0000000305247212 */ /* 0x000fce00078efe24 */
.L_x_24379:
[----:B------:R-:W-:Y:S05]  /*2a60*/  BSYNC B0 ;  /* 0x0000000000007941 */ /* 0x000fea0003800000 */
.L_x_24378:
[----:B------:R-:W0:Y:S01]  /*2a70*/  F2I.S64.TRUNC R36, R36 ;  /* 0x0000002400247311 */ /* 0x000e22000020d900 */
[----:B------:R-:W-:Y:S05]  /*2a80*/  BRA `(.L_x_24359) ;  /* 0x00000000009c7947 */ /* 0x000fea0003800000 */
.L_x_24371:
        /* <DEDUP_REMOVED lines=14> */
.L_x_24385:
[----:B------:R-:W-:Y:S05]  /*2b70*/  BSYNC B0 ;  /* 0x0000000000007941 */ /* 0x000fea0003800000 */
.L_x_24384:
[----:B------:R-:W0:Y:S01]  /*2b80*/  F2I.S64.TRUNC R36, R36 ;  /* 0x0000002400247311 */ /* 0x000e22000020d900 */
[----:B------:R-:W-:Y:S05]  /*2b90*/  BRA `(.L_x_24359) ;  /* 0x0000000000587947 */ /* 0x000fea0003800000 */
.L_x_24358:
        /* <DEDUP_REMOVED lines=16> */
.L_x_24386:
[----:B------:R-:W-:Y:S01]  /*2ca0*/  CS2R R36, SRZ ;  /* 0x0000000000247805 */ /* 0x000fe2000001ff00 */
[----:B------:R-:W-:Y:S06]  /*2cb0*/  BRA `(.L_x_24359) ;  /* 0x0000000000107947 */ /* 0x000fec0003800000 */
.L_x_24383:
[----:B------:R0:W5:Y:S01]  /*2cc0*/  LDG.E.64 R36, desc[UR36][R4.64] ;  /* 0x0000002404247981 */ /* 0x000162000c1e1b00 */
[----:B------:R-:W-:Y:S05]  /*2cd0*/  BRA `(.L_x_24359) ;  /* 0x0000000000087947 */ /* 0x000fea0003800000 */
.L_x_24382:
[----:B------:R0:W5:Y:S01]  /*2ce0*/  LDG.E R36, desc[UR36][R4.64] ;  /* 0x0000002404247981 */ /* 0x000162000c1e1900 */
[----:B------:R-:W-:-:S07]  /*2cf0*/  IMAD.MOV.U32 R37, RZ, RZ, RZ ;  /* 0x000000ffff257224 */ /* 0x000fce00078e00ff */
.L_x_24359:
        /* <DEDUP_REMOVED lines=19> */
.L_x_24390:
[----:B------:R0:W5:Y:S01]  /*2e30*/  LDG.E.U8 R26, desc[UR36][R4.64] ;  /* 0x00000024041a7981 */ /* 0x000162000c1e1100 */
[----:B------:R-:W-:Y:S01]  /*2e40*/  IMAD.MOV.U32 R27, RZ, RZ, RZ ;  /* 0x000000ffff1b7224 */ /* 0x000fe200078e00ff */
[----:B------:R-:W-:Y:S06]  /*2e50*/  BRA `(.L_x_24392) ;  /* 0x0000000c00487947 */ /* 0x000fec0003800000 */
.L_x_24389:
        /* <DEDUP_REMOVED lines=8> */
.L_x_24394:
[----:B------:R-:W3:Y:S02]  /*2ee0*/  LDG.E R26, desc[UR36][R4.64] ;  /* 0x00000024041a7981 */ /* 0x000ee4000c1e1900 */
[----:B---3--:R-:W-:Y:S01]  /*2ef0*/  SHF.R.S32.HI R27, RZ, 0x1f, R26 ;  /* 0x0000001fff1b7819 */ /* 0x008fe2000001141a */
[----:B------:R-:W-:Y:S06]  /*2f00*/  BRA `(.L_x_24392) ;  /* 0x0000000c001c7947 */ /* 0x000fec0003800000 */
.L_x_24393:
[----:B------:R-:W3:Y:S02]  /*2f10*/  LDG.E.S16 R26, desc[UR36][R4.64] ;  /* 0x00000024041a7981 */ /* 0x000ee4000c1e1700 */
[----:B---3--:R-:W-:Y:S01]  /*2f20*/  SHF.R.S32.HI R27, RZ, 0x1f, R26 ;  /* 0x0000001fff1b7819 */ /* 0x008fe2000001141a */
[----:B------:R-:W-:Y:S06]  /*2f30*/  BRA `(.L_x_24392) ;  /* 0x0000000c00107947 */ /* 0x000fec0003800000 */
.L_x_24388:
        /* <DEDUP_REMOVED lines=9> */
.L_x_24396:
[----:B------:R-:W3:Y:S02]  /*2fd0*/  LDG.E.U16 R4, desc[UR36][R4.64] ;  /* 0x0000002404047981 */ /* 0x000ee4000c1e1500 */
[----:B---3--:R-:W-:-:S06]  /*2fe0*/  HADD2.F32 R26, -RZ, R4.H0_H0 ;  /* 0x20000004ff1a7230 */ /* 0x008fcc0000004100 */
[----:B------:R-:W0:Y:S01]  /*2ff0*/  F2I.S64.TRUNC R26, R26 ;  /* 0x0000001a001a7311 */ /* 0x000e22000020d900 */
[----:B------:R-:W-:Y:S05]  /*3000*/  BRA `(.L_x_24392) ;  /* 0x0000000800dc7947 */ /* 0x000fea0003800000 */
.L_x_24395:
        /* <DEDUP_REMOVED lines=9> */
.L_x_24398:
[----:B------:R-:W3:Y:S02]  /*30a0*/  LDG.E.U16 R4, desc[UR36][R4.64] ;  /* 0x0000002404047981 */ /* 0x000ee4000c1e1500 */
[----:B---3--:R-:W-:-:S06]  /*30b0*/  HADD2.F32 R26, -RZ, R4.H0_H0 ;  /* 0x20000004ff1a7230 */ /* 0x008fcc0000004100 */
[----:B------:R-:W0:Y:S01]  /*30c0*/  F2I.S64.TRUNC R26, R26 ;  /* 0x0000001a001a7311 */ /* 0x000e22000020d900 */
[----:B------:R-:W-:Y:S05]  /*30d0*/  BRA `(.L_x_24392) ;  /* 0x0000000800a87947 */ /* 0x000fea0003800000 */
.L_x_24397:
[----:B------:R-:W3:Y:S02]  /*30e0*/  LDG.E.64 R4, desc[UR36][R4.64] ;  /* 0x0000002404047981 */ /* 0x000ee4000c1e1b00 */
[----:B---3--:R0:W3:Y:S01]  /*30f0*/  F2I.S64.F64.TRUNC R26, R4 ;  /* 0x00000004001a7311 */ /* 0x0080e2000030d900 */
[----:B------:R-:W-:Y:S05]  /*3100*/  BRA `(.L_x_24392) ;  /* 0x00000008009c7947 */ /* 0x000fea0003800000 */
.L_x_24387:
        /* <DEDUP_REMOVED lines=13> */
.L_x_24401:
[----:B------:R-:W3:Y:S02]  /*31e0*/  LDG.E.64 R4, desc[UR36][R4.64] ;  /* 0x0000002404047981 */ /* 0x000ee4000c1e1b00 */
[----:B---3--:R0:W3:Y:S01]  /*31f0*/  F2I.S64.F64.TRUNC R26, R4 ;  /* 0x00000004001a7311 */ /* 0x0080e2000030d900 */
[----:B------:R-:W-:Y:S05]  /*3200*/  BRA `(.L_x_24392) ;  /* 0x00000008005c7947 */ /* 0x000fea0003800000 */
.L_x_24400:
        /* <DEDUP_REMOVED lines=27> */
.L_x_24403:
        /* <DEDUP_REMOVED lines=14> */
.L_x_24402:
[----:B------:R-:W3:Y:S02]  /*34a0*/  LDG.E.U16 R26, desc[UR36][R4.64] ;  /* 0x00000024041a7981 */ /* 0x000ee4000c1e1500 */
[----:B---3--:R-:W-:-:S06]  /*34b0*/  IMAD.U32 R26, R26, 0x10000, RZ ;  /* 0x000100001a1a7824 */ /* 0x008fcc00078e00ff */
[----:B------:R-:W0:Y:S01]  /*34c0*/  F2I.S64.TRUNC R26, R26 ;  /* 0x0000001a001a7311 */ /* 0x000e22000020d900 */
[----:B------:R-:W-:Y:S05]  /*34d0*/  BRA `(.L_x_24392) ;  /* 0x0000000400a87947 */ /* 0x000fea0003800000 */
.L_x_24399:
        /* <DEDUP_REMOVED lines=11> */
.L_x_24406:
        /* <DEDUP_REMOVED lines=21> */
.L_x_24410:
[----:B------:R-:W-:Y:S05]  /*36e0*/  BSYNC B1 ;  /* 0x0000000000017941 */ /* 0x000fea0003800000 */
.L_x_24409:
[----:B------:R-:W-:Y:S01]  /*36f0*/  IMAD.SHL.U32 R3, R3, 0x100000, RZ ;  /* 0x0010000003037824 */ /* 0x000fe200078e00ff */
[----:B------:R-:W-:-:S04]  /*3700*/  LEA R5, R0, 0x3b800000, 0x17 ;  /* 0x3b80000000057811 */ /* 0x000fc800078eb8ff */
[----:B------:R-:W-:-:S07]  /*3710*/  LOP3.LUT R26, R5, R3, R26, 0xfe, !PT ;  /* 0x00000003051a7212 */ /* 0x000fce00078efe1a */
.L_x_24408:
[----:B------:R-:W-:Y:S05]  /*3720*/  BSYNC B0 ;  /* 0x0000000000007941 */ /* 0x000fea0003800000 */
.L_x_24407:
[----:B------:R-:W3:Y:S01]  /*3730*/  F2I.S64.TRUNC R26, R26 ;  /* 0x0000001a001a7311 */ /* 0x000ee2000020d900 */
[----:B------:R-:W-:Y:S05]  /*3740*/  BRA `(.L_x_24392) ;  /* 0x00000004000c7947 */ /* 0x000fea0003800000 */
.L_x_24405:
        /* <DEDUP_REMOVED lines=21> */
.L_x_24414:
[----:B------:R-:W-:Y:S05]  /*38a0*/  BSYNC B1 ;  /* 0x0000000000017941 */ /* 0x000fea0003800000 */
.L_x_24413:
[----:B------:R-:W-:Y:S01]  /*38b0*/  IMAD.SHL.U32 R3, R3, 0x200000, RZ ;  /* 0x0020000003037824 */ /* 0x000fe200078e00ff */
[----:B------:R-:W-:-:S04]  /*38c0*/  LEA R5, R0, 0x37800000, 0x17 ;  /* 0x3780000000057811 */ /* 0x000fc800078eb8ff */
[----:B------:R-:W-:-:S07]  /*38d0*/  LOP3.LUT R26, R5, R3, R26, 0xfe, !PT ;  /* 0x00000003051a7212 */ /* 0x000fce00078efe1a */
.L_x_24412:
[----:B------:R-:W-:Y:S05]  /*38e0*/  BSYNC B0 ;  /* 0x0000000000007941 */ /* 0x000fea0003800000 */
.L_x_24411:
[----:B------:R-:W0:Y:S01]  /*38f0*/  F2I.S64.TRUNC R26, R26 ;  /* 0x0000001a001a7311 */ /* 0x000e22000020d900 */
[----:B------:R-:W-:Y:S05]  /*3900*/  BRA `(.L_x_24392) ;  /* 0x00000000009c7947 */ /* 0x000fea0003800000 */
.L_x_24404:
        /* <DEDUP_REMOVED lines=14> */
.L_x_24418:
[----:B------:R-:W-:Y:S05]  /*39f0*/  BSYNC B0 ;  /* 0x0000000000007941 */ /* 0x000fea0003800000 */
.L_x_24417:
[----:B------:R-:W0:Y:S01]  /*3a00*/  F2I.S64.TRUNC R26, R26 ;  /* 0x0000001a001a7311 */ /* 0x000e22000020d900 */
[----:B------:R-:W-:Y:S05]  /*3a10*/  BRA `(.L_x_24392) ;  /* 0x0000000000587947 */ /* 0x000fea0003800000 */
.L_x_24391:
        /* <DEDUP_REMOVED lines=16> */
.L_x_24419:
[----:B------:R-:W-:Y:S01]  /*3b20*/  CS2R R26, SRZ ;  /* 0x00000000001a7805 */ /* 0x000fe2000001ff00 */
[----:B------:R-:W-:Y:S06]  /*3b30*/  BRA `(.L_x_24392) ;  /* 0x0000000000107947 */ /* 0x000fec0003800000 */
.L_x_24416:
[----:B------:R0:W5:Y:S01]  /*3b40*/  LDG.E.64 R26, desc[UR36][R4.64] ;  /* 0x00000024041a7981 */ /* 0x000162000c1e1b00 */
[----:B------:R-:W-:Y:S05]  /*3b50*/  BRA `(.L_x_24392) ;  /* 0x0000000000087947 */ /* 0x000fea0003800000 */
.L_x_24415:
[----:B------:R0:W5:Y:S01]  /*3b60*/  LDG.E R26, desc[UR36][R4.64] ;  /* 0x00000024041a7981 */ /* 0x000162000c1e1900 */
[----:B------:R-:W-:-:S07]  /*3b70*/  IMAD.MOV.U32 R27, RZ, RZ, RZ ;  /* 0x000000ffff1b7224 */ /* 0x000fce00078e00ff */
.L_x_24392:
[----:B------:R-:W-:-:S07]  /*3b80*/  VIADD R35, R35, 0x80 ;  /* 0x0000008023237836 */ /* 0x000fce0000000000 */
.L_x_24353:
[----:B------:R-:W-:Y:S05]  /*3b90*/  BSYNC B6 ;  /* 0x0000000000067941 */ /* 0x000fea0003800000 */
.L_x_24352:
        /* <DEDUP_REMOVED lines=26> */
.L_x_24425:
[----:B------:R0:W5:Y:S01]  /*3d40*/  LDG.E.U8 R22, desc[UR36][R4.64] ;  /* 0x0000002404167981 */ /* 0x000162000c1e1100 */
[----:B------:R-:W-:Y:S01]  /*3d50*/  IMAD.MOV.U32 R23, RZ, RZ, RZ ;  /* 0x000000ffff177224 */ /* 0x000fe200078e00ff */
[----:B------:R-:W-:Y:S06]  /*3d60*/  BRA `(.L_x_24427) ;  /* 0x0000000c00487947 */ /* 0x000fec0003800000 */
.L_x_24424:
        /* <DEDUP_REMOVED lines=8> */
.L_x_24429:
[----:B------:R-:W2:Y:S02]  /*3df0*/  LDG.E R22, desc[UR36][R4.64] ;  /* 0x0000002404167981 */ /* 0x000ea4000c1e1900 */
[----:B--2---:R-:W-:Y:S01]  /*3e00*/  SHF.R.S32.HI R23, RZ, 0x1f, R22 ;  /* 0x0000001fff177819 */ /* 0x004fe20000011416 */
[----:B------:R-:W-:Y:S06]  /*3e10*/  BRA `(.L_x_24427) ;  /* 0x0000000c001c7947 */ /* 0x000fec0003800000 */
.L_x_24428:
[----:B------:R-:W2:Y:S02]  /*3e20*/  LDG.E.S16 R22, desc[UR36][R4.64] ;  /* 0x0000002404167981 */ /* 0x000ea4000c1e1700 */
[----:B--2---:R-:W-:Y:S01]  /*3e30*/  SHF.R.S32.HI R23, RZ, 0x1f, R22 ;  /* 0x0000001fff177819 */ /* 0x004fe20000011416 */
[----:B------:R-:W-:Y:S06]  /*3e40*/  BRA `(.L_x_24427) ;  /* 0x0000000c00107947 */ /* 0x000fec0003800000 */
.L_x_24423:
        /* <DEDUP_REMOVED lines=9> */
.L_x_24431:
[----:B------:R-:W2:Y:S02]  /*3ee0*/  LDG.E.U16 R4, desc[UR36][R4.64] ;  /* 0x0000002404047981 */ /* 0x000ea4000c1e1500 */
[----:B--2---:R-:W-:-:S06]  /*3ef0*/  HADD2.F32 R22, -RZ, R4.H0_H0 ;  /* 0x20000004ff167230 */ /* 0x004fcc0000004100 */
[----:B------:R-:W0:Y:S01]  /*3f00*/  F2I.S64.TRUNC R22, R22 ;  /* 0x0000001600167311 */ /* 0x000e22000020d900 */
[----:B------:R-:W-:Y:S05]  /*3f10*/  BRA `(.L_x_24427) ;  /* 0x0000000800dc7947 */ /* 0x000fea0003800000 */
.L_x_24430:
        /* <DEDUP_REMOVED lines=9> */
.L_x_24433:
[----:B------:R-:W2:Y:S02]  /*3fb0*/  LDG.E.U16 R4, desc[UR36][R4.64] ;  /* 0x0000002404047981 */ /* 0x000ea4000c1e1500 */
[----:B--2---:R-:W-:-:S06]  /*3fc0*/  HADD2.F32 R22, -RZ, R4.H0_H0 ;  /* 0x20000004ff167230 */ /* 0x004fcc0000004100 */
[----:B------:R-:W0:Y:S01]  /*3fd0*/  F2I.S64.TRUNC R22, R22 ;  /* 0x0000001600167311 */ /* 0x000e22000020d900 */
[----:B------:R-:W-:Y:S05]  /*3fe0*/  BRA `(.L_x_24427) ;  /* 0x0000000800a87947 */ /* 0x000fea0003800000 */
.L_x_24432:
[----:B------:R-:W2:Y:S02]  /*3ff0*/  LDG.E.64 R4, desc[UR36][R4.64] ;  /* 0x0000002404047981 */ /* 0x000ea4000c1e1b00 */
[----:B--2---:R0:W1:Y:S01]  /*4000*/  F2I.S64.F64.TRUNC R22, R4 ;  /* 0x0000000400167311 */ /* 0x004062000030d900 */
[----:B------:R-:W-:Y:S05]  /*4010*/  BRA `(.L_x_24427) ;  /* 0x00000008009c7947 */ /* 0x000fea0003800000 */
.L_x_24422:
        /* <DEDUP_REMOVED lines=13> */
.L_x_24436:
[----:B------:R-:W2:Y:S02]  /*40f0*/  LDG.E.64 R4, desc[UR36][R4.64] ;  /* 0x0000002404047981 */ /* 0x000ea4000c1e1b00 */
[----:B--2---:R0:W1:Y:S01]  /*4100*/  F2I.S64.F64.TRUNC R22, R4 ;  /* 0x0000000400167311 */ /* 0x004062000030d900 */
[----:B------:R-:W-:Y:S05]  /*4110*/  BRA `(.L_x_24427) ;  /* 0x00000008005c7947 */ /* 0x000fea0003800000 */
.L_x_24435:
        /* <DEDUP_REMOVED lines=27> */
.L_x_24438:
        /* <DEDUP_REMOVED lines=14> */
.L_x_24437:
[----:B------:R-:W2:Y:S02]  /*43b0*/  LDG.E.U16 R22, desc[UR36][R4.64] ;  /* 0x0000002404167981 */ /* 0x000ea4000c1e1500 */
[----:B--2---:R-:W-:-:S06]  /*43c0*/  IMAD.U32 R22, R22, 0x10000, RZ ;  /* 0x0001000016167824 */ /* 0x004fcc00078e00ff */
[----:B------:R-:W2:Y:S01]  /*43d0*/  F2I.S64.TRUNC R22, R22 ;  /* 0x0000001600167311 */ /* 0x000ea2000020d900 */
[----:B------:R-:W-:Y:S05]  /*43e0*/  BRA `(.L_x_24427) ;  /* 0x0000000400a87947 */ /* 0x000fea0003800000 */
.L_x_24434:
        /* <DEDUP_REMOVED lines=11> */
.L_x_24441:
        /* <DEDUP_REMOVED lines=21> */
.L_x_24445:
[----:B------:R-:W-:Y:S05]  /*45f0*/  BSYNC B1 ;  /* 0x0000000000017941 */ /* 0x000fea0003800000 */
.L_x_24444:
[----:B------:R-:W-:Y:S01]  /*4600*/  IMAD.SHL.U32 R3, R3, 0x100000, RZ ;  /* 0x0010000003037824 */ /* 0x000fe200078e00ff */
[----:B------:R-:W-:-:S04]  /*4610*/  LEA R5, R0, 0x3b800000, 0x17 ;  /* 0x3b80000000057811 */ /* 0x000fc800078eb8ff */
[----:B------:R-:W-:-:S07]  /*4620*/  LOP3.LUT R22, R5, R3, R22, 0xfe, !PT ;  /* 0x0000000305167212 */ /* 0x000fce00078efe16 */
.L_x_24443:
[----:B------:R-:W-:Y:S05]  /*4630*/  BSYNC B0 ;  /* 0x0000000000007941 */ /* 0x000fea0003800000 */
.L_x_24442:
[----:B------:R-:W0:Y:S01]  /*4640*/  F2I.S64.TRUNC R22, R22 ;  /* 0x0000001600167311 */ /* 0x000e22000020d900 */
[----:B------:R-:W-:Y:S05]  /*4650*/  BRA `(.L_x_24427) ;  /* 0x00000004000c7947 */ /* 0x000fea0003800000 */
.L_x_24440:
        /* <DEDUP_REMOVED lines=21> */
.L_x_24449:
[----:B------:R-:W-:Y:S05]  /*47b0*/  BSYNC B1 ;  /* 0x0000000000017941 */ /* 0x000fea0003800000 */
.L_x_24448:
[----:B------:R-:W-:Y:S01]  /*47c0*/  IMAD.SHL.U32 R3, R3, 0x200000, RZ ;  /* 0x0020000003037824 */ /* 0x000fe200078e00ff */
[----:B------:R-:W-:-:S04]  /*47d0*/  LEA R5, R0, 0x37800000, 0x17 ;  /* 0x3780000000057811 */ /* 0x000fc800078eb8ff */
[----:B------:R-:W-:-:S07]  /*47e0*/  LOP3.LUT R22, R5, R3, R22, 0xfe, !PT ;  /* 0x0000000305167212 */ /* 0x000fce00078efe16 */
.L_x_24447:
[----:B------:R-:W-:Y:S05]  /*47f0*/  BSYNC B0 ;  /* 0x0000000000007941 */ /* 0x000fea0003800000 */
.L_x_24446:
[----:B------:R-:W0:Y:S01]  /*4800*/  F2I.S64.TRUNC R22, R22 ;  /* 0x0000001600167311 */ /* 0x000e22000020d900 */
[----:B------:R-:W-:Y:S05]  /*4810*/  BRA `(.L_x_24427) ;  /* 0x00000000009c7947 */ /* 0x000fea0003800000 */
.L_x_24439:
        /* <DEDUP_REMOVED lines=14> */
.L_x_24453:
[----:B------:R-:W-:Y:S05]  /*4900*/  BSYNC B0 ;  /* 0x0000000000007941 */ /* 0x000fea0003800000 */
.L_x_24452:
[----:B------:R-:W0:Y:S01]  /*4910*/  F2I.S64.TRUNC R22, R22 ;  /* 0x0000001600167311 */ /* 0x000e22000020d900 */
[----:B------:R-:W-:Y:S05]  /*4920*/  BRA `(.L_x_24427) ;  /* 0x0000000000587947 */ /* 0x000fea0003800000 */
.L_x_24426:
        /* <DEDUP_REMOVED lines=16> */
.L_x_24454:
[----:B------:R-:W-:Y:S01]  /*4a30*/  CS2R R22, SRZ ;  /* 0x0000000000167805 */ /* 0x000fe2000001ff00 */
[----:B------:R-:W-:Y:S06]  /*4a40*/  BRA `(.L_x_24427) ;  /* 0x0000000000107947 */ /* 0x000fec0003800000 */
.L_x_24451:
[----:B------:R0:W5:Y:S01]  /*4a50*/  LDG.E.64 R22, desc[UR36][R4.64] ;  /* 0x0000002404167981 */ /* 0x000162000c1e1b00 */
[----:B------:R-:W-:Y:S05]  /*4a60*/  BRA `(.L_x_24427) ;  /* 0x0000000000087947 */ /* 0x000fea0003800000 */
.L_x_24450:
[----:B------:R0:W5:Y:S01]  /*4a70*/  LDG.E R22, desc[UR36][R4.64] ;  /* 0x0000002404167981 */ /* 0x000162000c1e1900 */
[----:B------:R-:W-:-:S07]  /*4a80*/  IMAD.MOV.U32 R23, RZ, RZ, RZ ;  /* 0x000000ffff177224 */ /* 0x000fce00078e00ff */
.L_x_24427:
        /* <DEDUP_REMOVED lines=19> */
.L_x_24458:
[----:B------:R0:W5:Y:S01]  /*4bc0*/  LDG.E.U8 R18, desc[UR36][R4.64] ;  /* 0x0000002404127981 */ /* 0x000162000c1e1100 */
[----:B------:R-:W-:Y:S01]  /*4bd0*/  IMAD.MOV.U32 R19, RZ, RZ, RZ ;  /* 0x000000ffff137224 */ /* 0x000fe200078e00ff */
[----:B------:R-:W-:Y:S06]  /*4be0*/  BRA `(.L_x_24460) ;  /* 0x0000000c00487947 */ /* 0x000fec0003800000 */
.L_x_24457:
        /* <DEDUP_REMOVED lines=8> */
.L_x_24462:
[----:B------:R-:W2:Y:S02]  /*4c70*/  LDG.E R18, desc[UR36][R4.64] ;  /* 0x0000002404127981 */ /* 0x000ea4000c1e1900 */
[----:B--2---:R-:W-:Y:S01]  /*4c80*/  SHF.R.S32.HI R19, RZ, 0x1f, R18 ;  /* 0x0000001fff137819 */ /* 0x004fe20000011412 */
[----:B------:R-:W-:Y:S06]  /*4c90*/  BRA `(.L_x_24460) ;  /* 0x0000000c001c7947 */ /* 0x000fec0003800000 */
.L_x_24461:
[----:B------:R-:W2:Y:S02]  /*4ca0*/  LDG.E.S16 R18, desc[UR36][R4.64] ;  /* 0x0000002404127981 */ /* 0x000ea4000c1e1700 */
[----:B--2---:R-:W-:Y:S01]  /*4cb0*/  SHF.R.S32.HI R19, RZ, 0x1f, R18 ;  /* 0x0000001fff137819 */ /* 0x004fe20000011412 */
[----:B------:R-:W-:Y:S06]  /*4cc0*/  BRA `(.L_x_24460) ;  /* 0x0000000c00107947 */ /* 0x000fec0003800000 */
.L_x_24456:
        /* <DEDUP_REMOVED lines=9> */
.L_x_24464:
[----:B------:R-:W2:Y:S02]  /*4d60*/  LDG.E.U16 R4, desc[UR36][R4.64] ;  /* 0x0000002404047981 */ /* 0x000ea4000c1e1500 */
[----:B--2---:R-:W-:-:S06]  /*4d70*/  HADD2.F32 R18, -RZ, R4.H0_H0 ;  /* 0x20000004ff127230 */ /* 0x004fcc0000004100 */
[----:B------:R-:W0:Y:S01]  /*4d80*/  F2I.S64.TRUNC R18, R18 ;  /* 0x0000001200127311 */ /* 0x000e22000020d900 */
[----:B------:R-:W-:Y:S05]  /*4d90*/  BRA `(.L_x_24460) ;  /* 0x0000000800dc7947 */ /* 0x000fea0003800000 */
.L_x_24463:
        /* <DEDUP_REMOVED lines=9> */
.L_x_24466:
[----:B------:R-:W2:Y:S02]  /*4e30*/  LDG.E.U16 R4, desc[UR36][R4.64] ;  /* 0x0000002404047981 */ /* 0x000ea4000c1e1500 */
[----:B--2---:R-:W-:-:S06]  /*4e40*/  HADD2.F32 R18, -RZ, R4.H0_H0 ;  /* 0x20000004ff127230 */ /* 0x004fcc0000004100 */
[----:B------:R-:W0:Y:S01]  /*4e50*/  F2I.S64.TRUNC R18, R18 ;  /* 0x0000001200127311 */ /* 0x000e22000020d900 */
[----:B------:R-:W-:Y:S05]  /*4e60*/  BRA `(.L_x_24460) ;  /* 0x0000000800a87947 */ /* 0x000fea0003800000 */
.L_x_24465:
[----:B------:R-:W2:Y:S02]  /*4e70*/  LDG.E.64 R4, desc[UR36][R4.64] ;  /* 0x0000002404047981 */ /* 0x000ea4000c1e1b00 */
[----:B--2---:R0:W2:Y:S01]  /*4e80*/  F2I.S64.F64.TRUNC R18, R4 ;  /* 0x0000000400127311 */ /* 0x0040a2000030d900 */
[----:B------:R-:W-:Y:S05]  /*4e90*/  BRA `(.L_x_24460) ;  /* 0x00000008009c7947 */ /* 0x000fea0003800000 */
.L_x_24455:
        /* <DEDUP_REMOVED lines=13> */
.L_x_24469:
[----:B------:R-:W2:Y:S02]  /*4f70*/  LDG.E.64 R4, desc[UR36][R4.64] ;  /* 0x0000002404047981 */ /* 0x000ea4000c1e1b00 */
[----:B--2---:R0:W2:Y:S01]  /*4f80*/  F2I.S64.F64.TRUNC R18, R4 ;  /* 0x0000000400127311 */ /* 0x0040a2000030d900 */
[----:B------:R-:W-:Y:S05]  /*4f90*/  BRA `(.L_x_24460) ;  /* 0x00000008005c7947 */ /* 0x000fea0003800000 */
.L_x_24468:
        /* <DEDUP_REMOVED lines=27> */
.L_x_24471:
        /* <DEDUP_REMOVED lines=14> */
.L_x_24470:
[----:B------:R-:W2:Y:S02]  /*5230*/  LDG.E.U16 R18, desc[UR36][R4.64] ;  /* 0x0000002404127981 */ /* 0x000ea4000c1e1500 */
[----:B--2---:R-:W-:-:S06]  /*5240*/  IMAD.U32 R18, R18, 0x10000, RZ ;  /* 0x0001000012127824 */ /* 0x004fcc00078e00ff */
[----:B------:R-:W0:Y:S01]  /*5250*/  F2I.S64.TRUNC R18, R18 ;  /* 0x0000001200127311 */ /* 0x000e22000020d900 */
[----:B------:R-:W-:Y:S05]  /*5260*/  BRA `(.L_x_24460) ;  /* 0x0000000400a87947 */ /* 0x000fea0003800000 */
.L_x_24467:
        /* <DEDUP_REMOVED lines=11> */
.L_x_24474:
        /* <DEDUP_REMOVED lines=21> */
.L_x_24478:
[----:B------:R-:W-:Y:S05]  /*5470*/  BSYNC B1 ;  /* 0x0000000000017941 */ /* 0x000fea0003800000 */
.L_x_24477:
[----:B------:R-:W-:Y:S01]  /*5480*/  IMAD.SHL.U32 R3, R3, 0x100000, RZ ;  /* 0x0010000003037824 */ /* 0x000fe200078e00ff */
[----:B------:R-:W-:-:S04]  /*5490*/  LEA R5, R0, 0x3b800000, 0x17 ;  /* 0x3b80000000057811 */ /* 0x000fc800078eb8ff */
[----:B------:R-:W-:-:S07]  /*54a0*/  LOP3.LUT R18, R5, R3, R18, 0xfe, !PT ;  /* 0x0000000305127212 */ /* 0x000fce00078efe12 */
.L_x_24476:
[----:B------:R-:W-:Y:S05]  /*54b0*/  BSYNC B0 ;  /* 0x0000000000007941 */ /* 0x000fea0003800000 */
.L_x_24475:
[----:B------:R-:W0:Y:S01]  /*54c0*/  F2I.S64.TRUNC R18, R18 ;  /* 0x0000001200127311 */ /* 0x000e22000020d900 */
[----:B------:R-:W-:Y:S05]  /*54d0*/  BRA `(.L_x_24460) ;  /* 0x00000004000c7947 */ /* 0x000fea0003800000 */
.L_x_24473:
        /* <DEDUP_REMOVED lines=21> */
.L_x_24482:
[----:B------:R-:W-:Y:S05]  /*5630*/  BSYNC B1 ;  /* 0x0000000000017941 */ /* 0x000fea0003800000 */
.L_x_24481:
[----:B------:R-:W-:Y:S01]  /*5640*/  IMAD.SHL.U32 R3, R3, 0x200000, RZ ;  /* 0x0020000003037824 */ /* 0x000fe200078e00ff */
[----:B------:R-:W-:-:S04]  /*5650*/  LEA R5, R0, 0x37800000, 0x17 ;  /* 0x3780000000057811 */ /* 0x000fc800078eb8ff */
[----:B------:R-:W-:-:S07]  /*5660*/  LOP3.LUT R18, R5, R3, R18, 0xfe, !PT ;  /* 0x0000000305127212 */ /* 0x000fce00078efe12 */
.L_x_24480:
[----:B------:R-:W-:Y:S05]  /*5670*/  BSYNC B0 ;  /* 0x0000000000007941 */ /* 0x000fea0003800000 */
.L_x_24479:
[----:B------:R-:W0:Y:S01]  /*5680*/  F2I.S64.TRUNC R18, R18 ;  /* 0x0000001200127311 */ /* 0x000e22000020d900 */
[----:B------:R-:W-:Y:S05]  /*5690*/  BRA `(.L_x_24460) ;  /* 0x00000000009c7947 */ /* 0x000fea0003800000 */
.L_x_24472:
        /* <DEDUP_REMOVED lines=14> */
.L_x_24486:
[----:B------:R-:W-:Y:S05]  /*5780*/  BSYNC B0 ;  /* 0x0000000000007941 */ /* 0x000fea0003800000 */
.L_x_24485:
[----:B------:R-:W0:Y:S01]  /*5790*/  F2I.S64.TRUNC R18, R18 ;  /* 0x0000001200127311 */ /* 0x000e22000020d900 */
[----:B------:R-:W-:Y:S05]  /*57a0*/  BRA `(.L_x_24460) ;  /* 0x0000000000587947 */ /* 0x000fea0003800000 */
.L_x_24459:
        /* <DEDUP_REMOVED lines=16> */
.L_x_24487:
[----:B------:R-:W-:Y:S01]  /*58b0*/  CS2R R18, SRZ ;  /* 0x0000000000127805 */ /* 0x000fe2000001ff00 */
[----:B------:R-:W-:Y:S06]  /*58c0*/  BRA `(.L_x_24460) ;  /* 0x0000000000107947 */ /* 0x000fec0003800000 */
.L_x_24484:
[----:B------:R0:W5:Y:S01]  /*58d0*/  LDG.E.64 R18, desc[UR36][R4.64] ;  /* 0x0000002404127981 */ /* 0x000162000c1e1b00 */
[----:B------:R-:W-:Y:S05]  /*58e0*/  BRA `(.L_x_24460) ;  /* 0x0000000000087947 */ /* 0x000fea0003800000 */
.L_x_24483:
[----:B------:R0:W5:Y:S01]  /*58f0*/  LDG.E R18, desc[UR36][R4.64] ;  /* 0x0000002404127981 */ /* 0x000162000c1e1900 */
[----:B------:R-:W-:-:S07]  /*5900*/  IMAD.MOV.U32 R19, RZ, RZ, RZ ;  /* 0x000000ffff137224 */ /* 0x000fce00078e00ff */
.L_x_24460:
[----:B------:R-:W-:-:S07]  /*5910*/  VIADD R35, R35, 0x80 ;  /* 0x0000008023237836 */ /* 0x000fce0000000000 */
.L_x_24421:
[----:B------:R-:W-:Y:S05]  /*5920*/  BSYNC B6 ;  /* 0x0000000000067941 */ /* 0x000fea0003800000 */
.L_x_24420:
        /* <DEDUP_REMOVED lines=24> */
.L_x_24493:
[----:B------:R0:W5:Y:S01]  /*5ab0*/  LDG.E.U8 R16, desc[UR36][R4.64] ;  /* 0x0000002404107981 */ /* 0x000162000c1e1100 */
[----:B------:R-:W-:Y:S01]  /*5ac0*/  IMAD.MOV.U32 R17, RZ, RZ, RZ ;  /* 0x000000ffff117224 */ /* 0x000fe200078e00ff */
[----:B------:R-:W-:Y:S06]  /*5ad0*/  BRA `(.L_x_24495) ;  /* 0x0000000c00487947 */ /* 0x000fec0003800000 */
.L_x_24492:
        /* <DEDUP_REMOVED lines=8> */
.L_x_24497:
[----:B------:R-:W2:Y:S02]  /*5b60*/  LDG.E R16, desc[UR36][R4.64] ;  /* 0x0000002404107981 */ /* 0x000ea4000c1e1900 */
[----:B--2---:R-:W-:Y:S01]  /*5b70*/  SHF.R.S32.HI R17, RZ, 0x1f, R16 ;  /* 0x0000001fff117819 */ /* 0x004fe20000011410 */
[----:B------:R-:W-:Y:S06]  /*5b80*/  BRA `(.L_x_24495) ;  /* 0x0000000c001c7947 */ /* 0x000fec0003800000 */
.L_x_24496:
[----:B------:R-:W2:Y:S02]  /*5b90*/  LDG.E.S16 R16, desc[UR36][R4.64] ;  /* 0x0000002404107981 */ /* 0x000ea4000c1e1700 */
[----:B--2---:R-:W-:Y:S01]  /*5ba0*/  SHF.R.S32.HI R17, RZ, 0x1f, R16 ;  /* 0x0000001fff117819 */ /* 0x004fe20000011410 */
[----:B------:R-:W-:Y:S06]  /*5bb0*/  BRA `(.L_x_24495) ;  /* 0x0000000c00107947 */ /* 0x000fec0003800000 */
.L_x_24491:
        /* <DEDUP_REMOVED lines=9> */
.L_x_24499:
[----:B------:R-:W2:Y:S02]  /*5c50*/  LDG.E.U16 R4, desc[UR36][R4.64] ;  /* 0x0000002404047981 */ /* 0x000ea4000c1e1500 */
[----:B--2---:R-:W-:-:S06]  /*5c60*/  HADD2.F32 R16, -RZ, R4.H0_H0 ;  /* 0x20000004ff107230 */ /* 0x004fcc0000004100 */
[----:B------:R-:W2:Y:S01]  /*5c70*/  F2I.S64.TRUNC R16, R16 ;  /* 0x0000001000107311 */ /* 0x000ea2000020d900 */
[----:B------:R-:W-:Y:S05]  /*5c80*/  BRA `(.L_x_24495) ;  /* 0x0000000800dc7947 */ /* 0x000fea0003800000 */
.L_x_24498:
        /* <DEDUP_REMOVED lines=9> */
.L_x_24501:
[----:B------:R-:W2:Y:S02]  /*5d20*/  LDG.E.U16 R4, desc[UR36][R4.64] ;  /* 0x0000002404047981 */ /* 0x000ea4000c1e1500 */
[----:B--2---:R-:W-:-:S06]  /*5d30*/  HADD2.F32 R16, -RZ, R4.H0_H0 ;  /* 0x20000004ff107230 */ /* 0x004fcc0000004100 */
[----:B------:R-:W0:Y:S01]  /*5d40*/  F2I.S64.TRUNC R16, R16 ;  /* 0x0000001000107311 */ /* 0x000e22000020d900 */
[----:B------:R-:W-:Y:S05]  /*5d50*/  BRA `(.L_x_24495) ;  /* 0x0000000800a87947 */ /* 0x000fea0003800000 */
.L_x_24500:
[----:B------:R-:W2:Y:S02]  /*5d60*/  LDG.E.64 R4, desc[UR36][R4.64] ;  /* 0x0000002404047981 */ /* 0x000ea4000c1e1b00 */
[----:B--2---:R0:W1:Y:S01]  /*5d70*/  F2I.S64.F64.TRUNC R16, R4 ;  /* 0x0000000400107311 */ /* 0x004062000030d900 */
[----:B------:R-:W-:Y:S05]  /*5d80*/  BRA `(.L_x_24495) ;  /* 0x00000008009c7947 */ /* 0x000fea0003800000 */
.L_x_24490:
        /* <DEDUP_REMOVED lines=13> */
.L_x_24504:
[----:B------:R-:W2:Y:S02]  /*5e60*/  LDG.E.64 R4, desc[UR36][R4.64] ;  /* 0x0000002404047981 */ /* 0x000ea4000c1e1b00 */
[----:B--2---:R0:W1:Y:S01]  /*5e70*/  F2I.S64.F64.TRUNC R16, R4 ;  /* 0x0000000400107311 */ /* 0x004062000030d900 */
[----:B------:R-:W-:Y:S05]  /*5e80*/  BRA `(.L_x_24495) ;  /* 0x00000008005c7947 */ /* 0x000fea0003800000 */
.L_x_24503:
        /* <DEDUP_REMOVED lines=27> */
.L_x_24506:
        /* <DEDUP_REMOVED lines=14> */
.L_x_24505:
[----:B------:R-:W2:Y:S02]  /*6120*/  LDG.E.U16 R16, desc[UR36][R4.64] ;  /* 0x0000002404107981 */ /* 0x000ea4000c1e1500 */
[----:B--2---:R-:W-:-:S06]  /*6130*/  IMAD.U32 R16, R16, 0x10000, RZ ;  /* 0x0001000010107824 */ /* 0x004fcc00078e00ff */
[----:B------:R-:W0:Y:S01]  /*6140*/  F2I.S64.TRUNC R16, R16 ;  /* 0x0000001000107311 */ /* 0x000e22000020d900 */
[----:B------:R-:W-:Y:S05]  /*6150*/  BRA `(.L_x_24495) ;  /* 0x0000000400a87947 */ /* 0x000fea0003800000 */
.L_x_24502:
        /* <DEDUP_REMOVED lines=11> */
.L_x_24509:
        /* <DEDUP_REMOVED lines=21> */
.L_x_24513:
[----:B------:R-:W-:Y:S05]  /*6360*/  BSYNC B1 ;  /* 0x0000000000017941 */ /* 0x000fea0003800000 */
.L_x_24512:
[----:B------:R-:W-:Y:S01]  /*6370*/  IMAD.SHL.U32 R3, R3, 0x100000, RZ ;  /* 0x0010000003037824 */ /* 0x000fe200078e00ff */
[----:B------:R-:W-:-:S04]  /*6380*/  LEA R5, R0, 0x3b800000, 0x17 ;  /* 0x3b80000000057811 */ /* 0x000fc800078eb8ff */
[----:B------:R-:W-:-:S07]  /*6390*/  LOP3.LUT R16, R5, R3, R16, 0xfe, !PT ;  /* 0x0000000305107212 */ /* 0x000fce00078efe10 */
.L_x_24511:
[----:B------:R-:W-:Y:S05]  /*63a0*/  BSYNC B0 ;  /* 0x0000000000007941 */ /* 0x000fea0003800000 */
.L_x_24510:
[----:B------:R-:W0:Y:S01]  /*63b0*/  F2I.S64.TRUNC R16, R16 ;  /* 0x0000001000107311 */ /* 0x000e22000020d900 */
[----:B------:R-:W-:Y:S05]  /*63c0*/  BRA `(.L_x_24495) ;  /* 0x00000004000c7947 */ /* 0x000fea0003800000 */
.L_x_24508:
        /* <DEDUP_REMOVED lines=21> */
.L_x_24517:
[----:B------:R-:W-:Y:S05]  /*6520*/  BSYNC B1 ;  /* 0x0000000000017941 */ /* 0x000fea0003800000 */
.L_x_24516:
[----:B------:R-:W-:Y:S01]  /*6530*/  IMAD.SHL.U32 R3, R3, 0x200000, RZ ;  /* 0x0020000003037824 */ /* 0x000fe200078e00ff */
[----:B------:R-:W-:-:S04]  /*6540*/  LEA R5, R0, 0x37800000, 0x17 ;  /* 0x3780000000057811 */ /* 0x000fc800078eb8ff */
[----:B------:R-:W-:-:S07]  /*6550*/  LOP3.LUT R16, R5, R3, R16, 0xfe, !PT ;  /* 0x0000000305107212 */ /* 0x000fce00078efe10 */
.L_x_24515:
[----:B------:R-:W-:Y:S05]  /*6560*/  BSYNC B0 ;  /* 0x0000000000007941 */ /* 0x000fea0003800000 */
.L_x_24514:
[----:B------:R-:W0:Y:S01]  /*6570*/  F2I.S64.TRUNC R16, R16 ;  /* 0x0000001000107311 */ /* 0x000e22000020d900 */
[----:B------:R-:W-:Y:S05]  /*6580*/  BRA `(.L_x_24495) ;  /* 0x00000000009c7947 */ /* 0x000fea0003800000 */
.L_x_24507:
        /* <DEDUP_REMOVED lines=14> */
.L_x_24521:
[----:B------:R-:W-:Y:S05]  /*6670*/  BSYNC B0 ;  /* 0x0000000000007941 */ /* 0x000fea0003800000 */
.L_x_24520:
[----:B------:R-:W0:Y:S01]  /*6680*/  F2I.S64.TRUNC R16, R16 ;  /* 0x0000001000107311 */ /* 0x000e22000020d900 */
[----:B------:R-:W-:Y:S05]  /*6690*/  BRA `(.L_x_24495) ;  /* 0x0000000000587947 */ /* 0x000fea0003800000 */
.L_x_24494:
        /* <DEDUP_REMOVED lines=16> */
.L_x_24522:
[----:B------:R-:W-:Y:S01]  /*67a0*/  CS2R R16, SRZ ;  /* 0x0000000000107805 */ /* 0x000fe2000001ff00 */
[----:B------:R-:W-:Y:S06]  /*67b0*/  BRA `(.L_x_24495) ;  /* 0x0000000000107947 */ /* 0x000fec0003800000 */
.L_x_24519:
[----:B------:R0:W5:Y:S01]  /*67c0*/  LDG.E.64 R16, desc[UR36][R4.64] ;  /* 0x0000002404107981 */ /* 0x000162000c1e1b00 */
[----:B------:R-:W-:Y:S05]  /*67d0*/  BRA `(.L_x_24495) ;  /* 0x0000000000087947 */ /* 0x000fea0003800000 */
.L_x_24518:
[----:B------:R0:W5:Y:S01]  /*67e0*/  LDG.E R16, desc[UR36][R4.64] ;  /* 0x0000002404107981 */ /* 0x000162000c1e1900 */
[----:B------:R-:W-:-:S07]  /*67f0*/  IMAD.MOV.U32 R17, RZ, RZ, RZ ;  /* 0x000000ffff117224 */ /* 0x000fce00078e00ff */
.L_x_24495:
        /* <DEDUP_REMOVED lines=19> */
.L_x_24526:
[----:B------:R0:W5:Y:S01]  /*6930*/  LDG.E.U8 R24, desc[UR36][R4.64] ;  /* 0x0000002404187981 */ /* 0x000162000c1e1100 */
[----:B------:R-:W-:Y:S01]  /*6940*/  IMAD.MOV.U32 R25, RZ, RZ, RZ ;  /* 0x000000ffff197224 */ /* 0x000fe200078e00ff */
[----:B------:R-:W-:Y:S06]  /*6950*/  BRA `(.L_x_24489) ;  /* 0x0000000c00447947 */ /* 0x000fec0003800000 */
.L_x_24525:
        /* <DEDUP_REMOVED lines=8> */
.L_x_24529:
[----:B------:R-:W2:Y:S02]  /*69e0*/  LDG.E R24, desc[UR36][R4.64] ;  /* 0x0000002404187981 */ /* 0x000ea4000c1e1900 */
[----:B--2---:R-:W-:Y:S01]  /*69f0*/  SHF.R.S32.HI R25, RZ, 0x1f, R24 ;  /* 0x0000001fff197819 */ /* 0x004fe20000011418 */
[----:B------:R-:W-:Y:S06]  /*6a00*/  BRA `(.L_x_24489) ;  /* 0x0000000c00187947 */ /* 0x000fec0003800000 */
.L_x_24528:
[----:B------:R-:W2:Y:S02]  /*6a10*/  LDG.E.S16 R24, desc[UR36][R4.64] ;  /* 0x0000002404187981 */ /* 0x000ea4000c1e1700 */
[----:B--2---:R-:W-:Y:S01]  /*6a20*/  SHF.R.S32.HI R25, RZ, 0x1f, R24 ;  /* 0x0000001fff197819 */ /* 0x004fe20000011418 */
[----:B------:R-:W-:Y:S06]  /*6a30*/  BRA `(.L_x_24489) ;  /* 0x0000000c000c7947 */ /* 0x000fec0003800000 */
.L_x_24524:
        /* <DEDUP_REMOVED lines=9> */
.L_x_24531:
[----:B------:R-:W2:Y:S02]  /*6ad0*/  LDG.E.U16 R4, desc[UR36][R4.64] ;  /* 0x0000002404047981 */ /* 0x000ea4000c1e1500 */
[----:B--2---:R-:W-:-:S06]  /*6ae0*/  HADD2.F32 R24, -RZ, R4.H0_H0 ;  /* 0x20000004ff187230 */ /* 0x004fcc0000004100 */
[----:B------:R-:W0:Y:S01]  /*6af0*/  F2I.S64.TRUNC R24, R24 ;  /* 0x0000001800187311 */ /* 0x000e22000020d900 */
[----:B------:R-:W-:Y:S05]  /*6b00*/  BRA `(.L_x_24489) ;  /* 0x0000000800d87947 */ /* 0x000fea0003800000 */
.L_x_24530:
        /* <DEDUP_REMOVED lines=9> */
.L_x_24533:
[----:B------:R-:W2:Y:S02]  /*6ba0*/  LDG.E.U16 R4, desc[UR36][R4.64] ;  /* 0x0000002404047981 */ /* 0x000ea4000c1e1500 */
[----:B--2---:R-:W-:-:S06]  /*6bb0*/  HADD2.F32 R24, -RZ, R4.H0_H0 ;  /* 0x20000004ff187230 */ /* 0x004fcc0000004100 */
[----:B------:R-:W0:Y:S01]  /*6bc0*/  F2I.S64.TRUNC R24, R24 ;  /* 0x0000001800187311 */ /* 0x000e22000020d900 */
[----:B------:R-:W-:Y:S05]  /*6bd0*/  BRA `(.L_x_24489) ;  /* 0x0000000800a47947 */ /* 0x000fea0003800000 */
.L_x_24532:
[----:B------:R-:W2:Y:S02]  /*6be0*/  LDG.E.64 R4, desc[UR36][R4.64] ;  /* 0x0000002404047981 */ /* 0x000ea4000c1e1b00 */
[----:B--2---:R0:W1:Y:S01]  /*6bf0*/  F2I.S64.F64.TRUNC R24, R4 ;  /* 0x0000000400187311 */ /* 0x004062000030d900 */
[----:B------:R-:W-:Y:S05]  /*6c00*/  BRA `(.L_x_24489) ;  /* 0x0000000800987947 */ /* 0x000fea0003800000 */
.L_x_24523:
        /* <DEDUP_REMOVED lines=13> */
.L_x_24536:
[----:B------:R-:W2:Y:S02]  /*6ce0*/  LDG.E.64 R4, desc[UR36][R4.64] ;  /* 0x0000002404047981 */ /* 0x000ea4000c1e1b00 */
[----:B--2---:R0:W1:Y:S01]  /*6cf0*/  F2I.S64.F64.TRUNC R24, R4 ;  /* 0x0000000400187311 */ /* 0x004062000030d900 */
[----:B------:R-:W-:Y:S05]  /*6d00*/  BRA `(.L_x_24489) ;  /* 0x0000000800587947 */ /* 0x000fea0003800000 */
.L_x_24535:
        /* <DEDUP_REMOVED lines=27> */
.L_x_24538:
        /* <DEDUP_REMOVED lines=14> */
.L_x_24537:
[----:B------:R-:W2:Y:S02]  /*6fa0*/  LDG.E.U16 R24, desc[UR36][R4.64] ;  /* 0x0000002404187981 */ /* 0x000ea4000c1e1500 */
[----:B--2---:R-:W-:-:S06]  /*6fb0*/  IMAD.U32 R24, R24, 0x10000, RZ ;  /* 0x0001000018187824 */ /* 0x004fcc00078e00ff */
[----:B------:R-:W0:Y:S01]  /*6fc0*/  F2I.S64.TRUNC R24, R24 ;  /* 0x0000001800187311 */ /* 0x000e22000020d900 */
[----:B------:R-:W-:Y:S05]  /*6fd0*/  BRA `(.L_x_24489) ;  /* 0x0000000400a47947 */ /* 0x000fea0003800000 */
.L_x_24534:
        /* <DEDUP_REMOVED lines=11> */
.L_x_24541:
        /* <DEDUP_REMOVED lines=21> */
.L_x_24545:
[----:B------:R-:W-:Y:S05]  /*71e0*/  BSYNC B1 ;  /* 0x0000000000017941 */ /* 0x000fea0003800000 */
.L_x_24544:
[----:B------:R-:W-:Y:S01]  /*71f0*/  IMAD.SHL.U32 R3, R3, 0x100000, RZ ;  /* 0x0010000003037824 */ /* 0x000fe200078e00ff */
[----:B------:R-:W-:-:S04]  /*7200*/  LEA R5, R0, 0x3b800000, 0x17 ;  /* 0x3b80000000057811 */ /* 0x000fc800078eb8ff */
[----:B------:R-:W-:-:S07]  /*7210*/  LOP3.LUT R24, R5, R3, R24, 0xfe, !PT ;  /* 0x0000000305187212 */ /* 0x000fce00078efe18 */
.L_x_24543:
[----:B------:R-:W-:Y:S05]  /*7220*/  BSYNC B0 ;  /* 0x0000000000007941 */ /* 0x000fea0003800000 */
.L_x_24542:
[----:B------:R-:W0:Y:S01]  /*7230*/  F2I.S64.TRUNC R24, R24 ;  /* 0x0000001800187311 */ /* 0x000e22000020d900 */
[----:B------:R-:W-:Y:S05]  /*7240*/  BRA `(.L_x_24489) ;  /* 0x0000000400087947 */ /* 0x000fea0003800000 */
.L_x_24540:
        /* <DEDUP_REMOVED lines=21> */
.L_x_24549:
[----:B------:R-:W-:Y:S05]  /*73a0*/  BSYNC B1 ;  /* 0x0000000000017941 */ /* 0x000fea0003800000 */
.L_x_24548:
[----:B------:R-:W-:Y:S01]  /*73b0*/  IMAD.SHL.U32 R3, R3, 0x200000, RZ ;  /* 0x0020000003037824 */ /* 0x000fe200078e00ff */
[----:B------:R-:W-:-:S04]  /*73c0*/  LEA R5, R0, 0x37800000, 0x17 ;  /* 0x3780000000057811 */ /* 0x000fc800078eb8ff */
[----:B------:R-:W-:-:S07]  /*73d0*/  LOP3.LUT R24, R5, R3, R24, 0xfe, !PT ;  /* 0x0000000305187212 */ /* 0x000fce00078efe18 */
.L_x_24547:
[----:B------:R-:W-:Y:S05]  /*73e0*/  BSYNC B0 ;  /* 0x0000000000007941 */ /* 0x000fea0003800000 */
.L_x_24546:
[----:B------:R-:W0:Y:S01]  /*73f0*/  F2I.S64.TRUNC R24, R24 ;  /* 0x0000001800187311 */ /* 0x000e22000020d900 */
[----:B------:R-:W-:Y:S05]  /*7400*/  BRA `(.L_x_24489) ;  /* 0x0000000000987947 */ /* 0x000fea0003800000 */
.L_x_24539:
        /* <DEDUP_REMOVED lines=14> */
.L_x_24553:
[----:B------:R-:W-:Y:S05]  /*74f0*/  BSYNC B0 ;  /* 0x0000000000007941 */ /* 0x000fea0003800000 */
.L_x_24552:
[----:B------:R-:W0:Y:S01]  /*7500*/  F2I.S64.TRUNC R24, R24 ;  /* 0x0000001800187311 */ /* 0x000e22000020d900 */
[----:B------:R-:W-:Y:S05]  /*7510*/  BRA `(.L_x_24489) ;  /* 0x0000000000547947 */ /* 0x000fea0003800000 */
.L_x_24527:
        /* <DEDUP_REMOVED lines=16> */
.L_x_24554:
[----:B------:R-:W-:Y:S05]  /*7620*/  BRA `(.L_x_24489) ;  /* 0x0000000000107947 */ /* 0x000fea0003800000 */
.L_x_24551:
[----:B------:R0:W5:Y:S01]  /*7630*/  LDG.E.64 R24, desc[UR36][R4.64] ;  /* 0x0000002404187981 */ /* 0x000162000c1e1b00 */
[----:B------:R-:W-:Y:S05]  /*7640*/  BRA `(.L_x_24489) ;  /* 0x0000000000087947 */ /* 0x000fea0003800000 */
.L_x_24550:
[----:B------:R0:W5:Y:S01]  /*7650*/  LDG.E R24, desc[UR36][R4.64] ;  /* 0x0000002404187981 */ /* 0x000162000c1e1900 */
[----:B------:R-:W-:-:S07]  /*7660*/  IMAD.MOV.U32 R25, RZ, RZ, RZ ;  /* 0x000000ffff197224 */ /* 0x000fce00078e00ff */
.L_x_24489:
[----:B------:R-:W-:Y:S05]  /*7670*/  BSYNC B6 ;  /* 0x0000000000067941 */ /* 0x000fea0003800000 */
.L_x_24488:
[----:B------:R-:W2:Y:S01]  /*7680*/  S2R R33, SR_TID.X ;  /* 0x0000000000217919 */ /* 0x000ea20000002100 */
[----:B------:R-:W2:Y:S01]  /*7690*/  LDC.U8 R32, c[0x0][0x240] ;  /* 0x00009000ff207b82 */ /* 0x000ea20000000000 */
[----:B01--45:R-:W-:Y:S01]  /*76a0*/  LOP3.LUT P0, RZ, R28, R30, RZ, 0xfc, !PT ;  /* 0x0000001e1cff7212 */ /* 0x033fe2000780fcff */
[----:B------:R-:W-:Y:S01]  /*76b0*/  BSSY B6, `(.L_x_24555) ;  /* 0x00000fa000067945 */ /* 0x000fe20003800000 */
[----:B--23--:R-:W-:Y:S02]  /*76c0*/  LOP3.LUT P1, RZ, R26, R36, RZ, 0xfc, !PT ;  /* 0x000000241aff7212 */ /* 0x00cfe4000782fcff */
[----:B------:R-:W-:Y:S02]  /*76d0*/  LOP3.LUT P3, RZ, R18, R22, RZ, 0xfc, !PT ;  /* 0x0000001612ff7212 */ /* 0x000fe4000786fcff */
[----:B------:R-:W-:Y:S02]  /*76e0*/  LOP3.LUT P2, RZ, R24, R16, RZ, 0xfc, !PT ;  /* 0x0000001018ff7212 */ /* 0x000fe4000784fcff */
[----:B------:R-:W-:-:S02]  /*76f0*/  LOP3.LUT P0, RZ, R29, R31, RZ, 0xfc, P0 ;  /* 0x0000001f1dff7212 */ /* 0x000fc4000000fcff */
[----:B------:R-:W-:Y:S02]  /*7700*/  LOP3.LUT P1, RZ, R27, R37, RZ, 0xfc, P1 ;  /* 0x000000251bff7212 */ /* 0x000fe4000082fcff */
[----:B------:R-:W-:Y:S02]  /*7710*/  LOP3.LUT P3, RZ, R19, R23, RZ, 0xfc, P3 ;  /* 0x0000001713ff7212 */ /* 0x000fe4000186fcff */
[----:B------:R-:W-:Y:S02]  /*7720*/  LOP3.LUT P2, RZ, R25, R17, RZ, 0xfc, P2 ;  /* 0x0000001119ff7212 */ /* 0x000fe4000104fcff */
[----:B------:R-:W-:Y:S02]  /*7730*/  SEL R3, RZ, 0x1, !P0 ;  /* 0x00000001ff037807 */ /* 0x000fe40004000000 */
[----:B------:R-:W-:Y:S02]  /*7740*/  SEL R22, RZ, 0x1, !P1 ;  /* 0x00000001ff167807 */ /* 0x000fe40004800000 */
[----:B------:R-:W-:-:S02]  /*7750*/  SEL R18, RZ, 0x1, !P3 ;  /* 0x00000001ff127807 */ /* 0x000fc40005800000 */
        /* <DEDUP_REMOVED lines=24> */
.L_x_24560:
[----:B------:R0:W-:Y:S01]  /*78e0*/  STG.E.U8 desc[UR36][R8.64], R3 ;  /* 0x0000000308007986 */ /* 0x0001e2000c101124 */
[----:B------:R-:W-:Y:S05]  /*78f0*/  BRA `(.L_x_24556) ;  /* 0x0000000c00547947 */ /* 0x000fea0003800000 */
.L_x_24559:
        /* <DEDUP_REMOVED lines=10> */
.L_x_24563:
[----:B------:R0:W-:Y:S01]  /*79a0*/  STG.E desc[UR36][R8.64], R3 ;  /* 0x0000000308007986 */ /* 0x0001e2000c101924 */
[----:B------:R-:W-:Y:S05]  /*79b0*/  BRA `(.L_x_24556) ;  /* 0x0000000c00247947 */ /* 0x000fea0003800000 */
.L_x_24562:
[----:B------:R0:W-:Y:S01]  /*79c0*/  STG.E.U16 desc[UR36][R8.64], R3 ;  /* 0x0000000308007986 */ /* 0x0001e2000c101524 */
[----:B------:R-:W-:Y:S05]  /*79d0*/  BRA `(.L_x_24556) ;  /* 0x0000000c001c7947 */ /* 0x000fea0003800000 */
.L_x_24558:
        /* <DEDUP_REMOVED lines=9> */
.L_x_24565:
[----:B------:R-:W0:Y:S02]  /*7a70*/  I2F.S16 R0, R3 ;  /* 0x0000000300007306 */ /* 0x000e240000101400 */
[----:B0-----:R-:W-:-:S05]  /*7a80*/  F2FP.F16.F32.PACK_AB R0, RZ, R0 ;  /* 0x00000000ff00723e */ /* 0x001fca00000000ff */
[----:B------:R0:W-:Y:S01]  /*7a90*/  STG.E.U16 desc[UR36][R8.64], R0 ;  /* 0x0000000008007986 */ /* 0x0001e2000c101524 */
[----:B------:R-:W-:Y:S05]  /*7aa0*/  BRA `(.L_x_24556) ;  /* 0x0000000800e87947 */ /* 0x000fea0003800000 */
.L_x_24564:
        /* <DEDUP_REMOVED lines=10> */
.L_x_24567:
[----:B------:R-:W0:Y:S02]  /*7b50*/  I2F.S16 R3, R3 ;  /* 0x0000000300037306 */ /* 0x000e240000101400 */
[----:B0-----:R-:W-:-:S04]  /*7b60*/  F2FP.F16.F32.PACK_AB R3, RZ, R3 ;  /* 0x00000003ff03723e */ /* 0x001fc800000000ff */
[----:B------:R-:W-:-:S05]  /*7b70*/  PRMT R3, R3, 0x5410, RZ ;  /* 0x0000541003037816 */ /* 0x000fca00000000ff */
[----:B------:R3:W-:Y:S01]  /*7b80*/  STG.E desc[UR36][R8.64], R3 ;  /* 0x0000000308007986 */ /* 0x0007e2000c101924 */
[----:B------:R-:W-:Y:S05]  /*7b90*/  BRA `(.L_x_24556) ;  /* 0x0000000800ac7947 */ /* 0x000fea0003800000 */
.L_x_24566:
[----:B------:R-:W0:Y:S02]  /*7ba0*/  I2F.F64.S16 R4, R3 ;  /* 0x0000000300047312 */ /* 0x000e240000101c00 */
[----:B0-----:R4:W-:Y:S01]  /*7bb0*/  STG.E.64 desc[UR36][R8.64], R4 ;  /* 0x0000000408007986 */ /* 0x0019e2000c101b24 */
[----:B------:R-:W-:Y:S05]  /*7bc0*/  BRA `(.L_x_24556) ;  /* 0x0000000800a07947 */ /* 0x000fea0003800000 */
.L_x_24557:
        /* <DEDUP_REMOVED lines=10> */
.L_x_24570:
[----:B------:R-:W0:Y:S01]  /*7c70*/  I2F.F64.S16 R4, R3 ;  /* 0x0000000300047312 */ /* 0x000e220000101c00 */
[----:B------:R-:W-:-:S05]  /*7c80*/  CS2R R6, SRZ ;  /* 0x0000000000067805 */ /* 0x000fca000001ff00 */
[----:B0-----:R0:W-:Y:S01]  /*7c90*/  STG.E.128 desc[UR36][R8.64], R4 ;  /* 0x0000000408007986 */ /* 0x0011e2000c101d24 */
[----:B------:R-:W-:Y:S05]  /*7ca0*/  BRA `(.L_x_24556) ;  /* 0x0000000800687947 */ /* 0x000fea0003800000 */
.L_x_24569:
        /* <DEDUP_REMOVED lines=21> */
.L_x_24574:
[----:B------:R-:W-:Y:S05]  /*7e00*/  BSYNC B0 ;  /* 0x0000000000007941 */ /* 0x000fea0003800000 */
.L_x_24573:
[----:B------:R-:W-:-:S05]  /*7e10*/  LOP3.LUT R5, R0, R5, RZ, 0xfc, !PT ;  /* 0x0000000500057212 */ /* 0x000fca00078efcff */
[----:B------:R0:W-:Y:S01]  /*7e20*/  STG.E.U8 desc[UR36][R8.64], R5 ;  /* 0x0000000508007986 */ /* 0x0001e2000c101124 */
[----:B------:R-:W-:Y:S05]  /*7e30*/  BRA `(.L_x_24556) ;  /* 0x0000000800047947 */ /* 0x000fea0003800000 */
.L_x_24572:
        /* <DEDUP_REMOVED lines=13> */
.L_x_24576:
[----:B------:R-:W-:Y:S01]  /*7f10*/  IMAD.MOV.U32 R0, RZ, RZ, 0x7f ;  /* 0x0000007fff007424 */ /* 0x000fe200078e00ff */
[----:B------:R-:W-:-:S04]  /*7f20*/  ISETP.GT.U32.AND P0, PT, R4, 0x7f800000, PT ;  /* 0x7f8000000400780c */ /* 0x000fc80003f04070 */
[----:B------:R-:W-:-:S09]  /*7f30*/  SEL R0, R0, 0x7c, P0 ;  /* 0x0000007c00007807 */ /* 0x000fd20000000000 */
.L_x_24577:
[----:B------:R-:W-:Y:S05]  /*7f40*/  BSYNC B0 ;  /* 0x0000000000007941 */ /* 0x000fea0003800000 */
.L_x_24575:
[----:B------:R-:W-:-:S04]  /*7f50*/  LOP3.LUT R3, R5, 0x80000000, RZ, 0xc0, !PT ;  /* 0x8000000005037812 */ /* 0x000fc800078ec0ff */
[----:B------:R-:W-:-:S04]  /*7f60*/  SHF.R.U32.HI R3, RZ, 0x18, R3 ;  /* 0x00000018ff037819 */ /* 0x000fc80000011603 */
[----:B------:R-:W-:-:S05]  /*7f70*/  LOP3.LUT R3, R0, R3, RZ, 0xfc, !PT ;  /* 0x0000000300037212 */ /* 0x000fca00078efcff */
[----:B------:R0:W-:Y:S01]  /*7f80*/  STG.E.U8 desc[UR36][R8.64], R3 ;  /* 0x0000000308007986 */ /* 0x0001e2000c101124 */
[----:B------:R-:W-:Y:S05]  /*7f90*/  BRA `(.L_x_24556) ;  /* 0x0000000400ac7947 */ /* 0x000fea0003800000 */
.L_x_24571:
[----:B------:R-:W0:Y:S02]  /*7fa0*/  I2F.S16 R0, R3 ;  /* 0x0000000300007306 */ /* 0x000e240000101400 */
[----:B0-----:R-:W-:-:S05]  /*7fb0*/  F2FP.BF16.F32.PACK_AB R0, RZ, R0 ;  /* 0x00000000ff00723e */ /* 0x001fca00000010ff */
[----:B------:R0:W-:Y:S01]  /*7fc0*/  STG.E.U16 desc[UR36][R8.64], R0 ;  /* 0x0000000008007986 */ /* 0x0001e2000c101524 */
[----:B------:R-:W-:Y:S05]  /*7fd0*/  BRA `(.L_x_24556) ;  /* 0x00000004009c7947 */ /* 0x000fea0003800000 */
.L_x_24568:
        /* <DEDUP_REMOVED lines=10> */
.L_x_24580:
        /* <DEDUP_REMOVED lines=17> */
.L_x_24583:
[----:B------:R-:W-:-:S04]  /*8190*/  LOP3.LUT R3, R3, 0x80000000, RZ, 0xc0, !PT ;  /* 0x8000000003037812 */ /* 0x000fc800078ec0ff */
[----:B------:R-:W-:-:S04]  /*81a0*/  SHF.R.U32.HI R3, RZ, 0x18, R3 ;  /* 0x00000018ff037819 */ /* 0x000fc80000011603 */
[----:B------:R-:W-:-:S04]  /*81b0*/  LOP3.LUT R0, R0, R3, RZ, 0xfc, !PT ;  /* 0x0000000300007212 */ /* 0x000fc800078efcff */
[----:B------:R-:W-:-:S07]  /*81c0*/  PRMT R4, R0, 0x7610, R4 ;  /* 0x0000761000047816 */ /* 0x000fce0000000004 */
.L_x_24582:
[----:B------:R-:W-:Y:S05]  /*81d0*/  BSYNC B0 ;  /* 0x0000000000007941 */ /* 0x000fea0003800000 */
.L_x_24581:
[----:B------:R0:W-:Y:S01]  /*81e0*/  STG.E.U8 desc[UR36][R8.64], R4 ;  /* 0x0000000408007986 */ /* 0x0001e2000c101124 */
[----:B------:R-:W-:Y:S05]  /*81f0*/  BRA `(.L_x_24556) ;  /* 0x0000000400147947 */ /* 0x000fea0003800000 */
.L_x_24579:
        /* <DEDUP_REMOVED lines=17> */
.L_x_24586:
[----:B------:R-:W-:-:S04]  /*8310*/  LOP3.LUT R3, R3, 0x80000000, RZ, 0xc0, !PT ;  /* 0x8000000003037812 */ /* 0x000fc800078ec0ff */
[----:B------:R-:W-:-:S04]  /*8320*/  SHF.R.U32.HI R3, RZ, 0x18, R3 ;  /* 0x00000018ff037819 */ /* 0x000fc80000011603 */
[----:B------:R-:W-:-:S04]  /*8330*/  LOP3.LUT R0, R0, R3, RZ, 0xfc, !PT ;  /* 0x0000000300007212 */ /* 0x000fc800078efcff */
[----:B------:R-:W-:-:S07]  /*8340*/  PRMT R4, R0, 0x7610, R4 ;  /* 0x0000761000047816 */ /* 0x000fce0000000004 */
.L_x_24585:
[----:B------:R-:W-:Y:S05]  /*8350*/  BSYNC B0 ;  /* 0x0000000000007941 */ /* 0x000fea0003800000 */
.L_x_24584:
[----:B------:R0:W-:Y:S01]  /*8360*/  STG.E.U8 desc[UR36][R8.64], R4 ;  /* 0x0000000408007986 */ /* 0x0001e2000c101124 */
[----:B------:R-:W-:Y:S05]  /*8370*/  BRA `(.L_x_24556) ;  /* 0x0000000000b47947 */ /* 0x000fea0003800000 */
.L_x_24578:
        /* <DEDUP_REMOVED lines=23> */
.L_x_24561:
        /* <DEDUP_REMOVED lines=16> */
.L_x_24589:
[----:B------:R-:W-:Y:S05]  /*85f0*/  BRA `(.L_x_24556) ;  /* 0x0000000000147947 */ /* 0x000fea0003800000 */
.L_x_24588:
[----:B------:R-:W-:Y:S02]  /*8600*/  IMAD.MOV.U32 R4, RZ, RZ, R3 ;  /* 0x000000ffff047224 */ /* 0x000fe400078e0003 */
[----:B------:R-:W-:-:S05]  /*8610*/  IMAD.MOV.U32 R5, RZ, RZ, RZ ;  /* 0x000000ffff057224 */ /* 0x000fca00078e00ff */
[----:B------:R0:W-:Y:S01]  /*8620*/  STG.E.64 desc[UR36][R8.64], R4 ;  /* 0x0000000408007986 */ /* 0x0001e2000c101b24 */
[----:B------:R-:W-:Y:S05]  /*8630*/  BRA `(.L_x_24556) ;  /* 0x0000000000047947 */ /* 0x000fea0003800000 */
.L_x_24587:
[----:B------:R0:W-:Y:S02]  /*8640*/  STG.E desc[UR36][R8.64], R3 ;  /* 0x0000000308007986 */ /* 0x0001e4000c101924 */
.L_x_24556:
[----:B------:R-:W-:Y:S05]  /*8650*/  BSYNC B6 ;  /* 0x0000000000067941 */ /* 0x000fea0003800000 */
.L_x_24555:
[----:B------:R-:W-:Y:S01]  /*8660*/  ISETP.GE.AND P0, PT, R33, R2, PT ;  /* 0x000000022100720c */ /* 0x000fe20003f06270 */
[----:B------:R-:W-:-:S12]  /*8670*/  BSSY B6, `(.L_x_24590) ;  /* 0x00001d2000067945 */ /* 0x000fd80003800000 */
[----:B------:R-:W-:Y:S05]  /*8680*/  @P0 BRA `(.L_x_24591) ;  /* 0x0000001c00400947 */ /* 0x000fea0003800000 */
[----:B0-2-4-:R-:W0:Y:S01]  /*8690*/  LDC.64 R4, c[0x0][0x218] ;  /* 0x00008600ff047b82 */ /* 0x015e220000000a00 */
[----:B------:R-:W-:Y:S01]  /*86a0*/  IMAD R0, R34, 0x200, R33 ;  /* 0x0000020022007824 */ /* 0x000fe200078e0221 */
[----:B------:R-:W-:Y:S01]  /*86b0*/  PRMT R6, R32, 0x9910, RZ ;  /* 0x0000991020067816 */ /* 0x000fe200000000ff */
[----:B------:R-:W-:Y:S02]  /*86c0*/  ULDC UR4, c[0x0][0x244] ;  /* 0x0000910000047ab9 */ /* 0x000fe40000000800 */
[----:B-1-3--:R-:W-:Y:S02]  /*86d0*/  IMAD R3, R0, UR4, RZ ;  /* 0x0000000400037c24 */ /* 0x00afe4000f8e02ff */
        /* <DEDUP_REMOVED lines=15> */
.L_x_24595:
[----:B------:R0:W-:Y:S01]  /*87d0*/  STG.E.U8 desc[UR36][R4.64], R22 ;  /* 0x0000001604007986 */ /* 0x0001e2000c101124 */
[----:B------:R-:W-:Y:S05]  /*87e0*/  BRA `(.L_x_24597) ;  /* 0x0000000c00407947 */ /* 0x000fea0003800000 */
.L_x_24594:
        /* <DEDUP_REMOVED lines=9> */
.L_x_24599:
[----:B------:R0:W-:Y:S01]  /*8880*/  STG.E desc[UR36][R4.64], R22 ;  /* 0x0000001604007986 */ /* 0x0001e2000c101924 */
[----:B------:R-:W-:Y:S05]  /*8890*/  BRA `(.L_x_24597) ;  /* 0x0000000c00147947 */ /* 0x000fea0003800000 */
.L_x_24598:
[----:B------:R0:W-:Y:S01]  /*88a0*/  STG.E.U16 desc[UR36][R4.64], R22 ;  /* 0x0000001604007986 */ /* 0x0001e2000c101524 */
[----:B------:R-:W-:Y:S05]  /*88b0*/  BRA `(.L_x_24597) ;  /* 0x0000000c000c7947 */ /* 0x000fea0003800000 */
.L_x_24593:
        /* <DEDUP_REMOVED lines=9> */
.L_x_24601:
[----:B------:R-:W0:Y:S02]  /*8950*/  I2F.S16 R0, R22 ;  /* 0x0000001600007306 */ /* 0x000e240000101400 */
[----:B0-----:R-:W-:-:S05]  /*8960*/  F2FP.F16.F32.PACK_AB R0, RZ, R0 ;  /* 0x00000000ff00723e */ /* 0x001fca00000000ff */
[----:B------:R0:W-:Y:S01]  /*8970*/  STG.E.U16 desc[UR36][R4.64], R0 ;  /* 0x0000000004007986 */ /* 0x0001e2000c101524 */
[----:B------:R-:W-:Y:S05]  /*8980*/  BRA `(.L_x_24597) ;  /* 0x0000000800d87947 */ /* 0x000fea0003800000 */
.L_x_24600:
        /* <DEDUP_REMOVED lines=10> */
.L_x_24603:
[----:B------:R-:W0:Y:S02]  /*8a30*/  I2F.S16 R22, R22 ;  /* 0x0000001600167306 */ /* 0x000e240000101400 */
[----:B0-----:R-:W-:-:S04]  /*8a40*/  F2FP.F16.F32.PACK_AB R3, RZ, R22 ;  /* 0x00000016ff03723e */ /* 0x001fc800000000ff */
[----:B------:R-:W-:-:S05]  /*8a50*/  PRMT R3, R3, 0x5410, RZ ;  /* 0x0000541003037816 */ /* 0x000fca00000000ff */
[----:B------:R3:W-:Y:S01]  /*8a60*/  STG.E desc[UR36][R4.64], R3 ;  /* 0x0000000304007986 */ /* 0x0007e2000c101924 */
[----:B------:R-:W-:Y:S05]  /*8a70*/  BRA `(.L_x_24597) ;  /* 0x00000008009c7947 */ /* 0x000fea0003800000 */
.L_x_24602:
[----:B------:R-:W0:Y:S02]  /*8a80*/  I2F.F64.S16 R22, R22 ;  /* 0x0000001600167312 */ /* 0x000e240000101c00 */
[----:B0-----:R4:W-:Y:S01]  /*8a90*/  STG.E.64 desc[UR36][R4.64], R22 ;  /* 0x0000001604007986 */ /* 0x0019e2000c101b24 */
[----:B------:R-:W-:Y:S05]  /*8aa0*/  BRA `(.L_x_24597) ;  /* 0x0000000800907947 */ /* 0x000fea0003800000 */
.L_x_24592:
        /* <DEDUP_REMOVED lines=10> */
.L_x_24606:
[----:B------:R-:W0:Y:S01]  /*8b50*/  I2F.F64.S16 R8, R22 ;  /* 0x0000001600087312 */ /* 0x000e220000101c00 */
[----:B------:R-:W-:-:S05]  /*8b60*/  CS2R R10, SRZ ;  /* 0x00000000000a7805 */ /* 0x000fca000001ff00 */
[----:B0-----:R0:W-:Y:S01]  /*8b70*/  STG.E.128 desc[UR36][R4.64], R8 ;  /* 0x0000000804007986 */ /* 0x0011e2000c101d24 */
[----:B------:R-:W-:Y:S05]  /*8b80*/  BRA `(.L_x_24597) ;  /* 0x0000000800587947 */ /* 0x000fea0003800000 */
.L_x_24605:
        /* <DEDUP_REMOVED lines=21> */
.L_x_24610:
[----:B------:R-:W-:Y:S05]  /*8ce0*/  BSYNC B0 ;  /* 0x0000000000007941 */ /* 0x000fea0003800000 */
.L_x_24609:
[----:B------:R-:W-:-:S05]  /*8cf0*/  LOP3.LUT R7, R0, R7, RZ, 0xfc, !PT ;  /* 0x0000000700077212 */ /* 0x000fca00078efcff */
[----:B------:R0:W-:Y:S01]  /*8d00*/  STG.E.U8 desc[UR36][R4.64], R7 ;  /* 0x0000000704007986 */ /* 0x0001e2000c101124 */
[----:B------:R-:W-:Y:S05]  /*8d10*/  BRA `(.L_x_24597) ;  /* 0x0000000400f47947 */ /* 0x000fea0003800000 */
.L_x_24608:
        /* <DEDUP_REMOVED lines=13> */
.L_x_24612:
[----:B------:R-:W-:Y:S01]  /*8df0*/  IMAD.MOV.U32 R0, RZ, RZ, 0x7f ;  /* 0x0000007fff007424 */ /* 0x000fe200078e00ff */
[----:B------:R-:W-:-:S04]  /*8e00*/  ISETP.GT.U32.AND P0, PT, R3, 0x7f800000, PT ;  /* 0x7f8000000300780c */ /* 0x000fc80003f04070 */
[----:B------:R-:W-:-:S09]  /*8e10*/  SEL R0, R0, 0x7c, P0 ;  /* 0x0000007c00007807 */ /* 0x000fd20000000000 */
.L_x_24613:
[----:B------:R-:W-:Y:S05]  /*8e20*/  BSYNC B0 ;  /* 0x0000000000007941 */ /* 0x000fea0003800000 */
.L_x_24611:
[----:B------:R-:W-:-:S04]  /*8e30*/  LOP3.LUT R3, R7, 0x80000000, RZ, 0xc0, !PT ;  /* 0x8000000007037812 */ /* 0x000fc800078ec0ff */
[----:B------:R-:W-:-:S04]  /*8e40*/  SHF.R.U32.HI R3, RZ, 0x18, R3 ;  /* 0x00000018ff037819 */ /* 0x000fc80000011603 */
[----:B------:R-:W-:-:S05]  /*8e50*/  LOP3.LUT R3, R0, R3, RZ, 0xfc, !PT ;  /* 0x0000000300037212 */ /* 0x000fca00078efcff */
[----:B------:R0:W-:Y:S01]  /*8e60*/  STG.E.U8 desc[UR36][R4.64], R3 ;  /* 0x0000000304007986 */ /* 0x0001e2000c101124 */
[----:B------:R-:W-:Y:S05]  /*8e70*/  BRA `(.L_x_24597) ;  /* 0x00000004009c7947 */ /* 0x000fea0003800000 */
.L_x_24607:
[----:B------:R-:W0:Y:S02]  /*8e80*/  I2F.S16 R0, R22 ;  /* 0x0000001600007306 */ /* 0x000e240000101400 */
[----:B0-----:R-:W-:-:S05]  /*8e90*/  F2FP.BF16.F32.PACK_AB R0, RZ, R0 ;  /* 0x00000000ff00723e */ /* 0x001fca00000010ff */
[----:B------:R0:W-:Y:S01]  /*8ea0*/  STG.E.U16 desc[UR36][R4.64], R0 ;  /* 0x0000000004007986 */ /* 0x0001e2000c101524 */
[----:B------:R-:W-:Y:S05]  /*8eb0*/  BRA `(.L_x_24597) ;  /* 0x00000004008c7947 */ /* 0x000fea0003800000 */
.L_x_24604:
        /* <DEDUP_REMOVED lines=10> */
.L_x_24616:
        /* <DEDUP_REMOVED lines=17> */
.L_x_24619:
[----:B------:R-:W-:-:S04]  /*9070*/  LOP3.LUT R0, R7, 0x80000000, RZ, 0xc0, !PT ;  /* 0x8000000007007812 */ /* 0x000fc800078ec0ff */
[----:B------:R-:W-:-:S04]  /*9080*/  SHF.R.U32.HI R0, RZ, 0x18, R0 ;  /* 0x00000018ff007819 */ /* 0x000fc80000011600 */
[----:B------:R-:W-:-:S07]  /*9090*/  LOP3.LUT R0, R3, R0, RZ, 0xfc, !PT ;  /* 0x0000000003007212 */ /* 0x000fce00078efcff */
.L_x_24618:
[----:B------:R-:W-:Y:S05]  /*90a0*/  BSYNC B0 ;  /* 0x0000000000007941 */ /* 0x000fea0003800000 */
.L_x_24617:
[----:B------:R0:W-:Y:S01]  /*90b0*/  STG.E.U8 desc[UR36][R4.64], R0 ;  /* 0x0000000004007986 */ /* 0x0001e2000c101124 */
[----:B------:R-:W-:Y:S05]  /*90c0*/  BRA `(.L_x_24597) ;  /* 0x0000000400087947 */ /* 0x000fea0003800000 */
.L_x_24615:
        /* <DEDUP_REMOVED lines=17> */
.L_x_24622:
[----:B------:R-:W-:-:S04]  /*91e0*/  LOP3.LUT R0, R7, 0x80000000, RZ, 0xc0, !PT ;  /* 0x8000000007007812 */ /* 0x000fc800078ec0ff */
[----:B------:R-:W-:-:S04]  /*91f0*/  SHF.R.U32.HI R0, RZ, 0x18, R0 ;  /* 0x00000018ff007819 */ /* 0x000fc80000011600 */
[----:B------:R-:W-:-:S07]  /*9200*/  LOP3.LUT R0, R3, R0, RZ, 0xfc, !PT ;  /* 0x0000000003007212 */ /* 0x000fce00078efcff */
.L_x_24621:
[----:B------:R-:W-:Y:S05]  /*9210*/  BSYNC B0 ;  /* 0x0000000000007941 */ /* 0x000fea0003800000 */
.L_x_24620:
[----:B------:R0:W-:Y:S01]  /*9220*/  STG.E.U8 desc[UR36][R4.64], R0 ;  /* 0x0000000004007986 */ /* 0x0001e2000c101124 */
[----:B------:R-:W-:Y:S05]  /*9230*/  BRA `(.L_x_24597) ;  /* 0x0000000000ac7947 */ /* 0x000fea0003800000 */
.L_x_24614:
        /* <DEDUP_REMOVED lines=22> */
.L_x_24596:
        /* <DEDUP_REMOVED lines=16> */
.L_x_24625:
[----:B------:R-:W-:Y:S05]  /*94a0*/  BRA `(.L_x_24597) ;  /* 0x0000000000107947 */ /* 0x000fea0003800000 */
.L_x_24624:
[----:B------:R-:W-:-:S05]  /*94b0*/  IMAD.MOV.U32 R23, RZ, RZ, RZ ;  /* 0x000000ffff177224 */ /* 0x000fca00078e00ff */
[----:B------:R0:W-:Y:S01]  /*94c0*/  STG.E.64 desc[UR36][R4.64], R22 ;  /* 0x0000001604007986 */ /* 0x0001e2000c101b24 */
[----:B------:R-:W-:Y:S05]  /*94d0*/  BRA `(.L_x_24597) ;  /* 0x0000000000047947 */ /* 0x000fea0003800000 */
.L_x_24623:
[----:B------:R0:W-:Y:S02]  /*94e0*/  STG.E desc[UR36][R4.64], R22 ;  /* 0x0000001604007986 */ /* 0x0001e4000c101924 */
.L_x_24597:
        /* <DEDUP_REMOVED lines=23> */
.L_x_24629:
[----:B------:R0:W-:Y:S01]  /*9660*/  STG.E.U8 desc[UR36][R4.64], R18 ;  /* 0x0000001204007986 */ /* 0x0001e2000c101124 */
[----:B------:R-:W-:Y:S05]  /*9670*/  BRA `(.L_x_24631) ;  /* 0x0000000c00407947 */ /* 0x000fea0003800000 */
.L_x_24628:
        /* <DEDUP_REMOVED lines=9> */
.L_x_24633:
[----:B------:R0:W-:Y:S01]  /*9710*/  STG.E desc[UR36][R4.64], R18 ;  /* 0x0000001204007986 */ /* 0x0001e2000c101924 */
[----:B------:R-:W-:Y:S05]  /*9720*/  BRA `(.L_x_24631) ;  /* 0x0000000c00147947 */ /* 0x000fea0003800000 */
.L_x_24632:
[----:B------:R0:W-:Y:S01]  /*9730*/  STG.E.U16 desc[UR36][R4.64], R18 ;  /* 0x0000001204007986 */ /* 0x0001e2000c101524 */
[----:B------:R-:W-:Y:S05]  /*9740*/  BRA `(.L_x_24631) ;  /* 0x0000000c000c7947 */ /* 0x000fea0003800000 */
.L_x_24627:
        /* <DEDUP_REMOVED lines=9> */
.L_x_24635:
[----:B------:R-:W0:Y:S02]  /*97e0*/  I2F.S16 R0, R18 ;  /* 0x0000001200007306 */ /* 0x000e240000101400 */
[----:B0-----:R-:W-:-:S05]  /*97f0*/  F2FP.F16.F32.PACK_AB R0, RZ, R0 ;  /* 0x00000000ff00723e */ /* 0x001fca00000000ff */
[----:B------:R4:W-:Y:S01]  /*9800*/  STG.E.U16 desc[UR36][R4.64], R0 ;  /* 0x0000000004007986 */ /* 0x0009e2000c101524 */
[----:B------:R-:W-:Y:S05]  /*9810*/  BRA `(.L_x_24631) ;  /* 0x0000000800d87947 */ /* 0x000fea0003800000 */
.L_x_24634:
        /* <DEDUP_REMOVED lines=10> */
.L_x_24637:
[----:B------:R-:W0:Y:S02]  /*98c0*/  I2F.S16 R18, R18 ;  /* 0x0000001200127306 */ /* 0x000e240000101400 */
[----:B0-----:R-:W-:-:S04]  /*98d0*/  F2FP.F16.F32.PACK_AB R3, RZ, R18 ;  /* 0x00000012ff03723e */ /* 0x001fc800000000ff */
[----:B------:R-:W-:-:S05]  /*98e0*/  PRMT R3, R3, 0x5410, RZ ;  /* 0x0000541003037816 */ /* 0x000fca00000000ff */
[----:B------:R2:W-:Y:S01]  /*98f0*/  STG.E desc[UR36][R4.64], R3 ;  /* 0x0000000304007986 */ /* 0x0005e2000c101924 */
[----:B------:R-:W-:Y:S05]  /*9900*/  BRA `(.L_x_24631) ;  /* 0x00000008009c7947 */ /* 0x000fea0003800000 */
.L_x_24636:
[----:B------:R-:W0:Y:S02]  /*9910*/  I2F.F64.S16 R18, R18 ;  /* 0x0000001200127312 */ /* 0x000e240000101c00 */
[----:B0-----:R0:W-:Y:S01]  /*9920*/  STG.E.64 desc[UR36][R4.64], R18 ;  /* 0x0000001204007986 */ /* 0x0011e2000c101b24 */
[----:B------:R-:W-:Y:S05]  /*9930*/  BRA `(.L_x_24631) ;  /* 0x0000000800907947 */ /* 0x000fea0003800000 */
.L_x_24626:
        /* <DEDUP_REMOVED lines=10> */
.L_x_24640:
[----:B------:R-:W0:Y:S01]  /*99e0*/  I2F.F64.S16 R8, R18 ;  /* 0x0000001200087312 */ /* 0x000e220000101c00 */
[----:B------:R-:W-:-:S05]  /*99f0*/  CS2R R10, SRZ ;  /* 0x00000000000a7805 */ /* 0x000fca000001ff00 */
[----:B0-----:R0:W-:Y:S01]  /*9a00*/  STG.E.128 desc[UR36][R4.64], R8 ;  /* 0x0000000804007986 */ /* 0x0011e2000c101d24 */
[----:B------:R-:W-:Y:S05]  /*9a10*/  BRA `(.L_x_24631) ;  /* 0x0000000800587947 */ /* 0x000fea0003800000 */
.L_x_24639:
        /* <DEDUP_REMOVED lines=21> */
.L_x_24644:
[----:B------:R-:W-:Y:S05]  /*9b70*/  BSYNC B0 ;  /* 0x0000000000007941 */ /* 0x000fea0003800000 */
.L_x_24643:
[----:B------:R-:W-:-:S05]  /*9b80*/  LOP3.LUT R7, R0, R7, RZ, 0xfc, !PT ;  /* 0x0000000700077212 */ /* 0x000fca00078efcff */
[----:B------:R0:W-:Y:S01]  /*9b90*/  STG.E.U8 desc[UR36][R4.64], R7 ;  /* 0x0000000704007986 */ /* 0x0001e2000c101124 */
[----:B------:R-:W-:Y:S05]  /*9ba0*/  BRA `(.L_x_24631) ;  /* 0x0000000400f47947 */ /* 0x000fea0003800000 */
.L_x_24642:
        /* <DEDUP_REMOVED lines=13> */
.L_x_24646:
[----:B------:R-:W-:Y:S01]  /*9c80*/  IMAD.MOV.U32 R0, RZ, RZ, 0x7f ;  /* 0x0000007fff007424 */ /* 0x000fe200078e00ff */
[----:B------:R-:W-:-:S04]  /*9c90*/  ISETP.GT.U32.AND P0, PT, R3, 0x7f800000, PT ;  /* 0x7f8000000300780c */ /* 0x000fc80003f04070 */
[----:B------:R-:W-:-:S09]  /*9ca0*/  SEL R0, R0, 0x7c, P0 ;  /* 0x0000007c00007807 */ /* 0x000fd20000000000 */
.L_x_24647:
[----:B------:R-:W-:Y:S05]  /*9cb0*/  BSYNC B0 ;  /* 0x0000000000007941 */ /* 0x000fea0003800000 */
.L_x_24645:
[----:B------:R-:W-:-:S04]  /*9cc0*/  LOP3.LUT R3, R7, 0x80000000, RZ, 0xc0, !PT ;  /* 0x8000000007037812 */ /* 0x000fc800078ec0ff */
[----:B------:R-:W-:-:S04]  /*9cd0*/  SHF.R.U32.HI R3, RZ, 0x18, R3 ;  /* 0x00000018ff037819 */ /* 0x000fc80000011603 */
[----:B------:R-:W-:-:S05]  /*9ce0*/  LOP3.LUT R3, R0, R3, RZ, 0xfc, !PT ;  /* 0x0000000300037212 */ /* 0x000fca00078efcff */
[----:B------:R0:W-:Y:S01]  /*9cf0*/  STG.E.U8 desc[UR36][R4.64], R3 ;  /* 0x0000000304007986 */ /* 0x0001e2000c101124 */
[----:B------:R-:W-:Y:S05]  /*9d00*/  BRA `(.L_x_24631) ;  /* 0x00000004009c7947 */ /* 0x000fea0003800000 */
.L_x_24641:
[----:B------:R-:W0:Y:S02]  /*9d10*/  I2F.S16 R0, R18 ;  /* 0x0000001200007306 */ /* 0x000e240000101400 */
[----:B0-----:R-:W-:-:S05]  /*9d20*/  F2FP.BF16.F32.PACK_AB R0, RZ, R0 ;  /* 0x00000000ff00723e */ /* 0x001fca00000010ff */
[----:B------:R0:W-:Y:S01]  /*9d30*/  STG.E.U16 desc[UR36][R4.64], R0 ;  /* 0x0000000004007986 */ /* 0x0001e2000c101524 */
[----:B------:R-:W-:Y:S05]  /*9d40*/  BRA `(.L_x_24631) ;  /* 0x00000004008c7947 */ /* 0x000fea0003800000 */
.L_x_24638:
        /* <DEDUP_REMOVED lines=10> */
.L_x_24650:
        /* <DEDUP_REMOVED lines=17> */
.L_x_24653:
[----:B------:R-:W-:-:S04]  /*9f00*/  LOP3.LUT R0, R7, 0x80000000, RZ, 0xc0, !PT ;  /* 0x8000000007007812 */ /* 0x000fc800078ec0ff */
[----:B------:R-:W-:-:S04]  /*9f10*/  SHF.R.U32.HI R0, RZ, 0x18, R0 ;  /* 0x00000018ff007819 */ /* 0x000fc80000011600 */
[----:B------:R-:W-:-:S07]  /*9f20*/  LOP3.LUT R0, R3, R0, RZ, 0xfc, !PT ;  /* 0x0000000003007212 */ /* 0x000fce00078efcff */
.L_x_24652:
[----:B------:R-:W-:Y:S05]  /*9f30*/  BSYNC B0 ;  /* 0x0000000000007941 */ /* 0x000fea0003800000 */
.L_x_24651:
[----:B------:R0:W-:Y:S01]  /*9f40*/  STG.E.U8 desc[UR36][R4.64], R0 ;  /* 0x0000000004007986 */ /* 0x0001e2000c101124 */
[----:B------:R-:W-:Y:S05]  /*9f50*/  BRA `(.L_x_24631) ;  /* 0x0000000400087947 */ /* 0x000fea0003800000 */
.L_x_24649:
        /* <DEDUP_REMOVED lines=17> */
.L_x_24656:
[----:B------:R-:W-:-:S04]  /*a070*/  LOP3.LUT R0, R7, 0x80000000, RZ, 0xc0, !PT ;  /* 0x8000000007007812 */ /* 0x000fc800078ec0ff */
[----:B------:R-:W-:-:S04]  /*a080*/  SHF.R.U32.HI R0, RZ, 0x18, R0 ;  /* 0x00000018ff007819 */ /* 0x000fc80000011600 */
[----:B------:R-:W-:-:S07]  /*a090*/  LOP3.LUT R0, R3, R0, RZ, 0xfc, !PT ;  /* 0x0000000003007212 */ /* 0x000fce00078efcff */
.L_x_24655:
[----:B------:R-:W-:Y:S05]  /*a0a0*/  BSYNC B0 ;  /* 0x0000000000007941 */ /* 0x000fea0003800000 */
.L_x_24654:
[----:B------:R0:W-:Y:S01]  /*a0b0*/  STG.E.U8 desc[UR36][R4.64], R0 ;  /* 0x0000000004007986 */ /* 0x0001e2000c101124 */
[----:B------:R-:W-:Y:S05]  /*a0c0*/  BRA `(.L_x_24631) ;  /* 0x0000000000ac7947 */ /* 0x000fea0003800000 */
.L_x_24648:
        /* <DEDUP_REMOVED lines=22> */
.L_x_24630:
        /* <DEDUP_REMOVED lines=16> */
.L_x_24659:
[----:B------:R-:W-:Y:S05]  /*a330*/  BRA `(.L_x_24631) ;  /* 0x0000000000107947 */ /* 0x000fea0003800000 */
.L_x_24658:
[----:B------:R-:W-:-:S05]  /*a340*/  IMAD.MOV.U32 R19, RZ, RZ, RZ ;  /* 0x000000ffff137224 */ /* 0x000fca00078e00ff */
[----:B------:R0:W-:Y:S01]  /*a350*/  STG.E.64 desc[UR36][R4.64], R18 ;  /* 0x0000001204007986 */ /* 0x0001e2000c101b24 */
[----:B------:R-:W-:Y:S05]  /*a360*/  BRA `(.L_x_24631) ;  /* 0x0000000000047947 */ /* 0x000fea0003800000 */
.L_x_24657:
[----:B------:R0:W-:Y:S02]  /*a370*/  STG.E desc[UR36][R4.64], R18 ;  /* 0x0000001204007986 */ /* 0x0001e4000c101924 */
.L_x_24631:
[----:B------:R-:W-:-:S07]  /*a380*/  VIADD R33, R33, 0x80 ;  /* 0x0000008021217836 */ /* 0x000fce0000000000 */
.L_x_24591:
[----:B------:R-:W-:Y:S05]  /*a390*/  BSYNC B6 ;  /* 0x0000000000067941 */ /* 0x000fea0003800000 */
.L_x_24590:
        /* <DEDUP_REMOVED lines=21> */
.L_x_24663:
[----:B------:R-:W-:Y:S01]  /*a4f0*/  STG.E.U8 desc[UR36][R2.64], R16 ;  /* 0x0000001002007986 */ /* 0x000fe2000c101124 */
[----:B------:R-:W-:Y:S05]  /*a500*/  EXIT ;  /* 0x000000000000794d */ /* 0x000fea0003800000 */
.L_x_24662:
        /* <DEDUP_REMOVED lines=9> */
.L_x_24666:
[----:B------:R-:W-:Y:S01]  /*a5a0*/  STG.E desc[UR36][R2.64], R16 ;  /* 0x0000001002007986 */ /* 0x000fe2000c101924 */
[----:B------:R-:W-:Y:S05]  /*a5b0*/  EXIT ;  /* 0x000000000000794d */ /* 0x000fea0003800000 */
.L_x_24665:
[----:B------:R-:W-:Y:S01]  /*a5c0*/  STG.E.U16 desc[UR36][R2.64], R16 ;  /* 0x0000001002007986 */ /* 0x000fe2000c101524 */
[----:B------:R-:W-:Y:S05]  /*a5d0*/  EXIT ;  /* 0x000000000000794d */ /* 0x000fea0003800000 */
.L_x_24661:
        /* <DEDUP_REMOVED lines=9> */
.L_x_24668:
[----:B------:R-:W0:Y:S02]  /*a670*/  I2F.S16 R0, R16 ;  /* 0x0000001000007306 */ /* 0x000e240000101400 */
[----:B0-----:R-:W-:-:S05]  /*a680*/  F2FP.F16.F32.PACK_AB R0, RZ, R0 ;  /* 0x00000000ff00723e */ /* 0x001fca00000000ff */
[----:B------:R-:W-:Y:S01]  /*a690*/  STG.E.U16 desc[UR36][R2.64], R0 ;  /* 0x0000000002007986 */ /* 0x000fe2000c101524 */
[----:B------:R-:W-:Y:S05]  /*a6a0*/  EXIT ;  /* 0x000000000000794d */ /* 0x000fea0003800000 */
.L_x_24667:
        /* <DEDUP_REMOVED lines=10> */
.L_x_24670:
[----:B------:R-:W0:Y:S02]  /*a750*/  I2F.S16 R16, R16 ;  /* 0x0000001000107306 */ /* 0x000e240000101400 */
[----:B0-----:R-:W-:-:S04]  /*a760*/  F2FP.F16.F32.PACK_AB R5, RZ, R16 ;  /* 0x00000010ff05723e */ /* 0x001fc800000000ff */
[----:B------:R-:W-:-:S05]  /*a770*/  PRMT R5, R5, 0x5410, RZ ;  /* 0x0000541005057816 */ /* 0x000fca00000000ff */
[----:B------:R-:W-:Y:S01]  /*a780*/  STG.E desc[UR36][R2.64], R5 ;  /* 0x0000000502007986 */ /* 0x000fe2000c101924 */
[----:B------:R-:W-:Y:S05]  /*a790*/  EXIT ;  /* 0x000000000000794d */ /* 0x000fea0003800000 */
.L_x_24669:
[----:B------:R-:W0:Y:S02]  /*a7a0*/  I2F.F64.S16 R16, R16 ;  /* 0x0000001000107312 */ /* 0x000e240000101c00 */
[----:B0-----:R-:W-:Y:S01]  /*a7b0*/  STG.E.64 desc[UR36][R2.64], R16 ;  /* 0x0000001002007986 */ /* 0x001fe2000c101b24 */
[----:B------:R-:W-:Y:S05]  /*a7c0*/  EXIT ;  /* 0x000000000000794d */ /* 0x000fea0003800000 */
.L_x_24660:
        /* <DEDUP_REMOVED lines=10> */
.L_x_24673:
[----:B------:R-:W0:Y:S01]  /*a870*/  I2F.F64.S16 R16, R16 ;  /* 0x0000001000107312 */ /* 0x000e220000101c00 */
[----:B------:R-:W-:-:S05]  /*a880*/  CS2R R18, SRZ ;  /* 0x0000000000127805 */ /* 0x000fca000001ff00 */
[----:B0-----:R-:W-:Y:S01]  /*a890*/  STG.E.128 desc[UR36][R2.64], R16 ;  /* 0x0000001002007986 */ /* 0x001fe2000c101d24 */
[----:B------:R-:W-:Y:S05]  /*a8a0*/  EXIT ;  /* 0x000000000000794d */ /* 0x000fea0003800000 */
.L_x_24672:
        /* <DEDUP_REMOVED lines=21> */
.L_x_24677:
[----:B------:R-:W-:Y:S05]  /*aa00*/  BSYNC B0 ;  /* 0x0000000000007941 */ /* 0x000fea0003800000 */
.L_x_24676:
[----:B------:R-:W-:-:S05]  /*aa10*/  LOP3.LUT R5, R0, R5, RZ, 0xfc, !PT ;  /* 0x0000000500057212 */ /* 0x000fca00078efcff */
[----:B------:R-:W-:Y:S01]  /*aa20*/  STG.E.U8 desc[UR36][R2.64], R5 ;  /* 0x0000000502007986 */ /* 0x000fe2000c101124 */
[----:B------:R-:W-:Y:S05]  /*aa30*/  EXIT ;  /* 0x000000000000794d */ /* 0x000fea0003800000 */
.L_x_24675:
        /* <DEDUP_REMOVED lines=13> */
.L_x_24679:
[----:B------:R-:W-:Y:S01]  /*ab10*/  IMAD.MOV.U32 R0, RZ, RZ, 0x7f ;  /* 0x0000007fff007424 */ /* 0x000fe200078e00ff */
[----:B------:R-:W-:-:S04]  /*ab20*/  ISETP.GT.U32.AND P0, PT, R4, 0x7f800000, PT ;  /* 0x7f8000000400780c */ /* 0x000fc80003f04070 */
[----:B------:R-:W-:-:S09]  /*ab30*/  SEL R0, R0, 0x7c, P0 ;  /* 0x0000007c00007807 */ /* 0x000fd20000000000 */
.L_x_24680:
[----:B------:R-:W-:Y:S05]  /*ab40*/  BSYNC B0 ;  /* 0x0000000000007941 */ /* 0x000fea0003800000 */
.L_x_24678:
[----:B------:R-:W-:-:S04]  /*ab50*/  LOP3.LUT R4, R5, 0x80000000, RZ, 0xc0, !PT ;  /* 0x8000000005047812 */ /* 0x000fc800078ec0ff */
[----:B------:R-:W-:-:S04]  /*ab60*/  SHF.R.U32.HI R5, RZ, 0x18, R4 ;  /* 0x00000018ff057819 */ /* 0x000fc80000011604 */
[----:B------:R-:W-:-:S05]  /*ab70*/  LOP3.LUT R5, R0, R5, RZ, 0xfc, !PT ;  /* 0x0000000500057212 */ /* 0x000fca00078efcff */
[----:B------:R-:W-:Y:S01]  /*ab80*/  STG.E.U8 desc[UR36][R2.64], R5 ;  /* 0x0000000502007986 */ /* 0x000fe2000c101124 */
[----:B------:R-:W-:Y:S05]  /*ab90*/  EXIT ;  /* 0x000000000000794d */ /* 0x000fea0003800000 */
.L_x_24674:
[----:B------:R-:W0:Y:S02]  /*aba0*/  I2F.S16 R0, R16 ;  /* 0x0000001000007306 */ /* 0x000e240000101400 */
[----:B0-----:R-:W-:-:S05]  /*abb0*/  F2FP.BF16.F32.PACK_AB R0, RZ, R0 ;  /* 0x00000000ff00723e */ /* 0x001fca00000010ff */
[----:B------:R-:W-:Y:S01]  /*abc0*/  STG.E.U16 desc[UR36][R2.64], R0 ;  /* 0x0000000002007986 */ /* 0x000fe2000c101524 */
[----:B------:R-:W-:Y:S05]  /*abd0*/  EXIT ;  /* 0x000000000000794d */ /* 0x000fea0003800000 */
.L_x_24671:
        /* <DEDUP_REMOVED lines=10> */
.L_x_24683:
        /* <DEDUP_REMOVED lines=17> */
.L_x_24686:
[----:B------:R-:W-:-:S04]  /*ad90*/  LOP3.LUT R0, R7, 0x80000000, RZ, 0xc0, !PT ;  /* 0x8000000007007812 */ /* 0x000fc800078ec0ff */
[----:B------:R-:W-:-:S04]  /*ada0*/  SHF.R.U32.HI R5, RZ, 0x18, R0 ;  /* 0x00000018ff057819 */ /* 0x000fc80000011600 */
[----:B------:R-:W-:-:S04]  /*adb0*/  LOP3.LUT R4, R4, R5, RZ, 0xfc, !PT ;  /* 0x0000000504047212 */ /* 0x000fc800078efcff */
[----:B------:R-:W-:-:S07]  /*adc0*/  PRMT R0, R4, 0x7610, R0 ;  /* 0x0000761004007816 */ /* 0x000fce0000000000 */
.L_x_24685:
[----:B------:R-:W-:Y:S05]  /*add0*/  BSYNC B0 ;  /* 0x0000000000007941 */ /* 0x000fea0003800000 */
.L_x_24684:
[----:B------:R-:W-:Y:S01]  /*ade0*/  STG.E.U8 desc[UR36][R2.64], R0 ;  /* 0x0000000002007986 */ /* 0x000fe2000c101124 */
[----:B------:R-:W-:Y:S05]  /*adf0*/  EXIT ;  /* 0x000000000000794d */ /* 0x000fea0003800000 */
.L_x_24682:
        /* <DEDUP_REMOVED lines=17> */
.L_x_24689:
[----:B------:R-:W-:-:S04]  /*af10*/  LOP3.LUT R0, R7, 0x80000000, RZ, 0xc0, !PT ;  /* 0x8000000007007812 */ /* 0x000fc800078ec0ff */
[----:B------:R-:W-:-:S04]  /*af20*/  SHF.R.U32.HI R5, RZ, 0x18, R0 ;  /* 0x00000018ff057819 */ /* 0x000fc80000011600 */
[----:B------:R-:W-:-:S04]  /*af30*/  LOP3.LUT R4, R4, R5, RZ, 0xfc, !PT ;  /* 0x0000000504047212 */ /* 0x000fc800078efcff */
[----:B------:R-:W-:-:S07]  /*af40*/  PRMT R0, R4, 0x7610, R0 ;  /* 0x0000761004007816 */ /* 0x000fce0000000000 */
.L_x_24688:
[----:B------:R-:W-:Y:S05]  /*af50*/  BSYNC B0 ;  /* 0x0000000000007941 */ /* 0x000fea0003800000 */
.L_x_24687:
[----:B------:R-:W-:Y:S01]  /*af60*/  STG.E.U8 desc[UR36][R2.64], R0 ;  /* 0x0000000002007986 */ /* 0x000fe2000c101124 */
[----:B------:R-:W-:Y:S05]  /*af70*/  EXIT ;  /* 0x000000000000794d */ /* 0x000fea0003800000 */
.L_x_24681:
        /* <DEDUP_REMOVED lines=22> */
.L_x_24664:
        /* <DEDUP_REMOVED lines=16> */
.L_x_24692:
[----:B------:R-:W-:Y:S05]  /*b1e0*/  EXIT ;  /* 0x000000000000794d */ /* 0x000fea0003800000 */
.L_x_24691:
[----:B------:R-:W-:-:S05]  /*b1f0*/  IMAD.MOV.U32 R17, RZ, RZ, RZ ;  /* 0x000000ffff117224 */ /* 0x000fca00078e00ff */
[----:B------:R-:W-:Y:S01]  /*b200*/  STG.E.64 desc[UR36][R2.64], R16 ;  /* 0x0000001002007986 */ /* 0x000fe2000c101b24 */
[----:B------:R-:W-:Y:S05]  /*b210*/  EXIT ;  /* 0x000000000000794d */ /* 0x000fea0003800000 */
.L_x_24690:
[----:B------:R-:W-:Y:S01]  /*b220*/  STG.E desc[UR36][R2.64], R16 ;  /* 0x0000001002007986 */ /* 0x000fe2000c101924 */
[----:B------:R-:W-:Y:S05]  /*b230*/  EXIT ;  /* 0x000000000000794d */ /* 0x000fea0003800000 */
.L_x_24693:
        /* <DEDUP_REMOVED lines=12> */
.L_x_43981:


//--------------------- .text._ZN2at6native18elementwise_kernelILi128ELi4EZNS0_22gpu_kernel_impl_nocastINS0_13BinaryFunctorIllbZZZNS0_22logical_or_kernel_cudaERNS_14TensorIteratorEENKUlvE0_clEvENKUlvE2_clEvEUlllE_EEEEvRNS_18TensorIteratorBaseERKT_EUliE_EEviT1_ --------------------------
	.section	.text._ZN2at6native18elementwise_kernelILi128ELi4EZNS0_22gpu_kernel_impl_nocastINS0_13BinaryFunctorIllbZZZNS0_22logical_or_kernel_cudaERNS_14TensorIteratorEENKUlvE0_clEvENKUlvE2_clEvEUlllE_EEEEvRNS_18TensorIteratorBaseERKT_EUliE_EEviT1_,"ax",@progbits
	.align	128
        .global         _ZN2at6native18elementwise_kernelILi128ELi4EZNS0_22gpu_kernel_impl_nocastINS0_13BinaryFunctorIllbZZZNS0_22logical_or_kernel_cudaERNS_14TensorIteratorEENKUlvE0_clEvENKUlvE2_clEvEUlllE_EEEEvRNS_18TensorIteratorBaseERKT_EUliE_EEviT1_
        .type           _ZN2at6native18elementwise_kernelILi128ELi4EZNS0_22gpu_kernel_impl_nocastINS0_13BinaryFunctorIllbZZZNS0_22logical_or_kernel_cudaERNS_14TensorIteratorEENKUlvE0_clEvENKUlvE2_clEvEUlllE_EEEEvRNS_18TensorIteratorBaseERKT_EUliE_EEviT1_,@function
        .size           _ZN2at6native18elementwise_kernelILi128ELi4EZNS0_22gpu_kernel_impl_nocastINS0_13BinaryFunctorIllbZZZNS0_22logical_or_kernel_cudaERNS_14TensorIteratorEENKUlvE0_clEvENKUlvE2_clEvEUlllE_EEEEvRNS_18TensorIteratorBaseERKT_EUliE_EEviT1_,(.L_x_43982 - _ZN2at6native18elementwise_kernelILi128ELi4EZNS0_22gpu_kernel_impl_nocastINS0_13BinaryFunctorIllbZZZNS0_22logical_or_kernel_cudaERNS_14TensorIteratorEENKUlvE0_clEvENKUlvE2_clEvEUlllE_EEEEvRNS_18TensorIteratorBaseERKT_EUliE_EEviT1_)
        .other          _ZN2at6native18elementwise_kernelILi128ELi4EZNS0_22gpu_kernel_impl_nocastINS0_13BinaryFunctorIllbZZZNS0_22logical_or_kernel_cudaERNS_14TensorIteratorEENKUlvE0_clEvENKUlvE2_clEvEUlllE_EEEEvRNS_18TensorIteratorBaseERKT_EUliE_EEviT1_,@"STO_CUDA_ENTRY STV_DEFAULT"
_ZN2at6native18elementwise_kernelILi128ELi4EZNS0_22gpu_kernel_impl_nocastINS0_13BinaryFunctorIllbZZZNS0_22logical_or_kernel_cudaERNS_14TensorIteratorEENKUlvE0_clEvENKUlvE2_clEvEUlllE_EEEEvRNS_18TensorIteratorBaseERKT_EUliE_EEviT1_:
.text._ZN2at6native18elementwise_kernelILi128ELi4EZNS0_22gpu_kernel_impl_nocastINS0_13BinaryFunctorIllbZZZNS0_22logical_or_kernel_cudaERNS_14TensorIteratorEENKUlvE0_clEvENKUlvE2_clEvEUlllE_EEEEvRNS_18TensorIteratorBaseERKT_EUliE_EEviT1_:
        /* <DEDUP_REMOVED lines=363> */
.L_x_24696:
        /* <DEDUP_REMOVED lines=8> */
[----:B------:R-:W2:Y:S01]  /*1730*/  LDG.E.64 R8, desc[UR4][R8.64] ;  /* 0x0000000408087981 */ /* 0x000ea2000c1e1b00 */
[----:B------:R-:W-:Y:S02]  /*1740*/  IADD3 R4, P1, R5, UR8, RZ ;  /* 0x0000000805047c10 */ /* 0x000fe4000ff3e0ff */
[----:B------:R-:W-:Y:S02]  /*1750*/  IADD3 R3, R3, 0x80, RZ ;  /* 0x0000008003037810 */ /* 0x000fe40007ffe0ff */
[----:B------:R-:W-:Y:S02]  /*1760*/  IADD3.X R5, RZ, UR9, RZ, P1, !PT ;  /* 0x00000009ff057c10 */ /* 0x000fe40008ffe4ff */
[----:B--2---:R-:W-:-:S04]  /*1770*/  LOP3.LUT P0, RZ, R6, R8, RZ, 0xfc, !PT ;  /* 0x0000000806ff7212 */ /* 0x004fc8000780fcff */
[----:B------:R-:W-:-:S04]  /*1780*/  LOP3.LUT P0, RZ, R7, R9, RZ, 0xfc, P0 ;  /* 0x0000000907ff7212 */ /* 0x000fc8000000fcff */
[----:B------:R-:W-:-:S05]  /*1790*/  SEL R11, RZ, 0x1, !P0 ;  /* 0x00000001ff0b7807 */ /* 0x000fca0004000000 */
[----:B------:R0:W-:Y:S04]  /*17a0*/  STG.E.U8 desc[UR4][R4.64], R11 ;  /* 0x0000000b04007986 */ /* 0x0001e8000c101104 */
.L_x_24695:
[----:B------:R-:W-:Y:S05]  /*17b0*/  BSYNC B0 ;  /* 0x0000000000007941 */ /* 0x000fea0003800000 */
.L_x_24694:
        /* <DEDUP_REMOVED lines=356> */
.L_x_24699:
        /* <DEDUP_REMOVED lines=371> */
.L_x_24700:
        /* <DEDUP_REMOVED lines=16> */
.L_x_24698:
[----:B------:R-:W-:Y:S05]  /*4630*/  BSYNC B0 ;  /* 0x0000000000007941 */ /* 0x000fea0003800000 */
.L_x_24697:
        /* <DEDUP_REMOVED lines=355> */
.L_x_24701:
[----:B------:R-:W-:Y:S01]  /*5c70*/  ULDC.64 UR6, c[0x0][0x480] ;  /* 0x0001200000067ab9 */ /* 0x000fe20000000a00 */
[----:B------:R-:W-:Y:S01]  /*5c80*/  ULDC.64 UR8, c[0x0][0x488] ;  /* 0x0001220000087ab9 */ /* 0x000fe20000000a00 */
[----:B------:R-:W-:Y:S02]  /*5c90*/  IADD3 R6, P0, R2, UR6, RZ ;  /* 0x0000000602067c10 */ /* 0x000fe4000ff1e0ff */
[----:B------:R-:W-:Y:S02]  /*5ca0*/  IADD3 R2, P1, R0, UR8, RZ ;  /* 0x0000000800027c10 */ /* 0x000fe4000ff3e0ff */
[----:B------:R-:W-:Y:S01]  /*5cb0*/  IADD3.X R7, RZ, UR7, RZ, P0, !PT ;  /* 0x00000007ff077c10 */ /* 0x000fe200087fe4ff */
[----:B------:R-:W-:Y:S01]  /*5cc0*/  ULDC.64 UR6, c[0x0][0x478] ;  /* 0x00011e0000067ab9 */ /* 0x000fe20000000a00 */
[----:B------:R-:W-:-:S04]  /*5cd0*/  IADD3.X R3, RZ, UR9, RZ, P1, !PT ;  /* 0x00000009ff037c10 */ /* 0x000fc80008ffe4ff */
[----:B------:R-:W2:Y:S04]  /*5ce0*/  LDG.E.64 R6, desc[UR4][R6.64] ;  /* 0x0000000406067981 */ /* 0x000ea8000c1e1b00 */
[----:B------:R-:W2:Y:S01]  /*5cf0*/  LDG.E.64 R2, desc[UR4][R2.64] ;  /* 0x0000000402027981 */ /* 0x000ea2000c1e1b00 */
[----:B------:R-:W-:-:S04]  /*5d00*/  IADD3 R4, P1, R5, UR6, RZ ;  /* 0x0000000605047c10 */ /* 0x000fc8000ff3e0ff */
[----:B------:R-:W-:Y:S02]  /*5d10*/  IADD3.X R5, RZ, UR7, RZ, P1, !PT ;  /* 0x00000007ff057c10 */ /* 0x000fe40008ffe4ff */
[----:B--2---:R-:W-:-:S04]  /*5d20*/  LOP3.LUT P0, RZ, R2, R6, RZ, 0xfc, !PT ;  /* 0x0000000602ff7212 */ /* 0x004fc8000780fcff */
[----:B------:R-:W-:-:S04]  /*5d30*/  LOP3.LUT P0, RZ, R3, R7, RZ, 0xfc, P0 ;  /* 0x0000000703ff7212 */ /* 0x000fc8000000fcff */
[----:B------:R-:W-:-:S05]  /*5d40*/  SEL R9, RZ, 0x1, !P0 ;  /* 0x00000001ff097807 */ /* 0x000fca0004000000 */
[----:B------:R-:W-:Y:S01]  /*5d50*/  STG.E.U8 desc[UR4][R4.64], R9 ;  /* 0x0000000904007986 */ /* 0x000fe2000c101104 */
[----:B------:R-:W-:Y:S05]  /*5d60*/  EXIT ;  /* 0x000000000000794d */ /* 0x000fea0003800000 */
.L_x_24702:
        /* <DEDUP_REMOVED lines=9> */
.L_x_43982:


//--------------------- .text._ZN2at6native27unrolled_elementwise_kernelINS0_13BinaryFunctorIllbZZZNS0_22logical_or_kernel_cudaERNS_14TensorIteratorEENKUlvE0_clEvENKUlvE2_clEvEUlllE_EESt5arrayIPcLm3EELi4E23TrivialOffsetCalculatorILi2EjESC_ILi1EjENS0_6memory15LoadWithoutCastENSF_16StoreWithoutCastEEEviT_T0_T2_T3_T4_T5_ --------------------------
	.section	.text._ZN2at6native27unrolled_elementwise_kernelINS0_13BinaryFunctorIllbZZZNS0_22logical_or_kernel_cudaERNS_14TensorIteratorEENKUlvE0_clEvENKUlvE2_clEvEUlllE_EESt5arrayIPcLm3EELi4E23TrivialOffsetCalculatorILi2EjESC_ILi1EjENS0_6memory15LoadWithoutCastENSF_16StoreWithoutCastEEEviT_T0_T2_T3_T4_T5_,"ax",@progbits
	.align	128
        .global         _ZN2at6native27unrolled_elementwise_kernelINS0_13BinaryFunctorIllbZZZNS0_22logical_or_kernel_cudaERNS_14TensorIteratorEENKUlvE0_clEvENKUlvE2_clEvEUlllE_EESt5arrayIPcLm3EELi4E23TrivialOffsetCalculatorILi2EjESC_ILi1EjENS0_6memory15LoadWithoutCastENSF_16StoreWithoutCastEEEviT_T0_T2_T3_T4_T5_
        .type           _ZN2at6native27unrolled_elementwise_kernelINS0_13BinaryFunctorIllbZZZNS0_22logical_or_kernel_cudaERNS_14TensorIteratorEENKUlvE0_clEvENKUlvE2_clEvEUlllE_EESt5arrayIPcLm3EELi4E23TrivialOffsetCalculatorILi2EjESC_ILi1EjENS0_6memory15LoadWithoutCastENSF_16StoreWithoutCastEEEviT_T0_T2_T3_T4_T5_,@function
        .size           _ZN2at6native27unrolled_elementwise_kernelINS0_13BinaryFunctorIllbZZZNS0_22logical_or_kernel_cudaERNS_14TensorIteratorEENKUlvE0_clEvENKUlvE2_clEvEUlllE_EESt5arrayIPcLm3EELi4E23TrivialOffsetCalculatorILi2EjESC_ILi1EjENS0_6memory15LoadWithoutCastENSF_16StoreWithoutCastEEEviT_T0_T2_T3_T4_T5_,(.L_x_43983 - _ZN2at6native27unrolled_elementwise_kernelINS0_13BinaryFunctorIllbZZZNS0_22logical_or_kernel_cudaERNS_14TensorIteratorEENKUlvE0_clEvENKUlvE2_clEvEUlllE_EESt5arrayIPcLm3EELi4E23TrivialOffsetCalculatorILi2EjESC_ILi1EjENS0_6memory15LoadWithoutCastENSF_16StoreWithoutCastEEEviT_T0_T2_T3_T4_T5_)
        .other          _ZN2at6native27unrolled_elementwise_kernelINS0_13BinaryFunctorIllbZZZNS0_22logical_or_kernel_cudaERNS_14TensorIteratorEENKUlvE0_clEvENKUlvE2_clEvEUlllE_EESt5arrayIPcLm3EELi4E23TrivialOffsetCalculatorILi2EjESC_ILi1EjENS0_6memory15LoadWithoutCastENSF_16StoreWithoutCastEEEviT_T0_T2_T3_T4_T5_,@"STO_CUDA_ENTRY STV_DEFAULT"
_ZN2at6native27unrolled_elementwise_kernelINS0_13BinaryFunctorIllbZZZNS0_22logical_or_kernel_cudaERNS_14TensorIteratorEENKUlvE0_clEvENKUlvE2_clEvEUlllE_EESt5arrayIPcLm3EELi4E23TrivialOffsetCalculatorILi2EjESC_ILi1EjENS0_6memory15LoadWithoutCastENSF_16StoreWithoutCastEEEviT_T0_T2_T3_T4_T5_:
.text._ZN2at6native27unrolled_elementwise_kernelINS0_13BinaryFunctorIllbZZZNS0_22logical_or_kernel_cudaERNS_14TensorIteratorEENKUlvE0_clEvENKUlvE2_clEvEUlllE_EESt5arrayIPcLm3EELi4E23TrivialOffsetCalculatorILi2EjESC_ILi1EjENS0_6memory15LoadWithoutCastENSF_16StoreWithoutCastEEEviT_T0_T2_T3_T4_T5_:
[----:B------:R-:W-:Y:S01]  /*0000*/  LDC R1, c[0x0][0x28] ;  /* 0x00000a00ff017b82 */ /* 0x000fe20000000800 */
[----:B------:R-:W0:Y:S07]  /*0010*/  S2R R0, SR_CTAID.X ;  /* 0x0000000000007919 */ /* 0x000e2e0000002500 */
[----:B------:R-:W0:Y:S01]  /*0020*/  LDC R3, c[0x0][0x210] ;  /* 0x00008400ff037b82 */ /* 0x000e220000000800 */
[----:B------:R-:W-:Y:S01]  /*0030*/  CS2R R6, SRZ ;  /* 0x0000000000067805 */ /* 0x000fe2000001ff00 */
[----:B------:R-:W-:Y:S01]  /*0040*/  ULDC.64 UR4, c[0x0][0x208] ;  /* 0x0000820000047ab9 */ /* 0x000fe20000000a00 */
[----:B------:R-:W1:Y:S01]  /*0050*/  S2R R11, SR_TID.X ;  /* 0x00000000000b7919 */ /* 0x000e620000002100 */
[----:B------:R-:W-:Y:S01]  /*0060*/  CS2R R8, SRZ ;  /* 0x0000000000087805 */ /* 0x000fe2000001ff00 */
[----:B0-----:R-:W-:-:S02]  /*0070*/  IMAD R10, R0, -0x200, R3 ;  /* 0xfffffe00000a7824 */ /* 0x001fc400078e0203 */
[----:B-1----:R-:W-:-:S03]  /*0080*/  IMAD.MOV.U32 R15, RZ, RZ, R11 ;  /* 0x000000ffff0f7224 */ /* 0x002fc600078e000b */
[----:B------:R-:W-:-:S13]  /*0090*/  ISETP.GE.AND P2, PT, R11, R10, PT ;  /* 0x0000000a0b00720c */ /* 0x000fda0003f46270 */
[----:B------:R-:W-:Y:S02]  /*00a0*/  @!P2 IMAD R16, R0, 0x200, R15 ;  /* 0x000002000010a824 */ /* 0x000fe400078e020f */
[----:B------:R-:W-:-:S05]  /*00b0*/  @!P2 VIADD R15, R15, 0x80 ;  /* 0x000000800f0fa836 */ /* 0x000fca0000000000 */
        /* <DEDUP_REMOVED lines=8> */
[----:B0-----:R-:W-:-:S05]  /*0140*/  @!P0 IMAD.WIDE.U32 R18, R5, 0x8, R18 ;  /* 0x0000000805128825 */ /* 0x001fca00078e0012 */
[----:B------:R-:W0:Y:S01]  /*0150*/  @!P1 LDC.64 R2, c[0x0][0x228] ;  /* 0x00008a00ff029b82 */ /* 0x000e220000000a00 */
[----:B------:R3:W4:Y:S01]  /*0160*/  @!P0 LDG.E.64 R6, desc[UR4][R18.64] ;  /* 0x0000000412068981 */ /* 0x000722000c1e1b00 */
[----:B-1----:R-:W-:Y:S01]  /*0170*/  @!P0 IMAD.WIDE.U32 R12, R5, 0x8, R12 ;  /* 0x00000008050c8825 */ /* 0x002fe200078e000c */
[----:B------:R-:W-:-:S04]  /*0180*/  CS2R R4, SRZ ;  /* 0x0000000000047805 */ /* 0x000fc8000001ff00 */
[----:B------:R-:W4:Y:S01]  /*0190*/  @!P0 LDG.E.64 R8, desc[UR4][R12.64] ;  /* 0x000000040c088981 */ /* 0x000f22000c1e1b00 */
[----:B---3--:R-:W1:Y:S01]  /*01a0*/  @!P2 LDC.64 R18, c[0x0][0x220] ;  /* 0x00008800ff12ab82 */ /* 0x008e620000000a00 */
[----:B--2---:R-:W-:-:S05]  /*01b0*/  @!P1 IMAD.WIDE.U32 R20, R23, 0x8, R20 ;  /* 0x0000000817149825 */ /* 0x004fca00078e0014 */
[----:B------:R-:W2:Y:S01]  /*01c0*/  @!P1 LDG.E.64 R4, desc[UR4][R20.64] ;  /* 0x0000000414049981 */ /* 0x000ea2000c1e1b00 */
[----:B0-----:R-:W-:Y:S01]  /*01d0*/  @!P1 IMAD.WIDE.U32 R22, R23, 0x8, R2 ;  /* 0x0000000817169825 */ /* 0x001fe200078e0002 */
[----:B------:R-:W-:-:S06]  /*01e0*/  CS2R R2, SRZ ;  /* 0x0000000000027805 */ /* 0x000fcc000001ff00 */
[----:B------:R0:W2:Y:S02]  /*01f0*/  @!P1 LDG.E.64 R2, desc[UR4][R22.64] ;  /* 0x0000000416029981 */ /* 0x0000a4000c1e1b00 */
[----:B0-----:R-:W0:Y:S01]  /*0200*/  @!P2 LDC.64 R22, c[0x0][0x228] ;  /* 0x00008a00ff16ab82 */ /* 0x001e220000000a00 */
[----:B-1----:R-:W-:Y:S01]  /*0210*/  @!P2 IMAD.WIDE.U32 R18, R16, 0x8, R18 ;  /* 0x000000081012a825 */ /* 0x002fe200078e0012 */
[----:B------:R-:W-:-:S03]  /*0220*/  CS2R R20, SRZ ;  /* 0x0000000000147805 */ /* 0x000fc6000001ff00 */
[----:B0-----:R-:W-:Y:S01]  /*0230*/  @!P2 IMAD.WIDE.U32 R22, R16, 0x8, R22 ;  /* 0x000000081016a825 */ /* 0x001fe200078e0016 */
[----:B------:R-:W-:-:S04]  /*0240*/  CS2R R16, SRZ ;  /* 0x0000000000107805 */ /* 0x000fc8000001ff00 */
[----:B------:R0:W5:Y:S04]  /*0250*/  @!P2 LDG.E.64 R20, desc[UR4][R22.64] ;  /* 0x000000041614a981 */ /* 0x000168000c1e1b00 */
[----:B------:R0:W5:Y:S01]  /*0260*/  @!P2 LDG.E.64 R16, desc[UR4][R18.64] ;  /* 0x000000041210a981 */ /* 0x000162000c1e1b00 */
[----:B------:R-:W-:-:S05]  /*0270*/  @!P1 VIADD R15, R15, 0x80 ;  /* 0x000000800f0f9836 */ /* 0x000fca0000000000 */
[----:B------:R-:W-:-:S13]  /*0280*/  ISETP.GE.AND P0, PT, R15, R10, PT ;  /* 0x0000000a0f00720c */ /* 0x000fda0003f06270 */
[----:B------:R-:W1:Y:S08]  /*0290*/  @!P0 LDC.64 R24, c[0x0][0x220] ;  /* 0x00008800ff188b82 */ /* 0x000e700000000a00 */
[----:B------:R-:W3:Y:S01]  /*02a0*/  @!P0 LDC.64 R26, c[0x0][0x228] ;  /* 0x00008a00ff1a8b82 */ /* 0x000ee20000000a00 */
[----:B------:R-:W-:Y:S01]  /*02b0*/  @!P0 IMAD R15, R0, 0x200, R15 ;  /* 0x00000200000f8824 */ /* 0x000fe200078e020f */
[----:B------:R-:W-:Y:S01]  /*02c0*/  CS2R R12, SRZ ;  /* 0x00000000000c7805 */ /* 0x000fe2000001ff00 */
[----:B------:R-:W-:Y:S02]  /*02d0*/  BSSY B0, `(.L_x_24703) ;  /* 0x0000012000007945 */ /* 0x000fe40003800000 */
[----:B-1----:R-:W-:-:S04]  /*02e0*/  @!P0 IMAD.WIDE.U32 R24, R15, 0x8, R24 ;  /* 0x000000080f188825 */ /* 0x002fc800078e0018 */
[----:B---3--:R-:W-:Y:S01]  /*02f0*/  @!P0 IMAD.WIDE.U32 R26, R15, 0x8, R26 ;  /* 0x000000080f1a8825 */ /* 0x008fe200078e001a */
[----:B------:R-:W-:-:S04]  /*0300*/  CS2R R14, SRZ ;  /* 0x00000000000e7805 */ /* 0x000fc8000001ff00 */
[----:B------:R0:W5:Y:S04]  /*0310*/  @!P0 LDG.E.64 R12, desc[UR4][R26.64] ;  /* 0x000000041a0c8981 */ /* 0x000168000c1e1b00 */
[----:B------:R0:W5:Y:S01]  /*0320*/  @!P0 LDG.E.64 R14, desc[UR4][R24.64] ;  /* 0x00000004180e8981 */ /* 0x000162000c1e1b00 */
[----:B----4-:R-:W-:Y:S02]  /*0330*/  LOP3.LUT P1, RZ, R6, R8, RZ, 0xfc, !PT ;  /* 0x0000000806ff7212 */ /* 0x010fe4000782fcff */
[----:B--2---:R-:W-:Y:S01]  /*0340*/  LOP3.LUT P0, RZ, R2, R4, RZ, 0xfc, !PT ;  /* 0x0000000402ff7212 */ /* 0x004fe2000780fcff */
[----:B0-----:R-:W-:-:S12]  /*0350*/  @P2 BRA `(.L_x_24704) ;  /* 0x0000000000242947 */ /* 0x001fd80003800000 */
[----:B------:R-:W-:Y:S01]  /*0360*/  IMAD R18, R0, 0x200, R11 ;  /* 0x0000020000127824 */ /* 0x000fe200078e020b */
[----:B-----5:R-:W-:Y:S01]  /*0370*/  LOP3.LUT P2, RZ, R20, R16, RZ, 0xfc, !PT ;  /* 0x0000001014ff7212 */ /* 0x020fe2000784fcff */
[----:B------:R-:W-:Y:S01]  /*0380*/  ULDC.64 UR6, c[0x0][0x218] ;  /* 0x0000860000067ab9 */ /* 0x000fe20000000a00 */
[----:B------:R-:W-:Y:S02]  /*0390*/  VIADD R11, R11, 0x80 ;  /* 0x000000800b0b7836 */ /* 0x000fe40000000000 */
[----:B------:R-:W-:Y:S02]  /*03a0*/  IADD3 R16, P3, R18, UR6, RZ ;  /* 0x0000000612107c10 */ /* 0x000fe4000ff7e0ff */
[----:B------:R-:W-:-:S03]  /*03b0*/  LOP3.LUT P2, RZ, R21, R17, RZ, 0xfc, P2 ;  /* 0x0000001115ff7212 */ /* 0x000fc6000104fcff */
[----:B------:R-:W-:Y:S01]  /*03c0*/  IMAD.X R17, RZ, RZ, UR7, P3 ;  /* 0x00000007ff117e24 */ /* 0x000fe200098e06ff */
[----:B------:R-:W-:-:S05]  /*03d0*/  SEL R19, RZ, 0x1, !P2 ;  /* 0x00000001ff137807 */ /* 0x000fca0005000000 */
[----:B------:R0:W-:Y:S04]  /*03e0*/  STG.E.U8 desc[UR4][R16.64], R19 ;  /* 0x0000001310007986 */ /* 0x0001e8000c101104 */
.L_x_24704:
[----:B------:R-:W-:Y:S05]  /*03f0*/  BSYNC B0 ;  /* 0x0000000000007941 */ /* 0x000fea0003800000 */
.L_x_24703:
[----:B------:R-:W-:Y:S01]  /*0400*/  ISETP.GE.AND P2, PT, R11, R10, PT ;  /* 0x0000000a0b00720c */ /* 0x000fe20003f46270 */
[----:B------:R-:W-:Y:S01]  /*0410*/  BSSY B0, `(.L_x_24705) ;  /* 0x0000012000007945 */ /* 0x000fe20003800000 */
[----:B------:R-:W-:Y:S02]  /*0420*/  LOP3.LUT P1, RZ, R7, R9, RZ, 0xfc, P1 ;  /* 0x0000000907ff7212 */ /* 0x000fe4000082fcff */
[----:B------:R-:W-:Y:S02]  /*0430*/  LOP3.LUT P0, RZ, R3, R5, RZ, 0xfc, P0 ;  /* 0x0000000503ff7212 */ /* 0x000fe4000000fcff */
[----:B------:R-:W-:Y:S02]  /*0440*/  SEL R7, RZ, 0x1, !P1 ;  /* 0x00000001ff077807 */ /* 0x000fe40004800000 */
[----:B------:R-:W-:-:S05]  /*0450*/  SEL R9, RZ, 0x1, !P0 ;  /* 0x00000001ff097807 */ /* 0x000fca0004000000 */
        /* <DEDUP_REMOVED lines=13> */
.L_x_24706:
[----:B------:R-:W-:Y:S05]  /*0530*/  BSYNC B0 ;  /* 0x0000000000007941 */ /* 0x000fea0003800000 */
.L_x_24705:
[----:B------:R-:W-:-:S13]  /*0540*/  ISETP.GE.AND P0, PT, R11, R10, PT ;  /* 0x0000000a0b00720c */ /* 0x000fda0003f06270 */
[----:B------:R-:W-:Y:S05]  /*0550*/  @P0 EXIT ;  /* 0x000000000000094d */ /* 0x000fea0003800000 */
[----:B------:R-:W-:Y:S01]  /*0560*/  IMAD R0, R0, 0x200, R11 ;  /* 0x0000020000007824 */ /* 0x000fe200078e020b */
[----:B-----5:R-:W-:Y:S01]  /*0570*/  LOP3.LUT P0, RZ, R12, R14, RZ, 0xfc, !PT ;  /* 0x0000000e0cff7212 */ /* 0x020fe2000780fcff */
[----:B------:R-:W-:-:S03]  /*0580*/  ULDC.64 UR6, c[0x0][0x218] ;  /* 0x0000860000067ab9 */ /* 0x000fc60000000a00 */
[----:B-1----:R-:W-:Y:S02]  /*0590*/  IADD3 R2, P1, R0, UR6, RZ ;  /* 0x0000000600027c10 */ /* 0x002fe4000ff3e0ff */
[----:B------:R-:W-:-:S03]  /*05a0*/  LOP3.LUT P0, RZ, R13, R15, RZ, 0xfc, P0 ;  /* 0x0000000f0dff7212 */ /* 0x000fc6000000fcff */
[----:B------:R-:W-:Y:S01]  /*05b0*/  IMAD.X R3, RZ, RZ, UR7, P1 ;  /* 0x00000007ff037e24 */ /* 0x000fe200088e06ff */
[----:B------:R-:W-:-:S05]  /*05c0*/  SEL R5, RZ, 0x1, !P0 ;  /* 0x00000001ff057807 */ /* 0x000fca0004000000 */
[----:B------:R-:W-:Y:S01]  /*05d0*/  STG.E.U8 desc[UR4][R2.64], R5 ;  /* 0x0000000502007986 */ /* 0x000fe2000c101104 */
[----:B------:R-:W-:Y:S05]  /*05e0*/  EXIT ;  /* 0x000000000000794d */ /* 0x000fea0003800000 */
.L_x_24707:
        /* <DEDUP_REMOVED lines=9> */
.L_x_43983:


//--------------------- .text._ZN2at6native29vectorized_elementwise_kernelILi2ENS0_13BinaryFunctorIllbZZZNS0_22logical_or_kernel_cudaERNS_14TensorIteratorEENKUlvE0_clEvENKUlvE2_clEvEUlllE_EESt5arrayIPcLm3EEEEviT0_T1_ --------------------------
	.section	.text._ZN2at6native29vectorized_elementwise_kernelILi2ENS0_13BinaryFunctorIllbZZZNS0_22logical_or_kernel_cudaERNS_14TensorIteratorEENKUlvE0_clEvENKUlvE2_clEvEUlllE_EESt5arrayIPcLm3EEEEviT0_T1_,"ax",@progbits
	.align	128
        .global         _ZN2at6native29vectorized_elementwise_kernelILi2ENS0_13BinaryFunctorIllbZZZNS0_22logical_or_kernel_cudaERNS_14TensorIteratorEENKUlvE0_clEvENKUlvE2_clEvEUlllE_EESt5arrayIPcLm3EEEEviT0_T1_
        .type           _ZN2at6native29vectorized_elementwise_kernelILi2ENS0_13BinaryFunctorIllbZZZNS0_22logical_or_kernel_cudaERNS_14TensorIteratorEENKUlvE0_clEvENKUlvE2_clEvEUlllE_EESt5arrayIPcLm3EEEEviT0_T1_,@function
        .size           _ZN2at6native29vectorized_elementwise_kernelILi2ENS0_13BinaryFunctorIllbZZZNS0_22logical_or_kernel_cudaERNS_14TensorIteratorEENKUlvE0_clEvENKUlvE2_clEvEUlllE_EESt5arrayIPcLm3EEEEviT0_T1_,(.L_x_43984 - _ZN2at6native29vectorized_elementwise_kernelILi2ENS0_13BinaryFunctorIllbZZZNS0_22logical_or_kernel_cudaERNS_14TensorIteratorEENKUlvE0_clEvENKUlvE2_clEvEUlllE_EESt5arrayIPcLm3EEEEviT0_T1_)
        .other          _ZN2at6native29vectorized_elementwise_kernelILi2ENS0_13BinaryFunctorIllbZZZNS0_22logical_or_kernel_cudaERNS_14TensorIteratorEENKUlvE0_clEvENKUlvE2_clEvEUlllE_EESt5arrayIPcLm3EEEEviT0_T1_,@"STO_CUDA_ENTRY STV_DEFAULT"
_ZN2at6native29vectorized_elementwise_kernelILi2ENS0_13BinaryFunctorIllbZZZNS0_22logical_or_kernel_cudaERNS_14TensorIteratorEENKUlvE0_clEvENKUlvE2_clEvEUlllE_EESt5arrayIPcLm3EEEEviT0_T1_:
.text._ZN2at6native29vectorized_elementwise_kernelILi2ENS0_13BinaryFunctorIllbZZZNS0_22logical_or_kernel_cudaERNS_14TensorIteratorEENKUlvE0_clEvENKUlvE2_clEvEUlllE_EESt5arrayIPcLm3EEEEviT0_T1_:
        /* <DEDUP_REMOVED lines=18> */
[----:B------:R-:W2:Y:S04]  /*0120*/  LDG.E.128 R16, desc[UR4][R28.64] ;  /* 0x000000041c107981 */ /* 0x000ea8000c1e1d00 */
[----:B------:R-:W3:Y:S04]  /*0130*/  LDG.E.128 R8, desc[UR4][R28.64+0x800] ;  /* 0x000800041c087981 */ /* 0x000ee8000c1e1d00 */
[----:B------:R-:W4:Y:S01]  /*0140*/  LDG.E.128 R24, desc[UR4][R28.64+0x1800] ;  /* 0x001800041c187981 */ /* 0x000f22000c1e1d00 */
[----:B--2---:R-:W-:Y:S02]  /*0150*/  LOP3.LUT P1, RZ, R16, R12, RZ, 0xfc, !PT ;  /* 0x0000000c10ff7212 */ /* 0x004fe4000782fcff */
[----:B------:R-:W-:-:S02]  /*0160*/  LOP3.LUT P0, RZ, R18, R14, RZ, 0xfc, !PT ;  /* 0x0000000e12ff7212 */ /* 0x000fc4000780fcff */
[----:B------:R-:W-:Y:S02]  /*0170*/  LOP3.LUT P1, RZ, R17, R13, RZ, 0xfc, P1 ;  /* 0x0000000d11ff7212 */ /* 0x000fe4000082fcff */
[----:B------:R-:W-:Y:S02]  /*0180*/  LOP3.LUT P0, RZ, R19, R15, RZ, 0xfc, P0 ;  /* 0x0000000f13ff7212 */ /* 0x000fe4000000fcff */
[----:B------:R-:W2:Y:S04]  /*0190*/  LDG.E.128 R12, desc[UR4][R20.64+0x1000] ;  /* 0x00100004140c7981 */ /* 0x000ea8000c1e1d00 */
[----:B------:R-:W2:Y:S04]  /*01a0*/  LDG.E.128 R16, desc[UR4][R28.64+0x1000] ;  /* 0x001000041c107981 */ /* 0x000ea8000c1e1d00 */
[----:B------:R-:W4:Y:S01]  /*01b0*/  LDG.E.128 R20, desc[UR4][R20.64+0x1800] ;  /* 0x0018000414147981 */ /* 0x000f22000c1e1d00 */
[----:B------:R-:W-:-:S05]  /*01c0*/  IADD3 R2, P2, R2, UR6, RZ ;  /* 0x0000000602027c10 */ /* 0x000fca000ff5e0ff */
[----:B------:R-:W-:Y:S01]  /*01d0*/  IMAD.X R3, RZ, RZ, UR7, P2 ;  /* 0x00000007ff037e24 */ /* 0x000fe200090e06ff */
[----:B---3--:R-:W-:Y:S01]  /*01e0*/  LOP3.LUT P4, RZ, R8, R4, RZ, 0xfc, !PT ;  /* 0x0000000408ff7212 */ /* 0x008fe2000788fcff */
[----:B------:R-:W-:Y:S01]  /*01f0*/  IMAD.WIDE R2, R0, 0x2, R2 ;  /* 0x0000000200027825 */ /* 0x000fe200078e0202 */
[----:B------:R-:W-:Y:S02]  /*0200*/  SEL R0, RZ, 0x1, !P1 ;  /* 0x00000001ff007807 */ /* 0x000fe40004800000 */
[----:B------:R-:W-:Y:S02]  /*0210*/  LOP3.LUT P3, RZ, R10, R6, RZ, 0xfc, !PT ;  /* 0x000000060aff7212 */ /* 0x000fe4000786fcff */
[----:B------:R-:W-:Y:S02]  /*0220*/  LOP3.LUT P4, RZ, R9, R5, RZ, 0xfc, P4 ;  /* 0x0000000509ff7212 */ /* 0x000fe4000208fcff */
[----:B------:R-:W-:Y:S02]  /*0230*/  LOP3.LUT P3, RZ, R11, R7, RZ, 0xfc, P3 ;  /* 0x000000070bff7212 */ /* 0x000fe4000186fcff */
[----:B------:R-:W-:-:S02]  /*0240*/  SEL R5, RZ, 0x1, !P0 ;  /* 0x00000001ff057807 */ /* 0x000fc40004000000 */
[----:B------:R-:W-:Y:S02]  /*0250*/  SEL R4, RZ, 0x1, !P4 ;  /* 0x00000001ff047807 */ /* 0x000fe40006000000 */
[----:B------:R-:W-:Y:S02]  /*0260*/  SEL R7, RZ, 0x1, !P3 ;  /* 0x00000001ff077807 */ /* 0x000fe40005800000 */
[----:B------:R-:W-:Y:S02]  /*0270*/  PRMT R5, R5, 0x7604, R0 ;  /* 0x0000760405057816 */ /* 0x000fe40000000000 */
[----:B------:R-:W-:-:S03]  /*0280*/  PRMT R7, R7, 0x7604, R4 ;  /* 0x0000760407077816 */ /* 0x000fc60000000004 */
[----:B------:R-:W-:Y:S04]  /*0290*/  STG.E.U16 desc[UR4][R2.64], R5 ;  /* 0x0000000502007986 */ /* 0x000fe8000c101504 */
[----:B------:R-:W-:Y:S01]  /*02a0*/  STG.E.U16 desc[UR4][R2.64+0x100], R7 ;  /* 0x0001000702007986 */ /* 0x000fe2000c101504 */
[----:B--2---:R-:W-:Y:S02]  /*02b0*/  LOP3.LUT P2, RZ, R16, R12, RZ, 0xfc, !PT ;  /* 0x0000000c10ff7212 */ /* 0x004fe4000784fcff */
[----:B------:R-:W-:Y:S02]  /*02c0*/  LOP3.LUT P6, RZ, R18, R14, RZ, 0xfc, !PT ;  /* 0x0000000e12ff7212 */ /* 0x000fe400078cfcff */
[----:B----4-:R-:W-:Y:S02]  /*02d0*/  LOP3.LUT P5, RZ, R24, R20, RZ, 0xfc, !PT ;  /* 0x0000001418ff7212 */ /* 0x010fe400078afcff */
[----:B------:R-:W-:-:S02]  /*02e0*/  LOP3.LUT P1, RZ, R26, R22, RZ, 0xfc, !PT ;  /* 0x000000161aff7212 */ /* 0x000fc4000782fcff */
[----:B------:R-:W-:Y:S02]  /*02f0*/  LOP3.LUT P2, RZ, R17, R13, RZ, 0xfc, P2 ;  /* 0x0000000d11ff7212 */ /* 0x000fe4000104fcff */
[----:B------:R-:W-:Y:S02]  /*0300*/  LOP3.LUT P6, RZ, R19, R15, RZ, 0xfc, P6 ;  /* 0x0000000f13ff7212 */ /* 0x000fe400030cfcff */
[----:B------:R-:W-:Y:S02]  /*0310*/  LOP3.LUT P5, RZ, R25, R21, RZ, 0xfc, P5 ;  /* 0x0000001519ff7212 */ /* 0x000fe400028afcff */
[----:B------:R-:W-:Y:S02]  /*0320*/  LOP3.LUT P1, RZ, R27, R23, RZ, 0xfc, P1 ;  /* 0x000000171bff7212 */ /* 0x000fe4000082fcff */
[----:B------:R-:W-:Y:S02]  /*0330*/  SEL R6, RZ, 0x1, !P2 ;  /* 0x00000001ff067807 */ /* 0x000fe40005000000 */
[----:B------:R-:W-:-:S02]  /*0340*/  SEL R9, RZ, 0x1, !P6 ;  /* 0x00000001ff097807 */ /* 0x000fc40007000000 */
[----:B------:R-:W-:Y:S02]  /*0350*/  SEL R8, RZ, 0x1, !P5 ;  /* 0x00000001ff087807 */ /* 0x000fe40006800000 */
[----:B------:R-:W-:Y:S02]  /*0360*/  SEL R11, RZ, 0x1, !P1 ;  /* 0x00000001ff0b7807 */ /* 0x000fe40004800000 */
[----:B------:R-:W-:Y:S02]  /*0370*/  PRMT R9, R9, 0x7604, R6 ;  /* 0x0000760409097816 */ /* 0x000fe40000000006 */
[----:B------:R-:W-:-:S03]  /*0380*/  PRMT R11, R11, 0x7604, R8 ;  /* 0x000076040b0b7816 */ /* 0x000fc60000000008 */
[----:B------:R-:W-:Y:S04]  /*0390*/  STG.E.U16 desc[UR4][R2.64+0x200], R9 ;  /* 0x0002000902007986 */ /* 0x000fe8000c101504 */
[----:B------:R-:W-:Y:S01]  /*03a0*/  STG.E.U16 desc[UR4][R2.64+0x300], R11 ;  /* 0x0003000b02007986 */ /* 0x000fe2000c101504 */
[----:B------:R-:W-:Y:S05]  /*03b0*/  EXIT ;  /* 0x000000000000794d */ /* 0x000fea0003800000 */
.L_x_24708:
[----:B------:R-:W0:Y:S01]  /*03c0*/  S2R R3, SR_TID.X ;  /* 0x0000000000037919 */ /* 0x000e220000002100 */
[----:B------:R-:W-:Y:S02]  /*03d0*/  CS2R R12, SRZ ;  /* 0x00000000000c7805 */ /* 0x000fe4000001ff00 */
[----:B0-----:R-:W-:-:S13]  /*03e0*/  ISETP.GE.AND P6, PT, R3, R0, PT ;  /* 0x000000000300720c */ /* 0x001fda0003fc6270 */
        /* <DEDUP_REMOVED lines=14> */
[----:B------:R3:W4:Y:S01]  /*04d0*/  @!P0 LDG.E.64 R12, desc[UR4][R18.64] ;  /* 0x00000004120c8981 */ /* 0x000722000c1e1b00 */
[----:B-1----:R-:W-:Y:S01]  /*04e0*/  @!P0 IMAD.WIDE.U32 R20, R21, 0x8, R8 ;  /* 0x0000000815148825 */ /* 0x002fe200078e0008 */
[----:B------:R-:W-:-:S08]  /*04f0*/  CS2R R8, SRZ ;  /* 0x0000000000087805 */ /* 0x000fd0000001ff00 */
[----:B------:R-:W1:Y:S01]  /*0500*/  @!P2 LDC.64 R10, c[0x0][0x220] ;  /* 0x00008800ff0aab82 */ /* 0x000e620000000a00 */
[----:B------:R-:W4:Y:S07]  /*0510*/  @!P0 LDG.E.64 R8, desc[UR4][R20.64] ;  /* 0x0000000414088981 */ /* 0x000f2e000c1e1b00 */
[----:B------:R-:W1:Y:S01]  /*0520*/  @!P2 LDC.64 R16, c[0x0][0x228] ;  /* 0x00008a00ff10ab82 */ /* 0x000e620000000a00 */
[----:B--2---:R-:W-:Y:S01]  /*0530*/  @!P1 IMAD.WIDE.U32 R22, R25, 0x8, R6 ;  /* 0x0000000819169825 */ /* 0x004fe200078e0006 */
[----:B------:R-:W-:-:S03]  /*0540*/  CS2R R6, SRZ ;  /* 0x0000000000067805 */ /* 0x000fc6000001ff00 */
[----:B0-----:R-:W-:Y:S01]  /*0550*/  @!P1 IMAD.WIDE.U32 R24, R25, 0x8, R4 ;  /* 0x0000000819189825 */ /* 0x001fe200078e0004 */
[----:B------:R-:W-:Y:S02]  /*0560*/  CS2R R4, SRZ ;  /* 0x0000000000047805 */ /* 0x000fe4000001ff00 */
[----:B------:R0:W2:Y:S01]  /*0570*/  @!P1 LDG.E.64 R6, desc[UR4][R22.64] ;  /* 0x0000000416069981 */ /* 0x0000a2000c1e1b00 */
[----:B------:R-:W-:-:S03]  /*0580*/  @!P2 IMAD.IADD R29, R2, 0x1, R3 ;  /* 0x00000001021da824 */ /* 0x000fc600078e0203 */
[----:B------:R0:W2:Y:S01]  /*0590*/  @!P1 LDG.E.64 R4, desc[UR4][R24.64] ;  /* 0x0000000418049981 */ /* 0x0000a2000c1e1b00 */
[----:B---3--:R-:W-:Y:S01]  /*05a0*/  CS2R R18, SRZ ;  /* 0x0000000000127805 */ /* 0x008fe2000001ff00 */
[----:B-1----:R-:W-:-:S05]  /*05b0*/  @!P2 IMAD.WIDE.U32 R26, R29, 0x8, R10 ;  /* 0x000000081d1aa825 */ /* 0x002fca00078e000a */
[----:B------:R1:W3:Y:S01]  /*05c0*/  @!P2 LDG.E.64 R18, desc[UR4][R26.64] ;  /* 0x000000041a12a981 */ /* 0x0002e2000c1e1b00 */
[----:B------:R-:W-:Y:S01]  /*05d0*/  @!P2 IMAD.WIDE.U32 R28, R29, 0x8, R16 ;  /* 0x000000081d1ca825 */ /* 0x000fe200078e0010 */
[----:B------:R-:W-:-:S06]  /*05e0*/  CS2R R16, SRZ ;  /* 0x0000000000107805 */ /* 0x000fcc000001ff00 */
[----:B------:R1:W3:Y:S01]  /*05f0*/  @!P2 LDG.E.64 R16, desc[UR4][R28.64] ;  /* 0x000000041c10a981 */ /* 0x0002e2000c1e1b00 */
[----:B------:R-:W-:-:S05]  /*0600*/  @!P2 VIADD R3, R3, 0x80 ;  /* 0x000000800303a836 */ /* 0x000fca0000000000 */
[----:B------:R-:W-:-:S13]  /*0610*/  ISETP.GE.AND P2, PT, R3, R0, PT ;  /* 0x000000000300720c */ /* 0x000fda0003f46270 */
[----:B------:R-:W-:Y:S01]  /*0620*/  @!P2 IMAD.IADD R15, R2, 0x1, R3 ;  /* 0x00000001020fa824 */ /* 0x000fe200078e0203 */
[----:B------:R-:W1:Y:S01]  /*0630*/  @!P2 LDC.64 R10, c[0x0][0x220] ;  /* 0x00008800ff0aab82 */ /* 0x000e620000000a00 */
[----:B------:R-:W-:-:S05]  /*0640*/  @!P2 VIADD R3, R3, 0x80 ;  /* 0x000000800303a836 */ /* 0x000fca0000000000 */
[C---:B------:R-:W-:Y:S02]  /*0650*/  ISETP.GE.AND P0, PT, R3.reuse, R0, PT ;  /* 0x000000000300720c */ /* 0x040fe40003f06270 */
[----:B0-----:R-:W0:Y:S11]  /*0660*/  @!P2 LDC.64 R22, c[0x0][0x228] ;  /* 0x00008a00ff16ab82 */ /* 0x001e360000000a00 */
[----:B------:R-:W-:Y:S01]  /*0670*/  @!P0 IMAD.IADD R25, R2, 0x1, R3 ;  /* 0x0000000102198824 */ /* 0x000fe200078e0203 */
[----:B------:R-:W0:Y:S01]  /*0680*/  @!P0 LDC.64 R20, c[0x0][0x220] ;  /* 0x00008800ff148b82 */ /* 0x000e220000000a00 */
[----:B------:R-:W-:-:S05]  /*0690*/  @!P0 VIADD R3, R3, 0x80 ;  /* 0x0000008003038836 */ /* 0x000fca0000000000 */
[----:B------:R-:W-:Y:S01]  /*06a0*/  ISETP.GE.AND P1, PT, R3, R0, PT ;  /* 0x000000000300720c */ /* 0x000fe20003f26270 */
[----:B-1----:R-:W-:-:S12]  /*06b0*/  @!P2 IMAD.WIDE.U32 R26, R15, 0x8, R10 ;  /* 0x000000080f1aa825 */ /* 0x002fd800078e000a */
[----:B------:R-:W1:Y:S01]  /*06c0*/  @!P1 LDC.64 R10, c[0x0][0x228] ;  /* 0x00008a00ff0a9b82 */ /* 0x000e620000000a00 */
[----:B0-----:R-:W-:-:S04]  /*06d0*/  @!P2 IMAD.WIDE.U32 R22, R15, 0x8, R22 ;  /* 0x000000080f16a825 */ /* 0x001fc800078e0016 */
[----:B------:R-:W-:-:S04]  /*06e0*/  @!P1 IMAD.IADD R15, R2, 0x1, R3 ;  /* 0x00000001020f9824 */ /* 0x000fc800078e0203 */
[----:B-1----:R-:W-:-:S04]  /*06f0*/  @!P1 IMAD.WIDE.U32 R28, R15, 0x8, R10 ;  /* 0x000000080f1c9825 */ /* 0x002fc800078e000a */
[----:B------:R-:W-:Y:S01]  /*0700*/  @!P0 IMAD.WIDE.U32 R20, R25, 0x8, R20 ;  /* 0x0000000819148825 */ /* 0x000fe200078e0014 */
[----:B----4-:R-:W-:-:S04]  /*0710*/  LOP3.LUT P4, RZ, R8, R12, RZ, 0xfc, !PT ;  /* 0x0000000c08ff7212 */ /* 0x010fc8000788fcff */
[----:B------:R-:W-:Y:S02]  /*0720*/  LOP3.LUT P4, RZ, R9, R13, RZ, 0xfc, P4 ;  /* 0x0000000d09ff7212 */ /* 0x000fe4000208fcff */
[----:B------:R-:W0:Y:S01]  /*0730*/  @!P0 LDC.64 R12, c[0x0][0x228] ;  /* 0x00008a00ff0c8b82 */ /* 0x000e220000000a00 */
[----:B------:R-:W-:-:S06]  /*0740*/  CS2R R8, SRZ ;  /* 0x0000000000087805 */ /* 0x000fcc000001ff00 */
[----:B------:R0:W4:Y:S01]  /*0750*/  @!P2 LDG.E.64 R8, desc[UR4][R26.64] ;  /* 0x000000041a08a981 */ /* 0x000122000c1e1b00 */
[----:B--2---:R-:W-:-:S04]  /*0760*/  LOP3.LUT P3, RZ, R4, R6, RZ, 0xfc, !PT ;  /* 0x0000000604ff7212 */ /* 0x004fc8000786fcff */
[----:B------:R-:W-:Y:S02]  /*0770*/  LOP3.LUT P3, RZ, R5, R7, RZ, 0xfc, P3 ;  /* 0x0000000705ff7212 */ /* 0x000fe4000186fcff */
[----:B------:R-:W-:Y:S01]  /*0780*/  CS2R R6, SRZ ;  /* 0x0000000000067805 */ /* 0x000fe2000001ff00 */
[----:B------:R-:W1:Y:S05]  /*0790*/  @!P1 LDC.64 R4, c[0x0][0x220] ;  /* 0x00008800ff049b82 */ /* 0x000e6a0000000a00 */
[----:B------:R2:W4:Y:S01]  /*07a0*/  @!P2 LDG.E.64 R6, desc[UR4][R22.64] ;  /* 0x000000041606a981 */ /* 0x000522000c1e1b00 */
[----:B0-----:R-:W-:Y:S01]  /*07b0*/  @!P0 IMAD.WIDE.U32 R26, R25, 0x8, R12 ;  /* 0x00000008191a8825 */ /* 0x001fe200078e000c */
[----:B---3--:R-:W-:-:S02]  /*07c0*/  LOP3.LUT P2, RZ, R16, R18, RZ, 0xfc, !PT ;  /* 0x0000001210ff7212 */ /* 0x008fc4000784fcff */
[----:B--2---:R-:W-:Y:S02]  /*07d0*/  CS2R R22, SRZ ;  /* 0x0000000000167805 */ /* 0x004fe4000001ff00 */
[----:B------:R-:W-:Y:S02]  /*07e0*/  LOP3.LUT P2, RZ, R17, R19, RZ, 0xfc, P2 ;  /* 0x0000001311ff7212 */ /* 0x000fe4000104fcff */
[----:B------:R-:W-:Y:S02]  /*07f0*/  CS2R R16, SRZ ;  /* 0x0000000000107805 */ /* 0x000fe4000001ff00 */
[----:B------:R0:W2:Y:S04]  /*0800*/  @!P1 LDG.E.64 R22, desc[UR4][R28.64] ;  /* 0x000000041c169981 */ /* 0x0000a8000c1e1b00 */
[----:B------:R3:W2:Y:S01]  /*0810*/  @!P0 LDG.E.64 R16, desc[UR4][R26.64] ;  /* 0x000000041a108981 */ /* 0x0006a2000c1e1b00 */
[----:B0-----:R-:W0:Y:S08]  /*0820*/  @!P6 LDC.64 R28, c[0x0][0x228] ;  /* 0x00008a00ff1ceb82 */ /* 0x001e300000000a00 */
[----:B---3--:R-:W3:Y:S01]  /*0830*/  @!P6 LDC.64 R26, c[0x0][0x220] ;  /* 0x00008800ff1aeb82 */ /* 0x008ee20000000a00 */
[----:B------:R-:W-:-:S02]  /*0840*/  CS2R R18, SRZ ;  /* 0x0000000000127805 */ /* 0x000fc4000001ff00 */
[----:B------:R-:W-:Y:S01]  /*0850*/  CS2R R24, SRZ ;  /* 0x0000000000187805 */ /* 0x000fe2000001ff00 */
[----:B-1----:R-:W-:-:S03]  /*0860*/  @!P1 IMAD.WIDE.U32 R4, R15, 0x8, R4 ;  /* 0x000000080f049825 */ /* 0x002fc600078e0004 */
[----:B------:R-:W2:Y:S04]  /*0870*/  @!P0 LDG.E.64 R18, desc[UR4][R20.64] ;  /* 0x0000000414128981 */ /* 0x000ea8000c1e1b00 */
[----:B------:R1:W2:Y:S01]  /*0880*/  @!P1 LDG.E.64 R24, desc[UR4][R4.64] ;  /* 0x0000000404189981 */ /* 0x0002a2000c1e1b00 */
[----:B0-----:R-:W-:Y:S01]  /*0890*/  @!P6 IMAD.WIDE.U32 R28, R14, 0x8, R28 ;  /* 0x000000080e1ce825 */ /* 0x001fe200078e001c */
[----:B-1----:R-:W-:-:S03]  /*08a0*/  CS2R R4, SRZ ;  /* 0x0000000000047805 */ /* 0x002fc6000001ff00 */
[----:B---3--:R-:W-:Y:S01]  /*08b0*/  @!P6 IMAD.WIDE.U32 R26, R14, 0x8, R26 ;  /* 0x000000080e1ae825 */ /* 0x008fe200078e001a */
[----:B------:R-:W-:-:S04]  /*08c0*/  CS2R R14, SRZ ;  /* 0x00000000000e7805 */ /* 0x000fc8000001ff00 */
[----:B------:R-:W5:Y:S04]  /*08d0*/  @!P6 LDG.E.64 R4, desc[UR4][R26.64] ;  /* 0x000000041a04e981 */ /* 0x000f68000c1e1b00 */
[----:B------:R-:W5:Y:S01]  /*08e0*/  @!P6 LDG.E.64 R14, desc[UR4][R28.64] ;  /* 0x000000041c0ee981 */ /* 0x000f62000c1e1b00 */
[----:B------:R-:W-:-:S05]  /*08f0*/  @!P1 VIADD R3, R3, 0x80 ;  /* 0x0000008003039836 */ /* 0x000fca0000000000 */
[----:B------:R-:W-:-:S13]  /*0900*/  ISETP.GE.AND P5, PT, R3, R0, PT ;  /* 0x000000000300720c */ /* 0x000fda0003fa6270 */
[----:B------:R-:W0:Y:S08]  /*0910*/  @!P5 LDC.64 R12, c[0x0][0x220] ;  /* 0x00008800ff0cdb82 */ /* 0x000e300000000a00 */
[----:B------:R-:W1:Y:S01]  /*0920*/  @!P5 LDC.64 R10, c[0x0][0x228] ;  /* 0x00008a00ff0adb82 */ /* 0x000e620000000a00 */
[----:B------:R-:W-:-:S04]  /*0930*/  @!P5 IMAD.IADD R3, R2, 0x1, R3 ;  /* 0x000000010203d824 */ /* 0x000fc800078e0203 */
[----:B0-----:R-:W-:Y:S01]  /*0940*/  @!P5 IMAD.WIDE.U32 R20, R3, 0x8, R12 ;  /* 0x000000080314d825 */ /* 0x001fe200078e000c */
[----:B------:R-:W-:-:S06]  /*0950*/  CS2R R12, SRZ ;  /* 0x00000000000c7805 */ /* 0x000fcc000001ff00 */
[----:B------:R1:W5:Y:S02]  /*0960*/  @!P5 LDG.E.64 R12, desc[UR4][R20.64] ;  /* 0x00000004140cd981 */ /* 0x000364000c1e1b00 */
[----:B-1----:R-:W-:Y:S02]  /*0970*/  @!P5 IMAD.WIDE.U32 R20, R3, 0x8, R10 ;  /* 0x000000080314d825 */ /* 0x002fe400078e000a */
[----:B------:R-:W0:Y:S01]  /*0980*/  S2R R3, SR_TID.X ;  /* 0x0000000000037919 */ /* 0x000e220000002100 */
[----:B------:R-:W-:Y:S01]  /*0990*/  CS2R R10, SRZ ;  /* 0x00000000000a7805 */ /* 0x000fe2000001ff00 */
[----:B------:R-:W-:Y:S05]  /*09a0*/  BSSY B0, `(.L_x_24709) ;  /* 0x0000012000007945 */ /* 0x000fea0003800000 */
[----:B------:R1:W5:Y:S01]  /*09b0*/  @!P5 LDG.E.64 R10, desc[UR4][R20.64] ;  /* 0x00000004140ad981 */ /* 0x000362000c1e1b00 */
[----:B----4-:R-:W-:-:S04]  /*09c0*/  LOP3.LUT P1, RZ, R6, R8, RZ, 0xfc, !PT ;  /* 0x0000000806ff7212 */ /* 0x010fc8000782fcff */
[----:B------:R-:W-:Y:S02]  /*09d0*/  LOP3.LUT P1, RZ, R7, R9, RZ, 0xfc, P1 ;  /* 0x0000000907ff7212 */ /* 0x000fe4000082fcff */
[----:B--2---:R-:W-:Y:S02]  /*09e0*/  LOP3.LUT P0, RZ, R16, R18, RZ, 0xfc, !PT ;  /* 0x0000001210ff7212 */ /* 0x004fe4000780fcff */
[----:B------:R-:W-:Y:S02]  /*09f0*/  LOP3.LUT P5, RZ, R22, R24, RZ, 0xfc, !PT ;  /* 0x0000001816ff7212 */ /* 0x000fe400078afcff */
[----:B------:R-:W-:Y:S02]  /*0a00*/  LOP3.LUT P0, RZ, R17, R19, RZ, 0xfc, P0 ;  /* 0x0000001311ff7212 */ /* 0x000fe4000000fcff */
[----:B------:R-:W-:Y:S01]  /*0a10*/  LOP3.LUT P5, RZ, R23, R25, RZ, 0xfc, P5 ;  /* 0x0000001917ff7212 */ /* 0x000fe200028afcff */
[----:B01----:R-:W-:-:S12]  /*0a20*/  @P6 BRA `(.L_x_24710) ;  /* 0x0000000000246947 */ /* 0x003fd80003800000 */
[----:B------:R-:W-:Y:S01]  /*0a30*/  IMAD.IADD R6, R2, 0x1, R3 ;  /* 0x0000000102067824 */ /* 0x000fe200078e0203 */
[----:B------:R-:W-:Y:S01]  /*0a40*/  ULDC.64 UR6, c[0x0][0x218] ;  /* 0x0000860000067ab9 */ /* 0x000fe20000000a00 */
[----:B------:R-:W-:-:S03]  /*0a50*/  VIADD R3, R3, 0x80 ;  /* 0x0000008003037836 */ /* 0x000fc60000000000 */
[----:B------:R-:W-:-:S05]  /*0a60*/  IADD3 R6, P6, R6, UR6, RZ ;  /* 0x0000000606067c10 */ /* 0x000fca000ffde0ff */
[----:B------:R-:W-:Y:S01]  /*0a70*/  IMAD.X R7, RZ, RZ, UR7, P6 ;  /* 0x00000007ff077e24 */ /* 0x000fe2000b0e06ff */
[----:B-----5:R-:W-:-:S04]  /*0a80*/  LOP3.LUT P6, RZ, R14, R4, RZ, 0xfc, !PT ;  /* 0x000000040eff7212 */ /* 0x020fc800078cfcff */
[----:B------:R-:W-:-:S04]  /*0a90*/  LOP3.LUT P6, RZ, R15, R5, RZ, 0xfc, P6 ;  /* 0x000000050fff7212 */ /* 0x000fc800030cfcff */
[----:B------:R-:W-:-:S05]  /*0aa0*/  SEL R5, RZ, 0x1, !P6 ;  /* 0x00000001ff057807 */ /* 0x000fca0007000000 */
[----:B------:R0:W-:Y:S04]  /*0ab0*/  STG.E.U8 desc[UR4][R6.64], R5 ;  /* 0x0000000506007986 */ /* 0x0001e8000c101104 */
.L_x_24710:
[----:B------:R-:W-:Y:S05]  /*0ac0*/  BSYNC B0 ;  /* 0x0000000000007941 */ /* 0x000fea0003800000 */
.L_x_24709:
        /* <DEDUP_REMOVED lines=24> */
.L_x_24713:
        /* <DEDUP_REMOVED lines=8> */
.L_x_24714:
        /* <DEDUP_REMOVED lines=8> */
.L_x_24715:
        /* <DEDUP_REMOVED lines=9> */
.L_x_24716:
[----:B------:R-:W-:Y:S05]  /*0de0*/  BSYNC B1 ;  /* 0x0000000000017941 */ /* 0x000fea0003800000 */
.L_x_24712:
[----:B------:R-:W-:-:S13]  /*0df0*/  ISETP.GE.AND P0, PT, R3, R0, PT ;  /* 0x000000000300720c */ /* 0x000fda0003f06270 */
[----:B------:R-:W3:Y:S01]  /*0e00*/  @!P0 LDC.64 R8, c[0x0][0x218] ;  /* 0x00008600ff088b82 */ /* 0x000ee20000000a00 */
[----:B012---:R-:W-:Y:S02]  /*0e10*/  @!P0 IMAD.IADD R7, R2, 0x1, R3 ;  /* 0x0000000102078824 */ /* 0x007fe400078e0203 */
[----:B------:R-:W-:-:S03]  /*0e20*/  @!P0 VIADD R3, R3, 0x80 ;  /* 0x0000008003038836 */ /* 0x000fc60000000000 */
[----:B---3--:R-:W-:-:S05]  /*0e30*/  @!P0 IADD3 R6, P1, R7, R8, RZ ;  /* 0x0000000807068210 */ /* 0x008fca0007f3e0ff */
[----:B------:R-:W-:-:S05]  /*0e40*/  @!P0 IMAD.X R7, RZ, RZ, R9, P1 ;  /* 0x000000ffff078224 */ /* 0x000fca00008e0609 */
[----:B------:R2:W-:Y:S03]  /*0e50*/  @!P0 STG.E.U8 desc[UR4][R6.64], R4 ;  /* 0x0000000406008986 */ /* 0x0005e6000c101104 */
.L_x_24717:
[----:B------:R-:W-:Y:S05]  /*0e60*/  BSYNC B0 ;  /* 0x0000000000007941 */ /* 0x000fea0003800000 */
.L_x_24711:
[----:B------:R-:W-:Y:S05]  /*0e70*/  WARPSYNC.ALL ;  /* 0x0000000000007948 */ /* 0x000fea0003800000 */
[----:B------:R-:W-:-:S13]  /*0e80*/  ISETP.GE.AND P0, PT, R3, R0, PT ;  /* 0x000000000300720c */ /* 0x000fda0003f06270 */
[----:B------:R-:W-:Y:S05]  /*0e90*/  @P0 EXIT ;  /* 0x000000000000094d */ /* 0x000fea0003800000 */
[----:B------:R-:W-:Y:S01]  /*0ea0*/  IMAD.IADD R2, R2, 0x1, R3 ;  /* 0x0000000102027824 */ /* 0x000fe200078e0203 */
[----:B------:R-:W-:Y:S01]  /*0eb0*/  LOP3.LUT P0, RZ, R10, R12, RZ, 0xfc, !PT ;  /* 0x0000000c0aff7212 */ /* 0x000fe2000780fcff */
[----:B------:R-:W-:-:S03]  /*0ec0*/  ULDC.64 UR6, c[0x0][0x218] ;  /* 0x0000860000067ab9 */ /* 0x000fc60000000a00 */
[----:B------:R-:W-:Y:S02]  /*0ed0*/  IADD3 R2, P1, R2, UR6, RZ ;  /* 0x0000000602027c10 */ /* 0x000fe4000ff3e0ff */
[----:B------:R-:W-:-:S03]  /*0ee0*/  LOP3.LUT P0, RZ, R11, R13, RZ, 0xfc, P0 ;  /* 0x0000000d0bff7212 */ /* 0x000fc6000000fcff */
[----:B------:R-:W-:Y:S01]  /*0ef0*/  IMAD.X R3, RZ, RZ, UR7, P1 ;  /* 0x00000007ff037e24 */ /* 0x000fe200088e06ff */
[----:B------:R-:W-:-:S05]  /*0f00*/  SEL R5, RZ, 0x1, !P0 ;  /* 0x00000001ff057807 */ /* 0x000fca0004000000 */
[----:B------:R-:W-:Y:S01]  /*0f10*/  STG.E.U8 desc[UR4][R2.64], R5 ;  /* 0x0000000502007986 */ /* 0x000fe2000c101104 */
[----:B------:R-:W-:Y:S05]  /*0f20*/  EXIT ;  /* 0x000000000000794d */ /* 0x000fea0003800000 */
.L_x_24718:
        /* <DEDUP_REMOVED lines=13> */
.L_x_43984:


//--------------------- .text._ZN2at6native29vectorized_elementwise_kernelILi4ENS0_13BinaryFunctorIllbZZZNS0_22logical_or_kernel_cudaERNS_14TensorIteratorEENKUlvE0_clEvENKUlvE2_clEvEUlllE_EESt5arrayIPcLm3EEEEviT0_T1_ --------------------------
	.section	.text._ZN2at6native29vectorized_elementwise_kernelILi4ENS0_13BinaryFunctorIllbZZZNS0_22logical_or_kernel_cudaERNS_14TensorIteratorEENKUlvE0_clEvENKUlvE2_clEvEUlllE_EESt5arrayIPcLm3EEEEviT0_T1_,"ax",@progbits
	.align	128
        .global         _ZN2at6native29vectorized_elementwise_kernelILi4ENS0_13BinaryFunctorIllbZZZNS0_22logical_or_kernel_cudaERNS_14TensorIteratorEENKUlvE0_clEvENKUlvE2_clEvEUlllE_EESt5arrayIPcLm3EEEEviT0_T1_
        .type           _ZN2at6native29vectorized_elementwise_kernelILi4ENS0_13BinaryFunctorIllbZZZNS0_22logical_or_kernel_cudaERNS_14TensorIteratorEENKUlvE0_clEvENKUlvE2_clEvEUlllE_EESt5arrayIPcLm3EEEEviT0_T1_,@function
        .size           _ZN2at6native29vectorized_elementwise_kernelILi4ENS0_13BinaryFunctorIllbZZZNS0_22logical_or_kernel_cudaERNS_14TensorIteratorEENKUlvE0_clEvENKUlvE2_clEvEUlllE_EESt5arrayIPcLm3EEEEviT0_T1_,(.L_x_43985 - _ZN2at6native29vectorized_elementwise_kernelILi4ENS0_13BinaryFunctorIllbZZZNS0_22logical_or_kernel_cudaERNS_14TensorIteratorEENKUlvE0_clEvENKUlvE2_clEvEUlllE_EESt5arrayIPcLm3EEEEviT0_T1_)
        .other          _ZN2at6native29vectorized_elementwise_kernelILi4ENS0_13BinaryFunctorIllbZZZNS0_22logical_or_kernel_cudaERNS_14TensorIteratorEENKUlvE0_clEvENKUlvE2_clEvEUlllE_EESt5arrayIPcLm3EEEEviT0_T1_,@"STO_CUDA_ENTRY STV_DEFAULT"
_ZN2at6native29vectorized_elementwise_kernelILi4ENS0_13BinaryFunctorIllbZZZNS0_22logical_or_kernel_cudaERNS_14TensorIteratorEENKUlvE0_clEvENKUlvE2_clEvEUlllE_EESt5arrayIPcLm3EEEEviT0_T1_:
.text._ZN2at6native29vectorized_elementwise_kernelILi4ENS0_13BinaryFunctorIllbZZZNS0_22logical_or_kernel_cudaERNS_14TensorIteratorEENKUlvE0_clEvENKUlvE2_clEvEUlllE_EESt5arrayIPcLm3EEEEviT0_T1_:
        /* <DEDUP_REMOVED lines=28> */
[----:B---3--:R-:W-:-:S02]  /*01c0*/  LOP3.LUT P2, RZ, R8, R4, RZ, 0xfc, !PT ;  /* 0x0000000408ff7212 */ /* 0x008fc4000784fcff */
[----:B------:R-:W-:Y:S02]  /*01d0*/  SEL R3, RZ, 0x1, !P0 ;  /* 0x00000001ff037807 */ /* 0x000fe40004000000 */
[----:B------:R-:W-:Y:S02]  /*01e0*/  SEL R4, RZ, 0x1, !P1 ;  /* 0x00000001ff047807 */ /* 0x000fe40004800000 */
[----:B------:R-:W-:Y:S02]  /*01f0*/  LOP3.LUT P0, RZ, R10, R6, RZ, 0xfc, !PT ;  /* 0x000000060aff7212 */ /* 0x000fe4000780fcff */
[----:B------:R-:W-:Y:S02]  /*0200*/  LOP3.LUT P2, RZ, R9, R5, RZ, 0xfc, P2 ;  /* 0x0000000509ff7212 */ /* 0x000fe4000104fcff */
[----:B------:R-:W-:Y:S02]  /*0210*/  PRMT R3, R4, 0x7604, R3 ;  /* 0x0000760404037816 */ /* 0x000fe40000000003 */
[----:B------:R-:W-:-:S02]  /*0220*/  LOP3.LUT P0, RZ, R11, R7, RZ, 0xfc, P0 ;  /* 0x000000070bff7212 */ /* 0x000fc4000000fcff */
[----:B------:R-:W-:Y:S02]  /*0230*/  SEL R4, RZ, 0x1, !P2 ;  /* 0x00000001ff047807 */ /* 0x000fe40005000000 */
[----:B------:R-:W-:-:S04]  /*0240*/  SEL R5, RZ, 0x1, !P0 ;  /* 0x00000001ff057807 */ /* 0x000fc80004000000 */
[----:B------:R-:W-:Y:S02]  /*0250*/  PRMT R7, R5, 0x7604, R4 ;  /* 0x0000760405077816 */ /* 0x000fe40000000004 */
[----:B------:R-:W-:-:S05]  /*0260*/  IADD3 R4, P4, R2, UR6, RZ ;  /* 0x0000000602047c10 */ /* 0x000fca000ff9e0ff */
[----:B------:R-:W-:Y:S01]  /*0270*/  IMAD.X R5, RZ, RZ, UR7, P4 ;  /* 0x00000007ff057e24 */ /* 0x000fe2000a0e06ff */
[----:B--2---:R-:W-:Y:S02]  /*0280*/  LOP3.LUT P1, RZ, R16, R12, RZ, 0xfc, !PT ;  /* 0x0000000c10ff7212 */ /* 0x004fe4000782fcff */
[----:B------:R-:W-:Y:S02]  /*0290*/  LOP3.LUT P3, RZ, R18, R14, RZ, 0xfc, !PT ;  /* 0x0000000e12ff7212 */ /* 0x000fe4000786fcff */
[----:B----4-:R-:W-:Y:S02]  /*02a0*/  LOP3.LUT P2, RZ, R24, R20, RZ, 0xfc, !PT ;  /* 0x0000001418ff7212 */ /* 0x010fe4000784fcff */
[----:B------:R-:W-:Y:S02]  /*02b0*/  LOP3.LUT P0, RZ, R17, R13, RZ, 0xfc, P1 ;  /* 0x0000000d11ff7212 */ /* 0x000fe4000080fcff */
[----:B------:R-:W-:Y:S02]  /*02c0*/  LOP3.LUT P1, RZ, R19, R15, RZ, 0xfc, P3 ;  /* 0x0000000f13ff7212 */ /* 0x000fe4000182fcff */
[----:B------:R-:W-:-:S02]  /*02d0*/  LOP3.LUT P2, RZ, R25, R21, RZ, 0xfc, P2 ;  /* 0x0000001519ff7212 */ /* 0x000fc4000104fcff */
[----:B------:R-:W-:Y:S02]  /*02e0*/  LOP3.LUT P3, RZ, R26, R22, RZ, 0xfc, !PT ;  /* 0x000000161aff7212 */ /* 0x000fe4000786fcff */
[----:B------:R-:W-:Y:S02]  /*02f0*/  SEL R2, RZ, 0x1, !P0 ;  /* 0x00000001ff027807 */ /* 0x000fe40004000000 */
[----:B------:R-:W-:Y:S02]  /*0300*/  SEL R6, RZ, 0x1, !P2 ;  /* 0x00000001ff067807 */ /* 0x000fe40005000000 */
[----:B------:R-:W-:Y:S02]  /*0310*/  LOP3.LUT P0, RZ, R27, R23, RZ, 0xfc, P3 ;  /* 0x000000171bff7212 */ /* 0x000fe4000180fcff */
        /* <DEDUP_REMOVED lines=10> */
.L_x_24719:
        /* <DEDUP_REMOVED lines=112> */
.L_x_24721:
[----:B------:R-:W-:Y:S05]  /*0ac0*/  BSYNC B0 ;  /* 0x0000000000007941 */ /* 0x000fea0003800000 */
.L_x_24720:
        /* <DEDUP_REMOVED lines=24> */
.L_x_24724:
        /* <DEDUP_REMOVED lines=8> */
.L_x_24725:
        /* <DEDUP_REMOVED lines=8> */
.L_x_24726:
        /* <DEDUP_REMOVED lines=9> */
.L_x_24727:
[----:B------:R-:W-:Y:S05]  /*0de0*/  BSYNC B1 ;  /* 0x0000000000017941 */ /* 0x000fea0003800000 */
.L_x_24723:
[----:B------:R-:W-:-:S13]  /*0df0*/  ISETP.GE.AND P0, PT, R3, R0, PT ;  /* 0x000000000300720c */ /* 0x000fda0003f06270 */
[----:B------:R-:W3:Y:S01]  /*0e00*/  @!P0 LDC.64 R8, c[0x0][0x218] ;  /* 0x00008600ff088b82 */ /* 0x000ee20000000a00 */
[----:B012---:R-:W-:Y:S02]  /*0e10*/  @!P0 IMAD.IADD R7, R2, 0x1, R3 ;  /* 0x0000000102078824 */ /* 0x007fe400078e0203 */
[----:B------:R-:W-:-:S03]  /*0e20*/  @!P0 VIADD R3, R3, 0x80 ;  /* 0x0000008003038836 */ /* 0x000fc60000000000 */
[----:B---3--:R-:W-:-:S05]  /*0e30*/  @!P0 IADD3 R6, P1, R7, R8, RZ ;  /* 0x0000000807068210 */ /* 0x008fca0007f3e0ff */
[----:B------:R-:W-:-:S05]  /*0e40*/  @!P0 IMAD.X R7, RZ, RZ, R9, P1 ;  /* 0x000000ffff078224 */ /* 0x000fca00008e0609 */
[----:B------:R2:W-:Y:S03]  /*0e50*/  @!P0 STG.E.U8 desc[UR4][R6.64], R4 ;  /* 0x0000000406008986 */ /* 0x0005e6000c101104 */
.L_x_24728:
[----:B------:R-:W-:Y:S05]  /*0e60*/  BSYNC B0 ;  /* 0x0000000000007941 */ /* 0x000fea0003800000 */
.L_x_24722:
        /* <DEDUP_REMOVED lines=12> */
.L_x_24729:
        /* <DEDUP_REMOVED lines=13> */
.L_x_43985:


//--------------------- .text._ZN2at6native29vectorized_elementwise_kernelILi8ENS0_13BinaryFunctorIllbZZZNS0_22logical_or_kernel_cudaERNS_14TensorIteratorEENKUlvE0_clEvENKUlvE2_clEvEUlllE_EESt5arrayIPcLm3EEEEviT0_T1_ --------------------------
	.section	.text._ZN2at6native29vectorized_elementwise_kernelILi8ENS0_13BinaryFunctorIllbZZZNS0_22logical_or_kernel_cudaERNS_14TensorIteratorEENKUlvE0_clEvENKUlvE2_clEvEUlllE_EESt5arrayIPcLm3EEEEviT0_T1_,"ax",@progbits
	.align	128
        .global         _ZN2at6native29vectorized_elementwise_kernelILi8ENS0_13BinaryFunctorIllbZZZNS0_22logical_or_kernel_cudaERNS_14TensorIteratorEENKUlvE0_clEvENKUlvE2_clEvEUlllE_EESt5arrayIPcLm3EEEEviT0_T1_
        .type           _ZN2at6native29vectorized_elementwise_kernelILi8ENS0_13BinaryFunctorIllbZZZNS0_22logical_or_kernel_cudaERNS_14TensorIteratorEENKUlvE0_clEvENKUlvE2_clEvEUlllE_EESt5arrayIPcLm3EEEEviT0_T1_,@function
        .size           _ZN2at6native29vectorized_elementwise_kernelILi8ENS0_13BinaryFunctorIllbZZZNS0_22logical_or_kernel_cudaERNS_14TensorIteratorEENKUlvE0_clEvENKUlvE2_clEvEUlllE_EESt5arrayIPcLm3EEEEviT0_T1_,(.L_x_43986 - _ZN2at6native29vectorized_elementwise_kernelILi8ENS0_13BinaryFunctorIllbZZZNS0_22logical_or_kernel_cudaERNS_14TensorIteratorEENKUlvE0_clEvENKUlvE2_clEvEUlllE_EESt5arrayIPcLm3EEEEviT0_T1_)
        .other          _ZN2at6native29vectorized_elementwise_kernelILi8ENS0_13BinaryFunctorIllbZZZNS0_22logical_or_kernel_cudaERNS_14TensorIteratorEENKUlvE0_clEvENKUlvE2_clEvEUlllE_EESt5arrayIPcLm3EEEEviT0_T1_,@"STO_CUDA_ENTRY STV_DEFAULT"
_ZN2at6native29vectorized_elementwise_kernelILi8ENS0_13BinaryFunctorIllbZZZNS0_22logical_or_kernel_cudaERNS_14TensorIteratorEENKUlvE0_clEvENKUlvE2_clEvEUlllE_EESt5arrayIPcLm3EEEEviT0_T1_:
.text._ZN2at6native29vectorized_elementwise_kernelILi8ENS0_13BinaryFunctorIllbZZZNS0_22logical_or_kernel_cudaERNS_14TensorIteratorEENKUlvE0_clEvENKUlvE2_clEvEUlllE_EESt5arrayIPcLm3EEEEviT0_T1_:
[----:B------:R-:W-:Y:S08]  /*0000*/  LDC R1, c[0x0][0x28] ;  /* 0x00000a00ff017b82 */ /* 0x000ff00000000800 */
[----:B------:R-:W0:Y:S01]  /*0010*/  S2UR UR8, SR_CTAID.X ;  /* 0x00000000000879c3 */ /* 0x000e220000002500 */
[----:B------:R-:W-:Y:S01]  /*0020*/  ULDC UR9, c[0x0][0x210] ;  /* 0x0000840000097ab9 */ /* 0x000fe20000000800 */
[----:B------:R-:W-:Y:S01]  /*0030*/  ULDC.64 UR10, c[0x0][0x208] ;  /* 0x00008200000a7ab9 */ /* 0x000fe20000000a00 */
[----:B0-----:R-:W-:-:S04]  /*0040*/  USHF.L.U32 UR8, UR8, 0xa, URZ ;  /* 0x0000000a08087899 */ /* 0x001fc8000800063f */
[----:B------:R-:W-:-:S04]  /*0050*/  UIADD3 UR9, -UR8, UR9, URZ ;  /* 0x0000000908097290 */ /* 0x000fc8000fffe13f */
[----:B------:R-:W-:-:S06]  /*0060*/  UISETP.GE.U32.AND UP0, UPT, UR9, 0x400, UPT ;  /* 0x000004000900788c */ /* 0x000fcc000bf06070 */
[----:B------:R-:W-:-:S13]  /*0070*/  PLOP3.LUT P0, PT, PT, PT, UP0, 0x80, 0x0 ;  /* 0x000000000000781c */ /* 0x000fda0003f0f008 */
[----:B------:R-:W-:Y:S05]  /*0080*/  @!P0 BRA `(.L_x_24730) ;  /* 0x0000000000f48947 */ /* 0x000fea0003800000 */
[----:B------:R-:W0:Y:S01]  /*0090*/  S2R R0, SR_TID.X ;  /* 0x0000000000007919 */ /* 0x000e220000002100 */
[----:B------:R-:W-:Y:S01]  /*00a0*/  ULDC.64 UR4, c[0x0][0x220] ;  /* 0x0000880000047ab9 */ /* 0x000fe20000000a00 */
[----:B------:R-:W-:Y:S01]  /*00b0*/  ULDC.64 UR6, c[0x0][0x228] ;  /* 0x00008a0000067ab9 */ /* 0x000fe20000000a00 */
[----:B------:R-:W-:Y:S02]  /*00c0*/  UIMAD.WIDE UR4, UR8, 0x8, UR4 ;  /* 0x00000008080478a5 */ /* 0x000fe4000f8e0204 */
[----:B------:R-:W-:-:S04]  /*00d0*/  UIMAD.WIDE UR6, UR8, 0x8, UR6 ;  /* 0x00000008080678a5 */ /* 0x000fc8000f8e0206 */
[----:B------:R-:W-:Y:S02]  /*00e0*/  IMAD.U32 R28, RZ, RZ, UR4 ;  /* 0x00000004ff1c7e24 */ /* 0x000fe4000f8e00ff */
[----:B------:R-:W-:Y:S01]  /*00f0*/  IMAD.U32 R29, RZ, RZ, UR5 ;  /* 0x00000005ff1d7e24 */ /* 0x000fe2000f8e00ff */
[----:B------:R-:W-:Y:S01]  /*0100*/  ULDC.64 UR4, c[0x0][0x218] ;  /* 0x0000860000047ab9 */ /* 0x000fe20000000a00 */
[----:B------:R-:W-:Y:S02]  /*0110*/  IMAD.U32 R2, RZ, RZ, UR6 ;  /* 0x00000006ff027e24 */ /* 0x000fe4000f8e00ff */
[----:B------:R-:W-:Y:S02]  /*0120*/  IMAD.U32 R3, RZ, RZ, UR7 ;  /* 0x00000007ff037e24 */ /* 0x000fe4000f8e00ff */
[----:B0-----:R-:W-:-:S04]  /*0130*/  IMAD.WIDE.U32 R28, R0, 0x40, R28 ;  /* 0x00000040001c7825 */ /* 0x001fc800078e001c */
[----:B------:R-:W-:Y:S01]  /*0140*/  IMAD.WIDE.U32 R2, R0, 0x40, R2 ;  /* 0x0000004000027825 */ /* 0x000fe200078e0002 */
[----:B------:R-:W2:Y:S04]  /*0150*/  LDG.E.128 R4, desc[UR10][R28.64] ;  /* 0x0000000a1c047981 */ /* 0x000ea8000c1e1d00 */
[----:B------:R-:W2:Y:S04]  /*0160*/  LDG.E.128 R16, desc[UR10][R2.64] ;  /* 0x0000000a02107981 */ /* 0x000ea8000c1e1d00 */
[----:B------:R-:W3:Y:S04]  /*0170*/  LDG.E.128 R12, desc[UR10][R28.64+0x10] ;  /* 0x0000100a1c0c7981 */ /* 0x000ee8000c1e1d00 */
[----:B------:R-:W3:Y:S04]  /*0180*/  LDG.E.128 R8, desc[UR10][R2.64+0x10] ;  /* 0x0000100a02087981 */ /* 0x000ee8000c1e1d00 */
[----:B------:R-:W4:Y:S04]  /*0190*/  LDG.E.128 R20, desc[UR10][R28.64+0x30] ;  /* 0x0000300a1c147981 */ /* 0x000f28000c1e1d00 */
[----:B------:R-:W4:Y:S01]  /*01a0*/  LDG.E.128 R24, desc[UR10][R2.64+0x30] ;  /* 0x0000300a02187981 */ /* 0x000f22000c1e1d00 */
[----:B--2---:R-:W-:-:S02]  /*01b0*/  LOP3.LUT P1, RZ, R18, R6, RZ, 0xfc, !PT ;  /* 0x0000000612ff7212 */ /* 0x004fc4000782fcff */
[----:B------:R-:W-:Y:S02]  /*01c0*/  LOP3.LUT P0, RZ, R16, R4, RZ, 0xfc, !PT ;  /* 0x0000000410ff7212 */ /* 0x000fe4000780fcff */
[----:B------:R-:W-:Y:S02]  /*01d0*/  LOP3.LUT P1, RZ, R19, R7, RZ, 0xfc, P1 ;  /* 0x0000000713ff7212 */ /* 0x000fe4000082fcff */
[----:B------:R-:W-:Y:S02]  /*01e0*/  LOP3.LUT P0, RZ, R17, R5, RZ, 0xfc, P0 ;  /* 0x0000000511ff7212 */ /* 0x000fe4000000fcff */
[----:B------:R-:W2:Y:S04]  /*01f0*/  LDG.E.128 R4, desc[UR10][R28.64+0x20] ;  /* 0x0000200a1c047981 */ /* 0x000ea8000c1e1d00 */
[----:B------:R0:W2:Y:S01]  /*0200*/  LDG.E.128 R16, desc[UR10][R2.64+0x20] ;  /* 0x0000200a02107981 */ /* 0x0000a2000c1e1d00 */
[----:B---3--:R-:W-:-:S04]  /*0210*/  LOP3.LUT P4, RZ, R10, R14, RZ, 0xfc, !PT ;  /* 0x0000000e0aff7212 */ /* 0x008fc8000788fcff */
[----:B------:R-:W-:Y:S02]  /*0220*/  LOP3.LUT P4, RZ, R11, R15, RZ, 0xfc, P4 ;  /* 0x0000000f0bff7212 */ /* 0x000fe4000208fcff */
[----:B------:R-:W-:Y:S02]  /*0230*/  SEL R11, RZ, 0xffffffff, !P1 ;  /* 0xffffffffff0b7807 */ /* 0x000fe40004800000 */
[----:B----4-:R-:W-:Y:S02]  /*0240*/  LOP3.LUT P1, RZ, R26, R22, RZ, 0xfc, !PT ;  /* 0x000000161aff7212 */ /* 0x010fe4000782fcff */
[----:B------:R-:W-:Y:S02]  /*0250*/  LOP3.LUT P3, RZ, R8, R12, RZ, 0xfc, !PT ;  /* 0x0000000c08ff7212 */ /* 0x000fe4000786fcff */
[----:B------:R-:W-:Y:S02]  /*0260*/  LOP3.LUT P1, RZ, R27, R23, RZ, 0xfc, P1 ;  /* 0x000000171bff7212 */ /* 0x000fe4000082fcff */
[----:B------:R-:W-:-:S02]  /*0270*/  LOP3.LUT P3, RZ, R9, R13, RZ, 0xfc, P3 ;  /* 0x0000000d09ff7212 */ /* 0x000fc4000186fcff */
[----:B------:R-:W-:Y:S01]  /*0280*/  LOP3.LUT P5, RZ, R24, R20, RZ, 0xfc, !PT ;  /* 0x0000001418ff7212 */ /* 0x000fe200078afcff */
[----:B------:R-:W-:Y:S01]  /*0290*/  UIADD3 UR4, UP0, UR8, UR4, URZ ;  /* 0x0000000408047290 */ /* 0x000fe2000ff1e03f */
[----:B------:R-:W-:Y:S02]  /*02a0*/  SEL R9, RZ, 0xffffffff, !P4 ;  /* 0xffffffffff097807 */ /* 0x000fe40006000000 */
[----:B------:R-:W-:Y:S01]  /*02b0*/  LOP3.LUT P5, RZ, R25, R21, RZ, 0xfc, P5 ;  /* 0x0000001519ff7212 */ /* 0x000fe200028afcff */
[----:B------:R-:W-:Y:S01]  /*02c0*/  UIADD3.X UR5, URZ, UR5, URZ, UP0, !UPT ;  /* 0x000000053f057290 */ /* 0x000fe200087fe43f */
[----:B------:R-:W-:Y:S02]  /*02d0*/  IMAD.SHL.U32 R15, R11, 0x100, RZ ;  /* 0x000001000b0f7824 */ /* 0x000fe400078e00ff */
[----:B------:R-:W-:Y:S01]  /*02e0*/  IMAD.SHL.U32 R13, R9, 0x100, RZ ;  /* 0x00000100090d7824 */ /* 0x000fe200078e00ff */
[----:B------:R-:W-:Y:S02]  /*02f0*/  SEL R10, RZ, 0x1, !P0 ;  /* 0x00000001ff0a7807 */ /* 0x000fe40004000000 */
[----:B------:R-:W-:Y:S01]  /*0300*/  SEL R8, RZ, 0x1, !P3 ;  /* 0x00000001ff087807 */ /* 0x000fe20005800000 */
[----:B0-----:R-:W-:-:S02]  /*0310*/  IMAD.U32 R2, RZ, RZ, UR4 ;  /* 0x00000004ff027e24 */ /* 0x001fc4000f8e00ff */
[----:B------:R-:W-:Y:S01]  /*0320*/  IMAD.U32 R3, RZ, RZ, UR5 ;  /* 0x00000005ff037e24 */ /* 0x000fe2000f8e00ff */
[----:B------:R-:W-:Y:S01]  /*0330*/  LOP3.LUT R8, R13, 0x100, R8, 0xe2, !PT ;  /* 0x000001000d087812 */ /* 0x000fe200078ee208 */
[----:B------:R-:W-:Y:S01]  /*0340*/  IMAD.WIDE R2, R0, 0x8, R2 ;  /* 0x0000000800027825 */ /* 0x000fe200078e0202 */
[----:B--2---:R-:W-:Y:S02]  /*0350*/  LOP3.LUT P2, RZ, R18, R6, RZ, 0xfc, !PT ;  /* 0x0000000612ff7212 */ /* 0x004fe4000784fcff */
[----:B------:R-:W-:Y:S02]  /*0360*/  LOP3.LUT P6, RZ, R16, R4, RZ, 0xfc, !PT ;  /* 0x0000000410ff7212 */ /* 0x000fe400078cfcff */
[----:B------:R-:W-:Y:S02]  /*0370*/  LOP3.LUT P2, RZ, R19, R7, RZ, 0xfc, P2 ;  /* 0x0000000713ff7212 */ /* 0x000fe4000104fcff */
[----:B------:R-:W-:Y:S02]  /*0380*/  LOP3.LUT P6, RZ, R17, R5, RZ, 0xfc, P6 ;  /* 0x0000000511ff7212 */ /* 0x000fe400030cfcff */
[----:B------:R-:W-:-:S02]  /*0390*/  SEL R7, RZ, 0xffffffff, !P2 ;  /* 0xffffffffff077807 */ /* 0x000fc40005000000 */
[----:B------:R-:W-:Y:S02]  /*03a0*/  SEL R5, RZ, 0xffffffff, !P1 ;  /* 0xffffffffff057807 */ /* 0x000fe40004800000 */
[----:B------:R-:W-:Y:S01]  /*03b0*/  SEL R6, RZ, 0x1, !P6 ;  /* 0x00000001ff067807 */ /* 0x000fe20007000000 */
[----:B------:R-:W-:Y:S01]  /*03c0*/  IMAD.SHL.U32 R11, R7, 0x100, RZ ;  /* 0x00000100070b7824 */ /* 0x000fe200078e00ff */
[----:B------:R-:W-:Y:S01]  /*03d0*/  SEL R4, RZ, 0x1, !P5 ;  /* 0x00000001ff047807 */ /* 0x000fe20006800000 */
[----:B------:R-:W-:Y:S01]  /*03e0*/  IMAD.SHL.U32 R9, R5, 0x100, RZ ;  /* 0x0000010005097824 */ /* 0x000fe200078e00ff */
[----:B------:R-:W-:Y:S02]  /*03f0*/  LOP3.LUT R7, R15, 0x100, R10, 0xe2, !PT ;  /* 0x000001000f077812 */ /* 0x000fe400078ee20a */
[----:B------:R-:W-:Y:S02]  /*0400*/  LOP3.LUT R5, R11, 0x100, R6, 0xe2, !PT ;  /* 0x000001000b057812 */ /* 0x000fe400078ee206 */
[----:B------:R-:W-:-:S02]  /*0410*/  LOP3.LUT R4, R9, 0x100, R4, 0xe2, !PT ;  /* 0x0000010009047812 */ /* 0x000fc400078ee204 */
[----:B------:R-:W-:Y:S02]  /*0420*/  PRMT R8, R7, 0x5410, R8 ;  /* 0x0000541007087816 */ /* 0x000fe40000000008 */
[----:B------:R-:W-:-:S05]  /*0430*/  PRMT R9, R5, 0x5410, R4 ;  /* 0x0000541005097816 */ /* 0x000fca0000000004 */
[----:B------:R-:W-:Y:S01]  /*0440*/  STG.E.64 desc[UR10][R2.64], R8 ;  /* 0x0000000802007986 */ /* 0x000fe2000c101b0a */
[----:B------:R-:W-:Y:S05]  /*0450*/  EXIT ;  /* 0x000000000000794d */ /* 0x000fea0003800000 */
.L_x_24730:
[----:B------:R-:W0:Y:S01]  /*0460*/  S2R R14, SR_TID.X ;  /* 0x00000000000e7919 */ /* 0x000e220000002100 */
[----:B------:R-:W-:Y:S02]  /*0470*/  CS2R R12, SRZ ;  /* 0x00000000000c7805 */ /* 0x000fe4000001ff00 */
[----:B0-----:R-:W-:-:S13]  /*0480*/  ISETP.GE.AND P6, PT, R14, UR9, PT ;  /* 0x000000090e007c0c */ /* 0x001fda000bfc6270 */
[C---:B------:R-:W-:Y:S02]  /*0490*/  @!P6 VIADD R0, R14.reuse, UR8 ;  /* 0x000000080e00ec36 */ /* 0x040fe40008000000 */
[----:B------:R-:W-:-:S05]  /*04a0*/  @!P6 VIADD R14, R14, 0x80 ;  /* 0x000000800e0ee836 */ /* 0x000fca0000000000 */
[----:B------:R-:W-:-:S13]  /*04b0*/  ISETP.GE.AND P0, PT, R14, UR9, PT ;  /* 0x000000090e007c0c */ /* 0x000fda000bf06270 */
[C---:B------:R-:W-:Y:S01]  /*04c0*/  @!P0 VIADD R17, R14.reuse, UR8 ;  /* 0x000000080e118c36 */ /* 0x040fe20008000000 */
[----:B------:R-:W0:Y:S01]  /*04d0*/  @!P0 LDC.64 R8, c[0x0][0x220] ;  /* 0x00008800ff088b82 */ /* 0x000e220000000a00 */
[----:B------:R-:W-:-:S05]  /*04e0*/  @!P0 VIADD R14, R14, 0x80 ;  /* 0x000000800e0e8836 */ /* 0x000fca0000000000 */
[C---:B------:R-:W-:Y:S02]  /*04f0*/  ISETP.GE.AND P1, PT, R14.reuse, UR9, PT ;  /* 0x000000090e007c0c */ /* 0x040fe4000bf26270 */
[----:B------:R-:W1:Y:S11]  /*0500*/  @!P0 LDC.64 R2, c[0x0][0x228] ;  /* 0x00008a00ff028b82 */ /* 0x000e760000000a00 */
[----:B------:R-:W2:Y:S01]  /*0510*/  @!P1 LDC.64 R4, c[0x0][0x220] ;  /* 0x00008800ff049b82 */ /* 0x000ea20000000a00 */
[----:B------:R-:W-:-:S02]  /*0520*/  @!P1 VIADD R23, R14, UR8 ;  /* 0x000000080e179c36 */ /* 0x000fc40008000000 */
[----:B0-----:R-:W-:-:S05]  /*0530*/  @!P0 IMAD.WIDE.U32 R8, R17, 0x8, R8 ;  /* 0x0000000811088825 */ /* 0x001fca00078e0008 */
[----:B------:R-:W0:Y:S01]  /*0540*/  @!P1 LDC.64 R6, c[0x0][0x228] ;  /* 0x00008a00ff069b82 */ /* 0x000e220000000a00 */
[----:B-1----:R-:W-:Y:S01]  /*0550*/  @!P0 IMAD.WIDE.U32 R16, R17, 0x8, R2 ;  /* 0x0000000811108825 */ /* 0x002fe200078e0002 */
[----:B------:R-:W-:-:S04]  /*0560*/  CS2R R2, SRZ ;  /* 0x0000000000027805 */ /* 0x000fc8000001ff00 */
[----:B------:R-:W3:Y:S01]  /*0570*/  @!P0 LDG.E.64 R12, desc[UR10][R16.64] ;  /* 0x0000000a100c8981 */ /* 0x000ee2000c1e1b00 */
[----:B--2---:R-:W-:Y:S01]  /*0580*/  @!P1 IMAD.WIDE.U32 R18, R23, 0x8, R4 ;  /* 0x0000000817129825 */ /* 0x004fe200078e0004 */
[----:B------:R-:W-:-:S04]  /*0590*/  CS2R R4, SRZ ;  /* 0x0000000000047805 */ /* 0x000fc8000001ff00 */
[----:B------:R-:W2:Y:S01]  /*05a0*/  @!P1 LDG.E.64 R2, desc[UR10][R18.64] ;  /* 0x0000000a12029981 */ /* 0x000ea2000c1e1b00 */
[----:B0-----:R-:W-:Y:S01]  /*05b0*/  @!P1 IMAD.WIDE.U32 R22, R23, 0x8, R6 ;  /* 0x0000000817169825 */ /* 0x001fe200078e0006 */
[----:B------:R-:W-:-:S04]  /*05c0*/  CS2R R6, SRZ ;  /* 0x0000000000067805 */ /* 0x000fc8000001ff00 */
[----:B------:R-:W2:Y:S04]  /*05d0*/  @!P1 LDG.E.64 R4, desc[UR10][R22.64] ;  /* 0x0000000a16049981 */ /* 0x000ea8000c1e1b00 */
[----:B------:R0:W3:Y:S01]  /*05e0*/  @!P0 LDG.E.64 R6, desc[UR10][R8.64] ;  /* 0x0000000a08068981 */ /* 0x0000e2000c1e1b00 */
[----:B------:R-:W-:-:S05]  /*05f0*/  @!P1 VIADD R14, R14, 0x80 ;  /* 0x000000800e0e9836 */ /* 0x000fca0000000000 */
[----:B------:R-:W-:-:S13]  /*0600*/  ISETP.GE.AND P0, PT, R14, UR9, PT ;  /* 0x000000090e007c0c */ /* 0x000fda000bf06270 */
[C---:B------:R-:W-:Y:S01]  /*0610*/  @!P0 VIADD R15, R14.reuse, UR8 ;  /* 0x000000080e0f8c36 */ /* 0x040fe20008000000 */
[----:B------:R-:W1:Y:S01]  /*0620*/  @!P0 LDC.64 R26, c[0x0][0x220] ;  /* 0x00008800ff1a8b82 */ /* 0x000e620000000a00 */
[----:B------:R-:W-:-:S05]  /*0630*/  @!P0 VIADD R14, R14, 0x80 ;  /* 0x000000800e0e8836 */ /* 0x000fca0000000000 */
[C---:B------:R-:W-:Y:S02]  /*0640*/  ISETP.GE.AND P1, PT, R14.reuse, UR9, PT ;  /* 0x000000090e007c0c */ /* 0x040fe4000bf26270 */
[----:B------:R-:W4:Y:S11]  /*0650*/  @!P0 LDC.64 R20, c[0x0][0x228] ;  /* 0x00008a00ff148b82 */ /* 0x000f360000000a00 */
[C---:B------:R-:W-:Y:S01]  /*0660*/  @!P1 VIADD R11, R14.reuse, UR8 ;  /* 0x000000080e0b9c36 */ /* 0x040fe20008000000 */
[----:B------:R-:W4:Y:S01]  /*0670*/  @!P1 LDC.64 R24, c[0x0][0x220] ;  /* 0x00008800ff189b82 */ /* 0x000f220000000a00 */
[----:B------:R-:W-:-:S05]  /*0680*/  @!P1 VIADD R14, R14, 0x80 ;  /* 0x000000800e0e9836 */ /* 0x000fca0000000000 */
[C---:B------:R-:W-:Y:S02]  /*0690*/  ISETP.GE.AND P5, PT, R14.reuse, UR9, PT ;  /* 0x000000090e007c0c */ /* 0x040fe4000bfa6270 */
[----:B0-----:R-:W0:Y:S11]  /*06a0*/  @!P1 LDC.64 R8, c[0x0][0x228] ;  /* 0x00008a00ff089b82 */ /* 0x001e360000000a00 */
[C---:B------:R-:W-:Y:S01]  /*06b0*/  @!P5 VIADD R19, R14.reuse, UR8 ;  /* 0x000000080e13dc36 */ /* 0x040fe20008000000 */
[----:B------:R-:W0:Y:S01]  /*06c0*/  @!P5 LDC.64 R16, c[0x0][0x228] ;  /* 0x00008a00ff10db82 */ /* 0x000e220000000a00 */
[----:B------:R-:W-:-:S05]  /*06d0*/  @!P5 VIADD R14, R14, 0x80 ;  /* 0x000000800e0ed836 */ /* 0x000fca0000000000 */
[----:B------:R-:W-:Y:S01]  /*06e0*/  ISETP.GE.AND P2, PT, R14, UR9, PT ;  /* 0x000000090e007c0c */ /* 0x000fe2000bf46270 */
[C---:B-1----:R-:W-:Y:S01]  /*06f0*/  @!P0 IMAD.WIDE.U32 R26, R15.reuse, 0x8, R26 ;  /* 0x000000080f1a8825 */ /* 0x042fe200078e001a */
[----:B------:R-:W1:Y:S03]  /*0700*/  @!P5 LDC.64 R22, c[0x0][0x220] ;  /* 0x00008800ff16db82 */ /* 0x000e660000000a00 */
[----:B----4-:R-:W-:-:S08]  /*0710*/  @!P0 IMAD.WIDE.U32 R20, R15, 0x8, R20 ;  /* 0x000000080f148825 */ /* 0x010fd000078e0014 */
[C---:B------:R-:W-:Y:S02]  /*0720*/  @!P2 VIADD R15, R14.reuse, UR8 ;  /* 0x000000080e0fac36 */ /* 0x040fe40008000000 */
[----:B------:R-:W-:Y:S02]  /*0730*/  @!P2 VIADD R14, R14, 0x80 ;  /* 0x000000800e0ea836 */ /* 0x000fe40000000000 */
[----:B------:R-:W-:-:S04]  /*0740*/  @!P1 IMAD.WIDE.U32 R24, R11, 0x8, R24 ;  /* 0x000000080b189825 */ /* 0x000fc800078e0018 */
[----:B0-----:R-:W-:Y:S01]  /*0750*/  @!P1 IMAD.WIDE.U32 R28, R11, 0x8, R8 ;  /* 0x000000080b1c9825 */ /* 0x001fe200078e0008 */
[----:B------:R-:W-:Y:S02]  /*0760*/  CS2R R10, SRZ ;  /* 0x00000000000a7805 */ /* 0x000fe4000001ff00 */
[----:B------:R-:W-:-:S04]  /*0770*/  CS2R R8, SRZ ;  /* 0x0000000000087805 */ /* 0x000fc8000001ff00 */
[----:B------:R-:W4:Y:S04]  /*0780*/  @!P1 LDG.E.64 R10, desc[UR10][R28.64] ;  /* 0x0000000a1c0a9981 */ /* 0x000f28000c1e1b00 */
[----:B------:R0:W4:Y:S02]  /*0790*/  @!P1 LDG.E.64 R8, desc[UR10][R24.64] ;  /* 0x0000000a18089981 */ /* 0x000124000c1e1b00 */
[----:B0-----:R-:W-:Y:S01]  /*07a0*/  @!P5 IMAD.WIDE.U32 R24, R19, 0x8, R16 ;  /* 0x000000081318d825 */ /* 0x001fe200078e0010 */
[----:B------:R-:W-:-:S03]  /*07b0*/  CS2R R16, SRZ ;  /* 0x0000000000107805 */ /* 0x000fc6000001ff00 */
[----:B-1----:R-:W-:-:S03]  /*07c0*/  @!P5 IMAD.WIDE.U32 R22, R19, 0x8, R22 ;  /* 0x000000081316d825 */ /* 0x002fc600078e0016 */
[----:B------:R0:W4:Y:S01]  /*07d0*/  @!P5 LDG.E.64 R16, desc[UR10][R24.64] ;  /* 0x0000000a1810d981 */ /* 0x000122000c1e1b00 */
[----:B------:R-:W-:-:S06]  /*07e0*/  CS2R R18, SRZ ;  /* 0x0000000000127805 */ /* 0x000fcc000001ff00 */
[----:B------:R-:W4:Y:S01]  /*07f0*/  @!P5 LDG.E.64 R18, desc[UR10][R22.64] ;  /* 0x0000000a1612d981 */ /* 0x000f22000c1e1b00 */
[----:B0-----:R-:W0:Y:S02]  /*0800*/  @!P6 LDC.64 R24, c[0x0][0x220] ;  /* 0x00008800ff18eb82 */ /* 0x001e240000000a00 */
[----:B0-----:R-:W-:Y:S01]  /*0810*/  @!P6 IMAD.WIDE.U32 R24, R0, 0x8, R24 ;  /* 0x000000080018e825 */ /* 0x001fe200078e0018 */
[----:B---3--:R-:W-:-:S04]  /*0820*/  LOP3.LUT P4, RZ, R12, R6, RZ, 0xfc, !PT ;  /* 0x000000060cff7212 */ /* 0x008fc8000788fcff */
[----:B------:R-:W-:Y:S02]  /*0830*/  LOP3.LUT P4, RZ, R13, R7, RZ, 0xfc, P4 ;  /* 0x000000070dff7212 */ /* 0x000fe4000208fcff */
[----:B------:R-:W0:Y:S01]  /*0840*/  @!P2 LDC.64 R6, c[0x0][0x220] ;  /* 0x00008800ff06ab82 */ /* 0x000e220000000a00 */
[----:B--2---:R-:W-:-:S04]  /*0850*/  LOP3.LUT P3, RZ, R4, R2, RZ, 0xfc, !PT ;  /* 0x0000000204ff7212 */ /* 0x004fc8000786fcff */
[----:B------:R-:W-:Y:S02]  /*0860*/  LOP3.LUT P3, RZ, R5, R3, RZ, 0xfc, P3 ;  /* 0x0000000305ff7212 */ /* 0x000fe4000186fcff */
[----:B------:R-:W-:Y:S01]  /*0870*/  CS2R R2, SRZ ;  /* 0x0000000000027805 */ /* 0x000fe2000001ff00 */
[----:B------:R-:W1:Y:S01]  /*0880*/  @!P2 LDC.64 R12, c[0x0][0x228] ;  /* 0x00008a00ff0cab82 */ /* 0x000e620000000a00 */
[----:B------:R-:W-:-:S04]  /*0890*/  CS2R R4, SRZ ;  /* 0x0000000000047805 */ /* 0x000fc8000001ff00 */
[----:B------:R2:W3:Y:S04]  /*08a0*/  @!P0 LDG.E.64 R2, desc[UR10][R26.64] ;  /* 0x0000000a1a028981 */ /* 0x0004e8000c1e1b00 */
[----:B------:R0:W3:Y:S01]  /*08b0*/  @!P0 LDG.E.64 R4, desc[UR10][R20.64] ;  /* 0x0000000a14048981 */ /* 0x0000e2000c1e1b00 */
[----:B------:R-:W-:Y:S02]  /*08c0*/  ISETP.GE.AND P0, PT, R14, UR9, PT ;  /* 0x000000090e007c0c */ /* 0x000fe4000bf06270 */
[----:B--2---:R-:W-:Y:S01]  /*08d0*/  CS2R R26, SRZ ;  /* 0x00000000001a7805 */ /* 0x004fe2000001ff00 */
[----:B0-----:R-:W-:-:S05]  /*08e0*/  @!P2 IMAD.WIDE.U32 R28, R15, 0x8, R6 ;  /* 0x000000080f1ca825 */ /* 0x001fca00078e0006 */
[----:B------:R1:W2:Y:S05]  /*08f0*/  @!P2 LDG.E.64 R26, desc[UR10][R28.64] ;  /* 0x0000000a1c1aa981 */ /* 0x0002aa000c1e1b00 */
[----:B------:R-:W0:Y:S08]  /*0900*/  @!P0 LDC.64 R20, c[0x0][0x220] ;  /* 0x00008800ff148b82 */ /* 0x000e300000000a00 */
[----:B------:R-:W0:Y:S01]  /*0910*/  @!P0 LDC.64 R6, c[0x0][0x228] ;  /* 0x00008a00ff068b82 */ /* 0x000e220000000a00 */
[----:B-1----:R-:W-:Y:S01]  /*0920*/  @!P2 IMAD.WIDE.U32 R28, R15, 0x8, R12 ;  /* 0x000000080f1ca825 */ /* 0x002fe200078e000c */
[----:B------:R-:W-:-:S06]  /*0930*/  CS2R R12, SRZ ;  /* 0x00000000000c7805 */ /* 0x000fcc000001ff00 */
[----:B------:R1:W2:Y:S02]  /*0940*/  @!P2 LDG.E.64 R12, desc[UR10][R28.64] ;  /* 0x0000000a1c0ca981 */ /* 0x0002a4000c1e1b00 */
[----:B-1----:R-:W1:Y:S01]  /*0950*/  @!P6 LDC.64 R28, c[0x0][0x228] ;  /* 0x00008a00ff1ceb82 */ /* 0x002e620000000a00 */
[----:B------:R-:W-:Y:S01]  /*0960*/  @!P0 VIADD R23, R14, UR8 ;  /* 0x000000080e178c36 */ /* 0x000fe20008000000 */
[----:B------:R-:W-:-:S03]  /*0970*/  CS2R R14, SRZ ;  /* 0x00000000000e7805 */ /* 0x000fc6000001ff00 */
[----:B0-----:R-:W-:-:S04]  /*0980*/  @!P0 IMAD.WIDE.U32 R20, R23, 0x8, R20 ;  /* 0x0000000817148825 */ /* 0x001fc800078e0014 */
[----:B------:R-:W-:Y:S01]  /*0990*/  @!P0 IMAD.WIDE.U32 R22, R23, 0x8, R6 ;  /* 0x0000000817168825 */ /* 0x000fe200078e0006 */
[----:B------:R-:W-:Y:S01]  /*09a0*/  CS2R R6, SRZ ;  /* 0x0000000000067805 */ /* 0x000fe2000001ff00 */
[----:B------:R0:W5:Y:S05]  /*09b0*/  @!P0 LDG.E.64 R14, desc[UR10][R20.64] ;  /* 0x0000000a140e8981 */ /* 0x00016a000c1e1b00 */
[----:B------:R4:W5:Y:S01]  /*09c0*/  @!P0 LDG.E.64 R6, desc[UR10][R22.64] ;  /* 0x0000000a16068981 */ /* 0x000962000c1e1b00 */
[----:B0-----:R-:W-:Y:S01]  /*09d0*/  CS2R R20, SRZ ;  /* 0x0000000000147805 */ /* 0x001fe2000001ff00 */
[----:B-1----:R-:W-:Y:S01]  /*09e0*/  @!P6 IMAD.WIDE.U32 R28, R0, 0x8, R28 ;  /* 0x00000008001ce825 */ /* 0x002fe200078e001c */
[----:B----4-:R-:W-:-:S04]  /*09f0*/  CS2R R22, SRZ ;  /* 0x0000000000167805 */ /* 0x010fc8000001ff00 */
[----:B------:R0:W5:Y:S04]  /*0a00*/  @!P6 LDG.E.64 R20, desc[UR10][R24.64] ;  /* 0x0000000a1814e981 */ /* 0x000168000c1e1b00 */
[----:B------:R0:W5:Y:S01]  /*0a10*/  @!P6 LDG.E.64 R22, desc[UR10][R28.64] ;  /* 0x0000000a1c16e981 */ /* 0x000162000c1e1b00 */
[----:B------:R-:W1:Y:S01]  /*0a20*/  S2R R0, SR_TID.X ;  /* 0x0000000000007919 */ /* 0x000e620000002100 */
[----:B------:R-:W-:Y:S01]  /*0a30*/  LOP3.LUT P1, RZ, R10, R8, RZ, 0xfc, !PT ;  /* 0x000000080aff7212 */ /* 0x000fe2000782fcff */
[----:B------:R-:W-:Y:S03]  /*0a40*/  BSSY B0, `(.L_x_24731) ;  /* 0x0000012000007945 */ /* 0x000fe60003800000 */
[----:B------:R-:W-:-:S02]  /*0a50*/  LOP3.LUT P1, RZ, R11, R9, RZ, 0xfc, P1 ;  /* 0x000000090bff7212 */ /* 0x000fc4000082fcff */
[----:B------:R-:W-:-:S04]  /*0a60*/  LOP3.LUT P0, RZ, R16, R18, RZ, 0xfc, !PT ;  /* 0x0000001210ff7212 */ /* 0x000fc8000780fcff */
[----:B------:R-:W-:Y:S02]  /*0a70*/  LOP3.LUT P0, RZ, R17, R19, RZ, 0xfc, P0 ;  /* 0x0000001311ff7212 */ /* 0x000fe4000000fcff */
[----:B---3--:R-:W-:-:S04]  /*0a80*/  LOP3.LUT P2, RZ, R4, R2, RZ, 0xfc, !PT ;  /* 0x0000000204ff7212 */ /* 0x008fc8000784fcff */
[----:B------:R-:W-:Y:S02]  /*0a90*/  LOP3.LUT P2, RZ, R5, R3, RZ, 0xfc, P2 ;  /* 0x0000000305ff7212 */ /* 0x000fe4000104fcff */
[----:B--2---:R-:W-:-:S04]  /*0aa0*/  LOP3.LUT P5, RZ, R12, R26, RZ, 0xfc, !PT ;  /* 0x0000001a0cff7212 */ /* 0x004fc800078afcff */
[----:B------:R-:W-:Y:S01]  /*0ab0*/  LOP3.LUT P5, RZ, R13, R27, RZ, 0xfc, P5 ;  /* 0x0000001b0dff7212 */ /* 0x000fe200028afcff */
[----:B01----:R-:W-:-:S12]  /*0ac0*/  @P6 BRA `(.L_x_24732) ;  /* 0x0000000000246947 */ /* 0x003fd80003800000 */
[C---:B------:R-:W-:Y:S01]  /*0ad0*/  VIADD R2, R0.reuse, UR8 ;  /* 0x0000000800027c36 */ /* 0x040fe20008000000 */
        /* <DEDUP_REMOVED lines=8> */
.L_x_24732:
[----:B------:R-:W-:Y:S05]  /*0b60*/  BSYNC B0 ;  /* 0x0000000000007941 */ /* 0x000fea0003800000 */
.L_x_24731:
[----:B------:R-:W-:Y:S01]  /*0b70*/  ISETP.GE.AND P6, PT, R0, UR9, PT ;  /* 0x0000000900007c0c */ /* 0x000fe2000bfc6270 */
        /* <DEDUP_REMOVED lines=14> */
[----:B------:R-:W-:-:S04]  /*0c60*/  ISETP.GE.AND P0, PT, R0, UR9, PT ;  /* 0x0000000900007c0c */ /* 0x000fc8000bf06270 */
        /* <DEDUP_REMOVED lines=8> */
.L_x_24735:
[----:B------:R-:W-:-:S13]  /*0cf0*/  ISETP.GE.AND P0, PT, R0, UR9, PT ;  /* 0x0000000900007c0c */ /* 0x000fda000bf06270 */
[----:B------:R-:W-:Y:S05]  /*0d00*/  @P0 BRA `(.L_x_24737) ;  /* 0x0000000000380947 */ /* 0x000fea0003800000 */
[C---:B0-----:R-:W-:Y:S01]  /*0d10*/  VIADD R4, R0.reuse, UR8 ;  /* 0x0000000800047c36 */ /* 0x041fe20008000000 */
[----:B------:R-:W-:Y:S01]  /*0d20*/  ULDC.64 UR4, c[0x0][0x218] ;  /* 0x0000860000047ab9 */ /* 0x000fe20000000a00 */
[----:B------:R-:W-:-:S03]  /*0d30*/  VIADD R0, R0, 0x80 ;  /* 0x0000008000007836 */ /* 0x000fc60000000000 */
[----:B------:R-:W-:-:S05]  /*0d40*/  IADD3 R4, P0, R4, UR4, RZ ;  /* 0x0000000404047c10 */ /* 0x000fca000ff1e0ff */
[----:B------:R-:W-:-:S05]  /*0d50*/  IMAD.X R5, RZ, RZ, UR5, P0 ;  /* 0x00000005ff057e24 */ /* 0x000fca00080e06ff */
[----:B------:R1:W-:Y:S03]  /*0d60*/  STG.E.U8 desc[UR10][R4.64], R11 ;  /* 0x0000000b04007986 */ /* 0x0003e6000c10110a */
.L_x_24736:
[----:B------:R-:W-:-:S13]  /*0d70*/  ISETP.GE.AND P0, PT, R0, UR9, PT ;  /* 0x0000000900007c0c */ /* 0x000fda000bf06270 */
[----:B------:R-:W-:Y:S05]  /*0d80*/  @P0 BRA `(.L_x_24738) ;  /* 0x00000000003c0947 */ /* 0x000fea0003800000 */
[C---:B01----:R-:W-:Y:S01]  /*0d90*/  VIADD R4, R0.reuse, UR8 ;  /* 0x0000000800047c36 */ /* 0x043fe20008000000 */
[----:B------:R-:W-:Y:S01]  /*0da0*/  ULDC.64 UR4, c[0x0][0x218] ;  /* 0x0000860000047ab9 */ /* 0x000fe20000000a00 */
[----:B------:R-:W-:-:S03]  /*0db0*/  VIADD R0, R0, 0x80 ;  /* 0x0000008000007836 */ /* 0x000fc60000000000 */
[----:B------:R-:W-:-:S05]  /*0dc0*/  IADD3 R4, P0, R4, UR4, RZ ;  /* 0x0000000404047c10 */ /* 0x000fca000ff1e0ff */
[----:B------:R-:W-:-:S05]  /*0dd0*/  IMAD.X R5, RZ, RZ, UR5, P0 ;  /* 0x00000005ff057e24 */ /* 0x000fca00080e06ff */
[----:B------:R1:W-:Y:S03]  /*0de0*/  STG.E.U8 desc[UR10][R4.64], R13 ;  /* 0x0000000d04007986 */ /* 0x0003e6000c10110a */
.L_x_24737:
[----:B------:R-:W-:-:S13]  /*0df0*/  ISETP.GE.AND P0, PT, R0, UR9, PT ;  /* 0x0000000900007c0c */ /* 0x000fda000bf06270 */
        /* <DEDUP_REMOVED lines=8> */
.L_x_24738:
[----:B------:R-:W-:Y:S05]  /*0e80*/  BSYNC B1 ;  /* 0x0000000000017941 */ /* 0x000fea0003800000 */
.L_x_24734:
[----:B------:R-:W-:-:S13]  /*0e90*/  ISETP.GE.AND P0, PT, R0, UR9, PT ;  /* 0x0000000900007c0c */ /* 0x000fda000bf06270 */
[----:B------:R-:W3:Y:S01]  /*0ea0*/  @!P0 LDC.64 R8, c[0x0][0x218] ;  /* 0x00008600ff088b82 */ /* 0x000ee20000000a00 */
[C---:B012---:R-:W-:Y:S02]  /*0eb0*/  @!P0 VIADD R5, R0.reuse, UR8 ;  /* 0x0000000800058c36 */ /* 0x047fe40008000000 */
[----:B------:R-:W-:-:S03]  /*0ec0*/  @!P0 VIADD R0, R0, 0x80 ;  /* 0x0000008000008836 */ /* 0x000fc60000000000 */
[----:B---3--:R-:W-:-:S05]  /*0ed0*/  @!P0 IADD3 R4, P1, R5, R8, RZ ;  /* 0x0000000805048210 */ /* 0x008fca0007f3e0ff */
[----:B------:R-:W-:-:S05]  /*0ee0*/  @!P0 IMAD.X R5, RZ, RZ, R9, P1 ;  /* 0x000000ffff058224 */ /* 0x000fca00008e0609 */
[----:B------:R2:W-:Y:S03]  /*0ef0*/  @!P0 STG.E.U8 desc[UR10][R4.64], R2 ;  /* 0x0000000204008986 */ /* 0x0005e6000c10110a */
.L_x_24739:
[----:B------:R-:W-:Y:S05]  /*0f00*/  BSYNC B0 ;  /* 0x0000000000007941 */ /* 0x000fea0003800000 */
.L_x_24733:
[----:B------:R-:W-:Y:S05]  /*0f10*/  WARPSYNC.ALL ;  /* 0x0000000000007948 */ /* 0x000fea0003800000 */
[----:B------:R-:W-:-:S13]  /*0f20*/  ISETP.GE.AND P0, PT, R0, UR9, PT ;  /* 0x0000000900007c0c */ /* 0x000fda000bf06270 */
[----:B------:R-:W-:Y:S05]  /*0f30*/  @P0 EXIT ;  /* 0x000000000000094d */ /* 0x000fea0003800000 */
[----:B------:R-:W-:Y:S01]  /*0f40*/  VIADD R0, R0, UR8 ;  /* 0x0000000800007c36 */ /* 0x000fe20008000000 */
[----:B-----5:R-:W-:Y:S01]  /*0f50*/  LOP3.LUT P0, RZ, R6, R14, RZ, 0xfc, !PT ;  /* 0x0000000e06ff7212 */ /* 0x020fe2000780fcff */
[----:B------:R-:W-:-:S03]  /*0f60*/  ULDC.64 UR4, c[0x0][0x218] ;  /* 0x0000860000047ab9 */ /* 0x000fc60000000a00 */
[----:B--2---:R-:W-:Y:S02]  /*0f70*/  IADD3 R2, P1, R0, UR4, RZ ;  /* 0x0000000400027c10 */ /* 0x004fe4000ff3e0ff */
[----:B------:R-:W-:-:S03]  /*0f80*/  LOP3.LUT P0, RZ, R7, R15, RZ, 0xfc, P0 ;  /* 0x0000000f07ff7212 */ /* 0x000fc6000000fcff */
[----:B------:R-:W-:Y:S01]  /*0f90*/  IMAD.X R3, RZ, RZ, UR5, P1 ;  /* 0x00000005ff037e24 */ /* 0x000fe200088e06ff */
[----:B01----:R-:W-:-:S05]  /*0fa0*/  SEL R5, RZ, 0x1, !P0 ;  /* 0x00000001ff057807 */ /* 0x003fca0004000000 */
[----:B------:R-:W-:Y:S01]  /*0fb0*/  STG.E.U8 desc[UR10][R2.64], R5 ;  /* 0x0000000502007986 */ /* 0x000fe2000c10110a */
[----:B------:R-:W-:Y:S05]  /*0fc0*/  EXIT ;  /* 0x000000000000794d */ /* 0x000fea0003800000 */
.L_x_24740:
        /* <DEDUP_REMOVED lines=11> */
.L_x_43986:


//--------------------- .text._ZN2at6native18elementwise_kernelILi128ELi4EZNS0_15gpu_kernel_implINS0_13AUnaryFunctorIiibZZZNS0_22logical_or_kernel_cudaERNS_14TensorIteratorEENKUlvE0_clEvENKUlvE1_clEvEUliiE_EEEEvRNS_18TensorIteratorBaseERKT_EUliE_EEviT1_ --------------------------
	.section	.text._ZN2at6native18elementwise_kernelILi128ELi4EZNS0_15gpu_kernel_implINS0_13AUnaryFunctorIiibZZZNS0_22logical_or_kernel_cudaERNS_14TensorIteratorEENKUlvE0_clEvENKUlvE1_clEvEUliiE_EEEEvRNS_18TensorIteratorBaseERKT_EUliE_EEviT1_,"ax",@progbits
	.align	128
        .global         _ZN2at6native18elementwise_kernelILi128ELi4EZNS0_15gpu_kernel_implINS0_13AUnaryFunctorIiibZZZNS0_22logical_or_kernel_cudaERNS_14TensorIteratorEENKUlvE0_clEvENKUlvE1_clEvEUliiE_EEEEvRNS_18TensorIteratorBaseERKT_EUliE_EEviT1_
        .type           _ZN2at6native18elementwise_kernelILi128ELi4EZNS0_15gpu_kernel_implINS0_13AUnaryFunctorIiibZZZNS0_22logical_or_kernel_cudaERNS_14TensorIteratorEENKUlvE0_clEvENKUlvE1_clEvEUliiE_EEEEvRNS_18TensorIteratorBaseERKT_EUliE_EEviT1_,@function
        .size           _ZN2at6native18elementwise_kernelILi128ELi4EZNS0_15gpu_kernel_implINS0_13AUnaryFunctorIiibZZZNS0_22logical_or_kernel_cudaERNS_14TensorIteratorEENKUlvE0_clEvENKUlvE1_clEvEUliiE_EEEEvRNS_18TensorIteratorBaseERKT_EUliE_EEviT1_,(.L_x_43987 - _ZN2at6native18elementwise_kernelILi128ELi4EZNS0_15gpu_kernel_implINS0_13AUnaryFunctorIiibZZZNS0_22logical_or_kernel_cudaERNS_14TensorIteratorEENKUlvE0_clEvENKUlvE1_clEvEUliiE_EEEEvRNS_18TensorIteratorBaseERKT_EUliE_EEviT1_)
        .other          _ZN2at6native18elementwise_kernelILi128ELi4EZNS0_15gpu_kernel_implINS0_13AUnaryFunctorIiibZZZNS0_22logical_or_kernel_cudaERNS_14TensorIteratorEENKUlvE0_clEvENKUlvE1_clEvEUliiE_EEEEvRNS_18TensorIteratorBaseERKT_EUliE_EEviT1_,@"STO_CUDA_ENTRY STV_DEFAULT"
_ZN2at6native18elementwise_kernelILi128ELi4EZNS0_15gpu_kernel_implINS0_13AUnaryFunctorIiibZZZNS0_22logical_or_kernel_cudaERNS_14TensorIteratorEENKUlvE0_clEvENKUlvE1_clEvEUliiE_EEEEvRNS_18TensorIteratorBaseERKT_EUliE_EEviT1_:
.text._ZN2at6native18elementwise_kernelILi128ELi4EZNS0_15gpu_kernel_implINS0_13AUnaryFunctorIiibZZZNS0_22logical_or_kernel_cudaERNS_14TensorIteratorEENKUlvE0_clEvENKUlvE1_clEvEUliiE_EEEEvRNS_18TensorIteratorBaseERKT_EUliE_EEviT1_:
        /* <DEDUP_REMOVED lines=314> */
.L_x_24743:
        /* <DEDUP_REMOVED lines=20> */
.L_x_24747:
[----:B------:R0:W5:Y:S01]  /*14e0*/  LDG.E.U8 R19, desc[UR36][R2.64] ;  /* 0x0000002402137981 */ /* 0x000162000c1e1100 */
[----:B------:R-:W-:Y:S05]  /*14f0*/  BRA `(.L_x_24749) ;  /* 0x0000000c00347947 */ /* 0x000fea0003800000 */
.L_x_24746:
        /* <DEDUP_REMOVED lines=8> */
.L_x_24751:
[----:B------:R0:W5:Y:S01]  /*1580*/  LDG.E R19, desc[UR36][R2.64] ;  /* 0x0000002402137981 */ /* 0x000162000c1e1900 */
[----:B------:R-:W-:Y:S05]  /*1590*/  BRA `(.L_x_24749) ;  /* 0x0000000c000c7947 */ /* 0x000fea0003800000 */
.L_x_24750:
[----:B------:R0:W5:Y:S01]  /*15a0*/  LDG.E.S16 R19, desc[UR36][R2.64] ;  /* 0x0000002402137981 */ /* 0x000162000c1e1700 */
[----:B------:R-:W-:Y:S05]  /*15b0*/  BRA `(.L_x_24749) ;  /* 0x0000000c00047947 */ /* 0x000fea0003800000 */
.L_x_24745:
        /* <DEDUP_REMOVED lines=9> */
.L_x_24753:
[----:B------:R-:W2:Y:S02]  /*1650*/  LDG.E.U16 R2, desc[UR36][R2.64] ;  /* 0x0000002402027981 */ /* 0x000ea4000c1e1500 */
[----:B--2---:R-:W-:-:S06]  /*1660*/  HADD2.F32 R19, -RZ, R2.H0_H0 ;  /* 0x20000002ff137230 */ /* 0x004fcc0000004100 */
[----:B------:R-:W0:Y:S01]  /*1670*/  F2I.FTZ.TRUNC.NTZ R19, R19 ;  /* 0x0000001300137305 */ /* 0x000e22000021f100 */
[----:B------:R-:W-:Y:S05]  /*1680*/  BRA `(.L_x_24749) ;  /* 0x0000000800d07947 */ /* 0x000fea0003800000 */
.L_x_24752:
        /* <DEDUP_REMOVED lines=9> */
.L_x_24755:
[----:B------:R-:W2:Y:S02]  /*1720*/  LDG.E.U16 R2, desc[UR36][R2.64] ;  /* 0x0000002402027981 */ /* 0x000ea4000c1e1500 */
[----:B--2---:R-:W-:-:S06]  /*1730*/  HADD2.F32 R19, -RZ, R2.H0_H0 ;  /* 0x20000002ff137230 */ /* 0x004fcc0000004100 */
[----:B------:R-:W0:Y:S01]  /*1740*/  F2I.FTZ.TRUNC.NTZ R19, R19 ;  /* 0x0000001300137305 */ /* 0x000e22000021f100 */
[----:B------:R-:W-:Y:S05]  /*1750*/  BRA `(.L_x_24749) ;  /* 0x00000008009c7947 */ /* 0x000fea0003800000 */
.L_x_24754:
[----:B------:R-:W2:Y:S02]  /*1760*/  LDG.E.64 R2, desc[UR36][R2.64] ;  /* 0x0000002402027981 */ /* 0x000ea4000c1e1b00 */
[----:B--2---:R0:W1:Y:S01]  /*1770*/  F2I.F64.TRUNC R19, R2 ;  /* 0x0000000200137311 */ /* 0x004062000030d100 */
[----:B------:R-:W-:Y:S05]  /*1780*/  BRA `(.L_x_24749) ;  /* 0x0000000800907947 */ /* 0x000fea0003800000 */
.L_x_24744:
        /* <DEDUP_REMOVED lines=12> */
.L_x_24758:
[----:B------:R-:W2:Y:S02]  /*1850*/  LDG.E.64 R2, desc[UR36][R2.64] ;  /* 0x0000002402027981 */ /* 0x000ea4000c1e1b00 */
[----:B--2---:R0:W1:Y:S01]  /*1860*/  F2I.F64.TRUNC R19, R2 ;  /* 0x0000000200137311 */ /* 0x004062000030d100 */
[----:B------:R-:W-:Y:S05]  /*1870*/  BRA `(.L_x_24749) ;  /* 0x0000000800547947 */ /* 0x000fea0003800000 */
.L_x_24757:
        /* <DEDUP_REMOVED lines=27> */
.L_x_24760:
        /* <DEDUP_REMOVED lines=14> */
.L_x_24759:
[----:B------:R-:W2:Y:S02]  /*1b10*/  LDG.E.U16 R19, desc[UR36][R2.64] ;  /* 0x0000002402137981 */ /* 0x000ea4000c1e1500 */
[----:B--2---:R-:W-:-:S06]  /*1b20*/  IMAD.U32 R19, R19, 0x10000, RZ ;  /* 0x0001000013137824 */ /* 0x004fcc00078e00ff */
[----:B------:R-:W0:Y:S01]  /*1b30*/  F2I.FTZ.TRUNC.NTZ R19, R19 ;  /* 0x0000001300137305 */ /* 0x000e22000021f100 */
[----:B------:R-:W-:Y:S05]  /*1b40*/  BRA `(.L_x_24749) ;  /* 0x0000000400a07947 */ /* 0x000fea0003800000 */
.L_x_24756:
        /* <DEDUP_REMOVED lines=10> */
.L_x_24763:
        /* <DEDUP_REMOVED lines=21> */
.L_x_24767:
[----:B------:R-:W-:Y:S05]  /*1d40*/  BSYNC B1 ;  /* 0x0000000000017941 */ /* 0x000fea0003800000 */
.L_x_24766:
[----:B------:R-:W-:Y:S01]  /*1d50*/  IMAD.SHL.U32 R2, R2, 0x100000, RZ ;  /* 0x0010000002027824 */ /* 0x000fe200078e00ff */
[----:B------:R-:W-:-:S04]  /*1d60*/  LEA R0, R0, 0x3b800000, 0x17 ;  /* 0x3b80000000007811 */ /* 0x000fc800078eb8ff */
[----:B------:R-:W-:-:S07]  /*1d70*/  LOP3.LUT R19, R0, R2, R19, 0xfe, !PT ;  /* 0x0000000200137212 */ /* 0x000fce00078efe13 */
.L_x_24765:
[----:B------:R-:W-:Y:S05]  /*1d80*/  BSYNC B0 ;  /* 0x0000000000007941 */ /* 0x000fea0003800000 */
.L_x_24764:
[----:B------:R-:W1:Y:S01]  /*1d90*/  F2I.FTZ.TRUNC.NTZ R19, R19 ;  /* 0x0000001300137305 */ /* 0x000e62000021f100 */
[----:B------:R-:W-:Y:S05]  /*1da0*/  BRA `(.L_x_24749) ;  /* 0x0000000400087947 */ /* 0x000fea0003800000 */
.L_x_24762:
        /* <DEDUP_REMOVED lines=21> */
.L_x_24771:
[----:B------:R-:W-:Y:S05]  /*1f00*/  BSYNC B1 ;  /* 0x0000000000017941 */ /* 0x000fea0003800000 */
.L_x_24770:
[----:B------:R-:W-:Y:S01]  /*1f10*/  IMAD.SHL.U32 R2, R2, 0x200000, RZ ;  /* 0x0020000002027824 */ /* 0x000fe200078e00ff */
[----:B------:R-:W-:-:S04]  /*1f20*/  LEA R0, R0, 0x37800000, 0x17 ;  /* 0x3780000000007811 */ /* 0x000fc800078eb8ff */
[----:B------:R-:W-:-:S07]  /*1f30*/  LOP3.LUT R19, R0, R2, R19, 0xfe, !PT ;  /* 0x0000000200137212 */ /* 0x000fce00078efe13 */
.L_x_24769:
[----:B------:R-:W-:Y:S05]  /*1f40*/  BSYNC B0 ;  /* 0x0000000000007941 */ /* 0x000fea0003800000 */
.L_x_24768:
[----:B------:R-:W2:Y:S01]  /*1f50*/  F2I.FTZ.TRUNC.NTZ R19, R19 ;  /* 0x0000001300137305 */ /* 0x000ea2000021f100 */
[----:B------:R-:W-:Y:S05]  /*1f60*/  BRA `(.L_x_24749) ;  /* 0x0000000000987947 */ /* 0x000fea0003800000 */
.L_x_24761:
        /* <DEDUP_REMOVED lines=14> */
.L_x_24775:
[----:B------:R-:W-:Y:S05]  /*2050*/  BSYNC B0 ;  /* 0x0000000000007941 */ /* 0x000fea0003800000 */
.L_x_24774:
[----:B------:R-:W4:Y:S01]  /*2060*/  F2I.FTZ.TRUNC.NTZ R19, R19 ;  /* 0x0000001300137305 */ /* 0x000f22000021f100 */
[----:B------:R-:W-:Y:S05]  /*2070*/  BRA `(.L_x_24749) ;  /* 0x0000000000547947 */ /* 0x000fea0003800000 */
.L_x_24748:
        /* <DEDUP_REMOVED lines=17> */
.L_x_24776:
[----:B------:R-:W-:Y:S05]  /*2190*/  BRA `(.L_x_24749) ;  /* 0x00000000000c7947 */ /* 0x000fea0003800000 */
.L_x_24773:
[----:B------:R0:W5:Y:S01]  /*21a0*/  LDG.E R19, desc[UR36][R2.64] ;  /* 0x0000002402137981 */ /* 0x000162000c1e1900 */
[----:B------:R-:W-:Y:S05]  /*21b0*/  BRA `(.L_x_24749) ;  /* 0x0000000000047947 */ /* 0x000fea0003800000 */
.L_x_24772:
[----:B------:R3:W5:Y:S02]  /*21c0*/  LDG.E R19, desc[UR36][R2.64] ;  /* 0x0000002402137981 */ /* 0x000764000c1e1900 */
.L_x_24749:
[----:B0--3--:R-:W0:Y:S01]  /*21d0*/  LDC.U8 R3, c[0x0][0x428] ;  /* 0x00010a00ff037b82 */ /* 0x009e220000000000 */
[----:B------:R-:W-:Y:S01]  /*21e0*/  ULDC UR4, c[0x0][0x424] ;  /* 0x0001090000047ab9 */ /* 0x000fe20000000800 */
[----:B------:R-:W-:Y:S01]  /*21f0*/  BSSY B6, `(.L_x_24777) ;  /* 0x00000d5000067945 */ /* 0x000fe20003800000 */
[----:B-12-45:R-:W-:-:S04]  /*2200*/  LOP3.LUT P0, RZ, R19, UR4, RZ, 0xfc, !PT ;  /* 0x0000000413ff7c12 */ /* 0x036fc8000f80fcff */
        /* <DEDUP_REMOVED lines=14> */
.L_x_24781:
[----:B------:R3:W-:Y:S01]  /*22f0*/  STG.E.U8 desc[UR36][R16.64], R2 ;  /* 0x0000000210007986 */ /* 0x0007e2000c101124 */
[----:B------:R-:W-:Y:S05]  /*2300*/  BRA `(.L_x_24783) ;  /* 0x0000000c000c7947 */ /* 0x000fea0003800000 */
.L_x_24780:
        /* <DEDUP_REMOVED lines=9> */
.L_x_24785:
[----:B------:R1:W-:Y:S01]  /*23a0*/  STG.E desc[UR36][R16.64], R2 ;  /* 0x0000000210007986 */ /* 0x0003e2000c101924 */
[----:B------:R-:W-:Y:S05]  /*23b0*/  BRA `(.L_x_24783) ;  /* 0x0000000800e07947 */ /* 0x000fea0003800000 */
.L_x_24784:
[----:B------:R2:W-:Y:S01]  /*23c0*/  STG.E.U16 desc[UR36][R16.64], R2 ;  /* 0x0000000210007986 */ /* 0x0005e2000c101524 */
[----:B------:R-:W-:Y:S05]  /*23d0*/  BRA `(.L_x_24783) ;  /* 0x0000000800d87947 */ /* 0x000fea0003800000 */
.L_x_24779:
        /* <DEDUP_REMOVED lines=9> */
.L_x_24787:
[----:B------:R-:W-:-:S04]  /*2470*/  FSEL R0, RZ, 1, !P0 ;  /* 0x3f800000ff007808 */ /* 0x000fc80004000000 */
[----:B------:R-:W-:-:S05]  /*2480*/  F2FP.F16.F32.PACK_AB R0, RZ, R0 ;  /* 0x00000000ff00723e */ /* 0x000fca00000000ff */
[----:B------:R0:W-:Y:S01]  /*2490*/  STG.E.U16 desc[UR36][R16.64], R0 ;  /* 0x0000000010007986 */ /* 0x0001e2000c101524 */
[----:B------:R-:W-:Y:S05]  /*24a0*/  BRA `(.L_x_24783) ;  /* 0x0000000800a47947 */ /* 0x000fea0003800000 */
.L_x_24786:
[----:B------:R-:W-:-:S13]  /*24b0*/  ISETP.NE.AND P1, PT, R0, 0x7, PT ;  /* 0x000000070000780c */ /* 0x000fda0003f25270 */
[----:B------:R-:W-:Y:S05]  /*24c0*/  @!P1 BRA `(.L_x_24788) ;  /* 0x0000000000349947 */ /* 0x000fea0003800000 */
[----:B------:R-:W-:-:S13]  /*24d0*/  ISETP.NE.AND P1, PT, R0, 0x8, PT ;  /* 0x000000080000780c */ /* 0x000fda0003f25270 */
[----:B------:R-:W-:Y:S05]  /*24e0*/  @!P1 BRA `(.L_x_24789) ;  /* 0x0000000000189947 */ /* 0x000fea0003800000 */
[----:B------:R-:W-:-:S13]  /*24f0*/  ISETP.NE.AND P1, PT, R0, 0x9, PT ;  /* 0x000000090000780c */ /* 0x000fda0003f25270 */
[----:B------:R-:W-:Y:S05]  /*2500*/  @P1 BRA `(.L_x_24782) ;  /* 0x0000000800381947 */ /* 0x000fea0003800000 */
[----:B------:R-:W-:Y:S01]  /*2510*/  HFMA2.MMA R3, -RZ, RZ, 0, 0 ;  /* 0x00000000ff037435 */ /* 0x000fe200000001ff */
[----:B------:R-:W-:-:S06]  /*2520*/  FSEL R2, RZ, 1, !P0 ;  /* 0x3f800000ff027808 */ /* 0x000fcc0004000000 */
[----:B------:R0:W-:Y:S01]  /*2530*/  STG.E.64 desc[UR36][R16.64], R2 ;  /* 0x0000000210007986 */ /* 0x0001e2000c101b24 */
[----:B------:R-:W-:Y:S05]  /*2540*/  BRA `(.L_x_24783) ;  /* 0x00000008007c7947 */ /* 0x000fea0003800000 */
.L_x_24789:
[----:B------:R-:W-:-:S04]  /*2550*/  FSEL R0, RZ, 1, !P0 ;  /* 0x3f800000ff007808 */ /* 0x000fc80004000000 */
[----:B------:R-:W-:-:S04]  /*2560*/  F2FP.F16.F32.PACK_AB R3, RZ, R0 ;  /* 0x00000000ff03723e */ /* 0x000fc800000000ff */
[----:B------:R-:W-:-:S05]  /*2570*/  PRMT R3, R3, 0x5410, RZ ;  /* 0x0000541003037816 */ /* 0x000fca00000000ff */
[----:B------:R0:W-:Y:S01]  /*2580*/  STG.E desc[UR36][R16.64], R3 ;  /* 0x0000000310007986 */ /* 0x0001e2000c101924 */
[----:B------:R-:W-:Y:S05]  /*2590*/  BRA `(.L_x_24783) ;  /* 0x0000000800687947 */ /* 0x000fea0003800000 */
.L_x_24788:
[----:B------:R-:W-:Y:S01]  /*25a0*/  FSEL R3, RZ, 1.875, !P0 ;  /* 0x3ff00000ff037808 */ /* 0x000fe20004000000 */
[----:B------:R-:W-:-:S05]  /*25b0*/  IMAD.MOV.U32 R2, RZ, RZ, RZ ;  /* 0x000000ffff027224 */ /* 0x000fca00078e00ff */
[----:B------:R0:W-:Y:S01]  /*25c0*/  STG.E.64 desc[UR36][R16.64], R2 ;  /* 0x0000000210007986 */ /* 0x0001e2000c101b24 */
[----:B------:R-:W-:Y:S05]  /*25d0*/  BRA `(.L_x_24783) ;  /* 0x0000000800587947 */ /* 0x000fea0003800000 */
.L_x_24778:
        /* <DEDUP_REMOVED lines=10> */
.L_x_24792:
[----:B------:R-:W-:Y:S02]  /*2680*/  FSEL R5, RZ, 1.875, !P0 ;  /* 0x3ff00000ff057808 */ /* 0x000fe40004000000 */
[----:B------:R-:W-:Y:S01]  /*2690*/  CS2R R6, SRZ ;  /* 0x0000000000067805 */ /* 0x000fe2000001ff00 */
[----:B------:R-:W-:-:S05]  /*26a0*/  IMAD.MOV.U32 R4, RZ, RZ, RZ ;  /* 0x000000ffff047224 */ /* 0x000fca00078e00ff */
[----:B------:R0:W-:Y:S01]  /*26b0*/  STG.E.128 desc[UR36][R16.64], R4 ;  /* 0x0000000410007986 */ /* 0x0001e2000c101d24 */
[----:B------:R-:W-:Y:S05]  /*26c0*/  BRA `(.L_x_24783) ;  /* 0x00000008001c7947 */ /* 0x000fea0003800000 */
.L_x_24791:
        /* <DEDUP_REMOVED lines=18> */
.L_x_24796:
[----:B------:R-:W-:Y:S05]  /*27f0*/  BSYNC B0 ;  /* 0x0000000000007941 */ /* 0x000fea0003800000 */
.L_x_24795:
[----:B------:R0:W-:Y:S01]  /*2800*/  STG.E.U8 desc[UR36][R16.64], R3 ;  /* 0x0000000310007986 */ /* 0x0001e2000c101124 */
[----:B------:R-:W-:Y:S05]  /*2810*/  BRA `(.L_x_24783) ;  /* 0x0000000400c87947 */ /* 0x000fea0003800000 */
.L_x_24794:
        /* <DEDUP_REMOVED lines=13> */
.L_x_24797:
[----:B------:R-:W-:Y:S01]  /*28f0*/  ISETP.GT.U32.AND P0, PT, R3, 0x7f800000, PT ;  /* 0x7f8000000300780c */ /* 0x000fe20003f04070 */
[----:B------:R-:W-:-:S05]  /*2900*/  IMAD.MOV.U32 R3, RZ, RZ, 0x7f ;  /* 0x0000007fff037424 */ /* 0x000fca00078e00ff */
[----:B------:R-:W-:-:S05]  /*2910*/  SEL R3, R3, 0x7c, P0 ;  /* 0x0000007c03037807 */ /* 0x000fca0000000000 */
[----:B------:R0:W-:Y:S01]  /*2920*/  STG.E.U8 desc[UR36][R16.64], R3 ;  /* 0x0000000310007986 */ /* 0x0001e2000c101124 */
[----:B------:R-:W-:Y:S05]  /*2930*/  BRA `(.L_x_24783) ;  /* 0x0000000400807947 */ /* 0x000fea0003800000 */
.L_x_24793:
[----:B------:R-:W-:-:S04]  /*2940*/  FSEL R0, RZ, 1, !P0 ;  /* 0x3f800000ff007808 */ /* 0x000fc80004000000 */
[----:B------:R-:W-:-:S05]  /*2950*/  F2FP.BF16.F32.PACK_AB R0, RZ, R0 ;  /* 0x00000000ff00723e */ /* 0x000fca00000010ff */
[----:B------:R0:W-:Y:S01]  /*2960*/  STG.E.U16 desc[UR36][R16.64], R0 ;  /* 0x0000000010007986 */ /* 0x0001e2000c101524 */
[----:B------:R-:W-:Y:S05]  /*2970*/  BRA `(.L_x_24783) ;  /* 0x0000000400707947 */ /* 0x000fea0003800000 */
.L_x_24790:
        /* <DEDUP_REMOVED lines=10> */
.L_x_24800:
        /* <DEDUP_REMOVED lines=16> */
.L_x_24803:
[----:B------:R-:W-:-:S07]  /*2b20*/  PRMT R8, R0, 0x7610, R8 ;  /* 0x0000761000087816 */ /* 0x000fce0000000008 */
.L_x_24802:
[----:B------:R-:W-:Y:S05]  /*2b30*/  BSYNC B0 ;  /* 0x0000000000007941 */ /* 0x000fea0003800000 */
.L_x_24801:
[----:B------:R0:W-:Y:S01]  /*2b40*/  STG.E.U8 desc[UR36][R16.64], R8 ;  /* 0x0000000810007986 */ /* 0x0001e2000c101124 */
[----:B------:R-:W-:Y:S05]  /*2b50*/  BRA `(.L_x_24783) ;  /* 0x0000000000f87947 */ /* 0x000fea0003800000 */
.L_x_24799:
        /* <DEDUP_REMOVED lines=16> */
.L_x_24806:
[----:B------:R-:W-:-:S07]  /*2c60*/  PRMT R8, R0, 0x7610, R8 ;  /* 0x0000761000087816 */ /* 0x000fce0000000008 */
.L_x_24805:
[----:B------:R-:W-:Y:S05]  /*2c70*/  BSYNC B0 ;  /* 0x0000000000007941 */ /* 0x000fea0003800000 */
.L_x_24804:
[----:B------:R0:W-:Y:S01]  /*2c80*/  STG.E.U8 desc[UR36][R16.64], R8 ;  /* 0x0000000810007986 */ /* 0x0001e2000c101124 */
[----:B------:R-:W-:Y:S05]  /*2c90*/  BRA `(.L_x_24783) ;  /* 0x0000000000a87947 */ /* 0x000fea0003800000 */
.L_x_24798:
        /* <DEDUP_REMOVED lines=21> */
.L_x_24782:
        /* <DEDUP_REMOVED lines=16> */
.L_x_24809:
[----:B------:R-:W-:Y:S05]  /*2ef0*/  BRA `(.L_x_24783) ;  /* 0x0000000000107947 */ /* 0x000fea0003800000 */
.L_x_24808:
[----:B------:R-:W-:-:S05]  /*2f00*/  IMAD.MOV.U32 R3, RZ, RZ, RZ ;  /* 0x000000ffff037224 */ /* 0x000fca00078e00ff */
[----:B------:R0:W-:Y:S01]  /*2f10*/  STG.E.64 desc[UR36][R16.64], R2 ;  /* 0x0000000210007986 */ /* 0x0001e2000c101b24 */
[----:B------:R-:W-:Y:S05]  /*2f20*/  BRA `(.L_x_24783) ;  /* 0x0000000000047947 */ /* 0x000fea0003800000 */
.L_x_24807:
[----:B------:R0:W-:Y:S02]  /*2f30*/  STG.E desc[UR36][R16.64], R2 ;  /* 0x0000000210007986 */ /* 0x0001e4000c101924 */
.L_x_24783:
[----:B------:R-:W-:Y:S05]  /*2f40*/  BSYNC B6 ;  /* 0x0000000000067941 */ /* 0x000fea0003800000 */
.L_x_24777:
[----:B------:R-:W-:-:S04]  /*2f50*/  IMAD R18, R23, 0x200, R18 ;  /* 0x0000020017127824 */ /* 0x000fc800078e0212 */
[----:B------:R-:W-:-:S07]  /*2f60*/  VIADD R19, R18, 0x80 ;  /* 0x0000008012137836 */ /* 0x000fce0000000000 */
.L_x_24742:
[----:B------:R-:W-:Y:S05]  /*2f70*/  BSYNC B7 ;  /* 0x0000000000077941 */ /* 0x000fea0003800000 */
.L_x_24741:
        /* <DEDUP_REMOVED lines=307> */
.L_x_24812:
        /* <DEDUP_REMOVED lines=20> */
.L_x_24816:
[----:B------:R0:W5:Y:S01]  /*43f0*/  LDG.E.U8 R18, desc[UR36][R2.64] ;  /* 0x0000002402127981 */ /* 0x000162000c1e1100 */
[----:B------:R-:W-:Y:S05]  /*4400*/  BRA `(.L_x_24818) ;  /* 0x0000000c00347947 */ /* 0x000fea0003800000 */
.L_x_24815:
        /* <DEDUP_REMOVED lines=8> */
.L_x_24820:
[----:B------:R0:W5:Y:S01]  /*4490*/  LDG.E R18, desc[UR36][R2.64] ;  /* 0x0000002402127981 */ /* 0x000162000c1e1900 */
[----:B------:R-:W-:Y:S05]  /*44a0*/  BRA `(.L_x_24818) ;  /* 0x0000000c000c7947 */ /* 0x000fea0003800000 */
.L_x_24819:
[----:B------:R0:W5:Y:S01]  /*44b0*/  LDG.E.S16 R18, desc[UR36][R2.64] ;  /* 0x0000002402127981 */ /* 0x000162000c1e1700 */
[----:B------:R-:W-:Y:S05]  /*44c0*/  BRA `(.L_x_24818) ;  /* 0x0000000c00047947 */ /* 0x000fea0003800000 */
.L_x_24814:
        /* <DEDUP_REMOVED lines=9> */
.L_x_24822:
[----:B------:R-:W2:Y:S02]  /*4560*/  LDG.E.U16 R2, desc[UR36][R2.64] ;  /* 0x0000002402027981 */ /* 0x000ea4000c1e1500 */
[----:B--2---:R-:W-:-:S06]  /*4570*/  HADD2.F32 R18, -RZ, R2.H0_H0 ;  /* 0x20000002ff127230 */ /* 0x004fcc0000004100 */
[----:B------:R-:W0:Y:S01]  /*4580*/  F2I.FTZ.TRUNC.NTZ R18, R18 ;  /* 0x0000001200127305 */ /* 0x000e22000021f100 */
[----:B------:R-:W-:Y:S05]  /*4590*/  BRA `(.L_x_24818) ;  /* 0x0000000800d07947 */ /* 0x000fea0003800000 */
.L_x_24821:
        /* <DEDUP_REMOVED lines=9> */
.L_x_24824:
[----:B------:R-:W2:Y:S02]  /*4630*/  LDG.E.U16 R2, desc[UR36][R2.64] ;  /* 0x0000002402027981 */ /* 0x000ea4000c1e1500 */
[----:B--2---:R-:W-:-:S06]  /*4640*/  HADD2.F32 R18, -RZ, R2.H0_H0 ;  /* 0x20000002ff127230 */ /* 0x004fcc0000004100 */
[----:B------:R-:W0:Y:S01]  /*4650*/  F2I.FTZ.TRUNC.NTZ R18, R18 ;  /* 0x0000001200127305 */ /* 0x000e22000021f100 */
[----:B------:R-:W-:Y:S05]  /*4660*/  BRA `(.L_x_24818) ;  /* 0x00000008009c7947 */ /* 0x000fea0003800000 */
.L_x_24823:
[----:B------:R-:W2:Y:S02]  /*4670*/  LDG.E.64 R2, desc[UR36][R2.64] ;  /* 0x0000002402027981 */ /* 0x000ea4000c1e1b00 */
[----:B--2---:R0:W1:Y:S01]  /*4680*/  F2I.F64.TRUNC R18, R2 ;  /* 0x0000000200127311 */ /* 0x004062000030d100 */
[----:B------:R-:W-:Y:S05]  /*4690*/  BRA `(.L_x_24818) ;  /* 0x0000000800907947 */ /* 0x000fea0003800000 */
.L_x_24813:
        /* <DEDUP_REMOVED lines=12> */
.L_x_24827:
[----:B------:R-:W2:Y:S02]  /*4760*/  LDG.E.64 R2, desc[UR36][R2.64] ;  /* 0x0000002402027981 */ /* 0x000ea4000c1e1b00 */
[----:B--2---:R0:W1:Y:S01]  /*4770*/  F2I.F64.TRUNC R18, R2 ;  /* 0x0000000200127311 */ /* 0x004062000030d100 */
[----:B------:R-:W-:Y:S05]  /*4780*/  BRA `(.L_x_24818) ;  /* 0x0000000800547947 */ /* 0x000fea0003800000 */
.L_x_24826:
        /* <DEDUP_REMOVED lines=27> */
.L_x_24829:
        /* <DEDUP_REMOVED lines=14> */
.L_x_24828:
[----:B------:R-:W2:Y:S02]  /*4a20*/  LDG.E.U16 R18, desc[UR36][R2.64] ;  /* 0x0000002402127981 */ /* 0x000ea4000c1e1500 */
[----:B--2---:R-:W-:-:S06]  /*4a30*/  IMAD.U32 R18, R18, 0x10000, RZ ;  /* 0x0001000012127824 */ /* 0x004fcc00078e00ff */
[----:B------:R-:W0:Y:S01]  /*4a40*/  F2I.FTZ.TRUNC.NTZ R18, R18 ;  /* 0x0000001200127305 */ /* 0x000e22000021f100 */
[----:B------:R-:W-:Y:S05]  /*4a50*/  BRA `(.L_x_24818) ;  /* 0x0000000400a07947 */ /* 0x000fea0003800000 */
.L_x_24825:
        /* <DEDUP_REMOVED lines=10> */
.L_x_24832:
        /* <DEDUP_REMOVED lines=21> */
.L_x_24836:
[----:B------:R-:W-:Y:S05]  /*4c50*/  BSYNC B1 ;  /* 0x0000000000017941 */ /* 0x000fea0003800000 */
.L_x_24835:
[----:B------:R-:W-:Y:S01]  /*4c60*/  IMAD.SHL.U32 R2, R2, 0x100000, RZ ;  /* 0x0010000002027824 */ /* 0x000fe200078e00ff */
[----:B------:R-:W-:-:S04]  /*4c70*/  LEA R3, R0, 0x3b800000, 0x17 ;  /* 0x3b80000000037811 */ /* 0x000fc800078eb8ff */
[----:B------:R-:W-:-:S07]  /*4c80*/  LOP3.LUT R18, R3, R2, R18, 0xfe, !PT ;  /* 0x0000000203127212 */ /* 0x000fce00078efe12 */
.L_x_24834:
[----:B------:R-:W-:Y:S05]  /*4c90*/  BSYNC B0 ;  /* 0x0000000000007941 */ /* 0x000fea0003800000 */
.L_x_24833:
[----:B------:R-:W1:Y:S01]  /*4ca0*/  F2I.FTZ.TRUNC.NTZ R18, R18 ;  /* 0x0000001200127305 */ /* 0x000e62000021f100 */
[----:B------:R-:W-:Y:S05]  /*4cb0*/  BRA `(.L_x_24818) ;  /* 0x0000000400087947 */ /* 0x000fea0003800000 */
.L_x_24831:
        /* <DEDUP_REMOVED lines=21> */
.L_x_24840:
[----:B------:R-:W-:Y:S05]  /*4e10*/  BSYNC B1 ;  /* 0x0000000000017941 */ /* 0x000fea0003800000 */
.L_x_24839:
[----:B------:R-:W-:Y:S01]  /*4e20*/  IMAD.SHL.U32 R2, R2, 0x200000, RZ ;  /* 0x0020000002027824 */ /* 0x000fe200078e00ff */
[----:B------:R-:W-:-:S04]  /*4e30*/  LEA R3, R0, 0x37800000, 0x17 ;  /* 0x3780000000037811 */ /* 0x000fc800078eb8ff */
[----:B------:R-:W-:-:S07]  /*4e40*/  LOP3.LUT R18, R3, R2, R18, 0xfe, !PT ;  /* 0x0000000203127212 */ /* 0x000fce00078efe12 */
.L_x_24838:
[----:B------:R-:W-:Y:S05]  /*4e50*/  BSYNC B0 ;  /* 0x0000000000007941 */ /* 0x000fea0003800000 */
.L_x_24837:
[----:B------:R-:W2:Y:S01]  /*4e60*/  F2I.FTZ.TRUNC.NTZ R18, R18 ;  /* 0x0000001200127305 */ /* 0x000ea2000021f100 */
[----:B------:R-:W-:Y:S05]  /*4e70*/  BRA `(.L_x_24818) ;  /* 0x0000000000987947 */ /* 0x000fea0003800000 */
.L_x_24830:
        /* <DEDUP_REMOVED lines=14> */
.L_x_24844:
[----:B------:R-:W-:Y:S05]  /*4f60*/  BSYNC B0 ;  /* 0x0000000000007941 */ /* 0x000fea0003800000 */
.L_x_24843:
[----:B------:R-:W0:Y:S01]  /*4f70*/  F2I.FTZ.TRUNC.NTZ R18, R18 ;  /* 0x0000001200127305 */ /* 0x000e22000021f100 */
[----:B------:R-:W-:Y:S05]  /*4f80*/  BRA `(.L_x_24818) ;  /* 0x0000000000547947 */ /* 0x000fea0003800000 */
.L_x_24817:
        /* <DEDUP_REMOVED lines=17> */
.L_x_24845:
[----:B------:R-:W-:Y:S05]  /*50a0*/  BRA `(.L_x_24818) ;  /* 0x00000000000c7947 */ /* 0x000fea0003800000 */
.L_x_24842:
[----:B------:R4:W5:Y:S01]  /*50b0*/  LDG.E R18, desc[UR36][R2.64] ;  /* 0x0000002402127981 */ /* 0x000962000c1e1900 */
[----:B------:R-:W-:Y:S05]  /*50c0*/  BRA `(.L_x_24818) ;  /* 0x0000000000047947 */ /* 0x000fea0003800000 */
.L_x_24841:
[----:B------:R3:W5:Y:S02]  /*50d0*/  LDG.E R18, desc[UR36][R2.64] ;  /* 0x0000002402127981 */ /* 0x000764000c1e1900 */
.L_x_24818:
[----:B0--34-:R-:W0:Y:S01]  /*50e0*/  LDC.U8 R3, c[0x0][0x428] ;  /* 0x00010a00ff037b82 */ /* 0x019e220000000000 */
[----:B------:R-:W-:Y:S01]  /*50f0*/  ULDC UR4, c[0x0][0x424] ;  /* 0x0001090000047ab9 */ /* 0x000fe20000000800 */
[----:B------:R-:W-:Y:S01]  /*5100*/  BSSY B6, `(.L_x_24846) ;  /* 0x00000d5000067945 */ /* 0x000fe20003800000 */
[----:B-12--5:R-:W-:-:S04]  /*5110*/  LOP3.LUT P0, RZ, R18, UR4, RZ, 0xfc, !PT ;  /* 0x0000000412ff7c12 */ /* 0x026fc8000f80fcff */
        /* <DEDUP_REMOVED lines=14> */
.L_x_24850:
[----:B------:R0:W-:Y:S01]  /*5200*/  STG.E.U8 desc[UR36][R16.64], R2 ;  /* 0x0000000210007986 */ /* 0x0001e2000c101124 */
[----:B------:R-:W-:Y:S05]  /*5210*/  BRA `(.L_x_24852) ;  /* 0x0000000c000c7947 */ /* 0x000fea0003800000 */
.L_x_24849:
        /* <DEDUP_REMOVED lines=9> */
.L_x_24854:
[----:B------:R0:W-:Y:S01]  /*52b0*/  STG.E desc[UR36][R16.64], R2 ;  /* 0x0000000210007986 */ /* 0x0001e2000c101924 */
[----:B------:R-:W-:Y:S05]  /*52c0*/  BRA `(.L_x_24852) ;  /* 0x0000000800e07947 */ /* 0x000fea0003800000 */
.L_x_24853:
[----:B------:R0:W-:Y:S01]  /*52d0*/  STG.E.U16 desc[UR36][R16.64], R2 ;  /* 0x0000000210007986 */ /* 0x0001e2000c101524 */
[----:B------:R-:W-:Y:S05]  /*52e0*/  BRA `(.L_x_24852) ;  /* 0x0000000800d87947 */ /* 0x000fea0003800000 */
.L_x_24848:
        /* <DEDUP_REMOVED lines=9> */
.L_x_24856:
[----:B------:R-:W-:-:S04]  /*5380*/  FSEL R0, RZ, 1, !P0 ;  /* 0x3f800000ff007808 */ /* 0x000fc80004000000 */
[----:B------:R-:W-:-:S05]  /*5390*/  F2FP.F16.F32.PACK_AB R0, RZ, R0 ;  /* 0x00000000ff00723e */ /* 0x000fca00000000ff */
[----:B------:R0:W-:Y:S01]  /*53a0*/  STG.E.U16 desc[UR36][R16.64], R0 ;  /* 0x0000000010007986 */ /* 0x0001e2000c101524 */
[----:B------:R-:W-:Y:S05]  /*53b0*/  BRA `(.L_x_24852) ;  /* 0x0000000800a47947 */ /* 0x000fea0003800000 */
.L_x_24855:
        /* <DEDUP_REMOVED lines=10> */
.L_x_24858:
[----:B------:R-:W-:-:S04]  /*5460*/  FSEL R0, RZ, 1, !P0 ;  /* 0x3f800000ff007808 */ /* 0x000fc80004000000 */
[----:B------:R-:W-:-:S04]  /*5470*/  F2FP.F16.F32.PACK_AB R3, RZ, R0 ;  /* 0x00000000ff03723e */ /* 0x000fc800000000ff */
[----:B------:R-:W-:-:S05]  /*5480*/  PRMT R3, R3, 0x5410, RZ ;  /* 0x0000541003037816 */ /* 0x000fca00000000ff */
[----:B------:R0:W-:Y:S01]  /*5490*/  STG.E desc[UR36][R16.64], R3 ;  /* 0x0000000310007986 */ /* 0x0001e2000c101924 */
[----:B------:R-:W-:Y:S05]  /*54a0*/  BRA `(.L_x_24852) ;  /* 0x0000000800687947 */ /* 0x000fea0003800000 */
.L_x_24857:
[----:B------:R-:W-:Y:S01]  /*54b0*/  FSEL R3, RZ, 1.875, !P0 ;  /* 0x3ff00000ff037808 */ /* 0x000fe20004000000 */
[----:B------:R-:W-:-:S05]  /*54c0*/  IMAD.MOV.U32 R2, RZ, RZ, RZ ;  /* 0x000000ffff027224 */ /* 0x000fca00078e00ff */
[----:B------:R0:W-:Y:S01]  /*54d0*/  STG.E.64 desc[UR36][R16.64], R2 ;  /* 0x0000000210007986 */ /* 0x0001e2000c101b24 */
[----:B------:R-:W-:Y:S05]  /*54e0*/  BRA `(.L_x_24852) ;  /* 0x0000000800587947 */ /* 0x000fea0003800000 */
.L_x_24847:
        /* <DEDUP_REMOVED lines=10> */
.L_x_24861:
[----:B------:R-:W-:Y:S02]  /*5590*/  FSEL R5, RZ, 1.875, !P0 ;  /* 0x3ff00000ff057808 */ /* 0x000fe40004000000 */
[----:B------:R-:W-:Y:S01]  /*55a0*/  CS2R R6, SRZ ;  /* 0x0000000000067805 */ /* 0x000fe2000001ff00 */
[----:B------:R-:W-:-:S05]  /*55b0*/  IMAD.MOV.U32 R4, RZ, RZ, RZ ;  /* 0x000000ffff047224 */ /* 0x000fca00078e00ff */
[----:B------:R0:W-:Y:S01]  /*55c0*/  STG.E.128 desc[UR36][R16.64], R4 ;  /* 0x0000000410007986 */ /* 0x0001e2000c101d24 */
[----:B------:R-:W-:Y:S05]  /*55d0*/  BRA `(.L_x_24852) ;  /* 0x00000008001c7947 */ /* 0x000fea0003800000 */
.L_x_24860:
        /* <DEDUP_REMOVED lines=18> */
.L_x_24865:
[----:B------:R-:W-:Y:S05]  /*5700*/  BSYNC B0 ;  /* 0x0000000000007941 */ /* 0x000fea0003800000 */
.L_x_24864:
[----:B------:R0:W-:Y:S01]  /*5710*/  STG.E.U8 desc[UR36][R16.64], R3 ;  /* 0x0000000310007986 */ /* 0x0001e2000c101124 */
[----:B------:R-:W-:Y:S05]  /*5720*/  BRA `(.L_x_24852) ;  /* 0x0000000400c87947 */ /* 0x000fea0003800000 */
.L_x_24863:
        /* <DEDUP_REMOVED lines=13> */
.L_x_24866:
[----:B------:R-:W-:Y:S01]  /*5800*/  ISETP.GT.U32.AND P0, PT, R3, 0x7f800000, PT ;  /* 0x7f8000000300780c */ /* 0x000fe20003f04070 */
[----:B------:R-:W-:-:S05]  /*5810*/  IMAD.MOV.U32 R3, RZ, RZ, 0x7f ;  /* 0x0000007fff037424 */ /* 0x000fca00078e00ff */
[----:B------:R-:W-:-:S05]  /*5820*/  SEL R3, R3, 0x7c, P0 ;  /* 0x0000007c03037807 */ /* 0x000fca0000000000 */
[----:B------:R0:W-:Y:S01]  /*5830*/  STG.E.U8 desc[UR36][R16.64], R3 ;  /* 0x0000000310007986 */ /* 0x0001e2000c101124 */
[----:B------:R-:W-:Y:S05]  /*5840*/  BRA `(.L_x_24852) ;  /* 0x0000000400807947 */ /* 0x000fea0003800000 */
.L_x_24862:
[----:B------:R-:W-:-:S04]  /*5850*/  FSEL R0, RZ, 1, !P0 ;  /* 0x3f800000ff007808 */ /* 0x000fc80004000000 */
[----:B------:R-:W-:-:S05]  /*5860*/  F2FP.BF16.F32.PACK_AB R0, RZ, R0 ;  /* 0x00000000ff00723e */ /* 0x000fca00000010ff */
[----:B------:R0:W-:Y:S01]  /*5870*/  STG.E.U16 desc[UR36][R16.64], R0 ;  /* 0x0000000010007986 */ /* 0x0001e2000c101524 */
[----:B------:R-:W-:Y:S05]  /*5880*/  BRA `(.L_x_24852) ;  /* 0x0000000400707947 */ /* 0x000fea0003800000 */
.L_x_24859:
        /* <DEDUP_REMOVED lines=10> */
.L_x_24869:
        /* <DEDUP_REMOVED lines=16> */
.L_x_24872:
[----:B------:R-:W-:-:S07]  /*5a30*/  PRMT R8, R0, 0x7610, R8 ;  /* 0x0000761000087816 */ /* 0x000fce0000000008 */
.L_x_24871:
[----:B------:R-:W-:Y:S05]  /*5a40*/  BSYNC B0 ;  /* 0x0000000000007941 */ /* 0x000fea0003800000 */
.L_x_24870:
[----:B------:R3:W-:Y:S01]  /*5a50*/  STG.E.U8 desc[UR36][R16.64], R8 ;  /* 0x0000000810007986 */ /* 0x0007e2000c101124 */
[----:B------:R-:W-:Y:S05]  /*5a60*/  BRA `(.L_x_24852) ;  /* 0x0000000000f87947 */ /* 0x000fea0003800000 */
.L_x_24868:
        /* <DEDUP_REMOVED lines=16> */
.L_x_24875:
[----:B------:R-:W-:-:S07]  /*5b70*/  PRMT R8, R0, 0x7610, R8 ;  /* 0x0000761000087816 */ /* 0x000fce0000000008 */
.L_x_24874:
[----:B------:R-:W-:Y:S05]  /*5b80*/  BSYNC B0 ;  /* 0x0000000000007941 */ /* 0x000fea0003800000 */
.L_x_24873:
[----:B------:R0:W-:Y:S01]  /*5b90*/  STG.E.U8 desc[UR36][R16.64], R8 ;  /* 0x0000000810007986 */ /* 0x0001e2000c101124 */
[----:B------:R-:W-:Y:S05]  /*5ba0*/  BRA `(.L_x_24852) ;  /* 0x0000000000a87947 */ /* 0x000fea0003800000 */
.L_x_24867:
        /* <DEDUP_REMOVED lines=21> */
.L_x_24851:
        /* <DEDUP_REMOVED lines=16> */
.L_x_24878:
[----:B------:R-:W-:Y:S05]  /*5e00*/  BRA `(.L_x_24852) ;  /* 0x0000000000107947 */ /* 0x000fea0003800000 */
.L_x_24877:
[----:B------:R-:W-:-:S05]  /*5e10*/  IMAD.MOV.U32 R3, RZ, RZ, RZ ;  /* 0x000000ffff037224 */ /* 0x000fca00078e00ff */
[----:B------:R2:W-:Y:S01]  /*5e20*/  STG.E.64 desc[UR36][R16.64], R2 ;  /* 0x0000000210007986 */ /* 0x0005e2000c101b24 */
[----:B------:R-:W-:Y:S05]  /*5e30*/  BRA `(.L_x_24852) ;  /* 0x0000000000047947 */ /* 0x000fea0003800000 */
.L_x_24876:
[----:B------:R0:W-:Y:S02]  /*5e40*/  STG.E desc[UR36][R16.64], R2 ;  /* 0x0000000210007986 */ /* 0x0001e4000c101924 */
.L_x_24852:
[----:B------:R-:W-:Y:S05]  /*5e50*/  BSYNC B6 ;  /* 0x0000000000067941 */ /* 0x000fea0003800000 */
.L_x_24846:
[----:B------:R-:W-:-:S07]  /*5e60*/  VIADD R19, R19, 0x80 ;  /* 0x0000008013137836 */ /* 0x000fce0000000000 */
.L_x_24811:
[----:B------:R-:W-:Y:S05]  /*5e70*/  BSYNC B7 ;  /* 0x0000000000077941 */ /* 0x000fea0003800000 */
.L_x_24810:
        /* <DEDUP_REMOVED lines=307> */
.L_x_24881:
        /* <DEDUP_REMOVED lines=20> */
.L_x_24885:
[----:B------:R3:W5:Y:S01]  /*72f0*/  LDG.E.U8 R18, desc[UR36][R2.64] ;  /* 0x0000002402127981 */ /* 0x000762000c1e1100 */
[----:B------:R-:W-:Y:S05]  /*7300*/  BRA `(.L_x_24887) ;  /* 0x0000000c00347947 */ /* 0x000fea0003800000 */
.L_x_24884:
        /* <DEDUP_REMOVED lines=8> */
.L_x_24889:
[----:B------:R2:W5:Y:S01]  /*7390*/  LDG.E R18, desc[UR36][R2.64] ;  /* 0x0000002402127981 */ /* 0x000562000c1e1900 */
[----:B------:R-:W-:Y:S05]  /*73a0*/  BRA `(.L_x_24887) ;  /* 0x0000000c000c7947 */ /* 0x000fea0003800000 */
.L_x_24888:
[----:B------:R0:W5:Y:S01]  /*73b0*/  LDG.E.S16 R18, desc[UR36][R2.64] ;  /* 0x0000002402127981 */ /* 0x000162000c1e1700 */
[----:B------:R-:W-:Y:S05]  /*73c0*/  BRA `(.L_x_24887) ;  /* 0x0000000c00047947 */ /* 0x000fea0003800000 */
.L_x_24883:
        /* <DEDUP_REMOVED lines=9> */
.L_x_24891:
[----:B------:R-:W2:Y:S02]  /*7460*/  LDG.E.U16 R2, desc[UR36][R2.64] ;  /* 0x0000002402027981 */ /* 0x000ea4000c1e1500 */
[----:B--2---:R-:W-:-:S06]  /*7470*/  HADD2.F32 R18, -RZ, R2.H0_H0 ;  /* 0x20000002ff127230 */ /* 0x004fcc0000004100 */
[----:B------:R-:W0:Y:S01]  /*7480*/  F2I.FTZ.TRUNC.NTZ R18, R18 ;  /* 0x0000001200127305 */ /* 0x000e22000021f100 */
[----:B------:R-:W-:Y:S05]  /*7490*/  BRA `(.L_x_24887) ;  /* 0x0000000800d07947 */ /* 0x000fea0003800000 */
.L_x_24890:
        /* <DEDUP_REMOVED lines=9> */
.L_x_24893:
[----:B------:R-:W2:Y:S02]  /*7530*/  LDG.E.U16 R2, desc[UR36][R2.64] ;  /* 0x0000002402027981 */ /* 0x000ea4000c1e1500 */
[----:B--2---:R-:W-:-:S06]  /*7540*/  HADD2.F32 R18, -RZ, R2.H0_H0 ;  /* 0x20000002ff127230 */ /* 0x004fcc0000004100 */
[----:B------:R-:W0:Y:S01]  /*7550*/  F2I.FTZ.TRUNC.NTZ R18, R18 ;  /* 0x0000001200127305 */ /* 0x000e22000021f100 */
[----:B------:R-:W-:Y:S05]  /*7560*/  BRA `(.L_x_24887) ;  /* 0x00000008009c7947 */ /* 0x000fea0003800000 */
.L_x_24892:
[----:B------:R-:W2:Y:S02]  /*7570*/  LDG.E.64 R2, desc[UR36][R2.64] ;  /* 0x0000002402027981 */ /* 0x000ea4000c1e1b00 */
[----:B--2---:R0:W1:Y:S01]  /*7580*/  F2I.F64.TRUNC R18, R2 ;  /* 0x0000000200127311 */ /* 0x004062000030d100 */
[----:B------:R-:W-:Y:S05]  /*7590*/  BRA `(.L_x_24887) ;  /* 0x0000000800907947 */ /* 0x000fea0003800000 */
.L_x_24882:
        /* <DEDUP_REMOVED lines=12> */
.L_x_24896:
[----:B------:R-:W2:Y:S02]  /*7660*/  LDG.E.64 R2, desc[UR36][R2.64] ;  /* 0x0000002402027981 */ /* 0x000ea4000c1e1b00 */
[----:B--2---:R0:W1:Y:S01]  /*7670*/  F2I.F64.TRUNC R18, R2 ;  /* 0x0000000200127311 */ /* 0x004062000030d100 */
[----:B------:R-:W-:Y:S05]  /*7680*/  BRA `(.L_x_24887) ;  /* 0x0000000800547947 */ /* 0x000fea0003800000 */
.L_x_24895:
        /* <DEDUP_REMOVED lines=27> */
.L_x_24898:
        /* <DEDUP_REMOVED lines=14> */
.L_x_24897:
[----:B------:R-:W2:Y:S02]  /*7920*/  LDG.E.U16 R18, desc[UR36][R2.64] ;  /* 0x0000002402127981 */ /* 0x000ea4000c1e1500 */
[----:B--2---:R-:W-:-:S06]  /*7930*/  IMAD.U32 R18, R18, 0x10000, RZ ;  /* 0x0001000012127824 */ /* 0x004fcc00078e00ff */
[----:B------:R-:W0:Y:S01]  /*7940*/  F2I.FTZ.TRUNC.NTZ R18, R18 ;  /* 0x0000001200127305 */ /* 0x000e22000021f100 */
[----:B------:R-:W-:Y:S05]  /*7950*/  BRA `(.L_x_24887) ;  /* 0x0000000400a07947 */ /* 0x000fea0003800000 */
.L_x_24894:
        /* <DEDUP_REMOVED lines=10> */
.L_x_24901:
        /* <DEDUP_REMOVED lines=21> */
.L_x_24905:
[----:B------:R-:W-:Y:S05]  /*7b50*/  BSYNC B1 ;  /* 0x0000000000017941 */ /* 0x000fea0003800000 */
.L_x_24904:
[----:B------:R-:W-:Y:S01]  /*7b60*/  IMAD.SHL.U32 R2, R2, 0x100000, RZ ;  /* 0x0010000002027824 */ /* 0x000fe200078e00ff */
[----:B------:R-:W-:-:S04]  /*7b70*/  LEA R3, R0, 0x3b800000, 0x17 ;  /* 0x3b80000000037811 */ /* 0x000fc800078eb8ff */
[----:B------:R-:W-:-:S07]  /*7b80*/  LOP3.LUT R18, R3, R2, R18, 0xfe, !PT ;  /* 0x0000000203127212 */ /* 0x000fce00078efe12 */
.L_x_24903:
[----:B------:R-:W-:Y:S05]  /*7b90*/  BSYNC B0 ;  /* 0x0000000000007941 */ /* 0x000fea0003800000 */
.L_x_24902:
[----:B------:R-:W0:Y:S01]  /*7ba0*/  F2I.FTZ.TRUNC.NTZ R18, R18 ;  /* 0x0000001200127305 */ /* 0x000e22000021f100 */
[----:B------:R-:W-:Y:S05]  /*7bb0*/  BRA `(.L_x_24887) ;  /* 0x0000000400087947 */ /* 0x000fea0003800000 */
.L_x_24900:
        /* <DEDUP_REMOVED lines=21> */
.L_x_24909:
[----:B------:R-:W-:Y:S05]  /*7d10*/  BSYNC B1 ;  /* 0x0000000000017941 */ /* 0x000fea0003800000 */
.L_x_24908:
[----:B------:R-:W-:Y:S01]  /*7d20*/  IMAD.SHL.U32 R2, R2, 0x200000, RZ ;  /* 0x0020000002027824 */ /* 0x000fe200078e00ff */
[----:B------:R-:W-:-:S04]  /*7d30*/  LEA R3, R0, 0x37800000, 0x17 ;  /* 0x3780000000037811 */ /* 0x000fc800078eb8ff */
[----:B------:R-:W-:-:S07]  /*7d40*/  LOP3.LUT R18, R3, R2, R18, 0xfe, !PT ;  /* 0x0000000203127212 */ /* 0x000fce00078efe12 */
.L_x_24907:
[----:B------:R-:W-:Y:S05]  /*7d50*/  BSYNC B0 ;  /* 0x0000000000007941 */ /* 0x000fea0003800000 */
.L_x_24906:
[----:B------:R-:W0:Y:S01]  /*7d60*/  F2I.FTZ.TRUNC.NTZ R18, R18 ;  /* 0x0000001200127305 */ /* 0x000e22000021f100 */
[----:B------:R-:W-:Y:S05]  /*7d70*/  BRA `(.L_x_24887) ;  /* 0x0000000000987947 */ /* 0x000fea0003800000 */
.L_x_24899:
        /* <DEDUP_REMOVED lines=14> */
.L_x_24913:
[----:B------:R-:W-:Y:S05]  /*7e60*/  BSYNC B0 ;  /* 0x0000000000007941 */ /* 0x000fea0003800000 */
.L_x_24912:
[----:B------:R-:W0:Y:S01]  /*7e70*/  F2I.FTZ.TRUNC.NTZ R18, R18 ;  /* 0x0000001200127305 */ /* 0x000e22000021f100 */
[----:B------:R-:W-:Y:S05]  /*7e80*/  BRA `(.L_x_24887) ;  /* 0x0000000000547947 */ /* 0x000fea0003800000 */
.L_x_24886:
[----:B------:R-:W-:Y:S01]  /*7e90*/  MOV R2, 0x0 ;  /* 0x0000000000027802 */ /* 0x000fe20000000f00 */
[----:B------:R-:W-:Y:S01]  /*7ea0*/  ULDC.64 UR4, c[0x4][0x140] ;  /* 0x0100500000047ab9 */ /* 0x000fe20000000a00 */
[----:B------:R-:W-:Y:S01]  /*7eb0*/  ULDC.64 UR6, c[0x4][0x20] ;  /* 0x0100080000067ab9 */ /* 0x000fe20000000a00 */
[----:B------:R-:W-:Y:S02]  /*7ec0*/  IMAD.U32 R4, RZ, RZ, UR4 ;  /* 0x00000004ff047e24 */ /* 0x000fe4000f8e00ff */
[----:B------:R-:W-:Y:S01]  /*7ed0*/  IMAD.U32 R5, RZ, RZ, UR5 ;  /* 0x00000005ff057e24 */ /* 0x000fe2000f8e00ff */
[----:B------:R-:W0:Y:S01]  /*7ee0*/  LDC.64 R2, c[0x4][R2] ;  /* 0x0100000002027b82 */ /* 0x000e220000000a00 */
[----:B------:R-:W-:Y:S01]  /*7ef0*/  ULDC.64 UR4, c[0x4][0x148] ;  /* 0x0100520000047ab9 */ /* 0x000fe20000000a00 */
[----:B------:R-:W-:Y:S01]  /*7f00*/  IMAD.U32 R10, RZ, RZ, UR6 ;  /* 0x00000006ff0a7e24 */ /* 0x000fe2000f8e00ff */
[----:B------:R-:W-:Y:S01]  /*7f10*/  MOV R7, UR5 ;  /* 0x0000000500077c02 */ /* 0x000fe20008000f00 */
[----:B------:R-:W-:-:S02]  /*7f20*/  IMAD.U32 R6, RZ, RZ, UR4 ;  /* 0x00000004ff067e24 */ /* 0x000fc4000f8e00ff */
[----:B------:R-:W-:Y:S02]  /*7f30*/  IMAD.U32 R11, RZ, RZ, UR7 ;  /* 0x00000007ff0b7e24 */ /* 0x000fe4000f8e00ff */
[----:B------:R-:W-:Y:S02]  /*7f40*/  IMAD.MOV.U32 R8, RZ, RZ, 0x4e ;  /* 0x0000004eff087424 */ /* 0x000fe400078e00ff */
[----:B------:R-:W-:Y:S02]  /*7f50*/  IMAD.MOV.U32 R12, RZ, RZ, 0x1 ;  /* 0x00000001ff0c7424 */ /* 0x000fe400078e00ff */
[----:B------:R-:W-:Y:S02]  /*7f60*/  IMAD.MOV.U32 R13, RZ, RZ, RZ ;  /* 0x000000ffff0d7224 */ /* 0x000fe400078e00ff */
[----:B------:R-:W-:-:S07]  /*7f70*/  IMAD.MOV.U32 R18, RZ, RZ, RZ ;  /* 0x000000ffff127224 */ /* 0x000fce00078e00ff */
[----:B------:R-:W-:-:S07]  /*7f80*/  LEPC R20, `(.L_x_24914) ;  /* 0x000000001014794e */ /* 0x000fce0000000000 */
[----:B0-----:R-:W-:Y:S05]  /*7f90*/  CALL.ABS.NOINC R2 ;  /* 0x0000000002007343 */ /* 0x001fea0003c00000 */
.L_x_24914:
[----:B------:R-:W-:Y:S05]  /*7fa0*/  BRA `(.L_x_24887) ;  /* 0x00000000000c7947 */ /* 0x000fea0003800000 */
.L_x_24911:
[----:B------:R0:W5:Y:S01]  /*7fb0*/  LDG.E R18, desc[UR36][R2.64] ;  /* 0x0000002402127981 */ /* 0x000162000c1e1900 */
[----:B------:R-:W-:Y:S05]  /*7fc0*/  BRA `(.L_x_24887) ;  /* 0x0000000000047947 */ /* 0x000fea0003800000 */
.L_x_24910:
[----:B------:R0:W5:Y:S02]  /*7fd0*/  LDG.E R18, desc[UR36][R2.64] ;  /* 0x0000002402127981 */ /* 0x000164000c1e1900 */
.L_x_24887:
[----:B01234-:R-:W0:Y:S01]  /*7fe0*/  LDC.U8 R3, c[0x0][0x428] ;  /* 0x00010a00ff037b82 */ /* 0x01fe220000000000 */
[----:B------:R-:W-:Y:S01]  /*7ff0*/  ULDC UR4, c[0x0][0x424] ;  /* 0x0001090000047ab9 */ /* 0x000fe20000000800 */
[----:B------:R-:W-:Y:S01]  /*8000*/  BSSY B6, `(.L_x_24915) ;  /* 0x00000d5000067945 */ /* 0x000fe20003800000 */
[----:B-----5:R-:W-:-:S04]  /*8010*/  LOP3.LUT P0, RZ, R18, UR4, RZ, 0xfc, !PT ;  /* 0x0000000412ff7c12 */ /* 0x020fc8000f80fcff */
        /* <DEDUP_REMOVED lines=14> */
.L_x_24919:
[----:B------:R0:W-:Y:S01]  /*8100*/  STG.E.U8 desc[UR36][R16.64], R2 ;  /* 0x0000000210007986 */ /* 0x0001e2000c101124 */
[----:B------:R-:W-:Y:S05]  /*8110*/  BRA `(.L_x_24921) ;  /* 0x0000000c000c7947 */ /* 0x000fea0003800000 */
.L_x_24918:
        /* <DEDUP_REMOVED lines=9> */
.L_x_24923:
[----:B------:R0:W-:Y:S01]  /*81b0*/  STG.E desc[UR36][R16.64], R2 ;  /* 0x0000000210007986 */ /* 0x0001e2000c101924 */
[----:B------:R-:W-:Y:S05]  /*81c0*/  BRA `(.L_x_24921) ;  /* 0x0000000800e07947 */ /* 0x000fea0003800000 */
.L_x_24922:
[----:B------:R0:W-:Y:S01]  /*81d0*/  STG.E.U16 desc[UR36][R16.64], R2 ;  /* 0x0000000210007986 */ /* 0x0001e2000c101524 */
[----:B------:R-:W-:Y:S05]  /*81e0*/  BRA `(.L_x_24921) ;  /* 0x0000000800d87947 */ /* 0x000fea0003800000 */
.L_x_24917:
        /* <DEDUP_REMOVED lines=9> */
.L_x_24925:
[----:B------:R-:W-:-:S04]  /*8280*/  FSEL R0, RZ, 1, !P0 ;  /* 0x3f800000ff007808 */ /* 0x000fc80004000000 */
[----:B------:R-:W-:-:S05]  /*8290*/  F2FP.F16.F32.PACK_AB R0, RZ, R0 ;  /* 0x00000000ff00723e */ /* 0x000fca00000000ff */
[----:B------:R0:W-:Y:S01]  /*82a0*/  STG.E.U16 desc[UR36][R16.64], R0 ;  /* 0x0000000010007986 */ /* 0x0001e2000c101524 */
[----:B------:R-:W-:Y:S05]  /*82b0*/  BRA `(.L_x_24921) ;  /* 0x0000000800a47947 */ /* 0x000fea0003800000 */
.L_x_24924:
        /* <DEDUP_REMOVED lines=10> */
.L_x_24927:
[----:B------:R-:W-:-:S04]  /*8360*/  FSEL R0, RZ, 1, !P0 ;  /* 0x3f800000ff007808 */ /* 0x000fc80004000000 */
[----:B------:R-:W-:-:S04]  /*8370*/  F2FP.F16.F32.PACK_AB R3, RZ, R0 ;  /* 0x00000000ff03723e */ /* 0x000fc800000000ff */
[----:B------:R-:W-:-:S05]  /*8380*/  PRMT R3, R3, 0x5410, RZ ;  /* 0x0000541003037816 */ /* 0x000fca00000000ff */
[----:B------:R0:W-:Y:S01]  /*8390*/  STG.E desc[UR36][R16.64], R3 ;  /* 0x0000000310007986 */ /* 0x0001e2000c101924 */
[----:B------:R-:W-:Y:S05]  /*83a0*/  BRA `(.L_x_24921) ;  /* 0x0000000800687947 */ /* 0x000fea0003800000 */
.L_x_24926:
[----:B------:R-:W-:Y:S01]  /*83b0*/  FSEL R3, RZ, 1.875, !P0 ;  /* 0x3ff00000ff037808 */ /* 0x000fe20004000000 */
[----:B------:R-:W-:-:S05]  /*83c0*/  IMAD.MOV.U32 R2, RZ, RZ, RZ ;  /* 0x000000ffff027224 */ /* 0x000fca00078e00ff */
[----:B------:R0:W-:Y:S01]  /*83d0*/  STG.E.64 desc[UR36][R16.64], R2 ;  /* 0x0000000210007986 */ /* 0x0001e2000c101b24 */
[----:B------:R-:W-:Y:S05]  /*83e0*/  BRA `(.L_x_24921) ;  /* 0x0000000800587947 */ /* 0x000fea0003800000 */
.L_x_24916:
        /* <DEDUP_REMOVED lines=10> */
.L_x_24930:
[----:B------:R-:W-:Y:S02]  /*8490*/  FSEL R5, RZ, 1.875, !P0 ;  /* 0x3ff00000ff057808 */ /* 0x000fe40004000000 */
[----:B------:R-:W-:Y:S01]  /*84a0*/  CS2R R6, SRZ ;  /* 0x0000000000067805 */ /* 0x000fe2000001ff00 */
[----:B------:R-:W-:-:S05]  /*84b0*/  IMAD.MOV.U32 R4, RZ, RZ, RZ ;  /* 0x000000ffff047224 */ /* 0x000fca00078e00ff */
[----:B------:R0:W-:Y:S01]  /*84c0*/  STG.E.128 desc[UR36][R16.64], R4 ;  /* 0x0000000410007986 */ /* 0x0001e2000c101d24 */
[----:B------:R-:W-:Y:S05]  /*84d0*/  BRA `(.L_x_24921) ;  /* 0x00000008001c7947 */ /* 0x000fea0003800000 */
.L_x_24929:
        /* <DEDUP_REMOVED lines=18> */
.L_x_24934:
[----:B------:R-:W-:Y:S05]  /*8600*/  BSYNC B0 ;  /* 0x0000000000007941 */ /* 0x000fea0003800000 */
.L_x_24933:
[----:B------:R0:W-:Y:S01]  /*8610*/  STG.E.U8 desc[UR36][R16.64], R3 ;  /* 0x0000000310007986 */ /* 0x0001e2000c101124 */
[----:B------:R-:W-:Y:S05]  /*8620*/  BRA `(.L_x_24921) ;  /* 0x0000000400c87947 */ /* 0x000fea0003800000 */
.L_x_24932:
        /* <DEDUP_REMOVED lines=13> */
.L_x_24935:
[----:B------:R-:W-:Y:S01]  /*8700*/  ISETP.GT.U32.AND P0, PT, R3, 0x7f800000, PT ;  /* 0x7f8000000300780c */ /* 0x000fe20003f04070 */
[----:B------:R-:W-:-:S05]  /*8710*/  IMAD.MOV.U32 R3, RZ, RZ, 0x7f ;  /* 0x0000007fff037424 */ /* 0x000fca00078e00ff */
[----:B------:R-:W-:-:S05]  /*8720*/  SEL R3, R3, 0x7c, P0 ;  /* 0x0000007c03037807 */ /* 0x000fca0000000000 */
[----:B------:R0:W-:Y:S01]  /*8730*/  STG.E.U8 desc[UR36][R16.64], R3 ;  /* 0x0000000310007986 */ /* 0x0001e2000c101124 */
[----:B------:R-:W-:Y:S05]  /*8740*/  BRA `(.L_x_24921) ;  /* 0x0000000400807947 */ /* 0x000fea0003800000 */
.L_x_24931:
[----:B------:R-:W-:-:S04]  /*8750*/  FSEL R0, RZ, 1, !P0 ;  /* 0x3f800000ff007808 */ /* 0x000fc80004000000 */
[----:B------:R-:W-:-:S05]  /*8760*/  F2FP.BF16.F32.PACK_AB R0, RZ, R0 ;  /* 0x00000000ff00723e */ /* 0x000fca00000010ff */
[----:B------:R0:W-:Y:S01]  /*8770*/  STG.E.U16 desc[UR36][R16.64], R0 ;  /* 0x0000000010007986 */ /* 0x0001e2000c101524 */
[----:B------:R-:W-:Y:S05]  /*8780*/  BRA `(.L_x_24921) ;  /* 0x0000000400707947 */ /* 0x000fea0003800000 */
.L_x_24928:
        /* <DEDUP_REMOVED lines=10> */
.L_x_24938:
        /* <DEDUP_REMOVED lines=16> */
.L_x_24941:
[----:B------:R-:W-:-:S07]  /*8930*/  PRMT R8, R0, 0x7610, R8 ;  /* 0x0000761000087816 */ /* 0x000fce0000000008 */
.L_x_24940:
[----:B------:R-:W-:Y:S05]  /*8940*/  BSYNC B0 ;  /* 0x0000000000007941 */ /* 0x000fea0003800000 */
.L_x_24939:
[----:B------:R3:W-:Y:S01]  /*8950*/  STG.E.U8 desc[UR36][R16.64], R8 ;  /* 0x0000000810007986 */ /* 0x0007e2000c101124 */
[----:B------:R-:W-:Y:S05]  /*8960*/  BRA `(.L_x_24921) ;  /* 0x0000000000f87947 */ /* 0x000fea0003800000 */
.L_x_24937:
        /* <DEDUP_REMOVED lines=16> */
.L_x_24944:
[----:B------:R-:W-:-:S07]  /*8a70*/  PRMT R8, R0, 0x7610, R8 ;  /* 0x0000761000087816 */ /* 0x000fce0000000008 */
.L_x_24943:
[----:B------:R-:W-:Y:S05]  /*8a80*/  BSYNC B0 ;  /* 0x0000000000007941 */ /* 0x000fea0003800000 */
.L_x_24942:
[----:B------:R0:W-:Y:S01]  /*8a90*/  STG.E.U8 desc[UR36][R16.64], R8 ;  /* 0x0000000810007986 */ /* 0x0001e2000c101124 */
[----:B------:R-:W-:Y:S05]  /*8aa0*/  BRA `(.L_x_24921) ;  /* 0x0000000000a87947 */ /* 0x000fea0003800000 */
.L_x_24936:
        /* <DEDUP_REMOVED lines=21> */
.L_x_24920:
        /* <DEDUP_REMOVED lines=16> */
.L_x_24947:
[----:B------:R-:W-:Y:S05]  /*8d00*/  BRA `(.L_x_24921) ;  /* 0x0000000000107947 */ /* 0x000fea0003800000 */
.L_x_24946:
[----:B------:R-:W-:-:S05]  /*8d10*/  IMAD.MOV.U32 R3, RZ, RZ, RZ ;  /* 0x000000ffff037224 */ /* 0x000fca00078e00ff */
[----:B------:R2:W-:Y:S01]  /*8d20*/  STG.E.64 desc[UR36][R16.64], R2 ;  /* 0x0000000210007986 */ /* 0x0005e2000c101b24 */
[----:B------:R-:W-:Y:S05]  /*8d30*/  BRA `(.L_x_24921) ;  /* 0x0000000000047947 */ /* 0x000fea0003800000 */
.L_x_24945:
[----:B------:R0:W-:Y:S02]  /*8d40*/  STG.E desc[UR36][R16.64], R2 ;  /* 0x0000000210007986 */ /* 0x0001e4000c101924 */
.L_x_24921:
[----:B------:R-:W-:Y:S05]  /*8d50*/  BSYNC B6 ;  /* 0x0000000000067941 */ /* 0x000fea0003800000 */
.L_x_24915:
[----:B------:R-:W-:-:S07]  /*8d60*/  VIADD R19, R19, 0x80 ;  /* 0x0000008013137836 */ /* 0x000fce0000000000 */
.L_x_24880:
[----:B------:R-:W-:Y:S05]  /*8d70*/  BSYNC B7 ;  /* 0x0000000000077941 */ /* 0x000fea0003800000 */
.L_x_24879:
        /* <DEDUP_REMOVED lines=306> */
.L_x_24948:
        /* <DEDUP_REMOVED lines=20> */
.L_x_24952:
[----:B------:R0:W5:Y:S01]  /*a1e0*/  LDG.E.U8 R18, desc[UR36][R2.64] ;  /* 0x0000002402127981 */ /* 0x000162000c1e1100 */
[----:B------:R-:W-:Y:S05]  /*a1f0*/  BRA `(.L_x_24954) ;  /* 0x0000000c00347947 */ /* 0x000fea0003800000 */
.L_x_24951:
        /* <DEDUP_REMOVED lines=8> */
.L_x_24956:
[----:B------:R0:W5:Y:S01]  /*a280*/  LDG.E R18, desc[UR36][R2.64] ;  /* 0x0000002402127981 */ /* 0x000162000c1e1900 */
[----:B------:R-:W-:Y:S05]  /*a290*/  BRA `(.L_x_24954) ;  /* 0x0000000c000c7947 */ /* 0x000fea0003800000 */
.L_x_24955:
[----:B------:R0:W5:Y:S01]  /*a2a0*/  LDG.E.S16 R18, desc[UR36][R2.64] ;  /* 0x0000002402127981 */ /* 0x000162000c1e1700 */
[----:B------:R-:W-:Y:S05]  /*a2b0*/  BRA `(.L_x_24954) ;  /* 0x0000000c00047947 */ /* 0x000fea0003800000 */
.L_x_24950:
        /* <DEDUP_REMOVED lines=9> */
.L_x_24958:
[----:B------:R-:W2:Y:S02]  /*a350*/  LDG.E.U16 R2, desc[UR36][R2.64] ;  /* 0x0000002402027981 */ /* 0x000ea4000c1e1500 */
[----:B--2---:R-:W-:-:S06]  /*a360*/  HADD2.F32 R18, -RZ, R2.H0_H0 ;  /* 0x20000002ff127230 */ /* 0x004fcc0000004100 */
[----:B------:R-:W0:Y:S01]  /*a370*/  F2I.FTZ.TRUNC.NTZ R18, R18 ;  /* 0x0000001200127305 */ /* 0x000e22000021f100 */
[----:B------:R-:W-:Y:S05]  /*a380*/  BRA `(.L_x_24954) ;  /* 0x0000000800d07947 */ /* 0x000fea0003800000 */
.L_x_24957:
        /* <DEDUP_REMOVED lines=9> */
.L_x_24960:
[----:B------:R-:W2:Y:S02]  /*a420*/  LDG.E.U16 R2, desc[UR36][R2.64] ;  /* 0x0000002402027981 */ /* 0x000ea4000c1e1500 */
[----:B--2---:R-:W-:-:S06]  /*a430*/  HADD2.F32 R18, -RZ, R2.H0_H0 ;  /* 0x20000002ff127230 */ /* 0x004fcc0000004100 */
[----:B------:R-:W4:Y:S01]  /*a440*/  F2I.FTZ.TRUNC.NTZ R18, R18 ;  /* 0x0000001200127305 */ /* 0x000f22000021f100 */
[----:B------:R-:W-:Y:S05]  /*a450*/  BRA `(.L_x_24954) ;  /* 0x00000008009c7947 */ /* 0x000fea0003800000 */
.L_x_24959:
[----:B------:R-:W2:Y:S02]  /*a460*/  LDG.E.64 R2, desc[UR36][R2.64] ;  /* 0x0000002402027981 */ /* 0x000ea4000c1e1b00 */
[----:B--2---:R0:W1:Y:S01]  /*a470*/  F2I.F64.TRUNC R18, R2 ;  /* 0x0000000200127311 */ /* 0x004062000030d100 */
[----:B------:R-:W-:Y:S05]  /*a480*/  BRA `(.L_x_24954) ;  /* 0x0000000800907947 */ /* 0x000fea0003800000 */
.L_x_24949:
        /* <DEDUP_REMOVED lines=12> */
.L_x_24963:
[----:B------:R-:W2:Y:S02]  /*a550*/  LDG.E.64 R2, desc[UR36][R2.64] ;  /* 0x0000002402027981 */ /* 0x000ea4000c1e1b00 */
[----:B--2---:R0:W1:Y:S01]  /*a560*/  F2I.F64.TRUNC R18, R2 ;  /* 0x0000000200127311 */ /* 0x004062000030d100 */
[----:B------:R-:W-:Y:S05]  /*a570*/  BRA `(.L_x_24954) ;  /* 0x0000000800547947 */ /* 0x000fea0003800000 */
.L_x_24962:
        /* <DEDUP_REMOVED lines=27> */
.L_x_24965:
        /* <DEDUP_REMOVED lines=14> */
.L_x_24964:
[----:B------:R-:W2:Y:S02]  /*a810*/  LDG.E.U16 R18, desc[UR36][R2.64] ;  /* 0x0000002402127981 */ /* 0x000ea4000c1e1500 */
[----:B--2---:R-:W-:-:S06]  /*a820*/  IMAD.U32 R18, R18, 0x10000, RZ ;  /* 0x0001000012127824 */ /* 0x004fcc00078e00ff */
[----:B------:R-:W0:Y:S01]  /*a830*/  F2I.FTZ.TRUNC.NTZ R18, R18 ;  /* 0x0000001200127305 */ /* 0x000e22000021f100 */
[----:B------:R-:W-:Y:S05]  /*a840*/  BRA `(.L_x_24954) ;  /* 0x0000000400a07947 */ /* 0x000fea0003800000 */
.L_x_24961:
        /* <DEDUP_REMOVED lines=10> */
.L_x_24968:
        /* <DEDUP_REMOVED lines=21> */
.L_x_24972:
[----:B------:R-:W-:Y:S05]  /*aa40*/  BSYNC B1 ;  /* 0x0000000000017941 */ /* 0x000fea0003800000 */
.L_x_24971:
[----:B------:R-:W-:Y:S01]  /*aa50*/  IMAD.SHL.U32 R2, R2, 0x100000, RZ ;  /* 0x0010000002027824 */ /* 0x000fe200078e00ff */
[----:B------:R-:W-:-:S04]  /*aa60*/  LEA R3, R0, 0x3b800000, 0x17 ;  /* 0x3b80000000037811 */ /* 0x000fc800078eb8ff */
[----:B------:R-:W-:-:S07]  /*aa70*/  LOP3.LUT R18, R3, R2, R18, 0xfe, !PT ;  /* 0x0000000203127212 */ /* 0x000fce00078efe12 */
.L_x_24970:
[----:B------:R-:W-:Y:S05]  /*aa80*/  BSYNC B0 ;  /* 0x0000000000007941 */ /* 0x000fea0003800000 */
.L_x_24969:
[----:B------:R-:W0:Y:S01]  /*aa90*/  F2I.FTZ.TRUNC.NTZ R18, R18 ;  /* 0x0000001200127305 */ /* 0x000e22000021f100 */
[----:B------:R-:W-:Y:S05]  /*aaa0*/  BRA `(.L_x_24954) ;  /* 0x0000000400087947 */ /* 0x000fea0003800000 */
.L_x_24967:
        /* <DEDUP_REMOVED lines=21> */
.L_x_24976:
[----:B------:R-:W-:Y:S05]  /*ac00*/  BSYNC B1 ;  /* 0x0000000000017941 */ /* 0x000fea0003800000 */
.L_x_24975:
[----:B------:R-:W-:Y:S01]  /*ac10*/  IMAD.SHL.U32 R2, R2, 0x200000, RZ ;  /* 0x0020000002027824 */ /* 0x000fe200078e00ff */
[----:B------:R-:W-:-:S04]  /*ac20*/  LEA R3, R0, 0x37800000, 0x17 ;  /* 0x3780000000037811 */ /* 0x000fc800078eb8ff */
[----:B------:R-:W-:-:S07]  /*ac30*/  LOP3.LUT R18, R3, R2, R18, 0xfe, !PT ;  /* 0x0000000203127212 */ /* 0x000fce00078efe12 */
.L_x_24974:
[----:B------:R-:W-:Y:S05]  /*ac40*/  BSYNC B0 ;  /* 0x0000000000007941 */ /* 0x000fea0003800000 */
.L_x_24973:
[----:B------:R-:W0:Y:S01]  /*ac50*/  F2I.FTZ.TRUNC.NTZ R18, R18 ;  /* 0x0000001200127305 */ /* 0x000e22000021f100 */
[----:B------:R-:W-:Y:S05]  /*ac60*/  BRA `(.L_x_24954) ;  /* 0x0000000000987947 */ /* 0x000fea0003800000 */
.L_x_24966:
        /* <DEDUP_REMOVED lines=14> */
.L_x_24980:
[----:B------:R-:W-:Y:S05]  /*ad50*/  BSYNC B0 ;  /* 0x0000000000007941 */ /* 0x000fea0003800000 */
.L_x_24979:
[----:B------:R-:W0:Y:S01]  /*ad60*/  F2I.FTZ.TRUNC.NTZ R18, R18 ;  /* 0x0000001200127305 */ /* 0x000e22000021f100 */
[----:B------:R-:W-:Y:S05]  /*ad70*/  BRA `(.L_x_24954) ;  /* 0x0000000000547947 */ /* 0x000fea0003800000 */
.L_x_24953:
        /* <DEDUP_REMOVED lines=17> */
.L_x_24981:
[----:B------:R-:W-:Y:S05]  /*ae90*/  BRA `(.L_x_24954) ;  /* 0x00000000000c7947 */ /* 0x000fea0003800000 */
.L_x_24978:
[----:B------:R0:W5:Y:S01]  /*aea0*/  LDG.E R18, desc[UR36][R2.64] ;  /* 0x0000002402127981 */ /* 0x000162000c1e1900 */
[----:B------:R-:W-:Y:S05]  /*aeb0*/  BRA `(.L_x_24954) ;  /* 0x0000000000047947 */ /* 0x000fea0003800000 */
.L_x_24977:
[----:B------:R0:W5:Y:S02]  /*aec0*/  LDG.E R18, desc[UR36][R2.64] ;  /* 0x0000002402127981 */ /* 0x000164000c1e1900 */
.L_x_24954:
[----:B0-----:R-:W0:Y:S01]  /*aed0*/  LDC.U8 R3, c[0x0][0x428] ;  /* 0x00010a00ff037b82 */ /* 0x001e220000000000 */
[----:B------:R-:W-:Y:S02]  /*aee0*/  ULDC UR4, c[0x0][0x424] ;  /* 0x0001090000047ab9 */ /* 0x000fe40000000800 */
[----:B-1-345:R-:W-:-:S04]  /*aef0*/  LOP3.LUT P0, RZ, R18, UR4, RZ, 0xfc, !PT ;  /* 0x0000000412ff7c12 */ /* 0x03afc8000f80fcff */
[----:B--2---:R-:W-:Y:S02]  /*af00*/  SEL R2, RZ, 0x1, !P0 ;  /* 0x00000001ff027807 */ /* 0x004fe40004000000 */
        /* <DEDUP_REMOVED lines=13> */
.L_x_24985:
[----:B------:R-:W-:Y:S01]  /*afe0*/  STG.E.U8 desc[UR36][R16.64], R2 ;  /* 0x0000000210007986 */ /* 0x000fe2000c101124 */
[----:B------:R-:W-:Y:S05]  /*aff0*/  EXIT ;  /* 0x000000000000794d */ /* 0x000fea0003800000 */
.L_x_24984:
        /* <DEDUP_REMOVED lines=9> */
.L_x_24988:
[----:B------:R-:W-:Y:S01]  /*b090*/  STG.E desc[UR36][R16.64], R2 ;  /* 0x0000000210007986 */ /* 0x000fe2000c101924 */
[----:B------:R-:W-:Y:S05]  /*b0a0*/  EXIT ;  /* 0x000000000000794d */ /* 0x000fea0003800000 */
.L_x_24987:
[----:B------:R-:W-:Y:S01]  /*b0b0*/  STG.E.U16 desc[UR36][R16.64], R2 ;  /* 0x0000000210007986 */ /* 0x000fe2000c101524 */
[----:B------:R-:W-:Y:S05]  /*b0c0*/  EXIT ;  /* 0x000000000000794d */ /* 0x000fea0003800000 */
.L_x_24983:
        /* <DEDUP_REMOVED lines=9> */
.L_x_24990:
[----:B------:R-:W-:-:S04]  /*b160*/  FSEL R0, RZ, 1, !P0 ;  /* 0x3f800000ff007808 */ /* 0x000fc80004000000 */
[----:B------:R-:W-:-:S05]  /*b170*/  F2FP.F16.F32.PACK_AB R0, RZ, R0 ;  /* 0x00000000ff00723e */ /* 0x000fca00000000ff */
[----:B------:R-:W-:Y:S01]  /*b180*/  STG.E.U16 desc[UR36][R16.64], R0 ;  /* 0x0000000010007986 */ /* 0x000fe2000c101524 */
[----:B------:R-:W-:Y:S05]  /*b190*/  EXIT ;  /* 0x000000000000794d */ /* 0x000fea0003800000 */
.L_x_24989:
        /* <DEDUP_REMOVED lines=10> */
.L_x_24992:
[----:B------:R-:W-:-:S04]  /*b240*/  FSEL R0, RZ, 1, !P0 ;  /* 0x3f800000ff007808 */ /* 0x000fc80004000000 */
[----:B------:R-:W-:-:S04]  /*b250*/  F2FP.F16.F32.PACK_AB R3, RZ, R0 ;  /* 0x00000000ff03723e */ /* 0x000fc800000000ff */
[----:B------:R-:W-:-:S05]  /*b260*/  PRMT R3, R3, 0x5410, RZ ;  /* 0x0000541003037816 */ /* 0x000fca00000000ff */
[----:B------:R-:W-:Y:S01]  /*b270*/  STG.E desc[UR36][R16.64], R3 ;  /* 0x0000000310007986 */ /* 0x000fe2000c101924 */
[----:B------:R-:W-:Y:S05]  /*b280*/  EXIT ;  /* 0x000000000000794d */ /* 0x000fea0003800000 */
.L_x_24991:
[----:B------:R-:W-:Y:S01]  /*b290*/  FSEL R3, RZ, 1.875, !P0 ;  /* 0x3ff00000ff037808 */ /* 0x000fe20004000000 */
[----:B------:R-:W-:-:S05]  /*b2a0*/  IMAD.MOV.U32 R2, RZ, RZ, RZ ;  /* 0x000000ffff027224 */ /* 0x000fca00078e00ff */
[----:B------:R-:W-:Y:S01]  /*b2b0*/  STG.E.64 desc[UR36][R16.64], R2 ;  /* 0x0000000210007986 */ /* 0x000fe2000c101b24 */
[----:B------:R-:W-:Y:S05]  /*b2c0*/  EXIT ;  /* 0x000000000000794d */ /* 0x000fea0003800000 */
.L_x_24982:
        /* <DEDUP_REMOVED lines=10> */
.L_x_24995:
[----:B------:R-:W-:Y:S02]  /*b370*/  FSEL R5, RZ, 1.875, !P0 ;  /* 0x3ff00000ff057808 */ /* 0x000fe40004000000 */
[----:B------:R-:W-:Y:S01]  /*b380*/  CS2R R6, SRZ ;  /* 0x0000000000067805 */ /* 0x000fe2000001ff00 */
[----:B------:R-:W-:-:S05]  /*b390*/  IMAD.MOV.U32 R4, RZ, RZ, RZ ;  /* 0x000000ffff047224 */ /* 0x000fca00078e00ff */
[----:B------:R-:W-:Y:S01]  /*b3a0*/  STG.E.128 desc[UR36][R16.64], R4 ;  /* 0x0000000410007986 */ /* 0x000fe2000c101d24 */
[----:B------:R-:W-:Y:S05]  /*b3b0*/  EXIT ;  /* 0x000000000000794d */ /* 0x000fea0003800000 */
.L_x_24994:
        /* <DEDUP_REMOVED lines=18> */
.L_x_24999:
[----:B------:R-:W-:Y:S05]  /*b4e0*/  BSYNC B0 ;  /* 0x0000000000007941 */ /* 0x000fea0003800000 */
.L_x_24998:
[----:B------:R-:W-:Y:S01]  /*b4f0*/  STG.E.U8 desc[UR36][R16.64], R3 ;  /* 0x0000000310007986 */ /* 0x000fe2000c101124 */
[----:B------:R-:W-:Y:S05]  /*b500*/  EXIT ;  /* 0x000000000000794d */ /* 0x000fea0003800000 */
.L_x_24997:
        /* <DEDUP_REMOVED lines=14> */
.L_x_25000:
[----:B------:R-:W-:Y:S01]  /*b5f0*/  IMAD.MOV.U32 R3, RZ, RZ, 0x7f ;  /* 0x0000007fff037424 */ /* 0x000fe200078e00ff */
[----:B------:R-:W-:-:S04]  /*b600*/  ISETP.GT.U32.AND P0, PT, R5, 0x7f800000, PT ;  /* 0x7f8000000500780c */ /* 0x000fc80003f04070 */
[----:B------:R-:W-:-:S05]  /*b610*/  SEL R3, R3, 0x7c, P0 ;  /* 0x0000007c03037807 */ /* 0x000fca0000000000 */
[----:B------:R-:W-:Y:S01]  /*b620*/  STG.E.U8 desc[UR36][R16.64], R3 ;  /* 0x0000000310007986 */ /* 0x000fe2000c101124 */
[----:B------:R-:W-:Y:S05]  /*b630*/  EXIT ;  /* 0x000000000000794d */ /* 0x000fea0003800000 */
.L_x_24996:
[----:B------:R-:W-:-:S04]  /*b640*/  FSEL R0, RZ, 1, !P0 ;  /* 0x3f800000ff007808 */ /* 0x000fc80004000000 */
[----:B------:R-:W-:-:S05]  /*b650*/  F2FP.BF16.F32.PACK_AB R0, RZ, R0 ;  /* 0x00000000ff00723e */ /* 0x000fca00000010ff */
[----:B------:R-:W-:Y:S01]  /*b660*/  STG.E.U16 desc[UR36][R16.64], R0 ;  /* 0x0000000010007986 */ /* 0x000fe2000c101524 */
[----:B------:R-:W-:Y:S05]  /*b670*/  EXIT ;  /* 0x000000000000794d */ /* 0x000fea0003800000 */
.L_x_24993:
        /* <DEDUP_REMOVED lines=10> */
.L_x_25003:
        /* <DEDUP_REMOVED lines=16> */
.L_x_25006:
[----:B------:R-:W-:-:S07]  /*b820*/  PRMT R8, R0, 0x7610, R8 ;  /* 0x0000761000087816 */ /* 0x000fce0000000008 */
.L_x_25005:
[----:B------:R-:W-:Y:S05]  /*b830*/  BSYNC B0 ;  /* 0x0000000000007941 */ /* 0x000fea0003800000 */
.L_x_25004:
[----:B------:R-:W-:Y:S01]  /*b840*/  STG.E.U8 desc[UR36][R16.64], R8 ;  /* 0x0000000810007986 */ /* 0x000fe2000c101124 */
[----:B------:R-:W-:Y:S05]  /*b850*/  EXIT ;  /* 0x000000000000794d */ /* 0x000fea0003800000 */
.L_x_25002:
        /* <DEDUP_REMOVED lines=16> */
.L_x_25009:
[----:B------:R-:W-:-:S07]  /*b960*/  PRMT R8, R0, 0x7610, R8 ;  /* 0x0000761000087816 */ /* 0x000fce0000000008 */
.L_x_25008:
[----:B------:R-:W-:Y:S05]  /*b970*/  BSYNC B0 ;  /* 0x0000000000007941 */ /* 0x000fea0003800000 */
.L_x_25007:
[----:B------:R-:W-:Y:S01]  /*b980*/  STG.E.U8 desc[UR36][R16.64], R8 ;  /* 0x0000000810007986 */ /* 0x000fe2000c101124 */
[----:B------:R-:W-:Y:S05]  /*b990*/  EXIT ;  /* 0x000000000000794d */ /* 0x000fea0003800000 */
.L_x_25001:
        /* <DEDUP_REMOVED lines=21> */
.L_x_24986:
        /* <DEDUP_REMOVED lines=16> */
.L_x_25012:
[----:B------:R-:W-:Y:S05]  /*bbf0*/  EXIT ;  /* 0x000000000000794d */ /* 0x000fea0003800000 */
.L_x_25011:
[----:B------:R-:W-:-:S05]  /*bc00*/  IMAD.MOV.U32 R3, RZ, RZ, RZ ;  /* 0x000000ffff037224 */ /* 0x000fca00078e00ff */
[----:B------:R-:W-:Y:S01]  /*bc10*/  STG.E.64 desc[UR36][R16.64], R2 ;  /* 0x0000000210007986 */ /* 0x000fe2000c101b24 */
[----:B------:R-:W-:Y:S05]  /*bc20*/  EXIT ;  /* 0x000000000000794d */ /* 0x000fea0003800000 */
.L_x_25010:
[----:B------:R-:W-:Y:S01]  /*bc30*/  STG.E desc[UR36][R16.64], R2 ;  /* 0x0000000210007986 */ /* 0x000fe2000c101924 */
[----:B------:R-:W-:Y:S05]  /*bc40*/  EXIT ;  /* 0x000000000000794d */ /* 0x000fea0003800000 */
.L_x_25013:
        /* <DEDUP_REMOVED lines=11> */
.L_x_43987:


//--------------------- .text._ZN2at6native27unrolled_elementwise_kernelINS0_13AUnaryFunctorIiibZZZNS0_22logical_or_kernel_cudaERNS_14TensorIteratorEENKUlvE0_clEvENKUlvE1_clEvEUliiE_EESt5arrayIPcLm2EELi4E23TrivialOffsetCalculatorILi1EjESD_NS0_6memory12LoadWithCastILi1EEENSE_13StoreWithCastILi1EEEEEviT_T0_T2_T3_T4_T5_ --------------------------
	.section	.text._ZN2at6native27unrolled_elementwise_kernelINS0_13AUnaryFunctorIiibZZZNS0_22logical_or_kernel_cudaERNS_14TensorIteratorEENKUlvE0_clEvENKUlvE1_clEvEUliiE_EESt5arrayIPcLm2EELi4E23TrivialOffsetCalculatorILi1EjESD_NS0_6memory12LoadWithCastILi1EEENSE_13StoreWithCastILi1EEEEEviT_T0_T2_T3_T4_T5_,"ax",@progbits
	.align	128
        .global         _ZN2at6native27unrolled_elementwise_kernelINS0_13AUnaryFunctorIiibZZZNS0_22logical_or_kernel_cudaERNS_14TensorIteratorEENKUlvE0_clEvENKUlvE1_clEvEUliiE_EESt5arrayIPcLm2EELi4E23TrivialOffsetCalculatorILi1EjESD_NS0_6memory12LoadWithCastILi1EEENSE_13StoreWithCastILi1EEEEEviT_T0_T2_T3_T4_T5_
        .type           _ZN2at6native27unrolled_elementwise_kernelINS0_13AUnaryFunctorIiibZZZNS0_22logical_or_kernel_cudaERNS_14TensorIteratorEENKUlvE0_clEvENKUlvE1_clEvEUliiE_EESt5arrayIPcLm2EELi4E23TrivialOffsetCalculatorILi1EjESD_NS0_6memory12LoadWithCastILi1EEENSE_13StoreWithCastILi1EEEEEviT_T0_T2_T3_T4_T5_,@function
        .size           _ZN2at6native27unrolled_elementwise_kernelINS0_13AUnaryFunctorIiibZZZNS0_22logical_or_kernel_cudaERNS_14TensorIteratorEENKUlvE0_clEvENKUlvE1_clEvEUliiE_EESt5arrayIPcLm2EELi4E23TrivialOffsetCalculatorILi1EjESD_NS0_6memory12LoadWithCastILi1EEENSE_13StoreWithCastILi1EEEEEviT_T0_T2_T3_T4_T5_,(.L_x_43988 - _ZN2at6native27unrolled_elementwise_kernelINS0_13AUnaryFunctorIiibZZZNS0_22logical_or_kernel_cudaERNS_14TensorIteratorEENKUlvE0_clEvENKUlvE1_clEvEUliiE_EESt5arrayIPcLm2EELi4E23TrivialOffsetCalculatorILi1EjESD_NS0_6memory12LoadWithCastILi1EEENSE_13StoreWithCastILi1EEEEEviT_T0_T2_T3_T4_T5_)
        .other          _ZN2at6native27unrolled_elementwise_kernelINS0_13AUnaryFunctorIiibZZZNS0_22logical_or_kernel_cudaERNS_14TensorIteratorEENKUlvE0_clEvENKUlvE1_clEvEUliiE_EESt5arrayIPcLm2EELi4E23TrivialOffsetCalculatorILi1EjESD_NS0_6memory12LoadWithCastILi1EEENSE_13StoreWithCastILi1EEEEEviT_T0_T2_T3_T4_T5_,@"STO_CUDA_ENTRY STV_DEFAULT"
_ZN2at6native27unrolled_elementwise_kernelINS0_13AUnaryFunctorIiibZZZNS0_22logical_or_kernel_cudaERNS_14TensorIteratorEENKUlvE0_clEvENKUlvE1_clEvEUliiE_EESt5arrayIPcLm2EELi4E23TrivialOffsetCalculatorILi1EjESD_NS0_6memory12LoadWithCastILi1EEENSE_13StoreWithCastILi1EEEEEviT_T0_T2_T3_T4_T5_:
.text._ZN2at6native27unrolled_elementwise_kernelINS0_13AUnaryFunctorIiibZZZNS0_22logical_or_kernel_cudaERNS_14TensorIteratorEENKUlvE0_clEvENKUlvE1_clEvEUliiE_EESt5arrayIPcLm2EELi4E23TrivialOffsetCalculatorILi1EjESD_NS0_6memory12LoadWithCastILi1EEENSE_13StoreWithCastILi1EEEEEviT_T0_T2_T3_T4_T5_:
        /* <DEDUP_REMOVED lines=31> */
.L_x_25019:
[----:B------:R3:W5:Y:S01]  /*01f0*/  LDG.E.U8 R18, desc[UR36][R2.64] ;  /* 0x0000002402127981 */ /* 0x000762000c1e1100 */
[----:B------:R-:W-:Y:S05]  /*0200*/  BRA `(.L_x_25021) ;  /* 0x0000000c00387947 */ /* 0x000fea0003800000 */
.L_x_25018:
        /* <DEDUP_REMOVED lines=8> */
.L_x_25023:
[----:B------:R1:W5:Y:S01]  /*0290*/  LDG.E R18, desc[UR36][R2.64] ;  /* 0x0000002402127981 */ /* 0x000362000c1e1900 */
[----:B------:R-:W-:Y:S05]  /*02a0*/  BRA `(.L_x_25021) ;  /* 0x0000000c00107947 */ /* 0x000fea0003800000 */
.L_x_25022:
[----:B------:R2:W5:Y:S01]  /*02b0*/  LDG.E.S16 R18, desc[UR36][R2.64] ;  /* 0x0000002402127981 */ /* 0x000562000c1e1700 */
[----:B------:R-:W-:Y:S05]  /*02c0*/  BRA `(.L_x_25021) ;  /* 0x0000000c00087947 */ /* 0x000fea0003800000 */
.L_x_25017:
        /* <DEDUP_REMOVED lines=9> */
.L_x_25025:
[----:B------:R-:W2:Y:S02]  /*0360*/  LDG.E.U16 R2, desc[UR36][R2.64] ;  /* 0x0000002402027981 */ /* 0x000ea4000c1e1500 */
[----:B--2---:R-:W-:-:S06]  /*0370*/  HADD2.F32 R18, -RZ, R2.H0_H0 ;  /* 0x20000002ff127230 */ /* 0x004fcc0000004100 */
[----:B------:R-:W0:Y:S01]  /*0380*/  F2I.FTZ.TRUNC.NTZ R18, R18 ;  /* 0x0000001200127305 */ /* 0x000e22000021f100 */
[----:B------:R-:W-:Y:S05]  /*0390*/  BRA `(.L_x_25021) ;  /* 0x0000000800d47947 */ /* 0x000fea0003800000 */
.L_x_25024:
        /* <DEDUP_REMOVED lines=9> */
.L_x_25027:
[----:B------:R-:W2:Y:S02]  /*0430*/  LDG.E.U16 R2, desc[UR36][R2.64] ;  /* 0x0000002402027981 */ /* 0x000ea4000c1e1500 */
[----:B--2---:R-:W-:-:S06]  /*0440*/  HADD2.F32 R18, -RZ, R2.H0_H0 ;  /* 0x20000002ff127230 */ /* 0x004fcc0000004100 */
[----:B------:R-:W0:Y:S01]  /*0450*/  F2I.FTZ.TRUNC.NTZ R18, R18 ;  /* 0x0000001200127305 */ /* 0x000e22000021f100 */
[----:B------:R-:W-:Y:S05]  /*0460*/  BRA `(.L_x_25021) ;  /* 0x0000000800a07947 */ /* 0x000fea0003800000 */
.L_x_25026:
[----:B------:R-:W2:Y:S02]  /*0470*/  LDG.E.64 R2, desc[UR36][R2.64] ;  /* 0x0000002402027981 */ /* 0x000ea4000c1e1b00 */
[----:B--2---:R0:W1:Y:S01]  /*0480*/  F2I.F64.TRUNC R18, R2 ;  /* 0x0000000200127311 */ /* 0x004062000030d100 */
[----:B------:R-:W-:Y:S05]  /*0490*/  BRA `(.L_x_25021) ;  /* 0x0000000800947947 */ /* 0x000fea0003800000 */
.L_x_25016:
        /* <DEDUP_REMOVED lines=12> */
.L_x_25030:
[----:B------:R-:W2:Y:S02]  /*0560*/  LDG.E.64 R2, desc[UR36][R2.64] ;  /* 0x0000002402027981 */ /* 0x000ea4000c1e1b00 */
[----:B--2---:R0:W1:Y:S01]  /*0570*/  F2I.F64.TRUNC R18, R2 ;  /* 0x0000000200127311 */ /* 0x004062000030d100 */
[----:B------:R-:W-:Y:S05]  /*0580*/  BRA `(.L_x_25021) ;  /* 0x0000000800587947 */ /* 0x000fea0003800000 */
.L_x_25029:
        /* <DEDUP_REMOVED lines=27> */
.L_x_25032:
        /* <DEDUP_REMOVED lines=15> */
.L_x_25031:
[----:B------:R-:W2:Y:S02]  /*0830*/  LDG.E.U16 R18, desc[UR36][R2.64] ;  /* 0x0000002402127981 */ /* 0x000ea4000c1e1500 */
[----:B--2---:R-:W-:-:S06]  /*0840*/  IMAD.U32 R18, R18, 0x10000, RZ ;  /* 0x0001000012127824 */ /* 0x004fcc00078e00ff */
[----:B------:R-:W0:Y:S01]  /*0850*/  F2I.FTZ.TRUNC.NTZ R18, R18 ;  /* 0x0000001200127305 */ /* 0x000e22000021f100 */
[----:B------:R-:W-:Y:S05]  /*0860*/  BRA `(.L_x_25021) ;  /* 0x0000000400a07947 */ /* 0x000fea0003800000 */
.L_x_25028:
        /* <DEDUP_REMOVED lines=10> */
.L_x_25035:
        /* <DEDUP_REMOVED lines=21> */
.L_x_25039:
[----:B------:R-:W-:Y:S05]  /*0a60*/  BSYNC B1 ;  /* 0x0000000000017941 */ /* 0x000fea0003800000 */
.L_x_25038:
[----:B------:R-:W-:Y:S01]  /*0a70*/  IMAD.SHL.U32 R2, R2, 0x100000, RZ ;  /* 0x0010000002027824 */ /* 0x000fe200078e00ff */
[----:B------:R-:W-:-:S04]  /*0a80*/  LEA R3, R0, 0x3b800000, 0x17 ;  /* 0x3b80000000037811 */ /* 0x000fc800078eb8ff */
[----:B------:R-:W-:-:S07]  /*0a90*/  LOP3.LUT R18, R3, R2, R18, 0xfe, !PT ;  /* 0x0000000203127212 */ /* 0x000fce00078efe12 */
.L_x_25037:
[----:B------:R-:W-:Y:S05]  /*0aa0*/  BSYNC B0 ;  /* 0x0000000000007941 */ /* 0x000fea0003800000 */
.L_x_25036:
[----:B------:R-:W0:Y:S01]  /*0ab0*/  F2I.FTZ.TRUNC.NTZ R18, R18 ;  /* 0x0000001200127305 */ /* 0x000e22000021f100 */
[----:B------:R-:W-:Y:S05]  /*0ac0*/  BRA `(.L_x_25021) ;  /* 0x0000000400087947 */ /* 0x000fea0003800000 */
.L_x_25034:
        /* <DEDUP_REMOVED lines=21> */
.L_x_25043:
[----:B------:R-:W-:Y:S05]  /*0c20*/  BSYNC B1 ;  /* 0x0000000000017941 */ /* 0x000fea0003800000 */
.L_x_25042:
[----:B------:R-:W-:Y:S01]  /*0c30*/  IMAD.SHL.U32 R2, R2, 0x200000, RZ ;  /* 0x0020000002027824 */ /* 0x000fe200078e00ff */
[----:B------:R-:W-:-:S04]  /*0c40*/  LEA R3, R0, 0x37800000, 0x17 ;  /* 0x3780000000037811 */ /* 0x000fc800078eb8ff */
[----:B------:R-:W-:-:S07]  /*0c50*/  LOP3.LUT R18, R3, R2, R18, 0xfe, !PT ;  /* 0x0000000203127212 */ /* 0x000fce00078efe12 */
.L_x_25041:
[----:B------:R-:W-:Y:S05]  /*0c60*/  BSYNC B0 ;  /* 0x0000000000007941 */ /* 0x000fea0003800000 */
.L_x_25040:
[----:B------:R-:W0:Y:S01]  /*0c70*/  F2I.FTZ.TRUNC.NTZ R18, R18 ;  /* 0x0000001200127305 */ /* 0x000e22000021f100 */
[----:B------:R-:W-:Y:S05]  /*0c80*/  BRA `(.L_x_25021) ;  /* 0x0000000000987947 */ /* 0x000fea0003800000 */
.L_x_25033:
        /* <DEDUP_REMOVED lines=14> */
.L_x_25047:
[----:B------:R-:W-:Y:S05]  /*0d70*/  BSYNC B0 ;  /* 0x0000000000007941 */ /* 0x000fea0003800000 */
.L_x_25046:
[----:B------:R-:W0:Y:S01]  /*0d80*/  F2I.FTZ.TRUNC.NTZ R18, R18 ;  /* 0x0000001200127305 */ /* 0x000e22000021f100 */
[----:B------:R-:W-:Y:S05]  /*0d90*/  BRA `(.L_x_25021) ;  /* 0x0000000000547947 */ /* 0x000fea0003800000 */
.L_x_25020:
        /* <DEDUP_REMOVED lines=17> */
.L_x_25048:
[----:B------:R-:W-:Y:S05]  /*0eb0*/  BRA `(.L_x_25021) ;  /* 0x00000000000c7947 */ /* 0x000fea0003800000 */
.L_x_25045:
[----:B------:R0:W5:Y:S01]  /*0ec0*/  LDG.E R18, desc[UR36][R2.64] ;  /* 0x0000002402127981 */ /* 0x000162000c1e1900 */
[----:B------:R-:W-:Y:S05]  /*0ed0*/  BRA `(.L_x_25021) ;  /* 0x0000000000047947 */ /* 0x000fea0003800000 */
.L_x_25044:
[----:B------:R0:W5:Y:S02]  /*0ee0*/  LDG.E R18, desc[UR36][R2.64] ;  /* 0x0000002402127981 */ /* 0x000164000c1e1900 */
.L_x_25021:
[----:B------:R-:W2:Y:S02]  /*0ef0*/  S2R R26, SR_TID.X ;  /* 0x00000000001a7919 */ /* 0x000ea40000002100 */
[----:B--2---:R-:W-:-:S07]  /*0f00*/  VIADD R26, R26, 0x80 ;  /* 0x000000801a1a7836 */ /* 0x004fce0000000000 */
.L_x_25015:
[----:B------:R-:W-:Y:S05]  /*0f10*/  BSYNC B6 ;  /* 0x0000000000067941 */ /* 0x000fea0003800000 */
.L_x_25014:
        /* <DEDUP_REMOVED lines=23> */
.L_x_25054:
[----:B------:R0:W5:Y:S01]  /*1090*/  LDG.E.U8 R16, desc[UR36][R2.64] ;  /* 0x0000002402107981 */ /* 0x000162000c1e1100 */
[----:B------:R-:W-:Y:S05]  /*10a0*/  BRA `(.L_x_25056) ;  /* 0x0000000c00347947 */ /* 0x000fea0003800000 */
.L_x_25053:
        /* <DEDUP_REMOVED lines=8> */
.L_x_25058:
[----:B------:R0:W5:Y:S01]  /*1130*/  LDG.E R16, desc[UR36][R2.64] ;  /* 0x0000002402107981 */ /* 0x000162000c1e1900 */
[----:B------:R-:W-:Y:S05]  /*1140*/  BRA `(.L_x_25056) ;  /* 0x0000000c000c7947 */ /* 0x000fea0003800000 */
.L_x_25057:
[----:B------:R0:W5:Y:S01]  /*1150*/  LDG.E.S16 R16, desc[UR36][R2.64] ;  /* 0x0000002402107981 */ /* 0x000162000c1e1700 */
[----:B------:R-:W-:Y:S05]  /*1160*/  BRA `(.L_x_25056) ;  /* 0x0000000c00047947 */ /* 0x000fea0003800000 */
.L_x_25052:
        /* <DEDUP_REMOVED lines=9> */
.L_x_25060:
[----:B------:R-:W2:Y:S02]  /*1200*/  LDG.E.U16 R2, desc[UR36][R2.64] ;  /* 0x0000002402027981 */ /* 0x000ea4000c1e1500 */
[----:B--2---:R-:W-:-:S06]  /*1210*/  HADD2.F32 R16, -RZ, R2.H0_H0 ;  /* 0x20000002ff107230 */ /* 0x004fcc0000004100 */
[----:B------:R-:W0:Y:S01]  /*1220*/  F2I.FTZ.TRUNC.NTZ R16, R16 ;  /* 0x0000001000107305 */ /* 0x000e22000021f100 */
[----:B------:R-:W-:Y:S05]  /*1230*/  BRA `(.L_x_25056) ;  /* 0x0000000800d07947 */ /* 0x000fea0003800000 */
.L_x_25059:
        /* <DEDUP_REMOVED lines=9> */
.L_x_25062:
[----:B------:R-:W2:Y:S02]  /*12d0*/  LDG.E.U16 R2, desc[UR36][R2.64] ;  /* 0x0000002402027981 */ /* 0x000ea4000c1e1500 */
[----:B--2---:R-:W-:-:S06]  /*12e0*/  HADD2.F32 R16, -RZ, R2.H0_H0 ;  /* 0x20000002ff107230 */ /* 0x004fcc0000004100 */
[----:B------:R-:W0:Y:S01]  /*12f0*/  F2I.FTZ.TRUNC.NTZ R16, R16 ;  /* 0x0000001000107305 */ /* 0x000e22000021f100 */
[----:B------:R-:W-:Y:S05]  /*1300*/  BRA `(.L_x_25056) ;  /* 0x00000008009c7947 */ /* 0x000fea0003800000 */
.L_x_25061:
[----:B------:R-:W2:Y:S02]  /*1310*/  LDG.E.64 R2, desc[UR36][R2.64] ;  /* 0x0000002402027981 */ /* 0x000ea4000c1e1b00 */
[----:B--2---:R0:W1:Y:S01]  /*1320*/  F2I.F64.TRUNC R16, R2 ;  /* 0x0000000200107311 */ /* 0x004062000030d100 */
[----:B------:R-:W-:Y:S05]  /*1330*/  BRA `(.L_x_25056) ;  /* 0x0000000800907947 */ /* 0x000fea0003800000 */
.L_x_25051:
        /* <DEDUP_REMOVED lines=12> */
.L_x_25065:
[----:B------:R-:W2:Y:S02]  /*1400*/  LDG.E.64 R2, desc[UR36][R2.64] ;  /* 0x0000002402027981 */ /* 0x000ea4000c1e1b00 */
[----:B--2---:R0:W1:Y:S01]  /*1410*/  F2I.F64.TRUNC R16, R2 ;  /* 0x0000000200107311 */ /* 0x004062000030d100 */
[----:B------:R-:W-:Y:S05]  /*1420*/  BRA `(.L_x_25056) ;  /* 0x0000000800547947 */ /* 0x000fea0003800000 */
.L_x_25064:
        /* <DEDUP_REMOVED lines=27> */
.L_x_25067:
        /* <DEDUP_REMOVED lines=14> */
.L_x_25066:
[----:B------:R-:W2:Y:S02]  /*16c0*/  LDG.E.U16 R16, desc[UR36][R2.64] ;  /* 0x0000002402107981 */ /* 0x000ea4000c1e1500 */
[----:B--2---:R-:W-:-:S06]  /*16d0*/  IMAD.U32 R16, R16, 0x10000, RZ ;  /* 0x0001000010107824 */ /* 0x004fcc00078e00ff */
[----:B------:R-:W4:Y:S01]  /*16e0*/  F2I.FTZ.TRUNC.NTZ R16, R16 ;  /* 0x0000001000107305 */ /* 0x000f22000021f100 */
[----:B------:R-:W-:Y:S05]  /*16f0*/  BRA `(.L_x_25056) ;  /* 0x0000000400a07947 */ /* 0x000fea0003800000 */
.L_x_25063:
        /* <DEDUP_REMOVED lines=10> */
.L_x_25070:
        /* <DEDUP_REMOVED lines=21> */
.L_x_25074:
[----:B------:R-:W-:Y:S05]  /*18f0*/  BSYNC B1 ;  /* 0x0000000000017941 */ /* 0x000fea0003800000 */
.L_x_25073:
[----:B------:R-:W-:Y:S01]  /*1900*/  IMAD.SHL.U32 R2, R2, 0x100000, RZ ;  /* 0x0010000002027824 */ /* 0x000fe200078e00ff */
[----:B------:R-:W-:-:S04]  /*1910*/  LEA R3, R0, 0x3b800000, 0x17 ;  /* 0x3b80000000037811 */ /* 0x000fc800078eb8ff */
[----:B------:R-:W-:-:S07]  /*1920*/  LOP3.LUT R16, R3, R2, R16, 0xfe, !PT ;  /* 0x0000000203107212 */ /* 0x000fce00078efe10 */
.L_x_25072:
[----:B------:R-:W-:Y:S05]  /*1930*/  BSYNC B0 ;  /* 0x0000000000007941 */ /* 0x000fea0003800000 */
.L_x_25071:
[----:B------:R-:W0:Y:S01]  /*1940*/  F2I.FTZ.TRUNC.NTZ R16, R16 ;  /* 0x0000001000107305 */ /* 0x000e22000021f100 */
[----:B------:R-:W-:Y:S05]  /*1950*/  BRA `(.L_x_25056) ;  /* 0x0000000400087947 */ /* 0x000fea0003800000 */
.L_x_25069:
        /* <DEDUP_REMOVED lines=21> */
.L_x_25078:
[----:B------:R-:W-:Y:S05]  /*1ab0*/  BSYNC B1 ;  /* 0x0000000000017941 */ /* 0x000fea0003800000 */
.L_x_25077:
[----:B------:R-:W-:Y:S01]  /*1ac0*/  IMAD.SHL.U32 R2, R2, 0x200000, RZ ;  /* 0x0020000002027824 */ /* 0x000fe200078e00ff */
[----:B------:R-:W-:-:S04]  /*1ad0*/  LEA R3, R0, 0x37800000, 0x17 ;  /* 0x3780000000037811 */ /* 0x000fc800078eb8ff */
[----:B------:R-:W-:-:S07]  /*1ae0*/  LOP3.LUT R16, R3, R2, R16, 0xfe, !PT ;  /* 0x0000000203107212 */ /* 0x000fce00078efe10 */
.L_x_25076:
[----:B------:R-:W-:Y:S05]  /*1af0*/  BSYNC B0 ;  /* 0x0000000000007941 */ /* 0x000fea0003800000 */
.L_x_25075:
[----:B------:R-:W0:Y:S01]  /*1b00*/  F2I.FTZ.TRUNC.NTZ R16, R16 ;  /* 0x0000001000107305 */ /* 0x000e22000021f100 */
[----:B------:R-:W-:Y:S05]  /*1b10*/  BRA `(.L_x_25056) ;  /* 0x0000000000987947 */ /* 0x000fea0003800000 */
.L_x_25068:
        /* <DEDUP_REMOVED lines=14> */
.L_x_25082:
[----:B------:R-:W-:Y:S05]  /*1c00*/  BSYNC B0 ;  /* 0x0000000000007941 */ /* 0x000fea0003800000 */
.L_x_25081:
[----:B------:R-:W0:Y:S01]  /*1c10*/  F2I.FTZ.TRUNC.NTZ R16, R16 ;  /* 0x0000001000107305 */ /* 0x000e22000021f100 */
[----:B------:R-:W-:Y:S05]  /*1c20*/  BRA `(.L_x_25056) ;  /* 0x0000000000547947 */ /* 0x000fea0003800000 */
.L_x_25055:
        /* <DEDUP_REMOVED lines=17> */
.L_x_25083:
[----:B------:R-:W-:Y:S05]  /*1d40*/  BRA `(.L_x_25056) ;  /* 0x00000000000c7947 */ /* 0x000fea0003800000 */
.L_x_25080:
[----:B------:R0:W5:Y:S01]  /*1d50*/  LDG.E R16, desc[UR36][R2.64] ;  /* 0x0000002402107981 */ /* 0x000162000c1e1900 */
[----:B------:R-:W-:Y:S05]  /*1d60*/  BRA `(.L_x_25056) ;  /* 0x0000000000047947 */ /* 0x000fea0003800000 */
.L_x_25079:
[----:B------:R0:W5:Y:S02]  /*1d70*/  LDG.E R16, desc[UR36][R2.64] ;  /* 0x0000002402107981 */ /* 0x000164000c1e1900 */
.L_x_25056:
[----:B------:R-:W-:-:S07]  /*1d80*/  VIADD R26, R26, 0x80 ;  /* 0x000000801a1a7836 */ /* 0x000fce0000000000 */
.L_x_25050:
[----:B------:R-:W-:Y:S05]  /*1d90*/  BSYNC B6 ;  /* 0x0000000000067941 */ /* 0x000fea0003800000 */
.L_x_25049:
        /* <DEDUP_REMOVED lines=25> */
.L_x_25089:
[----:B------:R0:W5:Y:S01]  /*1f30*/  LDG.E.U8 R24, desc[UR36][R2.64] ;  /* 0x0000002402187981 */ /* 0x000162000c1e1100 */
[----:B------:R-:W-:Y:S05]  /*1f40*/  BRA `(.L_x_25091) ;  /* 0x0000000c00347947 */ /* 0x000fea0003800000 */
.L_x_25088:
        /* <DEDUP_REMOVED lines=8> */
.L_x_25093:
[----:B------:R0:W5:Y:S01]  /*1fd0*/  LDG.E R24, desc[UR36][R2.64] ;  /* 0x0000002402187981 */ /* 0x000162000c1e1900 */
[----:B------:R-:W-:Y:S05]  /*1fe0*/  BRA `(.L_x_25091) ;  /* 0x0000000c000c7947 */ /* 0x000fea0003800000 */
.L_x_25092:
[----:B------:R0:W5:Y:S01]  /*1ff0*/  LDG.E.S16 R24, desc[UR36][R2.64] ;  /* 0x0000002402187981 */ /* 0x000162000c1e1700 */
[----:B------:R-:W-:Y:S05]  /*2000*/  BRA `(.L_x_25091) ;  /* 0x0000000c00047947 */ /* 0x000fea0003800000 */
.L_x_25087:
        /* <DEDUP_REMOVED lines=9> */
.L_x_25095:
[----:B------:R-:W2:Y:S02]  /*20a0*/  LDG.E.U16 R2, desc[UR36][R2.64] ;  /* 0x0000002402027981 */ /* 0x000ea4000c1e1500 */
[----:B--2---:R-:W-:-:S06]  /*20b0*/  HADD2.F32 R24, -RZ, R2.H0_H0 ;  /* 0x20000002ff187230 */ /* 0x004fcc0000004100 */
[----:B------:R-:W0:Y:S01]  /*20c0*/  F2I.FTZ.TRUNC.NTZ R24, R24 ;  /* 0x0000001800187305 */ /* 0x000e22000021f100 */
[----:B------:R-:W-:Y:S05]  /*20d0*/  BRA `(.L_x_25091) ;  /* 0x0000000800d07947 */ /* 0x000fea0003800000 */
.L_x_25094:
        /* <DEDUP_REMOVED lines=9> */
.L_x_25097:
[----:B------:R-:W2:Y:S02]  /*2170*/  LDG.E.U16 R2, desc[UR36][R2.64] ;  /* 0x0000002402027981 */ /* 0x000ea4000c1e1500 */
[----:B--2---:R-:W-:-:S06]  /*2180*/  HADD2.F32 R24, -RZ, R2.H0_H0 ;  /* 0x20000002ff187230 */ /* 0x004fcc0000004100 */
[----:B------:R-:W0:Y:S01]  /*2190*/  F2I.FTZ.TRUNC.NTZ R24, R24 ;  /* 0x0000001800187305 */ /* 0x000e22000021f100 */
[----:B------:R-:W-:Y:S05]  /*21a0*/  BRA `(.L_x_25091) ;  /* 0x00000008009c7947 */ /* 0x000fea0003800000 */
.L_x_25096:
[----:B------:R-:W2:Y:S02]  /*21b0*/  LDG.E.64 R24, desc[UR36][R2.64] ;  /* 0x0000002402187981 */ /* 0x000ea4000c1e1b00 */
[----:B--2---:R0:W1:Y:S01]  /*21c0*/  F2I.F64.TRUNC R24, R24 ;  /* 0x0000001800187311 */ /* 0x004062000030d100 */
[----:B------:R-:W-:Y:S05]  /*21d0*/  BRA `(.L_x_25091) ;  /* 0x0000000800907947 */ /* 0x000fea0003800000 */
.L_x_25086:
        /* <DEDUP_REMOVED lines=12> */
.L_x_25100:
[----:B------:R-:W2:Y:S02]  /*22a0*/  LDG.E.64 R2, desc[UR36][R2.64] ;  /* 0x0000002402027981 */ /* 0x000ea4000c1e1b00 */
[----:B--2---:R0:W1:Y:S01]  /*22b0*/  F2I.F64.TRUNC R24, R2 ;  /* 0x0000000200187311 */ /* 0x004062000030d100 */
[----:B------:R-:W-:Y:S05]  /*22c0*/  BRA `(.L_x_25091) ;  /* 0x0000000800547947 */ /* 0x000fea0003800000 */
.L_x_25099:
        /* <DEDUP_REMOVED lines=27> */
.L_x_25102:
        /* <DEDUP_REMOVED lines=14> */
.L_x_25101:
[----:B------:R-:W2:Y:S02]  /*2560*/  LDG.E.U16 R24, desc[UR36][R2.64] ;  /* 0x0000002402187981 */ /* 0x000ea4000c1e1500 */
[----:B--2---:R-:W-:-:S06]  /*2570*/  IMAD.U32 R24, R24, 0x10000, RZ ;  /* 0x0001000018187824 */ /* 0x004fcc00078e00ff */
[----:B------:R-:W0:Y:S01]  /*2580*/  F2I.FTZ.TRUNC.NTZ R24, R24 ;  /* 0x0000001800187305 */ /* 0x000e22000021f100 */
[----:B------:R-:W-:Y:S05]  /*2590*/  BRA `(.L_x_25091) ;  /* 0x0000000400a07947 */ /* 0x000fea0003800000 */
.L_x_25098:
        /* <DEDUP_REMOVED lines=10> */
.L_x_25105:
        /* <DEDUP_REMOVED lines=21> */
.L_x_25109:
[----:B------:R-:W-:Y:S05]  /*2790*/  BSYNC B1 ;  /* 0x0000000000017941 */ /* 0x000fea0003800000 */
.L_x_25108:
[----:B------:R-:W-:Y:S01]  /*27a0*/  IMAD.SHL.U32 R2, R2, 0x100000, RZ ;  /* 0x0010000002027824 */ /* 0x000fe200078e00ff */
[----:B------:R-:W-:-:S04]  /*27b0*/  LEA R3, R0, 0x3b800000, 0x17 ;  /* 0x3b80000000037811 */ /* 0x000fc800078eb8ff */
[----:B------:R-:W-:-:S07]  /*27c0*/  LOP3.LUT R24, R3, R2, R24, 0xfe, !PT ;  /* 0x0000000203187212 */ /* 0x000fce00078efe18 */
.L_x_25107:
[----:B------:R-:W-:Y:S05]  /*27d0*/  BSYNC B0 ;  /* 0x0000000000007941 */ /* 0x000fea0003800000 */
.L_x_25106:
[----:B------:R-:W1:Y:S01]  /*27e0*/  F2I.FTZ.TRUNC.NTZ R24, R24 ;  /* 0x0000001800187305 */ /* 0x000e62000021f100 */
[----:B------:R-:W-:Y:S05]  /*27f0*/  BRA `(.L_x_25091) ;  /* 0x0000000400087947 */ /* 0x000fea0003800000 */
.L_x_25104:
        /* <DEDUP_REMOVED lines=21> */
.L_x_25113:
[----:B------:R-:W-:Y:S05]  /*2950*/  BSYNC B1 ;  /* 0x0000000000017941 */ /* 0x000fea0003800000 */
.L_x_25112:
[----:B------:R-:W-:Y:S01]  /*2960*/  IMAD.SHL.U32 R2, R2, 0x200000, RZ ;  /* 0x0020000002027824 */ /* 0x000fe200078e00ff */
[----:B------:R-:W-:-:S04]  /*2970*/  LEA R3, R0, 0x37800000, 0x17 ;  /* 0x3780000000037811 */ /* 0x000fc800078eb8ff */
[----:B------:R-:W-:-:S07]  /*2980*/  LOP3.LUT R24, R3, R2, R24, 0xfe, !PT ;  /* 0x0000000203187212 */ /* 0x000fce00078efe18 */
.L_x_25111:
[----:B------:R-:W-:Y:S05]  /*2990*/  BSYNC B0 ;  /* 0x0000000000007941 */ /* 0x000fea0003800000 */
.L_x_25110:
[----:B------:R-:W2:Y:S01]  /*29a0*/  F2I.FTZ.TRUNC.NTZ R24, R24 ;  /* 0x0000001800187305 */ /* 0x000ea2000021f100 */
[----:B------:R-:W-:Y:S05]  /*29b0*/  BRA `(.L_x_25091) ;  /* 0x0000000000987947 */ /* 0x000fea0003800000 */
.L_x_25103:
        /* <DEDUP_REMOVED lines=14> */
.L_x_25117:
[----:B------:R-:W-:Y:S05]  /*2aa0*/  BSYNC B0 ;  /* 0x0000000000007941 */ /* 0x000fea0003800000 */
.L_x_25116:
[----:B------:R-:W4:Y:S01]  /*2ab0*/  F2I.FTZ.TRUNC.NTZ R24, R24 ;  /* 0x0000001800187305 */ /* 0x000f22000021f100 */
[----:B------:R-:W-:Y:S05]  /*2ac0*/  BRA `(.L_x_25091) ;  /* 0x0000000000547947 */ /* 0x000fea0003800000 */
.L_x_25090:
        /* <DEDUP_REMOVED lines=17> */
.L_x_25118:
[----:B------:R-:W-:Y:S05]  /*2be0*/  BRA `(.L_x_25091) ;  /* 0x00000000000c7947 */ /* 0x000fea0003800000 */
.L_x_25115:
[----:B------:R0:W5:Y:S01]  /*2bf0*/  LDG.E R24, desc[UR36][R2.64] ;  /* 0x0000002402187981 */ /* 0x000162000c1e1900 */
[----:B------:R-:W-:Y:S05]  /*2c00*/  BRA `(.L_x_25091) ;  /* 0x0000000000047947 */ /* 0x000fea0003800000 */
.L_x_25114:
[----:B------:R3:W5:Y:S02]  /*2c10*/  LDG.E R24, desc[UR36][R2.64] ;  /* 0x0000002402187981 */ /* 0x000764000c1e1900 */
.L_x_25091:
[----:B------:R-:W-:-:S07]  /*2c20*/  VIADD R26, R26, 0x80 ;  /* 0x000000801a1a7836 */ /* 0x000fce0000000000 */
.L_x_25085:
[----:B------:R-:W-:Y:S05]  /*2c30*/  BSYNC B6 ;  /* 0x0000000000067941 */ /* 0x000fea0003800000 */
.L_x_25084:
        /* <DEDUP_REMOVED lines=22> */
.L_x_25124:
[----:B------:R0:W5:Y:S01]  /*2da0*/  LDG.E.U8 R22, desc[UR36][R2.64] ;  /* 0x0000002402167981 */ /* 0x000162000c1e1100 */
[----:B------:R-:W-:Y:S05]  /*2db0*/  BRA `(.L_x_25120) ;  /* 0x0000000c00307947 */ /* 0x000fea0003800000 */
.L_x_25123:
        /* <DEDUP_REMOVED lines=8> */
.L_x_25127:
[----:B------:R0:W5:Y:S01]  /*2e40*/  LDG.E R22, desc[UR36][R2.64] ;  /* 0x0000002402167981 */ /* 0x000162000c1e1900 */
[----:B------:R-:W-:Y:S05]  /*2e50*/  BRA `(.L_x_25120) ;  /* 0x0000000c00087947 */ /* 0x000fea0003800000 */
.L_x_25126:
[----:B------:R0:W5:Y:S01]  /*2e60*/  LDG.E.S16 R22, desc[UR36][R2.64] ;  /* 0x0000002402167981 */ /* 0x000162000c1e1700 */
[----:B------:R-:W-:Y:S05]  /*2e70*/  BRA `(.L_x_25120) ;  /* 0x0000000c00007947 */ /* 0x000fea0003800000 */
.L_x_25122:
        /* <DEDUP_REMOVED lines=9> */
.L_x_25129:
[----:B------:R-:W3:Y:S02]  /*2f10*/  LDG.E.U16 R2, desc[UR36][R2.64] ;  /* 0x0000002402027981 */ /* 0x000ee4000c1e1500 */
[----:B---3--:R-:W-:-:S06]  /*2f20*/  HADD2.F32 R22, -RZ, R2.H0_H0 ;  /* 0x20000002ff167230 */ /* 0x008fcc0000004100 */
[----:B------:R-:W0:Y:S01]  /*2f30*/  F2I.FTZ.TRUNC.NTZ R22, R22 ;  /* 0x0000001600167305 */ /* 0x000e22000021f100 */
[----:B------:R-:W-:Y:S05]  /*2f40*/  BRA `(.L_x_25120) ;  /* 0x0000000800cc7947 */ /* 0x000fea0003800000 */
.L_x_25128:
        /* <DEDUP_REMOVED lines=9> */
.L_x_25131:
[----:B------:R-:W3:Y:S02]  /*2fe0*/  LDG.E.U16 R2, desc[UR36][R2.64] ;  /* 0x0000002402027981 */ /* 0x000ee4000c1e1500 */
[----:B---3--:R-:W-:-:S06]  /*2ff0*/  HADD2.F32 R22, -RZ, R2.H0_H0 ;  /* 0x20000002ff167230 */ /* 0x008fcc0000004100 */
[----:B------:R-:W0:Y:S01]  /*3000*/  F2I.FTZ.TRUNC.NTZ R22, R22 ;  /* 0x0000001600167305 */ /* 0x000e22000021f100 */
[----:B------:R-:W-:Y:S05]  /*3010*/  BRA `(.L_x_25120) ;  /* 0x0000000800987947 */ /* 0x000fea0003800000 */
.L_x_25130:
[----:B------:R-:W3:Y:S02]  /*3020*/  LDG.E.64 R2, desc[UR36][R2.64] ;  /* 0x0000002402027981 */ /* 0x000ee4000c1e1b00 */
[----:B---3--:R0:W1:Y:S01]  /*3030*/  F2I.F64.TRUNC R22, R2 ;  /* 0x0000000200167311 */ /* 0x008062000030d100 */
[----:B------:R-:W-:Y:S05]  /*3040*/  BRA `(.L_x_25120) ;  /* 0x00000008008c7947 */ /* 0x000fea0003800000 */
.L_x_25121:
        /* <DEDUP_REMOVED lines=12> */
.L_x_25134:
[----:B------:R-:W3:Y:S02]  /*3110*/  LDG.E.64 R2, desc[UR36][R2.64] ;  /* 0x0000002402027981 */ /* 0x000ee4000c1e1b00 */
[----:B---3--:R0:W1:Y:S01]  /*3120*/  F2I.F64.TRUNC R22, R2 ;  /* 0x0000000200167311 */ /* 0x008062000030d100 */
[----:B------:R-:W-:Y:S05]  /*3130*/  BRA `(.L_x_25120) ;  /* 0x0000000800507947 */ /* 0x000fea0003800000 */
.L_x_25133:
        /* <DEDUP_REMOVED lines=27> */
.L_x_25136:
        /* <DEDUP_REMOVED lines=14> */
.L_x_25135:
[----:B------:R-:W3:Y:S02]  /*33d0*/  LDG.E.U16 R22, desc[UR36][R2.64] ;  /* 0x0000002402167981 */ /* 0x000ee4000c1e1500 */
[----:B---3--:R-:W-:-:S06]  /*33e0*/  IMAD.U32 R22, R22, 0x10000, RZ ;  /* 0x0001000016167824 */ /* 0x008fcc00078e00ff */
[----:B------:R-:W0:Y:S01]  /*33f0*/  F2I.FTZ.TRUNC.NTZ R22, R22 ;  /* 0x0000001600167305 */ /* 0x000e22000021f100 */
[----:B------:R-:W-:Y:S05]  /*3400*/  BRA `(.L_x_25120) ;  /* 0x00000004009c7947 */ /* 0x000fea0003800000 */
.L_x_25132:
        /* <DEDUP_REMOVED lines=10> */
.L_x_25139:
        /* <DEDUP_REMOVED lines=21> */
.L_x_25143:
[----:B------:R-:W-:Y:S05]  /*3600*/  BSYNC B1 ;  /* 0x0000000000017941 */ /* 0x000fea0003800000 */
.L_x_25142:
[----:B------:R-:W-:Y:S01]  /*3610*/  IMAD.SHL.U32 R2, R2, 0x100000, RZ ;  /* 0x0010000002027824 */ /* 0x000fe200078e00ff */
[----:B------:R-:W-:-:S04]  /*3620*/  LEA R3, R0, 0x3b800000, 0x17 ;  /* 0x3b80000000037811 */ /* 0x000fc800078eb8ff */
[----:B------:R-:W-:-:S07]  /*3630*/  LOP3.LUT R22, R3, R2, R22, 0xfe, !PT ;  /* 0x0000000203167212 */ /* 0x000fce00078efe16 */
.L_x_25141:
[----:B------:R-:W-:Y:S05]  /*3640*/  BSYNC B0 ;  /* 0x0000000000007941 */ /* 0x000fea0003800000 */
.L_x_25140:
[----:B------:R-:W0:Y:S01]  /*3650*/  F2I.FTZ.TRUNC.NTZ R22, R22 ;  /* 0x0000001600167305 */ /* 0x000e22000021f100 */
[----:B------:R-:W-:Y:S05]  /*3660*/  BRA `(.L_x_25120) ;  /* 0x0000000400047947 */ /* 0x000fea0003800000 */
.L_x_25138:
        /* <DEDUP_REMOVED lines=21> */
.L_x_25147:
[----:B------:R-:W-:Y:S05]  /*37c0*/  BSYNC B1 ;  /* 0x0000000000017941 */ /* 0x000fea0003800000 */
.L_x_25146:
[----:B------:R-:W-:Y:S01]  /*37d0*/  IMAD.SHL.U32 R2, R2, 0x200000, RZ ;  /* 0x0020000002027824 */ /* 0x000fe200078e00ff */
[----:B------:R-:W-:-:S04]  /*37e0*/  LEA R3, R0, 0x37800000, 0x17 ;  /* 0x3780000000037811 */ /* 0x000fc800078eb8ff */
[----:B------:R-:W-:-:S07]  /*37f0*/  LOP3.LUT R22, R3, R2, R22, 0xfe, !PT ;  /* 0x0000000203167212 */ /* 0x000fce00078efe16 */
.L_x_25145:
[----:B------:R-:W-:Y:S05]  /*3800*/  BSYNC B0 ;  /* 0x0000000000007941 */ /* 0x000fea0003800000 */
.L_x_25144:
[----:B------:R-:W0:Y:S01]  /*3810*/  F2I.FTZ.TRUNC.NTZ R22, R22 ;  /* 0x0000001600167305 */ /* 0x000e22000021f100 */
[----:B------:R-:W-:Y:S05]  /*3820*/  BRA `(.L_x_25120) ;  /* 0x0000000000947947 */ /* 0x000fea0003800000 */
.L_x_25137:
        /* <DEDUP_REMOVED lines=14> */
.L_x_25151:
[----:B------:R-:W-:Y:S05]  /*3910*/  BSYNC B0 ;  /* 0x0000000000007941 */ /* 0x000fea0003800000 */
.L_x_25150:
[----:B------:R-:W0:Y:S01]  /*3920*/  F2I.FTZ.TRUNC.NTZ R22, R22 ;  /* 0x0000001600167305 */ /* 0x000e22000021f100 */
[----:B------:R-:W-:Y:S05]  /*3930*/  BRA `(.L_x_25120) ;  /* 0x0000000000507947 */ /* 0x000fea0003800000 */
.L_x_25125:
        /* <DEDUP_REMOVED lines=16> */
.L_x_25152:
[----:B------:R-:W-:Y:S05]  /*3a40*/  BRA `(.L_x_25120) ;  /* 0x00000000000c7947 */ /* 0x000fea0003800000 */
.L_x_25149:
[----:B------:R0:W5:Y:S01]  /*3a50*/  LDG.E R22, desc[UR36][R2.64] ;  /* 0x0000002402167981 */ /* 0x000162000c1e1900 */
[----:B------:R-:W-:Y:S05]  /*3a60*/  BRA `(.L_x_25120) ;  /* 0x0000000000047947 */ /* 0x000fea0003800000 */
.L_x_25148:
[----:B------:R0:W5:Y:S02]  /*3a70*/  LDG.E R22, desc[UR36][R2.64] ;  /* 0x0000002402167981 */ /* 0x000164000c1e1900 */
.L_x_25120:
[----:B------:R-:W-:Y:S05]  /*3a80*/  BSYNC B6 ;  /* 0x0000000000067941 */ /* 0x000fea0003800000 */
.L_x_25119:
[----:B01-34-:R-:W0:Y:S01]  /*3a90*/  S2R R2, SR_TID.X ;  /* 0x0000000000027919 */ /* 0x01be220000002100 */
[----:B------:R-:W1:Y:S01]  /*3aa0*/  LDC.U8 R17, c[0x0][0x23c] ;  /* 0x00008f00ff117b82 */ /* 0x000e620000000000 */
[----:B------:R-:W-:Y:S01]  /*3ab0*/  ULDC UR4, c[0x0][0x218] ;  /* 0x0000860000047ab9 */ /* 0x000fe20000000800 */
[----:B------:R-:W-:Y:S01]  /*3ac0*/  BSSY B6, `(.L_x_25153) ;  /* 0x00000f7000067945 */ /* 0x000fe20003800000 */
[----:B-----5:R-:W-:Y:S02]  /*3ad0*/  LOP3.LUT P0, RZ, R18, UR4, RZ, 0xfc, !PT ;  /* 0x0000000412ff7c12 */ /* 0x020fe4000f80fcff */
[----:B------:R-:W-:Y:S02]  /*3ae0*/  LOP3.LUT P1, RZ, R16, UR4, RZ, 0xfc, !PT ;  /* 0x0000000410ff7c12 */ /* 0x000fe4000f82fcff */
[----:B--2---:R-:W-:Y:S02]  /*3af0*/  LOP3.LUT P2, RZ, R24, UR4, RZ, 0xfc, !PT ;  /* 0x0000000418ff7c12 */ /* 0x004fe4000f84fcff */
[----:B------:R-:W-:-:S02]  /*3b00*/  LOP3.LUT P3, RZ, R22, UR4, RZ, 0xfc, !PT ;  /* 0x0000000416ff7c12 */ /* 0x000fc4000f86fcff */
[----:B------:R-:W-:Y:S02]  /*3b10*/  SEL R3, RZ, 0x1, !P0 ;  /* 0x00000001ff037807 */ /* 0x000fe40004000000 */
[----:B------:R-:W-:Y:S02]  /*3b20*/  SEL R22, RZ, 0x1, !P1 ;  /* 0x00000001ff167807 */ /* 0x000fe40004800000 */
        /* <DEDUP_REMOVED lines=25> */
.L_x_25158:
[----:B------:R0:W-:Y:S01]  /*3cc0*/  STG.E.U8 desc[UR36][R8.64], R3 ;  /* 0x0000000308007986 */ /* 0x0001e2000c101124 */
[----:B------:R-:W-:Y:S05]  /*3cd0*/  BRA `(.L_x_25154) ;  /* 0x0000000c00547947 */ /* 0x000fea0003800000 */
.L_x_25157:
        /* <DEDUP_REMOVED lines=10> */
.L_x_25161:
[----:B------:R0:W-:Y:S01]  /*3d80*/  STG.E desc[UR36][R8.64], R3 ;  /* 0x0000000308007986 */ /* 0x0001e2000c101924 */
[----:B------:R-:W-:Y:S05]  /*3d90*/  BRA `(.L_x_25154) ;  /* 0x0000000c00247947 */ /* 0x000fea0003800000 */
.L_x_25160:
[----:B------:R0:W-:Y:S01]  /*3da0*/  STG.E.U16 desc[UR36][R8.64], R3 ;  /* 0x0000000308007986 */ /* 0x0001e2000c101524 */
[----:B------:R-:W-:Y:S05]  /*3db0*/  BRA `(.L_x_25154) ;  /* 0x0000000c001c7947 */ /* 0x000fea0003800000 */
.L_x_25156:
        /* <DEDUP_REMOVED lines=9> */
.L_x_25163:
[----:B------:R-:W0:Y:S02]  /*3e50*/  I2F.S16 R0, R3 ;  /* 0x0000000300007306 */ /* 0x000e240000101400 */
[----:B0-----:R-:W-:-:S05]  /*3e60*/  F2FP.F16.F32.PACK_AB R0, RZ, R0 ;  /* 0x00000000ff00723e */ /* 0x001fca00000000ff */
[----:B------:R0:W-:Y:S01]  /*3e70*/  STG.E.U16 desc[UR36][R8.64], R0 ;  /* 0x0000000008007986 */ /* 0x0001e2000c101524 */
[----:B------:R-:W-:Y:S05]  /*3e80*/  BRA `(.L_x_25154) ;  /* 0x0000000800e87947 */ /* 0x000fea0003800000 */
.L_x_25162:
        /* <DEDUP_REMOVED lines=10> */
.L_x_25165:
[----:B------:R-:W0:Y:S02]  /*3f30*/  I2F.S16 R3, R3 ;  /* 0x0000000300037306 */ /* 0x000e240000101400 */
[----:B0-----:R-:W-:-:S04]  /*3f40*/  F2FP.F16.F32.PACK_AB R3, RZ, R3 ;  /* 0x00000003ff03723e */ /* 0x001fc800000000ff */
[----:B------:R-:W-:-:S05]  /*3f50*/  PRMT R3, R3, 0x5410, RZ ;  /* 0x0000541003037816 */ /* 0x000fca00000000ff */
[----:B------:R0:W-:Y:S01]  /*3f60*/  STG.E desc[UR36][R8.64], R3 ;  /* 0x0000000308007986 */ /* 0x0001e2000c101924 */
[----:B------:R-:W-:Y:S05]  /*3f70*/  BRA `(.L_x_25154) ;  /* 0x0000000800ac7947 */ /* 0x000fea0003800000 */
.L_x_25164:
[----:B------:R-:W0:Y:S02]  /*3f80*/  I2F.F64.S16 R4, R3 ;  /* 0x0000000300047312 */ /* 0x000e240000101c00 */
[----:B0-----:R0:W-:Y:S01]  /*3f90*/  STG.E.64 desc[UR36][R8.64], R4 ;  /* 0x0000000408007986 */ /* 0x0011e2000c101b24 */
[----:B------:R-:W-:Y:S05]  /*3fa0*/  BRA `(.L_x_25154) ;  /* 0x0000000800a07947 */ /* 0x000fea0003800000 */
.L_x_25155:
        /* <DEDUP_REMOVED lines=10> */
.L_x_25168:
[----:B------:R-:W0:Y:S01]  /*4050*/  I2F.F64.S16 R4, R3 ;  /* 0x0000000300047312 */ /* 0x000e220000101c00 */
[----:B------:R-:W-:-:S05]  /*4060*/  CS2R R6, SRZ ;  /* 0x0000000000067805 */ /* 0x000fca000001ff00 */
[----:B0-----:R0:W-:Y:S01]  /*4070*/  STG.E.128 desc[UR36][R8.64], R4 ;  /* 0x0000000408007986 */ /* 0x0011e2000c101d24 */
[----:B------:R-:W-:Y:S05]  /*4080*/  BRA `(.L_x_25154) ;  /* 0x0000000800687947 */ /* 0x000fea0003800000 */
.L_x_25167:
        /* <DEDUP_REMOVED lines=21> */
.L_x_25172:
[----:B------:R-:W-:Y:S05]  /*41e0*/  BSYNC B0 ;  /* 0x0000000000007941 */ /* 0x000fea0003800000 */
.L_x_25171:
[----:B------:R-:W-:-:S05]  /*41f0*/  LOP3.LUT R5, R0, R5, RZ, 0xfc, !PT ;  /* 0x0000000500057212 */ /* 0x000fca00078efcff */
[----:B------:R0:W-:Y:S01]  /*4200*/  STG.E.U8 desc[UR36][R8.64], R5 ;  /* 0x0000000508007986 */ /* 0x0001e2000c101124 */
[----:B------:R-:W-:Y:S05]  /*4210*/  BRA `(.L_x_25154) ;  /* 0x0000000800047947 */ /* 0x000fea0003800000 */
.L_x_25170:
        /* <DEDUP_REMOVED lines=13> */
.L_x_25174:
[----:B------:R-:W-:Y:S01]  /*42f0*/  IMAD.MOV.U32 R0, RZ, RZ, 0x7f ;  /* 0x0000007fff007424 */ /* 0x000fe200078e00ff */
[----:B------:R-:W-:-:S04]  /*4300*/  ISETP.GT.U32.AND P0, PT, R4, 0x7f800000, PT ;  /* 0x7f8000000400780c */ /* 0x000fc80003f04070 */
[----:B------:R-:W-:-:S09]  /*4310*/  SEL R0, R0, 0x7c, P0 ;  /* 0x0000007c00007807 */ /* 0x000fd20000000000 */
.L_x_25175:
[----:B------:R-:W-:Y:S05]  /*4320*/  BSYNC B0 ;  /* 0x0000000000007941 */ /* 0x000fea0003800000 */
.L_x_25173:
[----:B------:R-:W-:-:S04]  /*4330*/  LOP3.LUT R3, R5, 0x80000000, RZ, 0xc0, !PT ;  /* 0x8000000005037812 */ /* 0x000fc800078ec0ff */
[----:B------:R-:W-:-:S04]  /*4340*/  SHF.R.U32.HI R3, RZ, 0x18, R3 ;  /* 0x00000018ff037819 */ /* 0x000fc80000011603 */
[----:B------:R-:W-:-:S05]  /*4350*/  LOP3.LUT R3, R0, R3, RZ, 0xfc, !PT ;  /* 0x0000000300037212 */ /* 0x000fca00078efcff */
[----:B------:R0:W-:Y:S01]  /*4360*/  STG.E.U8 desc[UR36][R8.64], R3 ;  /* 0x0000000308007986 */ /* 0x0001e2000c101124 */
[----:B------:R-:W-:Y:S05]  /*4370*/  BRA `(.L_x_25154) ;  /* 0x0000000400ac7947 */ /* 0x000fea0003800000 */
.L_x_25169:
[----:B------:R-:W0:Y:S02]  /*4380*/  I2F.S16 R0, R3 ;  /* 0x0000000300007306 */ /* 0x000e240000101400 */
[----:B0-----:R-:W-:-:S05]  /*4390*/  F2FP.BF16.F32.PACK_AB R0, RZ, R0 ;  /* 0x00000000ff00723e */ /* 0x001fca00000010ff */
[----:B------:R0:W-:Y:S01]  /*43a0*/  STG.E.U16 desc[UR36][R8.64], R0 ;  /* 0x0000000008007986 */ /* 0x0001e2000c101524 */
[----:B------:R-:W-:Y:S05]  /*43b0*/  BRA `(.L_x_25154) ;  /* 0x00000004009c7947 */ /* 0x000fea0003800000 */
.L_x_25166:
        /* <DEDUP_REMOVED lines=10> */
.L_x_25178:
        /* <DEDUP_REMOVED lines=17> */
.L_x_25181:
[----:B------:R-:W-:-:S04]  /*4570*/  LOP3.LUT R3, R3, 0x80000000, RZ, 0xc0, !PT ;  /* 0x8000000003037812 */ /* 0x000fc800078ec0ff */
[----:B------:R-:W-:-:S04]  /*4580*/  SHF.R.U32.HI R3, RZ, 0x18, R3 ;  /* 0x00000018ff037819 */ /* 0x000fc80000011603 */
[----:B------:R-:W-:-:S04]  /*4590*/  LOP3.LUT R0, R0, R3, RZ, 0xfc, !PT ;  /* 0x0000000300007212 */ /* 0x000fc800078efcff */
[----:B------:R-:W-:-:S07]  /*45a0*/  PRMT R4, R0, 0x7610, R4 ;  /* 0x0000761000047816 */ /* 0x000fce0000000004 */
.L_x_25180:
[----:B------:R-:W-:Y:S05]  /*45b0*/  BSYNC B0 ;  /* 0x0000000000007941 */ /* 0x000fea0003800000 */
.L_x_25179:
[----:B------:R4:W-:Y:S01]  /*45c0*/  STG.E.U8 desc[UR36][R8.64], R4 ;  /* 0x0000000408007986 */ /* 0x0009e2000c101124 */
[----:B------:R-:W-:Y:S05]  /*45d0*/  BRA `(.L_x_25154) ;  /* 0x0000000400147947 */ /* 0x000fea0003800000 */
.L_x_25177:
        /* <DEDUP_REMOVED lines=17> */
.L_x_25184:
[----:B------:R-:W-:-:S04]  /*46f0*/  LOP3.LUT R3, R3, 0x80000000, RZ, 0xc0, !PT ;  /* 0x8000000003037812 */ /* 0x000fc800078ec0ff */
[----:B------:R-:W-:-:S04]  /*4700*/  SHF.R.U32.HI R3, RZ, 0x18, R3 ;  /* 0x00000018ff037819 */ /* 0x000fc80000011603 */
[----:B------:R-:W-:-:S04]  /*4710*/  LOP3.LUT R0, R0, R3, RZ, 0xfc, !PT ;  /* 0x0000000300007212 */ /* 0x000fc800078efcff */
[----:B------:R-:W-:-:S07]  /*4720*/  PRMT R4, R0, 0x7610, R4 ;  /* 0x0000761000047816 */ /* 0x000fce0000000004 */
.L_x_25183:
[----:B------:R-:W-:Y:S05]  /*4730*/  BSYNC B0 ;  /* 0x0000000000007941 */ /* 0x000fea0003800000 */
.L_x_25182:
[----:B------:R0:W-:Y:S01]  /*4740*/  STG.E.U8 desc[UR36][R8.64], R4 ;  /* 0x0000000408007986 */ /* 0x0001e2000c101124 */
[----:B------:R-:W-:Y:S05]  /*4750*/  BRA `(.L_x_25154) ;  /* 0x0000000000b47947 */ /* 0x000fea0003800000 */
.L_x_25176:
        /* <DEDUP_REMOVED lines=23> */
.L_x_25159:
        /* <DEDUP_REMOVED lines=16> */
.L_x_25187:
[----:B------:R-:W-:Y:S05]  /*49d0*/  BRA `(.L_x_25154) ;  /* 0x0000000000147947 */ /* 0x000fea0003800000 */
.L_x_25186:
[----:B------:R-:W-:Y:S02]  /*49e0*/  IMAD.MOV.U32 R4, RZ, RZ, R3 ;  /* 0x000000ffff047224 */ /* 0x000fe400078e0003 */
[----:B------:R-:W-:-:S05]  /*49f0*/  IMAD.MOV.U32 R5, RZ, RZ, RZ ;  /* 0x000000ffff057224 */ /* 0x000fca00078e00ff */
[----:B------:R3:W-:Y:S01]  /*4a00*/  STG.E.64 desc[UR36][R8.64], R4 ;  /* 0x0000000408007986 */ /* 0x0007e2000c101b24 */
[----:B------:R-:W-:Y:S05]  /*4a10*/  BRA `(.L_x_25154) ;  /* 0x0000000000047947 */ /* 0x000fea0003800000 */
.L_x_25185:
[----:B------:R0:W-:Y:S02]  /*4a20*/  STG.E desc[UR36][R8.64], R3 ;  /* 0x0000000308007986 */ /* 0x0001e4000c101924 */
.L_x_25154:
[----:B------:R-:W-:Y:S05]  /*4a30*/  BSYNC B6 ;  /* 0x0000000000067941 */ /* 0x000fea0003800000 */
.L_x_25153:
        /* <DEDUP_REMOVED lines=23> */
.L_x_25193:
[----:B------:R0:W-:Y:S01]  /*4bb0*/  STG.E.U8 desc[UR36][R8.64], R22 ;  /* 0x0000001608007986 */ /* 0x0001e2000c101124 */
[----:B------:R-:W-:Y:S05]  /*4bc0*/  BRA `(.L_x_25195) ;  /* 0x0000000c00507947 */ /* 0x000fea0003800000 */
.L_x_25192:
        /* <DEDUP_REMOVED lines=10> */
.L_x_25197:
[----:B------:R0:W-:Y:S01]  /*4c70*/  STG.E desc[UR36][R8.64], R22 ;  /* 0x0000001608007986 */ /* 0x0001e2000c101924 */
[----:B------:R-:W-:Y:S05]  /*4c80*/  BRA `(.L_x_25195) ;  /* 0x0000000c00207947 */ /* 0x000fea0003800000 */
.L_x_25196:
[----:B------:R0:W-:Y:S01]  /*4c90*/  STG.E.U16 desc[UR36][R8.64], R22 ;  /* 0x0000001608007986 */ /* 0x0001e2000c101524 */
[----:B------:R-:W-:Y:S05]  /*4ca0*/  BRA `(.L_x_25195) ;  /* 0x0000000c00187947 */ /* 0x000fea0003800000 */
.L_x_25191:
        /* <DEDUP_REMOVED lines=9> */
.L_x_25199:
[----:B------:R-:W0:Y:S02]  /*4d40*/  I2F.S16 R0, R22 ;  /* 0x0000001600007306 */ /* 0x000e240000101400 */
[----:B0-----:R-:W-:-:S05]  /*4d50*/  F2FP.F16.F32.PACK_AB R0, RZ, R0 ;  /* 0x00000000ff00723e */ /* 0x001fca00000000ff */
[----:B------:R0:W-:Y:S01]  /*4d60*/  STG.E.U16 desc[UR36][R8.64], R0 ;  /* 0x0000000008007986 */ /* 0x0001e2000c101524 */
[----:B------:R-:W-:Y:S05]  /*4d70*/  BRA `(.L_x_25195) ;  /* 0x0000000800e47947 */ /* 0x000fea0003800000 */
.L_x_25198:
        /* <DEDUP_REMOVED lines=10> */
.L_x_25201:
[----:B------:R-:W0:Y:S02]  /*4e20*/  I2F.S16 R22, R22 ;  /* 0x0000001600167306 */ /* 0x000e240000101400 */
[----:B0-----:R-:W-:-:S04]  /*4e30*/  F2FP.F16.F32.PACK_AB R3, RZ, R22 ;  /* 0x00000016ff03723e */ /* 0x001fc800000000ff */
[----:B------:R-:W-:-:S05]  /*4e40*/  PRMT R3, R3, 0x5410, RZ ;  /* 0x0000541003037816 */ /* 0x000fca00000000ff */
[----:B------:R0:W-:Y:S01]  /*4e50*/  STG.E desc[UR36][R8.64], R3 ;  /* 0x0000000308007986 */ /* 0x0001e2000c101924 */
[----:B------:R-:W-:Y:S05]  /*4e60*/  BRA `(.L_x_25195) ;  /* 0x0000000800a87947 */ /* 0x000fea0003800000 */
.L_x_25200:
[----:B------:R-:W0:Y:S02]  /*4e70*/  I2F.F64.S16 R4, R22 ;  /* 0x0000001600047312 */ /* 0x000e240000101c00 */
[----:B0-----:R0:W-:Y:S01]  /*4e80*/  STG.E.64 desc[UR36][R8.64], R4 ;  /* 0x0000000408007986 */ /* 0x0011e2000c101b24 */
[----:B------:R-:W-:Y:S05]  /*4e90*/  BRA `(.L_x_25195) ;  /* 0x00000008009c7947 */ /* 0x000fea0003800000 */
.L_x_25190:
        /* <DEDUP_REMOVED lines=10> */
.L_x_25204:
[----:B------:R-:W0:Y:S01]  /*4f40*/  I2F.F64.S16 R4, R22 ;  /* 0x0000001600047312 */ /* 0x000e220000101c00 */
[----:B------:R-:W-:-:S05]  /*4f50*/  CS2R R6, SRZ ;  /* 0x0000000000067805 */ /* 0x000fca000001ff00 */
[----:B0-----:R0:W-:Y:S01]  /*4f60*/  STG.E.128 desc[UR36][R8.64], R4 ;  /* 0x0000000408007986 */ /* 0x0011e2000c101d24 */
[----:B------:R-:W-:Y:S05]  /*4f70*/  BRA `(.L_x_25195) ;  /* 0x0000000800647947 */ /* 0x000fea0003800000 */
.L_x_25203:
        /* <DEDUP_REMOVED lines=21> */
.L_x_25208:
[----:B------:R-:W-:Y:S05]  /*50d0*/  BSYNC B0 ;  /* 0x0000000000007941 */ /* 0x000fea0003800000 */
.L_x_25207:
[----:B------:R-:W-:-:S05]  /*50e0*/  LOP3.LUT R5, R0, R5, RZ, 0xfc, !PT ;  /* 0x0000000500057212 */ /* 0x000fca00078efcff */
[----:B------:R0:W-:Y:S01]  /*50f0*/  STG.E.U8 desc[UR36][R8.64], R5 ;  /* 0x0000000508007986 */ /* 0x0001e2000c101124 */
[----:B------:R-:W-:Y:S05]  /*5100*/  BRA `(.L_x_25195) ;  /* 0x0000000800007947 */ /* 0x000fea0003800000 */
.L_x_25206:
        /* <DEDUP_REMOVED lines=13> */
.L_x_25210:
[----:B------:R-:W-:Y:S01]  /*51e0*/  IMAD.MOV.U32 R0, RZ, RZ, 0x7f ;  /* 0x0000007fff007424 */ /* 0x000fe200078e00ff */
[----:B------:R-:W-:-:S04]  /*51f0*/  ISETP.GT.U32.AND P0, PT, R3, 0x7f800000, PT ;  /* 0x7f8000000300780c */ /* 0x000fc80003f04070 */
[----:B------:R-:W-:-:S09]  /*5200*/  SEL R0, R0, 0x7c, P0 ;  /* 0x0000007c00007807 */ /* 0x000fd20000000000 */
.L_x_25211:
[----:B------:R-:W-:Y:S05]  /*5210*/  BSYNC B0 ;  /* 0x0000000000007941 */ /* 0x000fea0003800000 */
.L_x_25209:
[----:B------:R-:W-:-:S04]  /*5220*/  LOP3.LUT R3, R5, 0x80000000, RZ, 0xc0, !PT ;  /* 0x8000000005037812 */ /* 0x000fc800078ec0ff */
[----:B------:R-:W-:-:S04]  /*5230*/  SHF.R.U32.HI R3, RZ, 0x18, R3 ;  /* 0x00000018ff037819 */ /* 0x000fc80000011603 */
[----:B------:R-:W-:-:S05]  /*5240*/  LOP3.LUT R3, R0, R3, RZ, 0xfc, !PT ;  /* 0x0000000300037212 */ /* 0x000fca00078efcff */
[----:B------:R0:W-:Y:S01]  /*5250*/  STG.E.U8 desc[UR36][R8.64], R3 ;  /* 0x0000000308007986 */ /* 0x0001e2000c101124 */
[----:B------:R-:W-:Y:S05]  /*5260*/  BRA `(.L_x_25195) ;  /* 0x0000000400a87947 */ /* 0x000fea0003800000 */
.L_x_25205:
[----:B------:R-:W0:Y:S02]  /*5270*/  I2F.S16 R0, R22 ;  /* 0x0000001600007306 */ /* 0x000e240000101400 */
[----:B0-----:R-:W-:-:S05]  /*5280*/  F2FP.BF16.F32.PACK_AB R0, RZ, R0 ;  /* 0x00000000ff00723e */ /* 0x001fca00000010ff */
[----:B------:R0:W-:Y:S01]  /*5290*/  STG.E.U16 desc[UR36][R8.64], R0 ;  /* 0x0000000008007986 */ /* 0x0001e2000c101524 */
[----:B------:R-:W-:Y:S05]  /*52a0*/  BRA `(.L_x_25195) ;  /* 0x0000000400987947 */ /* 0x000fea0003800000 */
.L_x_25202:
        /* <DEDUP_REMOVED lines=10> */
.L_x_25214:
        /* <DEDUP_REMOVED lines=17> */
.L_x_25217:
[----:B------:R-:W-:-:S04]  /*5460*/  LOP3.LUT R3, R5, 0x80000000, RZ, 0xc0, !PT ;  /* 0x8000000005037812 */ /* 0x000fc800078ec0ff */
[----:B------:R-:W-:-:S04]  /*5470*/  SHF.R.U32.HI R3, RZ, 0x18, R3 ;  /* 0x00000018ff037819 */ /* 0x000fc80000011603 */
[----:B------:R-:W-:-:S04]  /*5480*/  LOP3.LUT R0, R0, R3, RZ, 0xfc, !PT ;  /* 0x0000000300007212 */ /* 0x000fc800078efcff */
[----:B------:R-:W-:-:S07]  /*5490*/  PRMT R4, R0, 0x7610, R4 ;  /* 0x0000761000047816 */ /* 0x000fce0000000004 */
.L_x_25216:
[----:B------:R-:W-:Y:S05]  /*54a0*/  BSYNC B0 ;  /* 0x0000000000007941 */ /* 0x000fea0003800000 */
.L_x_25215:
[----:B------:R3:W-:Y:S01]  /*54b0*/  STG.E.U8 desc[UR36][R8.64], R4 ;  /* 0x0000000408007986 */ /* 0x0007e2000c101124 */
[----:B------:R-:W-:Y:S05]  /*54c0*/  BRA `(.L_x_25195) ;  /* 0x0000000400107947 */ /* 0x000fea0003800000 */
.L_x_25213:
        /* <DEDUP_REMOVED lines=17> */
.L_x_25220:
[----:B------:R-:W-:-:S04]  /*55e0*/  LOP3.LUT R3, R5, 0x80000000, RZ, 0xc0, !PT ;  /* 0x8000000005037812 */ /* 0x000fc800078ec0ff */
[----:B------:R-:W-:-:S04]  /*55f0*/  SHF.R.U32.HI R3, RZ, 0x18, R3 ;  /* 0x00000018ff037819 */ /* 0x000fc80000011603 */
[----:B------:R-:W-:-:S04]  /*5600*/  LOP3.LUT R0, R0, R3, RZ, 0xfc, !PT ;  /* 0x0000000300007212 */ /* 0x000fc800078efcff */
[----:B------:R-:W-:-:S07]  /*5610*/  PRMT R4, R0, 0x7610, R4 ;  /* 0x0000761000047816 */ /* 0x000fce0000000004 */
.L_x_25219:
[----:B------:R-:W-:Y:S05]  /*5620*/  BSYNC B0 ;  /* 0x0000000000007941 */ /* 0x000fea0003800000 */
.L_x_25218:
[----:B------:R0:W-:Y:S01]  /*5630*/  STG.E.U8 desc[UR36][R8.64], R4 ;  /* 0x0000000408007986 */ /* 0x0001e2000c101124 */
[----:B------:R-:W-:Y:S05]  /*5640*/  BRA `(.L_x_25195) ;  /* 0x0000000000b07947 */ /* 0x000fea0003800000 */
.L_x_25212:
        /* <DEDUP_REMOVED lines=22> */
.L_x_25194:
        /* <DEDUP_REMOVED lines=16> */
.L_x_25223:
[----:B------:R-:W-:Y:S05]  /*58b0*/  BRA `(.L_x_25195) ;  /* 0x0000000000147947 */ /* 0x000fea0003800000 */
.L_x_25222:
[----:B------:R-:W-:Y:S02]  /*58c0*/  IMAD.MOV.U32 R4, RZ, RZ, R22 ;  /* 0x000000ffff047224 */ /* 0x000fe400078e0016 */
[----:B------:R-:W-:-:S05]  /*58d0*/  IMAD.MOV.U32 R5, RZ, RZ, RZ ;  /* 0x000000ffff057224 */ /* 0x000fca00078e00ff */
[----:B------:R2:W-:Y:S01]  /*58e0*/  STG.E.64 desc[UR36][R8.64], R4 ;  /* 0x0000000408007986 */ /* 0x0005e2000c101b24 */
[----:B------:R-:W-:Y:S05]  /*58f0*/  BRA `(.L_x_25195) ;  /* 0x0000000000047947 */ /* 0x000fea0003800000 */
.L_x_25221:
[----:B------:R0:W-:Y:S02]  /*5900*/  STG.E desc[UR36][R8.64], R22 ;  /* 0x0000001608007986 */ /* 0x0001e4000c101924 */
.L_x_25195:
        /* <DEDUP_REMOVED lines=23> */
.L_x_25227:
[----:B------:R3:W-:Y:S01]  /*5a80*/  STG.E.U8 desc[UR36][R8.64], R18 ;  /* 0x0000001208007986 */ /* 0x0007e2000c101124 */
[----:B------:R-:W-:Y:S05]  /*5a90*/  BRA `(.L_x_25229) ;  /* 0x0000000c00507947 */ /* 0x000fea0003800000 */
.L_x_25226:
        /* <DEDUP_REMOVED lines=10> */
.L_x_25231:
[----:B------:R2:W-:Y:S01]  /*5b40*/  STG.E desc[UR36][R8.64], R18 ;  /* 0x0000001208007986 */ /* 0x0005e2000c101924 */
[----:B------:R-:W-:Y:S05]  /*5b50*/  BRA `(.L_x_25229) ;  /* 0x0000000c00207947 */ /* 0x000fea0003800000 */
.L_x_25230:
[----:B------:R0:W-:Y:S01]  /*5b60*/  STG.E.U16 desc[UR36][R8.64], R18 ;  /* 0x0000001208007986 */ /* 0x0001e2000c101524 */
[----:B------:R-:W-:Y:S05]  /*5b70*/  BRA `(.L_x_25229) ;  /* 0x0000000c00187947 */ /* 0x000fea0003800000 */
.L_x_25225:
        /* <DEDUP_REMOVED lines=9> */
.L_x_25233:
[----:B------:R-:W0:Y:S02]  /*5c10*/  I2F.S16 R0, R18 ;  /* 0x0000001200007306 */ /* 0x000e240000101400 */
[----:B0-----:R-:W-:-:S05]  /*5c20*/  F2FP.F16.F32.PACK_AB R0, RZ, R0 ;  /* 0x00000000ff00723e */ /* 0x001fca00000000ff */
[----:B------:R0:W-:Y:S01]  /*5c30*/  STG.E.U16 desc[UR36][R8.64], R0 ;  /* 0x0000000008007986 */ /* 0x0001e2000c101524 */
[----:B------:R-:W-:Y:S05]  /*5c40*/  BRA `(.L_x_25229) ;  /* 0x0000000800e47947 */ /* 0x000fea0003800000 */
.L_x_25232:
        /* <DEDUP_REMOVED lines=10> */
.L_x_25235:
[----:B------:R-:W0:Y:S02]  /*5cf0*/  I2F.S16 R18, R18 ;  /* 0x0000001200127306 */ /* 0x000e240000101400 */
[----:B0-----:R-:W-:-:S04]  /*5d00*/  F2FP.F16.F32.PACK_AB R3, RZ, R18 ;  /* 0x00000012ff03723e */ /* 0x001fc800000000ff */
[----:B------:R-:W-:-:S05]  /*5d10*/  PRMT R3, R3, 0x5410, RZ ;  /* 0x0000541003037816 */ /* 0x000fca00000000ff */
[----:B------:R0:W-:Y:S01]  /*5d20*/  STG.E desc[UR36][R8.64], R3 ;  /* 0x0000000308007986 */ /* 0x0001e2000c101924 */
[----:B------:R-:W-:Y:S05]  /*5d30*/  BRA `(.L_x_25229) ;  /* 0x0000000800a87947 */ /* 0x000fea0003800000 */
.L_x_25234:
[----:B------:R-:W0:Y:S02]  /*5d40*/  I2F.F64.S16 R4, R18 ;  /* 0x0000001200047312 */ /* 0x000e240000101c00 */
[----:B0-----:R0:W-:Y:S01]  /*5d50*/  STG.E.64 desc[UR36][R8.64], R4 ;  /* 0x0000000408007986 */ /* 0x0011e2000c101b24 */
[----:B------:R-:W-:Y:S05]  /*5d60*/  BRA `(.L_x_25229) ;  /* 0x00000008009c7947 */ /* 0x000fea0003800000 */
.L_x_25224:
        /* <DEDUP_REMOVED lines=10> */
.L_x_25238:
[----:B------:R-:W0:Y:S01]  /*5e10*/  I2F.F64.S16 R4, R18 ;  /* 0x0000001200047312 */ /* 0x000e220000101c00 */
[----:B------:R-:W-:-:S05]  /*5e20*/  CS2R R6, SRZ ;  /* 0x0000000000067805 */ /* 0x000fca000001ff00 */
[----:B0-----:R0:W-:Y:S01]  /*5e30*/  STG.E.128 desc[UR36][R8.64], R4 ;  /* 0x0000000408007986 */ /* 0x0011e2000c101d24 */
[----:B------:R-:W-:Y:S05]  /*5e40*/  BRA `(.L_x_25229) ;  /* 0x0000000800647947 */ /* 0x000fea0003800000 */
.L_x_25237:
        /* <DEDUP_REMOVED lines=21> */
.L_x_25242:
[----:B------:R-:W-:Y:S05]  /*5fa0*/  BSYNC B0 ;  /* 0x0000000000007941 */ /* 0x000fea0003800000 */
.L_x_25241:
[----:B------:R-:W-:-:S05]  /*5fb0*/  LOP3.LUT R5, R0, R5, RZ, 0xfc, !PT ;  /* 0x0000000500057212 */ /* 0x000fca00078efcff */
[----:B------:R0:W-:Y:S01]  /*5fc0*/  STG.E.U8 desc[UR36][R8.64], R5 ;  /* 0x0000000508007986 */ /* 0x0001e2000c101124 */
[----:B------:R-:W-:Y:S05]  /*5fd0*/  BRA `(.L_x_25229) ;  /* 0x0000000800007947 */ /* 0x000fea0003800000 */
.L_x_25240:
        /* <DEDUP_REMOVED lines=13> */
.L_x_25244:
[----:B------:R-:W-:Y:S01]  /*60b0*/  IMAD.MOV.U32 R0, RZ, RZ, 0x7f ;  /* 0x0000007fff007424 */ /* 0x000fe200078e00ff */
[----:B------:R-:W-:-:S04]  /*60c0*/  ISETP.GT.U32.AND P0, PT, R3, 0x7f800000, PT ;  /* 0x7f8000000300780c */ /* 0x000fc80003f04070 */
[----:B------:R-:W-:-:S09]  /*60d0*/  SEL R0, R0, 0x7c, P0 ;  /* 0x0000007c00007807 */ /* 0x000fd20000000000 */
.L_x_25245:
[----:B------:R-:W-:Y:S05]  /*60e0*/  BSYNC B0 ;  /* 0x0000000000007941 */ /* 0x000fea0003800000 */
.L_x_25243:
[----:B------:R-:W-:-:S04]  /*60f0*/  LOP3.LUT R3, R5, 0x80000000, RZ, 0xc0, !PT ;  /* 0x8000000005037812 */ /* 0x000fc800078ec0ff */
[----:B------:R-:W-:-:S04]  /*6100*/  SHF.R.U32.HI R3, RZ, 0x18, R3 ;  /* 0x00000018ff037819 */ /* 0x000fc80000011603 */
[----:B------:R-:W-:-:S05]  /*6110*/  LOP3.LUT R3, R0, R3, RZ, 0xfc, !PT ;  /* 0x0000000300037212 */ /* 0x000fca00078efcff */
[----:B------:R0:W-:Y:S01]  /*6120*/  STG.E.U8 desc[UR36][R8.64], R3 ;  /* 0x0000000308007986 */ /* 0x0001e2000c101124 */
[----:B------:R-:W-:Y:S05]  /*6130*/  BRA `(.L_x_25229) ;  /* 0x0000000400a87947 */ /* 0x000fea0003800000 */
.L_x_25239:
[----:B------:R-:W0:Y:S02]  /*6140*/  I2F.S16 R0, R18 ;  /* 0x0000001200007306 */ /* 0x000e240000101400 */
[----:B0-----:R-:W-:-:S05]  /*6150*/  F2FP.BF16.F32.PACK_AB R0, RZ, R0 ;  /* 0x00000000ff00723e */ /* 0x001fca00000010ff */
[----:B------:R0:W-:Y:S01]  /*6160*/  STG.E.U16 desc[UR36][R8.64], R0 ;  /* 0x0000000008007986 */ /* 0x0001e2000c101524 */
[----:B------:R-:W-:Y:S05]  /*6170*/  BRA `(.L_x_25229) ;  /* 0x0000000400987947 */ /* 0x000fea0003800000 */
.L_x_25236:
        /* <DEDUP_REMOVED lines=10> */
.L_x_25248:
        /* <DEDUP_REMOVED lines=17> */
.L_x_25251:
[----:B------:R-:W-:-:S04]  /*6330*/  LOP3.LUT R3, R5, 0x80000000, RZ, 0xc0, !PT ;  /* 0x8000000005037812 */ /* 0x000fc800078ec0ff */
[----:B------:R-:W-:-:S04]  /*6340*/  SHF.R.U32.HI R3, RZ, 0x18, R3 ;  /* 0x00000018ff037819 */ /* 0x000fc80000011603 */
[----:B------:R-:W-:-:S04]  /*6350*/  LOP3.LUT R0, R0, R3, RZ, 0xfc, !PT ;  /* 0x0000000300007212 */ /* 0x000fc800078efcff */
[----:B------:R-:W-:-:S07]  /*6360*/  PRMT R4, R0, 0x7610, R4 ;  /* 0x0000761000047816 */ /* 0x000fce0000000004 */
.L_x_25250:
[----:B------:R-:W-:Y:S05]  /*6370*/  BSYNC B0 ;  /* 0x0000000000007941 */ /* 0x000fea0003800000 */
.L_x_25249:
[----:B------:R0:W-:Y:S01]  /*6380*/  STG.E.U8 desc[UR36][R8.64], R4 ;  /* 0x0000000408007986 */ /* 0x0001e2000c101124 */
[----:B------:R-:W-:Y:S05]  /*6390*/  BRA `(.L_x_25229) ;  /* 0x0000000400107947 */ /* 0x000fea0003800000 */
.L_x_25247:
        /* <DEDUP_REMOVED lines=17> */
.L_x_25254:
[----:B------:R-:W-:-:S04]  /*64b0*/  LOP3.LUT R3, R5, 0x80000000, RZ, 0xc0, !PT ;  /* 0x8000000005037812 */ /* 0x000fc800078ec0ff */
[----:B------:R-:W-:-:S04]  /*64c0*/  SHF.R.U32.HI R3, RZ, 0x18, R3 ;  /* 0x00000018ff037819 */ /* 0x000fc80000011603 */
[----:B------:R-:W-:-:S04]  /*64d0*/  LOP3.LUT R0, R0, R3, RZ, 0xfc, !PT ;  /* 0x0000000300007212 */ /* 0x000fc800078efcff */
[----:B------:R-:W-:-:S07]  /*64e0*/  PRMT R4, R0, 0x7610, R4 ;  /* 0x0000761000047816 */ /* 0x000fce0000000004 */
.L_x_25253:
[----:B------:R-:W-:Y:S05]  /*64f0*/  BSYNC B0 ;  /* 0x0000000000007941 */ /* 0x000fea0003800000 */
.L_x_25252:
[----:B------:R0:W-:Y:S01]  /*6500*/  STG.E.U8 desc[UR36][R8.64], R4 ;  /* 0x0000000408007986 */ /* 0x0001e2000c101124 */
[----:B------:R-:W-:Y:S05]  /*6510*/  BRA `(.L_x_25229) ;  /* 0x0000000000b07947 */ /* 0x000fea0003800000 */
.L_x_25246:
        /* <DEDUP_REMOVED lines=22> */
.L_x_25228:
        /* <DEDUP_REMOVED lines=16> */
.L_x_25257:
[----:B------:R-:W-:Y:S05]  /*6780*/  BRA `(.L_x_25229) ;  /* 0x0000000000147947 */ /* 0x000fea0003800000 */
.L_x_25256:
[----:B------:R-:W-:Y:S02]  /*6790*/  IMAD.MOV.U32 R4, RZ, RZ, R18 ;  /* 0x000000ffff047224 */ /* 0x000fe400078e0012 */
[----:B------:R-:W-:-:S05]  /*67a0*/  IMAD.MOV.U32 R5, RZ, RZ, RZ ;  /* 0x000000ffff057224 */ /* 0x000fca00078e00ff */
[----:B------:R0:W-:Y:S01]  /*67b0*/  STG.E.64 desc[UR36][R8.64], R4 ;  /* 0x0000000408007986 */ /* 0x0001e2000c101b24 */
[----:B------:R-:W-:Y:S05]  /*67c0*/  BRA `(.L_x_25229) ;  /* 0x0000000000047947 */ /* 0x000fea0003800000 */
.L_x_25255:
[----:B------:R0:W-:Y:S02]  /*67d0*/  STG.E desc[UR36][R8.64], R18 ;  /* 0x0000001208007986 */ /* 0x0001e4000c101924 */
.L_x_25229:
[----:B------:R-:W-:-:S07]  /*67e0*/  VIADD R2, R2, 0x80 ;  /* 0x0000008002027836 */ /* 0x000fce0000000000 */
.L_x_25189:
[----:B------:R-:W-:Y:S05]  /*67f0*/  BSYNC B6 ;  /* 0x0000000000067941 */ /* 0x000fea0003800000 */
.L_x_25188:
        /* <DEDUP_REMOVED lines=21> */
.L_x_25261:
[----:B------:R-:W-:Y:S01]  /*6950*/  STG.E.U8 desc[UR36][R2.64], R16 ;  /* 0x0000001002007986 */ /* 0x000fe2000c101124 */
[----:B------:R-:W-:Y:S05]  /*6960*/  EXIT ;  /* 0x000000000000794d */ /* 0x000fea0003800000 */
.L_x_25260:
        /* <DEDUP_REMOVED lines=9> */
.L_x_25264:
[----:B------:R-:W-:Y:S01]  /*6a00*/  STG.E desc[UR36][R2.64], R16 ;  /* 0x0000001002007986 */ /* 0x000fe2000c101924 */
[----:B------:R-:W-:Y:S05]  /*6a10*/  EXIT ;  /* 0x000000000000794d */ /* 0x000fea0003800000 */
.L_x_25263:
[----:B------:R-:W-:Y:S01]  /*6a20*/  STG.E.U16 desc[UR36][R2.64], R16 ;  /* 0x0000001002007986 */ /* 0x000fe2000c101524 */
[----:B------:R-:W-:Y:S05]  /*6a30*/  EXIT ;  /* 0x000000000000794d */ /* 0x000fea0003800000 */
.L_x_25259:
        /* <DEDUP_REMOVED lines=9> */
.L_x_25266:
[----:B------:R-:W0:Y:S02]  /*6ad0*/  I2F.S16 R0, R16 ;  /* 0x0000001000007306 */ /* 0x000e240000101400 */
[----:B0-----:R-:W-:-:S05]  /*6ae0*/  F2FP.F16.F32.PACK_AB R0, RZ, R0 ;  /* 0x00000000ff00723e */ /* 0x001fca00000000ff */
[----:B------:R-:W-:Y:S01]  /*6af0*/  STG.E.U16 desc[UR36][R2.64], R0 ;  /* 0x0000000002007986 */ /* 0x000fe2000c101524 */
[----:B------:R-:W-:Y:S05]  /*6b00*/  EXIT ;  /* 0x000000000000794d */ /* 0x000fea0003800000 */
.L_x_25265:
        /* <DEDUP_REMOVED lines=10> */
.L_x_25268:
[----:B------:R-:W0:Y:S02]  /*6bb0*/  I2F.S16 R16, R16 ;  /* 0x0000001000107306 */ /* 0x000e240000101400 */
[----:B0-----:R-:W-:-:S04]  /*6bc0*/  F2FP.F16.F32.PACK_AB R5, RZ, R16 ;  /* 0x00000010ff05723e */ /* 0x001fc800000000ff */
[----:B------:R-:W-:-:S05]  /*6bd0*/  PRMT R5, R5, 0x5410, RZ ;  /* 0x0000541005057816 */ /* 0x000fca00000000ff */
[----:B------:R-:W-:Y:S01]  /*6be0*/  STG.E desc[UR36][R2.64], R5 ;  /* 0x0000000502007986 */ /* 0x000fe2000c101924 */
[----:B------:R-:W-:Y:S05]  /*6bf0*/  EXIT ;  /* 0x000000000000794d */ /* 0x000fea0003800000 */
.L_x_25267:
[----:B------:R-:W0:Y:S02]  /*6c00*/  I2F.F64.S16 R16, R16 ;  /* 0x0000001000107312 */ /* 0x000e240000101c00 */
[----:B0-----:R-:W-:Y:S01]  /*6c10*/  STG.E.64 desc[UR36][R2.64], R16 ;  /* 0x0000001002007986 */ /* 0x001fe2000c101b24 */
[----:B------:R-:W-:Y:S05]  /*6c20*/  EXIT ;  /* 0x000000000000794d */ /* 0x000fea0003800000 */
.L_x_25258:
        /* <DEDUP_REMOVED lines=10> */
.L_x_25271:
[----:B------:R-:W0:Y:S01]  /*6cd0*/  I2F.F64.S16 R16, R16 ;  /* 0x0000001000107312 */ /* 0x000e220000101c00 */
[----:B------:R-:W-:-:S05]  /*6ce0*/  CS2R R18, SRZ ;  /* 0x0000000000127805 */ /* 0x000fca000001ff00 */
[----:B0-----:R-:W-:Y:S01]  /*6cf0*/  STG.E.128 desc[UR36][R2.64], R16 ;  /* 0x0000001002007986 */ /* 0x001fe2000c101d24 */
[----:B------:R-:W-:Y:S05]  /*6d00*/  EXIT ;  /* 0x000000000000794d */ /* 0x000fea0003800000 */
.L_x_25270:
        /* <DEDUP_REMOVED lines=21> */
.L_x_25275:
[----:B------:R-:W-:Y:S05]  /*6e60*/  BSYNC B0 ;  /* 0x0000000000007941 */ /* 0x000fea0003800000 */
.L_x_25274:
[----:B------:R-:W-:-:S05]  /*6e70*/  LOP3.LUT R5, R0, R5, RZ, 0xfc, !PT ;  /* 0x0000000500057212 */ /* 0x000fca00078efcff */
[----:B------:R-:W-:Y:S01]  /*6e80*/  STG.E.U8 desc[UR36][R2.64], R5 ;  /* 0x0000000502007986 */ /* 0x000fe2000c101124 */
[----:B------:R-:W-:Y:S05]  /*6e90*/  EXIT ;  /* 0x000000000000794d */ /* 0x000fea0003800000 */
.L_x_25273:
        /* <DEDUP_REMOVED lines=13> */
.L_x_25277:
[----:B------:R-:W-:Y:S01]  /*6f70*/  IMAD.MOV.U32 R0, RZ, RZ, 0x7f ;  /* 0x0000007fff007424 */ /* 0x000fe200078e00ff */
[----:B------:R-:W-:-:S04]  /*6f80*/  ISETP.GT.U32.AND P0, PT, R4, 0x7f800000, PT ;  /* 0x7f8000000400780c */ /* 0x000fc80003f04070 */
[----:B------:R-:W-:-:S09]  /*6f90*/  SEL R0, R0, 0x7c, P0 ;  /* 0x0000007c00007807 */ /* 0x000fd20000000000 */
.L_x_25278:
[----:B------:R-:W-:Y:S05]  /*6fa0*/  BSYNC B0 ;  /* 0x0000000000007941 */ /* 0x000fea0003800000 */
.L_x_25276:
[----:B------:R-:W-:-:S04]  /*6fb0*/  LOP3.LUT R4, R5, 0x80000000, RZ, 0xc0, !PT ;  /* 0x8000000005047812 */ /* 0x000fc800078ec0ff */
[----:B------:R-:W-:-:S04]  /*6fc0*/  SHF.R.U32.HI R5, RZ, 0x18, R4 ;  /* 0x00000018ff057819 */ /* 0x000fc80000011604 */
[----:B------:R-:W-:-:S05]  /*6fd0*/  LOP3.LUT R5, R0, R5, RZ, 0xfc, !PT ;  /* 0x0000000500057212 */ /* 0x000fca00078efcff */
[----:B------:R-:W-:Y:S01]  /*6fe0*/  STG.E.U8 desc[UR36][R2.64], R5 ;  /* 0x0000000502007986 */ /* 0x000fe2000c101124 */
[----:B------:R-:W-:Y:S05]  /*6ff0*/  EXIT ;  /* 0x000000000000794d */ /* 0x000fea0003800000 */
.L_x_25272:
[----:B------:R-:W0:Y:S02]  /*7000*/  I2F.S16 R0, R16 ;  /* 0x0000001000007306 */ /* 0x000e240000101400 */
[----:B0-----:R-:W-:-:S05]  /*7010*/  F2FP.BF16.F32.PACK_AB R0, RZ, R0 ;  /* 0x00000000ff00723e */ /* 0x001fca00000010ff */
[----:B------:R-:W-:Y:S01]  /*7020*/  STG.E.U16 desc[UR36][R2.64], R0 ;  /* 0x0000000002007986 */ /* 0x000fe2000c101524 */
[----:B------:R-:W-:Y:S05]  /*7030*/  EXIT ;  /* 0x000000000000794d */ /* 0x000fea0003800000 */
.L_x_25269:
        /* <DEDUP_REMOVED lines=10> */
.L_x_25281:
        /* <DEDUP_REMOVED lines=17> */
.L_x_25284:
[----:B------:R-:W-:-:S04]  /*71f0*/  LOP3.LUT R0, R7, 0x80000000, RZ, 0xc0, !PT ;  /* 0x8000000007007812 */ /* 0x000fc800078ec0ff */
[----:B------:R-:W-:-:S04]  /*7200*/  SHF.R.U32.HI R5, RZ, 0x18, R0 ;  /* 0x00000018ff057819 */ /* 0x000fc80000011600 */
[----:B------:R-:W-:-:S04]  /*7210*/  LOP3.LUT R4, R4, R5, RZ, 0xfc, !PT ;  /* 0x0000000504047212 */ /* 0x000fc800078efcff */
[----:B------:R-:W-:-:S07]  /*7220*/  PRMT R0, R4, 0x7610, R0 ;  /* 0x0000761004007816 */ /* 0x000fce0000000000 */
.L_x_25283:
[----:B------:R-:W-:Y:S05]  /*7230*/  BSYNC B0 ;  /* 0x0000000000007941 */ /* 0x000fea0003800000 */
.L_x_25282:
[----:B------:R-:W-:Y:S01]  /*7240*/  STG.E.U8 desc[UR36][R2.64], R0 ;  /* 0x0000000002007986 */ /* 0x000fe2000c101124 */
[----:B------:R-:W-:Y:S05]  /*7250*/  EXIT ;  /* 0x000000000000794d */ /* 0x000fea0003800000 */
.L_x_25280:
        /* <DEDUP_REMOVED lines=17> */
.L_x_25287:
[----:B------:R-:W-:-:S04]  /*7370*/  LOP3.LUT R0, R7, 0x80000000, RZ, 0xc0, !PT ;  /* 0x8000000007007812 */ /* 0x000fc800078ec0ff */
[----:B------:R-:W-:-:S04]  /*7380*/  SHF.R.U32.HI R5, RZ, 0x18, R0 ;  /* 0x00000018ff057819 */ /* 0x000fc80000011600 */
[----:B------:R-:W-:-:S04]  /*7390*/  LOP3.LUT R4, R4, R5, RZ, 0xfc, !PT ;  /* 0x0000000504047212 */ /* 0x000fc800078efcff */
[----:B------:R-:W-:-:S07]  /*73a0*/  PRMT R0, R4, 0x7610, R0 ;  /* 0x0000761004007816 */ /* 0x000fce0000000000 */
.L_x_25286:
[----:B------:R-:W-:Y:S05]  /*73b0*/  BSYNC B0 ;  /* 0x0000000000007941 */ /* 0x000fea0003800000 */
.L_x_25285:
[----:B------:R-:W-:Y:S01]  /*73c0*/  STG.E.U8 desc[UR36][R2.64], R0 ;  /* 0x0000000002007986 */ /* 0x000fe2000c101124 */
[----:B------:R-:W-:Y:S05]  /*73d0*/  EXIT ;  /* 0x000000000000794d */ /* 0x000fea0003800000 */
.L_x_25279:
        /* <DEDUP_REMOVED lines=22> */
.L_x_25262:
        /* <DEDUP_REMOVED lines=16> */
.L_x_25290:
[----:B------:R-:W-:Y:S05]  /*7640*/  EXIT ;  /* 0x000000000000794d */ /* 0x000fea0003800000 */
.L_x_25289:
[----:B------:R-:W-:-:S05]  /*7650*/  IMAD.MOV.U32 R17, RZ, RZ, RZ ;  /* 0x000000ffff117224 */ /* 0x000fca00078e00ff */
[----:B------:R-:W-:Y:S01]  /*7660*/  STG.E.64 desc[UR36][R2.64], R16 ;  /* 0x0000001002007986 */ /* 0x000fe2000c101b24 */
[----:B------:R-:W-:Y:S05]  /*7670*/  EXIT ;  /* 0x000000000000794d */ /* 0x000fea0003800000 */
.L_x_25288:
[----:B------:R-:W-:Y:S01]  /*7680*/  STG.E desc[UR36][R2.64], R16 ;  /* 0x0000001002007986 */ /* 0x000fe2000c101924 */
[----:B------:R-:W-:Y:S05]  /*7690*/  EXIT ;  /* 0x000000000000794d */ /* 0x000fea0003800000 */
.L_x_25291:
        /* <DEDUP_REMOVED lines=14> */
.L_x_43988:


//--------------------- .text._ZN2at6native18elementwise_kernelILi128ELi4EZNS0_22gpu_kernel_impl_nocastINS0_13AUnaryFunctorIiibZZZNS0_22logical_or_kernel_cudaERNS_14TensorIteratorEENKUlvE0_clEvENKUlvE1_clEvEUliiE_EEEEvRNS_18TensorIteratorBaseERKT_EUliE_EEviT1_ --------------------------
	.section	.text._ZN2at6native18elementwise_kernelILi128ELi4EZNS0_22gpu_kernel_impl_nocastINS0_13AUnaryFunctorIiibZZZNS0_22logical_or_kernel_cudaERNS_14TensorIteratorEENKUlvE0_clEvENKUlvE1_clEvEUliiE_EEEEvRNS_18TensorIteratorBaseERKT_EUliE_EEviT1_,"ax",@progbits
	.align	128
        .global         _ZN2at6native18elementwise_kernelILi128ELi4EZNS0_22gpu_kernel_impl_nocastINS0_13AUnaryFunctorIiibZZZNS0_22logical_or_kernel_cudaERNS_14TensorIteratorEENKUlvE0_clEvENKUlvE1_clEvEUliiE_EEEEvRNS_18TensorIteratorBaseERKT_EUliE_EEviT1_
        .type           _ZN2at6native18elementwise_kernelILi128ELi4EZNS0_22gpu_kernel_impl_nocastINS0_13AUnaryFunctorIiibZZZNS0_22logical_or_kernel_cudaERNS_14TensorIteratorEENKUlvE0_clEvENKUlvE1_clEvEUliiE_EEEEvRNS_18TensorIteratorBaseERKT_EUliE_EEviT1_,@function
        .size           _ZN2at6native18elementwise_kernelILi128ELi4EZNS0_22gpu_kernel_impl_nocastINS0_13AUnaryFunctorIiibZZZNS0_22logical_or_kernel_cudaERNS_14TensorIteratorEENKUlvE0_clEvENKUlvE1_clEvEUliiE_EEEEvRNS_18TensorIteratorBaseERKT_EUliE_EEviT1_,(.L_x_43989 - _ZN2at6native18elementwise_kernelILi128ELi4EZNS0_22gpu_kernel_impl_nocastINS0_13AUnaryFunctorIiibZZZNS0_22logical_or_kernel_cudaERNS_14TensorIteratorEENKUlvE0_clEvENKUlvE1_clEvEUliiE_EEEEvRNS_18TensorIteratorBaseERKT_EUliE_EEviT1_)
        .other          _ZN2at6native18elementwise_kernelILi128ELi4EZNS0_22gpu_kernel_impl_nocastINS0_13AUnaryFunctorIiibZZZNS0_22logical_or_kernel_cudaERNS_14TensorIteratorEENKUlvE0_clEvENKUlvE1_clEvEUliiE_EEEEvRNS_18TensorIteratorBaseERKT_EUliE_EEviT1_,@"STO_CUDA_ENTRY STV_DEFAULT"
_ZN2at6native18elementwise_kernelILi128ELi4EZNS0_22gpu_kernel_impl_nocastINS0_13AUnaryFunctorIiibZZZNS0_22logical_or_kernel_cudaERNS_14TensorIteratorEENKUlvE0_clEvENKUlvE1_clEvEUliiE_EEEEvRNS_18TensorIteratorBaseERKT_EUliE_EEviT1_:
.text._ZN2at6native18elementwise_kernelILi128ELi4EZNS0_22gpu_kernel_impl_nocastINS0_13AUnaryFunctorIiibZZZNS0_22logical_or_kernel_cudaERNS_14TensorIteratorEENKUlvE0_clEvENKUlvE1_clEvEUliiE_EEEEvRNS_18TensorIteratorBaseERKT_EUliE_EEviT1_:
        /* <DEDUP_REMOVED lines=311> */
.L_x_25294:
[----:B------:R-:W-:Y:S01]  /*1370*/  ULDC.64 UR8, c[0x0][0x418] ;  /* 0x0001060000087ab9 */ /* 0x000fe20000000a00 */
[----:B------:R-:W-:Y:S01]  /*1380*/  ULDC UR7, c[0x0][0x424] ;  /* 0x0001090000077ab9 */ /* 0x000fe20000000800 */
[----:B------:R-:W-:-:S04]  /*1390*/  IADD3 R4, P0, R2, UR8, RZ ;  /* 0x0000000802047c10 */ /* 0x000fc8000ff1e0ff */
[----:B------:R-:W-:Y:S01]  /*13a0*/  IADD3.X R5, RZ, UR9, RZ, P0, !PT ;  /* 0x00000009ff057c10 */ /* 0x000fe200087fe4ff */
[----:B------:R-:W-:-:S04]  /*13b0*/  ULDC.64 UR8, c[0x0][0x410] ;  /* 0x0001040000087ab9 */ /* 0x000fc80000000a00 */
[----:B------:R-:W2:Y:S01]  /*13c0*/  LDG.E R4, desc[UR4][R4.64] ;  /* 0x0000000404047981 */ /* 0x000ea2000c1e1900 */
[----:B------:R-:W-:Y:S02]  /*13d0*/  IADD3 R2, P1, R3, UR8, RZ ;  /* 0x0000000803027c10 */ /* 0x000fe4000ff3e0ff */
[----:B------:R-:W-:Y:S02]  /*13e0*/  IADD3 R0, R0, 0x80, RZ ;  /* 0x0000008000007810 */ /* 0x000fe40007ffe0ff */
[----:B------:R-:W-:Y:S02]  /*13f0*/  IADD3.X R3, RZ, UR9, RZ, P1, !PT ;  /* 0x00000009ff037c10 */ /* 0x000fe40008ffe4ff */
[----:B--2---:R-:W-:-:S04]  /*1400*/  LOP3.LUT P0, RZ, R4, UR7, RZ, 0xfc, !PT ;  /* 0x0000000704ff7c12 */ /* 0x004fc8000f80fcff */
[----:B------:R-:W-:-:S05]  /*1410*/  SEL R7, RZ, 0x1, !P0 ;  /* 0x00000001ff077807 */ /* 0x000fca0004000000 */
[----:B------:R0:W-:Y:S04]  /*1420*/  STG.E.U8 desc[UR4][R2.64], R7 ;  /* 0x0000000702007986 */ /* 0x0001e8000c101104 */
.L_x_25293:
[----:B------:R-:W-:Y:S05]  /*1430*/  BSYNC B0 ;  /* 0x0000000000007941 */ /* 0x000fea0003800000 */
.L_x_25292:
        /* <DEDUP_REMOVED lines=305> */
.L_x_25297:
        /* <DEDUP_REMOVED lines=316> */
.L_x_25298:
[----:B------:R-:W-:Y:S01]  /*3b10*/  ULDC.64 UR8, c[0x0][0x418] ;  /* 0x0001060000087ab9 */ /* 0x000fe20000000a00 */
[----:B------:R-:W-:Y:S01]  /*3b20*/  ULDC UR7, c[0x0][0x424] ;  /* 0x0001090000077ab9 */ /* 0x000fe20000000800 */
[----:B------:R-:W-:-:S04]  /*3b30*/  IADD3 R4, P0, R2, UR8, RZ ;  /* 0x0000000802047c10 */ /* 0x000fc8000ff1e0ff */
[----:B------:R-:W-:Y:S01]  /*3b40*/  IADD3.X R5, RZ, UR9, RZ, P0, !PT ;  /* 0x00000009ff057c10 */ /* 0x000fe200087fe4ff */
[----:B------:R-:W-:-:S04]  /*3b50*/  ULDC.64 UR8, c[0x0][0x410] ;  /* 0x0001040000087ab9 */ /* 0x000fc80000000a00 */
[----:B------:R-:W2:Y:S01]  /*3b60*/  LDG.E R4, desc[UR4][R4.64] ;  /* 0x0000000404047981 */ /* 0x000ea2000c1e1900 */
[----:B------:R-:W-:Y:S02]  /*3b70*/  IADD3 R2, P1, R3, UR8, RZ ;  /* 0x0000000803027c10 */ /* 0x000fe4000ff3e0ff */
[----:B------:R-:W-:-:S03]  /*3b80*/  IADD3 R0, R0, 0x80, RZ ;  /* 0x0000008000007810 */ /* 0x000fc60007ffe0ff */
[----:B------:R-:W-:Y:S01]  /*3b90*/  IMAD.X R3, RZ, RZ, UR9, P1 ;  /* 0x00000009ff037e24 */ /* 0x000fe200088e06ff */
[----:B--2---:R-:W-:-:S04]  /*3ba0*/  LOP3.LUT P0, RZ, R4, UR7, RZ, 0xfc, !PT ;  /* 0x0000000704ff7c12 */ /* 0x004fc8000f80fcff */
[----:B------:R-:W-:-:S05]  /*3bb0*/  SEL R7, RZ, 0x1, !P0 ;  /* 0x00000001ff077807 */ /* 0x000fca0004000000 */
[----:B------:R2:W-:Y:S04]  /*3bc0*/  STG.E.U8 desc[UR4][R2.64], R7 ;  /* 0x0000000702007986 */ /* 0x0005e8000c101104 */
.L_x_25296:
[----:B------:R-:W-:Y:S05]  /*3bd0*/  BSYNC B0 ;  /* 0x0000000000007941 */ /* 0x000fea0003800000 */
.L_x_25295:
        /* <DEDUP_REMOVED lines=304> */
.L_x_25299:
[----:B------:R-:W-:Y:S01]  /*4ee0*/  ULDC.64 UR6, c[0x0][0x418] ;  /* 0x0001060000067ab9 */ /* 0x000fe20000000a00 */
[----:B------:R-:W-:Y:S01]  /*4ef0*/  ULDC UR8, c[0x0][0x424] ;  /* 0x0001090000087ab9 */ /* 0x000fe20000000800 */
[----:B------:R-:W-:-:S04]  /*4f00*/  IADD3 R4, P0, R2, UR6, RZ ;  /* 0x0000000602047c10 */ /* 0x000fc8000ff1e0ff */
[----:B------:R-:W-:Y:S01]  /*4f10*/  IADD3.X R5, RZ, UR7, RZ, P0, !PT ;  /* 0x00000007ff057c10 */ /* 0x000fe200087fe4ff */
[----:B------:R-:W-:-:S04]  /*4f20*/  ULDC.64 UR6, c[0x0][0x410] ;  /* 0x0001040000067ab9 */ /* 0x000fc80000000a00 */
[----:B------:R-:W2:Y:S01]  /*4f30*/  LDG.E R4, desc[UR4][R4.64] ;  /* 0x0000000404047981 */ /* 0x000ea2000c1e1900 */
[----:B------:R-:W-:-:S04]  /*4f40*/  IADD3 R2, P1, R3, UR6, RZ ;  /* 0x0000000603027c10 */ /* 0x000fc8000ff3e0ff */
[----:B------:R-:W-:Y:S02]  /*4f50*/  IADD3.X R3, RZ, UR7, RZ, P1, !PT ;  /* 0x00000007ff037c10 */ /* 0x000fe40008ffe4ff */
[----:B--2---:R-:W-:-:S04]  /*4f60*/  LOP3.LUT P0, RZ, R4, UR8, RZ, 0xfc, !PT ;  /* 0x0000000804ff7c12 */ /* 0x004fc8000f80fcff */
[----:B------:R-:W-:-:S05]  /*4f70*/  SEL R7, RZ, 0x1, !P0 ;  /* 0x00000001ff077807 */ /* 0x000fca0004000000 */
[----:B------:R-:W-:Y:S01]  /*4f80*/  STG.E.U8 desc[UR4][R2.64], R7 ;  /* 0x0000000702007986 */ /* 0x000fe2000c101104 */
[----:B------:R-:W-:Y:S05]  /*4f90*/  EXIT ;  /* 0x000000000000794d */ /* 0x000fea0003800000 */
.L_x_25300:
        /* <DEDUP_REMOVED lines=14> */
.L_x_43989:


//--------------------- .text._ZN2at6native27unrolled_elementwise_kernelINS0_13AUnaryFunctorIiibZZZNS0_22logical_or_kernel_cudaERNS_14TensorIteratorEENKUlvE0_clEvENKUlvE1_clEvEUliiE_EESt5arrayIPcLm2EELi4E23TrivialOffsetCalculatorILi1EjESD_NS0_6memory15LoadWithoutCastENSE_16StoreWithoutCastEEEviT_T0_T2_T3_T4_T5_ --------------------------
	.section	.text._ZN2at6native27unrolled_elementwise_kernelINS0_13AUnaryFunctorIiibZZZNS0_22logical_or_kernel_cudaERNS_14TensorIteratorEENKUlvE0_clEvENKUlvE1_clEvEUliiE_EESt5arrayIPcLm2EELi4E23TrivialOffsetCalculatorILi1EjESD_NS0_6memory15LoadWithoutCastENSE_16StoreWithoutCastEEEviT_T0_T2_T3_T4_T5_,"ax",@progbits
	.align	128
        .global         _ZN2at6native27unrolled_elementwise_kernelINS0_13AUnaryFunctorIiibZZZNS0_22logical_or_kernel_cudaERNS_14TensorIteratorEENKUlvE0_clEvENKUlvE1_clEvEUliiE_EESt5arrayIPcLm2EELi4E23TrivialOffsetCalculatorILi1EjESD_NS0_6memory15LoadWithoutCastENSE_16StoreWithoutCastEEEviT_T0_T2_T3_T4_T5_
        .type           _ZN2at6native27unrolled_elementwise_kernelINS0_13AUnaryFunctorIiibZZZNS0_22logical_or_kernel_cudaERNS_14TensorIteratorEENKUlvE0_clEvENKUlvE1_clEvEUliiE_EESt5arrayIPcLm2EELi4E23TrivialOffsetCalculatorILi1EjESD_NS0_6memory15LoadWithoutCastENSE_16StoreWithoutCastEEEviT_T0_T2_T3_T4_T5_,@function
        .size           _ZN2at6native27unrolled_elementwise_kernelINS0_13AUnaryFunctorIiibZZZNS0_22logical_or_kernel_cudaERNS_14TensorIteratorEENKUlvE0_clEvENKUlvE1_clEvEUliiE_EESt5arrayIPcLm2EELi4E23TrivialOffsetCalculatorILi1EjESD_NS0_6memory15LoadWithoutCastENSE_16StoreWithoutCastEEEviT_T0_T2_T3_T4_T5_,(.L_x_43990 - _ZN2at6native27unrolled_elementwise_kernelINS0_13AUnaryFunctorIiibZZZNS0_22logical_or_kernel_cudaERNS_14TensorIteratorEENKUlvE0_clEvENKUlvE1_clEvEUliiE_EESt5arrayIPcLm2EELi4E23TrivialOffsetCalculatorILi1EjESD_NS0_6memory15LoadWithoutCastENSE_16StoreWithoutCastEEEviT_T0_T2_T3_T4_T5_)
        .other          _ZN2at6native27unrolled_elementwise_kernelINS0_13AUnaryFunctorIiibZZZNS0_22logical_or_kernel_cudaERNS_14TensorIteratorEENKUlvE0_clEvENKUlvE1_clEvEUliiE_EESt5arrayIPcLm2EELi4E23TrivialOffsetCalculatorILi1EjESD_NS0_6memory15LoadWithoutCastENSE_16StoreWithoutCastEEEviT_T0_T2_T3_T4_T5_,@"STO_CUDA_ENTRY STV_DEFAULT"
_ZN2at6native27unrolled_elementwise_kernelINS0_13AUnaryFunctorIiibZZZNS0_22logical_or_kernel_cudaERNS_14TensorIteratorEENKUlvE0_clEvENKUlvE1_clEvEUliiE_EESt5arrayIPcLm2EELi4E23TrivialOffsetCalculatorILi1EjESD_NS0_6memory15LoadWithoutCastENSE_16StoreWithoutCastEEEviT_T0_T2_T3_T4_T5_:
.text._ZN2at6native27unrolled_elementwise_kernelINS0_13AUnaryFunctorIiibZZZNS0_22logical_or_kernel_cudaERNS_14TensorIteratorEENKUlvE0_clEvENKUlvE1_clEvEUliiE_EESt5arrayIPcLm2EELi4E23TrivialOffsetCalculatorILi1EjESD_NS0_6memory15LoadWithoutCastENSE_16StoreWithoutCastEEEviT_T0_T2_T3_T4_T5_:
[----:B------:R-:W-:Y:S01]  /*0000*/  LDC R1, c[0x0][0x28] ;  /* 0x00000a00ff017b82 */ /* 0x000fe20000000800 */
[----:B------:R-:W0:Y:S07]  /*0010*/  S2R R2, SR_CTAID.X ;  /* 0x0000000000027919 */ /* 0x000e2e0000002500 */
[----:B------:R-:W0:Y:S01]  /*0020*/  LDC R5, c[0x0][0x210] ;  /* 0x00008400ff057b82 */ /* 0x000e220000000800 */
[----:B------:R-:W-:Y:S01]  /*0030*/  HFMA2.MMA R17, -RZ, RZ, 0, 0 ;  /* 0x00000000ff117435 */ /* 0x000fe200000001ff */
        /* <DEDUP_REMOVED lines=16> */
[----:B0-----:R-:W-:-:S05]  /*0140*/  @!P0 IMAD.WIDE.U32 R4, R11, 0x4, R4 ;  /* 0x000000040b048825 */ /* 0x001fca00078e0004 */
[----:B------:R0:W2:Y:S07]  /*0150*/  @!P0 LDG.E R17, desc[UR4][R4.64] ;  /* 0x0000000404118981 */ /* 0x0000ae000c1e1900 */
[----:B------:R-:W3:Y:S01]  /*0160*/  @!P3 LDC.64 R8, c[0x0][0x228] ;  /* 0x00008a00ff08bb82 */ /* 0x000ee20000000a00 */
[----:B------:R-:W-:Y:S02]  /*0170*/  @!P3 IMAD R19, R2, 0x200, R13 ;  /* 0x000002000213b824 */ /* 0x000fe400078e020d */
[----:B------:R-:W-:-:S02]  /*0180*/  IMAD.MOV.U32 R14, RZ, RZ, RZ ;  /* 0x000000ffff0e7224 */ /* 0x000fc400078e00ff */
[----:B------:R-:W-:Y:S02]  /*0190*/  @!P3 VIADD R13, R13, 0x80 ;  /* 0x000000800d0db836 */ /* 0x000fe40000000000 */
[----:B-1----:R-:W-:-:S03]  /*01a0*/  @!P1 IMAD.WIDE.U32 R6, R15, 0x4, R6 ;  /* 0x000000040f069825 */ /* 0x002fc600078e0006 */
[----:B------:R-:W-:Y:S02]  /*01b0*/  ISETP.GE.AND P2, PT, R13, R0, PT ;  /* 0x000000000d00720c */ /* 0x000fe40003f46270 */
[----:B------:R1:W4:Y:S01]  /*01c0*/  @!P1 LDG.E R12, desc[UR4][R6.64] ;  /* 0x00000004060c9981 */ /* 0x000322000c1e1900 */
[----:B---3--:R-:W-:-:S10]  /*01d0*/  @!P3 IMAD.WIDE.U32 R10, R19, 0x4, R8 ;  /* 0x00000004130ab825 */ /* 0x008fd400078e0008 */
[----:B------:R-:W3:Y:S01]  /*01e0*/  @!P2 LDC.64 R8, c[0x0][0x228] ;  /* 0x00008a00ff08ab82 */ /* 0x000ee20000000a00 */
[----:B------:R-:W4:Y:S07]  /*01f0*/  @!P3 LDG.E R14, desc[UR4][R10.64] ;  /* 0x000000040a0eb981 */ /* 0x000f2e000c1e1900 */
[----:B------:R-:W1:Y:S01]  /*0200*/  @!P0 LDC.64 R18, c[0x0][0x220] ;  /* 0x00008800ff128b82 */ /* 0x000e620000000a00 */
[C---:B------:R-:W-:Y:S02]  /*0210*/  @!P2 IMAD R13, R2.reuse, 0x200, R13 ;  /* 0x00000200020da824 */ /* 0x040fe400078e020d */
[----:B0-----:R-:W-:-:S02]  /*0220*/  @!P0 IMAD R5, R2, 0x200, R3 ;  /* 0x0000020002058824 */ /* 0x001fc400078e0203 */
[----:B---3--:R-:W-:Y:S01]  /*0230*/  @!P2 IMAD.WIDE.U32 R8, R13, 0x4, R8 ;  /* 0x000000040d08a825 */ /* 0x008fe200078e0008 */
[----:B------:R-:W-:-:S06]  /*0240*/  MOV R13, RZ ;  /* 0x000000ff000d7202 */ /* 0x000fcc0000000f00 */
[----:B------:R0:W5:Y:S01]  /*0250*/  @!P2 LDG.E R13, desc[UR4][R8.64] ;  /* 0x00000004080da981 */ /* 0x000162000c1e1900 */
[----:B-1----:R-:W-:-:S05]  /*0260*/  @!P0 IADD3 R4, P1, R5, R18, RZ ;  /* 0x0000001205048210 */ /* 0x002fca0007f3e0ff */
[----:B------:R-:W-:Y:S02]  /*0270*/  @!P0 IMAD.X R5, RZ, RZ, R19, P1 ;  /* 0x000000ffff058224 */ /* 0x000fe400008e0613 */
[----:B------:R-:W-:-:S05]  /*0280*/  @!P0 IMAD.MOV.U32 R3, RZ, RZ, R16 ;  /* 0x000000ffff038224 */ /* 0x000fca00078e0010 */
[----:B------:R-:W-:Y:S01]  /*0290*/  ISETP.GE.AND P1, PT, R3, R0, PT ;  /* 0x000000000300720c */ /* 0x000fe20003f26270 */
[----:B------:R-:W-:Y:S01]  /*02a0*/  BSSY B0, `(.L_x_25301) ;  /* 0x0000015000007945 */ /* 0x000fe20003800000 */
[----:B--2---:R-:W-:-:S04]  /*02b0*/  @!P0 LOP3.LUT P2, RZ, R17, UR6, RZ, 0xfc, !PT ;  /* 0x0000000611ff8c12 */ /* 0x004fc8000f84fcff */
[----:B------:R-:W-:-:S05]  /*02c0*/  @!P0 SEL R7, RZ, 0x1, !P2 ;  /* 0x00000001ff078807 */ /* 0x000fca0005000000 */
[----:B------:R1:W-:Y:S01]  /*02d0*/  @!P0 STG.E.U8 desc[UR4][R4.64], R7 ;  /* 0x0000000704008986 */ /* 0x0003e2000c101104 */
[----:B----4-:R-:W-:-:S04]  /*02e0*/  LOP3.LUT P2, RZ, R12, UR6, RZ, 0xfc, !PT ;  /* 0x000000060cff7c12 */ /* 0x010fc8000f84fcff */
[----:B0-----:R-:W-:Y:S02]  /*02f0*/  SEL R9, RZ, 0x1, !P2 ;  /* 0x00000001ff097807 */ /* 0x001fe40005000000 */
[----:B------:R-:W-:-:S04]  /*0300*/  LOP3.LUT P3, RZ, R14, UR6, RZ, 0xfc, !PT ;  /* 0x000000060eff7c12 */ /* 0x000fc8000f86fcff */
[----:B------:R-:W-:Y:S01]  /*0310*/  SEL R11, RZ, 0x1, !P3 ;  /* 0x00000001ff0b7807 */ /* 0x000fe20005800000 */
[----:B-1----:R-:W-:Y:S08]  /*0320*/  @P1 BRA `(.L_x_25302) ;  /* 0x0000000000301947 */ /* 0x002ff00003800000 */
[----:B------:R-:W-:Y:S01]  /*0330*/  LEA R4, R2, R3, 0x9 ;  /* 0x0000000302047211 */ /* 0x000fe200078e48ff */
[----:B------:R-:W-:Y:S01]  /*0340*/  VIADD R3, R3, 0x80 ;  /* 0x0000008003037836 */ /* 0x000fe20000000000 */
[----:B------:R-:W-:Y:S02]  /*0350*/  ULDC.64 UR8, c[0x0][0x220] ;  /* 0x0000880000087ab9 */ /* 0x000fe40000000a00 */
        /* <DEDUP_REMOVED lines=9> */
.L_x_25302:
[----:B------:R-:W-:Y:S05]  /*03f0*/  BSYNC B0 ;  /* 0x0000000000007941 */ /* 0x000fea0003800000 */
.L_x_25301:
[----:B------:R-:W-:-:S13]  /*0400*/  ISETP.GE.AND P0, PT, R3, R0, PT ;  /* 0x000000000300720c */ /* 0x000fda0003f06270 */
[----:B------:R-:W-:Y:S05]  /*0410*/  @P0 EXIT ;  /* 0x000000000000094d */ /* 0x000fea0003800000 */
[----:B------:R-:W-:Y:S01]  /*0420*/  LEA R2, R2, R3, 0x9 ;  /* 0x0000000302027211 */ /* 0x000fe200078e48ff */
[----:B------:R-:W-:Y:S01]  /*0430*/  ULDC.64 UR8, c[0x0][0x220] ;  /* 0x0000880000087ab9 */ /* 0x000fe20000000a00 */
[----:B-----5:R-:W-:Y:S02]  /*0440*/  LOP3.LUT P0, RZ, R13, UR6, RZ, 0xfc, !PT ;  /* 0x000000060dff7c12 */ /* 0x020fe4000f80fcff */
[----:B------:R-:W-:Y:S02]  /*0450*/  IADD3 R2, P1, R2, UR8, RZ ;  /* 0x0000000802027c10 */ /* 0x000fe4000ff3e0ff */
[----:B0-----:R-:W-:-:S03]  /*0460*/  SEL R5, RZ, 0x1, !P0 ;  /* 0x00000001ff057807 */ /* 0x001fc60004000000 */
[----:B------:R-:W-:-:S05]  /*0470*/  IMAD.X R3, RZ, RZ, UR9, P1 ;  /* 0x00000009ff037e24 */ /* 0x000fca00088e06ff */
[----:B------:R-:W-:Y:S01]  /*0480*/  STG.E.U8 desc[UR4][R2.64], R5 ;  /* 0x0000000502007986 */ /* 0x000fe2000c101104 */
[----:B------:R-:W-:Y:S05]  /*0490*/  EXIT ;  /* 0x000000000000794d */ /* 0x000fea0003800000 */
.L_x_25303:
        /* <DEDUP_REMOVED lines=14> */
.L_x_43990:


//--------------------- .text._ZN2at6native29vectorized_elementwise_kernelILi2ENS0_13AUnaryFunctorIiibZZZNS0_22logical_or_kernel_cudaERNS_14TensorIteratorEENKUlvE0_clEvENKUlvE1_clEvEUliiE_EESt5arrayIPcLm2EEEEviT0_T1_ --------------------------
	.section	.text._ZN2at6native29vectorized_elementwise_kernelILi2ENS0_13AUnaryFunctorIiibZZZNS0_22logical_or_kernel_cudaERNS_14TensorIteratorEENKUlvE0_clEvENKUlvE1_clEvEUliiE_EESt5arrayIPcLm2EEEEviT0_T1_,"ax",@progbits
	.align	128
        .global         _ZN2at6native29vectorized_elementwise_kernelILi2ENS0_13AUnaryFunctorIiibZZZNS0_22logical_or_kernel_cudaERNS_14TensorIteratorEENKUlvE0_clEvENKUlvE1_clEvEUliiE_EESt5arrayIPcLm2EEEEviT0_T1_
        .type           _ZN2at6native29vectorized_elementwise_kernelILi2ENS0_13AUnaryFunctorIiibZZZNS0_22logical_or_kernel_cudaERNS_14TensorIteratorEENKUlvE0_clEvENKUlvE1_clEvEUliiE_EESt5arrayIPcLm2EEEEviT0_T1_,@function
        .size           _ZN2at6native29vectorized_elementwise_kernelILi2ENS0_13AUnaryFunctorIiibZZZNS0_22logical_or_kernel_cudaERNS_14TensorIteratorEENKUlvE0_clEvENKUlvE1_clEvEUliiE_EESt5arrayIPcLm2EEEEviT0_T1_,(.L_x_43991 - _ZN2at6native29vectorized_elementwise_kernelILi2ENS0_13AUnaryFunctorIiibZZZNS0_22logical_or_kernel_cudaERNS_14TensorIteratorEENKUlvE0_clEvENKUlvE1_clEvEUliiE_EESt5arrayIPcLm2EEEEviT0_T1_)
        .other          _ZN2at6native29vectorized_elementwise_kernelILi2ENS0_13AUnaryFunctorIiibZZZNS0_22logical_or_kernel_cudaERNS_14TensorIteratorEENKUlvE0_clEvENKUlvE1_clEvEUliiE_EESt5arrayIPcLm2EEEEviT0_T1_,@"STO_CUDA_ENTRY STV_DEFAULT"
_ZN2at6native29vectorized_elementwise_kernelILi2ENS0_13AUnaryFunctorIiibZZZNS0_22logical_or_kernel_cudaERNS_14TensorIteratorEENKUlvE0_clEvENKUlvE1_clEvEUliiE_EESt5arrayIPcLm2EEEEviT0_T1_:
.text._ZN2at6native29vectorized_elementwise_kernelILi2ENS0_13AUnaryFunctorIiibZZZNS0_22logical_or_kernel_cudaERNS_14TensorIteratorEENKUlvE0_clEvENKUlvE1_clEvEUliiE_EESt5arrayIPcLm2EEEEviT0_T1_:
        /* <DEDUP_REMOVED lines=19> */
[----:B------:R-:W-:Y:S02]  /*0130*/  IMAD.X R3, RZ, RZ, UR7, P0 ;  /* 0x00000007ff037e24 */ /* 0x000fe400080e06ff */
[----:B------:R-:W-:Y:S01]  /*0140*/  IMAD.WIDE R2, R13, 0x2, R2 ;  /* 0x000000020d027825 */ /* 0x000fe200078e0202 */
[----:B--2---:R-:W-:Y:S02]  /*0150*/  LOP3.LUT P6, RZ, R14, UR6, RZ, 0xfc, !PT ;  /* 0x000000060eff7c12 */ /* 0x004fe4000f8cfcff */
[----:B------:R-:W-:Y:S02]  /*0160*/  LOP3.LUT P5, RZ, R15, UR6, RZ, 0xfc, !PT ;  /* 0x000000060fff7c12 */ /* 0x000fe4000f8afcff */
[----:B------:R-:W-:Y:S02]  /*0170*/  SEL R0, RZ, 0x1, !P6 ;  /* 0x00000001ff007807 */ /* 0x000fe40007000000 */
[----:B---3--:R-:W-:Y:S02]  /*0180*/  LOP3.LUT P4, RZ, R6, UR6, RZ, 0xfc, !PT ;  /* 0x0000000606ff7c12 */ /* 0x008fe4000f88fcff */
[----:B------:R-:W-:-:S02]  /*0190*/  LOP3.LUT P3, RZ, R7, UR6, RZ, 0xfc, !PT ;  /* 0x0000000607ff7c12 */ /* 0x000fc4000f86fcff */
[----:B----4-:R-:W-:Y:S02]  /*01a0*/  LOP3.LUT P2, RZ, R8, UR6, RZ, 0xfc, !PT ;  /* 0x0000000608ff7c12 */ /* 0x010fe4000f84fcff */
[----:B------:R-:W-:Y:S02]  /*01b0*/  LOP3.LUT P1, RZ, R9, UR6, RZ, 0xfc, !PT ;  /* 0x0000000609ff7c12 */ /* 0x000fe4000f82fcff */
[----:B-----5:R-:W-:Y:S02]  /*01c0*/  LOP3.LUT P0, RZ, R10, UR6, RZ, 0xfc, !PT ;  /* 0x000000060aff7c12 */ /* 0x020fe4000f80fcff */
[----:B------:R-:W-:Y:S02]  /*01d0*/  LOP3.LUT P6, RZ, R11, UR6, RZ, 0xfc, !PT ;  /* 0x000000060bff7c12 */ /* 0x000fe4000f8cfcff */
        /* <DEDUP_REMOVED lines=16> */
.L_x_25304:
[----:B------:R-:W0:Y:S01]  /*02e0*/  S2R R3, SR_TID.X ;  /* 0x0000000000037919 */ /* 0x000e220000002100 */
[----:B------:R-:W-:Y:S01]  /*02f0*/  IMAD.MOV.U32 R24, RZ, RZ, RZ ;  /* 0x000000ffff187224 */ /* 0x000fe200078e00ff */
[----:B------:R-:W-:Y:S01]  /*0300*/  ULDC UR6, c[0x0][0x218] ;  /* 0x0000860000067ab9 */ /* 0x000fe20000000800 */
[----:B------:R-:W-:Y:S01]  /*0310*/  IMAD.MOV.U32 R4, RZ, RZ, RZ ;  /* 0x000000ffff047224 */ /* 0x000fe200078e00ff */
        /* <DEDUP_REMOVED lines=10> */
[C---:B------:R-:W-:Y:S01]  /*03c0*/  @!P5 IMAD.IADD R22, R0.reuse, 0x1, R5 ;  /* 0x000000010016d824 */ /* 0x040fe200078e0205 */
[----:B------:R-:W2:Y:S01]  /*03d0*/  @!P5 LDC.64 R12, c[0x0][0x228] ;  /* 0x00008a00ff0cdb82 */ /* 0x000ea20000000a00 */
[----:B------:R-:W-:Y:S02]  /*03e0*/  @!P5 VIADD R5, R5, 0x80 ;  /* 0x000000800505d836 */ /* 0x000fe40000000000 */
[----:B------:R-:W-:Y:S02]  /*03f0*/  @!P0 IMAD.IADD R29, R0, 0x1, R3 ;  /* 0x00000001001d8824 */ /* 0x000fe400078e0203 */
[----:B-1----:R-:W-:Y:S01]  /*0400*/  @!P6 IMAD.WIDE.U32 R10, R7, 0x4, R10 ;  /* 0x00000004070ae825 */ /* 0x002fe200078e000a */
[----:B------:R-:W-:-:S03]  /*0410*/  ISETP.GE.AND P4, PT, R5, R2, PT ;  /* 0x000000020500720c */ /* 0x000fc60003f86270 */
[----:B0-----:R-:W-:Y:S01]  /*0420*/  @!P0 IMAD.WIDE.U32 R28, R29, 0x4, R8 ;  /* 0x000000041d1c8825 */ /* 0x001fe200078e0008 */
[----:B------:R0:W3:Y:S04]  /*0430*/  @!P6 LDG.E R4, desc[UR4][R10.64] ;  /* 0x000000040a04e981 */ /* 0x0000e8000c1e1900 */
[----:B------:R-:W4:Y:S05]  /*0440*/  @!P0 LDG.E R24, desc[UR4][R28.64] ;  /* 0x000000041c188981 */ /* 0x000f2a000c1e1900 */
[----:B------:R-:W-:Y:S01]  /*0450*/  @!P4 IMAD.IADD R27, R0, 0x1, R5 ;  /* 0x00000001001bc824 */ /* 0x000fe200078e0205 */
[----:B------:R-:W1:Y:S01]  /*0460*/  @!P4 LDC.64 R14, c[0x0][0x228] ;  /* 0x00008a00ff0ecb82 */ /* 0x000e620000000a00 */
[----:B------:R-:W-:-:S05]  /*0470*/  @!P4 VIADD R5, R5, 0x80 ;  /* 0x000000800505c836 */ /* 0x000fca0000000000 */
[----:B------:R-:W-:-:S13]  /*0480*/  ISETP.GE.AND P3, PT, R5, R2, PT ;  /* 0x000000020500720c */ /* 0x000fda0003f66270 */
[----:B------:R-:W-:Y:S01]  /*0490*/  @!P3 IMAD.IADD R25, R0, 0x1, R5 ;  /* 0x000000010019b824 */ /* 0x000fe200078e0205 */
[----:B------:R-:W2:Y:S01]  /*04a0*/  @!P3 LDC.64 R16, c[0x0][0x228] ;  /* 0x00008a00ff10bb82 */ /* 0x000ea20000000a00 */
[----:B------:R-:W-:-:S05]  /*04b0*/  @!P3 VIADD R5, R5, 0x80 ;  /* 0x000000800505b836 */ /* 0x000fca0000000000 */
[----:B------:R-:W-:-:S13]  /*04c0*/  ISETP.GE.AND P2, PT, R5, R2, PT ;  /* 0x000000020500720c */ /* 0x000fda0003f46270 */
[----:B------:R-:W-:Y:S01]  /*04d0*/  @!P2 IMAD.IADD R23, R0, 0x1, R5 ;  /* 0x000000010017a824 */ /* 0x000fe200078e0205 */
[----:B------:R-:W1:Y:S01]  /*04e0*/  @!P2 LDC.64 R18, c[0x0][0x228] ;  /* 0x00008a00ff12ab82 */ /* 0x000e620000000a00 */
[----:B------:R-:W-:-:S05]  /*04f0*/  @!P2 VIADD R5, R5, 0x80 ;  /* 0x000000800505a836 */ /* 0x000fca0000000000 */
[----:B------:R-:W-:Y:S02]  /*0500*/  ISETP.GE.AND P1, PT, R5, R2, PT ;  /* 0x000000020500720c */ /* 0x000fe40003f26270 */
[----:B0-----:R-:W-:-:S11]  /*0510*/  CS2R R10, SRZ ;  /* 0x00000000000a7805 */ /* 0x001fd6000001ff00 */
[----:B------:R-:W0:Y:S01]  /*0520*/  @!P1 LDC.64 R20, c[0x0][0x228] ;  /* 0x00008a00ff149b82 */ /* 0x000e220000000a00 */
[----:B--2---:R-:W-:-:S04]  /*0530*/  @!P3 IMAD.WIDE.U32 R16, R25, 0x4, R16 ;  /* 0x000000041910b825 */ /* 0x004fc800078e0010 */
[----:B------:R-:W-:Y:S01]  /*0540*/  @!P1 IMAD.IADD R7, R0, 0x1, R5 ;  /* 0x0000000100079824 */ /* 0x000fe200078e0205 */
[----:B------:R-:W2:Y:S01]  /*0550*/  @!P3 LDG.E R11, desc[UR4][R16.64] ;  /* 0x00000004100bb981 */ /* 0x000ea2000c1e1900 */
[----:B------:R-:W-:-:S04]  /*0560*/  @!P5 IMAD.WIDE.U32 R12, R22, 0x4, R12 ;  /* 0x00000004160cd825 */ /* 0x000fc800078e000c */
[----:B-1----:R-:W-:Y:S01]  /*0570*/  @!P2 IMAD.WIDE.U32 R18, R23, 0x4, R18 ;  /* 0x000000041712a825 */ /* 0x002fe200078e0012 */
[----:B------:R-:W-:-:S03]  /*0580*/  CS2R R22, SRZ ;  /* 0x0000000000167805 */ /* 0x000fc6000001ff00 */
[----:B------:R-:W-:Y:S01]  /*0590*/  @!P4 IMAD.WIDE.U32 R14, R27, 0x4, R14 ;  /* 0x000000041b0ec825 */ /* 0x000fe200078e000e */
[----:B------:R-:W2:Y:S03]  /*05a0*/  @!P2 LDG.E R10, desc[UR4][R18.64] ;  /* 0x00000004120aa981 */ /* 0x000ea6000c1e1900 */
[----:B------:R-:W-:Y:S01]  /*05b0*/  @!P1 VIADD R5, R5, 0x80 ;  /* 0x0000008005059836 */ /* 0x000fe20000000000 */
[----:B------:R1:W2:Y:S01]  /*05c0*/  @!P5 LDG.E R23, desc[UR4][R12.64] ;  /* 0x000000040c17d981 */ /* 0x0002a2000c1e1900 */
[----:B0-----:R-:W-:-:S03]  /*05d0*/  @!P1 IMAD.WIDE.U32 R20, R7, 0x4, R20 ;  /* 0x0000000407149825 */ /* 0x001fc600078e0014 */
[----:B------:R-:W2:Y:S01]  /*05e0*/  @!P4 LDG.E R22, desc[UR4][R14.64] ;  /* 0x000000040e16c981 */ /* 0x000ea2000c1e1900 */
[----:B------:R-:W-:-:S06]  /*05f0*/  IMAD.MOV.U32 R7, RZ, RZ, RZ ;  /* 0x000000ffff077224 */ /* 0x000fcc00078e00ff */
[----:B------:R-:W2:Y:S01]  /*0600*/  @!P1 LDG.E R7, desc[UR4][R20.64] ;  /* 0x0000000414079981 */ /* 0x000ea2000c1e1900 */
[----:B------:R-:W-:-:S13]  /*0610*/  ISETP.GE.AND P6, PT, R5, R2, PT ;  /* 0x000000020500720c */ /* 0x000fda0003fc6270 */
[----:B------:R-:W0:Y:S01]  /*0620*/  @!P6 LDC.64 R8, c[0x0][0x228] ;  /* 0x00008a00ff08eb82 */ /* 0x000e220000000a00 */
[C---:B------:R-:W-:Y:S02]  /*0630*/  @!P6 IMAD.IADD R27, R0.reuse, 0x1, R5 ;  /* 0x00000001001be824 */ /* 0x040fe400078e0205 */
[----:B------:R-:W-:Y:S02]  /*0640*/  @!P0 IMAD.IADD R25, R0, 0x1, R3 ;  /* 0x0000000100198824 */ /* 0x000fe400078e0203 */
[----:B0-----:R-:W-:-:S03]  /*0650*/  @!P6 IMAD.WIDE.U32 R26, R27, 0x4, R8 ;  /* 0x000000041b1ae825 */ /* 0x001fc600078e0008 */
[----:B------:R-:W0:Y:S01]  /*0660*/  @!P0 LDC.64 R8, c[0x0][0x220] ;  /* 0x00008800ff088b82 */ /* 0x000e220000000a00 */
[----:B------:R-:W-:Y:S02]  /*0670*/  IMAD.MOV.U32 R5, RZ, RZ, RZ ;  /* 0x000000ffff057224 */ /* 0x000fe400078e00ff */
[----:B------:R-:W-:-:S04]  /*0680*/  @!P0 IMAD.MOV.U32 R3, RZ, RZ, R6 ;  /* 0x000000ffff038224 */ /* 0x000fc800078e0006 */
[----:B------:R0:W5:Y:S02]  /*0690*/  @!P6 LDG.E R5, desc[UR4][R26.64] ;  /* 0x000000041a05e981 */ /* 0x000164000c1e1900 */
[----:B0-----:R-:W-:-:S05]  /*06a0*/  @!P0 IADD3 R8, P2, R25, R8, RZ ;  /* 0x0000000819088210 */ /* 0x001fca0007f5e0ff */
[----:B------:R-:W-:Y:S01]  /*06b0*/  @!P0 IMAD.X R9, RZ, RZ, R9, P2 ;  /* 0x000000ffff098224 */ /* 0x000fe200010e0609 */
[----:B------:R-:W-:Y:S04]  /*06c0*/  BSSY B0, `(.L_x_25305) ;  /* 0x0000042000007945 */ /* 0x000fe80003800000 */
[----:B------:R-:W-:Y:S01]  /*06d0*/  BSSY B1, `(.L_x_25306) ;  /* 0x0000039000017945 */ /* 0x000fe20003800000 */
[----:B----4-:R-:W-:-:S04]  /*06e0*/  @!P0 LOP3.LUT P1, RZ, R24, UR6, RZ, 0xfc, !PT ;  /* 0x0000000618ff8c12 */ /* 0x010fc8000f82fcff */
[----:B-1----:R-:W-:-:S05]  /*06f0*/  @!P0 SEL R13, RZ, 0x1, !P1 ;  /* 0x00000001ff0d8807 */ /* 0x002fca0004800000 */
[----:B------:R0:W-:Y:S01]  /*0700*/  @!P0 STG.E.U8 desc[UR4][R8.64], R13 ;  /* 0x0000000d08008986 */ /* 0x0001e2000c101104 */
[----:B---3--:R-:W-:Y:S02]  /*0710*/  LOP3.LUT P0, RZ, R4, UR6, RZ, 0xfc, !PT ;  /* 0x0000000604ff7c12 */ /* 0x008fe4000f80fcff */
[----:B--2---:R-:W-:Y:S02]  /*0720*/  LOP3.LUT P3, RZ, R11, UR6, RZ, 0xfc, !PT ;  /* 0x000000060bff7c12 */ /* 0x004fe4000f86fcff */
[----:B------:R-:W-:Y:S02]  /*0730*/  SEL R11, RZ, 0x1, !P0 ;  /* 0x00000001ff0b7807 */ /* 0x000fe40004000000 */
[----:B------:R-:W-:Y:S02]  /*0740*/  ISETP.GE.AND P0, PT, R3, R2, PT ;  /* 0x000000020300720c */ /* 0x000fe40003f06270 */
[----:B0-----:R-:W-:Y:S02]  /*0750*/  SEL R13, RZ, 0x1, !P3 ;  /* 0x00000001ff0d7807 */ /* 0x001fe40005800000 */
[----:B------:R-:W-:-:S02]  /*0760*/  LOP3.LUT P4, RZ, R10, UR6, RZ, 0xfc, !PT ;  /* 0x000000060aff7c12 */ /* 0x000fc4000f88fcff */
[----:B------:R-:W-:Y:S02]  /*0770*/  LOP3.LUT P1, RZ, R23, UR6, RZ, 0xfc, !PT ;  /* 0x0000000617ff7c12 */ /* 0x000fe4000f82fcff */
[----:B------:R-:W-:Y:S02]  /*0780*/  LOP3.LUT P2, RZ, R22, UR6, RZ, 0xfc, !PT ;  /* 0x0000000616ff7c12 */ /* 0x000fe4000f84fcff */
[----:B------:R-:W-:Y:S02]  /*0790*/  SEL R15, RZ, 0x1, !P1 ;  /* 0x00000001ff0f7807 */ /* 0x000fe40004800000 */
[----:B------:R-:W-:Y:S02]  /*07a0*/  SEL R9, RZ, 0x1, !P2 ;  /* 0x00000001ff097807 */ /* 0x000fe40005000000 */
[----:B------:R-:W-:Y:S02]  /*07b0*/  LOP3.LUT P5, RZ, R7, UR6, RZ, 0xfc, !PT ;  /* 0x0000000607ff7c12 */ /* 0x000fe4000f8afcff */
[----:B------:R-:W-:-:S02]  /*07c0*/  SEL R17, RZ, 0x1, !P4 ;  /* 0x00000001ff117807 */ /* 0x000fc40006000000 */
[----:B------:R-:W-:Y:S01]  /*07d0*/  SEL R4, RZ, 0x1, !P5 ;  /* 0x00000001ff047807 */ /* 0x000fe20006800000 */
[----:B------:R-:W-:Y:S08]  /*07e0*/  @P0 BRA `(.L_x_25307) ;  /* 0x0000000000380947 */ /* 0x000ff00003800000 */
        /* <DEDUP_REMOVED lines=14> */
.L_x_25307:
        /* <DEDUP_REMOVED lines=8> */
.L_x_25308:
        /* <DEDUP_REMOVED lines=8> */
.L_x_25309:
        /* <DEDUP_REMOVED lines=9> */
.L_x_25310:
[----:B------:R-:W-:Y:S05]  /*0a60*/  BSYNC B1 ;  /* 0x0000000000017941 */ /* 0x000fea0003800000 */
.L_x_25306:
[----:B------:R-:W-:-:S13]  /*0a70*/  ISETP.GE.AND P0, PT, R3, R2, PT ;  /* 0x000000020300720c */ /* 0x000fda0003f06270 */
[----:B-1----:R-:W1:Y:S01]  /*0a80*/  @!P0 LDC.64 R8, c[0x0][0x220] ;  /* 0x00008800ff088b82 */ /* 0x002e620000000a00 */
[----:B0-2---:R-:W-:Y:S02]  /*0a90*/  @!P0 IMAD.IADD R7, R0, 0x1, R3 ;  /* 0x0000000100078824 */ /* 0x005fe400078e0203 */
[----:B------:R-:W-:-:S03]  /*0aa0*/  @!P0 VIADD R3, R3, 0x80 ;  /* 0x0000008003038836 */ /* 0x000fc60000000000 */
[----:B-1----:R-:W-:-:S05]  /*0ab0*/  @!P0 IADD3 R6, P1, R7, R8, RZ ;  /* 0x0000000807068210 */ /* 0x002fca0007f3e0ff */
[----:B------:R-:W-:-:S05]  /*0ac0*/  @!P0 IMAD.X R7, RZ, RZ, R9, P1 ;  /* 0x000000ffff078224 */ /* 0x000fca00008e0609 */
[----:B------:R2:W-:Y:S03]  /*0ad0*/  @!P0 STG.E.U8 desc[UR4][R6.64], R4 ;  /* 0x0000000406008986 */ /* 0x0005e6000c101104 */
.L_x_25311:
[----:B------:R-:W-:Y:S05]  /*0ae0*/  BSYNC B0 ;  /* 0x0000000000007941 */ /* 0x000fea0003800000 */
.L_x_25305:
[----:B------:R-:W-:Y:S05]  /*0af0*/  WARPSYNC.ALL ;  /* 0x0000000000007948 */ /* 0x000fea0003800000 */
[----:B------:R-:W-:-:S13]  /*0b00*/  ISETP.GE.AND P0, PT, R3, R2, PT ;  /* 0x000000020300720c */ /* 0x000fda0003f06270 */
[----:B------:R-:W-:Y:S05]  /*0b10*/  @P0 EXIT ;  /* 0x000000000000094d */ /* 0x000fea0003800000 */
[----:B------:R-:W-:Y:S01]  /*0b20*/  IMAD.IADD R3, R0, 0x1, R3 ;  /* 0x0000000100037824 */ /* 0x000fe200078e0203 */
[----:B------:R-:W-:Y:S01]  /*0b30*/  ULDC.64 UR8, c[0x0][0x220] ;  /* 0x0000880000087ab9 */ /* 0x000fe20000000a00 */
[----:B-----5:R-:W-:-:S03]  /*0b40*/  LOP3.LUT P0, RZ, R5, UR6, RZ, 0xfc, !PT ;  /* 0x0000000605ff7c12 */ /* 0x020fc6000f80fcff */
[----:B------:R-:W-:Y:S02]  /*0b50*/  IADD3 R2, P1, R3, UR8, RZ ;  /* 0x0000000803027c10 */ /* 0x000fe4000ff3e0ff */
[----:B------:R-:W-:-:S03]  /*0b60*/  SEL R5, RZ, 0x1, !P0 ;  /* 0x00000001ff057807 */ /* 0x000fc60004000000 */
[----:B------:R-:W-:-:S05]  /*0b70*/  IMAD.X R3, RZ, RZ, UR9, P1 ;  /* 0x00000009ff037e24 */ /* 0x000fca00088e06ff */
[----:B------:R-:W-:Y:S01]  /*0b80*/  STG.E.U8 desc[UR4][R2.64], R5 ;  /* 0x0000000502007986 */ /* 0x000fe2000c101104 */
[----:B------:R-:W-:Y:S05]  /*0b90*/  EXIT ;  /* 0x000000000000794d */ /* 0x000fea0003800000 */
.L_x_25312:
        /* <DEDUP_REMOVED lines=14> */
.L_x_43991:


//--------------------- .text._ZN2at6native29vectorized_elementwise_kernelILi4ENS0_13AUnaryFunctorIiibZZZNS0_22logical_or_kernel_cudaERNS_14TensorIteratorEENKUlvE0_clEvENKUlvE1_clEvEUliiE_EESt5arrayIPcLm2EEEEviT0_T1_ --------------------------
	.section	.text._ZN2at6native29vectorized_elementwise_kernelILi4ENS0_13AUnaryFunctorIiibZZZNS0_22logical_or_kernel_cudaERNS_14TensorIteratorEENKUlvE0_clEvENKUlvE1_clEvEUliiE_EESt5arrayIPcLm2EEEEviT0_T1_,"ax",@progbits
	.align	128
        .global         _ZN2at6native29vectorized_elementwise_kernelILi4ENS0_13AUnaryFunctorIiibZZZNS0_22logical_or_kernel_cudaERNS_14TensorIteratorEENKUlvE0_clEvENKUlvE1_clEvEUliiE_EESt5arrayIPcLm2EEEEviT0_T1_
        .type           _ZN2at6native29vectorized_elementwise_kernelILi4ENS0_13AUnaryFunctorIiibZZZNS0_22logical_or_kernel_cudaERNS_14TensorIteratorEENKUlvE0_clEvENKUlvE1_clEvEUliiE_EESt5arrayIPcLm2EEEEviT0_T1_,@function
        .size           _ZN2at6native29vectorized_elementwise_kernelILi4ENS0_13AUnaryFunctorIiibZZZNS0_22logical_or_kernel_cudaERNS_14TensorIteratorEENKUlvE0_clEvENKUlvE1_clEvEUliiE_EESt5arrayIPcLm2EEEEviT0_T1_,(.L_x_43992 - _ZN2at6native29vectorized_elementwise_kernelILi4ENS0_13AUnaryFunctorIiibZZZNS0_22logical_or_kernel_cudaERNS_14TensorIteratorEENKUlvE0_clEvENKUlvE1_clEvEUliiE_EESt5arrayIPcLm2EEEEviT0_T1_)
        .other          _ZN2at6native29vectorized_elementwise_kernelILi4ENS0_13AUnaryFunctorIiibZZZNS0_22logical_or_kernel_cudaERNS_14TensorIteratorEENKUlvE0_clEvENKUlvE1_clEvEUliiE_EESt5arrayIPcLm2EEEEviT0_T1_,@"STO_CUDA_ENTRY STV_DEFAULT"
_ZN2at6native29vectorized_elementwise_kernelILi4ENS0_13AUnaryFunctorIiibZZZNS0_22logical_or_kernel_cudaERNS_14TensorIteratorEENKUlvE0_clEvENKUlvE1_clEvEUliiE_EESt5arrayIPcLm2EEEEviT0_T1_:
.text._ZN2at6native29vectorized_elementwise_kernelILi4ENS0_13AUnaryFunctorIiibZZZNS0_22logical_or_kernel_cudaERNS_14TensorIteratorEENKUlvE0_clEvENKUlvE1_clEvEUliiE_EESt5arrayIPcLm2EEEEviT0_T1_:
        /* <DEDUP_REMOVED lines=11> */
[----:B------:R-:W-:Y:S01]  /*00b0*/  ULDC.64 UR8, c[0x0][0x220] ;  /* 0x0000880000087ab9 */ /* 0x000fe20000000a00 */
[----:B-1----:R-:W-:-:S04]  /*00c0*/  IMAD.WIDE R4, R0, 0x4, R4 ;  /* 0x0000000400047825 */ /* 0x002fc800078e0204 */
[----:B0-----:R-:W-:-:S05]  /*00d0*/  IMAD.WIDE.U32 R8, R2, 0x10, R4 ;  /* 0x0000001002087825 */ /* 0x001fca00078e0004 */
[----:B------:R-:W2:Y:S04]  /*00e0*/  LDG.E.128 R12, desc[UR4][R8.64] ;  /* 0x00000004080c7981 */ /* 0x000ea8000c1e1d00 */
[----:B------:R-:W3:Y:S01]  /*00f0*/  LDG.E.128 R4, desc[UR4][R8.64+0x800] ;  /* 0x0008000408047981 */ /* 0x000ee2000c1e1d00 */
[----:B--2---:R-:W-:Y:S02]  /*0100*/  LOP3.LUT P1, RZ, R12, UR6, RZ, 0xfc, !PT ;  /* 0x000000060cff7c12 */ /* 0x004fe4000f82fcff */
[----:B------:R-:W-:Y:S02]  /*0110*/  LOP3.LUT P2, RZ, R13, UR6, RZ, 0xfc, !PT ;  /* 0x000000060dff7c12 */ /* 0x000fe4000f84fcff */
[----:B---3--:R-:W-:Y:S02]  /*0120*/  LOP3.LUT P3, RZ, R4, UR6, RZ, 0xfc, !PT ;  /* 0x0000000604ff7c12 */ /* 0x008fe4000f86fcff */
[----:B------:R-:W-:-:S02]  /*0130*/  LOP3.LUT P4, RZ, R5, UR6, RZ, 0xfc, !PT ;  /* 0x0000000605ff7c12 */ /* 0x000fc4000f88fcff */
[----:B------:R-:W-:Y:S02]  /*0140*/  SEL R3, RZ, 0x1, !P1 ;  /* 0x00000001ff037807 */ /* 0x000fe40004800000 */
[----:B------:R-:W-:Y:S02]  /*0150*/  SEL R4, RZ, 0x1, !P2 ;  /* 0x00000001ff047807 */ /* 0x000fe40005000000 */
[----:B------:R-:W-:Y:S02]  /*0160*/  LOP3.LUT P0, RZ, R14, UR6, RZ, 0xfc, !PT ;  /* 0x000000060eff7c12 */ /* 0x000fe4000f80fcff */
[----:B------:R-:W-:Y:S02]  /*0170*/  SEL R5, RZ, 0x1, !P3 ;  /* 0x00000001ff057807 */ /* 0x000fe40005800000 */
[----:B------:R-:W-:Y:S02]  /*0180*/  SEL R8, RZ, 0x1, !P4 ;  /* 0x00000001ff087807 */ /* 0x000fe40006000000 */
[----:B------:R-:W-:-:S02]  /*0190*/  LOP3.LUT P2, RZ, R6, UR6, RZ, 0xfc, !PT ;  /* 0x0000000606ff7c12 */ /* 0x000fc4000f84fcff */
[----:B------:R-:W-:Y:S02]  /*01a0*/  PRMT R9, R4, 0x7604, R3 ;  /* 0x0000760404097816 */ /* 0x000fe40000000003 */
[----:B------:R-:W-:Y:S02]  /*01b0*/  IADD3 R4, P3, R0, UR8, RZ ;  /* 0x0000000800047c10 */ /* 0x000fe4000ff7e0ff */
[----:B------:R-:W-:Y:S02]  /*01c0*/  SEL R0, RZ, 0x1, !P0 ;  /* 0x00000001ff007807 */ /* 0x000fe40004000000 */
[----:B------:R-:W-:Y:S02]  /*01d0*/  LOP3.LUT P1, RZ, R15, UR6, RZ, 0xfc, !PT ;  /* 0x000000060fff7c12 */ /* 0x000fe4000f82fcff */
[----:B------:R-:W-:Y:S01]  /*01e0*/  PRMT R8, R8, 0x7604, R5 ;  /* 0x0000760408087816 */ /* 0x000fe20000000005 */
[----:B------:R-:W-:Y:S01]  /*01f0*/  IMAD.X R5, RZ, RZ, UR9, P3 ;  /* 0x00000009ff057e24 */ /* 0x000fe200098e06ff */
[----:B------:R-:W-:-:S02]  /*0200*/  SEL R3, RZ, 0x1, !P2 ;  /* 0x00000001ff037807 */ /* 0x000fc40005000000 */
[----:B------:R-:W-:Y:S02]  /*0210*/  LOP3.LUT P0, RZ, R7, UR6, RZ, 0xfc, !PT ;  /* 0x0000000607ff7c12 */ /* 0x000fe4000f80fcff */
        /* <DEDUP_REMOVED lines=10> */
.L_x_25313:
        /* <DEDUP_REMOVED lines=95> */
.L_x_25316:
        /* <DEDUP_REMOVED lines=8> */
.L_x_25317:
        /* <DEDUP_REMOVED lines=8> */
.L_x_25318:
        /* <DEDUP_REMOVED lines=9> */
.L_x_25319:
[----:B------:R-:W-:Y:S05]  /*0a40*/  BSYNC B1 ;  /* 0x0000000000017941 */ /* 0x000fea0003800000 */
.L_x_25315:
[----:B------:R-:W-:-:S13]  /*0a50*/  ISETP.GE.AND P0, PT, R3, R2, PT ;  /* 0x000000020300720c */ /* 0x000fda0003f06270 */
[----:B-1----:R-:W1:Y:S01]  /*0a60*/  @!P0 LDC.64 R8, c[0x0][0x220] ;  /* 0x00008800ff088b82 */ /* 0x002e620000000a00 */
[----:B0-2---:R-:W-:Y:S02]  /*0a70*/  @!P0 IMAD.IADD R7, R0, 0x1, R3 ;  /* 0x0000000100078824 */ /* 0x005fe400078e0203 */
[----:B------:R-:W-:-:S03]  /*0a80*/  @!P0 VIADD R3, R3, 0x80 ;  /* 0x0000008003038836 */ /* 0x000fc60000000000 */
[----:B-1----:R-:W-:-:S05]  /*0a90*/  @!P0 IADD3 R6, P1, R7, R8, RZ ;  /* 0x0000000807068210 */ /* 0x002fca0007f3e0ff */
[----:B------:R-:W-:-:S05]  /*0aa0*/  @!P0 IMAD.X R7, RZ, RZ, R9, P1 ;  /* 0x000000ffff078224 */ /* 0x000fca00008e0609 */
[----:B------:R2:W-:Y:S03]  /*0ab0*/  @!P0 STG.E.U8 desc[UR4][R6.64], R4 ;  /* 0x0000000406008986 */ /* 0x0005e6000c101104 */
.L_x_25320:
[----:B------:R-:W-:Y:S05]  /*0ac0*/  BSYNC B0 ;  /* 0x0000000000007941 */ /* 0x000fea0003800000 */
.L_x_25314:
        /* <DEDUP_REMOVED lines=11> */
.L_x_25321:
        /* <DEDUP_REMOVED lines=16> */
.L_x_43992:


//--------------------- .text._ZN2at6native29vectorized_elementwise_kernelILi8ENS0_13AUnaryFunctorIiibZZZNS0_22logical_or_kernel_cudaERNS_14TensorIteratorEENKUlvE0_clEvENKUlvE1_clEvEUliiE_EESt5arrayIPcLm2EEEEviT0_T1_ --------------------------
	.section	.text._ZN2at6native29vectorized_elementwise_kernelILi8ENS0_13AUnaryFunctorIiibZZZNS0_22logical_or_kernel_cudaERNS_14TensorIteratorEENKUlvE0_clEvENKUlvE1_clEvEUliiE_EESt5arrayIPcLm2EEEEviT0_T1_,"ax",@progbits
	.align	128
        .global         _ZN2at6native29vectorized_elementwise_kernelILi8ENS0_13AUnaryFunctorIiibZZZNS0_22logical_or_kernel_cudaERNS_14TensorIteratorEENKUlvE0_clEvENKUlvE1_clEvEUliiE_EESt5arrayIPcLm2EEEEviT0_T1_
        .type           _ZN2at6native29vectorized_elementwise_kernelILi8ENS0_13AUnaryFunctorIiibZZZNS0_22logical_or_kernel_cudaERNS_14TensorIteratorEENKUlvE0_clEvENKUlvE1_clEvEUliiE_EESt5arrayIPcLm2EEEEviT0_T1_,@function
        .size           _ZN2at6native29vectorized_elementwise_kernelILi8ENS0_13AUnaryFunctorIiibZZZNS0_22logical_or_kernel_cudaERNS_14TensorIteratorEENKUlvE0_clEvENKUlvE1_clEvEUliiE_EESt5arrayIPcLm2EEEEviT0_T1_,(.L_x_43993 - _ZN2at6native29vectorized_elementwise_kernelILi8ENS0_13AUnaryFunctorIiibZZZNS0_22logical_or_kernel_cudaERNS_14TensorIteratorEENKUlvE0_clEvENKUlvE1_clEvEUliiE_EESt5arrayIPcLm2EEEEviT0_T1_)
        .other          _ZN2at6native29vectorized_elementwise_kernelILi8ENS0_13AUnaryFunctorIiibZZZNS0_22logical_or_kernel_cudaERNS_14TensorIteratorEENKUlvE0_clEvENKUlvE1_clEvEUliiE_EESt5arrayIPcLm2EEEEviT0_T1_,@"STO_CUDA_ENTRY STV_DEFAULT"
_ZN2at6native29vectorized_elementwise_kernelILi8ENS0_13AUnaryFunctorIiibZZZNS0_22logical_or_kernel_cudaERNS_14TensorIteratorEENKUlvE0_clEvENKUlvE1_clEvEUliiE_EESt5arrayIPcLm2EEEEviT0_T1_:
.text._ZN2at6native29vectorized_elementwise_kernelILi8ENS0_13AUnaryFunctorIiibZZZNS0_22logical_or_kernel_cudaERNS_14TensorIteratorEENKUlvE0_clEvENKUlvE1_clEvEUliiE_EESt5arrayIPcLm2EEEEviT0_T1_:
        /* <DEDUP_REMOVED lines=16> */
[----:B------:R-:W-:-:S05]  /*0100*/  IADD3 R2, P5, R0, UR8, RZ ;  /* 0x0000000800027c10 */ /* 0x000fca000ffbe0ff */
[----:B------:R-:W-:Y:S02]  /*0110*/  IMAD.X R3, RZ, RZ, UR9, P5 ;  /* 0x00000009ff037e24 */ /* 0x000fe4000a8e06ff */
[----:B------:R-:W-:Y:S01]  /*0120*/  IMAD.WIDE R2, R5, 0x8, R2 ;  /* 0x0000000805027825 */ /* 0x000fe200078e0202 */
[----:B--2---:R-:W-:Y:S02]  /*0130*/  LOP3.LUT P6, RZ, R14, UR6, RZ, 0xfc, !PT ;  /* 0x000000060eff7c12 */ /* 0x004fe4000f8cfcff */
[----:B------:R-:W-:Y:S02]  /*0140*/  LOP3.LUT P0, RZ, R15, UR6, RZ, 0xfc, !PT ;  /* 0x000000060fff7c12 */ /* 0x000fe4000f80fcff */
[----:B---3--:R-:W-:Y:S02]  /*0150*/  LOP3.LUT P3, RZ, R10, UR6, RZ, 0xfc, !PT ;  /* 0x000000060aff7c12 */ /* 0x008fe4000f86fcff */
[----:B------:R-:W-:Y:S02]  /*0160*/  SEL R10, RZ, 0x1, !P6 ;  /* 0x00000001ff0a7807 */ /* 0x000fe40007000000 */
[----:B------:R-:W-:-:S02]  /*0170*/  LOP3.LUT P6, RZ, R8, UR6, RZ, 0xfc, !PT ;  /* 0x0000000608ff7c12 */ /* 0x000fc4000f8cfcff */
[----:B------:R-:W-:Y:S02]  /*0180*/  LOP3.LUT P2, RZ, R13, UR6, RZ, 0xfc, !PT ;  /* 0x000000060dff7c12 */ /* 0x000fe4000f84fcff */
[----:B------:R-:W-:Y:S02]  /*0190*/  SEL R8, RZ, 0xffffffff, !P0 ;  /* 0xffffffffff087807 */ /* 0x000fe40004000000 */
[----:B------:R-:W-:Y:S02]  /*01a0*/  LOP3.LUT P4, RZ, R11, UR6, RZ, 0xfc, !PT ;  /* 0x000000060bff7c12 */ /* 0x000fe4000f88fcff */
[----:B------:R-:W-:Y:S01]  /*01b0*/  LOP3.LUT P0, RZ, R9, UR6, RZ, 0xfc, !PT ;  /* 0x0000000609ff7c12 */ /* 0x000fe2000f80fcff */
[----:B------:R-:W-:Y:S01]  /*01c0*/  IMAD.SHL.U32 R13, R8, 0x100, RZ ;  /* 0x00000100080d7824 */ /* 0x000fe200078e00ff */
[----:B------:R-:W-:Y:S02]  /*01d0*/  SEL R11, RZ, 0xffffffff, !P2 ;  /* 0xffffffffff0b7807 */ /* 0x000fe40005000000 */
[----:B------:R-:W-:-:S02]  /*01e0*/  SEL R4, RZ, 0xffffffff, !P4 ;  /* 0xffffffffff047807 */ /* 0x000fc40006000000 */
[----:B------:R-:W-:Y:S01]  /*01f0*/  SEL R7, RZ, 0xffffffff, !P0 ;  /* 0xffffffffff077807 */ /* 0x000fe20004000000 */
[----:B------:R-:W-:Y:S01]  /*0200*/  IMAD.SHL.U32 R8, R11, 0x100, RZ ;  /* 0x000001000b087824 */ /* 0x000fe200078e00ff */
[----:B------:R-:W-:Y:S01]  /*0210*/  LOP3.LUT P1, RZ, R12, UR6, RZ, 0xfc, !PT ;  /* 0x000000060cff7c12 */ /* 0x000fe2000f82fcff */
[----:B------:R-:W-:Y:S01]  /*0220*/  IMAD.SHL.U32 R11, R4, 0x100, RZ ;  /* 0x00000100040b7824 */ /* 0x000fe200078e00ff */
[----:B------:R-:W-:Y:S01]  /*0230*/  SEL R0, RZ, 0x1, !P3 ;  /* 0x00000001ff007807 */ /* 0x000fe20005800000 */
[----:B------:R-:W-:Y:S01]  /*0240*/  IMAD.SHL.U32 R7, R7, 0x100, RZ ;  /* 0x0000010007077824 */ /* 0x000fe200078e00ff */
[----:B------:R-:W-:Y:S02]  /*0250*/  SEL R9, RZ, 0x1, !P1 ;  /* 0x00000001ff097807 */ /* 0x000fe40004800000 */
[----:B------:R-:W-:Y:S02]  /*0260*/  SEL R6, RZ, 0x1, !P6 ;  /* 0x00000001ff067807 */ /* 0x000fe40007000000 */
        /* <DEDUP_REMOVED lines=8> */
.L_x_25322:
        /* <DEDUP_REMOVED lines=95> */
.L_x_25325:
        /* <DEDUP_REMOVED lines=8> */
.L_x_25326:
        /* <DEDUP_REMOVED lines=8> */
.L_x_25327:
        /* <DEDUP_REMOVED lines=9> */
.L_x_25328:
[----:B------:R-:W-:Y:S05]  /*0a70*/  BSYNC B1 ;  /* 0x0000000000017941 */ /* 0x000fea0003800000 */
.L_x_25324:
[----:B------:R-:W-:-:S13]  /*0a80*/  ISETP.GE.AND P0, PT, R3, R2, PT ;  /* 0x000000020300720c */ /* 0x000fda0003f06270 */
[----:B-1----:R-:W1:Y:S01]  /*0a90*/  @!P0 LDC.64 R8, c[0x0][0x220] ;  /* 0x00008800ff088b82 */ /* 0x002e620000000a00 */
[----:B0-2---:R-:W-:Y:S02]  /*0aa0*/  @!P0 IMAD.IADD R7, R0, 0x1, R3 ;  /* 0x0000000100078824 */ /* 0x005fe400078e0203 */
[----:B------:R-:W-:-:S03]  /*0ab0*/  @!P0 VIADD R3, R3, 0x80 ;  /* 0x0000008003038836 */ /* 0x000fc60000000000 */
[----:B-1----:R-:W-:-:S05]  /*0ac0*/  @!P0 IADD3 R6, P1, R7, R8, RZ ;  /* 0x0000000807068210 */ /* 0x002fca0007f3e0ff */
[----:B------:R-:W-:-:S05]  /*0ad0*/  @!P0 IMAD.X R7, RZ, RZ, R9, P1 ;  /* 0x000000ffff078224 */ /* 0x000fca00008e0609 */
[----:B------:R2:W-:Y:S03]  /*0ae0*/  @!P0 STG.E.U8 desc[UR4][R6.64], R4 ;  /* 0x0000000406008986 */ /* 0x0005e6000c101104 */
.L_x_25329:
[----:B------:R-:W-:Y:S05]  /*0af0*/  BSYNC B0 ;  /* 0x0000000000007941 */ /* 0x000fea0003800000 */
.L_x_25323:
        /* <DEDUP_REMOVED lines=11> */
.L_x_25330:
        /* <DEDUP_REMOVED lines=13> */
.L_x_43993:


//--------------------- .text._ZN2at6native18elementwise_kernelILi128ELi4EZNS0_15gpu_kernel_implINS0_13BinaryFunctorIiibZZZNS0_22logical_or_kernel_cudaERNS_14TensorIteratorEENKUlvE0_clEvENKUlvE1_clEvEUliiE_EEEEvRNS_18TensorIteratorBaseERKT_EUliE_EEviT1_ --------------------------
	.section	.text._ZN2at6native18elementwise_kernelILi128ELi4EZNS0_15gpu_kernel_implINS0_13BinaryFunctorIiibZZZNS0_22logical_or_kernel_cudaERNS_14TensorIteratorEENKUlvE0_clEvENKUlvE1_clEvEUliiE_EEEEvRNS_18TensorIteratorBaseERKT_EUliE_EEviT1_,"ax",@progbits
	.align	128
        .global         _ZN2at6native18elementwise_kernelILi128ELi4EZNS0_15gpu_kernel_implINS0_13BinaryFunctorIiibZZZNS0_22logical_or_kernel_cudaERNS_14TensorIteratorEENKUlvE0_clEvENKUlvE1_clEvEUliiE_EEEEvRNS_18TensorIteratorBaseERKT_EUliE_EEviT1_
        .type           _ZN2at6native18elementwise_kernelILi128ELi4EZNS0_15gpu_kernel_implINS0_13BinaryFunctorIiibZZZNS0_22logical_or_kernel_cudaERNS_14TensorIteratorEENKUlvE0_clEvENKUlvE1_clEvEUliiE_EEEEvRNS_18TensorIteratorBaseERKT_EUliE_EEviT1_,@function
        .size           _ZN2at6native18elementwise_kernelILi128ELi4EZNS0_15gpu_kernel_implINS0_13BinaryFunctorIiibZZZNS0_22logical_or_kernel_cudaERNS_14TensorIteratorEENKUlvE0_clEvENKUlvE1_clEvEUliiE_EEEEvRNS_18TensorIteratorBaseERKT_EUliE_EEviT1_,(.L_x_43994 - _ZN2at6native18elementwise_kernelILi128ELi4EZNS0_15gpu_kernel_implINS0_13BinaryFunctorIiibZZZNS0_22logical_or_kernel_cudaERNS_14TensorIteratorEENKUlvE0_clEvENKUlvE1_clEvEUliiE_EEEEvRNS_18TensorIteratorBaseERKT_EUliE_EEviT1_)
        .other          _ZN2at6native18elementwise_kernelILi128ELi4EZNS0_15gpu_kernel_implINS0_13BinaryFunctorIiibZZZNS0_22logical_or_kernel_cudaERNS_14TensorIteratorEENKUlvE0_clEvENKUlvE1_clEvEUliiE_EEEEvRNS_18TensorIteratorBaseERKT_EUliE_EEviT1_,@"STO_CUDA_ENTRY STV_DEFAULT"
_ZN2at6native18elementwise_kernelILi128ELi4EZNS0_15gpu_kernel_implINS0_13BinaryFunctorIiibZZZNS0_22logical_or_kernel_cudaERNS_14TensorIteratorEENKUlvE0_clEvENKUlvE1_clEvEUliiE_EEEEvRNS_18TensorIteratorBaseERKT_EUliE_EEviT1_:
.text._ZN2at6native18elementwise_kernelILi128ELi4EZNS0_15gpu_kernel_implINS0_13BinaryFunctorIiibZZZNS0_22logical_or_kernel_cudaERNS_14TensorIteratorEENKUlvE0_clEvENKUlvE1_clEvEUliiE_EEEEvRNS_18TensorIteratorBaseERKT_EUliE_EEviT1_:
        /* <DEDUP_REMOVED lines=365> */
.L_x_25333:
        /* <DEDUP_REMOVED lines=20> */
.L_x_25337:
[----:B------:R0:W5:Y:S01]  /*1810*/  LDG.E.U8 R19, desc[UR36][R2.64] ;  /* 0x0000002402137981 */ /* 0x000162000c1e1100 */
[----:B------:R-:W-:Y:S05]  /*1820*/  BRA `(.L_x_25339) ;  /* 0x0000000c00347947 */ /* 0x000fea0003800000 */
.L_x_25336:
        /* <DEDUP_REMOVED lines=8> */
.L_x_25341:
[----:B------:R0:W5:Y:S01]  /*18b0*/  LDG.E R19, desc[UR36][R2.64] ;  /* 0x0000002402137981 */ /* 0x000162000c1e1900 */
[----:B------:R-:W-:Y:S05]  /*18c0*/  BRA `(.L_x_25339) ;  /* 0x0000000c000c7947 */ /* 0x000fea0003800000 */
.L_x_25340:
[----:B------:R0:W5:Y:S01]  /*18d0*/  LDG.E.S16 R19, desc[UR36][R2.64] ;  /* 0x0000002402137981 */ /* 0x000162000c1e1700 */
[----:B------:R-:W-:Y:S05]  /*18e0*/  BRA `(.L_x_25339) ;  /* 0x0000000c00047947 */ /* 0x000fea0003800000 */
.L_x_25335:
        /* <DEDUP_REMOVED lines=9> */
.L_x_25343:
[----:B------:R-:W2:Y:S02]  /*1980*/  LDG.E.U16 R2, desc[UR36][R2.64] ;  /* 0x0000002402027981 */ /* 0x000ea4000c1e1500 */
[----:B--2---:R-:W-:-:S06]  /*1990*/  HADD2.F32 R19, -RZ, R2.H0_H0 ;  /* 0x20000002ff137230 */ /* 0x004fcc0000004100 */
[----:B------:R-:W0:Y:S01]  /*19a0*/  F2I.FTZ.TRUNC.NTZ R19, R19 ;  /* 0x0000001300137305 */ /* 0x000e22000021f100 */
[----:B------:R-:W-:Y:S05]  /*19b0*/  BRA `(.L_x_25339) ;  /* 0x0000000800d07947 */ /* 0x000fea0003800000 */
.L_x_25342:
        /* <DEDUP_REMOVED lines=9> */
.L_x_25345:
[----:B------:R-:W2:Y:S02]  /*1a50*/  LDG.E.U16 R2, desc[UR36][R2.64] ;  /* 0x0000002402027981 */ /* 0x000ea4000c1e1500 */
[----:B--2---:R-:W-:-:S06]  /*1a60*/  HADD2.F32 R19, -RZ, R2.H0_H0 ;  /* 0x20000002ff137230 */ /* 0x004fcc0000004100 */
[----:B------:R-:W0:Y:S01]  /*1a70*/  F2I.FTZ.TRUNC.NTZ R19, R19 ;  /* 0x0000001300137305 */ /* 0x000e22000021f100 */
[----:B------:R-:W-:Y:S05]  /*1a80*/  BRA `(.L_x_25339) ;  /* 0x00000008009c7947 */ /* 0x000fea0003800000 */
.L_x_25344:
[----:B------:R-:W2:Y:S02]  /*1a90*/  LDG.E.64 R2, desc[UR36][R2.64] ;  /* 0x0000002402027981 */ /* 0x000ea4000c1e1b00 */
[----:B--2---:R0:W1:Y:S01]  /*1aa0*/  F2I.F64.TRUNC R19, R2 ;  /* 0x0000000200137311 */ /* 0x004062000030d100 */
[----:B------:R-:W-:Y:S05]  /*1ab0*/  BRA `(.L_x_25339) ;  /* 0x0000000800907947 */ /* 0x000fea0003800000 */
.L_x_25334:
        /* <DEDUP_REMOVED lines=12> */
.L_x_25348:
[----:B------:R-:W2:Y:S02]  /*1b80*/  LDG.E.64 R2, desc[UR36][R2.64] ;  /* 0x0000002402027981 */ /* 0x000ea4000c1e1b00 */
[----:B--2---:R0:W1:Y:S01]  /*1b90*/  F2I.F64.TRUNC R19, R2 ;  /* 0x0000000200137311 */ /* 0x004062000030d100 */
[----:B------:R-:W-:Y:S05]  /*1ba0*/  BRA `(.L_x_25339) ;  /* 0x0000000800547947 */ /* 0x000fea0003800000 */
.L_x_25347:
        /* <DEDUP_REMOVED lines=27> */
.L_x_25350:
        /* <DEDUP_REMOVED lines=14> */
.L_x_25349:
[----:B------:R-:W2:Y:S02]  /*1e40*/  LDG.E.U16 R19, desc[UR36][R2.64] ;  /* 0x0000002402137981 */ /* 0x000ea4000c1e1500 */
[----:B--2---:R-:W-:-:S06]  /*1e50*/  IMAD.U32 R19, R19, 0x10000, RZ ;  /* 0x0001000013137824 */ /* 0x004fcc00078e00ff */
[----:B------:R-:W0:Y:S01]  /*1e60*/  F2I.FTZ.TRUNC.NTZ R19, R19 ;  /* 0x0000001300137305 */ /* 0x000e22000021f100 */
[----:B------:R-:W-:Y:S05]  /*1e70*/  BRA `(.L_x_25339) ;  /* 0x0000000400a07947 */ /* 0x000fea0003800000 */
.L_x_25346:
        /* <DEDUP_REMOVED lines=10> */
.L_x_25353:
        /* <DEDUP_REMOVED lines=21> */
.L_x_25357:
[----:B------:R-:W-:Y:S05]  /*2070*/  BSYNC B1 ;  /* 0x0000000000017941 */ /* 0x000fea0003800000 */
.L_x_25356:
[----:B------:R-:W-:Y:S01]  /*2080*/  IMAD.SHL.U32 R2, R2, 0x100000, RZ ;  /* 0x0010000002027824 */ /* 0x000fe200078e00ff */
[----:B------:R-:W-:-:S04]  /*2090*/  LEA R0, R0, 0x3b800000, 0x17 ;  /* 0x3b80000000007811 */ /* 0x000fc800078eb8ff */
[----:B------:R-:W-:-:S07]  /*20a0*/  LOP3.LUT R19, R0, R2, R19, 0xfe, !PT ;  /* 0x0000000200137212 */ /* 0x000fce00078efe13 */
.L_x_25355:
[----:B------:R-:W-:Y:S05]  /*20b0*/  BSYNC B0 ;  /* 0x0000000000007941 */ /* 0x000fea0003800000 */
.L_x_25354:
[----:B------:R-:W1:Y:S01]  /*20c0*/  F2I.FTZ.TRUNC.NTZ R19, R19 ;  /* 0x0000001300137305 */ /* 0x000e62000021f100 */
[----:B------:R-:W-:Y:S05]  /*20d0*/  BRA `(.L_x_25339) ;  /* 0x0000000400087947 */ /* 0x000fea0003800000 */
.L_x_25352:
        /* <DEDUP_REMOVED lines=21> */
.L_x_25361:
[----:B------:R-:W-:Y:S05]  /*2230*/  BSYNC B1 ;  /* 0x0000000000017941 */ /* 0x000fea0003800000 */
.L_x_25360:
[----:B------:R-:W-:Y:S01]  /*2240*/  IMAD.SHL.U32 R2, R2, 0x200000, RZ ;  /* 0x0020000002027824 */ /* 0x000fe200078e00ff */
[----:B------:R-:W-:-:S04]  /*2250*/  LEA R0, R0, 0x37800000, 0x17 ;  /* 0x3780000000007811 */ /* 0x000fc800078eb8ff */
[----:B------:R-:W-:-:S07]  /*2260*/  LOP3.LUT R19, R0, R2, R19, 0xfe, !PT ;  /* 0x0000000200137212 */ /* 0x000fce00078efe13 */
.L_x_25359:
[----:B------:R-:W-:Y:S05]  /*2270*/  BSYNC B0 ;  /* 0x0000000000007941 */ /* 0x000fea0003800000 */
.L_x_25358:
[----:B------:R-:W2:Y:S01]  /*2280*/  F2I.FTZ.TRUNC.NTZ R19, R19 ;  /* 0x0000001300137305 */ /* 0x000ea2000021f100 */
[----:B------:R-:W-:Y:S05]  /*2290*/  BRA `(.L_x_25339) ;  /* 0x0000000000987947 */ /* 0x000fea0003800000 */
.L_x_25351:
        /* <DEDUP_REMOVED lines=14> */
.L_x_25365:
[----:B------:R-:W-:Y:S05]  /*2380*/  BSYNC B0 ;  /* 0x0000000000007941 */ /* 0x000fea0003800000 */
.L_x_25364:
[----:B------:R-:W4:Y:S01]  /*2390*/  F2I.FTZ.TRUNC.NTZ R19, R19 ;  /* 0x0000001300137305 */ /* 0x000f22000021f100 */
[----:B------:R-:W-:Y:S05]  /*23a0*/  BRA `(.L_x_25339) ;  /* 0x0000000000547947 */ /* 0x000fea0003800000 */
.L_x_25338:
        /* <DEDUP_REMOVED lines=17> */
.L_x_25366:
[----:B------:R-:W-:Y:S05]  /*24c0*/  BRA `(.L_x_25339) ;  /* 0x00000000000c7947 */ /* 0x000fea0003800000 */
.L_x_25363:
[----:B------:R0:W5:Y:S01]  /*24d0*/  LDG.E R19, desc[UR36][R2.64] ;  /* 0x0000002402137981 */ /* 0x000162000c1e1900 */
[----:B------:R-:W-:Y:S05]  /*24e0*/  BRA `(.L_x_25339) ;  /* 0x0000000000047947 */ /* 0x000fea0003800000 */
.L_x_25362:
[----:B------:R3:W5:Y:S02]  /*24f0*/  LDG.E R19, desc[UR36][R2.64] ;  /* 0x0000002402137981 */ /* 0x000764000c1e1900 */
.L_x_25339:
        /* <DEDUP_REMOVED lines=17> */
.L_x_25370:
[----:B------:R0:W5:Y:S01]  /*2610*/  LDG.E.U8 R22, desc[UR36][R2.64] ;  /* 0x0000002402167981 */ /* 0x000162000c1e1100 */
[----:B------:R-:W-:Y:S05]  /*2620*/  BRA `(.L_x_25372) ;  /* 0x0000000c00347947 */ /* 0x000fea0003800000 */
.L_x_25369:
        /* <DEDUP_REMOVED lines=8> */
.L_x_25374:
[----:B------:R3:W5:Y:S01]  /*26b0*/  LDG.E R22, desc[UR36][R2.64] ;  /* 0x0000002402167981 */ /* 0x000762000c1e1900 */
[----:B------:R-:W-:Y:S05]  /*26c0*/  BRA `(.L_x_25372) ;  /* 0x0000000c000c7947 */ /* 0x000fea0003800000 */
.L_x_25373:
[----:B------:R0:W5:Y:S01]  /*26d0*/  LDG.E.S16 R22, desc[UR36][R2.64] ;  /* 0x0000002402167981 */ /* 0x000162000c1e1700 */
[----:B------:R-:W-:Y:S05]  /*26e0*/  BRA `(.L_x_25372) ;  /* 0x0000000c00047947 */ /* 0x000fea0003800000 */
.L_x_25368:
        /* <DEDUP_REMOVED lines=9> */
.L_x_25376:
[----:B------:R-:W3:Y:S02]  /*2780*/  LDG.E.U16 R2, desc[UR36][R2.64] ;  /* 0x0000002402027981 */ /* 0x000ee4000c1e1500 */
[----:B---3--:R-:W-:-:S06]  /*2790*/  HADD2.F32 R22, -RZ, R2.H0_H0 ;  /* 0x20000002ff167230 */ /* 0x008fcc0000004100 */
[----:B------:R-:W0:Y:S01]  /*27a0*/  F2I.FTZ.TRUNC.NTZ R22, R22 ;  /* 0x0000001600167305 */ /* 0x000e22000021f100 */
[----:B------:R-:W-:Y:S05]  /*27b0*/  BRA `(.L_x_25372) ;  /* 0x0000000800d07947 */ /* 0x000fea0003800000 */
.L_x_25375:
        /* <DEDUP_REMOVED lines=9> */
.L_x_25378:
[----:B------:R-:W3:Y:S02]  /*2850*/  LDG.E.U16 R2, desc[UR36][R2.64] ;  /* 0x0000002402027981 */ /* 0x000ee4000c1e1500 */
[----:B---3--:R-:W-:-:S06]  /*2860*/  HADD2.F32 R22, -RZ, R2.H0_H0 ;  /* 0x20000002ff167230 */ /* 0x008fcc0000004100 */
[----:B------:R-:W0:Y:S01]  /*2870*/  F2I.FTZ.TRUNC.NTZ R22, R22 ;  /* 0x0000001600167305 */ /* 0x000e22000021f100 */
[----:B------:R-:W-:Y:S05]  /*2880*/  BRA `(.L_x_25372) ;  /* 0x00000008009c7947 */ /* 0x000fea0003800000 */
.L_x_25377:
[----:B------:R-:W3:Y:S02]  /*2890*/  LDG.E.64 R2, desc[UR36][R2.64] ;  /* 0x0000002402027981 */ /* 0x000ee4000c1e1b00 */
[----:B---3--:R0:W3:Y:S01]  /*28a0*/  F2I.F64.TRUNC R22, R2 ;  /* 0x0000000200167311 */ /* 0x0080e2000030d100 */
[----:B------:R-:W-:Y:S05]  /*28b0*/  BRA `(.L_x_25372) ;  /* 0x0000000800907947 */ /* 0x000fea0003800000 */
.L_x_25367:
        /* <DEDUP_REMOVED lines=12> */
.L_x_25381:
[----:B------:R-:W3:Y:S02]  /*2980*/  LDG.E.64 R2, desc[UR36][R2.64] ;  /* 0x0000002402027981 */ /* 0x000ee4000c1e1b00 */
[----:B---3--:R0:W3:Y:S01]  /*2990*/  F2I.F64.TRUNC R22, R2 ;  /* 0x0000000200167311 */ /* 0x0080e2000030d100 */
[----:B------:R-:W-:Y:S05]  /*29a0*/  BRA `(.L_x_25372) ;  /* 0x0000000800547947 */ /* 0x000fea0003800000 */
.L_x_25380:
        /* <DEDUP_REMOVED lines=27> */
.L_x_25383:
        /* <DEDUP_REMOVED lines=14> */
.L_x_25382:
[----:B------:R-:W3:Y:S02]  /*2c40*/  LDG.E.U16 R22, desc[UR36][R2.64] ;  /* 0x0000002402167981 */ /* 0x000ee4000c1e1500 */
[----:B---3--:R-:W-:-:S06]  /*2c50*/  IMAD.U32 R22, R22, 0x10000, RZ ;  /* 0x0001000016167824 */ /* 0x008fcc00078e00ff */
[----:B------:R-:W0:Y:S01]  /*2c60*/  F2I.FTZ.TRUNC.NTZ R22, R22 ;  /* 0x0000001600167305 */ /* 0x000e22000021f100 */
[----:B------:R-:W-:Y:S05]  /*2c70*/  BRA `(.L_x_25372) ;  /* 0x0000000400a07947 */ /* 0x000fea0003800000 */
.L_x_25379:
        /* <DEDUP_REMOVED lines=10> */
.L_x_25386:
        /* <DEDUP_REMOVED lines=21> */
.L_x_25390:
[----:B------:R-:W-:Y:S05]  /*2e70*/  BSYNC B1 ;  /* 0x0000000000017941 */ /* 0x000fea0003800000 */
.L_x_25389:
[----:B------:R-:W-:Y:S01]  /*2e80*/  IMAD.SHL.U32 R2, R2, 0x100000, RZ ;  /* 0x0010000002027824 */ /* 0x000fe200078e00ff */
[----:B------:R-:W-:-:S04]  /*2e90*/  LEA R3, R0, 0x3b800000, 0x17 ;  /* 0x3b80000000037811 */ /* 0x000fc800078eb8ff */
[----:B------:R-:W-:-:S07]  /*2ea0*/  LOP3.LUT R22, R3, R2, R22, 0xfe, !PT ;  /* 0x0000000203167212 */ /* 0x000fce00078efe16 */
.L_x_25388:
[----:B------:R-:W-:Y:S05]  /*2eb0*/  BSYNC B0 ;  /* 0x0000000000007941 */ /* 0x000fea0003800000 */
.L_x_25387:
[----:B------:R-:W0:Y:S01]  /*2ec0*/  F2I.FTZ.TRUNC.NTZ R22, R22 ;  /* 0x0000001600167305 */ /* 0x000e22000021f100 */
[----:B------:R-:W-:Y:S05]  /*2ed0*/  BRA `(.L_x_25372) ;  /* 0x0000000400087947 */ /* 0x000fea0003800000 */
.L_x_25385:
        /* <DEDUP_REMOVED lines=21> */
.L_x_25394:
[----:B------:R-:W-:Y:S05]  /*3030*/  BSYNC B1 ;  /* 0x0000000000017941 */ /* 0x000fea0003800000 */
.L_x_25393:
[----:B------:R-:W-:Y:S01]  /*3040*/  IMAD.SHL.U32 R2, R2, 0x200000, RZ ;  /* 0x0020000002027824 */ /* 0x000fe200078e00ff */
[----:B------:R-:W-:-:S04]  /*3050*/  LEA R3, R0, 0x37800000, 0x17 ;  /* 0x3780000000037811 */ /* 0x000fc800078eb8ff */
[----:B------:R-:W-:-:S07]  /*3060*/  LOP3.LUT R22, R3, R2, R22, 0xfe, !PT ;  /* 0x0000000203167212 */ /* 0x000fce00078efe16 */
.L_x_25392:
[----:B------:R-:W-:Y:S05]  /*3070*/  BSYNC B0 ;  /* 0x0000000000007941 */ /* 0x000fea0003800000 */
.L_x_25391:
[----:B------:R-:W0:Y:S01]  /*3080*/  F2I.FTZ.TRUNC.NTZ R22, R22 ;  /* 0x0000001600167305 */ /* 0x000e22000021f100 */
[----:B------:R-:W-:Y:S05]  /*3090*/  BRA `(.L_x_25372) ;  /* 0x0000000000987947 */ /* 0x000fea0003800000 */
.L_x_25384:
        /* <DEDUP_REMOVED lines=14> */
.L_x_25398:
[----:B------:R-:W-:Y:S05]  /*3180*/  BSYNC B0 ;  /* 0x0000000000007941 */ /* 0x000fea0003800000 */
.L_x_25397:
[----:B------:R-:W0:Y:S01]  /*3190*/  F2I.FTZ.TRUNC.NTZ R22, R22 ;  /* 0x0000001600167305 */ /* 0x000e22000021f100 */
[----:B------:R-:W-:Y:S05]  /*31a0*/  BRA `(.L_x_25372) ;  /* 0x0000000000547947 */ /* 0x000fea0003800000 */
.L_x_25371:
        /* <DEDUP_REMOVED lines=17> */
.L_x_25399:
[----:B------:R-:W-:Y:S05]  /*32c0*/  BRA `(.L_x_25372) ;  /* 0x00000000000c7947 */ /* 0x000fea0003800000 */
.L_x_25396:
[----:B------:R0:W5:Y:S01]  /*32d0*/  LDG.E R22, desc[UR36][R2.64] ;  /* 0x0000002402167981 */ /* 0x000162000c1e1900 */
[----:B------:R-:W-:Y:S05]  /*32e0*/  BRA `(.L_x_25372) ;  /* 0x0000000000047947 */ /* 0x000fea0003800000 */
.L_x_25395:
[----:B------:R0:W5:Y:S02]  /*32f0*/  LDG.E R22, desc[UR36][R2.64] ;  /* 0x0000002402167981 */ /* 0x000164000c1e1900 */
.L_x_25372:
[----:B0--3--:R-:W0:Y:S01]  /*3300*/  LDC.U8 R3, c[0x0][0x491] ;  /* 0x00012440ff037b82 */ /* 0x009e220000000000 */
[----:B-12-45:R-:W-:Y:S01]  /*3310*/  LOP3.LUT P0, RZ, R22, R19, RZ, 0xfc, !PT ;  /* 0x0000001316ff7212 */ /* 0x036fe2000780fcff */
[----:B------:R-:W-:Y:S03]  /*3320*/  BSSY B6, `(.L_x_25400) ;  /* 0x00000d4000067945 */ /* 0x000fe60003800000 */
        /* <DEDUP_REMOVED lines=14> */
.L_x_25404:
[----:B------:R1:W-:Y:S01]  /*3410*/  STG.E.U8 desc[UR36][R16.64], R2 ;  /* 0x0000000210007986 */ /* 0x0003e2000c101124 */
[----:B------:R-:W-:Y:S05]  /*3420*/  BRA `(.L_x_25406) ;  /* 0x0000000c000c7947 */ /* 0x000fea0003800000 */
.L_x_25403:
        /* <DEDUP_REMOVED lines=9> */
.L_x_25408:
[----:B------:R3:W-:Y:S01]  /*34c0*/  STG.E desc[UR36][R16.64], R2 ;  /* 0x0000000210007986 */ /* 0x0007e2000c101924 */
[----:B------:R-:W-:Y:S05]  /*34d0*/  BRA `(.L_x_25406) ;  /* 0x0000000800e07947 */ /* 0x000fea0003800000 */
.L_x_25407:
[----:B------:R2:W-:Y:S01]  /*34e0*/  STG.E.U16 desc[UR36][R16.64], R2 ;  /* 0x0000000210007986 */ /* 0x0005e2000c101524 */
[----:B------:R-:W-:Y:S05]  /*34f0*/  BRA `(.L_x_25406) ;  /* 0x0000000800d87947 */ /* 0x000fea0003800000 */
.L_x_25402:
        /* <DEDUP_REMOVED lines=9> */
.L_x_25410:
[----:B------:R-:W-:-:S04]  /*3590*/  FSEL R0, RZ, 1, !P0 ;  /* 0x3f800000ff007808 */ /* 0x000fc80004000000 */
[----:B------:R-:W-:-:S05]  /*35a0*/  F2FP.F16.F32.PACK_AB R0, RZ, R0 ;  /* 0x00000000ff00723e */ /* 0x000fca00000000ff */
[----:B------:R0:W-:Y:S01]  /*35b0*/  STG.E.U16 desc[UR36][R16.64], R0 ;  /* 0x0000000010007986 */ /* 0x0001e2000c101524 */
[----:B------:R-:W-:Y:S05]  /*35c0*/  BRA `(.L_x_25406) ;  /* 0x0000000800a47947 */ /* 0x000fea0003800000 */
.L_x_25409:
        /* <DEDUP_REMOVED lines=10> */
.L_x_25412:
[----:B------:R-:W-:-:S04]  /*3670*/  FSEL R0, RZ, 1, !P0 ;  /* 0x3f800000ff007808 */ /* 0x000fc80004000000 */
[----:B------:R-:W-:-:S04]  /*3680*/  F2FP.F16.F32.PACK_AB R3, RZ, R0 ;  /* 0x00000000ff03723e */ /* 0x000fc800000000ff */
[----:B------:R-:W-:-:S05]  /*3690*/  PRMT R3, R3, 0x5410, RZ ;  /* 0x0000541003037816 */ /* 0x000fca00000000ff */
[----:B------:R0:W-:Y:S01]  /*36a0*/  STG.E desc[UR36][R16.64], R3 ;  /* 0x0000000310007986 */ /* 0x0001e2000c101924 */
[----:B------:R-:W-:Y:S05]  /*36b0*/  BRA `(.L_x_25406) ;  /* 0x0000000800687947 */ /* 0x000fea0003800000 */
.L_x_25411:
[----:B------:R-:W-:Y:S01]  /*36c0*/  FSEL R3, RZ, 1.875, !P0 ;  /* 0x3ff00000ff037808 */ /* 0x000fe20004000000 */
[----:B------:R-:W-:-:S05]  /*36d0*/  IMAD.MOV.U32 R2, RZ, RZ, RZ ;  /* 0x000000ffff027224 */ /* 0x000fca00078e00ff */
[----:B------:R0:W-:Y:S01]  /*36e0*/  STG.E.64 desc[UR36][R16.64], R2 ;  /* 0x0000000210007986 */ /* 0x0001e2000c101b24 */
[----:B------:R-:W-:Y:S05]  /*36f0*/  BRA `(.L_x_25406) ;  /* 0x0000000800587947 */ /* 0x000fea0003800000 */
.L_x_25401:
        /* <DEDUP_REMOVED lines=10> */
.L_x_25415:
[----:B------:R-:W-:Y:S02]  /*37a0*/  FSEL R5, RZ, 1.875, !P0 ;  /* 0x3ff00000ff057808 */ /* 0x000fe40004000000 */
[----:B------:R-:W-:Y:S01]  /*37b0*/  CS2R R6, SRZ ;  /* 0x0000000000067805 */ /* 0x000fe2000001ff00 */
[----:B------:R-:W-:-:S05]  /*37c0*/  IMAD.MOV.U32 R4, RZ, RZ, RZ ;  /* 0x000000ffff047224 */ /* 0x000fca00078e00ff */
[----:B------:R0:W-:Y:S01]  /*37d0*/  STG.E.128 desc[UR36][R16.64], R4 ;  /* 0x0000000410007986 */ /* 0x0001e2000c101d24 */
[----:B------:R-:W-:Y:S05]  /*37e0*/  BRA `(.L_x_25406) ;  /* 0x00000008001c7947 */ /* 0x000fea0003800000 */
.L_x_25414:
        /* <DEDUP_REMOVED lines=18> */
.L_x_25419:
[----:B------:R-:W-:Y:S05]  /*3910*/  BSYNC B0 ;  /* 0x0000000000007941 */ /* 0x000fea0003800000 */
.L_x_25418:
[----:B------:R0:W-:Y:S01]  /*3920*/  STG.E.U8 desc[UR36][R16.64], R3 ;  /* 0x0000000310007986 */ /* 0x0001e2000c101124 */
[----:B------:R-:W-:Y:S05]  /*3930*/  BRA `(.L_x_25406) ;  /* 0x0000000400c87947 */ /* 0x000fea0003800000 */
.L_x_25417:
        /* <DEDUP_REMOVED lines=13> */
.L_x_25420:
[----:B------:R-:W-:Y:S01]  /*3a10*/  ISETP.GT.U32.AND P0, PT, R3, 0x7f800000, PT ;  /* 0x7f8000000300780c */ /* 0x000fe20003f04070 */
[----:B------:R-:W-:-:S05]  /*3a20*/  IMAD.MOV.U32 R3, RZ, RZ, 0x7f ;  /* 0x0000007fff037424 */ /* 0x000fca00078e00ff */
[----:B------:R-:W-:-:S05]  /*3a30*/  SEL R3, R3, 0x7c, P0 ;  /* 0x0000007c03037807 */ /* 0x000fca0000000000 */
[----:B------:R0:W-:Y:S01]  /*3a40*/  STG.E.U8 desc[UR36][R16.64], R3 ;  /* 0x0000000310007986 */ /* 0x0001e2000c101124 */
[----:B------:R-:W-:Y:S05]  /*3a50*/  BRA `(.L_x_25406) ;  /* 0x0000000400807947 */ /* 0x000fea0003800000 */
.L_x_25416:
[----:B------:R-:W-:-:S04]  /*3a60*/  FSEL R0, RZ, 1, !P0 ;  /* 0x3f800000ff007808 */ /* 0x000fc80004000000 */
[----:B------:R-:W-:-:S05]  /*3a70*/  F2FP.BF16.F32.PACK_AB R0, RZ, R0 ;  /* 0x00000000ff00723e */ /* 0x000fca00000010ff */
[----:B------:R0:W-:Y:S01]  /*3a80*/  STG.E.U16 desc[UR36][R16.64], R0 ;  /* 0x0000000010007986 */ /* 0x0001e2000c101524 */
[----:B------:R-:W-:Y:S05]  /*3a90*/  BRA `(.L_x_25406) ;  /* 0x0000000400707947 */ /* 0x000fea0003800000 */
.L_x_25413:
        /* <DEDUP_REMOVED lines=10> */
.L_x_25423:
        /* <DEDUP_REMOVED lines=16> */
.L_x_25426:
[----:B------:R-:W-:-:S07]  /*3c40*/  PRMT R8, R0, 0x7610, R8 ;  /* 0x0000761000087816 */ /* 0x000fce0000000008 */
.L_x_25425:
[----:B------:R-:W-:Y:S05]  /*3c50*/  BSYNC B0 ;  /* 0x0000000000007941 */ /* 0x000fea0003800000 */
.L_x_25424:
[----:B------:R0:W-:Y:S01]  /*3c60*/  STG.E.U8 desc[UR36][R16.64], R8 ;  /* 0x0000000810007986 */ /* 0x0001e2000c101124 */
[----:B------:R-:W-:Y:S05]  /*3c70*/  BRA `(.L_x_25406) ;  /* 0x0000000000f87947 */ /* 0x000fea0003800000 */
.L_x_25422:
        /* <DEDUP_REMOVED lines=16> */
.L_x_25429:
[----:B------:R-:W-:-:S07]  /*3d80*/  PRMT R8, R0, 0x7610, R8 ;  /* 0x0000761000087816 */ /* 0x000fce0000000008 */
.L_x_25428:
[----:B------:R-:W-:Y:S05]  /*3d90*/  BSYNC B0 ;  /* 0x0000000000007941 */ /* 0x000fea0003800000 */
.L_x_25427:
[----:B------:R0:W-:Y:S01]  /*3da0*/  STG.E.U8 desc[UR36][R16.64], R8 ;  /* 0x0000000810007986 */ /* 0x0001e2000c101124 */
[----:B------:R-:W-:Y:S05]  /*3db0*/  BRA `(.L_x_25406) ;  /* 0x0000000000a87947 */ /* 0x000fea0003800000 */
.L_x_25421:
        /* <DEDUP_REMOVED lines=21> */
.L_x_25405:
        /* <DEDUP_REMOVED lines=16> */
.L_x_25432:
[----:B------:R-:W-:Y:S05]  /*4010*/  BRA `(.L_x_25406) ;  /* 0x0000000000107947 */ /* 0x000fea0003800000 */
.L_x_25431:
[----:B------:R-:W-:-:S05]  /*4020*/  IMAD.MOV.U32 R3, RZ, RZ, RZ ;  /* 0x000000ffff037224 */ /* 0x000fca00078e00ff */
[----:B------:R0:W-:Y:S01]  /*4030*/  STG.E.64 desc[UR36][R16.64], R2 ;  /* 0x0000000210007986 */ /* 0x0001e2000c101b24 */
[----:B------:R-:W-:Y:S05]  /*4040*/  BRA `(.L_x_25406) ;  /* 0x0000000000047947 */ /* 0x000fea0003800000 */
.L_x_25430:
[----:B------:R0:W-:Y:S02]  /*4050*/  STG.E desc[UR36][R16.64], R2 ;  /* 0x0000000210007986 */ /* 0x0001e4000c101924 */
.L_x_25406:
[----:B------:R-:W-:Y:S05]  /*4060*/  BSYNC B6 ;  /* 0x0000000000067941 */ /* 0x000fea0003800000 */
.L_x_25400:
[----:B------:R-:W-:-:S04]  /*4070*/  IMAD R18, R18, 0x200, R23 ;  /* 0x0000020012127824 */ /* 0x000fc800078e0217 */
[----:B------:R-:W-:-:S07]  /*4080*/  VIADD R19, R18, 0x80 ;  /* 0x0000008012137836 */ /* 0x000fce0000000000 */
.L_x_25332:
[----:B------:R-:W-:Y:S05]  /*4090*/  BSYNC B7 ;  /* 0x0000000000077941 */ /* 0x000fea0003800000 */
.L_x_25331:
        /* <DEDUP_REMOVED lines=358> */
.L_x_25435:
        /* <DEDUP_REMOVED lines=20> */
.L_x_25439:
[----:B------:R0:W5:Y:S01]  /*5840*/  LDG.E.U8 R22, desc[UR36][R2.64] ;  /* 0x0000002402167981 */ /* 0x000162000c1e1100 */
[----:B------:R-:W-:Y:S05]  /*5850*/  BRA `(.L_x_25441) ;  /* 0x0000000c00347947 */ /* 0x000fea0003800000 */
.L_x_25438:
        /* <DEDUP_REMOVED lines=8> */
.L_x_25443:
[----:B------:R0:W5:Y:S01]  /*58e0*/  LDG.E R22, desc[UR36][R2.64] ;  /* 0x0000002402167981 */ /* 0x000162000c1e1900 */
[----:B------:R-:W-:Y:S05]  /*58f0*/  BRA `(.L_x_25441) ;  /* 0x0000000c000c7947 */ /* 0x000fea0003800000 */
.L_x_25442:
[----:B------:R0:W5:Y:S01]  /*5900*/  LDG.E.S16 R22, desc[UR36][R2.64] ;  /* 0x0000002402167981 */ /* 0x000162000c1e1700 */
[----:B------:R-:W-:Y:S05]  /*5910*/  BRA `(.L_x_25441) ;  /* 0x0000000c00047947 */ /* 0x000fea0003800000 */
.L_x_25437:
        /* <DEDUP_REMOVED lines=9> */
.L_x_25445:
[----:B------:R-:W2:Y:S02]  /*59b0*/  LDG.E.U16 R2, desc[UR36][R2.64] ;  /* 0x0000002402027981 */ /* 0x000ea4000c1e1500 */
[----:B--2---:R-:W-:-:S06]  /*59c0*/  HADD2.F32 R22, -RZ, R2.H0_H0 ;  /* 0x20000002ff167230 */ /* 0x004fcc0000004100 */
[----:B------:R-:W0:Y:S01]  /*59d0*/  F2I.FTZ.TRUNC.NTZ R22, R22 ;  /* 0x0000001600167305 */ /* 0x000e22000021f100 */
[----:B------:R-:W-:Y:S05]  /*59e0*/  BRA `(.L_x_25441) ;  /* 0x0000000800d07947 */ /* 0x000fea0003800000 */
.L_x_25444:
        /* <DEDUP_REMOVED lines=9> */
.L_x_25447:
[----:B------:R-:W2:Y:S02]  /*5a80*/  LDG.E.U16 R2, desc[UR36][R2.64] ;  /* 0x0000002402027981 */ /* 0x000ea4000c1e1500 */
[----:B--2---:R-:W-:-:S06]  /*5a90*/  HADD2.F32 R22, -RZ, R2.H0_H0 ;  /* 0x20000002ff167230 */ /* 0x004fcc0000004100 */
[----:B------:R-:W0:Y:S01]  /*5aa0*/  F2I.FTZ.TRUNC.NTZ R22, R22 ;  /* 0x0000001600167305 */ /* 0x000e22000021f100 */
[----:B------:R-:W-:Y:S05]  /*5ab0*/  BRA `(.L_x_25441) ;  /* 0x00000008009c7947 */ /* 0x000fea0003800000 */
.L_x_25446:
[----:B------:R-:W2:Y:S02]  /*5ac0*/  LDG.E.64 R22, desc[UR36][R2.64] ;  /* 0x0000002402167981 */ /* 0x000ea4000c1e1b00 */
[----:B--2---:R0:W1:Y:S01]  /*5ad0*/  F2I.F64.TRUNC R22, R22 ;  /* 0x0000001600167311 */ /* 0x004062000030d100 */
[----:B------:R-:W-:Y:S05]  /*5ae0*/  BRA `(.L_x_25441) ;  /* 0x0000000800907947 */ /* 0x000fea0003800000 */
.L_x_25436:
        /* <DEDUP_REMOVED lines=12> */
.L_x_25450:
[----:B------:R-:W2:Y:S02]  /*5bb0*/  LDG.E.64 R2, desc[UR36][R2.64] ;  /* 0x0000002402027981 */ /* 0x000ea4000c1e1b00 */
[----:B--2---:R0:W1:Y:S01]  /*5bc0*/  F2I.F64.TRUNC R22, R2 ;  /* 0x0000000200167311 */ /* 0x004062000030d100 */
[----:B------:R-:W-:Y:S05]  /*5bd0*/  BRA `(.L_x_25441) ;  /* 0x0000000800547947 */ /* 0x000fea0003800000 */
.L_x_25449:
        /* <DEDUP_REMOVED lines=27> */
.L_x_25452:
        /* <DEDUP_REMOVED lines=12> */
[----:B------:R3:W4:Y:S01]  /*5e50*/  F2I.FTZ.TRUNC.NTZ R22, R4 ;  /* 0x0000000400167305 */ /* 0x000722000021f100 */
[----:B------:R-:W-:Y:S05]  /*5e60*/  BRA `(.L_x_25441) ;  /* 0x0000000400b07947 */ /* 0x000fea0003800000 */
.L_x_25451:
[----:B------:R-:W2:Y:S02]  /*5e70*/  LDG.E.U16 R22, desc[UR36][R2.64] ;  /* 0x0000002402167981 */ /* 0x000ea4000c1e1500 */
[----:B--2---:R-:W-:-:S06]  /*5e80*/  IMAD.U32 R22, R22, 0x10000, RZ ;  /* 0x0001000016167824 */ /* 0x004fcc00078e00ff */
[----:B------:R-:W0:Y:S01]  /*5e90*/  F2I.FTZ.TRUNC.NTZ R22, R22 ;  /* 0x0000001600167305 */ /* 0x000e22000021f100 */
[----:B------:R-:W-:Y:S05]  /*5ea0*/  BRA `(.L_x_25441) ;  /* 0x0000000400a07947 */ /* 0x000fea0003800000 */
.L_x_25448:
        /* <DEDUP_REMOVED lines=10> */
.L_x_25455:
        /* <DEDUP_REMOVED lines=21> */
.L_x_25459:
[----:B------:R-:W-:Y:S05]  /*60a0*/  BSYNC B1 ;  /* 0x0000000000017941 */ /* 0x000fea0003800000 */
.L_x_25458:
[----:B------:R-:W-:Y:S01]  /*60b0*/  IMAD.SHL.U32 R2, R2, 0x100000, RZ ;  /* 0x0010000002027824 */ /* 0x000fe200078e00ff */
[----:B------:R-:W-:-:S04]  /*60c0*/  LEA R3, R0, 0x3b800000, 0x17 ;  /* 0x3b80000000037811 */ /* 0x000fc800078eb8ff */
[----:B------:R-:W-:-:S07]  /*60d0*/  LOP3.LUT R22, R3, R2, R22, 0xfe, !PT ;  /* 0x0000000203167212 */ /* 0x000fce00078efe16 */
.L_x_25457:
[----:B------:R-:W-:Y:S05]  /*60e0*/  BSYNC B0 ;  /* 0x0000000000007941 */ /* 0x000fea0003800000 */
.L_x_25456:
[----:B------:R-:W0:Y:S01]  /*60f0*/  F2I.FTZ.TRUNC.NTZ R22, R22 ;  /* 0x0000001600167305 */ /* 0x000e22000021f100 */
[----:B------:R-:W-:Y:S05]  /*6100*/  BRA `(.L_x_25441) ;  /* 0x0000000400087947 */ /* 0x000fea0003800000 */
.L_x_25454:
        /* <DEDUP_REMOVED lines=21> */
.L_x_25463:
[----:B------:R-:W-:Y:S05]  /*6260*/  BSYNC B1 ;  /* 0x0000000000017941 */ /* 0x000fea0003800000 */
.L_x_25462:
[----:B------:R-:W-:Y:S01]  /*6270*/  IMAD.SHL.U32 R2, R2, 0x200000, RZ ;  /* 0x0020000002027824 */ /* 0x000fe200078e00ff */
[----:B------:R-:W-:-:S04]  /*6280*/  LEA R3, R0, 0x37800000, 0x17 ;  /* 0x3780000000037811 */ /* 0x000fc800078eb8ff */
[----:B------:R-:W-:-:S07]  /*6290*/  LOP3.LUT R22, R3, R2, R22, 0xfe, !PT ;  /* 0x0000000203167212 */ /* 0x000fce00078efe16 */
.L_x_25461:
[----:B------:R-:W-:Y:S05]  /*62a0*/  BSYNC B0 ;  /* 0x0000000000007941 */ /* 0x000fea0003800000 */
.L_x_25460:
[----:B------:R-:W0:Y:S01]  /*62b0*/  F2I.FTZ.TRUNC.NTZ R22, R22 ;  /* 0x0000001600167305 */ /* 0x000e22000021f100 */
[----:B------:R-:W-:Y:S05]  /*62c0*/  BRA `(.L_x_25441) ;  /* 0x0000000000987947 */ /* 0x000fea0003800000 */
.L_x_25453:
        /* <DEDUP_REMOVED lines=14> */
.L_x_25467:
[----:B------:R-:W-:Y:S05]  /*63b0*/  BSYNC B0 ;  /* 0x0000000000007941 */ /* 0x000fea0003800000 */
.L_x_25466:
[----:B------:R-:W0:Y:S01]  /*63c0*/  F2I.FTZ.TRUNC.NTZ R22, R22 ;  /* 0x0000001600167305 */ /* 0x000e22000021f100 */
[----:B------:R-:W-:Y:S05]  /*63d0*/  BRA `(.L_x_25441) ;  /* 0x0000000000547947 */ /* 0x000fea0003800000 */
.L_x_25440:
        /* <DEDUP_REMOVED lines=17> */
.L_x_25468:
[----:B------:R-:W-:Y:S05]  /*64f0*/  BRA `(.L_x_25441) ;  /* 0x00000000000c7947 */ /* 0x000fea0003800000 */
.L_x_25465:
[----:B------:R0:W5:Y:S01]  /*6500*/  LDG.E R22, desc[UR36][R2.64] ;  /* 0x0000002402167981 */ /* 0x000162000c1e1900 */
[----:B------:R-:W-:Y:S05]  /*6510*/  BRA `(.L_x_25441) ;  /* 0x0000000000047947 */ /* 0x000fea0003800000 */
.L_x_25464:
[----:B------:R0:W5:Y:S02]  /*6520*/  LDG.E R22, desc[UR36][R2.64] ;  /* 0x0000002402167981 */ /* 0x000164000c1e1900 */
.L_x_25441:
[----:B---3--:R-:W3:Y:S01]  /*6530*/  LDC.U8 R4, c[0x0][0x493] ;  /* 0x000124c0ff047b82 */ /* 0x008ee20000000000 */
[----:B------:R-:W-:Y:S02]  /*6540*/  ULDC.64 UR4, c[0x0][0x488] ;  /* 0x0001220000047ab9 */ /* 0x000fe40000000a00 */
[----:B0-----:R-:W-:-:S05]  /*6550*/  IADD3 R2, P0, R18, UR4, RZ ;  /* 0x0000000412027c10 */ /* 0x001fca000ff1e0ff */
[----:B------:R-:W-:Y:S01]  /*6560*/  IMAD.X R3, RZ, RZ, UR5, P0 ;  /* 0x00000005ff037e24 */ /* 0x000fe200080e06ff */
        /* <DEDUP_REMOVED lines=13> */
.L_x_25472:
[----:B------:R0:W5:Y:S01]  /*6640*/  LDG.E.U8 R23, desc[UR36][R2.64] ;  /* 0x0000002402177981 */ /* 0x000162000c1e1100 */
[----:B------:R-:W-:Y:S05]  /*6650*/  BRA `(.L_x_25474) ;  /* 0x0000000c00347947 */ /* 0x000fea0003800000 */
.L_x_25471:
        /* <DEDUP_REMOVED lines=8> */
.L_x_25476:
[----:B------:R0:W5:Y:S01]  /*66e0*/  LDG.E R23, desc[UR36][R2.64] ;  /* 0x0000002402177981 */ /* 0x000162000c1e1900 */
[----:B------:R-:W-:Y:S05]  /*66f0*/  BRA `(.L_x_25474) ;  /* 0x0000000c000c7947 */ /* 0x000fea0003800000 */
.L_x_25475:
[----:B------:R0:W5:Y:S01]  /*6700*/  LDG.E.S16 R23, desc[UR36][R2.64] ;  /* 0x0000002402177981 */ /* 0x000162000c1e1700 */
[----:B------:R-:W-:Y:S05]  /*6710*/  BRA `(.L_x_25474) ;  /* 0x0000000c00047947 */ /* 0x000fea0003800000 */
.L_x_25470:
        /* <DEDUP_REMOVED lines=9> */
.L_x_25478:
[----:B------:R-:W3:Y:S02]  /*67b0*/  LDG.E.U16 R2, desc[UR36][R2.64] ;  /* 0x0000002402027981 */ /* 0x000ee4000c1e1500 */
[----:B---3--:R-:W-:-:S06]  /*67c0*/  HADD2.F32 R23, -RZ, R2.H0_H0 ;  /* 0x20000002ff177230 */ /* 0x008fcc0000004100 */
[----:B------:R-:W0:Y:S01]  /*67d0*/  F2I.FTZ.TRUNC.NTZ R23, R23 ;  /* 0x0000001700177305 */ /* 0x000e22000021f100 */
[----:B------:R-:W-:Y:S05]  /*67e0*/  BRA `(.L_x_25474) ;  /* 0x0000000800d07947 */ /* 0x000fea0003800000 */
.L_x_25477:
        /* <DEDUP_REMOVED lines=9> */
.L_x_25480:
[----:B------:R-:W3:Y:S02]  /*6880*/  LDG.E.U16 R2, desc[UR36][R2.64] ;  /* 0x0000002402027981 */ /* 0x000ee4000c1e1500 */
[----:B---3--:R-:W-:-:S06]  /*6890*/  HADD2.F32 R23, -RZ, R2.H0_H0 ;  /* 0x20000002ff177230 */ /* 0x008fcc0000004100 */
[----:B------:R-:W0:Y:S01]  /*68a0*/  F2I.FTZ.TRUNC.NTZ R23, R23 ;  /* 0x0000001700177305 */ /* 0x000e22000021f100 */
[----:B------:R-:W-:Y:S05]  /*68b0*/  BRA `(.L_x_25474) ;  /* 0x00000008009c7947 */ /* 0x000fea0003800000 */
.L_x_25479:
[----:B------:R-:W3:Y:S02]  /*68c0*/  LDG.E.64 R2, desc[UR36][R2.64] ;  /* 0x0000002402027981 */ /* 0x000ee4000c1e1b00 */
[----:B---3--:R0:W3:Y:S01]  /*68d0*/  F2I.F64.TRUNC R23, R2 ;  /* 0x0000000200177311 */ /* 0x0080e2000030d100 */
[----:B------:R-:W-:Y:S05]  /*68e0*/  BRA `(.L_x_25474) ;  /* 0x0000000800907947 */ /* 0x000fea0003800000 */
.L_x_25469:
        /* <DEDUP_REMOVED lines=12> */
.L_x_25483:
[----:B------:R-:W3:Y:S02]  /*69b0*/  LDG.E.64 R2, desc[UR36][R2.64] ;  /* 0x0000002402027981 */ /* 0x000ee4000c1e1b00 */
[----:B---3--:R0:W3:Y:S01]  /*69c0*/  F2I.F64.TRUNC R23, R2 ;  /* 0x0000000200177311 */ /* 0x0080e2000030d100 */
[----:B------:R-:W-:Y:S05]  /*69d0*/  BRA `(.L_x_25474) ;  /* 0x0000000800547947 */ /* 0x000fea0003800000 */
.L_x_25482:
        /* <DEDUP_REMOVED lines=10> */
[----:B-1----:R-:W0:Y:S01]  /*6a80*/  FLO.U32 R5, R4 ;  /* 0x0000000400057300 */ /* 0x002e2200000e0000 */
        /* <DEDUP_REMOVED lines=16> */
.L_x_25485:
[----:B------:R-:W3:Y:S02]  /*6b90*/  LDG.E.U8 R2, desc[UR36][R2.64] ;  /* 0x0000002402027981 */ /* 0x000ee4000c1e1100 */
[C---:B---3--:R-:W-:Y:S02]  /*6ba0*/  IMAD.SHL.U32 R0, R2.reuse, 0x2000000, RZ ;  /* 0x0200000002007824 */ /* 0x048fe400078e00ff */
[----:B-1----:R-:W-:-:S03]  /*6bb0*/  IMAD.SHL.U32 R5, R2, 0x1000000, RZ ;  /* 0x0100000002057824 */ /* 0x002fc600078e00ff */
        /* <DEDUP_REMOVED lines=11> */
.L_x_25484:
[----:B------:R-:W3:Y:S02]  /*6c70*/  LDG.E.U16 R23, desc[UR36][R2.64] ;  /* 0x0000002402177981 */ /* 0x000ee4000c1e1500 */
[----:B---3--:R-:W-:-:S06]  /*6c80*/  IMAD.U32 R23, R23, 0x10000, RZ ;  /* 0x0001000017177824 */ /* 0x008fcc00078e00ff */
[----:B------:R-:W0:Y:S01]  /*6c90*/  F2I.FTZ.TRUNC.NTZ R23, R23 ;  /* 0x0000001700177305 */ /* 0x000e22000021f100 */
[----:B------:R-:W-:Y:S05]  /*6ca0*/  BRA `(.L_x_25474) ;  /* 0x0000000400a07947 */ /* 0x000fea0003800000 */
.L_x_25481:
        /* <DEDUP_REMOVED lines=10> */
.L_x_25488:
        /* <DEDUP_REMOVED lines=18> */
[----:B-1----:R-:W-:-:S05]  /*6e70*/  VIADD R5, R3, 0xffffffe4 ;  /* 0xffffffe403057836 */ /* 0x002fca0000000000 */
[----:B------:R-:W-:-:S04]  /*6e80*/  SHF.L.U32 R5, R2, R5, RZ ;  /* 0x0000000502057219 */ /* 0x000fc800000006ff */
[----:B------:R-:W-:-:S07]  /*6e90*/  LOP3.LUT R2, R5, 0x7, RZ, 0xc0, !PT ;  /* 0x0000000705027812 */ /* 0x000fce00078ec0ff */
.L_x_25492:
[----:B------:R-:W-:Y:S05]  /*6ea0*/  BSYNC B1 ;  /* 0x0000000000017941 */ /* 0x000fea0003800000 */
.L_x_25491:
[----:B------:R-:W-:Y:S01]  /*6eb0*/  IMAD.SHL.U32 R2, R2, 0x100000, RZ ;  /* 0x0010000002027824 */ /* 0x000fe200078e00ff */
[----:B------:R-:W-:-:S04]  /*6ec0*/  LEA R0, R0, 0x3b800000, 0x17 ;  /* 0x3b80000000007811 */ /* 0x000fc800078eb8ff */
[----:B------:R-:W-:-:S07]  /*6ed0*/  LOP3.LUT R23, R0, R2, R23, 0xfe, !PT ;  /* 0x0000000200177212 */ /* 0x000fce00078efe17 */
.L_x_25490:
[----:B------:R-:W-:Y:S05]  /*6ee0*/  BSYNC B0 ;  /* 0x0000000000007941 */ /* 0x000fea0003800000 */
.L_x_25489:
[----:B------:R-:W0:Y:S01]  /*6ef0*/  F2I.FTZ.TRUNC.NTZ R23, R23 ;  /* 0x0000001700177305 */ /* 0x000e22000021f100 */
[----:B------:R-:W-:Y:S05]  /*6f00*/  BRA `(.L_x_25474) ;  /* 0x0000000400087947 */ /* 0x000fea0003800000 */
.L_x_25487:
        /* <DEDUP_REMOVED lines=21> */
.L_x_25496:
[----:B------:R-:W-:Y:S05]  /*7060*/  BSYNC B1 ;  /* 0x0000000000017941 */ /* 0x000fea0003800000 */
.L_x_25495:
[----:B------:R-:W-:Y:S01]  /*7070*/  IMAD.SHL.U32 R2, R2, 0x200000, RZ ;  /* 0x0020000002027824 */ /* 0x000fe200078e00ff */
[----:B------:R-:W-:-:S04]  /*7080*/  LEA R0, R0, 0x37800000, 0x17 ;  /* 0x3780000000007811 */ /* 0x000fc800078eb8ff */
[----:B------:R-:W-:-:S07]  /*7090*/  LOP3.LUT R23, R0, R2, R23, 0xfe, !PT ;  /* 0x0000000200177212 */ /* 0x000fce00078efe17 */
.L_x_25494:
[----:B------:R-:W-:Y:S05]  /*70a0*/  BSYNC B0 ;  /* 0x0000000000007941 */ /* 0x000fea0003800000 */
.L_x_25493:
[----:B------:R-:W0:Y:S01]  /*70b0*/  F2I.FTZ.TRUNC.NTZ R23, R23 ;  /* 0x0000001700177305 */ /* 0x000e22000021f100 */
[----:B------:R-:W-:Y:S05]  /*70c0*/  BRA `(.L_x_25474) ;  /* 0x0000000000987947 */ /* 0x000fea0003800000 */
.L_x_25486:
        /* <DEDUP_REMOVED lines=14> */
.L_x_25500:
[----:B------:R-:W-:Y:S05]  /*71b0*/  BSYNC B0 ;  /* 0x0000000000007941 */ /* 0x000fea0003800000 */
.L_x_25499:
[----:B------:R-:W0:Y:S01]  /*71c0*/  F2I.FTZ.TRUNC.NTZ R23, R23 ;  /* 0x0000001700177305 */ /* 0x000e22000021f100 */
[----:B------:R-:W-:Y:S05]  /*71d0*/  BRA `(.L_x_25474) ;  /* 0x0000000000547947 */ /* 0x000fea0003800000 */
.L_x_25473:
[----:B------:R-:W-:Y:S01]  /*71e0*/  MOV R2, 0x0 ;  /* 0x0000000000027802 */ /* 0x000fe20000000f00 */
[----:B------:R-:W-:Y:S01]  /*71f0*/  ULDC.64 UR4, c[0x4][0x140] ;  /* 0x0100500000047ab9 */ /* 0x000fe20000000a00 */
[----:B------:R-:W-:Y:S01]  /*7200*/  ULDC.64 UR6, c[0x4][0x20] ;  /* 0x0100080000067ab9 */ /* 0x000fe20000000a00 */
[----:B------:R-:W-:Y:S02]  /*7210*/  IMAD.U32 R4, RZ, RZ, UR4 ;  /* 0x00000004ff047e24 */ /* 0x000fe4000f8e00ff */
[----:B-1----:R-:W-:Y:S01]  /*7220*/  IMAD.U32 R5, RZ, RZ, UR5 ;  /* 0x00000005ff057e24 */ /* 0x002fe2000f8e00ff */
        /* <DEDUP_REMOVED lines=12> */
.L_x_25501:
[----:B------:R-:W-:Y:S05]  /*72f0*/  BRA `(.L_x_25474) ;  /* 0x00000000000c7947 */ /* 0x000fea0003800000 */
.L_x_25498:
[----:B------:R0:W5:Y:S01]  /*7300*/  LDG.E R23, desc[UR36][R2.64] ;  /* 0x0000002402177981 */ /* 0x000162000c1e1900 */
[----:B------:R-:W-:Y:S05]  /*7310*/  BRA `(.L_x_25474) ;  /* 0x0000000000047947 */ /* 0x000fea0003800000 */
.L_x_25497:
[----:B------:R0:W5:Y:S02]  /*7320*/  LDG.E R23, desc[UR36][R2.64] ;  /* 0x0000002402177981 */ /* 0x000164000c1e1900 */
.L_x_25474:
[----:B0-----:R-:W0:Y:S01]  /*7330*/  LDC.U8 R3, c[0x0][0x491] ;  /* 0x00012440ff037b82 */ /* 0x001e220000000000 */
[----:B-12345:R-:W-:Y:S01]  /*7340*/  LOP3.LUT P0, RZ, R23, R22, RZ, 0xfc, !PT ;  /* 0x0000001617ff7212 */ /* 0x03efe2000780fcff */
        /* <DEDUP_REMOVED lines=15> */
.L_x_25506:
[----:B------:R0:W-:Y:S01]  /*7440*/  STG.E.U8 desc[UR36][R16.64], R2 ;  /* 0x0000000210007986 */ /* 0x0001e2000c101124 */
[----:B------:R-:W-:Y:S05]  /*7450*/  BRA `(.L_x_25508) ;  /* 0x0000000c000c7947 */ /* 0x000fea0003800000 */
.L_x_25505:
        /* <DEDUP_REMOVED lines=9> */
.L_x_25510:
[----:B------:R0:W-:Y:S01]  /*74f0*/  STG.E desc[UR36][R16.64], R2 ;  /* 0x0000000210007986 */ /* 0x0001e2000c101924 */
[----:B------:R-:W-:Y:S05]  /*7500*/  BRA `(.L_x_25508) ;  /* 0x0000000800e07947 */ /* 0x000fea0003800000 */
.L_x_25509:
[----:B------:R0:W-:Y:S01]  /*7510*/  STG.E.U16 desc[UR36][R16.64], R2 ;  /* 0x0000000210007986 */ /* 0x0001e2000c101524 */
[----:B------:R-:W-:Y:S05]  /*7520*/  BRA `(.L_x_25508) ;  /* 0x0000000800d87947 */ /* 0x000fea0003800000 */
.L_x_25504:
        /* <DEDUP_REMOVED lines=9> */
.L_x_25512:
[----:B------:R-:W-:-:S04]  /*75c0*/  FSEL R0, RZ, 1, !P0 ;  /* 0x3f800000ff007808 */ /* 0x000fc80004000000 */
[----:B------:R-:W-:-:S05]  /*75d0*/  F2FP.F16.F32.PACK_AB R0, RZ, R0 ;  /* 0x00000000ff00723e */ /* 0x000fca00000000ff */
[----:B------:R0:W-:Y:S01]  /*75e0*/  STG.E.U16 desc[UR36][R16.64], R0 ;  /* 0x0000000010007986 */ /* 0x0001e2000c101524 */
[----:B------:R-:W-:Y:S05]  /*75f0*/  BRA `(.L_x_25508) ;  /* 0x0000000800a47947 */ /* 0x000fea0003800000 */
.L_x_25511:
        /* <DEDUP_REMOVED lines=10> */
.L_x_25514:
[----:B------:R-:W-:-:S04]  /*76a0*/  FSEL R0, RZ, 1, !P0 ;  /* 0x3f800000ff007808 */ /* 0x000fc80004000000 */
[----:B------:R-:W-:-:S04]  /*76b0*/  F2FP.F16.F32.PACK_AB R3, RZ, R0 ;  /* 0x00000000ff03723e */ /* 0x000fc800000000ff */
[----:B------:R-:W-:-:S05]  /*76c0*/  PRMT R3, R3, 0x5410, RZ ;  /* 0x0000541003037816 */ /* 0x000fca00000000ff */
[----:B------:R0:W-:Y:S01]  /*76d0*/  STG.E desc[UR36][R16.64], R3 ;  /* 0x0000000310007986 */ /* 0x0001e2000c101924 */
[----:B------:R-:W-:Y:S05]  /*76e0*/  BRA `(.L_x_25508) ;  /* 0x0000000800687947 */ /* 0x000fea0003800000 */
.L_x_25513:
[----:B------:R-:W-:Y:S01]  /*76f0*/  FSEL R3, RZ, 1.875, !P0 ;  /* 0x3ff00000ff037808 */ /* 0x000fe20004000000 */
[----:B------:R-:W-:-:S05]  /*7700*/  IMAD.MOV.U32 R2, RZ, RZ, RZ ;  /* 0x000000ffff027224 */ /* 0x000fca00078e00ff */
[----:B------:R0:W-:Y:S01]  /*7710*/  STG.E.64 desc[UR36][R16.64], R2 ;  /* 0x0000000210007986 */ /* 0x0001e2000c101b24 */
[----:B------:R-:W-:Y:S05]  /*7720*/  BRA `(.L_x_25508) ;  /* 0x0000000800587947 */ /* 0x000fea0003800000 */
.L_x_25503:
        /* <DEDUP_REMOVED lines=10> */
.L_x_25517:
[----:B------:R-:W-:Y:S02]  /*77d0*/  FSEL R5, RZ, 1.875, !P0 ;  /* 0x3ff00000ff057808 */ /* 0x000fe40004000000 */
[----:B------:R-:W-:Y:S01]  /*77e0*/  CS2R R6, SRZ ;  /* 0x0000000000067805 */ /* 0x000fe2000001ff00 */
[----:B------:R-:W-:-:S05]  /*77f0*/  IMAD.MOV.U32 R4, RZ, RZ, RZ ;  /* 0x000000ffff047224 */ /* 0x000fca00078e00ff */
[----:B------:R0:W-:Y:S01]  /*7800*/  STG.E.128 desc[UR36][R16.64], R4 ;  /* 0x0000000410007986 */ /* 0x0001e2000c101d24 */
[----:B------:R-:W-:Y:S05]  /*7810*/  BRA `(.L_x_25508) ;  /* 0x00000008001c7947 */ /* 0x000fea0003800000 */
.L_x_25516:
        /* <DEDUP_REMOVED lines=18> */
.L_x_25521:
[----:B------:R-:W-:Y:S05]  /*7940*/  BSYNC B0 ;  /* 0x0000000000007941 */ /* 0x000fea0003800000 */
.L_x_25520:
[----:B------:R0:W-:Y:S01]  /*7950*/  STG.E.U8 desc[UR36][R16.64], R3 ;  /* 0x0000000310007986 */ /* 0x0001e2000c101124 */
[----:B------:R-:W-:Y:S05]  /*7960*/  BRA `(.L_x_25508) ;  /* 0x0000000400c87947 */ /* 0x000fea0003800000 */
.L_x_25519:
        /* <DEDUP_REMOVED lines=13> */
.L_x_25522:
[----:B------:R-:W-:Y:S01]  /*7a40*/  ISETP.GT.U32.AND P0, PT, R3, 0x7f800000, PT ;  /* 0x7f8000000300780c */ /* 0x000fe20003f04070 */
[----:B------:R-:W-:-:S05]  /*7a50*/  IMAD.MOV.U32 R3, RZ, RZ, 0x7f ;  /* 0x0000007fff037424 */ /* 0x000fca00078e00ff */
[----:B------:R-:W-:-:S05]  /*7a60*/  SEL R3, R3, 0x7c, P0 ;  /* 0x0000007c03037807 */ /* 0x000fca0000000000 */
[----:B------:R0:W-:Y:S01]  /*7a70*/  STG.E.U8 desc[UR36][R16.64], R3 ;  /* 0x0000000310007986 */ /* 0x0001e2000c101124 */
[----:B------:R-:W-:Y:S05]  /*7a80*/  BRA `(.L_x_25508) ;  /* 0x0000000400807947 */ /* 0x000fea0003800000 */
.L_x_25518:
[----:B------:R-:W-:-:S04]  /*7a90*/  FSEL R0, RZ, 1, !P0 ;  /* 0x3f800000ff007808 */ /* 0x000fc80004000000 */
[----:B------:R-:W-:-:S05]  /*7aa0*/  F2FP.BF16.F32.PACK_AB R0, RZ, R0 ;  /* 0x00000000ff00723e */ /* 0x000fca00000010ff */
[----:B------:R0:W-:Y:S01]  /*7ab0*/  STG.E.U16 desc[UR36][R16.64], R0 ;  /* 0x0000000010007986 */ /* 0x0001e2000c101524 */
[----:B------:R-:W-:Y:S05]  /*7ac0*/  BRA `(.L_x_25508) ;  /* 0x0000000400707947 */ /* 0x000fea0003800000 */
.L_x_25515:
        /* <DEDUP_REMOVED lines=10> */
.L_x_25525:
        /* <DEDUP_REMOVED lines=16> */
.L_x_25528:
[----:B------:R-:W-:-:S07]  /*7c70*/  PRMT R8, R0, 0x7610, R8 ;  /* 0x0000761000087816 */ /* 0x000fce0000000008 */
.L_x_25527:
[----:B------:R-:W-:Y:S05]  /*7c80*/  BSYNC B0 ;  /* 0x0000000000007941 */ /* 0x000fea0003800000 */
.L_x_25526:
[----:B------:R0:W-:Y:S01]  /*7c90*/  STG.E.U8 desc[UR36][R16.64], R8 ;  /* 0x0000000810007986 */ /* 0x0001e2000c101124 */
[----:B------:R-:W-:Y:S05]  /*7ca0*/  BRA `(.L_x_25508) ;  /* 0x0000000000f87947 */ /* 0x000fea0003800000 */
.L_x_25524:
        /* <DEDUP_REMOVED lines=16> */
.L_x_25531:
[----:B------:R-:W-:-:S07]  /*7db0*/  PRMT R8, R0, 0x7610, R8 ;  /* 0x0000761000087816 */ /* 0x000fce0000000008 */
.L_x_25530:
[----:B------:R-:W-:Y:S05]  /*7dc0*/  BSYNC B0 ;  /* 0x0000000000007941 */ /* 0x000fea0003800000 */
.L_x_25529:
[----:B------:R3:W-:Y:S01]  /*7dd0*/  STG.E.U8 desc[UR36][R16.64], R8 ;  /* 0x0000000810007986 */ /* 0x0007e2000c101124 */
[----:B------:R-:W-:Y:S05]  /*7de0*/  BRA `(.L_x_25508) ;  /* 0x0000000000a87947 */ /* 0x000fea0003800000 */
.L_x_25523:
        /* <DEDUP_REMOVED lines=21> */
.L_x_25507:
        /* <DEDUP_REMOVED lines=16> */
.L_x_25534:
[----:B------:R-:W-:Y:S05]  /*8040*/  BRA `(.L_x_25508) ;  /* 0x0000000000107947 */ /* 0x000fea0003800000 */
.L_x_25533:
[----:B------:R-:W-:-:S05]  /*8050*/  IMAD.MOV.U32 R3, RZ, RZ, RZ ;  /* 0x000000ffff037224 */ /* 0x000fca00078e00ff */
[----:B------:R2:W-:Y:S01]  /*8060*/  STG.E.64 desc[UR36][R16.64], R2 ;  /* 0x0000000210007986 */ /* 0x0005e2000c101b24 */
[----:B------:R-:W-:Y:S05]  /*8070*/  BRA `(.L_x_25508) ;  /* 0x0000000000047947 */ /* 0x000fea0003800000 */
.L_x_25532:
[----:B------:R0:W-:Y:S02]  /*8080*/  STG.E desc[UR36][R16.64], R2 ;  /* 0x0000000210007986 */ /* 0x0001e4000c101924 */
.L_x_25508:
[----:B------:R-:W-:Y:S05]  /*8090*/  BSYNC B6 ;  /* 0x0000000000067941 */ /* 0x000fea0003800000 */
.L_x_25502:
[----:B------:R-:W-:-:S07]  /*80a0*/  VIADD R19, R19, 0x80 ;  /* 0x0000008013137836 */ /* 0x000fce0000000000 */
.L_x_25434:
[----:B------:R-:W-:Y:S05]  /*80b0*/  BSYNC B7 ;  /* 0x0000000000077941 */ /* 0x000fea0003800000 */
.L_x_25433:
        /* <DEDUP_REMOVED lines=358> */
.L_x_25537:
        /* <DEDUP_REMOVED lines=20> */
.L_x_25541:
[----:B------:R0:W5:Y:S01]  /*9860*/  LDG.E.U8 R22, desc[UR36][R2.64] ;  /* 0x0000002402167981 */ /* 0x000162000c1e1100 */
[----:B------:R-:W-:Y:S05]  /*9870*/  BRA `(.L_x_25543) ;  /* 0x0000000c00347947 */ /* 0x000fea0003800000 */
.L_x_25540:
        /* <DEDUP_REMOVED lines=8> */
.L_x_25545:
[----:B------:R0:W5:Y:S01]  /*9900*/  LDG.E R22, desc[UR36][R2.64] ;  /* 0x0000002402167981 */ /* 0x000162000c1e1900 */
[----:B------:R-:W-:Y:S05]  /*9910*/  BRA `(.L_x_25543) ;  /* 0x0000000c000c7947 */ /* 0x000fea0003800000 */
.L_x_25544:
[----:B------:R0:W5:Y:S01]  /*9920*/  LDG.E.S16 R22, desc[UR36][R2.64] ;  /* 0x0000002402167981 */ /* 0x000162000c1e1700 */
[----:B------:R-:W-:Y:S05]  /*9930*/  BRA `(.L_x_25543) ;  /* 0x0000000c00047947 */ /* 0x000fea0003800000 */
.L_x_25539:
        /* <DEDUP_REMOVED lines=9> */
.L_x_25547:
[----:B------:R-:W2:Y:S02]  /*99d0*/  LDG.E.U16 R2, desc[UR36][R2.64] ;  /* 0x0000002402027981 */ /* 0x000ea4000c1e1500 */
[----:B--2---:R-:W-:-:S06]  /*99e0*/  HADD2.F32 R22, -RZ, R2.H0_H0 ;  /* 0x20000002ff167230 */ /* 0x004fcc0000004100 */
[----:B------:R-:W0:Y:S01]  /*99f0*/  F2I.FTZ.TRUNC.NTZ R22, R22 ;  /* 0x0000001600167305 */ /* 0x000e22000021f100 */
[----:B------:R-:W-:Y:S05]  /*9a00*/  BRA `(.L_x_25543) ;  /* 0x0000000800d07947 */ /* 0x000fea0003800000 */
.L_x_25546:
        /* <DEDUP_REMOVED lines=9> */
.L_x_25549:
[----:B------:R-:W2:Y:S02]  /*9aa0*/  LDG.E.U16 R2, desc[UR36][R2.64] ;  /* 0x0000002402027981 */ /* 0x000ea4000c1e1500 */
[----:B--2---:R-:W-:-:S06]  /*9ab0*/  HADD2.F32 R22, -RZ, R2.H0_H0 ;  /* 0x20000002ff167230 */ /* 0x004fcc0000004100 */
[----:B------:R-:W0:Y:S01]  /*9ac0*/  F2I.FTZ.TRUNC.NTZ R22, R22 ;  /* 0x0000001600167305 */ /* 0x000e22000021f100 */
[----:B------:R-:W-:Y:S05]  /*9ad0*/  BRA `(.L_x_25543) ;  /* 0x00000008009c7947 */ /* 0x000fea0003800000 */
.L_x_25548:
[----:B------:R-:W2:Y:S02]  /*9ae0*/  LDG.E.64 R22, desc[UR36][R2.64] ;  /* 0x0000002402167981 */ /* 0x000ea4000c1e1b00 */
[----:B--2---:R0:W1:Y:S01]  /*9af0*/  F2I.F64.TRUNC R22, R22 ;  /* 0x0000001600167311 */ /* 0x004062000030d100 */
[----:B------:R-:W-:Y:S05]  /*9b00*/  BRA `(.L_x_25543) ;  /* 0x0000000800907947 */ /* 0x000fea0003800000 */
.L_x_25538:
        /* <DEDUP_REMOVED lines=12> */
.L_x_25552:
[----:B------:R-:W2:Y:S02]  /*9bd0*/  LDG.E.64 R2, desc[UR36][R2.64] ;  /* 0x0000002402027981 */ /* 0x000ea4000c1e1b00 */
[----:B--2---:R0:W1:Y:S01]  /*9be0*/  F2I.F64.TRUNC R22, R2 ;  /* 0x0000000200167311 */ /* 0x004062000030d100 */
[----:B------:R-:W-:Y:S05]  /*9bf0*/  BRA `(.L_x_25543) ;  /* 0x0000000800547947 */ /* 0x000fea0003800000 */
.L_x_25551:
        /* <DEDUP_REMOVED lines=27> */
.L_x_25554:
        /* <DEDUP_REMOVED lines=14> */
.L_x_25553:
[----:B------:R-:W2:Y:S02]  /*9e90*/  LDG.E.U16 R22, desc[UR36][R2.64] ;  /* 0x0000002402167981 */ /* 0x000ea4000c1e1500 */
[----:B--2---:R-:W-:-:S06]  /*9ea0*/  IMAD.U32 R22, R22, 0x10000, RZ ;  /* 0x0001000016167824 */ /* 0x004fcc00078e00ff */
[----:B------:R-:W0:Y:S01]  /*9eb0*/  F2I.FTZ.TRUNC.NTZ R22, R22 ;  /* 0x0000001600167305 */ /* 0x000e22000021f100 */
[----:B------:R-:W-:Y:S05]  /*9ec0*/  BRA `(.L_x_25543) ;  /* 0x0000000400a07947 */ /* 0x000fea0003800000 */
.L_x_25550:
        /* <DEDUP_REMOVED lines=10> */
.L_x_25557:
        /* <DEDUP_REMOVED lines=21> */
.L_x_25561:
[----:B------:R-:W-:Y:S05]  /*a0c0*/  BSYNC B1 ;  /* 0x0000000000017941 */ /* 0x000fea0003800000 */
.L_x_25560:
[----:B------:R-:W-:Y:S01]  /*a0d0*/  IMAD.SHL.U32 R2, R2, 0x100000, RZ ;  /* 0x0010000002027824 */ /* 0x000fe200078e00ff */
[----:B------:R-:W-:-:S04]  /*a0e0*/  LEA R3, R0, 0x3b800000, 0x17 ;  /* 0x3b80000000037811 */ /* 0x000fc800078eb8ff */
[----:B------:R-:W-:-:S07]  /*a0f0*/  LOP3.LUT R22, R3, R2, R22, 0xfe, !PT ;  /* 0x0000000203167212 */ /* 0x000fce00078efe16 */
.L_x_25559:
[----:B------:R-:W-:Y:S05]  /*a100*/  BSYNC B0 ;  /* 0x0000000000007941 */ /* 0x000fea0003800000 */
.L_x_25558:
[----:B------:R-:W0:Y:S01]  /*a110*/  F2I.FTZ.TRUNC.NTZ R22, R22 ;  /* 0x0000001600167305 */ /* 0x000e22000021f100 */
[----:B------:R-:W-:Y:S05]  /*a120*/  BRA `(.L_x_25543) ;  /* 0x0000000400087947 */ /* 0x000fea0003800000 */
.L_x_25556:
        /* <DEDUP_REMOVED lines=21> */
.L_x_25565:
[----:B------:R-:W-:Y:S05]  /*a280*/  BSYNC B1 ;  /* 0x0000000000017941 */ /* 0x000fea0003800000 */
.L_x_25564:
[----:B------:R-:W-:Y:S01]  /*a290*/  IMAD.SHL.U32 R2, R2, 0x200000, RZ ;  /* 0x0020000002027824 */ /* 0x000fe200078e00ff */
[----:B------:R-:W-:-:S04]  /*a2a0*/  LEA R3, R0, 0x37800000, 0x17 ;  /* 0x3780000000037811 */ /* 0x000fc800078eb8ff */
[----:B------:R-:W-:-:S07]  /*a2b0*/  LOP3.LUT R22, R3, R2, R22, 0xfe, !PT ;  /* 0x0000000203167212 */ /* 0x000fce00078efe16 */
.L_x_25563:
[----:B------:R-:W-:Y:S05]  /*a2c0*/  BSYNC B0 ;  /* 0x0000000000007941 */ /* 0x000fea0003800000 */
.L_x_25562:
[----:B------:R-:W0:Y:S01]  /*a2d0*/  F2I.FTZ.TRUNC.NTZ R22, R22 ;  /* 0x0000001600167305 */ /* 0x000e22000021f100 */
[----:B------:R-:W-:Y:S05]  /*a2e0*/  BRA `(.L_x_25543) ;  /* 0x0000000000987947 */ /* 0x000fea0003800000 */
.L_x_25555:
        /* <DEDUP_REMOVED lines=14> */
.L_x_25569:
[----:B------:R-:W-:Y:S05]  /*a3d0*/  BSYNC B0 ;  /* 0x0000000000007941 */ /* 0x000fea0003800000 */
.L_x_25568:
[----:B------:R-:W0:Y:S01]  /*a3e0*/  F2I.FTZ.TRUNC.NTZ R22, R22 ;  /* 0x0000001600167305 */ /* 0x000e22000021f100 */
[----:B------:R-:W-:Y:S05]  /*a3f0*/  BRA `(.L_x_25543) ;  /* 0x0000000000547947 */ /* 0x000fea0003800000 */
.L_x_25542:
        /* <DEDUP_REMOVED lines=17> */
.L_x_25570:
[----:B------:R-:W-:Y:S05]  /*a510*/  BRA `(.L_x_25543) ;  /* 0x00000000000c7947 */ /* 0x000fea0003800000 */
.L_x_25567:
[----:B------:R0:W5:Y:S01]  /*a520*/  LDG.E R22, desc[UR36][R2.64] ;  /* 0x0000002402167981 */ /* 0x000162000c1e1900 */
[----:B------:R-:W-:Y:S05]  /*a530*/  BRA `(.L_x_25543) ;  /* 0x0000000000047947 */ /* 0x000fea0003800000 */
.L_x_25566:
[----:B------:R0:W5:Y:S02]  /*a540*/  LDG.E R22, desc[UR36][R2.64] ;  /* 0x0000002402167981 */ /* 0x000164000c1e1900 */
.L_x_25543:
        /* <DEDUP_REMOVED lines=17> */
.L_x_25574:
[----:B------:R0:W5:Y:S01]  /*a660*/  LDG.E.U8 R23, desc[UR36][R2.64] ;  /* 0x0000002402177981 */ /* 0x000162000c1e1100 */
[----:B------:R-:W-:Y:S05]  /*a670*/  BRA `(.L_x_25576) ;  /* 0x0000000c00347947 */ /* 0x000fea0003800000 */
.L_x_25573:
        /* <DEDUP_REMOVED lines=8> */
.L_x_25578:
[----:B------:R0:W5:Y:S01]  /*a700*/  LDG.E R23, desc[UR36][R2.64] ;  /* 0x0000002402177981 */ /* 0x000162000c1e1900 */
[----:B------:R-:W-:Y:S05]  /*a710*/  BRA `(.L_x_25576) ;  /* 0x0000000c000c7947 */ /* 0x000fea0003800000 */
.L_x_25577:
[----:B------:R0:W5:Y:S01]  /*a720*/  LDG.E.S16 R23, desc[UR36][R2.64] ;  /* 0x0000002402177981 */ /* 0x000162000c1e1700 */
[----:B------:R-:W-:Y:S05]  /*a730*/  BRA `(.L_x_25576) ;  /* 0x0000000c00047947 */ /* 0x000fea0003800000 */
.L_x_25572:
        /* <DEDUP_REMOVED lines=9> */
.L_x_25580:
[----:B------:R-:W3:Y:S02]  /*a7d0*/  LDG.E.U16 R2, desc[UR36][R2.64] ;  /* 0x0000002402027981 */ /* 0x000ee4000c1e1500 */
[----:B---3--:R-:W-:-:S06]  /*a7e0*/  HADD2.F32 R23, -RZ, R2.H0_H0 ;  /* 0x20000002ff177230 */ /* 0x008fcc0000004100 */
[----:B------:R-:W0:Y:S01]  /*a7f0*/  F2I.FTZ.TRUNC.NTZ R23, R23 ;  /* 0x0000001700177305 */ /* 0x000e22000021f100 */
[----:B------:R-:W-:Y:S05]  /*a800*/  BRA `(.L_x_25576) ;  /* 0x0000000800d07947 */ /* 0x000fea0003800000 */
.L_x_25579:
        /* <DEDUP_REMOVED lines=9> */
.L_x_25582:
[----:B------:R-:W3:Y:S02]  /*a8a0*/  LDG.E.U16 R2, desc[UR36][R2.64] ;  /* 0x0000002402027981 */ /* 0x000ee4000c1e1500 */
[----:B---3--:R-:W-:-:S06]  /*a8b0*/  HADD2.F32 R23, -RZ, R2.H0_H0 ;  /* 0x20000002ff177230 */ /* 0x008fcc0000004100 */
[----:B------:R-:W0:Y:S01]  /*a8c0*/  F2I.FTZ.TRUNC.NTZ R23, R23 ;  /* 0x0000001700177305 */ /* 0x000e22000021f100 */
[----:B------:R-:W-:Y:S05]  /*a8d0*/  BRA `(.L_x_25576) ;  /* 0x00000008009c7947 */ /* 0x000fea0003800000 */
.L_x_25581:
[----:B------:R-:W3:Y:S02]  /*a8e0*/  LDG.E.64 R2, desc[UR36][R2.64] ;  /* 0x0000002402027981 */ /* 0x000ee4000c1e1b00 */
[----:B---3--:R0:W3:Y:S01]  /*a8f0*/  F2I.F64.TRUNC R23, R2 ;  /* 0x0000000200177311 */ /* 0x0080e2000030d100 */
[----:B------:R-:W-:Y:S05]  /*a900*/  BRA `(.L_x_25576) ;  /* 0x0000000800907947 */ /* 0x000fea0003800000 */
.L_x_25571:
        /* <DEDUP_REMOVED lines=12> */
.L_x_25585:
[----:B------:R-:W3:Y:S02]  /*a9d0*/  LDG.E.64 R2, desc[UR36][R2.64] ;  /* 0x0000002402027981 */ /* 0x000ee4000c1e1b00 */
[----:B---3--:R0:W3:Y:S01]  /*a9e0*/  F2I.F64.TRUNC R23, R2 ;  /* 0x0000000200177311 */ /* 0x0080e2000030d100 */
[----:B------:R-:W-:Y:S05]  /*a9f0*/  BRA `(.L_x_25576) ;  /* 0x0000000800547947 */ /* 0x000fea0003800000 */
.L_x_25584:
        /* <DEDUP_REMOVED lines=27> */
.L_x_25587:
        /* <DEDUP_REMOVED lines=14> */
.L_x_25586:
[----:B------:R-:W3:Y:S02]  /*ac90*/  LDG.E.U16 R23, desc[UR36][R2.64] ;  /* 0x0000002402177981 */ /* 0x000ee4000c1e1500 */
[----:B---3--:R-:W-:-:S06]  /*aca0*/  IMAD.U32 R23, R23, 0x10000, RZ ;  /* 0x0001000017177824 */ /* 0x008fcc00078e00ff */
[----:B------:R-:W0:Y:S01]  /*acb0*/  F2I.FTZ.TRUNC.NTZ R23, R23 ;  /* 0x0000001700177305 */ /* 0x000e22000021f100 */
[----:B------:R-:W-:Y:S05]  /*acc0*/  BRA `(.L_x_25576) ;  /* 0x0000000400a07947 */ /* 0x000fea0003800000 */
.L_x_25583:
        /* <DEDUP_REMOVED lines=10> */
.L_x_25590:
        /* <DEDUP_REMOVED lines=21> */
.L_x_25594:
[----:B------:R-:W-:Y:S05]  /*aec0*/  BSYNC B1 ;  /* 0x0000000000017941 */ /* 0x000fea0003800000 */
.L_x_25593:
[----:B------:R-:W-:Y:S01]  /*aed0*/  IMAD.SHL.U32 R2, R2, 0x100000, RZ ;  /* 0x0010000002027824 */ /* 0x000fe200078e00ff */
[----:B------:R-:W-:-:S04]  /*aee0*/  LEA R0, R0, 0x3b800000, 0x17 ;  /* 0x3b80000000007811 */ /* 0x000fc800078eb8ff */
[----:B------:R-:W-:-:S07]  /*aef0*/  LOP3.LUT R23, R0, R2, R23, 0xfe, !PT ;  /* 0x0000000200177212 */ /* 0x000fce00078efe17 */
.L_x_25592:
[----:B------:R-:W-:Y:S05]  /*af00*/  BSYNC B0 ;  /* 0x0000000000007941 */ /* 0x000fea0003800000 */
.L_x_25591:
[----:B------:R-:W0:Y:S01]  /*af10*/  F2I.FTZ.TRUNC.NTZ R23, R23 ;  /* 0x0000001700177305 */ /* 0x000e22000021f100 */
[----:B------:R-:W-:Y:S05]  /*af20*/  BRA `(.L_x_25576) ;  /* 0x0000000400087947 */ /* 0x000fea0003800000 */
.L_x_25589:
        /* <DEDUP_REMOVED lines=21> */
.L_x_25598:
[----:B------:R-:W-:Y:S05]  /*b080*/  BSYNC B1 ;  /* 0x0000000000017941 */ /* 0x000fea0003800000 */
.L_x_25597:
[----:B------:R-:W-:Y:S01]  /*b090*/  IMAD.SHL.U32 R2, R2, 0x200000, RZ ;  /* 0x0020000002027824 */ /* 0x000fe200078e00ff */
[----:B------:R-:W-:-:S04]  /*b0a0*/  LEA R0, R0, 0x37800000, 0x17 ;  /* 0x3780000000007811 */ /* 0x000fc800078eb8ff */
[----:B------:R-:W-:-:S07]  /*b0b0*/  LOP3.LUT R23, R0, R2, R23, 0xfe, !PT ;  /* 0x0000000200177212 */ /* 0x000fce00078efe17 */
.L_x_25596:
[----:B------:R-:W-:Y:S05]  /*b0c0*/  BSYNC B0 ;  /* 0x0000000000007941 */ /* 0x000fea0003800000 */
.L_x_25595:
[----:B------:R-:W0:Y:S01]  /*b0d0*/  F2I.FTZ.TRUNC.NTZ R23, R23 ;  /* 0x0000001700177305 */ /* 0x000e22000021f100 */
[----:B------:R-:W-:Y:S05]  /*b0e0*/  BRA `(.L_x_25576) ;  /* 0x0000000000987947 */ /* 0x000fea0003800000 */
.L_x_25588:
        /* <DEDUP_REMOVED lines=14> */
.L_x_25602:
[----:B------:R-:W-:Y:S05]  /*b1d0*/  BSYNC B0 ;  /* 0x0000000000007941 */ /* 0x000fea0003800000 */
.L_x_25601:
[----:B------:R-:W0:Y:S01]  /*b1e0*/  F2I.FTZ.TRUNC.NTZ R23, R23 ;  /* 0x0000001700177305 */ /* 0x000e22000021f100 */
[----:B------:R-:W-:Y:S05]  /*b1f0*/  BRA `(.L_x_25576) ;  /* 0x0000000000547947 */ /* 0x000fea0003800000 */
.L_x_25575:
        /* <DEDUP_REMOVED lines=17> */
.L_x_25603:
[----:B------:R-:W-:Y:S05]  /*b310*/  BRA `(.L_x_25576) ;  /* 0x00000000000c7947 */ /* 0x000fea0003800000 */
.L_x_25600:
[----:B------:R0:W5:Y:S01]  /*b320*/  LDG.E R23, desc[UR36][R2.64] ;  /* 0x0000002402177981 */ /* 0x000162000c1e1900 */
[----:B------:R-:W-:Y:S05]  /*b330*/  BRA `(.L_x_25576) ;  /* 0x0000000000047947 */ /* 0x000fea0003800000 */
.L_x_25599:
[----:B------:R0:W5:Y:S02]  /*b340*/  LDG.E R23, desc[UR36][R2.64] ;  /* 0x0000002402177981 */ /* 0x000164000c1e1900 */
.L_x_25576:
        /* <DEDUP_REMOVED lines=17> */
.L_x_25608:
[----:B------:R0:W-:Y:S01]  /*b460*/  STG.E.U8 desc[UR36][R16.64], R2 ;  /* 0x0000000210007986 */ /* 0x0001e2000c101124 */
[----:B------:R-:W-:Y:S05]  /*b470*/  BRA `(.L_x_25610) ;  /* 0x0000000c000c7947 */ /* 0x000fea0003800000 */
.L_x_25607:
        /* <DEDUP_REMOVED lines=9> */
.L_x_25612:
[----:B------:R0:W-:Y:S01]  /*b510*/  STG.E desc[UR36][R16.64], R2 ;  /* 0x0000000210007986 */ /* 0x0001e2000c101924 */
[----:B------:R-:W-:Y:S05]  /*b520*/  BRA `(.L_x_25610) ;  /* 0x0000000800e07947 */ /* 0x000fea0003800000 */
.L_x_25611:
[----:B------:R0:W-:Y:S01]  /*b530*/  STG.E.U16 desc[UR36][R16.64], R2 ;  /* 0x0000000210007986 */ /* 0x0001e2000c101524 */
[----:B------:R-:W-:Y:S05]  /*b540*/  BRA `(.L_x_25610) ;  /* 0x0000000800d87947 */ /* 0x000fea0003800000 */
.L_x_25606:
        /* <DEDUP_REMOVED lines=9> */
.L_x_25614:
[----:B------:R-:W-:-:S04]  /*b5e0*/  FSEL R0, RZ, 1, !P0 ;  /* 0x3f800000ff007808 */ /* 0x000fc80004000000 */
[----:B------:R-:W-:-:S05]  /*b5f0*/  F2FP.F16.F32.PACK_AB R0, RZ, R0 ;  /* 0x00000000ff00723e */ /* 0x000fca00000000ff */
[----:B------:R4:W-:Y:S01]  /*b600*/  STG.E.U16 desc[UR36][R16.64], R0 ;  /* 0x0000000010007986 */ /* 0x0009e2000c101524 */
[----:B------:R-:W-:Y:S05]  /*b610*/  BRA `(.L_x_25610) ;  /* 0x0000000800a47947 */ /* 0x000fea0003800000 */
.L_x_25613:
        /* <DEDUP_REMOVED lines=10> */
.L_x_25616:
[----:B------:R-:W-:-:S04]  /*b6c0*/  FSEL R0, RZ, 1, !P0 ;  /* 0x3f800000ff007808 */ /* 0x000fc80004000000 */
[----:B------:R-:W-:-:S04]  /*b6d0*/  F2FP.F16.F32.PACK_AB R3, RZ, R0 ;  /* 0x00000000ff03723e */ /* 0x000fc800000000ff */
[----:B------:R-:W-:-:S05]  /*b6e0*/  PRMT R3, R3, 0x5410, RZ ;  /* 0x0000541003037816 */ /* 0x000fca00000000ff */
[----:B------:R2:W-:Y:S01]  /*b6f0*/  STG.E desc[UR36][R16.64], R3 ;  /* 0x0000000310007986 */ /* 0x0005e2000c101924 */
[----:B------:R-:W-:Y:S05]  /*b700*/  BRA `(.L_x_25610) ;  /* 0x0000000800687947 */ /* 0x000fea0003800000 */
.L_x_25615:
[----:B------:R-:W-:Y:S01]  /*b710*/  FSEL R3, RZ, 1.875, !P0 ;  /* 0x3ff00000ff037808 */ /* 0x000fe20004000000 */
[----:B------:R-:W-:-:S05]  /*b720*/  IMAD.MOV.U32 R2, RZ, RZ, RZ ;  /* 0x000000ffff027224 */ /* 0x000fca00078e00ff */
[----:B------:R0:W-:Y:S01]  /*b730*/  STG.E.64 desc[UR36][R16.64], R2 ;  /* 0x0000000210007986 */ /* 0x0001e2000c101b24 */
[----:B------:R-:W-:Y:S05]  /*b740*/  BRA `(.L_x_25610) ;  /* 0x0000000800587947 */ /* 0x000fea0003800000 */
.L_x_25605:
        /* <DEDUP_REMOVED lines=10> */
.L_x_25619:
[----:B------:R-:W-:Y:S02]  /*b7f0*/  FSEL R5, RZ, 1.875, !P0 ;  /* 0x3ff00000ff057808 */ /* 0x000fe40004000000 */
[----:B------:R-:W-:Y:S01]  /*b800*/  CS2R R6, SRZ ;  /* 0x0000000000067805 */ /* 0x000fe2000001ff00 */
[----:B------:R-:W-:-:S05]  /*b810*/  IMAD.MOV.U32 R4, RZ, RZ, RZ ;  /* 0x000000ffff047224 */ /* 0x000fca00078e00ff */
[----:B------:R0:W-:Y:S01]  /*b820*/  STG.E.128 desc[UR36][R16.64], R4 ;  /* 0x0000000410007986 */ /* 0x0001e2000c101d24 */
[----:B------:R-:W-:Y:S05]  /*b830*/  BRA `(.L_x_25610) ;  /* 0x00000008001c7947 */ /* 0x000fea0003800000 */
.L_x_25618:
        /* <DEDUP_REMOVED lines=18> */
.L_x_25623:
[----:B------:R-:W-:Y:S05]  /*b960*/  BSYNC B0 ;  /* 0x0000000000007941 */ /* 0x000fea0003800000 */
.L_x_25622:
[----:B------:R0:W-:Y:S01]  /*b970*/  STG.E.U8 desc[UR36][R16.64], R3 ;  /* 0x0000000310007986 */ /* 0x0001e2000c101124 */
[----:B------:R-:W-:Y:S05]  /*b980*/  BRA `(.L_x_25610) ;  /* 0x0000000400c87947 */ /* 0x000fea0003800000 */
.L_x_25621:
        /* <DEDUP_REMOVED lines=13> */
.L_x_25624:
[----:B------:R-:W-:Y:S01]  /*ba60*/  ISETP.GT.U32.AND P0, PT, R3, 0x7f800000, PT ;  /* 0x7f8000000300780c */ /* 0x000fe20003f04070 */
[----:B------:R-:W-:-:S05]  /*ba70*/  IMAD.MOV.U32 R3, RZ, RZ, 0x7f ;  /* 0x0000007fff037424 */ /* 0x000fca00078e00ff */
[----:B------:R-:W-:-:S05]  /*ba80*/  SEL R3, R3, 0x7c, P0 ;  /* 0x0000007c03037807 */ /* 0x000fca0000000000 */
[----:B------:R0:W-:Y:S01]  /*ba90*/  STG.E.U8 desc[UR36][R16.64], R3 ;  /* 0x0000000310007986 */ /* 0x0001e2000c101124 */
[----:B------:R-:W-:Y:S05]  /*baa0*/  BRA `(.L_x_25610) ;  /* 0x0000000400807947 */ /* 0x000fea0003800000 */
.L_x_25620:
[----:B------:R-:W-:-:S04]  /*bab0*/  FSEL R0, RZ, 1, !P0 ;  /* 0x3f800000ff007808 */ /* 0x000fc80004000000 */
[----:B------:R-:W-:-:S05]  /*bac0*/  F2FP.BF16.F32.PACK_AB R0, RZ, R0 ;  /* 0x00000000ff00723e */ /* 0x000fca00000010ff */
[----:B------:R0:W-:Y:S01]  /*bad0*/  STG.E.U16 desc[UR36][R16.64], R0 ;  /* 0x0000000010007986 */ /* 0x0001e2000c101524 */
[----:B------:R-:W-:Y:S05]  /*bae0*/  BRA `(.L_x_25610) ;  /* 0x0000000400707947 */ /* 0x000fea0003800000 */
.L_x_25617:
        /* <DEDUP_REMOVED lines=10> */
.L_x_25627:
        /* <DEDUP_REMOVED lines=16> */
.L_x_25630:
[----:B------:R-:W-:-:S07]  /*bc90*/  PRMT R8, R0, 0x7610, R8 ;  /* 0x0000761000087816 */ /* 0x000fce0000000008 */
.L_x_25629:
[----:B------:R-:W-:Y:S05]  /*bca0*/  BSYNC B0 ;  /* 0x0000000000007941 */ /* 0x000fea0003800000 */
.L_x_25628:
[----:B------:R0:W-:Y:S01]  /*bcb0*/  STG.E.U8 desc[UR36][R16.64], R8 ;  /* 0x0000000810007986 */ /* 0x0001e2000c101124 */
[----:B------:R-:W-:Y:S05]  /*bcc0*/  BRA `(.L_x_25610) ;  /* 0x0000000000f87947 */ /* 0x000fea0003800000 */
.L_x_25626:
        /* <DEDUP_REMOVED lines=16> */
.L_x_25633:
[----:B------:R-:W-:-:S07]  /*bdd0*/  PRMT R8, R0, 0x7610, R8 ;  /* 0x0000761000087816 */ /* 0x000fce0000000008 */
.L_x_25632:
[----:B------:R-:W-:Y:S05]  /*bde0*/  BSYNC B0 ;  /* 0x0000000000007941 */ /* 0x000fea0003800000 */
.L_x_25631:
[----:B------:R0:W-:Y:S01]  /*bdf0*/  STG.E.U8 desc[UR36][R16.64], R8 ;  /* 0x0000000810007986 */ /* 0x0001e2000c101124 */
[----:B------:R-:W-:Y:S05]  /*be00*/  BRA `(.L_x_25610) ;  /* 0x0000000000a87947 */ /* 0x000fea0003800000 */
.L_x_25625:
        /* <DEDUP_REMOVED lines=21> */
.L_x_25609:
        /* <DEDUP_REMOVED lines=16> */
.L_x_25636:
[----:B------:R-:W-:Y:S05]  /*c060*/  BRA `(.L_x_25610) ;  /* 0x0000000000107947 */ /* 0x000fea0003800000 */
.L_x_25635:
[----:B------:R-:W-:-:S05]  /*c070*/  IMAD.MOV.U32 R3, RZ, RZ, RZ ;  /* 0x000000ffff037224 */ /* 0x000fca00078e00ff */
[----:B------:R0:W-:Y:S01]  /*c080*/  STG.E.64 desc[UR36][R16.64], R2 ;  /* 0x0000000210007986 */ /* 0x0001e2000c101b24 */
[----:B------:R-:W-:Y:S05]  /*c090*/  BRA `(.L_x_25610) ;  /* 0x0000000000047947 */ /* 0x000fea0003800000 */
.L_x_25634:
[----:B------:R0:W-:Y:S02]  /*c0a0*/  STG.E desc[UR36][R16.64], R2 ;  /* 0x0000000210007986 */ /* 0x0001e4000c101924 */
.L_x_25610:
[----:B------:R-:W-:Y:S05]  /*c0b0*/  BSYNC B6 ;  /* 0x0000000000067941 */ /* 0x000fea0003800000 */
.L_x_25604:
[----:B------:R-:W-:-:S07]  /*c0c0*/  VIADD R19, R19, 0x80 ;  /* 0x0000008013137836 */ /* 0x000fce0000000000 */
.L_x_25536:
[----:B------:R-:W-:Y:S05]  /*c0d0*/  BSYNC B7 ;  /* 0x0000000000077941 */ /* 0x000fea0003800000 */
.L_x_25535:
        /* <DEDUP_REMOVED lines=357> */
.L_x_25637:
        /* <DEDUP_REMOVED lines=20> */
.L_x_25641:
[----:B------:R0:W5:Y:S01]  /*d870*/  LDG.E.U8 R19, desc[UR36][R2.64] ;  /* 0x0000002402137981 */ /* 0x000162000c1e1100 */
[----:B------:R-:W-:Y:S05]  /*d880*/  BRA `(.L_x_25643) ;  /* 0x0000000c00347947 */ /* 0x000fea0003800000 */
.L_x_25640:
        /* <DEDUP_REMOVED lines=8> */
.L_x_25645:
[----:B------:R0:W5:Y:S01]  /*d910*/  LDG.E R19, desc[UR36][R2.64] ;  /* 0x0000002402137981 */ /* 0x000162000c1e1900 */
[----:B------:R-:W-:Y:S05]  /*d920*/  BRA `(.L_x_25643) ;  /* 0x0000000c000c7947 */ /* 0x000fea0003800000 */
.L_x_25644:
[----:B------:R0:W5:Y:S01]  /*d930*/  LDG.E.S16 R19, desc[UR36][R2.64] ;  /* 0x0000002402137981 */ /* 0x000162000c1e1700 */
[----:B------:R-:W-:Y:S05]  /*d940*/  BRA `(.L_x_25643) ;  /* 0x0000000c00047947 */ /* 0x000fea0003800000 */
.L_x_25639:
        /* <DEDUP_REMOVED lines=9> */
.L_x_25647:
[----:B------:R-:W2:Y:S02]  /*d9e0*/  LDG.E.U16 R2, desc[UR36][R2.64] ;  /* 0x0000002402027981 */ /* 0x000ea4000c1e1500 */
[----:B--2---:R-:W-:-:S06]  /*d9f0*/  HADD2.F32 R19, -RZ, R2.H0_H0 ;  /* 0x20000002ff137230 */ /* 0x004fcc0000004100 */
[----:B------:R-:W0:Y:S01]  /*da00*/  F2I.FTZ.TRUNC.NTZ R19, R19 ;  /* 0x0000001300137305 */ /* 0x000e22000021f100 */
[----:B------:R-:W-:Y:S05]  /*da10*/  BRA `(.L_x_25643) ;  /* 0x0000000800d07947 */ /* 0x000fea0003800000 */
.L_x_25646:
        /* <DEDUP_REMOVED lines=9> */
.L_x_25649:
[----:B------:R-:W2:Y:S02]  /*dab0*/  LDG.E.U16 R2, desc[UR36][R2.64] ;  /* 0x0000002402027981 */ /* 0x000ea4000c1e1500 */
[----:B--2---:R-:W-:-:S06]  /*dac0*/  HADD2.F32 R19, -RZ, R2.H0_H0 ;  /* 0x20000002ff137230 */ /* 0x004fcc0000004100 */
[----:B------:R-:W0:Y:S01]  /*dad0*/  F2I.FTZ.TRUNC.NTZ R19, R19 ;  /* 0x0000001300137305 */ /* 0x000e22000021f100 */
[----:B------:R-:W-:Y:S05]  /*dae0*/  BRA `(.L_x_25643) ;  /* 0x00000008009c7947 */ /* 0x000fea0003800000 */
.L_x_25648:
[----:B------:R-:W2:Y:S02]  /*daf0*/  LDG.E.64 R2, desc[UR36][R2.64] ;  /* 0x0000002402027981 */ /* 0x000ea4000c1e1b00 */
[----:B--2---:R0:W1:Y:S01]  /*db00*/  F2I.F64.TRUNC R19, R2 ;  /* 0x0000000200137311 */ /* 0x004062000030d100 */
[----:B------:R-:W-:Y:S05]  /*db10*/  BRA `(.L_x_25643) ;  /* 0x0000000800907947 */ /* 0x000fea0003800000 */
.L_x_25638:
        /* <DEDUP_REMOVED lines=12> */
.L_x_25652:
[----:B------:R-:W2:Y:S02]  /*dbe0*/  LDG.E.64 R2, desc[UR36][R2.64] ;  /* 0x0000002402027981 */ /* 0x000ea4000c1e1b00 */
[----:B--2---:R0:W1:Y:S01]  /*dbf0*/  F2I.F64.TRUNC R19, R2 ;  /* 0x0000000200137311 */ /* 0x004062000030d100 */
[----:B------:R-:W-:Y:S05]  /*dc00*/  BRA `(.L_x_25643) ;  /* 0x0000000800547947 */ /* 0x000fea0003800000 */
.L_x_25651:
        /* <DEDUP_REMOVED lines=27> */
.L_x_25654:
        /* <DEDUP_REMOVED lines=14> */
.L_x_25653:
[----:B------:R-:W2:Y:S02]  /*dea0*/  LDG.E.U16 R19, desc[UR36][R2.64] ;  /* 0x0000002402137981 */ /* 0x000ea4000c1e1500 */
[----:B--2---:R-:W-:-:S06]  /*deb0*/  IMAD.U32 R19, R19, 0x10000, RZ ;  /* 0x0001000013137824 */ /* 0x004fcc00078e00ff */
[----:B------:R-:W0:Y:S01]  /*dec0*/  F2I.FTZ.TRUNC.NTZ R19, R19 ;  /* 0x0000001300137305 */ /* 0x000e22000021f100 */
[----:B------:R-:W-:Y:S05]  /*ded0*/  BRA `(.L_x_25643) ;  /* 0x0000000400a07947 */ /* 0x000fea0003800000 */
.L_x_25650:
        /* <DEDUP_REMOVED lines=10> */
.L_x_25657:
        /* <DEDUP_REMOVED lines=21> */
.L_x_25661:
[----:B------:R-:W-:Y:S05]  /*e0d0*/  BSYNC B1 ;  /* 0x0000000000017941 */ /* 0x000fea0003800000 */
.L_x_25660:
[----:B------:R-:W-:Y:S01]  /*e0e0*/  IMAD.SHL.U32 R2, R2, 0x100000, RZ ;  /* 0x0010000002027824 */ /* 0x000fe200078e00ff */
[----:B------:R-:W-:-:S04]  /*e0f0*/  LEA R0, R0, 0x3b800000, 0x17 ;  /* 0x3b80000000007811 */ /* 0x000fc800078eb8ff */
[----:B------:R-:W-:-:S07]  /*e100*/  LOP3.LUT R19, R0, R2, R19, 0xfe, !PT ;  /* 0x0000000200137212 */ /* 0x000fce00078efe13 */
.L_x_25659:
[----:B------:R-:W-:Y:S05]  /*e110*/  BSYNC B0 ;  /* 0x0000000000007941 */ /* 0x000fea0003800000 */
.L_x_25658:
[----:B------:R-:W4:Y:S01]  /*e120*/  F2I.FTZ.TRUNC.NTZ R19, R19 ;  /* 0x0000001300137305 */ /* 0x000f22000021f100 */
[----:B------:R-:W-:Y:S05]  /*e130*/  BRA `(.L_x_25643) ;  /* 0x0000000400087947 */ /* 0x000fea0003800000 */
.L_x_25656:
        /* <DEDUP_REMOVED lines=21> */
.L_x_25665:
[----:B------:R-:W-:Y:S05]  /*e290*/  BSYNC B1 ;  /* 0x0000000000017941 */ /* 0x000fea0003800000 */
.L_x_25664:
[----:B------:R-:W-:Y:S01]  /*e2a0*/  IMAD.SHL.U32 R2, R2, 0x200000, RZ ;  /* 0x0020000002027824 */ /* 0x000fe200078e00ff */
[----:B------:R-:W-:-:S04]  /*e2b0*/  LEA R0, R0, 0x37800000, 0x17 ;  /* 0x3780000000007811 */ /* 0x000fc800078eb8ff */
[----:B------:R-:W-:-:S07]  /*e2c0*/  LOP3.LUT R19, R0, R2, R19, 0xfe, !PT ;  /* 0x0000000200137212 */ /* 0x000fce00078efe13 */
.L_x_25663:
[----:B------:R-:W-:Y:S05]  /*e2d0*/  BSYNC B0 ;  /* 0x0000000000007941 */ /* 0x000fea0003800000 */
.L_x_25662:
[----:B------:R-:W3:Y:S01]  /*e2e0*/  F2I.FTZ.TRUNC.NTZ R19, R19 ;  /* 0x0000001300137305 */ /* 0x000ee2000021f100 */
[----:B------:R-:W-:Y:S05]  /*e2f0*/  BRA `(.L_x_25643) ;  /* 0x0000000000987947 */ /* 0x000fea0003800000 */
.L_x_25655:
        /* <DEDUP_REMOVED lines=14> */
.L_x_25669:
[----:B------:R-:W-:Y:S05]  /*e3e0*/  BSYNC B0 ;  /* 0x0000000000007941 */ /* 0x000fea0003800000 */
.L_x_25668:
[----:B------:R-:W1:Y:S01]  /*e3f0*/  F2I.FTZ.TRUNC.NTZ R19, R19 ;  /* 0x0000001300137305 */ /* 0x000e62000021f100 */
[----:B------:R-:W-:Y:S05]  /*e400*/  BRA `(.L_x_25643) ;  /* 0x0000000000547947 */ /* 0x000fea0003800000 */
.L_x_25642:
        /* <DEDUP_REMOVED lines=17> */
.L_x_25670:
[----:B------:R-:W-:Y:S05]  /*e520*/  BRA `(.L_x_25643) ;  /* 0x00000000000c7947 */ /* 0x000fea0003800000 */
.L_x_25667:
[----:B------:R0:W5:Y:S01]  /*e530*/  LDG.E R19, desc[UR36][R2.64] ;  /* 0x0000002402137981 */ /* 0x000162000c1e1900 */
[----:B------:R-:W-:Y:S05]  /*e540*/  BRA `(.L_x_25643) ;  /* 0x0000000000047947 */ /* 0x000fea0003800000 */
.L_x_25666:
[----:B------:R2:W5:Y:S02]  /*e550*/  LDG.E R19, desc[UR36][R2.64] ;  /* 0x0000002402137981 */ /* 0x000564000c1e1900 */
.L_x_25643:
[----:B0-----:R-:W0:Y:S01]  /*e560*/  LDC.U8 R4, c[0x0][0x493] ;  /* 0x000124c0ff047b82 */ /* 0x001e220000000000 */
[----:B------:R-:W-:Y:S02]  /*e570*/  ULDC.64 UR4, c[0x0][0x488] ;  /* 0x0001220000047ab9 */ /* 0x000fe40000000a00 */
[----:B--2---:R-:W-:-:S05]  /*e580*/  IADD3 R2, P0, R18, UR4, RZ ;  /* 0x0000000412027c10 */ /* 0x004fca000ff1e0ff */
        /* <DEDUP_REMOVED lines=14> */
.L_x_25674:
[----:B------:R0:W5:Y:S01]  /*e670*/  LDG.E.U8 R18, desc[UR36][R2.64] ;  /* 0x0000002402127981 */ /* 0x000162000c1e1100 */
[----:B------:R-:W-:Y:S05]  /*e680*/  BRA `(.L_x_25676) ;  /* 0x0000000c00347947 */ /* 0x000fea0003800000 */
.L_x_25673:
        /* <DEDUP_REMOVED lines=8> */
.L_x_25678:
[----:B------:R0:W5:Y:S01]  /*e710*/  LDG.E R18, desc[UR36][R2.64] ;  /* 0x0000002402127981 */ /* 0x000162000c1e1900 */
[----:B------:R-:W-:Y:S05]  /*e720*/  BRA `(.L_x_25676) ;  /* 0x0000000c000c7947 */ /* 0x000fea0003800000 */
.L_x_25677:
[----:B------:R0:W5:Y:S01]  /*e730*/  LDG.E.S16 R18, desc[UR36][R2.64] ;  /* 0x0000002402127981 */ /* 0x000162000c1e1700 */
[----:B------:R-:W-:Y:S05]  /*e740*/  BRA `(.L_x_25676) ;  /* 0x0000000c00047947 */ /* 0x000fea0003800000 */
.L_x_25672:
        /* <DEDUP_REMOVED lines=9> */
.L_x_25680:
[----:B------:R-:W2:Y:S02]  /*e7e0*/  LDG.E.U16 R2, desc[UR36][R2.64] ;  /* 0x0000002402027981 */ /* 0x000ea4000c1e1500 */
[----:B--2---:R-:W-:-:S06]  /*e7f0*/  HADD2.F32 R18, -RZ, R2.H0_H0 ;  /* 0x20000002ff127230 */ /* 0x004fcc0000004100 */
[----:B------:R-:W0:Y:S01]  /*e800*/  F2I.FTZ.TRUNC.NTZ R18, R18 ;  /* 0x0000001200127305 */ /* 0x000e22000021f100 */
[----:B------:R-:W-:Y:S05]  /*e810*/  BRA `(.L_x_25676) ;  /* 0x0000000800d07947 */ /* 0x000fea0003800000 */
.L_x_25679:
        /* <DEDUP_REMOVED lines=9> */
.L_x_25682:
[----:B------:R-:W2:Y:S02]  /*e8b0*/  LDG.E.U16 R2, desc[UR36][R2.64] ;  /* 0x0000002402027981 */ /* 0x000ea4000c1e1500 */
[----:B--2---:R-:W-:-:S06]  /*e8c0*/  HADD2.F32 R18, -RZ, R2.H0_H0 ;  /* 0x20000002ff127230 */ /* 0x004fcc0000004100 */
[----:B------:R-:W0:Y:S01]  /*e8d0*/  F2I.FTZ.TRUNC.NTZ R18, R18 ;  /* 0x0000001200127305 */ /* 0x000e22000021f100 */
[----:B------:R-:W-:Y:S05]  /*e8e0*/  BRA `(.L_x_25676) ;  /* 0x00000008009c7947 */ /* 0x000fea0003800000 */
.L_x_25681:
[----:B------:R-:W2:Y:S02]  /*e8f0*/  LDG.E.64 R2, desc[UR36][R2.64] ;  /* 0x0000002402027981 */ /* 0x000ea4000c1e1b00 */
[----:B--2---:R0:W2:Y:S01]  /*e900*/  F2I.F64.TRUNC R18, R2 ;  /* 0x0000000200127311 */ /* 0x0040a2000030d100 */
[----:B------:R-:W-:Y:S05]  /*e910*/  BRA `(.L_x_25676) ;  /* 0x0000000800907947 */ /* 0x000fea0003800000 */
.L_x_25671:
        /* <DEDUP_REMOVED lines=12> */
.L_x_25685:
[----:B------:R-:W2:Y:S02]  /*e9e0*/  LDG.E.64 R2, desc[UR36][R2.64] ;  /* 0x0000002402027981 */ /* 0x000ea4000c1e1b00 */
[----:B--2---:R0:W2:Y:S01]  /*e9f0*/  F2I.F64.TRUNC R18, R2 ;  /* 0x0000000200127311 */ /* 0x0040a2000030d100 */
[----:B------:R-:W-:Y:S05]  /*ea00*/  BRA `(.L_x_25676) ;  /* 0x0000000800547947 */ /* 0x000fea0003800000 */
.L_x_25684:
        /* <DEDUP_REMOVED lines=27> */
.L_x_25687:
        /* <DEDUP_REMOVED lines=14> */
.L_x_25686:
[----:B------:R-:W2:Y:S02]  /*eca0*/  LDG.E.U16 R18, desc[UR36][R2.64] ;  /* 0x0000002402127981 */ /* 0x000ea4000c1e1500 */
[----:B--2---:R-:W-:-:S06]  /*ecb0*/  IMAD.U32 R18, R18, 0x10000, RZ ;  /* 0x0001000012127824 */ /* 0x004fcc00078e00ff */
[----:B------:R-:W0:Y:S01]  /*ecc0*/  F2I.FTZ.TRUNC.NTZ R18, R18 ;  /* 0x0000001200127305 */ /* 0x000e22000021f100 */
[----:B------:R-:W-:Y:S05]  /*ecd0*/  BRA `(.L_x_25676) ;  /* 0x0000000400a07947 */ /* 0x000fea0003800000 */
.L_x_25683:
        /* <DEDUP_REMOVED lines=10> */
.L_x_25690:
        /* <DEDUP_REMOVED lines=21> */
.L_x_25694:
[----:B------:R-:W-:Y:S05]  /*eed0*/  BSYNC B1 ;  /* 0x0000000000017941 */ /* 0x000fea0003800000 */
.L_x_25693:
[----:B------:R-:W-:Y:S01]  /*eee0*/  IMAD.SHL.U32 R2, R2, 0x100000, RZ ;  /* 0x0010000002027824 */ /* 0x000fe200078e00ff */
[----:B------:R-:W-:-:S04]  /*eef0*/  LEA R3, R0, 0x3b800000, 0x17 ;  /* 0x3b80000000037811 */ /* 0x000fc800078eb8ff */
[----:B------:R-:W-:-:S07]  /*ef00*/  LOP3.LUT R18, R3, R2, R18, 0xfe, !PT ;  /* 0x0000000203127212 */ /* 0x000fce00078efe12 */
.L_x_25692:
[----:B------:R-:W-:Y:S05]  /*ef10*/  BSYNC B0 ;  /* 0x0000000000007941 */ /* 0x000fea0003800000 */
.L_x_25691:
[----:B------:R-:W2:Y:S01]  /*ef20*/  F2I.FTZ.TRUNC.NTZ R18, R18 ;  /* 0x0000001200127305 */ /* 0x000ea2000021f100 */
[----:B------:R-:W-:Y:S05]  /*ef30*/  BRA `(.L_x_25676) ;  /* 0x0000000400087947 */ /* 0x000fea0003800000 */
.L_x_25689:
        /* <DEDUP_REMOVED lines=21> */
.L_x_25698:
[----:B------:R-:W-:Y:S05]  /*f090*/  BSYNC B1 ;  /* 0x0000000000017941 */ /* 0x000fea0003800000 */
.L_x_25697:
[----:B------:R-:W-:Y:S01]  /*f0a0*/  IMAD.SHL.U32 R2, R2, 0x200000, RZ ;  /* 0x0020000002027824 */ /* 0x000fe200078e00ff */
[----:B------:R-:W-:-:S04]  /*f0b0*/  LEA R3, R0, 0x37800000, 0x17 ;  /* 0x3780000000037811 */ /* 0x000fc800078eb8ff */
[----:B------:R-:W-:-:S07]  /*f0c0*/  LOP3.LUT R18, R3, R2, R18, 0xfe, !PT ;  /* 0x0000000203127212 */ /* 0x000fce00078efe12 */
.L_x_25696:
[----:B------:R-:W-:Y:S05]  /*f0d0*/  BSYNC B0 ;  /* 0x0000000000007941 */ /* 0x000fea0003800000 */
.L_x_25695:
[----:B------:R-:W0:Y:S01]  /*f0e0*/  F2I.FTZ.TRUNC.NTZ R18, R18 ;  /* 0x0000001200127305 */ /* 0x000e22000021f100 */
[----:B------:R-:W-:Y:S05]  /*f0f0*/  BRA `(.L_x_25676) ;  /* 0x0000000000987947 */ /* 0x000fea0003800000 */
.L_x_25688:
        /* <DEDUP_REMOVED lines=14> */
.L_x_25702:
[----:B------:R-:W-:Y:S05]  /*f1e0*/  BSYNC B0 ;  /* 0x0000000000007941 */ /* 0x000fea0003800000 */
.L_x_25701:
[----:B------:R-:W0:Y:S01]  /*f1f0*/  F2I.FTZ.TRUNC.NTZ R18, R18 ;  /* 0x0000001200127305 */ /* 0x000e22000021f100 */
[----:B------:R-:W-:Y:S05]  /*f200*/  BRA `(.L_x_25676) ;  /* 0x0000000000547947 */ /* 0x000fea0003800000 */
.L_x_25675:
        /* <DEDUP_REMOVED lines=17> */
.L_x_25703:
[----:B------:R-:W-:Y:S05]  /*f320*/  BRA `(.L_x_25676) ;  /* 0x00000000000c7947 */ /* 0x000fea0003800000 */
.L_x_25700:
[----:B------:R0:W5:Y:S01]  /*f330*/  LDG.E R18, desc[UR36][R2.64] ;  /* 0x0000002402127981 */ /* 0x000162000c1e1900 */
[----:B------:R-:W-:Y:S05]  /*f340*/  BRA `(.L_x_25676) ;  /* 0x0000000000047947 */ /* 0x000fea0003800000 */
.L_x_25699:
[----:B------:R0:W5:Y:S02]  /*f350*/  LDG.E R18, desc[UR36][R2.64] ;  /* 0x0000002402127981 */ /* 0x000164000c1e1900 */
.L_x_25676:
[----:B0-----:R-:W0:Y:S01]  /*f360*/  LDC.U8 R3, c[0x0][0x491] ;  /* 0x00012440ff037b82 */ /* 0x001e220000000000 */
[----:B-12345:R-:W-:-:S04]  /*f370*/  LOP3.LUT P0, RZ, R18, R19, RZ, 0xfc, !PT ;  /* 0x0000001312ff7212 */ /* 0x03efc8000780fcff */
        /* <DEDUP_REMOVED lines=14> */
.L_x_25707:
[----:B------:R-:W-:Y:S01]  /*f460*/  STG.E.U8 desc[UR36][R16.64], R2 ;  /* 0x0000000210007986 */ /* 0x000fe2000c101124 */
[----:B------:R-:W-:Y:S05]  /*f470*/  EXIT ;  /* 0x000000000000794d */ /* 0x000fea0003800000 */
.L_x_25706:
        /* <DEDUP_REMOVED lines=9> */
.L_x_25710:
[----:B------:R-:W-:Y:S01]  /*f510*/  STG.E desc[UR36][R16.64], R2 ;  /* 0x0000000210007986 */ /* 0x000fe2000c101924 */
[----:B------:R-:W-:Y:S05]  /*f520*/  EXIT ;  /* 0x000000000000794d */ /* 0x000fea0003800000 */
.L_x_25709:
[----:B------:R-:W-:Y:S01]  /*f530*/  STG.E.U16 desc[UR36][R16.64], R2 ;  /* 0x0000000210007986 */ /* 0x000fe2000c101524 */
[----:B------:R-:W-:Y:S05]  /*f540*/  EXIT ;  /* 0x000000000000794d */ /* 0x000fea0003800000 */
.L_x_25705:
        /* <DEDUP_REMOVED lines=9> */
.L_x_25712:
[----:B------:R-:W-:-:S04]  /*f5e0*/  FSEL R0, RZ, 1, !P0 ;  /* 0x3f800000ff007808 */ /* 0x000fc80004000000 */
[----:B------:R-:W-:-:S05]  /*f5f0*/  F2FP.F16.F32.PACK_AB R0, RZ, R0 ;  /* 0x00000000ff00723e */ /* 0x000fca00000000ff */
[----:B------:R-:W-:Y:S01]  /*f600*/  STG.E.U16 desc[UR36][R16.64], R0 ;  /* 0x0000000010007986 */ /* 0x000fe2000c101524 */
[----:B------:R-:W-:Y:S05]  /*f610*/  EXIT ;  /* 0x000000000000794d */ /* 0x000fea0003800000 */
.L_x_25711:
        /* <DEDUP_REMOVED lines=10> */
.L_x_25714:
[----:B------:R-:W-:-:S04]  /*f6c0*/  FSEL R0, RZ, 1, !P0 ;  /* 0x3f800000ff007808 */ /* 0x000fc80004000000 */
[----:B------:R-:W-:-:S04]  /*f6d0*/  F2FP.F16.F32.PACK_AB R3, RZ, R0 ;  /* 0x00000000ff03723e */ /* 0x000fc800000000ff */
[----:B------:R-:W-:-:S05]  /*f6e0*/  PRMT R3, R3, 0x5410, RZ ;  /* 0x0000541003037816 */ /* 0x000fca00000000ff */
[----:B------:R-:W-:Y:S01]  /*f6f0*/  STG.E desc[UR36][R16.64], R3 ;  /* 0x0000000310007986 */ /* 0x000fe2000c101924 */
[----:B------:R-:W-:Y:S05]  /*f700*/  EXIT ;  /* 0x000000000000794d */ /* 0x000fea0003800000 */
.L_x_25713:
[----:B------:R-:W-:Y:S01]  /*f710*/  FSEL R3, RZ, 1.875, !P0 ;  /* 0x3ff00000ff037808 */ /* 0x000fe20004000000 */
[----:B------:R-:W-:-:S05]  /*f720*/  IMAD.MOV.U32 R2, RZ, RZ, RZ ;  /* 0x000000ffff027224 */ /* 0x000fca00078e00ff */
[----:B------:R-:W-:Y:S01]  /*f730*/  STG.E.64 desc[UR36][R16.64], R2 ;  /* 0x0000000210007986 */ /* 0x000fe2000c101b24 */
[----:B------:R-:W-:Y:S05]  /*f740*/  EXIT ;  /* 0x000000000000794d */ /* 0x000fea0003800000 */
.L_x_25704:
        /* <DEDUP_REMOVED lines=10> */
.L_x_25717:
[----:B------:R-:W-:Y:S02]  /*f7f0*/  FSEL R5, RZ, 1.875, !P0 ;  /* 0x3ff00000ff057808 */ /* 0x000fe40004000000 */
[----:B------:R-:W-:Y:S01]  /*f800*/  CS2R R6, SRZ ;  /* 0x0000000000067805 */ /* 0x000fe2000001ff00 */
[----:B------:R-:W-:-:S05]  /*f810*/  IMAD.MOV.U32 R4, RZ, RZ, RZ ;  /* 0x000000ffff047224 */ /* 0x000fca00078e00ff */
[----:B------:R-:W-:Y:S01]  /*f820*/  STG.E.128 desc[UR36][R16.64], R4 ;  /* 0x0000000410007986 */ /* 0x000fe2000c101d24 */
[----:B------:R-:W-:Y:S05]  /*f830*/  EXIT ;  /* 0x000000000000794d */ /* 0x000fea0003800000 */
.L_x_25716:
        /* <DEDUP_REMOVED lines=18> */
.L_x_25721:
[----:B------:R-:W-:Y:S05]  /*f960*/  BSYNC B0 ;  /* 0x0000000000007941 */ /* 0x000fea0003800000 */
.L_x_25720:
[----:B------:R-:W-:Y:S01]  /*f970*/  STG.E.U8 desc[UR36][R16.64], R3 ;  /* 0x0000000310007986 */ /* 0x000fe2000c101124 */
[----:B------:R-:W-:Y:S05]  /*f980*/  EXIT ;  /* 0x000000000000794d */ /* 0x000fea0003800000 */
.L_x_25719:
        /* <DEDUP_REMOVED lines=14> */
.L_x_25722:
[----:B------:R-:W-:Y:S01]  /*fa70*/  IMAD.MOV.U32 R3, RZ, RZ, 0x7f ;  /* 0x0000007fff037424 */ /* 0x000fe200078e00ff */
[----:B------:R-:W-:-:S04]  /*fa80*/  ISETP.GT.U32.AND P0, PT, R5, 0x7f800000, PT ;  /* 0x7f8000000500780c */ /* 0x000fc80003f04070 */
[----:B------:R-:W-:-:S05]  /*fa90*/  SEL R3, R3, 0x7c, P0 ;  /* 0x0000007c03037807 */ /* 0x000fca0000000000 */
[----:B------:R-:W-:Y:S01]  /*faa0*/  STG.E.U8 desc[UR36][R16.64], R3 ;  /* 0x0000000310007986 */ /* 0x000fe2000c101124 */
[----:B------:R-:W-:Y:S05]  /*fab0*/  EXIT ;  /* 0x000000000000794d */ /* 0x000fea0003800000 */
.L_x_25718:
[----:B------:R-:W-:-:S04]  /*fac0*/  FSEL R0, RZ, 1, !P0 ;  /* 0x3f800000ff007808 */ /* 0x000fc80004000000 */
[----:B------:R-:W-:-:S05]  /*fad0*/  F2FP.BF16.F32.PACK_AB R0, RZ, R0 ;  /* 0x00000000ff00723e */ /* 0x000fca00000010ff */
[----:B------:R-:W-:Y:S01]  /*fae0*/  STG.E.U16 desc[UR36][R16.64], R0 ;  /* 0x0000000010007986 */ /* 0x000fe2000c101524 */
[----:B------:R-:W-:Y:S05]  /*faf0*/  EXIT ;  /* 0x000000000000794d */ /* 0x000fea0003800000 */
.L_x_25715:
        /* <DEDUP_REMOVED lines=10> */
.L_x_25725:
        /* <DEDUP_REMOVED lines=16> */
.L_x_25728:
[----:B------:R-:W-:-:S07]  /*fca0*/  PRMT R8, R0, 0x7610, R8 ;  /* 0x0000761000087816 */ /* 0x000fce0000000008 */
.L_x_25727:
[----:B------:R-:W-:Y:S05]  /*fcb0*/  BSYNC B0 ;  /* 0x0000000000007941 */ /* 0x000fea0003800000 */
.L_x_25726:
[----:B------:R-:W-:Y:S01]  /*fcc0*/  STG.E.U8 desc[UR36][R16.64], R8 ;  /* 0x0000000810007986 */ /* 0x000fe2000c101124 */
[----:B------:R-:W-:Y:S05]  /*fcd0*/  EXIT ;  /* 0x000000000000794d */ /* 0x000fea0003800000 */
.L_x_25724:
        /* <DEDUP_REMOVED lines=16> */
.L_x_25731:
[----:B------:R-:W-:-:S07]  /*fde0*/  PRMT R8, R0, 0x7610, R8 ;  /* 0x0000761000087816 */ /* 0x000fce0000000008 */
.L_x_25730:
[----:B------:R-:W-:Y:S05]  /*fdf0*/  BSYNC B0 ;  /* 0x0000000000007941 */ /* 0x000fea0003800000 */
.L_x_25729:
[----:B------:R-:W-:Y:S01]  /*fe00*/  STG.E.U8 desc[UR36][R16.64], R8 ;  /* 0x0000000810007986 */ /* 0x000fe2000c101124 */
[----:B------:R-:W-:Y:S05]  /*fe10*/  EXIT ;  /* 0x000000000000794d */ /* 0x000fea0003800000 */
.L_x_25723:
        /* <DEDUP_REMOVED lines=21> */
.L_x_25708:
        /* <DEDUP_REMOVED lines=16> */
.L_x_25734:
[----:B------:R-:W-:Y:S05]  /*10070*/  EXIT ;  /* 0x000000000000794d */ /* 0x000fea0003800000 */
.L_x_25733:
[----:B------:R-:W-:-:S05]  /*10080*/  IMAD.MOV.U32 R3, RZ, RZ, RZ ;  /* 0x000000ffff037224 */ /* 0x000fca00078e00ff */
[----:B------:R-:W-:Y:S01]  /*10090*/  STG.E.64 desc[UR36][R16.64], R2 ;  /* 0x0000000210007986 */ /* 0x000fe2000c101b24 */
[----:B------:R-:W-:Y:S05]  /*100a0*/  EXIT ;  /* 0x000000000000794d */ /* 0x000fea0003800000 */
.L_x_25732:
[----:B------:R-:W-:Y:S01]  /*100b0*/  STG.E desc[UR36][R16.64], R2 ;  /* 0x0000000210007986 */ /* 0x000fe2000c101924 */
[----:B------:R-:W-:Y:S05]  /*100c0*/  EXIT ;  /* 0x000000000000794d */ /* 0x000fea0003800000 */
.L_x_25735:
        /* <DEDUP_REMOVED lines=11> */
.L_x_43994:


//--------------------- .text._ZN2at6native27unrolled_elementwise_kernelINS0_13BinaryFunctorIiibZZZNS0_22logical_or_kernel_cudaERNS_14TensorIteratorEENKUlvE0_clEvENKUlvE1_clEvEUliiE_EESt5arrayIPcLm3EELi4E23TrivialOffsetCalculatorILi2EjESC_ILi1EjENS0_6memory12LoadWithCastILi2EEENSF_13StoreWithCastILi1EEEEEviT_T0_T2_T3_T4_T5_ --------------------------
	.section	.text._ZN2at6native27unrolled_elementwise_kernelINS0_13BinaryFunctorIiibZZZNS0_22logical_or_kernel_cudaERNS_14TensorIteratorEENKUlvE0_clEvENKUlvE1_clEvEUliiE_EESt5arrayIPcLm3EELi4E23TrivialOffsetCalculatorILi2EjESC_ILi1EjENS0_6memory12LoadWithCastILi2EEENSF_13StoreWithCastILi1EEEEEviT_T0_T2_T3_T4_T5_,"ax",@progbits
	.align	128
        .global         _ZN2at6native27unrolled_elementwise_kernelINS0_13BinaryFunctorIiibZZZNS0_22logical_or_kernel_cudaERNS_14TensorIteratorEENKUlvE0_clEvENKUlvE1_clEvEUliiE_EESt5arrayIPcLm3EELi4E23TrivialOffsetCalculatorILi2EjESC_ILi1EjENS0_6memory12LoadWithCastILi2EEENSF_13StoreWithCastILi1EEEEEviT_T0_T2_T3_T4_T5_
        .type           _ZN2at6native27unrolled_elementwise_kernelINS0_13BinaryFunctorIiibZZZNS0_22logical_or_kernel_cudaERNS_14TensorIteratorEENKUlvE0_clEvENKUlvE1_clEvEUliiE_EESt5arrayIPcLm3EELi4E23TrivialOffsetCalculatorILi2EjESC_ILi1EjENS0_6memory12LoadWithCastILi2EEENSF_13StoreWithCastILi1EEEEEviT_T0_T2_T3_T4_T5_,@function
        .size           _ZN2at6native27unrolled_elementwise_kernelINS0_13BinaryFunctorIiibZZZNS0_22logical_or_kernel_cudaERNS_14TensorIteratorEENKUlvE0_clEvENKUlvE1_clEvEUliiE_EESt5arrayIPcLm3EELi4E23TrivialOffsetCalculatorILi2EjESC_ILi1EjENS0_6memory12LoadWithCastILi2EEENSF_13StoreWithCastILi1EEEEEviT_T0_T2_T3_T4_T5_,(.L_x_43995 - _ZN2at6native27unrolled_elementwise_kernelINS0_13BinaryFunctorIiibZZZNS0_22logical_or_kernel_cudaERNS_14TensorIteratorEENKUlvE0_clEvENKUlvE1_clEvEUliiE_EESt5arrayIPcLm3EELi4E23TrivialOffsetCalculatorILi2EjESC_ILi1EjENS0_6memory12LoadWithCastILi2EEENSF_13StoreWithCastILi1EEEEEviT_T0_T2_T3_T4_T5_)
        .other          _ZN2at6native27unrolled_elementwise_kernelINS0_13BinaryFunctorIiibZZZNS0_22logical_or_kernel_cudaERNS_14TensorIteratorEENKUlvE0_clEvENKUlvE1_clEvEUliiE_EESt5arrayIPcLm3EELi4E23TrivialOffsetCalculatorILi2EjESC_ILi1EjENS0_6memory12LoadWithCastILi2EEENSF_13StoreWithCastILi1EEEEEviT_T0_T2_T3_T4_T5_,@"STO_CUDA_ENTRY STV_DEFAULT"
_ZN2at6native27unrolled_elementwise_kernelINS0_13BinaryFunctorIiibZZZNS0_22logical_or_kernel_cudaERNS_14TensorIteratorEENKUlvE0_clEvENKUlvE1_clEvEUliiE_EESt5arrayIPcLm3EELi4E23TrivialOffsetCalculatorILi2EjESC_ILi1EjENS0_6memory12LoadWithCastILi2EEENSF_13StoreWithCastILi1EEEEEviT_T0_T2_T3_T4_T5_:
.text._ZN2at6native27unrolled_elementwise_kernelINS0_13BinaryFunctorIiibZZZNS0_22logical_or_kernel_cudaERNS_14TensorIteratorEENKUlvE0_clEvENKUlvE1_clEvEUliiE_EESt5arrayIPcLm3EELi4E23TrivialOffsetCalculatorILi2EjESC_ILi1EjENS0_6memory12LoadWithCastILi2EEENSF_13StoreWithCastILi1EEEEEviT_T0_T2_T3_T4_T5_:
        /* <DEDUP_REMOVED lines=32> */
.L_x_25741:
[----:B------:R3:W5:Y:S01]  /*0200*/  LDG.E.U8 R18, desc[UR36][R4.64] ;  /* 0x0000002404127981 */ /* 0x000762000c1e1100 */
[----:B------:R-:W-:Y:S05]  /*0210*/  BRA `(.L_x_25743) ;  /* 0x0000000c00387947 */ /* 0x000fea0003800000 */
.L_x_25740:
        /* <DEDUP_REMOVED lines=8> */
.L_x_25745:
[----:B------:R1:W5:Y:S01]  /*02a0*/  LDG.E R18, desc[UR36][R4.64] ;  /* 0x0000002404127981 */ /* 0x000362000c1e1900 */
[----:B------:R-:W-:Y:S05]  /*02b0*/  BRA `(.L_x_25743) ;  /* 0x0000000c00107947 */ /* 0x000fea0003800000 */
.L_x_25744:
[----:B------:R2:W5:Y:S01]  /*02c0*/  LDG.E.S16 R18, desc[UR36][R4.64] ;  /* 0x0000002404127981 */ /* 0x000562000c1e1700 */
[----:B------:R-:W-:Y:S05]  /*02d0*/  BRA `(.L_x_25743) ;  /* 0x0000000c00087947 */ /* 0x000fea0003800000 */
.L_x_25739:
        /* <DEDUP_REMOVED lines=9> */
.L_x_25747:
[----:B------:R-:W2:Y:S02]  /*0370*/  LDG.E.U16 R4, desc[UR36][R4.64] ;  /* 0x0000002404047981 */ /* 0x000ea4000c1e1500 */
[----:B--2---:R-:W-:-:S06]  /*0380*/  HADD2.F32 R18, -RZ, R4.H0_H0 ;  /* 0x20000004ff127230 */ /* 0x004fcc0000004100 */
[----:B------:R-:W0:Y:S01]  /*0390*/  F2I.FTZ.TRUNC.NTZ R18, R18 ;  /* 0x0000001200127305 */ /* 0x000e22000021f100 */
[----:B------:R-:W-:Y:S05]  /*03a0*/  BRA `(.L_x_25743) ;  /* 0x0000000800d47947 */ /* 0x000fea0003800000 */
.L_x_25746:
        /* <DEDUP_REMOVED lines=9> */
.L_x_25749:
[----:B------:R-:W2:Y:S02]  /*0440*/  LDG.E.U16 R4, desc[UR36][R4.64] ;  /* 0x0000002404047981 */ /* 0x000ea4000c1e1500 */
[----:B--2---:R-:W-:-:S06]  /*0450*/  HADD2.F32 R18, -RZ, R4.H0_H0 ;  /* 0x20000004ff127230 */ /* 0x004fcc0000004100 */
[----:B------:R-:W0:Y:S01]  /*0460*/  F2I.FTZ.TRUNC.NTZ R18, R18 ;  /* 0x0000001200127305 */ /* 0x000e22000021f100 */
[----:B------:R-:W-:Y:S05]  /*0470*/  BRA `(.L_x_25743) ;  /* 0x0000000800a07947 */ /* 0x000fea0003800000 */
.L_x_25748:
[----:B------:R-:W2:Y:S02]  /*0480*/  LDG.E.64 R18, desc[UR36][R4.64] ;  /* 0x0000002404127981 */ /* 0x000ea4000c1e1b00 */
[----:B--2---:R0:W1:Y:S01]  /*0490*/  F2I.F64.TRUNC R18, R18 ;  /* 0x0000001200127311 */ /* 0x004062000030d100 */
[----:B------:R-:W-:Y:S05]  /*04a0*/  BRA `(.L_x_25743) ;  /* 0x0000000800947947 */ /* 0x000fea0003800000 */
.L_x_25738:
        /* <DEDUP_REMOVED lines=12> */
.L_x_25752:
[----:B------:R-:W2:Y:S02]  /*0570*/  LDG.E.64 R4, desc[UR36][R4.64] ;  /* 0x0000002404047981 */ /* 0x000ea4000c1e1b00 */
[----:B--2---:R0:W1:Y:S01]  /*0580*/  F2I.F64.TRUNC R18, R4 ;  /* 0x0000000400127311 */ /* 0x004062000030d100 */
[----:B------:R-:W-:Y:S05]  /*0590*/  BRA `(.L_x_25743) ;  /* 0x0000000800587947 */ /* 0x000fea0003800000 */
.L_x_25751:
        /* <DEDUP_REMOVED lines=27> */
.L_x_25754:
        /* <DEDUP_REMOVED lines=15> */
.L_x_25753:
[----:B------:R-:W2:Y:S02]  /*0840*/  LDG.E.U16 R18, desc[UR36][R4.64] ;  /* 0x0000002404127981 */ /* 0x000ea4000c1e1500 */
[----:B--2---:R-:W-:-:S06]  /*0850*/  IMAD.U32 R18, R18, 0x10000, RZ ;  /* 0x0001000012127824 */ /* 0x004fcc00078e00ff */
[----:B------:R-:W0:Y:S01]  /*0860*/  F2I.FTZ.TRUNC.NTZ R18, R18 ;  /* 0x0000001200127305 */ /* 0x000e22000021f100 */
[----:B------:R-:W-:Y:S05]  /*0870*/  BRA `(.L_x_25743) ;  /* 0x0000000400a07947 */ /* 0x000fea0003800000 */
.L_x_25750:
        /* <DEDUP_REMOVED lines=10> */
.L_x_25757:
        /* <DEDUP_REMOVED lines=21> */
.L_x_25761:
[----:B------:R-:W-:Y:S05]  /*0a70*/  BSYNC B1 ;  /* 0x0000000000017941 */ /* 0x000fea0003800000 */
.L_x_25760:
[----:B------:R-:W-:Y:S01]  /*0a80*/  IMAD.SHL.U32 R3, R3, 0x100000, RZ ;  /* 0x0010000003037824 */ /* 0x000fe200078e00ff */
[----:B------:R-:W-:-:S04]  /*0a90*/  LEA R5, R0, 0x3b800000, 0x17 ;  /* 0x3b80000000057811 */ /* 0x000fc800078eb8ff */
[----:B------:R-:W-:-:S07]  /*0aa0*/  LOP3.LUT R18, R5, R3, R18, 0xfe, !PT ;  /* 0x0000000305127212 */ /* 0x000fce00078efe12 */
.L_x_25759:
[----:B------:R-:W-:Y:S05]  /*0ab0*/  BSYNC B0 ;  /* 0x0000000000007941 */ /* 0x000fea0003800000 */
.L_x_25758:
[----:B------:R-:W0:Y:S01]  /*0ac0*/  F2I.FTZ.TRUNC.NTZ R18, R18 ;  /* 0x0000001200127305 */ /* 0x000e22000021f100 */
[----:B------:R-:W-:Y:S05]  /*0ad0*/  BRA `(.L_x_25743) ;  /* 0x0000000400087947 */ /* 0x000fea0003800000 */
.L_x_25756:
        /* <DEDUP_REMOVED lines=21> */
.L_x_25765:
[----:B------:R-:W-:Y:S05]  /*0c30*/  BSYNC B1 ;  /* 0x0000000000017941 */ /* 0x000fea0003800000 */
.L_x_25764:
[----:B------:R-:W-:Y:S01]  /*0c40*/  IMAD.SHL.U32 R3, R3, 0x200000, RZ ;  /* 0x0020000003037824 */ /* 0x000fe200078e00ff */
[----:B------:R-:W-:-:S04]  /*0c50*/  LEA R5, R0, 0x37800000, 0x17 ;  /* 0x3780000000057811 */ /* 0x000fc800078eb8ff */
[----:B------:R-:W-:-:S07]  /*0c60*/  LOP3.LUT R18, R5, R3, R18, 0xfe, !PT ;  /* 0x0000000305127212 */ /* 0x000fce00078efe12 */
.L_x_25763:
[----:B------:R-:W-:Y:S05]  /*0c70*/  BSYNC B0 ;  /* 0x0000000000007941 */ /* 0x000fea0003800000 */
.L_x_25762:
[----:B------:R-:W0:Y:S01]  /*0c80*/  F2I.FTZ.TRUNC.NTZ R18, R18 ;  /* 0x0000001200127305 */ /* 0x000e22000021f100 */
[----:B------:R-:W-:Y:S05]  /*0c90*/  BRA `(.L_x_25743) ;  /* 0x0000000000987947 */ /* 0x000fea0003800000 */
.L_x_25755:
        /* <DEDUP_REMOVED lines=14> */
.L_x_25769:
[----:B------:R-:W-:Y:S05]  /*0d80*/  BSYNC B0 ;  /* 0x0000000000007941 */ /* 0x000fea0003800000 */
.L_x_25768:
[----:B------:R-:W0:Y:S01]  /*0d90*/  F2I.FTZ.TRUNC.NTZ R18, R18 ;  /* 0x0000001200127305 */ /* 0x000e22000021f100 */
[----:B------:R-:W-:Y:S05]  /*0da0*/  BRA `(.L_x_25743) ;  /* 0x0000000000547947 */ /* 0x000fea0003800000 */
.L_x_25742:
        /* <DEDUP_REMOVED lines=17> */
.L_x_25770:
[----:B------:R-:W-:Y:S05]  /*0ec0*/  BRA `(.L_x_25743) ;  /* 0x00000000000c7947 */ /* 0x000fea0003800000 */
.L_x_25767:
[----:B------:R0:W5:Y:S01]  /*0ed0*/  LDG.E R18, desc[UR36][R4.64] ;  /* 0x0000002404127981 */ /* 0x000162000c1e1900 */
[----:B------:R-:W-:Y:S05]  /*0ee0*/  BRA `(.L_x_25743) ;  /* 0x0000000000047947 */ /* 0x000fea0003800000 */
.L_x_25766:
[----:B------:R0:W5:Y:S02]  /*0ef0*/  LDG.E R18, desc[UR36][R4.64] ;  /* 0x0000002404127981 */ /* 0x000164000c1e1900 */
.L_x_25743:
        /* <DEDUP_REMOVED lines=18> */
.L_x_25774:
[----:B------:R1:W5:Y:S01]  /*1020*/  LDG.E.U8 R19, desc[UR36][R4.64] ;  /* 0x0000002404137981 */ /* 0x000362000c1e1100 */
[----:B------:R-:W-:Y:S05]  /*1030*/  BRA `(.L_x_25776) ;  /* 0x0000000c00347947 */ /* 0x000fea0003800000 */
.L_x_25773:
        /* <DEDUP_REMOVED lines=8> */
.L_x_25778:
[----:B------:R3:W5:Y:S01]  /*10c0*/  LDG.E R19, desc[UR36][R4.64] ;  /* 0x0000002404137981 */ /* 0x000762000c1e1900 */
[----:B------:R-:W-:Y:S05]  /*10d0*/  BRA `(.L_x_25776) ;  /* 0x0000000c000c7947 */ /* 0x000fea0003800000 */
.L_x_25777:
[----:B------:R2:W5:Y:S01]  /*10e0*/  LDG.E.S16 R19, desc[UR36][R4.64] ;  /* 0x0000002404137981 */ /* 0x000562000c1e1700 */
[----:B------:R-:W-:Y:S05]  /*10f0*/  BRA `(.L_x_25776) ;  /* 0x0000000c00047947 */ /* 0x000fea0003800000 */
.L_x_25772:
        /* <DEDUP_REMOVED lines=9> */
.L_x_25780:
[----:B------:R-:W2:Y:S02]  /*1190*/  LDG.E.U16 R4, desc[UR36][R4.64] ;  /* 0x0000002404047981 */ /* 0x000ea4000c1e1500 */
[----:B--2---:R-:W-:-:S06]  /*11a0*/  HADD2.F32 R19, -RZ, R4.H0_H0 ;  /* 0x20000004ff137230 */ /* 0x004fcc0000004100 */
[----:B------:R-:W0:Y:S01]  /*11b0*/  F2I.FTZ.TRUNC.NTZ R19, R19 ;  /* 0x0000001300137305 */ /* 0x000e22000021f100 */
[----:B------:R-:W-:Y:S05]  /*11c0*/  BRA `(.L_x_25776) ;  /* 0x0000000800d07947 */ /* 0x000fea0003800000 */
.L_x_25779:
        /* <DEDUP_REMOVED lines=9> */
.L_x_25782:
[----:B------:R-:W2:Y:S02]  /*1260*/  LDG.E.U16 R4, desc[UR36][R4.64] ;  /* 0x0000002404047981 */ /* 0x000ea4000c1e1500 */
[----:B--2---:R-:W-:-:S06]  /*1270*/  HADD2.F32 R19, -RZ, R4.H0_H0 ;  /* 0x20000004ff137230 */ /* 0x004fcc0000004100 */
[----:B------:R-:W0:Y:S01]  /*1280*/  F2I.FTZ.TRUNC.NTZ R19, R19 ;  /* 0x0000001300137305 */ /* 0x000e22000021f100 */
[----:B------:R-:W-:Y:S05]  /*1290*/  BRA `(.L_x_25776) ;  /* 0x00000008009c7947 */ /* 0x000fea0003800000 */
.L_x_25781:
[----:B------:R-:W2:Y:S02]  /*12a0*/  LDG.E.64 R4, desc[UR36][R4.64] ;  /* 0x0000002404047981 */ /* 0x000ea4000c1e1b00 */
[----:B--2---:R0:W1:Y:S01]  /*12b0*/  F2I.F64.TRUNC R19, R4 ;  /* 0x0000000400137311 */ /* 0x004062000030d100 */
[----:B------:R-:W-:Y:S05]  /*12c0*/  BRA `(.L_x_25776) ;  /* 0x0000000800907947 */ /* 0x000fea0003800000 */
.L_x_25771:
        /* <DEDUP_REMOVED lines=12> */
.L_x_25785:
[----:B------:R-:W2:Y:S02]  /*1390*/  LDG.E.64 R4, desc[UR36][R4.64] ;  /* 0x0000002404047981 */ /* 0x000ea4000c1e1b00 */
[----:B--2---:R0:W1:Y:S01]  /*13a0*/  F2I.F64.TRUNC R19, R4 ;  /* 0x0000000400137311 */ /* 0x004062000030d100 */
[----:B------:R-:W-:Y:S05]  /*13b0*/  BRA `(.L_x_25776) ;  /* 0x0000000800547947 */ /* 0x000fea0003800000 */
.L_x_25784:
        /* <DEDUP_REMOVED lines=27> */
.L_x_25787:
        /* <DEDUP_REMOVED lines=14> */
.L_x_25786:
[----:B------:R-:W2:Y:S02]  /*1650*/  LDG.E.U16 R19, desc[UR36][R4.64] ;  /* 0x0000002404137981 */ /* 0x000ea4000c1e1500 */
[----:B--2---:R-:W-:-:S06]  /*1660*/  IMAD.U32 R19, R19, 0x10000, RZ ;  /* 0x0001000013137824 */ /* 0x004fcc00078e00ff */
[----:B------:R-:W0:Y:S01]  /*1670*/  F2I.FTZ.TRUNC.NTZ R19, R19 ;  /* 0x0000001300137305 */ /* 0x000e22000021f100 */
[----:B------:R-:W-:Y:S05]  /*1680*/  BRA `(.L_x_25776) ;  /* 0x0000000400a07947 */ /* 0x000fea0003800000 */
.L_x_25783:
        /* <DEDUP_REMOVED lines=10> */
.L_x_25790:
        /* <DEDUP_REMOVED lines=21> */
.L_x_25794:
[----:B------:R-:W-:Y:S05]  /*1880*/  BSYNC B1 ;  /* 0x0000000000017941 */ /* 0x000fea0003800000 */
.L_x_25793:
[----:B------:R-:W-:Y:S01]  /*1890*/  IMAD.SHL.U32 R3, R3, 0x100000, RZ ;  /* 0x0010000003037824 */ /* 0x000fe200078e00ff */
[----:B------:R-:W-:-:S04]  /*18a0*/  LEA R0, R0, 0x3b800000, 0x17 ;  /* 0x3b80000000007811 */ /* 0x000fc800078eb8ff */
[----:B------:R-:W-:-:S07]  /*18b0*/  LOP3.LUT R19, R0, R3, R19, 0xfe, !PT ;  /* 0x0000000300137212 */ /* 0x000fce00078efe13 */
.L_x_25792:
[----:B------:R-:W-:Y:S05]  /*18c0*/  BSYNC B0 ;  /* 0x0000000000007941 */ /* 0x000fea0003800000 */
.L_x_25791:
[----:B------:R-:W0:Y:S01]  /*18d0*/  F2I.FTZ.TRUNC.NTZ R19, R19 ;  /* 0x0000001300137305 */ /* 0x000e22000021f100 */
[----:B------:R-:W-:Y:S05]  /*18e0*/  BRA `(.L_x_25776) ;  /* 0x0000000400087947 */ /* 0x000fea0003800000 */
.L_x_25789:
        /* <DEDUP_REMOVED lines=21> */
.L_x_25798:
[----:B------:R-:W-:Y:S05]  /*1a40*/  BSYNC B1 ;  /* 0x0000000000017941 */ /* 0x000fea0003800000 */
.L_x_25797:
[----:B------:R-:W-:Y:S01]  /*1a50*/  IMAD.SHL.U32 R3, R3, 0x200000, RZ ;  /* 0x0020000003037824 */ /* 0x000fe200078e00ff */
[----:B------:R-:W-:-:S04]  /*1a60*/  LEA R0, R0, 0x37800000, 0x17 ;  /* 0x3780000000007811 */ /* 0x000fc800078eb8ff */
[----:B------:R-:W-:-:S07]  /*1a70*/  LOP3.LUT R19, R0, R3, R19, 0xfe, !PT ;  /* 0x0000000300137212 */ /* 0x000fce00078efe13 */
.L_x_25796:
[----:B------:R-:W-:Y:S05]  /*1a80*/  BSYNC B0 ;  /* 0x0000000000007941 */ /* 0x000fea0003800000 */
.L_x_25795:
[----:B------:R-:W0:Y:S01]  /*1a90*/  F2I.FTZ.TRUNC.NTZ R19, R19 ;  /* 0x0000001300137305 */ /* 0x000e22000021f100 */
[----:B------:R-:W-:Y:S05]  /*1aa0*/  BRA `(.L_x_25776) ;  /* 0x0000000000987947 */ /* 0x000fea0003800000 */
.L_x_25788:
        /* <DEDUP_REMOVED lines=14> */
.L_x_25802:
[----:B------:R-:W-:Y:S05]  /*1b90*/  BSYNC B0 ;  /* 0x0000000000007941 */ /* 0x000fea0003800000 */
.L_x_25801:
[----:B------:R-:W0:Y:S01]  /*1ba0*/  F2I.FTZ.TRUNC.NTZ R19, R19 ;  /* 0x0000001300137305 */ /* 0x000e22000021f100 */
[----:B------:R-:W-:Y:S05]  /*1bb0*/  BRA `(.L_x_25776) ;  /* 0x0000000000547947 */ /* 0x000fea0003800000 */
.L_x_25775:
        /* <DEDUP_REMOVED lines=17> */
.L_x_25803:
[----:B------:R-:W-:Y:S05]  /*1cd0*/  BRA `(.L_x_25776) ;  /* 0x00000000000c7947 */ /* 0x000fea0003800000 */
.L_x_25800:
[----:B------:R0:W5:Y:S01]  /*1ce0*/  LDG.E R19, desc[UR36][R4.64] ;  /* 0x0000002404137981 */ /* 0x000162000c1e1900 */
[----:B------:R-:W-:Y:S05]  /*1cf0*/  BRA `(.L_x_25776) ;  /* 0x0000000000047947 */ /* 0x000fea0003800000 */
.L_x_25799:
[----:B------:R0:W5:Y:S02]  /*1d00*/  LDG.E R19, desc[UR36][R4.64] ;  /* 0x0000002404137981 */ /* 0x000164000c1e1900 */
.L_x_25776:
[----:B------:R-:W2:Y:S02]  /*1d10*/  S2R R27, SR_TID.X ;  /* 0x00000000001b7919 */ /* 0x000ea40000002100 */
[----:B--2---:R-:W-:-:S07]  /*1d20*/  VIADD R27, R27, 0x80 ;  /* 0x000000801b1b7836 */ /* 0x004fce0000000000 */
.L_x_25737:
[----:B------:R-:W-:Y:S05]  /*1d30*/  BSYNC B6 ;  /* 0x0000000000067941 */ /* 0x000fea0003800000 */
.L_x_25736:
        /* <DEDUP_REMOVED lines=23> */
.L_x_25809:
[----:B------:R0:W5:Y:S01]  /*1eb0*/  LDG.E.U8 R17, desc[UR36][R4.64] ;  /* 0x0000002404117981 */ /* 0x000162000c1e1100 */
[----:B------:R-:W-:Y:S05]  /*1ec0*/  BRA `(.L_x_25811) ;  /* 0x0000000c00347947 */ /* 0x000fea0003800000 */
.L_x_25808:
        /* <DEDUP_REMOVED lines=8> */
.L_x_25813:
[----:B------:R0:W5:Y:S01]  /*1f50*/  LDG.E R17, desc[UR36][R4.64] ;  /* 0x0000002404117981 */ /* 0x000162000c1e1900 */
[----:B------:R-:W-:Y:S05]  /*1f60*/  BRA `(.L_x_25811) ;  /* 0x0000000c000c7947 */ /* 0x000fea0003800000 */
.L_x_25812:
[----:B------:R0:W5:Y:S01]  /*1f70*/  LDG.E.S16 R17, desc[UR36][R4.64] ;  /* 0x0000002404117981 */ /* 0x000162000c1e1700 */
[----:B------:R-:W-:Y:S05]  /*1f80*/  BRA `(.L_x_25811) ;  /* 0x0000000c00047947 */ /* 0x000fea0003800000 */
.L_x_25807:
        /* <DEDUP_REMOVED lines=9> */
.L_x_25815:
[----:B------:R-:W2:Y:S02]  /*2020*/  LDG.E.U16 R4, desc[UR36][R4.64] ;  /* 0x0000002404047981 */ /* 0x000ea4000c1e1500 */
[----:B--2---:R-:W-:-:S06]  /*2030*/  HADD2.F32 R17, -RZ, R4.H0_H0 ;  /* 0x20000004ff117230 */ /* 0x004fcc0000004100 */
[----:B------:R-:W0:Y:S01]  /*2040*/  F2I.FTZ.TRUNC.NTZ R17, R17 ;  /* 0x0000001100117305 */ /* 0x000e22000021f100 */
[----:B------:R-:W-:Y:S05]  /*2050*/  BRA `(.L_x_25811) ;  /* 0x0000000800d07947 */ /* 0x000fea0003800000 */
.L_x_25814:
        /* <DEDUP_REMOVED lines=9> */
.L_x_25817:
[----:B------:R-:W2:Y:S02]  /*20f0*/  LDG.E.U16 R4, desc[UR36][R4.64] ;  /* 0x0000002404047981 */ /* 0x000ea4000c1e1500 */
[----:B--2---:R-:W-:-:S06]  /*2100*/  HADD2.F32 R17, -RZ, R4.H0_H0 ;  /* 0x20000004ff117230 */ /* 0x004fcc0000004100 */
[----:B------:R-:W0:Y:S01]  /*2110*/  F2I.FTZ.TRUNC.NTZ R17, R17 ;  /* 0x0000001100117305 */ /* 0x000e22000021f100 */
[----:B------:R-:W-:Y:S05]  /*2120*/  BRA `(.L_x_25811) ;  /* 0x00000008009c7947 */ /* 0x000fea0003800000 */
.L_x_25816:
[----:B------:R-:W2:Y:S02]  /*2130*/  LDG.E.64 R4, desc[UR36][R4.64] ;  /* 0x0000002404047981 */ /* 0x000ea4000c1e1b00 */
[----:B--2---:R0:W1:Y:S01]  /*2140*/  F2I.F64.TRUNC R17, R4 ;  /* 0x0000000400117311 */ /* 0x004062000030d100 */
[----:B------:R-:W-:Y:S05]  /*2150*/  BRA `(.L_x_25811) ;  /* 0x0000000800907947 */ /* 0x000fea0003800000 */
.L_x_25806:
        /* <DEDUP_REMOVED lines=12> */
.L_x_25820:
[----:B------:R-:W2:Y:S02]  /*2220*/  LDG.E.64 R4, desc[UR36][R4.64] ;  /* 0x0000002404047981 */ /* 0x000ea4000c1e1b00 */
[----:B--2---:R0:W1:Y:S01]  /*2230*/  F2I.F64.TRUNC R17, R4 ;  /* 0x0000000400117311 */ /* 0x004062000030d100 */
[----:B------:R-:W-:Y:S05]  /*2240*/  BRA `(.L_x_25811) ;  /* 0x0000000800547947 */ /* 0x000fea0003800000 */
.L_x_25819:
        /* <DEDUP_REMOVED lines=27> */
.L_x_25822:
        /* <DEDUP_REMOVED lines=14> */
.L_x_25821:
[----:B------:R-:W2:Y:S02]  /*24e0*/  LDG.E.U16 R17, desc[UR36][R4.64] ;  /* 0x0000002404117981 */ /* 0x000ea4000c1e1500 */
[----:B--2---:R-:W-:-:S06]  /*24f0*/  IMAD.U32 R17, R17, 0x10000, RZ ;  /* 0x0001000011117824 */ /* 0x004fcc00078e00ff */
[----:B------:R-:W2:Y:S01]  /*2500*/  F2I.FTZ.TRUNC.NTZ R17, R17 ;  /* 0x0000001100117305 */ /* 0x000ea2000021f100 */
[----:B------:R-:W-:Y:S05]  /*2510*/  BRA `(.L_x_25811) ;  /* 0x0000000400a07947 */ /* 0x000fea0003800000 */
.L_x_25818:
        /* <DEDUP_REMOVED lines=10> */
.L_x_25825:
        /* <DEDUP_REMOVED lines=21> */
.L_x_25829:
[----:B------:R-:W-:Y:S05]  /*2710*/  BSYNC B1 ;  /* 0x0000000000017941 */ /* 0x000fea0003800000 */
.L_x_25828:
[----:B------:R-:W-:Y:S01]  /*2720*/  IMAD.SHL.U32 R3, R3, 0x100000, RZ ;  /* 0x0010000003037824 */ /* 0x000fe200078e00ff */
[----:B------:R-:W-:-:S04]  /*2730*/  LEA R0, R0, 0x3b800000, 0x17 ;  /* 0x3b80000000007811 */ /* 0x000fc800078eb8ff */
[----:B------:R-:W-:-:S07]  /*2740*/  LOP3.LUT R17, R0, R3, R17, 0xfe, !PT ;  /* 0x0000000300117212 */ /* 0x000fce00078efe11 */
.L_x_25827:
[----:B------:R-:W-:Y:S05]  /*2750*/  BSYNC B0 ;  /* 0x0000000000007941 */ /* 0x000fea0003800000 */
.L_x_25826:
[----:B------:R-:W0:Y:S01]  /*2760*/  F2I.FTZ.TRUNC.NTZ R17, R17 ;  /* 0x0000001100117305 */ /* 0x000e22000021f100 */
[----:B------:R-:W-:Y:S05]  /*2770*/  BRA `(.L_x_25811) ;  /* 0x0000000400087947 */ /* 0x000fea0003800000 */
.L_x_25824:
        /* <DEDUP_REMOVED lines=21> */
.L_x_25833:
[----:B------:R-:W-:Y:S05]  /*28d0*/  BSYNC B1 ;  /* 0x0000000000017941 */ /* 0x000fea0003800000 */
.L_x_25832:
[----:B------:R-:W-:Y:S01]  /*28e0*/  IMAD.SHL.U32 R3, R3, 0x200000, RZ ;  /* 0x0020000003037824 */ /* 0x000fe200078e00ff */
[----:B------:R-:W-:-:S04]  /*28f0*/  LEA R0, R0, 0x37800000, 0x17 ;  /* 0x3780000000007811 */ /* 0x000fc800078eb8ff */
[----:B------:R-:W-:-:S07]  /*2900*/  LOP3.LUT R17, R0, R3, R17, 0xfe, !PT ;  /* 0x0000000300117212 */ /* 0x000fce00078efe11 */
.L_x_25831:
[----:B------:R-:W-:Y:S05]  /*2910*/  BSYNC B0 ;  /* 0x0000000000007941 */ /* 0x000fea0003800000 */
.L_x_25830:
[----:B------:R-:W0:Y:S01]  /*2920*/  F2I.FTZ.TRUNC.NTZ R17, R17 ;  /* 0x0000001100117305 */ /* 0x000e22000021f100 */
[----:B------:R-:W-:Y:S05]  /*2930*/  BRA `(.L_x_25811) ;  /* 0x0000000000987947 */ /* 0x000fea0003800000 */
.L_x_25823:
        /* <DEDUP_REMOVED lines=14> */
.L_x_25837:
[----:B------:R-:W-:Y:S05]  /*2a20*/  BSYNC B0 ;  /* 0x0000000000007941 */ /* 0x000fea0003800000 */
.L_x_25836:
[----:B------:R-:W0:Y:S01]  /*2a30*/  F2I.FTZ.TRUNC.NTZ R17, R17 ;  /* 0x0000001100117305 */ /* 0x000e22000021f100 */
[----:B------:R-:W-:Y:S05]  /*2a40*/  BRA `(.L_x_25811) ;  /* 0x0000000000547947 */ /* 0x000fea0003800000 */
.L_x_25810:
        /* <DEDUP_REMOVED lines=17> */
.L_x_25838:
[----:B------:R-:W-:Y:S05]  /*2b60*/  BRA `(.L_x_25811) ;  /* 0x00000000000c7947 */ /* 0x000fea0003800000 */
.L_x_25835:
[----:B------:R0:W5:Y:S01]  /*2b70*/  LDG.E R17, desc[UR36][R4.64] ;  /* 0x0000002404117981 */ /* 0x000162000c1e1900 */
[----:B------:R-:W-:Y:S05]  /*2b80*/  BRA `(.L_x_25811) ;  /* 0x0000000000047947 */ /* 0x000fea0003800000 */
.L_x_25834:
[----:B------:R0:W5:Y:S02]  /*2b90*/  LDG.E R17, desc[UR36][R4.64] ;  /* 0x0000002404117981 */ /* 0x000164000c1e1900 */
.L_x_25811:
        /* <DEDUP_REMOVED lines=18> */
.L_x_25842:
[----:B------:R0:W5:Y:S01]  /*2cc0*/  LDG.E.U8 R22, desc[UR36][R4.64] ;  /* 0x0000002404167981 */ /* 0x000162000c1e1100 */
[----:B------:R-:W-:Y:S05]  /*2cd0*/  BRA `(.L_x_25844) ;  /* 0x0000000c00347947 */ /* 0x000fea0003800000 */
.L_x_25841:
        /* <DEDUP_REMOVED lines=8> */
.L_x_25846:
[----:B------:R0:W5:Y:S01]  /*2d60*/  LDG.E R22, desc[UR36][R4.64] ;  /* 0x0000002404167981 */ /* 0x000162000c1e1900 */
[----:B------:R-:W-:Y:S05]  /*2d70*/  BRA `(.L_x_25844) ;  /* 0x0000000c000c7947 */ /* 0x000fea0003800000 */
.L_x_25845:
[----:B------:R0:W5:Y:S01]  /*2d80*/  LDG.E.S16 R22, desc[UR36][R4.64] ;  /* 0x0000002404167981 */ /* 0x000162000c1e1700 */
[----:B------:R-:W-:Y:S05]  /*2d90*/  BRA `(.L_x_25844) ;  /* 0x0000000c00047947 */ /* 0x000fea0003800000 */
.L_x_25840:
        /* <DEDUP_REMOVED lines=9> */
.L_x_25848:
[----:B------:R-:W3:Y:S02]  /*2e30*/  LDG.E.U16 R4, desc[UR36][R4.64] ;  /* 0x0000002404047981 */ /* 0x000ee4000c1e1500 */
[----:B---3--:R-:W-:-:S06]  /*2e40*/  HADD2.F32 R22, -RZ, R4.H0_H0 ;  /* 0x20000004ff167230 */ /* 0x008fcc0000004100 */
[----:B------:R-:W0:Y:S01]  /*2e50*/  F2I.FTZ.TRUNC.NTZ R22, R22 ;  /* 0x0000001600167305 */ /* 0x000e22000021f100 */
[----:B------:R-:W-:Y:S05]  /*2e60*/  BRA `(.L_x_25844) ;  /* 0x0000000800d07947 */ /* 0x000fea0003800000 */
.L_x_25847:
        /* <DEDUP_REMOVED lines=9> */
.L_x_25850:
[----:B------:R-:W3:Y:S02]  /*2f00*/  LDG.E.U16 R4, desc[UR36][R4.64] ;  /* 0x0000002404047981 */ /* 0x000ee4000c1e1500 */
[----:B---3--:R-:W-:-:S06]  /*2f10*/  HADD2.F32 R22, -RZ, R4.H0_H0 ;  /* 0x20000004ff167230 */ /* 0x008fcc0000004100 */
[----:B------:R-:W0:Y:S01]  /*2f20*/  F2I.FTZ.TRUNC.NTZ R22, R22 ;  /* 0x0000001600167305 */ /* 0x000e22000021f100 */
[----:B------:R-:W-:Y:S05]  /*2f30*/  BRA `(.L_x_25844) ;  /* 0x00000008009c7947 */ /* 0x000fea0003800000 */
.L_x_25849:
[----:B------:R-:W3:Y:S02]  /*2f40*/  LDG.E.64 R22, desc[UR36][R4.64] ;  /* 0x0000002404167981 */ /* 0x000ee4000c1e1b00 */
[----:B---3--:R0:W3:Y:S01]  /*2f50*/  F2I.F64.TRUNC R22, R22 ;  /* 0x0000001600167311 */ /* 0x0080e2000030d100 */
[----:B------:R-:W-:Y:S05]  /*2f60*/  BRA `(.L_x_25844) ;  /* 0x0000000800907947 */ /* 0x000fea0003800000 */
.L_x_25839:
        /* <DEDUP_REMOVED lines=12> */
.L_x_25853:
[----:B------:R-:W3:Y:S02]  /*3030*/  LDG.E.64 R4, desc[UR36][R4.64] ;  /* 0x0000002404047981 */ /* 0x000ee4000c1e1b00 */
[----:B---3--:R0:W3:Y:S01]  /*3040*/  F2I.F64.TRUNC R22, R4 ;  /* 0x0000000400167311 */ /* 0x0080e2000030d100 */
[----:B------:R-:W-:Y:S05]  /*3050*/  BRA `(.L_x_25844) ;  /* 0x0000000800547947 */ /* 0x000fea0003800000 */
.L_x_25852:
        /* <DEDUP_REMOVED lines=27> */
.L_x_25855:
        /* <DEDUP_REMOVED lines=14> */
.L_x_25854:
[----:B------:R-:W3:Y:S02]  /*32f0*/  LDG.E.U16 R22, desc[UR36][R4.64] ;  /* 0x0000002404167981 */ /* 0x000ee4000c1e1500 */
[----:B---3--:R-:W-:-:S06]  /*3300*/  IMAD.U32 R22, R22, 0x10000, RZ ;  /* 0x0001000016167824 */ /* 0x008fcc00078e00ff */
[----:B------:R-:W0:Y:S01]  /*3310*/  F2I.FTZ.TRUNC.NTZ R22, R22 ;  /* 0x0000001600167305 */ /* 0x000e22000021f100 */
[----:B------:R-:W-:Y:S05]  /*3320*/  BRA `(.L_x_25844) ;  /* 0x0000000400a07947 */ /* 0x000fea0003800000 */
.L_x_25851:
        /* <DEDUP_REMOVED lines=10> */
.L_x_25858:
        /* <DEDUP_REMOVED lines=21> */
.L_x_25862:
[----:B------:R-:W-:Y:S05]  /*3520*/  BSYNC B1 ;  /* 0x0000000000017941 */ /* 0x000fea0003800000 */
.L_x_25861:
[----:B------:R-:W-:Y:S01]  /*3530*/  IMAD.SHL.U32 R3, R3, 0x100000, RZ ;  /* 0x0010000003037824 */ /* 0x000fe200078e00ff */
[----:B------:R-:W-:-:S04]  /*3540*/  LEA R5, R0, 0x3b800000, 0x17 ;  /* 0x3b80000000057811 */ /* 0x000fc800078eb8ff */
[----:B------:R-:W-:-:S07]  /*3550*/  LOP3.LUT R22, R5, R3, R22, 0xfe, !PT ;  /* 0x0000000305167212 */ /* 0x000fce00078efe16 */
.L_x_25860:
[----:B------:R-:W-:Y:S05]  /*3560*/  BSYNC B0 ;  /* 0x0000000000007941 */ /* 0x000fea0003800000 */
.L_x_25859:
[----:B------:R-:W3:Y:S01]  /*3570*/  F2I.FTZ.TRUNC.NTZ R22, R22 ;  /* 0x0000001600167305 */ /* 0x000ee2000021f100 */
[----:B------:R-:W-:Y:S05]  /*3580*/  BRA `(.L_x_25844) ;  /* 0x0000000400087947 */ /* 0x000fea0003800000 */
.L_x_25857:
        /* <DEDUP_REMOVED lines=21> */
.L_x_25866:
[----:B------:R-:W-:Y:S05]  /*36e0*/  BSYNC B1 ;  /* 0x0000000000017941 */ /* 0x000fea0003800000 */
.L_x_25865:
[----:B------:R-:W-:Y:S01]  /*36f0*/  IMAD.SHL.U32 R3, R3, 0x200000, RZ ;  /* 0x0020000003037824 */ /* 0x000fe200078e00ff */
[----:B------:R-:W-:-:S04]  /*3700*/  LEA R5, R0, 0x37800000, 0x17 ;  /* 0x3780000000057811 */ /* 0x000fc800078eb8ff */
[----:B------:R-:W-:-:S07]  /*3710*/  LOP3.LUT R22, R5, R3, R22, 0xfe, !PT ;  /* 0x0000000305167212 */ /* 0x000fce00078efe16 */
.L_x_25864:
[----:B------:R-:W-:Y:S05]  /*3720*/  BSYNC B0 ;  /* 0x0000000000007941 */ /* 0x000fea0003800000 */
.L_x_25863:
[----:B------:R-:W0:Y:S01]  /*3730*/  F2I.FTZ.TRUNC.NTZ R22, R22 ;  /* 0x0000001600167305 */ /* 0x000e22000021f100 */
[----:B------:R-:W-:Y:S05]  /*3740*/  BRA `(.L_x_25844) ;  /* 0x0000000000987947 */ /* 0x000fea0003800000 */
.L_x_25856:
        /* <DEDUP_REMOVED lines=14> */
.L_x_25870:
[----:B------:R-:W-:Y:S05]  /*3830*/  BSYNC B0 ;  /* 0x0000000000007941 */ /* 0x000fea0003800000 */
.L_x_25869:
[----:B------:R-:W0:Y:S01]  /*3840*/  F2I.FTZ.TRUNC.NTZ R22, R22 ;  /* 0x0000001600167305 */ /* 0x000e22000021f100 */
[----:B------:R-:W-:Y:S05]  /*3850*/  BRA `(.L_x_25844) ;  /* 0x0000000000547947 */ /* 0x000fea0003800000 */
.L_x_25843:
        /* <DEDUP_REMOVED lines=17> */
.L_x_25871:
[----:B------:R-:W-:Y:S05]  /*3970*/  BRA `(.L_x_25844) ;  /* 0x00000000000c7947 */ /* 0x000fea0003800000 */
.L_x_25868:
[----:B------:R0:W5:Y:S01]  /*3980*/  LDG.E R22, desc[UR36][R4.64] ;  /* 0x0000002404167981 */ /* 0x000162000c1e1900 */
[----:B------:R-:W-:Y:S05]  /*3990*/  BRA `(.L_x_25844) ;  /* 0x0000000000047947 */ /* 0x000fea0003800000 */
.L_x_25867:
[----:B------:R0:W5:Y:S02]  /*39a0*/  LDG.E R22, desc[UR36][R4.64] ;  /* 0x0000002404167981 */ /* 0x000164000c1e1900 */
.L_x_25844:
[----:B------:R-:W-:-:S07]  /*39b0*/  VIADD R27, R27, 0x80 ;  /* 0x000000801b1b7836 */ /* 0x000fce0000000000 */
.L_x_25805:
[----:B------:R-:W-:Y:S05]  /*39c0*/  BSYNC B6 ;  /* 0x0000000000067941 */ /* 0x000fea0003800000 */
.L_x_25804:
        /* <DEDUP_REMOVED lines=24> */
.L_x_25877:
[----:B------:R0:W5:Y:S01]  /*3b50*/  LDG.E.U8 R24, desc[UR36][R4.64] ;  /* 0x0000002404187981 */ /* 0x000162000c1e1100 */
[----:B------:R-:W-:Y:S05]  /*3b60*/  BRA `(.L_x_25879) ;  /* 0x0000000c00347947 */ /* 0x000fea0003800000 */
.L_x_25876:
        /* <DEDUP_REMOVED lines=8> */
.L_x_25881:
[----:B------:R0:W5:Y:S01]  /*3bf0*/  LDG.E R24, desc[UR36][R4.64] ;  /* 0x0000002404187981 */ /* 0x000162000c1e1900 */
[----:B------:R-:W-:Y:S05]  /*3c00*/  BRA `(.L_x_25879) ;  /* 0x0000000c000c7947 */ /* 0x000fea0003800000 */
.L_x_25880:
[----:B------:R0:W5:Y:S01]  /*3c10*/  LDG.E.S16 R24, desc[UR36][R4.64] ;  /* 0x0000002404187981 */ /* 0x000162000c1e1700 */
[----:B------:R-:W-:Y:S05]  /*3c20*/  BRA `(.L_x_25879) ;  /* 0x0000000c00047947 */ /* 0x000fea0003800000 */
.L_x_25875:
        /* <DEDUP_REMOVED lines=9> */
.L_x_25883:
[----:B------:R-:W3:Y:S02]  /*3cc0*/  LDG.E.U16 R4, desc[UR36][R4.64] ;  /* 0x0000002404047981 */ /* 0x000ee4000c1e1500 */
[----:B---3--:R-:W-:-:S06]  /*3cd0*/  HADD2.F32 R24, -RZ, R4.H0_H0 ;  /* 0x20000004ff187230 */ /* 0x008fcc0000004100 */
[----:B------:R-:W0:Y:S01]  /*3ce0*/  F2I.FTZ.TRUNC.NTZ R24, R24 ;  /* 0x0000001800187305 */ /* 0x000e22000021f100 */
[----:B------:R-:W-:Y:S05]  /*3cf0*/  BRA `(.L_x_25879) ;  /* 0x0000000800d07947 */ /* 0x000fea0003800000 */
.L_x_25882:
        /* <DEDUP_REMOVED lines=9> */
.L_x_25885:
[----:B------:R-:W3:Y:S02]  /*3d90*/  LDG.E.U16 R4, desc[UR36][R4.64] ;  /* 0x0000002404047981 */ /* 0x000ee4000c1e1500 */
[----:B---3--:R-:W-:-:S06]  /*3da0*/  HADD2.F32 R24, -RZ, R4.H0_H0 ;  /* 0x20000004ff187230 */ /* 0x008fcc0000004100 */
[----:B------:R-:W0:Y:S01]  /*3db0*/  F2I.FTZ.TRUNC.NTZ R24, R24 ;  /* 0x0000001800187305 */ /* 0x000e22000021f100 */
[----:B------:R-:W-:Y:S05]  /*3dc0*/  BRA `(.L_x_25879) ;  /* 0x00000008009c7947 */ /* 0x000fea0003800000 */
.L_x_25884:
[----:B------:R-:W3:Y:S02]  /*3dd0*/  LDG.E.64 R4, desc[UR36][R4.64] ;  /* 0x0000002404047981 */ /* 0x000ee4000c1e1b00 */
[----:B---3--:R0:W1:Y:S01]  /*3de0*/  F2I.F64.TRUNC R24, R4 ;  /* 0x0000000400187311 */ /* 0x008062000030d100 */
[----:B------:R-:W-:Y:S05]  /*3df0*/  BRA `(.L_x_25879) ;  /* 0x0000000800907947 */ /* 0x000fea0003800000 */
.L_x_25874:
        /* <DEDUP_REMOVED lines=12> */
.L_x_25888:
[----:B------:R-:W3:Y:S02]  /*3ec0*/  LDG.E.64 R4, desc[UR36][R4.64] ;  /* 0x0000002404047981 */ /* 0x000ee4000c1e1b00 */
[----:B---3--:R0:W1:Y:S01]  /*3ed0*/  F2I.F64.TRUNC R24, R4 ;  /* 0x0000000400187311 */ /* 0x008062000030d100 */
[----:B------:R-:W-:Y:S05]  /*3ee0*/  BRA `(.L_x_25879) ;  /* 0x0000000800547947 */ /* 0x000fea0003800000 */
.L_x_25887:
        /* <DEDUP_REMOVED lines=27> */
.L_x_25890:
        /* <DEDUP_REMOVED lines=14> */
.L_x_25889:
[----:B------:R-:W3:Y:S02]  /*4180*/  LDG.E.U16 R24, desc[UR36][R4.64] ;  /* 0x0000002404187981 */ /* 0x000ee4000c1e1500 */
[----:B---3--:R-:W-:-:S06]  /*4190*/  IMAD.U32 R24, R24, 0x10000, RZ ;  /* 0x0001000018187824 */ /* 0x008fcc00078e00ff */
[----:B------:R-:W3:Y:S01]  /*41a0*/  F2I.FTZ.TRUNC.NTZ R24, R24 ;  /* 0x0000001800187305 */ /* 0x000ee2000021f100 */
[----:B------:R-:W-:Y:S05]  /*41b0*/  BRA `(.L_x_25879) ;  /* 0x0000000400a07947 */ /* 0x000fea0003800000 */
.L_x_25886:
        /* <DEDUP_REMOVED lines=10> */
.L_x_25893:
        /* <DEDUP_REMOVED lines=21> */
.L_x_25897:
[----:B------:R-:W-:Y:S05]  /*43b0*/  BSYNC B1 ;  /* 0x0000000000017941 */ /* 0x000fea0003800000 */
.L_x_25896:
[----:B------:R-:W-:Y:S01]  /*43c0*/  IMAD.SHL.U32 R3, R3, 0x100000, RZ ;  /* 0x0010000003037824 */ /* 0x000fe200078e00ff */
[----:B------:R-:W-:-:S04]  /*43d0*/  LEA R5, R0, 0x3b800000, 0x17 ;  /* 0x3b80000000057811 */ /* 0x000fc800078eb8ff */
[----:B------:R-:W-:-:S07]  /*43e0*/  LOP3.LUT R24, R5, R3, R24, 0xfe, !PT ;  /* 0x0000000305187212 */ /* 0x000fce00078efe18 */
.L_x_25895:
[----:B------:R-:W-:Y:S05]  /*43f0*/  BSYNC B0 ;  /* 0x0000000000007941 */ /* 0x000fea0003800000 */
.L_x_25894:
[----:B------:R-:W0:Y:S01]  /*4400*/  F2I.FTZ.TRUNC.NTZ R24, R24 ;  /* 0x0000001800187305 */ /* 0x000e22000021f100 */
[----:B------:R-:W-:Y:S05]  /*4410*/  BRA `(.L_x_25879) ;  /* 0x0000000400087947 */ /* 0x000fea0003800000 */
.L_x_25892:
        /* <DEDUP_REMOVED lines=21> */
.L_x_25901:
[----:B------:R-:W-:Y:S05]  /*4570*/  BSYNC B1 ;  /* 0x0000000000017941 */ /* 0x000fea0003800000 */
.L_x_25900:
[----:B------:R-:W-:Y:S01]  /*4580*/  IMAD.SHL.U32 R3, R3, 0x200000, RZ ;  /* 0x0020000003037824 */ /* 0x000fe200078e00ff */
[----:B------:R-:W-:-:S04]  /*4590*/  LEA R5, R0, 0x37800000, 0x17 ;  /* 0x3780000000057811 */ /* 0x000fc800078eb8ff */
[----:B------:R-:W-:-:S07]  /*45a0*/  LOP3.LUT R24, R5, R3, R24, 0xfe, !PT ;  /* 0x0000000305187212 */ /* 0x000fce00078efe18 */
.L_x_25899:
[----:B------:R-:W-:Y:S05]  /*45b0*/  BSYNC B0 ;  /* 0x0000000000007941 */ /* 0x000fea0003800000 */
.L_x_25898:
[----:B------:R-:W0:Y:S01]  /*45c0*/  F2I.FTZ.TRUNC.NTZ R24, R24 ;  /* 0x0000001800187305 */ /* 0x000e22000021f100 */
[----:B------:R-:W-:Y:S05]  /*45d0*/  BRA `(.L_x_25879) ;  /* 0x0000000000987947 */ /* 0x000fea0003800000 */
.L_x_25891:
        /* <DEDUP_REMOVED lines=14> */
.L_x_25905:
[----:B------:R-:W-:Y:S05]  /*46c0*/  BSYNC B0 ;  /* 0x0000000000007941 */ /* 0x000fea0003800000 */
.L_x_25904:
[----:B------:R-:W0:Y:S01]  /*46d0*/  F2I.FTZ.TRUNC.NTZ R24, R24 ;  /* 0x0000001800187305 */ /* 0x000e22000021f100 */
[----:B------:R-:W-:Y:S05]  /*46e0*/  BRA `(.L_x_25879) ;  /* 0x0000000000547947 */ /* 0x000fea0003800000 */
.L_x_25878:
        /* <DEDUP_REMOVED lines=17> */
.L_x_25906:
[----:B------:R-:W-:Y:S05]  /*4800*/  BRA `(.L_x_25879) ;  /* 0x00000000000c7947 */ /* 0x000fea0003800000 */
.L_x_25903:
[----:B------:R0:W5:Y:S01]  /*4810*/  LDG.E R24, desc[UR36][R4.64] ;  /* 0x0000002404187981 */ /* 0x000162000c1e1900 */
[----:B------:R-:W-:Y:S05]  /*4820*/  BRA `(.L_x_25879) ;  /* 0x0000000000047947 */ /* 0x000fea0003800000 */
.L_x_25902:
[----:B------:R0:W5:Y:S02]  /*4830*/  LDG.E R24, desc[UR36][R4.64] ;  /* 0x0000002404187981 */ /* 0x000164000c1e1900 */
.L_x_25879:
        /* <DEDUP_REMOVED lines=19> */
.L_x_25910:
[----:B------:R0:W5:Y:S01]  /*4970*/  LDG.E.U8 R25, desc[UR36][R4.64] ;  /* 0x0000002404197981 */ /* 0x000162000c1e1100 */
[----:B------:R-:W-:Y:S05]  /*4980*/  BRA `(.L_x_25912) ;  /* 0x0000000c00347947 */ /* 0x000fea0003800000 */
.L_x_25909:
        /* <DEDUP_REMOVED lines=8> */
.L_x_25914:
[----:B------:R0:W5:Y:S01]  /*4a10*/  LDG.E R25, desc[UR36][R4.64] ;  /* 0x0000002404197981 */ /* 0x000162000c1e1900 */
[----:B------:R-:W-:Y:S05]  /*4a20*/  BRA `(.L_x_25912) ;  /* 0x0000000c000c7947 */ /* 0x000fea0003800000 */
.L_x_25913:
[----:B------:R0:W5:Y:S01]  /*4a30*/  LDG.E.S16 R25, desc[UR36][R4.64] ;  /* 0x0000002404197981 */ /* 0x000162000c1e1700 */
[----:B------:R-:W-:Y:S05]  /*4a40*/  BRA `(.L_x_25912) ;  /* 0x0000000c00047947 */ /* 0x000fea0003800000 */
.L_x_25908:
        /* <DEDUP_REMOVED lines=9> */
.L_x_25916:
[----:B------:R-:W4:Y:S02]  /*4ae0*/  LDG.E.U16 R4, desc[UR36][R4.64] ;  /* 0x0000002404047981 */ /* 0x000f24000c1e1500 */
[----:B----4-:R-:W-:-:S06]  /*4af0*/  HADD2.F32 R25, -RZ, R4.H0_H0 ;  /* 0x20000004ff197230 */ /* 0x010fcc0000004100 */
[----:B------:R-:W0:Y:S01]  /*4b00*/  F2I.FTZ.TRUNC.NTZ R25, R25 ;  /* 0x0000001900197305 */ /* 0x000e22000021f100 */
[----:B------:R-:W-:Y:S05]  /*4b10*/  BRA `(.L_x_25912) ;  /* 0x0000000800d07947 */ /* 0x000fea0003800000 */
.L_x_25915:
        /* <DEDUP_REMOVED lines=9> */
.L_x_25918:
[----:B------:R-:W4:Y:S02]  /*4bb0*/  LDG.E.U16 R4, desc[UR36][R4.64] ;  /* 0x0000002404047981 */ /* 0x000f24000c1e1500 */
[----:B----4-:R-:W-:-:S06]  /*4bc0*/  HADD2.F32 R25, -RZ, R4.H0_H0 ;  /* 0x20000004ff197230 */ /* 0x010fcc0000004100 */
[----:B------:R-:W0:Y:S01]  /*4bd0*/  F2I.FTZ.TRUNC.NTZ R25, R25 ;  /* 0x0000001900197305 */ /* 0x000e22000021f100 */
[----:B------:R-:W-:Y:S05]  /*4be0*/  BRA `(.L_x_25912) ;  /* 0x00000008009c7947 */ /* 0x000fea0003800000 */
.L_x_25917:
[----:B------:R-:W4:Y:S02]  /*4bf0*/  LDG.E.64 R4, desc[UR36][R4.64] ;  /* 0x0000002404047981 */ /* 0x000f24000c1e1b00 */
[----:B----4-:R0:W4:Y:S01]  /*4c00*/  F2I.F64.TRUNC R25, R4 ;  /* 0x0000000400197311 */ /* 0x010122000030d100 */
[----:B------:R-:W-:Y:S05]  /*4c10*/  BRA `(.L_x_25912) ;  /* 0x0000000800907947 */ /* 0x000fea0003800000 */
.L_x_25907:
        /* <DEDUP_REMOVED lines=12> */
.L_x_25921:
[----:B------:R-:W4:Y:S02]  /*4ce0*/  LDG.E.64 R4, desc[UR36][R4.64] ;  /* 0x0000002404047981 */ /* 0x000f24000c1e1b00 */
[----:B----4-:R0:W4:Y:S01]  /*4cf0*/  F2I.F64.TRUNC R25, R4 ;  /* 0x0000000400197311 */ /* 0x010122000030d100 */
[----:B------:R-:W-:Y:S05]  /*4d00*/  BRA `(.L_x_25912) ;  /* 0x0000000800547947 */ /* 0x000fea0003800000 */
.L_x_25920:
        /* <DEDUP_REMOVED lines=27> */
.L_x_25923:
        /* <DEDUP_REMOVED lines=14> */
.L_x_25922:
[----:B------:R-:W4:Y:S02]  /*4fa0*/  LDG.E.U16 R25, desc[UR36][R4.64] ;  /* 0x0000002404197981 */ /* 0x000f24000c1e1500 */
[----:B----4-:R-:W-:-:S06]  /*4fb0*/  IMAD.U32 R25, R25, 0x10000, RZ ;  /* 0x0001000019197824 */ /* 0x010fcc00078e00ff */
[----:B------:R-:W0:Y:S01]  /*4fc0*/  F2I.FTZ.TRUNC.NTZ R25, R25 ;  /* 0x0000001900197305 */ /* 0x000e22000021f100 */
[----:B------:R-:W-:Y:S05]  /*4fd0*/  BRA `(.L_x_25912) ;  /* 0x0000000400a07947 */ /* 0x000fea0003800000 */
.L_x_25919:
        /* <DEDUP_REMOVED lines=10> */
.L_x_25926:
        /* <DEDUP_REMOVED lines=21> */
.L_x_25930:
[----:B------:R-:W-:Y:S05]  /*51d0*/  BSYNC B1 ;  /* 0x0000000000017941 */ /* 0x000fea0003800000 */
.L_x_25929:
[----:B------:R-:W-:Y:S01]  /*51e0*/  IMAD.SHL.U32 R3, R3, 0x100000, RZ ;  /* 0x0010000003037824 */ /* 0x000fe200078e00ff */
[----:B------:R-:W-:-:S04]  /*51f0*/  LEA R0, R0, 0x3b800000, 0x17 ;  /* 0x3b80000000007811 */ /* 0x000fc800078eb8ff */
[----:B------:R-:W-:-:S07]  /*5200*/  LOP3.LUT R25, R0, R3, R25, 0xfe, !PT ;  /* 0x0000000300197212 */ /* 0x000fce00078efe19 */
.L_x_25928:
[----:B------:R-:W-:Y:S05]  /*5210*/  BSYNC B0 ;  /* 0x0000000000007941 */ /* 0x000fea0003800000 */
.L_x_25927:
[----:B------:R-:W4:Y:S01]  /*5220*/  F2I.FTZ.TRUNC.NTZ R25, R25 ;  /* 0x0000001900197305 */ /* 0x000f22000021f100 */
[----:B------:R-:W-:Y:S05]  /*5230*/  BRA `(.L_x_25912) ;  /* 0x0000000400087947 */ /* 0x000fea0003800000 */
.L_x_25925:
        /* <DEDUP_REMOVED lines=21> */
.L_x_25934:
[----:B------:R-:W-:Y:S05]  /*5390*/  BSYNC B1 ;  /* 0x0000000000017941 */ /* 0x000fea0003800000 */
.L_x_25933:
[----:B------:R-:W-:Y:S01]  /*53a0*/  IMAD.SHL.U32 R3, R3, 0x200000, RZ ;  /* 0x0020000003037824 */ /* 0x000fe200078e00ff */
[----:B------:R-:W-:-:S04]  /*53b0*/  LEA R0, R0, 0x37800000, 0x17 ;  /* 0x3780000000007811 */ /* 0x000fc800078eb8ff */
[----:B------:R-:W-:-:S07]  /*53c0*/  LOP3.LUT R25, R0, R3, R25, 0xfe, !PT ;  /* 0x0000000300197212 */ /* 0x000fce00078efe19 */
.L_x_25932:
[----:B------:R-:W-:Y:S05]  /*53d0*/  BSYNC B0 ;  /* 0x0000000000007941 */ /* 0x000fea0003800000 */
.L_x_25931:
[----:B------:R-:W0:Y:S01]  /*53e0*/  F2I.FTZ.TRUNC.NTZ R25, R25 ;  /* 0x0000001900197305 */ /* 0x000e22000021f100 */
[----:B------:R-:W-:Y:S05]  /*53f0*/  BRA `(.L_x_25912) ;  /* 0x0000000000987947 */ /* 0x000fea0003800000 */
.L_x_25924:
        /* <DEDUP_REMOVED lines=14> */
.L_x_25938:
[----:B------:R-:W-:Y:S05]  /*54e0*/  BSYNC B0 ;  /* 0x0000000000007941 */ /* 0x000fea0003800000 */
.L_x_25937:
[----:B------:R-:W0:Y:S01]  /*54f0*/  F2I.FTZ.TRUNC.NTZ R25, R25 ;  /* 0x0000001900197305 */ /* 0x000e22000021f100 */
[----:B------:R-:W-:Y:S05]  /*5500*/  BRA `(.L_x_25912) ;  /* 0x0000000000547947 */ /* 0x000fea0003800000 */
.L_x_25911:
        /* <DEDUP_REMOVED lines=17> */
.L_x_25939:
[----:B------:R-:W-:Y:S05]  /*5620*/  BRA `(.L_x_25912) ;  /* 0x00000000000c7947 */ /* 0x000fea0003800000 */
.L_x_25936:
[----:B------:R0:W5:Y:S01]  /*5630*/  LDG.E R25, desc[UR36][R4.64] ;  /* 0x0000002404197981 */ /* 0x000162000c1e1900 */
[----:B------:R-:W-:Y:S05]  /*5640*/  BRA `(.L_x_25912) ;  /* 0x0000000000047947 */ /* 0x000fea0003800000 */
.L_x_25935:
[----:B------:R0:W5:Y:S02]  /*5650*/  LDG.E R25, desc[UR36][R4.64] ;  /* 0x0000002404197981 */ /* 0x000164000c1e1900 */
.L_x_25912:
[----:B------:R-:W-:-:S07]  /*5660*/  VIADD R27, R27, 0x80 ;  /* 0x000000801b1b7836 */ /* 0x000fce0000000000 */
.L_x_25873:
[----:B------:R-:W-:Y:S05]  /*5670*/  BSYNC B6 ;  /* 0x0000000000067941 */ /* 0x000fea0003800000 */
.L_x_25872:
        /* <DEDUP_REMOVED lines=23> */
.L_x_25945:
[----:B------:R0:W5:Y:S01]  /*57f0*/  LDG.E.U8 R26, desc[UR36][R4.64] ;  /* 0x00000024041a7981 */ /* 0x000162000c1e1100 */
[----:B------:R-:W-:Y:S05]  /*5800*/  BRA `(.L_x_25947) ;  /* 0x0000000c00347947 */ /* 0x000fea0003800000 */
.L_x_25944:
        /* <DEDUP_REMOVED lines=8> */
.L_x_25949:
[----:B------:R4:W5:Y:S01]  /*5890*/  LDG.E R26, desc[UR36][R4.64] ;  /* 0x00000024041a7981 */ /* 0x000962000c1e1900 */
[----:B------:R-:W-:Y:S05]  /*58a0*/  BRA `(.L_x_25947) ;  /* 0x0000000c000c7947 */ /* 0x000fea0003800000 */
.L_x_25948:
[----:B------:R3:W5:Y:S01]  /*58b0*/  LDG.E.S16 R26, desc[UR36][R4.64] ;  /* 0x00000024041a7981 */ /* 0x000762000c1e1700 */
[----:B------:R-:W-:Y:S05]  /*58c0*/  BRA `(.L_x_25947) ;  /* 0x0000000c00047947 */ /* 0x000fea0003800000 */
.L_x_25943:
        /* <DEDUP_REMOVED lines=9> */
.L_x_25951:
[----:B------:R-:W3:Y:S02]  /*5960*/  LDG.E.U16 R4, desc[UR36][R4.64] ;  /* 0x0000002404047981 */ /* 0x000ee4000c1e1500 */
[----:B---3--:R-:W-:-:S06]  /*5970*/  HADD2.F32 R26, -RZ, R4.H0_H0 ;  /* 0x20000004ff1a7230 */ /* 0x008fcc0000004100 */
[----:B------:R-:W0:Y:S01]  /*5980*/  F2I.FTZ.TRUNC.NTZ R26, R26 ;  /* 0x0000001a001a7305 */ /* 0x000e22000021f100 */
[----:B------:R-:W-:Y:S05]  /*5990*/  BRA `(.L_x_25947) ;  /* 0x0000000800d07947 */ /* 0x000fea0003800000 */
.L_x_25950:
        /* <DEDUP_REMOVED lines=9> */
.L_x_25953:
[----:B------:R-:W3:Y:S02]  /*5a30*/  LDG.E.U16 R4, desc[UR36][R4.64] ;  /* 0x0000002404047981 */ /* 0x000ee4000c1e1500 */
[----:B---3--:R-:W-:-:S06]  /*5a40*/  HADD2.F32 R26, -RZ, R4.H0_H0 ;  /* 0x20000004ff1a7230 */ /* 0x008fcc0000004100 */
[----:B------:R-:W0:Y:S01]  /*5a50*/  F2I.FTZ.TRUNC.NTZ R26, R26 ;  /* 0x0000001a001a7305 */ /* 0x000e22000021f100 */
[----:B------:R-:W-:Y:S05]  /*5a60*/  BRA `(.L_x_25947) ;  /* 0x00000008009c7947 */ /* 0x000fea0003800000 */
.L_x_25952:
[----:B------:R-:W3:Y:S02]  /*5a70*/  LDG.E.64 R2, desc[UR36][R4.64] ;  /* 0x0000002404027981 */ /* 0x000ee4000c1e1b00 */
[----:B---3--:R0:W1:Y:S01]  /*5a80*/  F2I.F64.TRUNC R26, R2 ;  /* 0x00000002001a7311 */ /* 0x008062000030d100 */
[----:B------:R-:W-:Y:S05]  /*5a90*/  BRA `(.L_x_25947) ;  /* 0x0000000800907947 */ /* 0x000fea0003800000 */
.L_x_25942:
        /* <DEDUP_REMOVED lines=12> */
.L_x_25956:
[----:B------:R-:W3:Y:S02]  /*5b60*/  LDG.E.64 R4, desc[UR36][R4.64] ;  /* 0x0000002404047981 */ /* 0x000ee4000c1e1b00 */
[----:B---3--:R0:W1:Y:S01]  /*5b70*/  F2I.F64.TRUNC R26, R4 ;  /* 0x00000004001a7311 */ /* 0x008062000030d100 */
[----:B------:R-:W-:Y:S05]  /*5b80*/  BRA `(.L_x_25947) ;  /* 0x0000000800547947 */ /* 0x000fea0003800000 */
.L_x_25955:
        /* <DEDUP_REMOVED lines=27> */
.L_x_25958:
        /* <DEDUP_REMOVED lines=14> */
.L_x_25957:
[----:B------:R-:W3:Y:S02]  /*5e20*/  LDG.E.U16 R26, desc[UR36][R4.64] ;  /* 0x00000024041a7981 */ /* 0x000ee4000c1e1500 */
[----:B---3--:R-:W-:-:S06]  /*5e30*/  IMAD.U32 R26, R26, 0x10000, RZ ;  /* 0x000100001a1a7824 */ /* 0x008fcc00078e00ff */
[----:B------:R-:W0:Y:S01]  /*5e40*/  F2I.FTZ.TRUNC.NTZ R26, R26 ;  /* 0x0000001a001a7305 */ /* 0x000e22000021f100 */
[----:B------:R-:W-:Y:S05]  /*5e50*/  BRA `(.L_x_25947) ;  /* 0x0000000400a07947 */ /* 0x000fea0003800000 */
.L_x_25954:
        /* <DEDUP_REMOVED lines=10> */
.L_x_25961:
        /* <DEDUP_REMOVED lines=21> */
.L_x_25965:
[----:B------:R-:W-:Y:S05]  /*6050*/  BSYNC B1 ;  /* 0x0000000000017941 */ /* 0x000fea0003800000 */
.L_x_25964:
[----:B------:R-:W-:Y:S01]  /*6060*/  IMAD.SHL.U32 R2, R2, 0x100000, RZ ;  /* 0x0010000002027824 */ /* 0x000fe200078e00ff */
[----:B------:R-:W-:-:S04]  /*6070*/  LEA R3, R0, 0x3b800000, 0x17 ;  /* 0x3b80000000037811 */ /* 0x000fc800078eb8ff */
[----:B------:R-:W-:-:S07]  /*6080*/  LOP3.LUT R26, R3, R2, R26, 0xfe, !PT ;  /* 0x00000002031a7212 */ /* 0x000fce00078efe1a */
.L_x_25963:
[----:B------:R-:W-:Y:S05]  /*6090*/  BSYNC B0 ;  /* 0x0000000000007941 */ /* 0x000fea0003800000 */
.L_x_25962:
[----:B------:R-:W0:Y:S01]  /*60a0*/  F2I.FTZ.TRUNC.NTZ R26, R26 ;  /* 0x0000001a001a7305 */ /* 0x000e22000021f100 */
[----:B------:R-:W-:Y:S05]  /*60b0*/  BRA `(.L_x_25947) ;  /* 0x0000000400087947 */ /* 0x000fea0003800000 */
.L_x_25960:
        /* <DEDUP_REMOVED lines=21> */
.L_x_25969:
[----:B------:R-:W-:Y:S05]  /*6210*/  BSYNC B1 ;  /* 0x0000000000017941 */ /* 0x000fea0003800000 */
.L_x_25968:
[----:B------:R-:W-:Y:S01]  /*6220*/  IMAD.SHL.U32 R2, R2, 0x200000, RZ ;  /* 0x0020000002027824 */ /* 0x000fe200078e00ff */
[----:B------:R-:W-:-:S04]  /*6230*/  LEA R3, R0, 0x37800000, 0x17 ;  /* 0x3780000000037811 */ /* 0x000fc800078eb8ff */
[----:B------:R-:W-:-:S07]  /*6240*/  LOP3.LUT R26, R3, R2, R26, 0xfe, !PT ;  /* 0x00000002031a7212 */ /* 0x000fce00078efe1a */
.L_x_25967:
[----:B------:R-:W-:Y:S05]  /*6250*/  BSYNC B0 ;  /* 0x0000000000007941 */ /* 0x000fea0003800000 */
.L_x_25966:
[----:B------:R-:W0:Y:S01]  /*6260*/  F2I.FTZ.TRUNC.NTZ R26, R26 ;  /* 0x0000001a001a7305 */ /* 0x000e22000021f100 */
[----:B------:R-:W-:Y:S05]  /*6270*/  BRA `(.L_x_25947) ;  /* 0x0000000000987947 */ /* 0x000fea0003800000 */
.L_x_25959:
        /* <DEDUP_REMOVED lines=14> */
.L_x_25973:
[----:B------:R-:W-:Y:S05]  /*6360*/  BSYNC B0 ;  /* 0x0000000000007941 */ /* 0x000fea0003800000 */
.L_x_25972:
[----:B------:R-:W0:Y:S01]  /*6370*/  F2I.FTZ.TRUNC.NTZ R26, R26 ;  /* 0x0000001a001a7305 */ /* 0x000e22000021f100 */
[----:B------:R-:W-:Y:S05]  /*6380*/  BRA `(.L_x_25947) ;  /* 0x0000000000547947 */ /* 0x000fea0003800000 */
.L_x_25946:
        /* <DEDUP_REMOVED lines=17> */
.L_x_25974:
[----:B------:R-:W-:Y:S05]  /*64a0*/  BRA `(.L_x_25947) ;  /* 0x00000000000c7947 */ /* 0x000fea0003800000 */
.L_x_25971:
[----:B------:R0:W5:Y:S01]  /*64b0*/  LDG.E R26, desc[UR36][R4.64] ;  /* 0x00000024041a7981 */ /* 0x000162000c1e1900 */
[----:B------:R-:W-:Y:S05]  /*64c0*/  BRA `(.L_x_25947) ;  /* 0x0000000000047947 */ /* 0x000fea0003800000 */
.L_x_25970:
[----:B------:R0:W5:Y:S02]  /*64d0*/  LDG.E R26, desc[UR36][R4.64] ;  /* 0x00000024041a7981 */ /* 0x000164000c1e1900 */
.L_x_25947:
        /* <DEDUP_REMOVED lines=19> */
.L_x_25978:
[----:B------:R0:W5:Y:S01]  /*6610*/  LDG.E.U8 R23, desc[UR36][R2.64] ;  /* 0x0000002402177981 */ /* 0x000162000c1e1100 */
[----:B------:R-:W-:Y:S05]  /*6620*/  BRA `(.L_x_25941) ;  /* 0x0000000c00307947 */ /* 0x000fea0003800000 */
.L_x_25977:
        /* <DEDUP_REMOVED lines=8> */
.L_x_25981:
[----:B------:R0:W5:Y:S01]  /*66b0*/  LDG.E R23, desc[UR36][R2.64] ;  /* 0x0000002402177981 */ /* 0x000162000c1e1900 */
[----:B------:R-:W-:Y:S05]  /*66c0*/  BRA `(.L_x_25941) ;  /* 0x0000000c00087947 */ /* 0x000fea0003800000 */
.L_x_25980:
[----:B------:R0:W5:Y:S01]  /*66d0*/  LDG.E.S16 R23, desc[UR36][R2.64] ;  /* 0x0000002402177981 */ /* 0x000162000c1e1700 */
[----:B------:R-:W-:Y:S05]  /*66e0*/  BRA `(.L_x_25941) ;  /* 0x0000000c00007947 */ /* 0x000fea0003800000 */
.L_x_25976:
        /* <DEDUP_REMOVED lines=9> */
.L_x_25983:
[----:B------:R-:W3:Y:S02]  /*6780*/  LDG.E.U16 R2, desc[UR36][R2.64] ;  /* 0x0000002402027981 */ /* 0x000ee4000c1e1500 */
[----:B---3--:R-:W-:-:S06]  /*6790*/  HADD2.F32 R23, -RZ, R2.H0_H0 ;  /* 0x20000002ff177230 */ /* 0x008fcc0000004100 */
[----:B------:R-:W0:Y:S01]  /*67a0*/  F2I.FTZ.TRUNC.NTZ R23, R23 ;  /* 0x0000001700177305 */ /* 0x000e22000021f100 */
[----:B------:R-:W-:Y:S05]  /*67b0*/  BRA `(.L_x_25941) ;  /* 0x0000000800cc7947 */ /* 0x000fea0003800000 */
.L_x_25982:
        /* <DEDUP_REMOVED lines=9> */
.L_x_25985:
[----:B------:R-:W3:Y:S02]  /*6850*/  LDG.E.U16 R2, desc[UR36][R2.64] ;  /* 0x0000002402027981 */ /* 0x000ee4000c1e1500 */
[----:B---3--:R-:W-:-:S06]  /*6860*/  HADD2.F32 R23, -RZ, R2.H0_H0 ;  /* 0x20000002ff177230 */ /* 0x008fcc0000004100 */
[----:B------:R-:W0:Y:S01]  /*6870*/  F2I.FTZ.TRUNC.NTZ R23, R23 ;  /* 0x0000001700177305 */ /* 0x000e22000021f100 */
[----:B------:R-:W-:Y:S05]  /*6880*/  BRA `(.L_x_25941) ;  /* 0x0000000800987947 */ /* 0x000fea0003800000 */
.L_x_25984:
[----:B------:R-:W3:Y:S02]  /*6890*/  LDG.E.64 R2, desc[UR36][R2.64] ;  /* 0x0000002402027981 */ /* 0x000ee4000c1e1b00 */
[----:B---3--:R0:W1:Y:S01]  /*68a0*/  F2I.F64.TRUNC R23, R2 ;  /* 0x0000000200177311 */ /* 0x008062000030d100 */
[----:B------:R-:W-:Y:S05]  /*68b0*/  BRA `(.L_x_25941) ;  /* 0x00000008008c7947 */ /* 0x000fea0003800000 */
.L_x_25975:
        /* <DEDUP_REMOVED lines=12> */
.L_x_25988:
[----:B------:R-:W3:Y:S02]  /*6980*/  LDG.E.64 R2, desc[UR36][R2.64] ;  /* 0x0000002402027981 */ /* 0x000ee4000c1e1b00 */
[----:B---3--:R0:W1:Y:S01]  /*6990*/  F2I.F64.TRUNC R23, R2 ;  /* 0x0000000200177311 */ /* 0x008062000030d100 */
[----:B------:R-:W-:Y:S05]  /*69a0*/  BRA `(.L_x_25941) ;  /* 0x0000000800507947 */ /* 0x000fea0003800000 */
.L_x_25987:
        /* <DEDUP_REMOVED lines=27> */
.L_x_25990:
        /* <DEDUP_REMOVED lines=14> */
.L_x_25989:
[----:B------:R-:W3:Y:S02]  /*6c40*/  LDG.E.U16 R23, desc[UR36][R2.64] ;  /* 0x0000002402177981 */ /* 0x000ee4000c1e1500 */
[----:B---3--:R-:W-:-:S06]  /*6c50*/  IMAD.U32 R23, R23, 0x10000, RZ ;  /* 0x0001000017177824 */ /* 0x008fcc00078e00ff */
[----:B------:R-:W0:Y:S01]  /*6c60*/  F2I.FTZ.TRUNC.NTZ R23, R23 ;  /* 0x0000001700177305 */ /* 0x000e22000021f100 */
[----:B------:R-:W-:Y:S05]  /*6c70*/  BRA `(.L_x_25941) ;  /* 0x00000004009c7947 */ /* 0x000fea0003800000 */
.L_x_25986:
        /* <DEDUP_REMOVED lines=10> */
.L_x_25993:
        /* <DEDUP_REMOVED lines=21> */
.L_x_25997:
[----:B------:R-:W-:Y:S05]  /*6e70*/  BSYNC B1 ;  /* 0x0000000000017941 */ /* 0x000fea0003800000 */
.L_x_25996:
[----:B------:R-:W-:Y:S01]  /*6e80*/  IMAD.SHL.U32 R2, R2, 0x100000, RZ ;  /* 0x0010000002027824 */ /* 0x000fe200078e00ff */
[----:B------:R-:W-:-:S04]  /*6e90*/  LEA R0, R0, 0x3b800000, 0x17 ;  /* 0x3b80000000007811 */ /* 0x000fc800078eb8ff */
[----:B------:R-:W-:-:S07]  /*6ea0*/  LOP3.LUT R23, R0, R2, R23, 0xfe, !PT ;  /* 0x0000000200177212 */ /* 0x000fce00078efe17 */
.L_x_25995:
[----:B------:R-:W-:Y:S05]  /*6eb0*/  BSYNC B0 ;  /* 0x0000000000007941 */ /* 0x000fea0003800000 */
.L_x_25994:
[----:B------:R-:W0:Y:S01]  /*6ec0*/  F2I.FTZ.TRUNC.NTZ R23, R23 ;  /* 0x0000001700177305 */ /* 0x000e22000021f100 */
[----:B------:R-:W-:Y:S05]  /*6ed0*/  BRA `(.L_x_25941) ;  /* 0x0000000400047947 */ /* 0x000fea0003800000 */
.L_x_25992:
        /* <DEDUP_REMOVED lines=21> */
.L_x_26001:
[----:B------:R-:W-:Y:S05]  /*7030*/  BSYNC B1 ;  /* 0x0000000000017941 */ /* 0x000fea0003800000 */
.L_x_26000:
[----:B------:R-:W-:Y:S01]  /*7040*/  IMAD.SHL.U32 R2, R2, 0x200000, RZ ;  /* 0x0020000002027824 */ /* 0x000fe200078e00ff */
[----:B------:R-:W-:-:S04]  /*7050*/  LEA R0, R0, 0x37800000, 0x17 ;  /* 0x3780000000007811 */ /* 0x000fc800078eb8ff */
[----:B------:R-:W-:-:S07]  /*7060*/  LOP3.LUT R23, R0, R2, R23, 0xfe, !PT ;  /* 0x0000000200177212 */ /* 0x000fce00078efe17 */
.L_x_25999:
[----:B------:R-:W-:Y:S05]  /*7070*/  BSYNC B0 ;  /* 0x0000000000007941 */ /* 0x000fea0003800000 */
.L_x_25998:
[----:B------:R-:W0:Y:S01]  /*7080*/  F2I.FTZ.TRUNC.NTZ R23, R23 ;  /* 0x0000001700177305 */ /* 0x000e22000021f100 */
[----:B------:R-:W-:Y:S05]  /*7090*/  BRA `(.L_x_25941) ;  /* 0x0000000000947947 */ /* 0x000fea0003800000 */
.L_x_25991:
        /* <DEDUP_REMOVED lines=14> */
.L_x_26005:
[----:B------:R-:W-:Y:S05]  /*7180*/  BSYNC B0 ;  /* 0x0000000000007941 */ /* 0x000fea0003800000 */
.L_x_26004:
[----:B------:R-:W0:Y:S01]  /*7190*/  F2I.FTZ.TRUNC.NTZ R23, R23 ;  /* 0x0000001700177305 */ /* 0x000e22000021f100 */
[----:B------:R-:W-:Y:S05]  /*71a0*/  BRA `(.L_x_25941) ;  /* 0x0000000000507947 */ /* 0x000fea0003800000 */
.L_x_25979:
        /* <DEDUP_REMOVED lines=16> */
.L_x_26006:
[----:B------:R-:W-:Y:S05]  /*72b0*/  BRA `(.L_x_25941) ;  /* 0x00000000000c7947 */ /* 0x000fea0003800000 */
.L_x_26003:
[----:B------:R0:W5:Y:S01]  /*72c0*/  LDG.E R23, desc[UR36][R2.64] ;  /* 0x0000002402177981 */ /* 0x000162000c1e1900 */
[----:B------:R-:W-:Y:S05]  /*72d0*/  BRA `(.L_x_25941) ;  /* 0x0000000000047947 */ /* 0x000fea0003800000 */
.L_x_26002:
[----:B------:R0:W5:Y:S02]  /*72e0*/  LDG.E R23, desc[UR36][R2.64] ;  /* 0x0000002402177981 */ /* 0x000164000c1e1900 */
.L_x_25941:
[----:B------:R-:W-:Y:S05]  /*72f0*/  BSYNC B6 ;  /* 0x0000000000067941 */ /* 0x000fea0003800000 */
.L_x_25940:
[----:B------:R-:W2:Y:S01]  /*7300*/  S2R R27, SR_TID.X ;  /* 0x00000000001b7919 */ /* 0x000ea20000002100 */
[----:B0-----:R-:W0:Y:S01]  /*7310*/  LDC.U8 R2, c[0x0][0x240] ;  /* 0x00009000ff027b82 */ /* 0x001e220000000000 */
[----:B-1---5:R-:W-:Y:S01]  /*7320*/  LOP3.LUT P0, RZ, R19, R18, RZ, 0xfc, !PT ;  /* 0x0000001213ff7212 */ /* 0x022fe2000780fcff */
[----:B------:R-:W-:Y:S01]  /*7330*/  BSSY B6, `(.L_x_26007) ;  /* 0x00000f6000067945 */ /* 0x000fe20003800000 */
[----:B--234-:R-:W-:Y:S02]  /*7340*/  LOP3.LUT P1, RZ, R22, R17, RZ, 0xfc, !PT ;  /* 0x0000001116ff7212 */ /* 0x01cfe4000782fcff */
[----:B------:R-:W-:Y:S02]  /*7350*/  LOP3.LUT P2, RZ, R25, R24, RZ, 0xfc, !PT ;  /* 0x0000001819ff7212 */ /* 0x000fe4000784fcff */
[----:B------:R-:W-:Y:S02]  /*7360*/  LOP3.LUT P3, RZ, R23, R26, RZ, 0xfc, !PT ;  /* 0x0000001a17ff7212 */ /* 0x000fe4000786fcff */
[----:B------:R-:W-:-:S02]  /*7370*/  SEL R3, RZ, 0x1, !P0 ;  /* 0x00000001ff037807 */ /* 0x000fc40004000000 */
        /* <DEDUP_REMOVED lines=26> */
.L_x_26012:
[----:B------:R0:W-:Y:S01]  /*7520*/  STG.E.U8 desc[UR36][R8.64], R3 ;  /* 0x0000000308007986 */ /* 0x0001e2000c101124 */
[----:B------:R-:W-:Y:S05]  /*7530*/  BRA `(.L_x_26008) ;  /* 0x0000000c00547947 */ /* 0x000fea0003800000 */
.L_x_26011:
        /* <DEDUP_REMOVED lines=10> */
.L_x_26015:
[----:B------:R0:W-:Y:S01]  /*75e0*/  STG.E desc[UR36][R8.64], R3 ;  /* 0x0000000308007986 */ /* 0x0001e2000c101924 */
[----:B------:R-:W-:Y:S05]  /*75f0*/  BRA `(.L_x_26008) ;  /* 0x0000000c00247947 */ /* 0x000fea0003800000 */
.L_x_26014:
[----:B------:R0:W-:Y:S01]  /*7600*/  STG.E.U16 desc[UR36][R8.64], R3 ;  /* 0x0000000308007986 */ /* 0x0001e2000c101524 */
[----:B------:R-:W-:Y:S05]  /*7610*/  BRA `(.L_x_26008) ;  /* 0x0000000c001c7947 */ /* 0x000fea0003800000 */
.L_x_26010:
        /* <DEDUP_REMOVED lines=9> */
.L_x_26017:
[----:B------:R-:W0:Y:S02]  /*76b0*/  I2F.S16 R0, R3 ;  /* 0x0000000300007306 */ /* 0x000e240000101400 */
[----:B0-----:R-:W-:-:S05]  /*76c0*/  F2FP.F16.F32.PACK_AB R0, RZ, R0 ;  /* 0x00000000ff00723e */ /* 0x001fca00000000ff */
[----:B------:R1:W-:Y:S01]  /*76d0*/  STG.E.U16 desc[UR36][R8.64], R0 ;  /* 0x0000000008007986 */ /* 0x0003e2000c101524 */
[----:B------:R-:W-:Y:S05]  /*76e0*/  BRA `(.L_x_26008) ;  /* 0x0000000800e87947 */ /* 0x000fea0003800000 */
.L_x_26016:
        /* <DEDUP_REMOVED lines=10> */
.L_x_26019:
[----:B------:R-:W0:Y:S02]  /*7790*/  I2F.S16 R3, R3 ;  /* 0x0000000300037306 */ /* 0x000e240000101400 */
[----:B0-----:R-:W-:-:S04]  /*77a0*/  F2FP.F16.F32.PACK_AB R3, RZ, R3 ;  /* 0x00000003ff03723e */ /* 0x001fc800000000ff */
[----:B------:R-:W-:-:S05]  /*77b0*/  PRMT R3, R3, 0x5410, RZ ;  /* 0x0000541003037816 */ /* 0x000fca00000000ff */
[----:B------:R4:W-:Y:S01]  /*77c0*/  STG.E desc[UR36][R8.64], R3 ;  /* 0x0000000308007986 */ /* 0x0009e2000c101924 */
[----:B------:R-:W-:Y:S05]  /*77d0*/  BRA `(.L_x_26008) ;  /* 0x0000000800ac7947 */ /* 0x000fea0003800000 */
.L_x_26018:
[----:B------:R-:W0:Y:S02]  /*77e0*/  I2F.F64.S16 R4, R3 ;  /* 0x0000000300047312 */ /* 0x000e240000101c00 */
[----:B0-----:R0:W-:Y:S01]  /*77f0*/  STG.E.64 desc[UR36][R8.64], R4 ;  /* 0x0000000408007986 */ /* 0x0011e2000c101b24 */
[----:B------:R-:W-:Y:S05]  /*7800*/  BRA `(.L_x_26008) ;  /* 0x0000000800a07947 */ /* 0x000fea0003800000 */
.L_x_26009:
        /* <DEDUP_REMOVED lines=10> */
.L_x_26022:
[----:B------:R-:W0:Y:S01]  /*78b0*/  I2F.F64.S16 R4, R3 ;  /* 0x0000000300047312 */ /* 0x000e220000101c00 */
[----:B------:R-:W-:-:S05]  /*78c0*/  CS2R R6, SRZ ;  /* 0x0000000000067805 */ /* 0x000fca000001ff00 */
[----:B0-----:R0:W-:Y:S01]  /*78d0*/  STG.E.128 desc[UR36][R8.64], R4 ;  /* 0x0000000408007986 */ /* 0x0011e2000c101d24 */
[----:B------:R-:W-:Y:S05]  /*78e0*/  BRA `(.L_x_26008) ;  /* 0x0000000800687947 */ /* 0x000fea0003800000 */
.L_x_26021:
        /* <DEDUP_REMOVED lines=21> */
.L_x_26026:
[----:B------:R-:W-:Y:S05]  /*7a40*/  BSYNC B0 ;  /* 0x0000000000007941 */ /* 0x000fea0003800000 */
.L_x_26025:
[----:B------:R-:W-:-:S05]  /*7a50*/  LOP3.LUT R5, R0, R5, RZ, 0xfc, !PT ;  /* 0x0000000500057212 */ /* 0x000fca00078efcff */
[----:B------:R0:W-:Y:S01]  /*7a60*/  STG.E.U8 desc[UR36][R8.64], R5 ;  /* 0x0000000508007986 */ /* 0x0001e2000c101124 */
[----:B------:R-:W-:Y:S05]  /*7a70*/  BRA `(.L_x_26008) ;  /* 0x0000000800047947 */ /* 0x000fea0003800000 */
.L_x_26024:
        /* <DEDUP_REMOVED lines=13> */
.L_x_26028:
[----:B------:R-:W-:Y:S01]  /*7b50*/  IMAD.MOV.U32 R0, RZ, RZ, 0x7f ;  /* 0x0000007fff007424 */ /* 0x000fe200078e00ff */
[----:B------:R-:W-:-:S04]  /*7b60*/  ISETP.GT.U32.AND P0, PT, R4, 0x7f800000, PT ;  /* 0x7f8000000400780c */ /* 0x000fc80003f04070 */
[----:B------:R-:W-:-:S09]  /*7b70*/  SEL R0, R0, 0x7c, P0 ;  /* 0x0000007c00007807 */ /* 0x000fd20000000000 */
.L_x_26029:
[----:B------:R-:W-:Y:S05]  /*7b80*/  BSYNC B0 ;  /* 0x0000000000007941 */ /* 0x000fea0003800000 */
.L_x_26027:
[----:B------:R-:W-:-:S04]  /*7b90*/  LOP3.LUT R3, R5, 0x80000000, RZ, 0xc0, !PT ;  /* 0x8000000005037812 */ /* 0x000fc800078ec0ff */
[----:B------:R-:W-:-:S04]  /*7ba0*/  SHF.R.U32.HI R3, RZ, 0x18, R3 ;  /* 0x00000018ff037819 */ /* 0x000fc80000011603 */
[----:B------:R-:W-:-:S05]  /*7bb0*/  LOP3.LUT R3, R0, R3, RZ, 0xfc, !PT ;  /* 0x0000000300037212 */ /* 0x000fca00078efcff */
[----:B------:R0:W-:Y:S01]  /*7bc0*/  STG.E.U8 desc[UR36][R8.64], R3 ;  /* 0x0000000308007986 */ /* 0x0001e2000c101124 */
[----:B------:R-:W-:Y:S05]  /*7bd0*/  BRA `(.L_x_26008) ;  /* 0x0000000400ac7947 */ /* 0x000fea0003800000 */
.L_x_26023:
[----:B------:R-:W0:Y:S02]  /*7be0*/  I2F.S16 R0, R3 ;  /* 0x0000000300007306 */ /* 0x000e240000101400 */
[----:B0-----:R-:W-:-:S05]  /*7bf0*/  F2FP.BF16.F32.PACK_AB R0, RZ, R0 ;  /* 0x00000000ff00723e */ /* 0x001fca00000010ff */
[----:B------:R0:W-:Y:S01]  /*7c00*/  STG.E.U16 desc[UR36][R8.64], R0 ;  /* 0x0000000008007986 */ /* 0x0001e2000c101524 */
[----:B------:R-:W-:Y:S05]  /*7c10*/  BRA `(.L_x_26008) ;  /* 0x00000004009c7947 */ /* 0x000fea0003800000 */
.L_x_26020:
        /* <DEDUP_REMOVED lines=10> */
.L_x_26032:
        /* <DEDUP_REMOVED lines=17> */
.L_x_26035:
[----:B------:R-:W-:-:S04]  /*7dd0*/  LOP3.LUT R3, R3, 0x80000000, RZ, 0xc0, !PT ;  /* 0x8000000003037812 */ /* 0x000fc800078ec0ff */
[----:B------:R-:W-:-:S04]  /*7de0*/  SHF.R.U32.HI R3, RZ, 0x18, R3 ;  /* 0x00000018ff037819 */ /* 0x000fc80000011603 */
[----:B------:R-:W-:-:S04]  /*7df0*/  LOP3.LUT R0, R0, R3, RZ, 0xfc, !PT ;  /* 0x0000000300007212 */ /* 0x000fc800078efcff */
[----:B------:R-:W-:-:S07]  /*7e00*/  PRMT R4, R0, 0x7610, R4 ;  /* 0x0000761000047816 */ /* 0x000fce0000000004 */
.L_x_26034:
[----:B------:R-:W-:Y:S05]  /*7e10*/  BSYNC B0 ;  /* 0x0000000000007941 */ /* 0x000fea0003800000 */
.L_x_26033:
[----:B------:R0:W-:Y:S01]  /*7e20*/  STG.E.U8 desc[UR36][R8.64], R4 ;  /* 0x0000000408007986 */ /* 0x0001e2000c101124 */
[----:B------:R-:W-:Y:S05]  /*7e30*/  BRA `(.L_x_26008) ;  /* 0x0000000400147947 */ /* 0x000fea0003800000 */
.L_x_26031:
        /* <DEDUP_REMOVED lines=17> */
.L_x_26038:
[----:B------:R-:W-:-:S04]  /*7f50*/  LOP3.LUT R3, R3, 0x80000000, RZ, 0xc0, !PT ;  /* 0x8000000003037812 */ /* 0x000fc800078ec0ff */
[----:B------:R-:W-:-:S04]  /*7f60*/  SHF.R.U32.HI R3, RZ, 0x18, R3 ;  /* 0x00000018ff037819 */ /* 0x000fc80000011603 */
[----:B------:R-:W-:-:S04]  /*7f70*/  LOP3.LUT R0, R0, R3, RZ, 0xfc, !PT ;  /* 0x0000000300007212 */ /* 0x000fc800078efcff */
[----:B------:R-:W-:-:S07]  /*7f80*/  PRMT R4, R0, 0x7610, R4 ;  /* 0x0000761000047816 */ /* 0x000fce0000000004 */
.L_x_26037:
[----:B------:R-:W-:Y:S05]  /*7f90*/  BSYNC B0 ;  /* 0x0000000000007941 */ /* 0x000fea0003800000 */
.L_x_26036:
[----:B------:R0:W-:Y:S01]  /*7fa0*/  STG.E.U8 desc[UR36][R8.64], R4 ;  /* 0x0000000408007986 */ /* 0x0001e2000c101124 */
[----:B------:R-:W-:Y:S05]  /*7fb0*/  BRA `(.L_x_26008) ;  /* 0x0000000000b47947 */ /* 0x000fea0003800000 */
.L_x_26030:
        /* <DEDUP_REMOVED lines=23> */
.L_x_26013:
        /* <DEDUP_REMOVED lines=16> */
.L_x_26041:
[----:B------:R-:W-:Y:S05]  /*8230*/  BRA `(.L_x_26008) ;  /* 0x0000000000147947 */ /* 0x000fea0003800000 */
.L_x_26040:
[----:B------:R-:W-:Y:S02]  /*8240*/  IMAD.MOV.U32 R4, RZ, RZ, R3 ;  /* 0x000000ffff047224 */ /* 0x000fe400078e0003 */
[----:B------:R-:W-:-:S05]  /*8250*/  IMAD.MOV.U32 R5, RZ, RZ, RZ ;  /* 0x000000ffff057224 */ /* 0x000fca00078e00ff */
[----:B------:R0:W-:Y:S01]  /*8260*/  STG.E.64 desc[UR36][R8.64], R4 ;  /* 0x0000000408007986 */ /* 0x0001e2000c101b24 */
[----:B------:R-:W-:Y:S05]  /*8270*/  BRA `(.L_x_26008) ;  /* 0x0000000000047947 */ /* 0x000fea0003800000 */
.L_x_26039:
[----:B------:R0:W-:Y:S02]  /*8280*/  STG.E desc[UR36][R8.64], R3 ;  /* 0x0000000308007986 */ /* 0x0001e4000c101924 */
.L_x_26008:
[----:B------:R-:W-:Y:S05]  /*8290*/  BSYNC B6 ;  /* 0x0000000000067941 */ /* 0x000fea0003800000 */
.L_x_26007:
        /* <DEDUP_REMOVED lines=23> */
.L_x_26047:
[----:B------:R0:W-:Y:S01]  /*8410*/  STG.E.U8 desc[UR36][R8.64], R24 ;  /* 0x0000001808007986 */ /* 0x0001e2000c101124 */
[----:B------:R-:W-:Y:S05]  /*8420*/  BRA `(.L_x_26049) ;  /* 0x0000000c00487947 */ /* 0x000fea0003800000 */
.L_x_26046:
        /* <DEDUP_REMOVED lines=9> */
.L_x_26051:
[----:B------:R0:W-:Y:S01]  /*84c0*/  STG.E desc[UR36][R8.64], R24 ;  /* 0x0000001808007986 */ /* 0x0001e2000c101924 */
[----:B------:R-:W-:Y:S05]  /*84d0*/  BRA `(.L_x_26049) ;  /* 0x0000000c001c7947 */ /* 0x000fea0003800000 */
.L_x_26050:
[----:B------:R0:W-:Y:S01]  /*84e0*/  STG.E.U16 desc[UR36][R8.64], R24 ;  /* 0x0000001808007986 */ /* 0x0001e2000c101524 */
[----:B------:R-:W-:Y:S05]  /*84f0*/  BRA `(.L_x_26049) ;  /* 0x0000000c00147947 */ /* 0x000fea0003800000 */
.L_x_26045:
        /* <DEDUP_REMOVED lines=9> */
.L_x_26053:
[----:B------:R-:W0:Y:S02]  /*8590*/  I2F.S16 R0, R24 ;  /* 0x0000001800007306 */ /* 0x000e240000101400 */
[----:B0-----:R-:W-:-:S05]  /*85a0*/  F2FP.F16.F32.PACK_AB R0, RZ, R0 ;  /* 0x00000000ff00723e */ /* 0x001fca00000000ff */
[----:B------:R0:W-:Y:S01]  /*85b0*/  STG.E.U16 desc[UR36][R8.64], R0 ;  /* 0x0000000008007986 */ /* 0x0001e2000c101524 */
[----:B------:R-:W-:Y:S05]  /*85c0*/  BRA `(.L_x_26049) ;  /* 0x0000000800e07947 */ /* 0x000fea0003800000 */
.L_x_26052:
        /* <DEDUP_REMOVED lines=10> */
.L_x_26055:
[----:B------:R-:W0:Y:S02]  /*8670*/  I2F.S16 R24, R24 ;  /* 0x0000001800187306 */ /* 0x000e240000101400 */
[----:B0-----:R-:W-:-:S04]  /*8680*/  F2FP.F16.F32.PACK_AB R3, RZ, R24 ;  /* 0x00000018ff03723e */ /* 0x001fc800000000ff */
[----:B------:R-:W-:-:S05]  /*8690*/  PRMT R3, R3, 0x5410, RZ ;  /* 0x0000541003037816 */ /* 0x000fca00000000ff */
[----:B------:R3:W-:Y:S01]  /*86a0*/  STG.E desc[UR36][R8.64], R3 ;  /* 0x0000000308007986 */ /* 0x0007e2000c101924 */
[----:B------:R-:W-:Y:S05]  /*86b0*/  BRA `(.L_x_26049) ;  /* 0x0000000800a47947 */ /* 0x000fea0003800000 */
.L_x_26054:
[----:B------:R-:W0:Y:S02]  /*86c0*/  I2F.F64.S16 R24, R24 ;  /* 0x0000001800187312 */ /* 0x000e240000101c00 */
[----:B0-----:R4:W-:Y:S01]  /*86d0*/  STG.E.64 desc[UR36][R8.64], R24 ;  /* 0x0000001808007986 */ /* 0x0019e2000c101b24 */
[----:B------:R-:W-:Y:S05]  /*86e0*/  BRA `(.L_x_26049) ;  /* 0x0000000800987947 */ /* 0x000fea0003800000 */
.L_x_26044:
        /* <DEDUP_REMOVED lines=10> */
.L_x_26058:
[----:B------:R-:W0:Y:S01]  /*8790*/  I2F.F64.S16 R4, R24 ;  /* 0x0000001800047312 */ /* 0x000e220000101c00 */
[----:B------:R-:W-:-:S05]  /*87a0*/  CS2R R6, SRZ ;  /* 0x0000000000067805 */ /* 0x000fca000001ff00 */
[----:B0-----:R0:W-:Y:S01]  /*87b0*/  STG.E.128 desc[UR36][R8.64], R4 ;  /* 0x0000000408007986 */ /* 0x0011e2000c101d24 */
[----:B------:R-:W-:Y:S05]  /*87c0*/  BRA `(.L_x_26049) ;  /* 0x0000000800607947 */ /* 0x000fea0003800000 */
.L_x_26057:
        /* <DEDUP_REMOVED lines=21> */
.L_x_26062:
[----:B------:R-:W-:Y:S05]  /*8920*/  BSYNC B0 ;  /* 0x0000000000007941 */ /* 0x000fea0003800000 */
.L_x_26061:
[----:B------:R-:W-:-:S05]  /*8930*/  LOP3.LUT R5, R0, R5, RZ, 0xfc, !PT ;  /* 0x0000000500057212 */ /* 0x000fca00078efcff */
[----:B------:R0:W-:Y:S01]  /*8940*/  STG.E.U8 desc[UR36][R8.64], R5 ;  /* 0x0000000508007986 */ /* 0x0001e2000c101124 */
[----:B------:R-:W-:Y:S05]  /*8950*/  BRA `(.L_x_26049) ;  /* 0x0000000400fc7947 */ /* 0x000fea0003800000 */
.L_x_26060:
        /* <DEDUP_REMOVED lines=13> */
.L_x_26064:
[----:B------:R-:W-:Y:S01]  /*8a30*/  IMAD.MOV.U32 R0, RZ, RZ, 0x7f ;  /* 0x0000007fff007424 */ /* 0x000fe200078e00ff */
[----:B------:R-:W-:-:S04]  /*8a40*/  ISETP.GT.U32.AND P0, PT, R3, 0x7f800000, PT ;  /* 0x7f8000000300780c */ /* 0x000fc80003f04070 */
[----:B------:R-:W-:-:S09]  /*8a50*/  SEL R0, R0, 0x7c, P0 ;  /* 0x0000007c00007807 */ /* 0x000fd20000000000 */
.L_x_26065:
[----:B------:R-:W-:Y:S05]  /*8a60*/  BSYNC B0 ;  /* 0x0000000000007941 */ /* 0x000fea0003800000 */
.L_x_26063:
[----:B------:R-:W-:-:S04]  /*8a70*/  LOP3.LUT R3, R5, 0x80000000, RZ, 0xc0, !PT ;  /* 0x8000000005037812 */ /* 0x000fc800078ec0ff */
[----:B------:R-:W-:-:S04]  /*8a80*/  SHF.R.U32.HI R3, RZ, 0x18, R3 ;  /* 0x00000018ff037819 */ /* 0x000fc80000011603 */
[----:B------:R-:W-:-:S05]  /*8a90*/  LOP3.LUT R3, R0, R3, RZ, 0xfc, !PT ;  /* 0x0000000300037212 */ /* 0x000fca00078efcff */
[----:B------:R0:W-:Y:S01]  /*8aa0*/  STG.E.U8 desc[UR36][R8.64], R3 ;  /* 0x0000000308007986 */ /* 0x0001e2000c101124 */
[----:B------:R-:W-:Y:S05]  /*8ab0*/  BRA `(.L_x_26049) ;  /* 0x0000000400a47947 */ /* 0x000fea0003800000 */
.L_x_26059:
[----:B------:R-:W0:Y:S02]  /*8ac0*/  I2F.S16 R0, R24 ;  /* 0x0000001800007306 */ /* 0x000e240000101400 */
[----:B0-----:R-:W-:-:S05]  /*8ad0*/  F2FP.BF16.F32.PACK_AB R0, RZ, R0 ;  /* 0x00000000ff00723e */ /* 0x001fca00000010ff */
[----:B------:R0:W-:Y:S01]  /*8ae0*/  STG.E.U16 desc[UR36][R8.64], R0 ;  /* 0x0000000008007986 */ /* 0x0001e2000c101524 */
[----:B------:R-:W-:Y:S05]  /*8af0*/  BRA `(.L_x_26049) ;  /* 0x0000000400947947 */ /* 0x000fea0003800000 */
.L_x_26056:
        /* <DEDUP_REMOVED lines=10> */
.L_x_26068:
        /* <DEDUP_REMOVED lines=17> */
.L_x_26071:
[----:B------:R-:W-:-:S04]  /*8cb0*/  LOP3.LUT R3, R5, 0x80000000, RZ, 0xc0, !PT ;  /* 0x8000000005037812 */ /* 0x000fc800078ec0ff */
[----:B------:R-:W-:-:S04]  /*8cc0*/  SHF.R.U32.HI R3, RZ, 0x18, R3 ;  /* 0x00000018ff037819 */ /* 0x000fc80000011603 */
[----:B------:R-:W-:-:S04]  /*8cd0*/  LOP3.LUT R0, R0, R3, RZ, 0xfc, !PT ;  /* 0x0000000300007212 */ /* 0x000fc800078efcff */
[----:B------:R-:W-:-:S07]  /*8ce0*/  PRMT R4, R0, 0x7610, R4 ;  /* 0x0000761000047816 */ /* 0x000fce0000000004 */
.L_x_26070:
[----:B------:R-:W-:Y:S05]  /*8cf0*/  BSYNC B0 ;  /* 0x0000000000007941 */ /* 0x000fea0003800000 */
.L_x_26069:
[----:B------:R0:W-:Y:S01]  /*8d00*/  STG.E.U8 desc[UR36][R8.64], R4 ;  /* 0x0000000408007986 */ /* 0x0001e2000c101124 */
[----:B------:R-:W-:Y:S05]  /*8d10*/  BRA `(.L_x_26049) ;  /* 0x00000004000c7947 */ /* 0x000fea0003800000 */
.L_x_26067:
        /* <DEDUP_REMOVED lines=17> */
.L_x_26074:
[----:B------:R-:W-:-:S04]  /*8e30*/  LOP3.LUT R3, R5, 0x80000000, RZ, 0xc0, !PT ;  /* 0x8000000005037812 */ /* 0x000fc800078ec0ff */
[----:B------:R-:W-:-:S04]  /*8e40*/  SHF.R.U32.HI R3, RZ, 0x18, R3 ;  /* 0x00000018ff037819 */ /* 0x000fc80000011603 */
[----:B------:R-:W-:-:S04]  /*8e50*/  LOP3.LUT R0, R0, R3, RZ, 0xfc, !PT ;  /* 0x0000000300007212 */ /* 0x000fc800078efcff */
[----:B------:R-:W-:-:S07]  /*8e60*/  PRMT R4, R0, 0x7610, R4 ;  /* 0x0000761000047816 */ /* 0x000fce0000000004 */
.L_x_26073:
[----:B------:R-:W-:Y:S05]  /*8e70*/  BSYNC B0 ;  /* 0x0000000000007941 */ /* 0x000fea0003800000 */
.L_x_26072:
[----:B------:R0:W-:Y:S01]  /*8e80*/  STG.E.U8 desc[UR36][R8.64], R4 ;  /* 0x0000000408007986 */ /* 0x0001e2000c101124 */
[----:B------:R-:W-:Y:S05]  /*8e90*/  BRA `(.L_x_26049) ;  /* 0x0000000000ac7947 */ /* 0x000fea0003800000 */
.L_x_26066:
        /* <DEDUP_REMOVED lines=22> */
.L_x_26048:
        /* <DEDUP_REMOVED lines=16> */
.L_x_26077:
[----:B------:R-:W-:Y:S05]  /*9100*/  BRA `(.L_x_26049) ;  /* 0x0000000000107947 */ /* 0x000fea0003800000 */
.L_x_26076:
[----:B------:R-:W-:-:S05]  /*9110*/  IMAD.MOV.U32 R25, RZ, RZ, RZ ;  /* 0x000000ffff197224 */ /* 0x000fca00078e00ff */
[----:B------:R0:W-:Y:S01]  /*9120*/  STG.E.64 desc[UR36][R8.64], R24 ;  /* 0x0000001808007986 */ /* 0x0001e2000c101b24 */
[----:B------:R-:W-:Y:S05]  /*9130*/  BRA `(.L_x_26049) ;  /* 0x0000000000047947 */ /* 0x000fea0003800000 */
.L_x_26075:
[----:B------:R0:W-:Y:S02]  /*9140*/  STG.E desc[UR36][R8.64], R24 ;  /* 0x0000001808007986 */ /* 0x0001e4000c101924 */
.L_x_26049:
        /* <DEDUP_REMOVED lines=23> */
.L_x_26081:
[----:B------:R0:W-:Y:S01]  /*92c0*/  STG.E.U8 desc[UR36][R8.64], R22 ;  /* 0x0000001608007986 */ /* 0x0001e2000c101124 */
[----:B------:R-:W-:Y:S05]  /*92d0*/  BRA `(.L_x_26083) ;  /* 0x0000000c00487947 */ /* 0x000fea0003800000 */
.L_x_26080:
        /* <DEDUP_REMOVED lines=9> */
.L_x_26085:
[----:B------:R0:W-:Y:S01]  /*9370*/  STG.E desc[UR36][R8.64], R22 ;  /* 0x0000001608007986 */ /* 0x0001e2000c101924 */
[----:B------:R-:W-:Y:S05]  /*9380*/  BRA `(.L_x_26083) ;  /* 0x0000000c001c7947 */ /* 0x000fea0003800000 */
.L_x_26084:
[----:B------:R0:W-:Y:S01]  /*9390*/  STG.E.U16 desc[UR36][R8.64], R22 ;  /* 0x0000001608007986 */ /* 0x0001e2000c101524 */
[----:B------:R-:W-:Y:S05]  /*93a0*/  BRA `(.L_x_26083) ;  /* 0x0000000c00147947 */ /* 0x000fea0003800000 */
.L_x_26079:
        /* <DEDUP_REMOVED lines=9> */
.L_x_26087:
[----:B------:R-:W0:Y:S02]  /*9440*/  I2F.S16 R0, R22 ;  /* 0x0000001600007306 */ /* 0x000e240000101400 */
[----:B0-----:R-:W-:-:S05]  /*9450*/  F2FP.F16.F32.PACK_AB R0, RZ, R0 ;  /* 0x00000000ff00723e */ /* 0x001fca00000000ff */
[----:B------:R4:W-:Y:S01]  /*9460*/  STG.E.U16 desc[UR36][R8.64], R0 ;  /* 0x0000000008007986 */ /* 0x0009e2000c101524 */
[----:B------:R-:W-:Y:S05]  /*9470*/  BRA `(.L_x_26083) ;  /* 0x0000000800e07947 */ /* 0x000fea0003800000 */
.L_x_26086:
        /* <DEDUP_REMOVED lines=10> */
.L_x_26089:
[----:B------:R-:W0:Y:S02]  /*9520*/  I2F.S16 R22, R22 ;  /* 0x0000001600167306 */ /* 0x000e240000101400 */
[----:B0-----:R-:W-:-:S04]  /*9530*/  F2FP.F16.F32.PACK_AB R3, RZ, R22 ;  /* 0x00000016ff03723e */ /* 0x001fc800000000ff */
[----:B------:R-:W-:-:S05]  /*9540*/  PRMT R3, R3, 0x5410, RZ ;  /* 0x0000541003037816 */ /* 0x000fca00000000ff */
[----:B------:R2:W-:Y:S01]  /*9550*/  STG.E desc[UR36][R8.64], R3 ;  /* 0x0000000308007986 */ /* 0x0005e2000c101924 */
[----:B------:R-:W-:Y:S05]  /*9560*/  BRA `(.L_x_26083) ;  /* 0x0000000800a47947 */ /* 0x000fea0003800000 */
.L_x_26088:
[----:B------:R-:W0:Y:S02]  /*9570*/  I2F.F64.S16 R22, R22 ;  /* 0x0000001600167312 */ /* 0x000e240000101c00 */
[----:B0-----:R0:W-:Y:S01]  /*9580*/  STG.E.64 desc[UR36][R8.64], R22 ;  /* 0x0000001608007986 */ /* 0x0011e2000c101b24 */
[----:B------:R-:W-:Y:S05]  /*9590*/  BRA `(.L_x_26083) ;  /* 0x0000000800987947 */ /* 0x000fea0003800000 */
.L_x_26078:
        /* <DEDUP_REMOVED lines=10> */
.L_x_26092:
[----:B------:R-:W0:Y:S01]  /*9640*/  I2F.F64.S16 R4, R22 ;  /* 0x0000001600047312 */ /* 0x000e220000101c00 */
[----:B------:R-:W-:-:S05]  /*9650*/  CS2R R6, SRZ ;  /* 0x0000000000067805 */ /* 0x000fca000001ff00 */
[----:B0-----:R0:W-:Y:S01]  /*9660*/  STG.E.128 desc[UR36][R8.64], R4 ;  /* 0x0000000408007986 */ /* 0x0011e2000c101d24 */
[----:B------:R-:W-:Y:S05]  /*9670*/  BRA `(.L_x_26083) ;  /* 0x0000000800607947 */ /* 0x000fea0003800000 */
.L_x_26091:
        /* <DEDUP_REMOVED lines=21> */
.L_x_26096:
[----:B------:R-:W-:Y:S05]  /*97d0*/  BSYNC B0 ;  /* 0x0000000000007941 */ /* 0x000fea0003800000 */
.L_x_26095:
[----:B------:R-:W-:-:S05]  /*97e0*/  LOP3.LUT R5, R0, R5, RZ, 0xfc, !PT ;  /* 0x0000000500057212 */ /* 0x000fca00078efcff */
[----:B------:R0:W-:Y:S01]  /*97f0*/  STG.E.U8 desc[UR36][R8.64], R5 ;  /* 0x0000000508007986 */ /* 0x0001e2000c101124 */
[----:B------:R-:W-:Y:S05]  /*9800*/  BRA `(.L_x_26083) ;  /* 0x0000000400fc7947 */ /* 0x000fea0003800000 */
.L_x_26094:
        /* <DEDUP_REMOVED lines=13> */
.L_x_26098:
[----:B------:R-:W-:Y:S01]  /*98e0*/  IMAD.MOV.U32 R0, RZ, RZ, 0x7f ;  /* 0x0000007fff007424 */ /* 0x000fe200078e00ff */
[----:B------:R-:W-:-:S04]  /*98f0*/  ISETP.GT.U32.AND P0, PT, R3, 0x7f800000, PT ;  /* 0x7f8000000300780c */ /* 0x000fc80003f04070 */
[----:B------:R-:W-:-:S09]  /*9900*/  SEL R0, R0, 0x7c, P0 ;  /* 0x0000007c00007807 */ /* 0x000fd20000000000 */
.L_x_26099:
[----:B------:R-:W-:Y:S05]  /*9910*/  BSYNC B0 ;  /* 0x0000000000007941 */ /* 0x000fea0003800000 */
.L_x_26097:
[----:B------:R-:W-:-:S04]  /*9920*/  LOP3.LUT R3, R5, 0x80000000, RZ, 0xc0, !PT ;  /* 0x8000000005037812 */ /* 0x000fc800078ec0ff */
[----:B------:R-:W-:-:S04]  /*9930*/  SHF.R.U32.HI R3, RZ, 0x18, R3 ;  /* 0x00000018ff037819 */ /* 0x000fc80000011603 */
[----:B------:R-:W-:-:S05]  /*9940*/  LOP3.LUT R3, R0, R3, RZ, 0xfc, !PT ;  /* 0x0000000300037212 */ /* 0x000fca00078efcff */
[----:B------:R0:W-:Y:S01]  /*9950*/  STG.E.U8 desc[UR36][R8.64], R3 ;  /* 0x0000000308007986 */ /* 0x0001e2000c101124 */
[----:B------:R-:W-:Y:S05]  /*9960*/  BRA `(.L_x_26083) ;  /* 0x0000000400a47947 */ /* 0x000fea0003800000 */
.L_x_26093:
[----:B------:R-:W0:Y:S02]  /*9970*/  I2F.S16 R0, R22 ;  /* 0x0000001600007306 */ /* 0x000e240000101400 */
[----:B0-----:R-:W-:-:S05]  /*9980*/  F2FP.BF16.F32.PACK_AB R0, RZ, R0 ;  /* 0x00000000ff00723e */ /* 0x001fca00000010ff */
[----:B------:R0:W-:Y:S01]  /*9990*/  STG.E.U16 desc[UR36][R8.64], R0 ;  /* 0x0000000008007986 */ /* 0x0001e2000c101524 */
[----:B------:R-:W-:Y:S05]  /*99a0*/  BRA `(.L_x_26083) ;  /* 0x0000000400947947 */ /* 0x000fea0003800000 */
.L_x_26090:
        /* <DEDUP_REMOVED lines=10> */
.L_x_26102:
        /* <DEDUP_REMOVED lines=17> */
.L_x_26105:
[----:B------:R-:W-:-:S04]  /*9b60*/  LOP3.LUT R3, R5, 0x80000000, RZ, 0xc0, !PT ;  /* 0x8000000005037812 */ /* 0x000fc800078ec0ff */
[----:B------:R-:W-:-:S04]  /*9b70*/  SHF.R.U32.HI R3, RZ, 0x18, R3 ;  /* 0x00000018ff037819 */ /* 0x000fc80000011603 */
[----:B------:R-:W-:-:S04]  /*9b80*/  LOP3.LUT R0, R0, R3, RZ, 0xfc, !PT ;  /* 0x0000000300007212 */ /* 0x000fc800078efcff */
[----:B------:R-:W-:-:S07]  /*9b90*/  PRMT R4, R0, 0x7610, R4 ;  /* 0x0000761000047816 */ /* 0x000fce0000000004 */
.L_x_26104:
[----:B------:R-:W-:Y:S05]  /*9ba0*/  BSYNC B0 ;  /* 0x0000000000007941 */ /* 0x000fea0003800000 */
.L_x_26103:
[----:B------:R0:W-:Y:S01]  /*9bb0*/  STG.E.U8 desc[UR36][R8.64], R4 ;  /* 0x0000000408007986 */ /* 0x0001e2000c101124 */
[----:B------:R-:W-:Y:S05]  /*9bc0*/  BRA `(.L_x_26083) ;  /* 0x00000004000c7947 */ /* 0x000fea0003800000 */
.L_x_26101:
        /* <DEDUP_REMOVED lines=17> */
.L_x_26108:
[----:B------:R-:W-:-:S04]  /*9ce0*/  LOP3.LUT R3, R5, 0x80000000, RZ, 0xc0, !PT ;  /* 0x8000000005037812 */ /* 0x000fc800078ec0ff */
[----:B------:R-:W-:-:S04]  /*9cf0*/  SHF.R.U32.HI R3, RZ, 0x18, R3 ;  /* 0x00000018ff037819 */ /* 0x000fc80000011603 */
[----:B------:R-:W-:-:S04]  /*9d00*/  LOP3.LUT R0, R0, R3, RZ, 0xfc, !PT ;  /* 0x0000000300007212 */ /* 0x000fc800078efcff */
[----:B------:R-:W-:-:S07]  /*9d10*/  PRMT R4, R0, 0x7610, R4 ;  /* 0x0000761000047816 */ /* 0x000fce0000000004 */
.L_x_26107:
[----:B------:R-:W-:Y:S05]  /*9d20*/  BSYNC B0 ;  /* 0x0000000000007941 */ /* 0x000fea0003800000 */
.L_x_26106:
[----:B------:R0:W-:Y:S01]  /*9d30*/  STG.E.U8 desc[UR36][R8.64], R4 ;  /* 0x0000000408007986 */ /* 0x0001e2000c101124 */
[----:B------:R-:W-:Y:S05]  /*9d40*/  BRA `(.L_x_26083) ;  /* 0x0000000000ac7947 */ /* 0x000fea0003800000 */
.L_x_26100:
        /* <DEDUP_REMOVED lines=22> */
.L_x_26082:
        /* <DEDUP_REMOVED lines=16> */
.L_x_26111:
[----:B------:R-:W-:Y:S05]  /*9fb0*/  BRA `(.L_x_26083) ;  /* 0x0000000000107947 */ /* 0x000fea0003800000 */
.L_x_26110:
[----:B------:R-:W-:-:S05]  /*9fc0*/  IMAD.MOV.U32 R23, RZ, RZ, RZ ;  /* 0x000000ffff177224 */ /* 0x000fca00078e00ff */
[----:B------:R0:W-:Y:S01]  /*9fd0*/  STG.E.64 desc[UR36][R8.64], R22 ;  /* 0x0000001608007986 */ /* 0x0001e2000c101b24 */
[----:B------:R-:W-:Y:S05]  /*9fe0*/  BRA `(.L_x_26083) ;  /* 0x0000000000047947 */ /* 0x000fea0003800000 */
.L_x_26109:
[----:B------:R0:W-:Y:S02]  /*9ff0*/  STG.E desc[UR36][R8.64], R22 ;  /* 0x0000001608007986 */ /* 0x0001e4000c101924 */
.L_x_26083:
[----:B------:R-:W-:-:S07]  /*a000*/  VIADD R27, R27, 0x80 ;  /* 0x000000801b1b7836 */ /* 0x000fce0000000000 */
.L_x_26043:
[----:B------:R-:W-:Y:S05]  /*a010*/  BSYNC B6 ;  /* 0x0000000000067941 */ /* 0x000fea0003800000 */
.L_x_26042:
        /* <DEDUP_REMOVED lines=21> */
.L_x_26115:
[----:B------:R-:W-:Y:S01]  /*a170*/  STG.E.U8 desc[UR36][R4.64], R18 ;  /* 0x0000001204007986 */ /* 0x000fe2000c101124 */
[----:B------:R-:W-:Y:S05]  /*a180*/  EXIT ;  /* 0x000000000000794d */ /* 0x000fea0003800000 */
.L_x_26114:
        /* <DEDUP_REMOVED lines=9> */
.L_x_26118:
[----:B------:R-:W-:Y:S01]  /*a220*/  STG.E desc[UR36][R4.64], R18 ;  /* 0x0000001204007986 */ /* 0x000fe2000c101924 */
[----:B------:R-:W-:Y:S05]  /*a230*/  EXIT ;  /* 0x000000000000794d */ /* 0x000fea0003800000 */
.L_x_26117:
[----:B------:R-:W-:Y:S01]  /*a240*/  STG.E.U16 desc[UR36][R4.64], R18 ;  /* 0x0000001204007986 */ /* 0x000fe2000c101524 */
[----:B------:R-:W-:Y:S05]  /*a250*/  EXIT ;  /* 0x000000000000794d */ /* 0x000fea0003800000 */
.L_x_26113:
        /* <DEDUP_REMOVED lines=9> */
.L_x_26120:
[----:B------:R-:W0:Y:S02]  /*a2f0*/  I2F.S16 R0, R18 ;  /* 0x0000001200007306 */ /* 0x000e240000101400 */
[----:B0-----:R-:W-:-:S05]  /*a300*/  F2FP.F16.F32.PACK_AB R0, RZ, R0 ;  /* 0x00000000ff00723e */ /* 0x001fca00000000ff */
[----:B------:R-:W-:Y:S01]  /*a310*/  STG.E.U16 desc[UR36][R4.64], R0 ;  /* 0x0000000004007986 */ /* 0x000fe2000c101524 */
[----:B------:R-:W-:Y:S05]  /*a320*/  EXIT ;  /* 0x000000000000794d */ /* 0x000fea0003800000 */
.L_x_26119:
        /* <DEDUP_REMOVED lines=10> */
.L_x_26122:
[----:B------:R-:W0:Y:S02]  /*a3d0*/  I2F.S16 R18, R18 ;  /* 0x0000001200127306 */ /* 0x000e240000101400 */
[----:B0-----:R-:W-:-:S04]  /*a3e0*/  F2FP.F16.F32.PACK_AB R3, RZ, R18 ;  /* 0x00000012ff03723e */ /* 0x001fc800000000ff */
[----:B------:R-:W-:-:S05]  /*a3f0*/  PRMT R3, R3, 0x5410, RZ ;  /* 0x0000541003037816 */ /* 0x000fca00000000ff */
[----:B------:R-:W-:Y:S01]  /*a400*/  STG.E desc[UR36][R4.64], R3 ;  /* 0x0000000304007986 */ /* 0x000fe2000c101924 */
[----:B------:R-:W-:Y:S05]  /*a410*/  EXIT ;  /* 0x000000000000794d */ /* 0x000fea0003800000 */
.L_x_26121:
[----:B------:R-:W0:Y:S02]  /*a420*/  I2F.F64.S16 R18, R18 ;  /* 0x0000001200127312 */ /* 0x000e240000101c00 */
[----:B0-----:R-:W-:Y:S01]  /*a430*/  STG.E.64 desc[UR36][R4.64], R18 ;  /* 0x0000001204007986 */ /* 0x001fe2000c101b24 */
[----:B------:R-:W-:Y:S05]  /*a440*/  EXIT ;  /* 0x000000000000794d */ /* 0x000fea0003800000 */
.L_x_26112:
        /* <DEDUP_REMOVED lines=10> */
.L_x_26125:
[----:B------:R-:W0:Y:S01]  /*a4f0*/  I2F.F64.S16 R8, R18 ;  /* 0x0000001200087312 */ /* 0x000e220000101c00 */
[----:B------:R-:W-:-:S05]  /*a500*/  CS2R R10, SRZ ;  /* 0x00000000000a7805 */ /* 0x000fca000001ff00 */
[----:B0-----:R-:W-:Y:S01]  /*a510*/  STG.E.128 desc[UR36][R4.64], R8 ;  /* 0x0000000804007986 */ /* 0x001fe2000c101d24 */
[----:B------:R-:W-:Y:S05]  /*a520*/  EXIT ;  /* 0x000000000000794d */ /* 0x000fea0003800000 */
.L_x_26124:
        /* <DEDUP_REMOVED lines=21> */
.L_x_26129:
[----:B------:R-:W-:Y:S05]  /*a680*/  BSYNC B0 ;  /* 0x0000000000007941 */ /* 0x000fea0003800000 */
.L_x_26128:
[----:B------:R-:W-:-:S05]  /*a690*/  LOP3.LUT R3, R0, R3, RZ, 0xfc, !PT ;  /* 0x0000000300037212 */ /* 0x000fca00078efcff */
[----:B------:R-:W-:Y:S01]  /*a6a0*/  STG.E.U8 desc[UR36][R4.64], R3 ;  /* 0x0000000304007986 */ /* 0x000fe2000c101124 */
[----:B------:R-:W-:Y:S05]  /*a6b0*/  EXIT ;  /* 0x000000000000794d */ /* 0x000fea0003800000 */
.L_x_26127:
        /* <DEDUP_REMOVED lines=13> */
.L_x_26131:
[----:B------:R-:W-:Y:S01]  /*a790*/  IMAD.MOV.U32 R0, RZ, RZ, 0x7f ;  /* 0x0000007fff007424 */ /* 0x000fe200078e00ff */
[----:B------:R-:W-:-:S04]  /*a7a0*/  ISETP.GT.U32.AND P0, PT, R2, 0x7f800000, PT ;  /* 0x7f8000000200780c */ /* 0x000fc80003f04070 */
[----:B------:R-:W-:-:S09]  /*a7b0*/  SEL R0, R0, 0x7c, P0 ;  /* 0x0000007c00007807 */ /* 0x000fd20000000000 */
.L_x_26132:
[----:B------:R-:W-:Y:S05]  /*a7c0*/  BSYNC B0 ;  /* 0x0000000000007941 */ /* 0x000fea0003800000 */
.L_x_26130:
[----:B------:R-:W-:-:S04]  /*a7d0*/  LOP3.LUT R2, R3, 0x80000000, RZ, 0xc0, !PT ;  /* 0x8000000003027812 */ /* 0x000fc800078ec0ff */
[----:B------:R-:W-:-:S04]  /*a7e0*/  SHF.R.U32.HI R3, RZ, 0x18, R2 ;  /* 0x00000018ff037819 */ /* 0x000fc80000011602 */
[----:B------:R-:W-:-:S05]  /*a7f0*/  LOP3.LUT R3, R0, R3, RZ, 0xfc, !PT ;  /* 0x0000000300037212 */ /* 0x000fca00078efcff */
[----:B------:R-:W-:Y:S01]  /*a800*/  STG.E.U8 desc[UR36][R4.64], R3 ;  /* 0x0000000304007986 */ /* 0x000fe2000c101124 */
[----:B------:R-:W-:Y:S05]  /*a810*/  EXIT ;  /* 0x000000000000794d */ /* 0x000fea0003800000 */
.L_x_26126:
[----:B------:R-:W0:Y:S02]  /*a820*/  I2F.S16 R0, R18 ;  /* 0x0000001200007306 */ /* 0x000e240000101400 */
[----:B0-----:R-:W-:-:S05]  /*a830*/  F2FP.BF16.F32.PACK_AB R0, RZ, R0 ;  /* 0x00000000ff00723e */ /* 0x001fca00000010ff */
[----:B------:R-:W-:Y:S01]  /*a840*/  STG.E.U16 desc[UR36][R4.64], R0 ;  /* 0x0000000004007986 */ /* 0x000fe2000c101524 */
[----:B------:R-:W-:Y:S05]  /*a850*/  EXIT ;  /* 0x000000000000794d */ /* 0x000fea0003800000 */
.L_x_26123:
        /* <DEDUP_REMOVED lines=10> */
.L_x_26135:
        /* <DEDUP_REMOVED lines=17> */
.L_x_26138:
[----:B------:R-:W-:-:S04]  /*aa10*/  LOP3.LUT R2, R7, 0x80000000, RZ, 0xc0, !PT ;  /* 0x8000000007027812 */ /* 0x000fc800078ec0ff */
[----:B------:R-:W-:-:S04]  /*aa20*/  SHF.R.U32.HI R3, RZ, 0x18, R2 ;  /* 0x00000018ff037819 */ /* 0x000fc80000011602 */
[----:B------:R-:W-:-:S04]  /*aa30*/  LOP3.LUT R0, R0, R3, RZ, 0xfc, !PT ;  /* 0x0000000300007212 */ /* 0x000fc800078efcff */
[----:B------:R-:W-:-:S07]  /*aa40*/  PRMT R2, R0, 0x7610, R2 ;  /* 0x0000761000027816 */ /* 0x000fce0000000002 */
.L_x_26137:
[----:B------:R-:W-:Y:S05]  /*aa50*/  BSYNC B0 ;  /* 0x0000000000007941 */ /* 0x000fea0003800000 */
.L_x_26136:
[----:B------:R-:W-:Y:S01]  /*aa60*/  STG.E.U8 desc[UR36][R4.64], R2 ;  /* 0x0000000204007986 */ /* 0x000fe2000c101124 */
[----:B------:R-:W-:Y:S05]  /*aa70*/  EXIT ;  /* 0x000000000000794d */ /* 0x000fea0003800000 */
.L_x_26134:
        /* <DEDUP_REMOVED lines=17> */
.L_x_26141:
[----:B------:R-:W-:-:S04]  /*ab90*/  LOP3.LUT R2, R7, 0x80000000, RZ, 0xc0, !PT ;  /* 0x8000000007027812 */ /* 0x000fc800078ec0ff */
[----:B------:R-:W-:-:S04]  /*aba0*/  SHF.R.U32.HI R3, RZ, 0x18, R2 ;  /* 0x00000018ff037819 */ /* 0x000fc80000011602 */
[----:B------:R-:W-:-:S04]  /*abb0*/  LOP3.LUT R0, R0, R3, RZ, 0xfc, !PT ;  /* 0x0000000300007212 */ /* 0x000fc800078efcff */
[----:B------:R-:W-:-:S07]  /*abc0*/  PRMT R2, R0, 0x7610, R2 ;  /* 0x0000761000027816 */ /* 0x000fce0000000002 */
.L_x_26140:
[----:B------:R-:W-:Y:S05]  /*abd0*/  BSYNC B0 ;  /* 0x0000000000007941 */ /* 0x000fea0003800000 */
.L_x_26139:
[----:B------:R-:W-:Y:S01]  /*abe0*/  STG.E.U8 desc[UR36][R4.64], R2 ;  /* 0x0000000204007986 */ /* 0x000fe2000c101124 */
[----:B------:R-:W-:Y:S05]  /*abf0*/  EXIT ;  /* 0x000000000000794d */ /* 0x000fea0003800000 */
.L_x_26133:
        /* <DEDUP_REMOVED lines=22> */
.L_x_26116:
        /* <DEDUP_REMOVED lines=16> */
.L_x_26144:
[----:B------:R-:W-:Y:S05]  /*ae60*/  EXIT ;  /* 0x000000000000794d */ /* 0x000fea0003800000 */
.L_x_26143:
[----:B------:R-:W-:-:S05]  /*ae70*/  IMAD.MOV.U32 R19, RZ, RZ, RZ ;  /* 0x000000ffff137224 */ /* 0x000fca00078e00ff */
[----:B------:R-:W-:Y:S01]  /*ae80*/  STG.E.64 desc[UR36][R4.64], R18 ;  /* 0x0000001204007986 */ /* 0x000fe2000c101b24 */
[----:B------:R-:W-:Y:S05]  /*ae90*/  EXIT ;  /* 0x000000000000794d */ /* 0x000fea0003800000 */
.L_x_26142:
[----:B------:R-:W-:Y:S01]  /*aea0*/  STG.E desc[UR36][R4.64], R18 ;  /* 0x0000001204007986 */ /* 0x000fe2000c101924 */
[----:B------:R-:W-:Y:S05]  /*aeb0*/  EXIT ;  /* 0x000000000000794d */ /* 0x000fea0003800000 */
.L_x_26145:
        /* <DEDUP_REMOVED lines=12> */
.L_x_43995:


//--------------------- .text._ZN2at6native18elementwise_kernelILi128ELi4EZNS0_22gpu_kernel_impl_nocastINS0_13BinaryFunctorIiibZZZNS0_22logical_or_kernel_cudaERNS_14TensorIteratorEENKUlvE0_clEvENKUlvE1_clEvEUliiE_EEEEvRNS_18TensorIteratorBaseERKT_EUliE_EEviT1_ --------------------------
	.section	.text._ZN2at6native18elementwise_kernelILi128ELi4EZNS0_22gpu_kernel_impl_nocastINS0_13BinaryFunctorIiibZZZNS0_22logical_or_kernel_cudaERNS_14TensorIteratorEENKUlvE0_clEvENKUlvE1_clEvEUliiE_EEEEvRNS_18TensorIteratorBaseERKT_EUliE_EEviT1_,"ax",@progbits
	.align	128
        .global         _ZN2at6native18elementwise_kernelILi128ELi4EZNS0_22gpu_kernel_impl_nocastINS0_13BinaryFunctorIiibZZZNS0_22logical_or_kernel_cudaERNS_14TensorIteratorEENKUlvE0_clEvENKUlvE1_clEvEUliiE_EEEEvRNS_18TensorIteratorBaseERKT_EUliE_EEviT1_
        .type           _ZN2at6native18elementwise_kernelILi128ELi4EZNS0_22gpu_kernel_impl_nocastINS0_13BinaryFunctorIiibZZZNS0_22logical_or_kernel_cudaERNS_14TensorIteratorEENKUlvE0_clEvENKUlvE1_clEvEUliiE_EEEEvRNS_18TensorIteratorBaseERKT_EUliE_EEviT1_,@function
        .size           _ZN2at6native18elementwise_kernelILi128ELi4EZNS0_22gpu_kernel_impl_nocastINS0_13BinaryFunctorIiibZZZNS0_22logical_or_kernel_cudaERNS_14TensorIteratorEENKUlvE0_clEvENKUlvE1_clEvEUliiE_EEEEvRNS_18TensorIteratorBaseERKT_EUliE_EEviT1_,(.L_x_43996 - _ZN2at6native18elementwise_kernelILi128ELi4EZNS0_22gpu_kernel_impl_nocastINS0_13BinaryFunctorIiibZZZNS0_22logical_or_kernel_cudaERNS_14TensorIteratorEENKUlvE0_clEvENKUlvE1_clEvEUliiE_EEEEvRNS_18TensorIteratorBaseERKT_EUliE_EEviT1_)
        .other          _ZN2at6native18elementwise_kernelILi128ELi4EZNS0_22gpu_kernel_impl_nocastINS0_13BinaryFunctorIiibZZZNS0_22logical_or_kernel_cudaERNS_14TensorIteratorEENKUlvE0_clEvENKUlvE1_clEvEUliiE_EEEEvRNS_18TensorIteratorBaseERKT_EUliE_EEviT1_,@"STO_CUDA_ENTRY STV_DEFAULT"
_ZN2at6native18elementwise_kernelILi128ELi4EZNS0_22gpu_kernel_impl_nocastINS0_13BinaryFunctorIiibZZZNS0_22logical_or_kernel_cudaERNS_14TensorIteratorEENKUlvE0_clEvENKUlvE1_clEvEUliiE_EEEEvRNS_18TensorIteratorBaseERKT_EUliE_EEviT1_:
.text._ZN2at6native18elementwise_kernelILi128ELi4EZNS0_22gpu_kernel_impl_nocastINS0_13BinaryFunctorIiibZZZNS0_22logical_or_kernel_cudaERNS_14TensorIteratorEENKUlvE0_clEvENKUlvE1_clEvEUliiE_EEEEvRNS_18TensorIteratorBaseERKT_EUliE_EEviT1_:
        /* <DEDUP_REMOVED lines=363> */
.L_x_26148:
[----:B------:R-:W-:Y:S01]  /*16b0*/  ULDC.64 UR8, c[0x0][0x480] ;  /* 0x0001200000087ab9 */ /* 0x000fe20000000a00 */
[----:B------:R-:W-:Y:S01]  /*16c0*/  ULDC.64 UR10, c[0x0][0x488] ;  /* 0x00012200000a7ab9 */ /* 0x000fe20000000a00 */
[----:B------:R-:W-:Y:S02]  /*16d0*/  IADD3 R8, P0, R0, UR8, RZ ;  /* 0x0000000800087c10 */ /* 0x000fe4000ff1e0ff */
[----:B------:R-:W-:Y:S02]  /*16e0*/  IADD3 R6, P1, R2, UR10, RZ ;  /* 0x0000000a02067c10 */ /* 0x000fe4000ff3e0ff */
[----:B------:R-:W-:Y:S01]  /*16f0*/  IADD3.X R9, RZ, UR9, RZ, P0, !PT ;  /* 0x00000009ff097c10 */ /* 0x000fe200087fe4ff */
[----:B------:R-:W-:Y:S01]  /*1700*/  ULDC.64 UR8, c[0x0][0x478] ;  /* 0x00011e0000087ab9 */ /* 0x000fe20000000a00 */
[----:B------:R-:W-:-:S04]  /*1710*/  IADD3.X R7, RZ, UR11, RZ, P1, !PT ;  /* 0x0000000bff077c10 */ /* 0x000fc80008ffe4ff */
[----:B------:R-:W2:Y:S04]  /*1720*/  LDG.E R9, desc[UR4][R8.64] ;  /* 0x0000000408097981 */ /* 0x000ea8000c1e1900 */
[----:B------:R-:W2:Y:S01]  /*1730*/  LDG.E R6, desc[UR4][R6.64] ;  /* 0x0000000406067981 */ /* 0x000ea2000c1e1900 */
[----:B------:R-:W-:-:S04]  /*1740*/  IADD3 R4, P1, R5, UR8, RZ ;  /* 0x0000000805047c10 */ /* 0x000fc8000ff3e0ff */
[----:B------:R-:W-:Y:S02]  /*1750*/  IADD3.X R5, RZ, UR9, RZ, P1, !PT ;  /* 0x00000009ff057c10 */ /* 0x000fe40008ffe4ff */
[----:B------:R-:W-:Y:S02]  /*1760*/  IADD3 R3, R3, 0x80, RZ ;  /* 0x0000008003037810 */ /* 0x000fe40007ffe0ff */
[----:B--2---:R-:W-:-:S04]  /*1770*/  LOP3.LUT P0, RZ, R6, R9, RZ, 0xfc, !PT ;  /* 0x0000000906ff7212 */ /* 0x004fc8000780fcff */
[----:B------:R-:W-:-:S05]  /*1780*/  SEL R11, RZ, 0x1, !P0 ;  /* 0x00000001ff0b7807 */ /* 0x000fca0004000000 */
[----:B------:R0:W-:Y:S04]  /*1790*/  STG.E.U8 desc[UR4][R4.64], R11 ;  /* 0x0000000b04007986 */ /* 0x0001e8000c101104 */
.L_x_26147:
[----:B------:R-:W-:Y:S05]  /*17a0*/  BSYNC B0 ;  /* 0x0000000000007941 */ /* 0x000fea0003800000 */
.L_x_26146:
        /* <DEDUP_REMOVED lines=356> */
.L_x_26151:
        /* <DEDUP_REMOVED lines=370> */
.L_x_26152:
        /* <DEDUP_REMOVED lines=15> */
.L_x_26150:
[----:B------:R-:W-:Y:S05]  /*4600*/  BSYNC B0 ;  /* 0x0000000000007941 */ /* 0x000fea0003800000 */
.L_x_26149:
        /* <DEDUP_REMOVED lines=355> */
.L_x_26153:
        /* <DEDUP_REMOVED lines=11> */
[----:B--2---:R-:W-:-:S04]  /*5cf0*/  LOP3.LUT P0, RZ, R2, R7, RZ, 0xfc, !PT ;  /* 0x0000000702ff7212 */ /* 0x004fc8000780fcff */
[----:B------:R-:W-:-:S05]  /*5d00*/  SEL R9, RZ, 0x1, !P0 ;  /* 0x00000001ff097807 */ /* 0x000fca0004000000 */
[----:B------:R-:W-:Y:S01]  /*5d10*/  STG.E.U8 desc[UR4][R4.64], R9 ;  /* 0x0000000904007986 */ /* 0x000fe2000c101104 */
[----:B------:R-:W-:Y:S05]  /*5d20*/  EXIT ;  /* 0x000000000000794d */ /* 0x000fea0003800000 */
.L_x_26154:
        /* <DEDUP_REMOVED lines=13> */
.L_x_43996:


//--------------------- .text._ZN2at6native27unrolled_elementwise_kernelINS0_13BinaryFunctorIiibZZZNS0_22logical_or_kernel_cudaERNS_14TensorIteratorEENKUlvE0_clEvENKUlvE1_clEvEUliiE_EESt5arrayIPcLm3EELi4E23TrivialOffsetCalculatorILi2EjESC_ILi1EjENS0_6memory15LoadWithoutCastENSF_16StoreWithoutCastEEEviT_T0_T2_T3_T4_T5_ --------------------------
	.section	.text._ZN2at6native27unrolled_elementwise_kernelINS0_13BinaryFunctorIiibZZZNS0_22logical_or_kernel_cudaERNS_14TensorIteratorEENKUlvE0_clEvENKUlvE1_clEvEUliiE_EESt5arrayIPcLm3EELi4E23TrivialOffsetCalculatorILi2EjESC_ILi1EjENS0_6memory15LoadWithoutCastENSF_16StoreWithoutCastEEEviT_T0_T2_T3_T4_T5_,"ax",@progbits
	.align	128
        .global         _ZN2at6native27unrolled_elementwise_kernelINS0_13BinaryFunctorIiibZZZNS0_22logical_or_kernel_cudaERNS_14TensorIteratorEENKUlvE0_clEvENKUlvE1_clEvEUliiE_EESt5arrayIPcLm3EELi4E23TrivialOffsetCalculatorILi2EjESC_ILi1EjENS0_6memory15LoadWithoutCastENSF_16StoreWithoutCastEEEviT_T0_T2_T3_T4_T5_
        .type           _ZN2at6native27unrolled_elementwise_kernelINS0_13BinaryFunctorIiibZZZNS0_22logical_or_kernel_cudaERNS_14TensorIteratorEENKUlvE0_clEvENKUlvE1_clEvEUliiE_EESt5arrayIPcLm3EELi4E23TrivialOffsetCalculatorILi2EjESC_ILi1EjENS0_6memory15LoadWithoutCastENSF_16StoreWithoutCastEEEviT_T0_T2_T3_T4_T5_,@function
        .size           _ZN2at6native27unrolled_elementwise_kernelINS0_13BinaryFunctorIiibZZZNS0_22logical_or_kernel_cudaERNS_14TensorIteratorEENKUlvE0_clEvENKUlvE1_clEvEUliiE_EESt5arrayIPcLm3EELi4E23TrivialOffsetCalculatorILi2EjESC_ILi1EjENS0_6memory15LoadWithoutCastENSF_16StoreWithoutCastEEEviT_T0_T2_T3_T4_T5_,(.L_x_43997 - _ZN2at6native27unrolled_elementwise_kernelINS0_13BinaryFunctorIiibZZZNS0_22logical_or_kernel_cudaERNS_14TensorIteratorEENKUlvE0_clEvENKUlvE1_clEvEUliiE_EESt5arrayIPcLm3EELi4E23TrivialOffsetCalculatorILi2EjESC_ILi1EjENS0_6memory15LoadWithoutCastENSF_16StoreWithoutCastEEEviT_T0_T2_T3_T4_T5_)
        .other          _ZN2at6native27unrolled_elementwise_kernelINS0_13BinaryFunctorIiibZZZNS0_22logical_or_kernel_cudaERNS_14TensorIteratorEENKUlvE0_clEvENKUlvE1_clEvEUliiE_EESt5arrayIPcLm3EELi4E23TrivialOffsetCalculatorILi2EjESC_ILi1EjENS0_6memory15LoadWithoutCastENSF_16StoreWithoutCastEEEviT_T0_T2_T3_T4_T5_,@"STO_CUDA_ENTRY STV_DEFAULT"
_ZN2at6native27unrolled_elementwise_kernelINS0_13BinaryFunctorIiibZZZNS0_22logical_or_kernel_cudaERNS_14TensorIteratorEENKUlvE0_clEvENKUlvE1_clEvEUliiE_EESt5arrayIPcLm3EELi4E23TrivialOffsetCalculatorILi2EjESC_ILi1EjENS0_6memory15LoadWithoutCastENSF_16StoreWithoutCastEEEviT_T0_T2_T3_T4_T5_:
.text._ZN2at6native27unrolled_elementwise_kernelINS0_13BinaryFunctorIiibZZZNS0_22logical_or_kernel_cudaERNS_14TensorIteratorEENKUlvE0_clEvENKUlvE1_clEvEUliiE_EESt5arrayIPcLm3EELi4E23TrivialOffsetCalculatorILi2EjESC_ILi1EjENS0_6memory15LoadWithoutCastENSF_16StoreWithoutCastEEEviT_T0_T2_T3_T4_T5_:
[----:B------:R-:W-:Y:S01]  /*0000*/  LDC R1, c[0x0][0x28] ;  /* 0x00000a00ff017b82 */ /* 0x000fe20000000800 */
[----:B------:R-:W0:Y:S07]  /*0010*/  S2R R0, SR_CTAID.X ;  /* 0x0000000000007919 */ /* 0x000e2e0000002500 */
[----:B------:R-:W0:Y:S01]  /*0020*/  LDC R3, c[0x0][0x210] ;  /* 0x00008400ff037b82 */ /* 0x000e220000000800 */
[----:B------:R-:W-:Y:S01]  /*0030*/  IMAD.MOV.U32 R8, RZ, RZ, RZ ;  /* 0x000000ffff087224 */ /* 0x000fe200078e00ff */
        /* <DEDUP_REMOVED lines=10> */
[----:B------:R-:W-:Y:S01]  /*00e0*/  @!P1 LEA R17, R0, R13, 0x9 ;  /* 0x0000000d00119211 */ /* 0x000fe200078e48ff */
[----:B------:R-:W-:Y:S01]  /*00f0*/  @!P1 VIADD R13, R13, 0x80 ;  /* 0x000000800d0d9836 */ /* 0x000fe20000000000 */
[----:B------:R-:W2:Y:S01]  /*0100*/  @!P1 LDC.64 R2, c[0x0][0x220] ;  /* 0x00008800ff029b82 */ /* 0x000ea20000000a00 */
[----:B0-----:R-:W-:-:S03]  /*0110*/  @!P0 IMAD.WIDE.U32 R18, R7, 0x4, R18 ;  /* 0x0000000407128825 */ /* 0x001fc600078e0012 */
[----:B------:R-:W-:-:S04]  /*0120*/  ISETP.GE.AND P3, PT, R13, R6, PT ;  /* 0x000000060d00720c */ /* 0x000fc80003f66270 */
[----:B------:R-:W0:Y:S01]  /*0130*/  @!P1 LDC.64 R4, c[0x0][0x228] ;  /* 0x00008a00ff049b82 */ /* 0x000e220000000a00 */
[----:B------:R-:W3:Y:S01]  /*0140*/  @!P0 LDG.E R8, desc[UR4][R18.64] ;  /* 0x0000000412088981 */ /* 0x000ee2000c1e1900 */
[----:B-1----:R-:W-:-:S04]  /*0150*/  @!P0 IMAD.WIDE.U32 R20, R7, 0x4, R20 ;  /* 0x0000000407148825 */ /* 0x002fc800078e0014 */
[----:B------:R-:W-:-:S03]  /*0160*/  IMAD.MOV.U32 R7, RZ, RZ, RZ ;  /* 0x000000ffff077224 */ /* 0x000fc600078e00ff */
[----:B------:R-:W1:Y:S01]  /*0170*/  @!P3 LDC.64 R14, c[0x0][0x220] ;  /* 0x00008800ff0ebb82 */ /* 0x000e620000000a00 */
[----:B------:R-:W-:Y:S01]  /*0180*/  @!P3 LEA R23, R0, R13, 0x9 ;  /* 0x0000000d0017b211 */ /* 0x000fe200078e48ff */
[----:B------:R-:W-:Y:S01]  /*0190*/  IMAD.MOV.U32 R12, RZ, RZ, RZ ;  /* 0x000000ffff0c7224 */ /* 0x000fe200078e00ff */
[----:B------:R-:W3:Y:S01]  /*01a0*/  @!P0 LDG.E R7, desc[UR4][R20.64] ;  /* 0x0000000414078981 */ /* 0x000ee2000c1e1900 */
[----:B------:R-:W-:-:S04]  /*01b0*/  @!P3 VIADD R13, R13, 0x80 ;  /* 0x000000800d0db836 */ /* 0x000fc80000000000 */
[----:B------:R-:W4:Y:S01]  /*01c0*/  @!P3 LDC.64 R10, c[0x0][0x228] ;  /* 0x00008a00ff0abb82 */ /* 0x000f220000000a00 */
[----:B--2---:R-:W-:-:S04]  /*01d0*/  @!P1 IMAD.WIDE.U32 R2, R17, 0x4, R2 ;  /* 0x0000000411029825 */ /* 0x004fc800078e0002 */
[----:B0-----:R-:W-:Y:S01]  /*01e0*/  @!P1 IMAD.WIDE.U32 R4, R17, 0x4, R4 ;  /* 0x0000000411049825 */ /* 0x001fe200078e0004 */
[----:B------:R-:W-:-:S06]  /*01f0*/  CS2R R16, SRZ ;  /* 0x0000000000107805 */ /* 0x000fcc000001ff00 */
[----:B------:R-:W2:Y:S01]  /*0200*/  @!P1 LDG.E R17, desc[UR4][R4.64] ;  /* 0x0000000404119981 */ /* 0x000ea2000c1e1900 */
[----:B-1----:R-:W-:-:S05]  /*0210*/  @!P3 IMAD.WIDE.U32 R14, R23, 0x4, R14 ;  /* 0x00000004170eb825 */ /* 0x002fca00078e000e */
[----:B------:R-:W2:Y:S01]  /*0220*/  @!P3 LDG.E R12, desc[UR4][R14.64] ;  /* 0x000000040e0cb981 */ /* 0x000ea2000c1e1900 */
[----:B----4-:R-:W-:Y:S01]  /*0230*/  @!P3 IMAD.WIDE.U32 R22, R23, 0x4, R10 ;  /* 0x000000041716b825 */ /* 0x010fe200078e000a */
[----:B------:R-:W-:-:S06]  /*0240*/  CS2R R10, SRZ ;  /* 0x00000000000a7805 */ /* 0x000fcc000001ff00 */
[----:B------:R0:W2:Y:S04]  /*0250*/  @!P1 LDG.E R10, desc[UR4][R2.64] ;  /* 0x00000004020a9981 */ /* 0x0000a8000c1e1900 */
[----:B------:R-:W4:Y:S01]  /*0260*/  @!P3 LDG.E R11, desc[UR4][R22.64] ;  /* 0x00000004160bb981 */ /* 0x000f22000c1e1900 */
[----:B------:R-:W-:Y:S01]  /*0270*/  ISETP.GE.AND P2, PT, R13, R6, PT ;  /* 0x000000060d00720c */ /* 0x000fe20003f46270 */
[----:B0-----:R-:W0:-:S12]  /*0280*/  @!P0 LDC.64 R2, c[0x0][0x218] ;  /* 0x00008600ff028b82 */ /* 0x001e180000000a00 */
[----:B------:R-:W1:Y:S08]  /*0290*/  @!P2 LDC.64 R18, c[0x0][0x220] ;  /* 0x00008800ff12ab82 */ /* 0x000e700000000a00 */
[----:B------:R-:W1:Y:S01]  /*02a0*/  @!P2 LDC.64 R20, c[0x0][0x228] ;  /* 0x00008a00ff14ab82 */ /* 0x000e620000000a00 */
[C---:B------:R-:W-:Y:S02]  /*02b0*/  @!P2 LEA R13, R0.reuse, R13, 0x9 ;  /* 0x0000000d000da211 */ /* 0x040fe400078e48ff */
[----:B------:R-:W-:-:S04]  /*02c0*/  @!P0 LEA R5, R0, R9, 0x9 ;  /* 0x0000000900058211 */ /* 0x000fc800078e48ff */
[----:B0-----:R-:W-:Y:S01]  /*02d0*/  @!P0 IADD3 R2, P1, R5, R2, RZ ;  /* 0x0000000205028210 */ /* 0x001fe20007f3e0ff */
[----:B-1----:R-:W-:-:S04]  /*02e0*/  @!P2 IMAD.WIDE.U32 R18, R13, 0x4, R18 ;  /* 0x000000040d12a825 */ /* 0x002fc800078e0012 */
[----:B------:R-:W-:-:S04]  /*02f0*/  @!P2 IMAD.WIDE.U32 R20, R13, 0x4, R20 ;  /* 0x000000040d14a825 */ /* 0x000fc800078e0014 */
[----:B------:R-:W-:Y:S01]  /*0300*/  IMAD.MOV.U32 R13, RZ, RZ, RZ ;  /* 0x000000ffff0d7224 */ /* 0x000fe200078e00ff */
[----:B------:R0:W5:Y:S05]  /*0310*/  @!P2 LDG.E R16, desc[UR4][R20.64] ;  /* 0x000000041410a981 */ /* 0x00016a000c1e1900 */
[----:B------:R0:W5:Y:S01]  /*0320*/  @!P2 LDG.E R13, desc[UR4][R18.64] ;  /* 0x00000004120da981 */ /* 0x000162000c1e1900 */
[----:B------:R-:W-:Y:S02]  /*0330*/  @!P0 IMAD.X R3, RZ, RZ, R3, P1 ;  /* 0x000000ffff038224 */ /* 0x000fe400008e0603 */
[----:B------:R-:W-:-:S04]  /*0340*/  VIADD R4, R9, 0x80 ;  /* 0x0000008009047836 */ /* 0x000fc80000000000 */
[----:B------:R-:W-:-:S05]  /*0350*/  @!P0 IMAD.MOV.U32 R9, RZ, RZ, R4 ;  /* 0x000000ffff098224 */ /* 0x000fca00078e0004 */
[----:B------:R-:W-:Y:S01]  /*0360*/  ISETP.GE.AND P1, PT, R9, R6, PT ;  /* 0x000000060900720c */ /* 0x000fe20003f26270 */
[----:B------:R-:W-:Y:S01]  /*0370*/  BSSY B0, `(.L_x_26155) ;  /* 0x0000015000007945 */ /* 0x000fe20003800000 */
[----:B---3--:R-:W-:-:S04]  /*0380*/  @!P0 LOP3.LUT P2, RZ, R7, R8, RZ, 0xfc, !PT ;  /* 0x0000000807ff8212 */ /* 0x008fc8000784fcff */
[----:B------:R-:W-:-:S05]  /*0390*/  @!P0 SEL R5, RZ, 0x1, !P2 ;  /* 0x00000001ff058807 */ /* 0x000fca0005000000 */
[----:B------:R0:W-:Y:S01]  /*03a0*/  @!P0 STG.E.U8 desc[UR4][R2.64], R5 ;  /* 0x0000000502008986 */ /* 0x0001e2000c101104 */
[----:B--2---:R-:W-:Y:S02]  /*03b0*/  LOP3.LUT P2, RZ, R17, R10, RZ, 0xfc, !PT ;  /* 0x0000000a11ff7212 */ /* 0x004fe4000784fcff */
[----:B----4-:R-:W-:Y:S02]  /*03c0*/  LOP3.LUT P3, RZ, R11, R12, RZ, 0xfc, !PT ;  /* 0x0000000c0bff7212 */ /* 0x010fe4000786fcff */
[----:B------:R-:W-:Y:S02]  /*03d0*/  SEL R7, RZ, 0x1, !P2 ;  /* 0x00000001ff077807 */ /* 0x000fe40005000000 */
[----:B------:R-:W-:Y:S01]  /*03e0*/  SEL R11, RZ, 0x1, !P3 ;  /* 0x00000001ff0b7807 */ /* 0x000fe20005800000 */
[----:B0-----:R-:W-:Y:S08]  /*03f0*/  @P1 BRA `(.L_x_26156) ;  /* 0x0000000000301947 */ /* 0x001ff00003800000 */
        /* <DEDUP_REMOVED lines=12> */
.L_x_26156:
[----:B------:R-:W-:Y:S05]  /*04c0*/  BSYNC B0 ;  /* 0x0000000000007941 */ /* 0x000fea0003800000 */
.L_x_26155:
[----:B------:R-:W-:-:S13]  /*04d0*/  ISETP.GE.AND P0, PT, R9, R6, PT ;  /* 0x000000060900720c */ /* 0x000fda0003f06270 */
[----:B------:R-:W-:Y:S05]  /*04e0*/  @P0 EXIT ;  /* 0x000000000000094d */ /* 0x000fea0003800000 */
[----:B------:R-:W-:Y:S01]  /*04f0*/  LEA R0, R0, R9, 0x9 ;  /* 0x0000000900007211 */ /* 0x000fe200078e48ff */
[----:B------:R-:W-:Y:S01]  /*0500*/  ULDC.64 UR6, c[0x0][0x218] ;  /* 0x0000860000067ab9 */ /* 0x000fe20000000a00 */
[----:B-----5:R-:W-:Y:S02]  /*0510*/  LOP3.LUT P0, RZ, R16, R13, RZ, 0xfc, !PT ;  /* 0x0000000d10ff7212 */ /* 0x020fe4000780fcff */
[----:B0-----:R-:W-:Y:S02]  /*0520*/  IADD3 R2, P1, R0, UR6, RZ ;  /* 0x0000000600027c10 */ /* 0x001fe4000ff3e0ff */
[----:B------:R-:W-:-:S03]  /*0530*/  SEL R5, RZ, 0x1, !P0 ;  /* 0x00000001ff057807 */ /* 0x000fc60004000000 */
[----:B------:R-:W-:-:S05]  /*0540*/  IMAD.X R3, RZ, RZ, UR7, P1 ;  /* 0x00000007ff037e24 */ /* 0x000fca00088e06ff */
[----:B------:R-:W-:Y:S01]  /*0550*/  STG.E.U8 desc[UR4][R2.64], R5 ;  /* 0x0000000502007986 */ /* 0x000fe2000c101104 */
[----:B------:R-:W-:Y:S05]  /*0560*/  EXIT ;  /* 0x000000000000794d */ /* 0x000fea0003800000 */
.L_x_26157:
        /* <DEDUP_REMOVED lines=9> */
.L_x_43997:


//--------------------- .text._ZN2at6native29vectorized_elementwise_kernelILi2ENS0_13BinaryFunctorIiibZZZNS0_22logical_or_kernel_cudaERNS_14TensorIteratorEENKUlvE0_clEvENKUlvE1_clEvEUliiE_EESt5arrayIPcLm3EEEEviT0_T1_ --------------------------
	.section	.text._ZN2at6native29vectorized_elementwise_kernelILi2ENS0_13BinaryFunctorIiibZZZNS0_22logical_or_kernel_cudaERNS_14TensorIteratorEENKUlvE0_clEvENKUlvE1_clEvEUliiE_EESt5arrayIPcLm3EEEEviT0_T1_,"ax",@progbits
	.align	128
        .global         _ZN2at6native29vectorized_elementwise_kernelILi2ENS0_13BinaryFunctorIiibZZZNS0_22logical_or_kernel_cudaERNS_14TensorIteratorEENKUlvE0_clEvENKUlvE1_clEvEUliiE_EESt5arrayIPcLm3EEEEviT0_T1_
        .type           _ZN2at6native29vectorized_elementwise_kernelILi2ENS0_13BinaryFunctorIiibZZZNS0_22logical_or_kernel_cudaERNS_14TensorIteratorEENKUlvE0_clEvENKUlvE1_clEvEUliiE_EESt5arrayIPcLm3EEEEviT0_T1_,@function
        .size           _ZN2at6native29vectorized_elementwise_kernelILi2ENS0_13BinaryFunctorIiibZZZNS0_22logical_or_kernel_cudaERNS_14TensorIteratorEENKUlvE0_clEvENKUlvE1_clEvEUliiE_EESt5arrayIPcLm3EEEEviT0_T1_,(.L_x_43998 - _ZN2at6native29vectorized_elementwise_kernelILi2ENS0_13BinaryFunctorIiibZZZNS0_22logical_or_kernel_cudaERNS_14TensorIteratorEENKUlvE0_clEvENKUlvE1_clEvEUliiE_EESt5arrayIPcLm3EEEEviT0_T1_)
        .other          _ZN2at6native29vectorized_elementwise_kernelILi2ENS0_13BinaryFunctorIiibZZZNS0_22logical_or_kernel_cudaERNS_14TensorIteratorEENKUlvE0_clEvENKUlvE1_clEvEUliiE_EESt5arrayIPcLm3EEEEviT0_T1_,@"STO_CUDA_ENTRY STV_DEFAULT"
_ZN2at6native29vectorized_elementwise_kernelILi2ENS0_13BinaryFunctorIiibZZZNS0_22logical_or_kernel_cudaERNS_14TensorIteratorEENKUlvE0_clEvENKUlvE1_clEvEUliiE_EESt5arrayIPcLm3EEEEviT0_T1_:
.text._ZN2at6native29vectorized_elementwise_kernelILi2ENS0_13BinaryFunctorIiibZZZNS0_22logical_or_kernel_cudaERNS_14TensorIteratorEENKUlvE0_clEvENKUlvE1_clEvEUliiE_EESt5arrayIPcLm3EEEEviT0_T1_:
        /* <DEDUP_REMOVED lines=19> */
[----:B------:R-:W2:Y:S04]  /*0130*/  LDG.E.64 R16, desc[UR4][R6.64] ;  /* 0x0000000406107981 */ /* 0x000ea8000c1e1b00 */
[----:B------:R-:W3:Y:S04]  /*0140*/  LDG.E.64 R18, desc[UR4][R6.64+0x400] ;  /* 0x0004000406127981 */ /* 0x000ee8000c1e1b00 */
[----:B------:R-:W4:Y:S04]  /*0150*/  LDG.E.64 R20, desc[UR4][R6.64+0x800] ;  /* 0x0008000406147981 */ /* 0x000f28000c1e1b00 */
[----:B------:R-:W5:Y:S04]  /*0160*/  LDG.E.64 R14, desc[UR4][R4.64+0xc00] ;  /* 0x000c0004040e7981 */ /* 0x000f68000c1e1b00 */
[----:B------:R-:W5:Y:S01]  /*0170*/  LDG.E.64 R22, desc[UR4][R6.64+0xc00] ;  /* 0x000c000406167981 */ /* 0x000f62000c1e1b00 */
[----:B------:R-:W-:-:S05]  /*0180*/  IADD3 R2, P0, R2, UR6, RZ ;  /* 0x0000000602027c10 */ /* 0x000fca000ff1e0ff */
[----:B------:R-:W-:Y:S02]  /*0190*/  IMAD.X R3, RZ, RZ, UR7, P0 ;  /* 0x00000007ff037e24 */ /* 0x000fe400080e06ff */
[----:B------:R-:W-:Y:S01]  /*01a0*/  IMAD.WIDE R2, R0, 0x2, R2 ;  /* 0x0000000200027825 */ /* 0x000fe200078e0202 */
[----:B--2---:R-:W-:Y:S02]  /*01b0*/  LOP3.LUT P6, RZ, R16, R8, RZ, 0xfc, !PT ;  /* 0x0000000810ff7212 */ /* 0x004fe400078cfcff */
[----:B------:R-:W-:Y:S02]  /*01c0*/  LOP3.LUT P5, RZ, R17, R9, RZ, 0xfc, !PT ;  /* 0x0000000911ff7212 */ /* 0x000fe400078afcff */
[----:B------:R-:W-:Y:S02]  /*01d0*/  SEL R0, RZ, 0x1, !P6 ;  /* 0x00000001ff007807 */ /* 0x000fe40007000000 */
[----:B---3--:R-:W-:Y:S02]  /*01e0*/  LOP3.LUT P4, RZ, R18, R10, RZ, 0xfc, !PT ;  /* 0x0000000a12ff7212 */ /* 0x008fe4000788fcff */
[----:B------:R-:W-:-:S02]  /*01f0*/  LOP3.LUT P3, RZ, R19, R11, RZ, 0xfc, !PT ;  /* 0x0000000b13ff7212 */ /* 0x000fc4000786fcff */
[----:B----4-:R-:W-:Y:S02]  /*0200*/  LOP3.LUT P2, RZ, R20, R12, RZ, 0xfc, !PT ;  /* 0x0000000c14ff7212 */ /* 0x010fe4000784fcff */
[----:B------:R-:W-:Y:S02]  /*0210*/  LOP3.LUT P1, RZ, R21, R13, RZ, 0xfc, !PT ;  /* 0x0000000d15ff7212 */ /* 0x000fe4000782fcff */
[----:B-----5:R-:W-:Y:S02]  /*0220*/  LOP3.LUT P0, RZ, R22, R14, RZ, 0xfc, !PT ;  /* 0x0000000e16ff7212 */ /* 0x020fe4000780fcff */
[----:B------:R-:W-:Y:S02]  /*0230*/  LOP3.LUT P6, RZ, R23, R15, RZ, 0xfc, !PT ;  /* 0x0000000f17ff7212 */ /* 0x000fe400078cfcff */
        /* <DEDUP_REMOVED lines=16> */
.L_x_26158:
[----:B------:R-:W0:Y:S02]  /*0340*/  S2R R3, SR_TID.X ;  /* 0x0000000000037919 */ /* 0x000e240000002100 */
[----:B0-----:R-:W-:Y:S01]  /*0350*/  ISETP.GE.AND P0, PT, R3, R0, PT ;  /* 0x000000000300720c */ /* 0x001fe20003f06270 */
[----:B------:R-:W-:-:S12]  /*0360*/  IMAD.MOV.U32 R27, RZ, RZ, R3 ;  /* 0x000000ffff1b7224 */ /* 0x000fd800078e0003 */
[----:B------:R-:W-:Y:S01]  /*0370*/  @!P0 IMAD.IADD R11, R2, 0x1, R27 ;  /* 0x00000001020b8824 */ /* 0x000fe200078e021b */
[----:B------:R-:W0:Y:S01]  /*0380*/  @!P0 LDC.64 R28, c[0x0][0x220] ;  /* 0x00008800ff1c8b82 */ /* 0x000e220000000a00 */
[----:B------:R-:W-:-:S05]  /*0390*/  @!P0 VIADD R27, R27, 0x80 ;  /* 0x000000801b1b8836 */ /* 0x000fca0000000000 */
[----:B------:R-:W-:-:S13]  /*03a0*/  ISETP.GE.AND P1, PT, R27, R0, PT ;  /* 0x000000001b00720c */ /* 0x000fda0003f26270 */
[----:B------:R-:W-:Y:S01]  /*03b0*/  @!P1 IMAD.IADD R5, R2, 0x1, R27 ;  /* 0x0000000102059824 */ /* 0x000fe200078e021b */
[----:B------:R-:W1:Y:S01]  /*03c0*/  @!P1 LDC.64 R18, c[0x0][0x220] ;  /* 0x00008800ff129b82 */ /* 0x000e620000000a00 */
[----:B------:R-:W-:-:S05]  /*03d0*/  @!P1 VIADD R27, R27, 0x80 ;  /* 0x000000801b1b9836 */ /* 0x000fca0000000000 */
[C---:B------:R-:W-:Y:S02]  /*03e0*/  ISETP.GE.AND P2, PT, R27.reuse, R0, PT ;  /* 0x000000001b00720c */ /* 0x040fe40003f46270 */
[----:B------:R-:W2:Y:S11]  /*03f0*/  @!P1 LDC.64 R16, c[0x0][0x228] ;  /* 0x00008a00ff109b82 */ /* 0x000eb60000000a00 */
[----:B------:R-:W-:Y:S01]  /*0400*/  @!P2 IMAD.IADD R7, R2, 0x1, R27 ;  /* 0x000000010207a824 */ /* 0x000fe200078e021b */
[----:B------:R-:W3:Y:S01]  /*0410*/  @!P2 LDC.64 R14, c[0x0][0x220] ;  /* 0x00008800ff0eab82 */ /* 0x000ee20000000a00 */
[----:B------:R-:W-:-:S02]  /*0420*/  @!P2 VIADD R27, R27, 0x80 ;  /* 0x000000801b1ba836 */ /* 0x000fc40000000000 */
[----:B-1----:R-:W-:-:S03]  /*0430*/  @!P1 IMAD.WIDE.U32 R18, R5, 0x4, R18 ;  /* 0x0000000405129825 */ /* 0x002fc600078e0012 */
[----:B------:R-:W-:Y:S02]  /*0440*/  ISETP.GE.AND P3, PT, R27, R0, PT ;  /* 0x000000001b00720c */ /* 0x000fe40003f66270 */
[----:B------:R-:W1:Y:S01]  /*0450*/  @!P2 LDC.64 R24, c[0x0][0x228] ;  /* 0x00008a00ff18ab82 */ /* 0x000e620000000a00 */
[----:B--2---:R-:W-:Y:S01]  /*0460*/  @!P1 IMAD.WIDE.U32 R16, R5, 0x4, R16 ;  /* 0x0000000405109825 */ /* 0x004fe200078e0010 */
[----:B------:R-:W-:-:S09]  /*0470*/  CS2R R4, SRZ ;  /* 0x0000000000047805 */ /* 0x000fd2000001ff00 */
[----:B------:R-:W-:Y:S01]  /*0480*/  @!P3 IMAD.IADD R9, R2, 0x1, R27 ;  /* 0x000000010209b824 */ /* 0x000fe200078e021b */
[----:B------:R-:W2:Y:S01]  /*0490*/  @!P3 LDC.64 R20, c[0x0][0x220] ;  /* 0x00008800ff14bb82 */ /* 0x000ea20000000a00 */
[----:B------:R-:W-:Y:S01]  /*04a0*/  @!P3 VIADD R27, R27, 0x80 ;  /* 0x000000801b1bb836 */ /* 0x000fe20000000000 */
[----:B------:R4:W2:Y:S04]  /*04b0*/  @!P1 LDG.E R4, desc[UR4][R18.64] ;  /* 0x0000000412049981 */ /* 0x0008a8000c1e1900 */
[----:B------:R-:W-:Y:S01]  /*04c0*/  ISETP.GE.AND P4, PT, R27, R0, PT ;  /* 0x000000001b00720c */ /* 0x000fe20003f86270 */
[C---:B---3--:R-:W-:Y:S01]  /*04d0*/  @!P2 IMAD.WIDE.U32 R14, R7.reuse, 0x4, R14 ;  /* 0x00000004070ea825 */ /* 0x048fe200078e000e */
[----:B------:R-:W3:Y:S01]  /*04e0*/  @!P3 LDC.64 R12, c[0x0][0x228] ;  /* 0x00008a00ff0cbb82 */ /* 0x000ee20000000a00 */
[----:B------:R0:W3:Y:S02]  /*04f0*/  @!P1 LDG.E R5, desc[UR4][R16.64] ;  /* 0x0000000410059981 */ /* 0x0000e4000c1e1900 */
[----:B-1----:R-:W-:Y:S01]  /*0500*/  @!P2 IMAD.WIDE.U32 R24, R7, 0x4, R24 ;  /* 0x000000040718a825 */ /* 0x002fe200078e0018 */
[----:B------:R-:W-:-:S04]  /*0510*/  CS2R R6, SRZ ;  /* 0x0000000000067805 */ /* 0x000fc8000001ff00 */
[----:B----4-:R-:W1:Y:S03]  /*0520*/  @!P0 LDC.64 R18, c[0x0][0x228] ;  /* 0x00008a00ff128b82 */ /* 0x010e660000000a00 */
[----:B------:R-:W-:Y:S01]  /*0530*/  @!P4 IMAD.IADD R23, R2, 0x1, R27 ;  /* 0x000000010217c824 */ /* 0x000fe200078e021b */
[----:B------:R4:W3:Y:S01]  /*0540*/  @!P2 LDG.E R6, desc[UR4][R14.64] ;  /* 0x000000040e06a981 */ /* 0x0008e2000c1e1900 */
[----:B------:R-:W-:-:S03]  /*0550*/  @!P4 VIADD R27, R27, 0x80 ;  /* 0x000000801b1bc836 */ /* 0x000fc60000000000 */
[----:B------:R3:W3:Y:S01]  /*0560*/  @!P2 LDG.E R7, desc[UR4][R24.64] ;  /* 0x000000041807a981 */ /* 0x0006e2000c1e1900 */
[----:B0-----:R-:W0:Y:S01]  /*0570*/  @!P4 LDC.64 R16, c[0x0][0x220] ;  /* 0x00008800ff10cb82 */ /* 0x001e220000000a00 */
[----:B------:R-:W-:-:S07]  /*0580*/  ISETP.GE.AND P2, PT, R27, R0, PT ;  /* 0x000000001b00720c */ /* 0x000fce0003f46270 */
[----:B----4-:R-:W4:Y:S01]  /*0590*/  @!P4 LDC.64 R14, c[0x0][0x228] ;  /* 0x00008a00ff0ecb82 */ /* 0x010f220000000a00 */
[----:B--2---:R-:W-:-:S04]  /*05a0*/  @!P3 IMAD.WIDE.U32 R20, R9, 0x4, R20 ;  /* 0x000000040914b825 */ /* 0x004fc800078e0014 */
[----:B---3--:R-:W-:Y:S01]  /*05b0*/  @!P3 IMAD.WIDE.U32 R12, R9, 0x4, R12 ;  /* 0x00000004090cb825 */ /* 0x008fe200078e000c */
[----:B------:R-:W-:-:S03]  /*05c0*/  CS2R R8, SRZ ;  /* 0x0000000000087805 */ /* 0x000fc6000001ff00 */
[----:B------:R-:W-:Y:S02]  /*05d0*/  @!P2 IMAD.IADD R25, R2, 0x1, R27 ;  /* 0x000000010219a824 */ /* 0x000fe400078e021b */
[----:B------:R-:W-:Y:S01]  /*05e0*/  @!P2 VIADD R27, R27, 0x80 ;  /* 0x000000801b1ba836 */ /* 0x000fe20000000000 */
[----:B------:R2:W3:Y:S04]  /*05f0*/  @!P3 LDG.E R8, desc[UR4][R20.64] ;  /* 0x000000041408b981 */ /* 0x0004e8000c1e1900 */
[----:B------:R4:W3:Y:S01]  /*0600*/  @!P3 LDG.E R9, desc[UR4][R12.64] ;  /* 0x000000040c09b981 */ /* 0x0008e2000c1e1900 */
[----:B------:R-:W-:Y:S01]  /*0610*/  ISETP.GE.AND P3, PT, R27, R0, PT ;  /* 0x000000001b00720c */ /* 0x000fe20003f66270 */
[----:B------:R-:W-:-:S04]  /*0620*/  @!P0 IMAD.WIDE.U32 R28, R11, 0x4, R28 ;  /* 0x000000040b1c8825 */ /* 0x000fc800078e001c */
[----:B-1----:R-:W-:Y:S01]  /*0630*/  @!P0 IMAD.WIDE.U32 R18, R11, 0x4, R18 ;  /* 0x000000040b128825 */ /* 0x002fe200078e0012 */
[----:B------:R-:W-:Y:S01]  /*0640*/  CS2R R10, SRZ ;  /* 0x00000000000a7805 */ /* 0x000fe2000001ff00 */
[----:B--2---:R-:W1:Y:S02]  /*0650*/  @!P2 LDC.64 R20, c[0x0][0x228] ;  /* 0x00008a00ff14ab82 */ /* 0x004e640000000a00 */
[----:B0-----:R-:W-:-:S03]  /*0660*/  @!P4 IMAD.WIDE.U32 R16, R23, 0x4, R16 ;  /* 0x000000041710c825 */ /* 0x001fc600078e0010 */
[----:B------:R0:W2:Y:S01]  /*0670*/  @!P0 LDG.E R11, desc[UR4][R18.64] ;  /* 0x00000004120b8981 */ /* 0x0000a2000c1e1900 */
[----:B----4-:R-:W-:Y:S01]  /*0680*/  @!P4 IMAD.WIDE.U32 R14, R23, 0x4, R14 ;  /* 0x00000004170ec825 */ /* 0x010fe200078e000e */
[----:B------:R-:W-:Y:S01]  /*0690*/  CS2R R22, SRZ ;  /* 0x0000000000167805 */ /* 0x000fe2000001ff00 */
[----:B------:R-:W4:Y:S01]  /*06a0*/  @!P2 LDC.64 R12, c[0x0][0x220] ;  /* 0x00008800ff0cab82 */ /* 0x000f220000000a00 */
[----:B------:R-:W2:Y:S04]  /*06b0*/  @!P0 LDG.E R10, desc[UR4][R28.64] ;  /* 0x000000041c0a8981 */ /* 0x000ea8000c1e1900 */
[----:B------:R0:W3:Y:S03]  /*06c0*/  @!P4 LDG.E R22, desc[UR4][R16.64] ;  /* 0x000000041016c981 */ /* 0x0000e6000c1e1900 */
[----:B0-----:R-:W0:Y:S01]  /*06d0*/  @!P3 LDC.64 R18, c[0x0][0x220] ;  /* 0x00008800ff12bb82 */ /* 0x001e220000000a00 */
[----:B------:R-:W-:Y:S01]  /*06e0*/  IMAD.MOV.U32 R26, RZ, RZ, RZ ;  /* 0x000000ffff1a7224 */ /* 0x000fe200078e00ff */
[----:B------:R-:W3:Y:S06]  /*06f0*/  @!P4 LDG.E R23, desc[UR4][R14.64] ;  /* 0x000000040e17c981 */ /* 0x000eec000c1e1900 */
[----:B------:R-:W0:Y:S01]  /*0700*/  @!P3 LDC.64 R16, c[0x0][0x228] ;  /* 0x00008a00ff10bb82 */ /* 0x000e220000000a00 */
[----:B------:R-:W-:-:S02]  /*0710*/  @!P3 IMAD.IADD R29, R2, 0x1, R27 ;  /* 0x00000001021db824 */ /* 0x000fc400078e021b */
[----:B-1----:R-:W-:-:S04]  /*0720*/  @!P2 IMAD.WIDE.U32 R20, R25, 0x4, R20 ;  /* 0x000000041914a825 */ /* 0x002fc800078e0014 */
[----:B----4-:R-:W-:Y:S01]  /*0730*/  @!P2 IMAD.WIDE.U32 R12, R25, 0x4, R12 ;  /* 0x00000004190ca825 */ /* 0x010fe200078e000c */
[----:B------:R-:W-:-:S06]  /*0740*/  CS2R R24, SRZ ;  /* 0x0000000000187805 */ /* 0x000fcc000001ff00 */
[----:B------:R1:W4:Y:S01]  /*0750*/  @!P2 LDG.E R24, desc[UR4][R12.64] ;  /* 0x000000040c18a981 */ /* 0x000322000c1e1900 */
[----:B0-----:R-:W-:-:S03]  /*0760*/  @!P3 IMAD.WIDE.U32 R18, R29, 0x4, R18 ;  /* 0x000000041d12b825 */ /* 0x001fc600078e0012 */
[----:B------:R0:W4:Y:S01]  /*0770*/  @!P2 LDG.E R25, desc[UR4][R20.64] ;  /* 0x000000041419a981 */ /* 0x000122000c1e1900 */
[----:B------:R-:W-:Y:S01]  /*0780*/  @!P3 IMAD.WIDE.U32 R16, R29, 0x4, R16 ;  /* 0x000000041d10b825 */ /* 0x000fe200078e0010 */
[----:B------:R-:W-:-:S04]  /*0790*/  CS2R R28, SRZ ;  /* 0x00000000001c7805 */ /* 0x000fc8000001ff00 */
[----:B------:R-:W4:Y:S04]  /*07a0*/  @!P3 LDG.E R26, desc[UR4][R16.64] ;  /* 0x00000004101ab981 */ /* 0x000f28000c1e1900 */
[----:B------:R-:W4:Y:S01]  /*07b0*/  @!P3 LDG.E R29, desc[UR4][R18.64] ;  /* 0x00000004121db981 */ /* 0x000f22000c1e1900 */
[----:B------:R-:W-:-:S05]  /*07c0*/  @!P3 VIADD R27, R27, 0x80 ;  /* 0x000000801b1bb836 */ /* 0x000fca0000000000 */
[----:B------:R-:W-:-:S13]  /*07d0*/  ISETP.GE.AND P1, PT, R27, R0, PT ;  /* 0x000000001b00720c */ /* 0x000fda0003f26270 */
[----:B-1----:R-:W0:Y:S08]  /*07e0*/  @!P1 LDC.64 R12, c[0x0][0x228] ;  /* 0x00008a00ff0c9b82 */ /* 0x002e300000000a00 */
[----:B------:R-:W1:Y:S01]  /*07f0*/  @!P1 LDC.64 R14, c[0x0][0x220] ;  /* 0x00008800ff0e9b82 */ /* 0x000e620000000a00 */
[----:B------:R-:W-:-:S04]  /*0800*/  @!P1 IMAD.IADD R27, R2, 0x1, R27 ;  /* 0x00000001021b9824 */ /* 0x000fc800078e021b */
[----:B0-----:R-:W-:-:S03]  /*0810*/  @!P1 IMAD.WIDE.U32 R20, R27, 0x4, R12 ;  /* 0x000000041b149825 */ /* 0x001fc600078e000c */
[----:B------:R-:W0:Y:S02]  /*0820*/  @!P0 LDC.64 R12, c[0x0][0x218] ;  /* 0x00008600ff0c8b82 */ /* 0x000e240000000a00 */
[----:B------:R-:W5:Y:S01]  /*0830*/  @!P1 LDG.E R28, desc[UR4][R20.64] ;  /* 0x00000004141c9981 */ /* 0x000f62000c1e1900 */
[----:B-1----:R-:W-:-:S04]  /*0840*/  @!P1 IMAD.WIDE.U32 R14, R27, 0x4, R14 ;  /* 0x000000041b0e9825 */ /* 0x002fc800078e000e */
[----:B------:R-:W-:-:S06]  /*0850*/  IMAD.MOV.U32 R27, RZ, RZ, RZ ;  /* 0x000000ffff1b7224 */ /* 0x000fcc00078e00ff */
[----:B------:R1:W5:Y:S02]  /*0860*/  @!P1 LDG.E R27, desc[UR4][R14.64] ;  /* 0x000000040e1b9981 */ /* 0x000364000c1e1900 */
[----:B-1----:R-:W-:-:S05]  /*0870*/  @!P0 IMAD.IADD R15, R2, 0x1, R3 ;  /* 0x00000001020f8824 */ /* 0x002fca00078e0203 */
[----:B0-----:R-:W-:-:S05]  /*0880*/  @!P0 IADD3 R12, P2, R15, R12, RZ ;  /* 0x0000000c0f0c8210 */ /* 0x001fca0007f5e0ff */
[----:B------:R-:W-:Y:S01]  /*0890*/  @!P0 IMAD.X R13, RZ, RZ, R13, P2 ;  /* 0x000000ffff0d8224 */ /* 0x000fe200010e060d */
[----:B------:R-:W-:Y:S04]  /*08a0*/  BSSY B0, `(.L_x_26159) ;  /* 0x0000044000007945 */ /* 0x000fe80003800000 */
[----:B------:R-:W-:Y:S01]  /*08b0*/  BSSY B1, `(.L_x_26160) ;  /* 0x000003b000017945 */ /* 0x000fe20003800000 */
[----:B--2---:R-:W-:Y:S01]  /*08c0*/  @!P0 LOP3.LUT P1, RZ, R11, R10, RZ, 0xfc, !PT ;  /* 0x0000000a0bff8212 */ /* 0x004fe2000782fcff */
[----:B------:R-:W-:-:S03]  /*08d0*/  VIADD R10, R3, 0x80 ;  /* 0x00000080030a7836 */ /* 0x000fc60000000000 */
[----:B------:R-:W-:Y:S01]  /*08e0*/  @!P0 SEL R11, RZ, 0x1, !P1 ;  /* 0x00000001ff0b8807 */ /* 0x000fe20004800000 */
[----:B------:R-:W-:-:S04]  /*08f0*/  @!P0 IMAD.MOV.U32 R3, RZ, RZ, R10 ;  /* 0x000000ffff038224 */ /* 0x000fc800078e000a */
[----:B------:R0:W-:Y:S01]  /*0900*/  @!P0 STG.E.U8 desc[UR4][R12.64], R11 ;  /* 0x0000000b0c008986 */ /* 0x0001e2000c101104 */
[----:B------:R-:W-:-:S04]  /*0910*/  LOP3.LUT P0, RZ, R5, R4, RZ, 0xfc, !PT ;  /* 0x0000000405ff7212 */ /* 0x000fc8000780fcff */
[----:B------:R-:W-:Y:S02]  /*0920*/  SEL R5, RZ, 0x1, !P0 ;  /* 0x00000001ff057807 */ /* 0x000fe40004000000 */
[----:B------:R-:W-:Y:S02]  /*0930*/  ISETP.GE.AND P0, PT, R3, R0, PT ;  /* 0x000000000300720c */ /* 0x000fe40003f06270 */
[----:B------:R-:W-:Y:S02]  /*0940*/  LOP3.LUT P1, RZ, R7, R6, RZ, 0xfc, !PT ;  /* 0x0000000607ff7212 */ /* 0x000fe4000782fcff */
[----:B---3--:R-:W-:Y:S02]  /*0950*/  LOP3.LUT P2, RZ, R9, R8, RZ, 0xfc, !PT ;  /* 0x0000000809ff7212 */ /* 0x008fe4000784fcff */
[----:B------:R-:W-:Y:S02]  /*0960*/  LOP3.LUT P3, RZ, R23, R22, RZ, 0xfc, !PT ;  /* 0x0000001617ff7212 */ /* 0x000fe4000786fcff */
[----:B------:R-:W-:-:S02]  /*0970*/  SEL R9, RZ, 0x1, !P1 ;  /* 0x00000001ff097807 */ /* 0x000fc40004800000 */
[----:B0-----:R-:W-:Y:S02]  /*0980*/  SEL R11, RZ, 0x1, !P2 ;  /* 0x00000001ff0b7807 */ /* 0x001fe40005000000 */
[----:B------:R-:W-:Y:S02]  /*0990*/  SEL R13, RZ, 0x1, !P3 ;  /* 0x00000001ff0d7807 */ /* 0x000fe40005800000 */
[----:B----4-:R-:W-:-:S04]  /*09a0*/  LOP3.LUT P4, RZ, R25, R24, RZ, 0xfc, !PT ;  /* 0x0000001819ff7212 */ /* 0x010fc8000788fcff */
[----:B------:R-:W-:Y:S02]  /*09b0*/  SEL R15, RZ, 0x1, !P4 ;  /* 0x00000001ff0f7807 */ /* 0x000fe40006000000 */
[----:B------:R-:W-:-:S04]  /*09c0*/  LOP3.LUT P5, RZ, R26, R29, RZ, 0xfc, !PT ;  /* 0x0000001d1aff7212 */ /* 0x000fc800078afcff */
        /* <DEDUP_REMOVED lines=16> */
.L_x_26161:
        /* <DEDUP_REMOVED lines=8> */
.L_x_26162:
        /* <DEDUP_REMOVED lines=8> */
.L_x_26163:
        /* <DEDUP_REMOVED lines=9> */
.L_x_26164:
[----:B------:R-:W-:Y:S05]  /*0c60*/  BSYNC B1 ;  /* 0x0000000000017941 */ /* 0x000fea0003800000 */
.L_x_26160:
[----:B------:R-:W-:-:S13]  /*0c70*/  ISETP.GE.AND P0, PT, R3, R0, PT ;  /* 0x000000000300720c */ /* 0x000fda0003f06270 */
[----:B------:R-:W3:Y:S01]  /*0c80*/  @!P0 LDC.64 R8, c[0x0][0x218] ;  /* 0x00008600ff088b82 */ /* 0x000ee20000000a00 */
[----:B012---:R-:W-:Y:S02]  /*0c90*/  @!P0 IMAD.IADD R7, R2, 0x1, R3 ;  /* 0x0000000102078824 */ /* 0x007fe400078e0203 */
[----:B------:R-:W-:-:S03]  /*0ca0*/  @!P0 VIADD R3, R3, 0x80 ;  /* 0x0000008003038836 */ /* 0x000fc60000000000 */
[----:B---3--:R-:W-:-:S05]  /*0cb0*/  @!P0 IADD3 R6, P1, R7, R8, RZ ;  /* 0x0000000807068210 */ /* 0x008fca0007f3e0ff */
[----:B------:R-:W-:-:S05]  /*0cc0*/  @!P0 IMAD.X R7, RZ, RZ, R9, P1 ;  /* 0x000000ffff078224 */ /* 0x000fca00008e0609 */
[----:B------:R2:W-:Y:S03]  /*0cd0*/  @!P0 STG.E.U8 desc[UR4][R6.64], R4 ;  /* 0x0000000406008986 */ /* 0x0005e6000c101104 */
.L_x_26165:
[----:B------:R-:W-:Y:S05]  /*0ce0*/  BSYNC B0 ;  /* 0x0000000000007941 */ /* 0x000fea0003800000 */
.L_x_26159:
[----:B------:R-:W-:Y:S05]  /*0cf0*/  WARPSYNC.ALL ;  /* 0x0000000000007948 */ /* 0x000fea0003800000 */
[----:B------:R-:W-:-:S13]  /*0d00*/  ISETP.GE.AND P0, PT, R3, R0, PT ;  /* 0x000000000300720c */ /* 0x000fda0003f06270 */
[----:B------:R-:W-:Y:S05]  /*0d10*/  @P0 EXIT ;  /* 0x000000000000094d */ /* 0x000fea0003800000 */
[----:B------:R-:W-:Y:S01]  /*0d20*/  IMAD.IADD R2, R2, 0x1, R3 ;  /* 0x0000000102027824 */ /* 0x000fe200078e0203 */
[----:B------:R-:W-:Y:S01]  /*0d30*/  ULDC.64 UR6, c[0x0][0x218] ;  /* 0x0000860000067ab9 */ /* 0x000fe20000000a00 */
[----:B-----5:R-:W-:-:S03]  /*0d40*/  LOP3.LUT P0, RZ, R28, R27, RZ, 0xfc, !PT ;  /* 0x0000001b1cff7212 */ /* 0x020fc6000780fcff */
[----:B------:R-:W-:Y:S02]  /*0d50*/  IADD3 R2, P1, R2, UR6, RZ ;  /* 0x0000000602027c10 */ /* 0x000fe4000ff3e0ff */
[----:B------:R-:W-:-:S03]  /*0d60*/  SEL R5, RZ, 0x1, !P0 ;  /* 0x00000001ff057807 */ /* 0x000fc60004000000 */
[----:B------:R-:W-:-:S05]  /*0d70*/  IMAD.X R3, RZ, RZ, UR7, P1 ;  /* 0x00000007ff037e24 */ /* 0x000fca00088e06ff */
[----:B------:R-:W-:Y:S01]  /*0d80*/  STG.E.U8 desc[UR4][R2.64], R5 ;  /* 0x0000000502007986 */ /* 0x000fe2000c101104 */
[----:B------:R-:W-:Y:S05]  /*0d90*/  EXIT ;  /* 0x000000000000794d */ /* 0x000fea0003800000 */
.L_x_26166:
        /* <DEDUP_REMOVED lines=14> */
.L_x_43998:


//--------------------- .text._ZN2at6native29vectorized_elementwise_kernelILi4ENS0_13BinaryFunctorIiibZZZNS0_22logical_or_kernel_cudaERNS_14TensorIteratorEENKUlvE0_clEvENKUlvE1_clEvEUliiE_EESt5arrayIPcLm3EEEEviT0_T1_ --------------------------
	.section	.text._ZN2at6native29vectorized_elementwise_kernelILi4ENS0_13BinaryFunctorIiibZZZNS0_22logical_or_kernel_cudaERNS_14TensorIteratorEENKUlvE0_clEvENKUlvE1_clEvEUliiE_EESt5arrayIPcLm3EEEEviT0_T1_,"ax",@progbits
	.align	128
        .global         _ZN2at6native29vectorized_elementwise_kernelILi4ENS0_13BinaryFunctorIiibZZZNS0_22logical_or_kernel_cudaERNS_14TensorIteratorEENKUlvE0_clEvENKUlvE1_clEvEUliiE_EESt5arrayIPcLm3EEEEviT0_T1_
        .type           _ZN2at6native29vectorized_elementwise_kernelILi4ENS0_13BinaryFunctorIiibZZZNS0_22logical_or_kernel_cudaERNS_14TensorIteratorEENKUlvE0_clEvENKUlvE1_clEvEUliiE_EESt5arrayIPcLm3EEEEviT0_T1_,@function
        .size           _ZN2at6native29vectorized_elementwise_kernelILi4ENS0_13BinaryFunctorIiibZZZNS0_22logical_or_kernel_cudaERNS_14TensorIteratorEENKUlvE0_clEvENKUlvE1_clEvEUliiE_EESt5arrayIPcLm3EEEEviT0_T1_,(.L_x_43999 - _ZN2at6native29vectorized_elementwise_kernelILi4ENS0_13BinaryFunctorIiibZZZNS0_22logical_or_kernel_cudaERNS_14TensorIteratorEENKUlvE0_clEvENKUlvE1_clEvEUliiE_EESt5arrayIPcLm3EEEEviT0_T1_)
        .other          _ZN2at6native29vectorized_elementwise_kernelILi4ENS0_13BinaryFunctorIiibZZZNS0_22logical_or_kernel_cudaERNS_14TensorIteratorEENKUlvE0_clEvENKUlvE1_clEvEUliiE_EESt5arrayIPcLm3EEEEviT0_T1_,@"STO_CUDA_ENTRY STV_DEFAULT"
_ZN2at6native29vectorized_elementwise_kernelILi4ENS0_13BinaryFunctorIiibZZZNS0_22logical_or_kernel_cudaERNS_14TensorIteratorEENKUlvE0_clEvENKUlvE1_clEvEUliiE_EESt5arrayIPcLm3EEEEviT0_T1_:
.text._ZN2at6native29vectorized_elementwise_kernelILi4ENS0_13BinaryFunctorIiibZZZNS0_22logical_or_kernel_cudaERNS_14TensorIteratorEENKUlvE0_clEvENKUlvE1_clEvEUliiE_EESt5arrayIPcLm3EEEEviT0_T1_:
        /* <DEDUP_REMOVED lines=15> */
[----:B------:R-:W2:Y:S03]  /*00f0*/  LDG.E.128 R12, desc[UR4][R20.64+0x800] ;  /* 0x00080004140c7981 */ /* 0x000ea6000c1e1d00 */
[----:B------:R-:W-:Y:S02]  /*0100*/  IMAD.WIDE.U32 R22, R0, 0x10, R6 ;  /* 0x0000001000167825 */ /* 0x000fe400078e0006 */
[----:B------:R-:W3:Y:S04]  /*0110*/  LDG.E.128 R4, desc[UR4][R20.64] ;  /* 0x0000000414047981 */ /* 0x000ee8000c1e1d00 */
[----:B------:R-:W3:Y:S04]  /*0120*/  LDG.E.128 R8, desc[UR4][R22.64] ;  /* 0x0000000416087981 */ /* 0x000ee8000c1e1d00 */
[----:B------:R-:W2:Y:S01]  /*0130*/  LDG.E.128 R16, desc[UR4][R22.64+0x800] ;  /* 0x0008000416107981 */ /* 0x000ea2000c1e1d00 */
[----:B---3--:R-:W-:-:S02]  /*0140*/  LOP3.LUT P1, RZ, R8, R4, RZ, 0xfc, !PT ;  /* 0x0000000408ff7212 */ /* 0x008fc4000782fcff */
[----:B------:R-:W-:Y:S02]  /*0150*/  LOP3.LUT P2, RZ, R9, R5, RZ, 0xfc, !PT ;  /* 0x0000000509ff7212 */ /* 0x000fe4000784fcff */
[----:B--2---:R-:W-:Y:S02]  /*0160*/  LOP3.LUT P3, RZ, R16, R12, RZ, 0xfc, !PT ;  /* 0x0000000c10ff7212 */ /* 0x004fe4000786fcff */
[----:B------:R-:W-:Y:S02]  /*0170*/  LOP3.LUT P4, RZ, R17, R13, RZ, 0xfc, !PT ;  /* 0x0000000d11ff7212 */ /* 0x000fe4000788fcff */
[----:B------:R-:W-:Y:S02]  /*0180*/  LOP3.LUT P0, RZ, R10, R6, RZ, 0xfc, !PT ;  /* 0x000000060aff7212 */ /* 0x000fe4000780fcff */
[----:B------:R-:W-:Y:S02]  /*0190*/  SEL R3, RZ, 0x1, !P1 ;  /* 0x00000001ff037807 */ /* 0x000fe40004800000 */
[----:B------:R-:W-:-:S02]  /*01a0*/  SEL R4, RZ, 0x1, !P2 ;  /* 0x00000001ff047807 */ /* 0x000fc40005000000 */
[----:B------:R-:W-:Y:S02]  /*01b0*/  SEL R5, RZ, 0x1, !P3 ;  /* 0x00000001ff057807 */ /* 0x000fe40005800000 */
[----:B------:R-:W-:Y:S02]  /*01c0*/  SEL R6, RZ, 0x1, !P4 ;  /* 0x00000001ff067807 */ /* 0x000fe40006000000 */
[----:B------:R-:W-:Y:S02]  /*01d0*/  LOP3.LUT P2, RZ, R18, R14, RZ, 0xfc, !PT ;  /* 0x0000000e12ff7212 */ /* 0x000fe4000784fcff */
[----:B------:R-:W-:Y:S02]  /*01e0*/  LOP3.LUT P1, RZ, R11, R7, RZ, 0xfc, !PT ;  /* 0x000000070bff7212 */ /* 0x000fe4000782fcff */
[----:B------:R-:W-:Y:S02]  /*01f0*/  PRMT R7, R4, 0x7604, R3 ;  /* 0x0000760404077816 */ /* 0x000fe40000000003 */
[----:B------:R-:W-:-:S02]  /*0200*/  PRMT R6, R6, 0x7604, R5 ;  /* 0x0000760406067816 */ /* 0x000fc40000000005 */
[----:B------:R-:W-:Y:S02]  /*0210*/  IADD3 R2, P3, R2, UR6, RZ ;  /* 0x0000000602027c10 */ /* 0x000fe4000ff7e0ff */
[----:B------:R-:W-:Y:S02]  /*0220*/  SEL R4, RZ, 0x1, !P0 ;  /* 0x00000001ff047807 */ /* 0x000fe40004000000 */
[----:B------:R-:W-:Y:S02]  /*0230*/  SEL R5, RZ, 0x1, !P2 ;  /* 0x00000001ff057807 */ /* 0x000fe40005000000 */
[----:B------:R-:W-:Y:S01]  /*0240*/  LOP3.LUT P0, RZ, R19, R15, RZ, 0xfc, !PT ;  /* 0x0000000f13ff7212 */ /* 0x000fe2000780fcff */
[----:B------:R-:W-:Y:S01]  /*0250*/  IMAD.X R3, RZ, RZ, UR7, P3 ;  /* 0x00000007ff037e24 */ /* 0x000fe200098e06ff */
        /* <DEDUP_REMOVED lines=10> */
.L_x_26167:
        /* <DEDUP_REMOVED lines=21> */
[----:B------:R2:W4:Y:S01]  /*0450*/  @!P2 LDG.E R4, desc[UR4][R18.64] ;  /* 0x000000041204a981 */ /* 0x000522000c1e1900 */
[----:B------:R-:W-:Y:S01]  /*0460*/  @!P4 VIADD R27, R27, 0x80 ;  /* 0x000000801b1bc836 */ /* 0x000fe20000000000 */
[----:B------:R-:W0:Y:S01]  /*0470*/  @!P4 LDC.64 R20, c[0x0][0x220] ;  /* 0x00008800ff14cb82 */ /* 0x000e220000000a00 */
[----:B---3--:R-:W-:Y:S01]  /*0480*/  @!P3 IMAD.WIDE.U32 R14, R7, 0x4, R14 ;  /* 0x00000004070eb825 */ /* 0x008fe200078e000e */
[----:B------:R3:W4:Y:S02]  /*0490*/  @!P2 LDG.E R5, desc[UR4][R16.64] ;  /* 0x000000041005a981 */ /* 0x000724000c1e1900 */
[----:B------:R-:W-:-:S04]  /*04a0*/  ISETP.GE.AND P1, PT, R27, R0, PT ;  /* 0x000000001b00720c */ /* 0x000fc80003f26270 */
[----:B------:R-:W0:Y:S01]  /*04b0*/  @!P4 LDC.64 R12, c[0x0][0x228] ;  /* 0x00008a00ff0ccb82 */ /* 0x000e220000000a00 */
[----:B-1----:R-:W-:Y:S01]  /*04c0*/  @!P3 IMAD.WIDE.U32 R24, R7, 0x4, R24 ;  /* 0x000000040718b825 */ /* 0x002fe200078e0018 */
[----:B------:R-:W-:-:S06]  /*04d0*/  CS2R R6, SRZ ;  /* 0x0000000000067805 */ /* 0x000fcc000001ff00 */
[----:B--2---:R-:W1:Y:S01]  /*04e0*/  @!P0 LDC.64 R18, c[0x0][0x228] ;  /* 0x00008a00ff128b82 */ /* 0x004e620000000a00 */
[----:B------:R-:W-:Y:S01]  /*04f0*/  @!P1 IMAD.IADD R23, R2, 0x1, R27 ;  /* 0x0000000102179824 */ /* 0x000fe200078e021b */
[----:B------:R2:W4:Y:S01]  /*0500*/  @!P3 LDG.E R6, desc[UR4][R14.64] ;  /* 0x000000040e06b981 */ /* 0x000522000c1e1900 */
[----:B------:R-:W-:-:S03]  /*0510*/  @!P1 VIADD R27, R27, 0x80 ;  /* 0x000000801b1b9836 */ /* 0x000fc60000000000 */
[----:B------:R0:W4:Y:S02]  /*0520*/  @!P3 LDG.E R7, desc[UR4][R24.64] ;  /* 0x000000041807b981 */ /* 0x000124000c1e1900 */
[----:B------:R-:W-:Y:S01]  /*0530*/  ISETP.GE.AND P2, PT, R27, R0, PT ;  /* 0x000000001b00720c */ /* 0x000fe20003f46270 */
[----:B---3--:R-:W3:Y:S08]  /*0540*/  @!P1 LDC.64 R16, c[0x0][0x220] ;  /* 0x00008800ff109b82 */ /* 0x008ef00000000a00 */
[----:B--2---:R-:W2:Y:S04]  /*0550*/  @!P1 LDC.64 R14, c[0x0][0x228] ;  /* 0x00008a00ff0e9b82 */ /* 0x004ea80000000a00 */
[----:B0-----:R-:W-:-:S02]  /*0560*/  @!P2 IMAD.IADD R25, R2, 0x1, R27 ;  /* 0x000000010219a824 */ /* 0x001fc400078e021b */
[----:B------:R-:W-:-:S05]  /*0570*/  @!P2 VIADD R27, R27, 0x80 ;  /* 0x000000801b1ba836 */ /* 0x000fca0000000000 */
[----:B------:R-:W-:Y:S01]  /*0580*/  ISETP.GE.AND P3, PT, R27, R0, PT ;  /* 0x000000001b00720c */ /* 0x000fe20003f66270 */
[----:B------:R-:W-:-:S04]  /*0590*/  @!P4 IMAD.WIDE.U32 R20, R9, 0x4, R20 ;  /* 0x000000040914c825 */ /* 0x000fc800078e0014 */
[----:B------:R-:W-:Y:S01]  /*05a0*/  @!P4 IMAD.WIDE.U32 R12, R9, 0x4, R12 ;  /* 0x00000004090cc825 */ /* 0x000fe200078e000c */
[----:B------:R-:W-:-:S03]  /*05b0*/  CS2R R8, SRZ ;  /* 0x0000000000087805 */ /* 0x000fc6000001ff00 */
[----:B------:R-:W-:-:S03]  /*05c0*/  @!P0 IMAD.WIDE.U32 R28, R11, 0x4, R28 ;  /* 0x000000040b1c8825 */ /* 0x000fc600078e001c */
[----:B------:R0:W4:Y:S01]  /*05d0*/  @!P4 LDG.E R8, desc[UR4][R20.64] ;  /* 0x000000041408c981 */ /* 0x000122000c1e1900 */
[----:B-1----:R-:W-:Y:S01]  /*05e0*/  @!P0 IMAD.WIDE.U32 R18, R11, 0x4, R18 ;  /* 0x000000040b128825 */ /* 0x002fe200078e0012 */
[----:B------:R-:W-:Y:S02]  /*05f0*/  CS2R R10, SRZ ;  /* 0x00000000000a7805 */ /* 0x000fe4000001ff00 */
[----:B------:R1:W4:Y:S01]  /*0600*/  @!P4 LDG.E R9, desc[UR4][R12.64] ;  /* 0x000000040c09c981 */ /* 0x000322000c1e1900 */
[----:B---3--:R-:W-:-:S03]  /*0610*/  @!P1 IMAD.WIDE.U32 R16, R23, 0x4, R16 ;  /* 0x0000000417109825 */ /* 0x008fc600078e0010 */
[----:B------:R3:W4:Y:S01]  /*0620*/  @!P0 LDG.E R11, desc[UR4][R18.64] ;  /* 0x00000004120b8981 */ /* 0x000722000c1e1900 */
[----:B--2---:R-:W-:Y:S01]  /*0630*/  @!P1 IMAD.WIDE.U32 R14, R23, 0x4, R14 ;  /* 0x00000004170e9825 */ /* 0x004fe200078e000e */
[----:B------:R-:W-:Y:S01]  /*0640*/  CS2R R22, SRZ ;  /* 0x0000000000167805 */ /* 0x000fe2000001ff00 */
[----:B0-----:R-:W0:Y:S01]  /*0650*/  @!P2 LDC.64 R20, c[0x0][0x228] ;  /* 0x00008a00ff14ab82 */ /* 0x001e220000000a00 */
[----:B------:R-:W2:Y:S04]  /*0660*/  @!P0 LDG.E R10, desc[UR4][R28.64] ;  /* 0x000000041c0a8981 */ /* 0x000ea8000c1e1900 */
[----:B------:R3:W2:Y:S03]  /*0670*/  @!P1 LDG.E R22, desc[UR4][R16.64] ;  /* 0x0000000410169981 */ /* 0x0006a6000c1e1900 */
[----:B-1----:R-:W1:Y:S01]  /*0680*/  @!P2 LDC.64 R12, c[0x0][0x220] ;  /* 0x00008800ff0cab82 */ /* 0x002e620000000a00 */
[----:B------:R-:W-:Y:S01]  /*0690*/  IMAD.MOV.U32 R26, RZ, RZ, RZ ;  /* 0x000000ffff1a7224 */ /* 0x000fe200078e00ff */
[----:B------:R-:W2:Y:S06]  /*06a0*/  @!P1 LDG.E R23, desc[UR4][R14.64] ;  /* 0x000000040e179981 */ /* 0x000eac000c1e1900 */
[----:B---3--:R-:W3:Y:S08]  /*06b0*/  @!P3 LDC.64 R18, c[0x0][0x220] ;  /* 0x00008800ff12bb82 */ /* 0x008ef00000000a00 */
[----:B------:R-:W3:Y:S01]  /*06c0*/  @!P3 LDC.64 R16, c[0x0][0x228] ;  /* 0x00008a00ff10bb82 */ /* 0x000ee20000000a00 */
[----:B------:R-:W-:-:S02]  /*06d0*/  @!P3 IMAD.IADD R29, R2, 0x1, R27 ;  /* 0x00000001021db824 */ /* 0x000fc400078e021b */
[----:B0-----:R-:W-:-:S04]  /*06e0*/  @!P2 IMAD.WIDE.U32 R20, R25, 0x4, R20 ;  /* 0x000000041914a825 */ /* 0x001fc800078e0014 */
[----:B-1----:R-:W-:Y:S01]  /*06f0*/  @!P2 IMAD.WIDE.U32 R12, R25, 0x4, R12 ;  /* 0x00000004190ca825 */ /* 0x002fe200078e000c */
[----:B------:R-:W-:-:S06]  /*0700*/  CS2R R24, SRZ ;  /* 0x0000000000187805 */ /* 0x000fcc000001ff00 */
[----:B------:R0:W2:Y:S01]  /*0710*/  @!P2 LDG.E R24, desc[UR4][R12.64] ;  /* 0x000000040c18a981 */ /* 0x0000a2000c1e1900 */
[----:B---3--:R-:W-:-:S03]  /*0720*/  @!P3 IMAD.WIDE.U32 R18, R29, 0x4, R18 ;  /* 0x000000041d12b825 */ /* 0x008fc600078e0012 */
[----:B------:R1:W3:Y:S01]  /*0730*/  @!P2 LDG.E R25, desc[UR4][R20.64] ;  /* 0x000000041419a981 */ /* 0x0002e2000c1e1900 */
[----:B------:R-:W-:Y:S01]  /*0740*/  @!P3 IMAD.WIDE.U32 R16, R29, 0x4, R16 ;  /* 0x000000041d10b825 */ /* 0x000fe200078e0010 */
[----:B------:R-:W-:-:S04]  /*0750*/  CS2R R28, SRZ ;  /* 0x00000000001c7805 */ /* 0x000fc8000001ff00 */
[----:B------:R-:W3:Y:S04]  /*0760*/  @!P3 LDG.E R26, desc[UR4][R16.64] ;  /* 0x00000004101ab981 */ /* 0x000ee8000c1e1900 */
[----:B------:R-:W3:Y:S01]  /*0770*/  @!P3 LDG.E R29, desc[UR4][R18.64] ;  /* 0x00000004121db981 */ /* 0x000ee2000c1e1900 */
[----:B------:R-:W-:-:S05]  /*0780*/  @!P3 VIADD R27, R27, 0x80 ;  /* 0x000000801b1bb836 */ /* 0x000fca0000000000 */
[----:B------:R-:W-:-:S13]  /*0790*/  ISETP.GE.AND P1, PT, R27, R0, PT ;  /* 0x000000001b00720c */ /* 0x000fda0003f26270 */
[----:B0-----:R-:W1:Y:S08]  /*07a0*/  @!P1 LDC.64 R12, c[0x0][0x228] ;  /* 0x00008a00ff0c9b82 */ /* 0x001e700000000a00 */
[----:B------:R-:W0:Y:S01]  /*07b0*/  @!P1 LDC.64 R14, c[0x0][0x220] ;  /* 0x00008800ff0e9b82 */ /* 0x000e220000000a00 */
[----:B------:R-:W-:-:S04]  /*07c0*/  @!P1 IMAD.IADD R27, R2, 0x1, R27 ;  /* 0x00000001021b9824 */ /* 0x000fc800078e021b */
[----:B-1----:R-:W-:-:S03]  /*07d0*/  @!P1 IMAD.WIDE.U32 R20, R27, 0x4, R12 ;  /* 0x000000041b149825 */ /* 0x002fc600078e000c */
[----:B------:R-:W1:Y:S02]  /*07e0*/  @!P0 LDC.64 R12, c[0x0][0x218] ;  /* 0x00008600ff0c8b82 */ /* 0x000e640000000a00 */
[----:B------:R-:W5:Y:S01]  /*07f0*/  @!P1 LDG.E R28, desc[UR4][R20.64] ;  /* 0x00000004141c9981 */ /* 0x000f62000c1e1900 */
[----:B0-----:R-:W-:-:S04]  /*0800*/  @!P1 IMAD.WIDE.U32 R14, R27, 0x4, R14 ;  /* 0x000000041b0e9825 */ /* 0x001fc800078e000e */
[----:B------:R-:W-:-:S06]  /*0810*/  IMAD.MOV.U32 R27, RZ, RZ, RZ ;  /* 0x000000ffff1b7224 */ /* 0x000fcc00078e00ff */
[----:B------:R0:W5:Y:S02]  /*0820*/  @!P1 LDG.E R27, desc[UR4][R14.64] ;  /* 0x000000040e1b9981 */ /* 0x000164000c1e1900 */
[----:B0-----:R-:W-:-:S05]  /*0830*/  @!P0 IMAD.IADD R15, R2, 0x1, R3 ;  /* 0x00000001020f8824 */ /* 0x001fca00078e0203 */
[----:B-1----:R-:W-:-:S05]  /*0840*/  @!P0 IADD3 R12, P2, R15, R12, RZ ;  /* 0x0000000c0f0c8210 */ /* 0x002fca0007f5e0ff */
[----:B------:R-:W-:Y:S01]  /*0850*/  @!P0 IMAD.X R13, RZ, RZ, R13, P2 ;  /* 0x000000ffff0d8224 */ /* 0x000fe200010e060d */
[----:B------:R-:W-:Y:S04]  /*0860*/  BSSY B0, `(.L_x_26168) ;  /* 0x0000044000007945 */ /* 0x000fe80003800000 */
[----:B------:R-:W-:Y:S01]  /*0870*/  BSSY B1, `(.L_x_26169) ;  /* 0x000003b000017945 */ /* 0x000fe20003800000 */
[----:B----4-:R-:W-:-:S04]  /*0880*/  LOP3.LUT P5, RZ, R5, R4, RZ, 0xfc, !PT ;  /* 0x0000000405ff7212 */ /* 0x010fc800078afcff */
[----:B------:R-:W-:Y:S02]  /*0890*/  SEL R5, RZ, 0x1, !P5 ;  /* 0x00000001ff057807 */ /* 0x000fe40006800000 */
[----:B------:R-:W-:Y:S02]  /*08a0*/  LOP3.LUT P4, RZ, R7, R6, RZ, 0xfc, !PT ;  /* 0x0000000607ff7212 */ /* 0x000fe4000788fcff */
[----:B--2---:R-:W-:Y:S01]  /*08b0*/  @!P0 LOP3.LUT P1, RZ, R11, R10, RZ, 0xfc, !PT ;  /* 0x0000000a0bff8212 */ /* 0x004fe2000782fcff */
[----:B------:R-:W-:-:S04]  /*08c0*/  VIADD R10, R3, 0x80 ;  /* 0x00000080030a7836 */ /* 0x000fc80000000000 */
[----:B------:R-:W-:-:S05]  /*08d0*/  @!P0 IMAD.MOV.U32 R3, RZ, RZ, R10 ;  /* 0x000000ffff038224 */ /* 0x000fca00078e000a */
[----:B------:R-:W-:Y:S02]  /*08e0*/  ISETP.GE.AND P5, PT, R3, R0, PT ;  /* 0x000000000300720c */ /* 0x000fe40003fa6270 */
[----:B------:R-:W-:Y:S02]  /*08f0*/  @!P0 SEL R11, RZ, 0x1, !P1 ;  /* 0x00000001ff0b8807 */ /* 0x000fe40004800000 */
[----:B------:R-:W-:Y:S02]  /*0900*/  LOP3.LUT P3, RZ, R9, R8, RZ, 0xfc, !PT ;  /* 0x0000000809ff7212 */ /* 0x000fe4000786fcff */
[----:B------:R-:W-:Y:S01]  /*0910*/  LOP3.LUT P2, RZ, R23, R22, RZ, 0xfc, !PT ;  /* 0x0000001617ff7212 */ /* 0x000fe2000784fcff */
[----:B------:R0:W-:Y:S01]  /*0920*/  @!P0 STG.E.U8 desc[UR4][R12.64], R11 ;  /* 0x0000000b0c008986 */ /* 0x0001e2000c101104 */
[----:B------:R-:W-:Y:S02]  /*0930*/  SEL R9, RZ, 0x1, !P4 ;  /* 0x00000001ff097807 */ /* 0x000fe40006000000 */
[----:B0-----:R-:W-:-:S02]  /*0940*/  SEL R11, RZ, 0x1, !P3 ;  /* 0x00000001ff0b7807 */ /* 0x001fc40005800000 */
[----:B------:R-:W-:Y:S02]  /*0950*/  SEL R13, RZ, 0x1, !P2 ;  /* 0x00000001ff0d7807 */ /* 0x000fe40005000000 */
[----:B---3--:R-:W-:-:S04]  /*0960*/  LOP3.LUT P1, RZ, R25, R24, RZ, 0xfc, !PT ;  /* 0x0000001819ff7212 */ /* 0x008fc8000782fcff */
        /* <DEDUP_REMOVED lines=18> */
.L_x_26170:
        /* <DEDUP_REMOVED lines=8> */
.L_x_26171:
        /* <DEDUP_REMOVED lines=8> */
.L_x_26172:
        /* <DEDUP_REMOVED lines=9> */
.L_x_26173:
[----:B------:R-:W-:Y:S05]  /*0c20*/  BSYNC B1 ;  /* 0x0000000000017941 */ /* 0x000fea0003800000 */
.L_x_26169:
[----:B------:R-:W-:-:S13]  /*0c30*/  ISETP.GE.AND P0, PT, R3, R0, PT ;  /* 0x000000000300720c */ /* 0x000fda0003f06270 */
[----:B------:R-:W3:Y:S01]  /*0c40*/  @!P0 LDC.64 R8, c[0x0][0x218] ;  /* 0x00008600ff088b82 */ /* 0x000ee20000000a00 */
[----:B012---:R-:W-:Y:S02]  /*0c50*/  @!P0 IMAD.IADD R7, R2, 0x1, R3 ;  /* 0x0000000102078824 */ /* 0x007fe400078e0203 */
[----:B------:R-:W-:-:S03]  /*0c60*/  @!P0 VIADD R3, R3, 0x80 ;  /* 0x0000008003038836 */ /* 0x000fc60000000000 */
[----:B---3--:R-:W-:-:S05]  /*0c70*/  @!P0 IADD3 R6, P1, R7, R8, RZ ;  /* 0x0000000807068210 */ /* 0x008fca0007f3e0ff */
[----:B------:R-:W-:-:S05]  /*0c80*/  @!P0 IMAD.X R7, RZ, RZ, R9, P1 ;  /* 0x000000ffff078224 */ /* 0x000fca00008e0609 */
[----:B------:R2:W-:Y:S03]  /*0c90*/  @!P0 STG.E.U8 desc[UR4][R6.64], R4 ;  /* 0x0000000406008986 */ /* 0x0005e6000c101104 */
.L_x_26174:
[----:B------:R-:W-:Y:S05]  /*0ca0*/  BSYNC B0 ;  /* 0x0000000000007941 */ /* 0x000fea0003800000 */
.L_x_26168:
        /* <DEDUP_REMOVED lines=11> */
.L_x_26175:
        /* <DEDUP_REMOVED lines=10> */
.L_x_43999:


//--------------------- .text._ZN2at6native29vectorized_elementwise_kernelILi8ENS0_13BinaryFunctorIiibZZZNS0_22logical_or_kernel_cudaERNS_14TensorIteratorEENKUlvE0_clEvENKUlvE1_clEvEUliiE_EESt5arrayIPcLm3EEEEviT0_T1_ --------------------------
	.section	.text._ZN2at6native29vectorized_elementwise_kernelILi8ENS0_13BinaryFunctorIiibZZZNS0_22logical_or_kernel_cudaERNS_14TensorIteratorEENKUlvE0_clEvENKUlvE1_clEvEUliiE_EESt5arrayIPcLm3EEEEviT0_T1_,"ax",@progbits
	.align	128
        .global         _ZN2at6native29vectorized_elementwise_kernelILi8ENS0_13BinaryFunctorIiibZZZNS0_22logical_or_kernel_cudaERNS_14TensorIteratorEENKUlvE0_clEvENKUlvE1_clEvEUliiE_EESt5arrayIPcLm3EEEEviT0_T1_
        .type           _ZN2at6native29vectorized_elementwise_kernelILi8ENS0_13BinaryFunctorIiibZZZNS0_22logical_or_kernel_cudaERNS_14TensorIteratorEENKUlvE0_clEvENKUlvE1_clEvEUliiE_EESt5arrayIPcLm3EEEEviT0_T1_,@function
        .size           _ZN2at6native29vectorized_elementwise_kernelILi8ENS0_13BinaryFunctorIiibZZZNS0_22logical_or_kernel_cudaERNS_14TensorIteratorEENKUlvE0_clEvENKUlvE1_clEvEUliiE_EESt5arrayIPcLm3EEEEviT0_T1_,(.L_x_44000 - _ZN2at6native29vectorized_elementwise_kernelILi8ENS0_13BinaryFunctorIiibZZZNS0_22logical_or_kernel_cudaERNS_14TensorIteratorEENKUlvE0_clEvENKUlvE1_clEvEUliiE_EESt5arrayIPcLm3EEEEviT0_T1_)
        .other          _ZN2at6native29vectorized_elementwise_kernelILi8ENS0_13BinaryFunctorIiibZZZNS0_22logical_or_kernel_cudaERNS_14TensorIteratorEENKUlvE0_clEvENKUlvE1_clEvEUliiE_EESt5arrayIPcLm3EEEEviT0_T1_,@"STO_CUDA_ENTRY STV_DEFAULT"
_ZN2at6native29vectorized_elementwise_kernelILi8ENS0_13BinaryFunctorIiibZZZNS0_22logical_or_kernel_cudaERNS_14TensorIteratorEENKUlvE0_clEvENKUlvE1_clEvEUliiE_EESt5arrayIPcLm3EEEEviT0_T1_:
.text._ZN2at6native29vectorized_elementwise_kernelILi8ENS0_13BinaryFunctorIiibZZZNS0_22logical_or_kernel_cudaERNS_14TensorIteratorEENKUlvE0_clEvENKUlvE1_clEvEUliiE_EESt5arrayIPcLm3EEEEviT0_T1_:
        /* <DEDUP_REMOVED lines=18> */
[----:B------:R-:W2:Y:S04]  /*0120*/  LDG.E.128 R16, desc[UR4][R22.64] ;  /* 0x0000000416107981 */ /* 0x000ea8000c1e1d00 */
[----:B------:R-:W3:Y:S01]  /*0130*/  LDG.E.128 R8, desc[UR4][R22.64+0x10] ;  /* 0x0000100416087981 */ /* 0x000ee2000c1e1d00 */
[----:B------:R-:W-:-:S05]  /*0140*/  IADD3 R2, P5, R2, UR6, RZ ;  /* 0x0000000602027c10 */ /* 0x000fca000ffbe0ff */
[----:B------:R-:W-:Y:S02]  /*0150*/  IMAD.X R3, RZ, RZ, UR7, P5 ;  /* 0x00000007ff037e24 */ /* 0x000fe4000a8e06ff */
[----:B------:R-:W-:Y:S01]  /*0160*/  IMAD.WIDE R2, R0, 0x8, R2 ;  /* 0x0000000800027825 */ /* 0x000fe200078e0202 */
[----:B--2---:R-:W-:Y:S02]  /*0170*/  LOP3.LUT P2, RZ, R19, R15, RZ, 0xfc, !PT ;  /* 0x0000000f13ff7212 */ /* 0x004fe4000784fcff */
[----:B---3--:R-:W-:Y:S02]  /*0180*/  LOP3.LUT P4, RZ, R9, R5, RZ, 0xfc, !PT ;  /* 0x0000000509ff7212 */ /* 0x008fe4000788fcff */
[----:B------:R-:W-:Y:S02]  /*0190*/  SEL R9, RZ, 0xffffffff, !P2 ;  /* 0xffffffffff097807 */ /* 0x000fe40005000000 */
[----:B------:R-:W-:Y:S02]  /*01a0*/  LOP3.LUT P2, RZ, R11, R7, RZ, 0xfc, !PT ;  /* 0x000000070bff7212 */ /* 0x000fe4000784fcff */
[----:B------:R-:W-:-:S02]  /*01b0*/  LOP3.LUT P1, RZ, R17, R13, RZ, 0xfc, !PT ;  /* 0x0000000d11ff7212 */ /* 0x000fc4000782fcff */
[----:B------:R-:W-:Y:S02]  /*01c0*/  LOP3.LUT P6, RZ, R18, R14, RZ, 0xfc, !PT ;  /* 0x0000000e12ff7212 */ /* 0x000fe400078cfcff */
[----:B------:R-:W-:Y:S02]  /*01d0*/  LOP3.LUT P3, RZ, R8, R4, RZ, 0xfc, !PT ;  /* 0x0000000408ff7212 */ /* 0x000fe4000786fcff */
[----:B------:R-:W-:Y:S02]  /*01e0*/  SEL R5, RZ, 0xffffffff, !P2 ;  /* 0xffffffffff057807 */ /* 0x000fe40005000000 */
[----:B------:R-:W-:Y:S02]  /*01f0*/  SEL R8, RZ, 0x1, !P6 ;  /* 0x00000001ff087807 */ /* 0x000fe40007000000 */
[----:B------:R-:W-:Y:S02]  /*0200*/  SEL R11, RZ, 0xffffffff, !P1 ;  /* 0xffffffffff0b7807 */ /* 0x000fe40004800000 */
[----:B------:R-:W-:-:S02]  /*0210*/  SEL R7, RZ, 0xffffffff, !P4 ;  /* 0xffffffffff077807 */ /* 0x000fc40006000000 */
[----:B------:R-:W-:Y:S02]  /*0220*/  LOP3.LUT P6, RZ, R10, R6, RZ, 0xfc, !PT ;  /* 0x000000060aff7212 */ /* 0x000fe400078cfcff */
[----:B------:R-:W-:Y:S01]  /*0230*/  LOP3.LUT P0, RZ, R16, R12, RZ, 0xfc, !PT ;  /* 0x0000000c10ff7212 */ /* 0x000fe2000780fcff */
        /* <DEDUP_REMOVED lines=15> */
.L_x_26176:
        /* <DEDUP_REMOVED lines=121> */
.L_x_26179:
        /* <DEDUP_REMOVED lines=8> */
.L_x_26180:
        /* <DEDUP_REMOVED lines=8> */
.L_x_26181:
        /* <DEDUP_REMOVED lines=9> */
.L_x_26182:
[----:B------:R-:W-:Y:S05]  /*0c50*/  BSYNC B1 ;  /* 0x0000000000017941 */ /* 0x000fea0003800000 */
.L_x_26178:
[----:B------:R-:W-:-:S13]  /*0c60*/  ISETP.GE.AND P0, PT, R3, R0, PT ;  /* 0x000000000300720c */ /* 0x000fda0003f06270 */
[----:B------:R-:W3:Y:S01]  /*0c70*/  @!P0 LDC.64 R8, c[0x0][0x218] ;  /* 0x00008600ff088b82 */ /* 0x000ee20000000a00 */
[----:B012---:R-:W-:Y:S02]  /*0c80*/  @!P0 IMAD.IADD R7, R2, 0x1, R3 ;  /* 0x0000000102078824 */ /* 0x007fe400078e0203 */
[----:B------:R-:W-:-:S03]  /*0c90*/  @!P0 VIADD R3, R3, 0x80 ;  /* 0x0000008003038836 */ /* 0x000fc60000000000 */
[----:B---3--:R-:W-:-:S05]  /*0ca0*/  @!P0 IADD3 R6, P1, R7, R8, RZ ;  /* 0x0000000807068210 */ /* 0x008fca0007f3e0ff */
[----:B------:R-:W-:-:S05]  /*0cb0*/  @!P0 IMAD.X R7, RZ, RZ, R9, P1 ;  /* 0x000000ffff078224 */ /* 0x000fca00008e0609 */
[----:B------:R2:W-:Y:S03]  /*0cc0*/  @!P0 STG.E.U8 desc[UR4][R6.64], R4 ;  /* 0x0000000406008986 */ /* 0x0005e6000c101104 */
.L_x_26183:
[----:B------:R-:W-:Y:S05]  /*0cd0*/  BSYNC B0 ;  /* 0x0000000000007941 */ /* 0x000fea0003800000 */
.L_x_26177:
        /* <DEDUP_REMOVED lines=11> */
.L_x_26184:
        /* <DEDUP_REMOVED lines=15> */
.L_x_44000:


//--------------------- .text._ZN2at6native18elementwise_kernelILi128ELi4EZNS0_15gpu_kernel_implINS0_13AUnaryFunctorIaabZZZNS0_22logical_or_kernel_cudaERNS_14TensorIteratorEENKUlvE0_clEvENKUlvE0_clEvEUlaaE_EEEEvRNS_18TensorIteratorBaseERKT_EUliE_EEviT1_ --------------------------
	.section	.text._ZN2at6native18elementwise_kernelILi128ELi4EZNS0_15gpu_kernel_implINS0_13AUnaryFunctorIaabZZZNS0_22logical_or_kernel_cudaERNS_14TensorIteratorEENKUlvE0_clEvENKUlvE0_clEvEUlaaE_EEEEvRNS_18TensorIteratorBaseERKT_EUliE_EEviT1_,"ax",@progbits
	.align	128
        .global         _ZN2at6native18elementwise_kernelILi128ELi4EZNS0_15gpu_kernel_implINS0_13AUnaryFunctorIaabZZZNS0_22logical_or_kernel_cudaERNS_14TensorIteratorEENKUlvE0_clEvENKUlvE0_clEvEUlaaE_EEEEvRNS_18TensorIteratorBaseERKT_EUliE_EEviT1_
        .type           _ZN2at6native18elementwise_kernelILi128ELi4EZNS0_15gpu_kernel_implINS0_13AUnaryFunctorIaabZZZNS0_22logical_or_kernel_cudaERNS_14TensorIteratorEENKUlvE0_clEvENKUlvE0_clEvEUlaaE_EEEEvRNS_18TensorIteratorBaseERKT_EUliE_EEviT1_,@function
        .size           _ZN2at6native18elementwise_kernelILi128ELi4EZNS0_15gpu_kernel_implINS0_13AUnaryFunctorIaabZZZNS0_22logical_or_kernel_cudaERNS_14TensorIteratorEENKUlvE0_clEvENKUlvE0_clEvEUlaaE_EEEEvRNS_18TensorIteratorBaseERKT_EUliE_EEviT1_,(.L_x_44001 - _ZN2at6native18elementwise_kernelILi128ELi4EZNS0_15gpu_kernel_implINS0_13AUnaryFunctorIaabZZZNS0_22logical_or_kernel_cudaERNS_14TensorIteratorEENKUlvE0_clEvENKUlvE0_clEvEUlaaE_EEEEvRNS_18TensorIteratorBaseERKT_EUliE_EEviT1_)
        .other          _ZN2at6native18elementwise_kernelILi128ELi4EZNS0_15gpu_kernel_implINS0_13AUnaryFunctorIaabZZZNS0_22logical_or_kernel_cudaERNS_14TensorIteratorEENKUlvE0_clEvENKUlvE0_clEvEUlaaE_EEEEvRNS_18TensorIteratorBaseERKT_EUliE_EEviT1_,@"STO_CUDA_ENTRY STV_DEFAULT"
_ZN2at6native18elementwise_kernelILi128ELi4EZNS0_15gpu_kernel_implINS0_13AUnaryFunctorIaabZZZNS0_22logical_or_kernel_cudaERNS_14TensorIteratorEENKUlvE0_clEvENKUlvE0_clEvEUlaaE_EEEEvRNS_18TensorIteratorBaseERKT_EUliE_EEviT1_:
.text._ZN2at6native18elementwise_kernelILi128ELi4EZNS0_15gpu_kernel_implINS0_13AUnaryFunctorIaabZZZNS0_22logical_or_kernel_cudaERNS_14TensorIteratorEENKUlvE0_clEvENKUlvE0_clEvEUlaaE_EEEEvRNS_18TensorIteratorBaseERKT_EUliE_EEviT1_:
        /* <DEDUP_REMOVED lines=314> */
.L_x_26187:
        /* <DEDUP_REMOVED lines=20> */
.L_x_26191:
[----:B------:R0:W5:Y:S01]  /*14e0*/  LDG.E.U8 R0, desc[UR36][R2.64] ;  /* 0x0000002402007981 */ /* 0x000162000c1e1100 */
[----:B------:R-:W-:Y:S05]  /*14f0*/  BRA `(.L_x_26193) ;  /* 0x0000000c00547947 */ /* 0x000fea0003800000 */
.L_x_26190:
        /* <DEDUP_REMOVED lines=8> */
.L_x_26195:
[----:B------:R0:W5:Y:S01]  /*1580*/  LDG.E.U8 R0, desc[UR36][R2.64] ;  /* 0x0000002402007981 */ /* 0x000162000c1e1100 */
[----:B------:R-:W-:Y:S05]  /*1590*/  BRA `(.L_x_26193) ;  /* 0x0000000c002c7947 */ /* 0x000fea0003800000 */
.L_x_26194:
[----:B------:R0:W5:Y:S01]  /*15a0*/  LDG.E.U16 R0, desc[UR36][R2.64] ;  /* 0x0000002402007981 */ /* 0x000162000c1e1500 */
[----:B------:R-:W-:Y:S05]  /*15b0*/  BRA `(.L_x_26193) ;  /* 0x0000000c00247947 */ /* 0x000fea0003800000 */
.L_x_26189:
        /* <DEDUP_REMOVED lines=9> */
.L_x_26197:
[----:B------:R-:W2:Y:S02]  /*1650*/  LDG.E.U16 R4, desc[UR36][R2.64] ;  /* 0x0000002402047981 */ /* 0x000ea4000c1e1500 */
[----:B--2---:R-:W-:-:S06]  /*1660*/  HADD2.F32 R4, -RZ, R4.H0_H0 ;  /* 0x20000004ff047230 */ /* 0x004fcc0000004100 */
[----:B------:R-:W0:Y:S02]  /*1670*/  F2I.FTZ.TRUNC.NTZ R4, R4 ;  /* 0x0000000400047305 */ /* 0x000e24000021f100 */
[----:B0-----:R-:W-:Y:S01]  /*1680*/  PRMT R0, R4, 0x7610, R0 ;  /* 0x0000761004007816 */ /* 0x001fe20000000000 */
[----:B------:R-:W-:Y:S06]  /*1690*/  BRA `(.L_x_26193) ;  /* 0x0000000800ec7947 */ /* 0x000fec0003800000 */
.L_x_26196:
        /* <DEDUP_REMOVED lines=9> */
.L_x_26199:
[----:B------:R-:W2:Y:S02]  /*1730*/  LDG.E.U16 R2, desc[UR36][R2.64] ;  /* 0x0000002402027981 */ /* 0x000ea4000c1e1500 */
[----:B--2---:R-:W-:-:S06]  /*1740*/  HADD2.F32 R4, -RZ, R2.H0_H0 ;  /* 0x20000002ff047230 */ /* 0x004fcc0000004100 */
[----:B------:R-:W0:Y:S02]  /*1750*/  F2I.FTZ.TRUNC.NTZ R4, R4 ;  /* 0x0000000400047305 */ /* 0x000e24000021f100 */
[----:B0-----:R-:W-:Y:S01]  /*1760*/  PRMT R0, R4, 0x7610, R0 ;  /* 0x0000761004007816 */ /* 0x001fe20000000000 */
[----:B------:R-:W-:Y:S06]  /*1770*/  BRA `(.L_x_26193) ;  /* 0x0000000800b47947 */ /* 0x000fec0003800000 */
.L_x_26198:
[----:B------:R-:W2:Y:S02]  /*1780*/  LDG.E.64 R2, desc[UR36][R2.64] ;  /* 0x0000002402027981 */ /* 0x000ea4000c1e1b00 */
[----:B--2---:R0:W1:Y:S01]  /*1790*/  F2I.F64.TRUNC R0, R2 ;  /* 0x0000000200007311 */ /* 0x004062000030d100 */
[----:B------:R-:W-:Y:S05]  /*17a0*/  BRA `(.L_x_26193) ;  /* 0x0000000800a87947 */ /* 0x000fea0003800000 */
.L_x_26188:
        /* <DEDUP_REMOVED lines=12> */
.L_x_26202:
[----:B------:R-:W2:Y:S02]  /*1870*/  LDG.E.64 R2, desc[UR36][R2.64] ;  /* 0x0000002402027981 */ /* 0x000ea4000c1e1b00 */
[----:B--2---:R3:W4:Y:S01]  /*1880*/  F2I.F64.TRUNC R0, R2 ;  /* 0x0000000200007311 */ /* 0x004722000030d100 */
[----:B------:R-:W-:Y:S05]  /*1890*/  BRA `(.L_x_26193) ;  /* 0x00000008006c7947 */ /* 0x000fea0003800000 */
.L_x_26201:
        /* <DEDUP_REMOVED lines=28> */
.L_x_26204:
        /* <DEDUP_REMOVED lines=15> */
.L_x_26203:
[----:B------:R-:W2:Y:S02]  /*1b50*/  LDG.E.U16 R4, desc[UR36][R2.64] ;  /* 0x0000002402047981 */ /* 0x000ea4000c1e1500 */
[----:B--2---:R-:W-:-:S06]  /*1b60*/  IMAD.U32 R4, R4, 0x10000, RZ ;  /* 0x0001000004047824 */ /* 0x004fcc00078e00ff */
[----:B------:R-:W0:Y:S02]  /*1b70*/  F2I.FTZ.TRUNC.NTZ R4, R4 ;  /* 0x0000000400047305 */ /* 0x000e24000021f100 */
[----:B0-----:R-:W-:Y:S01]  /*1b80*/  PRMT R0, R4, 0x7610, R0 ;  /* 0x0000761004007816 */ /* 0x001fe20000000000 */
[----:B------:R-:W-:Y:S06]  /*1b90*/  BRA `(.L_x_26193) ;  /* 0x0000000400ac7947 */ /* 0x000fec0003800000 */
.L_x_26200:
        /* <DEDUP_REMOVED lines=10> */
.L_x_26207:
        /* <DEDUP_REMOVED lines=21> */
.L_x_26211:
[----:B------:R-:W-:Y:S05]  /*1d90*/  BSYNC B1 ;  /* 0x0000000000017941 */ /* 0x000fea0003800000 */
.L_x_26210:
[----:B------:R-:W-:Y:S01]  /*1da0*/  IMAD.SHL.U32 R2, R2, 0x100000, RZ ;  /* 0x0010000002027824 */ /* 0x000fe200078e00ff */
[----:B------:R-:W-:-:S04]  /*1db0*/  LEA R3, R0, 0x3b800000, 0x17 ;  /* 0x3b80000000037811 */ /* 0x000fc800078eb8ff */
[----:B------:R-:W-:-:S07]  /*1dc0*/  LOP3.LUT R4, R3, R2, R4, 0xfe, !PT ;  /* 0x0000000203047212 */ /* 0x000fce00078efe04 */
.L_x_26209:
[----:B------:R-:W-:Y:S05]  /*1dd0*/  BSYNC B0 ;  /* 0x0000000000007941 */ /* 0x000fea0003800000 */
.L_x_26208:
[----:B------:R-:W0:Y:S02]  /*1de0*/  F2I.FTZ.TRUNC.NTZ R4, R4 ;  /* 0x0000000400047305 */ /* 0x000e24000021f100 */
[----:B0-----:R-:W-:Y:S01]  /*1df0*/  PRMT R0, R4, 0x7610, R0 ;  /* 0x0000761004007816 */ /* 0x001fe20000000000 */
[----:B------:R-:W-:Y:S06]  /*1e00*/  BRA `(.L_x_26193) ;  /* 0x0000000400107947 */ /* 0x000fec0003800000 */
.L_x_26206:
        /* <DEDUP_REMOVED lines=21> */
.L_x_26215:
[----:B------:R-:W-:Y:S05]  /*1f60*/  BSYNC B1 ;  /* 0x0000000000017941 */ /* 0x000fea0003800000 */
.L_x_26214:
[----:B------:R-:W-:Y:S01]  /*1f70*/  IMAD.SHL.U32 R2, R2, 0x200000, RZ ;  /* 0x0020000002027824 */ /* 0x000fe200078e00ff */
[----:B------:R-:W-:-:S04]  /*1f80*/  LEA R3, R0, 0x37800000, 0x17 ;  /* 0x3780000000037811 */ /* 0x000fc800078eb8ff */
[----:B------:R-:W-:-:S07]  /*1f90*/  LOP3.LUT R4, R3, R2, R4, 0xfe, !PT ;  /* 0x0000000203047212 */ /* 0x000fce00078efe04 */
.L_x_26213:
[----:B------:R-:W-:Y:S05]  /*1fa0*/  BSYNC B0 ;  /* 0x0000000000007941 */ /* 0x000fea0003800000 */
.L_x_26212:
[----:B------:R-:W0:Y:S02]  /*1fb0*/  F2I.FTZ.TRUNC.NTZ R4, R4 ;  /* 0x0000000400047305 */ /* 0x000e24000021f100 */
[----:B0-----:R-:W-:Y:S01]  /*1fc0*/  PRMT R0, R4, 0x7610, R0 ;  /* 0x0000761004007816 */ /* 0x001fe20000000000 */
[----:B------:R-:W-:Y:S06]  /*1fd0*/  BRA `(.L_x_26193) ;  /* 0x00000000009c7947 */ /* 0x000fec0003800000 */
.L_x_26205:
        /* <DEDUP_REMOVED lines=14> */
.L_x_26219:
[----:B------:R-:W-:Y:S05]  /*20c0*/  BSYNC B0 ;  /* 0x0000000000007941 */ /* 0x000fea0003800000 */
.L_x_26218:
[----:B------:R-:W0:Y:S02]  /*20d0*/  F2I.FTZ.TRUNC.NTZ R4, R4 ;  /* 0x0000000400047305 */ /* 0x000e24000021f100 */
[----:B0-----:R-:W-:Y:S01]  /*20e0*/  PRMT R0, R4, 0x7610, R0 ;  /* 0x0000761004007816 */ /* 0x001fe20000000000 */
[----:B------:R-:W-:Y:S06]  /*20f0*/  BRA `(.L_x_26193) ;  /* 0x0000000000547947 */ /* 0x000fec0003800000 */
.L_x_26192:
        /* <DEDUP_REMOVED lines=16> */
.L_x_26220:
[----:B------:R-:W-:Y:S01]  /*2200*/  PRMT R0, RZ, 0x7610, R0 ;  /* 0x00007610ff007816 */ /* 0x000fe20000000000 */
[----:B------:R-:W-:Y:S06]  /*2210*/  BRA `(.L_x_26193) ;  /* 0x00000000000c7947 */ /* 0x000fec0003800000 */
.L_x_26217:
[----:B------:R2:W5:Y:S01]  /*2220*/  LDG.E.U8 R0, desc[UR36][R2.64] ;  /* 0x0000002402007981 */ /* 0x000562000c1e1100 */
[----:B------:R-:W-:Y:S05]  /*2230*/  BRA `(.L_x_26193) ;  /* 0x0000000000047947 */ /* 0x000fea0003800000 */
.L_x_26216:
[----:B------:R1:W5:Y:S02]  /*2240*/  LDG.E.U8 R0, desc[UR36][R2.64] ;  /* 0x0000002402007981 */ /* 0x000364000c1e1100 */
.L_x_26193:
[----:B------:R-:W4:Y:S01]  /*2250*/  LDC.U8 R4, c[0x0][0x422] ;  /* 0x00010880ff047b82 */ /* 0x000f220000000000 */
[----:B------:R-:W-:Y:S07]  /*2260*/  BSSY B6, `(.L_x_26221) ;  /* 0x00000d8000067945 */ /* 0x000fee0003800000 */
[----:B0123--:R-:W0:Y:S01]  /*2270*/  LDC.U8 R3, c[0x0][0x421] ;  /* 0x00010840ff037b82 */ /* 0x00fe220000000000 */
[----:B----4-:R-:W-:-:S04]  /*2280*/  PRMT R2, R4, 0x9910, RZ ;  /* 0x0000991004027816 */ /* 0x010fc800000000ff */
[----:B------:R-:W-:Y:S02]  /*2290*/  ISETP.GT.AND P1, PT, R2, 0x9, PT ;  /* 0x000000090200780c */ /* 0x000fe40003f24270 */
[----:B0----5:R-:W-:-:S04]  /*22a0*/  LOP3.LUT P0, RZ, R3, 0xff, R0, 0xc8, !PT ;  /* 0x000000ff03ff7812 */ /* 0x021fc8000780c800 */
        /* <DEDUP_REMOVED lines=12> */
.L_x_26225:
[----:B------:R3:W-:Y:S01]  /*2370*/  STG.E.U8 desc[UR36][R16.64], R5 ;  /* 0x0000000510007986 */ /* 0x0007e2000c101124 */
[----:B------:R-:W-:Y:S05]  /*2380*/  BRA `(.L_x_26227) ;  /* 0x0000000c00147947 */ /* 0x000fea0003800000 */
.L_x_26224:
        /* <DEDUP_REMOVED lines=10> */
.L_x_26229:
[----:B------:R1:W-:Y:S01]  /*2430*/  STG.E desc[UR36][R16.64], R5 ;  /* 0x0000000510007986 */ /* 0x0003e2000c101924 */
[----:B------:R-:W-:Y:S05]  /*2440*/  BRA `(.L_x_26227) ;  /* 0x0000000800e47947 */ /* 0x000fea0003800000 */
.L_x_26228:
[----:B------:R2:W-:Y:S01]  /*2450*/  STG.E.U16 desc[UR36][R16.64], R5 ;  /* 0x0000000510007986 */ /* 0x0005e2000c101524 */
[----:B------:R-:W-:Y:S05]  /*2460*/  BRA `(.L_x_26227) ;  /* 0x0000000800dc7947 */ /* 0x000fea0003800000 */
.L_x_26223:
        /* <DEDUP_REMOVED lines=9> */
.L_x_26231:
[----:B------:R-:W-:-:S04]  /*2500*/  FSEL R0, RZ, 1, !P0 ;  /* 0x3f800000ff007808 */ /* 0x000fc80004000000 */
[----:B------:R-:W-:-:S05]  /*2510*/  F2FP.F16.F32.PACK_AB R0, RZ, R0 ;  /* 0x00000000ff00723e */ /* 0x000fca00000000ff */
[----:B------:R0:W-:Y:S01]  /*2520*/  STG.E.U16 desc[UR36][R16.64], R0 ;  /* 0x0000000010007986 */ /* 0x0001e2000c101524 */
[----:B------:R-:W-:Y:S05]  /*2530*/  BRA `(.L_x_26227) ;  /* 0x0000000800a87947 */ /* 0x000fea0003800000 */
.L_x_26230:
        /* <DEDUP_REMOVED lines=10> */
.L_x_26233:
[----:B------:R-:W-:-:S04]  /*25e0*/  FSEL R0, RZ, 1, !P0 ;  /* 0x3f800000ff007808 */ /* 0x000fc80004000000 */
[----:B------:R-:W-:-:S04]  /*25f0*/  F2FP.F16.F32.PACK_AB R3, RZ, R0 ;  /* 0x00000000ff03723e */ /* 0x000fc800000000ff */
[----:B------:R-:W-:-:S05]  /*2600*/  PRMT R3, R3, 0x5410, RZ ;  /* 0x0000541003037816 */ /* 0x000fca00000000ff */
[----:B------:R0:W-:Y:S01]  /*2610*/  STG.E desc[UR36][R16.64], R3 ;  /* 0x0000000310007986 */ /* 0x0001e2000c101924 */
[----:B------:R-:W-:Y:S05]  /*2620*/  BRA `(.L_x_26227) ;  /* 0x00000008006c7947 */ /* 0x000fea0003800000 */
.L_x_26232:
[----:B------:R-:W-:Y:S01]  /*2630*/  FSEL R3, RZ, 1.875, !P0 ;  /* 0x3ff00000ff037808 */ /* 0x000fe20004000000 */
[----:B------:R-:W-:-:S05]  /*2640*/  IMAD.MOV.U32 R2, RZ, RZ, RZ ;  /* 0x000000ffff027224 */ /* 0x000fca00078e00ff */
[----:B------:R0:W-:Y:S01]  /*2650*/  STG.E.64 desc[UR36][R16.64], R2 ;  /* 0x0000000210007986 */ /* 0x0001e2000c101b24 */
[----:B------:R-:W-:Y:S05]  /*2660*/  BRA `(.L_x_26227) ;  /* 0x00000008005c7947 */ /* 0x000fea0003800000 */
.L_x_26222:
        /* <DEDUP_REMOVED lines=10> */
.L_x_26236:
[----:B------:R-:W-:Y:S02]  /*2710*/  FSEL R5, RZ, 1.875, !P0 ;  /* 0x3ff00000ff057808 */ /* 0x000fe40004000000 */
[----:B------:R-:W-:Y:S01]  /*2720*/  CS2R R6, SRZ ;  /* 0x0000000000067805 */ /* 0x000fe2000001ff00 */
[----:B------:R-:W-:-:S05]  /*2730*/  IMAD.MOV.U32 R4, RZ, RZ, RZ ;  /* 0x000000ffff047224 */ /* 0x000fca00078e00ff */
[----:B------:R0:W-:Y:S01]  /*2740*/  STG.E.128 desc[UR36][R16.64], R4 ;  /* 0x0000000410007986 */ /* 0x0001e2000c101d24 */
[----:B------:R-:W-:Y:S05]  /*2750*/  BRA `(.L_x_26227) ;  /* 0x0000000800207947 */ /* 0x000fea0003800000 */
.L_x_26235:
        /* <DEDUP_REMOVED lines=18> */
.L_x_26240:
[----:B------:R-:W-:Y:S05]  /*2880*/  BSYNC B0 ;  /* 0x0000000000007941 */ /* 0x000fea0003800000 */
.L_x_26239:
[----:B------:R0:W-:Y:S01]  /*2890*/  STG.E.U8 desc[UR36][R16.64], R3 ;  /* 0x0000000310007986 */ /* 0x0001e2000c101124 */
[----:B------:R-:W-:Y:S05]  /*28a0*/  BRA `(.L_x_26227) ;  /* 0x0000000400cc7947 */ /* 0x000fea0003800000 */
.L_x_26238:
        /* <DEDUP_REMOVED lines=13> */
.L_x_26241:
[----:B------:R-:W-:Y:S01]  /*2980*/  ISETP.GT.U32.AND P0, PT, R3, 0x7f800000, PT ;  /* 0x7f8000000300780c */ /* 0x000fe20003f04070 */
[----:B------:R-:W-:-:S05]  /*2990*/  IMAD.MOV.U32 R3, RZ, RZ, 0x7f ;  /* 0x0000007fff037424 */ /* 0x000fca00078e00ff */
[----:B------:R-:W-:-:S05]  /*29a0*/  SEL R3, R3, 0x7c, P0 ;  /* 0x0000007c03037807 */ /* 0x000fca0000000000 */
[----:B------:R0:W-:Y:S01]  /*29b0*/  STG.E.U8 desc[UR36][R16.64], R3 ;  /* 0x0000000310007986 */ /* 0x0001e2000c101124 */
[----:B------:R-:W-:Y:S05]  /*29c0*/  BRA `(.L_x_26227) ;  /* 0x0000000400847947 */ /* 0x000fea0003800000 */
.L_x_26237:
[----:B------:R-:W-:-:S04]  /*29d0*/  FSEL R0, RZ, 1, !P0 ;  /* 0x3f800000ff007808 */ /* 0x000fc80004000000 */
[----:B------:R-:W-:-:S05]  /*29e0*/  F2FP.BF16.F32.PACK_AB R0, RZ, R0 ;  /* 0x00000000ff00723e */ /* 0x000fca00000010ff */
[----:B------:R0:W-:Y:S01]  /*29f0*/  STG.E.U16 desc[UR36][R16.64], R0 ;  /* 0x0000000010007986 */ /* 0x0001e2000c101524 */
[----:B------:R-:W-:Y:S05]  /*2a00*/  BRA `(.L_x_26227) ;  /* 0x0000000400747947 */ /* 0x000fea0003800000 */
.L_x_26234:
        /* <DEDUP_REMOVED lines=10> */
.L_x_26244:
        /* <DEDUP_REMOVED lines=16> */
.L_x_26247:
[----:B------:R-:W-:-:S07]  /*2bb0*/  PRMT R8, R0, 0x7610, R8 ;  /* 0x0000761000087816 */ /* 0x000fce0000000008 */
.L_x_26246:
[----:B------:R-:W-:Y:S05]  /*2bc0*/  BSYNC B0 ;  /* 0x0000000000007941 */ /* 0x000fea0003800000 */
.L_x_26245:
[----:B------:R0:W-:Y:S01]  /*2bd0*/  STG.E.U8 desc[UR36][R16.64], R8 ;  /* 0x0000000810007986 */ /* 0x0001e2000c101124 */
[----:B------:R-:W-:Y:S05]  /*2be0*/  BRA `(.L_x_26227) ;  /* 0x0000000000fc7947 */ /* 0x000fea0003800000 */
.L_x_26243:
        /* <DEDUP_REMOVED lines=16> */
.L_x_26250:
[----:B------:R-:W-:-:S07]  /*2cf0*/  PRMT R8, R0, 0x7610, R8 ;  /* 0x0000761000087816 */ /* 0x000fce0000000008 */
.L_x_26249:
[----:B------:R-:W-:Y:S05]  /*2d00*/  BSYNC B0 ;  /* 0x0000000000007941 */ /* 0x000fea0003800000 */
.L_x_26248:
[----:B------:R0:W-:Y:S01]  /*2d10*/  STG.E.U8 desc[UR36][R16.64], R8 ;  /* 0x0000000810007986 */ /* 0x0001e2000c101124 */
[----:B------:R-:W-:Y:S05]  /*2d20*/  BRA `(.L_x_26227) ;  /* 0x0000000000ac7947 */ /* 0x000fea0003800000 */
.L_x_26242:
        /* <DEDUP_REMOVED lines=21> */
.L_x_26226:
        /* <DEDUP_REMOVED lines=16> */
.L_x_26253:
[----:B------:R-:W-:Y:S05]  /*2f80*/  BRA `(.L_x_26227) ;  /* 0x0000000000147947 */ /* 0x000fea0003800000 */
.L_x_26252:
[----:B------:R-:W-:Y:S02]  /*2f90*/  IMAD.MOV.U32 R2, RZ, RZ, R5 ;  /* 0x000000ffff027224 */ /* 0x000fe400078e0005 */
[----:B------:R-:W-:-:S05]  /*2fa0*/  IMAD.MOV.U32 R3, RZ, RZ, RZ ;  /* 0x000000ffff037224 */ /* 0x000fca00078e00ff */
[----:B------:R0:W-:Y:S01]  /*2fb0*/  STG.E.64 desc[UR36][R16.64], R2 ;  /* 0x0000000210007986 */ /* 0x0001e2000c101b24 */
[----:B------:R-:W-:Y:S05]  /*2fc0*/  BRA `(.L_x_26227) ;  /* 0x0000000000047947 */ /* 0x000fea0003800000 */
.L_x_26251:
[----:B------:R0:W-:Y:S02]  /*2fd0*/  STG.E desc[UR36][R16.64], R5 ;  /* 0x0000000510007986 */ /* 0x0001e4000c101924 */
.L_x_26227:
[----:B------:R-:W-:Y:S05]  /*2fe0*/  BSYNC B6 ;  /* 0x0000000000067941 */ /* 0x000fea0003800000 */
.L_x_26221:
[----:B------:R-:W-:-:S04]  /*2ff0*/  IMAD R18, R23, 0x200, R18 ;  /* 0x0000020017127824 */ /* 0x000fc800078e0212 */
[----:B------:R-:W-:-:S07]  /*3000*/  VIADD R19, R18, 0x80 ;  /* 0x0000008012137836 */ /* 0x000fce0000000000 */
.L_x_26186:
[----:B------:R-:W-:Y:S05]  /*3010*/  BSYNC B7 ;  /* 0x0000000000077941 */ /* 0x000fea0003800000 */
.L_x_26185:
        /* <DEDUP_REMOVED lines=307> */
.L_x_26256:
        /* <DEDUP_REMOVED lines=20> */
.L_x_26260:
[----:B------:R0:W5:Y:S01]  /*4490*/  LDG.E.U8 R0, desc[UR36][R2.64] ;  /* 0x0000002402007981 */ /* 0x000162000c1e1100 */
[----:B------:R-:W-:Y:S05]  /*44a0*/  BRA `(.L_x_26262) ;  /* 0x0000000c00547947 */ /* 0x000fea0003800000 */
.L_x_26259:
        /* <DEDUP_REMOVED lines=8> */
.L_x_26264:
[----:B------:R0:W5:Y:S01]  /*4530*/  LDG.E.U8 R0, desc[UR36][R2.64] ;  /* 0x0000002402007981 */ /* 0x000162000c1e1100 */
[----:B------:R-:W-:Y:S05]  /*4540*/  BRA `(.L_x_26262) ;  /* 0x0000000c002c7947 */ /* 0x000fea0003800000 */
.L_x_26263:
[----:B------:R0:W5:Y:S01]  /*4550*/  LDG.E.U16 R0, desc[UR36][R2.64] ;  /* 0x0000002402007981 */ /* 0x000162000c1e1500 */
[----:B------:R-:W-:Y:S05]  /*4560*/  BRA `(.L_x_26262) ;  /* 0x0000000c00247947 */ /* 0x000fea0003800000 */
.L_x_26258:
        /* <DEDUP_REMOVED lines=9> */
.L_x_26266:
[----:B------:R-:W2:Y:S02]  /*4600*/  LDG.E.U16 R4, desc[UR36][R2.64] ;  /* 0x0000002402047981 */ /* 0x000ea4000c1e1500 */
[----:B--2---:R-:W-:-:S06]  /*4610*/  HADD2.F32 R4, -RZ, R4.H0_H0 ;  /* 0x20000004ff047230 */ /* 0x004fcc0000004100 */
[----:B------:R-:W0:Y:S02]  /*4620*/  F2I.FTZ.TRUNC.NTZ R4, R4 ;  /* 0x0000000400047305 */ /* 0x000e24000021f100 */
[----:B0-----:R-:W-:Y:S01]  /*4630*/  PRMT R0, R4, 0x7610, R0 ;  /* 0x0000761004007816 */ /* 0x001fe20000000000 */
[----:B------:R-:W-:Y:S06]  /*4640*/  BRA `(.L_x_26262) ;  /* 0x0000000800ec7947 */ /* 0x000fec0003800000 */
.L_x_26265:
        /* <DEDUP_REMOVED lines=9> */
.L_x_26268:
[----:B------:R-:W2:Y:S02]  /*46e0*/  LDG.E.U16 R2, desc[UR36][R2.64] ;  /* 0x0000002402027981 */ /* 0x000ea4000c1e1500 */
[----:B--2---:R-:W-:-:S06]  /*46f0*/  HADD2.F32 R4, -RZ, R2.H0_H0 ;  /* 0x20000002ff047230 */ /* 0x004fcc0000004100 */
[----:B------:R-:W0:Y:S02]  /*4700*/  F2I.FTZ.TRUNC.NTZ R4, R4 ;  /* 0x0000000400047305 */ /* 0x000e24000021f100 */
[----:B0-----:R-:W-:Y:S01]  /*4710*/  PRMT R0, R4, 0x7610, R0 ;  /* 0x0000761004007816 */ /* 0x001fe20000000000 */
[----:B------:R-:W-:Y:S06]  /*4720*/  BRA `(.L_x_26262) ;  /* 0x0000000800b47947 */ /* 0x000fec0003800000 */
.L_x_26267:
[----:B------:R-:W2:Y:S02]  /*4730*/  LDG.E.64 R2, desc[UR36][R2.64] ;  /* 0x0000002402027981 */ /* 0x000ea4000c1e1b00 */
[----:B--2---:R0:W1:Y:S01]  /*4740*/  F2I.F64.TRUNC R0, R2 ;  /* 0x0000000200007311 */ /* 0x004062000030d100 */
[----:B------:R-:W-:Y:S05]  /*4750*/  BRA `(.L_x_26262) ;  /* 0x0000000800a87947 */ /* 0x000fea0003800000 */
.L_x_26257:
        /* <DEDUP_REMOVED lines=12> */
.L_x_26271:
[----:B------:R-:W2:Y:S02]  /*4820*/  LDG.E.64 R2, desc[UR36][R2.64] ;  /* 0x0000002402027981 */ /* 0x000ea4000c1e1b00 */
[----:B--2---:R3:W4:Y:S01]  /*4830*/  F2I.F64.TRUNC R0, R2 ;  /* 0x0000000200007311 */ /* 0x004722000030d100 */
[----:B------:R-:W-:Y:S05]  /*4840*/  BRA `(.L_x_26262) ;  /* 0x00000008006c7947 */ /* 0x000fea0003800000 */
.L_x_26270:
        /* <DEDUP_REMOVED lines=28> */
.L_x_26273:
        /* <DEDUP_REMOVED lines=15> */
.L_x_26272:
[----:B------:R-:W2:Y:S02]  /*4b00*/  LDG.E.U16 R4, desc[UR36][R2.64] ;  /* 0x0000002402047981 */ /* 0x000ea4000c1e1500 */
[----:B--2---:R-:W-:-:S06]  /*4b10*/  IMAD.U32 R4, R4, 0x10000, RZ ;  /* 0x0001000004047824 */ /* 0x004fcc00078e00ff */
[----:B------:R-:W0:Y:S02]  /*4b20*/  F2I.FTZ.TRUNC.NTZ R4, R4 ;  /* 0x0000000400047305 */ /* 0x000e24000021f100 */
[----:B0-----:R-:W-:Y:S01]  /*4b30*/  PRMT R0, R4, 0x7610, R0 ;  /* 0x0000761004007816 */ /* 0x001fe20000000000 */
[----:B------:R-:W-:Y:S06]  /*4b40*/  BRA `(.L_x_26262) ;  /* 0x0000000400ac7947 */ /* 0x000fec0003800000 */
.L_x_26269:
        /* <DEDUP_REMOVED lines=10> */
.L_x_26276:
        /* <DEDUP_REMOVED lines=21> */
.L_x_26280:
[----:B------:R-:W-:Y:S05]  /*4d40*/  BSYNC B1 ;  /* 0x0000000000017941 */ /* 0x000fea0003800000 */
.L_x_26279:
[----:B------:R-:W-:Y:S01]  /*4d50*/  IMAD.SHL.U32 R2, R2, 0x100000, RZ ;  /* 0x0010000002027824 */ /* 0x000fe200078e00ff */
[----:B------:R-:W-:-:S04]  /*4d60*/  LEA R3, R0, 0x3b800000, 0x17 ;  /* 0x3b80000000037811 */ /* 0x000fc800078eb8ff */
[----:B------:R-:W-:-:S07]  /*4d70*/  LOP3.LUT R4, R3, R2, R4, 0xfe, !PT ;  /* 0x0000000203047212 */ /* 0x000fce00078efe04 */
.L_x_26278:
[----:B------:R-:W-:Y:S05]  /*4d80*/  BSYNC B0 ;  /* 0x0000000000007941 */ /* 0x000fea0003800000 */
.L_x_26277:
[----:B------:R-:W0:Y:S02]  /*4d90*/  F2I.FTZ.TRUNC.NTZ R4, R4 ;  /* 0x0000000400047305 */ /* 0x000e24000021f100 */
[----:B0-----:R-:W-:Y:S01]  /*4da0*/  PRMT R0, R4, 0x7610, R0 ;  /* 0x0000761004007816 */ /* 0x001fe20000000000 */
[----:B------:R-:W-:Y:S06]  /*4db0*/  BRA `(.L_x_26262) ;  /* 0x0000000400107947 */ /* 0x000fec0003800000 */
.L_x_26275:
        /* <DEDUP_REMOVED lines=21> */
.L_x_26284:
[----:B------:R-:W-:Y:S05]  /*4f10*/  BSYNC B1 ;  /* 0x0000000000017941 */ /* 0x000fea0003800000 */
.L_x_26283:
[----:B------:R-:W-:Y:S01]  /*4f20*/  IMAD.SHL.U32 R2, R2, 0x200000, RZ ;  /* 0x0020000002027824 */ /* 0x000fe200078e00ff */
[----:B------:R-:W-:-:S04]  /*4f30*/  LEA R3, R0, 0x37800000, 0x17 ;  /* 0x3780000000037811 */ /* 0x000fc800078eb8ff */
[----:B------:R-:W-:-:S07]  /*4f40*/  LOP3.LUT R4, R3, R2, R4, 0xfe, !PT ;  /* 0x0000000203047212 */ /* 0x000fce00078efe04 */
.L_x_26282:
[----:B------:R-:W-:Y:S05]  /*4f50*/  BSYNC B0 ;  /* 0x0000000000007941 */ /* 0x000fea0003800000 */
.L_x_26281:
[----:B------:R-:W0:Y:S02]  /*4f60*/  F2I.FTZ.TRUNC.NTZ R4, R4 ;  /* 0x0000000400047305 */ /* 0x000e24000021f100 */
[----:B0-----:R-:W-:Y:S01]  /*4f70*/  PRMT R0, R4, 0x7610, R0 ;  /* 0x0000761004007816 */ /* 0x001fe20000000000 */
[----:B------:R-:W-:Y:S06]  /*4f80*/  BRA `(.L_x_26262) ;  /* 0x00000000009c7947 */ /* 0x000fec0003800000 */
.L_x_26274:
        /* <DEDUP_REMOVED lines=14> */
.L_x_26288:
[----:B------:R-:W-:Y:S05]  /*5070*/  BSYNC B0 ;  /* 0x0000000000007941 */ /* 0x000fea0003800000 */
.L_x_26287:
[----:B------:R-:W0:Y:S02]  /*5080*/  F2I.FTZ.TRUNC.NTZ R4, R4 ;  /* 0x0000000400047305 */ /* 0x000e24000021f100 */
[----:B0-----:R-:W-:Y:S01]  /*5090*/  PRMT R0, R4, 0x7610, R0 ;  /* 0x0000761004007816 */ /* 0x001fe20000000000 */
[----:B------:R-:W-:Y:S06]  /*50a0*/  BRA `(.L_x_26262) ;  /* 0x0000000000547947 */ /* 0x000fec0003800000 */
.L_x_26261:
        /* <DEDUP_REMOVED lines=16> */
.L_x_26289:
[----:B------:R-:W-:Y:S01]  /*51b0*/  PRMT R0, RZ, 0x7610, R0 ;  /* 0x00007610ff007816 */ /* 0x000fe20000000000 */
[----:B------:R-:W-:Y:S06]  /*51c0*/  BRA `(.L_x_26262) ;  /* 0x00000000000c7947 */ /* 0x000fec0003800000 */
.L_x_26286:
[----:B------:R2:W5:Y:S01]  /*51d0*/  LDG.E.U8 R0, desc[UR36][R2.64] ;  /* 0x0000002402007981 */ /* 0x000562000c1e1100 */
[----:B------:R-:W-:Y:S05]  /*51e0*/  BRA `(.L_x_26262) ;  /* 0x0000000000047947 */ /* 0x000fea0003800000 */
.L_x_26285:
[----:B------:R1:W5:Y:S02]  /*51f0*/  LDG.E.U8 R0, desc[UR36][R2.64] ;  /* 0x0000002402007981 */ /* 0x000364000c1e1100 */
.L_x_26262:
        /* <DEDUP_REMOVED lines=18> */
.L_x_26294:
[----:B------:R0:W-:Y:S01]  /*5320*/  STG.E.U8 desc[UR36][R16.64], R2 ;  /* 0x0000000210007986 */ /* 0x0001e2000c101124 */
[----:B------:R-:W-:Y:S05]  /*5330*/  BRA `(.L_x_26296) ;  /* 0x0000000c000c7947 */ /* 0x000fea0003800000 */
.L_x_26293:
        /* <DEDUP_REMOVED lines=9> */
.L_x_26298:
[----:B------:R0:W-:Y:S01]  /*53d0*/  STG.E desc[UR36][R16.64], R2 ;  /* 0x0000000210007986 */ /* 0x0001e2000c101924 */
[----:B------:R-:W-:Y:S05]  /*53e0*/  BRA `(.L_x_26296) ;  /* 0x0000000800e07947 */ /* 0x000fea0003800000 */
.L_x_26297:
[----:B------:R0:W-:Y:S01]  /*53f0*/  STG.E.U16 desc[UR36][R16.64], R2 ;  /* 0x0000000210007986 */ /* 0x0001e2000c101524 */
[----:B------:R-:W-:Y:S05]  /*5400*/  BRA `(.L_x_26296) ;  /* 0x0000000800d87947 */ /* 0x000fea0003800000 */
.L_x_26292:
        /* <DEDUP_REMOVED lines=9> */
.L_x_26300:
[----:B------:R-:W-:-:S04]  /*54a0*/  FSEL R0, RZ, 1, !P0 ;  /* 0x3f800000ff007808 */ /* 0x000fc80004000000 */
[----:B------:R-:W-:-:S05]  /*54b0*/  F2FP.F16.F32.PACK_AB R0, RZ, R0 ;  /* 0x00000000ff00723e */ /* 0x000fca00000000ff */
[----:B------:R0:W-:Y:S01]  /*54c0*/  STG.E.U16 desc[UR36][R16.64], R0 ;  /* 0x0000000010007986 */ /* 0x0001e2000c101524 */
[----:B------:R-:W-:Y:S05]  /*54d0*/  BRA `(.L_x_26296) ;  /* 0x0000000800a47947 */ /* 0x000fea0003800000 */
.L_x_26299:
        /* <DEDUP_REMOVED lines=10> */
.L_x_26302:
[----:B------:R-:W-:-:S04]  /*5580*/  FSEL R0, RZ, 1, !P0 ;  /* 0x3f800000ff007808 */ /* 0x000fc80004000000 */
[----:B------:R-:W-:-:S04]  /*5590*/  F2FP.F16.F32.PACK_AB R3, RZ, R0 ;  /* 0x00000000ff03723e */ /* 0x000fc800000000ff */
[----:B------:R-:W-:-:S05]  /*55a0*/  PRMT R3, R3, 0x5410, RZ ;  /* 0x0000541003037816 */ /* 0x000fca00000000ff */
[----:B------:R0:W-:Y:S01]  /*55b0*/  STG.E desc[UR36][R16.64], R3 ;  /* 0x0000000310007986 */ /* 0x0001e2000c101924 */
[----:B------:R-:W-:Y:S05]  /*55c0*/  BRA `(.L_x_26296) ;  /* 0x0000000800687947 */ /* 0x000fea0003800000 */
.L_x_26301:
[----:B------:R-:W-:Y:S01]  /*55d0*/  FSEL R3, RZ, 1.875, !P0 ;  /* 0x3ff00000ff037808 */ /* 0x000fe20004000000 */
[----:B------:R-:W-:-:S05]  /*55e0*/  IMAD.MOV.U32 R2, RZ, RZ, RZ ;  /* 0x000000ffff027224 */ /* 0x000fca00078e00ff */
[----:B------:R0:W-:Y:S01]  /*55f0*/  STG.E.64 desc[UR36][R16.64], R2 ;  /* 0x0000000210007986 */ /* 0x0001e2000c101b24 */
[----:B------:R-:W-:Y:S05]  /*5600*/  BRA `(.L_x_26296) ;  /* 0x0000000800587947 */ /* 0x000fea0003800000 */
.L_x_26291:
        /* <DEDUP_REMOVED lines=10> */
.L_x_26305:
[----:B------:R-:W-:Y:S02]  /*56b0*/  FSEL R5, RZ, 1.875, !P0 ;  /* 0x3ff00000ff057808 */ /* 0x000fe40004000000 */
[----:B------:R-:W-:Y:S01]  /*56c0*/  CS2R R6, SRZ ;  /* 0x0000000000067805 */ /* 0x000fe2000001ff00 */
[----:B------:R-:W-:-:S05]  /*56d0*/  IMAD.MOV.U32 R4, RZ, RZ, RZ ;  /* 0x000000ffff047224 */ /* 0x000fca00078e00ff */
[----:B------:R0:W-:Y:S01]  /*56e0*/  STG.E.128 desc[UR36][R16.64], R4 ;  /* 0x0000000410007986 */ /* 0x0001e2000c101d24 */
[----:B------:R-:W-:Y:S05]  /*56f0*/  BRA `(.L_x_26296) ;  /* 0x00000008001c7947 */ /* 0x000fea0003800000 */
.L_x_26304:
        /* <DEDUP_REMOVED lines=18> */
.L_x_26309:
[----:B------:R-:W-:Y:S05]  /*5820*/  BSYNC B0 ;  /* 0x0000000000007941 */ /* 0x000fea0003800000 */
.L_x_26308:
[----:B------:R0:W-:Y:S01]  /*5830*/  STG.E.U8 desc[UR36][R16.64], R3 ;  /* 0x0000000310007986 */ /* 0x0001e2000c101124 */
[----:B------:R-:W-:Y:S05]  /*5840*/  BRA `(.L_x_26296) ;  /* 0x0000000400c87947 */ /* 0x000fea0003800000 */
.L_x_26307:
        /* <DEDUP_REMOVED lines=13> */
.L_x_26310:
[----:B------:R-:W-:Y:S01]  /*5920*/  ISETP.GT.U32.AND P0, PT, R3, 0x7f800000, PT ;  /* 0x7f8000000300780c */ /* 0x000fe20003f04070 */
[----:B------:R-:W-:-:S05]  /*5930*/  IMAD.MOV.U32 R3, RZ, RZ, 0x7f ;  /* 0x0000007fff037424 */ /* 0x000fca00078e00ff */
[----:B------:R-:W-:-:S05]  /*5940*/  SEL R3, R3, 0x7c, P0 ;  /* 0x0000007c03037807 */ /* 0x000fca0000000000 */
[----:B------:R0:W-:Y:S01]  /*5950*/  STG.E.U8 desc[UR36][R16.64], R3 ;  /* 0x0000000310007986 */ /* 0x0001e2000c101124 */
[----:B------:R-:W-:Y:S05]  /*5960*/  BRA `(.L_x_26296) ;  /* 0x0000000400807947 */ /* 0x000fea0003800000 */
.L_x_26306:
[----:B------:R-:W-:-:S04]  /*5970*/  FSEL R0, RZ, 1, !P0 ;  /* 0x3f800000ff007808 */ /* 0x000fc80004000000 */
[----:B------:R-:W-:-:S05]  /*5980*/  F2FP.BF16.F32.PACK_AB R0, RZ, R0 ;  /* 0x00000000ff00723e */ /* 0x000fca00000010ff */
[----:B------:R0:W-:Y:S01]  /*5990*/  STG.E.U16 desc[UR36][R16.64], R0 ;  /* 0x0000000010007986 */ /* 0x0001e2000c101524 */
[----:B------:R-:W-:Y:S05]  /*59a0*/  BRA `(.L_x_26296) ;  /* 0x0000000400707947 */ /* 0x000fea0003800000 */
.L_x_26303:
        /* <DEDUP_REMOVED lines=10> */
.L_x_26313:
        /* <DEDUP_REMOVED lines=16> */
.L_x_26316:
[----:B------:R-:W-:-:S07]  /*5b50*/  PRMT R8, R0, 0x7610, R8 ;  /* 0x0000761000087816 */ /* 0x000fce0000000008 */
.L_x_26315:
[----:B------:R-:W-:Y:S05]  /*5b60*/  BSYNC B0 ;  /* 0x0000000000007941 */ /* 0x000fea0003800000 */
.L_x_26314:
[----:B------:R3:W-:Y:S01]  /*5b70*/  STG.E.U8 desc[UR36][R16.64], R8 ;  /* 0x0000000810007986 */ /* 0x0007e2000c101124 */
[----:B------:R-:W-:Y:S05]  /*5b80*/  BRA `(.L_x_26296) ;  /* 0x0000000000f87947 */ /* 0x000fea0003800000 */
.L_x_26312:
        /* <DEDUP_REMOVED lines=16> */
.L_x_26319:
[----:B------:R-:W-:-:S07]  /*5c90*/  PRMT R8, R0, 0x7610, R8 ;  /* 0x0000761000087816 */ /* 0x000fce0000000008 */
.L_x_26318:
[----:B------:R-:W-:Y:S05]  /*5ca0*/  BSYNC B0 ;  /* 0x0000000000007941 */ /* 0x000fea0003800000 */
.L_x_26317:
[----:B------:R0:W-:Y:S01]  /*5cb0*/  STG.E.U8 desc[UR36][R16.64], R8 ;  /* 0x0000000810007986 */ /* 0x0001e2000c101124 */
[----:B------:R-:W-:Y:S05]  /*5cc0*/  BRA `(.L_x_26296) ;  /* 0x0000000000a87947 */ /* 0x000fea0003800000 */
.L_x_26311:
        /* <DEDUP_REMOVED lines=21> */
.L_x_26295:
        /* <DEDUP_REMOVED lines=16> */
.L_x_26322:
[----:B------:R-:W-:Y:S05]  /*5f20*/  BRA `(.L_x_26296) ;  /* 0x0000000000107947 */ /* 0x000fea0003800000 */
.L_x_26321:
[----:B------:R-:W-:-:S05]  /*5f30*/  IMAD.MOV.U32 R3, RZ, RZ, RZ ;  /* 0x000000ffff037224 */ /* 0x000fca00078e00ff */
[----:B------:R2:W-:Y:S01]  /*5f40*/  STG.E.64 desc[UR36][R16.64], R2 ;  /* 0x0000000210007986 */ /* 0x0005e2000c101b24 */
[----:B------:R-:W-:Y:S05]  /*5f50*/  BRA `(.L_x_26296) ;  /* 0x0000000000047947 */ /* 0x000fea0003800000 */
.L_x_26320:
[----:B------:R0:W-:Y:S02]  /*5f60*/  STG.E desc[UR36][R16.64], R2 ;  /* 0x0000000210007986 */ /* 0x0001e4000c101924 */
.L_x_26296:
[----:B------:R-:W-:Y:S05]  /*5f70*/  BSYNC B6 ;  /* 0x0000000000067941 */ /* 0x000fea0003800000 */
.L_x_26290:
[----:B------:R-:W-:-:S07]  /*5f80*/  VIADD R19, R19, 0x80 ;  /* 0x0000008013137836 */ /* 0x000fce0000000000 */
.L_x_26255:
[----:B------:R-:W-:Y:S05]  /*5f90*/  BSYNC B7 ;  /* 0x0000000000077941 */ /* 0x000fea0003800000 */
.L_x_26254:
        /* <DEDUP_REMOVED lines=307> */
.L_x_26325:
        /* <DEDUP_REMOVED lines=20> */
.L_x_26329:
[----:B------:R3:W5:Y:S01]  /*7410*/  LDG.E.U8 R0, desc[UR36][R2.64] ;  /* 0x0000002402007981 */ /* 0x000762000c1e1100 */
[----:B------:R-:W-:Y:S05]  /*7420*/  BRA `(.L_x_26331) ;  /* 0x0000000c00547947 */ /* 0x000fea0003800000 */
.L_x_26328:
        /* <DEDUP_REMOVED lines=8> */
.L_x_26333:
[----:B------:R2:W5:Y:S01]  /*74b0*/  LDG.E.U8 R0, desc[UR36][R2.64] ;  /* 0x0000002402007981 */ /* 0x000562000c1e1100 */
[----:B------:R-:W-:Y:S05]  /*74c0*/  BRA `(.L_x_26331) ;  /* 0x0000000c002c7947 */ /* 0x000fea0003800000 */
.L_x_26332:
[----:B------:R0:W5:Y:S01]  /*74d0*/  LDG.E.U16 R0, desc[UR36][R2.64] ;  /* 0x0000002402007981 */ /* 0x000162000c1e1500 */
[----:B------:R-:W-:Y:S05]  /*74e0*/  BRA `(.L_x_26331) ;  /* 0x0000000c00247947 */ /* 0x000fea0003800000 */
.L_x_26327:
        /* <DEDUP_REMOVED lines=9> */
.L_x_26335:
[----:B------:R-:W2:Y:S02]  /*7580*/  LDG.E.U16 R4, desc[UR36][R2.64] ;  /* 0x0000002402047981 */ /* 0x000ea4000c1e1500 */
[----:B--2---:R-:W-:-:S06]  /*7590*/  HADD2.F32 R4, -RZ, R4.H0_H0 ;  /* 0x20000004ff047230 */ /* 0x004fcc0000004100 */
[----:B------:R-:W0:Y:S02]  /*75a0*/  F2I.FTZ.TRUNC.NTZ R4, R4 ;  /* 0x0000000400047305 */ /* 0x000e24000021f100 */
[----:B0-----:R-:W-:Y:S01]  /*75b0*/  PRMT R0, R4, 0x7610, R0 ;  /* 0x0000761004007816 */ /* 0x001fe20000000000 */
[----:B------:R-:W-:Y:S06]  /*75c0*/  BRA `(.L_x_26331) ;  /* 0x0000000800ec7947 */ /* 0x000fec0003800000 */
.L_x_26334:
        /* <DEDUP_REMOVED lines=9> */
.L_x_26337:
[----:B------:R-:W2:Y:S02]  /*7660*/  LDG.E.U16 R2, desc[UR36][R2.64] ;  /* 0x0000002402027981 */ /* 0x000ea4000c1e1500 */
[----:B--2---:R-:W-:-:S06]  /*7670*/  HADD2.F32 R4, -RZ, R2.H0_H0 ;  /* 0x20000002ff047230 */ /* 0x004fcc0000004100 */
[----:B------:R-:W0:Y:S02]  /*7680*/  F2I.FTZ.TRUNC.NTZ R4, R4 ;  /* 0x0000000400047305 */ /* 0x000e24000021f100 */
[----:B0-----:R-:W-:Y:S01]  /*7690*/  PRMT R0, R4, 0x7610, R0 ;  /* 0x0000761004007816 */ /* 0x001fe20000000000 */
[----:B------:R-:W-:Y:S06]  /*76a0*/  BRA `(.L_x_26331) ;  /* 0x0000000800b47947 */ /* 0x000fec0003800000 */
.L_x_26336:
[----:B------:R-:W2:Y:S02]  /*76b0*/  LDG.E.64 R2, desc[UR36][R2.64] ;  /* 0x0000002402027981 */ /* 0x000ea4000c1e1b00 */
[----:B--2---:R0:W1:Y:S01]  /*76c0*/  F2I.F64.TRUNC R0, R2 ;  /* 0x0000000200007311 */ /* 0x004062000030d100 */
[----:B------:R-:W-:Y:S05]  /*76d0*/  BRA `(.L_x_26331) ;  /* 0x0000000800a87947 */ /* 0x000fea0003800000 */
.L_x_26326:
        /* <DEDUP_REMOVED lines=12> */
.L_x_26340:
[----:B------:R-:W2:Y:S02]  /*77a0*/  LDG.E.64 R2, desc[UR36][R2.64] ;  /* 0x0000002402027981 */ /* 0x000ea4000c1e1b00 */
[----:B--2---:R0:W1:Y:S01]  /*77b0*/  F2I.F64.TRUNC R0, R2 ;  /* 0x0000000200007311 */ /* 0x004062000030d100 */
[----:B------:R-:W-:Y:S05]  /*77c0*/  BRA `(.L_x_26331) ;  /* 0x00000008006c7947 */ /* 0x000fea0003800000 */
.L_x_26339:
        /* <DEDUP_REMOVED lines=28> */
.L_x_26342:
        /* <DEDUP_REMOVED lines=15> */
.L_x_26341:
[----:B------:R-:W2:Y:S02]  /*7a80*/  LDG.E.U16 R4, desc[UR36][R2.64] ;  /* 0x0000002402047981 */ /* 0x000ea4000c1e1500 */
[----:B--2---:R-:W-:-:S06]  /*7a90*/  IMAD.U32 R4, R4, 0x10000, RZ ;  /* 0x0001000004047824 */ /* 0x004fcc00078e00ff */
[----:B------:R-:W0:Y:S02]  /*7aa0*/  F2I.FTZ.TRUNC.NTZ R4, R4 ;  /* 0x0000000400047305 */ /* 0x000e24000021f100 */
[----:B0-----:R-:W-:Y:S01]  /*7ab0*/  PRMT R0, R4, 0x7610, R0 ;  /* 0x0000761004007816 */ /* 0x001fe20000000000 */
[----:B------:R-:W-:Y:S06]  /*7ac0*/  BRA `(.L_x_26331) ;  /* 0x0000000400ac7947 */ /* 0x000fec0003800000 */
.L_x_26338:
        /* <DEDUP_REMOVED lines=10> */
.L_x_26345:
        /* <DEDUP_REMOVED lines=21> */
.L_x_26349:
[----:B------:R-:W-:Y:S05]  /*7cc0*/  BSYNC B1 ;  /* 0x0000000000017941 */ /* 0x000fea0003800000 */
.L_x_26348:
[----:B------:R-:W-:Y:S01]  /*7cd0*/  IMAD.SHL.U32 R2, R2, 0x100000, RZ ;  /* 0x0010000002027824 */ /* 0x000fe200078e00ff */
[----:B------:R-:W-:-:S04]  /*7ce0*/  LEA R3, R0, 0x3b800000, 0x17 ;  /* 0x3b80000000037811 */ /* 0x000fc800078eb8ff */
[----:B------:R-:W-:-:S07]  /*7cf0*/  LOP3.LUT R4, R3, R2, R4, 0xfe, !PT ;  /* 0x0000000203047212 */ /* 0x000fce00078efe04 */
.L_x_26347:
[----:B------:R-:W-:Y:S05]  /*7d00*/  BSYNC B0 ;  /* 0x0000000000007941 */ /* 0x000fea0003800000 */
.L_x_26346:
[----:B------:R-:W0:Y:S02]  /*7d10*/  F2I.FTZ.TRUNC.NTZ R4, R4 ;  /* 0x0000000400047305 */ /* 0x000e24000021f100 */
[----:B0-----:R-:W-:Y:S01]  /*7d20*/  PRMT R0, R4, 0x7610, R0 ;  /* 0x0000761004007816 */ /* 0x001fe20000000000 */
[----:B------:R-:W-:Y:S06]  /*7d30*/  BRA `(.L_x_26331) ;  /* 0x0000000400107947 */ /* 0x000fec0003800000 */
.L_x_26344:
        /* <DEDUP_REMOVED lines=21> */
.L_x_26353:
[----:B------:R-:W-:Y:S05]  /*7e90*/  BSYNC B1 ;  /* 0x0000000000017941 */ /* 0x000fea0003800000 */
.L_x_26352:
[----:B------:R-:W-:Y:S01]  /*7ea0*/  IMAD.SHL.U32 R2, R2, 0x200000, RZ ;  /* 0x0020000002027824 */ /* 0x000fe200078e00ff */
[----:B------:R-:W-:-:S04]  /*7eb0*/  LEA R3, R0, 0x37800000, 0x17 ;  /* 0x3780000000037811 */ /* 0x000fc800078eb8ff */
[----:B------:R-:W-:-:S07]  /*7ec0*/  LOP3.LUT R4, R3, R2, R4, 0xfe, !PT ;  /* 0x0000000203047212 */ /* 0x000fce00078efe04 */
.L_x_26351:
[----:B------:R-:W-:Y:S05]  /*7ed0*/  BSYNC B0 ;  /* 0x0000000000007941 */ /* 0x000fea0003800000 */
.L_x_26350:
[----:B------:R-:W0:Y:S02]  /*7ee0*/  F2I.FTZ.TRUNC.NTZ R4, R4 ;  /* 0x0000000400047305 */ /* 0x000e24000021f100 */
[----:B0-----:R-:W-:Y:S01]  /*7ef0*/  PRMT R0, R4, 0x7610, R0 ;  /* 0x0000761004007816 */ /* 0x001fe20000000000 */
[----:B------:R-:W-:Y:S06]  /*7f00*/  BRA `(.L_x_26331) ;  /* 0x00000000009c7947 */ /* 0x000fec0003800000 */
.L_x_26343:
        /* <DEDUP_REMOVED lines=14> */
.L_x_26357:
[----:B------:R-:W-:Y:S05]  /*7ff0*/  BSYNC B0 ;  /* 0x0000000000007941 */ /* 0x000fea0003800000 */
.L_x_26356:
[----:B------:R-:W0:Y:S02]  /*8000*/  F2I.FTZ.TRUNC.NTZ R4, R4 ;  /* 0x0000000400047305 */ /* 0x000e24000021f100 */
[----:B0-----:R-:W-:Y:S01]  /*8010*/  PRMT R0, R4, 0x7610, R0 ;  /* 0x0000761004007816 */ /* 0x001fe20000000000 */
[----:B------:R-:W-:Y:S06]  /*8020*/  BRA `(.L_x_26331) ;  /* 0x0000000000547947 */ /* 0x000fec0003800000 */
.L_x_26330:
        /* <DEDUP_REMOVED lines=16> */
.L_x_26358:
[----:B------:R-:W-:Y:S01]  /*8130*/  PRMT R0, RZ, 0x7610, R0 ;  /* 0x00007610ff007816 */ /* 0x000fe20000000000 */
[----:B------:R-:W-:Y:S06]  /*8140*/  BRA `(.L_x_26331) ;  /* 0x00000000000c7947 */ /* 0x000fec0003800000 */
.L_x_26355:
[----:B------:R0:W5:Y:S01]  /*8150*/  LDG.E.U8 R0, desc[UR36][R2.64] ;  /* 0x0000002402007981 */ /* 0x000162000c1e1100 */
[----:B------:R-:W-:Y:S05]  /*8160*/  BRA `(.L_x_26331) ;  /* 0x0000000000047947 */ /* 0x000fea0003800000 */
.L_x_26354:
[----:B------:R0:W5:Y:S02]  /*8170*/  LDG.E.U8 R0, desc[UR36][R2.64] ;  /* 0x0000002402007981 */ /* 0x000164000c1e1100 */
.L_x_26331:
[----:B------:R-:W0:Y:S01]  /*8180*/  LDC.U8 R5, c[0x0][0x422] ;  /* 0x00010880ff057b82 */ /* 0x000e220000000000 */
[----:B------:R-:W-:Y:S07]  /*8190*/  BSSY B6, `(.L_x_26359) ;  /* 0x00000d6000067945 */ /* 0x000fee0003800000 */
[----:B01234-:R-:W0:Y:S01]  /*81a0*/  LDC.U8 R3, c[0x0][0x421] ;  /* 0x00010840ff037b82 */ /* 0x01fe220000000000 */
[----:B------:R-:W-:-:S04]  /*81b0*/  PRMT R4, R5, 0x9910, RZ ;  /* 0x0000991005047816 */ /* 0x000fc800000000ff */
        /* <DEDUP_REMOVED lines=14> */
.L_x_26363:
[----:B------:R0:W-:Y:S01]  /*82a0*/  STG.E.U8 desc[UR36][R16.64], R2 ;  /* 0x0000000210007986 */ /* 0x0001e2000c101124 */
[----:B------:R-:W-:Y:S05]  /*82b0*/  BRA `(.L_x_26365) ;  /* 0x0000000c000c7947 */ /* 0x000fea0003800000 */
.L_x_26362:
        /* <DEDUP_REMOVED lines=9> */
.L_x_26367:
[----:B------:R0:W-:Y:S01]  /*8350*/  STG.E desc[UR36][R16.64], R2 ;  /* 0x0000000210007986 */ /* 0x0001e2000c101924 */
[----:B------:R-:W-:Y:S05]  /*8360*/  BRA `(.L_x_26365) ;  /* 0x0000000800e07947 */ /* 0x000fea0003800000 */
.L_x_26366:
[----:B------:R0:W-:Y:S01]  /*8370*/  STG.E.U16 desc[UR36][R16.64], R2 ;  /* 0x0000000210007986 */ /* 0x0001e2000c101524 */
[----:B------:R-:W-:Y:S05]  /*8380*/  BRA `(.L_x_26365) ;  /* 0x0000000800d87947 */ /* 0x000fea0003800000 */
.L_x_26361:
        /* <DEDUP_REMOVED lines=9> */
.L_x_26369:
[----:B------:R-:W-:-:S04]  /*8420*/  FSEL R0, RZ, 1, !P0 ;  /* 0x3f800000ff007808 */ /* 0x000fc80004000000 */
[----:B------:R-:W-:-:S05]  /*8430*/  F2FP.F16.F32.PACK_AB R0, RZ, R0 ;  /* 0x00000000ff00723e */ /* 0x000fca00000000ff */
[----:B------:R0:W-:Y:S01]  /*8440*/  STG.E.U16 desc[UR36][R16.64], R0 ;  /* 0x0000000010007986 */ /* 0x0001e2000c101524 */
[----:B------:R-:W-:Y:S05]  /*8450*/  BRA `(.L_x_26365) ;  /* 0x0000000800a47947 */ /* 0x000fea0003800000 */
.L_x_26368:
        /* <DEDUP_REMOVED lines=10> */
.L_x_26371:
[----:B------:R-:W-:-:S04]  /*8500*/  FSEL R0, RZ, 1, !P0 ;  /* 0x3f800000ff007808 */ /* 0x000fc80004000000 */
[----:B------:R-:W-:-:S04]  /*8510*/  F2FP.F16.F32.PACK_AB R3, RZ, R0 ;  /* 0x00000000ff03723e */ /* 0x000fc800000000ff */
[----:B------:R-:W-:-:S05]  /*8520*/  PRMT R3, R3, 0x5410, RZ ;  /* 0x0000541003037816 */ /* 0x000fca00000000ff */
[----:B------:R0:W-:Y:S01]  /*8530*/  STG.E desc[UR36][R16.64], R3 ;  /* 0x0000000310007986 */ /* 0x0001e2000c101924 */
[----:B------:R-:W-:Y:S05]  /*8540*/  BRA `(.L_x_26365) ;  /* 0x0000000800687947 */ /* 0x000fea0003800000 */
.L_x_26370:
[----:B------:R-:W-:Y:S01]  /*8550*/  FSEL R3, RZ, 1.875, !P0 ;  /* 0x3ff00000ff037808 */ /* 0x000fe20004000000 */
[----:B------:R-:W-:-:S05]  /*8560*/  IMAD.MOV.U32 R2, RZ, RZ, RZ ;  /* 0x000000ffff027224 */ /* 0x000fca00078e00ff */
[----:B------:R0:W-:Y:S01]  /*8570*/  STG.E.64 desc[UR36][R16.64], R2 ;  /* 0x0000000210007986 */ /* 0x0001e2000c101b24 */
[----:B------:R-:W-:Y:S05]  /*8580*/  BRA `(.L_x_26365) ;  /* 0x0000000800587947 */ /* 0x000fea0003800000 */
.L_x_26360:
        /* <DEDUP_REMOVED lines=10> */
.L_x_26374:
[----:B------:R-:W-:Y:S02]  /*8630*/  FSEL R5, RZ, 1.875, !P0 ;  /* 0x3ff00000ff057808 */ /* 0x000fe40004000000 */
[----:B------:R-:W-:Y:S01]  /*8640*/  CS2R R6, SRZ ;  /* 0x0000000000067805 */ /* 0x000fe2000001ff00 */
[----:B------:R-:W-:-:S05]  /*8650*/  IMAD.MOV.U32 R4, RZ, RZ, RZ ;  /* 0x000000ffff047224 */ /* 0x000fca00078e00ff */
[----:B------:R0:W-:Y:S01]  /*8660*/  STG.E.128 desc[UR36][R16.64], R4 ;  /* 0x0000000410007986 */ /* 0x0001e2000c101d24 */
[----:B------:R-:W-:Y:S05]  /*8670*/  BRA `(.L_x_26365) ;  /* 0x00000008001c7947 */ /* 0x000fea0003800000 */
.L_x_26373:
        /* <DEDUP_REMOVED lines=18> */
.L_x_26378:
[----:B------:R-:W-:Y:S05]  /*87a0*/  BSYNC B0 ;  /* 0x0000000000007941 */ /* 0x000fea0003800000 */
.L_x_26377:
[----:B------:R0:W-:Y:S01]  /*87b0*/  STG.E.U8 desc[UR36][R16.64], R3 ;  /* 0x0000000310007986 */ /* 0x0001e2000c101124 */
[----:B------:R-:W-:Y:S05]  /*87c0*/  BRA `(.L_x_26365) ;  /* 0x0000000400c87947 */ /* 0x000fea0003800000 */
.L_x_26376:
        /* <DEDUP_REMOVED lines=13> */
.L_x_26379:
[----:B------:R-:W-:Y:S01]  /*88a0*/  ISETP.GT.U32.AND P0, PT, R3, 0x7f800000, PT ;  /* 0x7f8000000300780c */ /* 0x000fe20003f04070 */
[----:B------:R-:W-:-:S05]  /*88b0*/  IMAD.MOV.U32 R3, RZ, RZ, 0x7f ;  /* 0x0000007fff037424 */ /* 0x000fca00078e00ff */
[----:B------:R-:W-:-:S05]  /*88c0*/  SEL R3, R3, 0x7c, P0 ;  /* 0x0000007c03037807 */ /* 0x000fca0000000000 */
[----:B------:R0:W-:Y:S01]  /*88d0*/  STG.E.U8 desc[UR36][R16.64], R3 ;  /* 0x0000000310007986 */ /* 0x0001e2000c101124 */
[----:B------:R-:W-:Y:S05]  /*88e0*/  BRA `(.L_x_26365) ;  /* 0x0000000400807947 */ /* 0x000fea0003800000 */
.L_x_26375:
[----:B------:R-:W-:-:S04]  /*88f0*/  FSEL R0, RZ, 1, !P0 ;  /* 0x3f800000ff007808 */ /* 0x000fc80004000000 */
[----:B------:R-:W-:-:S05]  /*8900*/  F2FP.BF16.F32.PACK_AB R0, RZ, R0 ;  /* 0x00000000ff00723e */ /* 0x000fca00000010ff */
[----:B------:R0:W-:Y:S01]  /*8910*/  STG.E.U16 desc[UR36][R16.64], R0 ;  /* 0x0000000010007986 */ /* 0x0001e2000c101524 */
[----:B------:R-:W-:Y:S05]  /*8920*/  BRA `(.L_x_26365) ;  /* 0x0000000400707947 */ /* 0x000fea0003800000 */
.L_x_26372:
        /* <DEDUP_REMOVED lines=10> */
.L_x_26382:
        /* <DEDUP_REMOVED lines=16> */
.L_x_26385:
[----:B------:R-:W-:-:S07]  /*8ad0*/  PRMT R8, R0, 0x7610, R8 ;  /* 0x0000761000087816 */ /* 0x000fce0000000008 */
.L_x_26384:
[----:B------:R-:W-:Y:S05]  /*8ae0*/  BSYNC B0 ;  /* 0x0000000000007941 */ /* 0x000fea0003800000 */
.L_x_26383:
[----:B------:R3:W-:Y:S01]  /*8af0*/  STG.E.U8 desc[UR36][R16.64], R8 ;  /* 0x0000000810007986 */ /* 0x0007e2000c101124 */
[----:B------:R-:W-:Y:S05]  /*8b00*/  BRA `(.L_x_26365) ;  /* 0x0000000000f87947 */ /* 0x000fea0003800000 */
.L_x_26381:
        /* <DEDUP_REMOVED lines=16> */
.L_x_26388:
[----:B------:R-:W-:-:S07]  /*8c10*/  PRMT R8, R0, 0x7610, R8 ;  /* 0x0000761000087816 */ /* 0x000fce0000000008 */
.L_x_26387:
[----:B------:R-:W-:Y:S05]  /*8c20*/  BSYNC B0 ;  /* 0x0000000000007941 */ /* 0x000fea0003800000 */
.L_x_26386:
[----:B------:R0:W-:Y:S01]  /*8c30*/  STG.E.U8 desc[UR36][R16.64], R8 ;  /* 0x0000000810007986 */ /* 0x0001e2000c101124 */
[----:B------:R-:W-:Y:S05]  /*8c40*/  BRA `(.L_x_26365) ;  /* 0x0000000000a87947 */ /* 0x000fea0003800000 */
.L_x_26380:
        /* <DEDUP_REMOVED lines=21> */
.L_x_26364:
        /* <DEDUP_REMOVED lines=16> */
.L_x_26391:
[----:B------:R-:W-:Y:S05]  /*8ea0*/  BRA `(.L_x_26365) ;  /* 0x0000000000107947 */ /* 0x000fea0003800000 */
.L_x_26390:
[----:B------:R-:W-:-:S05]  /*8eb0*/  IMAD.MOV.U32 R3, RZ, RZ, RZ ;  /* 0x000000ffff037224 */ /* 0x000fca00078e00ff */
[----:B------:R2:W-:Y:S01]  /*8ec0*/  STG.E.64 desc[UR36][R16.64], R2 ;  /* 0x0000000210007986 */ /* 0x0005e2000c101b24 */
[----:B------:R-:W-:Y:S05]  /*8ed0*/  BRA `(.L_x_26365) ;  /* 0x0000000000047947 */ /* 0x000fea0003800000 */
.L_x_26389:
[----:B------:R0:W-:Y:S02]  /*8ee0*/  STG.E desc[UR36][R16.64], R2 ;  /* 0x0000000210007986 */ /* 0x0001e4000c101924 */
.L_x_26365:
[----:B------:R-:W-:Y:S05]  /*8ef0*/  BSYNC B6 ;  /* 0x0000000000067941 */ /* 0x000fea0003800000 */
.L_x_26359:
[----:B------:R-:W-:-:S07]  /*8f00*/  VIADD R19, R19, 0x80 ;  /* 0x0000008013137836 */ /* 0x000fce0000000000 */
.L_x_26324:
[----:B------:R-:W-:Y:S05]  /*8f10*/  BSYNC B7 ;  /* 0x0000000000077941 */ /* 0x000fea0003800000 */
.L_x_26323:
        /* <DEDUP_REMOVED lines=306> */
.L_x_26392:
        /* <DEDUP_REMOVED lines=20> */
.L_x_26396:
[----:B------:R0:W5:Y:S01]  /*a380*/  LDG.E.U8 R0, desc[UR36][R2.64] ;  /* 0x0000002402007981 */ /* 0x000162000c1e1100 */
[----:B------:R-:W-:Y:S05]  /*a390*/  BRA `(.L_x_26398) ;  /* 0x0000000c00547947 */ /* 0x000fea0003800000 */
.L_x_26395:
        /* <DEDUP_REMOVED lines=8> */
.L_x_26400:
[----:B------:R0:W5:Y:S01]  /*a420*/  LDG.E.U8 R0, desc[UR36][R2.64] ;  /* 0x0000002402007981 */ /* 0x000162000c1e1100 */
[----:B------:R-:W-:Y:S05]  /*a430*/  BRA `(.L_x_26398) ;  /* 0x0000000c002c7947 */ /* 0x000fea0003800000 */
.L_x_26399:
[----:B------:R0:W5:Y:S01]  /*a440*/  LDG.E.U16 R0, desc[UR36][R2.64] ;  /* 0x0000002402007981 */ /* 0x000162000c1e1500 */
[----:B------:R-:W-:Y:S05]  /*a450*/  BRA `(.L_x_26398) ;  /* 0x0000000c00247947 */ /* 0x000fea0003800000 */
.L_x_26394:
        /* <DEDUP_REMOVED lines=9> */
.L_x_26402:
[----:B------:R-:W2:Y:S02]  /*a4f0*/  LDG.E.U16 R4, desc[UR36][R2.64] ;  /* 0x0000002402047981 */ /* 0x000ea4000c1e1500 */
[----:B--2---:R-:W-:-:S06]  /*a500*/  HADD2.F32 R4, -RZ, R4.H0_H0 ;  /* 0x20000004ff047230 */ /* 0x004fcc0000004100 */
[----:B------:R-:W0:Y:S02]  /*a510*/  F2I.FTZ.TRUNC.NTZ R4, R4 ;  /* 0x0000000400047305 */ /* 0x000e24000021f100 */
[----:B0-----:R-:W-:Y:S01]  /*a520*/  PRMT R0, R4, 0x7610, R0 ;  /* 0x0000761004007816 */ /* 0x001fe20000000000 */
[----:B------:R-:W-:Y:S06]  /*a530*/  BRA `(.L_x_26398) ;  /* 0x0000000800ec7947 */ /* 0x000fec0003800000 */
.L_x_26401:
        /* <DEDUP_REMOVED lines=9> */
.L_x_26404:
[----:B------:R-:W2:Y:S02]  /*a5d0*/  LDG.E.U16 R2, desc[UR36][R2.64] ;  /* 0x0000002402027981 */ /* 0x000ea4000c1e1500 */
[----:B--2---:R-:W-:-:S06]  /*a5e0*/  HADD2.F32 R4, -RZ, R2.H0_H0 ;  /* 0x20000002ff047230 */ /* 0x004fcc0000004100 */
[----:B------:R-:W0:Y:S02]  /*a5f0*/  F2I.FTZ.TRUNC.NTZ R4, R4 ;  /* 0x0000000400047305 */ /* 0x000e24000021f100 */
[----:B0-----:R-:W-:Y:S01]  /*a600*/  PRMT R0, R4, 0x7610, R0 ;  /* 0x0000761004007816 */ /* 0x001fe20000000000 */
[----:B------:R-:W-:Y:S06]  /*a610*/  BRA `(.L_x_26398) ;  /* 0x0000000800b47947 */ /* 0x000fec0003800000 */
.L_x_26403:
[----:B------:R-:W2:Y:S02]  /*a620*/  LDG.E.64 R2, desc[UR36][R2.64] ;  /* 0x0000002402027981 */ /* 0x000ea4000c1e1b00 */
[----:B--2---:R0:W1:Y:S01]  /*a630*/  F2I.F64.TRUNC R0, R2 ;  /* 0x0000000200007311 */ /* 0x004062000030d100 */
[----:B------:R-:W-:Y:S05]  /*a640*/  BRA `(.L_x_26398) ;  /* 0x0000000800a87947 */ /* 0x000fea0003800000 */
.L_x_26393:
        /* <DEDUP_REMOVED lines=12> */
.L_x_26407:
[----:B------:R-:W2:Y:S02]  /*a710*/  LDG.E.64 R2, desc[UR36][R2.64] ;  /* 0x0000002402027981 */ /* 0x000ea4000c1e1b00 */
[----:B--2---:R0:W1:Y:S01]  /*a720*/  F2I.F64.TRUNC R0, R2 ;  /* 0x0000000200007311 */ /* 0x004062000030d100 */
[----:B------:R-:W-:Y:S05]  /*a730*/  BRA `(.L_x_26398) ;  /* 0x00000008006c7947 */ /* 0x000fea0003800000 */
.L_x_26406:
        /* <DEDUP_REMOVED lines=28> */
.L_x_26409:
        /* <DEDUP_REMOVED lines=15> */
.L_x_26408:
[----:B------:R-:W2:Y:S02]  /*a9f0*/  LDG.E.U16 R4, desc[UR36][R2.64] ;  /* 0x0000002402047981 */ /* 0x000ea4000c1e1500 */
[----:B--2---:R-:W-:-:S06]  /*aa00*/  IMAD.U32 R4, R4, 0x10000, RZ ;  /* 0x0001000004047824 */ /* 0x004fcc00078e00ff */
[----:B------:R-:W0:Y:S02]  /*aa10*/  F2I.FTZ.TRUNC.NTZ R4, R4 ;  /* 0x0000000400047305 */ /* 0x000e24000021f100 */
[----:B0-----:R-:W-:Y:S01]  /*aa20*/  PRMT R0, R4, 0x7610, R0 ;  /* 0x0000761004007816 */ /* 0x001fe20000000000 */
[----:B------:R-:W-:Y:S06]  /*aa30*/  BRA `(.L_x_26398) ;  /* 0x0000000400ac7947 */ /* 0x000fec0003800000 */
.L_x_26405:
        /* <DEDUP_REMOVED lines=10> */
.L_x_26412:
        /* <DEDUP_REMOVED lines=21> */
.L_x_26416:
[----:B------:R-:W-:Y:S05]  /*ac30*/  BSYNC B1 ;  /* 0x0000000000017941 */ /* 0x000fea0003800000 */
.L_x_26415:
[----:B------:R-:W-:Y:S01]  /*ac40*/  IMAD.SHL.U32 R2, R2, 0x100000, RZ ;  /* 0x0010000002027824 */ /* 0x000fe200078e00ff */
[----:B------:R-:W-:-:S04]  /*ac50*/  LEA R3, R0, 0x3b800000, 0x17 ;  /* 0x3b80000000037811 */ /* 0x000fc800078eb8ff */
[----:B------:R-:W-:-:S07]  /*ac60*/  LOP3.LUT R4, R3, R2, R4, 0xfe, !PT ;  /* 0x0000000203047212 */ /* 0x000fce00078efe04 */
.L_x_26414:
[----:B------:R-:W-:Y:S05]  /*ac70*/  BSYNC B0 ;  /* 0x0000000000007941 */ /* 0x000fea0003800000 */
.L_x_26413:
[----:B------:R-:W0:Y:S02]  /*ac80*/  F2I.FTZ.TRUNC.NTZ R4, R4 ;  /* 0x0000000400047305 */ /* 0x000e24000021f100 */
[----:B0-----:R-:W-:Y:S01]  /*ac90*/  PRMT R0, R4, 0x7610, R0 ;  /* 0x0000761004007816 */ /* 0x001fe20000000000 */
[----:B------:R-:W-:Y:S06]  /*aca0*/  BRA `(.L_x_26398) ;  /* 0x0000000400107947 */ /* 0x000fec0003800000 */
.L_x_26411:
        /* <DEDUP_REMOVED lines=21> */
.L_x_26420:
[----:B------:R-:W-:Y:S05]  /*ae00*/  BSYNC B1 ;  /* 0x0000000000017941 */ /* 0x000fea0003800000 */
.L_x_26419:
[----:B------:R-:W-:Y:S01]  /*ae10*/  IMAD.SHL.U32 R2, R2, 0x200000, RZ ;  /* 0x0020000002027824 */ /* 0x000fe200078e00ff */
[----:B------:R-:W-:-:S04]  /*ae20*/  LEA R3, R0, 0x37800000, 0x17 ;  /* 0x3780000000037811 */ /* 0x000fc800078eb8ff */
[----:B------:R-:W-:-:S07]  /*ae30*/  LOP3.LUT R4, R3, R2, R4, 0xfe, !PT ;  /* 0x0000000203047212 */ /* 0x000fce00078efe04 */
.L_x_26418:
[----:B------:R-:W-:Y:S05]  /*ae40*/  BSYNC B0 ;  /* 0x0000000000007941 */ /* 0x000fea0003800000 */
.L_x_26417:
[----:B------:R-:W0:Y:S02]  /*ae50*/  F2I.FTZ.TRUNC.NTZ R4, R4 ;  /* 0x0000000400047305 */ /* 0x000e24000021f100 */
[----:B0-----:R-:W-:Y:S01]  /*ae60*/  PRMT R0, R4, 0x7610, R0 ;  /* 0x0000761004007816 */ /* 0x001fe20000000000 */
[----:B------:R-:W-:Y:S06]  /*ae70*/  BRA `(.L_x_26398) ;  /* 0x00000000009c7947 */ /* 0x000fec0003800000 */
.L_x_26410:
        /* <DEDUP_REMOVED lines=14> */
.L_x_26424:
[----:B------:R-:W-:Y:S05]  /*af60*/  BSYNC B0 ;  /* 0x0000000000007941 */ /* 0x000fea0003800000 */
.L_x_26423:
[----:B------:R-:W0:Y:S02]  /*af70*/  F2I.FTZ.TRUNC.NTZ R4, R4 ;  /* 0x0000000400047305 */ /* 0x000e24000021f100 */
[----:B0-----:R-:W-:Y:S01]  /*af80*/  PRMT R0, R4, 0x7610, R0 ;  /* 0x0000761004007816 */ /* 0x001fe20000000000 */
[----:B------:R-:W-:Y:S06]  /*af90*/  BRA `(.L_x_26398) ;  /* 0x0000000000547947 */ /* 0x000fec0003800000 */
.L_x_26397:
        /* <DEDUP_REMOVED lines=16> */
.L_x_26425:
[----:B------:R-:W-:Y:S01]  /*b0a0*/  PRMT R0, RZ, 0x7610, R0 ;  /* 0x00007610ff007816 */ /* 0x000fe20000000000 */
[----:B------:R-:W-:Y:S06]  /*b0b0*/  BRA `(.L_x_26398) ;  /* 0x00000000000c7947 */ /* 0x000fec0003800000 */
.L_x_26422:
[----:B------:R0:W5:Y:S01]  /*b0c0*/  LDG.E.U8 R0, desc[UR36][R2.64] ;  /* 0x0000002402007981 */ /* 0x000162000c1e1100 */
[----:B------:R-:W-:Y:S05]  /*b0d0*/  BRA `(.L_x_26398) ;  /* 0x0000000000047947 */ /* 0x000fea0003800000 */
.L_x_26421:
[----:B------:R0:W5:Y:S02]  /*b0e0*/  LDG.E.U8 R0, desc[UR36][R2.64] ;  /* 0x0000002402007981 */ /* 0x000164000c1e1100 */
.L_x_26398:
[----:B------:R-:W2:Y:S08]  /*b0f0*/  LDC.U8 R5, c[0x0][0x422] ;  /* 0x00010880ff057b82 */ /* 0x000eb00000000000 */
[----:B0-----:R-:W1:Y:S01]  /*b100*/  LDC.U8 R3, c[0x0][0x421] ;  /* 0x00010840ff037b82 */ /* 0x001e620000000000 */
[----:B--2---:R-:W-:-:S04]  /*b110*/  PRMT R4, R5, 0x9910, RZ ;  /* 0x0000991005047816 */ /* 0x004fc800000000ff */
[----:B------:R-:W-:Y:S02]  /*b120*/  ISETP.GT.AND P1, PT, R4, 0x9, PT ;  /* 0x000000090400780c */ /* 0x000fe40003f24270 */
[----:B-1-3-5:R-:W-:-:S04]  /*b130*/  LOP3.LUT P0, RZ, R3, 0xff, R0, 0xc8, !PT ;  /* 0x000000ff03ff7812 */ /* 0x02afc8000780c800 */
[----:B----4-:R-:W-:-:S07]  /*b140*/  SEL R2, RZ, 0x1, !P0 ;  /* 0x00000001ff027807 */ /* 0x010fce0004000000 */
        /* <DEDUP_REMOVED lines=11> */
.L_x_26429:
[----:B------:R-:W-:Y:S01]  /*b200*/  STG.E.U8 desc[UR36][R16.64], R2 ;  /* 0x0000000210007986 */ /* 0x000fe2000c101124 */
[----:B------:R-:W-:Y:S05]  /*b210*/  EXIT ;  /* 0x000000000000794d */ /* 0x000fea0003800000 */
.L_x_26428:
        /* <DEDUP_REMOVED lines=9> */
.L_x_26432:
[----:B------:R-:W-:Y:S01]  /*b2b0*/  STG.E desc[UR36][R16.64], R2 ;  /* 0x0000000210007986 */ /* 0x000fe2000c101924 */
[----:B------:R-:W-:Y:S05]  /*b2c0*/  EXIT ;  /* 0x000000000000794d */ /* 0x000fea0003800000 */
.L_x_26431:
[----:B------:R-:W-:Y:S01]  /*b2d0*/  STG.E.U16 desc[UR36][R16.64], R2 ;  /* 0x0000000210007986 */ /* 0x000fe2000c101524 */
[----:B------:R-:W-:Y:S05]  /*b2e0*/  EXIT ;  /* 0x000000000000794d */ /* 0x000fea0003800000 */
.L_x_26427:
        /* <DEDUP_REMOVED lines=9> */
.L_x_26434:
[----:B------:R-:W-:-:S04]  /*b380*/  FSEL R0, RZ, 1, !P0 ;  /* 0x3f800000ff007808 */ /* 0x000fc80004000000 */
[----:B------:R-:W-:-:S05]  /*b390*/  F2FP.F16.F32.PACK_AB R0, RZ, R0 ;  /* 0x00000000ff00723e */ /* 0x000fca00000000ff */
[----:B------:R-:W-:Y:S01]  /*b3a0*/  STG.E.U16 desc[UR36][R16.64], R0 ;  /* 0x0000000010007986 */ /* 0x000fe2000c101524 */
[----:B------:R-:W-:Y:S05]  /*b3b0*/  EXIT ;  /* 0x000000000000794d */ /* 0x000fea0003800000 */
.L_x_26433:
        /* <DEDUP_REMOVED lines=10> */
.L_x_26436:
[----:B------:R-:W-:-:S04]  /*b460*/  FSEL R0, RZ, 1, !P0 ;  /* 0x3f800000ff007808 */ /* 0x000fc80004000000 */
[----:B------:R-:W-:-:S04]  /*b470*/  F2FP.F16.F32.PACK_AB R3, RZ, R0 ;  /* 0x00000000ff03723e */ /* 0x000fc800000000ff */
[----:B------:R-:W-:-:S05]  /*b480*/  PRMT R3, R3, 0x5410, RZ ;  /* 0x0000541003037816 */ /* 0x000fca00000000ff */
[----:B------:R-:W-:Y:S01]  /*b490*/  STG.E desc[UR36][R16.64], R3 ;  /* 0x0000000310007986 */ /* 0x000fe2000c101924 */
[----:B------:R-:W-:Y:S05]  /*b4a0*/  EXIT ;  /* 0x000000000000794d */ /* 0x000fea0003800000 */
.L_x_26435:
[----:B------:R-:W-:Y:S01]  /*b4b0*/  FSEL R3, RZ, 1.875, !P0 ;  /* 0x3ff00000ff037808 */ /* 0x000fe20004000000 */
[----:B------:R-:W-:-:S05]  /*b4c0*/  IMAD.MOV.U32 R2, RZ, RZ, RZ ;  /* 0x000000ffff027224 */ /* 0x000fca00078e00ff */
[----:B------:R-:W-:Y:S01]  /*b4d0*/  STG.E.64 desc[UR36][R16.64], R2 ;  /* 0x0000000210007986 */ /* 0x000fe2000c101b24 */
[----:B------:R-:W-:Y:S05]  /*b4e0*/  EXIT ;  /* 0x000000000000794d */ /* 0x000fea0003800000 */
.L_x_26426:
        /* <DEDUP_REMOVED lines=10> */
.L_x_26439:
[----:B------:R-:W-:Y:S02]  /*b590*/  FSEL R5, RZ, 1.875, !P0 ;  /* 0x3ff00000ff057808 */ /* 0x000fe40004000000 */
[----:B------:R-:W-:Y:S01]  /*b5a0*/  CS2R R6, SRZ ;  /* 0x0000000000067805 */ /* 0x000fe2000001ff00 */
[----:B------:R-:W-:-:S05]  /*b5b0*/  IMAD.MOV.U32 R4, RZ, RZ, RZ ;  /* 0x000000ffff047224 */ /* 0x000fca00078e00ff */
[----:B------:R-:W-:Y:S01]  /*b5c0*/  STG.E.128 desc[UR36][R16.64], R4 ;  /* 0x0000000410007986 */ /* 0x000fe2000c101d24 */
[----:B------:R-:W-:Y:S05]  /*b5d0*/  EXIT ;  /* 0x000000000000794d */ /* 0x000fea0003800000 */
.L_x_26438:
        /* <DEDUP_REMOVED lines=18> */
.L_x_26443:
[----:B------:R-:W-:Y:S05]  /*b700*/  BSYNC B0 ;  /* 0x0000000000007941 */ /* 0x000fea0003800000 */
.L_x_26442:
[----:B------:R-:W-:Y:S01]  /*b710*/  STG.E.U8 desc[UR36][R16.64], R3 ;  /* 0x0000000310007986 */ /* 0x000fe2000c101124 */
[----:B------:R-:W-:Y:S05]  /*b720*/  EXIT ;  /* 0x000000000000794d */ /* 0x000fea0003800000 */
.L_x_26441:
        /* <DEDUP_REMOVED lines=14> */
.L_x_26444:
[----:B------:R-:W-:Y:S01]  /*b810*/  IMAD.MOV.U32 R3, RZ, RZ, 0x7f ;  /* 0x0000007fff037424 */ /* 0x000fe200078e00ff */
[----:B------:R-:W-:-:S04]  /*b820*/  ISETP.GT.U32.AND P0, PT, R5, 0x7f800000, PT ;  /* 0x7f8000000500780c */ /* 0x000fc80003f04070 */
[----:B------:R-:W-:-:S05]  /*b830*/  SEL R3, R3, 0x7c, P0 ;  /* 0x0000007c03037807 */ /* 0x000fca0000000000 */
[----:B------:R-:W-:Y:S01]  /*b840*/  STG.E.U8 desc[UR36][R16.64], R3 ;  /* 0x0000000310007986 */ /* 0x000fe2000c101124 */
[----:B------:R-:W-:Y:S05]  /*b850*/  EXIT ;  /* 0x000000000000794d */ /* 0x000fea0003800000 */
.L_x_26440:
[----:B------:R-:W-:-:S04]  /*b860*/  FSEL R0, RZ, 1, !P0 ;  /* 0x3f800000ff007808 */ /* 0x000fc80004000000 */
[----:B------:R-:W-:-:S05]  /*b870*/  F2FP.BF16.F32.PACK_AB R0, RZ, R0 ;  /* 0x00000000ff00723e */ /* 0x000fca00000010ff */
[----:B------:R-:W-:Y:S01]  /*b880*/  STG.E.U16 desc[UR36][R16.64], R0 ;  /* 0x0000000010007986 */ /* 0x000fe2000c101524 */
[----:B------:R-:W-:Y:S05]  /*b890*/  EXIT ;  /* 0x000000000000794d */ /* 0x000fea0003800000 */
.L_x_26437:
        /* <DEDUP_REMOVED lines=10> */
.L_x_26447:
        /* <DEDUP_REMOVED lines=16> */
.L_x_26450:
[----:B------:R-:W-:-:S07]  /*ba40*/  PRMT R8, R0, 0x7610, R8 ;  /* 0x0000761000087816 */ /* 0x000fce0000000008 */
.L_x_26449:
[----:B------:R-:W-:Y:S05]  /*ba50*/  BSYNC B0 ;  /* 0x0000000000007941 */ /* 0x000fea0003800000 */
.L_x_26448:
[----:B------:R-:W-:Y:S01]  /*ba60*/  STG.E.U8 desc[UR36][R16.64], R8 ;  /* 0x0000000810007986 */ /* 0x000fe2000c101124 */
[----:B------:R-:W-:Y:S05]  /*ba70*/  EXIT ;  /* 0x000000000000794d */ /* 0x000fea0003800000 */
.L_x_26446:
        /* <DEDUP_REMOVED lines=16> */
.L_x_26453:
[----:B------:R-:W-:-:S07]  /*bb80*/  PRMT R8, R0, 0x7610, R8 ;  /* 0x0000761000087816 */ /* 0x000fce0000000008 */
.L_x_26452:
[----:B------:R-:W-:Y:S05]  /*bb90*/  BSYNC B0 ;  /* 0x0000000000007941 */ /* 0x000fea0003800000 */
.L_x_26451:
[----:B------:R-:W-:Y:S01]  /*bba0*/  STG.E.U8 desc[UR36][R16.64], R8 ;  /* 0x0000000810007986 */ /* 0x000fe2000c101124 */
[----:B------:R-:W-:Y:S05]  /*bbb0*/  EXIT ;  /* 0x000000000000794d */ /* 0x000fea0003800000 */
.L_x_26445:
        /* <DEDUP_REMOVED lines=21> */
.L_x_26430:
        /* <DEDUP_REMOVED lines=16> */
.L_x_26456:
[----:B------:R-:W-:Y:S05]  /*be10*/  EXIT ;  /* 0x000000000000794d */ /* 0x000fea0003800000 */
.L_x_26455:
[----:B------:R-:W-:-:S05]  /*be20*/  IMAD.MOV.U32 R3, RZ, RZ, RZ ;  /* 0x000000ffff037224 */ /* 0x000fca00078e00ff */
[----:B------:R-:W-:Y:S01]  /*be30*/  STG.E.64 desc[UR36][R16.64], R2 ;  /* 0x0000000210007986 */ /* 0x000fe2000c101b24 */
[----:B------:R-:W-:Y:S05]  /*be40*/  EXIT ;  /* 0x000000000000794d */ /* 0x000fea0003800000 */
.L_x_26454:
[----:B------:R-:W-:Y:S01]  /*be50*/  STG.E desc[UR36][R16.64], R2 ;  /* 0x0000000210007986 */ /* 0x000fe2000c101924 */
[----:B------:R-:W-:Y:S05]  /*be60*/  EXIT ;  /* 0x000000000000794d */ /* 0x000fea0003800000 */
.L_x_26457:
        /* <DEDUP_REMOVED lines=9> */
.L_x_44001:


//--------------------- .text._ZN2at6native27unrolled_elementwise_kernelINS0_13AUnaryFunctorIaabZZZNS0_22logical_or_kernel_cudaERNS_14TensorIteratorEENKUlvE0_clEvENKUlvE0_clEvEUlaaE_EESt5arrayIPcLm2EELi4E23TrivialOffsetCalculatorILi1EjESD_NS0_6memory12LoadWithCastILi1EEENSE_13StoreWithCastILi1EEEEEviT_T0_T2_T3_T4_T5_ --------------------------
	.section	.text._ZN2at6native27unrolled_elementwise_kernelINS0_13AUnaryFunctorIaabZZZNS0_22logical_or_kernel_cudaERNS_14TensorIteratorEENKUlvE0_clEvENKUlvE0_clEvEUlaaE_EESt5arrayIPcLm2EELi4E23TrivialOffsetCalculatorILi1EjESD_NS0_6memory12LoadWithCastILi1EEENSE_13StoreWithCastILi1EEEEEviT_T0_T2_T3_T4_T5_,"ax",@progbits
	.align	128
        .global         _ZN2at6native27unrolled_elementwise_kernelINS0_13AUnaryFunctorIaabZZZNS0_22logical_or_kernel_cudaERNS_14TensorIteratorEENKUlvE0_clEvENKUlvE0_clEvEUlaaE_EESt5arrayIPcLm2EELi4E23TrivialOffsetCalculatorILi1EjESD_NS0_6memory12LoadWithCastILi1EEENSE_13StoreWithCastILi1EEEEEviT_T0_T2_T3_T4_T5_
        .type           _ZN2at6native27unrolled_elementwise_kernelINS0_13AUnaryFunctorIaabZZZNS0_22logical_or_kernel_cudaERNS_14TensorIteratorEENKUlvE0_clEvENKUlvE0_clEvEUlaaE_EESt5arrayIPcLm2EELi4E23TrivialOffsetCalculatorILi1EjESD_NS0_6memory12LoadWithCastILi1EEENSE_13StoreWithCastILi1EEEEEviT_T0_T2_T3_T4_T5_,@function
        .size           _ZN2at6native27unrolled_elementwise_kernelINS0_13AUnaryFunctorIaabZZZNS0_22logical_or_kernel_cudaERNS_14TensorIteratorEENKUlvE0_clEvENKUlvE0_clEvEUlaaE_EESt5arrayIPcLm2EELi4E23TrivialOffsetCalculatorILi1EjESD_NS0_6memory12LoadWithCastILi1EEENSE_13StoreWithCastILi1EEEEEviT_T0_T2_T3_T4_T5_,(.L_x_44002 - _ZN2at6native27unrolled_elementwise_kernelINS0_13AUnaryFunctorIaabZZZNS0_22logical_or_kernel_cudaERNS_14TensorIteratorEENKUlvE0_clEvENKUlvE0_clEvEUlaaE_EESt5arrayIPcLm2EELi4E23TrivialOffsetCalculatorILi1EjESD_NS0_6memory12LoadWithCastILi1EEENSE_13StoreWithCastILi1EEEEEviT_T0_T2_T3_T4_T5_)
        .other          _ZN2at6native27unrolled_elementwise_kernelINS0_13AUnaryFunctorIaabZZZNS0_22logical_or_kernel_cudaERNS_14TensorIteratorEENKUlvE0_clEvENKUlvE0_clEvEUlaaE_EESt5arrayIPcLm2EELi4E23TrivialOffsetCalculatorILi1EjESD_NS0_6memory12LoadWithCastILi1EEENSE_13StoreWithCastILi1EEEEEviT_T0_T2_T3_T4_T5_,@"STO_CUDA_ENTRY STV_DEFAULT"
_ZN2at6native27unrolled_elementwise_kernelINS0_13AUnaryFunctorIaabZZZNS0_22logical_or_kernel_cudaERNS_14TensorIteratorEENKUlvE0_clEvENKUlvE0_clEvEUlaaE_EESt5arrayIPcLm2EELi4E23TrivialOffsetCalculatorILi1EjESD_NS0_6memory12LoadWithCastILi1EEENSE_13StoreWithCastILi1EEEEEviT_T0_T2_T3_T4_T5_:
.text._ZN2at6native27unrolled_elementwise_kernelINS0_13AUnaryFunctorIaabZZZNS0_22logical_or_kernel_cudaERNS_14TensorIteratorEENKUlvE0_clEvENKUlvE0_clEvEUlaaE_EESt5arrayIPcLm2EELi4E23TrivialOffsetCalculatorILi1EjESD_NS0_6memory12LoadWithCastILi1EEENSE_13StoreWithCastILi1EEEEEviT_T0_T2_T3_T4_T5_:
        /* <DEDUP_REMOVED lines=31> */
.L_x_26463:
[----:B------:R3:W5:Y:S01]  /*01f0*/  LDG.E.U8 R18, desc[UR36][R2.64] ;  /* 0x0000002402127981 */ /* 0x000762000c1e1100 */
[----:B------:R-:W-:Y:S05]  /*0200*/  BRA `(.L_x_26465) ;  /* 0x0000000c00587947 */ /* 0x000fea0003800000 */
.L_x_26462:
        /* <DEDUP_REMOVED lines=8> */
.L_x_26467:
[----:B------:R1:W5:Y:S01]  /*0290*/  LDG.E.U8 R18, desc[UR36][R2.64] ;  /* 0x0000002402127981 */ /* 0x000362000c1e1100 */
[----:B------:R-:W-:Y:S05]  /*02a0*/  BRA `(.L_x_26465) ;  /* 0x0000000c00307947 */ /* 0x000fea0003800000 */
.L_x_26466:
[----:B------:R2:W5:Y:S01]  /*02b0*/  LDG.E.U16 R18, desc[UR36][R2.64] ;  /* 0x0000002402127981 */ /* 0x000562000c1e1500 */
[----:B------:R-:W-:Y:S05]  /*02c0*/  BRA `(.L_x_26465) ;  /* 0x0000000c00287947 */ /* 0x000fea0003800000 */
.L_x_26461:
        /* <DEDUP_REMOVED lines=9> */
.L_x_26469:
[----:B------:R-:W2:Y:S02]  /*0360*/  LDG.E.U16 R0, desc[UR36][R2.64] ;  /* 0x0000002402007981 */ /* 0x000ea4000c1e1500 */
[----:B--2---:R-:W-:-:S06]  /*0370*/  HADD2.F32 R0, -RZ, R0.H0_H0 ;  /* 0x20000000ff007230 */ /* 0x004fcc0000004100 */
[----:B------:R-:W0:Y:S02]  /*0380*/  F2I.FTZ.TRUNC.NTZ R0, R0 ;  /* 0x0000000000007305 */ /* 0x000e24000021f100 */
[----:B0-----:R-:W-:Y:S01]  /*0390*/  PRMT R18, R0, 0x7610, R18 ;  /* 0x0000761000127816 */ /* 0x001fe20000000012 */
[----:B------:R-:W-:Y:S06]  /*03a0*/  BRA `(.L_x_26465) ;  /* 0x0000000800f07947 */ /* 0x000fec0003800000 */
.L_x_26468:
        /* <DEDUP_REMOVED lines=9> */
.L_x_26471:
[----:B------:R-:W2:Y:S02]  /*0440*/  LDG.E.U16 R2, desc[UR36][R2.64] ;  /* 0x0000002402027981 */ /* 0x000ea4000c1e1500 */
[----:B--2---:R-:W-:-:S06]  /*0450*/  HADD2.F32 R0, -RZ, R2.H0_H0 ;  /* 0x20000002ff007230 */ /* 0x004fcc0000004100 */
[----:B------:R-:W0:Y:S02]  /*0460*/  F2I.FTZ.TRUNC.NTZ R0, R0 ;  /* 0x0000000000007305 */ /* 0x000e24000021f100 */
[----:B0-----:R-:W-:Y:S01]  /*0470*/  PRMT R18, R0, 0x7610, R18 ;  /* 0x0000761000127816 */ /* 0x001fe20000000012 */
[----:B------:R-:W-:Y:S06]  /*0480*/  BRA `(.L_x_26465) ;  /* 0x0000000800b87947 */ /* 0x000fec0003800000 */
.L_x_26470:
[----:B------:R-:W2:Y:S02]  /*0490*/  LDG.E.64 R2, desc[UR36][R2.64] ;  /* 0x0000002402027981 */ /* 0x000ea4000c1e1b00 */
[----:B--2---:R0:W1:Y:S01]  /*04a0*/  F2I.F64.TRUNC R18, R2 ;  /* 0x0000000200127311 */ /* 0x004062000030d100 */
[----:B------:R-:W-:Y:S05]  /*04b0*/  BRA `(.L_x_26465) ;  /* 0x0000000800ac7947 */ /* 0x000fea0003800000 */
.L_x_26460:
        /* <DEDUP_REMOVED lines=12> */
.L_x_26474:
[----:B------:R-:W2:Y:S02]  /*0580*/  LDG.E.64 R2, desc[UR36][R2.64] ;  /* 0x0000002402027981 */ /* 0x000ea4000c1e1b00 */
[----:B--2---:R0:W1:Y:S01]  /*0590*/  F2I.F64.TRUNC R18, R2 ;  /* 0x0000000200127311 */ /* 0x004062000030d100 */
[----:B------:R-:W-:Y:S05]  /*05a0*/  BRA `(.L_x_26465) ;  /* 0x0000000800707947 */ /* 0x000fea0003800000 */
.L_x_26473:
        /* <DEDUP_REMOVED lines=28> */
.L_x_26476:
        /* <DEDUP_REMOVED lines=16> */
.L_x_26475:
[----:B------:R-:W2:Y:S02]  /*0870*/  LDG.E.U16 R0, desc[UR36][R2.64] ;  /* 0x0000002402007981 */ /* 0x000ea4000c1e1500 */
[----:B--2---:R-:W-:-:S06]  /*0880*/  IMAD.U32 R0, R0, 0x10000, RZ ;  /* 0x0001000000007824 */ /* 0x004fcc00078e00ff */
[----:B------:R-:W0:Y:S02]  /*0890*/  F2I.FTZ.TRUNC.NTZ R0, R0 ;  /* 0x0000000000007305 */ /* 0x000e24000021f100 */
[----:B0-----:R-:W-:Y:S01]  /*08a0*/  PRMT R18, R0, 0x7610, R18 ;  /* 0x0000761000127816 */ /* 0x001fe20000000012 */
[----:B------:R-:W-:Y:S06]  /*08b0*/  BRA `(.L_x_26465) ;  /* 0x0000000400ac7947 */ /* 0x000fec0003800000 */
.L_x_26472:
        /* <DEDUP_REMOVED lines=10> */
.L_x_26479:
        /* <DEDUP_REMOVED lines=21> */
.L_x_26483:
[----:B------:R-:W-:Y:S05]  /*0ab0*/  BSYNC B1 ;  /* 0x0000000000017941 */ /* 0x000fea0003800000 */
.L_x_26482:
[----:B------:R-:W-:Y:S01]  /*0ac0*/  LEA R3, R0, 0x3b800000, 0x17 ;  /* 0x3b80000000037811 */ /* 0x000fe200078eb8ff */
[----:B------:R-:W-:-:S05]  /*0ad0*/  IMAD.SHL.U32 R0, R2, 0x100000, RZ ;  /* 0x0010000002007824 */ /* 0x000fca00078e00ff */
[----:B------:R-:W-:-:S07]  /*0ae0*/  LOP3.LUT R0, R3, R0, R4, 0xfe, !PT ;  /* 0x0000000003007212 */ /* 0x000fce00078efe04 */
.L_x_26481:
[----:B------:R-:W-:Y:S05]  /*0af0*/  BSYNC B0 ;  /* 0x0000000000007941 */ /* 0x000fea0003800000 */
.L_x_26480:
[----:B------:R-:W0:Y:S02]  /*0b00*/  F2I.FTZ.TRUNC.NTZ R0, R0 ;  /* 0x0000000000007305 */ /* 0x000e24000021f100 */
[----:B0-----:R-:W-:Y:S01]  /*0b10*/  PRMT R18, R0, 0x7610, R18 ;  /* 0x0000761000127816 */ /* 0x001fe20000000012 */
[----:B------:R-:W-:Y:S06]  /*0b20*/  BRA `(.L_x_26465) ;  /* 0x0000000400107947 */ /* 0x000fec0003800000 */
.L_x_26478:
        /* <DEDUP_REMOVED lines=21> */
.L_x_26487:
[----:B------:R-:W-:Y:S05]  /*0c80*/  BSYNC B1 ;  /* 0x0000000000017941 */ /* 0x000fea0003800000 */
.L_x_26486:
[----:B------:R-:W-:Y:S01]  /*0c90*/  LEA R3, R0, 0x37800000, 0x17 ;  /* 0x3780000000037811 */ /* 0x000fe200078eb8ff */
[----:B------:R-:W-:-:S05]  /*0ca0*/  IMAD.SHL.U32 R0, R2, 0x200000, RZ ;  /* 0x0020000002007824 */ /* 0x000fca00078e00ff */
[----:B------:R-:W-:-:S07]  /*0cb0*/  LOP3.LUT R0, R3, R0, R4, 0xfe, !PT ;  /* 0x0000000003007212 */ /* 0x000fce00078efe04 */
.L_x_26485:
[----:B------:R-:W-:Y:S05]  /*0cc0*/  BSYNC B0 ;  /* 0x0000000000007941 */ /* 0x000fea0003800000 */
.L_x_26484:
[----:B------:R-:W0:Y:S02]  /*0cd0*/  F2I.FTZ.TRUNC.NTZ R0, R0 ;  /* 0x0000000000007305 */ /* 0x000e24000021f100 */
[----:B0-----:R-:W-:Y:S01]  /*0ce0*/  PRMT R18, R0, 0x7610, R18 ;  /* 0x0000761000127816 */ /* 0x001fe20000000012 */
[----:B------:R-:W-:Y:S06]  /*0cf0*/  BRA `(.L_x_26465) ;  /* 0x00000000009c7947 */ /* 0x000fec0003800000 */
.L_x_26477:
        /* <DEDUP_REMOVED lines=14> */
.L_x_26491:
[----:B------:R-:W-:Y:S05]  /*0de0*/  BSYNC B0 ;  /* 0x0000000000007941 */ /* 0x000fea0003800000 */
.L_x_26490:
[----:B------:R-:W0:Y:S02]  /*0df0*/  F2I.FTZ.TRUNC.NTZ R0, R0 ;  /* 0x0000000000007305 */ /* 0x000e24000021f100 */
[----:B0-----:R-:W-:Y:S01]  /*0e00*/  PRMT R18, R0, 0x7610, R18 ;  /* 0x0000761000127816 */ /* 0x001fe20000000012 */
[----:B------:R-:W-:Y:S06]  /*0e10*/  BRA `(.L_x_26465) ;  /* 0x0000000000547947 */ /* 0x000fec0003800000 */
.L_x_26464:
        /* <DEDUP_REMOVED lines=16> */
.L_x_26492:
[----:B------:R-:W-:Y:S01]  /*0f20*/  PRMT R18, RZ, 0x7610, R18 ;  /* 0x00007610ff127816 */ /* 0x000fe20000000012 */
[----:B------:R-:W-:Y:S06]  /*0f30*/  BRA `(.L_x_26465) ;  /* 0x00000000000c7947 */ /* 0x000fec0003800000 */
.L_x_26489:
[----:B------:R0:W5:Y:S01]  /*0f40*/  LDG.E.U8 R18, desc[UR36][R2.64] ;  /* 0x0000002402127981 */ /* 0x000162000c1e1100 */
[----:B------:R-:W-:Y:S05]  /*0f50*/  BRA `(.L_x_26465) ;  /* 0x0000000000047947 */ /* 0x000fea0003800000 */
.L_x_26488:
[----:B------:R0:W5:Y:S02]  /*0f60*/  LDG.E.U8 R18, desc[UR36][R2.64] ;  /* 0x0000002402127981 */ /* 0x000164000c1e1100 */
.L_x_26465:
[----:B------:R-:W2:Y:S02]  /*0f70*/  S2R R26, SR_TID.X ;  /* 0x00000000001a7919 */ /* 0x000ea40000002100 */
[----:B--2---:R-:W-:-:S07]  /*0f80*/  VIADD R26, R26, 0x80 ;  /* 0x000000801a1a7836 */ /* 0x004fce0000000000 */
.L_x_26459:
[----:B------:R-:W-:Y:S05]  /*0f90*/  BSYNC B6 ;  /* 0x0000000000067941 */ /* 0x000fea0003800000 */
.L_x_26458:
        /* <DEDUP_REMOVED lines=23> */
.L_x_26498:
[----:B------:R0:W5:Y:S01]  /*1110*/  LDG.E.U8 R16, desc[UR36][R2.64] ;  /* 0x0000002402107981 */ /* 0x000162000c1e1100 */
[----:B------:R-:W-:Y:S05]  /*1120*/  BRA `(.L_x_26500) ;  /* 0x0000000c00547947 */ /* 0x000fea0003800000 */
.L_x_26497:
        /* <DEDUP_REMOVED lines=8> */
.L_x_26502:
[----:B------:R0:W5:Y:S01]  /*11b0*/  LDG.E.U8 R16, desc[UR36][R2.64] ;  /* 0x0000002402107981 */ /* 0x000162000c1e1100 */
[----:B------:R-:W-:Y:S05]  /*11c0*/  BRA `(.L_x_26500) ;  /* 0x0000000c002c7947 */ /* 0x000fea0003800000 */
.L_x_26501:
[----:B------:R0:W5:Y:S01]  /*11d0*/  LDG.E.U16 R16, desc[UR36][R2.64] ;  /* 0x0000002402107981 */ /* 0x000162000c1e1500 */
[----:B------:R-:W-:Y:S05]  /*11e0*/  BRA `(.L_x_26500) ;  /* 0x0000000c00247947 */ /* 0x000fea0003800000 */
.L_x_26496:
        /* <DEDUP_REMOVED lines=9> */
.L_x_26504:
[----:B------:R-:W2:Y:S02]  /*1280*/  LDG.E.U16 R0, desc[UR36][R2.64] ;  /* 0x0000002402007981 */ /* 0x000ea4000c1e1500 */
[----:B--2---:R-:W-:-:S06]  /*1290*/  HADD2.F32 R0, -RZ, R0.H0_H0 ;  /* 0x20000000ff007230 */ /* 0x004fcc0000004100 */
[----:B------:R-:W0:Y:S02]  /*12a0*/  F2I.FTZ.TRUNC.NTZ R0, R0 ;  /* 0x0000000000007305 */ /* 0x000e24000021f100 */
[----:B0-----:R-:W-:Y:S01]  /*12b0*/  PRMT R16, R0, 0x7610, R16 ;  /* 0x0000761000107816 */ /* 0x001fe20000000010 */
[----:B------:R-:W-:Y:S06]  /*12c0*/  BRA `(.L_x_26500) ;  /* 0x0000000800ec7947 */ /* 0x000fec0003800000 */
.L_x_26503:
        /* <DEDUP_REMOVED lines=9> */
.L_x_26506:
[----:B------:R-:W2:Y:S02]  /*1360*/  LDG.E.U16 R2, desc[UR36][R2.64] ;  /* 0x0000002402027981 */ /* 0x000ea4000c1e1500 */
[----:B--2---:R-:W-:-:S06]  /*1370*/  HADD2.F32 R0, -RZ, R2.H0_H0 ;  /* 0x20000002ff007230 */ /* 0x004fcc0000004100 */
[----:B------:R-:W0:Y:S02]  /*1380*/  F2I.FTZ.TRUNC.NTZ R0, R0 ;  /* 0x0000000000007305 */ /* 0x000e24000021f100 */
[----:B0-----:R-:W-:Y:S01]  /*1390*/  PRMT R16, R0, 0x7610, R16 ;  /* 0x0000761000107816 */ /* 0x001fe20000000010 */
[----:B------:R-:W-:Y:S06]  /*13a0*/  BRA `(.L_x_26500) ;  /* 0x0000000800b47947 */ /* 0x000fec0003800000 */
.L_x_26505:
[----:B------:R-:W2:Y:S02]  /*13b0*/  LDG.E.64 R2, desc[UR36][R2.64] ;  /* 0x0000002402027981 */ /* 0x000ea4000c1e1b00 */
[----:B--2---:R0:W1:Y:S01]  /*13c0*/  F2I.F64.TRUNC R16, R2 ;  /* 0x0000000200107311 */ /* 0x004062000030d100 */
[----:B------:R-:W-:Y:S05]  /*13d0*/  BRA `(.L_x_26500) ;  /* 0x0000000800a87947 */ /* 0x000fea0003800000 */
.L_x_26495:
        /* <DEDUP_REMOVED lines=12> */
.L_x_26509:
[----:B------:R-:W2:Y:S02]  /*14a0*/  LDG.E.64 R2, desc[UR36][R2.64] ;  /* 0x0000002402027981 */ /* 0x000ea4000c1e1b00 */
[----:B--2---:R0:W1:Y:S01]  /*14b0*/  F2I.F64.TRUNC R16, R2 ;  /* 0x0000000200107311 */ /* 0x004062000030d100 */
[----:B------:R-:W-:Y:S05]  /*14c0*/  BRA `(.L_x_26500) ;  /* 0x00000008006c7947 */ /* 0x000fea0003800000 */
.L_x_26508:
        /* <DEDUP_REMOVED lines=28> */
.L_x_26511:
        /* <DEDUP_REMOVED lines=15> */
.L_x_26510:
[----:B------:R-:W2:Y:S02]  /*1780*/  LDG.E.U16 R0, desc[UR36][R2.64] ;  /* 0x0000002402007981 */ /* 0x000ea4000c1e1500 */
[----:B--2---:R-:W-:-:S06]  /*1790*/  IMAD.U32 R0, R0, 0x10000, RZ ;  /* 0x0001000000007824 */ /* 0x004fcc00078e00ff */
[----:B------:R-:W0:Y:S02]  /*17a0*/  F2I.FTZ.TRUNC.NTZ R0, R0 ;  /* 0x0000000000007305 */ /* 0x000e24000021f100 */
[----:B0-----:R-:W-:Y:S01]  /*17b0*/  PRMT R16, R0, 0x7610, R16 ;  /* 0x0000761000107816 */ /* 0x001fe20000000010 */
[----:B------:R-:W-:Y:S06]  /*17c0*/  BRA `(.L_x_26500) ;  /* 0x0000000400ac7947 */ /* 0x000fec0003800000 */
.L_x_26507:
        /* <DEDUP_REMOVED lines=10> */
.L_x_26514:
        /* <DEDUP_REMOVED lines=21> */
.L_x_26518:
[----:B------:R-:W-:Y:S05]  /*19c0*/  BSYNC B1 ;  /* 0x0000000000017941 */ /* 0x000fea0003800000 */
.L_x_26517:
[----:B------:R-:W-:Y:S01]  /*19d0*/  LEA R3, R0, 0x3b800000, 0x17 ;  /* 0x3b80000000037811 */ /* 0x000fe200078eb8ff */
[----:B------:R-:W-:-:S05]  /*19e0*/  IMAD.SHL.U32 R0, R2, 0x100000, RZ ;  /* 0x0010000002007824 */ /* 0x000fca00078e00ff */
[----:B------:R-:W-:-:S07]  /*19f0*/  LOP3.LUT R0, R3, R0, R4, 0xfe, !PT ;  /* 0x0000000003007212 */ /* 0x000fce00078efe04 */
.L_x_26516:
[----:B------:R-:W-:Y:S05]  /*1a00*/  BSYNC B0 ;  /* 0x0000000000007941 */ /* 0x000fea0003800000 */
.L_x_26515:
[----:B------:R-:W0:Y:S02]  /*1a10*/  F2I.FTZ.TRUNC.NTZ R0, R0 ;  /* 0x0000000000007305 */ /* 0x000e24000021f100 */
[----:B0-----:R-:W-:Y:S01]  /*1a20*/  PRMT R16, R0, 0x7610, R16 ;  /* 0x0000761000107816 */ /* 0x001fe20000000010 */
[----:B------:R-:W-:Y:S06]  /*1a30*/  BRA `(.L_x_26500) ;  /* 0x0000000400107947 */ /* 0x000fec0003800000 */
.L_x_26513:
        /* <DEDUP_REMOVED lines=21> */
.L_x_26522:
[----:B------:R-:W-:Y:S05]  /*1b90*/  BSYNC B1 ;  /* 0x0000000000017941 */ /* 0x000fea0003800000 */
.L_x_26521:
[----:B------:R-:W-:Y:S01]  /*1ba0*/  LEA R3, R0, 0x37800000, 0x17 ;  /* 0x3780000000037811 */ /* 0x000fe200078eb8ff */
[----:B------:R-:W-:-:S05]  /*1bb0*/  IMAD.SHL.U32 R0, R2, 0x200000, RZ ;  /* 0x0020000002007824 */ /* 0x000fca00078e00ff */
[----:B------:R-:W-:-:S07]  /*1bc0*/  LOP3.LUT R0, R3, R0, R4, 0xfe, !PT ;  /* 0x0000000003007212 */ /* 0x000fce00078efe04 */
.L_x_26520:
[----:B------:R-:W-:Y:S05]  /*1bd0*/  BSYNC B0 ;  /* 0x0000000000007941 */ /* 0x000fea0003800000 */
.L_x_26519:
[----:B------:R-:W0:Y:S02]  /*1be0*/  F2I.FTZ.TRUNC.NTZ R0, R0 ;  /* 0x0000000000007305 */ /* 0x000e24000021f100 */
[----:B0-----:R-:W-:Y:S01]  /*1bf0*/  PRMT R16, R0, 0x7610, R16 ;  /* 0x0000761000107816 */ /* 0x001fe20000000010 */
[----:B------:R-:W-:Y:S06]  /*1c00*/  BRA `(.L_x_26500) ;  /* 0x00000000009c7947 */ /* 0x000fec0003800000 */
.L_x_26512:
        /* <DEDUP_REMOVED lines=14> */
.L_x_26526:
[----:B------:R-:W-:Y:S05]  /*1cf0*/  BSYNC B0 ;  /* 0x0000000000007941 */ /* 0x000fea0003800000 */
.L_x_26525:
[----:B------:R-:W0:Y:S02]  /*1d00*/  F2I.FTZ.TRUNC.NTZ R0, R0 ;  /* 0x0000000000007305 */ /* 0x000e24000021f100 */
[----:B0-----:R-:W-:Y:S01]  /*1d10*/  PRMT R16, R0, 0x7610, R16 ;  /* 0x0000761000107816 */ /* 0x001fe20000000010 */
[----:B------:R-:W-:Y:S06]  /*1d20*/  BRA `(.L_x_26500) ;  /* 0x0000000000547947 */ /* 0x000fec0003800000 */
.L_x_26499:
        /* <DEDUP_REMOVED lines=16> */
.L_x_26527:
[----:B------:R-:W-:Y:S01]  /*1e30*/  PRMT R16, RZ, 0x7610, R16 ;  /* 0x00007610ff107816 */ /* 0x000fe20000000010 */
[----:B------:R-:W-:Y:S06]  /*1e40*/  BRA `(.L_x_26500) ;  /* 0x00000000000c7947 */ /* 0x000fec0003800000 */
.L_x_26524:
[----:B------:R3:W5:Y:S01]  /*1e50*/  LDG.E.U8 R16, desc[UR36][R2.64] ;  /* 0x0000002402107981 */ /* 0x000762000c1e1100 */
[----:B------:R-:W-:Y:S05]  /*1e60*/  BRA `(.L_x_26500) ;  /* 0x0000000000047947 */ /* 0x000fea0003800000 */
.L_x_26523:
[----:B------:R2:W5:Y:S02]  /*1e70*/  LDG.E.U8 R16, desc[UR36][R2.64] ;  /* 0x0000002402107981 */ /* 0x000564000c1e1100 */
.L_x_26500:
[----:B------:R-:W-:-:S07]  /*1e80*/  VIADD R26, R26, 0x80 ;  /* 0x000000801a1a7836 */ /* 0x000fce0000000000 */
.L_x_26494:
[----:B------:R-:W-:Y:S05]  /*1e90*/  BSYNC B6 ;  /* 0x0000000000067941 */ /* 0x000fea0003800000 */
.L_x_26493:
        /* <DEDUP_REMOVED lines=25> */
.L_x_26533:
[----:B------:R0:W5:Y:S01]  /*2030*/  LDG.E.U8 R24, desc[UR36][R2.64] ;  /* 0x0000002402187981 */ /* 0x000162000c1e1100 */
[----:B------:R-:W-:Y:S05]  /*2040*/  BRA `(.L_x_26535) ;  /* 0x0000000c00547947 */ /* 0x000fea0003800000 */
.L_x_26532:
        /* <DEDUP_REMOVED lines=8> */
.L_x_26537:
[----:B------:R0:W5:Y:S01]  /*20d0*/  LDG.E.U8 R24, desc[UR36][R2.64] ;  /* 0x0000002402187981 */ /* 0x000162000c1e1100 */
[----:B------:R-:W-:Y:S05]  /*20e0*/  BRA `(.L_x_26535) ;  /* 0x0000000c002c7947 */ /* 0x000fea0003800000 */
.L_x_26536:
[----:B------:R0:W5:Y:S01]  /*20f0*/  LDG.E.U16 R24, desc[UR36][R2.64] ;  /* 0x0000002402187981 */ /* 0x000162000c1e1500 */
[----:B------:R-:W-:Y:S05]  /*2100*/  BRA `(.L_x_26535) ;  /* 0x0000000c00247947 */ /* 0x000fea0003800000 */
.L_x_26531:
        /* <DEDUP_REMOVED lines=9> */
.L_x_26539:
[----:B------:R-:W2:Y:S02]  /*21a0*/  LDG.E.U16 R0, desc[UR36][R2.64] ;  /* 0x0000002402007981 */ /* 0x000ea4000c1e1500 */
[----:B--2---:R-:W-:-:S06]  /*21b0*/  HADD2.F32 R0, -RZ, R0.H0_H0 ;  /* 0x20000000ff007230 */ /* 0x004fcc0000004100 */
[----:B------:R-:W0:Y:S02]  /*21c0*/  F2I.FTZ.TRUNC.NTZ R0, R0 ;  /* 0x0000000000007305 */ /* 0x000e24000021f100 */
[----:B0-----:R-:W-:Y:S01]  /*21d0*/  PRMT R24, R0, 0x7610, R24 ;  /* 0x0000761000187816 */ /* 0x001fe20000000018 */
[----:B------:R-:W-:Y:S06]  /*21e0*/  BRA `(.L_x_26535) ;  /* 0x0000000800ec7947 */ /* 0x000fec0003800000 */
.L_x_26538:
        /* <DEDUP_REMOVED lines=9> */
.L_x_26541:
[----:B------:R-:W2:Y:S02]  /*2280*/  LDG.E.U16 R2, desc[UR36][R2.64] ;  /* 0x0000002402027981 */ /* 0x000ea4000c1e1500 */
[----:B--2---:R-:W-:-:S06]  /*2290*/  HADD2.F32 R0, -RZ, R2.H0_H0 ;  /* 0x20000002ff007230 */ /* 0x004fcc0000004100 */
[----:B------:R-:W0:Y:S02]  /*22a0*/  F2I.FTZ.TRUNC.NTZ R0, R0 ;  /* 0x0000000000007305 */ /* 0x000e24000021f100 */
[----:B0-----:R-:W-:Y:S01]  /*22b0*/  PRMT R24, R0, 0x7610, R24 ;  /* 0x0000761000187816 */ /* 0x001fe20000000018 */
[----:B------:R-:W-:Y:S06]  /*22c0*/  BRA `(.L_x_26535) ;  /* 0x0000000800b47947 */ /* 0x000fec0003800000 */
.L_x_26540:
[----:B------:R-:W2:Y:S02]  /*22d0*/  LDG.E.64 R2, desc[UR36][R2.64] ;  /* 0x0000002402027981 */ /* 0x000ea4000c1e1b00 */
[----:B--2---:R0:W1:Y:S01]  /*22e0*/  F2I.F64.TRUNC R24, R2 ;  /* 0x0000000200187311 */ /* 0x004062000030d100 */
[----:B------:R-:W-:Y:S05]  /*22f0*/  BRA `(.L_x_26535) ;  /* 0x0000000800a87947 */ /* 0x000fea0003800000 */
.L_x_26530:
        /* <DEDUP_REMOVED lines=12> */
.L_x_26544:
[----:B------:R-:W2:Y:S02]  /*23c0*/  LDG.E.64 R2, desc[UR36][R2.64] ;  /* 0x0000002402027981 */ /* 0x000ea4000c1e1b00 */
[----:B--2---:R3:W4:Y:S01]  /*23d0*/  F2I.F64.TRUNC R24, R2 ;  /* 0x0000000200187311 */ /* 0x004722000030d100 */
[----:B------:R-:W-:Y:S05]  /*23e0*/  BRA `(.L_x_26535) ;  /* 0x00000008006c7947 */ /* 0x000fea0003800000 */
.L_x_26543:
        /* <DEDUP_REMOVED lines=28> */
.L_x_26546:
        /* <DEDUP_REMOVED lines=15> */
.L_x_26545:
[----:B------:R-:W2:Y:S02]  /*26a0*/  LDG.E.U16 R0, desc[UR36][R2.64] ;  /* 0x0000002402007981 */ /* 0x000ea4000c1e1500 */
[----:B--2---:R-:W-:-:S06]  /*26b0*/  IMAD.U32 R0, R0, 0x10000, RZ ;  /* 0x0001000000007824 */ /* 0x004fcc00078e00ff */
[----:B------:R-:W0:Y:S02]  /*26c0*/  F2I.FTZ.TRUNC.NTZ R0, R0 ;  /* 0x0000000000007305 */ /* 0x000e24000021f100 */
[----:B0-----:R-:W-:Y:S01]  /*26d0*/  PRMT R24, R0, 0x7610, R24 ;  /* 0x0000761000187816 */ /* 0x001fe20000000018 */
[----:B------:R-:W-:Y:S06]  /*26e0*/  BRA `(.L_x_26535) ;  /* 0x0000000400ac7947 */ /* 0x000fec0003800000 */
.L_x_26542:
        /* <DEDUP_REMOVED lines=10> */
.L_x_26549:
        /* <DEDUP_REMOVED lines=21> */
.L_x_26553:
[----:B------:R-:W-:Y:S05]  /*28e0*/  BSYNC B1 ;  /* 0x0000000000017941 */ /* 0x000fea0003800000 */
.L_x_26552:
[----:B------:R-:W-:Y:S01]  /*28f0*/  LEA R3, R0, 0x3b800000, 0x17 ;  /* 0x3b80000000037811 */ /* 0x000fe200078eb8ff */
[----:B------:R-:W-:-:S05]  /*2900*/  IMAD.SHL.U32 R0, R2, 0x100000, RZ ;  /* 0x0010000002007824 */ /* 0x000fca00078e00ff */
[----:B------:R-:W-:-:S07]  /*2910*/  LOP3.LUT R0, R3, R0, R4, 0xfe, !PT ;  /* 0x0000000003007212 */ /* 0x000fce00078efe04 */
.L_x_26551:
[----:B------:R-:W-:Y:S05]  /*2920*/  BSYNC B0 ;  /* 0x0000000000007941 */ /* 0x000fea0003800000 */
.L_x_26550:
[----:B------:R-:W0:Y:S02]  /*2930*/  F2I.FTZ.TRUNC.NTZ R0, R0 ;  /* 0x0000000000007305 */ /* 0x000e24000021f100 */
[----:B0-----:R-:W-:Y:S01]  /*2940*/  PRMT R24, R0, 0x7610, R24 ;  /* 0x0000761000187816 */ /* 0x001fe20000000018 */
[----:B------:R-:W-:Y:S06]  /*2950*/  BRA `(.L_x_26535) ;  /* 0x0000000400107947 */ /* 0x000fec0003800000 */
.L_x_26548:
        /* <DEDUP_REMOVED lines=21> */
.L_x_26557:
[----:B------:R-:W-:Y:S05]  /*2ab0*/  BSYNC B1 ;  /* 0x0000000000017941 */ /* 0x000fea0003800000 */
.L_x_26556:
[----:B------:R-:W-:Y:S01]  /*2ac0*/  LEA R3, R0, 0x37800000, 0x17 ;  /* 0x3780000000037811 */ /* 0x000fe200078eb8ff */
[----:B------:R-:W-:-:S05]  /*2ad0*/  IMAD.SHL.U32 R0, R2, 0x200000, RZ ;  /* 0x0020000002007824 */ /* 0x000fca00078e00ff */
[----:B------:R-:W-:-:S07]  /*2ae0*/  LOP3.LUT R0, R3, R0, R4, 0xfe, !PT ;  /* 0x0000000003007212 */ /* 0x000fce00078efe04 */
.L_x_26555:
[----:B------:R-:W-:Y:S05]  /*2af0*/  BSYNC B0 ;  /* 0x0000000000007941 */ /* 0x000fea0003800000 */
.L_x_26554:
[----:B------:R-:W0:Y:S02]  /*2b00*/  F2I.FTZ.TRUNC.NTZ R0, R0 ;  /* 0x0000000000007305 */ /* 0x000e24000021f100 */
[----:B0-----:R-:W-:Y:S01]  /*2b10*/  PRMT R24, R0, 0x7610, R24 ;  /* 0x0000761000187816 */ /* 0x001fe20000000018 */
[----:B------:R-:W-:Y:S06]  /*2b20*/  BRA `(.L_x_26535) ;  /* 0x00000000009c7947 */ /* 0x000fec0003800000 */
.L_x_26547:
        /* <DEDUP_REMOVED lines=14> */
.L_x_26561:
[----:B------:R-:W-:Y:S05]  /*2c10*/  BSYNC B0 ;  /* 0x0000000000007941 */ /* 0x000fea0003800000 */
.L_x_26560:
[----:B------:R-:W0:Y:S02]  /*2c20*/  F2I.FTZ.TRUNC.NTZ R0, R0 ;  /* 0x0000000000007305 */ /* 0x000e24000021f100 */
[----:B0-----:R-:W-:Y:S01]  /*2c30*/  PRMT R24, R0, 0x7610, R24 ;  /* 0x0000761000187816 */ /* 0x001fe20000000018 */
[----:B------:R-:W-:Y:S06]  /*2c40*/  BRA `(.L_x_26535) ;  /* 0x0000000000547947 */ /* 0x000fec0003800000 */
.L_x_26534:
        /* <DEDUP_REMOVED lines=16> */
.L_x_26562:
[----:B------:R-:W-:Y:S01]  /*2d50*/  PRMT R24, RZ, 0x7610, R24 ;  /* 0x00007610ff187816 */ /* 0x000fe20000000018 */
[----:B------:R-:W-:Y:S06]  /*2d60*/  BRA `(.L_x_26535) ;  /* 0x00000000000c7947 */ /* 0x000fec0003800000 */
.L_x_26559:
[----:B------:R2:W5:Y:S01]  /*2d70*/  LDG.E.U8 R24, desc[UR36][R2.64] ;  /* 0x0000002402187981 */ /* 0x000562000c1e1100 */
[----:B------:R-:W-:Y:S05]  /*2d80*/  BRA `(.L_x_26535) ;  /* 0x0000000000047947 */ /* 0x000fea0003800000 */
.L_x_26558:
[----:B------:R1:W5:Y:S02]  /*2d90*/  LDG.E.U8 R24, desc[UR36][R2.64] ;  /* 0x0000002402187981 */ /* 0x000364000c1e1100 */
.L_x_26535:
[----:B------:R-:W-:-:S07]  /*2da0*/  VIADD R26, R26, 0x80 ;  /* 0x000000801a1a7836 */ /* 0x000fce0000000000 */
.L_x_26529:
[----:B------:R-:W-:Y:S05]  /*2db0*/  BSYNC B6 ;  /* 0x0000000000067941 */ /* 0x000fea0003800000 */
.L_x_26528:
        /* <DEDUP_REMOVED lines=23> */
.L_x_26568:
[----:B------:R0:W5:Y:S01]  /*2f30*/  LDG.E.U8 R22, desc[UR36][R2.64] ;  /* 0x0000002402167981 */ /* 0x000162000c1e1100 */
[----:B------:R-:W-:Y:S05]  /*2f40*/  BRA `(.L_x_26564) ;  /* 0x0000000c00507947 */ /* 0x000fea0003800000 */
.L_x_26567:
        /* <DEDUP_REMOVED lines=8> */
.L_x_26571:
[----:B------:R0:W5:Y:S01]  /*2fd0*/  LDG.E.U8 R22, desc[UR36][R2.64] ;  /* 0x0000002402167981 */ /* 0x000162000c1e1100 */
[----:B------:R-:W-:Y:S05]  /*2fe0*/  BRA `(.L_x_26564) ;  /* 0x0000000c00287947 */ /* 0x000fea0003800000 */
.L_x_26570:
[----:B------:R0:W5:Y:S01]  /*2ff0*/  LDG.E.U16 R22, desc[UR36][R2.64] ;  /* 0x0000002402167981 */ /* 0x000162000c1e1500 */
[----:B------:R-:W-:Y:S05]  /*3000*/  BRA `(.L_x_26564) ;  /* 0x0000000c00207947 */ /* 0x000fea0003800000 */
.L_x_26566:
        /* <DEDUP_REMOVED lines=9> */
.L_x_26573:
[----:B------:R-:W2:Y:S02]  /*30a0*/  LDG.E.U16 R0, desc[UR36][R2.64] ;  /* 0x0000002402007981 */ /* 0x000ea4000c1e1500 */
[----:B--2---:R-:W-:-:S06]  /*30b0*/  HADD2.F32 R0, -RZ, R0.H0_H0 ;  /* 0x20000000ff007230 */ /* 0x004fcc0000004100 */
[----:B------:R-:W0:Y:S02]  /*30c0*/  F2I.FTZ.TRUNC.NTZ R0, R0 ;  /* 0x0000000000007305 */ /* 0x000e24000021f100 */
[----:B0-----:R-:W-:Y:S01]  /*30d0*/  PRMT R22, R0, 0x7610, R22 ;  /* 0x0000761000167816 */ /* 0x001fe20000000016 */
[----:B------:R-:W-:Y:S06]  /*30e0*/  BRA `(.L_x_26564) ;  /* 0x0000000800e87947 */ /* 0x000fec0003800000 */
.L_x_26572:
        /* <DEDUP_REMOVED lines=9> */
.L_x_26575:
[----:B------:R-:W2:Y:S02]  /*3180*/  LDG.E.U16 R2, desc[UR36][R2.64] ;  /* 0x0000002402027981 */ /* 0x000ea4000c1e1500 */
[----:B--2---:R-:W-:-:S06]  /*3190*/  HADD2.F32 R0, -RZ, R2.H0_H0 ;  /* 0x20000002ff007230 */ /* 0x004fcc0000004100 */
[----:B------:R-:W0:Y:S02]  /*31a0*/  F2I.FTZ.TRUNC.NTZ R0, R0 ;  /* 0x0000000000007305 */ /* 0x000e24000021f100 */
[----:B0-----:R-:W-:Y:S01]  /*31b0*/  PRMT R22, R0, 0x7610, R22 ;  /* 0x0000761000167816 */ /* 0x001fe20000000016 */
[----:B------:R-:W-:Y:S06]  /*31c0*/  BRA `(.L_x_26564) ;  /* 0x0000000800b07947 */ /* 0x000fec0003800000 */
.L_x_26574:
[----:B------:R-:W2:Y:S02]  /*31d0*/  LDG.E.64 R2, desc[UR36][R2.64] ;  /* 0x0000002402027981 */ /* 0x000ea4000c1e1b00 */
[----:B--2---:R0:W1:Y:S01]  /*31e0*/  F2I.F64.TRUNC R22, R2 ;  /* 0x0000000200167311 */ /* 0x004062000030d100 */
[----:B------:R-:W-:Y:S05]  /*31f0*/  BRA `(.L_x_26564) ;  /* 0x0000000800a47947 */ /* 0x000fea0003800000 */
.L_x_26565:
        /* <DEDUP_REMOVED lines=12> */
.L_x_26578:
[----:B------:R-:W2:Y:S02]  /*32c0*/  LDG.E.64 R2, desc[UR36][R2.64] ;  /* 0x0000002402027981 */ /* 0x000ea4000c1e1b00 */
[----:B--2---:R0:W1:Y:S01]  /*32d0*/  F2I.F64.TRUNC R22, R2 ;  /* 0x0000000200167311 */ /* 0x004062000030d100 */
[----:B------:R-:W-:Y:S05]  /*32e0*/  BRA `(.L_x_26564) ;  /* 0x0000000800687947 */ /* 0x000fea0003800000 */
.L_x_26577:
        /* <DEDUP_REMOVED lines=28> */
.L_x_26580:
        /* <DEDUP_REMOVED lines=15> */
.L_x_26579:
[----:B------:R-:W2:Y:S02]  /*35a0*/  LDG.E.U16 R0, desc[UR36][R2.64] ;  /* 0x0000002402007981 */ /* 0x000ea4000c1e1500 */
[----:B--2---:R-:W-:-:S06]  /*35b0*/  IMAD.U32 R0, R0, 0x10000, RZ ;  /* 0x0001000000007824 */ /* 0x004fcc00078e00ff */
[----:B------:R-:W0:Y:S02]  /*35c0*/  F2I.FTZ.TRUNC.NTZ R0, R0 ;  /* 0x0000000000007305 */ /* 0x000e24000021f100 */
[----:B0-----:R-:W-:Y:S01]  /*35d0*/  PRMT R22, R0, 0x7610, R22 ;  /* 0x0000761000167816 */ /* 0x001fe20000000016 */
[----:B------:R-:W-:Y:S06]  /*35e0*/  BRA `(.L_x_26564) ;  /* 0x0000000400a87947 */ /* 0x000fec0003800000 */
.L_x_26576:
        /* <DEDUP_REMOVED lines=10> */
.L_x_26583:
        /* <DEDUP_REMOVED lines=21> */
.L_x_26587:
[----:B------:R-:W-:Y:S05]  /*37e0*/  BSYNC B1 ;  /* 0x0000000000017941 */ /* 0x000fea0003800000 */
.L_x_26586:
[----:B------:R-:W-:Y:S01]  /*37f0*/  LEA R3, R0, 0x3b800000, 0x17 ;  /* 0x3b80000000037811 */ /* 0x000fe200078eb8ff */
[----:B------:R-:W-:-:S05]  /*3800*/  IMAD.SHL.U32 R0, R2, 0x100000, RZ ;  /* 0x0010000002007824 */ /* 0x000fca00078e00ff */
[----:B------:R-:W-:-:S07]  /*3810*/  LOP3.LUT R0, R3, R0, R4, 0xfe, !PT ;  /* 0x0000000003007212 */ /* 0x000fce00078efe04 */
.L_x_26585:
[----:B------:R-:W-:Y:S05]  /*3820*/  BSYNC B0 ;  /* 0x0000000000007941 */ /* 0x000fea0003800000 */
.L_x_26584:
[----:B------:R-:W0:Y:S02]  /*3830*/  F2I.FTZ.TRUNC.NTZ R0, R0 ;  /* 0x0000000000007305 */ /* 0x000e24000021f100 */
[----:B0-----:R-:W-:Y:S01]  /*3840*/  PRMT R22, R0, 0x7610, R22 ;  /* 0x0000761000167816 */ /* 0x001fe20000000016 */
[----:B------:R-:W-:Y:S06]  /*3850*/  BRA `(.L_x_26564) ;  /* 0x00000004000c7947 */ /* 0x000fec0003800000 */
.L_x_26582:
        /* <DEDUP_REMOVED lines=21> */
.L_x_26591:
[----:B------:R-:W-:Y:S05]  /*39b0*/  BSYNC B1 ;  /* 0x0000000000017941 */ /* 0x000fea0003800000 */
.L_x_26590:
[----:B------:R-:W-:Y:S01]  /*39c0*/  LEA R3, R0, 0x37800000, 0x17 ;  /* 0x3780000000037811 */ /* 0x000fe200078eb8ff */
[----:B------:R-:W-:-:S05]  /*39d0*/  IMAD.SHL.U32 R0, R2, 0x200000, RZ ;  /* 0x0020000002007824 */ /* 0x000fca00078e00ff */
[----:B------:R-:W-:-:S07]  /*39e0*/  LOP3.LUT R0, R3, R0, R4, 0xfe, !PT ;  /* 0x0000000003007212 */ /* 0x000fce00078efe04 */
.L_x_26589:
[----:B------:R-:W-:Y:S05]  /*39f0*/  BSYNC B0 ;  /* 0x0000000000007941 */ /* 0x000fea0003800000 */
.L_x_26588:
[----:B------:R-:W0:Y:S02]  /*3a00*/  F2I.FTZ.TRUNC.NTZ R0, R0 ;  /* 0x0000000000007305 */ /* 0x000e24000021f100 */
[----:B0-----:R-:W-:Y:S01]  /*3a10*/  PRMT R22, R0, 0x7610, R22 ;  /* 0x0000761000167816 */ /* 0x001fe20000000016 */
[----:B------:R-:W-:Y:S06]  /*3a20*/  BRA `(.L_x_26564) ;  /* 0x0000000000987947 */ /* 0x000fec0003800000 */
.L_x_26581:
        /* <DEDUP_REMOVED lines=14> */
.L_x_26595:
[----:B------:R-:W-:Y:S05]  /*3b10*/  BSYNC B0 ;  /* 0x0000000000007941 */ /* 0x000fea0003800000 */
.L_x_26594:
[----:B------:R-:W0:Y:S02]  /*3b20*/  F2I.FTZ.TRUNC.NTZ R0, R0 ;  /* 0x0000000000007305 */ /* 0x000e24000021f100 */
[----:B0-----:R-:W-:Y:S01]  /*3b30*/  PRMT R22, R0, 0x7610, R22 ;  /* 0x0000761000167816 */ /* 0x001fe20000000016 */
[----:B------:R-:W-:Y:S06]  /*3b40*/  BRA `(.L_x_26564) ;  /* 0x0000000000507947 */ /* 0x000fec0003800000 */
.L_x_26569:
        /* <DEDUP_REMOVED lines=16> */
.L_x_26596:
[----:B------:R-:W-:Y:S05]  /*3c50*/  BRA `(.L_x_26564) ;  /* 0x00000000000c7947 */ /* 0x000fea0003800000 */
.L_x_26593:
[----:B------:R0:W5:Y:S01]  /*3c60*/  LDG.E.U8 R22, desc[UR36][R2.64] ;  /* 0x0000002402167981 */ /* 0x000162000c1e1100 */
[----:B------:R-:W-:Y:S05]  /*3c70*/  BRA `(.L_x_26564) ;  /* 0x0000000000047947 */ /* 0x000fea0003800000 */
.L_x_26592:
[----:B------:R0:W5:Y:S02]  /*3c80*/  LDG.E.U8 R22, desc[UR36][R2.64] ;  /* 0x0000002402167981 */ /* 0x000164000c1e1100 */
.L_x_26564:
[----:B------:R-:W-:Y:S05]  /*3c90*/  BSYNC B6 ;  /* 0x0000000000067941 */ /* 0x000fea0003800000 */
.L_x_26563:
[----:B01234-:R-:W0:Y:S01]  /*3ca0*/  S2R R2, SR_TID.X ;  /* 0x0000000000027919 */ /* 0x01fe220000002100 */
[----:B------:R-:W1:Y:S01]  /*3cb0*/  LDC.U8 R17, c[0x0][0x234] ;  /* 0x00008d00ff117b82 */ /* 0x000e620000000000 */
[--C-:B-----5:R-:W-:Y:S01]  /*3cc0*/  LOP3.LUT P0, RZ, R18, 0xff, R25.reuse, 0xc8, !PT ;  /* 0x000000ff12ff7812 */ /* 0x120fe2000780c819 */
        /* <DEDUP_REMOVED lines=31> */
.L_x_26602:
[----:B------:R0:W-:Y:S01]  /*3ec0*/  STG.E.U8 desc[UR36][R8.64], R3 ;  /* 0x0000000308007986 */ /* 0x0001e2000c101124 */
[----:B------:R-:W-:Y:S05]  /*3ed0*/  BRA `(.L_x_26598) ;  /* 0x0000000c00547947 */ /* 0x000fea0003800000 */
.L_x_26601:
        /* <DEDUP_REMOVED lines=10> */
.L_x_26605:
[----:B------:R0:W-:Y:S01]  /*3f80*/  STG.E desc[UR36][R8.64], R3 ;  /* 0x0000000308007986 */ /* 0x0001e2000c101924 */
[----:B------:R-:W-:Y:S05]  /*3f90*/  BRA `(.L_x_26598) ;  /* 0x0000000c00247947 */ /* 0x000fea0003800000 */
.L_x_26604:
[----:B------:R0:W-:Y:S01]  /*3fa0*/  STG.E.U16 desc[UR36][R8.64], R3 ;  /* 0x0000000308007986 */ /* 0x0001e2000c101524 */
[----:B------:R-:W-:Y:S05]  /*3fb0*/  BRA `(.L_x_26598) ;  /* 0x0000000c001c7947 */ /* 0x000fea0003800000 */
.L_x_26600:
        /* <DEDUP_REMOVED lines=9> */
.L_x_26607:
[----:B------:R-:W0:Y:S02]  /*4050*/  I2F.S16 R0, R3 ;  /* 0x0000000300007306 */ /* 0x000e240000101400 */
[----:B0-----:R-:W-:-:S05]  /*4060*/  F2FP.F16.F32.PACK_AB R0, RZ, R0 ;  /* 0x00000000ff00723e */ /* 0x001fca00000000ff */
[----:B------:R0:W-:Y:S01]  /*4070*/  STG.E.U16 desc[UR36][R8.64], R0 ;  /* 0x0000000008007986 */ /* 0x0001e2000c101524 */
[----:B------:R-:W-:Y:S05]  /*4080*/  BRA `(.L_x_26598) ;  /* 0x0000000800e87947 */ /* 0x000fea0003800000 */
.L_x_26606:
        /* <DEDUP_REMOVED lines=10> */
.L_x_26609:
[----:B------:R-:W0:Y:S02]  /*4130*/  I2F.S16 R3, R3 ;  /* 0x0000000300037306 */ /* 0x000e240000101400 */
[----:B0-----:R-:W-:-:S04]  /*4140*/  F2FP.F16.F32.PACK_AB R3, RZ, R3 ;  /* 0x00000003ff03723e */ /* 0x001fc800000000ff */
[----:B------:R-:W-:-:S05]  /*4150*/  PRMT R3, R3, 0x5410, RZ ;  /* 0x0000541003037816 */ /* 0x000fca00000000ff */
[----:B------:R0:W-:Y:S01]  /*4160*/  STG.E desc[UR36][R8.64], R3 ;  /* 0x0000000308007986 */ /* 0x0001e2000c101924 */
[----:B------:R-:W-:Y:S05]  /*4170*/  BRA `(.L_x_26598) ;  /* 0x0000000800ac7947 */ /* 0x000fea0003800000 */
.L_x_26608:
[----:B------:R-:W0:Y:S02]  /*4180*/  I2F.F64.S16 R4, R3 ;  /* 0x0000000300047312 */ /* 0x000e240000101c00 */
[----:B0-----:R0:W-:Y:S01]  /*4190*/  STG.E.64 desc[UR36][R8.64], R4 ;  /* 0x0000000408007986 */ /* 0x0011e2000c101b24 */
[----:B------:R-:W-:Y:S05]  /*41a0*/  BRA `(.L_x_26598) ;  /* 0x0000000800a07947 */ /* 0x000fea0003800000 */
.L_x_26599:
        /* <DEDUP_REMOVED lines=10> */
.L_x_26612:
[----:B------:R-:W0:Y:S01]  /*4250*/  I2F.F64.S16 R4, R3 ;  /* 0x0000000300047312 */ /* 0x000e220000101c00 */
[----:B------:R-:W-:-:S05]  /*4260*/  CS2R R6, SRZ ;  /* 0x0000000000067805 */ /* 0x000fca000001ff00 */
[----:B0-----:R0:W-:Y:S01]  /*4270*/  STG.E.128 desc[UR36][R8.64], R4 ;  /* 0x0000000408007986 */ /* 0x0011e2000c101d24 */
[----:B------:R-:W-:Y:S05]  /*4280*/  BRA `(.L_x_26598) ;  /* 0x0000000800687947 */ /* 0x000fea0003800000 */
.L_x_26611:
        /* <DEDUP_REMOVED lines=21> */
.L_x_26616:
[----:B------:R-:W-:Y:S05]  /*43e0*/  BSYNC B0 ;  /* 0x0000000000007941 */ /* 0x000fea0003800000 */
.L_x_26615:
[----:B------:R-:W-:-:S05]  /*43f0*/  LOP3.LUT R5, R0, R5, RZ, 0xfc, !PT ;  /* 0x0000000500057212 */ /* 0x000fca00078efcff */
[----:B------:R0:W-:Y:S01]  /*4400*/  STG.E.U8 desc[UR36][R8.64], R5 ;  /* 0x0000000508007986 */ /* 0x0001e2000c101124 */
[----:B------:R-:W-:Y:S05]  /*4410*/  BRA `(.L_x_26598) ;  /* 0x0000000800047947 */ /* 0x000fea0003800000 */
.L_x_26614:
        /* <DEDUP_REMOVED lines=13> */
.L_x_26618:
[----:B------:R-:W-:Y:S01]  /*44f0*/  IMAD.MOV.U32 R0, RZ, RZ, 0x7f ;  /* 0x0000007fff007424 */ /* 0x000fe200078e00ff */
[----:B------:R-:W-:-:S04]  /*4500*/  ISETP.GT.U32.AND P0, PT, R4, 0x7f800000, PT ;  /* 0x7f8000000400780c */ /* 0x000fc80003f04070 */
[----:B------:R-:W-:-:S09]  /*4510*/  SEL R0, R0, 0x7c, P0 ;  /* 0x0000007c00007807 */ /* 0x000fd20000000000 */
.L_x_26619:
[----:B------:R-:W-:Y:S05]  /*4520*/  BSYNC B0 ;  /* 0x0000000000007941 */ /* 0x000fea0003800000 */
.L_x_26617:
[----:B------:R-:W-:-:S04]  /*4530*/  LOP3.LUT R3, R5, 0x80000000, RZ, 0xc0, !PT ;  /* 0x8000000005037812 */ /* 0x000fc800078ec0ff */
[----:B------:R-:W-:-:S04]  /*4540*/  SHF.R.U32.HI R3, RZ, 0x18, R3 ;  /* 0x00000018ff037819 */ /* 0x000fc80000011603 */
[----:B------:R-:W-:-:S05]  /*4550*/  LOP3.LUT R3, R0, R3, RZ, 0xfc, !PT ;  /* 0x0000000300037212 */ /* 0x000fca00078efcff */
[----:B------:R0:W-:Y:S01]  /*4560*/  STG.E.U8 desc[UR36][R8.64], R3 ;  /* 0x0000000308007986 */ /* 0x0001e2000c101124 */
[----:B------:R-:W-:Y:S05]  /*4570*/  BRA `(.L_x_26598) ;  /* 0x0000000400ac7947 */ /* 0x000fea0003800000 */
.L_x_26613:
[----:B------:R-:W0:Y:S02]  /*4580*/  I2F.S16 R0, R3 ;  /* 0x0000000300007306 */ /* 0x000e240000101400 */
[----:B0-----:R-:W-:-:S05]  /*4590*/  F2FP.BF16.F32.PACK_AB R0, RZ, R0 ;  /* 0x00000000ff00723e */ /* 0x001fca00000010ff */
[----:B------:R0:W-:Y:S01]  /*45a0*/  STG.E.U16 desc[UR36][R8.64], R0 ;  /* 0x0000000008007986 */ /* 0x0001e2000c101524 */
[----:B------:R-:W-:Y:S05]  /*45b0*/  BRA `(.L_x_26598) ;  /* 0x00000004009c7947 */ /* 0x000fea0003800000 */
.L_x_26610:
        /* <DEDUP_REMOVED lines=10> */
.L_x_26622:
        /* <DEDUP_REMOVED lines=17> */
.L_x_26625:
[----:B------:R-:W-:-:S04]  /*4770*/  LOP3.LUT R3, R3, 0x80000000, RZ, 0xc0, !PT ;  /* 0x8000000003037812 */ /* 0x000fc800078ec0ff */
[----:B------:R-:W-:-:S04]  /*4780*/  SHF.R.U32.HI R3, RZ, 0x18, R3 ;  /* 0x00000018ff037819 */ /* 0x000fc80000011603 */
[----:B------:R-:W-:-:S04]  /*4790*/  LOP3.LUT R0, R0, R3, RZ, 0xfc, !PT ;  /* 0x0000000300007212 */ /* 0x000fc800078efcff */
[----:B------:R-:W-:-:S07]  /*47a0*/  PRMT R4, R0, 0x7610, R4 ;  /* 0x0000761000047816 */ /* 0x000fce0000000004 */
.L_x_26624:
[----:B------:R-:W-:Y:S05]  /*47b0*/  BSYNC B0 ;  /* 0x0000000000007941 */ /* 0x000fea0003800000 */
.L_x_26623:
[----:B------:R4:W-:Y:S01]  /*47c0*/  STG.E.U8 desc[UR36][R8.64], R4 ;  /* 0x0000000408007986 */ /* 0x0009e2000c101124 */
[----:B------:R-:W-:Y:S05]  /*47d0*/  BRA `(.L_x_26598) ;  /* 0x0000000400147947 */ /* 0x000fea0003800000 */
.L_x_26621:
        /* <DEDUP_REMOVED lines=17> */
.L_x_26628:
[----:B------:R-:W-:-:S04]  /*48f0*/  LOP3.LUT R3, R3, 0x80000000, RZ, 0xc0, !PT ;  /* 0x8000000003037812 */ /* 0x000fc800078ec0ff */
[----:B------:R-:W-:-:S04]  /*4900*/  SHF.R.U32.HI R3, RZ, 0x18, R3 ;  /* 0x00000018ff037819 */ /* 0x000fc80000011603 */
[----:B------:R-:W-:-:S04]  /*4910*/  LOP3.LUT R0, R0, R3, RZ, 0xfc, !PT ;  /* 0x0000000300007212 */ /* 0x000fc800078efcff */
[----:B------:R-:W-:-:S07]  /*4920*/  PRMT R4, R0, 0x7610, R4 ;  /* 0x0000761000047816 */ /* 0x000fce0000000004 */
.L_x_26627:
[----:B------:R-:W-:Y:S05]  /*4930*/  BSYNC B0 ;  /* 0x0000000000007941 */ /* 0x000fea0003800000 */
.L_x_26626:
[----:B------:R0:W-:Y:S01]  /*4940*/  STG.E.U8 desc[UR36][R8.64], R4 ;  /* 0x0000000408007986 */ /* 0x0001e2000c101124 */
[----:B------:R-:W-:Y:S05]  /*4950*/  BRA `(.L_x_26598) ;  /* 0x0000000000b47947 */ /* 0x000fea0003800000 */
.L_x_26620:
        /* <DEDUP_REMOVED lines=23> */
.L_x_26603:
        /* <DEDUP_REMOVED lines=16> */
.L_x_26631:
[----:B------:R-:W-:Y:S05]  /*4bd0*/  BRA `(.L_x_26598) ;  /* 0x0000000000147947 */ /* 0x000fea0003800000 */
.L_x_26630:
[----:B------:R-:W-:Y:S02]  /*4be0*/  IMAD.MOV.U32 R4, RZ, RZ, R3 ;  /* 0x000000ffff047224 */ /* 0x000fe400078e0003 */
[----:B------:R-:W-:-:S05]  /*4bf0*/  IMAD.MOV.U32 R5, RZ, RZ, RZ ;  /* 0x000000ffff057224 */ /* 0x000fca00078e00ff */
[----:B------:R3:W-:Y:S01]  /*4c00*/  STG.E.64 desc[UR36][R8.64], R4 ;  /* 0x0000000408007986 */ /* 0x0007e2000c101b24 */
[----:B------:R-:W-:Y:S05]  /*4c10*/  BRA `(.L_x_26598) ;  /* 0x0000000000047947 */ /* 0x000fea0003800000 */
.L_x_26629:
[----:B------:R0:W-:Y:S02]  /*4c20*/  STG.E desc[UR36][R8.64], R3 ;  /* 0x0000000308007986 */ /* 0x0001e4000c101924 */
.L_x_26598:
[----:B------:R-:W-:Y:S05]  /*4c30*/  BSYNC B6 ;  /* 0x0000000000067941 */ /* 0x000fea0003800000 */
.L_x_26597:
        /* <DEDUP_REMOVED lines=23> */
.L_x_26637:
[----:B------:R0:W-:Y:S01]  /*4db0*/  STG.E.U8 desc[UR36][R8.64], R22 ;  /* 0x0000001608007986 */ /* 0x0001e2000c101124 */
[----:B------:R-:W-:Y:S05]  /*4dc0*/  BRA `(.L_x_26639) ;  /* 0x0000000c00507947 */ /* 0x000fea0003800000 */
.L_x_26636:
        /* <DEDUP_REMOVED lines=10> */
.L_x_26641:
[----:B------:R0:W-:Y:S01]  /*4e70*/  STG.E desc[UR36][R8.64], R22 ;  /* 0x0000001608007986 */ /* 0x0001e2000c101924 */
[----:B------:R-:W-:Y:S05]  /*4e80*/  BRA `(.L_x_26639) ;  /* 0x0000000c00207947 */ /* 0x000fea0003800000 */
.L_x_26640:
[----:B------:R0:W-:Y:S01]  /*4e90*/  STG.E.U16 desc[UR36][R8.64], R22 ;  /* 0x0000001608007986 */ /* 0x0001e2000c101524 */
[----:B------:R-:W-:Y:S05]  /*4ea0*/  BRA `(.L_x_26639) ;  /* 0x0000000c00187947 */ /* 0x000fea0003800000 */
.L_x_26635:
        /* <DEDUP_REMOVED lines=9> */
.L_x_26643:
[----:B------:R-:W0:Y:S02]  /*4f40*/  I2F.S16 R0, R22 ;  /* 0x0000001600007306 */ /* 0x000e240000101400 */
[----:B0-----:R-:W-:-:S05]  /*4f50*/  F2FP.F16.F32.PACK_AB R0, RZ, R0 ;  /* 0x00000000ff00723e */ /* 0x001fca00000000ff */
[----:B------:R0:W-:Y:S01]  /*4f60*/  STG.E.U16 desc[UR36][R8.64], R0 ;  /* 0x0000000008007986 */ /* 0x0001e2000c101524 */
[----:B------:R-:W-:Y:S05]  /*4f70*/  BRA `(.L_x_26639) ;  /* 0x0000000800e47947 */ /* 0x000fea0003800000 */
.L_x_26642:
        /* <DEDUP_REMOVED lines=10> */
.L_x_26645:
[----:B------:R-:W0:Y:S02]  /*5020*/  I2F.S16 R22, R22 ;  /* 0x0000001600167306 */ /* 0x000e240000101400 */
[----:B0-----:R-:W-:-:S04]  /*5030*/  F2FP.F16.F32.PACK_AB R3, RZ, R22 ;  /* 0x00000016ff03723e */ /* 0x001fc800000000ff */
[----:B------:R-:W-:-:S05]  /*5040*/  PRMT R3, R3, 0x5410, RZ ;  /* 0x0000541003037816 */ /* 0x000fca00000000ff */
[----:B------:R0:W-:Y:S01]  /*5050*/  STG.E desc[UR36][R8.64], R3 ;  /* 0x0000000308007986 */ /* 0x0001e2000c101924 */
[----:B------:R-:W-:Y:S05]  /*5060*/  BRA `(.L_x_26639) ;  /* 0x0000000800a87947 */ /* 0x000fea0003800000 */
.L_x_26644:
[----:B------:R-:W0:Y:S02]  /*5070*/  I2F.F64.S16 R4, R22 ;  /* 0x0000001600047312 */ /* 0x000e240000101c00 */
[----:B0-----:R0:W-:Y:S01]  /*5080*/  STG.E.64 desc[UR36][R8.64], R4 ;  /* 0x0000000408007986 */ /* 0x0011e2000c101b24 */
[----:B------:R-:W-:Y:S05]  /*5090*/  BRA `(.L_x_26639) ;  /* 0x00000008009c7947 */ /* 0x000fea0003800000 */
.L_x_26634:
        /* <DEDUP_REMOVED lines=10> */
.L_x_26648:
[----:B------:R-:W0:Y:S01]  /*5140*/  I2F.F64.S16 R4, R22 ;  /* 0x0000001600047312 */ /* 0x000e220000101c00 */
[----:B------:R-:W-:-:S05]  /*5150*/  CS2R R6, SRZ ;  /* 0x0000000000067805 */ /* 0x000fca000001ff00 */
[----:B0-----:R0:W-:Y:S01]  /*5160*/  STG.E.128 desc[UR36][R8.64], R4 ;  /* 0x0000000408007986 */ /* 0x0011e2000c101d24 */
[----:B------:R-:W-:Y:S05]  /*5170*/  BRA `(.L_x_26639) ;  /* 0x0000000800647947 */ /* 0x000fea0003800000 */
.L_x_26647:
        /* <DEDUP_REMOVED lines=21> */
.L_x_26652:
[----:B------:R-:W-:Y:S05]  /*52d0*/  BSYNC B0 ;  /* 0x0000000000007941 */ /* 0x000fea0003800000 */
.L_x_26651:
[----:B------:R-:W-:-:S05]  /*52e0*/  LOP3.LUT R5, R0, R5, RZ, 0xfc, !PT ;  /* 0x0000000500057212 */ /* 0x000fca00078efcff */
[----:B------:R0:W-:Y:S01]  /*52f0*/  STG.E.U8 desc[UR36][R8.64], R5 ;  /* 0x0000000508007986 */ /* 0x0001e2000c101124 */
[----:B------:R-:W-:Y:S05]  /*5300*/  BRA `(.L_x_26639) ;  /* 0x0000000800007947 */ /* 0x000fea0003800000 */
.L_x_26650:
        /* <DEDUP_REMOVED lines=13> */
.L_x_26654:
[----:B------:R-:W-:Y:S01]  /*53e0*/  IMAD.MOV.U32 R0, RZ, RZ, 0x7f ;  /* 0x0000007fff007424 */ /* 0x000fe200078e00ff */
[----:B------:R-:W-:-:S04]  /*53f0*/  ISETP.GT.U32.AND P0, PT, R3, 0x7f800000, PT ;  /* 0x7f8000000300780c */ /* 0x000fc80003f04070 */
[----:B------:R-:W-:-:S09]  /*5400*/  SEL R0, R0, 0x7c, P0 ;  /* 0x0000007c00007807 */ /* 0x000fd20000000000 */
.L_x_26655:
[----:B------:R-:W-:Y:S05]  /*5410*/  BSYNC B0 ;  /* 0x0000000000007941 */ /* 0x000fea0003800000 */
.L_x_26653:
[----:B------:R-:W-:-:S04]  /*5420*/  LOP3.LUT R3, R5, 0x80000000, RZ, 0xc0, !PT ;  /* 0x8000000005037812 */ /* 0x000fc800078ec0ff */
[----:B------:R-:W-:-:S04]  /*5430*/  SHF.R.U32.HI R3, RZ, 0x18, R3 ;  /* 0x00000018ff037819 */ /* 0x000fc80000011603 */
[----:B------:R-:W-:-:S05]  /*5440*/  LOP3.LUT R3, R0, R3, RZ, 0xfc, !PT ;  /* 0x0000000300037212 */ /* 0x000fca00078efcff */
[----:B------:R0:W-:Y:S01]  /*5450*/  STG.E.U8 desc[UR36][R8.64], R3 ;  /* 0x0000000308007986 */ /* 0x0001e2000c101124 */
[----:B------:R-:W-:Y:S05]  /*5460*/  BRA `(.L_x_26639) ;  /* 0x0000000400a87947 */ /* 0x000fea0003800000 */
.L_x_26649:
[----:B------:R-:W0:Y:S02]  /*5470*/  I2F.S16 R0, R22 ;  /* 0x0000001600007306 */ /* 0x000e240000101400 */
[----:B0-----:R-:W-:-:S05]  /*5480*/  F2FP.BF16.F32.PACK_AB R0, RZ, R0 ;  /* 0x00000000ff00723e */ /* 0x001fca00000010ff */
[----:B------:R0:W-:Y:S01]  /*5490*/  STG.E.U16 desc[UR36][R8.64], R0 ;  /* 0x0000000008007986 */ /* 0x0001e2000c101524 */
[----:B------:R-:W-:Y:S05]  /*54a0*/  BRA `(.L_x_26639) ;  /* 0x0000000400987947 */ /* 0x000fea0003800000 */
.L_x_26646:
        /* <DEDUP_REMOVED lines=10> */
.L_x_26658:
        /* <DEDUP_REMOVED lines=17> */
.L_x_26661:
[----:B------:R-:W-:-:S04]  /*5660*/  LOP3.LUT R3, R5, 0x80000000, RZ, 0xc0, !PT ;  /* 0x8000000005037812 */ /* 0x000fc800078ec0ff */
[----:B------:R-:W-:-:S04]  /*5670*/  SHF.R.U32.HI R3, RZ, 0x18, R3 ;  /* 0x00000018ff037819 */ /* 0x000fc80000011603 */
[----:B------:R-:W-:-:S04]  /*5680*/  LOP3.LUT R0, R0, R3, RZ, 0xfc, !PT ;  /* 0x0000000300007212 */ /* 0x000fc800078efcff */
[----:B------:R-:W-:-:S07]  /*5690*/  PRMT R4, R0, 0x7610, R4 ;  /* 0x0000761000047816 */ /* 0x000fce0000000004 */
.L_x_26660:
[----:B------:R-:W-:Y:S05]  /*56a0*/  BSYNC B0 ;  /* 0x0000000000007941 */ /* 0x000fea0003800000 */
.L_x_26659:
[----:B------:R3:W-:Y:S01]  /*56b0*/  STG.E.U8 desc[UR36][R8.64], R4 ;  /* 0x0000000408007986 */ /* 0x0007e2000c101124 */
[----:B------:R-:W-:Y:S05]  /*56c0*/  BRA `(.L_x_26639) ;  /* 0x0000000400107947 */ /* 0x000fea0003800000 */
.L_x_26657:
        /* <DEDUP_REMOVED lines=17> */
.L_x_26664:
[----:B------:R-:W-:-:S04]  /*57e0*/  LOP3.LUT R3, R5, 0x80000000, RZ, 0xc0, !PT ;  /* 0x8000000005037812 */ /* 0x000fc800078ec0ff */
[----:B------:R-:W-:-:S04]  /*57f0*/  SHF.R.U32.HI R3, RZ, 0x18, R3 ;  /* 0x00000018ff037819 */ /* 0x000fc80000011603 */
[----:B------:R-:W-:-:S04]  /*5800*/  LOP3.LUT R0, R0, R3, RZ, 0xfc, !PT ;  /* 0x0000000300007212 */ /* 0x000fc800078efcff */
[----:B------:R-:W-:-:S07]  /*5810*/  PRMT R4, R0, 0x7610, R4 ;  /* 0x0000761000047816 */ /* 0x000fce0000000004 */
.L_x_26663:
[----:B------:R-:W-:Y:S05]  /*5820*/  BSYNC B0 ;  /* 0x0000000000007941 */ /* 0x000fea0003800000 */
.L_x_26662:
[----:B------:R0:W-:Y:S01]  /*5830*/  STG.E.U8 desc[UR36][R8.64], R4 ;  /* 0x0000000408007986 */ /* 0x0001e2000c101124 */
[----:B------:R-:W-:Y:S05]  /*5840*/  BRA `(.L_x_26639) ;  /* 0x0000000000b07947 */ /* 0x000fea0003800000 */
.L_x_26656:
        /* <DEDUP_REMOVED lines=22> */
.L_x_26638:
        /* <DEDUP_REMOVED lines=16> */
.L_x_26667:
[----:B------:R-:W-:Y:S05]  /*5ab0*/  BRA `(.L_x_26639) ;  /* 0x0000000000147947 */ /* 0x000fea0003800000 */
.L_x_26666:
[----:B------:R-:W-:Y:S02]  /*5ac0*/  IMAD.MOV.U32 R4, RZ, RZ, R22 ;  /* 0x000000ffff047224 */ /* 0x000fe400078e0016 */
[----:B------:R-:W-:-:S05]  /*5ad0*/  IMAD.MOV.U32 R5, RZ, RZ, RZ ;  /* 0x000000ffff057224 */ /* 0x000fca00078e00ff */
[----:B------:R2:W-:Y:S01]  /*5ae0*/  STG.E.64 desc[UR36][R8.64], R4 ;  /* 0x0000000408007986 */ /* 0x0005e2000c101b24 */
[----:B------:R-:W-:Y:S05]  /*5af0*/  BRA `(.L_x_26639) ;  /* 0x0000000000047947 */ /* 0x000fea0003800000 */
.L_x_26665:
[----:B------:R0:W-:Y:S02]  /*5b00*/  STG.E desc[UR36][R8.64], R22 ;  /* 0x0000001608007986 */ /* 0x0001e4000c101924 */
.L_x_26639:
        /* <DEDUP_REMOVED lines=23> */
.L_x_26671:
[----:B------:R3:W-:Y:S01]  /*5c80*/  STG.E.U8 desc[UR36][R8.64], R18 ;  /* 0x0000001208007986 */ /* 0x0007e2000c101124 */
[----:B------:R-:W-:Y:S05]  /*5c90*/  BRA `(.L_x_26673) ;  /* 0x0000000c00507947 */ /* 0x000fea0003800000 */
.L_x_26670:
        /* <DEDUP_REMOVED lines=10> */
.L_x_26675:
[----:B------:R2:W-:Y:S01]  /*5d40*/  STG.E desc[UR36][R8.64], R18 ;  /* 0x0000001208007986 */ /* 0x0005e2000c101924 */
[----:B------:R-:W-:Y:S05]  /*5d50*/  BRA `(.L_x_26673) ;  /* 0x0000000c00207947 */ /* 0x000fea0003800000 */
.L_x_26674:
[----:B------:R0:W-:Y:S01]  /*5d60*/  STG.E.U16 desc[UR36][R8.64], R18 ;  /* 0x0000001208007986 */ /* 0x0001e2000c101524 */
[----:B------:R-:W-:Y:S05]  /*5d70*/  BRA `(.L_x_26673) ;  /* 0x0000000c00187947 */ /* 0x000fea0003800000 */
.L_x_26669:
        /* <DEDUP_REMOVED lines=9> */
.L_x_26677:
[----:B------:R-:W0:Y:S02]  /*5e10*/  I2F.S16 R0, R18 ;  /* 0x0000001200007306 */ /* 0x000e240000101400 */
[----:B0-----:R-:W-:-:S05]  /*5e20*/  F2FP.F16.F32.PACK_AB R0, RZ, R0 ;  /* 0x00000000ff00723e */ /* 0x001fca00000000ff */
[----:B------:R0:W-:Y:S01]  /*5e30*/  STG.E.U16 desc[UR36][R8.64], R0 ;  /* 0x0000000008007986 */ /* 0x0001e2000c101524 */
[----:B------:R-:W-:Y:S05]  /*5e40*/  BRA `(.L_x_26673) ;  /* 0x0000000800e47947 */ /* 0x000fea0003800000 */
.L_x_26676:
        /* <DEDUP_REMOVED lines=10> */
.L_x_26679:
[----:B------:R-:W0:Y:S02]  /*5ef0*/  I2F.S16 R18, R18 ;  /* 0x0000001200127306 */ /* 0x000e240000101400 */
[----:B0-----:R-:W-:-:S04]  /*5f00*/  F2FP.F16.F32.PACK_AB R3, RZ, R18 ;  /* 0x00000012ff03723e */ /* 0x001fc800000000ff */
[----:B------:R-:W-:-:S05]  /*5f10*/  PRMT R3, R3, 0x5410, RZ ;  /* 0x0000541003037816 */ /* 0x000fca00000000ff */
[----:B------:R0:W-:Y:S01]  /*5f20*/  STG.E desc[UR36][R8.64], R3 ;  /* 0x0000000308007986 */ /* 0x0001e2000c101924 */
[----:B------:R-:W-:Y:S05]  /*5f30*/  BRA `(.L_x_26673) ;  /* 0x0000000800a87947 */ /* 0x000fea0003800000 */
.L_x_26678:
[----:B------:R-:W0:Y:S02]  /*5f40*/  I2F.F64.S16 R4, R18 ;  /* 0x0000001200047312 */ /* 0x000e240000101c00 */
[----:B0-----:R0:W-:Y:S01]  /*5f50*/  STG.E.64 desc[UR36][R8.64], R4 ;  /* 0x0000000408007986 */ /* 0x0011e2000c101b24 */
[----:B------:R-:W-:Y:S05]  /*5f60*/  BRA `(.L_x_26673) ;  /* 0x00000008009c7947 */ /* 0x000fea0003800000 */
.L_x_26668:
        /* <DEDUP_REMOVED lines=10> */
.L_x_26682:
[----:B------:R-:W0:Y:S01]  /*6010*/  I2F.F64.S16 R4, R18 ;  /* 0x0000001200047312 */ /* 0x000e220000101c00 */
[----:B------:R-:W-:-:S05]  /*6020*/  CS2R R6, SRZ ;  /* 0x0000000000067805 */ /* 0x000fca000001ff00 */
[----:B0-----:R0:W-:Y:S01]  /*6030*/  STG.E.128 desc[UR36][R8.64], R4 ;  /* 0x0000000408007986 */ /* 0x0011e2000c101d24 */
[----:B------:R-:W-:Y:S05]  /*6040*/  BRA `(.L_x_26673) ;  /* 0x0000000800647947 */ /* 0x000fea0003800000 */
.L_x_26681:
        /* <DEDUP_REMOVED lines=21> */
.L_x_26686:
[----:B------:R-:W-:Y:S05]  /*61a0*/  BSYNC B0 ;  /* 0x0000000000007941 */ /* 0x000fea0003800000 */
.L_x_26685:
[----:B------:R-:W-:-:S05]  /*61b0*/  LOP3.LUT R5, R0, R5, RZ, 0xfc, !PT ;  /* 0x0000000500057212 */ /* 0x000fca00078efcff */
[----:B------:R0:W-:Y:S01]  /*61c0*/  STG.E.U8 desc[UR36][R8.64], R5 ;  /* 0x0000000508007986 */ /* 0x0001e2000c101124 */
[----:B------:R-:W-:Y:S05]  /*61d0*/  BRA `(.L_x_26673) ;  /* 0x0000000800007947 */ /* 0x000fea0003800000 */
.L_x_26684:
        /* <DEDUP_REMOVED lines=13> */
.L_x_26688:
[----:B------:R-:W-:Y:S01]  /*62b0*/  IMAD.MOV.U32 R0, RZ, RZ, 0x7f ;  /* 0x0000007fff007424 */ /* 0x000fe200078e00ff */
[----:B------:R-:W-:-:S04]  /*62c0*/  ISETP.GT.U32.AND P0, PT, R3, 0x7f800000, PT ;  /* 0x7f8000000300780c */ /* 0x000fc80003f04070 */
[----:B------:R-:W-:-:S09]  /*62d0*/  SEL R0, R0, 0x7c, P0 ;  /* 0x0000007c00007807 */ /* 0x000fd20000000000 */
.L_x_26689:
[----:B------:R-:W-:Y:S05]  /*62e0*/  BSYNC B0 ;  /* 0x0000000000007941 */ /* 0x000fea0003800000 */
.L_x_26687:
[----:B------:R-:W-:-:S04]  /*62f0*/  LOP3.LUT R3, R5, 0x80000000, RZ, 0xc0, !PT ;  /* 0x8000000005037812 */ /* 0x000fc800078ec0ff */
[----:B------:R-:W-:-:S04]  /*6300*/  SHF.R.U32.HI R3, RZ, 0x18, R3 ;  /* 0x00000018ff037819 */ /* 0x000fc80000011603 */
[----:B------:R-:W-:-:S05]  /*6310*/  LOP3.LUT R3, R0, R3, RZ, 0xfc, !PT ;  /* 0x0000000300037212 */ /* 0x000fca00078efcff */
[----:B------:R0:W-:Y:S01]  /*6320*/  STG.E.U8 desc[UR36][R8.64], R3 ;  /* 0x0000000308007986 */ /* 0x0001e2000c101124 */
[----:B------:R-:W-:Y:S05]  /*6330*/  BRA `(.L_x_26673) ;  /* 0x0000000400a87947 */ /* 0x000fea0003800000 */
.L_x_26683:
[----:B------:R-:W0:Y:S02]  /*6340*/  I2F.S16 R0, R18 ;  /* 0x0000001200007306 */ /* 0x000e240000101400 */
[----:B0-----:R-:W-:-:S05]  /*6350*/  F2FP.BF16.F32.PACK_AB R0, RZ, R0 ;  /* 0x00000000ff00723e */ /* 0x001fca00000010ff */
[----:B------:R0:W-:Y:S01]  /*6360*/  STG.E.U16 desc[UR36][R8.64], R0 ;  /* 0x0000000008007986 */ /* 0x0001e2000c101524 */
[----:B------:R-:W-:Y:S05]  /*6370*/  BRA `(.L_x_26673) ;  /* 0x0000000400987947 */ /* 0x000fea0003800000 */
.L_x_26680:
        /* <DEDUP_REMOVED lines=10> */
.L_x_26692:
        /* <DEDUP_REMOVED lines=17> */
.L_x_26695:
[----:B------:R-:W-:-:S04]  /*6530*/  LOP3.LUT R3, R5, 0x80000000, RZ, 0xc0, !PT ;  /* 0x8000000005037812 */ /* 0x000fc800078ec0ff */
[----:B------:R-:W-:-:S04]  /*6540*/  SHF.R.U32.HI R3, RZ, 0x18, R3 ;  /* 0x00000018ff037819 */ /* 0x000fc80000011603 */
[----:B------:R-:W-:-:S04]  /*6550*/  LOP3.LUT R0, R0, R3, RZ, 0xfc, !PT ;  /* 0x0000000300007212 */ /* 0x000fc800078efcff */
[----:B------:R-:W-:-:S07]  /*6560*/  PRMT R4, R0, 0x7610, R4 ;  /* 0x0000761000047816 */ /* 0x000fce0000000004 */
.L_x_26694:
[----:B------:R-:W-:Y:S05]  /*6570*/  BSYNC B0 ;  /* 0x0000000000007941 */ /* 0x000fea0003800000 */
.L_x_26693:
[----:B------:R0:W-:Y:S01]  /*6580*/  STG.E.U8 desc[UR36][R8.64], R4 ;  /* 0x0000000408007986 */ /* 0x0001e2000c101124 */
[----:B------:R-:W-:Y:S05]  /*6590*/  BRA `(.L_x_26673) ;  /* 0x0000000400107947 */ /* 0x000fea0003800000 */
.L_x_26691:
        /* <DEDUP_REMOVED lines=17> */
.L_x_26698:
[----:B------:R-:W-:-:S04]  /*66b0*/  LOP3.LUT R3, R5, 0x80000000, RZ, 0xc0, !PT ;  /* 0x8000000005037812 */ /* 0x000fc800078ec0ff */
[----:B------:R-:W-:-:S04]  /*66c0*/  SHF.R.U32.HI R3, RZ, 0x18, R3 ;  /* 0x00000018ff037819 */ /* 0x000fc80000011603 */
[----:B------:R-:W-:-:S04]  /*66d0*/  LOP3.LUT R0, R0, R3, RZ, 0xfc, !PT ;  /* 0x0000000300007212 */ /* 0x000fc800078efcff */
[----:B------:R-:W-:-:S07]  /*66e0*/  PRMT R4, R0, 0x7610, R4 ;  /* 0x0000761000047816 */ /* 0x000fce0000000004 */
.L_x_26697:
[----:B------:R-:W-:Y:S05]  /*66f0*/  BSYNC B0 ;  /* 0x0000000000007941 */ /* 0x000fea0003800000 */
.L_x_26696:
[----:B------:R0:W-:Y:S01]  /*6700*/  STG.E.U8 desc[UR36][R8.64], R4 ;  /* 0x0000000408007986 */ /* 0x0001e2000c101124 */
[----:B------:R-:W-:Y:S05]  /*6710*/  BRA `(.L_x_26673) ;  /* 0x0000000000b07947 */ /* 0x000fea0003800000 */
.L_x_26690:
        /* <DEDUP_REMOVED lines=22> */
.L_x_26672:
        /* <DEDUP_REMOVED lines=16> */
.L_x_26701:
[----:B------:R-:W-:Y:S05]  /*6980*/  BRA `(.L_x_26673) ;  /* 0x0000000000147947 */ /* 0x000fea0003800000 */
.L_x_26700:
[----:B------:R-:W-:Y:S02]  /*6990*/  IMAD.MOV.U32 R4, RZ, RZ, R18 ;  /* 0x000000ffff047224 */ /* 0x000fe400078e0012 */
[----:B------:R-:W-:-:S05]  /*69a0*/  IMAD.MOV.U32 R5, RZ, RZ, RZ ;  /* 0x000000ffff057224 */ /* 0x000fca00078e00ff */
[----:B------:R0:W-:Y:S01]  /*69b0*/  STG.E.64 desc[UR36][R8.64], R4 ;  /* 0x0000000408007986 */ /* 0x0001e2000c101b24 */
[----:B------:R-:W-:Y:S05]  /*69c0*/  BRA `(.L_x_26673) ;  /* 0x0000000000047947 */ /* 0x000fea0003800000 */
.L_x_26699:
[----:B------:R0:W-:Y:S02]  /*69d0*/  STG.E desc[UR36][R8.64], R18 ;  /* 0x0000001208007986 */ /* 0x0001e4000c101924 */
.L_x_26673:
[----:B------:R-:W-:-:S07]  /*69e0*/  VIADD R2, R2, 0x80 ;  /* 0x0000008002027836 */ /* 0x000fce0000000000 */
.L_x_26633:
[----:B------:R-:W-:Y:S05]  /*69f0*/  BSYNC B6 ;  /* 0x0000000000067941 */ /* 0x000fea0003800000 */
.L_x_26632:
        /* <DEDUP_REMOVED lines=21> */
.L_x_26705:
[----:B------:R-:W-:Y:S01]  /*6b50*/  STG.E.U8 desc[UR36][R2.64], R16 ;  /* 0x0000001002007986 */ /* 0x000fe2000c101124 */
[----:B------:R-:W-:Y:S05]  /*6b60*/  EXIT ;  /* 0x000000000000794d */ /* 0x000fea0003800000 */
.L_x_26704:
        /* <DEDUP_REMOVED lines=9> */
.L_x_26708:
[----:B------:R-:W-:Y:S01]  /*6c00*/  STG.E desc[UR36][R2.64], R16 ;  /* 0x0000001002007986 */ /* 0x000fe2000c101924 */
[----:B------:R-:W-:Y:S05]  /*6c10*/  EXIT ;  /* 0x000000000000794d */ /* 0x000fea0003800000 */
.L_x_26707:
[----:B------:R-:W-:Y:S01]  /*6c20*/  STG.E.U16 desc[UR36][R2.64], R16 ;  /* 0x0000001002007986 */ /* 0x000fe2000c101524 */
[----:B------:R-:W-:Y:S05]  /*6c30*/  EXIT ;  /* 0x000000000000794d */ /* 0x000fea0003800000 */
.L_x_26703:
        /* <DEDUP_REMOVED lines=9> */
.L_x_26710:
[----:B------:R-:W0:Y:S02]  /*6cd0*/  I2F.S16 R0, R16 ;  /* 0x0000001000007306 */ /* 0x000e240000101400 */
[----:B0-----:R-:W-:-:S05]  /*6ce0*/  F2FP.F16.F32.PACK_AB R0, RZ, R0 ;  /* 0x00000000ff00723e */ /* 0x001fca00000000ff */
[----:B------:R-:W-:Y:S01]  /*6cf0*/  STG.E.U16 desc[UR36][R2.64], R0 ;  /* 0x0000000002007986 */ /* 0x000fe2000c101524 */
[----:B------:R-:W-:Y:S05]  /*6d00*/  EXIT ;  /* 0x000000000000794d */ /* 0x000fea0003800000 */
.L_x_26709:
        /* <DEDUP_REMOVED lines=10> */
.L_x_26712:
[----:B------:R-:W0:Y:S02]  /*6db0*/  I2F.S16 R16, R16 ;  /* 0x0000001000107306 */ /* 0x000e240000101400 */
[----:B0-----:R-:W-:-:S04]  /*6dc0*/  F2FP.F16.F32.PACK_AB R5, RZ, R16 ;  /* 0x00000010ff05723e */ /* 0x001fc800000000ff */
[----:B------:R-:W-:-:S05]  /*6dd0*/  PRMT R5, R5, 0x5410, RZ ;  /* 0x0000541005057816 */ /* 0x000fca00000000ff */
[----:B------:R-:W-:Y:S01]  /*6de0*/  STG.E desc[UR36][R2.64], R5 ;  /* 0x0000000502007986 */ /* 0x000fe2000c101924 */
[----:B------:R-:W-:Y:S05]  /*6df0*/  EXIT ;  /* 0x000000000000794d */ /* 0x000fea0003800000 */
.L_x_26711:
[----:B------:R-:W0:Y:S02]  /*6e00*/  I2F.F64.S16 R16, R16 ;  /* 0x0000001000107312 */ /* 0x000e240000101c00 */
[----:B0-----:R-:W-:Y:S01]  /*6e10*/  STG.E.64 desc[UR36][R2.64], R16 ;  /* 0x0000001002007986 */ /* 0x001fe2000c101b24 */
[----:B------:R-:W-:Y:S05]  /*6e20*/  EXIT ;  /* 0x000000000000794d */ /* 0x000fea0003800000 */
.L_x_26702:
        /* <DEDUP_REMOVED lines=10> */
.L_x_26715:
[----:B------:R-:W0:Y:S01]  /*6ed0*/  I2F.F64.S16 R16, R16 ;  /* 0x0000001000107312 */ /* 0x000e220000101c00 */
[----:B------:R-:W-:-:S05]  /*6ee0*/  CS2R R18, SRZ ;  /* 0x0000000000127805 */ /* 0x000fca000001ff00 */
[----:B0-----:R-:W-:Y:S01]  /*6ef0*/  STG.E.128 desc[UR36][R2.64], R16 ;  /* 0x0000001002007986 */ /* 0x001fe2000c101d24 */
[----:B------:R-:W-:Y:S05]  /*6f00*/  EXIT ;  /* 0x000000000000794d */ /* 0x000fea0003800000 */
.L_x_26714:
        /* <DEDUP_REMOVED lines=21> */
.L_x_26719:
[----:B------:R-:W-:Y:S05]  /*7060*/  BSYNC B0 ;  /* 0x0000000000007941 */ /* 0x000fea0003800000 */
.L_x_26718:
[----:B------:R-:W-:-:S05]  /*7070*/  LOP3.LUT R5, R0, R5, RZ, 0xfc, !PT ;  /* 0x0000000500057212 */ /* 0x000fca00078efcff */
[----:B------:R-:W-:Y:S01]  /*7080*/  STG.E.U8 desc[UR36][R2.64], R5 ;  /* 0x0000000502007986 */ /* 0x000fe2000c101124 */
[----:B------:R-:W-:Y:S05]  /*7090*/  EXIT ;  /* 0x000000000000794d */ /* 0x000fea0003800000 */
.L_x_26717:
        /* <DEDUP_REMOVED lines=13> */
.L_x_26721:
[----:B------:R-:W-:Y:S01]  /*7170*/  IMAD.MOV.U32 R0, RZ, RZ, 0x7f ;  /* 0x0000007fff007424 */ /* 0x000fe200078e00ff */
[----:B------:R-:W-:-:S04]  /*7180*/  ISETP.GT.U32.AND P0, PT, R4, 0x7f800000, PT ;  /* 0x7f8000000400780c */ /* 0x000fc80003f04070 */
[----:B------:R-:W-:-:S09]  /*7190*/  SEL R0, R0, 0x7c, P0 ;  /* 0x0000007c00007807 */ /* 0x000fd20000000000 */
.L_x_26722:
[----:B------:R-:W-:Y:S05]  /*71a0*/  BSYNC B0 ;  /* 0x0000000000007941 */ /* 0x000fea0003800000 */
.L_x_26720:
[----:B------:R-:W-:-:S04]  /*71b0*/  LOP3.LUT R4, R5, 0x80000000, RZ, 0xc0, !PT ;  /* 0x8000000005047812 */ /* 0x000fc800078ec0ff */
[----:B------:R-:W-:-:S04]  /*71c0*/  SHF.R.U32.HI R5, RZ, 0x18, R4 ;  /* 0x00000018ff057819 */ /* 0x000fc80000011604 */
[----:B------:R-:W-:-:S05]  /*71d0*/  LOP3.LUT R5, R0, R5, RZ, 0xfc, !PT ;  /* 0x0000000500057212 */ /* 0x000fca00078efcff */
[----:B------:R-:W-:Y:S01]  /*71e0*/  STG.E.U8 desc[UR36][R2.64], R5 ;  /* 0x0000000502007986 */ /* 0x000fe2000c101124 */
[----:B------:R-:W-:Y:S05]  /*71f0*/  EXIT ;  /* 0x000000000000794d */ /* 0x000fea0003800000 */
.L_x_26716:
[----:B------:R-:W0:Y:S02]  /*7200*/  I2F.S16 R0, R16 ;  /* 0x0000001000007306 */ /* 0x000e240000101400 */
[----:B0-----:R-:W-:-:S05]  /*7210*/  F2FP.BF16.F32.PACK_AB R0, RZ, R0 ;  /* 0x00000000ff00723e */ /* 0x001fca00000010ff */
[----:B------:R-:W-:Y:S01]  /*7220*/  STG.E.U16 desc[UR36][R2.64], R0 ;  /* 0x0000000002007986 */ /* 0x000fe2000c101524 */
[----:B------:R-:W-:Y:S05]  /*7230*/  EXIT ;  /* 0x000000000000794d */ /* 0x000fea0003800000 */
.L_x_26713:
        /* <DEDUP_REMOVED lines=10> */
.L_x_26725:
        /* <DEDUP_REMOVED lines=17> */
.L_x_26728:
[----:B------:R-:W-:-:S04]  /*73f0*/  LOP3.LUT R0, R7, 0x80000000, RZ, 0xc0, !PT ;  /* 0x8000000007007812 */ /* 0x000fc800078ec0ff */
[----:B------:R-:W-:-:S04]  /*7400*/  SHF.R.U32.HI R5, RZ, 0x18, R0 ;  /* 0x00000018ff057819 */ /* 0x000fc80000011600 */
[----:B------:R-:W-:-:S04]  /*7410*/  LOP3.LUT R4, R4, R5, RZ, 0xfc, !PT ;  /* 0x0000000504047212 */ /* 0x000fc800078efcff */
[----:B------:R-:W-:-:S07]  /*7420*/  PRMT R0, R4, 0x7610, R0 ;  /* 0x0000761004007816 */ /* 0x000fce0000000000 */
.L_x_26727:
[----:B------:R-:W-:Y:S05]  /*7430*/  BSYNC B0 ;  /* 0x0000000000007941 */ /* 0x000fea0003800000 */
.L_x_26726:
[----:B------:R-:W-:Y:S01]  /*7440*/  STG.E.U8 desc[UR36][R2.64], R0 ;  /* 0x0000000002007986 */ /* 0x000fe2000c101124 */
[----:B------:R-:W-:Y:S05]  /*7450*/  EXIT ;  /* 0x000000000000794d */ /* 0x000fea0003800000 */
.L_x_26724:
        /* <DEDUP_REMOVED lines=17> */
.L_x_26731:
[----:B------:R-:W-:-:S04]  /*7570*/  LOP3.LUT R0, R7, 0x80000000, RZ, 0xc0, !PT ;  /* 0x8000000007007812 */ /* 0x000fc800078ec0ff */
[----:B------:R-:W-:-:S04]  /*7580*/  SHF.R.U32.HI R5, RZ, 0x18, R0 ;  /* 0x00000018ff057819 */ /* 0x000fc80000011600 */
[----:B------:R-:W-:-:S04]  /*7590*/  LOP3.LUT R4, R4, R5, RZ, 0xfc, !PT ;  /* 0x0000000504047212 */ /* 0x000fc800078efcff */
[----:B------:R-:W-:-:S07]  /*75a0*/  PRMT R0, R4, 0x7610, R0 ;  /* 0x0000761004007816 */ /* 0x000fce0000000000 */
.L_x_26730:
[----:B------:R-:W-:Y:S05]  /*75b0*/  BSYNC B0 ;  /* 0x0000000000007941 */ /* 0x000fea0003800000 */
.L_x_26729:
[----:B------:R-:W-:Y:S01]  /*75c0*/  STG.E.U8 desc[UR36][R2.64], R0 ;  /* 0x0000000002007986 */ /* 0x000fe2000c101124 */
[----:B------:R-:W-:Y:S05]  /*75d0*/  EXIT ;  /* 0x000000000000794d */ /* 0x000fea0003800000 */
.L_x_26723:
        /* <DEDUP_REMOVED lines=22> */
.L_x_26706:
        /* <DEDUP_REMOVED lines=16> */
.L_x_26734:
[----:B------:R-:W-:Y:S05]  /*7840*/  EXIT ;  /* 0x000000000000794d */ /* 0x000fea0003800000 */
.L_x_26733:
[----:B------:R-:W-:-:S05]  /*7850*/  IMAD.MOV.U32 R17, RZ, RZ, RZ ;  /* 0x000000ffff117224 */ /* 0x000fca00078e00ff */
[----:B------:R-:W-:Y:S01]  /*7860*/  STG.E.64 desc[UR36][R2.64], R16 ;  /* 0x0000001002007986 */ /* 0x000fe2000c101b24 */
[----:B------:R-:W-:Y:S05]  /*7870*/  EXIT ;  /* 0x000000000000794d */ /* 0x000fea0003800000 */
.L_x_26732:
[----:B------:R-:W-:Y:S01]  /*7880*/  STG.E desc[UR36][R2.64], R16 ;  /* 0x0000001002007986 */ /* 0x000fe2000c101924 */
[----:B------:R-:W-:Y:S05]  /*7890*/  EXIT ;  /* 0x000000000000794d */ /* 0x000fea0003800000 */
.L_x_26735:
        /* <DEDUP_REMOVED lines=14> */
.L_x_44002:


//--------------------- .text._ZN2at6native18elementwise_kernelILi128ELi4EZNS0_22gpu_kernel_impl_nocastINS0_13AUnaryFunctorIaabZZZNS0_22logical_or_kernel_cudaERNS_14TensorIteratorEENKUlvE0_clEvENKUlvE0_clEvEUlaaE_EEEEvRNS_18TensorIteratorBaseERKT_EUliE_EEviT1_ --------------------------
	.section	.text._ZN2at6native18elementwise_kernelILi128ELi4EZNS0_22gpu_kernel_impl_nocastINS0_13AUnaryFunctorIaabZZZNS0_22logical_or_kernel_cudaERNS_14TensorIteratorEENKUlvE0_clEvENKUlvE0_clEvEUlaaE_EEEEvRNS_18TensorIteratorBaseERKT_EUliE_EEviT1_,"ax",@progbits
	.align	128
        .global         _ZN2at6native18elementwise_kernelILi128ELi4EZNS0_22gpu_kernel_impl_nocastINS0_13AUnaryFunctorIaabZZZNS0_22logical_or_kernel_cudaERNS_14TensorIteratorEENKUlvE0_clEvENKUlvE0_clEvEUlaaE_EEEEvRNS_18TensorIteratorBaseERKT_EUliE_EEviT1_
        .type           _ZN2at6native18elementwise_kernelILi128ELi4EZNS0_22gpu_kernel_impl_nocastINS0_13AUnaryFunctorIaabZZZNS0_22logical_or_kernel_cudaERNS_14TensorIteratorEENKUlvE0_clEvENKUlvE0_clEvEUlaaE_EEEEvRNS_18TensorIteratorBaseERKT_EUliE_EEviT1_,@function
        .size           _ZN2at6native18elementwise_kernelILi128ELi4EZNS0_22gpu_kernel_impl_nocastINS0_13AUnaryFunctorIaabZZZNS0_22logical_or_kernel_cudaERNS_14TensorIteratorEENKUlvE0_clEvENKUlvE0_clEvEUlaaE_EEEEvRNS_18TensorIteratorBaseERKT_EUliE_EEviT1_,(.L_x_44003 - _ZN2at6native18elementwise_kernelILi128ELi4EZNS0_22gpu_kernel_impl_nocastINS0_13AUnaryFunctorIaabZZZNS0_22logical_or_kernel_cudaERNS_14TensorIteratorEENKUlvE0_clEvENKUlvE0_clEvEUlaaE_EEEEvRNS_18TensorIteratorBaseERKT_EUliE_EEviT1_)
        .other          _ZN2at6native18elementwise_kernelILi128ELi4EZNS0_22gpu_kernel_impl_nocastINS0_13AUnaryFunctorIaabZZZNS0_22logical_or_kernel_cudaERNS_14TensorIteratorEENKUlvE0_clEvENKUlvE0_clEvEUlaaE_EEEEvRNS_18TensorIteratorBaseERKT_EUliE_EEviT1_,@"STO_CUDA_ENTRY STV_DEFAULT"
_ZN2at6native18elementwise_kernelILi128ELi4EZNS0_22gpu_kernel_impl_nocastINS0_13AUnaryFunctorIaabZZZNS0_22logical_or_kernel_cudaERNS_14TensorIteratorEENKUlvE0_clEvENKUlvE0_clEvEUlaaE_EEEEvRNS_18TensorIteratorBaseERKT_EUliE_EEviT1_:
.text._ZN2at6native18elementwise_kernelILi128ELi4EZNS0_22gpu_kernel_impl_nocastINS0_13AUnaryFunctorIaabZZZNS0_22logical_or_kernel_cudaERNS_14TensorIteratorEENKUlvE0_clEvENKUlvE0_clEvEUlaaE_EEEEvRNS_18TensorIteratorBaseERKT_EUliE_EEviT1_:
        /* <DEDUP_REMOVED lines=313> */
.L_x_26738:
[----:B------:R-:W-:Y:S02]  /*1390*/  ULDC.64 UR8, c[0x0][0x418] ;  /* 0x0001060000087ab9 */ /* 0x000fe40000000a00 */
[----:B------:R-:W-:-:S04]  /*13a0*/  IADD3 R6, P0, R2, UR8, RZ ;  /* 0x0000000802067c10 */ /* 0x000fc8000ff1e0ff */
[----:B------:R-:W-:Y:S01]  /*13b0*/  IADD3.X R7, RZ, UR9, RZ, P0, !PT ;  /* 0x00000009ff077c10 */ /* 0x000fe200087fe4ff */
[----:B------:R-:W-:-:S05]  /*13c0*/  ULDC.64 UR8, c[0x0][0x410] ;  /* 0x0001040000087ab9 */ /* 0x000fca0000000a00 */
[----:B------:R-:W2:Y:S01]  /*13d0*/  LDG.E.U8 R7, desc[UR4][R6.64] ;  /* 0x0000000406077981 */ /* 0x000ea2000c1e1100 */
[----:B------:R-:W-:Y:S02]  /*13e0*/  IADD3 R4, P1, R5, UR8, RZ ;  /* 0x0000000805047c10 */ /* 0x000fe4000ff3e0ff */
[----:B------:R-:W-:Y:S02]  /*13f0*/  IADD3 R3, R3, 0x80, RZ ;  /* 0x0000008003037810 */ /* 0x000fe40007ffe0ff */
[----:B------:R-:W-:Y:S02]  /*1400*/  IADD3.X R5, RZ, UR9, RZ, P1, !PT ;  /* 0x00000009ff057c10 */ /* 0x000fe40008ffe4ff */
[----:B--2---:R-:W-:-:S04]  /*1410*/  LOP3.LUT P0, RZ, R0, 0xff, R7, 0xc8, !PT ;  /* 0x000000ff00ff7812 */ /* 0x004fc8000780c807 */
[----:B------:R-:W-:-:S05]  /*1420*/  SEL R9, RZ, 0x1, !P0 ;  /* 0x00000001ff097807 */ /* 0x000fca0004000000 */
[----:B------:R0:W-:Y:S04]  /*1430*/  STG.E.U8 desc[UR4][R4.64], R9 ;  /* 0x0000000904007986 */ /* 0x0001e8000c101104 */
.L_x_26737:
[----:B------:R-:W-:Y:S05]  /*1440*/  BSYNC B0 ;  /* 0x0000000000007941 */ /* 0x000fea0003800000 */
.L_x_26736:
        /* <DEDUP_REMOVED lines=305> */
.L_x_26741:
[----:B------:R-:W-:Y:S02]  /*2760*/  ULDC.64 UR8, c[0x0][0x418] ;  /* 0x0001060000087ab9 */ /* 0x000fe40000000a00 */
[----:B------:R-:W-:-:S04]  /*2770*/  IADD3 R6, P0, R2, UR8, RZ ;  /* 0x0000000802067c10 */ /* 0x000fc8000ff1e0ff */
[----:B------:R-:W-:Y:S01]  /*2780*/  IADD3.X R7, RZ, UR9, RZ, P0, !PT ;  /* 0x00000009ff077c10 */ /* 0x000fe200087fe4ff */
[----:B------:R-:W-:-:S05]  /*2790*/  ULDC.64 UR8, c[0x0][0x410] ;  /* 0x0001040000087ab9 */ /* 0x000fca0000000a00 */
[----:B------:R-:W2:Y:S01]  /*27a0*/  LDG.E.U8 R7, desc[UR4][R6.64] ;  /* 0x0000000406077981 */ /* 0x000ea2000c1e1100 */
[----:B------:R-:W-:Y:S01]  /*27b0*/  IADD3 R4, P1, R5, UR8, RZ ;  /* 0x0000000805047c10 */ /* 0x000fe2000ff3e0ff */
[----:B------:R-:W-:-:S03]  /*27c0*/  VIADD R3, R3, 0x80 ;  /* 0x0000008003037836 */ /* 0x000fc60000000000 */
[----:B------:R-:W-:Y:S02]  /*27d0*/  IADD3.X R5, RZ, UR9, RZ, P1, !PT ;  /* 0x00000009ff057c10 */ /* 0x000fe40008ffe4ff */
[----:B--2---:R-:W-:-:S04]  /*27e0*/  LOP3.LUT P0, RZ, R0, 0xff, R7, 0xc8, !PT ;  /* 0x000000ff00ff7812 */ /* 0x004fc8000780c807 */
        /* <DEDUP_REMOVED lines=306> */
.L_x_26742:
        /* <DEDUP_REMOVED lines=9> */
[----:B------:R-:W-:-:S05]  /*3ba0*/  SEL R9, RZ, 0x1, !P0 ;  /* 0x00000001ff097807 */ /* 0x000fca0004000000 */
[----:B------:R2:W-:Y:S04]  /*3bb0*/  STG.E.U8 desc[UR4][R4.64], R9 ;  /* 0x0000000904007986 */ /* 0x0005e8000c101104 */
.L_x_26740:
[----:B------:R-:W-:Y:S05]  /*3bc0*/  BSYNC B0 ;  /* 0x0000000000007941 */ /* 0x000fea0003800000 */
.L_x_26739:
        /* <DEDUP_REMOVED lines=304> */
.L_x_26743:
[----:B------:R-:W-:Y:S02]  /*4ed0*/  ULDC.64 UR6, c[0x0][0x418] ;  /* 0x0001060000067ab9 */ /* 0x000fe40000000a00 */
[----:B------:R-:W-:-:S04]  /*4ee0*/  IADD3 R2, P0, R2, UR6, RZ ;  /* 0x0000000602027c10 */ /* 0x000fc8000ff1e0ff */
[----:B------:R-:W-:Y:S01]  /*4ef0*/  IADD3.X R3, RZ, UR7, RZ, P0, !PT ;  /* 0x00000007ff037c10 */ /* 0x000fe200087fe4ff */
[----:B------:R-:W-:-:S05]  /*4f00*/  ULDC.64 UR6, c[0x0][0x410] ;  /* 0x0001040000067ab9 */ /* 0x000fca0000000a00 */
[----:B------:R-:W2:Y:S01]  /*4f10*/  LDG.E.U8 R3, desc[UR4][R2.64] ;  /* 0x0000000402037981 */ /* 0x000ea2000c1e1100 */
[----:B------:R-:W-:-:S04]  /*4f20*/  IADD3 R4, P1, R5, UR6, RZ ;  /* 0x0000000605047c10 */ /* 0x000fc8000ff3e0ff */
[----:B------:R-:W-:Y:S02]  /*4f30*/  IADD3.X R5, RZ, UR7, RZ, P1, !PT ;  /* 0x00000007ff057c10 */ /* 0x000fe40008ffe4ff */
[----:B--2---:R-:W-:-:S04]  /*4f40*/  LOP3.LUT P0, RZ, R0, 0xff, R3, 0xc8, !PT ;  /* 0x000000ff00ff7812 */ /* 0x004fc8000780c803 */
[----:B------:R-:W-:-:S05]  /*4f50*/  SEL R7, RZ, 0x1, !P0 ;  /* 0x00000001ff077807 */ /* 0x000fca0004000000 */
[----:B------:R-:W-:Y:S01]  /*4f60*/  STG.E.U8 desc[UR4][R4.64], R7 ;  /* 0x0000000704007986 */ /* 0x000fe2000c101104 */
[----:B------:R-:W-:Y:S05]  /*4f70*/  EXIT ;  /* 0x000000000000794d */ /* 0x000fea0003800000 */
.L_x_26744:
        /* <DEDUP_REMOVED lines=16> */
.L_x_44003:


//--------------------- .text._ZN2at6native27unrolled_elementwise_kernelINS0_13AUnaryFunctorIaabZZZNS0_22logical_or_kernel_cudaERNS_14TensorIteratorEENKUlvE0_clEvENKUlvE0_clEvEUlaaE_EESt5arrayIPcLm2EELi4E23TrivialOffsetCalculatorILi1EjESD_NS0_6memory15LoadWithoutCastENSE_16StoreWithoutCastEEEviT_T0_T2_T3_T4_T5_ --------------------------
	.section	.text._ZN2at6native27unrolled_elementwise_kernelINS0_13AUnaryFunctorIaabZZZNS0_22logical_or_kernel_cudaERNS_14TensorIteratorEENKUlvE0_clEvENKUlvE0_clEvEUlaaE_EESt5arrayIPcLm2EELi4E23TrivialOffsetCalculatorILi1EjESD_NS0_6memory15LoadWithoutCastENSE_16StoreWithoutCastEEEviT_T0_T2_T3_T4_T5_,"ax",@progbits
	.align	128
        .global         _ZN2at6native27unrolled_elementwise_kernelINS0_13AUnaryFunctorIaabZZZNS0_22logical_or_kernel_cudaERNS_14TensorIteratorEENKUlvE0_clEvENKUlvE0_clEvEUlaaE_EESt5arrayIPcLm2EELi4E23TrivialOffsetCalculatorILi1EjESD_NS0_6memory15LoadWithoutCastENSE_16StoreWithoutCastEEEviT_T0_T2_T3_T4_T5_
        .type           _ZN2at6native27unrolled_elementwise_kernelINS0_13AUnaryFunctorIaabZZZNS0_22logical_or_kernel_cudaERNS_14TensorIteratorEENKUlvE0_clEvENKUlvE0_clEvEUlaaE_EESt5arrayIPcLm2EELi4E23TrivialOffsetCalculatorILi1EjESD_NS0_6memory15LoadWithoutCastENSE_16StoreWithoutCastEEEviT_T0_T2_T3_T4_T5_,@function
        .size           _ZN2at6native27unrolled_elementwise_kernelINS0_13AUnaryFunctorIaabZZZNS0_22logical_or_kernel_cudaERNS_14TensorIteratorEENKUlvE0_clEvENKUlvE0_clEvEUlaaE_EESt5arrayIPcLm2EELi4E23TrivialOffsetCalculatorILi1EjESD_NS0_6memory15LoadWithoutCastENSE_16StoreWithoutCastEEEviT_T0_T2_T3_T4_T5_,(.L_x_44004 - _ZN2at6native27unrolled_elementwise_kernelINS0_13AUnaryFunctorIaabZZZNS0_22logical_or_kernel_cudaERNS_14TensorIteratorEENKUlvE0_clEvENKUlvE0_clEvEUlaaE_EESt5arrayIPcLm2EELi4E23TrivialOffsetCalculatorILi1EjESD_NS0_6memory15LoadWithoutCastENSE_16StoreWithoutCastEEEviT_T0_T2_T3_T4_T5_)
        .other          _ZN2at6native27unrolled_elementwise_kernelINS0_13AUnaryFunctorIaabZZZNS0_22logical_or_kernel_cudaERNS_14TensorIteratorEENKUlvE0_clEvENKUlvE0_clEvEUlaaE_EESt5arrayIPcLm2EELi4E23TrivialOffsetCalculatorILi1EjESD_NS0_6memory15LoadWithoutCastENSE_16StoreWithoutCastEEEviT_T0_T2_T3_T4_T5_,@"STO_CUDA_ENTRY STV_DEFAULT"
_ZN2at6native27unrolled_elementwise_kernelINS0_13AUnaryFunctorIaabZZZNS0_22logical_or_kernel_cudaERNS_14TensorIteratorEENKUlvE0_clEvENKUlvE0_clEvEUlaaE_EESt5arrayIPcLm2EELi4E23TrivialOffsetCalculatorILi1EjESD_NS0_6memory15LoadWithoutCastENSE_16StoreWithoutCastEEEviT_T0_T2_T3_T4_T5_:
.text._ZN2at6native27unrolled_elementwise_kernelINS0_13AUnaryFunctorIaabZZZNS0_22logical_or_kernel_cudaERNS_14TensorIteratorEENKUlvE0_clEvENKUlvE0_clEvEUlaaE_EESt5arrayIPcLm2EELi4E23TrivialOffsetCalculatorILi1EjESD_NS0_6memory15LoadWithoutCastENSE_16StoreWithoutCastEEEviT_T0_T2_T3_T4_T5_:
        /* <DEDUP_REMOVED lines=22> */
[----:B------:R-:W-:Y:S01]  /*0160*/  @!P2 IMAD R17, R2, 0x200, R9 ;  /* 0x000002000211a824 */ /* 0x000fe200078e0209 */
[----:B------:R-:W-:Y:S01]  /*0170*/  PRMT R14, RZ, 0x7610, R14 ;  /* 0x00007610ff0e7816 */ /* 0x000fe2000000000e */
[----:B------:R-:W-:Y:S01]  /*0180*/  @!P2 VIADD R9, R9, 0x80 ;  /* 0x000000800909a836 */ /* 0x000fe20000000000 */
[----:B-1----:R-:W-:Y:S02]  /*0190*/  @!P3 IADD3 R6, P4, R13, R6, RZ ;  /* 0x000000060d06b210 */ /* 0x002fe40007f9e0ff */
[----:B------:R-:W-:Y:S02]  /*01a0*/  PRMT R15, RZ, 0x7610, R15 ;  /* 0x00007610ff0f7816 */ /* 0x000fe4000000000f */
[----:B------:R-:W-:Y:S01]  /*01b0*/  ISETP.GE.AND P1, PT, R9, R0, PT ;  /* 0x000000000900720c */ /* 0x000fe20003f26270 */
[----:B------:R-:W-:-:S05]  /*01c0*/  @!P3 IMAD.X R7, RZ, RZ, R7, P4 ;  /* 0x000000ffff07b224 */ /* 0x000fca00020e0607 */
[----:B------:R1:W4:Y:S07]  /*01d0*/  @!P3 LDG.E.U8 R14, desc[UR4][R6.64] ;  /* 0x00000004060eb981 */ /* 0x00032e000c1e1100 */
[----:B------:R-:W1:Y:S01]  /*01e0*/  @!P1 LDC.64 R18, c[0x0][0x220] ;  /* 0x00008800ff129b82 */ /* 0x000e620000000a00 */
[----:B---3--:R-:W-:-:S05]  /*01f0*/  @!P2 IADD3 R12, P5, R17, R4, RZ ;  /* 0x00000004110ca210 */ /* 0x008fca0007fbe0ff */
[----:B------:R-:W-:-:S05]  /*0200*/  @!P2 IMAD.X R13, RZ, RZ, R5, P5 ;  /* 0x000000ffff0da224 */ /* 0x000fca00028e0605 */
[----:B------:R-:W3:Y:S01]  /*0210*/  @!P2 LDG.E.U8 R15, desc[UR4][R12.64] ;  /* 0x000000040c0fa981 */ /* 0x000ee2000c1e1100 */
[----:B------:R-:W-:Y:S01]  /*0220*/  @!P1 IMAD R5, R2, 0x200, R9 ;  /* 0x0000020002059824 */ /* 0x000fe200078e0209 */
[----:B0-----:R-:W2:Y:S04]  /*0230*/  LDC.U8 R10, c[0x0][0x215] ;  /* 0x00008540ff0a7b82 */ /* 0x001ea80000000000 */
[----:B-1----:R-:W-:-:S05]  /*0240*/  @!P1 IADD3 R4, P2, R5, R18, RZ ;  /* 0x0000001205049210 */ /* 0x002fca0007f5e0ff */
[----:B------:R-:W-:Y:S02]  /*0250*/  @!P1 IMAD.X R5, RZ, RZ, R19, P2 ;  /* 0x000000ffff059224 */ /* 0x000fe400010e0613 */
[----:B------:R-:W0:Y:S01]  /*0260*/  @!P0 LDC.64 R18, c[0x0][0x218] ;  /* 0x00008600ff128b82 */ /* 0x000e220000000a00 */
[----:B------:R-:W-:Y:S01]  /*0270*/  PRMT R9, RZ, 0x7610, R9 ;  /* 0x00007610ff097816 */ /* 0x000fe20000000009 */
[----:B------:R-:W-:-:S05]  /*0280*/  @!P0 IMAD R11, R2, 0x200, R3 ;  /* 0x00000200020b8824 */ /* 0x000fca00078e0203 */
[----:B------:R1:W5:Y:S01]  /*0290*/  @!P1 LDG.E.U8 R9, desc[UR4][R4.64] ;  /* 0x0000000404099981 */ /* 0x000362000c1e1100 */
[----:B------:R-:W-:Y:S01]  /*02a0*/  @!P0 IMAD.MOV.U32 R3, RZ, RZ, R16 ;  /* 0x000000ffff038224 */ /* 0x000fe200078e0010 */
[----:B0-----:R-:W-:-:S05]  /*02b0*/  @!P0 IADD3 R6, P2, R11, R18, RZ ;  /* 0x000000120b068210 */ /* 0x001fca0007f5e0ff */
[----:B------:R-:W-:Y:S01]  /*02c0*/  @!P0 IMAD.X R7, RZ, RZ, R19, P2 ;  /* 0x000000ffff078224 */ /* 0x000fe200010e0613 */
[----:B------:R-:W-:Y:S01]  /*02d0*/  ISETP.GE.AND P3, PT, R3, R0, PT ;  /* 0x000000000300720c */ /* 0x000fe20003f66270 */
[----:B------:R-:W-:Y:S01]  /*02e0*/  BSSY B0, `(.L_x_26745) ;  /* 0x0000016000007945 */ /* 0x000fe20003800000 */
[----:B--2---:R-:W-:-:S04]  /*02f0*/  LOP3.LUT R8, R8, R10, RZ, 0xfc, !PT ;  /* 0x0000000a08087212 */ /* 0x004fc800078efcff */
[----:B------:R-:W-:-:S04]  /*0300*/  @!P0 LOP3.LUT P1, RZ, R8, 0xff, RZ, 0xc0, !PT ;  /* 0x000000ff08ff8812 */ /* 0x000fc8000782c0ff */
[----:B-1----:R-:W-:-:S05]  /*0310*/  @!P0 SEL R5, RZ, 0x1, !P1 ;  /* 0x00000001ff058807 */ /* 0x002fca0004800000 */
[----:B------:R0:W-:Y:S01]  /*0320*/  @!P0 STG.E.U8 desc[UR4][R6.64], R5 ;  /* 0x0000000506008986 */ /* 0x0001e2000c101104 */
[----:B----4-:R-:W-:-:S04]  /*0330*/  LOP3.LUT P1, RZ, R14, 0xff, R10, 0xc8, !PT ;  /* 0x000000ff0eff7812 */ /* 0x010fc8000782c80a */
[----:B------:R-:W-:Y:S02]  /*0340*/  SEL R11, RZ, 0x1, !P1 ;  /* 0x00000001ff0b7807 */ /* 0x000fe40004800000 */
[----:B---3--:R-:W-:-:S04]  /*0350*/  LOP3.LUT P2, RZ, R15, 0xff, R10, 0xc8, !PT ;  /* 0x000000ff0fff7812 */ /* 0x008fc8000784c80a */
        /* <DEDUP_REMOVED lines=14> */
.L_x_26746:
[----:B------:R-:W-:Y:S05]  /*0440*/  BSYNC B0 ;  /* 0x0000000000007941 */ /* 0x000fea0003800000 */
.L_x_26745:
[----:B------:R-:W-:-:S13]  /*0450*/  ISETP.GE.AND P0, PT, R3, R0, PT ;  /* 0x000000000300720c */ /* 0x000fda0003f06270 */
[----:B------:R-:W-:Y:S05]  /*0460*/  @P0 EXIT ;  /* 0x000000000000094d */ /* 0x000fea0003800000 */
[----:B------:R-:W-:Y:S01]  /*0470*/  IMAD R2, R2, 0x200, R3 ;  /* 0x0000020002027824 */ /* 0x000fe200078e0203 */
[----:B-----5:R-:W-:Y:S01]  /*0480*/  LOP3.LUT R9, R9, R10, RZ, 0xfc, !PT ;  /* 0x0000000a09097212 */ /* 0x020fe200078efcff */
[----:B------:R-:W-:-:S03]  /*0490*/  ULDC.64 UR6, c[0x0][0x218] ;  /* 0x0000860000067ab9 */ /* 0x000fc60000000a00 */
[----:B------:R-:W-:Y:S02]  /*04a0*/  IADD3 R2, P1, R2, UR6, RZ ;  /* 0x0000000602027c10 */ /* 0x000fe4000ff3e0ff */
[----:B------:R-:W-:-:S03]  /*04b0*/  LOP3.LUT P0, RZ, R9, 0xff, RZ, 0xc0, !PT ;  /* 0x000000ff09ff7812 */ /* 0x000fc6000780c0ff */
[----:B------:R-:W-:Y:S01]  /*04c0*/  IMAD.X R3, RZ, RZ, UR7, P1 ;  /* 0x00000007ff037e24 */ /* 0x000fe200088e06ff */
[----:B0-----:R-:W-:-:S05]  /*04d0*/  SEL R5, RZ, 0x1, !P0 ;  /* 0x00000001ff057807 */ /* 0x001fca0004000000 */
[----:B------:R-:W-:Y:S01]  /*04e0*/  STG.E.U8 desc[UR4][R2.64], R5 ;  /* 0x0000000502007986 */ /* 0x000fe2000c101104 */
[----:B------:R-:W-:Y:S05]  /*04f0*/  EXIT ;  /* 0x000000000000794d */ /* 0x000fea0003800000 */
.L_x_26747:
        /* <DEDUP_REMOVED lines=16> */
.L_x_44004:


//--------------------- .text._ZN2at6native29vectorized_elementwise_kernelILi2ENS0_13AUnaryFunctorIaabZZZNS0_22logical_or_kernel_cudaERNS_14TensorIteratorEENKUlvE0_clEvENKUlvE0_clEvEUlaaE_EESt5arrayIPcLm2EEEEviT0_T1_ --------------------------
	.section	.text._ZN2at6native29vectorized_elementwise_kernelILi2ENS0_13AUnaryFunctorIaabZZZNS0_22logical_or_kernel_cudaERNS_14TensorIteratorEENKUlvE0_clEvENKUlvE0_clEvEUlaaE_EESt5arrayIPcLm2EEEEviT0_T1_,"ax",@progbits
	.align	128
        .global         _ZN2at6native29vectorized_elementwise_kernelILi2ENS0_13AUnaryFunctorIaabZZZNS0_22logical_or_kernel_cudaERNS_14TensorIteratorEENKUlvE0_clEvENKUlvE0_clEvEUlaaE_EESt5arrayIPcLm2EEEEviT0_T1_
        .type           _ZN2at6native29vectorized_elementwise_kernelILi2ENS0_13AUnaryFunctorIaabZZZNS0_22logical_or_kernel_cudaERNS_14TensorIteratorEENKUlvE0_clEvENKUlvE0_clEvEUlaaE_EESt5arrayIPcLm2EEEEviT0_T1_,@function
        .size           _ZN2at6native29vectorized_elementwise_kernelILi2ENS0_13AUnaryFunctorIaabZZZNS0_22logical_or_kernel_cudaERNS_14TensorIteratorEENKUlvE0_clEvENKUlvE0_clEvEUlaaE_EESt5arrayIPcLm2EEEEviT0_T1_,(.L_x_44005 - _ZN2at6native29vectorized_elementwise_kernelILi2ENS0_13AUnaryFunctorIaabZZZNS0_22logical_or_kernel_cudaERNS_14TensorIteratorEENKUlvE0_clEvENKUlvE0_clEvEUlaaE_EESt5arrayIPcLm2EEEEviT0_T1_)
        .other          _ZN2at6native29vectorized_elementwise_kernelILi2ENS0_13AUnaryFunctorIaabZZZNS0_22logical_or_kernel_cudaERNS_14TensorIteratorEENKUlvE0_clEvENKUlvE0_clEvEUlaaE_EESt5arrayIPcLm2EEEEviT0_T1_,@"STO_CUDA_ENTRY STV_DEFAULT"
_ZN2at6native29vectorized_elementwise_kernelILi2ENS0_13AUnaryFunctorIaabZZZNS0_22logical_or_kernel_cudaERNS_14TensorIteratorEENKUlvE0_clEvENKUlvE0_clEvEUlaaE_EESt5arrayIPcLm2EEEEviT0_T1_:
.text._ZN2at6native29vectorized_elementwise_kernelILi2ENS0_13AUnaryFunctorIaabZZZNS0_22logical_or_kernel_cudaERNS_14TensorIteratorEENKUlvE0_clEvENKUlvE0_clEvEUlaaE_EESt5arrayIPcLm2EEEEviT0_T1_:
        /* <DEDUP_REMOVED lines=28> */
[----:B------:R-:W-:Y:S02]  /*01c0*/  LOP3.LUT P6, RZ, R7, 0xff, R16, 0xc8, !PT ;  /* 0x000000ff07ff7812 */ /* 0x000fe400078cc810 */
[----:B---3--:R-:W-:Y:S02]  /*01d0*/  PRMT R5, R0, 0x7771, RZ ;  /* 0x0000777100057816 */ /* 0x008fe400000000ff */
[----:B----4-:R-:W-:-:S02]  /*01e0*/  PRMT R7, R6, 0x7770, RZ ;  /* 0x0000777006077816 */ /* 0x010fc400000000ff */
[--C-:B------:R-:W-:Y:S02]  /*01f0*/  LOP3.LUT P5, RZ, R9, 0xff, R16.reuse, 0xc8, !PT ;  /* 0x000000ff09ff7812 */ /* 0x100fe400078ac810 */
[--C-:B------:R-:W-:Y:S02]  /*0200*/  LOP3.LUT P3, RZ, R5, 0xff, R16.reuse, 0xc8, !PT ;  /* 0x000000ff05ff7812 */ /* 0x100fe4000786c810 */
[----:B------:R-:W-:Y:S02]  /*0210*/  LOP3.LUT P2, RZ, R7, 0xff, R16, 0xc8, !PT ;  /* 0x000000ff07ff7812 */ /* 0x000fe4000784c810 */
[----:B------:R-:W-:Y:S02]  /*0220*/  PRMT R11, R0, 0x7770, RZ ;  /* 0x00007770000b7816 */ /* 0x000fe400000000ff */
[----:B------:R-:W-:Y:S02]  /*0230*/  PRMT R5, R6, 0x7771, RZ ;  /* 0x0000777106057816 */ /* 0x000fe400000000ff */
[----:B-----5:R-:W-:-:S02]  /*0240*/  PRMT R9, R8, 0x7770, RZ ;  /* 0x0000777008097816 */ /* 0x020fc400000000ff */
[----:B------:R-:W-:Y:S02]  /*0250*/  PRMT R7, R8, 0x7771, RZ ;  /* 0x0000777108077816 */ /* 0x000fe400000000ff */
[----:B------:R-:W-:Y:S02]  /*0260*/  SEL R0, RZ, 0x1, !P6 ;  /* 0x00000001ff007807 */ /* 0x000fe40007000000 */
[--C-:B------:R-:W-:Y:S02]  /*0270*/  LOP3.LUT P4, RZ, R11, 0xff, R16.reuse, 0xc8, !PT ;  /* 0x000000ff0bff7812 */ /* 0x100fe4000788c810 */
[--C-:B------:R-:W-:Y:S02]  /*0280*/  LOP3.LUT P1, RZ, R5, 0xff, R16.reuse, 0xc8, !PT ;  /* 0x000000ff05ff7812 */ /* 0x100fe4000782c810 */
[--C-:B------:R-:W-:Y:S02]  /*0290*/  LOP3.LUT P0, RZ, R9, 0xff, R16.reuse, 0xc8, !PT ;  /* 0x000000ff09ff7812 */ /* 0x100fe4000780c810 */
[----:B------:R-:W-:-:S02]  /*02a0*/  LOP3.LUT P6, RZ, R7, 0xff, R16, 0xc8, !PT ;  /* 0x000000ff07ff7812 */ /* 0x000fc400078cc810 */
        /* <DEDUP_REMOVED lines=16> */
.L_x_26748:
        /* <DEDUP_REMOVED lines=29> */
[----:B------:R-:W-:Y:S01]  /*0580*/  PRMT R17, RZ, 0x7610, R17 ;  /* 0x00007610ff117816 */ /* 0x000fe20000000011 */
[----:B------:R-:W0:Y:S03]  /*0590*/  @!P2 LDC.64 R4, c[0x0][0x220] ;  /* 0x00008800ff04ab82 */ /* 0x000e260000000a00 */
[----:B------:R-:W-:-:S13]  /*05a0*/  ISETP.GE.AND P3, PT, R25, R0, PT ;  /* 0x000000001900720c */ /* 0x000fda0003f66270 */
[C---:B------:R-:W-:Y:S01]  /*05b0*/  @!P3 VIADD R27, R25.reuse, UR4 ;  /* 0x00000004191bbc36 */ /* 0x040fe20008000000 */
[----:B------:R-:W4:Y:S01]  /*05c0*/  @!P3 LDC.64 R6, c[0x0][0x220] ;  /* 0x00008800ff06bb82 */ /* 0x000f220000000a00 */
[----:B------:R-:W-:-:S05]  /*05d0*/  @!P3 VIADD R25, R25, 0x80 ;  /* 0x000000801919b836 */ /* 0x000fca0000000000 */
[----:B------:R-:W-:Y:S01]  /*05e0*/  ISETP.GE.AND P1, PT, R25, R0, PT ;  /* 0x000000001900720c */ /* 0x000fe20003f26270 */
[----:B------:R-:W-:-:S05]  /*05f0*/  @!P5 IMAD.X R15, RZ, RZ, R15, P6 ;  /* 0x000000ffff0fd224 */ /* 0x000fca00030e060f */
[----:B------:R-:W5:Y:S07]  /*0600*/  @!P5 LDG.E.U8 R17, desc[UR8][R14.64] ;  /* 0x000000080e11d981 */ /* 0x000f6e000c1e1100 */
[C---:B-1----:R-:W-:Y:S01]  /*0610*/  @!P1 VIADD R23, R25.reuse, UR4 ;  /* 0x0000000419179c36 */ /* 0x042fe20008000000 */
[----:B------:R-:W1:Y:S01]  /*0620*/  @!P1 LDC.64 R8, c[0x0][0x220] ;  /* 0x00008800ff089b82 */ /* 0x000e620000000a00 */
[----:B------:R-:W-:-:S05]  /*0630*/  @!P1 VIADD R25, R25, 0x80 ;  /* 0x0000008019199836 */ /* 0x000fca0000000000 */
[----:B------:R-:W-:Y:S02]  /*0640*/  ISETP.GE.AND P6, PT, R25, R0, PT ;  /* 0x000000001900720c */ /* 0x000fe40003fc6270 */
[----:B---3--:R-:W-:Y:S02]  /*0650*/  @!P4 IADD3 R12, P5, R29, R12, RZ ;  /* 0x0000000c1d0cc210 */ /* 0x008fe40007fbe0ff */
[----:B------:R-:W-:-:S06]  /*0660*/  PRMT R29, RZ, 0x7610, R29 ;  /* 0x00007610ff1d7816 */ /* 0x000fcc000000001d */
[----:B------:R3:W2:Y:S03]  /*0670*/  @!P0 LDG.E.U8 R29, desc[UR8][R2.64] ;  /* 0x00000008021d8981 */ /* 0x0006a6000c1e1100 */
[----:B------:R-:W1:Y:S01]  /*0680*/  @!P6 LDC.64 R10, c[0x0][0x220] ;  /* 0x00008800ff0aeb82 */ /* 0x000e620000000a00 */
[----:B------:R-:W-:Y:S01]  /*0690*/  @!P4 IMAD.X R13, RZ, RZ, R13, P5 ;  /* 0x000000ffff0dc224 */ /* 0x000fe200028e060d */
[----:B0-----:R-:W-:Y:S02]  /*06a0*/  @!P2 IADD3 R4, P5, R20, R4, RZ ;  /* 0x000000041404a210 */ /* 0x001fe40007fbe0ff */
[----:B------:R-:W-:Y:S02]  /*06b0*/  PRMT R22, RZ, 0x7610, R22 ;  /* 0x00007610ff167816 */ /* 0x000fe40000000016 */
[----:B------:R-:W-:Y:S01]  /*06c0*/  PRMT R20, RZ, 0x7610, R20 ;  /* 0x00007610ff147816 */ /* 0x000fe20000000014 */
[----:B------:R-:W-:-:S02]  /*06d0*/  @!P2 IMAD.X R5, RZ, RZ, R5, P5 ;  /* 0x000000ffff05a224 */ /* 0x000fc400028e0605 */
[----:B------:R-:W-:Y:S01]  /*06e0*/  @!P6 VIADD R25, R25, UR4 ;  /* 0x000000041919ec36 */ /* 0x000fe20008000000 */
[----:B------:R0:W5:Y:S01]  /*06f0*/  @!P4 LDG.E.U8 R22, desc[UR8][R12.64] ;  /* 0x000000080c16c981 */ /* 0x000162000c1e1100 */
[----:B----4-:R-:W-:Y:S01]  /*0700*/  @!P3 IADD3 R6, P4, R27, R6, RZ ;  /* 0x000000061b06b210 */ /* 0x010fe20007f9e0ff */
[----:B---3--:R-:W3:Y:S01]  /*0710*/  @!P0 LDC.64 R2, c[0x0][0x218] ;  /* 0x00008600ff028b82 */ /* 0x008ee20000000a00 */
[----:B-1----:R-:W-:Y:S01]  /*0720*/  @!P1 IADD3 R8, P5, R23, R8, RZ ;  /* 0x0000000817089210 */ /* 0x002fe20007fbe0ff */
[----:B------:R1:W4:Y:S01]  /*0730*/  @!P2 LDG.E.U8 R20, desc[UR8][R4.64] ;  /* 0x000000080414a981 */ /* 0x000322000c1e1100 */
[----:B------:R-:W-:Y:S01]  /*0740*/  PRMT R15, RZ, 0x7610, R15 ;  /* 0x00007610ff0f7816 */ /* 0x000fe2000000000f */
[----:B------:R-:W-:Y:S01]  /*0750*/  @!P3 IMAD.X R7, RZ, RZ, R7, P4 ;  /* 0x000000ffff07b224 */ /* 0x000fe200020e0607 */
[----:B------:R-:W-:Y:S01]  /*0760*/  PRMT R23, RZ, 0x7610, R23 ;  /* 0x00007610ff177816 */ /* 0x000fe20000000017 */
[----:B------:R-:W-:Y:S01]  /*0770*/  @!P1 IMAD.X R9, RZ, RZ, R9, P5 ;  /* 0x000000ffff099224 */ /* 0x000fe200028e0609 */
[----:B0-----:R-:W-:-:S02]  /*0780*/  PRMT R13, RZ, 0x7610, R13 ;  /* 0x00007610ff0d7816 */ /* 0x001fc4000000000d */
[----:B------:R0:W4:Y:S01]  /*0790*/  @!P3 LDG.E.U8 R15, desc[UR8][R6.64] ;  /* 0x00000008060fb981 */ /* 0x000122000c1e1100 */
[----:B------:R-:W-:-:S03]  /*07a0*/  @!P6 IADD3 R10, P2, R25, R10, RZ ;  /* 0x0000000a190ae210 */ /* 0x000fc60007f5e0ff */
[----:B------:R-:W4:Y:S02]  /*07b0*/  @!P1 LDG.E.U8 R23, desc[UR8][R8.64] ;  /* 0x0000000808179981 */ /* 0x000f24000c1e1100 */
[----:B------:R-:W-:-:S05]  /*07c0*/  @!P6 IMAD.X R11, RZ, RZ, R11, P2 ;  /* 0x000000ffff0be224 */ /* 0x000fca00010e060b */
[----:B------:R4:W4:Y:S01]  /*07d0*/  @!P6 LDG.E.U8 R13, desc[UR8][R10.64] ;  /* 0x000000080a0de981 */ /* 0x000922000c1e1100 */
[----:B-1----:R-:W-:-:S05]  /*07e0*/  @!P0 VIADD R5, R21, UR4 ;  /* 0x0000000415058c36 */ /* 0x002fca0008000000 */
[----:B---3--:R-:W-:-:S05]  /*07f0*/  @!P0 IADD3 R2, P2, R5, R2, RZ ;  /* 0x0000000205028210 */ /* 0x008fca0007f5e0ff */
[----:B------:R-:W-:Y:S02]  /*0800*/  @!P0 IMAD.X R3, RZ, RZ, R3, P2 ;  /* 0x000000ffff038224 */ /* 0x000fe400010e0603 */
[----:B------:R-:W-:Y:S01]  /*0810*/  @!P0 IMAD.MOV.U32 R21, RZ, RZ, R18 ;  /* 0x000000ffff158224 */ /* 0x000fe200078e0012 */
[----:B------:R-:W-:Y:S04]  /*0820*/  BSSY B0, `(.L_x_26749) ;  /* 0x0000044000007945 */ /* 0x000fe80003800000 */
[----:B------:R-:W-:Y:S01]  /*0830*/  BSSY B1, `(.L_x_26750) ;  /* 0x000003b000017945 */ /* 0x000fe20003800000 */
[----:B--2---:R-:W-:-:S04]  /*0840*/  LOP3.LUT R29, R29, R16, RZ, 0xfc, !PT ;  /* 0x000000101d1d7212 */ /* 0x004fc800078efcff */
[----:B------:R-:W-:-:S04]  /*0850*/  @!P0 LOP3.LUT P1, RZ, R29, 0xff, RZ, 0xc0, !PT ;  /* 0x000000ff1dff8812 */ /* 0x000fc8000782c0ff */
[----:B------:R-:W-:-:S05]  /*0860*/  @!P0 SEL R5, RZ, 0x1, !P1 ;  /* 0x00000001ff058807 */ /* 0x000fca0004800000 */
[----:B------:R1:W-:Y:S01]  /*0870*/  @!P0 STG.E.U8 desc[UR8][R2.64], R5 ;  /* 0x0000000502008986 */ /* 0x0003e2000c101108 */
[----:B------:R-:W-:-:S04]  /*0880*/  LOP3.LUT P0, RZ, R19, 0xff, R16, 0xc8, !PT ;  /* 0x000000ff13ff7812 */ /* 0x000fc8000780c810 */
[----:B0-----:R-:W-:Y:S02]  /*0890*/  SEL R7, RZ, 0x1, !P0 ;  /* 0x00000001ff077807 */ /* 0x001fe40004000000 */
[----:B------:R-:W-:Y:S02]  /*08a0*/  ISETP.GE.AND P0, PT, R21, R0, PT ;  /* 0x000000001500720c */ /* 0x000fe40003f06270 */
[--C-:B-----5:R-:W-:Y:S02]  /*08b0*/  LOP3.LUT P1, RZ, R17, 0xff, R16.reuse, 0xc8, !PT ;  /* 0x000000ff11ff7812 */ /* 0x120fe4000782c810 */
[--C-:B------:R-:W-:Y:S02]  /*08c0*/  LOP3.LUT P2, RZ, R22, 0xff, R16.reuse, 0xc8, !PT ;  /* 0x000000ff16ff7812 */ /* 0x100fe4000784c810 */
[--C-:B----4-:R-:W-:Y:S02]  /*08d0*/  LOP3.LUT P3, RZ, R20, 0xff, R16.reuse, 0xc8, !PT ;  /* 0x000000ff14ff7812 */ /* 0x110fe4000786c810 */
[----:B------:R-:W-:-:S02]  /*08e0*/  LOP3.LUT P4, RZ, R15, 0xff, R16, 0xc8, !PT ;  /* 0x000000ff0fff7812 */ /* 0x000fc4000788c810 */
[----:B------:R-:W-:Y:S02]  /*08f0*/  LOP3.LUT P5, RZ, R23, 0xff, R16, 0xc8, !PT ;  /* 0x000000ff17ff7812 */ /* 0x000fe400078ac810 */
[----:B-1----:R-:W-:Y:S02]  /*0900*/  SEL R5, RZ, 0x1, !P1 ;  /* 0x00000001ff057807 */ /* 0x002fe40004800000 */
[----:B------:R-:W-:Y:S02]  /*0910*/  SEL R9, RZ, 0x1, !P2 ;  /* 0x00000001ff097807 */ /* 0x000fe40005000000 */
[----:B------:R-:W-:Y:S02]  /*0920*/  SEL R11, RZ, 0x1, !P3 ;  /* 0x00000001ff0b7807 */ /* 0x000fe40005800000 */
[----:B------:R-:W-:Y:S02]  /*0930*/  LOP3.LUT R16, R13, R16, RZ, 0xfc, !PT ;  /* 0x000000100d107212 */ /* 0x000fe400078efcff */
        /* <DEDUP_REMOVED lines=17> */
.L_x_26751:
        /* <DEDUP_REMOVED lines=8> */
.L_x_26752:
        /* <DEDUP_REMOVED lines=8> */
.L_x_26753:
        /* <DEDUP_REMOVED lines=9> */
.L_x_26754:
[----:B------:R-:W-:Y:S05]  /*0be0*/  BSYNC B1 ;  /* 0x0000000000017941 */ /* 0x000fea0003800000 */
.L_x_26750:
[----:B------:R-:W-:-:S13]  /*0bf0*/  ISETP.GE.AND P0, PT, R21, R0, PT ;  /* 0x000000001500720c */ /* 0x000fda0003f06270 */
[----:B------:R-:W3:Y:S01]  /*0c00*/  @!P0 LDC.64 R4, c[0x0][0x218] ;  /* 0x00008600ff048b82 */ /* 0x000ee20000000a00 */
[C---:B012---:R-:W-:Y:S02]  /*0c10*/  @!P0 VIADD R3, R21.reuse, UR4 ;  /* 0x0000000415038c36 */ /* 0x047fe40008000000 */
[----:B------:R-:W-:-:S03]  /*0c20*/  @!P0 VIADD R21, R21, 0x80 ;  /* 0x0000008015158836 */ /* 0x000fc60000000000 */
[----:B---3--:R-:W-:-:S05]  /*0c30*/  @!P0 IADD3 R2, P1, R3, R4, RZ ;  /* 0x0000000403028210 */ /* 0x008fca0007f3e0ff */
[----:B------:R-:W-:-:S05]  /*0c40*/  @!P0 IMAD.X R3, RZ, RZ, R5, P1 ;  /* 0x000000ffff038224 */ /* 0x000fca00008e0605 */
[----:B------:R2:W-:Y:S03]  /*0c50*/  @!P0 STG.E.U8 desc[UR8][R2.64], R15 ;  /* 0x0000000f02008986 */ /* 0x0005e6000c101108 */
.L_x_26755:
[----:B------:R-:W-:Y:S05]  /*0c60*/  BSYNC B0 ;  /* 0x0000000000007941 */ /* 0x000fea0003800000 */
.L_x_26749:
        /* <DEDUP_REMOVED lines=11> */
.L_x_26756:
        /* <DEDUP_REMOVED lines=14> */
.L_x_44005:


//--------------------- .text._ZN2at6native29vectorized_elementwise_kernelILi4ENS0_13AUnaryFunctorIaabZZZNS0_22logical_or_kernel_cudaERNS_14TensorIteratorEENKUlvE0_clEvENKUlvE0_clEvEUlaaE_EESt5arrayIPcLm2EEEEviT0_T1_ --------------------------
	.section	.text._ZN2at6native29vectorized_elementwise_kernelILi4ENS0_13AUnaryFunctorIaabZZZNS0_22logical_or_kernel_cudaERNS_14TensorIteratorEENKUlvE0_clEvENKUlvE0_clEvEUlaaE_EESt5arrayIPcLm2EEEEviT0_T1_,"ax",@progbits
	.align	128
        .global         _ZN2at6native29vectorized_elementwise_kernelILi4ENS0_13AUnaryFunctorIaabZZZNS0_22logical_or_kernel_cudaERNS_14TensorIteratorEENKUlvE0_clEvENKUlvE0_clEvEUlaaE_EESt5arrayIPcLm2EEEEviT0_T1_
        .type           _ZN2at6native29vectorized_elementwise_kernelILi4ENS0_13AUnaryFunctorIaabZZZNS0_22logical_or_kernel_cudaERNS_14TensorIteratorEENKUlvE0_clEvENKUlvE0_clEvEUlaaE_EESt5arrayIPcLm2EEEEviT0_T1_,@function
        .size           _ZN2at6native29vectorized_elementwise_kernelILi4ENS0_13AUnaryFunctorIaabZZZNS0_22logical_or_kernel_cudaERNS_14TensorIteratorEENKUlvE0_clEvENKUlvE0_clEvEUlaaE_EESt5arrayIPcLm2EEEEviT0_T1_,(.L_x_44006 - _ZN2at6native29vectorized_elementwise_kernelILi4ENS0_13AUnaryFunctorIaabZZZNS0_22logical_or_kernel_cudaERNS_14TensorIteratorEENKUlvE0_clEvENKUlvE0_clEvEUlaaE_EESt5arrayIPcLm2EEEEviT0_T1_)
        .other          _ZN2at6native29vectorized_elementwise_kernelILi4ENS0_13AUnaryFunctorIaabZZZNS0_22logical_or_kernel_cudaERNS_14TensorIteratorEENKUlvE0_clEvENKUlvE0_clEvEUlaaE_EESt5arrayIPcLm2EEEEviT0_T1_,@"STO_CUDA_ENTRY STV_DEFAULT"
_ZN2at6native29vectorized_elementwise_kernelILi4ENS0_13AUnaryFunctorIaabZZZNS0_22logical_or_kernel_cudaERNS_14TensorIteratorEENKUlvE0_clEvENKUlvE0_clEvEUlaaE_EESt5arrayIPcLm2EEEEviT0_T1_:
.text._ZN2at6native29vectorized_elementwise_kernelILi4ENS0_13AUnaryFunctorIaabZZZNS0_22logical_or_kernel_cudaERNS_14TensorIteratorEENKUlvE0_clEvENKUlvE0_clEvEUlaaE_EESt5arrayIPcLm2EEEEviT0_T1_:
        /* <DEDUP_REMOVED lines=24> */
[----:B------:R-:W-:Y:S02]  /*0180*/  LOP3.LUT P2, RZ, R7, 0xff, R16, 0xc8, !PT ;  /* 0x000000ff07ff7812 */ /* 0x000fe4000784c810 */
[C---:B---3--:R-:W-:Y:S02]  /*0190*/  PRMT R7, R6.reuse, 0x7770, RZ ;  /* 0x0000777006077816 */ /* 0x048fe400000000ff */
[----:B------:R-:W-:-:S02]  /*01a0*/  PRMT R3, R6, 0x7771, RZ ;  /* 0x0000777106037816 */ /* 0x000fc400000000ff */
[--C-:B------:R-:W-:Y:S02]  /*01b0*/  LOP3.LUT P1, RZ, R5, 0xff, R16.reuse, 0xc8, !PT ;  /* 0x000000ff05ff7812 */ /* 0x100fe4000782c810 */
[--C-:B------:R-:W-:Y:S02]  /*01c0*/  LOP3.LUT P0, RZ, R9, 0xff, R16.reuse, 0xc8, !PT ;  /* 0x000000ff09ff7812 */ /* 0x100fe4000780c810 */
[----:B------:R-:W-:Y:S02]  /*01d0*/  PRMT R5, R4, 0x7773, RZ ;  /* 0x0000777304057816 */ /* 0x000fe400000000ff */
[----:B------:R-:W-:Y:S02]  /*01e0*/  SEL R9, RZ, 0x1, !P2 ;  /* 0x00000001ff097807 */ /* 0x000fe40005000000 */
[--C-:B------:R-:W-:Y:S02]  /*01f0*/  LOP3.LUT P2, RZ, R7, 0xff, R16.reuse, 0xc8, !PT ;  /* 0x000000ff07ff7812 */ /* 0x100fe4000784c810 */
[----:B------:R-:W-:-:S02]  /*0200*/  LOP3.LUT P3, RZ, R3, 0xff, R16, 0xc8, !PT ;  /* 0x000000ff03ff7812 */ /* 0x000fc4000786c810 */
[C---:B------:R-:W-:Y:S02]  /*0210*/  PRMT R3, R6.reuse, 0x7772, RZ ;  /* 0x0000777206037816 */ /* 0x040fe400000000ff */
[----:B------:R-:W-:Y:S02]  /*0220*/  SEL R4, RZ, 0x1, !P1 ;  /* 0x00000001ff047807 */ /* 0x000fe40004800000 */
[----:B------:R-:W-:Y:S02]  /*0230*/  LOP3.LUT P1, RZ, R5, 0xff, R16, 0xc8, !PT ;  /* 0x000000ff05ff7812 */ /* 0x000fe4000782c810 */
[----:B------:R-:W-:Y:S02]  /*0240*/  PRMT R5, R6, 0x7773, RZ ;  /* 0x0000777306057816 */ /* 0x000fe400000000ff */
[----:B------:R-:W-:Y:S02]  /*0250*/  SEL R2, RZ, 0x1, !P2 ;  /* 0x00000001ff027807 */ /* 0x000fe40005000000 */
[----:B------:R-:W-:-:S02]  /*0260*/  SEL R7, RZ, 0x1, !P3 ;  /* 0x00000001ff077807 */ /* 0x000fc40005800000 */
[----:B------:R-:W-:Y:S01]  /*0270*/  LOP3.LUT P2, RZ, R3, 0xff, R16, 0xc8, !PT ;  /* 0x000000ff03ff7812 */ /* 0x000fe2000784c810 */
[----:B------:R-:W-:Y:S01]  /*0280*/  IMAD.U32 R3, RZ, RZ, UR6 ;  /* 0x00000006ff037e24 */ /* 0x000fe2000f8e00ff */
[----:B------:R-:W-:Y:S02]  /*0290*/  PRMT R9, R9, 0x7604, R4 ;  /* 0x0000760409097816 */ /* 0x000fe40000000004 */
[----:B------:R-:W-:Y:S02]  /*02a0*/  LOP3.LUT P3, RZ, R5, 0xff, R16, 0xc8, !PT ;  /* 0x000000ff05ff7812 */ /* 0x000fe4000786c810 */
[----:B------:R-:W-:Y:S01]  /*02b0*/  PRMT R6, R7, 0x7604, R2 ;  /* 0x0000760407067816 */ /* 0x000fe20000000002 */
[----:B------:R-:W-:Y:S01]  /*02c0*/  IMAD.U32 R2, RZ, RZ, UR5 ;  /* 0x00000005ff027e24 */ /* 0x000fe2000f8e00ff */
[----:B------:R-:W-:Y:S02]  /*02d0*/  SEL R4, RZ, 0x1, !P0 ;  /* 0x00000001ff047807 */ /* 0x000fe40004000000 */
[----:B------:R-:W-:Y:S01]  /*02e0*/  SEL R5, RZ, 0x1, !P2 ;  /* 0x00000001ff057807 */ /* 0x000fe20005000000 */
[----:B------:R-:W-:Y:S01]  /*02f0*/  IMAD.WIDE R2, R0, 0x4, R2 ;  /* 0x0000000400027825 */ /* 0x000fe200078e0202 */
[----:B------:R-:W-:-:S02]  /*0300*/  PRMT R9, R4, 0x7054, R9 ;  /* 0x0000705404097816 */ /* 0x000fc40000000009 */
        /* <DEDUP_REMOVED lines=8> */
.L_x_26757:
        /* <DEDUP_REMOVED lines=106> */
.L_x_26760:
        /* <DEDUP_REMOVED lines=8> */
.L_x_26761:
        /* <DEDUP_REMOVED lines=8> */
.L_x_26762:
        /* <DEDUP_REMOVED lines=9> */
.L_x_26763:
[----:B------:R-:W-:Y:S05]  /*0bc0*/  BSYNC B1 ;  /* 0x0000000000017941 */ /* 0x000fea0003800000 */
.L_x_26759:
[----:B------:R-:W-:-:S13]  /*0bd0*/  ISETP.GE.AND P0, PT, R21, R0, PT ;  /* 0x000000001500720c */ /* 0x000fda0003f06270 */
[----:B------:R-:W3:Y:S01]  /*0be0*/  @!P0 LDC.64 R4, c[0x0][0x218] ;  /* 0x00008600ff048b82 */ /* 0x000ee20000000a00 */
[C---:B012---:R-:W-:Y:S02]  /*0bf0*/  @!P0 VIADD R3, R21.reuse, UR4 ;  /* 0x0000000415038c36 */ /* 0x047fe40008000000 */
[----:B------:R-:W-:-:S03]  /*0c00*/  @!P0 VIADD R21, R21, 0x80 ;  /* 0x0000008015158836 */ /* 0x000fc60000000000 */
[----:B---3--:R-:W-:-:S05]  /*0c10*/  @!P0 IADD3 R2, P1, R3, R4, RZ ;  /* 0x0000000403028210 */ /* 0x008fca0007f3e0ff */
[----:B------:R-:W-:-:S05]  /*0c20*/  @!P0 IMAD.X R3, RZ, RZ, R5, P1 ;  /* 0x000000ffff038224 */ /* 0x000fca00008e0605 */
[----:B------:R2:W-:Y:S03]  /*0c30*/  @!P0 STG.E.U8 desc[UR8][R2.64], R15 ;  /* 0x0000000f02008986 */ /* 0x0005e6000c101108 */
.L_x_26764:
[----:B------:R-:W-:Y:S05]  /*0c40*/  BSYNC B0 ;  /* 0x0000000000007941 */ /* 0x000fea0003800000 */
.L_x_26758:
        /* <DEDUP_REMOVED lines=11> */
.L_x_26765:
        /* <DEDUP_REMOVED lines=16> */
.L_x_44006:


//--------------------- .text._ZN2at6native29vectorized_elementwise_kernelILi8ENS0_13AUnaryFunctorIaabZZZNS0_22logical_or_kernel_cudaERNS_14TensorIteratorEENKUlvE0_clEvENKUlvE0_clEvEUlaaE_EESt5arrayIPcLm2EEEEviT0_T1_ --------------------------
	.section	.text._ZN2at6native29vectorized_elementwise_kernelILi8ENS0_13AUnaryFunctorIaabZZZNS0_22logical_or_kernel_cudaERNS_14TensorIteratorEENKUlvE0_clEvENKUlvE0_clEvEUlaaE_EESt5arrayIPcLm2EEEEviT0_T1_,"ax",@progbits
	.align	128
        .global         _ZN2at6native29vectorized_elementwise_kernelILi8ENS0_13AUnaryFunctorIaabZZZNS0_22logical_or_kernel_cudaERNS_14TensorIteratorEENKUlvE0_clEvENKUlvE0_clEvEUlaaE_EESt5arrayIPcLm2EEEEviT0_T1_
        .type           _ZN2at6native29vectorized_elementwise_kernelILi8ENS0_13AUnaryFunctorIaabZZZNS0_22logical_or_kernel_cudaERNS_14TensorIteratorEENKUlvE0_clEvENKUlvE0_clEvEUlaaE_EESt5arrayIPcLm2EEEEviT0_T1_,@function
        .size           _ZN2at6native29vectorized_elementwise_kernelILi8ENS0_13AUnaryFunctorIaabZZZNS0_22logical_or_kernel_cudaERNS_14TensorIteratorEENKUlvE0_clEvENKUlvE0_clEvEUlaaE_EESt5arrayIPcLm2EEEEviT0_T1_,(.L_x_44007 - _ZN2at6native29vectorized_elementwise_kernelILi8ENS0_13AUnaryFunctorIaabZZZNS0_22logical_or_kernel_cudaERNS_14TensorIteratorEENKUlvE0_clEvENKUlvE0_clEvEUlaaE_EESt5arrayIPcLm2EEEEviT0_T1_)
        .other          _ZN2at6native29vectorized_elementwise_kernelILi8ENS0_13AUnaryFunctorIaabZZZNS0_22logical_or_kernel_cudaERNS_14TensorIteratorEENKUlvE0_clEvENKUlvE0_clEvEUlaaE_EESt5arrayIPcLm2EEEEviT0_T1_,@"STO_CUDA_ENTRY STV_DEFAULT"
_ZN2at6native29vectorized_elementwise_kernelILi8ENS0_13AUnaryFunctorIaabZZZNS0_22logical_or_kernel_cudaERNS_14TensorIteratorEENKUlvE0_clEvENKUlvE0_clEvEUlaaE_EESt5arrayIPcLm2EEEEviT0_T1_:
.text._ZN2at6native29vectorized_elementwise_kernelILi8ENS0_13AUnaryFunctorIaabZZZNS0_22logical_or_kernel_cudaERNS_14TensorIteratorEENKUlvE0_clEvENKUlvE0_clEvEUlaaE_EESt5arrayIPcLm2EEEEviT0_T1_:
        /* <DEDUP_REMOVED lines=21> */
[----:B------:R-:W-:Y:S02]  /*0150*/  PRMT R7, R3, 0x7632, R7 ;  /* 0x0000763203077816 */ /* 0x000fe40000000007 */
[----:B------:R-:W-:Y:S02]  /*0160*/  PRMT R4, R2, 0x7732, RZ ;  /* 0x0000773202047816 */ /* 0x000fe400000000ff */
[--C-:B------:R-:W-:Y:S02]  /*0170*/  LOP3.LUT P4, RZ, R5, 0xff, R16.reuse, 0xc8, !PT ;  /* 0x000000ff05ff7812 */ /* 0x100fe4000788c810 */
[--C-:B------:R-:W-:Y:S02]  /*0180*/  LOP3.LUT P3, RZ, R7, 0xff, R16.reuse, 0xc8, !PT ;  /* 0x000000ff07ff7812 */ /* 0x100fe4000786c810 */
[----:B------:R-:W-:-:S02]  /*0190*/  LOP3.LUT P5, RZ, R3, 0xff, R16, 0xc8, !PT ;  /* 0x000000ff03ff7812 */ /* 0x000fc400078ac810 */
[C---:B------:R-:W-:Y:S02]  /*01a0*/  LOP3.LUT R5, R3.reuse, 0xffff, RZ, 0xc0, !PT ;  /* 0x0000ffff03057812 */ /* 0x040fe400078ec0ff */
[----:B------:R-:W-:Y:S01]  /*01b0*/  PRMT R7, R3, 0x7732, RZ ;  /* 0x0000773203077816 */ /* 0x000fe200000000ff */
[----:B------:R-:W-:Y:S01]  /*01c0*/  IMAD.MOV.U32 R3, RZ, RZ, R4 ;  /* 0x000000ffff037224 */ /* 0x000fe200078e0004 */
[C---:B------:R-:W-:Y:S02]  /*01d0*/  LOP3.LUT R9, R2.reuse, 0xffff, RZ, 0xc0, !PT ;  /* 0x0000ffff02097812 */ /* 0x040fe400078ec0ff */
[----:B------:R-:W-:Y:S01]  /*01e0*/  LOP3.LUT P6, RZ, R2, 0xff, R16, 0xc8, !PT ;  /* 0x000000ff02ff7812 */ /* 0x000fe200078cc810 */
[----:B------:R-:W-:Y:S01]  /*01f0*/  IMAD.U32 R2, RZ, RZ, UR5 ;  /* 0x00000005ff027e24 */ /* 0x000fe2000f8e00ff */
[----:B------:R-:W-:Y:S02]  /*0200*/  SHF.R.U32.HI R9, RZ, 0x8, R9 ;  /* 0x00000008ff097819 */ /* 0x000fe40000011609 */
[----:B------:R-:W-:-:S02]  /*0210*/  SHF.R.U32.HI R3, RZ, 0x8, R3 ;  /* 0x00000008ff037819 */ /* 0x000fc40000011603 */
[----:B------:R-:W-:Y:S02]  /*0220*/  SHF.R.U32.HI R5, RZ, 0x8, R5 ;  /* 0x00000008ff057819 */ /* 0x000fe40000011605 */
[----:B------:R-:W-:Y:S02]  /*0230*/  SHF.R.U32.HI R7, RZ, 0x8, R7 ;  /* 0x00000008ff077819 */ /* 0x000fe40000011607 */
[--C-:B------:R-:W-:Y:S02]  /*0240*/  LOP3.LUT P2, RZ, R9, 0xff, R16.reuse, 0xc8, !PT ;  /* 0x000000ff09ff7812 */ /* 0x100fe4000784c810 */
[--C-:B------:R-:W-:Y:S01]  /*0250*/  LOP3.LUT P0, RZ, R3, 0xff, R16.reuse, 0xc8, !PT ;  /* 0x000000ff03ff7812 */ /* 0x100fe2000780c810 */
[----:B------:R-:W-:Y:S01]  /*0260*/  IMAD.U32 R3, RZ, RZ, UR6 ;  /* 0x00000006ff037e24 */ /* 0x000fe2000f8e00ff */
[----:B------:R-:W-:Y:S02]  /*0270*/  SEL R10, RZ, 0x1, !P6 ;  /* 0x00000001ff0a7807 */ /* 0x000fe40007000000 */
[----:B------:R-:W-:Y:S01]  /*0280*/  LOP3.LUT P1, RZ, R5, 0xff, R16, 0xc8, !PT ;  /* 0x000000ff05ff7812 */ /* 0x000fe2000782c810 */
[----:B------:R-:W-:Y:S01]  /*0290*/  IMAD.WIDE R2, R0, 0x8, R2 ;  /* 0x0000000800027825 */ /* 0x000fe200078e0202 */
[----:B------:R-:W-:-:S02]  /*02a0*/  LOP3.LUT P6, RZ, R7, 0xff, R16, 0xc8, !PT ;  /* 0x000000ff07ff7812 */ /* 0x000fc400078cc810 */
        /* <DEDUP_REMOVED lines=19> */
.L_x_26766:
        /* <DEDUP_REMOVED lines=106> */
.L_x_26769:
        /* <DEDUP_REMOVED lines=8> */
.L_x_26770:
        /* <DEDUP_REMOVED lines=8> */
.L_x_26771:
        /* <DEDUP_REMOVED lines=9> */
.L_x_26772:
[----:B------:R-:W-:Y:S05]  /*0c10*/  BSYNC B1 ;  /* 0x0000000000017941 */ /* 0x000fea0003800000 */
.L_x_26768:
[----:B------:R-:W-:-:S13]  /*0c20*/  ISETP.GE.AND P0, PT, R21, R0, PT ;  /* 0x000000001500720c */ /* 0x000fda0003f06270 */
[----:B------:R-:W3:Y:S01]  /*0c30*/  @!P0 LDC.64 R4, c[0x0][0x218] ;  /* 0x00008600ff048b82 */ /* 0x000ee20000000a00 */
[C---:B012---:R-:W-:Y:S02]  /*0c40*/  @!P0 VIADD R3, R21.reuse, UR4 ;  /* 0x0000000415038c36 */ /* 0x047fe40008000000 */
[----:B------:R-:W-:-:S03]  /*0c50*/  @!P0 VIADD R21, R21, 0x80 ;  /* 0x0000008015158836 */ /* 0x000fc60000000000 */
[----:B---3--:R-:W-:-:S05]  /*0c60*/  @!P0 IADD3 R2, P1, R3, R4, RZ ;  /* 0x0000000403028210 */ /* 0x008fca0007f3e0ff */
[----:B------:R-:W-:-:S05]  /*0c70*/  @!P0 IMAD.X R3, RZ, RZ, R5, P1 ;  /* 0x000000ffff038224 */ /* 0x000fca00008e0605 */
[----:B------:R2:W-:Y:S03]  /*0c80*/  @!P0 STG.E.U8 desc[UR8][R2.64], R15 ;  /* 0x0000000f02008986 */ /* 0x0005e6000c101108 */
.L_x_26773:
[----:B------:R-:W-:Y:S05]  /*0c90*/  BSYNC B0 ;  /* 0x0000000000007941 */ /* 0x000fea0003800000 */
.L_x_26767:
        /* <DEDUP_REMOVED lines=11> */
.L_x_26774:
        /* <DEDUP_REMOVED lines=11> */
.L_x_44007:


//--------------------- .text._ZN2at6native18elementwise_kernelILi128ELi4EZNS0_15gpu_kernel_implINS0_13BinaryFunctorIaabZZZNS0_22logical_or_kernel_cudaERNS_14TensorIteratorEENKUlvE0_clEvENKUlvE0_clEvEUlaaE_EEEEvRNS_18TensorIteratorBaseERKT_EUliE_EEviT1_ --------------------------
	.section	.text._ZN2at6native18elementwise_kernelILi128ELi4EZNS0_15gpu_kernel_implINS0_13BinaryFunctorIaabZZZNS0_22logical_or_kernel_cudaERNS_14TensorIteratorEENKUlvE0_clEvENKUlvE0_clEvEUlaaE_EEEEvRNS_18TensorIteratorBaseERKT_EUliE_EEviT1_,"ax",@progbits
	.align	128
        .global         _ZN2at6native18elementwise_kernelILi128ELi4EZNS0_15gpu_kernel_implINS0_13BinaryFunctorIaabZZZNS0_22logical_or_kernel_cudaERNS_14TensorIteratorEENKUlvE0_clEvENKUlvE0_clEvEUlaaE_EEEEvRNS_18TensorIteratorBaseERKT_EUliE_EEviT1_
        .type           _ZN2at6native18elementwise_kernelILi128ELi4EZNS0_15gpu_kernel_implINS0_13BinaryFunctorIaabZZZNS0_22logical_or_kernel_cudaERNS_14TensorIteratorEENKUlvE0_clEvENKUlvE0_clEvEUlaaE_EEEEvRNS_18TensorIteratorBaseERKT_EUliE_EEviT1_,@function
        .size           _ZN2at6native18elementwise_kernelILi128ELi4EZNS0_15gpu_kernel_implINS0_13BinaryFunctorIaabZZZNS0_22logical_or_kernel_cudaERNS_14TensorIteratorEENKUlvE0_clEvENKUlvE0_clEvEUlaaE_EEEEvRNS_18TensorIteratorBaseERKT_EUliE_EEviT1_,(.L_x_44008 - _ZN2at6native18elementwise_kernelILi128ELi4EZNS0_15gpu_kernel_implINS0_13BinaryFunctorIaabZZZNS0_22logical_or_kernel_cudaERNS_14TensorIteratorEENKUlvE0_clEvENKUlvE0_clEvEUlaaE_EEEEvRNS_18TensorIteratorBaseERKT_EUliE_EEviT1_)
        .other          _ZN2at6native18elementwise_kernelILi128ELi4EZNS0_15gpu_kernel_implINS0_13BinaryFunctorIaabZZZNS0_22logical_or_kernel_cudaERNS_14TensorIteratorEENKUlvE0_clEvENKUlvE0_clEvEUlaaE_EEEEvRNS_18TensorIteratorBaseERKT_EUliE_EEviT1_,@"STO_CUDA_ENTRY STV_DEFAULT"
_ZN2at6native18elementwise_kernelILi128ELi4EZNS0_15gpu_kernel_implINS0_13BinaryFunctorIaabZZZNS0_22logical_or_kernel_cudaERNS_14TensorIteratorEENKUlvE0_clEvENKUlvE0_clEvEUlaaE_EEEEvRNS_18TensorIteratorBaseERKT_EUliE_EEviT1_:
.text._ZN2at6native18elementwise_kernelILi128ELi4EZNS0_15gpu_kernel_implINS0_13BinaryFunctorIaabZZZNS0_22logical_or_kernel_cudaERNS_14TensorIteratorEENKUlvE0_clEvENKUlvE0_clEvEUlaaE_EEEEvRNS_18TensorIteratorBaseERKT_EUliE_EEviT1_:
        /* <DEDUP_REMOVED lines=365> */
.L_x_26777:
        /* <DEDUP_REMOVED lines=20> */
.L_x_26781:
[----:B------:R0:W5:Y:S01]  /*1810*/  LDG.E.U8 R19, desc[UR36][R2.64] ;  /* 0x0000002402137981 */ /* 0x000162000c1e1100 */
[----:B------:R-:W-:Y:S05]  /*1820*/  BRA `(.L_x_26783) ;  /* 0x0000000c00547947 */ /* 0x000fea0003800000 */
.L_x_26780:
        /* <DEDUP_REMOVED lines=8> */
.L_x_26785:
[----:B------:R0:W5:Y:S01]  /*18b0*/  LDG.E.U8 R19, desc[UR36][R2.64] ;  /* 0x0000002402137981 */ /* 0x000162000c1e1100 */
[----:B------:R-:W-:Y:S05]  /*18c0*/  BRA `(.L_x_26783) ;  /* 0x0000000c002c7947 */ /* 0x000fea0003800000 */
.L_x_26784:
[----:B------:R0:W5:Y:S01]  /*18d0*/  LDG.E.U16 R19, desc[UR36][R2.64] ;  /* 0x0000002402137981 */ /* 0x000162000c1e1500 */
[----:B------:R-:W-:Y:S05]  /*18e0*/  BRA `(.L_x_26783) ;  /* 0x0000000c00247947 */ /* 0x000fea0003800000 */
.L_x_26779:
        /* <DEDUP_REMOVED lines=9> */
.L_x_26787:
[----:B------:R-:W2:Y:S02]  /*1980*/  LDG.E.U16 R0, desc[UR36][R2.64] ;  /* 0x0000002402007981 */ /* 0x000ea4000c1e1500 */
[----:B--2---:R-:W-:-:S06]  /*1990*/  HADD2.F32 R0, -RZ, R0.H0_H0 ;  /* 0x20000000ff007230 */ /* 0x004fcc0000004100 */
[----:B------:R-:W0:Y:S02]  /*19a0*/  F2I.FTZ.TRUNC.NTZ R0, R0 ;  /* 0x0000000000007305 */ /* 0x000e24000021f100 */
[----:B0-----:R-:W-:Y:S01]  /*19b0*/  PRMT R19, R0, 0x7610, R19 ;  /* 0x0000761000137816 */ /* 0x001fe20000000013 */
[----:B------:R-:W-:Y:S06]  /*19c0*/  BRA `(.L_x_26783) ;  /* 0x0000000800ec7947 */ /* 0x000fec0003800000 */
.L_x_26786:
        /* <DEDUP_REMOVED lines=9> */
.L_x_26789:
[----:B------:R-:W2:Y:S02]  /*1a60*/  LDG.E.U16 R2, desc[UR36][R2.64] ;  /* 0x0000002402027981 */ /* 0x000ea4000c1e1500 */
[----:B--2---:R-:W-:-:S06]  /*1a70*/  HADD2.F32 R0, -RZ, R2.H0_H0 ;  /* 0x20000002ff007230 */ /* 0x004fcc0000004100 */
[----:B------:R-:W0:Y:S02]  /*1a80*/  F2I.FTZ.TRUNC.NTZ R0, R0 ;  /* 0x0000000000007305 */ /* 0x000e24000021f100 */
[----:B0-----:R-:W-:Y:S01]  /*1a90*/  PRMT R19, R0, 0x7610, R19 ;  /* 0x0000761000137816 */ /* 0x001fe20000000013 */
[----:B------:R-:W-:Y:S06]  /*1aa0*/  BRA `(.L_x_26783) ;  /* 0x0000000800b47947 */ /* 0x000fec0003800000 */
.L_x_26788:
[----:B------:R-:W2:Y:S02]  /*1ab0*/  LDG.E.64 R2, desc[UR36][R2.64] ;  /* 0x0000002402027981 */ /* 0x000ea4000c1e1b00 */
[----:B--2---:R0:W1:Y:S01]  /*1ac0*/  F2I.F64.TRUNC R19, R2 ;  /* 0x0000000200137311 */ /* 0x004062000030d100 */
[----:B------:R-:W-:Y:S05]  /*1ad0*/  BRA `(.L_x_26783) ;  /* 0x0000000800a87947 */ /* 0x000fea0003800000 */
.L_x_26778:
        /* <DEDUP_REMOVED lines=12> */
.L_x_26792:
[----:B------:R-:W2:Y:S02]  /*1ba0*/  LDG.E.64 R2, desc[UR36][R2.64] ;  /* 0x0000002402027981 */ /* 0x000ea4000c1e1b00 */
[----:B--2---:R3:W4:Y:S01]  /*1bb0*/  F2I.F64.TRUNC R19, R2 ;  /* 0x0000000200137311 */ /* 0x004722000030d100 */
[----:B------:R-:W-:Y:S05]  /*1bc0*/  BRA `(.L_x_26783) ;  /* 0x00000008006c7947 */ /* 0x000fea0003800000 */
.L_x_26791:
        /* <DEDUP_REMOVED lines=28> */
.L_x_26794:
        /* <DEDUP_REMOVED lines=15> */
.L_x_26793:
[----:B------:R-:W2:Y:S02]  /*1e80*/  LDG.E.U16 R0, desc[UR36][R2.64] ;  /* 0x0000002402007981 */ /* 0x000ea4000c1e1500 */
[----:B--2---:R-:W-:-:S06]  /*1e90*/  IMAD.U32 R0, R0, 0x10000, RZ ;  /* 0x0001000000007824 */ /* 0x004fcc00078e00ff */
[----:B------:R-:W0:Y:S02]  /*1ea0*/  F2I.FTZ.TRUNC.NTZ R0, R0 ;  /* 0x0000000000007305 */ /* 0x000e24000021f100 */
[----:B0-----:R-:W-:Y:S01]  /*1eb0*/  PRMT R19, R0, 0x7610, R19 ;  /* 0x0000761000137816 */ /* 0x001fe20000000013 */
[----:B------:R-:W-:Y:S06]  /*1ec0*/  BRA `(.L_x_26783) ;  /* 0x0000000400ac7947 */ /* 0x000fec0003800000 */
.L_x_26790:
        /* <DEDUP_REMOVED lines=10> */
.L_x_26797:
        /* <DEDUP_REMOVED lines=21> */
.L_x_26801:
[----:B------:R-:W-:Y:S05]  /*20c0*/  BSYNC B1 ;  /* 0x0000000000017941 */ /* 0x000fea0003800000 */
.L_x_26800:
[----:B------:R-:W-:Y:S01]  /*20d0*/  LEA R3, R0, 0x3b800000, 0x17 ;  /* 0x3b80000000037811 */ /* 0x000fe200078eb8ff */
[----:B------:R-:W-:-:S05]  /*20e0*/  IMAD.SHL.U32 R0, R2, 0x100000, RZ ;  /* 0x0010000002007824 */ /* 0x000fca00078e00ff */
[----:B------:R-:W-:-:S07]  /*20f0*/  LOP3.LUT R0, R3, R0, R4, 0xfe, !PT ;  /* 0x0000000003007212 */ /* 0x000fce00078efe04 */
.L_x_26799:
[----:B------:R-:W-:Y:S05]  /*2100*/  BSYNC B0 ;  /* 0x0000000000007941 */ /* 0x000fea0003800000 */
.L_x_26798:
[----:B------:R-:W0:Y:S02]  /*2110*/  F2I.FTZ.TRUNC.NTZ R0, R0 ;  /* 0x0000000000007305 */ /* 0x000e24000021f100 */
[----:B0-----:R-:W-:Y:S01]  /*2120*/  PRMT R19, R0, 0x7610, R19 ;  /* 0x0000761000137816 */ /* 0x001fe20000000013 */
[----:B------:R-:W-:Y:S06]  /*2130*/  BRA `(.L_x_26783) ;  /* 0x0000000400107947 */ /* 0x000fec0003800000 */
.L_x_26796:
        /* <DEDUP_REMOVED lines=21> */
.L_x_26805:
[----:B------:R-:W-:Y:S05]  /*2290*/  BSYNC B1 ;  /* 0x0000000000017941 */ /* 0x000fea0003800000 */
.L_x_26804:
[----:B------:R-:W-:Y:S01]  /*22a0*/  LEA R3, R0, 0x37800000, 0x17 ;  /* 0x3780000000037811 */ /* 0x000fe200078eb8ff */
[----:B------:R-:W-:-:S05]  /*22b0*/  IMAD.SHL.U32 R0, R2, 0x200000, RZ ;  /* 0x0020000002007824 */ /* 0x000fca00078e00ff */
[----:B------:R-:W-:-:S07]  /*22c0*/  LOP3.LUT R0, R3, R0, R4, 0xfe, !PT ;  /* 0x0000000003007212 */ /* 0x000fce00078efe04 */
.L_x_26803:
[----:B------:R-:W-:Y:S05]  /*22d0*/  BSYNC B0 ;  /* 0x0000000000007941 */ /* 0x000fea0003800000 */
.L_x_26802:
[----:B------:R-:W0:Y:S02]  /*22e0*/  F2I.FTZ.TRUNC.NTZ R0, R0 ;  /* 0x0000000000007305 */ /* 0x000e24000021f100 */
[----:B0-----:R-:W-:Y:S01]  /*22f0*/  PRMT R19, R0, 0x7610, R19 ;  /* 0x0000761000137816 */ /* 0x001fe20000000013 */
[----:B------:R-:W-:Y:S06]  /*2300*/  BRA `(.L_x_26783) ;  /* 0x00000000009c7947 */ /* 0x000fec0003800000 */
.L_x_26795:
        /* <DEDUP_REMOVED lines=14> */
.L_x_26809:
[----:B------:R-:W-:Y:S05]  /*23f0*/  BSYNC B0 ;  /* 0x0000000000007941 */ /* 0x000fea0003800000 */
.L_x_26808:
[----:B------:R-:W0:Y:S02]  /*2400*/  F2I.FTZ.TRUNC.NTZ R0, R0 ;  /* 0x0000000000007305 */ /* 0x000e24000021f100 */
[----:B0-----:R-:W-:Y:S01]  /*2410*/  PRMT R19, R0, 0x7610, R19 ;  /* 0x0000761000137816 */ /* 0x001fe20000000013 */
[----:B------:R-:W-:Y:S06]  /*2420*/  BRA `(.L_x_26783) ;  /* 0x0000000000547947 */ /* 0x000fec0003800000 */
.L_x_26782:
        /* <DEDUP_REMOVED lines=16> */
.L_x_26810:
[----:B------:R-:W-:Y:S01]  /*2530*/  PRMT R19, RZ, 0x7610, R19 ;  /* 0x00007610ff137816 */ /* 0x000fe20000000013 */
[----:B------:R-:W-:Y:S06]  /*2540*/  BRA `(.L_x_26783) ;  /* 0x00000000000c7947 */ /* 0x000fec0003800000 */
.L_x_26807:
[----:B------:R2:W5:Y:S01]  /*2550*/  LDG.E.U8 R19, desc[UR36][R2.64] ;  /* 0x0000002402137981 */ /* 0x000562000c1e1100 */
[----:B------:R-:W-:Y:S05]  /*2560*/  BRA `(.L_x_26783) ;  /* 0x0000000000047947 */ /* 0x000fea0003800000 */
.L_x_26806:
[----:B------:R1:W5:Y:S02]  /*2570*/  LDG.E.U8 R19, desc[UR36][R2.64] ;  /* 0x0000002402137981 */ /* 0x000364000c1e1100 */
.L_x_26783:
        /* <DEDUP_REMOVED lines=17> */
.L_x_26814:
[----:B------:R3:W5:Y:S01]  /*2690*/  LDG.E.U8 R0, desc[UR36][R2.64] ;  /* 0x0000002402007981 */ /* 0x000762000c1e1100 */
[----:B------:R-:W-:Y:S05]  /*26a0*/  BRA `(.L_x_26816) ;  /* 0x0000000c00547947 */ /* 0x000fea0003800000 */
.L_x_26813:
        /* <DEDUP_REMOVED lines=8> */
.L_x_26818:
[----:B------:R1:W5:Y:S01]  /*2730*/  LDG.E.U8 R0, desc[UR36][R2.64] ;  /* 0x0000002402007981 */ /* 0x000362000c1e1100 */
[----:B------:R-:W-:Y:S05]  /*2740*/  BRA `(.L_x_26816) ;  /* 0x0000000c002c7947 */ /* 0x000fea0003800000 */
.L_x_26817:
[----:B------:R2:W5:Y:S01]  /*2750*/  LDG.E.U16 R0, desc[UR36][R2.64] ;  /* 0x0000002402007981 */ /* 0x000562000c1e1500 */
[----:B------:R-:W-:Y:S05]  /*2760*/  BRA `(.L_x_26816) ;  /* 0x0000000c00247947 */ /* 0x000fea0003800000 */
.L_x_26812:
        /* <DEDUP_REMOVED lines=9> */
.L_x_26820:
[----:B------:R-:W2:Y:S02]  /*2800*/  LDG.E.U16 R4, desc[UR36][R2.64] ;  /* 0x0000002402047981 */ /* 0x000ea4000c1e1500 */
[----:B--2---:R-:W-:-:S06]  /*2810*/  HADD2.F32 R4, -RZ, R4.H0_H0 ;  /* 0x20000004ff047230 */ /* 0x004fcc0000004100 */
[----:B------:R-:W0:Y:S02]  /*2820*/  F2I.FTZ.TRUNC.NTZ R4, R4 ;  /* 0x0000000400047305 */ /* 0x000e24000021f100 */
[----:B0-----:R-:W-:Y:S01]  /*2830*/  PRMT R0, R4, 0x7610, R0 ;  /* 0x0000761004007816 */ /* 0x001fe20000000000 */
[----:B------:R-:W-:Y:S06]  /*2840*/  BRA `(.L_x_26816) ;  /* 0x0000000800ec7947 */ /* 0x000fec0003800000 */
.L_x_26819:
        /* <DEDUP_REMOVED lines=9> */
.L_x_26822:
[----:B------:R-:W2:Y:S02]  /*28e0*/  LDG.E.U16 R2, desc[UR36][R2.64] ;  /* 0x0000002402027981 */ /* 0x000ea4000c1e1500 */
[----:B--2---:R-:W-:-:S06]  /*28f0*/  HADD2.F32 R4, -RZ, R2.H0_H0 ;  /* 0x20000002ff047230 */ /* 0x004fcc0000004100 */
[----:B------:R-:W0:Y:S02]  /*2900*/  F2I.FTZ.TRUNC.NTZ R4, R4 ;  /* 0x0000000400047305 */ /* 0x000e24000021f100 */
[----:B0-----:R-:W-:Y:S01]  /*2910*/  PRMT R0, R4, 0x7610, R0 ;  /* 0x0000761004007816 */ /* 0x001fe20000000000 */
[----:B------:R-:W-:Y:S06]  /*2920*/  BRA `(.L_x_26816) ;  /* 0x0000000800b47947 */ /* 0x000fec0003800000 */
.L_x_26821:
[----:B------:R-:W2:Y:S02]  /*2930*/  LDG.E.64 R2, desc[UR36][R2.64] ;  /* 0x0000002402027981 */ /* 0x000ea4000c1e1b00 */
[----:B--2---:R0:W1:Y:S01]  /*2940*/  F2I.F64.TRUNC R0, R2 ;  /* 0x0000000200007311 */ /* 0x004062000030d100 */
[----:B------:R-:W-:Y:S05]  /*2950*/  BRA `(.L_x_26816) ;  /* 0x0000000800a87947 */ /* 0x000fea0003800000 */
.L_x_26811:
        /* <DEDUP_REMOVED lines=12> */
.L_x_26825:
[----:B------:R-:W2:Y:S02]  /*2a20*/  LDG.E.64 R2, desc[UR36][R2.64] ;  /* 0x0000002402027981 */ /* 0x000ea4000c1e1b00 */
[----:B--2---:R0:W1:Y:S01]  /*2a30*/  F2I.F64.TRUNC R0, R2 ;  /* 0x0000000200007311 */ /* 0x004062000030d100 */
[----:B------:R-:W-:Y:S05]  /*2a40*/  BRA `(.L_x_26816) ;  /* 0x00000008006c7947 */ /* 0x000fea0003800000 */
.L_x_26824:
        /* <DEDUP_REMOVED lines=28> */
.L_x_26827:
        /* <DEDUP_REMOVED lines=15> */
.L_x_26826:
[----:B------:R-:W2:Y:S02]  /*2d00*/  LDG.E.U16 R4, desc[UR36][R2.64] ;  /* 0x0000002402047981 */ /* 0x000ea4000c1e1500 */
[----:B--2---:R-:W-:-:S06]  /*2d10*/  IMAD.U32 R4, R4, 0x10000, RZ ;  /* 0x0001000004047824 */ /* 0x004fcc00078e00ff */
[----:B------:R-:W0:Y:S02]  /*2d20*/  F2I.FTZ.TRUNC.NTZ R4, R4 ;  /* 0x0000000400047305 */ /* 0x000e24000021f100 */
[----:B0-----:R-:W-:Y:S01]  /*2d30*/  PRMT R0, R4, 0x7610, R0 ;  /* 0x0000761004007816 */ /* 0x001fe20000000000 */
[----:B------:R-:W-:Y:S06]  /*2d40*/  BRA `(.L_x_26816) ;  /* 0x0000000400ac7947 */ /* 0x000fec0003800000 */
.L_x_26823:
        /* <DEDUP_REMOVED lines=10> */
.L_x_26830:
        /* <DEDUP_REMOVED lines=21> */
.L_x_26834:
[----:B------:R-:W-:Y:S05]  /*2f40*/  BSYNC B1 ;  /* 0x0000000000017941 */ /* 0x000fea0003800000 */
.L_x_26833:
[----:B------:R-:W-:Y:S01]  /*2f50*/  IMAD.SHL.U32 R2, R2, 0x100000, RZ ;  /* 0x0010000002027824 */ /* 0x000fe200078e00ff */
[----:B------:R-:W-:-:S04]  /*2f60*/  LEA R3, R0, 0x3b800000, 0x17 ;  /* 0x3b80000000037811 */ /* 0x000fc800078eb8ff */
[----:B------:R-:W-:-:S07]  /*2f70*/  LOP3.LUT R4, R3, R2, R4, 0xfe, !PT ;  /* 0x0000000203047212 */ /* 0x000fce00078efe04 */
.L_x_26832:
[----:B------:R-:W-:Y:S05]  /*2f80*/  BSYNC B0 ;  /* 0x0000000000007941 */ /* 0x000fea0003800000 */
.L_x_26831:
[----:B------:R-:W0:Y:S02]  /*2f90*/  F2I.FTZ.TRUNC.NTZ R4, R4 ;  /* 0x0000000400047305 */ /* 0x000e24000021f100 */
[----:B0-----:R-:W-:Y:S01]  /*2fa0*/  PRMT R0, R4, 0x7610, R0 ;  /* 0x0000761004007816 */ /* 0x001fe20000000000 */
[----:B------:R-:W-:Y:S06]  /*2fb0*/  BRA `(.L_x_26816) ;  /* 0x0000000400107947 */ /* 0x000fec0003800000 */
.L_x_26829:
        /* <DEDUP_REMOVED lines=21> */
.L_x_26838:
[----:B------:R-:W-:Y:S05]  /*3110*/  BSYNC B1 ;  /* 0x0000000000017941 */ /* 0x000fea0003800000 */
.L_x_26837:
[----:B------:R-:W-:Y:S01]  /*3120*/  IMAD.SHL.U32 R2, R2, 0x200000, RZ ;  /* 0x0020000002027824 */ /* 0x000fe200078e00ff */
[----:B------:R-:W-:-:S04]  /*3130*/  LEA R3, R0, 0x37800000, 0x17 ;  /* 0x3780000000037811 */ /* 0x000fc800078eb8ff */
[----:B------:R-:W-:-:S07]  /*3140*/  LOP3.LUT R4, R3, R2, R4, 0xfe, !PT ;  /* 0x0000000203047212 */ /* 0x000fce00078efe04 */
.L_x_26836:
[----:B------:R-:W-:Y:S05]  /*3150*/  BSYNC B0 ;  /* 0x0000000000007941 */ /* 0x000fea0003800000 */
.L_x_26835:
[----:B------:R-:W0:Y:S02]  /*3160*/  F2I.FTZ.TRUNC.NTZ R4, R4 ;  /* 0x0000000400047305 */ /* 0x000e24000021f100 */
[----:B0-----:R-:W-:Y:S01]  /*3170*/  PRMT R0, R4, 0x7610, R0 ;  /* 0x0000761004007816 */ /* 0x001fe20000000000 */
[----:B------:R-:W-:Y:S06]  /*3180*/  BRA `(.L_x_26816) ;  /* 0x00000000009c7947 */ /* 0x000fec0003800000 */
.L_x_26828:
        /* <DEDUP_REMOVED lines=14> */
.L_x_26842:
[----:B------:R-:W-:Y:S05]  /*3270*/  BSYNC B0 ;  /* 0x0000000000007941 */ /* 0x000fea0003800000 */
.L_x_26841:
[----:B------:R-:W0:Y:S02]  /*3280*/  F2I.FTZ.TRUNC.NTZ R4, R4 ;  /* 0x0000000400047305 */ /* 0x000e24000021f100 */
[----:B0-----:R-:W-:Y:S01]  /*3290*/  PRMT R0, R4, 0x7610, R0 ;  /* 0x0000761004007816 */ /* 0x001fe20000000000 */
[----:B------:R-:W-:Y:S06]  /*32a0*/  BRA `(.L_x_26816) ;  /* 0x0000000000547947 */ /* 0x000fec0003800000 */
.L_x_26815:
        /* <DEDUP_REMOVED lines=16> */
.L_x_26843:
[----:B------:R-:W-:Y:S01]  /*33b0*/  PRMT R0, RZ, 0x7610, R0 ;  /* 0x00007610ff007816 */ /* 0x000fe20000000000 */
[----:B------:R-:W-:Y:S06]  /*33c0*/  BRA `(.L_x_26816) ;  /* 0x00000000000c7947 */ /* 0x000fec0003800000 */
.L_x_26840:
[----:B------:R0:W5:Y:S01]  /*33d0*/  LDG.E.U8 R0, desc[UR36][R2.64] ;  /* 0x0000002402007981 */ /* 0x000162000c1e1100 */
[----:B------:R-:W-:Y:S05]  /*33e0*/  BRA `(.L_x_26816) ;  /* 0x0000000000047947 */ /* 0x000fea0003800000 */
.L_x_26839:
[----:B------:R0:W5:Y:S02]  /*33f0*/  LDG.E.U8 R0, desc[UR36][R2.64] ;  /* 0x0000002402007981 */ /* 0x000164000c1e1100 */
.L_x_26816:
[----:B01234-:R-:W0:Y:S01]  /*3400*/  LDC.U8 R3, c[0x0][0x491] ;  /* 0x00012440ff037b82 */ /* 0x01fe220000000000 */
[----:B-----5:R-:W-:Y:S01]  /*3410*/  LOP3.LUT P0, RZ, R0, 0xff, R19, 0xc8, !PT ;  /* 0x000000ff00ff7812 */ /* 0x020fe2000780c813 */
        /* <DEDUP_REMOVED lines=15> */
.L_x_26848:
[----:B------:R1:W-:Y:S01]  /*3510*/  STG.E.U8 desc[UR36][R16.64], R5 ;  /* 0x0000000510007986 */ /* 0x0003e2000c101124 */
[----:B------:R-:W-:Y:S05]  /*3520*/  BRA `(.L_x_26850) ;  /* 0x0000000c00147947 */ /* 0x000fea0003800000 */
.L_x_26847:
        /* <DEDUP_REMOVED lines=10> */
.L_x_26852:
[----:B------:R3:W-:Y:S01]  /*35d0*/  STG.E desc[UR36][R16.64], R5 ;  /* 0x0000000510007986 */ /* 0x0007e2000c101924 */
[----:B------:R-:W-:Y:S05]  /*35e0*/  BRA `(.L_x_26850) ;  /* 0x0000000800e47947 */ /* 0x000fea0003800000 */
.L_x_26851:
[----:B------:R2:W-:Y:S01]  /*35f0*/  STG.E.U16 desc[UR36][R16.64], R5 ;  /* 0x0000000510007986 */ /* 0x0005e2000c101524 */
[----:B------:R-:W-:Y:S05]  /*3600*/  BRA `(.L_x_26850) ;  /* 0x0000000800dc7947 */ /* 0x000fea0003800000 */
.L_x_26846:
        /* <DEDUP_REMOVED lines=9> */
.L_x_26854:
[----:B------:R-:W-:-:S04]  /*36a0*/  FSEL R0, RZ, 1, !P0 ;  /* 0x3f800000ff007808 */ /* 0x000fc80004000000 */
[----:B------:R-:W-:-:S05]  /*36b0*/  F2FP.F16.F32.PACK_AB R0, RZ, R0 ;  /* 0x00000000ff00723e */ /* 0x000fca00000000ff */
[----:B------:R0:W-:Y:S01]  /*36c0*/  STG.E.U16 desc[UR36][R16.64], R0 ;  /* 0x0000000010007986 */ /* 0x0001e2000c101524 */
[----:B------:R-:W-:Y:S05]  /*36d0*/  BRA `(.L_x_26850) ;  /* 0x0000000800a87947 */ /* 0x000fea0003800000 */
.L_x_26853:
        /* <DEDUP_REMOVED lines=10> */
.L_x_26856:
[----:B------:R-:W-:-:S04]  /*3780*/  FSEL R0, RZ, 1, !P0 ;  /* 0x3f800000ff007808 */ /* 0x000fc80004000000 */
[----:B------:R-:W-:-:S04]  /*3790*/  F2FP.F16.F32.PACK_AB R3, RZ, R0 ;  /* 0x00000000ff03723e */ /* 0x000fc800000000ff */
[----:B------:R-:W-:-:S05]  /*37a0*/  PRMT R3, R3, 0x5410, RZ ;  /* 0x0000541003037816 */ /* 0x000fca00000000ff */
[----:B------:R0:W-:Y:S01]  /*37b0*/  STG.E desc[UR36][R16.64], R3 ;  /* 0x0000000310007986 */ /* 0x0001e2000c101924 */
[----:B------:R-:W-:Y:S05]  /*37c0*/  BRA `(.L_x_26850) ;  /* 0x00000008006c7947 */ /* 0x000fea0003800000 */
.L_x_26855:
[----:B------:R-:W-:Y:S01]  /*37d0*/  FSEL R3, RZ, 1.875, !P0 ;  /* 0x3ff00000ff037808 */ /* 0x000fe20004000000 */
[----:B------:R-:W-:-:S05]  /*37e0*/  IMAD.MOV.U32 R2, RZ, RZ, RZ ;  /* 0x000000ffff027224 */ /* 0x000fca00078e00ff */
[----:B------:R0:W-:Y:S01]  /*37f0*/  STG.E.64 desc[UR36][R16.64], R2 ;  /* 0x0000000210007986 */ /* 0x0001e2000c101b24 */
[----:B------:R-:W-:Y:S05]  /*3800*/  BRA `(.L_x_26850) ;  /* 0x00000008005c7947 */ /* 0x000fea0003800000 */
.L_x_26845:
        /* <DEDUP_REMOVED lines=10> */
.L_x_26859:
[----:B------:R-:W-:Y:S02]  /*38b0*/  FSEL R5, RZ, 1.875, !P0 ;  /* 0x3ff00000ff057808 */ /* 0x000fe40004000000 */
[----:B------:R-:W-:Y:S01]  /*38c0*/  CS2R R6, SRZ ;  /* 0x0000000000067805 */ /* 0x000fe2000001ff00 */
[----:B------:R-:W-:-:S05]  /*38d0*/  IMAD.MOV.U32 R4, RZ, RZ, RZ ;  /* 0x000000ffff047224 */ /* 0x000fca00078e00ff */
[----:B------:R0:W-:Y:S01]  /*38e0*/  STG.E.128 desc[UR36][R16.64], R4 ;  /* 0x0000000410007986 */ /* 0x0001e2000c101d24 */
[----:B------:R-:W-:Y:S05]  /*38f0*/  BRA `(.L_x_26850) ;  /* 0x0000000800207947 */ /* 0x000fea0003800000 */
.L_x_26858:
        /* <DEDUP_REMOVED lines=18> */
.L_x_26863:
[----:B------:R-:W-:Y:S05]  /*3a20*/  BSYNC B0 ;  /* 0x0000000000007941 */ /* 0x000fea0003800000 */
.L_x_26862:
[----:B------:R0:W-:Y:S01]  /*3a30*/  STG.E.U8 desc[UR36][R16.64], R3 ;  /* 0x0000000310007986 */ /* 0x0001e2000c101124 */
[----:B------:R-:W-:Y:S05]  /*3a40*/  BRA `(.L_x_26850) ;  /* 0x0000000400cc7947 */ /* 0x000fea0003800000 */
.L_x_26861:
        /* <DEDUP_REMOVED lines=13> */
.L_x_26864:
[----:B------:R-:W-:Y:S01]  /*3b20*/  ISETP.GT.U32.AND P0, PT, R3, 0x7f800000, PT ;  /* 0x7f8000000300780c */ /* 0x000fe20003f04070 */
[----:B------:R-:W-:-:S05]  /*3b30*/  IMAD.MOV.U32 R3, RZ, RZ, 0x7f ;  /* 0x0000007fff037424 */ /* 0x000fca00078e00ff */
[----:B------:R-:W-:-:S05]  /*3b40*/  SEL R3, R3, 0x7c, P0 ;  /* 0x0000007c03037807 */ /* 0x000fca0000000000 */
[----:B------:R0:W-:Y:S01]  /*3b50*/  STG.E.U8 desc[UR36][R16.64], R3 ;  /* 0x0000000310007986 */ /* 0x0001e2000c101124 */
[----:B------:R-:W-:Y:S05]  /*3b60*/  BRA `(.L_x_26850) ;  /* 0x0000000400847947 */ /* 0x000fea0003800000 */
.L_x_26860:
[----:B------:R-:W-:-:S04]  /*3b70*/  FSEL R0, RZ, 1, !P0 ;  /* 0x3f800000ff007808 */ /* 0x000fc80004000000 */
[----:B------:R-:W-:-:S05]  /*3b80*/  F2FP.BF16.F32.PACK_AB R0, RZ, R0 ;  /* 0x00000000ff00723e */ /* 0x000fca00000010ff */
[----:B------:R0:W-:Y:S01]  /*3b90*/  STG.E.U16 desc[UR36][R16.64], R0 ;  /* 0x0000000010007986 */ /* 0x0001e2000c101524 */
[----:B------:R-:W-:Y:S05]  /*3ba0*/  BRA `(.L_x_26850) ;  /* 0x0000000400747947 */ /* 0x000fea0003800000 */
.L_x_26857:
        /* <DEDUP_REMOVED lines=10> */
.L_x_26867:
        /* <DEDUP_REMOVED lines=16> */
.L_x_26870:
[----:B------:R-:W-:-:S07]  /*3d50*/  PRMT R8, R0, 0x7610, R8 ;  /* 0x0000761000087816 */ /* 0x000fce0000000008 */
.L_x_26869:
[----:B------:R-:W-:Y:S05]  /*3d60*/  BSYNC B0 ;  /* 0x0000000000007941 */ /* 0x000fea0003800000 */
.L_x_26868:
[----:B------:R0:W-:Y:S01]  /*3d70*/  STG.E.U8 desc[UR36][R16.64], R8 ;  /* 0x0000000810007986 */ /* 0x0001e2000c101124 */
[----:B------:R-:W-:Y:S05]  /*3d80*/  BRA `(.L_x_26850) ;  /* 0x0000000000fc7947 */ /* 0x000fea0003800000 */
.L_x_26866:
        /* <DEDUP_REMOVED lines=16> */
.L_x_26873:
[----:B------:R-:W-:-:S07]  /*3e90*/  PRMT R8, R0, 0x7610, R8 ;  /* 0x0000761000087816 */ /* 0x000fce0000000008 */
.L_x_26872:
[----:B------:R-:W-:Y:S05]  /*3ea0*/  BSYNC B0 ;  /* 0x0000000000007941 */ /* 0x000fea0003800000 */
.L_x_26871:
[----:B------:R0:W-:Y:S01]  /*3eb0*/  STG.E.U8 desc[UR36][R16.64], R8 ;  /* 0x0000000810007986 */ /* 0x0001e2000c101124 */
[----:B------:R-:W-:Y:S05]  /*3ec0*/  BRA `(.L_x_26850) ;  /* 0x0000000000ac7947 */ /* 0x000fea0003800000 */
.L_x_26865:
        /* <DEDUP_REMOVED lines=21> */
.L_x_26849:
        /* <DEDUP_REMOVED lines=16> */
.L_x_26876:
[----:B------:R-:W-:Y:S05]  /*4120*/  BRA `(.L_x_26850) ;  /* 0x0000000000147947 */ /* 0x000fea0003800000 */
.L_x_26875:
[----:B------:R-:W-:Y:S02]  /*4130*/  IMAD.MOV.U32 R2, RZ, RZ, R5 ;  /* 0x000000ffff027224 */ /* 0x000fe400078e0005 */
[----:B------:R-:W-:-:S05]  /*4140*/  IMAD.MOV.U32 R3, RZ, RZ, RZ ;  /* 0x000000ffff037224 */ /* 0x000fca00078e00ff */
[----:B------:R0:W-:Y:S01]  /*4150*/  STG.E.64 desc[UR36][R16.64], R2 ;  /* 0x0000000210007986 */ /* 0x0001e2000c101b24 */
[----:B------:R-:W-:Y:S05]  /*4160*/  BRA `(.L_x_26850) ;  /* 0x0000000000047947 */ /* 0x000fea0003800000 */
.L_x_26874:
[----:B------:R0:W-:Y:S02]  /*4170*/  STG.E desc[UR36][R16.64], R5 ;  /* 0x0000000510007986 */ /* 0x0001e4000c101924 */
.L_x_26850:
[----:B------:R-:W-:Y:S05]  /*4180*/  BSYNC B6 ;  /* 0x0000000000067941 */ /* 0x000fea0003800000 */
.L_x_26844:
[----:B------:R-:W-:-:S04]  /*4190*/  IMAD R18, R18, 0x200, R23 ;  /* 0x0000020012127824 */ /* 0x000fc800078e0217 */
[----:B------:R-:W-:-:S07]  /*41a0*/  VIADD R19, R18, 0x80 ;  /* 0x0000008012137836 */ /* 0x000fce0000000000 */
.L_x_26776:
[----:B------:R-:W-:Y:S05]  /*41b0*/  BSYNC B7 ;  /* 0x0000000000077941 */ /* 0x000fea0003800000 */
.L_x_26775:
        /* <DEDUP_REMOVED lines=358> */
.L_x_26879:
        /* <DEDUP_REMOVED lines=20> */
.L_x_26883:
[----:B------:R0:W5:Y:S01]  /*5960*/  LDG.E.U8 R22, desc[UR36][R2.64] ;  /* 0x0000002402167981 */ /* 0x000162000c1e1100 */
[----:B------:R-:W-:Y:S05]  /*5970*/  BRA `(.L_x_26885) ;  /* 0x0000000c00547947 */ /* 0x000fea0003800000 */
.L_x_26882:
        /* <DEDUP_REMOVED lines=8> */
.L_x_26887:
[----:B------:R0:W5:Y:S01]  /*5a00*/  LDG.E.U8 R22, desc[UR36][R2.64] ;  /* 0x0000002402167981 */ /* 0x000162000c1e1100 */
[----:B------:R-:W-:Y:S05]  /*5a10*/  BRA `(.L_x_26885) ;  /* 0x0000000c002c7947 */ /* 0x000fea0003800000 */
.L_x_26886:
[----:B------:R0:W5:Y:S01]  /*5a20*/  LDG.E.U16 R22, desc[UR36][R2.64] ;  /* 0x0000002402167981 */ /* 0x000162000c1e1500 */
[----:B------:R-:W-:Y:S05]  /*5a30*/  BRA `(.L_x_26885) ;  /* 0x0000000c00247947 */ /* 0x000fea0003800000 */
.L_x_26881:
        /* <DEDUP_REMOVED lines=9> */
.L_x_26889:
[----:B------:R-:W2:Y:S02]  /*5ad0*/  LDG.E.U16 R0, desc[UR36][R2.64] ;  /* 0x0000002402007981 */ /* 0x000ea4000c1e1500 */
[----:B--2---:R-:W-:-:S06]  /*5ae0*/  HADD2.F32 R0, -RZ, R0.H0_H0 ;  /* 0x20000000ff007230 */ /* 0x004fcc0000004100 */
[----:B------:R-:W0:Y:S02]  /*5af0*/  F2I.FTZ.TRUNC.NTZ R0, R0 ;  /* 0x0000000000007305 */ /* 0x000e24000021f100 */
[----:B0-----:R-:W-:Y:S01]  /*5b00*/  PRMT R22, R0, 0x7610, R22 ;  /* 0x0000761000167816 */ /* 0x001fe20000000016 */
[----:B------:R-:W-:Y:S06]  /*5b10*/  BRA `(.L_x_26885) ;  /* 0x0000000800ec7947 */ /* 0x000fec0003800000 */
.L_x_26888:
        /* <DEDUP_REMOVED lines=9> */
.L_x_26891:
[----:B------:R-:W2:Y:S02]  /*5bb0*/  LDG.E.U16 R2, desc[UR36][R2.64] ;  /* 0x0000002402027981 */ /* 0x000ea4000c1e1500 */
[----:B--2---:R-:W-:-:S06]  /*5bc0*/  HADD2.F32 R0, -RZ, R2.H0_H0 ;  /* 0x20000002ff007230 */ /* 0x004fcc0000004100 */
[----:B------:R-:W0:Y:S02]  /*5bd0*/  F2I.FTZ.TRUNC.NTZ R0, R0 ;  /* 0x0000000000007305 */ /* 0x000e24000021f100 */
[----:B0-----:R-:W-:Y:S01]  /*5be0*/  PRMT R22, R0, 0x7610, R22 ;  /* 0x0000761000167816 */ /* 0x001fe20000000016 */
[----:B------:R-:W-:Y:S06]  /*5bf0*/  BRA `(.L_x_26885) ;  /* 0x0000000800b47947 */ /* 0x000fec0003800000 */
.L_x_26890:
[----:B------:R-:W2:Y:S02]  /*5c00*/  LDG.E.64 R2, desc[UR36][R2.64] ;  /* 0x0000002402027981 */ /* 0x000ea4000c1e1b00 */
[----:B--2---:R0:W1:Y:S01]  /*5c10*/  F2I.F64.TRUNC R22, R2 ;  /* 0x0000000200167311 */ /* 0x004062000030d100 */
[----:B------:R-:W-:Y:S05]  /*5c20*/  BRA `(.L_x_26885) ;  /* 0x0000000800a87947 */ /* 0x000fea0003800000 */
.L_x_26880:
        /* <DEDUP_REMOVED lines=12> */
.L_x_26894:
[----:B------:R-:W2:Y:S02]  /*5cf0*/  LDG.E.64 R2, desc[UR36][R2.64] ;  /* 0x0000002402027981 */ /* 0x000ea4000c1e1b00 */
[----:B--2---:R0:W1:Y:S01]  /*5d00*/  F2I.F64.TRUNC R22, R2 ;  /* 0x0000000200167311 */ /* 0x004062000030d100 */
[----:B------:R-:W-:Y:S05]  /*5d10*/  BRA `(.L_x_26885) ;  /* 0x00000008006c7947 */ /* 0x000fea0003800000 */
.L_x_26893:
        /* <DEDUP_REMOVED lines=28> */
.L_x_26896:
        /* <DEDUP_REMOVED lines=15> */
.L_x_26895:
[----:B------:R-:W2:Y:S02]  /*5fd0*/  LDG.E.U16 R0, desc[UR36][R2.64] ;  /* 0x0000002402007981 */ /* 0x000ea4000c1e1500 */
[----:B--2---:R-:W-:-:S06]  /*5fe0*/  IMAD.U32 R0, R0, 0x10000, RZ ;  /* 0x0001000000007824 */ /* 0x004fcc00078e00ff */
[----:B------:R-:W0:Y:S02]  /*5ff0*/  F2I.FTZ.TRUNC.NTZ R0, R0 ;  /* 0x0000000000007305 */ /* 0x000e24000021f100 */
[----:B0-----:R-:W-:Y:S01]  /*6000*/  PRMT R22, R0, 0x7610, R22 ;  /* 0x0000761000167816 */ /* 0x001fe20000000016 */
[----:B------:R-:W-:Y:S06]  /*6010*/  BRA `(.L_x_26885) ;  /* 0x0000000400ac7947 */ /* 0x000fec0003800000 */
.L_x_26892:
        /* <DEDUP_REMOVED lines=10> */
.L_x_26899:
        /* <DEDUP_REMOVED lines=21> */
.L_x_26903:
[----:B------:R-:W-:Y:S05]  /*6210*/  BSYNC B1 ;  /* 0x0000000000017941 */ /* 0x000fea0003800000 */
.L_x_26902:
[----:B------:R-:W-:Y:S01]  /*6220*/  LEA R3, R0, 0x3b800000, 0x17 ;  /* 0x3b80000000037811 */ /* 0x000fe200078eb8ff */
[----:B------:R-:W-:-:S05]  /*6230*/  IMAD.SHL.U32 R0, R2, 0x100000, RZ ;  /* 0x0010000002007824 */ /* 0x000fca00078e00ff */
[----:B------:R-:W-:-:S07]  /*6240*/  LOP3.LUT R0, R3, R0, R4, 0xfe, !PT ;  /* 0x0000000003007212 */ /* 0x000fce00078efe04 */
.L_x_26901:
[----:B------:R-:W-:Y:S05]  /*6250*/  BSYNC B0 ;  /* 0x0000000000007941 */ /* 0x000fea0003800000 */
.L_x_26900:
[----:B------:R-:W0:Y:S02]  /*6260*/  F2I.FTZ.TRUNC.NTZ R0, R0 ;  /* 0x0000000000007305 */ /* 0x000e24000021f100 */
[----:B0-----:R-:W-:Y:S01]  /*6270*/  PRMT R22, R0, 0x7610, R22 ;  /* 0x0000761000167816 */ /* 0x001fe20000000016 */
[----:B------:R-:W-:Y:S06]  /*6280*/  BRA `(.L_x_26885) ;  /* 0x0000000400107947 */ /* 0x000fec0003800000 */
.L_x_26898:
        /* <DEDUP_REMOVED lines=21> */
.L_x_26907:
[----:B------:R-:W-:Y:S05]  /*63e0*/  BSYNC B1 ;  /* 0x0000000000017941 */ /* 0x000fea0003800000 */
.L_x_26906:
[----:B------:R-:W-:Y:S01]  /*63f0*/  LEA R3, R0, 0x37800000, 0x17 ;  /* 0x3780000000037811 */ /* 0x000fe200078eb8ff */
[----:B------:R-:W-:-:S05]  /*6400*/  IMAD.SHL.U32 R0, R2, 0x200000, RZ ;  /* 0x0020000002007824 */ /* 0x000fca00078e00ff */
[----:B------:R-:W-:-:S07]  /*6410*/  LOP3.LUT R0, R3, R0, R4, 0xfe, !PT ;  /* 0x0000000003007212 */ /* 0x000fce00078efe04 */
.L_x_26905:
[----:B------:R-:W-:Y:S05]  /*6420*/  BSYNC B0 ;  /* 0x0000000000007941 */ /* 0x000fea0003800000 */
.L_x_26904:
[----:B------:R-:W0:Y:S02]  /*6430*/  F2I.FTZ.TRUNC.NTZ R0, R0 ;  /* 0x0000000000007305 */ /* 0x000e24000021f100 */
[----:B0-----:R-:W-:Y:S01]  /*6440*/  PRMT R22, R0, 0x7610, R22 ;  /* 0x0000761000167816 */ /* 0x001fe20000000016 */
[----:B------:R-:W-:Y:S06]  /*6450*/  BRA `(.L_x_26885) ;  /* 0x00000000009c7947 */ /* 0x000fec0003800000 */
.L_x_26897:
        /* <DEDUP_REMOVED lines=14> */
.L_x_26911:
[----:B------:R-:W-:Y:S05]  /*6540*/  BSYNC B0 ;  /* 0x0000000000007941 */ /* 0x000fea0003800000 */
.L_x_26910:
[----:B------:R-:W0:Y:S02]  /*6550*/  F2I.FTZ.TRUNC.NTZ R0, R0 ;  /* 0x0000000000007305 */ /* 0x000e24000021f100 */
[----:B0-----:R-:W-:Y:S01]  /*6560*/  PRMT R22, R0, 0x7610, R22 ;  /* 0x0000761000167816 */ /* 0x001fe20000000016 */
[----:B------:R-:W-:Y:S06]  /*6570*/  BRA `(.L_x_26885) ;  /* 0x0000000000547947 */ /* 0x000fec0003800000 */
.L_x_26884:
        /* <DEDUP_REMOVED lines=16> */
.L_x_26912:
[----:B------:R-:W-:Y:S01]  /*6680*/  PRMT R22, RZ, 0x7610, R22 ;  /* 0x00007610ff167816 */ /* 0x000fe20000000016 */
[----:B------:R-:W-:Y:S06]  /*6690*/  BRA `(.L_x_26885) ;  /* 0x00000000000c7947 */ /* 0x000fec0003800000 */
.L_x_26909:
[----:B------:R2:W5:Y:S01]  /*66a0*/  LDG.E.U8 R22, desc[UR36][R2.64] ;  /* 0x0000002402167981 */ /* 0x000562000c1e1100 */
[----:B------:R-:W-:Y:S05]  /*66b0*/  BRA `(.L_x_26885) ;  /* 0x0000000000047947 */ /* 0x000fea0003800000 */
.L_x_26908:
[----:B------:R3:W5:Y:S02]  /*66c0*/  LDG.E.U8 R22, desc[UR36][R2.64] ;  /* 0x0000002402167981 */ /* 0x000764000c1e1100 */
.L_x_26885:
        /* <DEDUP_REMOVED lines=17> */
.L_x_26916:
[----:B------:R0:W5:Y:S01]  /*67e0*/  LDG.E.U8 R5, desc[UR36][R2.64] ;  /* 0x0000002402057981 */ /* 0x000162000c1e1100 */
[----:B------:R-:W-:Y:S05]  /*67f0*/  BRA `(.L_x_26918) ;  /* 0x0000000c00547947 */ /* 0x000fea0003800000 */
.L_x_26915:
        /* <DEDUP_REMOVED lines=8> */
.L_x_26920:
[----:B------:R0:W5:Y:S01]  /*6880*/  LDG.E.U8 R5, desc[UR36][R2.64] ;  /* 0x0000002402057981 */ /* 0x000162000c1e1100 */
[----:B------:R-:W-:Y:S05]  /*6890*/  BRA `(.L_x_26918) ;  /* 0x0000000c002c7947 */ /* 0x000fea0003800000 */
.L_x_26919:
[----:B------:R0:W5:Y:S01]  /*68a0*/  LDG.E.U16 R5, desc[UR36][R2.64] ;  /* 0x0000002402057981 */ /* 0x000162000c1e1500 */
[----:B------:R-:W-:Y:S05]  /*68b0*/  BRA `(.L_x_26918) ;  /* 0x0000000c00247947 */ /* 0x000fea0003800000 */
.L_x_26914:
        /* <DEDUP_REMOVED lines=9> */
.L_x_26922:
[----:B------:R-:W2:Y:S02]  /*6950*/  LDG.E.U16 R0, desc[UR36][R2.64] ;  /* 0x0000002402007981 */ /* 0x000ea4000c1e1500 */
[----:B--2---:R-:W-:-:S06]  /*6960*/  HADD2.F32 R0, -RZ, R0.H0_H0 ;  /* 0x20000000ff007230 */ /* 0x004fcc0000004100 */
[----:B------:R-:W0:Y:S02]  /*6970*/  F2I.FTZ.TRUNC.NTZ R0, R0 ;  /* 0x0000000000007305 */ /* 0x000e24000021f100 */
[----:B0-----:R-:W-:Y:S01]  /*6980*/  PRMT R5, R0, 0x7610, R5 ;  /* 0x0000761000057816 */ /* 0x001fe20000000005 */
[----:B------:R-:W-:Y:S06]  /*6990*/  BRA `(.L_x_26918) ;  /* 0x0000000800ec7947 */ /* 0x000fec0003800000 */
.L_x_26921:
        /* <DEDUP_REMOVED lines=9> */
.L_x_26924:
[----:B------:R-:W2:Y:S02]  /*6a30*/  LDG.E.U16 R2, desc[UR36][R2.64] ;  /* 0x0000002402027981 */ /* 0x000ea4000c1e1500 */
[----:B--2---:R-:W-:-:S06]  /*6a40*/  HADD2.F32 R0, -RZ, R2.H0_H0 ;  /* 0x20000002ff007230 */ /* 0x004fcc0000004100 */
[----:B------:R-:W0:Y:S02]  /*6a50*/  F2I.FTZ.TRUNC.NTZ R0, R0 ;  /* 0x0000000000007305 */ /* 0x000e24000021f100 */
[----:B0-----:R-:W-:Y:S01]  /*6a60*/  PRMT R5, R0, 0x7610, R5 ;  /* 0x0000761000057816 */ /* 0x001fe20000000005 */
[----:B------:R-:W-:Y:S06]  /*6a70*/  BRA `(.L_x_26918) ;  /* 0x0000000800b47947 */ /* 0x000fec0003800000 */
.L_x_26923:
[----:B------:R-:W2:Y:S02]  /*6a80*/  LDG.E.64 R2, desc[UR36][R2.64] ;  /* 0x0000002402027981 */ /* 0x000ea4000c1e1b00 */
[----:B--2---:R0:W1:Y:S01]  /*6a90*/  F2I.F64.TRUNC R5, R2 ;  /* 0x0000000200057311 */ /* 0x004062000030d100 */
[----:B------:R-:W-:Y:S05]  /*6aa0*/  BRA `(.L_x_26918) ;  /* 0x0000000800a87947 */ /* 0x000fea0003800000 */
.L_x_26913:
        /* <DEDUP_REMOVED lines=12> */
.L_x_26927:
[----:B------:R-:W2:Y:S02]  /*6b70*/  LDG.E.64 R2, desc[UR36][R2.64] ;  /* 0x0000002402027981 */ /* 0x000ea4000c1e1b00 */
[----:B--2---:R0:W1:Y:S01]  /*6b80*/  F2I.F64.TRUNC R5, R2 ;  /* 0x0000000200057311 */ /* 0x004062000030d100 */
[----:B------:R-:W-:Y:S05]  /*6b90*/  BRA `(.L_x_26918) ;  /* 0x00000008006c7947 */ /* 0x000fea0003800000 */
.L_x_26926:
        /* <DEDUP_REMOVED lines=28> */
.L_x_26929:
        /* <DEDUP_REMOVED lines=15> */
.L_x_26928:
[----:B------:R-:W2:Y:S02]  /*6e50*/  LDG.E.U16 R0, desc[UR36][R2.64] ;  /* 0x0000002402007981 */ /* 0x000ea4000c1e1500 */
[----:B--2---:R-:W-:-:S06]  /*6e60*/  IMAD.U32 R0, R0, 0x10000, RZ ;  /* 0x0001000000007824 */ /* 0x004fcc00078e00ff */
[----:B------:R-:W0:Y:S02]  /*6e70*/  F2I.FTZ.TRUNC.NTZ R0, R0 ;  /* 0x0000000000007305 */ /* 0x000e24000021f100 */
[----:B0-----:R-:W-:Y:S01]  /*6e80*/  PRMT R5, R0, 0x7610, R5 ;  /* 0x0000761000057816 */ /* 0x001fe20000000005 */
[----:B------:R-:W-:Y:S06]  /*6e90*/  BRA `(.L_x_26918) ;  /* 0x0000000400ac7947 */ /* 0x000fec0003800000 */
.L_x_26925:
        /* <DEDUP_REMOVED lines=10> */
.L_x_26932:
        /* <DEDUP_REMOVED lines=21> */
.L_x_26936:
[----:B------:R-:W-:Y:S05]  /*7090*/  BSYNC B1 ;  /* 0x0000000000017941 */ /* 0x000fea0003800000 */
.L_x_26935:
[----:B------:R-:W-:Y:S01]  /*70a0*/  LEA R3, R0, 0x3b800000, 0x17 ;  /* 0x3b80000000037811 */ /* 0x000fe200078eb8ff */
[----:B------:R-:W-:-:S05]  /*70b0*/  IMAD.SHL.U32 R0, R2, 0x100000, RZ ;  /* 0x0010000002007824 */ /* 0x000fca00078e00ff */
[----:B------:R-:W-:-:S07]  /*70c0*/  LOP3.LUT R0, R3, R0, R4, 0xfe, !PT ;  /* 0x0000000003007212 */ /* 0x000fce00078efe04 */
.L_x_26934:
[----:B------:R-:W-:Y:S05]  /*70d0*/  BSYNC B0 ;  /* 0x0000000000007941 */ /* 0x000fea0003800000 */
.L_x_26933:
[----:B------:R-:W0:Y:S02]  /*70e0*/  F2I.FTZ.TRUNC.NTZ R0, R0 ;  /* 0x0000000000007305 */ /* 0x000e24000021f100 */
[----:B0-----:R-:W-:Y:S01]  /*70f0*/  PRMT R5, R0, 0x7610, R5 ;  /* 0x0000761000057816 */ /* 0x001fe20000000005 */
[----:B------:R-:W-:Y:S06]  /*7100*/  BRA `(.L_x_26918) ;  /* 0x0000000400107947 */ /* 0x000fec0003800000 */
.L_x_26931:
        /* <DEDUP_REMOVED lines=21> */
.L_x_26940:
[----:B------:R-:W-:Y:S05]  /*7260*/  BSYNC B1 ;  /* 0x0000000000017941 */ /* 0x000fea0003800000 */
.L_x_26939:
[----:B------:R-:W-:Y:S01]  /*7270*/  LEA R3, R0, 0x37800000, 0x17 ;  /* 0x3780000000037811 */ /* 0x000fe200078eb8ff */
[----:B------:R-:W-:-:S05]  /*7280*/  IMAD.SHL.U32 R0, R2, 0x200000, RZ ;  /* 0x0020000002007824 */ /* 0x000fca00078e00ff */
[----:B------:R-:W-:-:S07]  /*7290*/  LOP3.LUT R0, R3, R0, R4, 0xfe, !PT ;  /* 0x0000000003007212 */ /* 0x000fce00078efe04 */
.L_x_26938:
[----:B------:R-:W-:Y:S05]  /*72a0*/  BSYNC B0 ;  /* 0x0000000000007941 */ /* 0x000fea0003800000 */
.L_x_26937:
[----:B------:R-:W0:Y:S02]  /*72b0*/  F2I.FTZ.TRUNC.NTZ R0, R0 ;  /* 0x0000000000007305 */ /* 0x000e24000021f100 */
[----:B0-----:R-:W-:Y:S01]  /*72c0*/  PRMT R5, R0, 0x7610, R5 ;  /* 0x0000761000057816 */ /* 0x001fe20000000005 */
[----:B------:R-:W-:Y:S06]  /*72d0*/  BRA `(.L_x_26918) ;  /* 0x00000000009c7947 */ /* 0x000fec0003800000 */
.L_x_26930:
        /* <DEDUP_REMOVED lines=14> */
.L_x_26944:
[----:B------:R-:W-:Y:S05]  /*73c0*/  BSYNC B0 ;  /* 0x0000000000007941 */ /* 0x000fea0003800000 */
.L_x_26943:
[----:B------:R-:W0:Y:S02]  /*73d0*/  F2I.FTZ.TRUNC.NTZ R0, R0 ;  /* 0x0000000000007305 */ /* 0x000e24000021f100 */
[----:B0-----:R-:W-:Y:S01]  /*73e0*/  PRMT R5, R0, 0x7610, R5 ;  /* 0x0000761000057816 */ /* 0x001fe20000000005 */
[----:B------:R-:W-:Y:S06]  /*73f0*/  BRA `(.L_x_26918) ;  /* 0x0000000000547947 */ /* 0x000fec0003800000 */
.L_x_26917:
        /* <DEDUP_REMOVED lines=16> */
.L_x_26945:
[----:B------:R-:W-:Y:S01]  /*7500*/  PRMT R5, RZ, 0x7610, R5 ;  /* 0x00007610ff057816 */ /* 0x000fe20000000005 */
[----:B------:R-:W-:Y:S06]  /*7510*/  BRA `(.L_x_26918) ;  /* 0x00000000000c7947 */ /* 0x000fec0003800000 */
.L_x_26942:
[----:B------:R3:W5:Y:S01]  /*7520*/  LDG.E.U8 R5, desc[UR36][R2.64] ;  /* 0x0000002402057981 */ /* 0x000762000c1e1100 */
[----:B------:R-:W-:Y:S05]  /*7530*/  BRA `(.L_x_26918) ;  /* 0x0000000000047947 */ /* 0x000fea0003800000 */
.L_x_26941:
[----:B------:R4:W5:Y:S02]  /*7540*/  LDG.E.U8 R5, desc[UR36][R2.64] ;  /* 0x0000002402057981 */ /* 0x000964000c1e1100 */
.L_x_26918:
[----:B0-234-:R-:W0:Y:S01]  /*7550*/  LDC.U8 R3, c[0x0][0x491] ;  /* 0x00012440ff037b82 */ /* 0x01de220000000000 */
[----:B-1---5:R-:W-:Y:S01]  /*7560*/  LOP3.LUT P0, RZ, R5, 0xff, R22, 0xc8, !PT ;  /* 0x000000ff05ff7812 */ /* 0x022fe2000780c816 */
        /* <DEDUP_REMOVED lines=15> */
.L_x_26950:
[----:B------:R0:W-:Y:S01]  /*7660*/  STG.E.U8 desc[UR36][R16.64], R2 ;  /* 0x0000000210007986 */ /* 0x0001e2000c101124 */
[----:B------:R-:W-:Y:S05]  /*7670*/  BRA `(.L_x_26952) ;  /* 0x0000000c000c7947 */ /* 0x000fea0003800000 */
.L_x_26949:
        /* <DEDUP_REMOVED lines=9> */
.L_x_26954:
[----:B------:R0:W-:Y:S01]  /*7710*/  STG.E desc[UR36][R16.64], R2 ;  /* 0x0000000210007986 */ /* 0x0001e2000c101924 */
[----:B------:R-:W-:Y:S05]  /*7720*/  BRA `(.L_x_26952) ;  /* 0x0000000800e07947 */ /* 0x000fea0003800000 */
.L_x_26953:
[----:B------:R0:W-:Y:S01]  /*7730*/  STG.E.U16 desc[UR36][R16.64], R2 ;  /* 0x0000000210007986 */ /* 0x0001e2000c101524 */
[----:B------:R-:W-:Y:S05]  /*7740*/  BRA `(.L_x_26952) ;  /* 0x0000000800d87947 */ /* 0x000fea0003800000 */
.L_x_26948:
        /* <DEDUP_REMOVED lines=9> */
.L_x_26956:
[----:B------:R-:W-:-:S04]  /*77e0*/  FSEL R0, RZ, 1, !P0 ;  /* 0x3f800000ff007808 */ /* 0x000fc80004000000 */
[----:B------:R-:W-:-:S05]  /*77f0*/  F2FP.F16.F32.PACK_AB R0, RZ, R0 ;  /* 0x00000000ff00723e */ /* 0x000fca00000000ff */
[----:B------:R0:W-:Y:S01]  /*7800*/  STG.E.U16 desc[UR36][R16.64], R0 ;  /* 0x0000000010007986 */ /* 0x0001e2000c101524 */
[----:B------:R-:W-:Y:S05]  /*7810*/  BRA `(.L_x_26952) ;  /* 0x0000000800a47947 */ /* 0x000fea0003800000 */
.L_x_26955:
        /* <DEDUP_REMOVED lines=10> */
.L_x_26958:
[----:B------:R-:W-:-:S04]  /*78c0*/  FSEL R0, RZ, 1, !P0 ;  /* 0x3f800000ff007808 */ /* 0x000fc80004000000 */
[----:B------:R-:W-:-:S04]  /*78d0*/  F2FP.F16.F32.PACK_AB R3, RZ, R0 ;  /* 0x00000000ff03723e */ /* 0x000fc800000000ff */
[----:B------:R-:W-:-:S05]  /*78e0*/  PRMT R3, R3, 0x5410, RZ ;  /* 0x0000541003037816 */ /* 0x000fca00000000ff */
[----:B------:R0:W-:Y:S01]  /*78f0*/  STG.E desc[UR36][R16.64], R3 ;  /* 0x0000000310007986 */ /* 0x0001e2000c101924 */
[----:B------:R-:W-:Y:S05]  /*7900*/  BRA `(.L_x_26952) ;  /* 0x0000000800687947 */ /* 0x000fea0003800000 */
.L_x_26957:
[----:B------:R-:W-:Y:S01]  /*7910*/  FSEL R3, RZ, 1.875, !P0 ;  /* 0x3ff00000ff037808 */ /* 0x000fe20004000000 */
[----:B------:R-:W-:-:S05]  /*7920*/  IMAD.MOV.U32 R2, RZ, RZ, RZ ;  /* 0x000000ffff027224 */ /* 0x000fca00078e00ff */
[----:B------:R0:W-:Y:S01]  /*7930*/  STG.E.64 desc[UR36][R16.64], R2 ;  /* 0x0000000210007986 */ /* 0x0001e2000c101b24 */
[----:B------:R-:W-:Y:S05]  /*7940*/  BRA `(.L_x_26952) ;  /* 0x0000000800587947 */ /* 0x000fea0003800000 */
.L_x_26947:
        /* <DEDUP_REMOVED lines=10> */
.L_x_26961:
[----:B------:R-:W-:Y:S02]  /*79f0*/  FSEL R5, RZ, 1.875, !P0 ;  /* 0x3ff00000ff057808 */ /* 0x000fe40004000000 */
[----:B------:R-:W-:Y:S01]  /*7a00*/  CS2R R6, SRZ ;  /* 0x0000000000067805 */ /* 0x000fe2000001ff00 */
[----:B------:R-:W-:-:S05]  /*7a10*/  IMAD.MOV.U32 R4, RZ, RZ, RZ ;  /* 0x000000ffff047224 */ /* 0x000fca00078e00ff */
[----:B------:R0:W-:Y:S01]  /*7a20*/  STG.E.128 desc[UR36][R16.64], R4 ;  /* 0x0000000410007986 */ /* 0x0001e2000c101d24 */
[----:B------:R-:W-:Y:S05]  /*7a30*/  BRA `(.L_x_26952) ;  /* 0x00000008001c7947 */ /* 0x000fea0003800000 */
.L_x_26960:
        /* <DEDUP_REMOVED lines=18> */
.L_x_26965:
[----:B------:R-:W-:Y:S05]  /*7b60*/  BSYNC B0 ;  /* 0x0000000000007941 */ /* 0x000fea0003800000 */
.L_x_26964:
[----:B------:R0:W-:Y:S01]  /*7b70*/  STG.E.U8 desc[UR36][R16.64], R3 ;  /* 0x0000000310007986 */ /* 0x0001e2000c101124 */
[----:B------:R-:W-:Y:S05]  /*7b80*/  BRA `(.L_x_26952) ;  /* 0x0000000400c87947 */ /* 0x000fea0003800000 */
.L_x_26963:
        /* <DEDUP_REMOVED lines=13> */
.L_x_26966:
[----:B------:R-:W-:Y:S01]  /*7c60*/  ISETP.GT.U32.AND P0, PT, R3, 0x7f800000, PT ;  /* 0x7f8000000300780c */ /* 0x000fe20003f04070 */
[----:B------:R-:W-:-:S05]  /*7c70*/  IMAD.MOV.U32 R3, RZ, RZ, 0x7f ;  /* 0x0000007fff037424 */ /* 0x000fca00078e00ff */
[----:B------:R-:W-:-:S05]  /*7c80*/  SEL R3, R3, 0x7c, P0 ;  /* 0x0000007c03037807 */ /* 0x000fca0000000000 */
[----:B------:R0:W-:Y:S01]  /*7c90*/  STG.E.U8 desc[UR36][R16.64], R3 ;  /* 0x0000000310007986 */ /* 0x0001e2000c101124 */
[----:B------:R-:W-:Y:S05]  /*7ca0*/  BRA `(.L_x_26952) ;  /* 0x0000000400807947 */ /* 0x000fea0003800000 */
.L_x_26962:
[----:B------:R-:W-:-:S04]  /*7cb0*/  FSEL R0, RZ, 1, !P0 ;  /* 0x3f800000ff007808 */ /* 0x000fc80004000000 */
[----:B------:R-:W-:-:S05]  /*7cc0*/  F2FP.BF16.F32.PACK_AB R0, RZ, R0 ;  /* 0x00000000ff00723e */ /* 0x000fca00000010ff */
[----:B------:R0:W-:Y:S01]  /*7cd0*/  STG.E.U16 desc[UR36][R16.64], R0 ;  /* 0x0000000010007986 */ /* 0x0001e2000c101524 */
[----:B------:R-:W-:Y:S05]  /*7ce0*/  BRA `(.L_x_26952) ;  /* 0x0000000400707947 */ /* 0x000fea0003800000 */
.L_x_26959:
        /* <DEDUP_REMOVED lines=10> */
.L_x_26969:
        /* <DEDUP_REMOVED lines=16> */
.L_x_26972:
[----:B------:R-:W-:-:S07]  /*7e90*/  PRMT R8, R0, 0x7610, R8 ;  /* 0x0000761000087816 */ /* 0x000fce0000000008 */
.L_x_26971:
[----:B------:R-:W-:Y:S05]  /*7ea0*/  BSYNC B0 ;  /* 0x0000000000007941 */ /* 0x000fea0003800000 */
.L_x_26970:
[----:B------:R0:W-:Y:S01]  /*7eb0*/  STG.E.U8 desc[UR36][R16.64], R8 ;  /* 0x0000000810007986 */ /* 0x0001e2000c101124 */
[----:B------:R-:W-:Y:S05]  /*7ec0*/  BRA `(.L_x_26952) ;  /* 0x0000000000f87947 */ /* 0x000fea0003800000 */
.L_x_26968:
        /* <DEDUP_REMOVED lines=16> */
.L_x_26975:
[----:B------:R-:W-:-:S07]  /*7fd0*/  PRMT R8, R0, 0x7610, R8 ;  /* 0x0000761000087816 */ /* 0x000fce0000000008 */
.L_x_26974:
[----:B------:R-:W-:Y:S05]  /*7fe0*/  BSYNC B0 ;  /* 0x0000000000007941 */ /* 0x000fea0003800000 */
.L_x_26973:
[----:B------:R3:W-:Y:S01]  /*7ff0*/  STG.E.U8 desc[UR36][R16.64], R8 ;  /* 0x0000000810007986 */ /* 0x0007e2000c101124 */
[----:B------:R-:W-:Y:S05]  /*8000*/  BRA `(.L_x_26952) ;  /* 0x0000000000a87947 */ /* 0x000fea0003800000 */
.L_x_26967:
        /* <DEDUP_REMOVED lines=21> */
.L_x_26951:
        /* <DEDUP_REMOVED lines=16> */
.L_x_26978:
[----:B------:R-:W-:Y:S05]  /*8260*/  BRA `(.L_x_26952) ;  /* 0x0000000000107947 */ /* 0x000fea0003800000 */
.L_x_26977:
[----:B------:R-:W-:-:S05]  /*8270*/  IMAD.MOV.U32 R3, RZ, RZ, RZ ;  /* 0x000000ffff037224 */ /* 0x000fca00078e00ff */
[----:B------:R2:W-:Y:S01]  /*8280*/  STG.E.64 desc[UR36][R16.64], R2 ;  /* 0x0000000210007986 */ /* 0x0005e2000c101b24 */
[----:B------:R-:W-:Y:S05]  /*8290*/  BRA `(.L_x_26952) ;  /* 0x0000000000047947 */ /* 0x000fea0003800000 */
.L_x_26976:
[----:B------:R0:W-:Y:S02]  /*82a0*/  STG.E desc[UR36][R16.64], R2 ;  /* 0x0000000210007986 */ /* 0x0001e4000c101924 */
.L_x_26952:
[----:B------:R-:W-:Y:S05]  /*82b0*/  BSYNC B6 ;  /* 0x0000000000067941 */ /* 0x000fea0003800000 */
.L_x_26946:
[----:B------:R-:W-:-:S07]  /*82c0*/  VIADD R19, R19, 0x80 ;  /* 0x0000008013137836 */ /* 0x000fce0000000000 */
.L_x_26878:
[----:B------:R-:W-:Y:S05]  /*82d0*/  BSYNC B7 ;  /* 0x0000000000077941 */ /* 0x000fea0003800000 */
.L_x_26877:
        /* <DEDUP_REMOVED lines=358> */
.L_x_26981:
        /* <DEDUP_REMOVED lines=20> */
.L_x_26985:
[----:B------:R0:W5:Y:S01]  /*9a80*/  LDG.E.U8 R22, desc[UR36][R2.64] ;  /* 0x0000002402167981 */ /* 0x000162000c1e1100 */
[----:B------:R-:W-:Y:S05]  /*9a90*/  BRA `(.L_x_26987) ;  /* 0x0000000c00547947 */ /* 0x000fea0003800000 */
.L_x_26984:
        /* <DEDUP_REMOVED lines=8> */
.L_x_26989:
[----:B------:R0:W5:Y:S01]  /*9b20*/  LDG.E.U8 R22, desc[UR36][R2.64] ;  /* 0x0000002402167981 */ /* 0x000162000c1e1100 */
[----:B------:R-:W-:Y:S05]  /*9b30*/  BRA `(.L_x_26987) ;  /* 0x0000000c002c7947 */ /* 0x000fea0003800000 */
.L_x_26988:
[----:B------:R0:W5:Y:S01]  /*9b40*/  LDG.E.U16 R22, desc[UR36][R2.64] ;  /* 0x0000002402167981 */ /* 0x000162000c1e1500 */
[----:B------:R-:W-:Y:S05]  /*9b50*/  BRA `(.L_x_26987) ;  /* 0x0000000c00247947 */ /* 0x000fea0003800000 */
.L_x_26983:
        /* <DEDUP_REMOVED lines=9> */
.L_x_26991:
[----:B------:R-:W2:Y:S02]  /*9bf0*/  LDG.E.U16 R0, desc[UR36][R2.64] ;  /* 0x0000002402007981 */ /* 0x000ea4000c1e1500 */
[----:B--2---:R-:W-:-:S06]  /*9c00*/  HADD2.F32 R0, -RZ, R0.H0_H0 ;  /* 0x20000000ff007230 */ /* 0x004fcc0000004100 */
[----:B------:R-:W0:Y:S02]  /*9c10*/  F2I.FTZ.TRUNC.NTZ R0, R0 ;  /* 0x0000000000007305 */ /* 0x000e24000021f100 */
[----:B0-----:R-:W-:Y:S01]  /*9c20*/  PRMT R22, R0, 0x7610, R22 ;  /* 0x0000761000167816 */ /* 0x001fe20000000016 */
[----:B------:R-:W-:Y:S06]  /*9c30*/  BRA `(.L_x_26987) ;  /* 0x0000000800ec7947 */ /* 0x000fec0003800000 */
.L_x_26990:
        /* <DEDUP_REMOVED lines=9> */
.L_x_26993:
[----:B------:R-:W2:Y:S02]  /*9cd0*/  LDG.E.U16 R2, desc[UR36][R2.64] ;  /* 0x0000002402027981 */ /* 0x000ea4000c1e1500 */
[----:B--2---:R-:W-:-:S06]  /*9ce0*/  HADD2.F32 R0, -RZ, R2.H0_H0 ;  /* 0x20000002ff007230 */ /* 0x004fcc0000004100 */
[----:B------:R-:W0:Y:S02]  /*9cf0*/  F2I.FTZ.TRUNC.NTZ R0, R0 ;  /* 0x0000000000007305 */ /* 0x000e24000021f100 */
[----:B0-----:R-:W-:Y:S01]  /*9d00*/  PRMT R22, R0, 0x7610, R22 ;  /* 0x0000761000167816 */ /* 0x001fe20000000016 */
[----:B------:R-:W-:Y:S06]  /*9d10*/  BRA `(.L_x_26987) ;  /* 0x0000000800b47947 */ /* 0x000fec0003800000 */
.L_x_26992:
[----:B------:R-:W2:Y:S02]  /*9d20*/  LDG.E.64 R2, desc[UR36][R2.64] ;  /* 0x0000002402027981 */ /* 0x000ea4000c1e1b00 */
[----:B--2---:R0:W1:Y:S01]  /*9d30*/  F2I.F64.TRUNC R22, R2 ;  /* 0x0000000200167311 */ /* 0x004062000030d100 */
[----:B------:R-:W-:Y:S05]  /*9d40*/  BRA `(.L_x_26987) ;  /* 0x0000000800a87947 */ /* 0x000fea0003800000 */
.L_x_26982:
        /* <DEDUP_REMOVED lines=12> */
.L_x_26996:
[----:B------:R-:W2:Y:S02]  /*9e10*/  LDG.E.64 R2, desc[UR36][R2.64] ;  /* 0x0000002402027981 */ /* 0x000ea4000c1e1b00 */
[----:B--2---:R0:W1:Y:S01]  /*9e20*/  F2I.F64.TRUNC R22, R2 ;  /* 0x0000000200167311 */ /* 0x004062000030d100 */
[----:B------:R-:W-:Y:S05]  /*9e30*/  BRA `(.L_x_26987) ;  /* 0x00000008006c7947 */ /* 0x000fea0003800000 */
.L_x_26995:
        /* <DEDUP_REMOVED lines=28> */
.L_x_26998:
        /* <DEDUP_REMOVED lines=15> */
.L_x_26997:
[----:B------:R-:W2:Y:S02]  /*a0f0*/  LDG.E.U16 R0, desc[UR36][R2.64] ;  /* 0x0000002402007981 */ /* 0x000ea4000c1e1500 */
[----:B--2---:R-:W-:-:S06]  /*a100*/  IMAD.U32 R0, R0, 0x10000, RZ ;  /* 0x0001000000007824 */ /* 0x004fcc00078e00ff */
[----:B------:R-:W0:Y:S02]  /*a110*/  F2I.FTZ.TRUNC.NTZ R0, R0 ;  /* 0x0000000000007305 */ /* 0x000e24000021f100 */
[----:B0-----:R-:W-:Y:S01]  /*a120*/  PRMT R22, R0, 0x7610, R22 ;  /* 0x0000761000167816 */ /* 0x001fe20000000016 */
[----:B------:R-:W-:Y:S06]  /*a130*/  BRA `(.L_x_26987) ;  /* 0x0000000400ac7947 */ /* 0x000fec0003800000 */
.L_x_26994:
        /* <DEDUP_REMOVED lines=10> */
.L_x_27001:
        /* <DEDUP_REMOVED lines=21> */
.L_x_27005:
[----:B------:R-:W-:Y:S05]  /*a330*/  BSYNC B1 ;  /* 0x0000000000017941 */ /* 0x000fea0003800000 */
.L_x_27004:
[----:B------:R-:W-:Y:S01]  /*a340*/  LEA R3, R0, 0x3b800000, 0x17 ;  /* 0x3b80000000037811 */ /* 0x000fe200078eb8ff */
[----:B------:R-:W-:-:S05]  /*a350*/  IMAD.SHL.U32 R0, R2, 0x100000, RZ ;  /* 0x0010000002007824 */ /* 0x000fca00078e00ff */
[----:B------:R-:W-:-:S07]  /*a360*/  LOP3.LUT R0, R3, R0, R4, 0xfe, !PT ;  /* 0x0000000003007212 */ /* 0x000fce00078efe04 */
.L_x_27003:
[----:B------:R-:W-:Y:S05]  /*a370*/  BSYNC B0 ;  /* 0x0000000000007941 */ /* 0x000fea0003800000 */
.L_x_27002:
[----:B------:R-:W0:Y:S02]  /*a380*/  F2I.FTZ.TRUNC.NTZ R0, R0 ;  /* 0x0000000000007305 */ /* 0x000e24000021f100 */
[----:B0-----:R-:W-:Y:S01]  /*a390*/  PRMT R22, R0, 0x7610, R22 ;  /* 0x0000761000167816 */ /* 0x001fe20000000016 */
[----:B------:R-:W-:Y:S06]  /*a3a0*/  BRA `(.L_x_26987) ;  /* 0x0000000400107947 */ /* 0x000fec0003800000 */
.L_x_27000:
        /* <DEDUP_REMOVED lines=21> */
.L_x_27009:
[----:B------:R-:W-:Y:S05]  /*a500*/  BSYNC B1 ;  /* 0x0000000000017941 */ /* 0x000fea0003800000 */
.L_x_27008:
[----:B------:R-:W-:Y:S01]  /*a510*/  LEA R3, R0, 0x37800000, 0x17 ;  /* 0x3780000000037811 */ /* 0x000fe200078eb8ff */
[----:B------:R-:W-:-:S05]  /*a520*/  IMAD.SHL.U32 R0, R2, 0x200000, RZ ;  /* 0x0020000002007824 */ /* 0x000fca00078e00ff */
[----:B------:R-:W-:-:S07]  /*a530*/  LOP3.LUT R0, R3, R0, R4, 0xfe, !PT ;  /* 0x0000000003007212 */ /* 0x000fce00078efe04 */
.L_x_27007:
[----:B------:R-:W-:Y:S05]  /*a540*/  BSYNC B0 ;  /* 0x0000000000007941 */ /* 0x000fea0003800000 */
.L_x_27006:
[----:B------:R-:W0:Y:S02]  /*a550*/  F2I.FTZ.TRUNC.NTZ R0, R0 ;  /* 0x0000000000007305 */ /* 0x000e24000021f100 */
[----:B0-----:R-:W-:Y:S01]  /*a560*/  PRMT R22, R0, 0x7610, R22 ;  /* 0x0000761000167816 */ /* 0x001fe20000000016 */
[----:B------:R-:W-:Y:S06]  /*a570*/  BRA `(.L_x_26987) ;  /* 0x00000000009c7947 */ /* 0x000fec0003800000 */
.L_x_26999:
        /* <DEDUP_REMOVED lines=14> */
.L_x_27013:
[----:B------:R-:W-:Y:S05]  /*a660*/  BSYNC B0 ;  /* 0x0000000000007941 */ /* 0x000fea0003800000 */
.L_x_27012:
[----:B------:R-:W0:Y:S02]  /*a670*/  F2I.FTZ.TRUNC.NTZ R0, R0 ;  /* 0x0000000000007305 */ /* 0x000e24000021f100 */
[----:B0-----:R-:W-:Y:S01]  /*a680*/  PRMT R22, R0, 0x7610, R22 ;  /* 0x0000761000167816 */ /* 0x001fe20000000016 */
[----:B------:R-:W-:Y:S06]  /*a690*/  BRA `(.L_x_26987) ;  /* 0x0000000000547947 */ /* 0x000fec0003800000 */
.L_x_26986:
        /* <DEDUP_REMOVED lines=16> */
.L_x_27014:
[----:B------:R-:W-:Y:S01]  /*a7a0*/  PRMT R22, RZ, 0x7610, R22 ;  /* 0x00007610ff167816 */ /* 0x000fe20000000016 */
[----:B------:R-:W-:Y:S06]  /*a7b0*/  BRA `(.L_x_26987) ;  /* 0x00000000000c7947 */ /* 0x000fec0003800000 */
.L_x_27011:
[----:B------:R3:W5:Y:S01]  /*a7c0*/  LDG.E.U8 R22, desc[UR36][R2.64] ;  /* 0x0000002402167981 */ /* 0x000762000c1e1100 */
[----:B------:R-:W-:Y:S05]  /*a7d0*/  BRA `(.L_x_26987) ;  /* 0x0000000000047947 */ /* 0x000fea0003800000 */
.L_x_27010:
[----:B------:R2:W5:Y:S02]  /*a7e0*/  LDG.E.U8 R22, desc[UR36][R2.64] ;  /* 0x0000002402167981 */ /* 0x000564000c1e1100 */
.L_x_26987:
        /* <DEDUP_REMOVED lines=17> */
.L_x_27018:
[----:B------:R0:W5:Y:S01]  /*a900*/  LDG.E.U8 R5, desc[UR36][R2.64] ;  /* 0x0000002402057981 */ /* 0x000162000c1e1100 */
[----:B------:R-:W-:Y:S05]  /*a910*/  BRA `(.L_x_27020) ;  /* 0x0000000c00547947 */ /* 0x000fea0003800000 */
.L_x_27017:
        /* <DEDUP_REMOVED lines=8> */
.L_x_27022:
[----:B------:R0:W5:Y:S01]  /*a9a0*/  LDG.E.U8 R5, desc[UR36][R2.64] ;  /* 0x0000002402057981 */ /* 0x000162000c1e1100 */
[----:B------:R-:W-:Y:S05]  /*a9b0*/  BRA `(.L_x_27020) ;  /* 0x0000000c002c7947 */ /* 0x000fea0003800000 */
.L_x_27021:
[----:B------:R0:W5:Y:S01]  /*a9c0*/  LDG.E.U16 R5, desc[UR36][R2.64] ;  /* 0x0000002402057981 */ /* 0x000162000c1e1500 */
[----:B------:R-:W-:Y:S05]  /*a9d0*/  BRA `(.L_x_27020) ;  /* 0x0000000c00247947 */ /* 0x000fea0003800000 */
.L_x_27016:
        /* <DEDUP_REMOVED lines=9> */
.L_x_27024:
[----:B------:R-:W2:Y:S02]  /*aa70*/  LDG.E.U16 R0, desc[UR36][R2.64] ;  /* 0x0000002402007981 */ /* 0x000ea4000c1e1500 */
[----:B--2---:R-:W-:-:S06]  /*aa80*/  HADD2.F32 R0, -RZ, R0.H0_H0 ;  /* 0x20000000ff007230 */ /* 0x004fcc0000004100 */
[----:B------:R-:W0:Y:S02]  /*aa90*/  F2I.FTZ.TRUNC.NTZ R0, R0 ;  /* 0x0000000000007305 */ /* 0x000e24000021f100 */
[----:B0-----:R-:W-:Y:S01]  /*aaa0*/  PRMT R5, R0, 0x7610, R5 ;  /* 0x0000761000057816 */ /* 0x001fe20000000005 */
[----:B------:R-:W-:Y:S06]  /*aab0*/  BRA `(.L_x_27020) ;  /* 0x0000000800ec7947 */ /* 0x000fec0003800000 */
.L_x_27023:
        /* <DEDUP_REMOVED lines=9> */
.L_x_27026:
[----:B------:R-:W2:Y:S02]  /*ab50*/  LDG.E.U16 R2, desc[UR36][R2.64] ;  /* 0x0000002402027981 */ /* 0x000ea4000c1e1500 */
[----:B--2---:R-:W-:-:S06]  /*ab60*/  HADD2.F32 R0, -RZ, R2.H0_H0 ;  /* 0x20000002ff007230 */ /* 0x004fcc0000004100 */
[----:B------:R-:W0:Y:S02]  /*ab70*/  F2I.FTZ.TRUNC.NTZ R0, R0 ;  /* 0x0000000000007305 */ /* 0x000e24000021f100 */
[----:B0-----:R-:W-:Y:S01]  /*ab80*/  PRMT R5, R0, 0x7610, R5 ;  /* 0x0000761000057816 */ /* 0x001fe20000000005 */
[----:B------:R-:W-:Y:S06]  /*ab90*/  BRA `(.L_x_27020) ;  /* 0x0000000800b47947 */ /* 0x000fec0003800000 */
.L_x_27025:
[----:B------:R-:W2:Y:S02]  /*aba0*/  LDG.E.64 R2, desc[UR36][R2.64] ;  /* 0x0000002402027981 */ /* 0x000ea4000c1e1b00 */
[----:B--2---:R0:W1:Y:S01]  /*abb0*/  F2I.F64.TRUNC R5, R2 ;  /* 0x0000000200057311 */ /* 0x004062000030d100 */
[----:B------:R-:W-:Y:S05]  /*abc0*/  BRA `(.L_x_27020) ;  /* 0x0000000800a87947 */ /* 0x000fea0003800000 */
.L_x_27015:
        /* <DEDUP_REMOVED lines=12> */
.L_x_27029:
[----:B------:R-:W2:Y:S02]  /*ac90*/  LDG.E.64 R2, desc[UR36][R2.64] ;  /* 0x0000002402027981 */ /* 0x000ea4000c1e1b00 */
[----:B--2---:R3:W4:Y:S01]  /*aca0*/  F2I.F64.TRUNC R5, R2 ;  /* 0x0000000200057311 */ /* 0x004722000030d100 */
[----:B------:R-:W-:Y:S05]  /*acb0*/  BRA `(.L_x_27020) ;  /* 0x00000008006c7947 */ /* 0x000fea0003800000 */
.L_x_27028:
        /* <DEDUP_REMOVED lines=28> */
.L_x_27031:
        /* <DEDUP_REMOVED lines=15> */
.L_x_27030:
[----:B------:R-:W2:Y:S02]  /*af70*/  LDG.E.U16 R0, desc[UR36][R2.64] ;  /* 0x0000002402007981 */ /* 0x000ea4000c1e1500 */
[----:B--2---:R-:W-:-:S06]  /*af80*/  IMAD.U32 R0, R0, 0x10000, RZ ;  /* 0x0001000000007824 */ /* 0x004fcc00078e00ff */
[----:B------:R-:W0:Y:S02]  /*af90*/  F2I.FTZ.TRUNC.NTZ R0, R0 ;  /* 0x0000000000007305 */ /* 0x000e24000021f100 */
[----:B0-----:R-:W-:Y:S01]  /*afa0*/  PRMT R5, R0, 0x7610, R5 ;  /* 0x0000761000057816 */ /* 0x001fe20000000005 */
[----:B------:R-:W-:Y:S06]  /*afb0*/  BRA `(.L_x_27020) ;  /* 0x0000000400ac7947 */ /* 0x000fec0003800000 */
.L_x_27027:
        /* <DEDUP_REMOVED lines=10> */
.L_x_27034:
        /* <DEDUP_REMOVED lines=21> */
.L_x_27038:
[----:B------:R-:W-:Y:S05]  /*b1b0*/  BSYNC B1 ;  /* 0x0000000000017941 */ /* 0x000fea0003800000 */
.L_x_27037:
[----:B------:R-:W-:Y:S01]  /*b1c0*/  LEA R3, R0, 0x3b800000, 0x17 ;  /* 0x3b80000000037811 */ /* 0x000fe200078eb8ff */
[----:B------:R-:W-:-:S05]  /*b1d0*/  IMAD.SHL.U32 R0, R2, 0x100000, RZ ;  /* 0x0010000002007824 */ /* 0x000fca00078e00ff */
[----:B------:R-:W-:-:S07]  /*b1e0*/  LOP3.LUT R0, R3, R0, R4, 0xfe, !PT ;  /* 0x0000000003007212 */ /* 0x000fce00078efe04 */
.L_x_27036:
[----:B------:R-:W-:Y:S05]  /*b1f0*/  BSYNC B0 ;  /* 0x0000000000007941 */ /* 0x000fea0003800000 */
.L_x_27035:
[----:B------:R-:W0:Y:S02]  /*b200*/  F2I.FTZ.TRUNC.NTZ R0, R0 ;  /* 0x0000000000007305 */ /* 0x000e24000021f100 */
[----:B0-----:R-:W-:Y:S01]  /*b210*/  PRMT R5, R0, 0x7610, R5 ;  /* 0x0000761000057816 */ /* 0x001fe20000000005 */
[----:B------:R-:W-:Y:S06]  /*b220*/  BRA `(.L_x_27020) ;  /* 0x0000000400107947 */ /* 0x000fec0003800000 */
.L_x_27033:
        /* <DEDUP_REMOVED lines=21> */
.L_x_27042:
[----:B------:R-:W-:Y:S05]  /*b380*/  BSYNC B1 ;  /* 0x0000000000017941 */ /* 0x000fea0003800000 */
.L_x_27041:
[----:B------:R-:W-:Y:S01]  /*b390*/  LEA R3, R0, 0x37800000, 0x17 ;  /* 0x3780000000037811 */ /* 0x000fe200078eb8ff */
[----:B------:R-:W-:-:S05]  /*b3a0*/  IMAD.SHL.U32 R0, R2, 0x200000, RZ ;  /* 0x0020000002007824 */ /* 0x000fca00078e00ff */
[----:B------:R-:W-:-:S07]  /*b3b0*/  LOP3.LUT R0, R3, R0, R4, 0xfe, !PT ;  /* 0x0000000003007212 */ /* 0x000fce00078efe04 */
.L_x_27040:
[----:B------:R-:W-:Y:S05]  /*b3c0*/  BSYNC B0 ;  /* 0x0000000000007941 */ /* 0x000fea0003800000 */
.L_x_27039:
[----:B------:R-:W0:Y:S02]  /*b3d0*/  F2I.FTZ.TRUNC.NTZ R0, R0 ;  /* 0x0000000000007305 */ /* 0x000e24000021f100 */
[----:B0-----:R-:W-:Y:S01]  /*b3e0*/  PRMT R5, R0, 0x7610, R5 ;  /* 0x0000761000057816 */ /* 0x001fe20000000005 */
[----:B------:R-:W-:Y:S06]  /*b3f0*/  BRA `(.L_x_27020) ;  /* 0x00000000009c7947 */ /* 0x000fec0003800000 */
.L_x_27032:
        /* <DEDUP_REMOVED lines=14> */
.L_x_27046:
[----:B------:R-:W-:Y:S05]  /*b4e0*/  BSYNC B0 ;  /* 0x0000000000007941 */ /* 0x000fea0003800000 */
.L_x_27045:
[----:B------:R-:W0:Y:S02]  /*b4f0*/  F2I.FTZ.TRUNC.NTZ R0, R0 ;  /* 0x0000000000007305 */ /* 0x000e24000021f100 */
[----:B0-----:R-:W-:Y:S01]  /*b500*/  PRMT R5, R0, 0x7610, R5 ;  /* 0x0000761000057816 */ /* 0x001fe20000000005 */
[----:B------:R-:W-:Y:S06]  /*b510*/  BRA `(.L_x_27020) ;  /* 0x0000000000547947 */ /* 0x000fec0003800000 */
.L_x_27019:
        /* <DEDUP_REMOVED lines=16> */
.L_x_27047:
[----:B------:R-:W-:Y:S01]  /*b620*/  PRMT R5, RZ, 0x7610, R5 ;  /* 0x00007610ff057816 */ /* 0x000fe20000000005 */
[----:B------:R-:W-:Y:S06]  /*b630*/  BRA `(.L_x_27020) ;  /* 0x00000000000c7947 */ /* 0x000fec0003800000 */
.L_x_27044:
[----:B------:R2:W5:Y:S01]  /*b640*/  LDG.E.U8 R5, desc[UR36][R2.64] ;  /* 0x0000002402057981 */ /* 0x000562000c1e1100 */
[----:B------:R-:W-:Y:S05]  /*b650*/  BRA `(.L_x_27020) ;  /* 0x0000000000047947 */ /* 0x000fea0003800000 */
.L_x_27043:
[----:B------:R1:W5:Y:S02]  /*b660*/  LDG.E.U8 R5, desc[UR36][R2.64] ;  /* 0x0000002402057981 */ /* 0x000364000c1e1100 */
.L_x_27020:
[----:B0123--:R-:W0:Y:S01]  /*b670*/  LDC.U8 R3, c[0x0][0x491] ;  /* 0x00012440ff037b82 */ /* 0x00fe220000000000 */
[----:B----45:R-:W-:Y:S01]  /*b680*/  LOP3.LUT P0, RZ, R5, 0xff, R22, 0xc8, !PT ;  /* 0x000000ff05ff7812 */ /* 0x030fe2000780c816 */
        /* <DEDUP_REMOVED lines=15> */
.L_x_27052:
[----:B------:R0:W-:Y:S01]  /*b780*/  STG.E.U8 desc[UR36][R16.64], R2 ;  /* 0x0000000210007986 */ /* 0x0001e2000c101124 */
[----:B------:R-:W-:Y:S05]  /*b790*/  BRA `(.L_x_27054) ;  /* 0x0000000c000c7947 */ /* 0x000fea0003800000 */
.L_x_27051:
        /* <DEDUP_REMOVED lines=9> */
.L_x_27056:
[----:B------:R0:W-:Y:S01]  /*b830*/  STG.E desc[UR36][R16.64], R2 ;  /* 0x0000000210007986 */ /* 0x0001e2000c101924 */
[----:B------:R-:W-:Y:S05]  /*b840*/  BRA `(.L_x_27054) ;  /* 0x0000000800e07947 */ /* 0x000fea0003800000 */
.L_x_27055:
[----:B------:R0:W-:Y:S01]  /*b850*/  STG.E.U16 desc[UR36][R16.64], R2 ;  /* 0x0000000210007986 */ /* 0x0001e2000c101524 */
[----:B------:R-:W-:Y:S05]  /*b860*/  BRA `(.L_x_27054) ;  /* 0x0000000800d87947 */ /* 0x000fea0003800000 */
.L_x_27050:
        /* <DEDUP_REMOVED lines=9> */
.L_x_27058:
[----:B------:R-:W-:-:S04]  /*b900*/  FSEL R0, RZ, 1, !P0 ;  /* 0x3f800000ff007808 */ /* 0x000fc80004000000 */
[----:B------:R-:W-:-:S05]  /*b910*/  F2FP.F16.F32.PACK_AB R0, RZ, R0 ;  /* 0x00000000ff00723e */ /* 0x000fca00000000ff */
[----:B------:R4:W-:Y:S01]  /*b920*/  STG.E.U16 desc[UR36][R16.64], R0 ;  /* 0x0000000010007986 */ /* 0x0009e2000c101524 */
[----:B------:R-:W-:Y:S05]  /*b930*/  BRA `(.L_x_27054) ;  /* 0x0000000800a47947 */ /* 0x000fea0003800000 */
.L_x_27057:
        /* <DEDUP_REMOVED lines=10> */
.L_x_27060:
[----:B------:R-:W-:-:S04]  /*b9e0*/  FSEL R0, RZ, 1, !P0 ;  /* 0x3f800000ff007808 */ /* 0x000fc80004000000 */
[----:B------:R-:W-:-:S04]  /*b9f0*/  F2FP.F16.F32.PACK_AB R3, RZ, R0 ;  /* 0x00000000ff03723e */ /* 0x000fc800000000ff */
[----:B------:R-:W-:-:S05]  /*ba00*/  PRMT R3, R3, 0x5410, RZ ;  /* 0x0000541003037816 */ /* 0x000fca00000000ff */
[----:B------:R2:W-:Y:S01]  /*ba10*/  STG.E desc[UR36][R16.64], R3 ;  /* 0x0000000310007986 */ /* 0x0005e2000c101924 */
[----:B------:R-:W-:Y:S05]  /*ba20*/  BRA `(.L_x_27054) ;  /* 0x0000000800687947 */ /* 0x000fea0003800000 */
.L_x_27059:
[----:B------:R-:W-:Y:S01]  /*ba30*/  FSEL R3, RZ, 1.875, !P0 ;  /* 0x3ff00000ff037808 */ /* 0x000fe20004000000 */
[----:B------:R-:W-:-:S05]  /*ba40*/  IMAD.MOV.U32 R2, RZ, RZ, RZ ;  /* 0x000000ffff027224 */ /* 0x000fca00078e00ff */
[----:B------:R0:W-:Y:S01]  /*ba50*/  STG.E.64 desc[UR36][R16.64], R2 ;  /* 0x0000000210007986 */ /* 0x0001e2000c101b24 */
[----:B------:R-:W-:Y:S05]  /*ba60*/  BRA `(.L_x_27054) ;  /* 0x0000000800587947 */ /* 0x000fea0003800000 */
.L_x_27049:
        /* <DEDUP_REMOVED lines=10> */
.L_x_27063:
[----:B------:R-:W-:Y:S02]  /*bb10*/  FSEL R5, RZ, 1.875, !P0 ;  /* 0x3ff00000ff057808 */ /* 0x000fe40004000000 */
[----:B------:R-:W-:Y:S01]  /*bb20*/  CS2R R6, SRZ ;  /* 0x0000000000067805 */ /* 0x000fe2000001ff00 */
[----:B------:R-:W-:-:S05]  /*bb30*/  IMAD.MOV.U32 R4, RZ, RZ, RZ ;  /* 0x000000ffff047224 */ /* 0x000fca00078e00ff */
[----:B------:R0:W-:Y:S01]  /*bb40*/  STG.E.128 desc[UR36][R16.64], R4 ;  /* 0x0000000410007986 */ /* 0x0001e2000c101d24 */
[----:B------:R-:W-:Y:S05]  /*bb50*/  BRA `(.L_x_27054) ;  /* 0x00000008001c7947 */ /* 0x000fea0003800000 */
.L_x_27062:
        /* <DEDUP_REMOVED lines=18> */
.L_x_27067:
[----:B------:R-:W-:Y:S05]  /*bc80*/  BSYNC B0 ;  /* 0x0000000000007941 */ /* 0x000fea0003800000 */
.L_x_27066:
[----:B------:R0:W-:Y:S01]  /*bc90*/  STG.E.U8 desc[UR36][R16.64], R3 ;  /* 0x0000000310007986 */ /* 0x0001e2000c101124 */
[----:B------:R-:W-:Y:S05]  /*bca0*/  BRA `(.L_x_27054) ;  /* 0x0000000400c87947 */ /* 0x000fea0003800000 */
.L_x_27065:
        /* <DEDUP_REMOVED lines=13> */
.L_x_27068:
[----:B------:R-:W-:Y:S01]  /*bd80*/  ISETP.GT.U32.AND P0, PT, R3, 0x7f800000, PT ;  /* 0x7f8000000300780c */ /* 0x000fe20003f04070 */
[----:B------:R-:W-:-:S05]  /*bd90*/  IMAD.MOV.U32 R3, RZ, RZ, 0x7f ;  /* 0x0000007fff037424 */ /* 0x000fca00078e00ff */
[----:B------:R-:W-:-:S05]  /*bda0*/  SEL R3, R3, 0x7c, P0 ;  /* 0x0000007c03037807 */ /* 0x000fca0000000000 */
[----:B------:R0:W-:Y:S01]  /*bdb0*/  STG.E.U8 desc[UR36][R16.64], R3 ;  /* 0x0000000310007986 */ /* 0x0001e2000c101124 */
[----:B------:R-:W-:Y:S05]  /*bdc0*/  BRA `(.L_x_27054) ;  /* 0x0000000400807947 */ /* 0x000fea0003800000 */
.L_x_27064:
[----:B------:R-:W-:-:S04]  /*bdd0*/  FSEL R0, RZ, 1, !P0 ;  /* 0x3f800000ff007808 */ /* 0x000fc80004000000 */
[----:B------:R-:W-:-:S05]  /*bde0*/  F2FP.BF16.F32.PACK_AB R0, RZ, R0 ;  /* 0x00000000ff00723e */ /* 0x000fca00000010ff */
[----:B------:R0:W-:Y:S01]  /*bdf0*/  STG.E.U16 desc[UR36][R16.64], R0 ;  /* 0x0000000010007986 */ /* 0x0001e2000c101524 */
[----:B------:R-:W-:Y:S05]  /*be00*/  BRA `(.L_x_27054) ;  /* 0x0000000400707947 */ /* 0x000fea0003800000 */
.L_x_27061:
        /* <DEDUP_REMOVED lines=10> */
.L_x_27071:
        /* <DEDUP_REMOVED lines=16> */
.L_x_27074:
[----:B------:R-:W-:-:S07]  /*bfb0*/  PRMT R8, R0, 0x7610, R8 ;  /* 0x0000761000087816 */ /* 0x000fce0000000008 */
.L_x_27073:
[----:B------:R-:W-:Y:S05]  /*bfc0*/  BSYNC B0 ;  /* 0x0000000000007941 */ /* 0x000fea0003800000 */
.L_x_27072:
[----:B------:R0:W-:Y:S01]  /*bfd0*/  STG.E.U8 desc[UR36][R16.64], R8 ;  /* 0x0000000810007986 */ /* 0x0001e2000c101124 */
[----:B------:R-:W-:Y:S05]  /*bfe0*/  BRA `(.L_x_27054) ;  /* 0x0000000000f87947 */ /* 0x000fea0003800000 */
.L_x_27070:
        /* <DEDUP_REMOVED lines=16> */
.L_x_27077:
[----:B------:R-:W-:-:S07]  /*c0f0*/  PRMT R8, R0, 0x7610, R8 ;  /* 0x0000761000087816 */ /* 0x000fce0000000008 */
.L_x_27076:
[----:B------:R-:W-:Y:S05]  /*c100*/  BSYNC B0 ;  /* 0x0000000000007941 */ /* 0x000fea0003800000 */
.L_x_27075:
[----:B------:R0:W-:Y:S01]  /*c110*/  STG.E.U8 desc[UR36][R16.64], R8 ;  /* 0x0000000810007986 */ /* 0x0001e2000c101124 */
[----:B------:R-:W-:Y:S05]  /*c120*/  BRA `(.L_x_27054) ;  /* 0x0000000000a87947 */ /* 0x000fea0003800000 */
.L_x_27069:
        /* <DEDUP_REMOVED lines=21> */
.L_x_27053:
        /* <DEDUP_REMOVED lines=16> */
.L_x_27080:
[----:B------:R-:W-:Y:S05]  /*c380*/  BRA `(.L_x_27054) ;  /* 0x0000000000107947 */ /* 0x000fea0003800000 */
.L_x_27079:
[----:B------:R-:W-:-:S05]  /*c390*/  IMAD.MOV.U32 R3, RZ, RZ, RZ ;  /* 0x000000ffff037224 */ /* 0x000fca00078e00ff */
[----:B------:R0:W-:Y:S01]  /*c3a0*/  STG.E.64 desc[UR36][R16.64], R2 ;  /* 0x0000000210007986 */ /* 0x0001e2000c101b24 */
[----:B------:R-:W-:Y:S05]  /*c3b0*/  BRA `(.L_x_27054) ;  /* 0x0000000000047947 */ /* 0x000fea0003800000 */
.L_x_27078:
[----:B------:R0:W-:Y:S02]  /*c3c0*/  STG.E desc[UR36][R16.64], R2 ;  /* 0x0000000210007986 */ /* 0x0001e4000c101924 */
.L_x_27054:
[----:B------:R-:W-:Y:S05]  /*c3d0*/  BSYNC B6 ;  /* 0x0000000000067941 */ /* 0x000fea0003800000 */
.L_x_27048:
[----:B------:R-:W-:-:S07]  /*c3e0*/  VIADD R19, R19, 0x80 ;  /* 0x0000008013137836 */ /* 0x000fce0000000000 */
.L_x_26980:
[----:B------:R-:W-:Y:S05]  /*c3f0*/  BSYNC B7 ;  /* 0x0000000000077941 */ /* 0x000fea0003800000 */
.L_x_26979:
        /* <DEDUP_REMOVED lines=357> */
.L_x_27081:
        /* <DEDUP_REMOVED lines=20> */
.L_x_27085:
[----:B------:R0:W5:Y:S01]  /*db90*/  LDG.E.U8 R19, desc[UR36][R2.64] ;  /* 0x0000002402137981 */ /* 0x000162000c1e1100 */
[----:B------:R-:W-:Y:S05]  /*dba0*/  BRA `(.L_x_27087) ;  /* 0x0000000c00547947 */ /* 0x000fea0003800000 */
.L_x_27084:
        /* <DEDUP_REMOVED lines=8> */
.L_x_27089:
[----:B------:R0:W5:Y:S01]  /*dc30*/  LDG.E.U8 R19, desc[UR36][R2.64] ;  /* 0x0000002402137981 */ /* 0x000162000c1e1100 */
[----:B------:R-:W-:Y:S05]  /*dc40*/  BRA `(.L_x_27087) ;  /* 0x0000000c002c7947 */ /* 0x000fea0003800000 */
.L_x_27088:
[----:B------:R0:W5:Y:S01]  /*dc50*/  LDG.E.U16 R19, desc[UR36][R2.64] ;  /* 0x0000002402137981 */ /* 0x000162000c1e1500 */
[----:B------:R-:W-:Y:S05]  /*dc60*/  BRA `(.L_x_27087) ;  /* 0x0000000c00247947 */ /* 0x000fea0003800000 */
.L_x_27083:
        /* <DEDUP_REMOVED lines=9> */
.L_x_27091:
[----:B------:R-:W2:Y:S02]  /*dd00*/  LDG.E.U16 R0, desc[UR36][R2.64] ;  /* 0x0000002402007981 */ /* 0x000ea4000c1e1500 */
[----:B--2---:R-:W-:-:S06]  /*dd10*/  HADD2.F32 R0, -RZ, R0.H0_H0 ;  /* 0x20000000ff007230 */ /* 0x004fcc0000004100 */
[----:B------:R-:W0:Y:S02]  /*dd20*/  F2I.FTZ.TRUNC.NTZ R0, R0 ;  /* 0x0000000000007305 */ /* 0x000e24000021f100 */
[----:B0-----:R-:W-:Y:S01]  /*dd30*/  PRMT R19, R0, 0x7610, R19 ;  /* 0x0000761000137816 */ /* 0x001fe20000000013 */
[----:B------:R-:W-:Y:S06]  /*dd40*/  BRA `(.L_x_27087) ;  /* 0x0000000800ec7947 */ /* 0x000fec0003800000 */
.L_x_27090:
        /* <DEDUP_REMOVED lines=9> */
.L_x_27093:
[----:B------:R-:W2:Y:S02]  /*dde0*/  LDG.E.U16 R2, desc[UR36][R2.64] ;  /* 0x0000002402027981 */ /* 0x000ea4000c1e1500 */
[----:B--2---:R-:W-:-:S06]  /*ddf0*/  HADD2.F32 R0, -RZ, R2.H0_H0 ;  /* 0x20000002ff007230 */ /* 0x004fcc0000004100 */
[----:B------:R-:W0:Y:S02]  /*de00*/  F2I.FTZ.TRUNC.NTZ R0, R0 ;  /* 0x0000000000007305 */ /* 0x000e24000021f100 */
[----:B0-----:R-:W-:Y:S01]  /*de10*/  PRMT R19, R0, 0x7610, R19 ;  /* 0x0000761000137816 */ /* 0x001fe20000000013 */
[----:B------:R-:W-:Y:S06]  /*de20*/  BRA `(.L_x_27087) ;  /* 0x0000000800b47947 */ /* 0x000fec0003800000 */
.L_x_27092:
[----:B------:R-:W2:Y:S02]  /*de30*/  LDG.E.64 R2, desc[UR36][R2.64] ;  /* 0x0000002402027981 */ /* 0x000ea4000c1e1b00 */
[----:B--2---:R0:W1:Y:S01]  /*de40*/  F2I.F64.TRUNC R19, R2 ;  /* 0x0000000200137311 */ /* 0x004062000030d100 */
[----:B------:R-:W-:Y:S05]  /*de50*/  BRA `(.L_x_27087) ;  /* 0x0000000800a87947 */ /* 0x000fea0003800000 */
.L_x_27082:
        /* <DEDUP_REMOVED lines=12> */
.L_x_27096:
[----:B------:R-:W2:Y:S02]  /*df20*/  LDG.E.64 R2, desc[UR36][R2.64] ;  /* 0x0000002402027981 */ /* 0x000ea4000c1e1b00 */
[----:B--2---:R3:W4:Y:S01]  /*df30*/  F2I.F64.TRUNC R19, R2 ;  /* 0x0000000200137311 */ /* 0x004722000030d100 */
[----:B------:R-:W-:Y:S05]  /*df40*/  BRA `(.L_x_27087) ;  /* 0x00000008006c7947 */ /* 0x000fea0003800000 */
.L_x_27095:
        /* <DEDUP_REMOVED lines=28> */
.L_x_27098:
        /* <DEDUP_REMOVED lines=15> */
.L_x_27097:
[----:B------:R-:W2:Y:S02]  /*e200*/  LDG.E.U16 R0, desc[UR36][R2.64] ;  /* 0x0000002402007981 */ /* 0x000ea4000c1e1500 */
[----:B--2---:R-:W-:-:S06]  /*e210*/  IMAD.U32 R0, R0, 0x10000, RZ ;  /* 0x0001000000007824 */ /* 0x004fcc00078e00ff */
[----:B------:R-:W0:Y:S02]  /*e220*/  F2I.FTZ.TRUNC.NTZ R0, R0 ;  /* 0x0000000000007305 */ /* 0x000e24000021f100 */
[----:B0-----:R-:W-:Y:S01]  /*e230*/  PRMT R19, R0, 0x7610, R19 ;  /* 0x0000761000137816 */ /* 0x001fe20000000013 */
[----:B------:R-:W-:Y:S06]  /*e240*/  BRA `(.L_x_27087) ;  /* 0x0000000400ac7947 */ /* 0x000fec0003800000 */
.L_x_27094:
        /* <DEDUP_REMOVED lines=10> */
.L_x_27101:
        /* <DEDUP_REMOVED lines=21> */
.L_x_27105:
[----:B------:R-:W-:Y:S05]  /*e440*/  BSYNC B1 ;  /* 0x0000000000017941 */ /* 0x000fea0003800000 */
.L_x_27104:
[----:B------:R-:W-:Y:S01]  /*e450*/  LEA R3, R0, 0x3b800000, 0x17 ;  /* 0x3b80000000037811 */ /* 0x000fe200078eb8ff */
[----:B------:R-:W-:-:S05]  /*e460*/  IMAD.SHL.U32 R0, R2, 0x100000, RZ ;  /* 0x0010000002007824 */ /* 0x000fca00078e00ff */
[----:B------:R-:W-:-:S07]  /*e470*/  LOP3.LUT R0, R3, R0, R4, 0xfe, !PT ;  /* 0x0000000003007212 */ /* 0x000fce00078efe04 */
.L_x_27103:
[----:B------:R-:W-:Y:S05]  /*e480*/  BSYNC B0 ;  /* 0x0000000000007941 */ /* 0x000fea0003800000 */
.L_x_27102:
[----:B------:R-:W0:Y:S02]  /*e490*/  F2I.FTZ.TRUNC.NTZ R0, R0 ;  /* 0x0000000000007305 */ /* 0x000e24000021f100 */
[----:B0-----:R-:W-:Y:S01]  /*e4a0*/  PRMT R19, R0, 0x7610, R19 ;  /* 0x0000761000137816 */ /* 0x001fe20000000013 */
[----:B------:R-:W-:Y:S06]  /*e4b0*/  BRA `(.L_x_27087) ;  /* 0x0000000400107947 */ /* 0x000fec0003800000 */
.L_x_27100:
        /* <DEDUP_REMOVED lines=21> */
.L_x_27109:
[----:B------:R-:W-:Y:S05]  /*e610*/  BSYNC B1 ;  /* 0x0000000000017941 */ /* 0x000fea0003800000 */
.L_x_27108:
[----:B------:R-:W-:Y:S01]  /*e620*/  LEA R3, R0, 0x37800000, 0x17 ;  /* 0x3780000000037811 */ /* 0x000fe200078eb8ff */
[----:B------:R-:W-:-:S05]  /*e630*/  IMAD.SHL.U32 R0, R2, 0x200000, RZ ;  /* 0x0020000002007824 */ /* 0x000fca00078e00ff */
[----:B------:R-:W-:-:S07]  /*e640*/  LOP3.LUT R0, R3, R0, R4, 0xfe, !PT ;  /* 0x0000000003007212 */ /* 0x000fce00078efe04 */
.L_x_27107:
[----:B------:R-:W-:Y:S05]  /*e650*/  BSYNC B0 ;  /* 0x0000000000007941 */ /* 0x000fea0003800000 */
.L_x_27106:
[----:B------:R-:W0:Y:S02]  /*e660*/  F2I.FTZ.TRUNC.NTZ R0, R0 ;  /* 0x0000000000007305 */ /* 0x000e24000021f100 */
[----:B0-----:R-:W-:Y:S01]  /*e670*/  PRMT R19, R0, 0x7610, R19 ;  /* 0x0000761000137816 */ /* 0x001fe20000000013 */
[----:B------:R-:W-:Y:S06]  /*e680*/  BRA `(.L_x_27087) ;  /* 0x00000000009c7947 */ /* 0x000fec0003800000 */
.L_x_27099:
        /* <DEDUP_REMOVED lines=14> */
.L_x_27113:
[----:B------:R-:W-:Y:S05]  /*e770*/  BSYNC B0 ;  /* 0x0000000000007941 */ /* 0x000fea0003800000 */
.L_x_27112:
[----:B------:R-:W0:Y:S02]  /*e780*/  F2I.FTZ.TRUNC.NTZ R0, R0 ;  /* 0x0000000000007305 */ /* 0x000e24000021f100 */
[----:B0-----:R-:W-:Y:S01]  /*e790*/  PRMT R19, R0, 0x7610, R19 ;  /* 0x0000761000137816 */ /* 0x001fe20000000013 */
[----:B------:R-:W-:Y:S06]  /*e7a0*/  BRA `(.L_x_27087) ;  /* 0x0000000000547947 */ /* 0x000fec0003800000 */
.L_x_27086:
        /* <DEDUP_REMOVED lines=16> */
.L_x_27114:
[----:B------:R-:W-:Y:S01]  /*e8b0*/  PRMT R19, RZ, 0x7610, R19 ;  /* 0x00007610ff137816 */ /* 0x000fe20000000013 */
[----:B------:R-:W-:Y:S06]  /*e8c0*/  BRA `(.L_x_27087) ;  /* 0x00000000000c7947 */ /* 0x000fec0003800000 */
.L_x_27111:
[----:B------:R0:W5:Y:S01]  /*e8d0*/  LDG.E.U8 R19, desc[UR36][R2.64] ;  /* 0x0000002402137981 */ /* 0x000162000c1e1100 */
[----:B------:R-:W-:Y:S05]  /*e8e0*/  BRA `(.L_x_27087) ;  /* 0x0000000000047947 */ /* 0x000fea0003800000 */
.L_x_27110:
[----:B------:R1:W5:Y:S02]  /*e8f0*/  LDG.E.U8 R19, desc[UR36][R2.64] ;  /* 0x0000002402137981 */ /* 0x000364000c1e1100 */
.L_x_27087:
        /* <DEDUP_REMOVED lines=17> */
.L_x_27118:
[----:B------:R0:W5:Y:S01]  /*ea10*/  LDG.E.U8 R0, desc[UR36][R2.64] ;  /* 0x0000002402007981 */ /* 0x000162000c1e1100 */
[----:B------:R-:W-:Y:S05]  /*ea20*/  BRA `(.L_x_27120) ;  /* 0x0000000c00547947 */ /* 0x000fea0003800000 */
.L_x_27117:
        /* <DEDUP_REMOVED lines=8> */
.L_x_27122:
[----:B------:R0:W5:Y:S01]  /*eab0*/  LDG.E.U8 R0, desc[UR36][R2.64] ;  /* 0x0000002402007981 */ /* 0x000162000c1e1100 */
[----:B------:R-:W-:Y:S05]  /*eac0*/  BRA `(.L_x_27120) ;  /* 0x0000000c002c7947 */ /* 0x000fea0003800000 */
.L_x_27121:
[----:B------:R0:W5:Y:S01]  /*ead0*/  LDG.E.U16 R0, desc[UR36][R2.64] ;  /* 0x0000002402007981 */ /* 0x000162000c1e1500 */
[----:B------:R-:W-:Y:S05]  /*eae0*/  BRA `(.L_x_27120) ;  /* 0x0000000c00247947 */ /* 0x000fea0003800000 */
.L_x_27116:
        /* <DEDUP_REMOVED lines=9> */
.L_x_27124:
[----:B------:R-:W2:Y:S02]  /*eb80*/  LDG.E.U16 R4, desc[UR36][R2.64] ;  /* 0x0000002402047981 */ /* 0x000ea4000c1e1500 */
[----:B--2---:R-:W-:-:S06]  /*eb90*/  HADD2.F32 R4, -RZ, R4.H0_H0 ;  /* 0x20000004ff047230 */ /* 0x004fcc0000004100 */
[----:B------:R-:W0:Y:S02]  /*eba0*/  F2I.FTZ.TRUNC.NTZ R4, R4 ;  /* 0x0000000400047305 */ /* 0x000e24000021f100 */
[----:B0-----:R-:W-:Y:S01]  /*ebb0*/  PRMT R0, R4, 0x7610, R0 ;  /* 0x0000761004007816 */ /* 0x001fe20000000000 */
[----:B------:R-:W-:Y:S06]  /*ebc0*/  BRA `(.L_x_27120) ;  /* 0x0000000800ec7947 */ /* 0x000fec0003800000 */
.L_x_27123:
        /* <DEDUP_REMOVED lines=9> */
.L_x_27126:
[----:B------:R-:W2:Y:S02]  /*ec60*/  LDG.E.U16 R2, desc[UR36][R2.64] ;  /* 0x0000002402027981 */ /* 0x000ea4000c1e1500 */
[----:B--2---:R-:W-:-:S06]  /*ec70*/  HADD2.F32 R4, -RZ, R2.H0_H0 ;  /* 0x20000002ff047230 */ /* 0x004fcc0000004100 */
[----:B------:R-:W0:Y:S02]  /*ec80*/  F2I.FTZ.TRUNC.NTZ R4, R4 ;  /* 0x0000000400047305 */ /* 0x000e24000021f100 */
[----:B0-----:R-:W-:Y:S01]  /*ec90*/  PRMT R0, R4, 0x7610, R0 ;  /* 0x0000761004007816 */ /* 0x001fe20000000000 */
[----:B------:R-:W-:Y:S06]  /*eca0*/  BRA `(.L_x_27120) ;  /* 0x0000000800b47947 */ /* 0x000fec0003800000 */
.L_x_27125:
[----:B------:R-:W2:Y:S02]  /*ecb0*/  LDG.E.64 R2, desc[UR36][R2.64] ;  /* 0x0000002402027981 */ /* 0x000ea4000c1e1b00 */
[----:B--2---:R0:W1:Y:S01]  /*ecc0*/  F2I.F64.TRUNC R0, R2 ;  /* 0x0000000200007311 */ /* 0x004062000030d100 */
[----:B------:R-:W-:Y:S05]  /*ecd0*/  BRA `(.L_x_27120) ;  /* 0x0000000800a87947 */ /* 0x000fea0003800000 */
.L_x_27115:
        /* <DEDUP_REMOVED lines=12> */
.L_x_27129:
[----:B------:R-:W2:Y:S02]  /*eda0*/  LDG.E.64 R2, desc[UR36][R2.64] ;  /* 0x0000002402027981 */ /* 0x000ea4000c1e1b00 */
[----:B--2---:R3:W4:Y:S01]  /*edb0*/  F2I.F64.TRUNC R0, R2 ;  /* 0x0000000200007311 */ /* 0x004722000030d100 */
[----:B------:R-:W-:Y:S05]  /*edc0*/  BRA `(.L_x_27120) ;  /* 0x00000008006c7947 */ /* 0x000fea0003800000 */
.L_x_27128:
        /* <DEDUP_REMOVED lines=28> */
.L_x_27131:
        /* <DEDUP_REMOVED lines=15> */
.L_x_27130:
[----:B------:R-:W2:Y:S02]  /*f080*/  LDG.E.U16 R4, desc[UR36][R2.64] ;  /* 0x0000002402047981 */ /* 0x000ea4000c1e1500 */
[----:B--2---:R-:W-:-:S06]  /*f090*/  IMAD.U32 R4, R4, 0x10000, RZ ;  /* 0x0001000004047824 */ /* 0x004fcc00078e00ff */
[----:B------:R-:W0:Y:S02]  /*f0a0*/  F2I.FTZ.TRUNC.NTZ R4, R4 ;  /* 0x0000000400047305 */ /* 0x000e24000021f100 */
[----:B0-----:R-:W-:Y:S01]  /*f0b0*/  PRMT R0, R4, 0x7610, R0 ;  /* 0x0000761004007816 */ /* 0x001fe20000000000 */
[----:B------:R-:W-:Y:S06]  /*f0c0*/  BRA `(.L_x_27120) ;  /* 0x0000000400ac7947 */ /* 0x000fec0003800000 */
.L_x_27127:
        /* <DEDUP_REMOVED lines=10> */
.L_x_27134:
        /* <DEDUP_REMOVED lines=21> */
.L_x_27138:
[----:B------:R-:W-:Y:S05]  /*f2c0*/  BSYNC B1 ;  /* 0x0000000000017941 */ /* 0x000fea0003800000 */
.L_x_27137:
[----:B------:R-:W-:Y:S01]  /*f2d0*/  IMAD.SHL.U32 R2, R2, 0x100000, RZ ;  /* 0x0010000002027824 */ /* 0x000fe200078e00ff */
[----:B------:R-:W-:-:S04]  /*f2e0*/  LEA R3, R0, 0x3b800000, 0x17 ;  /* 0x3b80000000037811 */ /* 0x000fc800078eb8ff */
[----:B------:R-:W-:-:S07]  /*f2f0*/  LOP3.LUT R4, R3, R2, R4, 0xfe, !PT ;  /* 0x0000000203047212 */ /* 0x000fce00078efe04 */
.L_x_27136:
[----:B------:R-:W-:Y:S05]  /*f300*/  BSYNC B0 ;  /* 0x0000000000007941 */ /* 0x000fea0003800000 */
.L_x_27135:
[----:B------:R-:W0:Y:S02]  /*f310*/  F2I.FTZ.TRUNC.NTZ R4, R4 ;  /* 0x0000000400047305 */ /* 0x000e24000021f100 */
[----:B0-----:R-:W-:Y:S01]  /*f320*/  PRMT R0, R4, 0x7610, R0 ;  /* 0x0000761004007816 */ /* 0x001fe20000000000 */
[----:B------:R-:W-:Y:S06]  /*f330*/  BRA `(.L_x_27120) ;  /* 0x0000000400107947 */ /* 0x000fec0003800000 */
.L_x_27133:
        /* <DEDUP_REMOVED lines=21> */
.L_x_27142:
[----:B------:R-:W-:Y:S05]  /*f490*/  BSYNC B1 ;  /* 0x0000000000017941 */ /* 0x000fea0003800000 */
.L_x_27141:
[----:B------:R-:W-:Y:S01]  /*f4a0*/  IMAD.SHL.U32 R2, R2, 0x200000, RZ ;  /* 0x0020000002027824 */ /* 0x000fe200078e00ff */
[----:B------:R-:W-:-:S04]  /*f4b0*/  LEA R3, R0, 0x37800000, 0x17 ;  /* 0x3780000000037811 */ /* 0x000fc800078eb8ff */
[----:B------:R-:W-:-:S07]  /*f4c0*/  LOP3.LUT R4, R3, R2, R4, 0xfe, !PT ;  /* 0x0000000203047212 */ /* 0x000fce00078efe04 */
.L_x_27140:
[----:B------:R-:W-:Y:S05]  /*f4d0*/  BSYNC B0 ;  /* 0x0000000000007941 */ /* 0x000fea0003800000 */
.L_x_27139:
[----:B------:R-:W0:Y:S02]  /*f4e0*/  F2I.FTZ.TRUNC.NTZ R4, R4 ;  /* 0x0000000400047305 */ /* 0x000e24000021f100 */
[----:B0-----:R-:W-:Y:S01]  /*f4f0*/  PRMT R0, R4, 0x7610, R0 ;  /* 0x0000761004007816 */ /* 0x001fe20000000000 */
[----:B------:R-:W-:Y:S06]  /*f500*/  BRA `(.L_x_27120) ;  /* 0x00000000009c7947 */ /* 0x000fec0003800000 */
.L_x_27132:
        /* <DEDUP_REMOVED lines=14> */
.L_x_27146:
[----:B------:R-:W-:Y:S05]  /*f5f0*/  BSYNC B0 ;  /* 0x0000000000007941 */ /* 0x000fea0003800000 */
.L_x_27145:
[----:B------:R-:W0:Y:S02]  /*f600*/  F2I.FTZ.TRUNC.NTZ R4, R4 ;  /* 0x0000000400047305 */ /* 0x000e24000021f100 */
[----:B0-----:R-:W-:Y:S01]  /*f610*/  PRMT R0, R4, 0x7610, R0 ;  /* 0x0000761004007816 */ /* 0x001fe20000000000 */
[----:B------:R-:W-:Y:S06]  /*f620*/  BRA `(.L_x_27120) ;  /* 0x0000000000547947 */ /* 0x000fec0003800000 */
.L_x_27119:
        /* <DEDUP_REMOVED lines=16> */
.L_x_27147:
[----:B------:R-:W-:Y:S01]  /*f730*/  PRMT R0, RZ, 0x7610, R0 ;  /* 0x00007610ff007816 */ /* 0x000fe20000000000 */
[----:B------:R-:W-:Y:S06]  /*f740*/  BRA `(.L_x_27120) ;  /* 0x00000000000c7947 */ /* 0x000fec0003800000 */
.L_x_27144:
[----:B------:R2:W5:Y:S01]  /*f750*/  LDG.E.U8 R0, desc[UR36][R2.64] ;  /* 0x0000002402007981 */ /* 0x000562000c1e1100 */
[----:B------:R-:W-:Y:S05]  /*f760*/  BRA `(.L_x_27120) ;  /* 0x0000000000047947 */ /* 0x000fea0003800000 */
.L_x_27143:
[----:B------:R1:W5:Y:S02]  /*f770*/  LDG.E.U8 R0, desc[UR36][R2.64] ;  /* 0x0000002402007981 */ /* 0x000364000c1e1100 */
.L_x_27120:
[----:B------:R-:W0:Y:S01]  /*f780*/  LDC.U8 R4, c[0x0][0x491] ;  /* 0x00012440ff047b82 */ /* 0x000e220000000000 */
[----:B-1--45:R-:W-:-:S04]  /*f790*/  LOP3.LUT P0, RZ, R0, 0xff, R19, 0xc8, !PT ;  /* 0x000000ff00ff7812 */ /* 0x032fc8000780c813 */
        /* <DEDUP_REMOVED lines=14> */
.L_x_27151:
[----:B------:R-:W-:Y:S01]  /*f880*/  STG.E.U8 desc[UR36][R16.64], R2 ;  /* 0x0000000210007986 */ /* 0x000fe2000c101124 */
[----:B------:R-:W-:Y:S05]  /*f890*/  EXIT ;  /* 0x000000000000794d */ /* 0x000fea0003800000 */
.L_x_27150:
        /* <DEDUP_REMOVED lines=9> */
.L_x_27154:
[----:B------:R-:W-:Y:S01]  /*f930*/  STG.E desc[UR36][R16.64], R2 ;  /* 0x0000000210007986 */ /* 0x000fe2000c101924 */
[----:B------:R-:W-:Y:S05]  /*f940*/  EXIT ;  /* 0x000000000000794d */ /* 0x000fea0003800000 */
.L_x_27153:
[----:B------:R-:W-:Y:S01]  /*f950*/  STG.E.U16 desc[UR36][R16.64], R2 ;  /* 0x0000000210007986 */ /* 0x000fe2000c101524 */
[----:B------:R-:W-:Y:S05]  /*f960*/  EXIT ;  /* 0x000000000000794d */ /* 0x000fea0003800000 */
.L_x_27149:
        /* <DEDUP_REMOVED lines=9> */
.L_x_27156:
[----:B------:R-:W-:-:S04]  /*fa00*/  FSEL R0, RZ, 1, !P0 ;  /* 0x3f800000ff007808 */ /* 0x000fc80004000000 */
[----:B------:R-:W-:-:S05]  /*fa10*/  F2FP.F16.F32.PACK_AB R0, RZ, R0 ;  /* 0x00000000ff00723e */ /* 0x000fca00000000ff */
[----:B------:R-:W-:Y:S01]  /*fa20*/  STG.E.U16 desc[UR36][R16.64], R0 ;  /* 0x0000000010007986 */ /* 0x000fe2000c101524 */
[----:B------:R-:W-:Y:S05]  /*fa30*/  EXIT ;  /* 0x000000000000794d */ /* 0x000fea0003800000 */
.L_x_27155:
        /* <DEDUP_REMOVED lines=10> */
.L_x_27158:
[----:B------:R-:W-:-:S04]  /*fae0*/  FSEL R0, RZ, 1, !P0 ;  /* 0x3f800000ff007808 */ /* 0x000fc80004000000 */
[----:B------:R-:W-:-:S04]  /*faf0*/  F2FP.F16.F32.PACK_AB R3, RZ, R0 ;  /* 0x00000000ff03723e */ /* 0x000fc800000000ff */
[----:B------:R-:W-:-:S05]  /*fb00*/  PRMT R3, R3, 0x5410, RZ ;  /* 0x0000541003037816 */ /* 0x000fca00000000ff */
[----:B------:R-:W-:Y:S01]  /*fb10*/  STG.E desc[UR36][R16.64], R3 ;  /* 0x0000000310007986 */ /* 0x000fe2000c101924 */
[----:B------:R-:W-:Y:S05]  /*fb20*/  EXIT ;  /* 0x000000000000794d */ /* 0x000fea0003800000 */
.L_x_27157:
[----:B------:R-:W-:Y:S01]  /*fb30*/  FSEL R3, RZ, 1.875, !P0 ;  /* 0x3ff00000ff037808 */ /* 0x000fe20004000000 */
[----:B------:R-:W-:-:S05]  /*fb40*/  IMAD.MOV.U32 R2, RZ, RZ, RZ ;  /* 0x000000ffff027224 */ /* 0x000fca00078e00ff */
[----:B------:R-:W-:Y:S01]  /*fb50*/  STG.E.64 desc[UR36][R16.64], R2 ;  /* 0x0000000210007986 */ /* 0x000fe2000c101b24 */
[----:B------:R-:W-:Y:S05]  /*fb60*/  EXIT ;  /* 0x000000000000794d */ /* 0x000fea0003800000 */
.L_x_27148:
        /* <DEDUP_REMOVED lines=10> */
.L_x_27161:
[----:B------:R-:W-:Y:S02]  /*fc10*/  FSEL R5, RZ, 1.875, !P0 ;  /* 0x3ff00000ff057808 */ /* 0x000fe40004000000 */
[----:B------:R-:W-:Y:S01]  /*fc20*/  CS2R R6, SRZ ;  /* 0x0000000000067805 */ /* 0x000fe2000001ff00 */
[----:B------:R-:W-:-:S05]  /*fc30*/  IMAD.MOV.U32 R4, RZ, RZ, RZ ;  /* 0x000000ffff047224 */ /* 0x000fca00078e00ff */
[----:B------:R-:W-:Y:S01]  /*fc40*/  STG.E.128 desc[UR36][R16.64], R4 ;  /* 0x0000000410007986 */ /* 0x000fe2000c101d24 */
[----:B------:R-:W-:Y:S05]  /*fc50*/  EXIT ;  /* 0x000000000000794d */ /* 0x000fea0003800000 */
.L_x_27160:
        /* <DEDUP_REMOVED lines=18> */
.L_x_27165:
[----:B------:R-:W-:Y:S05]  /*fd80*/  BSYNC B0 ;  /* 0x0000000000007941 */ /* 0x000fea0003800000 */
.L_x_27164:
[----:B------:R-:W-:Y:S01]  /*fd90*/  STG.E.U8 desc[UR36][R16.64], R3 ;  /* 0x0000000310007986 */ /* 0x000fe2000c101124 */
[----:B------:R-:W-:Y:S05]  /*fda0*/  EXIT ;  /* 0x000000000000794d */ /* 0x000fea0003800000 */
.L_x_27163:
        /* <DEDUP_REMOVED lines=14> */
.L_x_27166:
[----:B------:R-:W-:Y:S01]  /*fe90*/  IMAD.MOV.U32 R3, RZ, RZ, 0x7f ;  /* 0x0000007fff037424 */ /* 0x000fe200078e00ff */
[----:B------:R-:W-:-:S04]  /*fea0*/  ISETP.GT.U32.AND P0, PT, R5, 0x7f800000, PT ;  /* 0x7f8000000500780c */ /* 0x000fc80003f04070 */
[----:B------:R-:W-:-:S05]  /*feb0*/  SEL R3, R3, 0x7c, P0 ;  /* 0x0000007c03037807 */ /* 0x000fca0000000000 */
[----:B------:R-:W-:Y:S01]  /*fec0*/  STG.E.U8 desc[UR36][R16.64], R3 ;  /* 0x0000000310007986 */ /* 0x000fe2000c101124 */
[----:B------:R-:W-:Y:S05]  /*fed0*/  EXIT ;  /* 0x000000000000794d */ /* 0x000fea0003800000 */
.L_x_27162:
[----:B------:R-:W-:-:S04]  /*fee0*/  FSEL R0, RZ, 1, !P0 ;  /* 0x3f800000ff007808 */ /* 0x000fc80004000000 */
[----:B------:R-:W-:-:S05]  /*fef0*/  F2FP.BF16.F32.PACK_AB R0, RZ, R0 ;  /* 0x00000000ff00723e */ /* 0x000fca00000010ff */
[----:B------:R-:W-:Y:S01]  /*ff00*/  STG.E.U16 desc[UR36][R16.64], R0 ;  /* 0x0000000010007986 */ /* 0x000fe2000c101524 */
[----:B------:R-:W-:Y:S05]  /*ff10*/  EXIT ;  /* 0x000000000000794d */ /* 0x000fea0003800000 */
.L_x_27159:
        /* <DEDUP_REMOVED lines=10> */
.L_x_27169:
        /* <DEDUP_REMOVED lines=16> */
.L_x_27172:
[----:B------:R-:W-:-:S07]  /*100c0*/  PRMT R8, R0, 0x7610, R8 ;  /* 0x0000761000087816 */ /* 0x000fce0000000008 */
.L_x_27171:
[----:B------:R-:W-:Y:S05]  /*100d0*/  BSYNC B0 ;  /* 0x0000000000007941 */ /* 0x000fea0003800000 */
.L_x_27170:
[----:B------:R-:W-:Y:S01]  /*100e0*/  STG.E.U8 desc[UR36][R16.64], R8 ;  /* 0x0000000810007986 */ /* 0x000fe2000c101124 */
[----:B------:R-:W-:Y:S05]  /*100f0*/  EXIT ;  /* 0x000000000000794d */ /* 0x000fea0003800000 */
.L_x_27168:
        /* <DEDUP_REMOVED lines=16> */
.L_x_27175:
[----:B------:R-:W-:-:S07]  /*10200*/  PRMT R8, R0, 0x7610, R8 ;  /* 0x0000761000087816 */ /* 0x000fce0000000008 */
.L_x_27174:
[----:B------:R-:W-:Y:S05]  /*10210*/  BSYNC B0 ;  /* 0x0000000000007941 */ /* 0x000fea0003800000 */
.L_x_27173:
[----:B------:R-:W-:Y:S01]  /*10220*/  STG.E.U8 desc[UR36][R16.64], R8 ;  /* 0x0000000810007986 */ /* 0x000fe2000c101124 */
[----:B------:R-:W-:Y:S05]  /*10230*/  EXIT ;  /* 0x000000000000794d */ /* 0x000fea0003800000 */
.L_x_27167:
        /* <DEDUP_REMOVED lines=21> */
.L_x_27152:
        /* <DEDUP_REMOVED lines=16> */
.L_x_27178:
[----:B------:R-:W-:Y:S05]  /*10490*/  EXIT ;  /* 0x000000000000794d */ /* 0x000fea0003800000 */
.L_x_27177:
[----:B------:R-:W-:-:S05]  /*104a0*/  IMAD.MOV.U32 R3, RZ, RZ, RZ ;  /* 0x000000ffff037224 */ /* 0x000fca00078e00ff */
[----:B------:R-:W-:Y:S01]  /*104b0*/  STG.E.64 desc[UR36][R16.64], R2 ;  /* 0x0000000210007986 */ /* 0x000fe2000c101b24 */
[----:B------:R-:W-:Y:S05]  /*104c0*/  EXIT ;  /* 0x000000000000794d */ /* 0x000fea0003800000 */
.L_x_27176:
[----:B------:R-:W-:Y:S01]  /*104d0*/  STG.E desc[UR36][R16.64], R2 ;  /* 0x0000000210007986 */ /* 0x000fe2000c101924 */
[----:B------:R-:W-:Y:S05]  /*104e0*/  EXIT ;  /* 0x000000000000794d */ /* 0x000fea0003800000 */
.L_x_27179:
        /* <DEDUP_REMOVED lines=9> */
.L_x_44008:


//--------------------- .text._ZN2at6native27unrolled_elementwise_kernelINS0_13BinaryFunctorIaabZZZNS0_22logical_or_kernel_cudaERNS_14TensorIteratorEENKUlvE0_clEvENKUlvE0_clEvEUlaaE_EESt5arrayIPcLm3EELi4E23TrivialOffsetCalculatorILi2EjESC_ILi1EjENS0_6memory12LoadWithCastILi2EEENSF_13StoreWithCastILi1EEEEEviT_T0_T2_T3_T4_T5_ --------------------------
	.section	.text._ZN2at6native27unrolled_elementwise_kernelINS0_13BinaryFunctorIaabZZZNS0_22logical_or_kernel_cudaERNS_14TensorIteratorEENKUlvE0_clEvENKUlvE0_clEvEUlaaE_EESt5arrayIPcLm3EELi4E23TrivialOffsetCalculatorILi2EjESC_ILi1EjENS0_6memory12LoadWithCastILi2EEENSF_13StoreWithCastILi1EEEEEviT_T0_T2_T3_T4_T5_,"ax",@progbits
	.align	128
        .global         _ZN2at6native27unrolled_elementwise_kernelINS0_13BinaryFunctorIaabZZZNS0_22logical_or_kernel_cudaERNS_14TensorIteratorEENKUlvE0_clEvENKUlvE0_clEvEUlaaE_EESt5arrayIPcLm3EELi4E23TrivialOffsetCalculatorILi2EjESC_ILi1EjENS0_6memory12LoadWithCastILi2EEENSF_13StoreWithCastILi1EEEEEviT_T0_T2_T3_T4_T5_
        .type           _ZN2at6native27unrolled_elementwise_kernelINS0_13BinaryFunctorIaabZZZNS0_22logical_or_kernel_cudaERNS_14TensorIteratorEENKUlvE0_clEvENKUlvE0_clEvEUlaaE_EESt5arrayIPcLm3EELi4E23TrivialOffsetCalculatorILi2EjESC_ILi1EjENS0_6memory12LoadWithCastILi2EEENSF_13StoreWithCastILi1EEEEEviT_T0_T2_T3_T4_T5_,@function
        .size           _ZN2at6native27unrolled_elementwise_kernelINS0_13BinaryFunctorIaabZZZNS0_22logical_or_kernel_cudaERNS_14TensorIteratorEENKUlvE0_clEvENKUlvE0_clEvEUlaaE_EESt5arrayIPcLm3EELi4E23TrivialOffsetCalculatorILi2EjESC_ILi1EjENS0_6memory12LoadWithCastILi2EEENSF_13StoreWithCastILi1EEEEEviT_T0_T2_T3_T4_T5_,(.L_x_44009 - _ZN2at6native27unrolled_elementwise_kernelINS0_13BinaryFunctorIaabZZZNS0_22logical_or_kernel_cudaERNS_14TensorIteratorEENKUlvE0_clEvENKUlvE0_clEvEUlaaE_EESt5arrayIPcLm3EELi4E23TrivialOffsetCalculatorILi2EjESC_ILi1EjENS0_6memory12LoadWithCastILi2EEENSF_13StoreWithCastILi1EEEEEviT_T0_T2_T3_T4_T5_)
        .other          _ZN2at6native27unrolled_elementwise_kernelINS0_13BinaryFunctorIaabZZZNS0_22logical_or_kernel_cudaERNS_14TensorIteratorEENKUlvE0_clEvENKUlvE0_clEvEUlaaE_EESt5arrayIPcLm3EELi4E23TrivialOffsetCalculatorILi2EjESC_ILi1EjENS0_6memory12LoadWithCastILi2EEENSF_13StoreWithCastILi1EEEEEviT_T0_T2_T3_T4_T5_,@"STO_CUDA_ENTRY STV_DEFAULT"
_ZN2at6native27unrolled_elementwise_kernelINS0_13BinaryFunctorIaabZZZNS0_22logical_or_kernel_cudaERNS_14TensorIteratorEENKUlvE0_clEvENKUlvE0_clEvEUlaaE_EESt5arrayIPcLm3EELi4E23TrivialOffsetCalculatorILi2EjESC_ILi1EjENS0_6memory12LoadWithCastILi2EEENSF_13StoreWithCastILi1EEEEEviT_T0_T2_T3_T4_T5_:
.text._ZN2at6native27unrolled_elementwise_kernelINS0_13BinaryFunctorIaabZZZNS0_22logical_or_kernel_cudaERNS_14TensorIteratorEENKUlvE0_clEvENKUlvE0_clEvEUlaaE_EESt5arrayIPcLm3EELi4E23TrivialOffsetCalculatorILi2EjESC_ILi1EjENS0_6memory12LoadWithCastILi2EEENSF_13StoreWithCastILi1EEEEEviT_T0_T2_T3_T4_T5_:
        /* <DEDUP_REMOVED lines=33> */
.L_x_27185:
[----:B------:R3:W5:Y:S01]  /*0210*/  LDG.E.U8 R18, desc[UR36][R4.64] ;  /* 0x0000002404127981 */ /* 0x000762000c1e1100 */
[----:B------:R-:W-:Y:S05]  /*0220*/  BRA `(.L_x_27187) ;  /* 0x0000000c00587947 */ /* 0x000fea0003800000 */
.L_x_27184:
        /* <DEDUP_REMOVED lines=8> */
.L_x_27189:
[----:B------:R1:W5:Y:S01]  /*02b0*/  LDG.E.U8 R18, desc[UR36][R4.64] ;  /* 0x0000002404127981 */ /* 0x000362000c1e1100 */
[----:B------:R-:W-:Y:S05]  /*02c0*/  BRA `(.L_x_27187) ;  /* 0x0000000c00307947 */ /* 0x000fea0003800000 */
.L_x_27188:
[----:B------:R2:W5:Y:S01]  /*02d0*/  LDG.E.U16 R18, desc[UR36][R4.64] ;  /* 0x0000002404127981 */ /* 0x000562000c1e1500 */
[----:B------:R-:W-:Y:S05]  /*02e0*/  BRA `(.L_x_27187) ;  /* 0x0000000c00287947 */ /* 0x000fea0003800000 */
.L_x_27183:
        /* <DEDUP_REMOVED lines=9> */
.L_x_27191:
[----:B------:R-:W2:Y:S02]  /*0380*/  LDG.E.U16 R0, desc[UR36][R4.64] ;  /* 0x0000002404007981 */ /* 0x000ea4000c1e1500 */
[----:B--2---:R-:W-:-:S06]  /*0390*/  HADD2.F32 R0, -RZ, R0.H0_H0 ;  /* 0x20000000ff007230 */ /* 0x004fcc0000004100 */
[----:B------:R-:W0:Y:S02]  /*03a0*/  F2I.FTZ.TRUNC.NTZ R0, R0 ;  /* 0x0000000000007305 */ /* 0x000e24000021f100 */
[----:B0-----:R-:W-:Y:S01]  /*03b0*/  PRMT R18, R0, 0x7610, R18 ;  /* 0x0000761000127816 */ /* 0x001fe20000000012 */
[----:B------:R-:W-:Y:S06]  /*03c0*/  BRA `(.L_x_27187) ;  /* 0x0000000800f07947 */ /* 0x000fec0003800000 */
.L_x_27190:
        /* <DEDUP_REMOVED lines=9> */
.L_x_27193:
[----:B------:R-:W2:Y:S02]  /*0460*/  LDG.E.U16 R4, desc[UR36][R4.64] ;  /* 0x0000002404047981 */ /* 0x000ea4000c1e1500 */
[----:B--2---:R-:W-:-:S06]  /*0470*/  HADD2.F32 R0, -RZ, R4.H0_H0 ;  /* 0x20000004ff007230 */ /* 0x004fcc0000004100 */
[----:B------:R-:W0:Y:S02]  /*0480*/  F2I.FTZ.TRUNC.NTZ R0, R0 ;  /* 0x0000000000007305 */ /* 0x000e24000021f100 */
[----:B0-----:R-:W-:Y:S01]  /*0490*/  PRMT R18, R0, 0x7610, R18 ;  /* 0x0000761000127816 */ /* 0x001fe20000000012 */
[----:B------:R-:W-:Y:S06]  /*04a0*/  BRA `(.L_x_27187) ;  /* 0x0000000800b87947 */ /* 0x000fec0003800000 */
.L_x_27192:
[----:B------:R-:W2:Y:S02]  /*04b0*/  LDG.E.64 R4, desc[UR36][R4.64] ;  /* 0x0000002404047981 */ /* 0x000ea4000c1e1b00 */
[----:B--2---:R0:W1:Y:S01]  /*04c0*/  F2I.F64.TRUNC R18, R4 ;  /* 0x0000000400127311 */ /* 0x004062000030d100 */
[----:B------:R-:W-:Y:S05]  /*04d0*/  BRA `(.L_x_27187) ;  /* 0x0000000800ac7947 */ /* 0x000fea0003800000 */
.L_x_27182:
        /* <DEDUP_REMOVED lines=12> */
.L_x_27196:
[----:B------:R-:W2:Y:S02]  /*05a0*/  LDG.E.64 R4, desc[UR36][R4.64] ;  /* 0x0000002404047981 */ /* 0x000ea4000c1e1b00 */
[----:B--2---:R0:W1:Y:S01]  /*05b0*/  F2I.F64.TRUNC R18, R4 ;  /* 0x0000000400127311 */ /* 0x004062000030d100 */
[----:B------:R-:W-:Y:S05]  /*05c0*/  BRA `(.L_x_27187) ;  /* 0x0000000800707947 */ /* 0x000fea0003800000 */
.L_x_27195:
        /* <DEDUP_REMOVED lines=28> */
.L_x_27198:
        /* <DEDUP_REMOVED lines=16> */
.L_x_27197:
[----:B------:R-:W2:Y:S02]  /*0890*/  LDG.E.U16 R0, desc[UR36][R4.64] ;  /* 0x0000002404007981 */ /* 0x000ea4000c1e1500 */
[----:B--2---:R-:W-:-:S06]  /*08a0*/  IMAD.U32 R0, R0, 0x10000, RZ ;  /* 0x0001000000007824 */ /* 0x004fcc00078e00ff */
[----:B------:R-:W0:Y:S02]  /*08b0*/  F2I.FTZ.TRUNC.NTZ R0, R0 ;  /* 0x0000000000007305 */ /* 0x000e24000021f100 */
[----:B0-----:R-:W-:Y:S01]  /*08c0*/  PRMT R18, R0, 0x7610, R18 ;  /* 0x0000761000127816 */ /* 0x001fe20000000012 */
[----:B------:R-:W-:Y:S06]  /*08d0*/  BRA `(.L_x_27187) ;  /* 0x0000000400ac7947 */ /* 0x000fec0003800000 */
.L_x_27194:
        /* <DEDUP_REMOVED lines=10> */
.L_x_27201:
        /* <DEDUP_REMOVED lines=21> */
.L_x_27205:
[----:B------:R-:W-:Y:S05]  /*0ad0*/  BSYNC B1 ;  /* 0x0000000000017941 */ /* 0x000fea0003800000 */
.L_x_27204:
[----:B------:R-:W-:Y:S01]  /*0ae0*/  LEA R5, R0, 0x3b800000, 0x17 ;  /* 0x3b80000000057811 */ /* 0x000fe200078eb8ff */
[----:B------:R-:W-:-:S05]  /*0af0*/  IMAD.SHL.U32 R0, R3, 0x100000, RZ ;  /* 0x0010000003007824 */ /* 0x000fca00078e00ff */
[----:B------:R-:W-:-:S07]  /*0b00*/  LOP3.LUT R0, R5, R0, R6, 0xfe, !PT ;  /* 0x0000000005007212 */ /* 0x000fce00078efe06 */
.L_x_27203:
[----:B------:R-:W-:Y:S05]  /*0b10*/  BSYNC B0 ;  /* 0x0000000000007941 */ /* 0x000fea0003800000 */
.L_x_27202:
[----:B------:R-:W0:Y:S02]  /*0b20*/  F2I.FTZ.TRUNC.NTZ R0, R0 ;  /* 0x0000000000007305 */ /* 0x000e24000021f100 */
[----:B0-----:R-:W-:Y:S01]  /*0b30*/  PRMT R18, R0, 0x7610, R18 ;  /* 0x0000761000127816 */ /* 0x001fe20000000012 */
[----:B------:R-:W-:Y:S06]  /*0b40*/  BRA `(.L_x_27187) ;  /* 0x0000000400107947 */ /* 0x000fec0003800000 */
.L_x_27200:
        /* <DEDUP_REMOVED lines=21> */
.L_x_27209:
[----:B------:R-:W-:Y:S05]  /*0ca0*/  BSYNC B1 ;  /* 0x0000000000017941 */ /* 0x000fea0003800000 */
.L_x_27208:
[----:B------:R-:W-:Y:S01]  /*0cb0*/  LEA R5, R0, 0x37800000, 0x17 ;  /* 0x3780000000057811 */ /* 0x000fe200078eb8ff */
[----:B------:R-:W-:-:S05]  /*0cc0*/  IMAD.SHL.U32 R0, R3, 0x200000, RZ ;  /* 0x0020000003007824 */ /* 0x000fca00078e00ff */
[----:B------:R-:W-:-:S07]  /*0cd0*/  LOP3.LUT R0, R5, R0, R6, 0xfe, !PT ;  /* 0x0000000005007212 */ /* 0x000fce00078efe06 */
.L_x_27207:
[----:B------:R-:W-:Y:S05]  /*0ce0*/  BSYNC B0 ;  /* 0x0000000000007941 */ /* 0x000fea0003800000 */
.L_x_27206:
[----:B------:R-:W0:Y:S02]  /*0cf0*/  F2I.FTZ.TRUNC.NTZ R0, R0 ;  /* 0x0000000000007305 */ /* 0x000e24000021f100 */
[----:B0-----:R-:W-:Y:S01]  /*0d00*/  PRMT R18, R0, 0x7610, R18 ;  /* 0x0000761000127816 */ /* 0x001fe20000000012 */
[----:B------:R-:W-:Y:S06]  /*0d10*/  BRA `(.L_x_27187) ;  /* 0x00000000009c7947 */ /* 0x000fec0003800000 */
.L_x_27199:
        /* <DEDUP_REMOVED lines=14> */
.L_x_27213:
[----:B------:R-:W-:Y:S05]  /*0e00*/  BSYNC B0 ;  /* 0x0000000000007941 */ /* 0x000fea0003800000 */
.L_x_27212:
[----:B------:R-:W0:Y:S02]  /*0e10*/  F2I.FTZ.TRUNC.NTZ R0, R0 ;  /* 0x0000000000007305 */ /* 0x000e24000021f100 */
[----:B0-----:R-:W-:Y:S01]  /*0e20*/  PRMT R18, R0, 0x7610, R18 ;  /* 0x0000761000127816 */ /* 0x001fe20000000012 */
[----:B------:R-:W-:Y:S06]  /*0e30*/  BRA `(.L_x_27187) ;  /* 0x0000000000547947 */ /* 0x000fec0003800000 */
.L_x_27186:
        /* <DEDUP_REMOVED lines=16> */
.L_x_27214:
[----:B------:R-:W-:Y:S01]  /*0f40*/  PRMT R18, RZ, 0x7610, R18 ;  /* 0x00007610ff127816 */ /* 0x000fe20000000012 */
[----:B------:R-:W-:Y:S06]  /*0f50*/  BRA `(.L_x_27187) ;  /* 0x00000000000c7947 */ /* 0x000fec0003800000 */
.L_x_27211:
[----:B------:R0:W5:Y:S01]  /*0f60*/  LDG.E.U8 R18, desc[UR36][R4.64] ;  /* 0x0000002404127981 */ /* 0x000162000c1e1100 */
[----:B------:R-:W-:Y:S05]  /*0f70*/  BRA `(.L_x_27187) ;  /* 0x0000000000047947 */ /* 0x000fea0003800000 */
.L_x_27210:
[----:B------:R0:W5:Y:S02]  /*0f80*/  LDG.E.U8 R18, desc[UR36][R4.64] ;  /* 0x0000002404127981 */ /* 0x000164000c1e1100 */
.L_x_27187:
        /* <DEDUP_REMOVED lines=18> */
.L_x_27218:
[----:B------:R1:W5:Y:S01]  /*10b0*/  LDG.E.U8 R19, desc[UR36][R4.64] ;  /* 0x0000002404137981 */ /* 0x000362000c1e1100 */
[----:B------:R-:W-:Y:S05]  /*10c0*/  BRA `(.L_x_27220) ;  /* 0x0000000c00547947 */ /* 0x000fea0003800000 */
.L_x_27217:
        /* <DEDUP_REMOVED lines=8> */
.L_x_27222:
[----:B------:R3:W5:Y:S01]  /*1150*/  LDG.E.U8 R19, desc[UR36][R4.64] ;  /* 0x0000002404137981 */ /* 0x000762000c1e1100 */
[----:B------:R-:W-:Y:S05]  /*1160*/  BRA `(.L_x_27220) ;  /* 0x0000000c002c7947 */ /* 0x000fea0003800000 */
.L_x_27221:
[----:B------:R2:W5:Y:S01]  /*1170*/  LDG.E.U16 R19, desc[UR36][R4.64] ;  /* 0x0000002404137981 */ /* 0x000562000c1e1500 */
[----:B------:R-:W-:Y:S05]  /*1180*/  BRA `(.L_x_27220) ;  /* 0x0000000c00247947 */ /* 0x000fea0003800000 */
.L_x_27216:
        /* <DEDUP_REMOVED lines=9> */
.L_x_27224:
[----:B------:R-:W2:Y:S02]  /*1220*/  LDG.E.U16 R0, desc[UR36][R4.64] ;  /* 0x0000002404007981 */ /* 0x000ea4000c1e1500 */
[----:B--2---:R-:W-:-:S06]  /*1230*/  HADD2.F32 R0, -RZ, R0.H0_H0 ;  /* 0x20000000ff007230 */ /* 0x004fcc0000004100 */
[----:B------:R-:W0:Y:S02]  /*1240*/  F2I.FTZ.TRUNC.NTZ R0, R0 ;  /* 0x0000000000007305 */ /* 0x000e24000021f100 */
[----:B0-----:R-:W-:Y:S01]  /*1250*/  PRMT R19, R0, 0x7610, R19 ;  /* 0x0000761000137816 */ /* 0x001fe20000000013 */
[----:B------:R-:W-:Y:S06]  /*1260*/  BRA `(.L_x_27220) ;  /* 0x0000000800ec7947 */ /* 0x000fec0003800000 */
.L_x_27223:
        /* <DEDUP_REMOVED lines=9> */
.L_x_27226:
[----:B------:R-:W2:Y:S02]  /*1300*/  LDG.E.U16 R4, desc[UR36][R4.64] ;  /* 0x0000002404047981 */ /* 0x000ea4000c1e1500 */
[----:B--2---:R-:W-:-:S06]  /*1310*/  HADD2.F32 R0, -RZ, R4.H0_H0 ;  /* 0x20000004ff007230 */ /* 0x004fcc0000004100 */
[----:B------:R-:W0:Y:S02]  /*1320*/  F2I.FTZ.TRUNC.NTZ R0, R0 ;  /* 0x0000000000007305 */ /* 0x000e24000021f100 */
[----:B0-----:R-:W-:Y:S01]  /*1330*/  PRMT R19, R0, 0x7610, R19 ;  /* 0x0000761000137816 */ /* 0x001fe20000000013 */
[----:B------:R-:W-:Y:S06]  /*1340*/  BRA `(.L_x_27220) ;  /* 0x0000000800b47947 */ /* 0x000fec0003800000 */
.L_x_27225:
[----:B------:R-:W2:Y:S02]  /*1350*/  LDG.E.64 R4, desc[UR36][R4.64] ;  /* 0x0000002404047981 */ /* 0x000ea4000c1e1b00 */
[----:B--2---:R0:W1:Y:S01]  /*1360*/  F2I.F64.TRUNC R19, R4 ;  /* 0x0000000400137311 */ /* 0x004062000030d100 */
[----:B------:R-:W-:Y:S05]  /*1370*/  BRA `(.L_x_27220) ;  /* 0x0000000800a87947 */ /* 0x000fea0003800000 */
.L_x_27215:
        /* <DEDUP_REMOVED lines=12> */
.L_x_27229:
[----:B------:R-:W2:Y:S02]  /*1440*/  LDG.E.64 R4, desc[UR36][R4.64] ;  /* 0x0000002404047981 */ /* 0x000ea4000c1e1b00 */
[----:B--2---:R0:W1:Y:S01]  /*1450*/  F2I.F64.TRUNC R19, R4 ;  /* 0x0000000400137311 */ /* 0x004062000030d100 */
[----:B------:R-:W-:Y:S05]  /*1460*/  BRA `(.L_x_27220) ;  /* 0x00000008006c7947 */ /* 0x000fea0003800000 */
.L_x_27228:
        /* <DEDUP_REMOVED lines=28> */
.L_x_27231:
        /* <DEDUP_REMOVED lines=15> */
.L_x_27230:
[----:B------:R-:W2:Y:S02]  /*1720*/  LDG.E.U16 R0, desc[UR36][R4.64] ;  /* 0x0000002404007981 */ /* 0x000ea4000c1e1500 */
[----:B--2---:R-:W-:-:S06]  /*1730*/  IMAD.U32 R0, R0, 0x10000, RZ ;  /* 0x0001000000007824 */ /* 0x004fcc00078e00ff */
[----:B------:R-:W0:Y:S02]  /*1740*/  F2I.FTZ.TRUNC.NTZ R0, R0 ;  /* 0x0000000000007305 */ /* 0x000e24000021f100 */
[----:B0-----:R-:W-:Y:S01]  /*1750*/  PRMT R19, R0, 0x7610, R19 ;  /* 0x0000761000137816 */ /* 0x001fe20000000013 */
[----:B------:R-:W-:Y:S06]  /*1760*/  BRA `(.L_x_27220) ;  /* 0x0000000400ac7947 */ /* 0x000fec0003800000 */
.L_x_27227:
        /* <DEDUP_REMOVED lines=10> */
.L_x_27234:
        /* <DEDUP_REMOVED lines=21> */
.L_x_27238:
[----:B------:R-:W-:Y:S05]  /*1960*/  BSYNC B1 ;  /* 0x0000000000017941 */ /* 0x000fea0003800000 */
.L_x_27237:
[----:B------:R-:W-:Y:S01]  /*1970*/  LEA R5, R0, 0x3b800000, 0x17 ;  /* 0x3b80000000057811 */ /* 0x000fe200078eb8ff */
[----:B------:R-:W-:-:S05]  /*1980*/  IMAD.SHL.U32 R0, R3, 0x100000, RZ ;  /* 0x0010000003007824 */ /* 0x000fca00078e00ff */
[----:B------:R-:W-:-:S07]  /*1990*/  LOP3.LUT R0, R5, R0, R6, 0xfe, !PT ;  /* 0x0000000005007212 */ /* 0x000fce00078efe06 */
.L_x_27236:
[----:B------:R-:W-:Y:S05]  /*19a0*/  BSYNC B0 ;  /* 0x0000000000007941 */ /* 0x000fea0003800000 */
.L_x_27235:
[----:B------:R-:W0:Y:S02]  /*19b0*/  F2I.FTZ.TRUNC.NTZ R0, R0 ;  /* 0x0000000000007305 */ /* 0x000e24000021f100 */
[----:B0-----:R-:W-:Y:S01]  /*19c0*/  PRMT R19, R0, 0x7610, R19 ;  /* 0x0000761000137816 */ /* 0x001fe20000000013 */
[----:B------:R-:W-:Y:S06]  /*19d0*/  BRA `(.L_x_27220) ;  /* 0x0000000400107947 */ /* 0x000fec0003800000 */
.L_x_27233:
        /* <DEDUP_REMOVED lines=21> */
.L_x_27242:
[----:B------:R-:W-:Y:S05]  /*1b30*/  BSYNC B1 ;  /* 0x0000000000017941 */ /* 0x000fea0003800000 */
.L_x_27241:
[----:B------:R-:W-:Y:S01]  /*1b40*/  LEA R5, R0, 0x37800000, 0x17 ;  /* 0x3780000000057811 */ /* 0x000fe200078eb8ff */
[----:B------:R-:W-:-:S05]  /*1b50*/  IMAD.SHL.U32 R0, R3, 0x200000, RZ ;  /* 0x0020000003007824 */ /* 0x000fca00078e00ff */
[----:B------:R-:W-:-:S07]  /*1b60*/  LOP3.LUT R0, R5, R0, R6, 0xfe, !PT ;  /* 0x0000000005007212 */ /* 0x000fce00078efe06 */
.L_x_27240:
[----:B------:R-:W-:Y:S05]  /*1b70*/  BSYNC B0 ;  /* 0x0000000000007941 */ /* 0x000fea0003800000 */
.L_x_27239:
[----:B------:R-:W0:Y:S02]  /*1b80*/  F2I.FTZ.TRUNC.NTZ R0, R0 ;  /* 0x0000000000007305 */ /* 0x000e24000021f100 */
[----:B0-----:R-:W-:Y:S01]  /*1b90*/  PRMT R19, R0, 0x7610, R19 ;  /* 0x0000761000137816 */ /* 0x001fe20000000013 */
[----:B------:R-:W-:Y:S06]  /*1ba0*/  BRA `(.L_x_27220) ;  /* 0x00000000009c7947 */ /* 0x000fec0003800000 */
.L_x_27232:
        /* <DEDUP_REMOVED lines=14> */
.L_x_27246:
[----:B------:R-:W-:Y:S05]  /*1c90*/  BSYNC B0 ;  /* 0x0000000000007941 */ /* 0x000fea0003800000 */
.L_x_27245:
[----:B------:R-:W0:Y:S02]  /*1ca0*/  F2I.FTZ.TRUNC.NTZ R0, R0 ;  /* 0x0000000000007305 */ /* 0x000e24000021f100 */
[----:B0-----:R-:W-:Y:S01]  /*1cb0*/  PRMT R19, R0, 0x7610, R19 ;  /* 0x0000761000137816 */ /* 0x001fe20000000013 */
[----:B------:R-:W-:Y:S06]  /*1cc0*/  BRA `(.L_x_27220) ;  /* 0x0000000000547947 */ /* 0x000fec0003800000 */
.L_x_27219:
        /* <DEDUP_REMOVED lines=16> */
.L_x_27247:
[----:B------:R-:W-:Y:S01]  /*1dd0*/  PRMT R19, RZ, 0x7610, R19 ;  /* 0x00007610ff137816 */ /* 0x000fe20000000013 */
[----:B------:R-:W-:Y:S06]  /*1de0*/  BRA `(.L_x_27220) ;  /* 0x00000000000c7947 */ /* 0x000fec0003800000 */
.L_x_27244:
[----:B------:R0:W5:Y:S01]  /*1df0*/  LDG.E.U8 R19, desc[UR36][R4.64] ;  /* 0x0000002404137981 */ /* 0x000162000c1e1100 */
[----:B------:R-:W-:Y:S05]  /*1e00*/  BRA `(.L_x_27220) ;  /* 0x0000000000047947 */ /* 0x000fea0003800000 */
.L_x_27243:
[----:B------:R0:W5:Y:S02]  /*1e10*/  LDG.E.U8 R19, desc[UR36][R4.64] ;  /* 0x0000002404137981 */ /* 0x000164000c1e1100 */
.L_x_27220:
[----:B------:R-:W2:Y:S02]  /*1e20*/  S2R R27, SR_TID.X ;  /* 0x00000000001b7919 */ /* 0x000ea40000002100 */
[----:B--2---:R-:W-:-:S07]  /*1e30*/  VIADD R27, R27, 0x80 ;  /* 0x000000801b1b7836 */ /* 0x004fce0000000000 */
.L_x_27181:
[----:B------:R-:W-:Y:S05]  /*1e40*/  BSYNC B6 ;  /* 0x0000000000067941 */ /* 0x000fea0003800000 */
.L_x_27180:
        /* <DEDUP_REMOVED lines=23> */
.L_x_27253:
[----:B------:R0:W5:Y:S01]  /*1fc0*/  LDG.E.U8 R17, desc[UR36][R4.64] ;  /* 0x0000002404117981 */ /* 0x000162000c1e1100 */
[----:B------:R-:W-:Y:S05]  /*1fd0*/  BRA `(.L_x_27255) ;  /* 0x0000000c00547947 */ /* 0x000fea0003800000 */
.L_x_27252:
        /* <DEDUP_REMOVED lines=8> */
.L_x_27257:
[----:B------:R0:W5:Y:S01]  /*2060*/  LDG.E.U8 R17, desc[UR36][R4.64] ;  /* 0x0000002404117981 */ /* 0x000162000c1e1100 */
[----:B------:R-:W-:Y:S05]  /*2070*/  BRA `(.L_x_27255) ;  /* 0x0000000c002c7947 */ /* 0x000fea0003800000 */
.L_x_27256:
[----:B------:R0:W5:Y:S01]  /*2080*/  LDG.E.U16 R17, desc[UR36][R4.64] ;  /* 0x0000002404117981 */ /* 0x000162000c1e1500 */
[----:B------:R-:W-:Y:S05]  /*2090*/  BRA `(.L_x_27255) ;  /* 0x0000000c00247947 */ /* 0x000fea0003800000 */
.L_x_27251:
        /* <DEDUP_REMOVED lines=9> */
.L_x_27259:
[----:B------:R-:W2:Y:S02]  /*2130*/  LDG.E.U16 R0, desc[UR36][R4.64] ;  /* 0x0000002404007981 */ /* 0x000ea4000c1e1500 */
[----:B--2---:R-:W-:-:S06]  /*2140*/  HADD2.F32 R0, -RZ, R0.H0_H0 ;  /* 0x20000000ff007230 */ /* 0x004fcc0000004100 */
[----:B------:R-:W0:Y:S02]  /*2150*/  F2I.FTZ.TRUNC.NTZ R0, R0 ;  /* 0x0000000000007305 */ /* 0x000e24000021f100 */
[----:B0-----:R-:W-:Y:S01]  /*2160*/  PRMT R17, R0, 0x7610, R17 ;  /* 0x0000761000117816 */ /* 0x001fe20000000011 */
[----:B------:R-:W-:Y:S06]  /*2170*/  BRA `(.L_x_27255) ;  /* 0x0000000800ec7947 */ /* 0x000fec0003800000 */
.L_x_27258:
        /* <DEDUP_REMOVED lines=9> */
.L_x_27261:
[----:B------:R-:W2:Y:S02]  /*2210*/  LDG.E.U16 R4, desc[UR36][R4.64] ;  /* 0x0000002404047981 */ /* 0x000ea4000c1e1500 */
[----:B--2---:R-:W-:-:S06]  /*2220*/  HADD2.F32 R0, -RZ, R4.H0_H0 ;  /* 0x20000004ff007230 */ /* 0x004fcc0000004100 */
[----:B------:R-:W0:Y:S02]  /*2230*/  F2I.FTZ.TRUNC.NTZ R0, R0 ;  /* 0x0000000000007305 */ /* 0x000e24000021f100 */
[----:B0-----:R-:W-:Y:S01]  /*2240*/  PRMT R17, R0, 0x7610, R17 ;  /* 0x0000761000117816 */ /* 0x001fe20000000011 */
[----:B------:R-:W-:Y:S06]  /*2250*/  BRA `(.L_x_27255) ;  /* 0x0000000800b47947 */ /* 0x000fec0003800000 */
.L_x_27260:
[----:B------:R-:W2:Y:S02]  /*2260*/  LDG.E.64 R4, desc[UR36][R4.64] ;  /* 0x0000002404047981 */ /* 0x000ea4000c1e1b00 */
[----:B--2---:R0:W1:Y:S01]  /*2270*/  F2I.F64.TRUNC R17, R4 ;  /* 0x0000000400117311 */ /* 0x004062000030d100 */
[----:B------:R-:W-:Y:S05]  /*2280*/  BRA `(.L_x_27255) ;  /* 0x0000000800a87947 */ /* 0x000fea0003800000 */
.L_x_27250:
        /* <DEDUP_REMOVED lines=12> */
.L_x_27264:
[----:B------:R-:W2:Y:S02]  /*2350*/  LDG.E.64 R4, desc[UR36][R4.64] ;  /* 0x0000002404047981 */ /* 0x000ea4000c1e1b00 */
[----:B--2---:R0:W1:Y:S01]  /*2360*/  F2I.F64.TRUNC R17, R4 ;  /* 0x0000000400117311 */ /* 0x004062000030d100 */
[----:B------:R-:W-:Y:S05]  /*2370*/  BRA `(.L_x_27255) ;  /* 0x00000008006c7947 */ /* 0x000fea0003800000 */
.L_x_27263:
        /* <DEDUP_REMOVED lines=28> */
.L_x_27266:
        /* <DEDUP_REMOVED lines=15> */
.L_x_27265:
[----:B------:R-:W2:Y:S02]  /*2630*/  LDG.E.U16 R0, desc[UR36][R4.64] ;  /* 0x0000002404007981 */ /* 0x000ea4000c1e1500 */
[----:B--2---:R-:W-:-:S06]  /*2640*/  IMAD.U32 R0, R0, 0x10000, RZ ;  /* 0x0001000000007824 */ /* 0x004fcc00078e00ff */
[----:B------:R-:W0:Y:S02]  /*2650*/  F2I.FTZ.TRUNC.NTZ R0, R0 ;  /* 0x0000000000007305 */ /* 0x000e24000021f100 */
[----:B0-----:R-:W-:Y:S01]  /*2660*/  PRMT R17, R0, 0x7610, R17 ;  /* 0x0000761000117816 */ /* 0x001fe20000000011 */
[----:B------:R-:W-:Y:S06]  /*2670*/  BRA `(.L_x_27255) ;  /* 0x0000000400ac7947 */ /* 0x000fec0003800000 */
.L_x_27262:
        /* <DEDUP_REMOVED lines=10> */
.L_x_27269:
        /* <DEDUP_REMOVED lines=21> */
.L_x_27273:
[----:B------:R-:W-:Y:S05]  /*2870*/  BSYNC B1 ;  /* 0x0000000000017941 */ /* 0x000fea0003800000 */
.L_x_27272:
[----:B------:R-:W-:Y:S01]  /*2880*/  LEA R5, R0, 0x3b800000, 0x17 ;  /* 0x3b80000000057811 */ /* 0x000fe200078eb8ff */
[----:B------:R-:W-:-:S05]  /*2890*/  IMAD.SHL.U32 R0, R3, 0x100000, RZ ;  /* 0x0010000003007824 */ /* 0x000fca00078e00ff */
[----:B------:R-:W-:-:S07]  /*28a0*/  LOP3.LUT R0, R5, R0, R6, 0xfe, !PT ;  /* 0x0000000005007212 */ /* 0x000fce00078efe06 */
.L_x_27271:
[----:B------:R-:W-:Y:S05]  /*28b0*/  BSYNC B0 ;  /* 0x0000000000007941 */ /* 0x000fea0003800000 */
.L_x_27270:
[----:B------:R-:W0:Y:S02]  /*28c0*/  F2I.FTZ.TRUNC.NTZ R0, R0 ;  /* 0x0000000000007305 */ /* 0x000e24000021f100 */
[----:B0-----:R-:W-:Y:S01]  /*28d0*/  PRMT R17, R0, 0x7610, R17 ;  /* 0x0000761000117816 */ /* 0x001fe20000000011 */
[----:B------:R-:W-:Y:S06]  /*28e0*/  BRA `(.L_x_27255) ;  /* 0x0000000400107947 */ /* 0x000fec0003800000 */
.L_x_27268:
        /* <DEDUP_REMOVED lines=21> */
.L_x_27277:
[----:B------:R-:W-:Y:S05]  /*2a40*/  BSYNC B1 ;  /* 0x0000000000017941 */ /* 0x000fea0003800000 */
.L_x_27276:
[----:B------:R-:W-:Y:S01]  /*2a50*/  LEA R5, R0, 0x37800000, 0x17 ;  /* 0x3780000000057811 */ /* 0x000fe200078eb8ff */
[----:B------:R-:W-:-:S05]  /*2a60*/  IMAD.SHL.U32 R0, R3, 0x200000, RZ ;  /* 0x0020000003007824 */ /* 0x000fca00078e00ff */
[----:B------:R-:W-:-:S07]  /*2a70*/  LOP3.LUT R0, R5, R0, R6, 0xfe, !PT ;  /* 0x0000000005007212 */ /* 0x000fce00078efe06 */
.L_x_27275:
[----:B------:R-:W-:Y:S05]  /*2a80*/  BSYNC B0 ;  /* 0x0000000000007941 */ /* 0x000fea0003800000 */
.L_x_27274:
[----:B------:R-:W0:Y:S02]  /*2a90*/  F2I.FTZ.TRUNC.NTZ R0, R0 ;  /* 0x0000000000007305 */ /* 0x000e24000021f100 */
[----:B0-----:R-:W-:Y:S01]  /*2aa0*/  PRMT R17, R0, 0x7610, R17 ;  /* 0x0000761000117816 */ /* 0x001fe20000000011 */
[----:B------:R-:W-:Y:S06]  /*2ab0*/  BRA `(.L_x_27255) ;  /* 0x00000000009c7947 */ /* 0x000fec0003800000 */
.L_x_27267:
        /* <DEDUP_REMOVED lines=14> */
.L_x_27281:
[----:B------:R-:W-:Y:S05]  /*2ba0*/  BSYNC B0 ;  /* 0x0000000000007941 */ /* 0x000fea0003800000 */
.L_x_27280:
[----:B------:R-:W0:Y:S02]  /*2bb0*/  F2I.FTZ.TRUNC.NTZ R0, R0 ;  /* 0x0000000000007305 */ /* 0x000e24000021f100 */
[----:B0-----:R-:W-:Y:S01]  /*2bc0*/  PRMT R17, R0, 0x7610, R17 ;  /* 0x0000761000117816 */ /* 0x001fe20000000011 */
[----:B------:R-:W-:Y:S06]  /*2bd0*/  BRA `(.L_x_27255) ;  /* 0x0000000000547947 */ /* 0x000fec0003800000 */
.L_x_27254:
        /* <DEDUP_REMOVED lines=16> */
.L_x_27282:
[----:B------:R-:W-:Y:S01]  /*2ce0*/  PRMT R17, RZ, 0x7610, R17 ;  /* 0x00007610ff117816 */ /* 0x000fe20000000011 */
[----:B------:R-:W-:Y:S06]  /*2cf0*/  BRA `(.L_x_27255) ;  /* 0x00000000000c7947 */ /* 0x000fec0003800000 */
.L_x_27279:
[----:B------:R2:W5:Y:S01]  /*2d00*/  LDG.E.U8 R17, desc[UR36][R4.64] ;  /* 0x0000002404117981 */ /* 0x000562000c1e1100 */
[----:B------:R-:W-:Y:S05]  /*2d10*/  BRA `(.L_x_27255) ;  /* 0x0000000000047947 */ /* 0x000fea0003800000 */
.L_x_27278:
[----:B------:R3:W5:Y:S02]  /*2d20*/  LDG.E.U8 R17, desc[UR36][R4.64] ;  /* 0x0000002404117981 */ /* 0x000764000c1e1100 */
.L_x_27255:
        /* <DEDUP_REMOVED lines=18> */
.L_x_27286:
[----:B------:R0:W5:Y:S01]  /*2e50*/  LDG.E.U8 R22, desc[UR36][R4.64] ;  /* 0x0000002404167981 */ /* 0x000162000c1e1100 */
[----:B------:R-:W-:Y:S05]  /*2e60*/  BRA `(.L_x_27288) ;  /* 0x0000000c00547947 */ /* 0x000fea0003800000 */
.L_x_27285:
        /* <DEDUP_REMOVED lines=8> */
.L_x_27290:
[----:B------:R0:W5:Y:S01]  /*2ef0*/  LDG.E.U8 R22, desc[UR36][R4.64] ;  /* 0x0000002404167981 */ /* 0x000162000c1e1100 */
[----:B------:R-:W-:Y:S05]  /*2f00*/  BRA `(.L_x_27288) ;  /* 0x0000000c002c7947 */ /* 0x000fea0003800000 */
.L_x_27289:
[----:B------:R0:W5:Y:S01]  /*2f10*/  LDG.E.U16 R22, desc[UR36][R4.64] ;  /* 0x0000002404167981 */ /* 0x000162000c1e1500 */
[----:B------:R-:W-:Y:S05]  /*2f20*/  BRA `(.L_x_27288) ;  /* 0x0000000c00247947 */ /* 0x000fea0003800000 */
.L_x_27284:
        /* <DEDUP_REMOVED lines=9> */
.L_x_27292:
[----:B------:R-:W2:Y:S02]  /*2fc0*/  LDG.E.U16 R0, desc[UR36][R4.64] ;  /* 0x0000002404007981 */ /* 0x000ea4000c1e1500 */
[----:B--2---:R-:W-:-:S06]  /*2fd0*/  HADD2.F32 R0, -RZ, R0.H0_H0 ;  /* 0x20000000ff007230 */ /* 0x004fcc0000004100 */
[----:B------:R-:W0:Y:S02]  /*2fe0*/  F2I.FTZ.TRUNC.NTZ R0, R0 ;  /* 0x0000000000007305 */ /* 0x000e24000021f100 */
[----:B0-----:R-:W-:Y:S01]  /*2ff0*/  PRMT R22, R0, 0x7610, R22 ;  /* 0x0000761000167816 */ /* 0x001fe20000000016 */
[----:B------:R-:W-:Y:S06]  /*3000*/  BRA `(.L_x_27288) ;  /* 0x0000000800ec7947 */ /* 0x000fec0003800000 */
.L_x_27291:
        /* <DEDUP_REMOVED lines=9> */
.L_x_27294:
[----:B------:R-:W2:Y:S02]  /*30a0*/  LDG.E.U16 R4, desc[UR36][R4.64] ;  /* 0x0000002404047981 */ /* 0x000ea4000c1e1500 */
[----:B--2---:R-:W-:-:S06]  /*30b0*/  HADD2.F32 R0, -RZ, R4.H0_H0 ;  /* 0x20000004ff007230 */ /* 0x004fcc0000004100 */
[----:B------:R-:W0:Y:S02]  /*30c0*/  F2I.FTZ.TRUNC.NTZ R0, R0 ;  /* 0x0000000000007305 */ /* 0x000e24000021f100 */
[----:B0-----:R-:W-:Y:S01]  /*30d0*/  PRMT R22, R0, 0x7610, R22 ;  /* 0x0000761000167816 */ /* 0x001fe20000000016 */
[----:B------:R-:W-:Y:S06]  /*30e0*/  BRA `(.L_x_27288) ;  /* 0x0000000800b47947 */ /* 0x000fec0003800000 */
.L_x_27293:
[----:B------:R-:W2:Y:S02]  /*30f0*/  LDG.E.64 R4, desc[UR36][R4.64] ;  /* 0x0000002404047981 */ /* 0x000ea4000c1e1b00 */
[----:B--2---:R0:W2:Y:S01]  /*3100*/  F2I.F64.TRUNC R22, R4 ;  /* 0x0000000400167311 */ /* 0x0040a2000030d100 */
[----:B------:R-:W-:Y:S05]  /*3110*/  BRA `(.L_x_27288) ;  /* 0x0000000800a87947 */ /* 0x000fea0003800000 */
.L_x_27283:
        /* <DEDUP_REMOVED lines=12> */
.L_x_27297:
[----:B------:R-:W2:Y:S02]  /*31e0*/  LDG.E.64 R4, desc[UR36][R4.64] ;  /* 0x0000002404047981 */ /* 0x000ea4000c1e1b00 */
[----:B--2---:R4:W0:Y:S01]  /*31f0*/  F2I.F64.TRUNC R22, R4 ;  /* 0x0000000400167311 */ /* 0x004822000030d100 */
[----:B------:R-:W-:Y:S05]  /*3200*/  BRA `(.L_x_27288) ;  /* 0x00000008006c7947 */ /* 0x000fea0003800000 */
.L_x_27296:
        /* <DEDUP_REMOVED lines=28> */
.L_x_27299:
        /* <DEDUP_REMOVED lines=15> */
.L_x_27298:
[----:B------:R-:W2:Y:S02]  /*34c0*/  LDG.E.U16 R0, desc[UR36][R4.64] ;  /* 0x0000002404007981 */ /* 0x000ea4000c1e1500 */
[----:B--2---:R-:W-:-:S06]  /*34d0*/  IMAD.U32 R0, R0, 0x10000, RZ ;  /* 0x0001000000007824 */ /* 0x004fcc00078e00ff */
[----:B------:R-:W0:Y:S02]  /*34e0*/  F2I.FTZ.TRUNC.NTZ R0, R0 ;  /* 0x0000000000007305 */ /* 0x000e24000021f100 */
[----:B0-----:R-:W-:Y:S01]  /*34f0*/  PRMT R22, R0, 0x7610, R22 ;  /* 0x0000761000167816 */ /* 0x001fe20000000016 */
[----:B------:R-:W-:Y:S06]  /*3500*/  BRA `(.L_x_27288) ;  /* 0x0000000400ac7947 */ /* 0x000fec0003800000 */
.L_x_27295:
        /* <DEDUP_REMOVED lines=10> */
.L_x_27302:
        /* <DEDUP_REMOVED lines=21> */
.L_x_27306:
[----:B------:R-:W-:Y:S05]  /*3700*/  BSYNC B1 ;  /* 0x0000000000017941 */ /* 0x000fea0003800000 */
.L_x_27305:
[----:B------:R-:W-:Y:S01]  /*3710*/  LEA R5, R0, 0x3b800000, 0x17 ;  /* 0x3b80000000057811 */ /* 0x000fe200078eb8ff */
[----:B------:R-:W-:-:S05]  /*3720*/  IMAD.SHL.U32 R0, R3, 0x100000, RZ ;  /* 0x0010000003007824 */ /* 0x000fca00078e00ff */
[----:B------:R-:W-:-:S07]  /*3730*/  LOP3.LUT R0, R5, R0, R6, 0xfe, !PT ;  /* 0x0000000005007212 */ /* 0x000fce00078efe06 */
.L_x_27304:
[----:B------:R-:W-:Y:S05]  /*3740*/  BSYNC B0 ;  /* 0x0000000000007941 */ /* 0x000fea0003800000 */
.L_x_27303:
[----:B------:R-:W0:Y:S02]  /*3750*/  F2I.FTZ.TRUNC.NTZ R0, R0 ;  /* 0x0000000000007305 */ /* 0x000e24000021f100 */
[----:B0-----:R-:W-:Y:S01]  /*3760*/  PRMT R22, R0, 0x7610, R22 ;  /* 0x0000761000167816 */ /* 0x001fe20000000016 */
[----:B------:R-:W-:Y:S06]  /*3770*/  BRA `(.L_x_27288) ;  /* 0x0000000400107947 */ /* 0x000fec0003800000 */
.L_x_27301:
        /* <DEDUP_REMOVED lines=21> */
.L_x_27310:
[----:B------:R-:W-:Y:S05]  /*38d0*/  BSYNC B1 ;  /* 0x0000000000017941 */ /* 0x000fea0003800000 */
.L_x_27309:
[----:B------:R-:W-:Y:S01]  /*38e0*/  LEA R5, R0, 0x37800000, 0x17 ;  /* 0x3780000000057811 */ /* 0x000fe200078eb8ff */
[----:B------:R-:W-:-:S05]  /*38f0*/  IMAD.SHL.U32 R0, R3, 0x200000, RZ ;  /* 0x0020000003007824 */ /* 0x000fca00078e00ff */
[----:B------:R-:W-:-:S07]  /*3900*/  LOP3.LUT R0, R5, R0, R6, 0xfe, !PT ;  /* 0x0000000005007212 */ /* 0x000fce00078efe06 */
.L_x_27308:
[----:B------:R-:W-:Y:S05]  /*3910*/  BSYNC B0 ;  /* 0x0000000000007941 */ /* 0x000fea0003800000 */
.L_x_27307:
[----:B------:R-:W0:Y:S02]  /*3920*/  F2I.FTZ.TRUNC.NTZ R0, R0 ;  /* 0x0000000000007305 */ /* 0x000e24000021f100 */
[----:B0-----:R-:W-:Y:S01]  /*3930*/  PRMT R22, R0, 0x7610, R22 ;  /* 0x0000761000167816 */ /* 0x001fe20000000016 */
[----:B------:R-:W-:Y:S06]  /*3940*/  BRA `(.L_x_27288) ;  /* 0x00000000009c7947 */ /* 0x000fec0003800000 */
.L_x_27300:
        /* <DEDUP_REMOVED lines=14> */
.L_x_27314:
[----:B------:R-:W-:Y:S05]  /*3a30*/  BSYNC B0 ;  /* 0x0000000000007941 */ /* 0x000fea0003800000 */
.L_x_27313:
[----:B------:R-:W0:Y:S02]  /*3a40*/  F2I.FTZ.TRUNC.NTZ R0, R0 ;  /* 0x0000000000007305 */ /* 0x000e24000021f100 */
[----:B0-----:R-:W-:Y:S01]  /*3a50*/  PRMT R22, R0, 0x7610, R22 ;  /* 0x0000761000167816 */ /* 0x001fe20000000016 */
[----:B------:R-:W-:Y:S06]  /*3a60*/  BRA `(.L_x_27288) ;  /* 0x0000000000547947 */ /* 0x000fec0003800000 */
.L_x_27287:
        /* <DEDUP_REMOVED lines=16> */
.L_x_27315:
[----:B------:R-:W-:Y:S01]  /*3b70*/  PRMT R22, RZ, 0x7610, R22 ;  /* 0x00007610ff167816 */ /* 0x000fe20000000016 */
[----:B------:R-:W-:Y:S06]  /*3b80*/  BRA `(.L_x_27288) ;  /* 0x00000000000c7947 */ /* 0x000fec0003800000 */
.L_x_27312:
[----:B------:R2:W5:Y:S01]  /*3b90*/  LDG.E.U8 R22, desc[UR36][R4.64] ;  /* 0x0000002404167981 */ /* 0x000562000c1e1100 */
[----:B------:R-:W-:Y:S05]  /*3ba0*/  BRA `(.L_x_27288) ;  /* 0x0000000000047947 */ /* 0x000fea0003800000 */
.L_x_27311:
[----:B------:R3:W5:Y:S02]  /*3bb0*/  LDG.E.U8 R22, desc[UR36][R4.64] ;  /* 0x0000002404167981 */ /* 0x000764000c1e1100 */
.L_x_27288:
[----:B------:R-:W-:-:S07]  /*3bc0*/  VIADD R27, R27, 0x80 ;  /* 0x000000801b1b7836 */ /* 0x000fce0000000000 */
.L_x_27249:
[----:B------:R-:W-:Y:S05]  /*3bd0*/  BSYNC B6 ;  /* 0x0000000000067941 */ /* 0x000fea0003800000 */
.L_x_27248:
        /* <DEDUP_REMOVED lines=25> */
.L_x_27321:
[----:B------:R0:W5:Y:S01]  /*3d70*/  LDG.E.U8 R24, desc[UR36][R4.64] ;  /* 0x0000002404187981 */ /* 0x000162000c1e1100 */
[----:B------:R-:W-:Y:S05]  /*3d80*/  BRA `(.L_x_27323) ;  /* 0x0000000c00547947 */ /* 0x000fea0003800000 */
.L_x_27320:
        /* <DEDUP_REMOVED lines=8> */
.L_x_27325:
[----:B------:R0:W5:Y:S01]  /*3e10*/  LDG.E.U8 R24, desc[UR36][R4.64] ;  /* 0x0000002404187981 */ /* 0x000162000c1e1100 */
[----:B------:R-:W-:Y:S05]  /*3e20*/  BRA `(.L_x_27323) ;  /* 0x0000000c002c7947 */ /* 0x000fea0003800000 */
.L_x_27324:
[----:B------:R0:W5:Y:S01]  /*3e30*/  LDG.E.U16 R24, desc[UR36][R4.64] ;  /* 0x0000002404187981 */ /* 0x000162000c1e1500 */
[----:B------:R-:W-:Y:S05]  /*3e40*/  BRA `(.L_x_27323) ;  /* 0x0000000c00247947 */ /* 0x000fea0003800000 */
.L_x_27319:
        /* <DEDUP_REMOVED lines=9> */
.L_x_27327:
[----:B------:R-:W2:Y:S02]  /*3ee0*/  LDG.E.U16 R0, desc[UR36][R4.64] ;  /* 0x0000002404007981 */ /* 0x000ea4000c1e1500 */
[----:B--2---:R-:W-:-:S06]  /*3ef0*/  HADD2.F32 R0, -RZ, R0.H0_H0 ;  /* 0x20000000ff007230 */ /* 0x004fcc0000004100 */
[----:B------:R-:W0:Y:S02]  /*3f00*/  F2I.FTZ.TRUNC.NTZ R0, R0 ;  /* 0x0000000000007305 */ /* 0x000e24000021f100 */
[----:B0-----:R-:W-:Y:S01]  /*3f10*/  PRMT R24, R0, 0x7610, R24 ;  /* 0x0000761000187816 */ /* 0x001fe20000000018 */
[----:B------:R-:W-:Y:S06]  /*3f20*/  BRA `(.L_x_27323) ;  /* 0x0000000800ec7947 */ /* 0x000fec0003800000 */
.L_x_27326:
        /* <DEDUP_REMOVED lines=9> */
.L_x_27329:
[----:B------:R-:W2:Y:S02]  /*3fc0*/  LDG.E.U16 R4, desc[UR36][R4.64] ;  /* 0x0000002404047981 */ /* 0x000ea4000c1e1500 */
[----:B--2---:R-:W-:-:S06]  /*3fd0*/  HADD2.F32 R0, -RZ, R4.H0_H0 ;  /* 0x20000004ff007230 */ /* 0x004fcc0000004100 */
[----:B------:R-:W0:Y:S02]  /*3fe0*/  F2I.FTZ.TRUNC.NTZ R0, R0 ;  /* 0x0000000000007305 */ /* 0x000e24000021f100 */
[----:B0-----:R-:W-:Y:S01]  /*3ff0*/  PRMT R24, R0, 0x7610, R24 ;  /* 0x0000761000187816 */ /* 0x001fe20000000018 */
[----:B------:R-:W-:Y:S06]  /*4000*/  BRA `(.L_x_27323) ;  /* 0x0000000800b47947 */ /* 0x000fec0003800000 */
.L_x_27328:
[----:B------:R-:W2:Y:S02]  /*4010*/  LDG.E.64 R4, desc[UR36][R4.64] ;  /* 0x0000002404047981 */ /* 0x000ea4000c1e1b00 */
[----:B--2---:R0:W1:Y:S01]  /*4020*/  F2I.F64.TRUNC R24, R4 ;  /* 0x0000000400187311 */ /* 0x004062000030d100 */
[----:B------:R-:W-:Y:S05]  /*4030*/  BRA `(.L_x_27323) ;  /* 0x0000000800a87947 */ /* 0x000fea0003800000 */
.L_x_27318:
        /* <DEDUP_REMOVED lines=12> */
.L_x_27332:
[----:B------:R-:W2:Y:S02]  /*4100*/  LDG.E.64 R4, desc[UR36][R4.64] ;  /* 0x0000002404047981 */ /* 0x000ea4000c1e1b00 */
[----:B--2---:R0:W1:Y:S01]  /*4110*/  F2I.F64.TRUNC R24, R4 ;  /* 0x0000000400187311 */ /* 0x004062000030d100 */
[----:B------:R-:W-:Y:S05]  /*4120*/  BRA `(.L_x_27323) ;  /* 0x00000008006c7947 */ /* 0x000fea0003800000 */
.L_x_27331:
        /* <DEDUP_REMOVED lines=28> */
.L_x_27334:
        /* <DEDUP_REMOVED lines=15> */
.L_x_27333:
[----:B------:R-:W2:Y:S02]  /*43e0*/  LDG.E.U16 R0, desc[UR36][R4.64] ;  /* 0x0000002404007981 */ /* 0x000ea4000c1e1500 */
[----:B--2---:R-:W-:-:S06]  /*43f0*/  IMAD.U32 R0, R0, 0x10000, RZ ;  /* 0x0001000000007824 */ /* 0x004fcc00078e00ff */
[----:B------:R-:W0:Y:S02]  /*4400*/  F2I.FTZ.TRUNC.NTZ R0, R0 ;  /* 0x0000000000007305 */ /* 0x000e24000021f100 */
[----:B0-----:R-:W-:Y:S01]  /*4410*/  PRMT R24, R0, 0x7610, R24 ;  /* 0x0000761000187816 */ /* 0x001fe20000000018 */
[----:B------:R-:W-:Y:S06]  /*4420*/  BRA `(.L_x_27323) ;  /* 0x0000000400ac7947 */ /* 0x000fec0003800000 */
.L_x_27330:
        /* <DEDUP_REMOVED lines=10> */
.L_x_27337:
        /* <DEDUP_REMOVED lines=21> */
.L_x_27341:
[----:B------:R-:W-:Y:S05]  /*4620*/  BSYNC B1 ;  /* 0x0000000000017941 */ /* 0x000fea0003800000 */
.L_x_27340:
[----:B------:R-:W-:Y:S01]  /*4630*/  LEA R5, R0, 0x3b800000, 0x17 ;  /* 0x3b80000000057811 */ /* 0x000fe200078eb8ff */
[----:B------:R-:W-:-:S05]  /*4640*/  IMAD.SHL.U32 R0, R3, 0x100000, RZ ;  /* 0x0010000003007824 */ /* 0x000fca00078e00ff */
[----:B------:R-:W-:-:S07]  /*4650*/  LOP3.LUT R0, R5, R0, R6, 0xfe, !PT ;  /* 0x0000000005007212 */ /* 0x000fce00078efe06 */
.L_x_27339:
[----:B------:R-:W-:Y:S05]  /*4660*/  BSYNC B0 ;  /* 0x0000000000007941 */ /* 0x000fea0003800000 */
.L_x_27338:
[----:B------:R-:W0:Y:S02]  /*4670*/  F2I.FTZ.TRUNC.NTZ R0, R0 ;  /* 0x0000000000007305 */ /* 0x000e24000021f100 */
[----:B0-----:R-:W-:Y:S01]  /*4680*/  PRMT R24, R0, 0x7610, R24 ;  /* 0x0000761000187816 */ /* 0x001fe20000000018 */
[----:B------:R-:W-:Y:S06]  /*4690*/  BRA `(.L_x_27323) ;  /* 0x0000000400107947 */ /* 0x000fec0003800000 */
.L_x_27336:
        /* <DEDUP_REMOVED lines=21> */
.L_x_27345:
[----:B------:R-:W-:Y:S05]  /*47f0*/  BSYNC B1 ;  /* 0x0000000000017941 */ /* 0x000fea0003800000 */
.L_x_27344:
[----:B------:R-:W-:Y:S01]  /*4800*/  LEA R5, R0, 0x37800000, 0x17 ;  /* 0x3780000000057811 */ /* 0x000fe200078eb8ff */
[----:B------:R-:W-:-:S05]  /*4810*/  IMAD.SHL.U32 R0, R3, 0x200000, RZ ;  /* 0x0020000003007824 */ /* 0x000fca00078e00ff */
[----:B------:R-:W-:-:S07]  /*4820*/  LOP3.LUT R0, R5, R0, R6, 0xfe, !PT ;  /* 0x0000000005007212 */ /* 0x000fce00078efe06 */
.L_x_27343:
[----:B------:R-:W-:Y:S05]  /*4830*/  BSYNC B0 ;  /* 0x0000000000007941 */ /* 0x000fea0003800000 */
.L_x_27342:
[----:B------:R-:W0:Y:S02]  /*4840*/  F2I.FTZ.TRUNC.NTZ R0, R0 ;  /* 0x0000000000007305 */ /* 0x000e24000021f100 */
[----:B0-----:R-:W-:Y:S01]  /*4850*/  PRMT R24, R0, 0x7610, R24 ;  /* 0x0000761000187816 */ /* 0x001fe20000000018 */
[----:B------:R-:W-:Y:S06]  /*4860*/  BRA `(.L_x_27323) ;  /* 0x00000000009c7947 */ /* 0x000fec0003800000 */
.L_x_27335:
        /* <DEDUP_REMOVED lines=14> */
.L_x_27349:
[----:B------:R-:W-:Y:S05]  /*4950*/  BSYNC B0 ;  /* 0x0000000000007941 */ /* 0x000fea0003800000 */
.L_x_27348:
[----:B------:R-:W0:Y:S02]  /*4960*/  F2I.FTZ.TRUNC.NTZ R0, R0 ;  /* 0x0000000000007305 */ /* 0x000e24000021f100 */
[----:B0-----:R-:W-:Y:S01]  /*4970*/  PRMT R24, R0, 0x7610, R24 ;  /* 0x0000761000187816 */ /* 0x001fe20000000018 */
[----:B------:R-:W-:Y:S06]  /*4980*/  BRA `(.L_x_27323) ;  /* 0x0000000000547947 */ /* 0x000fec0003800000 */
.L_x_27322:
        /* <DEDUP_REMOVED lines=16> */
.L_x_27350:
[----:B------:R-:W-:Y:S01]  /*4a90*/  PRMT R24, RZ, 0x7610, R24 ;  /* 0x00007610ff187816 */ /* 0x000fe20000000018 */
[----:B------:R-:W-:Y:S06]  /*4aa0*/  BRA `(.L_x_27323) ;  /* 0x00000000000c7947 */ /* 0x000fec0003800000 */
.L_x_27347:
[----:B------:R3:W5:Y:S01]  /*4ab0*/  LDG.E.U8 R24, desc[UR36][R4.64] ;  /* 0x0000002404187981 */ /* 0x000762000c1e1100 */
[----:B------:R-:W-:Y:S05]  /*4ac0*/  BRA `(.L_x_27323) ;  /* 0x0000000000047947 */ /* 0x000fea0003800000 */
.L_x_27346:
[----:B------:R4:W5:Y:S02]  /*4ad0*/  LDG.E.U8 R24, desc[UR36][R4.64] ;  /* 0x0000002404187981 */ /* 0x000964000c1e1100 */
.L_x_27323:
        /* <DEDUP_REMOVED lines=19> */
.L_x_27354:
[----:B------:R0:W5:Y:S01]  /*4c10*/  LDG.E.U8 R25, desc[UR36][R4.64] ;  /* 0x0000002404197981 */ /* 0x000162000c1e1100 */
[----:B------:R-:W-:Y:S05]  /*4c20*/  BRA `(.L_x_27356) ;  /* 0x0000000c00547947 */ /* 0x000fea0003800000 */
.L_x_27353:
        /* <DEDUP_REMOVED lines=8> */
.L_x_27358:
[----:B------:R0:W5:Y:S01]  /*4cb0*/  LDG.E.U8 R25, desc[UR36][R4.64] ;  /* 0x0000002404197981 */ /* 0x000162000c1e1100 */
[----:B------:R-:W-:Y:S05]  /*4cc0*/  BRA `(.L_x_27356) ;  /* 0x0000000c002c7947 */ /* 0x000fea0003800000 */
.L_x_27357:
[----:B------:R0:W5:Y:S01]  /*4cd0*/  LDG.E.U16 R25, desc[UR36][R4.64] ;  /* 0x0000002404197981 */ /* 0x000162000c1e1500 */
[----:B------:R-:W-:Y:S05]  /*4ce0*/  BRA `(.L_x_27356) ;  /* 0x0000000c00247947 */ /* 0x000fea0003800000 */
.L_x_27352:
        /* <DEDUP_REMOVED lines=9> */
.L_x_27360:
[----:B------:R-:W2:Y:S02]  /*4d80*/  LDG.E.U16 R0, desc[UR36][R4.64] ;  /* 0x0000002404007981 */ /* 0x000ea4000c1e1500 */
[----:B--2---:R-:W-:-:S06]  /*4d90*/  HADD2.F32 R0, -RZ, R0.H0_H0 ;  /* 0x20000000ff007230 */ /* 0x004fcc0000004100 */
[----:B------:R-:W0:Y:S02]  /*4da0*/  F2I.FTZ.TRUNC.NTZ R0, R0 ;  /* 0x0000000000007305 */ /* 0x000e24000021f100 */
[----:B0-----:R-:W-:Y:S01]  /*4db0*/  PRMT R25, R0, 0x7610, R25 ;  /* 0x0000761000197816 */ /* 0x001fe20000000019 */
[----:B------:R-:W-:Y:S06]  /*4dc0*/  BRA `(.L_x_27356) ;  /* 0x0000000800ec7947 */ /* 0x000fec0003800000 */
.L_x_27359:
        /* <DEDUP_REMOVED lines=9> */
.L_x_27362:
[----:B------:R-:W2:Y:S02]  /*4e60*/  LDG.E.U16 R4, desc[UR36][R4.64] ;  /* 0x0000002404047981 */ /* 0x000ea4000c1e1500 */
[----:B--2---:R-:W-:-:S06]  /*4e70*/  HADD2.F32 R0, -RZ, R4.H0_H0 ;  /* 0x20000004ff007230 */ /* 0x004fcc0000004100 */
[----:B------:R-:W0:Y:S02]  /*4e80*/  F2I.FTZ.TRUNC.NTZ R0, R0 ;  /* 0x0000000000007305 */ /* 0x000e24000021f100 */
[----:B0-----:R-:W-:Y:S01]  /*4e90*/  PRMT R25, R0, 0x7610, R25 ;  /* 0x0000761000197816 */ /* 0x001fe20000000019 */
[----:B------:R-:W-:Y:S06]  /*4ea0*/  BRA `(.L_x_27356) ;  /* 0x0000000800b47947 */ /* 0x000fec0003800000 */
.L_x_27361:
[----:B------:R-:W2:Y:S02]  /*4eb0*/  LDG.E.64 R4, desc[UR36][R4.64] ;  /* 0x0000002404047981 */ /* 0x000ea4000c1e1b00 */
[----:B--2---:R0:W1:Y:S01]  /*4ec0*/  F2I.F64.TRUNC R25, R4 ;  /* 0x0000000400197311 */ /* 0x004062000030d100 */
[----:B------:R-:W-:Y:S05]  /*4ed0*/  BRA `(.L_x_27356) ;  /* 0x0000000800a87947 */ /* 0x000fea0003800000 */
.L_x_27351:
        /* <DEDUP_REMOVED lines=12> */
.L_x_27365:
[----:B------:R-:W2:Y:S02]  /*4fa0*/  LDG.E.64 R4, desc[UR36][R4.64] ;  /* 0x0000002404047981 */ /* 0x000ea4000c1e1b00 */
[----:B--2---:R3:W4:Y:S01]  /*4fb0*/  F2I.F64.TRUNC R25, R4 ;  /* 0x0000000400197311 */ /* 0x004722000030d100 */
[----:B------:R-:W-:Y:S05]  /*4fc0*/  BRA `(.L_x_27356) ;  /* 0x00000008006c7947 */ /* 0x000fea0003800000 */
.L_x_27364:
        /* <DEDUP_REMOVED lines=28> */
.L_x_27367:
        /* <DEDUP_REMOVED lines=15> */
.L_x_27366:
[----:B------:R-:W2:Y:S02]  /*5280*/  LDG.E.U16 R0, desc[UR36][R4.64] ;  /* 0x0000002404007981 */ /* 0x000ea4000c1e1500 */
[----:B--2---:R-:W-:-:S06]  /*5290*/  IMAD.U32 R0, R0, 0x10000, RZ ;  /* 0x0001000000007824 */ /* 0x004fcc00078e00ff */
[----:B------:R-:W0:Y:S02]  /*52a0*/  F2I.FTZ.TRUNC.NTZ R0, R0 ;  /* 0x0000000000007305 */ /* 0x000e24000021f100 */
[----:B0-----:R-:W-:Y:S01]  /*52b0*/  PRMT R25, R0, 0x7610, R25 ;  /* 0x0000761000197816 */ /* 0x001fe20000000019 */
[----:B------:R-:W-:Y:S06]  /*52c0*/  BRA `(.L_x_27356) ;  /* 0x0000000400ac7947 */ /* 0x000fec0003800000 */
.L_x_27363:
        /* <DEDUP_REMOVED lines=10> */
.L_x_27370:
        /* <DEDUP_REMOVED lines=21> */
.L_x_27374:
[----:B------:R-:W-:Y:S05]  /*54c0*/  BSYNC B1 ;  /* 0x0000000000017941 */ /* 0x000fea0003800000 */
.L_x_27373:
[----:B------:R-:W-:Y:S01]  /*54d0*/  LEA R5, R0, 0x3b800000, 0x17 ;  /* 0x3b80000000057811 */ /* 0x000fe200078eb8ff */
[----:B------:R-:W-:-:S05]  /*54e0*/  IMAD.SHL.U32 R0, R3, 0x100000, RZ ;  /* 0x0010000003007824 */ /* 0x000fca00078e00ff */
[----:B------:R-:W-:-:S07]  /*54f0*/  LOP3.LUT R0, R5, R0, R6, 0xfe, !PT ;  /* 0x0000000005007212 */ /* 0x000fce00078efe06 */
.L_x_27372:
[----:B------:R-:W-:Y:S05]  /*5500*/  BSYNC B0 ;  /* 0x0000000000007941 */ /* 0x000fea0003800000 */
.L_x_27371:
[----:B------:R-:W0:Y:S02]  /*5510*/  F2I.FTZ.TRUNC.NTZ R0, R0 ;  /* 0x0000000000007305 */ /* 0x000e24000021f100 */
[----:B0-----:R-:W-:Y:S01]  /*5520*/  PRMT R25, R0, 0x7610, R25 ;  /* 0x0000761000197816 */ /* 0x001fe20000000019 */
[----:B------:R-:W-:Y:S06]  /*5530*/  BRA `(.L_x_27356) ;  /* 0x0000000400107947 */ /* 0x000fec0003800000 */
.L_x_27369:
        /* <DEDUP_REMOVED lines=21> */
.L_x_27378:
[----:B------:R-:W-:Y:S05]  /*5690*/  BSYNC B1 ;  /* 0x0000000000017941 */ /* 0x000fea0003800000 */
.L_x_27377:
[----:B------:R-:W-:Y:S01]  /*56a0*/  LEA R5, R0, 0x37800000, 0x17 ;  /* 0x3780000000057811 */ /* 0x000fe200078eb8ff */
[----:B------:R-:W-:-:S05]  /*56b0*/  IMAD.SHL.U32 R0, R3, 0x200000, RZ ;  /* 0x0020000003007824 */ /* 0x000fca00078e00ff */
[----:B------:R-:W-:-:S07]  /*56c0*/  LOP3.LUT R0, R5, R0, R6, 0xfe, !PT ;  /* 0x0000000005007212 */ /* 0x000fce00078efe06 */
.L_x_27376:
[----:B------:R-:W-:Y:S05]  /*56d0*/  BSYNC B0 ;  /* 0x0000000000007941 */ /* 0x000fea0003800000 */
.L_x_27375:
[----:B------:R-:W0:Y:S02]  /*56e0*/  F2I.FTZ.TRUNC.NTZ R0, R0 ;  /* 0x0000000000007305 */ /* 0x000e24000021f100 */
[----:B0-----:R-:W-:Y:S01]  /*56f0*/  PRMT R25, R0, 0x7610, R25 ;  /* 0x0000761000197816 */ /* 0x001fe20000000019 */
[----:B------:R-:W-:Y:S06]  /*5700*/  BRA `(.L_x_27356) ;  /* 0x00000000009c7947 */ /* 0x000fec0003800000 */
.L_x_27368:
        /* <DEDUP_REMOVED lines=14> */
.L_x_27382:
[----:B------:R-:W-:Y:S05]  /*57f0*/  BSYNC B0 ;  /* 0x0000000000007941 */ /* 0x000fea0003800000 */
.L_x_27381:
[----:B------:R-:W0:Y:S02]  /*5800*/  F2I.FTZ.TRUNC.NTZ R0, R0 ;  /* 0x0000000000007305 */ /* 0x000e24000021f100 */
[----:B0-----:R-:W-:Y:S01]  /*5810*/  PRMT R25, R0, 0x7610, R25 ;  /* 0x0000761000197816 */ /* 0x001fe20000000019 */
[----:B------:R-:W-:Y:S06]  /*5820*/  BRA `(.L_x_27356) ;  /* 0x0000000000547947 */ /* 0x000fec0003800000 */
.L_x_27355:
        /* <DEDUP_REMOVED lines=16> */
.L_x_27383:
[----:B------:R-:W-:Y:S01]  /*5930*/  PRMT R25, RZ, 0x7610, R25 ;  /* 0x00007610ff197816 */ /* 0x000fe20000000019 */
[----:B------:R-:W-:Y:S06]  /*5940*/  BRA `(.L_x_27356) ;  /* 0x00000000000c7947 */ /* 0x000fec0003800000 */
.L_x_27380:
[----:B------:R1:W5:Y:S01]  /*5950*/  LDG.E.U8 R25, desc[UR36][R4.64] ;  /* 0x0000002404197981 */ /* 0x000362000c1e1100 */
[----:B------:R-:W-:Y:S05]  /*5960*/  BRA `(.L_x_27356) ;  /* 0x0000000000047947 */ /* 0x000fea0003800000 */
.L_x_27379:
[----:B------:R2:W5:Y:S02]  /*5970*/  LDG.E.U8 R25, desc[UR36][R4.64] ;  /* 0x0000002404197981 */ /* 0x000564000c1e1100 */
.L_x_27356:
[----:B------:R-:W-:-:S07]  /*5980*/  VIADD R27, R27, 0x80 ;  /* 0x000000801b1b7836 */ /* 0x000fce0000000000 */
.L_x_27317:
[----:B------:R-:W-:Y:S05]  /*5990*/  BSYNC B6 ;  /* 0x0000000000067941 */ /* 0x000fea0003800000 */
.L_x_27316:
        /* <DEDUP_REMOVED lines=23> */
.L_x_27389:
[----:B------:R0:W5:Y:S01]  /*5b10*/  LDG.E.U8 R26, desc[UR36][R4.64] ;  /* 0x00000024041a7981 */ /* 0x000162000c1e1100 */
[----:B------:R-:W-:Y:S05]  /*5b20*/  BRA `(.L_x_27391) ;  /* 0x0000000c00587947 */ /* 0x000fea0003800000 */
.L_x_27388:
        /* <DEDUP_REMOVED lines=8> */
.L_x_27393:
[----:B------:R3:W5:Y:S01]  /*5bb0*/  LDG.E.U8 R26, desc[UR36][R4.64] ;  /* 0x00000024041a7981 */ /* 0x000762000c1e1100 */
[----:B------:R-:W-:Y:S05]  /*5bc0*/  BRA `(.L_x_27391) ;  /* 0x0000000c00307947 */ /* 0x000fea0003800000 */
.L_x_27392:
[----:B------:R2:W5:Y:S01]  /*5bd0*/  LDG.E.U16 R26, desc[UR36][R4.64] ;  /* 0x00000024041a7981 */ /* 0x000562000c1e1500 */
[----:B------:R-:W-:Y:S05]  /*5be0*/  BRA `(.L_x_27391) ;  /* 0x0000000c00287947 */ /* 0x000fea0003800000 */
.L_x_27387:
        /* <DEDUP_REMOVED lines=9> */
.L_x_27395:
[----:B------:R-:W2:Y:S02]  /*5c80*/  LDG.E.U16 R0, desc[UR36][R4.64] ;  /* 0x0000002404007981 */ /* 0x000ea4000c1e1500 */
[----:B--2---:R-:W-:-:S06]  /*5c90*/  HADD2.F32 R0, -RZ, R0.H0_H0 ;  /* 0x20000000ff007230 */ /* 0x004fcc0000004100 */
[----:B------:R-:W0:Y:S02]  /*5ca0*/  F2I.FTZ.TRUNC.NTZ R0, R0 ;  /* 0x0000000000007305 */ /* 0x000e24000021f100 */
[----:B0-----:R-:W-:Y:S01]  /*5cb0*/  PRMT R26, R0, 0x7610, R26 ;  /* 0x00007610001a7816 */ /* 0x001fe2000000001a */
[----:B------:R-:W-:Y:S06]  /*5cc0*/  BRA `(.L_x_27391) ;  /* 0x0000000800f07947 */ /* 0x000fec0003800000 */
.L_x_27394:
        /* <DEDUP_REMOVED lines=9> */
.L_x_27397:
[----:B------:R-:W2:Y:S02]  /*5d60*/  LDG.E.U16 R4, desc[UR36][R4.64] ;  /* 0x0000002404047981 */ /* 0x000ea4000c1e1500 */
[----:B--2---:R-:W-:-:S06]  /*5d70*/  HADD2.F32 R0, -RZ, R4.H0_H0 ;  /* 0x20000004ff007230 */ /* 0x004fcc0000004100 */
[----:B------:R-:W0:Y:S02]  /*5d80*/  F2I.FTZ.TRUNC.NTZ R0, R0 ;  /* 0x0000000000007305 */ /* 0x000e24000021f100 */
[----:B0-----:R-:W-:Y:S01]  /*5d90*/  PRMT R26, R0, 0x7610, R26 ;  /* 0x00007610001a7816 */ /* 0x001fe2000000001a */
[----:B------:R-:W-:Y:S06]  /*5da0*/  BRA `(.L_x_27391) ;  /* 0x0000000800b87947 */ /* 0x000fec0003800000 */
.L_x_27396:
[----:B------:R-:W2:Y:S02]  /*5db0*/  LDG.E.64 R2, desc[UR36][R4.64] ;  /* 0x0000002404027981 */ /* 0x000ea4000c1e1b00 */
[----:B--2---:R-:W0:Y:S02]  /*5dc0*/  F2I.F64.TRUNC R2, R2 ;  /* 0x0000000200027311 */ /* 0x004e24000030d100 */
[----:B0-----:R-:W-:Y:S01]  /*5dd0*/  PRMT R26, R2, 0x7610, R26 ;  /* 0x00007610021a7816 */ /* 0x001fe2000000001a */
[----:B------:R-:W-:Y:S06]  /*5de0*/  BRA `(.L_x_27391) ;  /* 0x0000000800a87947 */ /* 0x000fec0003800000 */
.L_x_27386:
        /* <DEDUP_REMOVED lines=12> */
.L_x_27400:
[----:B------:R-:W2:Y:S02]  /*5eb0*/  LDG.E.64 R4, desc[UR36][R4.64] ;  /* 0x0000002404047981 */ /* 0x000ea4000c1e1b00 */
[----:B--2---:R0:W1:Y:S01]  /*5ec0*/  F2I.F64.TRUNC R26, R4 ;  /* 0x00000004001a7311 */ /* 0x004062000030d100 */
[----:B------:R-:W-:Y:S05]  /*5ed0*/  BRA `(.L_x_27391) ;  /* 0x00000008006c7947 */ /* 0x000fea0003800000 */
.L_x_27399:
        /* <DEDUP_REMOVED lines=28> */
.L_x_27402:
        /* <DEDUP_REMOVED lines=15> */
.L_x_27401:
[----:B------:R-:W2:Y:S02]  /*6190*/  LDG.E.U16 R0, desc[UR36][R4.64] ;  /* 0x0000002404007981 */ /* 0x000ea4000c1e1500 */
[----:B--2---:R-:W-:-:S06]  /*61a0*/  IMAD.U32 R0, R0, 0x10000, RZ ;  /* 0x0001000000007824 */ /* 0x004fcc00078e00ff */
[----:B------:R-:W0:Y:S02]  /*61b0*/  F2I.FTZ.TRUNC.NTZ R0, R0 ;  /* 0x0000000000007305 */ /* 0x000e24000021f100 */
[----:B0-----:R-:W-:Y:S01]  /*61c0*/  PRMT R26, R0, 0x7610, R26 ;  /* 0x00007610001a7816 */ /* 0x001fe2000000001a */
[----:B------:R-:W-:Y:S06]  /*61d0*/  BRA `(.L_x_27391) ;  /* 0x0000000400ac7947 */ /* 0x000fec0003800000 */
.L_x_27398:
        /* <DEDUP_REMOVED lines=10> */
.L_x_27405:
        /* <DEDUP_REMOVED lines=21> */
.L_x_27409:
[----:B------:R-:W-:Y:S05]  /*63d0*/  BSYNC B1 ;  /* 0x0000000000017941 */ /* 0x000fea0003800000 */
.L_x_27408:
[----:B------:R-:W-:Y:S01]  /*63e0*/  LEA R3, R0, 0x3b800000, 0x17 ;  /* 0x3b80000000037811 */ /* 0x000fe200078eb8ff */
[----:B------:R-:W-:-:S05]  /*63f0*/  IMAD.SHL.U32 R0, R2, 0x100000, RZ ;  /* 0x0010000002007824 */ /* 0x000fca00078e00ff */
[----:B------:R-:W-:-:S07]  /*6400*/  LOP3.LUT R0, R3, R0, R4, 0xfe, !PT ;  /* 0x0000000003007212 */ /* 0x000fce00078efe04 */
.L_x_27407:
[----:B------:R-:W-:Y:S05]  /*6410*/  BSYNC B0 ;  /* 0x0000000000007941 */ /* 0x000fea0003800000 */
.L_x_27406:
[----:B------:R-:W0:Y:S02]  /*6420*/  F2I.FTZ.TRUNC.NTZ R0, R0 ;  /* 0x0000000000007305 */ /* 0x000e24000021f100 */
[----:B0-----:R-:W-:Y:S01]  /*6430*/  PRMT R26, R0, 0x7610, R26 ;  /* 0x00007610001a7816 */ /* 0x001fe2000000001a */
[----:B------:R-:W-:Y:S06]  /*6440*/  BRA `(.L_x_27391) ;  /* 0x0000000400107947 */ /* 0x000fec0003800000 */
.L_x_27404:
        /* <DEDUP_REMOVED lines=21> */
.L_x_27413:
[----:B------:R-:W-:Y:S05]  /*65a0*/  BSYNC B1 ;  /* 0x0000000000017941 */ /* 0x000fea0003800000 */
.L_x_27412:
[----:B------:R-:W-:Y:S01]  /*65b0*/  LEA R3, R0, 0x37800000, 0x17 ;  /* 0x3780000000037811 */ /* 0x000fe200078eb8ff */
[----:B------:R-:W-:-:S05]  /*65c0*/  IMAD.SHL.U32 R0, R2, 0x200000, RZ ;  /* 0x0020000002007824 */ /* 0x000fca00078e00ff */
[----:B------:R-:W-:-:S07]  /*65d0*/  LOP3.LUT R0, R3, R0, R4, 0xfe, !PT ;  /* 0x0000000003007212 */ /* 0x000fce00078efe04 */
.L_x_27411:
[----:B------:R-:W-:Y:S05]  /*65e0*/  BSYNC B0 ;  /* 0x0000000000007941 */ /* 0x000fea0003800000 */
.L_x_27410:
[----:B------:R-:W0:Y:S02]  /*65f0*/  F2I.FTZ.TRUNC.NTZ R0, R0 ;  /* 0x0000000000007305 */ /* 0x000e24000021f100 */
[----:B0-----:R-:W-:Y:S01]  /*6600*/  PRMT R26, R0, 0x7610, R26 ;  /* 0x00007610001a7816 */ /* 0x001fe2000000001a */
[----:B------:R-:W-:Y:S06]  /*6610*/  BRA `(.L_x_27391) ;  /* 0x00000000009c7947 */ /* 0x000fec0003800000 */
.L_x_27403:
        /* <DEDUP_REMOVED lines=14> */
.L_x_27417:
[----:B------:R-:W-:Y:S05]  /*6700*/  BSYNC B0 ;  /* 0x0000000000007941 */ /* 0x000fea0003800000 */
.L_x_27416:
[----:B------:R-:W0:Y:S02]  /*6710*/  F2I.FTZ.TRUNC.NTZ R0, R0 ;  /* 0x0000000000007305 */ /* 0x000e24000021f100 */
[----:B0-----:R-:W-:Y:S01]  /*6720*/  PRMT R26, R0, 0x7610, R26 ;  /* 0x00007610001a7816 */ /* 0x001fe2000000001a */
[----:B------:R-:W-:Y:S06]  /*6730*/  BRA `(.L_x_27391) ;  /* 0x0000000000547947 */ /* 0x000fec0003800000 */
.L_x_27390:
        /* <DEDUP_REMOVED lines=16> */
.L_x_27418:
[----:B------:R-:W-:Y:S01]  /*6840*/  PRMT R26, RZ, 0x7610, R26 ;  /* 0x00007610ff1a7816 */ /* 0x000fe2000000001a */
[----:B------:R-:W-:Y:S06]  /*6850*/  BRA `(.L_x_27391) ;  /* 0x00000000000c7947 */ /* 0x000fec0003800000 */
.L_x_27415:
[----:B------:R0:W5:Y:S01]  /*6860*/  LDG.E.U8 R26, desc[UR36][R4.64] ;  /* 0x00000024041a7981 */ /* 0x000162000c1e1100 */
[----:B------:R-:W-:Y:S05]  /*6870*/  BRA `(.L_x_27391) ;  /* 0x0000000000047947 */ /* 0x000fea0003800000 */
.L_x_27414:
[----:B------:R0:W5:Y:S02]  /*6880*/  LDG.E.U8 R26, desc[UR36][R4.64] ;  /* 0x00000024041a7981 */ /* 0x000164000c1e1100 */
.L_x_27391:
        /* <DEDUP_REMOVED lines=19> */
.L_x_27422:
[----:B------:R0:W5:Y:S01]  /*69c0*/  LDG.E.U8 R23, desc[UR36][R2.64] ;  /* 0x0000002402177981 */ /* 0x000162000c1e1100 */
[----:B------:R-:W-:Y:S05]  /*69d0*/  BRA `(.L_x_27385) ;  /* 0x0000000c00507947 */ /* 0x000fea0003800000 */
.L_x_27421:
        /* <DEDUP_REMOVED lines=8> */
.L_x_27425:
[----:B------:R0:W5:Y:S01]  /*6a60*/  LDG.E.U8 R23, desc[UR36][R2.64] ;  /* 0x0000002402177981 */ /* 0x000162000c1e1100 */
[----:B------:R-:W-:Y:S05]  /*6a70*/  BRA `(.L_x_27385) ;  /* 0x0000000c00287947 */ /* 0x000fea0003800000 */
.L_x_27424:
[----:B------:R0:W5:Y:S01]  /*6a80*/  LDG.E.U16 R23, desc[UR36][R2.64] ;  /* 0x0000002402177981 */ /* 0x000162000c1e1500 */
[----:B------:R-:W-:Y:S05]  /*6a90*/  BRA `(.L_x_27385) ;  /* 0x0000000c00207947 */ /* 0x000fea0003800000 */
.L_x_27420:
        /* <DEDUP_REMOVED lines=9> */
.L_x_27427:
[----:B------:R-:W2:Y:S02]  /*6b30*/  LDG.E.U16 R0, desc[UR36][R2.64] ;  /* 0x0000002402007981 */ /* 0x000ea4000c1e1500 */
[----:B--2---:R-:W-:-:S06]  /*6b40*/  HADD2.F32 R0, -RZ, R0.H0_H0 ;  /* 0x20000000ff007230 */ /* 0x004fcc0000004100 */
[----:B------:R-:W0:Y:S02]  /*6b50*/  F2I.FTZ.TRUNC.NTZ R0, R0 ;  /* 0x0000000000007305 */ /* 0x000e24000021f100 */
[----:B0-----:R-:W-:Y:S01]  /*6b60*/  PRMT R23, R0, 0x7610, R23 ;  /* 0x0000761000177816 */ /* 0x001fe20000000017 */
[----:B------:R-:W-:Y:S06]  /*6b70*/  BRA `(.L_x_27385) ;  /* 0x0000000800e87947 */ /* 0x000fec0003800000 */
.L_x_27426:
        /* <DEDUP_REMOVED lines=9> */
.L_x_27429:
[----:B------:R-:W2:Y:S02]  /*6c10*/  LDG.E.U16 R2, desc[UR36][R2.64] ;  /* 0x0000002402027981 */ /* 0x000ea4000c1e1500 */
[----:B--2---:R-:W-:-:S06]  /*6c20*/  HADD2.F32 R0, -RZ, R2.H0_H0 ;  /* 0x20000002ff007230 */ /* 0x004fcc0000004100 */
[----:B------:R-:W0:Y:S02]  /*6c30*/  F2I.FTZ.TRUNC.NTZ R0, R0 ;  /* 0x0000000000007305 */ /* 0x000e24000021f100 */
[----:B0-----:R-:W-:Y:S01]  /*6c40*/  PRMT R23, R0, 0x7610, R23 ;  /* 0x0000761000177816 */ /* 0x001fe20000000017 */
[----:B------:R-:W-:Y:S06]  /*6c50*/  BRA `(.L_x_27385) ;  /* 0x0000000800b07947 */ /* 0x000fec0003800000 */
.L_x_27428:
[----:B------:R-:W2:Y:S02]  /*6c60*/  LDG.E.64 R2, desc[UR36][R2.64] ;  /* 0x0000002402027981 */ /* 0x000ea4000c1e1b00 */
[----:B--2---:R0:W1:Y:S01]  /*6c70*/  F2I.F64.TRUNC R23, R2 ;  /* 0x0000000200177311 */ /* 0x004062000030d100 */
[----:B------:R-:W-:Y:S05]  /*6c80*/  BRA `(.L_x_27385) ;  /* 0x0000000800a47947 */ /* 0x000fea0003800000 */
.L_x_27419:
        /* <DEDUP_REMOVED lines=12> */
.L_x_27432:
[----:B------:R-:W2:Y:S02]  /*6d50*/  LDG.E.64 R2, desc[UR36][R2.64] ;  /* 0x0000002402027981 */ /* 0x000ea4000c1e1b00 */
[----:B--2---:R0:W1:Y:S01]  /*6d60*/  F2I.F64.TRUNC R23, R2 ;  /* 0x0000000200177311 */ /* 0x004062000030d100 */
[----:B------:R-:W-:Y:S05]  /*6d70*/  BRA `(.L_x_27385) ;  /* 0x0000000800687947 */ /* 0x000fea0003800000 */
.L_x_27431:
        /* <DEDUP_REMOVED lines=28> */
.L_x_27434:
        /* <DEDUP_REMOVED lines=15> */
.L_x_27433:
[----:B------:R-:W2:Y:S02]  /*7030*/  LDG.E.U16 R0, desc[UR36][R2.64] ;  /* 0x0000002402007981 */ /* 0x000ea4000c1e1500 */
[----:B--2---:R-:W-:-:S06]  /*7040*/  IMAD.U32 R0, R0, 0x10000, RZ ;  /* 0x0001000000007824 */ /* 0x004fcc00078e00ff */
[----:B------:R-:W0:Y:S02]  /*7050*/  F2I.FTZ.TRUNC.NTZ R0, R0 ;  /* 0x0000000000007305 */ /* 0x000e24000021f100 */
[----:B0-----:R-:W-:Y:S01]  /*7060*/  PRMT R23, R0, 0x7610, R23 ;  /* 0x0000761000177816 */ /* 0x001fe20000000017 */
[----:B------:R-:W-:Y:S06]  /*7070*/  BRA `(.L_x_27385) ;  /* 0x0000000400a87947 */ /* 0x000fec0003800000 */
.L_x_27430:
        /* <DEDUP_REMOVED lines=10> */
.L_x_27437:
        /* <DEDUP_REMOVED lines=21> */
.L_x_27441:
[----:B------:R-:W-:Y:S05]  /*7270*/  BSYNC B1 ;  /* 0x0000000000017941 */ /* 0x000fea0003800000 */
.L_x_27440:
[----:B------:R-:W-:Y:S01]  /*7280*/  LEA R3, R0, 0x3b800000, 0x17 ;  /* 0x3b80000000037811 */ /* 0x000fe200078eb8ff */
[----:B------:R-:W-:-:S05]  /*7290*/  IMAD.SHL.U32 R0, R2, 0x100000, RZ ;  /* 0x0010000002007824 */ /* 0x000fca00078e00ff */
[----:B------:R-:W-:-:S07]  /*72a0*/  LOP3.LUT R0, R3, R0, R4, 0xfe, !PT ;  /* 0x0000000003007212 */ /* 0x000fce00078efe04 */
.L_x_27439:
[----:B------:R-:W-:Y:S05]  /*72b0*/  BSYNC B0 ;  /* 0x0000000000007941 */ /* 0x000fea0003800000 */
.L_x_27438:
[----:B------:R-:W0:Y:S02]  /*72c0*/  F2I.FTZ.TRUNC.NTZ R0, R0 ;  /* 0x0000000000007305 */ /* 0x000e24000021f100 */
[----:B0-----:R-:W-:Y:S01]  /*72d0*/  PRMT R23, R0, 0x7610, R23 ;  /* 0x0000761000177816 */ /* 0x001fe20000000017 */
[----:B------:R-:W-:Y:S06]  /*72e0*/  BRA `(.L_x_27385) ;  /* 0x00000004000c7947 */ /* 0x000fec0003800000 */
.L_x_27436:
        /* <DEDUP_REMOVED lines=21> */
.L_x_27445:
[----:B------:R-:W-:Y:S05]  /*7440*/  BSYNC B1 ;  /* 0x0000000000017941 */ /* 0x000fea0003800000 */
.L_x_27444:
[----:B------:R-:W-:Y:S01]  /*7450*/  LEA R3, R0, 0x37800000, 0x17 ;  /* 0x3780000000037811 */ /* 0x000fe200078eb8ff */
[----:B------:R-:W-:-:S05]  /*7460*/  IMAD.SHL.U32 R0, R2, 0x200000, RZ ;  /* 0x0020000002007824 */ /* 0x000fca00078e00ff */
[----:B------:R-:W-:-:S07]  /*7470*/  LOP3.LUT R0, R3, R0, R4, 0xfe, !PT ;  /* 0x0000000003007212 */ /* 0x000fce00078efe04 */
.L_x_27443:
[----:B------:R-:W-:Y:S05]  /*7480*/  BSYNC B0 ;  /* 0x0000000000007941 */ /* 0x000fea0003800000 */
.L_x_27442:
[----:B------:R-:W0:Y:S02]  /*7490*/  F2I.FTZ.TRUNC.NTZ R0, R0 ;  /* 0x0000000000007305 */ /* 0x000e24000021f100 */
[----:B0-----:R-:W-:Y:S01]  /*74a0*/  PRMT R23, R0, 0x7610, R23 ;  /* 0x0000761000177816 */ /* 0x001fe20000000017 */
[----:B------:R-:W-:Y:S06]  /*74b0*/  BRA `(.L_x_27385) ;  /* 0x0000000000987947 */ /* 0x000fec0003800000 */
.L_x_27435:
        /* <DEDUP_REMOVED lines=14> */
.L_x_27449:
[----:B------:R-:W-:Y:S05]  /*75a0*/  BSYNC B0 ;  /* 0x0000000000007941 */ /* 0x000fea0003800000 */
.L_x_27448:
[----:B------:R-:W0:Y:S02]  /*75b0*/  F2I.FTZ.TRUNC.NTZ R0, R0 ;  /* 0x0000000000007305 */ /* 0x000e24000021f100 */
[----:B0-----:R-:W-:Y:S01]  /*75c0*/  PRMT R23, R0, 0x7610, R23 ;  /* 0x0000761000177816 */ /* 0x001fe20000000017 */
[----:B------:R-:W-:Y:S06]  /*75d0*/  BRA `(.L_x_27385) ;  /* 0x0000000000507947 */ /* 0x000fec0003800000 */
.L_x_27423:
        /* <DEDUP_REMOVED lines=16> */
.L_x_27450:
[----:B------:R-:W-:Y:S05]  /*76e0*/  BRA `(.L_x_27385) ;  /* 0x00000000000c7947 */ /* 0x000fea0003800000 */
.L_x_27447:
[----:B------:R0:W5:Y:S01]  /*76f0*/  LDG.E.U8 R23, desc[UR36][R2.64] ;  /* 0x0000002402177981 */ /* 0x000162000c1e1100 */
[----:B------:R-:W-:Y:S05]  /*7700*/  BRA `(.L_x_27385) ;  /* 0x0000000000047947 */ /* 0x000fea0003800000 */
.L_x_27446:
[----:B------:R0:W5:Y:S02]  /*7710*/  LDG.E.U8 R23, desc[UR36][R2.64] ;  /* 0x0000002402177981 */ /* 0x000164000c1e1100 */
.L_x_27385:
[----:B------:R-:W-:Y:S05]  /*7720*/  BSYNC B6 ;  /* 0x0000000000067941 */ /* 0x000fea0003800000 */
.L_x_27384:
[----:B------:R-:W3:Y:S01]  /*7730*/  S2R R27, SR_TID.X ;  /* 0x00000000001b7919 */ /* 0x000ee20000002100 */
[----:B0-----:R-:W0:Y:S01]  /*7740*/  LDC.U8 R2, c[0x0][0x240] ;  /* 0x00009000ff027b82 */ /* 0x001e220000000000 */
[----:B-1---5:R-:W-:Y:S01]  /*7750*/  LOP3.LUT P0, RZ, R19, 0xff, R18, 0xc8, !PT ;  /* 0x000000ff13ff7812 */ /* 0x022fe2000780c812 */
[----:B------:R-:W-:Y:S01]  /*7760*/  BSSY B6, `(.L_x_27451) ;  /* 0x00000f6000067945 */ /* 0x000fe20003800000 */
[----:B--2---:R-:W-:Y:S02]  /*7770*/  LOP3.LUT P1, RZ, R22, 0xff, R17, 0xc8, !PT ;  /* 0x000000ff16ff7812 */ /* 0x004fe4000782c811 */
[----:B----4-:R-:W-:Y:S02]  /*7780*/  LOP3.LUT P2, RZ, R25, 0xff, R24, 0xc8, !PT ;  /* 0x000000ff19ff7812 */ /* 0x010fe4000784c818 */
[----:B------:R-:W-:Y:S02]  /*7790*/  LOP3.LUT P3, RZ, R23, 0xff, R26, 0xc8, !PT ;  /* 0x000000ff17ff7812 */ /* 0x000fe4000786c81a */
[----:B------:R-:W-:-:S02]  /*77a0*/  SEL R3, RZ, 0x1, !P0 ;  /* 0x00000001ff037807 */ /* 0x000fc40004000000 */
        /* <DEDUP_REMOVED lines=26> */
.L_x_27456:
[----:B------:R0:W-:Y:S01]  /*7950*/  STG.E.U8 desc[UR36][R8.64], R3 ;  /* 0x0000000308007986 */ /* 0x0001e2000c101124 */
[----:B------:R-:W-:Y:S05]  /*7960*/  BRA `(.L_x_27452) ;  /* 0x0000000c00547947 */ /* 0x000fea0003800000 */
.L_x_27455:
        /* <DEDUP_REMOVED lines=10> */
.L_x_27459:
[----:B------:R0:W-:Y:S01]  /*7a10*/  STG.E desc[UR36][R8.64], R3 ;  /* 0x0000000308007986 */ /* 0x0001e2000c101924 */
[----:B------:R-:W-:Y:S05]  /*7a20*/  BRA `(.L_x_27452) ;  /* 0x0000000c00247947 */ /* 0x000fea0003800000 */
.L_x_27458:
[----:B------:R0:W-:Y:S01]  /*7a30*/  STG.E.U16 desc[UR36][R8.64], R3 ;  /* 0x0000000308007986 */ /* 0x0001e2000c101524 */
[----:B------:R-:W-:Y:S05]  /*7a40*/  BRA `(.L_x_27452) ;  /* 0x0000000c001c7947 */ /* 0x000fea0003800000 */
.L_x_27454:
        /* <DEDUP_REMOVED lines=9> */
.L_x_27461:
[----:B------:R-:W0:Y:S02]  /*7ae0*/  I2F.S16 R0, R3 ;  /* 0x0000000300007306 */ /* 0x000e240000101400 */
[----:B0-----:R-:W-:-:S05]  /*7af0*/  F2FP.F16.F32.PACK_AB R0, RZ, R0 ;  /* 0x00000000ff00723e */ /* 0x001fca00000000ff */
[----:B------:R1:W-:Y:S01]  /*7b00*/  STG.E.U16 desc[UR36][R8.64], R0 ;  /* 0x0000000008007986 */ /* 0x0003e2000c101524 */
[----:B------:R-:W-:Y:S05]  /*7b10*/  BRA `(.L_x_27452) ;  /* 0x0000000800e87947 */ /* 0x000fea0003800000 */
.L_x_27460:
        /* <DEDUP_REMOVED lines=10> */
.L_x_27463:
[----:B------:R-:W0:Y:S02]  /*7bc0*/  I2F.S16 R3, R3 ;  /* 0x0000000300037306 */ /* 0x000e240000101400 */
[----:B0-----:R-:W-:-:S04]  /*7bd0*/  F2FP.F16.F32.PACK_AB R3, RZ, R3 ;  /* 0x00000003ff03723e */ /* 0x001fc800000000ff */
[----:B------:R-:W-:-:S05]  /*7be0*/  PRMT R3, R3, 0x5410, RZ ;  /* 0x0000541003037816 */ /* 0x000fca00000000ff */
[----:B------:R4:W-:Y:S01]  /*7bf0*/  STG.E desc[UR36][R8.64], R3 ;  /* 0x0000000308007986 */ /* 0x0009e2000c101924 */
[----:B------:R-:W-:Y:S05]  /*7c00*/  BRA `(.L_x_27452) ;  /* 0x0000000800ac7947 */ /* 0x000fea0003800000 */
.L_x_27462:
[----:B------:R-:W0:Y:S02]  /*7c10*/  I2F.F64.S16 R4, R3 ;  /* 0x0000000300047312 */ /* 0x000e240000101c00 */
[----:B0-----:R0:W-:Y:S01]  /*7c20*/  STG.E.64 desc[UR36][R8.64], R4 ;  /* 0x0000000408007986 */ /* 0x0011e2000c101b24 */
[----:B------:R-:W-:Y:S05]  /*7c30*/  BRA `(.L_x_27452) ;  /* 0x0000000800a07947 */ /* 0x000fea0003800000 */
.L_x_27453:
        /* <DEDUP_REMOVED lines=10> */
.L_x_27466:
[----:B------:R-:W0:Y:S01]  /*7ce0*/  I2F.F64.S16 R4, R3 ;  /* 0x0000000300047312 */ /* 0x000e220000101c00 */
[----:B------:R-:W-:-:S05]  /*7cf0*/  CS2R R6, SRZ ;  /* 0x0000000000067805 */ /* 0x000fca000001ff00 */
[----:B0-----:R0:W-:Y:S01]  /*7d00*/  STG.E.128 desc[UR36][R8.64], R4 ;  /* 0x0000000408007986 */ /* 0x0011e2000c101d24 */
[----:B------:R-:W-:Y:S05]  /*7d10*/  BRA `(.L_x_27452) ;  /* 0x0000000800687947 */ /* 0x000fea0003800000 */
.L_x_27465:
        /* <DEDUP_REMOVED lines=21> */
.L_x_27470:
[----:B------:R-:W-:Y:S05]  /*7e70*/  BSYNC B0 ;  /* 0x0000000000007941 */ /* 0x000fea0003800000 */
.L_x_27469:
[----:B------:R-:W-:-:S05]  /*7e80*/  LOP3.LUT R5, R0, R5, RZ, 0xfc, !PT ;  /* 0x0000000500057212 */ /* 0x000fca00078efcff */
[----:B------:R0:W-:Y:S01]  /*7e90*/  STG.E.U8 desc[UR36][R8.64], R5 ;  /* 0x0000000508007986 */ /* 0x0001e2000c101124 */
[----:B------:R-:W-:Y:S05]  /*7ea0*/  BRA `(.L_x_27452) ;  /* 0x0000000800047947 */ /* 0x000fea0003800000 */
.L_x_27468:
        /* <DEDUP_REMOVED lines=13> */
.L_x_27472:
[----:B------:R-:W-:Y:S01]  /*7f80*/  IMAD.MOV.U32 R0, RZ, RZ, 0x7f ;  /* 0x0000007fff007424 */ /* 0x000fe200078e00ff */
[----:B------:R-:W-:-:S04]  /*7f90*/  ISETP.GT.U32.AND P0, PT, R4, 0x7f800000, PT ;  /* 0x7f8000000400780c */ /* 0x000fc80003f04070 */
[----:B------:R-:W-:-:S09]  /*7fa0*/  SEL R0, R0, 0x7c, P0 ;  /* 0x0000007c00007807 */ /* 0x000fd20000000000 */
.L_x_27473:
[----:B------:R-:W-:Y:S05]  /*7fb0*/  BSYNC B0 ;  /* 0x0000000000007941 */ /* 0x000fea0003800000 */
.L_x_27471:
[----:B------:R-:W-:-:S04]  /*7fc0*/  LOP3.LUT R3, R5, 0x80000000, RZ, 0xc0, !PT ;  /* 0x8000000005037812 */ /* 0x000fc800078ec0ff */
[----:B------:R-:W-:-:S04]  /*7fd0*/  SHF.R.U32.HI R3, RZ, 0x18, R3 ;  /* 0x00000018ff037819 */ /* 0x000fc80000011603 */
[----:B------:R-:W-:-:S05]  /*7fe0*/  LOP3.LUT R3, R0, R3, RZ, 0xfc, !PT ;  /* 0x0000000300037212 */ /* 0x000fca00078efcff */
[----:B------:R0:W-:Y:S01]  /*7ff0*/  STG.E.U8 desc[UR36][R8.64], R3 ;  /* 0x0000000308007986 */ /* 0x0001e2000c101124 */
[----:B------:R-:W-:Y:S05]  /*8000*/  BRA `(.L_x_27452) ;  /* 0x0000000400ac7947 */ /* 0x000fea0003800000 */
.L_x_27467:
[----:B------:R-:W0:Y:S02]  /*8010*/  I2F.S16 R0, R3 ;  /* 0x0000000300007306 */ /* 0x000e240000101400 */
[----:B0-----:R-:W-:-:S05]  /*8020*/  F2FP.BF16.F32.PACK_AB R0, RZ, R0 ;  /* 0x00000000ff00723e */ /* 0x001fca00000010ff */
[----:B------:R0:W-:Y:S01]  /*8030*/  STG.E.U16 desc[UR36][R8.64], R0 ;  /* 0x0000000008007986 */ /* 0x0001e2000c101524 */
[----:B------:R-:W-:Y:S05]  /*8040*/  BRA `(.L_x_27452) ;  /* 0x00000004009c7947 */ /* 0x000fea0003800000 */
.L_x_27464:
        /* <DEDUP_REMOVED lines=10> */
.L_x_27476:
        /* <DEDUP_REMOVED lines=17> */
.L_x_27479:
[----:B------:R-:W-:-:S04]  /*8200*/  LOP3.LUT R3, R3, 0x80000000, RZ, 0xc0, !PT ;  /* 0x8000000003037812 */ /* 0x000fc800078ec0ff */
[----:B------:R-:W-:-:S04]  /*8210*/  SHF.R.U32.HI R3, RZ, 0x18, R3 ;  /* 0x00000018ff037819 */ /* 0x000fc80000011603 */
[----:B------:R-:W-:-:S04]  /*8220*/  LOP3.LUT R0, R0, R3, RZ, 0xfc, !PT ;  /* 0x0000000300007212 */ /* 0x000fc800078efcff */
[----:B------:R-:W-:-:S07]  /*8230*/  PRMT R4, R0, 0x7610, R4 ;  /* 0x0000761000047816 */ /* 0x000fce0000000004 */
.L_x_27478:
[----:B------:R-:W-:Y:S05]  /*8240*/  BSYNC B0 ;  /* 0x0000000000007941 */ /* 0x000fea0003800000 */
.L_x_27477:
[----:B------:R0:W-:Y:S01]  /*8250*/  STG.E.U8 desc[UR36][R8.64], R4 ;  /* 0x0000000408007986 */ /* 0x0001e2000c101124 */
[----:B------:R-:W-:Y:S05]  /*8260*/  BRA `(.L_x_27452) ;  /* 0x0000000400147947 */ /* 0x000fea0003800000 */
.L_x_27475:
        /* <DEDUP_REMOVED lines=17> */
.L_x_27482:
[----:B------:R-:W-:-:S04]  /*8380*/  LOP3.LUT R3, R3, 0x80000000, RZ, 0xc0, !PT ;  /* 0x8000000003037812 */ /* 0x000fc800078ec0ff */
[----:B------:R-:W-:-:S04]  /*8390*/  SHF.R.U32.HI R3, RZ, 0x18, R3 ;  /* 0x00000018ff037819 */ /* 0x000fc80000011603 */
[----:B------:R-:W-:-:S04]  /*83a0*/  LOP3.LUT R0, R0, R3, RZ, 0xfc, !PT ;  /* 0x0000000300007212 */ /* 0x000fc800078efcff */
[----:B------:R-:W-:-:S07]  /*83b0*/  PRMT R4, R0, 0x7610, R4 ;  /* 0x0000761000047816 */ /* 0x000fce0000000004 */
.L_x_27481:
[----:B------:R-:W-:Y:S05]  /*83c0*/  BSYNC B0 ;  /* 0x0000000000007941 */ /* 0x000fea0003800000 */
.L_x_27480:
[----:B------:R0:W-:Y:S01]  /*83d0*/  STG.E.U8 desc[UR36][R8.64], R4 ;  /* 0x0000000408007986 */ /* 0x0001e2000c101124 */
[----:B------:R-:W-:Y:S05]  /*83e0*/  BRA `(.L_x_27452) ;  /* 0x0000000000b47947 */ /* 0x000fea0003800000 */
.L_x_27474:
        /* <DEDUP_REMOVED lines=23> */
.L_x_27457:
        /* <DEDUP_REMOVED lines=16> */
.L_x_27485:
[----:B------:R-:W-:Y:S05]  /*8660*/  BRA `(.L_x_27452) ;  /* 0x0000000000147947 */ /* 0x000fea0003800000 */
.L_x_27484:
[----:B------:R-:W-:Y:S02]  /*8670*/  IMAD.MOV.U32 R4, RZ, RZ, R3 ;  /* 0x000000ffff047224 */ /* 0x000fe400078e0003 */
[----:B------:R-:W-:-:S05]  /*8680*/  IMAD.MOV.U32 R5, RZ, RZ, RZ ;  /* 0x000000ffff057224 */ /* 0x000fca00078e00ff */
[----:B------:R0:W-:Y:S01]  /*8690*/  STG.E.64 desc[UR36][R8.64], R4 ;  /* 0x0000000408007986 */ /* 0x0001e2000c101b24 */
[----:B------:R-:W-:Y:S05]  /*86a0*/  BRA `(.L_x_27452) ;  /* 0x0000000000047947 */ /* 0x000fea0003800000 */
.L_x_27483:
[----:B------:R0:W-:Y:S02]  /*86b0*/  STG.E desc[UR36][R8.64], R3 ;  /* 0x0000000308007986 */ /* 0x0001e4000c101924 */
.L_x_27452:
[----:B------:R-:W-:Y:S05]  /*86c0*/  BSYNC B6 ;  /* 0x0000000000067941 */ /* 0x000fea0003800000 */
.L_x_27451:
        /* <DEDUP_REMOVED lines=23> */
.L_x_27491:
[----:B------:R0:W-:Y:S01]  /*8840*/  STG.E.U8 desc[UR36][R8.64], R24 ;  /* 0x0000001808007986 */ /* 0x0001e2000c101124 */
[----:B------:R-:W-:Y:S05]  /*8850*/  BRA `(.L_x_27493) ;  /* 0x0000000c00487947 */ /* 0x000fea0003800000 */
.L_x_27490:
        /* <DEDUP_REMOVED lines=9> */
.L_x_27495:
[----:B------:R0:W-:Y:S01]  /*88f0*/  STG.E desc[UR36][R8.64], R24 ;  /* 0x0000001808007986 */ /* 0x0001e2000c101924 */
[----:B------:R-:W-:Y:S05]  /*8900*/  BRA `(.L_x_27493) ;  /* 0x0000000c001c7947 */ /* 0x000fea0003800000 */
.L_x_27494:
[----:B------:R0:W-:Y:S01]  /*8910*/  STG.E.U16 desc[UR36][R8.64], R24 ;  /* 0x0000001808007986 */ /* 0x0001e2000c101524 */
[----:B------:R-:W-:Y:S05]  /*8920*/  BRA `(.L_x_27493) ;  /* 0x0000000c00147947 */ /* 0x000fea0003800000 */
.L_x_27489:
        /* <DEDUP_REMOVED lines=9> */
.L_x_27497:
[----:B------:R-:W0:Y:S02]  /*89c0*/  I2F.S16 R0, R24 ;  /* 0x0000001800007306 */ /* 0x000e240000101400 */
[----:B0-----:R-:W-:-:S05]  /*89d0*/  F2FP.F16.F32.PACK_AB R0, RZ, R0 ;  /* 0x00000000ff00723e */ /* 0x001fca00000000ff */
[----:B------:R0:W-:Y:S01]  /*89e0*/  STG.E.U16 desc[UR36][R8.64], R0 ;  /* 0x0000000008007986 */ /* 0x0001e2000c101524 */
[----:B------:R-:W-:Y:S05]  /*89f0*/  BRA `(.L_x_27493) ;  /* 0x0000000800e07947 */ /* 0x000fea0003800000 */
.L_x_27496:
        /* <DEDUP_REMOVED lines=10> */
.L_x_27499:
[----:B------:R-:W0:Y:S02]  /*8aa0*/  I2F.S16 R24, R24 ;  /* 0x0000001800187306 */ /* 0x000e240000101400 */
[----:B0-----:R-:W-:-:S04]  /*8ab0*/  F2FP.F16.F32.PACK_AB R3, RZ, R24 ;  /* 0x00000018ff03723e */ /* 0x001fc800000000ff */
[----:B------:R-:W-:-:S05]  /*8ac0*/  PRMT R3, R3, 0x5410, RZ ;  /* 0x0000541003037816 */ /* 0x000fca00000000ff */
[----:B------:R3:W-:Y:S01]  /*8ad0*/  STG.E desc[UR36][R8.64], R3 ;  /* 0x0000000308007986 */ /* 0x0007e2000c101924 */
[----:B------:R-:W-:Y:S05]  /*8ae0*/  BRA `(.L_x_27493) ;  /* 0x0000000800a47947 */ /* 0x000fea0003800000 */
.L_x_27498:
[----:B------:R-:W0:Y:S02]  /*8af0*/  I2F.F64.S16 R24, R24 ;  /* 0x0000001800187312 */ /* 0x000e240000101c00 */
[----:B0-----:R4:W-:Y:S01]  /*8b00*/  STG.E.64 desc[UR36][R8.64], R24 ;  /* 0x0000001808007986 */ /* 0x0019e2000c101b24 */
[----:B------:R-:W-:Y:S05]  /*8b10*/  BRA `(.L_x_27493) ;  /* 0x0000000800987947 */ /* 0x000fea0003800000 */
.L_x_27488:
        /* <DEDUP_REMOVED lines=10> */
.L_x_27502:
[----:B------:R-:W0:Y:S01]  /*8bc0*/  I2F.F64.S16 R4, R24 ;  /* 0x0000001800047312 */ /* 0x000e220000101c00 */
[----:B------:R-:W-:-:S05]  /*8bd0*/  CS2R R6, SRZ ;  /* 0x0000000000067805 */ /* 0x000fca000001ff00 */
[----:B0-----:R0:W-:Y:S01]  /*8be0*/  STG.E.128 desc[UR36][R8.64], R4 ;  /* 0x0000000408007986 */ /* 0x0011e2000c101d24 */
[----:B------:R-:W-:Y:S05]  /*8bf0*/  BRA `(.L_x_27493) ;  /* 0x0000000800607947 */ /* 0x000fea0003800000 */
.L_x_27501:
        /* <DEDUP_REMOVED lines=21> */
.L_x_27506:
[----:B------:R-:W-:Y:S05]  /*8d50*/  BSYNC B0 ;  /* 0x0000000000007941 */ /* 0x000fea0003800000 */
.L_x_27505:
[----:B------:R-:W-:-:S05]  /*8d60*/  LOP3.LUT R5, R0, R5, RZ, 0xfc, !PT ;  /* 0x0000000500057212 */ /* 0x000fca00078efcff */
[----:B------:R0:W-:Y:S01]  /*8d70*/  STG.E.U8 desc[UR36][R8.64], R5 ;  /* 0x0000000508007986 */ /* 0x0001e2000c101124 */
[----:B------:R-:W-:Y:S05]  /*8d80*/  BRA `(.L_x_27493) ;  /* 0x0000000400fc7947 */ /* 0x000fea0003800000 */
.L_x_27504:
        /* <DEDUP_REMOVED lines=13> */
.L_x_27508:
[----:B------:R-:W-:Y:S01]  /*8e60*/  IMAD.MOV.U32 R0, RZ, RZ, 0x7f ;  /* 0x0000007fff007424 */ /* 0x000fe200078e00ff */
[----:B------:R-:W-:-:S04]  /*8e70*/  ISETP.GT.U32.AND P0, PT, R3, 0x7f800000, PT ;  /* 0x7f8000000300780c */ /* 0x000fc80003f04070 */
[----:B------:R-:W-:-:S09]  /*8e80*/  SEL R0, R0, 0x7c, P0 ;  /* 0x0000007c00007807 */ /* 0x000fd20000000000 */
.L_x_27509:
[----:B------:R-:W-:Y:S05]  /*8e90*/  BSYNC B0 ;  /* 0x0000000000007941 */ /* 0x000fea0003800000 */
.L_x_27507:
[----:B------:R-:W-:-:S04]  /*8ea0*/  LOP3.LUT R3, R5, 0x80000000, RZ, 0xc0, !PT ;  /* 0x8000000005037812 */ /* 0x000fc800078ec0ff */
[----:B------:R-:W-:-:S04]  /*8eb0*/  SHF.R.U32.HI R3, RZ, 0x18, R3 ;  /* 0x00000018ff037819 */ /* 0x000fc80000011603 */
[----:B------:R-:W-:-:S05]  /*8ec0*/  LOP3.LUT R3, R0, R3, RZ, 0xfc, !PT ;  /* 0x0000000300037212 */ /* 0x000fca00078efcff */
[----:B------:R0:W-:Y:S01]  /*8ed0*/  STG.E.U8 desc[UR36][R8.64], R3 ;  /* 0x0000000308007986 */ /* 0x0001e2000c101124 */
[----:B------:R-:W-:Y:S05]  /*8ee0*/  BRA `(.L_x_27493) ;  /* 0x0000000400a47947 */ /* 0x000fea0003800000 */
.L_x_27503:
[----:B------:R-:W0:Y:S02]  /*8ef0*/  I2F.S16 R0, R24 ;  /* 0x0000001800007306 */ /* 0x000e240000101400 */
[----:B0-----:R-:W-:-:S05]  /*8f00*/  F2FP.BF16.F32.PACK_AB R0, RZ, R0 ;  /* 0x00000000ff00723e */ /* 0x001fca00000010ff */
[----:B------:R0:W-:Y:S01]  /*8f10*/  STG.E.U16 desc[UR36][R8.64], R0 ;  /* 0x0000000008007986 */ /* 0x0001e2000c101524 */
[----:B------:R-:W-:Y:S05]  /*8f20*/  BRA `(.L_x_27493) ;  /* 0x0000000400947947 */ /* 0x000fea0003800000 */
.L_x_27500:
        /* <DEDUP_REMOVED lines=10> */
.L_x_27512:
        /* <DEDUP_REMOVED lines=17> */
.L_x_27515:
[----:B------:R-:W-:-:S04]  /*90e0*/  LOP3.LUT R3, R5, 0x80000000, RZ, 0xc0, !PT ;  /* 0x8000000005037812 */ /* 0x000fc800078ec0ff */
[----:B------:R-:W-:-:S04]  /*90f0*/  SHF.R.U32.HI R3, RZ, 0x18, R3 ;  /* 0x00000018ff037819 */ /* 0x000fc80000011603 */
[----:B------:R-:W-:-:S04]  /*9100*/  LOP3.LUT R0, R0, R3, RZ, 0xfc, !PT ;  /* 0x0000000300007212 */ /* 0x000fc800078efcff */
[----:B------:R-:W-:-:S07]  /*9110*/  PRMT R4, R0, 0x7610, R4 ;  /* 0x0000761000047816 */ /* 0x000fce0000000004 */
.L_x_27514:
[----:B------:R-:W-:Y:S05]  /*9120*/  BSYNC B0 ;  /* 0x0000000000007941 */ /* 0x000fea0003800000 */
.L_x_27513:
[----:B------:R0:W-:Y:S01]  /*9130*/  STG.E.U8 desc[UR36][R8.64], R4 ;  /* 0x0000000408007986 */ /* 0x0001e2000c101124 */
[----:B------:R-:W-:Y:S05]  /*9140*/  BRA `(.L_x_27493) ;  /* 0x00000004000c7947 */ /* 0x000fea0003800000 */
.L_x_27511:
        /* <DEDUP_REMOVED lines=17> */
.L_x_27518:
[----:B------:R-:W-:-:S04]  /*9260*/  LOP3.LUT R3, R5, 0x80000000, RZ, 0xc0, !PT ;  /* 0x8000000005037812 */ /* 0x000fc800078ec0ff */
[----:B------:R-:W-:-:S04]  /*9270*/  SHF.R.U32.HI R3, RZ, 0x18, R3 ;  /* 0x00000018ff037819 */ /* 0x000fc80000011603 */
[----:B------:R-:W-:-:S04]  /*9280*/  LOP3.LUT R0, R0, R3, RZ, 0xfc, !PT ;  /* 0x0000000300007212 */ /* 0x000fc800078efcff */
[----:B------:R-:W-:-:S07]  /*9290*/  PRMT R4, R0, 0x7610, R4 ;  /* 0x0000761000047816 */ /* 0x000fce0000000004 */
.L_x_27517:
[----:B------:R-:W-:Y:S05]  /*92a0*/  BSYNC B0 ;  /* 0x0000000000007941 */ /* 0x000fea0003800000 */
.L_x_27516:
[----:B------:R0:W-:Y:S01]  /*92b0*/  STG.E.U8 desc[UR36][R8.64], R4 ;  /* 0x0000000408007986 */ /* 0x0001e2000c101124 */
[----:B------:R-:W-:Y:S05]  /*92c0*/  BRA `(.L_x_27493) ;  /* 0x0000000000ac7947 */ /* 0x000fea0003800000 */
.L_x_27510:
        /* <DEDUP_REMOVED lines=22> */
.L_x_27492:
        /* <DEDUP_REMOVED lines=16> */
.L_x_27521:
[----:B------:R-:W-:Y:S05]  /*9530*/  BRA `(.L_x_27493) ;  /* 0x0000000000107947 */ /* 0x000fea0003800000 */
.L_x_27520:
[----:B------:R-:W-:-:S05]  /*9540*/  IMAD.MOV.U32 R25, RZ, RZ, RZ ;  /* 0x000000ffff197224 */ /* 0x000fca00078e00ff */
[----:B------:R0:W-:Y:S01]  /*9550*/  STG.E.64 desc[UR36][R8.64], R24 ;  /* 0x0000001808007986 */ /* 0x0001e2000c101b24 */
[----:B------:R-:W-:Y:S05]  /*9560*/  BRA `(.L_x_27493) ;  /* 0x0000000000047947 */ /* 0x000fea0003800000 */
.L_x_27519:
[----:B------:R0:W-:Y:S02]  /*9570*/  STG.E desc[UR36][R8.64], R24 ;  /* 0x0000001808007986 */ /* 0x0001e4000c101924 */
.L_x_27493:
        /* <DEDUP_REMOVED lines=23> */
.L_x_27525:
[----:B------:R0:W-:Y:S01]  /*96f0*/  STG.E.U8 desc[UR36][R8.64], R22 ;  /* 0x0000001608007986 */ /* 0x0001e2000c101124 */
[----:B------:R-:W-:Y:S05]  /*9700*/  BRA `(.L_x_27527) ;  /* 0x0000000c00487947 */ /* 0x000fea0003800000 */
.L_x_27524:
        /* <DEDUP_REMOVED lines=9> */
.L_x_27529:
[----:B------:R0:W-:Y:S01]  /*97a0*/  STG.E desc[UR36][R8.64], R22 ;  /* 0x0000001608007986 */ /* 0x0001e2000c101924 */
[----:B------:R-:W-:Y:S05]  /*97b0*/  BRA `(.L_x_27527) ;  /* 0x0000000c001c7947 */ /* 0x000fea0003800000 */
.L_x_27528:
[----:B------:R0:W-:Y:S01]  /*97c0*/  STG.E.U16 desc[UR36][R8.64], R22 ;  /* 0x0000001608007986 */ /* 0x0001e2000c101524 */
[----:B------:R-:W-:Y:S05]  /*97d0*/  BRA `(.L_x_27527) ;  /* 0x0000000c00147947 */ /* 0x000fea0003800000 */
.L_x_27523:
        /* <DEDUP_REMOVED lines=9> */
.L_x_27531:
[----:B------:R-:W0:Y:S02]  /*9870*/  I2F.S16 R0, R22 ;  /* 0x0000001600007306 */ /* 0x000e240000101400 */
[----:B0-----:R-:W-:-:S05]  /*9880*/  F2FP.F16.F32.PACK_AB R0, RZ, R0 ;  /* 0x00000000ff00723e */ /* 0x001fca00000000ff */
[----:B------:R4:W-:Y:S01]  /*9890*/  STG.E.U16 desc[UR36][R8.64], R0 ;  /* 0x0000000008007986 */ /* 0x0009e2000c101524 */
[----:B------:R-:W-:Y:S05]  /*98a0*/  BRA `(.L_x_27527) ;  /* 0x0000000800e07947 */ /* 0x000fea0003800000 */
.L_x_27530:
        /* <DEDUP_REMOVED lines=10> */
.L_x_27533:
[----:B------:R-:W0:Y:S02]  /*9950*/  I2F.S16 R22, R22 ;  /* 0x0000001600167306 */ /* 0x000e240000101400 */
[----:B0-----:R-:W-:-:S04]  /*9960*/  F2FP.F16.F32.PACK_AB R3, RZ, R22 ;  /* 0x00000016ff03723e */ /* 0x001fc800000000ff */
[----:B------:R-:W-:-:S05]  /*9970*/  PRMT R3, R3, 0x5410, RZ ;  /* 0x0000541003037816 */ /* 0x000fca00000000ff */
[----:B------:R2:W-:Y:S01]  /*9980*/  STG.E desc[UR36][R8.64], R3 ;  /* 0x0000000308007986 */ /* 0x0005e2000c101924 */
[----:B------:R-:W-:Y:S05]  /*9990*/  BRA `(.L_x_27527) ;  /* 0x0000000800a47947 */ /* 0x000fea0003800000 */
.L_x_27532:
[----:B------:R-:W0:Y:S02]  /*99a0*/  I2F.F64.S16 R22, R22 ;  /* 0x0000001600167312 */ /* 0x000e240000101c00 */
[----:B0-----:R0:W-:Y:S01]  /*99b0*/  STG.E.64 desc[UR36][R8.64], R22 ;  /* 0x0000001608007986 */ /* 0x0011e2000c101b24 */
[----:B------:R-:W-:Y:S05]  /*99c0*/  BRA `(.L_x_27527) ;  /* 0x0000000800987947 */ /* 0x000fea0003800000 */
.L_x_27522:
        /* <DEDUP_REMOVED lines=10> */
.L_x_27536:
[----:B------:R-:W0:Y:S01]  /*9a70*/  I2F.F64.S16 R4, R22 ;  /* 0x0000001600047312 */ /* 0x000e220000101c00 */
[----:B------:R-:W-:-:S05]  /*9a80*/  CS2R R6, SRZ ;  /* 0x0000000000067805 */ /* 0x000fca000001ff00 */
[----:B0-----:R0:W-:Y:S01]  /*9a90*/  STG.E.128 desc[UR36][R8.64], R4 ;  /* 0x0000000408007986 */ /* 0x0011e2000c101d24 */
[----:B------:R-:W-:Y:S05]  /*9aa0*/  BRA `(.L_x_27527) ;  /* 0x0000000800607947 */ /* 0x000fea0003800000 */
.L_x_27535:
        /* <DEDUP_REMOVED lines=21> */
.L_x_27540:
[----:B------:R-:W-:Y:S05]  /*9c00*/  BSYNC B0 ;  /* 0x0000000000007941 */ /* 0x000fea0003800000 */
.L_x_27539:
[----:B------:R-:W-:-:S05]  /*9c10*/  LOP3.LUT R5, R0, R5, RZ, 0xfc, !PT ;  /* 0x0000000500057212 */ /* 0x000fca00078efcff */
[----:B------:R0:W-:Y:S01]  /*9c20*/  STG.E.U8 desc[UR36][R8.64], R5 ;  /* 0x0000000508007986 */ /* 0x0001e2000c101124 */
[----:B------:R-:W-:Y:S05]  /*9c30*/  BRA `(.L_x_27527) ;  /* 0x0000000400fc7947 */ /* 0x000fea0003800000 */
.L_x_27538:
        /* <DEDUP_REMOVED lines=13> */
.L_x_27542:
[----:B------:R-:W-:Y:S01]  /*9d10*/  IMAD.MOV.U32 R0, RZ, RZ, 0x7f ;  /* 0x0000007fff007424 */ /* 0x000fe200078e00ff */
[----:B------:R-:W-:-:S04]  /*9d20*/  ISETP.GT.U32.AND P0, PT, R3, 0x7f800000, PT ;  /* 0x7f8000000300780c */ /* 0x000fc80003f04070 */
[----:B------:R-:W-:-:S09]  /*9d30*/  SEL R0, R0, 0x7c, P0 ;  /* 0x0000007c00007807 */ /* 0x000fd20000000000 */
.L_x_27543:
[----:B------:R-:W-:Y:S05]  /*9d40*/  BSYNC B0 ;  /* 0x0000000000007941 */ /* 0x000fea0003800000 */
.L_x_27541:
[----:B------:R-:W-:-:S04]  /*9d50*/  LOP3.LUT R3, R5, 0x80000000, RZ, 0xc0, !PT ;  /* 0x8000000005037812 */ /* 0x000fc800078ec0ff */
[----:B------:R-:W-:-:S04]  /*9d60*/  SHF.R.U32.HI R3, RZ, 0x18, R3 ;  /* 0x00000018ff037819 */ /* 0x000fc80000011603 */
[----:B------:R-:W-:-:S05]  /*9d70*/  LOP3.LUT R3, R0, R3, RZ, 0xfc, !PT ;  /* 0x0000000300037212 */ /* 0x000fca00078efcff */
[----:B------:R0:W-:Y:S01]  /*9d80*/  STG.E.U8 desc[UR36][R8.64], R3 ;  /* 0x0000000308007986 */ /* 0x0001e2000c101124 */
[----:B------:R-:W-:Y:S05]  /*9d90*/  BRA `(.L_x_27527) ;  /* 0x0000000400a47947 */ /* 0x000fea0003800000 */
.L_x_27537:
[----:B------:R-:W0:Y:S02]  /*9da0*/  I2F.S16 R0, R22 ;  /* 0x0000001600007306 */ /* 0x000e240000101400 */
[----:B0-----:R-:W-:-:S05]  /*9db0*/  F2FP.BF16.F32.PACK_AB R0, RZ, R0 ;  /* 0x00000000ff00723e */ /* 0x001fca00000010ff */
[----:B------:R0:W-:Y:S01]  /*9dc0*/  STG.E.U16 desc[UR36][R8.64], R0 ;  /* 0x0000000008007986 */ /* 0x0001e2000c101524 */
[----:B------:R-:W-:Y:S05]  /*9dd0*/  BRA `(.L_x_27527) ;  /* 0x0000000400947947 */ /* 0x000fea0003800000 */
.L_x_27534:
        /* <DEDUP_REMOVED lines=10> */
.L_x_27546:
        /* <DEDUP_REMOVED lines=17> */
.L_x_27549:
[----:B------:R-:W-:-:S04]  /*9f90*/  LOP3.LUT R3, R5, 0x80000000, RZ, 0xc0, !PT ;  /* 0x8000000005037812 */ /* 0x000fc800078ec0ff */
[----:B------:R-:W-:-:S04]  /*9fa0*/  SHF.R.U32.HI R3, RZ, 0x18, R3 ;  /* 0x00000018ff037819 */ /* 0x000fc80000011603 */
[----:B------:R-:W-:-:S04]  /*9fb0*/  LOP3.LUT R0, R0, R3, RZ, 0xfc, !PT ;  /* 0x0000000300007212 */ /* 0x000fc800078efcff */
[----:B------:R-:W-:-:S07]  /*9fc0*/  PRMT R4, R0, 0x7610, R4 ;  /* 0x0000761000047816 */ /* 0x000fce0000000004 */
.L_x_27548:
[----:B------:R-:W-:Y:S05]  /*9fd0*/  BSYNC B0 ;  /* 0x0000000000007941 */ /* 0x000fea0003800000 */
.L_x_27547:
[----:B------:R0:W-:Y:S01]  /*9fe0*/  STG.E.U8 desc[UR36][R8.64], R4 ;  /* 0x0000000408007986 */ /* 0x0001e2000c101124 */
[----:B------:R-:W-:Y:S05]  /*9ff0*/  BRA `(.L_x_27527) ;  /* 0x00000004000c7947 */ /* 0x000fea0003800000 */
.L_x_27545:
        /* <DEDUP_REMOVED lines=17> */
.L_x_27552:
[----:B------:R-:W-:-:S04]  /*a110*/  LOP3.LUT R3, R5, 0x80000000, RZ, 0xc0, !PT ;  /* 0x8000000005037812 */ /* 0x000fc800078ec0ff */
[----:B------:R-:W-:-:S04]  /*a120*/  SHF.R.U32.HI R3, RZ, 0x18, R3 ;  /* 0x00000018ff037819 */ /* 0x000fc80000011603 */
[----:B------:R-:W-:-:S04]  /*a130*/  LOP3.LUT R0, R0, R3, RZ, 0xfc, !PT ;  /* 0x0000000300007212 */ /* 0x000fc800078efcff */
[----:B------:R-:W-:-:S07]  /*a140*/  PRMT R4, R0, 0x7610, R4 ;  /* 0x0000761000047816 */ /* 0x000fce0000000004 */
.L_x_27551:
[----:B------:R-:W-:Y:S05]  /*a150*/  BSYNC B0 ;  /* 0x0000000000007941 */ /* 0x000fea0003800000 */
.L_x_27550:
[----:B------:R0:W-:Y:S01]  /*a160*/  STG.E.U8 desc[UR36][R8.64], R4 ;  /* 0x0000000408007986 */ /* 0x0001e2000c101124 */
[----:B------:R-:W-:Y:S05]  /*a170*/  BRA `(.L_x_27527) ;  /* 0x0000000000ac7947 */ /* 0x000fea0003800000 */
.L_x_27544:
        /* <DEDUP_REMOVED lines=22> */
.L_x_27526:
        /* <DEDUP_REMOVED lines=16> */
.L_x_27555:
[----:B------:R-:W-:Y:S05]  /*a3e0*/  BRA `(.L_x_27527) ;  /* 0x0000000000107947 */ /* 0x000fea0003800000 */
.L_x_27554:
[----:B------:R-:W-:-:S05]  /*a3f0*/  IMAD.MOV.U32 R23, RZ, RZ, RZ ;  /* 0x000000ffff177224 */ /* 0x000fca00078e00ff */
[----:B------:R0:W-:Y:S01]  /*a400*/  STG.E.64 desc[UR36][R8.64], R22 ;  /* 0x0000001608007986 */ /* 0x0001e2000c101b24 */
[----:B------:R-:W-:Y:S05]  /*a410*/  BRA `(.L_x_27527) ;  /* 0x0000000000047947 */ /* 0x000fea0003800000 */
.L_x_27553:
[----:B------:R0:W-:Y:S02]  /*a420*/  STG.E desc[UR36][R8.64], R22 ;  /* 0x0000001608007986 */ /* 0x0001e4000c101924 */
.L_x_27527:
[----:B------:R-:W-:-:S07]  /*a430*/  VIADD R27, R27, 0x80 ;  /* 0x000000801b1b7836 */ /* 0x000fce0000000000 */
.L_x_27487:
[----:B------:R-:W-:Y:S05]  /*a440*/  BSYNC B6 ;  /* 0x0000000000067941 */ /* 0x000fea0003800000 */
.L_x_27486:
        /* <DEDUP_REMOVED lines=21> */
.L_x_27559:
[----:B------:R-:W-:Y:S01]  /*a5a0*/  STG.E.U8 desc[UR36][R4.64], R18 ;  /* 0x0000001204007986 */ /* 0x000fe2000c101124 */
[----:B------:R-:W-:Y:S05]  /*a5b0*/  EXIT ;  /* 0x000000000000794d */ /* 0x000fea0003800000 */
.L_x_27558:
        /* <DEDUP_REMOVED lines=9> */
.L_x_27562:
[----:B------:R-:W-:Y:S01]  /*a650*/  STG.E desc[UR36][R4.64], R18 ;  /* 0x0000001204007986 */ /* 0x000fe2000c101924 */
[----:B------:R-:W-:Y:S05]  /*a660*/  EXIT ;  /* 0x000000000000794d */ /* 0x000fea0003800000 */
.L_x_27561:
[----:B------:R-:W-:Y:S01]  /*a670*/  STG.E.U16 desc[UR36][R4.64], R18 ;  /* 0x0000001204007986 */ /* 0x000fe2000c101524 */
[----:B------:R-:W-:Y:S05]  /*a680*/  EXIT ;  /* 0x000000000000794d */ /* 0x000fea0003800000 */
.L_x_27557:
        /* <DEDUP_REMOVED lines=9> */
.L_x_27564:
[----:B------:R-:W0:Y:S02]  /*a720*/  I2F.S16 R0, R18 ;  /* 0x0000001200007306 */ /* 0x000e240000101400 */
[----:B0-----:R-:W-:-:S05]  /*a730*/  F2FP.F16.F32.PACK_AB R0, RZ, R0 ;  /* 0x00000000ff00723e */ /* 0x001fca00000000ff */
[----:B------:R-:W-:Y:S01]  /*a740*/  STG.E.U16 desc[UR36][R4.64], R0 ;  /* 0x0000000004007986 */ /* 0x000fe2000c101524 */
[----:B------:R-:W-:Y:S05]  /*a750*/  EXIT ;  /* 0x000000000000794d */ /* 0x000fea0003800000 */
.L_x_27563:
        /* <DEDUP_REMOVED lines=10> */
.L_x_27566:
[----:B------:R-:W0:Y:S02]  /*a800*/  I2F.S16 R18, R18 ;  /* 0x0000001200127306 */ /* 0x000e240000101400 */
[----:B0-----:R-:W-:-:S04]  /*a810*/  F2FP.F16.F32.PACK_AB R3, RZ, R18 ;  /* 0x00000012ff03723e */ /* 0x001fc800000000ff */
[----:B------:R-:W-:-:S05]  /*a820*/  PRMT R3, R3, 0x5410, RZ ;  /* 0x0000541003037816 */ /* 0x000fca00000000ff */
[----:B------:R-:W-:Y:S01]  /*a830*/  STG.E desc[UR36][R4.64], R3 ;  /* 0x0000000304007986 */ /* 0x000fe2000c101924 */
[----:B------:R-:W-:Y:S05]  /*a840*/  EXIT ;  /* 0x000000000000794d */ /* 0x000fea0003800000 */
.L_x_27565:
[----:B------:R-:W0:Y:S02]  /*a850*/  I2F.F64.S16 R18, R18 ;  /* 0x0000001200127312 */ /* 0x000e240000101c00 */
[----:B0-----:R-:W-:Y:S01]  /*a860*/  STG.E.64 desc[UR36][R4.64], R18 ;  /* 0x0000001204007986 */ /* 0x001fe2000c101b24 */
[----:B------:R-:W-:Y:S05]  /*a870*/  EXIT ;  /* 0x000000000000794d */ /* 0x000fea0003800000 */
.L_x_27556:
        /* <DEDUP_REMOVED lines=10> */
.L_x_27569:
[----:B------:R-:W0:Y:S01]  /*a920*/  I2F.F64.S16 R8, R18 ;  /* 0x0000001200087312 */ /* 0x000e220000101c00 */
[----:B------:R-:W-:-:S05]  /*a930*/  CS2R R10, SRZ ;  /* 0x00000000000a7805 */ /* 0x000fca000001ff00 */
[----:B0-----:R-:W-:Y:S01]  /*a940*/  STG.E.128 desc[UR36][R4.64], R8 ;  /* 0x0000000804007986 */ /* 0x001fe2000c101d24 */
[----:B------:R-:W-:Y:S05]  /*a950*/  EXIT ;  /* 0x000000000000794d */ /* 0x000fea0003800000 */
.L_x_27568:
        /* <DEDUP_REMOVED lines=21> */
.L_x_27573:
[----:B------:R-:W-:Y:S05]  /*aab0*/  BSYNC B0 ;  /* 0x0000000000007941 */ /* 0x000fea0003800000 */
.L_x_27572:
[----:B------:R-:W-:-:S05]  /*aac0*/  LOP3.LUT R3, R0, R3, RZ, 0xfc, !PT ;  /* 0x0000000300037212 */ /* 0x000fca00078efcff */
[----:B------:R-:W-:Y:S01]  /*aad0*/  STG.E.U8 desc[UR36][R4.64], R3 ;  /* 0x0000000304007986 */ /* 0x000fe2000c101124 */
[----:B------:R-:W-:Y:S05]  /*aae0*/  EXIT ;  /* 0x000000000000794d */ /* 0x000fea0003800000 */
.L_x_27571:
        /* <DEDUP_REMOVED lines=13> */
.L_x_27575:
[----:B------:R-:W-:Y:S01]  /*abc0*/  IMAD.MOV.U32 R0, RZ, RZ, 0x7f ;  /* 0x0000007fff007424 */ /* 0x000fe200078e00ff */
[----:B------:R-:W-:-:S04]  /*abd0*/  ISETP.GT.U32.AND P0, PT, R2, 0x7f800000, PT ;  /* 0x7f8000000200780c */ /* 0x000fc80003f04070 */
[----:B------:R-:W-:-:S09]  /*abe0*/  SEL R0, R0, 0x7c, P0 ;  /* 0x0000007c00007807 */ /* 0x000fd20000000000 */
.L_x_27576:
[----:B------:R-:W-:Y:S05]  /*abf0*/  BSYNC B0 ;  /* 0x0000000000007941 */ /* 0x000fea0003800000 */
.L_x_27574:
[----:B------:R-:W-:-:S04]  /*ac00*/  LOP3.LUT R2, R3, 0x80000000, RZ, 0xc0, !PT ;  /* 0x8000000003027812 */ /* 0x000fc800078ec0ff */
[----:B------:R-:W-:-:S04]  /*ac10*/  SHF.R.U32.HI R3, RZ, 0x18, R2 ;  /* 0x00000018ff037819 */ /* 0x000fc80000011602 */
[----:B------:R-:W-:-:S05]  /*ac20*/  LOP3.LUT R3, R0, R3, RZ, 0xfc, !PT ;  /* 0x0000000300037212 */ /* 0x000fca00078efcff */
[----:B------:R-:W-:Y:S01]  /*ac30*/  STG.E.U8 desc[UR36][R4.64], R3 ;  /* 0x0000000304007986 */ /* 0x000fe2000c101124 */
[----:B------:R-:W-:Y:S05]  /*ac40*/  EXIT ;  /* 0x000000000000794d */ /* 0x000fea0003800000 */
.L_x_27570:
[----:B------:R-:W0:Y:S02]  /*ac50*/  I2F.S16 R0, R18 ;  /* 0x0000001200007306 */ /* 0x000e240000101400 */
[----:B0-----:R-:W-:-:S05]  /*ac60*/  F2FP.BF16.F32.PACK_AB R0, RZ, R0 ;  /* 0x00000000ff00723e */ /* 0x001fca00000010ff */
[----:B------:R-:W-:Y:S01]  /*ac70*/  STG.E.U16 desc[UR36][R4.64], R0 ;  /* 0x0000000004007986 */ /* 0x000fe2000c101524 */
[----:B------:R-:W-:Y:S05]  /*ac80*/  EXIT ;  /* 0x000000000000794d */ /* 0x000fea0003800000 */
.L_x_27567:
        /* <DEDUP_REMOVED lines=10> */
.L_x_27579:
        /* <DEDUP_REMOVED lines=17> */
.L_x_27582:
[----:B------:R-:W-:-:S04]  /*ae40*/  LOP3.LUT R2, R7, 0x80000000, RZ, 0xc0, !PT ;  /* 0x8000000007027812 */ /* 0x000fc800078ec0ff */
[----:B------:R-:W-:-:S04]  /*ae50*/  SHF.R.U32.HI R3, RZ, 0x18, R2 ;  /* 0x00000018ff037819 */ /* 0x000fc80000011602 */
[----:B------:R-:W-:-:S04]  /*ae60*/  LOP3.LUT R0, R0, R3, RZ, 0xfc, !PT ;  /* 0x0000000300007212 */ /* 0x000fc800078efcff */
[----:B------:R-:W-:-:S07]  /*ae70*/  PRMT R2, R0, 0x7610, R2 ;  /* 0x0000761000027816 */ /* 0x000fce0000000002 */
.L_x_27581:
[----:B------:R-:W-:Y:S05]  /*ae80*/  BSYNC B0 ;  /* 0x0000000000007941 */ /* 0x000fea0003800000 */
.L_x_27580:
[----:B------:R-:W-:Y:S01]  /*ae90*/  STG.E.U8 desc[UR36][R4.64], R2 ;  /* 0x0000000204007986 */ /* 0x000fe2000c101124 */
[----:B------:R-:W-:Y:S05]  /*aea0*/  EXIT ;  /* 0x000000000000794d */ /* 0x000fea0003800000 */
.L_x_27578:
        /* <DEDUP_REMOVED lines=17> */
.L_x_27585:
[----:B------:R-:W-:-:S04]  /*afc0*/  LOP3.LUT R2, R7, 0x80000000, RZ, 0xc0, !PT ;  /* 0x8000000007027812 */ /* 0x000fc800078ec0ff */
[----:B------:R-:W-:-:S04]  /*afd0*/  SHF.R.U32.HI R3, RZ, 0x18, R2 ;  /* 0x00000018ff037819 */ /* 0x000fc80000011602 */
[----:B------:R-:W-:-:S04]  /*afe0*/  LOP3.LUT R0, R0, R3, RZ, 0xfc, !PT ;  /* 0x0000000300007212 */ /* 0x000fc800078efcff */
[----:B------:R-:W-:-:S07]  /*aff0*/  PRMT R2, R0, 0x7610, R2 ;  /* 0x0000761000027816 */ /* 0x000fce0000000002 */
.L_x_27584:
[----:B------:R-:W-:Y:S05]  /*b000*/  BSYNC B0 ;  /* 0x0000000000007941 */ /* 0x000fea0003800000 */
.L_x_27583:
[----:B------:R-:W-:Y:S01]  /*b010*/  STG.E.U8 desc[UR36][R4.64], R2 ;  /* 0x0000000204007986 */ /* 0x000fe2000c101124 */
[----:B------:R-:W-:Y:S05]  /*b020*/  EXIT ;  /* 0x000000000000794d */ /* 0x000fea0003800000 */
.L_x_27577:
        /* <DEDUP_REMOVED lines=22> */
.L_x_27560:
        /* <DEDUP_REMOVED lines=16> */
.L_x_27588:
[----:B------:R-:W-:Y:S05]  /*b290*/  EXIT ;  /* 0x000000000000794d */ /* 0x000fea0003800000 */
.L_x_27587:
[----:B------:R-:W-:-:S05]  /*b2a0*/  IMAD.MOV.U32 R19, RZ, RZ, RZ ;  /* 0x000000ffff137224 */ /* 0x000fca00078e00ff */
[----:B------:R-:W-:Y:S01]  /*b2b0*/  STG.E.64 desc[UR36][R4.64], R18 ;  /* 0x0000001204007986 */ /* 0x000fe2000c101b24 */
[----:B------:R-:W-:Y:S05]  /*b2c0*/  EXIT ;  /* 0x000000000000794d */ /* 0x000fea0003800000 */
.L_x_27586:
[----:B------:R-:W-:Y:S01]  /*b2d0*/  STG.E desc[UR36][R4.64], R18 ;  /* 0x0000001204007986 */ /* 0x000fe2000c101924 */
[----:B------:R-:W-:Y:S05]  /*b2e0*/  EXIT ;  /* 0x000000000000794d */ /* 0x000fea0003800000 */
.L_x_27589:
        /* <DEDUP_REMOVED lines=9> */
.L_x_44009:


//--------------------- .text._ZN2at6native18elementwise_kernelILi128ELi4EZNS0_22gpu_kernel_impl_nocastINS0_13BinaryFunctorIaabZZZNS0_22logical_or_kernel_cudaERNS_14TensorIteratorEENKUlvE0_clEvENKUlvE0_clEvEUlaaE_EEEEvRNS_18TensorIteratorBaseERKT_EUliE_EEviT1_ --------------------------
	.section	.text._ZN2at6native18elementwise_kernelILi128ELi4EZNS0_22gpu_kernel_impl_nocastINS0_13BinaryFunctorIaabZZZNS0_22logical_or_kernel_cudaERNS_14TensorIteratorEENKUlvE0_clEvENKUlvE0_clEvEUlaaE_EEEEvRNS_18TensorIteratorBaseERKT_EUliE_EEviT1_,"ax",@progbits
	.align	128
        .global         _ZN2at6native18elementwise_kernelILi128ELi4EZNS0_22gpu_kernel_impl_nocastINS0_13BinaryFunctorIaabZZZNS0_22logical_or_kernel_cudaERNS_14TensorIteratorEENKUlvE0_clEvENKUlvE0_clEvEUlaaE_EEEEvRNS_18TensorIteratorBaseERKT_EUliE_EEviT1_
        .type           _ZN2at6native18elementwise_kernelILi128ELi4EZNS0_22gpu_kernel_impl_nocastINS0_13BinaryFunctorIaabZZZNS0_22logical_or_kernel_cudaERNS_14TensorIteratorEENKUlvE0_clEvENKUlvE0_clEvEUlaaE_EEEEvRNS_18TensorIteratorBaseERKT_EUliE_EEviT1_,@function
        .size           _ZN2at6native18elementwise_kernelILi128ELi4EZNS0_22gpu_kernel_impl_nocastINS0_13BinaryFunctorIaabZZZNS0_22logical_or_kernel_cudaERNS_14TensorIteratorEENKUlvE0_clEvENKUlvE0_clEvEUlaaE_EEEEvRNS_18TensorIteratorBaseERKT_EUliE_EEviT1_,(.L_x_44010 - _ZN2at6native18elementwise_kernelILi128ELi4EZNS0_22gpu_kernel_impl_nocastINS0_13BinaryFunctorIaabZZZNS0_22logical_or_kernel_cudaERNS_14TensorIteratorEENKUlvE0_clEvENKUlvE0_clEvEUlaaE_EEEEvRNS_18TensorIteratorBaseERKT_EUliE_EEviT1_)
        .other          _ZN2at6native18elementwise_kernelILi128ELi4EZNS0_22gpu_kernel_impl_nocastINS0_13BinaryFunctorIaabZZZNS0_22logical_or_kernel_cudaERNS_14TensorIteratorEENKUlvE0_clEvENKUlvE0_clEvEUlaaE_EEEEvRNS_18TensorIteratorBaseERKT_EUliE_EEviT1_,@"STO_CUDA_ENTRY STV_DEFAULT"
_ZN2at6native18elementwise_kernelILi128ELi4EZNS0_22gpu_kernel_impl_nocastINS0_13BinaryFunctorIaabZZZNS0_22logical_or_kernel_cudaERNS_14TensorIteratorEENKUlvE0_clEvENKUlvE0_clEvEUlaaE_EEEEvRNS_18TensorIteratorBaseERKT_EUliE_EEviT1_:
.text._ZN2at6native18elementwise_kernelILi128ELi4EZNS0_22gpu_kernel_impl_nocastINS0_13BinaryFunctorIaabZZZNS0_22logical_or_kernel_cudaERNS_14TensorIteratorEENKUlvE0_clEvENKUlvE0_clEvEUlaaE_EEEEvRNS_18TensorIteratorBaseERKT_EUliE_EEviT1_:
        /* <DEDUP_REMOVED lines=363> */
.L_x_27592:
        /* <DEDUP_REMOVED lines=15> */
.L_x_27591:
[----:B------:R-:W-:Y:S05]  /*17a0*/  BSYNC B0 ;  /* 0x0000000000007941 */ /* 0x000fea0003800000 */
.L_x_27590:
        /* <DEDUP_REMOVED lines=356> */
.L_x_27595:
        /* <DEDUP_REMOVED lines=370> */
.L_x_27596:
        /* <DEDUP_REMOVED lines=15> */
.L_x_27594:
[----:B------:R-:W-:Y:S05]  /*4600*/  BSYNC B0 ;  /* 0x0000000000007941 */ /* 0x000fea0003800000 */
.L_x_27593:
        /* <DEDUP_REMOVED lines=355> */
.L_x_27597:
        /* <DEDUP_REMOVED lines=15> */
.L_x_27598:
        /* <DEDUP_REMOVED lines=13> */
.L_x_44010:


//--------------------- .text._ZN2at6native27unrolled_elementwise_kernelINS0_13BinaryFunctorIaabZZZNS0_22logical_or_kernel_cudaERNS_14TensorIteratorEENKUlvE0_clEvENKUlvE0_clEvEUlaaE_EESt5arrayIPcLm3EELi4E23TrivialOffsetCalculatorILi2EjESC_ILi1EjENS0_6memory15LoadWithoutCastENSF_16StoreWithoutCastEEEviT_T0_T2_T3_T4_T5_ --------------------------
	.section	.text._ZN2at6native27unrolled_elementwise_kernelINS0_13BinaryFunctorIaabZZZNS0_22logical_or_kernel_cudaERNS_14TensorIteratorEENKUlvE0_clEvENKUlvE0_clEvEUlaaE_EESt5arrayIPcLm3EELi4E23TrivialOffsetCalculatorILi2EjESC_ILi1EjENS0_6memory15LoadWithoutCastENSF_16StoreWithoutCastEEEviT_T0_T2_T3_T4_T5_,"ax",@progbits
	.align	128
        .global         _ZN2at6native27unrolled_elementwise_kernelINS0_13BinaryFunctorIaabZZZNS0_22logical_or_kernel_cudaERNS_14TensorIteratorEENKUlvE0_clEvENKUlvE0_clEvEUlaaE_EESt5arrayIPcLm3EELi4E23TrivialOffsetCalculatorILi2EjESC_ILi1EjENS0_6memory15LoadWithoutCastENSF_16StoreWithoutCastEEEviT_T0_T2_T3_T4_T5_
        .type           _ZN2at6native27unrolled_elementwise_kernelINS0_13BinaryFunctorIaabZZZNS0_22logical_or_kernel_cudaERNS_14TensorIteratorEENKUlvE0_clEvENKUlvE0_clEvEUlaaE_EESt5arrayIPcLm3EELi4E23TrivialOffsetCalculatorILi2EjESC_ILi1EjENS0_6memory15LoadWithoutCastENSF_16StoreWithoutCastEEEviT_T0_T2_T3_T4_T5_,@function
        .size           _ZN2at6native27unrolled_elementwise_kernelINS0_13BinaryFunctorIaabZZZNS0_22logical_or_kernel_cudaERNS_14TensorIteratorEENKUlvE0_clEvENKUlvE0_clEvEUlaaE_EESt5arrayIPcLm3EELi4E23TrivialOffsetCalculatorILi2EjESC_ILi1EjENS0_6memory15LoadWithoutCastENSF_16StoreWithoutCastEEEviT_T0_T2_T3_T4_T5_,(.L_x_44011 - _ZN2at6native27unrolled_elementwise_kernelINS0_13BinaryFunctorIaabZZZNS0_22logical_or_kernel_cudaERNS_14TensorIteratorEENKUlvE0_clEvENKUlvE0_clEvEUlaaE_EESt5arrayIPcLm3EELi4E23TrivialOffsetCalculatorILi2EjESC_ILi1EjENS0_6memory15LoadWithoutCastENSF_16StoreWithoutCastEEEviT_T0_T2_T3_T4_T5_)
        .other          _ZN2at6native27unrolled_elementwise_kernelINS0_13BinaryFunctorIaabZZZNS0_22logical_or_kernel_cudaERNS_14TensorIteratorEENKUlvE0_clEvENKUlvE0_clEvEUlaaE_EESt5arrayIPcLm3EELi4E23TrivialOffsetCalculatorILi2EjESC_ILi1EjENS0_6memory15LoadWithoutCastENSF_16StoreWithoutCastEEEviT_T0_T2_T3_T4_T5_,@"STO_CUDA_ENTRY STV_DEFAULT"
_ZN2at6native27unrolled_elementwise_kernelINS0_13BinaryFunctorIaabZZZNS0_22logical_or_kernel_cudaERNS_14TensorIteratorEENKUlvE0_clEvENKUlvE0_clEvEUlaaE_EESt5arrayIPcLm3EELi4E23TrivialOffsetCalculatorILi2EjESC_ILi1EjENS0_6memory15LoadWithoutCastENSF_16StoreWithoutCastEEEviT_T0_T2_T3_T4_T5_:
.text._ZN2at6native27unrolled_elementwise_kernelINS0_13BinaryFunctorIaabZZZNS0_22logical_or_kernel_cudaERNS_14TensorIteratorEENKUlvE0_clEvENKUlvE0_clEvEUlaaE_EESt5arrayIPcLm3EELi4E23TrivialOffsetCalculatorILi2EjESC_ILi1EjENS0_6memory15LoadWithoutCastENSF_16StoreWithoutCastEEEviT_T0_T2_T3_T4_T5_:
        /* <DEDUP_REMOVED lines=23> */
[----:B------:R-:W3:Y:S01]  /*0170*/  @!P0 LDG.E.U8 R9, desc[UR4][R16.64] ;  /* 0x0000000410098981 */ /* 0x000ee2000c1e1100 */
[----:B------:R-:W-:-:S04]  /*0180*/  @!P0 IMAD.X R11, RZ, RZ, R21, P4 ;  /* 0x000000ffff0b8224 */ /* 0x000fc800020e0615 */
[----:B------:R-:W1:Y:S01]  /*0190*/  @!P2 LDC.64 R2, c[0x0][0x220] ;  /* 0x00008800ff02ab82 */ /* 0x000e620000000a00 */
[----:B------:R-:W-:Y:S01]  /*01a0*/  @!P2 IMAD R21, R0, 0x200, R15 ;  /* 0x000002000015a824 */ /* 0x000fe200078e020f */
[----:B------:R-:W3:Y:S06]  /*01b0*/  @!P0 LDG.E.U8 R14, desc[UR4][R10.64] ;  /* 0x000000040a0e8981 */ /* 0x000eec000c1e1100 */
[----:B------:R-:W4:Y:S01]  /*01c0*/  @!P2 LDC.64 R4, c[0x0][0x228] ;  /* 0x00008a00ff04ab82 */ /* 0x000f220000000a00 */
[----:B--2---:R-:W-:Y:S01]  /*01d0*/  @!P3 IADD3 R18, P4, R23, R18, RZ ;  /* 0x000000121712b210 */ /* 0x004fe20007f9e0ff */
[----:B------:R-:W-:-:S04]  /*01e0*/  @!P2 VIADD R15, R15, 0x80 ;  /* 0x000000800f0fa836 */ /* 0x000fc80000000000 */
[----:B------:R-:W-:Y:S01]  /*01f0*/  @!P3 IMAD.X R19, RZ, RZ, R19, P4 ;  /* 0x000000ffff13b224 */ /* 0x000fe200020e0613 */
[----:B0-----:R-:W-:Y:S02]  /*0200*/  @!P3 IADD3 R6, P4, R23, R6, RZ ;  /* 0x000000061706b210 */ /* 0x001fe40007f9e0ff */
[----:B------:R-:W-:Y:S02]  /*0210*/  PRMT R12, RZ, 0x7610, R12 ;  /* 0x00007610ff0c7816 */ /* 0x000fe4000000000c */
[----:B------:R-:W-:Y:S02]  /*0220*/  PRMT R23, RZ, 0x7610, R23 ;  /* 0x00007610ff177816 */ /* 0x000fe40000000017 */
[C---:B-1----:R-:W-:Y:S01]  /*0230*/  @!P2 IADD3 R2, P5, R21.reuse, R2, RZ ;  /* 0x000000021502a210 */ /* 0x042fe20007fbe0ff */
[----:B------:R-:W-:Y:S01]  /*0240*/  @!P3 IMAD.X R7, RZ, RZ, R7, P4 ;  /* 0x000000ffff07b224 */ /* 0x000fe200020e0607 */
[----:B------:R-:W-:Y:S01]  /*0250*/  PRMT R20, RZ, 0x7610, R20 ;  /* 0x00007610ff147816 */ /* 0x000fe20000000014 */
[----:B------:R-:W2:Y:S01]  /*0260*/  @!P3 LDG.E.U8 R12, desc[UR4][R18.64] ;  /* 0x00000004120cb981 */ /* 0x000ea2000c1e1100 */
[----:B----4-:R-:W-:Y:S01]  /*0270*/  @!P2 IADD3 R4, P6, R21, R4, RZ ;  /* 0x000000041504a210 */ /* 0x010fe20007fde0ff */
[----:B------:R-:W-:Y:S01]  /*0280*/  @!P2 IMAD.X R3, RZ, RZ, R3, P5 ;  /* 0x000000ffff03a224 */ /* 0x000fe200028e0603 */
[----:B------:R-:W-:Y:S01]  /*0290*/  PRMT R21, RZ, 0x7610, R21 ;  /* 0x00007610ff157816 */ /* 0x000fe20000000015 */
[----:B------:R-:W2:Y:S02]  /*02a0*/  @!P3 LDG.E.U8 R23, desc[UR4][R6.64] ;  /* 0x000000040617b981 */ /* 0x000ea4000c1e1100 */
[----:B------:R-:W-:-:S03]  /*02b0*/  @!P2 IMAD.X R5, RZ, RZ, R5, P6 ;  /* 0x000000ffff05a224 */ /* 0x000fc600030e0605 */
[----:B------:R0:W4:Y:S04]  /*02c0*/  @!P2 LDG.E.U8 R21, desc[UR4][R2.64] ;  /* 0x000000040215a981 */ /* 0x000128000c1e1100 */
[----:B------:R1:W4:Y:S01]  /*02d0*/  @!P2 LDG.E.U8 R20, desc[UR4][R4.64] ;  /* 0x000000040414a981 */ /* 0x000322000c1e1100 */
[----:B------:R-:W-:Y:S01]  /*02e0*/  ISETP.GE.AND P1, PT, R15, R8, PT ;  /* 0x000000080f00720c */ /* 0x000fe20003f26270 */
[----:B0-----:R-:W0:-:S12]  /*02f0*/  @!P0 LDC.64 R2, c[0x0][0x218] ;  /* 0x00008600ff028b82 */ /* 0x001e180000000a00 */
[----:B------:R-:W0:Y:S08]  /*0300*/  @!P1 LDC.64 R16, c[0x0][0x220] ;  /* 0x00008800ff109b82 */ /* 0x000e300000000a00 */
[----:B------:R-:W0:Y:S01]  /*0310*/  @!P1 LDC.64 R10, c[0x0][0x228] ;  /* 0x00008a00ff0a9b82 */ /* 0x000e220000000a00 */
[C---:B------:R-:W-:Y:S01]  /*0320*/  @!P1 IMAD R15, R0.reuse, 0x200, R15 ;  /* 0x00000200000f9824 */ /* 0x040fe200078e020f */
[----:B------:R-:W-:Y:S01]  /*0330*/  PRMT R18, RZ, 0x7610, R18 ;  /* 0x00007610ff127816 */ /* 0x000fe20000000012 */
[----:B-1----:R-:W-:-:S03]  /*0340*/  @!P0 IMAD R5, R0, 0x200, R13 ;  /* 0x0000020000058824 */ /* 0x002fc600078e020d */
[C---:B0-----:R-:W-:Y:S02]  /*0350*/  @!P1 IADD3 R16, P2, R15.reuse, R16, RZ ;  /* 0x000000100f109210 */ /* 0x041fe40007f5e0ff */
[----:B------:R-:W-:-:S03]  /*0360*/  @!P1 IADD3 R10, P3, R15, R10, RZ ;  /* 0x0000000a0f0a9210 */ /* 0x000fc60007f7e0ff */
[----:B------:R-:W-:Y:S01]  /*0370*/  @!P1 IMAD.X R17, RZ, RZ, R17, P2 ;  /* 0x000000ffff119224 */ /* 0x000fe200010e0611 */
[----:B------:R-:W-:Y:S01]  /*0380*/  PRMT R15, RZ, 0x7610, R15 ;  /* 0x00007610ff0f7816 */ /* 0x000fe2000000000f */
[----:B------:R-:W-:Y:S01]  /*0390*/  @!P1 IMAD.X R11, RZ, RZ, R11, P3 ;  /* 0x000000ffff0b9224 */ /* 0x000fe200018e060b */
[----:B------:R-:W-:-:S04]  /*03a0*/  @!P0 IADD3 R2, P2, R5, R2, RZ ;  /* 0x0000000205028210 */ /* 0x000fc80007f5e0ff */
[----:B------:R0:W5:Y:S04]  /*03b0*/  @!P1 LDG.E.U8 R15, desc[UR4][R16.64] ;  /* 0x00000004100f9981 */ /* 0x000168000c1e1100 */
[----:B------:R0:W5:Y:S01]  /*03c0*/  @!P1 LDG.E.U8 R18, desc[UR4][R10.64] ;  /* 0x000000040a129981 */ /* 0x000162000c1e1100 */
[----:B------:R-:W-:Y:S02]  /*03d0*/  @!P0 IMAD.X R3, RZ, RZ, R3, P2 ;  /* 0x000000ffff038224 */ /* 0x000fe400010e0603 */
[----:B------:R-:W-:-:S04]  /*03e0*/  VIADD R4, R13, 0x80 ;  /* 0x000000800d047836 */ /* 0x000fc80000000000 */
[----:B------:R-:W-:-:S05]  /*03f0*/  @!P0 IMAD.MOV.U32 R13, RZ, RZ, R4 ;  /* 0x000000ffff0d8224 */ /* 0x000fca00078e0004 */
[----:B------:R-:W-:Y:S01]  /*0400*/  ISETP.GE.AND P3, PT, R13, R8, PT ;  /* 0x000000080d00720c */ /* 0x000fe20003f66270 */
[----:B------:R-:W-:Y:S01]  /*0410*/  BSSY B0, `(.L_x_27599) ;  /* 0x0000016000007945 */ /* 0x000fe20003800000 */
[----:B---3--:R-:W-:-:S04]  /*0420*/  LOP3.LUT R9, R14, R9, RZ, 0xfc, !PT ;  /* 0x000000090e097212 */ /* 0x008fc800078efcff */
[----:B------:R-:W-:-:S04]  /*0430*/  @!P0 LOP3.LUT P1, RZ, R9, 0xff, RZ, 0xc0, !PT ;  /* 0x000000ff09ff8812 */ /* 0x000fc8000782c0ff */
[----:B------:R-:W-:-:S05]  /*0440*/  @!P0 SEL R5, RZ, 0x1, !P1 ;  /* 0x00000001ff058807 */ /* 0x000fca0004800000 */
[----:B------:R0:W-:Y:S01]  /*0450*/  @!P0 STG.E.U8 desc[UR4][R2.64], R5 ;  /* 0x0000000502008986 */ /* 0x0001e2000c101104 */
[----:B--2---:R-:W-:-:S04]  /*0460*/  LOP3.LUT P1, RZ, R23, 0xff, R12, 0xc8, !PT ;  /* 0x000000ff17ff7812 */ /* 0x004fc8000782c80c */
[----:B------:R-:W-:Y:S02]  /*0470*/  SEL R7, RZ, 0x1, !P1 ;  /* 0x00000001ff077807 */ /* 0x000fe40004800000 */
[----:B----4-:R-:W-:-:S04]  /*0480*/  LOP3.LUT P2, RZ, R20, 0xff, R21, 0xc8, !PT ;  /* 0x000000ff14ff7812 */ /* 0x010fc8000784c815 */
        /* <DEDUP_REMOVED lines=14> */
.L_x_27600:
[----:B------:R-:W-:Y:S05]  /*0570*/  BSYNC B0 ;  /* 0x0000000000007941 */ /* 0x000fea0003800000 */
.L_x_27599:
[----:B------:R-:W-:-:S13]  /*0580*/  ISETP.GE.AND P0, PT, R13, R8, PT ;  /* 0x000000080d00720c */ /* 0x000fda0003f06270 */
[----:B------:R-:W-:Y:S05]  /*0590*/  @P0 EXIT ;  /* 0x000000000000094d */ /* 0x000fea0003800000 */
[----:B------:R-:W-:Y:S01]  /*05a0*/  IMAD R0, R0, 0x200, R13 ;  /* 0x0000020000007824 */ /* 0x000fe200078e020d */
[----:B-----5:R-:W-:Y:S01]  /*05b0*/  LOP3.LUT R15, R18, R15, RZ, 0xfc, !PT ;  /* 0x0000000f120f7212 */ /* 0x020fe200078efcff */
[----:B------:R-:W-:-:S03]  /*05c0*/  ULDC.64 UR6, c[0x0][0x218] ;  /* 0x0000860000067ab9 */ /* 0x000fc60000000a00 */
[----:B0-----:R-:W-:Y:S02]  /*05d0*/  IADD3 R2, P1, R0, UR6, RZ ;  /* 0x0000000600027c10 */ /* 0x001fe4000ff3e0ff */
[----:B------:R-:W-:-:S03]  /*05e0*/  LOP3.LUT P0, RZ, R15, 0xff, RZ, 0xc0, !PT ;  /* 0x000000ff0fff7812 */ /* 0x000fc6000780c0ff */
[----:B------:R-:W-:Y:S01]  /*05f0*/  IMAD.X R3, RZ, RZ, UR7, P1 ;  /* 0x00000007ff037e24 */ /* 0x000fe200088e06ff */
[----:B------:R-:W-:-:S05]  /*0600*/  SEL R5, RZ, 0x1, !P0 ;  /* 0x00000001ff057807 */ /* 0x000fca0004000000 */
[----:B------:R-:W-:Y:S01]  /*0610*/  STG.E.U8 desc[UR4][R2.64], R5 ;  /* 0x0000000502007986 */ /* 0x000fe2000c101104 */
[----:B------:R-:W-:Y:S05]  /*0620*/  EXIT ;  /* 0x000000000000794d */ /* 0x000fea0003800000 */
.L_x_27601:
        /* <DEDUP_REMOVED lines=13> */
.L_x_44011:


//--------------------- .text._ZN2at6native29vectorized_elementwise_kernelILi2ENS0_13BinaryFunctorIaabZZZNS0_22logical_or_kernel_cudaERNS_14TensorIteratorEENKUlvE0_clEvENKUlvE0_clEvEUlaaE_EESt5arrayIPcLm3EEEEviT0_T1_ --------------------------
	.section	.text._ZN2at6native29vectorized_elementwise_kernelILi2ENS0_13BinaryFunctorIaabZZZNS0_22logical_or_kernel_cudaERNS_14TensorIteratorEENKUlvE0_clEvENKUlvE0_clEvEUlaaE_EESt5arrayIPcLm3EEEEviT0_T1_,"ax",@progbits
	.align	128
        .global         _ZN2at6native29vectorized_elementwise_kernelILi2ENS0_13BinaryFunctorIaabZZZNS0_22logical_or_kernel_cudaERNS_14TensorIteratorEENKUlvE0_clEvENKUlvE0_clEvEUlaaE_EESt5arrayIPcLm3EEEEviT0_T1_
        .type           _ZN2at6native29vectorized_elementwise_kernelILi2ENS0_13BinaryFunctorIaabZZZNS0_22logical_or_kernel_cudaERNS_14TensorIteratorEENKUlvE0_clEvENKUlvE0_clEvEUlaaE_EESt5arrayIPcLm3EEEEviT0_T1_,@function
        .size           _ZN2at6native29vectorized_elementwise_kernelILi2ENS0_13BinaryFunctorIaabZZZNS0_22logical_or_kernel_cudaERNS_14TensorIteratorEENKUlvE0_clEvENKUlvE0_clEvEUlaaE_EESt5arrayIPcLm3EEEEviT0_T1_,(.L_x_44012 - _ZN2at6native29vectorized_elementwise_kernelILi2ENS0_13BinaryFunctorIaabZZZNS0_22logical_or_kernel_cudaERNS_14TensorIteratorEENKUlvE0_clEvENKUlvE0_clEvEUlaaE_EESt5arrayIPcLm3EEEEviT0_T1_)
        .other          _ZN2at6native29vectorized_elementwise_kernelILi2ENS0_13BinaryFunctorIaabZZZNS0_22logical_or_kernel_cudaERNS_14TensorIteratorEENKUlvE0_clEvENKUlvE0_clEvEUlaaE_EESt5arrayIPcLm3EEEEviT0_T1_,@"STO_CUDA_ENTRY STV_DEFAULT"
_ZN2at6native29vectorized_elementwise_kernelILi2ENS0_13BinaryFunctorIaabZZZNS0_22logical_or_kernel_cudaERNS_14TensorIteratorEENKUlvE0_clEvENKUlvE0_clEvEUlaaE_EESt5arrayIPcLm3EEEEviT0_T1_:
.text._ZN2at6native29vectorized_elementwise_kernelILi2ENS0_13BinaryFunctorIaabZZZNS0_22logical_or_kernel_cudaERNS_14TensorIteratorEENKUlvE0_clEvENKUlvE0_clEvEUlaaE_EESt5arrayIPcLm3EEEEviT0_T1_:
        /* <DEDUP_REMOVED lines=77> */
.L_x_27602:
        /* <DEDUP_REMOVED lines=15> */
[----:B------:R-:W-:Y:S01]  /*05c0*/  @!P0 IMAD.X R21, RZ, RZ, R21, P1 ;  /* 0x000000ffff158224 */ /* 0x000fe200008e0615 */
[----:B------:R-:W-:-:S04]  /*05d0*/  PRMT R2, RZ, 0x7610, R2 ;  /* 0x00007610ff027816 */ /* 0x000fc80000000002 */
[----:B------:R3:W4:Y:S05]  /*05e0*/  @!P0 LDG.E.U8 R4, desc[UR12][R20.64] ;  /* 0x0000000c14048981 */ /* 0x00072a000c1e1100 */
[C---:B------:R-:W-:Y:S01]  /*05f0*/  @!P4 VIADD R7, R0.reuse, UR4 ;  /* 0x000000040007cc36 */ /* 0x040fe20008000000 */
[----:B------:R-:W3:Y:S01]  /*0600*/  @!P4 LDC.64 R12, c[0x0][0x220] ;  /* 0x00008800ff0ccb82 */ /* 0x000ee20000000a00 */
[----:B------:R-:W-:Y:S01]  /*0610*/  @!P4 VIADD R0, R0, 0x80 ;  /* 0x000000800000c836 */ /* 0x000fe20000000000 */
[----:B--2---:R-:W-:-:S04]  /*0620*/  @!P3 IADD3 R24, P5, R5, R24, RZ ;  /* 0x000000180518b210 */ /* 0x004fc80007fbe0ff */
[----:B------:R-:W-:Y:S02]  /*0630*/  ISETP.GE.AND P2, PT, R0, R3, PT ;  /* 0x000000030000720c */ /* 0x000fe40003f46270 */
[----:B------:R-:W2:Y:S01]  /*0640*/  @!P4 LDC.64 R28, c[0x0][0x228] ;  /* 0x00008a00ff1ccb82 */ /* 0x000ea20000000a00 */
[----:B0-----:R-:W-:-:S10]  /*0650*/  @!P3 IADD3 R14, P6, R5, R14, RZ ;  /* 0x0000000e050eb210 */ /* 0x001fd40007fde0ff */
[C---:B------:R-:W-:Y:S01]  /*0660*/  @!P2 VIADD R9, R0.reuse, UR4 ;  /* 0x000000040009ac36 */ /* 0x040fe20008000000 */
[----:B------:R-:W0:Y:S01]  /*0670*/  @!P2 LDC.64 R18, c[0x0][0x220] ;  /* 0x00008800ff12ab82 */ /* 0x000e220000000a00 */
[----:B------:R-:W-:-:S05]  /*0680*/  @!P2 VIADD R0, R0, 0x80 ;  /* 0x000000800000a836 */ /* 0x000fca0000000000 */
[C---:B------:R-:W-:Y:S01]  /*0690*/  ISETP.GE.AND P1, PT, R0.reuse, R3, PT ;  /* 0x000000030000720c */ /* 0x040fe20003f26270 */
[----:B------:R-:W-:Y:S01]  /*06a0*/  @!P3 IMAD.X R25, RZ, RZ, R25, P5 ;  /* 0x000000ffff19b224 */ /* 0x000fe200028e0619 */
[----:B------:R-:W-:Y:S01]  /*06b0*/  PRMT R5, RZ, 0x7610, R5 ;  /* 0x00007610ff057816 */ /* 0x000fe20000000005 */
[----:B------:R-:W-:Y:S01]  /*06c0*/  @!P3 IMAD.X R15, RZ, RZ, R15, P6 ;  /* 0x000000ffff0fb224 */ /* 0x000fe200030e060f */
[----:B------:R-:W5:Y:S02]  /*06d0*/  @!P2 LDC.64 R10, c[0x0][0x228] ;  /* 0x00008a00ff0aab82 */ /* 0x000f640000000a00 */
[----:B------:R0:W4:Y:S07]  /*06e0*/  @!P3 LDG.E.U8 R2, desc[UR12][R24.64] ;  /* 0x0000000c1802b981 */ /* 0x00012e000c1e1100 */
[C---:B------:R-:W-:Y:S01]  /*06f0*/  @!P1 VIADD R27, R0.reuse, UR4 ;  /* 0x00000004001b9c36 */ /* 0x040fe20008000000 */
[----:B------:R-:W4:Y:S01]  /*0700*/  @!P3 LDG.E.U8 R5, desc[UR12][R14.64] ;  /* 0x0000000c0e05b981 */ /* 0x000f22000c1e1100 */
[----:B------:R-:W-:Y:S01]  /*0710*/  @!P1 VIADD R0, R0, 0x80 ;  /* 0x0000008000009836 */ /* 0x000fe20000000000 */
[----:B---3--:R-:W-:-:S02]  /*0720*/  @!P4 IADD3 R20, P5, R7, R12, RZ ;  /* 0x0000000c0714c210 */ /* 0x008fc40007fbe0ff */
[----:B--2---:R-:W-:Y:S02]  /*0730*/  @!P4 IADD3 R28, P6, R7, R28, RZ ;  /* 0x0000001c071cc210 */ /* 0x004fe40007fde0ff */
[----:B------:R-:W-:Y:S01]  /*0740*/  ISETP.GE.AND P3, PT, R0, R3, PT ;  /* 0x000000030000720c */ /* 0x000fe20003f66270 */
[----:B------:R-:W-:Y:S01]  /*0750*/  @!P4 IMAD.X R21, RZ, RZ, R13, P5 ;  /* 0x000000ffff15c224 */ /* 0x000fe200028e060d */
[----:B------:R-:W-:Y:S01]  /*0760*/  PRMT R7, RZ, 0x7610, R7 ;  /* 0x00007610ff077816 */ /* 0x000fe20000000007 */
[----:B------:R-:W-:Y:S01]  /*0770*/  @!P4 IMAD.X R29, RZ, RZ, R29, P6 ;  /* 0x000000ffff1dc224 */ /* 0x000fe200030e061d */
[----:B------:R-:W-:Y:S01]  /*0780*/  PRMT R8, RZ, 0x7610, R8 ;  /* 0x00007610ff087816 */ /* 0x000fe20000000008 */
[----:B------:R-:W2:Y:S03]  /*0790*/  @!P1 LDC.64 R12, c[0x0][0x220] ;  /* 0x00008800ff0c9b82 */ /* 0x000ea60000000a00 */
[----:B------:R3:W4:Y:S01]  /*07a0*/  @!P4 LDG.E.U8 R7, desc[UR12][R20.64] ;  /* 0x0000000c1407c981 */ /* 0x000722000c1e1100 */
[----:B-1----:R-:W-:-:S03]  /*07b0*/  @!P0 IADD3 R22, P5, R17, R22, RZ ;  /* 0x0000001611168210 */ /* 0x002fc60007fbe0ff */
[----:B------:R5:W4:Y:S01]  /*07c0*/  @!P4 LDG.E.U8 R8, desc[UR12][R28.64] ;  /* 0x0000000c1c08c981 */ /* 0x000b22000c1e1100 */
[----:B0-----:R-:W-:Y:S01]  /*07d0*/  @!P2 IADD3 R24, P4, R9, R18, RZ ;  /* 0x000000120918a210 */ /* 0x001fe20007f9e0ff */
[----:B------:R-:W0:Y:S01]  /*07e0*/  @!P1 LDC.64 R16, c[0x0][0x228] ;  /* 0x00008a00ff109b82 */ /* 0x000e220000000a00 */
[C---:B---3--:R-:W-:Y:S02]  /*07f0*/  @!P3 VIADD R21, R0.reuse, UR4 ;  /* 0x000000040015bc36 */ /* 0x048fe40008000000 */
[----:B------:R-:W-:-:S05]  /*0800*/  @!P3 VIADD R0, R0, 0x80 ;  /* 0x000000800000b836 */ /* 0x000fca0000000000 */
[----:B------:R-:W1:Y:S01]  /*0810*/  @!P3 LDC.64 R14, c[0x0][0x220] ;  /* 0x00008800ff0ebb82 */ /* 0x000e620000000a00 */
[----:B------:R-:W-:Y:S01]  /*0820*/  @!P2 IMAD.X R25, RZ, RZ, R19, P4 ;  /* 0x000000ffff19a224 */ /* 0x000fe200020e0613 */
[----:B------:R-:W-:Y:S01]  /*0830*/  ISETP.GE.AND P4, PT, R0, R3, PT ;  /* 0x000000030000720c */ /* 0x000fe20003f86270 */
[----:B------:R-:W-:Y:S01]  /*0840*/  @!P0 IMAD.X R23, RZ, RZ, R23, P5 ;  /* 0x000000ffff178224 */ /* 0x000fe200028e0617 */
[----:B-----5:R-:W-:Y:S02]  /*0850*/  @!P2 IADD3 R28, P5, R9, R10, RZ ;  /* 0x0000000a091ca210 */ /* 0x020fe40007fbe0ff */
[----:B------:R-:W-:Y:S02]  /*0860*/  PRMT R9, RZ, 0x7610, R9 ;  /* 0x00007610ff097816 */ /* 0x000fe40000000009 */
[----:B------:R-:W-:Y:S01]  /*0870*/  PRMT R20, RZ, 0x7610, R20 ;  /* 0x00007610ff147816 */ /* 0x000fe20000000014 */
[----:B------:R-:W-:-:S03]  /*0880*/  @!P2 IMAD.X R29, RZ, RZ, R11, P5 ;  /* 0x000000ffff1da224 */ /* 0x000fc600028e060b */
[----:B------:R3:W4:Y:S01]  /*0890*/  @!P0 LDG.E.U8 R9, desc[UR12][R22.64] ;  /* 0x0000000c16098981 */ /* 0x000722000c1e1100 */
[----:B--2---:R-:W-:Y:S01]  /*08a0*/  @!P1 IADD3 R18, P5, R27, R12, RZ ;  /* 0x0000000c1b129210 */ /* 0x004fe20007fbe0ff */
[----:B------:R-:W2:Y:S02]  /*08b0*/  @!P3 LDC.64 R10, c[0x0][0x228] ;  /* 0x00008a00ff0abb82 */ /* 0x000ea40000000a00 */
[----:B------:R5:W4:Y:S01]  /*08c0*/  @!P2 LDG.E.U8 R20, desc[UR12][R24.64] ;  /* 0x0000000c1814a981 */ /* 0x000b22000c1e1100 */
[----:B---3--:R-:W-:Y:S01]  /*08d0*/  PRMT R23, RZ, 0x7610, R23 ;  /* 0x00007610ff177816 */ /* 0x008fe20000000017 */
[C---:B-----5:R-:W-:Y:S02]  /*08e0*/  @!P4 VIADD R25, R0.reuse, UR4 ;  /* 0x000000040019cc36 */ /* 0x060fe40008000000 */
[----:B------:R-:W-:-:S03]  /*08f0*/  @!P4 VIADD R0, R0, 0x80 ;  /* 0x000000800000c836 */ /* 0x000fc60000000000 */
[----:B------:R3:W5:Y:S01]  /*0900*/  @!P2 LDG.E.U8 R23, desc[UR12][R28.64] ;  /* 0x0000000c1c17a981 */ /* 0x000762000c1e1100 */
[----:B------:R-:W-:Y:S01]  /*0910*/  @!P1 IMAD.X R19, RZ, RZ, R13, P5 ;  /* 0x000000ffff139224 */ /* 0x000fe200028e060d */
[----:B0-----:R-:W-:Y:S01]  /*0920*/  @!P1 IADD3 R16, P5, R27, R16, RZ ;  /* 0x000000101b109210 */ /* 0x001fe20007fbe0ff */
[----:B------:R-:W0:Y:S01]  /*0930*/  @!P4 LDC.64 R12, c[0x0][0x220] ;  /* 0x00008800ff0ccb82 */ /* 0x000e220000000a00 */
[----:B------:R-:W-:Y:S02]  /*0940*/  ISETP.GE.AND P2, PT, R0, R3, PT ;  /* 0x000000030000720c */ /* 0x000fe40003f46270 */
[----:B-1----:R-:W-:Y:S01]  /*0950*/  @!P3 IADD3 R26, P6, R21, R14, RZ ;  /* 0x0000000e151ab210 */ /* 0x002fe20007fde0ff */
[----:B------:R-:W-:Y:S01]  /*0960*/  @!P1 IMAD.X R17, RZ, RZ, R17, P5 ;  /* 0x000000ffff119224 */ /* 0x000fe200028e0611 */
[----:B------:R-:W-:Y:S02]  /*0970*/  PRMT R22, RZ, 0x7610, R22 ;  /* 0x00007610ff167816 */ /* 0x000fe40000000016 */
[----:B---3--:R-:W-:Y:S01]  /*0980*/  PRMT R29, RZ, 0x7610, R29 ;  /* 0x00007610ff1d7816 */ /* 0x008fe2000000001d */
[----:B------:R-:W-:-:S02]  /*0990*/  @!P3 IMAD.X R27, RZ, RZ, R15, P6 ;  /* 0x000000ffff1bb224 */ /* 0x000fc400030e060f */
[----:B------:R-:W1:Y:S01]  /*09a0*/  @!P4 LDC.64 R14, c[0x0][0x228] ;  /* 0x00008a00ff0ecb82 */ /* 0x000e620000000a00 */
[----:B------:R3:W5:Y:S04]  /*09b0*/  @!P1 LDG.E.U8 R22, desc[UR12][R18.64] ;  /* 0x0000000c12169981 */ /* 0x000768000c1e1100 */
[----:B------:R2:W5:Y:S03]  /*09c0*/  @!P1 LDG.E.U8 R29, desc[UR12][R16.64] ;  /* 0x0000000c101d9981 */ /* 0x000566000c1e1100 */
[----:B---3--:R-:W3:Y:S08]  /*09d0*/  @!P2 LDC.64 R18, c[0x0][0x228] ;  /* 0x00008a00ff12ab82 */ /* 0x008ef00000000a00 */
[----:B--2---:R-:W2:Y:S01]  /*09e0*/  @!P2 LDC.64 R16, c[0x0][0x220] ;  /* 0x00008800ff10ab82 */ /* 0x004ea20000000a00 */
[----:B------:R-:W-:-:S02]  /*09f0*/  @!P3 IADD3 R10, P1, R21, R10, RZ ;  /* 0x0000000a150ab210 */ /* 0x000fc40007f3e0ff */
[----:B------:R-:W-:Y:S02]  /*0a00*/  PRMT R24, RZ, 0x7610, R24 ;  /* 0x00007610ff187816 */ /* 0x000fe40000000018 */
[----:B------:R-:W-:Y:S01]  /*0a10*/  PRMT R21, RZ, 0x7610, R21 ;  /* 0x00007610ff157816 */ /* 0x000fe20000000015 */
[----:B------:R-:W-:Y:S01]  /*0a20*/  @!P3 IMAD.X R11, RZ, RZ, R11, P1 ;  /* 0x000000ffff0bb224 */ /* 0x000fe200008e060b */
[C---:B0-----:R-:W-:Y:S01]  /*0a30*/  @!P4 IADD3 R12, P1, R25.reuse, R12, RZ ;  /* 0x0000000c190cc210 */ /* 0x041fe20007f3e0ff */
[----:B------:R-:W-:Y:S01]  /*0a40*/  @!P2 VIADD R28, R0, UR4 ;  /* 0x00000004001cac36 */ /* 0x000fe20008000000 */
[----:B-1----:R-:W-:Y:S01]  /*0a50*/  @!P4 IADD3 R14, P5, R25, R14, RZ ;  /* 0x0000000e190ec210 */ /* 0x002fe20007fbe0ff */
[----:B------:R0:W5:Y:S01]  /*0a60*/  @!P3 LDG.E.U8 R24, desc[UR12][R26.64] ;  /* 0x0000000c1a18b981 */ /* 0x000162000c1e1100 */
[----:B------:R-:W-:Y:S01]  /*0a70*/  PRMT R0, RZ, 0x7610, R0 ;  /* 0x00007610ff007816 */ /* 0x000fe20000000000 */
[----:B------:R-:W-:Y:S01]  /*0a80*/  @!P4 IMAD.X R13, RZ, RZ, R13, P1 ;  /* 0x000000ffff0dc224 */ /* 0x000fe200008e060d */
[----:B------:R-:W-:Y:S01]  /*0a90*/  PRMT R25, RZ, 0x7610, R25 ;  /* 0x00007610ff197816 */ /* 0x000fe20000000019 */
[----:B------:R1:W5:Y:S01]  /*0aa0*/  @!P3 LDG.E.U8 R21, desc[UR12][R10.64] ;  /* 0x0000000c0a15b981 */ /* 0x000362000c1e1100 */
[----:B------:R-:W-:Y:S01]  /*0ab0*/  @!P4 IMAD.X R15, RZ, RZ, R15, P5 ;  /* 0x000000ffff0fc224 */ /* 0x000fe200028e060f */
[----:B---3--:R-:W-:-:S02]  /*0ac0*/  @!P2 IADD3 R18, P3, R28, R18, RZ ;  /* 0x000000121c12a210 */ /* 0x008fc40007f7e0ff */
[----:B------:R3:W5:Y:S01]  /*0ad0*/  @!P4 LDG.E.U8 R0, desc[UR12][R12.64] ;  /* 0x0000000c0c00c981 */ /* 0x000762000c1e1100 */
[----:B0-----:R-:W-:Y:S02]  /*0ae0*/  PRMT R26, RZ, 0x7610, R26 ;  /* 0x00007610ff1a7816 */ /* 0x001fe4000000001a */
[----:B--2---:R-:W-:Y:S01]  /*0af0*/  @!P2 IADD3 R16, P1, R28, R16, RZ ;  /* 0x000000101c10a210 */ /* 0x004fe20007f3e0ff */
[----:B------:R-:W-:Y:S01]  /*0b00*/  @!P2 IMAD.X R19, RZ, RZ, R19, P3 ;  /* 0x000000ffff13a224 */ /* 0x000fe200018e0613 */
[----:B------:R-:W-:Y:S01]  /*0b10*/  PRMT R27, RZ, 0x7610, R27 ;  /* 0x00007610ff1b7816 */ /* 0x000fe2000000001b */
[----:B------:R0:W2:Y:S01]  /*0b20*/  @!P4 LDG.E.U8 R25, desc[UR12][R14.64] ;  /* 0x0000000c0e19c981 */ /* 0x0000a2000c1e1100 */
[----:B-1----:R-:W1:Y:S01]  /*0b30*/  @!P0 LDC.64 R10, c[0x0][0x218] ;  /* 0x00008600ff0a8b82 */ /* 0x002e620000000a00 */
[----:B------:R-:W-:-:S03]  /*0b40*/  @!P2 IMAD.X R17, RZ, RZ, R17, P1 ;  /* 0x000000ffff11a224 */ /* 0x000fc600008e0611 */
[----:B------:R-:W2:Y:S04]  /*0b50*/  @!P2 LDG.E.U8 R27, desc[UR12][R18.64] ;  /* 0x0000000c121ba981 */ /* 0x000ea8000c1e1100 */
[----:B------:R2:W2:Y:S01]  /*0b60*/  @!P2 LDG.E.U8 R26, desc[UR12][R16.64] ;  /* 0x0000000c101aa981 */ /* 0x0004a2000c1e1100 */
[----:B---3--:R-:W-:-:S05]  /*0b70*/  @!P0 VIADD R13, R6, UR4 ;  /* 0x00000004060d8c36 */ /* 0x008fca0008000000 */
[----:B-1----:R-:W-:-:S05]  /*0b80*/  @!P0 IADD3 R10, P2, R13, R10, RZ ;  /* 0x0000000a0d0a8210 */ /* 0x002fca0007f5e0ff */
[----:B------:R-:W-:Y:S01]  /*0b90*/  @!P0 IMAD.X R11, RZ, RZ, R11, P2 ;  /* 0x000000ffff0b8224 */ /* 0x000fe200010e060b */
[----:B------:R-:W-:Y:S04]  /*0ba0*/  BSSY B0, `(.L_x_27603) ;  /* 0x0000046000007945 */ /* 0x000fe80003800000 */
[----:B------:R-:W-:Y:S01]  /*0bb0*/  BSSY B1, `(.L_x_27604) ;  /* 0x000003d000017945 */ /* 0x000fe20003800000 */
[----:B----4-:R-:W-:-:S04]  /*0bc0*/  LOP3.LUT R4, R9, R4, RZ, 0xfc, !PT ;  /* 0x0000000409047212 */ /* 0x010fc800078efcff */
[----:B------:R-:W-:Y:S01]  /*0bd0*/  @!P0 LOP3.LUT P1, RZ, R4, 0xff, RZ, 0xc0, !PT ;  /* 0x000000ff04ff8812 */ /* 0x000fe2000782c0ff */
[----:B------:R-:W-:-:S03]  /*0be0*/  VIADD R4, R6, 0x80 ;  /* 0x0000008006047836 */ /* 0x000fc60000000000 */
[----:B------:R-:W-:Y:S01]  /*0bf0*/  @!P0 SEL R9, RZ, 0x1, !P1 ;  /* 0x00000001ff098807 */ /* 0x000fe20004800000 */
[----:B------:R-:W-:-:S04]  /*0c00*/  @!P0 IMAD.MOV.U32 R6, RZ, RZ, R4 ;  /* 0x000000ffff068224 */ /* 0x000fc800078e0004 */
[----:B------:R1:W-:Y:S01]  /*0c10*/  @!P0 STG.E.U8 desc[UR12][R10.64], R9 ;  /* 0x000000090a008986 */ /* 0x0003e2000c10110c */
[----:B------:R-:W-:Y:S02]  /*0c20*/  LOP3.LUT P0, RZ, R5, 0xff, R2, 0xc8, !PT ;  /* 0x000000ff05ff7812 */ /* 0x000fe4000780c802 */
[----:B------:R-:W-:Y:S02]  /*0c30*/  LOP3.LUT P1, RZ, R8, 0xff, R7, 0xc8, !PT ;  /* 0x000000ff08ff7812 */ /* 0x000fe4000782c807 */
[----:B------:R-:W-:Y:S02]  /*0c40*/  SEL R7, RZ, 0x1, !P0 ;  /* 0x00000001ff077807 */ /* 0x000fe40004000000 */
[----:B------:R-:W-:Y:S02]  /*0c50*/  ISETP.GE.AND P0, PT, R6, R3, PT ;  /* 0x000000030600720c */ /* 0x000fe40003f06270 */
[----:B-----5:R-:W-:Y:S02]  /*0c60*/  LOP3.LUT P2, RZ, R23, 0xff, R20, 0xc8, !PT ;  /* 0x000000ff17ff7812 */ /* 0x020fe4000784c814 */
[----:B-1----:R-:W-:-:S02]  /*0c70*/  SEL R9, RZ, 0x1, !P1 ;  /* 0x00000001ff097807 */ /* 0x002fc40004800000 */
[----:B------:R-:W-:Y:S02]  /*0c80*/  SEL R11, RZ, 0x1, !P2 ;  /* 0x00000001ff0b7807 */ /* 0x000fe40005000000 */
[----:B------:R-:W-:-:S04]  /*0c90*/  LOP3.LUT P3, RZ, R29, 0xff, R22, 0xc8, !PT ;  /* 0x000000ff1dff7812 */ /* 0x000fc8000786c816 */
[----:B------:R-:W-:Y:S02]  /*0ca0*/  SEL R13, RZ, 0x1, !P3 ;  /* 0x00000001ff0d7807 */ /* 0x000fe40005800000 */
[----:B------:R-:W-:-:S04]  /*0cb0*/  LOP3.LUT P4, RZ, R21, 0xff, R24, 0xc8, !PT ;  /* 0x000000ff15ff7812 */ /* 0x000fc8000788c818 */
[----:B0-----:R-:W-:Y:S02]  /*0cc0*/  SEL R15, RZ, 0x1, !P4 ;  /* 0x00000001ff0f7807 */ /* 0x001fe40006000000 */
[----:B--2---:R-:W-:-:S04]  /*0cd0*/  LOP3.LUT P5, RZ, R25, 0xff, R0, 0xc8, !PT ;  /* 0x000000ff19ff7812 */ /* 0x004fc800078ac800 */
[----:B------:R-:W-:Y:S02]  /*0ce0*/  SEL R17, RZ, 0x1, !P5 ;  /* 0x00000001ff117807 */ /* 0x000fe40006800000 */
        /* <DEDUP_REMOVED lines=16> */
.L_x_27605:
        /* <DEDUP_REMOVED lines=8> */
.L_x_27606:
        /* <DEDUP_REMOVED lines=8> */
.L_x_27607:
        /* <DEDUP_REMOVED lines=9> */
.L_x_27608:
[----:B------:R-:W-:Y:S05]  /*0f80*/  BSYNC B1 ;  /* 0x0000000000017941 */ /* 0x000fea0003800000 */
.L_x_27604:
[----:B------:R-:W-:-:S13]  /*0f90*/  ISETP.GE.AND P0, PT, R6, R3, PT ;  /* 0x000000030600720c */ /* 0x000fda0003f06270 */
[----:B------:R-:W3:Y:S01]  /*0fa0*/  @!P0 LDC.64 R8, c[0x0][0x218] ;  /* 0x00008600ff088b82 */ /* 0x000ee20000000a00 */
[C---:B012---:R-:W-:Y:S02]  /*0fb0*/  @!P0 VIADD R5, R6.reuse, UR4 ;  /* 0x0000000406058c36 */ /* 0x047fe40008000000 */
[----:B------:R-:W-:-:S03]  /*0fc0*/  @!P0 VIADD R6, R6, 0x80 ;  /* 0x0000008006068836 */ /* 0x000fc60000000000 */
[----:B---3--:R-:W-:-:S05]  /*0fd0*/  @!P0 IADD3 R4, P1, R5, R8, RZ ;  /* 0x0000000805048210 */ /* 0x008fca0007f3e0ff */
[----:B------:R-:W-:-:S05]  /*0fe0*/  @!P0 IMAD.X R5, RZ, RZ, R9, P1 ;  /* 0x000000ffff058224 */ /* 0x000fca00008e0609 */
[----:B------:R2:W-:Y:S03]  /*0ff0*/  @!P0 STG.E.U8 desc[UR12][R4.64], R17 ;  /* 0x0000001104008986 */ /* 0x0005e6000c10110c */
.L_x_27609:
[----:B------:R-:W-:Y:S05]  /*1000*/  BSYNC B0 ;  /* 0x0000000000007941 */ /* 0x000fea0003800000 */
.L_x_27603:
[----:B------:R-:W-:Y:S05]  /*1010*/  WARPSYNC.ALL ;  /* 0x0000000000007948 */ /* 0x000fea0003800000 */
[----:B------:R-:W-:-:S13]  /*1020*/  ISETP.GE.AND P0, PT, R6, R3, PT ;  /* 0x000000030600720c */ /* 0x000fda0003f06270 */
[----:B------:R-:W-:Y:S05]  /*1030*/  @P0 EXIT ;  /* 0x000000000000094d */ /* 0x000fea0003800000 */
[----:B------:R-:W-:Y:S01]  /*1040*/  VIADD R2, R6, UR4 ;  /* 0x0000000406027c36 */ /* 0x000fe20008000000 */
[----:B------:R-:W-:Y:S01]  /*1050*/  ULDC.64 UR6, c[0x0][0x218] ;  /* 0x0000860000067ab9 */ /* 0x000fe20000000a00 */
[----:B------:R-:W-:-:S03]  /*1060*/  LOP3.LUT P0, RZ, R26, 0xff, RZ, 0xc0, !PT ;  /* 0x000000ff1aff7812 */ /* 0x000fc6000780c0ff */
[----:B------:R-:W-:Y:S02]  /*1070*/  IADD3 R2, P1, R2, UR6, RZ ;  /* 0x0000000602027c10 */ /* 0x000fe4000ff3e0ff */
[----:B012---:R-:W-:-:S03]  /*1080*/  SEL R5, RZ, 0x1, !P0 ;  /* 0x00000001ff057807 */ /* 0x007fc60004000000 */
[----:B------:R-:W-:-:S05]  /*1090*/  IMAD.X R3, RZ, RZ, UR7, P1 ;  /* 0x00000007ff037e24 */ /* 0x000fca00088e06ff */
[----:B------:R-:W-:Y:S01]  /*10a0*/  STG.E.U8 desc[UR12][R2.64], R5 ;  /* 0x0000000502007986 */ /* 0x000fe2000c10110c */
[----:B------:R-:W-:Y:S05]  /*10b0*/  EXIT ;  /* 0x000000000000794d */ /* 0x000fea0003800000 */
.L_x_27610:
        /* <DEDUP_REMOVED lines=12> */
.L_x_44012:


//--------------------- .text._ZN2at6native29vectorized_elementwise_kernelILi4ENS0_13BinaryFunctorIaabZZZNS0_22logical_or_kernel_cudaERNS_14TensorIteratorEENKUlvE0_clEvENKUlvE0_clEvEUlaaE_EESt5arrayIPcLm3EEEEviT0_T1_ --------------------------
	.section	.text._ZN2at6native29vectorized_elementwise_kernelILi4ENS0_13BinaryFunctorIaabZZZNS0_22logical_or_kernel_cudaERNS_14TensorIteratorEENKUlvE0_clEvENKUlvE0_clEvEUlaaE_EESt5arrayIPcLm3EEEEviT0_T1_,"ax",@progbits
	.align	128
        .global         _ZN2at6native29vectorized_elementwise_kernelILi4ENS0_13BinaryFunctorIaabZZZNS0_22logical_or_kernel_cudaERNS_14TensorIteratorEENKUlvE0_clEvENKUlvE0_clEvEUlaaE_EESt5arrayIPcLm3EEEEviT0_T1_
        .type           _ZN2at6native29vectorized_elementwise_kernelILi4ENS0_13BinaryFunctorIaabZZZNS0_22logical_or_kernel_cudaERNS_14TensorIteratorEENKUlvE0_clEvENKUlvE0_clEvEUlaaE_EESt5arrayIPcLm3EEEEviT0_T1_,@function
        .size           _ZN2at6native29vectorized_elementwise_kernelILi4ENS0_13BinaryFunctorIaabZZZNS0_22logical_or_kernel_cudaERNS_14TensorIteratorEENKUlvE0_clEvENKUlvE0_clEvEUlaaE_EESt5arrayIPcLm3EEEEviT0_T1_,(.L_x_44013 - _ZN2at6native29vectorized_elementwise_kernelILi4ENS0_13BinaryFunctorIaabZZZNS0_22logical_or_kernel_cudaERNS_14TensorIteratorEENKUlvE0_clEvENKUlvE0_clEvEUlaaE_EESt5arrayIPcLm3EEEEviT0_T1_)
        .other          _ZN2at6native29vectorized_elementwise_kernelILi4ENS0_13BinaryFunctorIaabZZZNS0_22logical_or_kernel_cudaERNS_14TensorIteratorEENKUlvE0_clEvENKUlvE0_clEvEUlaaE_EESt5arrayIPcLm3EEEEviT0_T1_,@"STO_CUDA_ENTRY STV_DEFAULT"
_ZN2at6native29vectorized_elementwise_kernelILi4ENS0_13BinaryFunctorIaabZZZNS0_22logical_or_kernel_cudaERNS_14TensorIteratorEENKUlvE0_clEvENKUlvE0_clEvEUlaaE_EESt5arrayIPcLm3EEEEviT0_T1_:
.text._ZN2at6native29vectorized_elementwise_kernelILi4ENS0_13BinaryFunctorIaabZZZNS0_22logical_or_kernel_cudaERNS_14TensorIteratorEENKUlvE0_clEvENKUlvE0_clEvEUlaaE_EESt5arrayIPcLm3EEEEviT0_T1_:
        /* <DEDUP_REMOVED lines=73> */
.L_x_27611:
        /* <DEDUP_REMOVED lines=146> */
.L_x_27614:
        /* <DEDUP_REMOVED lines=8> */
.L_x_27615:
        /* <DEDUP_REMOVED lines=8> */
.L_x_27616:
        /* <DEDUP_REMOVED lines=9> */
.L_x_27617:
[----:B------:R-:W-:Y:S05]  /*0f40*/  BSYNC B1 ;  /* 0x0000000000017941 */ /* 0x000fea0003800000 */
.L_x_27613:
[----:B------:R-:W-:-:S13]  /*0f50*/  ISETP.GE.AND P0, PT, R6, R3, PT ;  /* 0x000000030600720c */ /* 0x000fda0003f06270 */
[----:B------:R-:W3:Y:S01]  /*0f60*/  @!P0 LDC.64 R8, c[0x0][0x218] ;  /* 0x00008600ff088b82 */ /* 0x000ee20000000a00 */
[C---:B012---:R-:W-:Y:S02]  /*0f70*/  @!P0 VIADD R5, R6.reuse, UR4 ;  /* 0x0000000406058c36 */ /* 0x047fe40008000000 */
[----:B------:R-:W-:-:S03]  /*0f80*/  @!P0 VIADD R6, R6, 0x80 ;  /* 0x0000008006068836 */ /* 0x000fc60000000000 */
[----:B---3--:R-:W-:-:S05]  /*0f90*/  @!P0 IADD3 R4, P1, R5, R8, RZ ;  /* 0x0000000805048210 */ /* 0x008fca0007f3e0ff */
[----:B------:R-:W-:-:S05]  /*0fa0*/  @!P0 IMAD.X R5, RZ, RZ, R9, P1 ;  /* 0x000000ffff058224 */ /* 0x000fca00008e0609 */
[----:B------:R2:W-:Y:S03]  /*0fb0*/  @!P0 STG.E.U8 desc[UR12][R4.64], R17 ;  /* 0x0000001104008986 */ /* 0x0005e6000c10110c */
.L_x_27618:
[----:B------:R-:W-:Y:S05]  /*0fc0*/  BSYNC B0 ;  /* 0x0000000000007941 */ /* 0x000fea0003800000 */
.L_x_27612:
        /* <DEDUP_REMOVED lines=11> */
.L_x_27619:
        /* <DEDUP_REMOVED lines=16> */
.L_x_44013:


//--------------------- .text._ZN2at6native29vectorized_elementwise_kernelILi8ENS0_13BinaryFunctorIaabZZZNS0_22logical_or_kernel_cudaERNS_14TensorIteratorEENKUlvE0_clEvENKUlvE0_clEvEUlaaE_EESt5arrayIPcLm3EEEEviT0_T1_ --------------------------
	.section	.text._ZN2at6native29vectorized_elementwise_kernelILi8ENS0_13BinaryFunctorIaabZZZNS0_22logical_or_kernel_cudaERNS_14TensorIteratorEENKUlvE0_clEvENKUlvE0_clEvEUlaaE_EESt5arrayIPcLm3EEEEviT0_T1_,"ax",@progbits
	.align	128
        .global         _ZN2at6native29vectorized_elementwise_kernelILi8ENS0_13BinaryFunctorIaabZZZNS0_22logical_or_kernel_cudaERNS_14TensorIteratorEENKUlvE0_clEvENKUlvE0_clEvEUlaaE_EESt5arrayIPcLm3EEEEviT0_T1_
        .type           _ZN2at6native29vectorized_elementwise_kernelILi8ENS0_13BinaryFunctorIaabZZZNS0_22logical_or_kernel_cudaERNS_14TensorIteratorEENKUlvE0_clEvENKUlvE0_clEvEUlaaE_EESt5arrayIPcLm3EEEEviT0_T1_,@function
        .size           _ZN2at6native29vectorized_elementwise_kernelILi8ENS0_13BinaryFunctorIaabZZZNS0_22logical_or_kernel_cudaERNS_14TensorIteratorEENKUlvE0_clEvENKUlvE0_clEvEUlaaE_EESt5arrayIPcLm3EEEEviT0_T1_,(.L_x_44014 - _ZN2at6native29vectorized_elementwise_kernelILi8ENS0_13BinaryFunctorIaabZZZNS0_22logical_or_kernel_cudaERNS_14TensorIteratorEENKUlvE0_clEvENKUlvE0_clEvEUlaaE_EESt5arrayIPcLm3EEEEviT0_T1_)
        .other          _ZN2at6native29vectorized_elementwise_kernelILi8ENS0_13BinaryFunctorIaabZZZNS0_22logical_or_kernel_cudaERNS_14TensorIteratorEENKUlvE0_clEvENKUlvE0_clEvEUlaaE_EESt5arrayIPcLm3EEEEviT0_T1_,@"STO_CUDA_ENTRY STV_DEFAULT"
_ZN2at6native29vectorized_elementwise_kernelILi8ENS0_13BinaryFunctorIaabZZZNS0_22logical_or_kernel_cudaERNS_14TensorIteratorEENKUlvE0_clEvENKUlvE0_clEvEUlaaE_EESt5arrayIPcLm3EEEEviT0_T1_:
.text._ZN2at6native29vectorized_elementwise_kernelILi8ENS0_13BinaryFunctorIaabZZZNS0_22logical_or_kernel_cudaERNS_14TensorIteratorEENKUlvE0_clEvENKUlvE0_clEvEUlaaE_EESt5arrayIPcLm3EEEEviT0_T1_:
        /* <DEDUP_REMOVED lines=76> */
.L_x_27620:
        /* <DEDUP_REMOVED lines=146> */
.L_x_27623:
        /* <DEDUP_REMOVED lines=8> */
.L_x_27624:
        /* <DEDUP_REMOVED lines=8> */
.L_x_27625:
        /* <DEDUP_REMOVED lines=9> */
.L_x_27626:
[----:B------:R-:W-:Y:S05]  /*0f70*/  BSYNC B1 ;  /* 0x0000000000017941 */ /* 0x000fea0003800000 */
.L_x_27622:
[----:B------:R-:W-:-:S13]  /*0f80*/  ISETP.GE.AND P0, PT, R6, R3, PT ;  /* 0x000000030600720c */ /* 0x000fda0003f06270 */
[----:B------:R-:W3:Y:S01]  /*0f90*/  @!P0 LDC.64 R8, c[0x0][0x218] ;  /* 0x00008600ff088b82 */ /* 0x000ee20000000a00 */
[C---:B012---:R-:W-:Y:S02]  /*0fa0*/  @!P0 VIADD R5, R6.reuse, UR4 ;  /* 0x0000000406058c36 */ /* 0x047fe40008000000 */
[----:B------:R-:W-:-:S03]  /*0fb0*/  @!P0 VIADD R6, R6, 0x80 ;  /* 0x0000008006068836 */ /* 0x000fc60000000000 */
[----:B---3--:R-:W-:-:S05]  /*0fc0*/  @!P0 IADD3 R4, P1, R5, R8, RZ ;  /* 0x0000000805048210 */ /* 0x008fca0007f3e0ff */
[----:B------:R-:W-:-:S05]  /*0fd0*/  @!P0 IMAD.X R5, RZ, RZ, R9, P1 ;  /* 0x000000ffff058224 */ /* 0x000fca00008e0609 */
[----:B------:R2:W-:Y:S03]  /*0fe0*/  @!P0 STG.E.U8 desc[UR12][R4.64], R17 ;  /* 0x0000001104008986 */ /* 0x0005e6000c10110c */
.L_x_27627:
[----:B------:R-:W-:Y:S05]  /*0ff0*/  BSYNC B0 ;  /* 0x0000000000007941 */ /* 0x000fea0003800000 */
.L_x_27621:
        /* <DEDUP_REMOVED lines=11> */
.L_x_27628:
        /* <DEDUP_REMOVED lines=13> */
.L_x_44014:


//--------------------- .text._ZN2at6native18elementwise_kernelILi128ELi4EZNS0_15gpu_kernel_implINS0_13AUnaryFunctorIhhbZZZNS0_22logical_or_kernel_cudaERNS_14TensorIteratorEENKUlvE0_clEvENKUlvE_clEvEUlhhE_EEEEvRNS_18TensorIteratorBaseERKT_EUliE_EEviT1_ --------------------------
	.section	.text._ZN2at6native18elementwise_kernelILi128ELi4EZNS0_15gpu_kernel_implINS0_13AUnaryFunctorIhhbZZZNS0_22logical_or_kernel_cudaERNS_14TensorIteratorEENKUlvE0_clEvENKUlvE_clEvEUlhhE_EEEEvRNS_18TensorIteratorBaseERKT_EUliE_EEviT1_,"ax",@progbits
	.align	128
        .global         _ZN2at6native18elementwise_kernelILi128ELi4EZNS0_15gpu_kernel_implINS0_13AUnaryFunctorIhhbZZZNS0_22logical_or_kernel_cudaERNS_14TensorIteratorEENKUlvE0_clEvENKUlvE_clEvEUlhhE_EEEEvRNS_18TensorIteratorBaseERKT_EUliE_EEviT1_
        .type           _ZN2at6native18elementwise_kernelILi128ELi4EZNS0_15gpu_kernel_implINS0_13AUnaryFunctorIhhbZZZNS0_22logical_or_kernel_cudaERNS_14TensorIteratorEENKUlvE0_clEvENKUlvE_clEvEUlhhE_EEEEvRNS_18TensorIteratorBaseERKT_EUliE_EEviT1_,@function
        .size           _ZN2at6native18elementwise_kernelILi128ELi4EZNS0_15gpu_kernel_implINS0_13AUnaryFunctorIhhbZZZNS0_22logical_or_kernel_cudaERNS_14TensorIteratorEENKUlvE0_clEvENKUlvE_clEvEUlhhE_EEEEvRNS_18TensorIteratorBaseERKT_EUliE_EEviT1_,(.L_x_44015 - _ZN2at6native18elementwise_kernelILi128ELi4EZNS0_15gpu_kernel_implINS0_13AUnaryFunctorIhhbZZZNS0_22logical_or_kernel_cudaERNS_14TensorIteratorEENKUlvE0_clEvENKUlvE_clEvEUlhhE_EEEEvRNS_18TensorIteratorBaseERKT_EUliE_EEviT1_)
        .other          _ZN2at6native18elementwise_kernelILi128ELi4EZNS0_15gpu_kernel_implINS0_13AUnaryFunctorIhhbZZZNS0_22logical_or_kernel_cudaERNS_14TensorIteratorEENKUlvE0_clEvENKUlvE_clEvEUlhhE_EEEEvRNS_18TensorIteratorBaseERKT_EUliE_EEviT1_,@"STO_CUDA_ENTRY STV_DEFAULT"
_ZN2at6native18elementwise_kernelILi128ELi4EZNS0_15gpu_kernel_implINS0_13AUnaryFunctorIhhbZZZNS0_22logical_or_kernel_cudaERNS_14TensorIteratorEENKUlvE0_clEvENKUlvE_clEvEUlhhE_EEEEvRNS_18TensorIteratorBaseERKT_EUliE_EEviT1_:
.text._ZN2at6native18elementwise_kernelILi128ELi4EZNS0_15gpu_kernel_implINS0_13AUnaryFunctorIhhbZZZNS0_22logical_or_kernel_cudaERNS_14TensorIteratorEENKUlvE0_clEvENKUlvE_clEvEUlhhE_EEEEvRNS_18TensorIteratorBaseERKT_EUliE_EEviT1_:
        /* <DEDUP_REMOVED lines=314> */
.L_x_27631:
        /* <DEDUP_REMOVED lines=20> */
.L_x_27635:
[----:B------:R0:W5:Y:S01]  /*14e0*/  LDG.E.U8 R0, desc[UR36][R4.64] ;  /* 0x0000002404007981 */ /* 0x000162000c1e1100 */
[----:B------:R-:W-:Y:S05]  /*14f0*/  BRA `(.L_x_27637) ;  /* 0x0000000c00647947 */ /* 0x000fea0003800000 */
.L_x_27634:
        /* <DEDUP_REMOVED lines=8> */
.L_x_27639:
[----:B------:R3:W5:Y:S01]  /*1580*/  LDG.E.U8 R0, desc[UR36][R4.64] ;  /* 0x0000002404007981 */ /* 0x000762000c1e1100 */
[----:B------:R-:W-:Y:S05]  /*1590*/  BRA `(.L_x_27637) ;  /* 0x0000000c003c7947 */ /* 0x000fea0003800000 */
.L_x_27638:
[----:B------:R0:W5:Y:S01]  /*15a0*/  LDG.E.U16 R0, desc[UR36][R4.64] ;  /* 0x0000002404007981 */ /* 0x000162000c1e1500 */
[----:B------:R-:W-:Y:S05]  /*15b0*/  BRA `(.L_x_27637) ;  /* 0x0000000c00347947 */ /* 0x000fea0003800000 */
.L_x_27633:
        /* <DEDUP_REMOVED lines=10> */
.L_x_27641:
[----:B------:R-:W2:Y:S02]  /*1660*/  LDG.E.U16 R2, desc[UR36][R4.64] ;  /* 0x0000002404027981 */ /* 0x000ea4000c1e1500 */
[----:B--2---:R-:W-:-:S06]  /*1670*/  HADD2.F32 R2, -RZ, R2.H0_H0 ;  /* 0x20000002ff027230 */ /* 0x004fcc0000004100 */
[----:B------:R-:W0:Y:S02]  /*1680*/  F2I.S64.TRUNC R2, R2 ;  /* 0x0000000200027311 */ /* 0x000e24000020d900 */
[----:B0-----:R-:W-:Y:S01]  /*1690*/  PRMT R0, R2, 0x7610, R0 ;  /* 0x0000761002007816 */ /* 0x001fe20000000000 */
[----:B------:R-:W-:Y:S06]  /*16a0*/  BRA `(.L_x_27637) ;  /* 0x0000000800f87947 */ /* 0x000fec0003800000 */
.L_x_27640:
        /* <DEDUP_REMOVED lines=10> */
.L_x_27643:
[----:B------:R-:W2:Y:S02]  /*1750*/  LDG.E.U16 R4, desc[UR36][R4.64] ;  /* 0x0000002404047981 */ /* 0x000ea4000c1e1500 */
[----:B--2---:R-:W-:-:S06]  /*1760*/  HADD2.F32 R2, -RZ, R4.H0_H0 ;  /* 0x20000004ff027230 */ /* 0x004fcc0000004100 */
[----:B------:R-:W0:Y:S02]  /*1770*/  F2I.S64.TRUNC R2, R2 ;  /* 0x0000000200027311 */ /* 0x000e24000020d900 */
[----:B0-----:R-:W-:Y:S01]  /*1780*/  PRMT R0, R2, 0x7610, R0 ;  /* 0x0000761002007816 */ /* 0x001fe20000000000 */
[----:B------:R-:W-:Y:S06]  /*1790*/  BRA `(.L_x_27637) ;  /* 0x0000000800bc7947 */ /* 0x000fec0003800000 */
.L_x_27642:
[----:B------:R-:W2:Y:S02]  /*17a0*/  LDG.E.64 R2, desc[UR36][R4.64] ;  /* 0x0000002404027981 */ /* 0x000ea4000c1e1b00 */
[----:B--2---:R-:W0:Y:S02]  /*17b0*/  F2I.S64.F64.TRUNC R2, R2 ;  /* 0x0000000200027311 */ /* 0x004e24000030d900 */
[----:B0-----:R-:W-:Y:S01]  /*17c0*/  PRMT R0, R2, 0x7610, R0 ;  /* 0x0000761002007816 */ /* 0x001fe20000000000 */
[----:B------:R-:W-:Y:S06]  /*17d0*/  BRA `(.L_x_27637) ;  /* 0x0000000800ac7947 */ /* 0x000fec0003800000 */
.L_x_27632:
        /* <DEDUP_REMOVED lines=12> */
.L_x_27646:
[----:B------:R-:W2:Y:S02]  /*18a0*/  LDG.E.64 R4, desc[UR36][R4.64] ;  /* 0x0000002404047981 */ /* 0x000ea4000c1e1b00 */
[----:B--2---:R-:W0:Y:S02]  /*18b0*/  F2I.S64.F64.TRUNC R2, R4 ;  /* 0x0000000400027311 */ /* 0x004e24000030d900 */
[----:B0-----:R-:W-:Y:S01]  /*18c0*/  PRMT R0, R2, 0x7610, R0 ;  /* 0x0000761002007816 */ /* 0x001fe20000000000 */
[----:B------:R-:W-:Y:S06]  /*18d0*/  BRA `(.L_x_27637) ;  /* 0x00000008006c7947 */ /* 0x000fec0003800000 */
.L_x_27645:
        /* <DEDUP_REMOVED lines=28> */
.L_x_27648:
        /* <DEDUP_REMOVED lines=15> */
.L_x_27647:
[----:B------:R-:W2:Y:S02]  /*1b90*/  LDG.E.U16 R2, desc[UR36][R4.64] ;  /* 0x0000002404027981 */ /* 0x000ea4000c1e1500 */
[----:B--2---:R-:W-:-:S06]  /*1ba0*/  IMAD.U32 R2, R2, 0x10000, RZ ;  /* 0x0001000002027824 */ /* 0x004fcc00078e00ff */
[----:B------:R-:W0:Y:S02]  /*1bb0*/  F2I.S64.TRUNC R2, R2 ;  /* 0x0000000200027311 */ /* 0x000e24000020d900 */
[----:B0-----:R-:W-:Y:S01]  /*1bc0*/  PRMT R0, R2, 0x7610, R0 ;  /* 0x0000761002007816 */ /* 0x001fe20000000000 */
[----:B------:R-:W-:Y:S06]  /*1bd0*/  BRA `(.L_x_27637) ;  /* 0x0000000400ac7947 */ /* 0x000fec0003800000 */
.L_x_27644:
        /* <DEDUP_REMOVED lines=10> */
.L_x_27651:
        /* <DEDUP_REMOVED lines=21> */
.L_x_27655:
[----:B------:R-:W-:Y:S05]  /*1dd0*/  BSYNC B1 ;  /* 0x0000000000017941 */ /* 0x000fea0003800000 */
.L_x_27654:
[----:B------:R-:W-:Y:S01]  /*1de0*/  IMAD.SHL.U32 R2, R2, 0x100000, RZ ;  /* 0x0010000002027824 */ /* 0x000fe200078e00ff */
[----:B------:R-:W-:-:S04]  /*1df0*/  LEA R3, R0, 0x3b800000, 0x17 ;  /* 0x3b80000000037811 */ /* 0x000fc800078eb8ff */
[----:B------:R-:W-:-:S07]  /*1e00*/  LOP3.LUT R2, R3, R2, R4, 0xfe, !PT ;  /* 0x0000000203027212 */ /* 0x000fce00078efe04 */
.L_x_27653:
[----:B------:R-:W-:Y:S05]  /*1e10*/  BSYNC B0 ;  /* 0x0000000000007941 */ /* 0x000fea0003800000 */
.L_x_27652:
[----:B------:R-:W0:Y:S02]  /*1e20*/  F2I.S64.TRUNC R2, R2 ;  /* 0x0000000200027311 */ /* 0x000e24000020d900 */
[----:B0-----:R-:W-:Y:S01]  /*1e30*/  PRMT R0, R2, 0x7610, R0 ;  /* 0x0000761002007816 */ /* 0x001fe20000000000 */
[----:B------:R-:W-:Y:S06]  /*1e40*/  BRA `(.L_x_27637) ;  /* 0x0000000400107947 */ /* 0x000fec0003800000 */
.L_x_27650:
        /* <DEDUP_REMOVED lines=21> */
.L_x_27659:
[----:B------:R-:W-:Y:S05]  /*1fa0*/  BSYNC B1 ;  /* 0x0000000000017941 */ /* 0x000fea0003800000 */
.L_x_27658:
[----:B------:R-:W-:Y:S01]  /*1fb0*/  IMAD.SHL.U32 R2, R2, 0x200000, RZ ;  /* 0x0020000002027824 */ /* 0x000fe200078e00ff */
[----:B------:R-:W-:-:S04]  /*1fc0*/  LEA R3, R0, 0x37800000, 0x17 ;  /* 0x3780000000037811 */ /* 0x000fc800078eb8ff */
[----:B------:R-:W-:-:S07]  /*1fd0*/  LOP3.LUT R2, R3, R2, R4, 0xfe, !PT ;  /* 0x0000000203027212 */ /* 0x000fce00078efe04 */
.L_x_27657:
[----:B------:R-:W-:Y:S05]  /*1fe0*/  BSYNC B0 ;  /* 0x0000000000007941 */ /* 0x000fea0003800000 */
.L_x_27656:
[----:B------:R-:W0:Y:S02]  /*1ff0*/  F2I.S64.TRUNC R2, R2 ;  /* 0x0000000200027311 */ /* 0x000e24000020d900 */
[----:B0-----:R-:W-:Y:S01]  /*2000*/  PRMT R0, R2, 0x7610, R0 ;  /* 0x0000761002007816 */ /* 0x001fe20000000000 */
[----:B------:R-:W-:Y:S06]  /*2010*/  BRA `(.L_x_27637) ;  /* 0x00000000009c7947 */ /* 0x000fec0003800000 */
.L_x_27649:
        /* <DEDUP_REMOVED lines=14> */
.L_x_27663:
[----:B------:R-:W-:Y:S05]  /*2100*/  BSYNC B0 ;  /* 0x0000000000007941 */ /* 0x000fea0003800000 */
.L_x_27662:
[----:B------:R-:W0:Y:S02]  /*2110*/  F2I.S64.TRUNC R2, R2 ;  /* 0x0000000200027311 */ /* 0x000e24000020d900 */
[----:B0-----:R-:W-:Y:S01]  /*2120*/  PRMT R0, R2, 0x7610, R0 ;  /* 0x0000761002007816 */ /* 0x001fe20000000000 */
[----:B------:R-:W-:Y:S06]  /*2130*/  BRA `(.L_x_27637) ;  /* 0x0000000000547947 */ /* 0x000fec0003800000 */
.L_x_27636:
        /* <DEDUP_REMOVED lines=16> */
.L_x_27664:
[----:B------:R-:W-:Y:S01]  /*2240*/  PRMT R0, RZ, 0x7610, R0 ;  /* 0x00007610ff007816 */ /* 0x000fe20000000000 */
[----:B------:R-:W-:Y:S06]  /*2250*/  BRA `(.L_x_27637) ;  /* 0x00000000000c7947 */ /* 0x000fec0003800000 */
.L_x_27661:
[----:B------:R2:W5:Y:S01]  /*2260*/  LDG.E.U8 R0, desc[UR36][R4.64] ;  /* 0x0000002404007981 */ /* 0x000562000c1e1100 */
[----:B------:R-:W-:Y:S05]  /*2270*/  BRA `(.L_x_27637) ;  /* 0x0000000000047947 */ /* 0x000fea0003800000 */
.L_x_27660:
[----:B------:R1:W5:Y:S02]  /*2280*/  LDG.E.U8 R0, desc[UR36][R4.64] ;  /* 0x0000002404007981 */ /* 0x000364000c1e1100 */
.L_x_27637:
[----:B01234-:R-:W0:Y:S01]  /*2290*/  LDC.U8 R4, c[0x0][0x422] ;  /* 0x00010880ff047b82 */ /* 0x01fe220000000000 */
[----:B------:R-:W-:Y:S07]  /*22a0*/  BSSY B6, `(.L_x_27665) ;  /* 0x00000d8000067945 */ /* 0x000fee0003800000 */
[----:B------:R-:W1:Y:S01]  /*22b0*/  LDC.U8 R3, c[0x0][0x421] ;  /* 0x00010840ff037b82 */ /* 0x000e620000000000 */
[----:B0-----:R-:W-:-:S04]  /*22c0*/  PRMT R2, R4, 0x9910, RZ ;  /* 0x0000991004027816 */ /* 0x001fc800000000ff */
[----:B------:R-:W-:Y:S02]  /*22d0*/  ISETP.GT.AND P1, PT, R2, 0x9, PT ;  /* 0x000000090200780c */ /* 0x000fe40003f24270 */
[----:B-1---5:R-:W-:-:S04]  /*22e0*/  LOP3.LUT P0, RZ, R3, 0xff, R0, 0xc8, !PT ;  /* 0x000000ff03ff7812 */ /* 0x022fc8000780c800 */
        /* <DEDUP_REMOVED lines=12> */
.L_x_27669:
[----:B------:R3:W-:Y:S01]  /*23b0*/  STG.E.U8 desc[UR36][R16.64], R5 ;  /* 0x0000000510007986 */ /* 0x0007e2000c101124 */
[----:B------:R-:W-:Y:S05]  /*23c0*/  BRA `(.L_x_27671) ;  /* 0x0000000c00147947 */ /* 0x000fea0003800000 */
.L_x_27668:
        /* <DEDUP_REMOVED lines=10> */
.L_x_27673:
[----:B------:R1:W-:Y:S01]  /*2470*/  STG.E desc[UR36][R16.64], R5 ;  /* 0x0000000510007986 */ /* 0x0003e2000c101924 */
[----:B------:R-:W-:Y:S05]  /*2480*/  BRA `(.L_x_27671) ;  /* 0x0000000800e47947 */ /* 0x000fea0003800000 */
.L_x_27672:
[----:B------:R2:W-:Y:S01]  /*2490*/  STG.E.U16 desc[UR36][R16.64], R5 ;  /* 0x0000000510007986 */ /* 0x0005e2000c101524 */
[----:B------:R-:W-:Y:S05]  /*24a0*/  BRA `(.L_x_27671) ;  /* 0x0000000800dc7947 */ /* 0x000fea0003800000 */
.L_x_27667:
        /* <DEDUP_REMOVED lines=9> */
.L_x_27675:
[----:B------:R-:W-:-:S04]  /*2540*/  FSEL R0, RZ, 1, !P0 ;  /* 0x3f800000ff007808 */ /* 0x000fc80004000000 */
[----:B------:R-:W-:-:S05]  /*2550*/  F2FP.F16.F32.PACK_AB R0, RZ, R0 ;  /* 0x00000000ff00723e */ /* 0x000fca00000000ff */
[----:B------:R0:W-:Y:S01]  /*2560*/  STG.E.U16 desc[UR36][R16.64], R0 ;  /* 0x0000000010007986 */ /* 0x0001e2000c101524 */
[----:B------:R-:W-:Y:S05]  /*2570*/  BRA `(.L_x_27671) ;  /* 0x0000000800a87947 */ /* 0x000fea0003800000 */
.L_x_27674:
        /* <DEDUP_REMOVED lines=10> */
.L_x_27677:
[----:B------:R-:W-:-:S04]  /*2620*/  FSEL R0, RZ, 1, !P0 ;  /* 0x3f800000ff007808 */ /* 0x000fc80004000000 */
[----:B------:R-:W-:-:S04]  /*2630*/  F2FP.F16.F32.PACK_AB R3, RZ, R0 ;  /* 0x00000000ff03723e */ /* 0x000fc800000000ff */
[----:B------:R-:W-:-:S05]  /*2640*/  PRMT R3, R3, 0x5410, RZ ;  /* 0x0000541003037816 */ /* 0x000fca00000000ff */
[----:B------:R0:W-:Y:S01]  /*2650*/  STG.E desc[UR36][R16.64], R3 ;  /* 0x0000000310007986 */ /* 0x0001e2000c101924 */
[----:B------:R-:W-:Y:S05]  /*2660*/  BRA `(.L_x_27671) ;  /* 0x00000008006c7947 */ /* 0x000fea0003800000 */
.L_x_27676:
[----:B------:R-:W-:Y:S01]  /*2670*/  FSEL R3, RZ, 1.875, !P0 ;  /* 0x3ff00000ff037808 */ /* 0x000fe20004000000 */
[----:B------:R-:W-:-:S05]  /*2680*/  IMAD.MOV.U32 R2, RZ, RZ, RZ ;  /* 0x000000ffff027224 */ /* 0x000fca00078e00ff */
[----:B------:R0:W-:Y:S01]  /*2690*/  STG.E.64 desc[UR36][R16.64], R2 ;  /* 0x0000000210007986 */ /* 0x0001e2000c101b24 */
[----:B------:R-:W-:Y:S05]  /*26a0*/  BRA `(.L_x_27671) ;  /* 0x00000008005c7947 */ /* 0x000fea0003800000 */
.L_x_27666:
        /* <DEDUP_REMOVED lines=10> */
.L_x_27680:
[----:B------:R-:W-:Y:S02]  /*2750*/  FSEL R5, RZ, 1.875, !P0 ;  /* 0x3ff00000ff057808 */ /* 0x000fe40004000000 */
[----:B------:R-:W-:Y:S01]  /*2760*/  CS2R R6, SRZ ;  /* 0x0000000000067805 */ /* 0x000fe2000001ff00 */
[----:B------:R-:W-:-:S05]  /*2770*/  IMAD.MOV.U32 R4, RZ, RZ, RZ ;  /* 0x000000ffff047224 */ /* 0x000fca00078e00ff */
[----:B------:R0:W-:Y:S01]  /*2780*/  STG.E.128 desc[UR36][R16.64], R4 ;  /* 0x0000000410007986 */ /* 0x0001e2000c101d24 */
[----:B------:R-:W-:Y:S05]  /*2790*/  BRA `(.L_x_27671) ;  /* 0x0000000800207947 */ /* 0x000fea0003800000 */
.L_x_27679:
        /* <DEDUP_REMOVED lines=18> */
.L_x_27684:
[----:B------:R-:W-:Y:S05]  /*28c0*/  BSYNC B0 ;  /* 0x0000000000007941 */ /* 0x000fea0003800000 */
.L_x_27683:
[----:B------:R0:W-:Y:S01]  /*28d0*/  STG.E.U8 desc[UR36][R16.64], R3 ;  /* 0x0000000310007986 */ /* 0x0001e2000c101124 */
[----:B------:R-:W-:Y:S05]  /*28e0*/  BRA `(.L_x_27671) ;  /* 0x0000000400cc7947 */ /* 0x000fea0003800000 */
.L_x_27682:
        /* <DEDUP_REMOVED lines=13> */
.L_x_27685:
[----:B------:R-:W-:Y:S01]  /*29c0*/  ISETP.GT.U32.AND P0, PT, R3, 0x7f800000, PT ;  /* 0x7f8000000300780c */ /* 0x000fe20003f04070 */
[----:B------:R-:W-:-:S05]  /*29d0*/  IMAD.MOV.U32 R3, RZ, RZ, 0x7f ;  /* 0x0000007fff037424 */ /* 0x000fca00078e00ff */
[----:B------:R-:W-:-:S05]  /*29e0*/  SEL R3, R3, 0x7c, P0 ;  /* 0x0000007c03037807 */ /* 0x000fca0000000000 */
[----:B------:R0:W-:Y:S01]  /*29f0*/  STG.E.U8 desc[UR36][R16.64], R3 ;  /* 0x0000000310007986 */ /* 0x0001e2000c101124 */
[----:B------:R-:W-:Y:S05]  /*2a00*/  BRA `(.L_x_27671) ;  /* 0x0000000400847947 */ /* 0x000fea0003800000 */
.L_x_27681:
[----:B------:R-:W-:-:S04]  /*2a10*/  FSEL R0, RZ, 1, !P0 ;  /* 0x3f800000ff007808 */ /* 0x000fc80004000000 */
[----:B------:R-:W-:-:S05]  /*2a20*/  F2FP.BF16.F32.PACK_AB R0, RZ, R0 ;  /* 0x00000000ff00723e */ /* 0x000fca00000010ff */
[----:B------:R0:W-:Y:S01]  /*2a30*/  STG.E.U16 desc[UR36][R16.64], R0 ;  /* 0x0000000010007986 */ /* 0x0001e2000c101524 */
[----:B------:R-:W-:Y:S05]  /*2a40*/  BRA `(.L_x_27671) ;  /* 0x0000000400747947 */ /* 0x000fea0003800000 */
.L_x_27678:
        /* <DEDUP_REMOVED lines=10> */
.L_x_27688:
        /* <DEDUP_REMOVED lines=16> */
.L_x_27691:
[----:B------:R-:W-:-:S07]  /*2bf0*/  PRMT R8, R0, 0x7610, R8 ;  /* 0x0000761000087816 */ /* 0x000fce0000000008 */
.L_x_27690:
[----:B------:R-:W-:Y:S05]  /*2c00*/  BSYNC B0 ;  /* 0x0000000000007941 */ /* 0x000fea0003800000 */
.L_x_27689:
[----:B------:R0:W-:Y:S01]  /*2c10*/  STG.E.U8 desc[UR36][R16.64], R8 ;  /* 0x0000000810007986 */ /* 0x0001e2000c101124 */
[----:B------:R-:W-:Y:S05]  /*2c20*/  BRA `(.L_x_27671) ;  /* 0x0000000000fc7947 */ /* 0x000fea0003800000 */
.L_x_27687:
        /* <DEDUP_REMOVED lines=16> */
.L_x_27694:
[----:B------:R-:W-:-:S07]  /*2d30*/  PRMT R8, R0, 0x7610, R8 ;  /* 0x0000761000087816 */ /* 0x000fce0000000008 */
.L_x_27693:
[----:B------:R-:W-:Y:S05]  /*2d40*/  BSYNC B0 ;  /* 0x0000000000007941 */ /* 0x000fea0003800000 */
.L_x_27692:
[----:B------:R0:W-:Y:S01]  /*2d50*/  STG.E.U8 desc[UR36][R16.64], R8 ;  /* 0x0000000810007986 */ /* 0x0001e2000c101124 */
[----:B------:R-:W-:Y:S05]  /*2d60*/  BRA `(.L_x_27671) ;  /* 0x0000000000ac7947 */ /* 0x000fea0003800000 */
.L_x_27686:
        /* <DEDUP_REMOVED lines=21> */
.L_x_27670:
        /* <DEDUP_REMOVED lines=16> */
.L_x_27697:
[----:B------:R-:W-:Y:S05]  /*2fc0*/  BRA `(.L_x_27671) ;  /* 0x0000000000147947 */ /* 0x000fea0003800000 */
.L_x_27696:
[----:B------:R-:W-:Y:S02]  /*2fd0*/  IMAD.MOV.U32 R2, RZ, RZ, R5 ;  /* 0x000000ffff027224 */ /* 0x000fe400078e0005 */
[----:B------:R-:W-:-:S05]  /*2fe0*/  IMAD.MOV.U32 R3, RZ, RZ, RZ ;  /* 0x000000ffff037224 */ /* 0x000fca00078e00ff */
[----:B------:R0:W-:Y:S01]  /*2ff0*/  STG.E.64 desc[UR36][R16.64], R2 ;  /* 0x0000000210007986 */ /* 0x0001e2000c101b24 */
[----:B------:R-:W-:Y:S05]  /*3000*/  BRA `(.L_x_27671) ;  /* 0x0000000000047947 */ /* 0x000fea0003800000 */
.L_x_27695:
[----:B------:R0:W-:Y:S02]  /*3010*/  STG.E desc[UR36][R16.64], R5 ;  /* 0x0000000510007986 */ /* 0x0001e4000c101924 */
.L_x_27671:
[----:B------:R-:W-:Y:S05]  /*3020*/  BSYNC B6 ;  /* 0x0000000000067941 */ /* 0x000fea0003800000 */
.L_x_27665:
[----:B------:R-:W-:-:S04]  /*3030*/  IMAD R18, R23, 0x200, R18 ;  /* 0x0000020017127824 */ /* 0x000fc800078e0212 */
[----:B------:R-:W-:-:S07]  /*3040*/  VIADD R19, R18, 0x80 ;  /* 0x0000008012137836 */ /* 0x000fce0000000000 */
.L_x_27630:
[----:B------:R-:W-:Y:S05]  /*3050*/  BSYNC B7 ;  /* 0x0000000000077941 */ /* 0x000fea0003800000 */
.L_x_27629:
        /* <DEDUP_REMOVED lines=307> */
.L_x_27700:
        /* <DEDUP_REMOVED lines=20> */
.L_x_27704:
[----:B------:R0:W5:Y:S01]  /*44d0*/  LDG.E.U8 R0, desc[UR36][R4.64] ;  /* 0x0000002404007981 */ /* 0x000162000c1e1100 */
[----:B------:R-:W-:Y:S05]  /*44e0*/  BRA `(.L_x_27706) ;  /* 0x0000000c00647947 */ /* 0x000fea0003800000 */
.L_x_27703:
        /* <DEDUP_REMOVED lines=8> */
.L_x_27708:
[----:B------:R3:W5:Y:S01]  /*4570*/  LDG.E.U8 R0, desc[UR36][R4.64] ;  /* 0x0000002404007981 */ /* 0x000762000c1e1100 */
[----:B------:R-:W-:Y:S05]  /*4580*/  BRA `(.L_x_27706) ;  /* 0x0000000c003c7947 */ /* 0x000fea0003800000 */
.L_x_27707:
[----:B------:R0:W5:Y:S01]  /*4590*/  LDG.E.U16 R0, desc[UR36][R4.64] ;  /* 0x0000002404007981 */ /* 0x000162000c1e1500 */
[----:B------:R-:W-:Y:S05]  /*45a0*/  BRA `(.L_x_27706) ;  /* 0x0000000c00347947 */ /* 0x000fea0003800000 */
.L_x_27702:
        /* <DEDUP_REMOVED lines=10> */
.L_x_27710:
[----:B------:R-:W2:Y:S02]  /*4650*/  LDG.E.U16 R2, desc[UR36][R4.64] ;  /* 0x0000002404027981 */ /* 0x000ea4000c1e1500 */
[----:B--2---:R-:W-:-:S06]  /*4660*/  HADD2.F32 R2, -RZ, R2.H0_H0 ;  /* 0x20000002ff027230 */ /* 0x004fcc0000004100 */
[----:B------:R-:W0:Y:S02]  /*4670*/  F2I.S64.TRUNC R2, R2 ;  /* 0x0000000200027311 */ /* 0x000e24000020d900 */
[----:B0-----:R-:W-:Y:S01]  /*4680*/  PRMT R0, R2, 0x7610, R0 ;  /* 0x0000761002007816 */ /* 0x001fe20000000000 */
[----:B------:R-:W-:Y:S06]  /*4690*/  BRA `(.L_x_27706) ;  /* 0x0000000800f87947 */ /* 0x000fec0003800000 */
.L_x_27709:
        /* <DEDUP_REMOVED lines=10> */
.L_x_27712:
[----:B------:R-:W2:Y:S02]  /*4740*/  LDG.E.U16 R4, desc[UR36][R4.64] ;  /* 0x0000002404047981 */ /* 0x000ea4000c1e1500 */
[----:B--2---:R-:W-:-:S06]  /*4750*/  HADD2.F32 R2, -RZ, R4.H0_H0 ;  /* 0x20000004ff027230 */ /* 0x004fcc0000004100 */
[----:B------:R-:W0:Y:S02]  /*4760*/  F2I.S64.TRUNC R2, R2 ;  /* 0x0000000200027311 */ /* 0x000e24000020d900 */
[----:B0-----:R-:W-:Y:S01]  /*4770*/  PRMT R0, R2, 0x7610, R0 ;  /* 0x0000761002007816 */ /* 0x001fe20000000000 */
[----:B------:R-:W-:Y:S06]  /*4780*/  BRA `(.L_x_27706) ;  /* 0x0000000800bc7947 */ /* 0x000fec0003800000 */
.L_x_27711:
[----:B------:R-:W2:Y:S02]  /*4790*/  LDG.E.64 R2, desc[UR36][R4.64] ;  /* 0x0000002404027981 */ /* 0x000ea4000c1e1b00 */
[----:B--2---:R-:W0:Y:S02]  /*47a0*/  F2I.S64.F64.TRUNC R2, R2 ;  /* 0x0000000200027311 */ /* 0x004e24000030d900 */
[----:B0-----:R-:W-:Y:S01]  /*47b0*/  PRMT R0, R2, 0x7610, R0 ;  /* 0x0000761002007816 */ /* 0x001fe20000000000 */
[----:B------:R-:W-:Y:S06]  /*47c0*/  BRA `(.L_x_27706) ;  /* 0x0000000800ac7947 */ /* 0x000fec0003800000 */
.L_x_27701:
        /* <DEDUP_REMOVED lines=12> */
.L_x_27715:
[----:B------:R-:W2:Y:S02]  /*4890*/  LDG.E.64 R4, desc[UR36][R4.64] ;  /* 0x0000002404047981 */ /* 0x000ea4000c1e1b00 */
[----:B--2---:R-:W0:Y:S02]  /*48a0*/  F2I.S64.F64.TRUNC R2, R4 ;  /* 0x0000000400027311 */ /* 0x004e24000030d900 */
[----:B0-----:R-:W-:Y:S01]  /*48b0*/  PRMT R0, R2, 0x7610, R0 ;  /* 0x0000761002007816 */ /* 0x001fe20000000000 */
[----:B------:R-:W-:Y:S06]  /*48c0*/  BRA `(.L_x_27706) ;  /* 0x00000008006c7947 */ /* 0x000fec0003800000 */
.L_x_27714:
        /* <DEDUP_REMOVED lines=28> */
.L_x_27717:
        /* <DEDUP_REMOVED lines=15> */
.L_x_27716:
[----:B------:R-:W2:Y:S02]  /*4b80*/  LDG.E.U16 R2, desc[UR36][R4.64] ;  /* 0x0000002404027981 */ /* 0x000ea4000c1e1500 */
[----:B--2---:R-:W-:-:S06]  /*4b90*/  IMAD.U32 R2, R2, 0x10000, RZ ;  /* 0x0001000002027824 */ /* 0x004fcc00078e00ff */
[----:B------:R-:W0:Y:S02]  /*4ba0*/  F2I.S64.TRUNC R2, R2 ;  /* 0x0000000200027311 */ /* 0x000e24000020d900 */
[----:B0-----:R-:W-:Y:S01]  /*4bb0*/  PRMT R0, R2, 0x7610, R0 ;  /* 0x0000761002007816 */ /* 0x001fe20000000000 */
[----:B------:R-:W-:Y:S06]  /*4bc0*/  BRA `(.L_x_27706) ;  /* 0x0000000400ac7947 */ /* 0x000fec0003800000 */
.L_x_27713:
        /* <DEDUP_REMOVED lines=10> */
.L_x_27720:
        /* <DEDUP_REMOVED lines=21> */
.L_x_27724:
[----:B------:R-:W-:Y:S05]  /*4dc0*/  BSYNC B1 ;  /* 0x0000000000017941 */ /* 0x000fea0003800000 */
.L_x_27723:
[----:B------:R-:W-:Y:S01]  /*4dd0*/  IMAD.SHL.U32 R2, R2, 0x100000, RZ ;  /* 0x0010000002027824 */ /* 0x000fe200078e00ff */
[----:B------:R-:W-:-:S04]  /*4de0*/  LEA R3, R0, 0x3b800000, 0x17 ;  /* 0x3b80000000037811 */ /* 0x000fc800078eb8ff */
[----:B------:R-:W-:-:S07]  /*4df0*/  LOP3.LUT R2, R3, R2, R4, 0xfe, !PT ;  /* 0x0000000203027212 */ /* 0x000fce00078efe04 */
.L_x_27722:
[----:B------:R-:W-:Y:S05]  /*4e00*/  BSYNC B0 ;  /* 0x0000000000007941 */ /* 0x000fea0003800000 */
.L_x_27721:
[----:B------:R-:W0:Y:S02]  /*4e10*/  F2I.S64.TRUNC R2, R2 ;  /* 0x0000000200027311 */ /* 0x000e24000020d900 */
[----:B0-----:R-:W-:Y:S01]  /*4e20*/  PRMT R0, R2, 0x7610, R0 ;  /* 0x0000761002007816 */ /* 0x001fe20000000000 */
[----:B------:R-:W-:Y:S06]  /*4e30*/  BRA `(.L_x_27706) ;  /* 0x0000000400107947 */ /* 0x000fec0003800000 */
.L_x_27719:
        /* <DEDUP_REMOVED lines=21> */
.L_x_27728:
[----:B------:R-:W-:Y:S05]  /*4f90*/  BSYNC B1 ;  /* 0x0000000000017941 */ /* 0x000fea0003800000 */
.L_x_27727:
[----:B------:R-:W-:Y:S01]  /*4fa0*/  IMAD.SHL.U32 R2, R2, 0x200000, RZ ;  /* 0x0020000002027824 */ /* 0x000fe200078e00ff */
[----:B------:R-:W-:-:S04]  /*4fb0*/  LEA R3, R0, 0x37800000, 0x17 ;  /* 0x3780000000037811 */ /* 0x000fc800078eb8ff */
[----:B------:R-:W-:-:S07]  /*4fc0*/  LOP3.LUT R2, R3, R2, R4, 0xfe, !PT ;  /* 0x0000000203027212 */ /* 0x000fce00078efe04 */
.L_x_27726:
[----:B------:R-:W-:Y:S05]  /*4fd0*/  BSYNC B0 ;  /* 0x0000000000007941 */ /* 0x000fea0003800000 */
.L_x_27725:
[----:B------:R-:W0:Y:S02]  /*4fe0*/  F2I.S64.TRUNC R2, R2 ;  /* 0x0000000200027311 */ /* 0x000e24000020d900 */
[----:B0-----:R-:W-:Y:S01]  /*4ff0*/  PRMT R0, R2, 0x7610, R0 ;  /* 0x0000761002007816 */ /* 0x001fe20000000000 */
[----:B------:R-:W-:Y:S06]  /*5000*/  BRA `(.L_x_27706) ;  /* 0x00000000009c7947 */ /* 0x000fec0003800000 */
.L_x_27718:
        /* <DEDUP_REMOVED lines=14> */
.L_x_27732:
[----:B------:R-:W-:Y:S05]  /*50f0*/  BSYNC B0 ;  /* 0x0000000000007941 */ /* 0x000fea0003800000 */
.L_x_27731:
[----:B------:R-:W0:Y:S02]  /*5100*/  F2I.S64.TRUNC R2, R2 ;  /* 0x0000000200027311 */ /* 0x000e24000020d900 */
[----:B0-----:R-:W-:Y:S01]  /*5110*/  PRMT R0, R2, 0x7610, R0 ;  /* 0x0000761002007816 */ /* 0x001fe20000000000 */
[----:B------:R-:W-:Y:S06]  /*5120*/  BRA `(.L_x_27706) ;  /* 0x0000000000547947 */ /* 0x000fec0003800000 */
.L_x_27705:
        /* <DEDUP_REMOVED lines=16> */
.L_x_27733:
[----:B------:R-:W-:Y:S01]  /*5230*/  PRMT R0, RZ, 0x7610, R0 ;  /* 0x00007610ff007816 */ /* 0x000fe20000000000 */
[----:B------:R-:W-:Y:S06]  /*5240*/  BRA `(.L_x_27706) ;  /* 0x00000000000c7947 */ /* 0x000fec0003800000 */
.L_x_27730:
[----:B------:R2:W5:Y:S01]  /*5250*/  LDG.E.U8 R0, desc[UR36][R4.64] ;  /* 0x0000002404007981 */ /* 0x000562000c1e1100 */
[----:B------:R-:W-:Y:S05]  /*5260*/  BRA `(.L_x_27706) ;  /* 0x0000000000047947 */ /* 0x000fea0003800000 */
.L_x_27729:
[----:B------:R1:W5:Y:S02]  /*5270*/  LDG.E.U8 R0, desc[UR36][R4.64] ;  /* 0x0000002404007981 */ /* 0x000364000c1e1100 */
.L_x_27706:
        /* <DEDUP_REMOVED lines=18> */
.L_x_27738:
[----:B------:R0:W-:Y:S01]  /*53a0*/  STG.E.U8 desc[UR36][R16.64], R2 ;  /* 0x0000000210007986 */ /* 0x0001e2000c101124 */
[----:B------:R-:W-:Y:S05]  /*53b0*/  BRA `(.L_x_27740) ;  /* 0x0000000c000c7947 */ /* 0x000fea0003800000 */
.L_x_27737:
        /* <DEDUP_REMOVED lines=9> */
.L_x_27742:
[----:B------:R0:W-:Y:S01]  /*5450*/  STG.E desc[UR36][R16.64], R2 ;  /* 0x0000000210007986 */ /* 0x0001e2000c101924 */
[----:B------:R-:W-:Y:S05]  /*5460*/  BRA `(.L_x_27740) ;  /* 0x0000000800e07947 */ /* 0x000fea0003800000 */
.L_x_27741:
[----:B------:R0:W-:Y:S01]  /*5470*/  STG.E.U16 desc[UR36][R16.64], R2 ;  /* 0x0000000210007986 */ /* 0x0001e2000c101524 */
[----:B------:R-:W-:Y:S05]  /*5480*/  BRA `(.L_x_27740) ;  /* 0x0000000800d87947 */ /* 0x000fea0003800000 */
.L_x_27736:
        /* <DEDUP_REMOVED lines=9> */
.L_x_27744:
[----:B------:R-:W-:-:S04]  /*5520*/  FSEL R0, RZ, 1, !P0 ;  /* 0x3f800000ff007808 */ /* 0x000fc80004000000 */
[----:B------:R-:W-:-:S05]  /*5530*/  F2FP.F16.F32.PACK_AB R0, RZ, R0 ;  /* 0x00000000ff00723e */ /* 0x000fca00000000ff */
[----:B------:R0:W-:Y:S01]  /*5540*/  STG.E.U16 desc[UR36][R16.64], R0 ;  /* 0x0000000010007986 */ /* 0x0001e2000c101524 */
[----:B------:R-:W-:Y:S05]  /*5550*/  BRA `(.L_x_27740) ;  /* 0x0000000800a47947 */ /* 0x000fea0003800000 */
.L_x_27743:
        /* <DEDUP_REMOVED lines=10> */
.L_x_27746:
[----:B------:R-:W-:-:S04]  /*5600*/  FSEL R0, RZ, 1, !P0 ;  /* 0x3f800000ff007808 */ /* 0x000fc80004000000 */
[----:B------:R-:W-:-:S04]  /*5610*/  F2FP.F16.F32.PACK_AB R3, RZ, R0 ;  /* 0x00000000ff03723e */ /* 0x000fc800000000ff */
[----:B------:R-:W-:-:S05]  /*5620*/  PRMT R3, R3, 0x5410, RZ ;  /* 0x0000541003037816 */ /* 0x000fca00000000ff */
[----:B------:R0:W-:Y:S01]  /*5630*/  STG.E desc[UR36][R16.64], R3 ;  /* 0x0000000310007986 */ /* 0x0001e2000c101924 */
[----:B------:R-:W-:Y:S05]  /*5640*/  BRA `(.L_x_27740) ;  /* 0x0000000800687947 */ /* 0x000fea0003800000 */
.L_x_27745:
[----:B------:R-:W-:Y:S01]  /*5650*/  FSEL R3, RZ, 1.875, !P0 ;  /* 0x3ff00000ff037808 */ /* 0x000fe20004000000 */
[----:B------:R-:W-:-:S05]  /*5660*/  IMAD.MOV.U32 R2, RZ, RZ, RZ ;  /* 0x000000ffff027224 */ /* 0x000fca00078e00ff */
[----:B------:R0:W-:Y:S01]  /*5670*/  STG.E.64 desc[UR36][R16.64], R2 ;  /* 0x0000000210007986 */ /* 0x0001e2000c101b24 */
[----:B------:R-:W-:Y:S05]  /*5680*/  BRA `(.L_x_27740) ;  /* 0x0000000800587947 */ /* 0x000fea0003800000 */
.L_x_27735:
        /* <DEDUP_REMOVED lines=10> */
.L_x_27749:
[----:B------:R-:W-:Y:S02]  /*5730*/  FSEL R5, RZ, 1.875, !P0 ;  /* 0x3ff00000ff057808 */ /* 0x000fe40004000000 */
[----:B------:R-:W-:Y:S01]  /*5740*/  CS2R R6, SRZ ;  /* 0x0000000000067805 */ /* 0x000fe2000001ff00 */
[----:B------:R-:W-:-:S05]  /*5750*/  IMAD.MOV.U32 R4, RZ, RZ, RZ ;  /* 0x000000ffff047224 */ /* 0x000fca00078e00ff */
[----:B------:R0:W-:Y:S01]  /*5760*/  STG.E.128 desc[UR36][R16.64], R4 ;  /* 0x0000000410007986 */ /* 0x0001e2000c101d24 */
[----:B------:R-:W-:Y:S05]  /*5770*/  BRA `(.L_x_27740) ;  /* 0x00000008001c7947 */ /* 0x000fea0003800000 */
.L_x_27748:
        /* <DEDUP_REMOVED lines=18> */
.L_x_27753:
[----:B------:R-:W-:Y:S05]  /*58a0*/  BSYNC B0 ;  /* 0x0000000000007941 */ /* 0x000fea0003800000 */
.L_x_27752:
[----:B------:R0:W-:Y:S01]  /*58b0*/  STG.E.U8 desc[UR36][R16.64], R3 ;  /* 0x0000000310007986 */ /* 0x0001e2000c101124 */
[----:B------:R-:W-:Y:S05]  /*58c0*/  BRA `(.L_x_27740) ;  /* 0x0000000400c87947 */ /* 0x000fea0003800000 */
.L_x_27751:
        /* <DEDUP_REMOVED lines=13> */
.L_x_27754:
[----:B------:R-:W-:Y:S01]  /*59a0*/  ISETP.GT.U32.AND P0, PT, R3, 0x7f800000, PT ;  /* 0x7f8000000300780c */ /* 0x000fe20003f04070 */
[----:B------:R-:W-:-:S05]  /*59b0*/  IMAD.MOV.U32 R3, RZ, RZ, 0x7f ;  /* 0x0000007fff037424 */ /* 0x000fca00078e00ff */
[----:B------:R-:W-:-:S05]  /*59c0*/  SEL R3, R3, 0x7c, P0 ;  /* 0x0000007c03037807 */ /* 0x000fca0000000000 */
[----:B------:R0:W-:Y:S01]  /*59d0*/  STG.E.U8 desc[UR36][R16.64], R3 ;  /* 0x0000000310007986 */ /* 0x0001e2000c101124 */
[----:B------:R-:W-:Y:S05]  /*59e0*/  BRA `(.L_x_27740) ;  /* 0x0000000400807947 */ /* 0x000fea0003800000 */
.L_x_27750:
[----:B------:R-:W-:-:S04]  /*59f0*/  FSEL R0, RZ, 1, !P0 ;  /* 0x3f800000ff007808 */ /* 0x000fc80004000000 */
[----:B------:R-:W-:-:S05]  /*5a00*/  F2FP.BF16.F32.PACK_AB R0, RZ, R0 ;  /* 0x00000000ff00723e */ /* 0x000fca00000010ff */
[----:B------:R0:W-:Y:S01]  /*5a10*/  STG.E.U16 desc[UR36][R16.64], R0 ;  /* 0x0000000010007986 */ /* 0x0001e2000c101524 */
[----:B------:R-:W-:Y:S05]  /*5a20*/  BRA `(.L_x_27740) ;  /* 0x0000000400707947 */ /* 0x000fea0003800000 */
.L_x_27747:
        /* <DEDUP_REMOVED lines=10> */
.L_x_27757:
        /* <DEDUP_REMOVED lines=16> */
.L_x_27760:
[----:B------:R-:W-:-:S07]  /*5bd0*/  PRMT R8, R0, 0x7610, R8 ;  /* 0x0000761000087816 */ /* 0x000fce0000000008 */
.L_x_27759:
[----:B------:R-:W-:Y:S05]  /*5be0*/  BSYNC B0 ;  /* 0x0000000000007941 */ /* 0x000fea0003800000 */
.L_x_27758:
[----:B------:R3:W-:Y:S01]  /*5bf0*/  STG.E.U8 desc[UR36][R16.64], R8 ;  /* 0x0000000810007986 */ /* 0x0007e2000c101124 */
[----:B------:R-:W-:Y:S05]  /*5c00*/  BRA `(.L_x_27740) ;  /* 0x0000000000f87947 */ /* 0x000fea0003800000 */
.L_x_27756:
        /* <DEDUP_REMOVED lines=16> */
.L_x_27763:
[----:B------:R-:W-:-:S07]  /*5d10*/  PRMT R8, R0, 0x7610, R8 ;  /* 0x0000761000087816 */ /* 0x000fce0000000008 */
.L_x_27762:
[----:B------:R-:W-:Y:S05]  /*5d20*/  BSYNC B0 ;  /* 0x0000000000007941 */ /* 0x000fea0003800000 */
.L_x_27761:
[----:B------:R0:W-:Y:S01]  /*5d30*/  STG.E.U8 desc[UR36][R16.64], R8 ;  /* 0x0000000810007986 */ /* 0x0001e2000c101124 */
[----:B------:R-:W-:Y:S05]  /*5d40*/  BRA `(.L_x_27740) ;  /* 0x0000000000a87947 */ /* 0x000fea0003800000 */
.L_x_27755:
        /* <DEDUP_REMOVED lines=21> */
.L_x_27739:
        /* <DEDUP_REMOVED lines=16> */
.L_x_27766:
[----:B------:R-:W-:Y:S05]  /*5fa0*/  BRA `(.L_x_27740) ;  /* 0x0000000000107947 */ /* 0x000fea0003800000 */
.L_x_27765:
[----:B------:R-:W-:-:S05]  /*5fb0*/  IMAD.MOV.U32 R3, RZ, RZ, RZ ;  /* 0x000000ffff037224 */ /* 0x000fca00078e00ff */
[----:B------:R2:W-:Y:S01]  /*5fc0*/  STG.E.64 desc[UR36][R16.64], R2 ;  /* 0x0000000210007986 */ /* 0x0005e2000c101b24 */
[----:B------:R-:W-:Y:S05]  /*5fd0*/  BRA `(.L_x_27740) ;  /* 0x0000000000047947 */ /* 0x000fea0003800000 */
.L_x_27764:
[----:B------:R0:W-:Y:S02]  /*5fe0*/  STG.E desc[UR36][R16.64], R2 ;  /* 0x0000000210007986 */ /* 0x0001e4000c101924 */
.L_x_27740:
[----:B------:R-:W-:Y:S05]  /*5ff0*/  BSYNC B6 ;  /* 0x0000000000067941 */ /* 0x000fea0003800000 */
.L_x_27734:
[----:B------:R-:W-:-:S07]  /*6000*/  VIADD R19, R19, 0x80 ;  /* 0x0000008013137836 */ /* 0x000fce0000000000 */
.L_x_27699:
[----:B------:R-:W-:Y:S05]  /*6010*/  BSYNC B7 ;  /* 0x0000000000077941 */ /* 0x000fea0003800000 */
.L_x_27698:
        /* <DEDUP_REMOVED lines=307> */
.L_x_27769:
        /* <DEDUP_REMOVED lines=20> */
.L_x_27773:
[----:B------:R3:W5:Y:S01]  /*7490*/  LDG.E.U8 R0, desc[UR36][R4.64] ;  /* 0x0000002404007981 */ /* 0x000762000c1e1100 */
[----:B------:R-:W-:Y:S05]  /*74a0*/  BRA `(.L_x_27775) ;  /* 0x0000000c00647947 */ /* 0x000fea0003800000 */
.L_x_27772:
        /* <DEDUP_REMOVED lines=8> */
.L_x_27777:
[----:B------:R2:W5:Y:S01]  /*7530*/  LDG.E.U8 R0, desc[UR36][R4.64] ;  /* 0x0000002404007981 */ /* 0x000562000c1e1100 */
[----:B------:R-:W-:Y:S05]  /*7540*/  BRA `(.L_x_27775) ;  /* 0x0000000c003c7947 */ /* 0x000fea0003800000 */
.L_x_27776:
[----:B------:R0:W5:Y:S01]  /*7550*/  LDG.E.U16 R0, desc[UR36][R4.64] ;  /* 0x0000002404007981 */ /* 0x000162000c1e1500 */
[----:B------:R-:W-:Y:S05]  /*7560*/  BRA `(.L_x_27775) ;  /* 0x0000000c00347947 */ /* 0x000fea0003800000 */
.L_x_27771:
        /* <DEDUP_REMOVED lines=10> */
.L_x_27779:
[----:B------:R-:W2:Y:S02]  /*7610*/  LDG.E.U16 R2, desc[UR36][R4.64] ;  /* 0x0000002404027981 */ /* 0x000ea4000c1e1500 */
[----:B--2---:R-:W-:-:S06]  /*7620*/  HADD2.F32 R2, -RZ, R2.H0_H0 ;  /* 0x20000002ff027230 */ /* 0x004fcc0000004100 */
[----:B------:R-:W0:Y:S02]  /*7630*/  F2I.S64.TRUNC R2, R2 ;  /* 0x0000000200027311 */ /* 0x000e24000020d900 */
[----:B0-----:R-:W-:Y:S01]  /*7640*/  PRMT R0, R2, 0x7610, R0 ;  /* 0x0000761002007816 */ /* 0x001fe20000000000 */
[----:B------:R-:W-:Y:S06]  /*7650*/  BRA `(.L_x_27775) ;  /* 0x0000000800f87947 */ /* 0x000fec0003800000 */
.L_x_27778:
        /* <DEDUP_REMOVED lines=10> */
.L_x_27781:
[----:B------:R-:W2:Y:S02]  /*7700*/  LDG.E.U16 R4, desc[UR36][R4.64] ;  /* 0x0000002404047981 */ /* 0x000ea4000c1e1500 */
[----:B--2---:R-:W-:-:S06]  /*7710*/  HADD2.F32 R2, -RZ, R4.H0_H0 ;  /* 0x20000004ff027230 */ /* 0x004fcc0000004100 */
[----:B------:R-:W0:Y:S02]  /*7720*/  F2I.S64.TRUNC R2, R2 ;  /* 0x0000000200027311 */ /* 0x000e24000020d900 */
[----:B0-----:R-:W-:Y:S01]  /*7730*/  PRMT R0, R2, 0x7610, R0 ;  /* 0x0000761002007816 */ /* 0x001fe20000000000 */
[----:B------:R-:W-:Y:S06]  /*7740*/  BRA `(.L_x_27775) ;  /* 0x0000000800bc7947 */ /* 0x000fec0003800000 */
.L_x_27780:
[----:B------:R-:W2:Y:S02]  /*7750*/  LDG.E.64 R2, desc[UR36][R4.64] ;  /* 0x0000002404027981 */ /* 0x000ea4000c1e1b00 */
[----:B--2---:R-:W0:Y:S02]  /*7760*/  F2I.S64.F64.TRUNC R2, R2 ;  /* 0x0000000200027311 */ /* 0x004e24000030d900 */
[----:B0-----:R-:W-:Y:S01]  /*7770*/  PRMT R0, R2, 0x7610, R0 ;  /* 0x0000761002007816 */ /* 0x001fe20000000000 */
[----:B------:R-:W-:Y:S06]  /*7780*/  BRA `(.L_x_27775) ;  /* 0x0000000800ac7947 */ /* 0x000fec0003800000 */
.L_x_27770:
        /* <DEDUP_REMOVED lines=12> */
.L_x_27784:
[----:B------:R-:W2:Y:S02]  /*7850*/  LDG.E.64 R4, desc[UR36][R4.64] ;  /* 0x0000002404047981 */ /* 0x000ea4000c1e1b00 */
[----:B--2---:R-:W0:Y:S02]  /*7860*/  F2I.S64.F64.TRUNC R2, R4 ;  /* 0x0000000400027311 */ /* 0x004e24000030d900 */
[----:B0-----:R-:W-:Y:S01]  /*7870*/  PRMT R0, R2, 0x7610, R0 ;  /* 0x0000761002007816 */ /* 0x001fe20000000000 */
[----:B------:R-:W-:Y:S06]  /*7880*/  BRA `(.L_x_27775) ;  /* 0x00000008006c7947 */ /* 0x000fec0003800000 */
.L_x_27783:
        /* <DEDUP_REMOVED lines=28> */
.L_x_27786:
        /* <DEDUP_REMOVED lines=15> */
.L_x_27785:
[----:B------:R-:W2:Y:S02]  /*7b40*/  LDG.E.U16 R2, desc[UR36][R4.64] ;  /* 0x0000002404027981 */ /* 0x000ea4000c1e1500 */
[----:B--2---:R-:W-:-:S06]  /*7b50*/  IMAD.U32 R2, R2, 0x10000, RZ ;  /* 0x0001000002027824 */ /* 0x004fcc00078e00ff */
[----:B------:R-:W0:Y:S02]  /*7b60*/  F2I.S64.TRUNC R2, R2 ;  /* 0x0000000200027311 */ /* 0x000e24000020d900 */
[----:B0-----:R-:W-:Y:S01]  /*7b70*/  PRMT R0, R2, 0x7610, R0 ;  /* 0x0000761002007816 */ /* 0x001fe20000000000 */
[----:B------:R-:W-:Y:S06]  /*7b80*/  BRA `(.L_x_27775) ;  /* 0x0000000400ac7947 */ /* 0x000fec0003800000 */
.L_x_27782:
        /* <DEDUP_REMOVED lines=10> */
.L_x_27789:
        /* <DEDUP_REMOVED lines=21> */
.L_x_27793:
[----:B------:R-:W-:Y:S05]  /*7d80*/  BSYNC B1 ;  /* 0x0000000000017941 */ /* 0x000fea0003800000 */
.L_x_27792:
[----:B------:R-:W-:Y:S01]  /*7d90*/  IMAD.SHL.U32 R2, R2, 0x100000, RZ ;  /* 0x0010000002027824 */ /* 0x000fe200078e00ff */
[----:B------:R-:W-:-:S04]  /*7da0*/  LEA R3, R0, 0x3b800000, 0x17 ;  /* 0x3b80000000037811 */ /* 0x000fc800078eb8ff */
[----:B------:R-:W-:-:S07]  /*7db0*/  LOP3.LUT R2, R3, R2, R4, 0xfe, !PT ;  /* 0x0000000203027212 */ /* 0x000fce00078efe04 */
.L_x_27791:
[----:B------:R-:W-:Y:S05]  /*7dc0*/  BSYNC B0 ;  /* 0x0000000000007941 */ /* 0x000fea0003800000 */
.L_x_27790:
[----:B------:R-:W0:Y:S02]  /*7dd0*/  F2I.S64.TRUNC R2, R2 ;  /* 0x0000000200027311 */ /* 0x000e24000020d900 */
[----:B0-----:R-:W-:Y:S01]  /*7de0*/  PRMT R0, R2, 0x7610, R0 ;  /* 0x0000761002007816 */ /* 0x001fe20000000000 */
[----:B------:R-:W-:Y:S06]  /*7df0*/  BRA `(.L_x_27775) ;  /* 0x0000000400107947 */ /* 0x000fec0003800000 */
.L_x_27788:
        /* <DEDUP_REMOVED lines=21> */
.L_x_27797:
[----:B------:R-:W-:Y:S05]  /*7f50*/  BSYNC B1 ;  /* 0x0000000000017941 */ /* 0x000fea0003800000 */
.L_x_27796:
[----:B------:R-:W-:Y:S01]  /*7f60*/  IMAD.SHL.U32 R2, R2, 0x200000, RZ ;  /* 0x0020000002027824 */ /* 0x000fe200078e00ff */
[----:B------:R-:W-:-:S04]  /*7f70*/  LEA R3, R0, 0x37800000, 0x17 ;  /* 0x3780000000037811 */ /* 0x000fc800078eb8ff */
[----:B------:R-:W-:-:S07]  /*7f80*/  LOP3.LUT R2, R3, R2, R4, 0xfe, !PT ;  /* 0x0000000203027212 */ /* 0x000fce00078efe04 */
.L_x_27795:
[----:B------:R-:W-:Y:S05]  /*7f90*/  BSYNC B0 ;  /* 0x0000000000007941 */ /* 0x000fea0003800000 */
.L_x_27794:
[----:B------:R-:W0:Y:S02]  /*7fa0*/  F2I.S64.TRUNC R2, R2 ;  /* 0x0000000200027311 */ /* 0x000e24000020d900 */
[----:B0-----:R-:W-:Y:S01]  /*7fb0*/  PRMT R0, R2, 0x7610, R0 ;  /* 0x0000761002007816 */ /* 0x001fe20000000000 */
[----:B------:R-:W-:Y:S06]  /*7fc0*/  BRA `(.L_x_27775) ;  /* 0x00000000009c7947 */ /* 0x000fec0003800000 */
.L_x_27787:
        /* <DEDUP_REMOVED lines=14> */
.L_x_27801:
[----:B------:R-:W-:Y:S05]  /*80b0*/  BSYNC B0 ;  /* 0x0000000000007941 */ /* 0x000fea0003800000 */
.L_x_27800:
[----:B------:R-:W0:Y:S02]  /*80c0*/  F2I.S64.TRUNC R2, R2 ;  /* 0x0000000200027311 */ /* 0x000e24000020d900 */
[----:B0-----:R-:W-:Y:S01]  /*80d0*/  PRMT R0, R2, 0x7610, R0 ;  /* 0x0000761002007816 */ /* 0x001fe20000000000 */
[----:B------:R-:W-:Y:S06]  /*80e0*/  BRA `(.L_x_27775) ;  /* 0x0000000000547947 */ /* 0x000fec0003800000 */
.L_x_27774:
        /* <DEDUP_REMOVED lines=16> */
.L_x_27802:
[----:B------:R-:W-:Y:S01]  /*81f0*/  PRMT R0, RZ, 0x7610, R0 ;  /* 0x00007610ff007816 */ /* 0x000fe20000000000 */
[----:B------:R-:W-:Y:S06]  /*8200*/  BRA `(.L_x_27775) ;  /* 0x00000000000c7947 */ /* 0x000fec0003800000 */
.L_x_27799:
[----:B------:R0:W5:Y:S01]  /*8210*/  LDG.E.U8 R0, desc[UR36][R4.64] ;  /* 0x0000002404007981 */ /* 0x000162000c1e1100 */
[----:B------:R-:W-:Y:S05]  /*8220*/  BRA `(.L_x_27775) ;  /* 0x0000000000047947 */ /* 0x000fea0003800000 */
.L_x_27798:
[----:B------:R0:W5:Y:S02]  /*8230*/  LDG.E.U8 R0, desc[UR36][R4.64] ;  /* 0x0000002404007981 */ /* 0x000164000c1e1100 */
.L_x_27775:
        /* <DEDUP_REMOVED lines=18> */
.L_x_27807:
[----:B------:R0:W-:Y:S01]  /*8360*/  STG.E.U8 desc[UR36][R16.64], R2 ;  /* 0x0000000210007986 */ /* 0x0001e2000c101124 */
[----:B------:R-:W-:Y:S05]  /*8370*/  BRA `(.L_x_27809) ;  /* 0x0000000c000c7947 */ /* 0x000fea0003800000 */
.L_x_27806:
        /* <DEDUP_REMOVED lines=9> */
.L_x_27811:
[----:B------:R0:W-:Y:S01]  /*8410*/  STG.E desc[UR36][R16.64], R2 ;  /* 0x0000000210007986 */ /* 0x0001e2000c101924 */
[----:B------:R-:W-:Y:S05]  /*8420*/  BRA `(.L_x_27809) ;  /* 0x0000000800e07947 */ /* 0x000fea0003800000 */
.L_x_27810:
[----:B------:R0:W-:Y:S01]  /*8430*/  STG.E.U16 desc[UR36][R16.64], R2 ;  /* 0x0000000210007986 */ /* 0x0001e2000c101524 */
[----:B------:R-:W-:Y:S05]  /*8440*/  BRA `(.L_x_27809) ;  /* 0x0000000800d87947 */ /* 0x000fea0003800000 */
.L_x_27805:
        /* <DEDUP_REMOVED lines=9> */
.L_x_27813:
[----:B------:R-:W-:-:S04]  /*84e0*/  FSEL R0, RZ, 1, !P0 ;  /* 0x3f800000ff007808 */ /* 0x000fc80004000000 */
[----:B------:R-:W-:-:S05]  /*84f0*/  F2FP.F16.F32.PACK_AB R0, RZ, R0 ;  /* 0x00000000ff00723e */ /* 0x000fca00000000ff */
[----:B------:R0:W-:Y:S01]  /*8500*/  STG.E.U16 desc[UR36][R16.64], R0 ;  /* 0x0000000010007986 */ /* 0x0001e2000c101524 */
[----:B------:R-:W-:Y:S05]  /*8510*/  BRA `(.L_x_27809) ;  /* 0x0000000800a47947 */ /* 0x000fea0003800000 */
.L_x_27812:
        /* <DEDUP_REMOVED lines=10> */
.L_x_27815:
[----:B------:R-:W-:-:S04]  /*85c0*/  FSEL R0, RZ, 1, !P0 ;  /* 0x3f800000ff007808 */ /* 0x000fc80004000000 */
[----:B------:R-:W-:-:S04]  /*85d0*/  F2FP.F16.F32.PACK_AB R3, RZ, R0 ;  /* 0x00000000ff03723e */ /* 0x000fc800000000ff */
[----:B------:R-:W-:-:S05]  /*85e0*/  PRMT R3, R3, 0x5410, RZ ;  /* 0x0000541003037816 */ /* 0x000fca00000000ff */
[----:B------:R0:W-:Y:S01]  /*85f0*/  STG.E desc[UR36][R16.64], R3 ;  /* 0x0000000310007986 */ /* 0x0001e2000c101924 */
[----:B------:R-:W-:Y:S05]  /*8600*/  BRA `(.L_x_27809) ;  /* 0x0000000800687947 */ /* 0x000fea0003800000 */
.L_x_27814:
[----:B------:R-:W-:Y:S01]  /*8610*/  FSEL R3, RZ, 1.875, !P0 ;  /* 0x3ff00000ff037808 */ /* 0x000fe20004000000 */
[----:B------:R-:W-:-:S05]  /*8620*/  IMAD.MOV.U32 R2, RZ, RZ, RZ ;  /* 0x000000ffff027224 */ /* 0x000fca00078e00ff */
[----:B------:R0:W-:Y:S01]  /*8630*/  STG.E.64 desc[UR36][R16.64], R2 ;  /* 0x0000000210007986 */ /* 0x0001e2000c101b24 */
[----:B------:R-:W-:Y:S05]  /*8640*/  BRA `(.L_x_27809) ;  /* 0x0000000800587947 */ /* 0x000fea0003800000 */
.L_x_27804:
        /* <DEDUP_REMOVED lines=10> */
.L_x_27818:
[----:B------:R-:W-:Y:S02]  /*86f0*/  FSEL R5, RZ, 1.875, !P0 ;  /* 0x3ff00000ff057808 */ /* 0x000fe40004000000 */
[----:B------:R-:W-:Y:S01]  /*8700*/  CS2R R6, SRZ ;  /* 0x0000000000067805 */ /* 0x000fe2000001ff00 */
[----:B------:R-:W-:-:S05]  /*8710*/  IMAD.MOV.U32 R4, RZ, RZ, RZ ;  /* 0x000000ffff047224 */ /* 0x000fca00078e00ff */
[----:B------:R0:W-:Y:S01]  /*8720*/  STG.E.128 desc[UR36][R16.64], R4 ;  /* 0x0000000410007986 */ /* 0x0001e2000c101d24 */
[----:B------:R-:W-:Y:S05]  /*8730*/  BRA `(.L_x_27809) ;  /* 0x00000008001c7947 */ /* 0x000fea0003800000 */
.L_x_27817:
        /* <DEDUP_REMOVED lines=18> */
.L_x_27822:
[----:B------:R-:W-:Y:S05]  /*8860*/  BSYNC B0 ;  /* 0x0000000000007941 */ /* 0x000fea0003800000 */
.L_x_27821:
[----:B------:R0:W-:Y:S01]  /*8870*/  STG.E.U8 desc[UR36][R16.64], R3 ;  /* 0x0000000310007986 */ /* 0x0001e2000c101124 */
[----:B------:R-:W-:Y:S05]  /*8880*/  BRA `(.L_x_27809) ;  /* 0x0000000400c87947 */ /* 0x000fea0003800000 */
.L_x_27820:
        /* <DEDUP_REMOVED lines=13> */
.L_x_27823:
[----:B------:R-:W-:Y:S01]  /*8960*/  ISETP.GT.U32.AND P0, PT, R3, 0x7f800000, PT ;  /* 0x7f8000000300780c */ /* 0x000fe20003f04070 */
[----:B------:R-:W-:-:S05]  /*8970*/  IMAD.MOV.U32 R3, RZ, RZ, 0x7f ;  /* 0x0000007fff037424 */ /* 0x000fca00078e00ff */
[----:B------:R-:W-:-:S05]  /*8980*/  SEL R3, R3, 0x7c, P0 ;  /* 0x0000007c03037807 */ /* 0x000fca0000000000 */
[----:B------:R0:W-:Y:S01]  /*8990*/  STG.E.U8 desc[UR36][R16.64], R3 ;  /* 0x0000000310007986 */ /* 0x0001e2000c101124 */
[----:B------:R-:W-:Y:S05]  /*89a0*/  BRA `(.L_x_27809) ;  /* 0x0000000400807947 */ /* 0x000fea0003800000 */
.L_x_27819:
[----:B------:R-:W-:-:S04]  /*89b0*/  FSEL R0, RZ, 1, !P0 ;  /* 0x3f800000ff007808 */ /* 0x000fc80004000000 */
[----:B------:R-:W-:-:S05]  /*89c0*/  F2FP.BF16.F32.PACK_AB R0, RZ, R0 ;  /* 0x00000000ff00723e */ /* 0x000fca00000010ff */
[----:B------:R0:W-:Y:S01]  /*89d0*/  STG.E.U16 desc[UR36][R16.64], R0 ;  /* 0x0000000010007986 */ /* 0x0001e2000c101524 */
[----:B------:R-:W-:Y:S05]  /*89e0*/  BRA `(.L_x_27809) ;  /* 0x0000000400707947 */ /* 0x000fea0003800000 */
.L_x_27816:
        /* <DEDUP_REMOVED lines=10> */
.L_x_27826:
        /* <DEDUP_REMOVED lines=16> */
.L_x_27829:
[----:B------:R-:W-:-:S07]  /*8b90*/  PRMT R8, R0, 0x7610, R8 ;  /* 0x0000761000087816 */ /* 0x000fce0000000008 */
.L_x_27828:
[----:B------:R-:W-:Y:S05]  /*8ba0*/  BSYNC B0 ;  /* 0x0000000000007941 */ /* 0x000fea0003800000 */
.L_x_27827:
[----:B------:R3:W-:Y:S01]  /*8bb0*/  STG.E.U8 desc[UR36][R16.64], R8 ;  /* 0x0000000810007986 */ /* 0x0007e2000c101124 */
[----:B------:R-:W-:Y:S05]  /*8bc0*/  BRA `(.L_x_27809) ;  /* 0x0000000000f87947 */ /* 0x000fea0003800000 */
.L_x_27825:
        /* <DEDUP_REMOVED lines=16> */
.L_x_27832:
[----:B------:R-:W-:-:S07]  /*8cd0*/  PRMT R8, R0, 0x7610, R8 ;  /* 0x0000761000087816 */ /* 0x000fce0000000008 */
.L_x_27831:
[----:B------:R-:W-:Y:S05]  /*8ce0*/  BSYNC B0 ;  /* 0x0000000000007941 */ /* 0x000fea0003800000 */
.L_x_27830:
[----:B------:R0:W-:Y:S01]  /*8cf0*/  STG.E.U8 desc[UR36][R16.64], R8 ;  /* 0x0000000810007986 */ /* 0x0001e2000c101124 */
[----:B------:R-:W-:Y:S05]  /*8d00*/  BRA `(.L_x_27809) ;  /* 0x0000000000a87947 */ /* 0x000fea0003800000 */
.L_x_27824:
        /* <DEDUP_REMOVED lines=21> */
.L_x_27808:
        /* <DEDUP_REMOVED lines=16> */
.L_x_27835:
[----:B------:R-:W-:Y:S05]  /*8f60*/  BRA `(.L_x_27809) ;  /* 0x0000000000107947 */ /* 0x000fea0003800000 */
.L_x_27834:
[----:B------:R-:W-:-:S05]  /*8f70*/  IMAD.MOV.U32 R3, RZ, RZ, RZ ;  /* 0x000000ffff037224 */ /* 0x000fca00078e00ff */
[----:B------:R2:W-:Y:S01]  /*8f80*/  STG.E.64 desc[UR36][R16.64], R2 ;  /* 0x0000000210007986 */ /* 0x0005e2000c101b24 */
[----:B------:R-:W-:Y:S05]  /*8f90*/  BRA `(.L_x_27809) ;  /* 0x0000000000047947 */ /* 0x000fea0003800000 */
.L_x_27833:
[----:B------:R0:W-:Y:S02]  /*8fa0*/  STG.E desc[UR36][R16.64], R2 ;  /* 0x0000000210007986 */ /* 0x0001e4000c101924 */
.L_x_27809:
[----:B------:R-:W-:Y:S05]  /*8fb0*/  BSYNC B6 ;  /* 0x0000000000067941 */ /* 0x000fea0003800000 */
.L_x_27803:
[----:B------:R-:W-:-:S07]  /*8fc0*/  VIADD R19, R19, 0x80 ;  /* 0x0000008013137836 */ /* 0x000fce0000000000 */
.L_x_27768:
[----:B------:R-:W-:Y:S05]  /*8fd0*/  BSYNC B7 ;  /* 0x0000000000077941 */ /* 0x000fea0003800000 */
.L_x_27767:
        /* <DEDUP_REMOVED lines=306> */
.L_x_27836:
        /* <DEDUP_REMOVED lines=20> */
.L_x_27840:
[----:B------:R4:W5:Y:S01]  /*a440*/  LDG.E.U8 R0, desc[UR36][R4.64] ;  /* 0x0000002404007981 */ /* 0x000962000c1e1100 */
[----:B------:R-:W-:Y:S05]  /*a450*/  BRA `(.L_x_27842) ;  /* 0x0000000c00647947 */ /* 0x000fea0003800000 */
.L_x_27839:
        /* <DEDUP_REMOVED lines=8> */
.L_x_27844:
[----:B------:R2:W5:Y:S01]  /*a4e0*/  LDG.E.U8 R0, desc[UR36][R4.64] ;  /* 0x0000002404007981 */ /* 0x000562000c1e1100 */
[----:B------:R-:W-:Y:S05]  /*a4f0*/  BRA `(.L_x_27842) ;  /* 0x0000000c003c7947 */ /* 0x000fea0003800000 */
.L_x_27843:
[----:B------:R0:W5:Y:S01]  /*a500*/  LDG.E.U16 R0, desc[UR36][R4.64] ;  /* 0x0000002404007981 */ /* 0x000162000c1e1500 */
[----:B------:R-:W-:Y:S05]  /*a510*/  BRA `(.L_x_27842) ;  /* 0x0000000c00347947 */ /* 0x000fea0003800000 */
.L_x_27838:
        /* <DEDUP_REMOVED lines=10> */
.L_x_27846:
[----:B------:R-:W2:Y:S02]  /*a5c0*/  LDG.E.U16 R2, desc[UR36][R4.64] ;  /* 0x0000002404027981 */ /* 0x000ea4000c1e1500 */
[----:B--2---:R-:W-:-:S06]  /*a5d0*/  HADD2.F32 R2, -RZ, R2.H0_H0 ;  /* 0x20000002ff027230 */ /* 0x004fcc0000004100 */
[----:B------:R-:W0:Y:S02]  /*a5e0*/  F2I.S64.TRUNC R2, R2 ;  /* 0x0000000200027311 */ /* 0x000e24000020d900 */
[----:B0-----:R-:W-:Y:S01]  /*a5f0*/  PRMT R0, R2, 0x7610, R0 ;  /* 0x0000761002007816 */ /* 0x001fe20000000000 */
[----:B------:R-:W-:Y:S06]  /*a600*/  BRA `(.L_x_27842) ;  /* 0x0000000800f87947 */ /* 0x000fec0003800000 */
.L_x_27845:
        /* <DEDUP_REMOVED lines=10> */
.L_x_27848:
[----:B------:R-:W2:Y:S02]  /*a6b0*/  LDG.E.U16 R4, desc[UR36][R4.64] ;  /* 0x0000002404047981 */ /* 0x000ea4000c1e1500 */
[----:B--2---:R-:W-:-:S06]  /*a6c0*/  HADD2.F32 R2, -RZ, R4.H0_H0 ;  /* 0x20000004ff027230 */ /* 0x004fcc0000004100 */
[----:B------:R-:W0:Y:S02]  /*a6d0*/  F2I.S64.TRUNC R2, R2 ;  /* 0x0000000200027311 */ /* 0x000e24000020d900 */
[----:B0-----:R-:W-:Y:S01]  /*a6e0*/  PRMT R0, R2, 0x7610, R0 ;  /* 0x0000761002007816 */ /* 0x001fe20000000000 */
[----:B------:R-:W-:Y:S06]  /*a6f0*/  BRA `(.L_x_27842) ;  /* 0x0000000800bc7947 */ /* 0x000fec0003800000 */
.L_x_27847:
[----:B------:R-:W2:Y:S02]  /*a700*/  LDG.E.64 R2, desc[UR36][R4.64] ;  /* 0x0000002404027981 */ /* 0x000ea4000c1e1b00 */
[----:B--2---:R-:W0:Y:S02]  /*a710*/  F2I.S64.F64.TRUNC R2, R2 ;  /* 0x0000000200027311 */ /* 0x004e24000030d900 */
[----:B0-----:R-:W-:Y:S01]  /*a720*/  PRMT R0, R2, 0x7610, R0 ;  /* 0x0000761002007816 */ /* 0x001fe20000000000 */
[----:B------:R-:W-:Y:S06]  /*a730*/  BRA `(.L_x_27842) ;  /* 0x0000000800ac7947 */ /* 0x000fec0003800000 */
.L_x_27837:
        /* <DEDUP_REMOVED lines=12> */
.L_x_27851:
[----:B------:R-:W2:Y:S02]  /*a800*/  LDG.E.64 R4, desc[UR36][R4.64] ;  /* 0x0000002404047981 */ /* 0x000ea4000c1e1b00 */
[----:B--2---:R-:W0:Y:S02]  /*a810*/  F2I.S64.F64.TRUNC R2, R4 ;  /* 0x0000000400027311 */ /* 0x004e24000030d900 */
[----:B0-----:R-:W-:Y:S01]  /*a820*/  PRMT R0, R2, 0x7610, R0 ;  /* 0x0000761002007816 */ /* 0x001fe20000000000 */
[----:B------:R-:W-:Y:S06]  /*a830*/  BRA `(.L_x_27842) ;  /* 0x00000008006c7947 */ /* 0x000fec0003800000 */
.L_x_27850:
        /* <DEDUP_REMOVED lines=28> */
.L_x_27853:
        /* <DEDUP_REMOVED lines=15> */
.L_x_27852:
[----:B------:R-:W2:Y:S02]  /*aaf0*/  LDG.E.U16 R2, desc[UR36][R4.64] ;  /* 0x0000002404027981 */ /* 0x000ea4000c1e1500 */
[----:B--2---:R-:W-:-:S06]  /*ab00*/  IMAD.U32 R2, R2, 0x10000, RZ ;  /* 0x0001000002027824 */ /* 0x004fcc00078e00ff */
[----:B------:R-:W0:Y:S02]  /*ab10*/  F2I.S64.TRUNC R2, R2 ;  /* 0x0000000200027311 */ /* 0x000e24000020d900 */
[----:B0-----:R-:W-:Y:S01]  /*ab20*/  PRMT R0, R2, 0x7610, R0 ;  /* 0x0000761002007816 */ /* 0x001fe20000000000 */
[----:B------:R-:W-:Y:S06]  /*ab30*/  BRA `(.L_x_27842) ;  /* 0x0000000400ac7947 */ /* 0x000fec0003800000 */
.L_x_27849:
        /* <DEDUP_REMOVED lines=10> */
.L_x_27856:
        /* <DEDUP_REMOVED lines=21> */
.L_x_27860:
[----:B------:R-:W-:Y:S05]  /*ad30*/  BSYNC B1 ;  /* 0x0000000000017941 */ /* 0x000fea0003800000 */
.L_x_27859:
[----:B------:R-:W-:Y:S01]  /*ad40*/  IMAD.SHL.U32 R2, R2, 0x100000, RZ ;  /* 0x0010000002027824 */ /* 0x000fe200078e00ff */
[----:B------:R-:W-:-:S04]  /*ad50*/  LEA R3, R0, 0x3b800000, 0x17 ;  /* 0x3b80000000037811 */ /* 0x000fc800078eb8ff */
[----:B------:R-:W-:-:S07]  /*ad60*/  LOP3.LUT R2, R3, R2, R4, 0xfe, !PT ;  /* 0x0000000203027212 */ /* 0x000fce00078efe04 */
.L_x_27858:
[----:B------:R-:W-:Y:S05]  /*ad70*/  BSYNC B0 ;  /* 0x0000000000007941 */ /* 0x000fea0003800000 */
.L_x_27857:
[----:B------:R-:W0:Y:S02]  /*ad80*/  F2I.S64.TRUNC R2, R2 ;  /* 0x0000000200027311 */ /* 0x000e24000020d900 */
[----:B0-----:R-:W-:Y:S01]  /*ad90*/  PRMT R0, R2, 0x7610, R0 ;  /* 0x0000761002007816 */ /* 0x001fe20000000000 */
[----:B------:R-:W-:Y:S06]  /*ada0*/  BRA `(.L_x_27842) ;  /* 0x0000000400107947 */ /* 0x000fec0003800000 */
.L_x_27855:
        /* <DEDUP_REMOVED lines=21> */
.L_x_27864:
[----:B------:R-:W-:Y:S05]  /*af00*/  BSYNC B1 ;  /* 0x0000000000017941 */ /* 0x000fea0003800000 */
.L_x_27863:
[----:B------:R-:W-:Y:S01]  /*af10*/  IMAD.SHL.U32 R2, R2, 0x200000, RZ ;  /* 0x0020000002027824 */ /* 0x000fe200078e00ff */
[----:B------:R-:W-:-:S04]  /*af20*/  LEA R3, R0, 0x37800000, 0x17 ;  /* 0x3780000000037811 */ /* 0x000fc800078eb8ff */
[----:B------:R-:W-:-:S07]  /*af30*/  LOP3.LUT R2, R3, R2, R4, 0xfe, !PT ;  /* 0x0000000203027212 */ /* 0x000fce00078efe04 */
.L_x_27862:
[----:B------:R-:W-:Y:S05]  /*af40*/  BSYNC B0 ;  /* 0x0000000000007941 */ /* 0x000fea0003800000 */
.L_x_27861:
[----:B------:R-:W0:Y:S02]  /*af50*/  F2I.S64.TRUNC R2, R2 ;  /* 0x0000000200027311 */ /* 0x000e24000020d900 */
[----:B0-----:R-:W-:Y:S01]  /*af60*/  PRMT R0, R2, 0x7610, R0 ;  /* 0x0000761002007816 */ /* 0x001fe20000000000 */
[----:B------:R-:W-:Y:S06]  /*af70*/  BRA `(.L_x_27842) ;  /* 0x00000000009c7947 */ /* 0x000fec0003800000 */
.L_x_27854:
        /* <DEDUP_REMOVED lines=14> */
.L_x_27868:
[----:B------:R-:W-:Y:S05]  /*b060*/  BSYNC B0 ;  /* 0x0000000000007941 */ /* 0x000fea0003800000 */
.L_x_27867:
[----:B------:R-:W0:Y:S02]  /*b070*/  F2I.S64.TRUNC R2, R2 ;  /* 0x0000000200027311 */ /* 0x000e24000020d900 */
[----:B0-----:R-:W-:Y:S01]  /*b080*/  PRMT R0, R2, 0x7610, R0 ;  /* 0x0000761002007816 */ /* 0x001fe20000000000 */
[----:B------:R-:W-:Y:S06]  /*b090*/  BRA `(.L_x_27842) ;  /* 0x0000000000547947 */ /* 0x000fec0003800000 */
.L_x_27841:
        /* <DEDUP_REMOVED lines=16> */
.L_x_27869:
[----:B------:R-:W-:Y:S01]  /*b1a0*/  PRMT R0, RZ, 0x7610, R0 ;  /* 0x00007610ff007816 */ /* 0x000fe20000000000 */
[----:B------:R-:W-:Y:S06]  /*b1b0*/  BRA `(.L_x_27842) ;  /* 0x00000000000c7947 */ /* 0x000fec0003800000 */
.L_x_27866:
[----:B------:R0:W5:Y:S01]  /*b1c0*/  LDG.E.U8 R0, desc[UR36][R4.64] ;  /* 0x0000002404007981 */ /* 0x000162000c1e1100 */
[----:B------:R-:W-:Y:S05]  /*b1d0*/  BRA `(.L_x_27842) ;  /* 0x0000000000047947 */ /* 0x000fea0003800000 */
.L_x_27865:
[----:B------:R0:W5:Y:S02]  /*b1e0*/  LDG.E.U8 R0, desc[UR36][R4.64] ;  /* 0x0000002404007981 */ /* 0x000164000c1e1100 */
.L_x_27842:
[----:B01234-:R-:W0:Y:S08]  /*b1f0*/  LDC.U8 R5, c[0x0][0x422] ;  /* 0x00010880ff057b82 */ /* 0x01fe300000000000 */
        /* <DEDUP_REMOVED lines=16> */
.L_x_27873:
[----:B------:R-:W-:Y:S01]  /*b300*/  STG.E.U8 desc[UR36][R16.64], R2 ;  /* 0x0000000210007986 */ /* 0x000fe2000c101124 */
[----:B------:R-:W-:Y:S05]  /*b310*/  EXIT ;  /* 0x000000000000794d */ /* 0x000fea0003800000 */
.L_x_27872:
        /* <DEDUP_REMOVED lines=9> */
.L_x_27876:
[----:B------:R-:W-:Y:S01]  /*b3b0*/  STG.E desc[UR36][R16.64], R2 ;  /* 0x0000000210007986 */ /* 0x000fe2000c101924 */
[----:B------:R-:W-:Y:S05]  /*b3c0*/  EXIT ;  /* 0x000000000000794d */ /* 0x000fea0003800000 */
.L_x_27875:
[----:B------:R-:W-:Y:S01]  /*b3d0*/  STG.E.U16 desc[UR36][R16.64], R2 ;  /* 0x0000000210007986 */ /* 0x000fe2000c101524 */
[----:B------:R-:W-:Y:S05]  /*b3e0*/  EXIT ;  /* 0x000000000000794d */ /* 0x000fea0003800000 */
.L_x_27871:
        /* <DEDUP_REMOVED lines=9> */
.L_x_27878:
[----:B------:R-:W-:-:S04]  /*b480*/  FSEL R0, RZ, 1, !P0 ;  /* 0x3f800000ff007808 */ /* 0x000fc80004000000 */
[----:B------:R-:W-:-:S05]  /*b490*/  F2FP.F16.F32.PACK_AB R0, RZ, R0 ;  /* 0x00000000ff00723e */ /* 0x000fca00000000ff */
[----:B------:R-:W-:Y:S01]  /*b4a0*/  STG.E.U16 desc[UR36][R16.64], R0 ;  /* 0x0000000010007986 */ /* 0x000fe2000c101524 */
[----:B------:R-:W-:Y:S05]  /*b4b0*/  EXIT ;  /* 0x000000000000794d */ /* 0x000fea0003800000 */
.L_x_27877:
        /* <DEDUP_REMOVED lines=10> */
.L_x_27880:
[----:B------:R-:W-:-:S04]  /*b560*/  FSEL R0, RZ, 1, !P0 ;  /* 0x3f800000ff007808 */ /* 0x000fc80004000000 */
[----:B------:R-:W-:-:S04]  /*b570*/  F2FP.F16.F32.PACK_AB R3, RZ, R0 ;  /* 0x00000000ff03723e */ /* 0x000fc800000000ff */
[----:B------:R-:W-:-:S05]  /*b580*/  PRMT R3, R3, 0x5410, RZ ;  /* 0x0000541003037816 */ /* 0x000fca00000000ff */
[----:B------:R-:W-:Y:S01]  /*b590*/  STG.E desc[UR36][R16.64], R3 ;  /* 0x0000000310007986 */ /* 0x000fe2000c101924 */
[----:B------:R-:W-:Y:S05]  /*b5a0*/  EXIT ;  /* 0x000000000000794d */ /* 0x000fea0003800000 */
.L_x_27879:
[----:B------:R-:W-:Y:S01]  /*b5b0*/  FSEL R3, RZ, 1.875, !P0 ;  /* 0x3ff00000ff037808 */ /* 0x000fe20004000000 */
[----:B------:R-:W-:-:S05]  /*b5c0*/  IMAD.MOV.U32 R2, RZ, RZ, RZ ;  /* 0x000000ffff027224 */ /* 0x000fca00078e00ff */
[----:B------:R-:W-:Y:S01]  /*b5d0*/  STG.E.64 desc[UR36][R16.64], R2 ;  /* 0x0000000210007986 */ /* 0x000fe2000c101b24 */
[----:B------:R-:W-:Y:S05]  /*b5e0*/  EXIT ;  /* 0x000000000000794d */ /* 0x000fea0003800000 */
.L_x_27870:
        /* <DEDUP_REMOVED lines=10> */
.L_x_27883:
[----:B------:R-:W-:Y:S02]  /*b690*/  FSEL R5, RZ, 1.875, !P0 ;  /* 0x3ff00000ff057808 */ /* 0x000fe40004000000 */
[----:B------:R-:W-:Y:S01]  /*b6a0*/  CS2R R6, SRZ ;  /* 0x0000000000067805 */ /* 0x000fe2000001ff00 */
[----:B------:R-:W-:-:S05]  /*b6b0*/  IMAD.MOV.U32 R4, RZ, RZ, RZ ;  /* 0x000000ffff047224 */ /* 0x000fca00078e00ff */
[----:B------:R-:W-:Y:S01]  /*b6c0*/  STG.E.128 desc[UR36][R16.64], R4 ;  /* 0x0000000410007986 */ /* 0x000fe2000c101d24 */
[----:B------:R-:W-:Y:S05]  /*b6d0*/  EXIT ;  /* 0x000000000000794d */ /* 0x000fea0003800000 */
.L_x_27882:
        /* <DEDUP_REMOVED lines=18> */
.L_x_27887:
[----:B------:R-:W-:Y:S05]  /*b800*/  BSYNC B0 ;  /* 0x0000000000007941 */ /* 0x000fea0003800000 */
.L_x_27886:
[----:B------:R-:W-:Y:S01]  /*b810*/  STG.E.U8 desc[UR36][R16.64], R3 ;  /* 0x0000000310007986 */ /* 0x000fe2000c101124 */
[----:B------:R-:W-:Y:S05]  /*b820*/  EXIT ;  /* 0x000000000000794d */ /* 0x000fea0003800000 */
.L_x_27885:
        /* <DEDUP_REMOVED lines=14> */
.L_x_27888:
[----:B------:R-:W-:Y:S01]  /*b910*/  IMAD.MOV.U32 R3, RZ, RZ, 0x7f ;  /* 0x0000007fff037424 */ /* 0x000fe200078e00ff */
[----:B------:R-:W-:-:S04]  /*b920*/  ISETP.GT.U32.AND P0, PT, R5, 0x7f800000, PT ;  /* 0x7f8000000500780c */ /* 0x000fc80003f04070 */
[----:B------:R-:W-:-:S05]  /*b930*/  SEL R3, R3, 0x7c, P0 ;  /* 0x0000007c03037807 */ /* 0x000fca0000000000 */
[----:B------:R-:W-:Y:S01]  /*b940*/  STG.E.U8 desc[UR36][R16.64], R3 ;  /* 0x0000000310007986 */ /* 0x000fe2000c101124 */
[----:B------:R-:W-:Y:S05]  /*b950*/  EXIT ;  /* 0x000000000000794d */ /* 0x000fea0003800000 */
.L_x_27884:
[----:B------:R-:W-:-:S04]  /*b960*/  FSEL R0, RZ, 1, !P0 ;  /* 0x3f800000ff007808 */ /* 0x000fc80004000000 */
[----:B------:R-:W-:-:S05]  /*b970*/  F2FP.BF16.F32.PACK_AB R0, RZ, R0 ;  /* 0x00000000ff00723e */ /* 0x000fca00000010ff */
[----:B------:R-:W-:Y:S01]  /*b980*/  STG.E.U16 desc[UR36][R16.64], R0 ;  /* 0x0000000010007986 */ /* 0x000fe2000c101524 */
[----:B------:R-:W-:Y:S05]  /*b990*/  EXIT ;  /* 0x000000000000794d */ /* 0x000fea0003800000 */
.L_x_27881:
        /* <DEDUP_REMOVED lines=10> */
.L_x_27891:
        /* <DEDUP_REMOVED lines=16> */
.L_x_27894:
[----:B------:R-:W-:-:S07]  /*bb40*/  PRMT R8, R0, 0x7610, R8 ;  /* 0x0000761000087816 */ /* 0x000fce0000000008 */
.L_x_27893:
[----:B------:R-:W-:Y:S05]  /*bb50*/  BSYNC B0 ;  /* 0x0000000000007941 */ /* 0x000fea0003800000 */
.L_x_27892:
[----:B------:R-:W-:Y:S01]  /*bb60*/  STG.E.U8 desc[UR36][R16.64], R8 ;  /* 0x0000000810007986 */ /* 0x000fe2000c101124 */
[----:B------:R-:W-:Y:S05]  /*bb70*/  EXIT ;  /* 0x000000000000794d */ /* 0x000fea0003800000 */
.L_x_27890:
        /* <DEDUP_REMOVED lines=16> */
.L_x_27897:
[----:B------:R-:W-:-:S07]  /*bc80*/  PRMT R8, R0, 0x7610, R8 ;  /* 0x0000761000087816 */ /* 0x000fce0000000008 */
.L_x_27896:
[----:B------:R-:W-:Y:S05]  /*bc90*/  BSYNC B0 ;  /* 0x0000000000007941 */ /* 0x000fea0003800000 */
.L_x_27895:
[----:B------:R-:W-:Y:S01]  /*bca0*/  STG.E.U8 desc[UR36][R16.64], R8 ;  /* 0x0000000810007986 */ /* 0x000fe2000c101124 */
[----:B------:R-:W-:Y:S05]  /*bcb0*/  EXIT ;  /* 0x000000000000794d */ /* 0x000fea0003800000 */
.L_x_27889:
        /* <DEDUP_REMOVED lines=21> */
.L_x_27874:
        /* <DEDUP_REMOVED lines=16> */
.L_x_27900:
[----:B------:R-:W-:Y:S05]  /*bf10*/  EXIT ;  /* 0x000000000000794d */ /* 0x000fea0003800000 */
.L_x_27899:
[----:B------:R-:W-:-:S05]  /*bf20*/  IMAD.MOV.U32 R3, RZ, RZ, RZ ;  /* 0x000000ffff037224 */ /* 0x000fca00078e00ff */
[----:B------:R-:W-:Y:S01]  /*bf30*/  STG.E.64 desc[UR36][R16.64], R2 ;  /* 0x0000000210007986 */ /* 0x000fe2000c101b24 */
[----:B------:R-:W-:Y:S05]  /*bf40*/  EXIT ;  /* 0x000000000000794d */ /* 0x000fea0003800000 */
.L_x_27898:
[----:B------:R-:W-:Y:S01]  /*bf50*/  STG.E desc[UR36][R16.64], R2 ;  /* 0x0000000210007986 */ /* 0x000fe2000c101924 */
[----:B------:R-:W-:Y:S05]  /*bf60*/  EXIT ;  /* 0x000000000000794d */ /* 0x000fea0003800000 */
.L_x_27901:
        /* <DEDUP_REMOVED lines=9> */
.L_x_44015:


//--------------------- .text._ZN2at6native27unrolled_elementwise_kernelINS0_13AUnaryFunctorIhhbZZZNS0_22logical_or_kernel_cudaERNS_14TensorIteratorEENKUlvE0_clEvENKUlvE_clEvEUlhhE_EESt5arrayIPcLm2EELi4E23TrivialOffsetCalculatorILi1EjESD_NS0_6memory12LoadWithCastILi1EEENSE_13StoreWithCastILi1EEEEEviT_T0_T2_T3_T4_T5_ --------------------------
	.section	.text._ZN2at6native27unrolled_elementwise_kernelINS0_13AUnaryFunctorIhhbZZZNS0_22logical_or_kernel_cudaERNS_14TensorIteratorEENKUlvE0_clEvENKUlvE_clEvEUlhhE_EESt5arrayIPcLm2EELi4E23TrivialOffsetCalculatorILi1EjESD_NS0_6memory12LoadWithCastILi1EEENSE_13StoreWithCastILi1EEEEEviT_T0_T2_T3_T4_T5_,"ax",@progbits
	.align	128
        .global         _ZN2at6native27unrolled_elementwise_kernelINS0_13AUnaryFunctorIhhbZZZNS0_22logical_or_kernel_cudaERNS_14TensorIteratorEENKUlvE0_clEvENKUlvE_clEvEUlhhE_EESt5arrayIPcLm2EELi4E23TrivialOffsetCalculatorILi1EjESD_NS0_6memory12LoadWithCastILi1EEENSE_13StoreWithCastILi1EEEEEviT_T0_T2_T3_T4_T5_
        .type           _ZN2at6native27unrolled_elementwise_kernelINS0_13AUnaryFunctorIhhbZZZNS0_22logical_or_kernel_cudaERNS_14TensorIteratorEENKUlvE0_clEvENKUlvE_clEvEUlhhE_EESt5arrayIPcLm2EELi4E23TrivialOffsetCalculatorILi1EjESD_NS0_6memory12LoadWithCastILi1EEENSE_13StoreWithCastILi1EEEEEviT_T0_T2_T3_T4_T5_,@function
        .size           _ZN2at6native27unrolled_elementwise_kernelINS0_13AUnaryFunctorIhhbZZZNS0_22logical_or_kernel_cudaERNS_14TensorIteratorEENKUlvE0_clEvENKUlvE_clEvEUlhhE_EESt5arrayIPcLm2EELi4E23TrivialOffsetCalculatorILi1EjESD_NS0_6memory12LoadWithCastILi1EEENSE_13StoreWithCastILi1EEEEEviT_T0_T2_T3_T4_T5_,(.L_x_44016 - _ZN2at6native27unrolled_elementwise_kernelINS0_13AUnaryFunctorIhhbZZZNS0_22logical_or_kernel_cudaERNS_14TensorIteratorEENKUlvE0_clEvENKUlvE_clEvEUlhhE_EESt5arrayIPcLm2EELi4E23TrivialOffsetCalculatorILi1EjESD_NS0_6memory12LoadWithCastILi1EEENSE_13StoreWithCastILi1EEEEEviT_T0_T2_T3_T4_T5_)
        .other          _ZN2at6native27unrolled_elementwise_kernelINS0_13AUnaryFunctorIhhbZZZNS0_22logical_or_kernel_cudaERNS_14TensorIteratorEENKUlvE0_clEvENKUlvE_clEvEUlhhE_EESt5arrayIPcLm2EELi4E23TrivialOffsetCalculatorILi1EjESD_NS0_6memory12LoadWithCastILi1EEENSE_13StoreWithCastILi1EEEEEviT_T0_T2_T3_T4_T5_,@"STO_CUDA_ENTRY STV_DEFAULT"
_ZN2at6native27unrolled_elementwise_kernelINS0_13AUnaryFunctorIhhbZZZNS0_22logical_or_kernel_cudaERNS_14TensorIteratorEENKUlvE0_clEvENKUlvE_clEvEUlhhE_EESt5arrayIPcLm2EELi4E23TrivialOffsetCalculatorILi1EjESD_NS0_6memory12LoadWithCastILi1EEENSE_13StoreWithCastILi1EEEEEviT_T0_T2_T3_T4_T5_:
.text._ZN2at6native27unrolled_elementwise_kernelINS0_13AUnaryFunctorIhhbZZZNS0_22logical_or_kernel_cudaERNS_14TensorIteratorEENKUlvE0_clEvENKUlvE_clEvEUlhhE_EESt5arrayIPcLm2EELi4E23TrivialOffsetCalculatorILi1EjESD_NS0_6memory12LoadWithCastILi1EEENSE_13StoreWithCastILi1EEEEEviT_T0_T2_T3_T4_T5_:
        /* <DEDUP_REMOVED lines=31> */
.L_x_27907:
[----:B------:R3:W5:Y:S01]  /*01f0*/  LDG.E.U8 R18, desc[UR36][R4.64] ;  /* 0x0000002404127981 */ /* 0x000762000c1e1100 */
[----:B------:R-:W-:Y:S05]  /*0200*/  BRA `(.L_x_27909) ;  /* 0x0000000c00687947 */ /* 0x000fea0003800000 */
.L_x_27906:
        /* <DEDUP_REMOVED lines=8> */
.L_x_27911:
[----:B------:R1:W5:Y:S01]  /*0290*/  LDG.E.U8 R18, desc[UR36][R4.64] ;  /* 0x0000002404127981 */ /* 0x000362000c1e1100 */
[----:B------:R-:W-:Y:S05]  /*02a0*/  BRA `(.L_x_27909) ;  /* 0x0000000c00407947 */ /* 0x000fea0003800000 */
.L_x_27910:
[----:B------:R2:W5:Y:S01]  /*02b0*/  LDG.E.U16 R18, desc[UR36][R4.64] ;  /* 0x0000002404127981 */ /* 0x000562000c1e1500 */
[----:B------:R-:W-:Y:S05]  /*02c0*/  BRA `(.L_x_27909) ;  /* 0x0000000c00387947 */ /* 0x000fea0003800000 */
.L_x_27905:
        /* <DEDUP_REMOVED lines=10> */
.L_x_27913:
[----:B------:R-:W2:Y:S02]  /*0370*/  LDG.E.U16 R2, desc[UR36][R4.64] ;  /* 0x0000002404027981 */ /* 0x000ea4000c1e1500 */
[----:B--2---:R-:W-:-:S06]  /*0380*/  HADD2.F32 R2, -RZ, R2.H0_H0 ;  /* 0x20000002ff027230 */ /* 0x004fcc0000004100 */
[----:B------:R-:W0:Y:S02]  /*0390*/  F2I.S64.TRUNC R2, R2 ;  /* 0x0000000200027311 */ /* 0x000e24000020d900 */
[----:B0-----:R-:W-:Y:S01]  /*03a0*/  PRMT R18, R2, 0x7610, R18 ;  /* 0x0000761002127816 */ /* 0x001fe20000000012 */
[----:B------:R-:W-:Y:S06]  /*03b0*/  BRA `(.L_x_27909) ;  /* 0x0000000800fc7947 */ /* 0x000fec0003800000 */
.L_x_27912:
        /* <DEDUP_REMOVED lines=10> */
.L_x_27915:
[----:B------:R-:W2:Y:S02]  /*0460*/  LDG.E.U16 R4, desc[UR36][R4.64] ;  /* 0x0000002404047981 */ /* 0x000ea4000c1e1500 */
[----:B--2---:R-:W-:-:S06]  /*0470*/  HADD2.F32 R2, -RZ, R4.H0_H0 ;  /* 0x20000004ff027230 */ /* 0x004fcc0000004100 */
[----:B------:R-:W0:Y:S02]  /*0480*/  F2I.S64.TRUNC R2, R2 ;  /* 0x0000000200027311 */ /* 0x000e24000020d900 */
[----:B0-----:R-:W-:Y:S01]  /*0490*/  PRMT R18, R2, 0x7610, R18 ;  /* 0x0000761002127816 */ /* 0x001fe20000000012 */
[----:B------:R-:W-:Y:S06]  /*04a0*/  BRA `(.L_x_27909) ;  /* 0x0000000800c07947 */ /* 0x000fec0003800000 */
.L_x_27914:
[----:B------:R-:W2:Y:S02]  /*04b0*/  LDG.E.64 R2, desc[UR36][R4.64] ;  /* 0x0000002404027981 */ /* 0x000ea4000c1e1b00 */
[----:B--2---:R-:W0:Y:S02]  /*04c0*/  F2I.S64.F64.TRUNC R2, R2 ;  /* 0x0000000200027311 */ /* 0x004e24000030d900 */
[----:B0-----:R-:W-:Y:S01]  /*04d0*/  PRMT R18, R2, 0x7610, R18 ;  /* 0x0000761002127816 */ /* 0x001fe20000000012 */
[----:B------:R-:W-:Y:S06]  /*04e0*/  BRA `(.L_x_27909) ;  /* 0x0000000800b07947 */ /* 0x000fec0003800000 */
.L_x_27904:
        /* <DEDUP_REMOVED lines=12> */
.L_x_27918:
[----:B------:R-:W2:Y:S02]  /*05b0*/  LDG.E.64 R4, desc[UR36][R4.64] ;  /* 0x0000002404047981 */ /* 0x000ea4000c1e1b00 */
[----:B--2---:R-:W0:Y:S02]  /*05c0*/  F2I.S64.F64.TRUNC R2, R4 ;  /* 0x0000000400027311 */ /* 0x004e24000030d900 */
[----:B0-----:R-:W-:Y:S01]  /*05d0*/  PRMT R18, R2, 0x7610, R18 ;  /* 0x0000761002127816 */ /* 0x001fe20000000012 */
[----:B------:R-:W-:Y:S06]  /*05e0*/  BRA `(.L_x_27909) ;  /* 0x0000000800707947 */ /* 0x000fec0003800000 */
.L_x_27917:
        /* <DEDUP_REMOVED lines=28> */
.L_x_27920:
        /* <DEDUP_REMOVED lines=16> */
.L_x_27919:
[----:B------:R-:W2:Y:S02]  /*08b0*/  LDG.E.U16 R2, desc[UR36][R4.64] ;  /* 0x0000002404027981 */ /* 0x000ea4000c1e1500 */
[----:B--2---:R-:W-:-:S06]  /*08c0*/  IMAD.U32 R2, R2, 0x10000, RZ ;  /* 0x0001000002027824 */ /* 0x004fcc00078e00ff */
[----:B------:R-:W0:Y:S02]  /*08d0*/  F2I.S64.TRUNC R2, R2 ;  /* 0x0000000200027311 */ /* 0x000e24000020d900 */
[----:B0-----:R-:W-:Y:S01]  /*08e0*/  PRMT R18, R2, 0x7610, R18 ;  /* 0x0000761002127816 */ /* 0x001fe20000000012 */
[----:B------:R-:W-:Y:S06]  /*08f0*/  BRA `(.L_x_27909) ;  /* 0x0000000400ac7947 */ /* 0x000fec0003800000 */
.L_x_27916:
        /* <DEDUP_REMOVED lines=10> */
.L_x_27923:
        /* <DEDUP_REMOVED lines=21> */
.L_x_27927:
[----:B------:R-:W-:Y:S05]  /*0af0*/  BSYNC B1 ;  /* 0x0000000000017941 */ /* 0x000fea0003800000 */
.L_x_27926:
[----:B------:R-:W-:Y:S01]  /*0b00*/  IMAD.SHL.U32 R2, R2, 0x100000, RZ ;  /* 0x0010000002027824 */ /* 0x000fe200078e00ff */
[----:B------:R-:W-:-:S04]  /*0b10*/  LEA R3, R0, 0x3b800000, 0x17 ;  /* 0x3b80000000037811 */ /* 0x000fc800078eb8ff */
[----:B------:R-:W-:-:S07]  /*0b20*/  LOP3.LUT R2, R3, R2, R4, 0xfe, !PT ;  /* 0x0000000203027212 */ /* 0x000fce00078efe04 */
.L_x_27925:
[----:B------:R-:W-:Y:S05]  /*0b30*/  BSYNC B0 ;  /* 0x0000000000007941 */ /* 0x000fea0003800000 */
.L_x_27924:
[----:B------:R-:W0:Y:S02]  /*0b40*/  F2I.S64.TRUNC R2, R2 ;  /* 0x0000000200027311 */ /* 0x000e24000020d900 */
[----:B0-----:R-:W-:Y:S01]  /*0b50*/  PRMT R18, R2, 0x7610, R18 ;  /* 0x0000761002127816 */ /* 0x001fe20000000012 */
[----:B------:R-:W-:Y:S06]  /*0b60*/  BRA `(.L_x_27909) ;  /* 0x0000000400107947 */ /* 0x000fec0003800000 */
.L_x_27922:
        /* <DEDUP_REMOVED lines=21> */
.L_x_27931:
[----:B------:R-:W-:Y:S05]  /*0cc0*/  BSYNC B1 ;  /* 0x0000000000017941 */ /* 0x000fea0003800000 */
.L_x_27930:
[----:B------:R-:W-:Y:S01]  /*0cd0*/  IMAD.SHL.U32 R2, R2, 0x200000, RZ ;  /* 0x0020000002027824 */ /* 0x000fe200078e00ff */
[----:B------:R-:W-:-:S04]  /*0ce0*/  LEA R3, R0, 0x37800000, 0x17 ;  /* 0x3780000000037811 */ /* 0x000fc800078eb8ff */
[----:B------:R-:W-:-:S07]  /*0cf0*/  LOP3.LUT R2, R3, R2, R4, 0xfe, !PT ;  /* 0x0000000203027212 */ /* 0x000fce00078efe04 */
.L_x_27929:
[----:B------:R-:W-:Y:S05]  /*0d00*/  BSYNC B0 ;  /* 0x0000000000007941 */ /* 0x000fea0003800000 */
.L_x_27928:
[----:B------:R-:W0:Y:S02]  /*0d10*/  F2I.S64.TRUNC R2, R2 ;  /* 0x0000000200027311 */ /* 0x000e24000020d900 */
[----:B0-----:R-:W-:Y:S01]  /*0d20*/  PRMT R18, R2, 0x7610, R18 ;  /* 0x0000761002127816 */ /* 0x001fe20000000012 */
[----:B------:R-:W-:Y:S06]  /*0d30*/  BRA `(.L_x_27909) ;  /* 0x00000000009c7947 */ /* 0x000fec0003800000 */
.L_x_27921:
        /* <DEDUP_REMOVED lines=14> */
.L_x_27935:
[----:B------:R-:W-:Y:S05]  /*0e20*/  BSYNC B0 ;  /* 0x0000000000007941 */ /* 0x000fea0003800000 */
.L_x_27934:
[----:B------:R-:W0:Y:S02]  /*0e30*/  F2I.S64.TRUNC R2, R2 ;  /* 0x0000000200027311 */ /* 0x000e24000020d900 */
[----:B0-----:R-:W-:Y:S01]  /*0e40*/  PRMT R18, R2, 0x7610, R18 ;  /* 0x0000761002127816 */ /* 0x001fe20000000012 */
[----:B------:R-:W-:Y:S06]  /*0e50*/  BRA `(.L_x_27909) ;  /* 0x0000000000547947 */ /* 0x000fec0003800000 */
.L_x_27908:
        /* <DEDUP_REMOVED lines=16> */
.L_x_27936:
[----:B------:R-:W-:Y:S01]  /*0f60*/  PRMT R18, RZ, 0x7610, R18 ;  /* 0x00007610ff127816 */ /* 0x000fe20000000012 */
[----:B------:R-:W-:Y:S06]  /*0f70*/  BRA `(.L_x_27909) ;  /* 0x00000000000c7947 */ /* 0x000fec0003800000 */
.L_x_27933:
[----:B------:R0:W5:Y:S01]  /*0f80*/  LDG.E.U8 R18, desc[UR36][R4.64] ;  /* 0x0000002404127981 */ /* 0x000162000c1e1100 */
[----:B------:R-:W-:Y:S05]  /*0f90*/  BRA `(.L_x_27909) ;  /* 0x0000000000047947 */ /* 0x000fea0003800000 */
.L_x_27932:
[----:B------:R0:W5:Y:S02]  /*0fa0*/  LDG.E.U8 R18, desc[UR36][R4.64] ;  /* 0x0000002404127981 */ /* 0x000164000c1e1100 */
.L_x_27909:
[----:B------:R-:W1:Y:S02]  /*0fb0*/  S2R R26, SR_TID.X ;  /* 0x00000000001a7919 */ /* 0x000e640000002100 */
[----:B-1----:R-:W-:-:S07]  /*0fc0*/  VIADD R26, R26, 0x80 ;  /* 0x000000801a1a7836 */ /* 0x002fce0000000000 */
.L_x_27903:
[----:B------:R-:W-:Y:S05]  /*0fd0*/  BSYNC B6 ;  /* 0x0000000000067941 */ /* 0x000fea0003800000 */
.L_x_27902:
        /* <DEDUP_REMOVED lines=23> */
.L_x_27942:
[----:B------:R0:W5:Y:S01]  /*1150*/  LDG.E.U8 R16, desc[UR36][R4.64] ;  /* 0x0000002404107981 */ /* 0x000162000c1e1100 */
[----:B------:R-:W-:Y:S05]  /*1160*/  BRA `(.L_x_27944) ;  /* 0x0000000c00647947 */ /* 0x000fea0003800000 */
.L_x_27941:
        /* <DEDUP_REMOVED lines=8> */
.L_x_27946:
[----:B------:R4:W5:Y:S01]  /*11f0*/  LDG.E.U8 R16, desc[UR36][R4.64] ;  /* 0x0000002404107981 */ /* 0x000962000c1e1100 */
[----:B------:R-:W-:Y:S05]  /*1200*/  BRA `(.L_x_27944) ;  /* 0x0000000c003c7947 */ /* 0x000fea0003800000 */
.L_x_27945:
[----:B------:R0:W5:Y:S01]  /*1210*/  LDG.E.U16 R16, desc[UR36][R4.64] ;  /* 0x0000002404107981 */ /* 0x000162000c1e1500 */
[----:B------:R-:W-:Y:S05]  /*1220*/  BRA `(.L_x_27944) ;  /* 0x0000000c00347947 */ /* 0x000fea0003800000 */
.L_x_27940:
        /* <DEDUP_REMOVED lines=10> */
.L_x_27948:
[----:B------:R-:W2:Y:S02]  /*12d0*/  LDG.E.U16 R2, desc[UR36][R4.64] ;  /* 0x0000002404027981 */ /* 0x000ea4000c1e1500 */
[----:B--2---:R-:W-:-:S06]  /*12e0*/  HADD2.F32 R2, -RZ, R2.H0_H0 ;  /* 0x20000002ff027230 */ /* 0x004fcc0000004100 */
[----:B------:R-:W0:Y:S02]  /*12f0*/  F2I.S64.TRUNC R2, R2 ;  /* 0x0000000200027311 */ /* 0x000e24000020d900 */
[----:B0-----:R-:W-:Y:S01]  /*1300*/  PRMT R16, R2, 0x7610, R16 ;  /* 0x0000761002107816 */ /* 0x001fe20000000010 */
[----:B------:R-:W-:Y:S06]  /*1310*/  BRA `(.L_x_27944) ;  /* 0x0000000800f87947 */ /* 0x000fec0003800000 */
.L_x_27947:
        /* <DEDUP_REMOVED lines=10> */
.L_x_27950:
[----:B------:R-:W2:Y:S02]  /*13c0*/  LDG.E.U16 R4, desc[UR36][R4.64] ;  /* 0x0000002404047981 */ /* 0x000ea4000c1e1500 */
[----:B--2---:R-:W-:-:S06]  /*13d0*/  HADD2.F32 R2, -RZ, R4.H0_H0 ;  /* 0x20000004ff027230 */ /* 0x004fcc0000004100 */
[----:B------:R-:W0:Y:S02]  /*13e0*/  F2I.S64.TRUNC R2, R2 ;  /* 0x0000000200027311 */ /* 0x000e24000020d900 */
[----:B0-----:R-:W-:Y:S01]  /*13f0*/  PRMT R16, R2, 0x7610, R16 ;  /* 0x0000761002107816 */ /* 0x001fe20000000010 */
[----:B------:R-:W-:Y:S06]  /*1400*/  BRA `(.L_x_27944) ;  /* 0x0000000800bc7947 */ /* 0x000fec0003800000 */
.L_x_27949:
[----:B------:R-:W2:Y:S02]  /*1410*/  LDG.E.64 R2, desc[UR36][R4.64] ;  /* 0x0000002404027981 */ /* 0x000ea4000c1e1b00 */
[----:B--2---:R-:W0:Y:S02]  /*1420*/  F2I.S64.F64.TRUNC R2, R2 ;  /* 0x0000000200027311 */ /* 0x004e24000030d900 */
[----:B0-----:R-:W-:Y:S01]  /*1430*/  PRMT R16, R2, 0x7610, R16 ;  /* 0x0000761002107816 */ /* 0x001fe20000000010 */
[----:B------:R-:W-:Y:S06]  /*1440*/  BRA `(.L_x_27944) ;  /* 0x0000000800ac7947 */ /* 0x000fec0003800000 */
.L_x_27939:
        /* <DEDUP_REMOVED lines=12> */
.L_x_27953:
[----:B------:R-:W2:Y:S02]  /*1510*/  LDG.E.64 R4, desc[UR36][R4.64] ;  /* 0x0000002404047981 */ /* 0x000ea4000c1e1b00 */
[----:B--2---:R-:W0:Y:S02]  /*1520*/  F2I.S64.F64.TRUNC R2, R4 ;  /* 0x0000000400027311 */ /* 0x004e24000030d900 */
[----:B0-----:R-:W-:Y:S01]  /*1530*/  PRMT R16, R2, 0x7610, R16 ;  /* 0x0000761002107816 */ /* 0x001fe20000000010 */
[----:B------:R-:W-:Y:S06]  /*1540*/  BRA `(.L_x_27944) ;  /* 0x00000008006c7947 */ /* 0x000fec0003800000 */
.L_x_27952:
        /* <DEDUP_REMOVED lines=28> */
.L_x_27955:
        /* <DEDUP_REMOVED lines=15> */
.L_x_27954:
[----:B------:R-:W2:Y:S02]  /*1800*/  LDG.E.U16 R2, desc[UR36][R4.64] ;  /* 0x0000002404027981 */ /* 0x000ea4000c1e1500 */
[----:B--2---:R-:W-:-:S06]  /*1810*/  IMAD.U32 R2, R2, 0x10000, RZ ;  /* 0x0001000002027824 */ /* 0x004fcc00078e00ff */
[----:B------:R-:W0:Y:S02]  /*1820*/  F2I.S64.TRUNC R2, R2 ;  /* 0x0000000200027311 */ /* 0x000e24000020d900 */
[----:B0-----:R-:W-:Y:S01]  /*1830*/  PRMT R16, R2, 0x7610, R16 ;  /* 0x0000761002107816 */ /* 0x001fe20000000010 */
[----:B------:R-:W-:Y:S06]  /*1840*/  BRA `(.L_x_27944) ;  /* 0x0000000400ac7947 */ /* 0x000fec0003800000 */
.L_x_27951:
        /* <DEDUP_REMOVED lines=10> */
.L_x_27958:
        /* <DEDUP_REMOVED lines=21> */
.L_x_27962:
[----:B------:R-:W-:Y:S05]  /*1a40*/  BSYNC B1 ;  /* 0x0000000000017941 */ /* 0x000fea0003800000 */
.L_x_27961:
[----:B------:R-:W-:Y:S01]  /*1a50*/  IMAD.SHL.U32 R2, R2, 0x100000, RZ ;  /* 0x0010000002027824 */ /* 0x000fe200078e00ff */
[----:B------:R-:W-:-:S04]  /*1a60*/  LEA R3, R0, 0x3b800000, 0x17 ;  /* 0x3b80000000037811 */ /* 0x000fc800078eb8ff */
[----:B------:R-:W-:-:S07]  /*1a70*/  LOP3.LUT R2, R3, R2, R4, 0xfe, !PT ;  /* 0x0000000203027212 */ /* 0x000fce00078efe04 */
.L_x_27960:
[----:B------:R-:W-:Y:S05]  /*1a80*/  BSYNC B0 ;  /* 0x0000000000007941 */ /* 0x000fea0003800000 */
.L_x_27959:
[----:B------:R-:W0:Y:S02]  /*1a90*/  F2I.S64.TRUNC R2, R2 ;  /* 0x0000000200027311 */ /* 0x000e24000020d900 */
[----:B0-----:R-:W-:Y:S01]  /*1aa0*/  PRMT R16, R2, 0x7610, R16 ;  /* 0x0000761002107816 */ /* 0x001fe20000000010 */
[----:B------:R-:W-:Y:S06]  /*1ab0*/  BRA `(.L_x_27944) ;  /* 0x0000000400107947 */ /* 0x000fec0003800000 */
.L_x_27957:
        /* <DEDUP_REMOVED lines=21> */
.L_x_27966:
[----:B------:R-:W-:Y:S05]  /*1c10*/  BSYNC B1 ;  /* 0x0000000000017941 */ /* 0x000fea0003800000 */
.L_x_27965:
[----:B------:R-:W-:Y:S01]  /*1c20*/  IMAD.SHL.U32 R2, R2, 0x200000, RZ ;  /* 0x0020000002027824 */ /* 0x000fe200078e00ff */
[----:B------:R-:W-:-:S04]  /*1c30*/  LEA R3, R0, 0x37800000, 0x17 ;  /* 0x3780000000037811 */ /* 0x000fc800078eb8ff */
[----:B------:R-:W-:-:S07]  /*1c40*/  LOP3.LUT R2, R3, R2, R4, 0xfe, !PT ;  /* 0x0000000203027212 */ /* 0x000fce00078efe04 */
.L_x_27964:
[----:B------:R-:W-:Y:S05]  /*1c50*/  BSYNC B0 ;  /* 0x0000000000007941 */ /* 0x000fea0003800000 */
.L_x_27963:
[----:B------:R-:W0:Y:S02]  /*1c60*/  F2I.S64.TRUNC R2, R2 ;  /* 0x0000000200027311 */ /* 0x000e24000020d900 */
[----:B0-----:R-:W-:Y:S01]  /*1c70*/  PRMT R16, R2, 0x7610, R16 ;  /* 0x0000761002107816 */ /* 0x001fe20000000010 */
[----:B------:R-:W-:Y:S06]  /*1c80*/  BRA `(.L_x_27944) ;  /* 0x00000000009c7947 */ /* 0x000fec0003800000 */
.L_x_27956:
        /* <DEDUP_REMOVED lines=14> */
.L_x_27970:
[----:B------:R-:W-:Y:S05]  /*1d70*/  BSYNC B0 ;  /* 0x0000000000007941 */ /* 0x000fea0003800000 */
.L_x_27969:
[----:B------:R-:W0:Y:S02]  /*1d80*/  F2I.S64.TRUNC R2, R2 ;  /* 0x0000000200027311 */ /* 0x000e24000020d900 */
[----:B0-----:R-:W-:Y:S01]  /*1d90*/  PRMT R16, R2, 0x7610, R16 ;  /* 0x0000761002107816 */ /* 0x001fe20000000010 */
[----:B------:R-:W-:Y:S06]  /*1da0*/  BRA `(.L_x_27944) ;  /* 0x0000000000547947 */ /* 0x000fec0003800000 */
.L_x_27943:
        /* <DEDUP_REMOVED lines=16> */
.L_x_27971:
[----:B------:R-:W-:Y:S01]  /*1eb0*/  PRMT R16, RZ, 0x7610, R16 ;  /* 0x00007610ff107816 */ /* 0x000fe20000000010 */
[----:B------:R-:W-:Y:S06]  /*1ec0*/  BRA `(.L_x_27944) ;  /* 0x00000000000c7947 */ /* 0x000fec0003800000 */
.L_x_27968:
[----:B------:R1:W5:Y:S01]  /*1ed0*/  LDG.E.U8 R16, desc[UR36][R4.64] ;  /* 0x0000002404107981 */ /* 0x000362000c1e1100 */
[----:B------:R-:W-:Y:S05]  /*1ee0*/  BRA `(.L_x_27944) ;  /* 0x0000000000047947 */ /* 0x000fea0003800000 */
.L_x_27967:
[----:B------:R0:W5:Y:S02]  /*1ef0*/  LDG.E.U8 R16, desc[UR36][R4.64] ;  /* 0x0000002404107981 */ /* 0x000164000c1e1100 */
.L_x_27944:
[----:B------:R-:W-:-:S07]  /*1f00*/  VIADD R26, R26, 0x80 ;  /* 0x000000801a1a7836 */ /* 0x000fce0000000000 */
.L_x_27938:
[----:B------:R-:W-:Y:S05]  /*1f10*/  BSYNC B6 ;  /* 0x0000000000067941 */ /* 0x000fea0003800000 */
.L_x_27937:
        /* <DEDUP_REMOVED lines=25> */
.L_x_27977:
[----:B------:R0:W5:Y:S01]  /*20b0*/  LDG.E.U8 R24, desc[UR36][R4.64] ;  /* 0x0000002404187981 */ /* 0x000162000c1e1100 */
[----:B------:R-:W-:Y:S05]  /*20c0*/  BRA `(.L_x_27979) ;  /* 0x0000000c00647947 */ /* 0x000fea0003800000 */
.L_x_27976:
        /* <DEDUP_REMOVED lines=8> */
.L_x_27981:
[----:B------:R3:W5:Y:S01]  /*2150*/  LDG.E.U8 R24, desc[UR36][R4.64] ;  /* 0x0000002404187981 */ /* 0x000762000c1e1100 */
[----:B------:R-:W-:Y:S05]  /*2160*/  BRA `(.L_x_27979) ;  /* 0x0000000c003c7947 */ /* 0x000fea0003800000 */
.L_x_27980:
[----:B------:R0:W5:Y:S01]  /*2170*/  LDG.E.U16 R24, desc[UR36][R4.64] ;  /* 0x0000002404187981 */ /* 0x000162000c1e1500 */
[----:B------:R-:W-:Y:S05]  /*2180*/  BRA `(.L_x_27979) ;  /* 0x0000000c00347947 */ /* 0x000fea0003800000 */
.L_x_27975:
        /* <DEDUP_REMOVED lines=10> */
.L_x_27983:
[----:B------:R-:W2:Y:S02]  /*2230*/  LDG.E.U16 R2, desc[UR36][R4.64] ;  /* 0x0000002404027981 */ /* 0x000ea4000c1e1500 */
[----:B--2---:R-:W-:-:S06]  /*2240*/  HADD2.F32 R2, -RZ, R2.H0_H0 ;  /* 0x20000002ff027230 */ /* 0x004fcc0000004100 */
[----:B------:R-:W0:Y:S02]  /*2250*/  F2I.S64.TRUNC R2, R2 ;  /* 0x0000000200027311 */ /* 0x000e24000020d900 */
[----:B0-----:R-:W-:Y:S01]  /*2260*/  PRMT R24, R2, 0x7610, R24 ;  /* 0x0000761002187816 */ /* 0x001fe20000000018 */
[----:B------:R-:W-:Y:S06]  /*2270*/  BRA `(.L_x_27979) ;  /* 0x0000000800f87947 */ /* 0x000fec0003800000 */
.L_x_27982:
        /* <DEDUP_REMOVED lines=10> */
.L_x_27985:
[----:B------:R-:W2:Y:S02]  /*2320*/  LDG.E.U16 R4, desc[UR36][R4.64] ;  /* 0x0000002404047981 */ /* 0x000ea4000c1e1500 */
[----:B--2---:R-:W-:-:S06]  /*2330*/  HADD2.F32 R2, -RZ, R4.H0_H0 ;  /* 0x20000004ff027230 */ /* 0x004fcc0000004100 */
[----:B------:R-:W0:Y:S02]  /*2340*/  F2I.S64.TRUNC R2, R2 ;  /* 0x0000000200027311 */ /* 0x000e24000020d900 */
[----:B0-----:R-:W-:Y:S01]  /*2350*/  PRMT R24, R2, 0x7610, R24 ;  /* 0x0000761002187816 */ /* 0x001fe20000000018 */
[----:B------:R-:W-:Y:S06]  /*2360*/  BRA `(.L_x_27979) ;  /* 0x0000000800bc7947 */ /* 0x000fec0003800000 */
.L_x_27984:
[----:B------:R-:W2:Y:S02]  /*2370*/  LDG.E.64 R2, desc[UR36][R4.64] ;  /* 0x0000002404027981 */ /* 0x000ea4000c1e1b00 */
[----:B--2---:R-:W0:Y:S02]  /*2380*/  F2I.S64.F64.TRUNC R2, R2 ;  /* 0x0000000200027311 */ /* 0x004e24000030d900 */
[----:B0-----:R-:W-:Y:S01]  /*2390*/  PRMT R24, R2, 0x7610, R24 ;  /* 0x0000761002187816 */ /* 0x001fe20000000018 */
[----:B------:R-:W-:Y:S06]  /*23a0*/  BRA `(.L_x_27979) ;  /* 0x0000000800ac7947 */ /* 0x000fec0003800000 */
.L_x_27974:
        /* <DEDUP_REMOVED lines=12> */
.L_x_27988:
[----:B------:R-:W2:Y:S02]  /*2470*/  LDG.E.64 R4, desc[UR36][R4.64] ;  /* 0x0000002404047981 */ /* 0x000ea4000c1e1b00 */
[----:B--2---:R-:W0:Y:S02]  /*2480*/  F2I.S64.F64.TRUNC R2, R4 ;  /* 0x0000000400027311 */ /* 0x004e24000030d900 */
[----:B0-----:R-:W-:Y:S01]  /*2490*/  PRMT R24, R2, 0x7610, R24 ;  /* 0x0000761002187816 */ /* 0x001fe20000000018 */
[----:B------:R-:W-:Y:S06]  /*24a0*/  BRA `(.L_x_27979) ;  /* 0x00000008006c7947 */ /* 0x000fec0003800000 */
.L_x_27987:
        /* <DEDUP_REMOVED lines=28> */
.L_x_27990:
        /* <DEDUP_REMOVED lines=15> */
.L_x_27989:
[----:B------:R-:W2:Y:S02]  /*2760*/  LDG.E.U16 R2, desc[UR36][R4.64] ;  /* 0x0000002404027981 */ /* 0x000ea4000c1e1500 */
[----:B--2---:R-:W-:-:S06]  /*2770*/  IMAD.U32 R2, R2, 0x10000, RZ ;  /* 0x0001000002027824 */ /* 0x004fcc00078e00ff */
[----:B------:R-:W0:Y:S02]  /*2780*/  F2I.S64.TRUNC R2, R2 ;  /* 0x0000000200027311 */ /* 0x000e24000020d900 */
[----:B0-----:R-:W-:Y:S01]  /*2790*/  PRMT R24, R2, 0x7610, R24 ;  /* 0x0000761002187816 */ /* 0x001fe20000000018 */
[----:B------:R-:W-:Y:S06]  /*27a0*/  BRA `(.L_x_27979) ;  /* 0x0000000400ac7947 */ /* 0x000fec0003800000 */
.L_x_27986:
        /* <DEDUP_REMOVED lines=10> */
.L_x_27993:
        /* <DEDUP_REMOVED lines=21> */
.L_x_27997:
[----:B------:R-:W-:Y:S05]  /*29a0*/  BSYNC B1 ;  /* 0x0000000000017941 */ /* 0x000fea0003800000 */
.L_x_27996:
[----:B------:R-:W-:Y:S01]  /*29b0*/  IMAD.SHL.U32 R2, R2, 0x100000, RZ ;  /* 0x0010000002027824 */ /* 0x000fe200078e00ff */
[----:B------:R-:W-:-:S04]  /*29c0*/  LEA R3, R0, 0x3b800000, 0x17 ;  /* 0x3b80000000037811 */ /* 0x000fc800078eb8ff */
[----:B------:R-:W-:-:S07]  /*29d0*/  LOP3.LUT R2, R3, R2, R4, 0xfe, !PT ;  /* 0x0000000203027212 */ /* 0x000fce00078efe04 */
.L_x_27995:
[----:B------:R-:W-:Y:S05]  /*29e0*/  BSYNC B0 ;  /* 0x0000000000007941 */ /* 0x000fea0003800000 */
.L_x_27994:
[----:B------:R-:W0:Y:S02]  /*29f0*/  F2I.S64.TRUNC R2, R2 ;  /* 0x0000000200027311 */ /* 0x000e24000020d900 */
[----:B0-----:R-:W-:Y:S01]  /*2a00*/  PRMT R24, R2, 0x7610, R24 ;  /* 0x0000761002187816 */ /* 0x001fe20000000018 */
[----:B------:R-:W-:Y:S06]  /*2a10*/  BRA `(.L_x_27979) ;  /* 0x0000000400107947 */ /* 0x000fec0003800000 */
.L_x_27992:
        /* <DEDUP_REMOVED lines=21> */
.L_x_28001:
[----:B------:R-:W-:Y:S05]  /*2b70*/  BSYNC B1 ;  /* 0x0000000000017941 */ /* 0x000fea0003800000 */
.L_x_28000:
[----:B------:R-:W-:Y:S01]  /*2b80*/  IMAD.SHL.U32 R2, R2, 0x200000, RZ ;  /* 0x0020000002027824 */ /* 0x000fe200078e00ff */
[----:B------:R-:W-:-:S04]  /*2b90*/  LEA R3, R0, 0x37800000, 0x17 ;  /* 0x3780000000037811 */ /* 0x000fc800078eb8ff */
[----:B------:R-:W-:-:S07]  /*2ba0*/  LOP3.LUT R2, R3, R2, R4, 0xfe, !PT ;  /* 0x0000000203027212 */ /* 0x000fce00078efe04 */
.L_x_27999:
[----:B------:R-:W-:Y:S05]  /*2bb0*/  BSYNC B0 ;  /* 0x0000000000007941 */ /* 0x000fea0003800000 */
.L_x_27998:
[----:B------:R-:W0:Y:S02]  /*2bc0*/  F2I.S64.TRUNC R2, R2 ;  /* 0x0000000200027311 */ /* 0x000e24000020d900 */
[----:B0-----:R-:W-:Y:S01]  /*2bd0*/  PRMT R24, R2, 0x7610, R24 ;  /* 0x0000761002187816 */ /* 0x001fe20000000018 */
[----:B------:R-:W-:Y:S06]  /*2be0*/  BRA `(.L_x_27979) ;  /* 0x00000000009c7947 */ /* 0x000fec0003800000 */
.L_x_27991:
        /* <DEDUP_REMOVED lines=14> */
.L_x_28005:
[----:B------:R-:W-:Y:S05]  /*2cd0*/  BSYNC B0 ;  /* 0x0000000000007941 */ /* 0x000fea0003800000 */
.L_x_28004:
[----:B------:R-:W0:Y:S02]  /*2ce0*/  F2I.S64.TRUNC R2, R2 ;  /* 0x0000000200027311 */ /* 0x000e24000020d900 */
[----:B0-----:R-:W-:Y:S01]  /*2cf0*/  PRMT R24, R2, 0x7610, R24 ;  /* 0x0000761002187816 */ /* 0x001fe20000000018 */
[----:B------:R-:W-:Y:S06]  /*2d00*/  BRA `(.L_x_27979) ;  /* 0x0000000000547947 */ /* 0x000fec0003800000 */
.L_x_27978:
        /* <DEDUP_REMOVED lines=16> */
.L_x_28006:
[----:B------:R-:W-:Y:S01]  /*2e10*/  PRMT R24, RZ, 0x7610, R24 ;  /* 0x00007610ff187816 */ /* 0x000fe20000000018 */
[----:B------:R-:W-:Y:S06]  /*2e20*/  BRA `(.L_x_27979) ;  /* 0x00000000000c7947 */ /* 0x000fec0003800000 */
.L_x_28003:
[----:B------:R2:W5:Y:S01]  /*2e30*/  LDG.E.U8 R24, desc[UR36][R4.64] ;  /* 0x0000002404187981 */ /* 0x000562000c1e1100 */
[----:B------:R-:W-:Y:S05]  /*2e40*/  BRA `(.L_x_27979) ;  /* 0x0000000000047947 */ /* 0x000fea0003800000 */
.L_x_28002:
[----:B------:R1:W5:Y:S02]  /*2e50*/  LDG.E.U8 R24, desc[UR36][R4.64] ;  /* 0x0000002404187981 */ /* 0x000364000c1e1100 */
.L_x_27979:
[----:B------:R-:W-:-:S07]  /*2e60*/  VIADD R26, R26, 0x80 ;  /* 0x000000801a1a7836 */ /* 0x000fce0000000000 */
.L_x_27973:
[----:B------:R-:W-:Y:S05]  /*2e70*/  BSYNC B6 ;  /* 0x0000000000067941 */ /* 0x000fea0003800000 */
.L_x_27972:
        /* <DEDUP_REMOVED lines=23> */
.L_x_28012:
[----:B------:R0:W5:Y:S01]  /*2ff0*/  LDG.E.U8 R22, desc[UR36][R4.64] ;  /* 0x0000002404167981 */ /* 0x000162000c1e1100 */
[----:B------:R-:W-:Y:S05]  /*3000*/  BRA `(.L_x_28008) ;  /* 0x0000000c00607947 */ /* 0x000fea0003800000 */
.L_x_28011:
        /* <DEDUP_REMOVED lines=8> */
.L_x_28015:
[----:B------:R0:W5:Y:S01]  /*3090*/  LDG.E.U8 R22, desc[UR36][R4.64] ;  /* 0x0000002404167981 */ /* 0x000162000c1e1100 */
[----:B------:R-:W-:Y:S05]  /*30a0*/  BRA `(.L_x_28008) ;  /* 0x0000000c00387947 */ /* 0x000fea0003800000 */
.L_x_28014:
[----:B------:R0:W5:Y:S01]  /*30b0*/  LDG.E.U16 R22, desc[UR36][R4.64] ;  /* 0x0000002404167981 */ /* 0x000162000c1e1500 */
[----:B------:R-:W-:Y:S05]  /*30c0*/  BRA `(.L_x_28008) ;  /* 0x0000000c00307947 */ /* 0x000fea0003800000 */
.L_x_28010:
        /* <DEDUP_REMOVED lines=10> */
.L_x_28017:
[----:B------:R-:W2:Y:S02]  /*3170*/  LDG.E.U16 R2, desc[UR36][R4.64] ;  /* 0x0000002404027981 */ /* 0x000ea4000c1e1500 */
[----:B--2---:R-:W-:-:S06]  /*3180*/  HADD2.F32 R2, -RZ, R2.H0_H0 ;  /* 0x20000002ff027230 */ /* 0x004fcc0000004100 */
[----:B------:R-:W0:Y:S02]  /*3190*/  F2I.S64.TRUNC R2, R2 ;  /* 0x0000000200027311 */ /* 0x000e24000020d900 */
[----:B0-----:R-:W-:Y:S01]  /*31a0*/  PRMT R22, R2, 0x7610, R22 ;  /* 0x0000761002167816 */ /* 0x001fe20000000016 */
[----:B------:R-:W-:Y:S06]  /*31b0*/  BRA `(.L_x_28008) ;  /* 0x0000000800f47947 */ /* 0x000fec0003800000 */
.L_x_28016:
        /* <DEDUP_REMOVED lines=10> */
.L_x_28019:
[----:B------:R-:W2:Y:S02]  /*3260*/  LDG.E.U16 R4, desc[UR36][R4.64] ;  /* 0x0000002404047981 */ /* 0x000ea4000c1e1500 */
[----:B--2---:R-:W-:-:S06]  /*3270*/  HADD2.F32 R2, -RZ, R4.H0_H0 ;  /* 0x20000004ff027230 */ /* 0x004fcc0000004100 */
[----:B------:R-:W0:Y:S02]  /*3280*/  F2I.S64.TRUNC R2, R2 ;  /* 0x0000000200027311 */ /* 0x000e24000020d900 */
[----:B0-----:R-:W-:Y:S01]  /*3290*/  PRMT R22, R2, 0x7610, R22 ;  /* 0x0000761002167816 */ /* 0x001fe20000000016 */
[----:B------:R-:W-:Y:S06]  /*32a0*/  BRA `(.L_x_28008) ;  /* 0x0000000800b87947 */ /* 0x000fec0003800000 */
.L_x_28018:
[----:B------:R-:W2:Y:S02]  /*32b0*/  LDG.E.64 R2, desc[UR36][R4.64] ;  /* 0x0000002404027981 */ /* 0x000ea4000c1e1b00 */
[----:B--2---:R-:W0:Y:S02]  /*32c0*/  F2I.S64.F64.TRUNC R2, R2 ;  /* 0x0000000200027311 */ /* 0x004e24000030d900 */
[----:B0-----:R-:W-:Y:S01]  /*32d0*/  PRMT R22, R2, 0x7610, R22 ;  /* 0x0000761002167816 */ /* 0x001fe20000000016 */
[----:B------:R-:W-:Y:S06]  /*32e0*/  BRA `(.L_x_28008) ;  /* 0x0000000800a87947 */ /* 0x000fec0003800000 */
.L_x_28009:
        /* <DEDUP_REMOVED lines=12> */
.L_x_28022:
[----:B------:R-:W2:Y:S02]  /*33b0*/  LDG.E.64 R4, desc[UR36][R4.64] ;  /* 0x0000002404047981 */ /* 0x000ea4000c1e1b00 */
[----:B--2---:R-:W0:Y:S02]  /*33c0*/  F2I.S64.F64.TRUNC R2, R4 ;  /* 0x0000000400027311 */ /* 0x004e24000030d900 */
[----:B0-----:R-:W-:Y:S01]  /*33d0*/  PRMT R22, R2, 0x7610, R22 ;  /* 0x0000761002167816 */ /* 0x001fe20000000016 */
[----:B------:R-:W-:Y:S06]  /*33e0*/  BRA `(.L_x_28008) ;  /* 0x0000000800687947 */ /* 0x000fec0003800000 */
.L_x_28021:
        /* <DEDUP_REMOVED lines=28> */
.L_x_28024:
        /* <DEDUP_REMOVED lines=15> */
.L_x_28023:
[----:B------:R-:W2:Y:S02]  /*36a0*/  LDG.E.U16 R2, desc[UR36][R4.64] ;  /* 0x0000002404027981 */ /* 0x000ea4000c1e1500 */
[----:B--2---:R-:W-:-:S06]  /*36b0*/  IMAD.U32 R2, R2, 0x10000, RZ ;  /* 0x0001000002027824 */ /* 0x004fcc00078e00ff */
[----:B------:R-:W0:Y:S02]  /*36c0*/  F2I.S64.TRUNC R2, R2 ;  /* 0x0000000200027311 */ /* 0x000e24000020d900 */
[----:B0-----:R-:W-:Y:S01]  /*36d0*/  PRMT R22, R2, 0x7610, R22 ;  /* 0x0000761002167816 */ /* 0x001fe20000000016 */
[----:B------:R-:W-:Y:S06]  /*36e0*/  BRA `(.L_x_28008) ;  /* 0x0000000400a87947 */ /* 0x000fec0003800000 */
.L_x_28020:
        /* <DEDUP_REMOVED lines=10> */
.L_x_28027:
        /* <DEDUP_REMOVED lines=21> */
.L_x_28031:
[----:B------:R-:W-:Y:S05]  /*38e0*/  BSYNC B1 ;  /* 0x0000000000017941 */ /* 0x000fea0003800000 */
.L_x_28030:
[----:B------:R-:W-:Y:S01]  /*38f0*/  IMAD.SHL.U32 R2, R2, 0x100000, RZ ;  /* 0x0010000002027824 */ /* 0x000fe200078e00ff */
[----:B------:R-:W-:-:S04]  /*3900*/  LEA R3, R0, 0x3b800000, 0x17 ;  /* 0x3b80000000037811 */ /* 0x000fc800078eb8ff */
[----:B------:R-:W-:-:S07]  /*3910*/  LOP3.LUT R2, R3, R2, R4, 0xfe, !PT ;  /* 0x0000000203027212 */ /* 0x000fce00078efe04 */
.L_x_28029:
[----:B------:R-:W-:Y:S05]  /*3920*/  BSYNC B0 ;  /* 0x0000000000007941 */ /* 0x000fea0003800000 */
.L_x_28028:
[----:B------:R-:W0:Y:S02]  /*3930*/  F2I.S64.TRUNC R2, R2 ;  /* 0x0000000200027311 */ /* 0x000e24000020d900 */
[----:B0-----:R-:W-:Y:S01]  /*3940*/  PRMT R22, R2, 0x7610, R22 ;  /* 0x0000761002167816 */ /* 0x001fe20000000016 */
[----:B------:R-:W-:Y:S06]  /*3950*/  BRA `(.L_x_28008) ;  /* 0x00000004000c7947 */ /* 0x000fec0003800000 */
.L_x_28026:
        /* <DEDUP_REMOVED lines=21> */
.L_x_28035:
[----:B------:R-:W-:Y:S05]  /*3ab0*/  BSYNC B1 ;  /* 0x0000000000017941 */ /* 0x000fea0003800000 */
.L_x_28034:
[----:B------:R-:W-:Y:S01]  /*3ac0*/  IMAD.SHL.U32 R2, R2, 0x200000, RZ ;  /* 0x0020000002027824 */ /* 0x000fe200078e00ff */
[----:B------:R-:W-:-:S04]  /*3ad0*/  LEA R3, R0, 0x37800000, 0x17 ;  /* 0x3780000000037811 */ /* 0x000fc800078eb8ff */
[----:B------:R-:W-:-:S07]  /*3ae0*/  LOP3.LUT R2, R3, R2, R4, 0xfe, !PT ;  /* 0x0000000203027212 */ /* 0x000fce00078efe04 */
.L_x_28033:
[----:B------:R-:W-:Y:S05]  /*3af0*/  BSYNC B0 ;  /* 0x0000000000007941 */ /* 0x000fea0003800000 */
.L_x_28032:
[----:B------:R-:W0:Y:S02]  /*3b00*/  F2I.S64.TRUNC R2, R2 ;  /* 0x0000000200027311 */ /* 0x000e24000020d900 */
[----:B0-----:R-:W-:Y:S01]  /*3b10*/  PRMT R22, R2, 0x7610, R22 ;  /* 0x0000761002167816 */ /* 0x001fe20000000016 */
[----:B------:R-:W-:Y:S06]  /*3b20*/  BRA `(.L_x_28008) ;  /* 0x0000000000987947 */ /* 0x000fec0003800000 */
.L_x_28025:
        /* <DEDUP_REMOVED lines=14> */
.L_x_28039:
[----:B------:R-:W-:Y:S05]  /*3c10*/  BSYNC B0 ;  /* 0x0000000000007941 */ /* 0x000fea0003800000 */
.L_x_28038:
[----:B------:R-:W0:Y:S02]  /*3c20*/  F2I.S64.TRUNC R2, R2 ;  /* 0x0000000200027311 */ /* 0x000e24000020d900 */
[----:B0-----:R-:W-:Y:S01]  /*3c30*/  PRMT R22, R2, 0x7610, R22 ;  /* 0x0000761002167816 */ /* 0x001fe20000000016 */
[----:B------:R-:W-:Y:S06]  /*3c40*/  BRA `(.L_x_28008) ;  /* 0x0000000000507947 */ /* 0x000fec0003800000 */
.L_x_28013:
        /* <DEDUP_REMOVED lines=16> */
.L_x_28040:
[----:B------:R-:W-:Y:S05]  /*3d50*/  BRA `(.L_x_28008) ;  /* 0x00000000000c7947 */ /* 0x000fea0003800000 */
.L_x_28037:
[----:B------:R0:W5:Y:S01]  /*3d60*/  LDG.E.U8 R22, desc[UR36][R4.64] ;  /* 0x0000002404167981 */ /* 0x000162000c1e1100 */
[----:B------:R-:W-:Y:S05]  /*3d70*/  BRA `(.L_x_28008) ;  /* 0x0000000000047947 */ /* 0x000fea0003800000 */
.L_x_28036:
[----:B------:R0:W5:Y:S02]  /*3d80*/  LDG.E.U8 R22, desc[UR36][R4.64] ;  /* 0x0000002404167981 */ /* 0x000164000c1e1100 */
.L_x_28008:
[----:B------:R-:W-:Y:S05]  /*3d90*/  BSYNC B6 ;  /* 0x0000000000067941 */ /* 0x000fea0003800000 */
.L_x_28007:
[----:B------:R-:W1:Y:S01]  /*3da0*/  S2R R2, SR_TID.X ;  /* 0x0000000000027919 */ /* 0x000e620000002100 */
[----:B------:R-:W2:Y:S01]  /*3db0*/  LDC.U8 R17, c[0x0][0x234] ;  /* 0x00008d00ff117b82 */ /* 0x000ea20000000000 */
[--C-:B0----5:R-:W-:Y:S01]  /*3dc0*/  LOP3.LUT P0, RZ, R18, 0xff, R25.reuse, 0xc8, !PT ;  /* 0x000000ff12ff7812 */ /* 0x121fe2000780c819 */
        /* <DEDUP_REMOVED lines=31> */
.L_x_28046:
[----:B------:R0:W-:Y:S01]  /*3fc0*/  STG.E.U8 desc[UR36][R8.64], R3 ;  /* 0x0000000308007986 */ /* 0x0001e2000c101124 */
[----:B------:R-:W-:Y:S05]  /*3fd0*/  BRA `(.L_x_28042) ;  /* 0x0000000c00547947 */ /* 0x000fea0003800000 */
.L_x_28045:
        /* <DEDUP_REMOVED lines=10> */
.L_x_28049:
[----:B------:R0:W-:Y:S01]  /*4080*/  STG.E desc[UR36][R8.64], R3 ;  /* 0x0000000308007986 */ /* 0x0001e2000c101924 */
[----:B------:R-:W-:Y:S05]  /*4090*/  BRA `(.L_x_28042) ;  /* 0x0000000c00247947 */ /* 0x000fea0003800000 */
.L_x_28048:
[----:B------:R0:W-:Y:S01]  /*40a0*/  STG.E.U16 desc[UR36][R8.64], R3 ;  /* 0x0000000308007986 */ /* 0x0001e2000c101524 */
[----:B------:R-:W-:Y:S05]  /*40b0*/  BRA `(.L_x_28042) ;  /* 0x0000000c001c7947 */ /* 0x000fea0003800000 */
.L_x_28044:
        /* <DEDUP_REMOVED lines=9> */
.L_x_28051:
[----:B------:R-:W0:Y:S02]  /*4150*/  I2F.S16 R0, R3 ;  /* 0x0000000300007306 */ /* 0x000e240000101400 */
[----:B0-----:R-:W-:-:S05]  /*4160*/  F2FP.F16.F32.PACK_AB R0, RZ, R0 ;  /* 0x00000000ff00723e */ /* 0x001fca00000000ff */
[----:B------:R0:W-:Y:S01]  /*4170*/  STG.E.U16 desc[UR36][R8.64], R0 ;  /* 0x0000000008007986 */ /* 0x0001e2000c101524 */
[----:B------:R-:W-:Y:S05]  /*4180*/  BRA `(.L_x_28042) ;  /* 0x0000000800e87947 */ /* 0x000fea0003800000 */
.L_x_28050:
        /* <DEDUP_REMOVED lines=10> */
.L_x_28053:
[----:B------:R-:W0:Y:S02]  /*4230*/  I2F.S16 R3, R3 ;  /* 0x0000000300037306 */ /* 0x000e240000101400 */
[----:B0-----:R-:W-:-:S04]  /*4240*/  F2FP.F16.F32.PACK_AB R3, RZ, R3 ;  /* 0x00000003ff03723e */ /* 0x001fc800000000ff */
[----:B------:R-:W-:-:S05]  /*4250*/  PRMT R3, R3, 0x5410, RZ ;  /* 0x0000541003037816 */ /* 0x000fca00000000ff */
[----:B------:R0:W-:Y:S01]  /*4260*/  STG.E desc[UR36][R8.64], R3 ;  /* 0x0000000308007986 */ /* 0x0001e2000c101924 */
[----:B------:R-:W-:Y:S05]  /*4270*/  BRA `(.L_x_28042) ;  /* 0x0000000800ac7947 */ /* 0x000fea0003800000 */
.L_x_28052:
[----:B------:R-:W0:Y:S02]  /*4280*/  I2F.F64.S16 R4, R3 ;  /* 0x0000000300047312 */ /* 0x000e240000101c00 */
[----:B0-----:R0:W-:Y:S01]  /*4290*/  STG.E.64 desc[UR36][R8.64], R4 ;  /* 0x0000000408007986 */ /* 0x0011e2000c101b24 */
[----:B------:R-:W-:Y:S05]  /*42a0*/  BRA `(.L_x_28042) ;  /* 0x0000000800a07947 */ /* 0x000fea0003800000 */
.L_x_28043:
        /* <DEDUP_REMOVED lines=10> */
.L_x_28056:
[----:B------:R-:W0:Y:S01]  /*4350*/  I2F.F64.S16 R4, R3 ;  /* 0x0000000300047312 */ /* 0x000e220000101c00 */
[----:B------:R-:W-:-:S05]  /*4360*/  CS2R R6, SRZ ;  /* 0x0000000000067805 */ /* 0x000fca000001ff00 */
[----:B0-----:R0:W-:Y:S01]  /*4370*/  STG.E.128 desc[UR36][R8.64], R4 ;  /* 0x0000000408007986 */ /* 0x0011e2000c101d24 */
[----:B------:R-:W-:Y:S05]  /*4380*/  BRA `(.L_x_28042) ;  /* 0x0000000800687947 */ /* 0x000fea0003800000 */
.L_x_28055:
        /* <DEDUP_REMOVED lines=21> */
.L_x_28060:
[----:B------:R-:W-:Y:S05]  /*44e0*/  BSYNC B0 ;  /* 0x0000000000007941 */ /* 0x000fea0003800000 */
.L_x_28059:
[----:B------:R-:W-:-:S05]  /*44f0*/  LOP3.LUT R5, R0, R5, RZ, 0xfc, !PT ;  /* 0x0000000500057212 */ /* 0x000fca00078efcff */
[----:B------:R0:W-:Y:S01]  /*4500*/  STG.E.U8 desc[UR36][R8.64], R5 ;  /* 0x0000000508007986 */ /* 0x0001e2000c101124 */
[----:B------:R-:W-:Y:S05]  /*4510*/  BRA `(.L_x_28042) ;  /* 0x0000000800047947 */ /* 0x000fea0003800000 */
.L_x_28058:
        /* <DEDUP_REMOVED lines=13> */
.L_x_28062:
[----:B------:R-:W-:Y:S01]  /*45f0*/  IMAD.MOV.U32 R0, RZ, RZ, 0x7f ;  /* 0x0000007fff007424 */ /* 0x000fe200078e00ff */
[----:B------:R-:W-:-:S04]  /*4600*/  ISETP.GT.U32.AND P0, PT, R4, 0x7f800000, PT ;  /* 0x7f8000000400780c */ /* 0x000fc80003f04070 */
[----:B------:R-:W-:-:S09]  /*4610*/  SEL R0, R0, 0x7c, P0 ;  /* 0x0000007c00007807 */ /* 0x000fd20000000000 */
.L_x_28063:
[----:B------:R-:W-:Y:S05]  /*4620*/  BSYNC B0 ;  /* 0x0000000000007941 */ /* 0x000fea0003800000 */
.L_x_28061:
[----:B------:R-:W-:-:S04]  /*4630*/  LOP3.LUT R3, R5, 0x80000000, RZ, 0xc0, !PT ;  /* 0x8000000005037812 */ /* 0x000fc800078ec0ff */
[----:B------:R-:W-:-:S04]  /*4640*/  SHF.R.U32.HI R3, RZ, 0x18, R3 ;  /* 0x00000018ff037819 */ /* 0x000fc80000011603 */
[----:B------:R-:W-:-:S05]  /*4650*/  LOP3.LUT R3, R0, R3, RZ, 0xfc, !PT ;  /* 0x0000000300037212 */ /* 0x000fca00078efcff */
[----:B------:R0:W-:Y:S01]  /*4660*/  STG.E.U8 desc[UR36][R8.64], R3 ;  /* 0x0000000308007986 */ /* 0x0001e2000c101124 */
[----:B------:R-:W-:Y:S05]  /*4670*/  BRA `(.L_x_28042) ;  /* 0x0000000400ac7947 */ /* 0x000fea0003800000 */
.L_x_28057:
[----:B------:R-:W0:Y:S02]  /*4680*/  I2F.S16 R0, R3 ;  /* 0x0000000300007306 */ /* 0x000e240000101400 */
[----:B0-----:R-:W-:-:S05]  /*4690*/  F2FP.BF16.F32.PACK_AB R0, RZ, R0 ;  /* 0x00000000ff00723e */ /* 0x001fca00000010ff */
[----:B------:R0:W-:Y:S01]  /*46a0*/  STG.E.U16 desc[UR36][R8.64], R0 ;  /* 0x0000000008007986 */ /* 0x0001e2000c101524 */
[----:B------:R-:W-:Y:S05]  /*46b0*/  BRA `(.L_x_28042) ;  /* 0x00000004009c7947 */ /* 0x000fea0003800000 */
.L_x_28054:
        /* <DEDUP_REMOVED lines=10> */
.L_x_28066:
        /* <DEDUP_REMOVED lines=17> */
.L_x_28069:
[----:B------:R-:W-:-:S04]  /*4870*/  LOP3.LUT R3, R3, 0x80000000, RZ, 0xc0, !PT ;  /* 0x8000000003037812 */ /* 0x000fc800078ec0ff */
[----:B------:R-:W-:-:S04]  /*4880*/  SHF.R.U32.HI R3, RZ, 0x18, R3 ;  /* 0x00000018ff037819 */ /* 0x000fc80000011603 */
[----:B------:R-:W-:-:S04]  /*4890*/  LOP3.LUT R0, R0, R3, RZ, 0xfc, !PT ;  /* 0x0000000300007212 */ /* 0x000fc800078efcff */
[----:B------:R-:W-:-:S07]  /*48a0*/  PRMT R4, R0, 0x7610, R4 ;  /* 0x0000761000047816 */ /* 0x000fce0000000004 */
.L_x_28068:
[----:B------:R-:W-:Y:S05]  /*48b0*/  BSYNC B0 ;  /* 0x0000000000007941 */ /* 0x000fea0003800000 */
.L_x_28067:
[----:B------:R0:W-:Y:S01]  /*48c0*/  STG.E.U8 desc[UR36][R8.64], R4 ;  /* 0x0000000408007986 */ /* 0x0001e2000c101124 */
[----:B------:R-:W-:Y:S05]  /*48d0*/  BRA `(.L_x_28042) ;  /* 0x0000000400147947 */ /* 0x000fea0003800000 */
.L_x_28065:
        /* <DEDUP_REMOVED lines=17> */
.L_x_28072:
[----:B------:R-:W-:-:S04]  /*49f0*/  LOP3.LUT R3, R3, 0x80000000, RZ, 0xc0, !PT ;  /* 0x8000000003037812 */ /* 0x000fc800078ec0ff */
[----:B------:R-:W-:-:S04]  /*4a00*/  SHF.R.U32.HI R3, RZ, 0x18, R3 ;  /* 0x00000018ff037819 */ /* 0x000fc80000011603 */
[----:B------:R-:W-:-:S04]  /*4a10*/  LOP3.LUT R0, R0, R3, RZ, 0xfc, !PT ;  /* 0x0000000300007212 */ /* 0x000fc800078efcff */
[----:B------:R-:W-:-:S07]  /*4a20*/  PRMT R4, R0, 0x7610, R4 ;  /* 0x0000761000047816 */ /* 0x000fce0000000004 */
.L_x_28071:
[----:B------:R-:W-:Y:S05]  /*4a30*/  BSYNC B0 ;  /* 0x0000000000007941 */ /* 0x000fea0003800000 */
.L_x_28070:
[----:B------:R0:W-:Y:S01]  /*4a40*/  STG.E.U8 desc[UR36][R8.64], R4 ;  /* 0x0000000408007986 */ /* 0x0001e2000c101124 */
[----:B------:R-:W-:Y:S05]  /*4a50*/  BRA `(.L_x_28042) ;  /* 0x0000000000b47947 */ /* 0x000fea0003800000 */
.L_x_28064:
        /* <DEDUP_REMOVED lines=23> */
.L_x_28047:
        /* <DEDUP_REMOVED lines=16> */
.L_x_28075:
[----:B------:R-:W-:Y:S05]  /*4cd0*/  BRA `(.L_x_28042) ;  /* 0x0000000000147947 */ /* 0x000fea0003800000 */
.L_x_28074:
[----:B------:R-:W-:Y:S02]  /*4ce0*/  IMAD.MOV.U32 R4, RZ, RZ, R3 ;  /* 0x000000ffff047224 */ /* 0x000fe400078e0003 */
[----:B------:R-:W-:-:S05]  /*4cf0*/  IMAD.MOV.U32 R5, RZ, RZ, RZ ;  /* 0x000000ffff057224 */ /* 0x000fca00078e00ff */
[----:B------:R0:W-:Y:S01]  /*4d00*/  STG.E.64 desc[UR36][R8.64], R4 ;  /* 0x0000000408007986 */ /* 0x0001e2000c101b24 */
[----:B------:R-:W-:Y:S05]  /*4d10*/  BRA `(.L_x_28042) ;  /* 0x0000000000047947 */ /* 0x000fea0003800000 */
.L_x_28073:
[----:B------:R0:W-:Y:S02]  /*4d20*/  STG.E desc[UR36][R8.64], R3 ;  /* 0x0000000308007986 */ /* 0x0001e4000c101924 */
.L_x_28042:
[----:B------:R-:W-:Y:S05]  /*4d30*/  BSYNC B6 ;  /* 0x0000000000067941 */ /* 0x000fea0003800000 */
.L_x_28041:
        /* <DEDUP_REMOVED lines=23> */
.L_x_28081:
[----:B------:R0:W-:Y:S01]  /*4eb0*/  STG.E.U8 desc[UR36][R8.64], R22 ;  /* 0x0000001608007986 */ /* 0x0001e2000c101124 */
[----:B------:R-:W-:Y:S05]  /*4ec0*/  BRA `(.L_x_28083) ;  /* 0x0000000c00507947 */ /* 0x000fea0003800000 */
.L_x_28080:
        /* <DEDUP_REMOVED lines=10> */
.L_x_28085:
[----:B------:R0:W-:Y:S01]  /*4f70*/  STG.E desc[UR36][R8.64], R22 ;  /* 0x0000001608007986 */ /* 0x0001e2000c101924 */
[----:B------:R-:W-:Y:S05]  /*4f80*/  BRA `(.L_x_28083) ;  /* 0x0000000c00207947 */ /* 0x000fea0003800000 */
.L_x_28084:
[----:B------:R0:W-:Y:S01]  /*4f90*/  STG.E.U16 desc[UR36][R8.64], R22 ;  /* 0x0000001608007986 */ /* 0x0001e2000c101524 */
[----:B------:R-:W-:Y:S05]  /*4fa0*/  BRA `(.L_x_28083) ;  /* 0x0000000c00187947 */ /* 0x000fea0003800000 */
.L_x_28079:
        /* <DEDUP_REMOVED lines=9> */
.L_x_28087:
[----:B------:R-:W0:Y:S02]  /*5040*/  I2F.S16 R0, R22 ;  /* 0x0000001600007306 */ /* 0x000e240000101400 */
[----:B0-----:R-:W-:-:S05]  /*5050*/  F2FP.F16.F32.PACK_AB R0, RZ, R0 ;  /* 0x00000000ff00723e */ /* 0x001fca00000000ff */
[----:B------:R0:W-:Y:S01]  /*5060*/  STG.E.U16 desc[UR36][R8.64], R0 ;  /* 0x0000000008007986 */ /* 0x0001e2000c101524 */
[----:B------:R-:W-:Y:S05]  /*5070*/  BRA `(.L_x_28083) ;  /* 0x0000000800e47947 */ /* 0x000fea0003800000 */
.L_x_28086:
        /* <DEDUP_REMOVED lines=10> */
.L_x_28089:
[----:B------:R-:W0:Y:S02]  /*5120*/  I2F.S16 R22, R22 ;  /* 0x0000001600167306 */ /* 0x000e240000101400 */
[----:B0-----:R-:W-:-:S04]  /*5130*/  F2FP.F16.F32.PACK_AB R3, RZ, R22 ;  /* 0x00000016ff03723e */ /* 0x001fc800000000ff */
[----:B------:R-:W-:-:S05]  /*5140*/  PRMT R3, R3, 0x5410, RZ ;  /* 0x0000541003037816 */ /* 0x000fca00000000ff */
[----:B------:R0:W-:Y:S01]  /*5150*/  STG.E desc[UR36][R8.64], R3 ;  /* 0x0000000308007986 */ /* 0x0001e2000c101924 */
[----:B------:R-:W-:Y:S05]  /*5160*/  BRA `(.L_x_28083) ;  /* 0x0000000800a87947 */ /* 0x000fea0003800000 */
.L_x_28088:
[----:B------:R-:W0:Y:S02]  /*5170*/  I2F.F64.S16 R4, R22 ;  /* 0x0000001600047312 */ /* 0x000e240000101c00 */
[----:B0-----:R0:W-:Y:S01]  /*5180*/  STG.E.64 desc[UR36][R8.64], R4 ;  /* 0x0000000408007986 */ /* 0x0011e2000c101b24 */
[----:B------:R-:W-:Y:S05]  /*5190*/  BRA `(.L_x_28083) ;  /* 0x00000008009c7947 */ /* 0x000fea0003800000 */
.L_x_28078:
        /* <DEDUP_REMOVED lines=10> */
.L_x_28092:
[----:B------:R-:W0:Y:S01]  /*5240*/  I2F.F64.S16 R4, R22 ;  /* 0x0000001600047312 */ /* 0x000e220000101c00 */
[----:B------:R-:W-:-:S05]  /*5250*/  CS2R R6, SRZ ;  /* 0x0000000000067805 */ /* 0x000fca000001ff00 */
[----:B0-----:R0:W-:Y:S01]  /*5260*/  STG.E.128 desc[UR36][R8.64], R4 ;  /* 0x0000000408007986 */ /* 0x0011e2000c101d24 */
[----:B------:R-:W-:Y:S05]  /*5270*/  BRA `(.L_x_28083) ;  /* 0x0000000800647947 */ /* 0x000fea0003800000 */
.L_x_28091:
        /* <DEDUP_REMOVED lines=21> */
.L_x_28096:
[----:B------:R-:W-:Y:S05]  /*53d0*/  BSYNC B0 ;  /* 0x0000000000007941 */ /* 0x000fea0003800000 */
.L_x_28095:
[----:B------:R-:W-:-:S05]  /*53e0*/  LOP3.LUT R5, R0, R5, RZ, 0xfc, !PT ;  /* 0x0000000500057212 */ /* 0x000fca00078efcff */
[----:B------:R0:W-:Y:S01]  /*53f0*/  STG.E.U8 desc[UR36][R8.64], R5 ;  /* 0x0000000508007986 */ /* 0x0001e2000c101124 */
[----:B------:R-:W-:Y:S05]  /*5400*/  BRA `(.L_x_28083) ;  /* 0x0000000800007947 */ /* 0x000fea0003800000 */
.L_x_28094:
        /* <DEDUP_REMOVED lines=13> */
.L_x_28098:
[----:B------:R-:W-:Y:S01]  /*54e0*/  IMAD.MOV.U32 R0, RZ, RZ, 0x7f ;  /* 0x0000007fff007424 */ /* 0x000fe200078e00ff */
[----:B------:R-:W-:-:S04]  /*54f0*/  ISETP.GT.U32.AND P0, PT, R3, 0x7f800000, PT ;  /* 0x7f8000000300780c */ /* 0x000fc80003f04070 */
[----:B------:R-:W-:-:S09]  /*5500*/  SEL R0, R0, 0x7c, P0 ;  /* 0x0000007c00007807 */ /* 0x000fd20000000000 */
.L_x_28099:
[----:B------:R-:W-:Y:S05]  /*5510*/  BSYNC B0 ;  /* 0x0000000000007941 */ /* 0x000fea0003800000 */
.L_x_28097:
[----:B------:R-:W-:-:S04]  /*5520*/  LOP3.LUT R3, R5, 0x80000000, RZ, 0xc0, !PT ;  /* 0x8000000005037812 */ /* 0x000fc800078ec0ff */
[----:B------:R-:W-:-:S04]  /*5530*/  SHF.R.U32.HI R3, RZ, 0x18, R3 ;  /* 0x00000018ff037819 */ /* 0x000fc80000011603 */
[----:B------:R-:W-:-:S05]  /*5540*/  LOP3.LUT R3, R0, R3, RZ, 0xfc, !PT ;  /* 0x0000000300037212 */ /* 0x000fca00078efcff */
[----:B------:R0:W-:Y:S01]  /*5550*/  STG.E.U8 desc[UR36][R8.64], R3 ;  /* 0x0000000308007986 */ /* 0x0001e2000c101124 */
[----:B------:R-:W-:Y:S05]  /*5560*/  BRA `(.L_x_28083) ;  /* 0x0000000400a87947 */ /* 0x000fea0003800000 */
.L_x_28093:
[----:B------:R-:W0:Y:S02]  /*5570*/  I2F.S16 R0, R22 ;  /* 0x0000001600007306 */ /* 0x000e240000101400 */
[----:B0-----:R-:W-:-:S05]  /*5580*/  F2FP.BF16.F32.PACK_AB R0, RZ, R0 ;  /* 0x00000000ff00723e */ /* 0x001fca00000010ff */
[----:B------:R0:W-:Y:S01]  /*5590*/  STG.E.U16 desc[UR36][R8.64], R0 ;  /* 0x0000000008007986 */ /* 0x0001e2000c101524 */
[----:B------:R-:W-:Y:S05]  /*55a0*/  BRA `(.L_x_28083) ;  /* 0x0000000400987947 */ /* 0x000fea0003800000 */
.L_x_28090:
        /* <DEDUP_REMOVED lines=10> */
.L_x_28102:
        /* <DEDUP_REMOVED lines=17> */
.L_x_28105:
[----:B------:R-:W-:-:S04]  /*5760*/  LOP3.LUT R3, R5, 0x80000000, RZ, 0xc0, !PT ;  /* 0x8000000005037812 */ /* 0x000fc800078ec0ff */
[----:B------:R-:W-:-:S04]  /*5770*/  SHF.R.U32.HI R3, RZ, 0x18, R3 ;  /* 0x00000018ff037819 */ /* 0x000fc80000011603 */
[----:B------:R-:W-:-:S04]  /*5780*/  LOP3.LUT R0, R0, R3, RZ, 0xfc, !PT ;  /* 0x0000000300007212 */ /* 0x000fc800078efcff */
[----:B------:R-:W-:-:S07]  /*5790*/  PRMT R4, R0, 0x7610, R4 ;  /* 0x0000761000047816 */ /* 0x000fce0000000004 */
.L_x_28104:
[----:B------:R-:W-:Y:S05]  /*57a0*/  BSYNC B0 ;  /* 0x0000000000007941 */ /* 0x000fea0003800000 */
.L_x_28103:
[----:B------:R3:W-:Y:S01]  /*57b0*/  STG.E.U8 desc[UR36][R8.64], R4 ;  /* 0x0000000408007986 */ /* 0x0007e2000c101124 */
[----:B------:R-:W-:Y:S05]  /*57c0*/  BRA `(.L_x_28083) ;  /* 0x0000000400107947 */ /* 0x000fea0003800000 */
.L_x_28101:
        /* <DEDUP_REMOVED lines=17> */
.L_x_28108:
[----:B------:R-:W-:-:S04]  /*58e0*/  LOP3.LUT R3, R5, 0x80000000, RZ, 0xc0, !PT ;  /* 0x8000000005037812 */ /* 0x000fc800078ec0ff */
[----:B------:R-:W-:-:S04]  /*58f0*/  SHF.R.U32.HI R3, RZ, 0x18, R3 ;  /* 0x00000018ff037819 */ /* 0x000fc80000011603 */
[----:B------:R-:W-:-:S04]  /*5900*/  LOP3.LUT R0, R0, R3, RZ, 0xfc, !PT ;  /* 0x0000000300007212 */ /* 0x000fc800078efcff */
[----:B------:R-:W-:-:S07]  /*5910*/  PRMT R4, R0, 0x7610, R4 ;  /* 0x0000761000047816 */ /* 0x000fce0000000004 */
.L_x_28107:
[----:B------:R-:W-:Y:S05]  /*5920*/  BSYNC B0 ;  /* 0x0000000000007941 */ /* 0x000fea0003800000 */
.L_x_28106:
[----:B------:R0:W-:Y:S01]  /*5930*/  STG.E.U8 desc[UR36][R8.64], R4 ;  /* 0x0000000408007986 */ /* 0x0001e2000c101124 */
[----:B------:R-:W-:Y:S05]  /*5940*/  BRA `(.L_x_28083) ;  /* 0x0000000000b07947 */ /* 0x000fea0003800000 */
.L_x_28100:
        /* <DEDUP_REMOVED lines=22> */
.L_x_28082:
        /* <DEDUP_REMOVED lines=16> */
.L_x_28111:
[----:B------:R-:W-:Y:S05]  /*5bb0*/  BRA `(.L_x_28083) ;  /* 0x0000000000147947 */ /* 0x000fea0003800000 */
.L_x_28110:
[----:B------:R-:W-:Y:S02]  /*5bc0*/  IMAD.MOV.U32 R4, RZ, RZ, R22 ;  /* 0x000000ffff047224 */ /* 0x000fe400078e0016 */
[----:B------:R-:W-:-:S05]  /*5bd0*/  IMAD.MOV.U32 R5, RZ, RZ, RZ ;  /* 0x000000ffff057224 */ /* 0x000fca00078e00ff */
[----:B------:R2:W-:Y:S01]  /*5be0*/  STG.E.64 desc[UR36][R8.64], R4 ;  /* 0x0000000408007986 */ /* 0x0005e2000c101b24 */
[----:B------:R-:W-:Y:S05]  /*5bf0*/  BRA `(.L_x_28083) ;  /* 0x0000000000047947 */ /* 0x000fea0003800000 */
.L_x_28109:
[----:B------:R0:W-:Y:S02]  /*5c00*/  STG.E desc[UR36][R8.64], R22 ;  /* 0x0000001608007986 */ /* 0x0001e4000c101924 */
.L_x_28083:
        /* <DEDUP_REMOVED lines=23> */
.L_x_28115:
[----:B------:R3:W-:Y:S01]  /*5d80*/  STG.E.U8 desc[UR36][R8.64], R18 ;  /* 0x0000001208007986 */ /* 0x0007e2000c101124 */
[----:B------:R-:W-:Y:S05]  /*5d90*/  BRA `(.L_x_28117) ;  /* 0x0000000c00507947 */ /* 0x000fea0003800000 */
.L_x_28114:
        /* <DEDUP_REMOVED lines=10> */
.L_x_28119:
[----:B------:R2:W-:Y:S01]  /*5e40*/  STG.E desc[UR36][R8.64], R18 ;  /* 0x0000001208007986 */ /* 0x0005e2000c101924 */
[----:B------:R-:W-:Y:S05]  /*5e50*/  BRA `(.L_x_28117) ;  /* 0x0000000c00207947 */ /* 0x000fea0003800000 */
.L_x_28118:
[----:B------:R0:W-:Y:S01]  /*5e60*/  STG.E.U16 desc[UR36][R8.64], R18 ;  /* 0x0000001208007986 */ /* 0x0001e2000c101524 */
[----:B------:R-:W-:Y:S05]  /*5e70*/  BRA `(.L_x_28117) ;  /* 0x0000000c00187947 */ /* 0x000fea0003800000 */
.L_x_28113:
        /* <DEDUP_REMOVED lines=9> */
.L_x_28121:
[----:B------:R-:W0:Y:S02]  /*5f10*/  I2F.S16 R0, R18 ;  /* 0x0000001200007306 */ /* 0x000e240000101400 */
[----:B0-----:R-:W-:-:S05]  /*5f20*/  F2FP.F16.F32.PACK_AB R0, RZ, R0 ;  /* 0x00000000ff00723e */ /* 0x001fca00000000ff */
[----:B------:R0:W-:Y:S01]  /*5f30*/  STG.E.U16 desc[UR36][R8.64], R0 ;  /* 0x0000000008007986 */ /* 0x0001e2000c101524 */
[----:B------:R-:W-:Y:S05]  /*5f40*/  BRA `(.L_x_28117) ;  /* 0x0000000800e47947 */ /* 0x000fea0003800000 */
.L_x_28120:
        /* <DEDUP_REMOVED lines=10> */
.L_x_28123:
[----:B------:R-:W0:Y:S02]  /*5ff0*/  I2F.S16 R18, R18 ;  /* 0x0000001200127306 */ /* 0x000e240000101400 */
[----:B0-----:R-:W-:-:S04]  /*6000*/  F2FP.F16.F32.PACK_AB R3, RZ, R18 ;  /* 0x00000012ff03723e */ /* 0x001fc800000000ff */
[----:B------:R-:W-:-:S05]  /*6010*/  PRMT R3, R3, 0x5410, RZ ;  /* 0x0000541003037816 */ /* 0x000fca00000000ff */
[----:B------:R0:W-:Y:S01]  /*6020*/  STG.E desc[UR36][R8.64], R3 ;  /* 0x0000000308007986 */ /* 0x0001e2000c101924 */
[----:B------:R-:W-:Y:S05]  /*6030*/  BRA `(.L_x_28117) ;  /* 0x0000000800a87947 */ /* 0x000fea0003800000 */
.L_x_28122:
[----:B------:R-:W0:Y:S02]  /*6040*/  I2F.F64.S16 R4, R18 ;  /* 0x0000001200047312 */ /* 0x000e240000101c00 */
[----:B0-----:R0:W-:Y:S01]  /*6050*/  STG.E.64 desc[UR36][R8.64], R4 ;  /* 0x0000000408007986 */ /* 0x0011e2000c101b24 */
[----:B------:R-:W-:Y:S05]  /*6060*/  BRA `(.L_x_28117) ;  /* 0x00000008009c7947 */ /* 0x000fea0003800000 */
.L_x_28112:
        /* <DEDUP_REMOVED lines=10> */
.L_x_28126:
[----:B------:R-:W0:Y:S01]  /*6110*/  I2F.F64.S16 R4, R18 ;  /* 0x0000001200047312 */ /* 0x000e220000101c00 */
[----:B------:R-:W-:-:S05]  /*6120*/  CS2R R6, SRZ ;  /* 0x0000000000067805 */ /* 0x000fca000001ff00 */
[----:B0-----:R0:W-:Y:S01]  /*6130*/  STG.E.128 desc[UR36][R8.64], R4 ;  /* 0x0000000408007986 */ /* 0x0011e2000c101d24 */
[----:B------:R-:W-:Y:S05]  /*6140*/  BRA `(.L_x_28117) ;  /* 0x0000000800647947 */ /* 0x000fea0003800000 */
.L_x_28125:
        /* <DEDUP_REMOVED lines=21> */
.L_x_28130:
[----:B------:R-:W-:Y:S05]  /*62a0*/  BSYNC B0 ;  /* 0x0000000000007941 */ /* 0x000fea0003800000 */
.L_x_28129:
[----:B------:R-:W-:-:S05]  /*62b0*/  LOP3.LUT R5, R0, R5, RZ, 0xfc, !PT ;  /* 0x0000000500057212 */ /* 0x000fca00078efcff */
[----:B------:R0:W-:Y:S01]  /*62c0*/  STG.E.U8 desc[UR36][R8.64], R5 ;  /* 0x0000000508007986 */ /* 0x0001e2000c101124 */
[----:B------:R-:W-:Y:S05]  /*62d0*/  BRA `(.L_x_28117) ;  /* 0x0000000800007947 */ /* 0x000fea0003800000 */
.L_x_28128:
        /* <DEDUP_REMOVED lines=13> */
.L_x_28132:
[----:B------:R-:W-:Y:S01]  /*63b0*/  IMAD.MOV.U32 R0, RZ, RZ, 0x7f ;  /* 0x0000007fff007424 */ /* 0x000fe200078e00ff */
[----:B------:R-:W-:-:S04]  /*63c0*/  ISETP.GT.U32.AND P0, PT, R3, 0x7f800000, PT ;  /* 0x7f8000000300780c */ /* 0x000fc80003f04070 */
[----:B------:R-:W-:-:S09]  /*63d0*/  SEL R0, R0, 0x7c, P0 ;  /* 0x0000007c00007807 */ /* 0x000fd20000000000 */
.L_x_28133:
[----:B------:R-:W-:Y:S05]  /*63e0*/  BSYNC B0 ;  /* 0x0000000000007941 */ /* 0x000fea0003800000 */
.L_x_28131:
[----:B------:R-:W-:-:S04]  /*63f0*/  LOP3.LUT R3, R5, 0x80000000, RZ, 0xc0, !PT ;  /* 0x8000000005037812 */ /* 0x000fc800078ec0ff */
[----:B------:R-:W-:-:S04]  /*6400*/  SHF.R.U32.HI R3, RZ, 0x18, R3 ;  /* 0x00000018ff037819 */ /* 0x000fc80000011603 */
[----:B------:R-:W-:-:S05]  /*6410*/  LOP3.LUT R3, R0, R3, RZ, 0xfc, !PT ;  /* 0x0000000300037212 */ /* 0x000fca00078efcff */
[----:B------:R0:W-:Y:S01]  /*6420*/  STG.E.U8 desc[UR36][R8.64], R3 ;  /* 0x0000000308007986 */ /* 0x0001e2000c101124 */
[----:B------:R-:W-:Y:S05]  /*6430*/  BRA `(.L_x_28117) ;  /* 0x0000000400a87947 */ /* 0x000fea0003800000 */
.L_x_28127:
[----:B------:R-:W0:Y:S02]  /*6440*/  I2F.S16 R0, R18 ;  /* 0x0000001200007306 */ /* 0x000e240000101400 */
[----:B0-----:R-:W-:-:S05]  /*6450*/  F2FP.BF16.F32.PACK_AB R0, RZ, R0 ;  /* 0x00000000ff00723e */ /* 0x001fca00000010ff */
[----:B------:R0:W-:Y:S01]  /*6460*/  STG.E.U16 desc[UR36][R8.64], R0 ;  /* 0x0000000008007986 */ /* 0x0001e2000c101524 */
[----:B------:R-:W-:Y:S05]  /*6470*/  BRA `(.L_x_28117) ;  /* 0x0000000400987947 */ /* 0x000fea0003800000 */
.L_x_28124:
        /* <DEDUP_REMOVED lines=10> */
.L_x_28136:
        /* <DEDUP_REMOVED lines=17> */
.L_x_28139:
[----:B------:R-:W-:-:S04]  /*6630*/  LOP3.LUT R3, R5, 0x80000000, RZ, 0xc0, !PT ;  /* 0x8000000005037812 */ /* 0x000fc800078ec0ff */
[----:B------:R-:W-:-:S04]  /*6640*/  SHF.R.U32.HI R3, RZ, 0x18, R3 ;  /* 0x00000018ff037819 */ /* 0x000fc80000011603 */
[----:B------:R-:W-:-:S04]  /*6650*/  LOP3.LUT R0, R0, R3, RZ, 0xfc, !PT ;  /* 0x0000000300007212 */ /* 0x000fc800078efcff */
[----:B------:R-:W-:-:S07]  /*6660*/  PRMT R4, R0, 0x7610, R4 ;  /* 0x0000761000047816 */ /* 0x000fce0000000004 */
.L_x_28138:
[----:B------:R-:W-:Y:S05]  /*6670*/  BSYNC B0 ;  /* 0x0000000000007941 */ /* 0x000fea0003800000 */
.L_x_28137:
[----:B------:R0:W-:Y:S01]  /*6680*/  STG.E.U8 desc[UR36][R8.64], R4 ;  /* 0x0000000408007986 */ /* 0x0001e2000c101124 */
[----:B------:R-:W-:Y:S05]  /*6690*/  BRA `(.L_x_28117) ;  /* 0x0000000400107947 */ /* 0x000fea0003800000 */
.L_x_28135:
        /* <DEDUP_REMOVED lines=17> */
.L_x_28142:
[----:B------:R-:W-:-:S04]  /*67b0*/  LOP3.LUT R3, R5, 0x80000000, RZ, 0xc0, !PT ;  /* 0x8000000005037812 */ /* 0x000fc800078ec0ff */
[----:B------:R-:W-:-:S04]  /*67c0*/  SHF.R.U32.HI R3, RZ, 0x18, R3 ;  /* 0x00000018ff037819 */ /* 0x000fc80000011603 */
[----:B------:R-:W-:-:S04]  /*67d0*/  LOP3.LUT R0, R0, R3, RZ, 0xfc, !PT ;  /* 0x0000000300007212 */ /* 0x000fc800078efcff */
[----:B------:R-:W-:-:S07]  /*67e0*/  PRMT R4, R0, 0x7610, R4 ;  /* 0x0000761000047816 */ /* 0x000fce0000000004 */
.L_x_28141:
[----:B------:R-:W-:Y:S05]  /*67f0*/  BSYNC B0 ;  /* 0x0000000000007941 */ /* 0x000fea0003800000 */
.L_x_28140:
[----:B------:R0:W-:Y:S01]  /*6800*/  STG.E.U8 desc[UR36][R8.64], R4 ;  /* 0x0000000408007986 */ /* 0x0001e2000c101124 */
[----:B------:R-:W-:Y:S05]  /*6810*/  BRA `(.L_x_28117) ;  /* 0x0000000000b07947 */ /* 0x000fea0003800000 */
.L_x_28134:
        /* <DEDUP_REMOVED lines=22> */
.L_x_28116:
        /* <DEDUP_REMOVED lines=16> */
.L_x_28145:
[----:B------:R-:W-:Y:S05]  /*6a80*/  BRA `(.L_x_28117) ;  /* 0x0000000000147947 */ /* 0x000fea0003800000 */
.L_x_28144:
[----:B------:R-:W-:Y:S02]  /*6a90*/  IMAD.MOV.U32 R4, RZ, RZ, R18 ;  /* 0x000000ffff047224 */ /* 0x000fe400078e0012 */
[----:B------:R-:W-:-:S05]  /*6aa0*/  IMAD.MOV.U32 R5, RZ, RZ, RZ ;  /* 0x000000ffff057224 */ /* 0x000fca00078e00ff */
[----:B------:R0:W-:Y:S01]  /*6ab0*/  STG.E.64 desc[UR36][R8.64], R4 ;  /* 0x0000000408007986 */ /* 0x0001e2000c101b24 */
[----:B------:R-:W-:Y:S05]  /*6ac0*/  BRA `(.L_x_28117) ;  /* 0x0000000000047947 */ /* 0x000fea0003800000 */
.L_x_28143:
[----:B------:R0:W-:Y:S02]  /*6ad0*/  STG.E desc[UR36][R8.64], R18 ;  /* 0x0000001208007986 */ /* 0x0001e4000c101924 */
.L_x_28117:
[----:B------:R-:W-:-:S07]  /*6ae0*/  VIADD R2, R2, 0x80 ;  /* 0x0000008002027836 */ /* 0x000fce0000000000 */
.L_x_28077:
[----:B------:R-:W-:Y:S05]  /*6af0*/  BSYNC B6 ;  /* 0x0000000000067941 */ /* 0x000fea0003800000 */
.L_x_28076:
        /* <DEDUP_REMOVED lines=21> */
.L_x_28149:
[----:B------:R-:W-:Y:S01]  /*6c50*/  STG.E.U8 desc[UR36][R2.64], R16 ;  /* 0x0000001002007986 */ /* 0x000fe2000c101124 */
[----:B------:R-:W-:Y:S05]  /*6c60*/  EXIT ;  /* 0x000000000000794d */ /* 0x000fea0003800000 */
.L_x_28148:
        /* <DEDUP_REMOVED lines=9> */
.L_x_28152:
[----:B------:R-:W-:Y:S01]  /*6d00*/  STG.E desc[UR36][R2.64], R16 ;  /* 0x0000001002007986 */ /* 0x000fe2000c101924 */
[----:B------:R-:W-:Y:S05]  /*6d10*/  EXIT ;  /* 0x000000000000794d */ /* 0x000fea0003800000 */
.L_x_28151:
[----:B------:R-:W-:Y:S01]  /*6d20*/  STG.E.U16 desc[UR36][R2.64], R16 ;  /* 0x0000001002007986 */ /* 0x000fe2000c101524 */
[----:B------:R-:W-:Y:S05]  /*6d30*/  EXIT ;  /* 0x000000000000794d */ /* 0x000fea0003800000 */
.L_x_28147:
        /* <DEDUP_REMOVED lines=9> */
.L_x_28154:
[----:B------:R-:W0:Y:S02]  /*6dd0*/  I2F.S16 R0, R16 ;  /* 0x0000001000007306 */ /* 0x000e240000101400 */
[----:B0-----:R-:W-:-:S05]  /*6de0*/  F2FP.F16.F32.PACK_AB R0, RZ, R0 ;  /* 0x00000000ff00723e */ /* 0x001fca00000000ff */
[----:B------:R-:W-:Y:S01]  /*6df0*/  STG.E.U16 desc[UR36][R2.64], R0 ;  /* 0x0000000002007986 */ /* 0x000fe2000c101524 */
[----:B------:R-:W-:Y:S05]  /*6e00*/  EXIT ;  /* 0x000000000000794d */ /* 0x000fea0003800000 */
.L_x_28153:
        /* <DEDUP_REMOVED lines=10> */
.L_x_28156:
[----:B------:R-:W0:Y:S02]  /*6eb0*/  I2F.S16 R16, R16 ;  /* 0x0000001000107306 */ /* 0x000e240000101400 */
[----:B0-----:R-:W-:-:S04]  /*6ec0*/  F2FP.F16.F32.PACK_AB R5, RZ, R16 ;  /* 0x00000010ff05723e */ /* 0x001fc800000000ff */
[----:B------:R-:W-:-:S05]  /*6ed0*/  PRMT R5, R5, 0x5410, RZ ;  /* 0x0000541005057816 */ /* 0x000fca00000000ff */
[----:B------:R-:W-:Y:S01]  /*6ee0*/  STG.E desc[UR36][R2.64], R5 ;  /* 0x0000000502007986 */ /* 0x000fe2000c101924 */
[----:B------:R-:W-:Y:S05]  /*6ef0*/  EXIT ;  /* 0x000000000000794d */ /* 0x000fea0003800000 */
.L_x_28155:
[----:B------:R-:W0:Y:S02]  /*6f00*/  I2F.F64.S16 R16, R16 ;  /* 0x0000001000107312 */ /* 0x000e240000101c00 */
[----:B0-----:R-:W-:Y:S01]  /*6f10*/  STG.E.64 desc[UR36][R2.64], R16 ;  /* 0x0000001002007986 */ /* 0x001fe2000c101b24 */
[----:B------:R-:W-:Y:S05]  /*6f20*/  EXIT ;  /* 0x000000000000794d */ /* 0x000fea0003800000 */
.L_x_28146:
        /* <DEDUP_REMOVED lines=10> */
.L_x_28159:
[----:B------:R-:W0:Y:S01]  /*6fd0*/  I2F.F64.S16 R16, R16 ;  /* 0x0000001000107312 */ /* 0x000e220000101c00 */
[----:B------:R-:W-:-:S05]  /*6fe0*/  CS2R R18, SRZ ;  /* 0x0000000000127805 */ /* 0x000fca000001ff00 */
[----:B0-----:R-:W-:Y:S01]  /*6ff0*/  STG.E.128 desc[UR36][R2.64], R16 ;  /* 0x0000001002007986 */ /* 0x001fe2000c101d24 */
[----:B------:R-:W-:Y:S05]  /*7000*/  EXIT ;  /* 0x000000000000794d */ /* 0x000fea0003800000 */
.L_x_28158:
        /* <DEDUP_REMOVED lines=21> */
.L_x_28163:
[----:B------:R-:W-:Y:S05]  /*7160*/  BSYNC B0 ;  /* 0x0000000000007941 */ /* 0x000fea0003800000 */
.L_x_28162:
[----:B------:R-:W-:-:S05]  /*7170*/  LOP3.LUT R5, R0, R5, RZ, 0xfc, !PT ;  /* 0x0000000500057212 */ /* 0x000fca00078efcff */
[----:B------:R-:W-:Y:S01]  /*7180*/  STG.E.U8 desc[UR36][R2.64], R5 ;  /* 0x0000000502007986 */ /* 0x000fe2000c101124 */
[----:B------:R-:W-:Y:S05]  /*7190*/  EXIT ;  /* 0x000000000000794d */ /* 0x000fea0003800000 */
.L_x_28161:
        /* <DEDUP_REMOVED lines=13> */
.L_x_28165:
[----:B------:R-:W-:Y:S01]  /*7270*/  IMAD.MOV.U32 R0, RZ, RZ, 0x7f ;  /* 0x0000007fff007424 */ /* 0x000fe200078e00ff */
[----:B------:R-:W-:-:S04]  /*7280*/  ISETP.GT.U32.AND P0, PT, R4, 0x7f800000, PT ;  /* 0x7f8000000400780c */ /* 0x000fc80003f04070 */
[----:B------:R-:W-:-:S09]  /*7290*/  SEL R0, R0, 0x7c, P0 ;  /* 0x0000007c00007807 */ /* 0x000fd20000000000 */
.L_x_28166:
[----:B------:R-:W-:Y:S05]  /*72a0*/  BSYNC B0 ;  /* 0x0000000000007941 */ /* 0x000fea0003800000 */
.L_x_28164:
[----:B------:R-:W-:-:S04]  /*72b0*/  LOP3.LUT R4, R5, 0x80000000, RZ, 0xc0, !PT ;  /* 0x8000000005047812 */ /* 0x000fc800078ec0ff */
[----:B------:R-:W-:-:S04]  /*72c0*/  SHF.R.U32.HI R5, RZ, 0x18, R4 ;  /* 0x00000018ff057819 */ /* 0x000fc80000011604 */
[----:B------:R-:W-:-:S05]  /*72d0*/  LOP3.LUT R5, R0, R5, RZ, 0xfc, !PT ;  /* 0x0000000500057212 */ /* 0x000fca00078efcff */
[----:B------:R-:W-:Y:S01]  /*72e0*/  STG.E.U8 desc[UR36][R2.64], R5 ;  /* 0x0000000502007986 */ /* 0x000fe2000c101124 */
[----:B------:R-:W-:Y:S05]  /*72f0*/  EXIT ;  /* 0x000000000000794d */ /* 0x000fea0003800000 */
.L_x_28160:
[----:B------:R-:W0:Y:S02]  /*7300*/  I2F.S16 R0, R16 ;  /* 0x0000001000007306 */ /* 0x000e240000101400 */
[----:B0-----:R-:W-:-:S05]  /*7310*/  F2FP.BF16.F32.PACK_AB R0, RZ, R0 ;  /* 0x00000000ff00723e */ /* 0x001fca00000010ff */
[----:B------:R-:W-:Y:S01]  /*7320*/  STG.E.U16 desc[UR36][R2.64], R0 ;  /* 0x0000000002007986 */ /* 0x000fe2000c101524 */
[----:B------:R-:W-:Y:S05]  /*7330*/  EXIT ;  /* 0x000000000000794d */ /* 0x000fea0003800000 */
.L_x_28157:
        /* <DEDUP_REMOVED lines=10> */
.L_x_28169:
        /* <DEDUP_REMOVED lines=17> */
.L_x_28172:
[----:B------:R-:W-:-:S04]  /*74f0*/  LOP3.LUT R0, R7, 0x80000000, RZ, 0xc0, !PT ;  /* 0x8000000007007812 */ /* 0x000fc800078ec0ff */
[----:B------:R-:W-:-:S04]  /*7500*/  SHF.R.U32.HI R5, RZ, 0x18, R0 ;  /* 0x00000018ff057819 */ /* 0x000fc80000011600 */
[----:B------:R-:W-:-:S04]  /*7510*/  LOP3.LUT R4, R4, R5, RZ, 0xfc, !PT ;  /* 0x0000000504047212 */ /* 0x000fc800078efcff */
[----:B------:R-:W-:-:S07]  /*7520*/  PRMT R0, R4, 0x7610, R0 ;  /* 0x0000761004007816 */ /* 0x000fce0000000000 */
.L_x_28171:
[----:B------:R-:W-:Y:S05]  /*7530*/  BSYNC B0 ;  /* 0x0000000000007941 */ /* 0x000fea0003800000 */
.L_x_28170:
[----:B------:R-:W-:Y:S01]  /*7540*/  STG.E.U8 desc[UR36][R2.64], R0 ;  /* 0x0000000002007986 */ /* 0x000fe2000c101124 */
[----:B------:R-:W-:Y:S05]  /*7550*/  EXIT ;  /* 0x000000000000794d */ /* 0x000fea0003800000 */
.L_x_28168:
        /* <DEDUP_REMOVED lines=17> */
.L_x_28175:
[----:B------:R-:W-:-:S04]  /*7670*/  LOP3.LUT R0, R7, 0x80000000, RZ, 0xc0, !PT ;  /* 0x8000000007007812 */ /* 0x000fc800078ec0ff */
[----:B------:R-:W-:-:S04]  /*7680*/  SHF.R.U32.HI R5, RZ, 0x18, R0 ;  /* 0x00000018ff057819 */ /* 0x000fc80000011600 */
[----:B------:R-:W-:-:S04]  /*7690*/  LOP3.LUT R4, R4, R5, RZ, 0xfc, !PT ;  /* 0x0000000504047212 */ /* 0x000fc800078efcff */
[----:B------:R-:W-:-:S07]  /*76a0*/  PRMT R0, R4, 0x7610, R0 ;  /* 0x0000761004007816 */ /* 0x000fce0000000000 */
.L_x_28174:
[----:B------:R-:W-:Y:S05]  /*76b0*/  BSYNC B0 ;  /* 0x0000000000007941 */ /* 0x000fea0003800000 */
.L_x_28173:
[----:B------:R-:W-:Y:S01]  /*76c0*/  STG.E.U8 desc[UR36][R2.64], R0 ;  /* 0x0000000002007986 */ /* 0x000fe2000c101124 */
[----:B------:R-:W-:Y:S05]  /*76d0*/  EXIT ;  /* 0x000000000000794d */ /* 0x000fea0003800000 */
.L_x_28167:
        /* <DEDUP_REMOVED lines=22> */
.L_x_28150:
        /* <DEDUP_REMOVED lines=16> */
.L_x_28178:
[----:B------:R-:W-:Y:S05]  /*7940*/  EXIT ;  /* 0x000000000000794d */ /* 0x000fea0003800000 */
.L_x_28177:
[----:B------:R-:W-:-:S05]  /*7950*/  IMAD.MOV.U32 R17, RZ, RZ, RZ ;  /* 0x000000ffff117224 */ /* 0x000fca00078e00ff */
[----:B------:R-:W-:Y:S01]  /*7960*/  STG.E.64 desc[UR36][R2.64], R16 ;  /* 0x0000001002007986 */ /* 0x000fe2000c101b24 */
[----:B------:R-:W-:Y:S05]  /*7970*/  EXIT ;  /* 0x000000000000794d */ /* 0x000fea0003800000 */
.L_x_28176:
[----:B------:R-:W-:Y:S01]  /*7980*/  STG.E desc[UR36][R2.64], R16 ;  /* 0x0000001002007986 */ /* 0x000fe2000c101924 */
[----:B------:R-:W-:Y:S05]  /*7990*/  EXIT ;  /* 0x000000000000794d */ /* 0x000fea0003800000 */
.L_x_28179:
        /* <DEDUP_REMOVED lines=14> */
.L_x_44016:


//--------------------- .text._ZN2at6native18elementwise_kernelILi128ELi4EZNS0_22gpu_kernel_impl_nocastINS0_13AUnaryFunctorIhhbZZZNS0_22logical_or_kernel_cudaERNS_14TensorIteratorEENKUlvE0_clEvENKUlvE_clEvEUlhhE_EEEEvRNS_18TensorIteratorBaseERKT_EUliE_EEviT1_ --------------------------
	.section	.text._ZN2at6native18elementwise_kernelILi128ELi4EZNS0_22gpu_kernel_impl_nocastINS0_13AUnaryFunctorIhhbZZZNS0_22logical_or_kernel_cudaERNS_14TensorIteratorEENKUlvE0_clEvENKUlvE_clEvEUlhhE_EEEEvRNS_18TensorIteratorBaseERKT_EUliE_EEviT1_,"ax",@progbits
	.align	128
        .global         _ZN2at6native18elementwise_kernelILi128ELi4EZNS0_22gpu_kernel_impl_nocastINS0_13AUnaryFunctorIhhbZZZNS0_22logical_or_kernel_cudaERNS_14TensorIteratorEENKUlvE0_clEvENKUlvE_clEvEUlhhE_EEEEvRNS_18TensorIteratorBaseERKT_EUliE_EEviT1_
        .type           _ZN2at6native18elementwise_kernelILi128ELi4EZNS0_22gpu_kernel_impl_nocastINS0_13AUnaryFunctorIhhbZZZNS0_22logical_or_kernel_cudaERNS_14TensorIteratorEENKUlvE0_clEvENKUlvE_clEvEUlhhE_EEEEvRNS_18TensorIteratorBaseERKT_EUliE_EEviT1_,@function
        .size           _ZN2at6native18elementwise_kernelILi128ELi4EZNS0_22gpu_kernel_impl_nocastINS0_13AUnaryFunctorIhhbZZZNS0_22logical_or_kernel_cudaERNS_14TensorIteratorEENKUlvE0_clEvENKUlvE_clEvEUlhhE_EEEEvRNS_18TensorIteratorBaseERKT_EUliE_EEviT1_,(.L_x_44017 - _ZN2at6native18elementwise_kernelILi128ELi4EZNS0_22gpu_kernel_impl_nocastINS0_13AUnaryFunctorIhhbZZZNS0_22logical_or_kernel_cudaERNS_14TensorIteratorEENKUlvE0_clEvENKUlvE_clEvEUlhhE_EEEEvRNS_18TensorIteratorBaseERKT_EUliE_EEviT1_)
        .other          _ZN2at6native18elementwise_kernelILi128ELi4EZNS0_22gpu_kernel_impl_nocastINS0_13AUnaryFunctorIhhbZZZNS0_22logical_or_kernel_cudaERNS_14TensorIteratorEENKUlvE0_clEvENKUlvE_clEvEUlhhE_EEEEvRNS_18TensorIteratorBaseERKT_EUliE_EEviT1_,@"STO_CUDA_ENTRY STV_DEFAULT"
_ZN2at6native18elementwise_kernelILi128ELi4EZNS0_22gpu_kernel_impl_nocastINS0_13AUnaryFunctorIhhbZZZNS0_22logical_or_kernel_cudaERNS_14TensorIteratorEENKUlvE0_clEvENKUlvE_clEvEUlhhE_EEEEvRNS_18TensorIteratorBaseERKT_EUliE_EEviT1_:
.text._ZN2at6native18elementwise_kernelILi128ELi4EZNS0_22gpu_kernel_impl_nocastINS0_13AUnaryFunctorIhhbZZZNS0_22logical_or_kernel_cudaERNS_14TensorIteratorEENKUlvE0_clEvENKUlvE_clEvEUlhhE_EEEEvRNS_18TensorIteratorBaseERKT_EUliE_EEviT1_:
        /* <DEDUP_REMOVED lines=313> */
.L_x_28182:
        /* <DEDUP_REMOVED lines=11> */
.L_x_28181:
[----:B------:R-:W-:Y:S05]  /*1440*/  BSYNC B0 ;  /* 0x0000000000007941 */ /* 0x000fea0003800000 */
.L_x_28180:
        /* <DEDUP_REMOVED lines=305> */
.L_x_28185:
        /* <DEDUP_REMOVED lines=315> */
.L_x_28186:
        /* <DEDUP_REMOVED lines=11> */
.L_x_28184:
[----:B------:R-:W-:Y:S05]  /*3bc0*/  BSYNC B0 ;  /* 0x0000000000007941 */ /* 0x000fea0003800000 */
.L_x_28183:
        /* <DEDUP_REMOVED lines=304> */
.L_x_28187:
        /* <DEDUP_REMOVED lines=11> */
.L_x_28188:
        /* <DEDUP_REMOVED lines=16> */
.L_x_44017:


//--------------------- .text._ZN2at6native27unrolled_elementwise_kernelINS0_13AUnaryFunctorIhhbZZZNS0_22logical_or_kernel_cudaERNS_14TensorIteratorEENKUlvE0_clEvENKUlvE_clEvEUlhhE_EESt5arrayIPcLm2EELi4E23TrivialOffsetCalculatorILi1EjESD_NS0_6memory15LoadWithoutCastENSE_16StoreWithoutCastEEEviT_T0_T2_T3_T4_T5_ --------------------------
	.section	.text._ZN2at6native27unrolled_elementwise_kernelINS0_13AUnaryFunctorIhhbZZZNS0_22logical_or_kernel_cudaERNS_14TensorIteratorEENKUlvE0_clEvENKUlvE_clEvEUlhhE_EESt5arrayIPcLm2EELi4E23TrivialOffsetCalculatorILi1EjESD_NS0_6memory15LoadWithoutCastENSE_16StoreWithoutCastEEEviT_T0_T2_T3_T4_T5_,"ax",@progbits
	.align	128
        .global         _ZN2at6native27unrolled_elementwise_kernelINS0_13AUnaryFunctorIhhbZZZNS0_22logical_or_kernel_cudaERNS_14TensorIteratorEENKUlvE0_clEvENKUlvE_clEvEUlhhE_EESt5arrayIPcLm2EELi4E23TrivialOffsetCalculatorILi1EjESD_NS0_6memory15LoadWithoutCastENSE_16StoreWithoutCastEEEviT_T0_T2_T3_T4_T5_
        .type           _ZN2at6native27unrolled_elementwise_kernelINS0_13AUnaryFunctorIhhbZZZNS0_22logical_or_kernel_cudaERNS_14TensorIteratorEENKUlvE0_clEvENKUlvE_clEvEUlhhE_EESt5arrayIPcLm2EELi4E23TrivialOffsetCalculatorILi1EjESD_NS0_6memory15LoadWithoutCastENSE_16StoreWithoutCastEEEviT_T0_T2_T3_T4_T5_,@function
        .size           _ZN2at6native27unrolled_elementwise_kernelINS0_13AUnaryFunctorIhhbZZZNS0_22logical_or_kernel_cudaERNS_14TensorIteratorEENKUlvE0_clEvENKUlvE_clEvEUlhhE_EESt5arrayIPcLm2EELi4E23TrivialOffsetCalculatorILi1EjESD_NS0_6memory15LoadWithoutCastENSE_16StoreWithoutCastEEEviT_T0_T2_T3_T4_T5_,(.L_x_44018 - _ZN2at6native27unrolled_elementwise_kernelINS0_13AUnaryFunctorIhhbZZZNS0_22logical_or_kernel_cudaERNS_14TensorIteratorEENKUlvE0_clEvENKUlvE_clEvEUlhhE_EESt5arrayIPcLm2EELi4E23TrivialOffsetCalculatorILi1EjESD_NS0_6memory15LoadWithoutCastENSE_16StoreWithoutCastEEEviT_T0_T2_T3_T4_T5_)
        .other          _ZN2at6native27unrolled_elementwise_kernelINS0_13AUnaryFunctorIhhbZZZNS0_22logical_or_kernel_cudaERNS_14TensorIteratorEENKUlvE0_clEvENKUlvE_clEvEUlhhE_EESt5arrayIPcLm2EELi4E23TrivialOffsetCalculatorILi1EjESD_NS0_6memory15LoadWithoutCastENSE_16StoreWithoutCastEEEviT_T0_T2_T3_T4_T5_,@"STO_CUDA_ENTRY STV_DEFAULT"
_ZN2at6native27unrolled_elementwise_kernelINS0_13AUnaryFunctorIhhbZZZNS0_22logical_or_kernel_cudaERNS_14TensorIteratorEENKUlvE0_clEvENKUlvE_clEvEUlhhE_EESt5arrayIPcLm2EELi4E23TrivialOffsetCalculatorILi1EjESD_NS0_6memory15LoadWithoutCastENSE_16StoreWithoutCastEEEviT_T0_T2_T3_T4_T5_:
.text._ZN2at6native27unrolled_elementwise_kernelINS0_13AUnaryFunctorIhhbZZZNS0_22logical_or_kernel_cudaERNS_14TensorIteratorEENKUlvE0_clEvENKUlvE_clEvEUlhhE_EESt5arrayIPcLm2EELi4E23TrivialOffsetCalculatorILi1EjESD_NS0_6memory15LoadWithoutCastENSE_16StoreWithoutCastEEEviT_T0_T2_T3_T4_T5_:
        /* <DEDUP_REMOVED lines=68> */
.L_x_28190:
[----:B------:R-:W-:Y:S05]  /*0440*/  BSYNC B0 ;  /* 0x0000000000007941 */ /* 0x000fea0003800000 */
.L_x_28189:
        /* <DEDUP_REMOVED lines=11> */
.L_x_28191:
        /* <DEDUP_REMOVED lines=16> */
.L_x_44018:


//--------------------- .text._ZN2at6native29vectorized_elementwise_kernelILi2ENS0_13AUnaryFunctorIhhbZZZNS0_22logical_or_kernel_cudaERNS_14TensorIteratorEENKUlvE0_clEvENKUlvE_clEvEUlhhE_EESt5arrayIPcLm2EEEEviT0_T1_ --------------------------
	.section	.text._ZN2at6native29vectorized_elementwise_kernelILi2ENS0_13AUnaryFunctorIhhbZZZNS0_22logical_or_kernel_cudaERNS_14TensorIteratorEENKUlvE0_clEvENKUlvE_clEvEUlhhE_EESt5arrayIPcLm2EEEEviT0_T1_,"ax",@progbits
	.align	128
        .global         _ZN2at6native29vectorized_elementwise_kernelILi2ENS0_13AUnaryFunctorIhhbZZZNS0_22logical_or_kernel_cudaERNS_14TensorIteratorEENKUlvE0_clEvENKUlvE_clEvEUlhhE_EESt5arrayIPcLm2EEEEviT0_T1_
        .type           _ZN2at6native29vectorized_elementwise_kernelILi2ENS0_13AUnaryFunctorIhhbZZZNS0_22logical_or_kernel_cudaERNS_14TensorIteratorEENKUlvE0_clEvENKUlvE_clEvEUlhhE_EESt5arrayIPcLm2EEEEviT0_T1_,@function
        .size           _ZN2at6native29vectorized_elementwise_kernelILi2ENS0_13AUnaryFunctorIhhbZZZNS0_22logical_or_kernel_cudaERNS_14TensorIteratorEENKUlvE0_clEvENKUlvE_clEvEUlhhE_EESt5arrayIPcLm2EEEEviT0_T1_,(.L_x_44019 - _ZN2at6native29vectorized_elementwise_kernelILi2ENS0_13AUnaryFunctorIhhbZZZNS0_22logical_or_kernel_cudaERNS_14TensorIteratorEENKUlvE0_clEvENKUlvE_clEvEUlhhE_EESt5arrayIPcLm2EEEEviT0_T1_)
        .other          _ZN2at6native29vectorized_elementwise_kernelILi2ENS0_13AUnaryFunctorIhhbZZZNS0_22logical_or_kernel_cudaERNS_14TensorIteratorEENKUlvE0_clEvENKUlvE_clEvEUlhhE_EESt5arrayIPcLm2EEEEviT0_T1_,@"STO_CUDA_ENTRY STV_DEFAULT"
_ZN2at6native29vectorized_elementwise_kernelILi2ENS0_13AUnaryFunctorIhhbZZZNS0_22logical_or_kernel_cudaERNS_14TensorIteratorEENKUlvE0_clEvENKUlvE_clEvEUlhhE_EESt5arrayIPcLm2EEEEviT0_T1_:
.text._ZN2at6native29vectorized_elementwise_kernelILi2ENS0_13AUnaryFunctorIhhbZZZNS0_22logical_or_kernel_cudaERNS_14TensorIteratorEENKUlvE0_clEvENKUlvE_clEvEUlhhE_EESt5arrayIPcLm2EEEEviT0_T1_:
        /* <DEDUP_REMOVED lines=59> */
.L_x_28192:
        /* <DEDUP_REMOVED lines=106> */
.L_x_28195:
        /* <DEDUP_REMOVED lines=8> */
.L_x_28196:
        /* <DEDUP_REMOVED lines=8> */
.L_x_28197:
        /* <DEDUP_REMOVED lines=9> */
.L_x_28198:
[----:B------:R-:W-:Y:S05]  /*0be0*/  BSYNC B1 ;  /* 0x0000000000017941 */ /* 0x000fea0003800000 */
.L_x_28194:
[----:B------:R-:W-:-:S13]  /*0bf0*/  ISETP.GE.AND P0, PT, R21, R0, PT ;  /* 0x000000001500720c */ /* 0x000fda0003f06270 */
[----:B------:R-:W3:Y:S01]  /*0c00*/  @!P0 LDC.64 R4, c[0x0][0x218] ;  /* 0x00008600ff048b82 */ /* 0x000ee20000000a00 */
[C---:B012---:R-:W-:Y:S02]  /*0c10*/  @!P0 VIADD R3, R21.reuse, UR4 ;  /* 0x0000000415038c36 */ /* 0x047fe40008000000 */
[----:B------:R-:W-:-:S03]  /*0c20*/  @!P0 VIADD R21, R21, 0x80 ;  /* 0x0000008015158836 */ /* 0x000fc60000000000 */
[----:B---3--:R-:W-:-:S05]  /*0c30*/  @!P0 IADD3 R2, P1, R3, R4, RZ ;  /* 0x0000000403028210 */ /* 0x008fca0007f3e0ff */
[----:B------:R-:W-:-:S05]  /*0c40*/  @!P0 IMAD.X R3, RZ, RZ, R5, P1 ;  /* 0x000000ffff038224 */ /* 0x000fca00008e0605 */
[----:B------:R2:W-:Y:S03]  /*0c50*/  @!P0 STG.E.U8 desc[UR8][R2.64], R15 ;  /* 0x0000000f02008986 */ /* 0x0005e6000c101108 */
.L_x_28199:
[----:B------:R-:W-:Y:S05]  /*0c60*/  BSYNC B0 ;  /* 0x0000000000007941 */ /* 0x000fea0003800000 */
.L_x_28193:
        /* <DEDUP_REMOVED lines=11> */
.L_x_28200:
        /* <DEDUP_REMOVED lines=14> */
.L_x_44019:


//--------------------- .text._ZN2at6native29vectorized_elementwise_kernelILi4ENS0_13AUnaryFunctorIhhbZZZNS0_22logical_or_kernel_cudaERNS_14TensorIteratorEENKUlvE0_clEvENKUlvE_clEvEUlhhE_EESt5arrayIPcLm2EEEEviT0_T1_ --------------------------
	.section	.text._ZN2at6native29vectorized_elementwise_kernelILi4ENS0_13AUnaryFunctorIhhbZZZNS0_22logical_or_kernel_cudaERNS_14TensorIteratorEENKUlvE0_clEvENKUlvE_clEvEUlhhE_EESt5arrayIPcLm2EEEEviT0_T1_,"ax",@progbits
	.align	128
        .global         _ZN2at6native29vectorized_elementwise_kernelILi4ENS0_13AUnaryFunctorIhhbZZZNS0_22logical_or_kernel_cudaERNS_14TensorIteratorEENKUlvE0_clEvENKUlvE_clEvEUlhhE_EESt5arrayIPcLm2EEEEviT0_T1_
        .type           _ZN2at6native29vectorized_elementwise_kernelILi4ENS0_13AUnaryFunctorIhhbZZZNS0_22logical_or_kernel_cudaERNS_14TensorIteratorEENKUlvE0_clEvENKUlvE_clEvEUlhhE_EESt5arrayIPcLm2EEEEviT0_T1_,@function
        .size           _ZN2at6native29vectorized_elementwise_kernelILi4ENS0_13AUnaryFunctorIhhbZZZNS0_22logical_or_kernel_cudaERNS_14TensorIteratorEENKUlvE0_clEvENKUlvE_clEvEUlhhE_EESt5arrayIPcLm2EEEEviT0_T1_,(.L_x_44020 - _ZN2at6native29vectorized_elementwise_kernelILi4ENS0_13AUnaryFunctorIhhbZZZNS0_22logical_or_kernel_cudaERNS_14TensorIteratorEENKUlvE0_clEvENKUlvE_clEvEUlhhE_EESt5arrayIPcLm2EEEEviT0_T1_)
        .other          _ZN2at6native29vectorized_elementwise_kernelILi4ENS0_13AUnaryFunctorIhhbZZZNS0_22logical_or_kernel_cudaERNS_14TensorIteratorEENKUlvE0_clEvENKUlvE_clEvEUlhhE_EESt5arrayIPcLm2EEEEviT0_T1_,@"STO_CUDA_ENTRY STV_DEFAULT"
_ZN2at6native29vectorized_elementwise_kernelILi4ENS0_13AUnaryFunctorIhhbZZZNS0_22logical_or_kernel_cudaERNS_14TensorIteratorEENKUlvE0_clEvENKUlvE_clEvEUlhhE_EESt5arrayIPcLm2EEEEviT0_T1_:
.text._ZN2at6native29vectorized_elementwise_kernelILi4ENS0_13AUnaryFunctorIhhbZZZNS0_22logical_or_kernel_cudaERNS_14TensorIteratorEENKUlvE0_clEvENKUlvE_clEvEUlhhE_EESt5arrayIPcLm2EEEEviT0_T1_:
        /* <DEDUP_REMOVED lines=57> */
.L_x_28201:
        /* <DEDUP_REMOVED lines=106> */
.L_x_28204:
        /* <DEDUP_REMOVED lines=8> */
.L_x_28205:
        /* <DEDUP_REMOVED lines=8> */
.L_x_28206:
        /* <DEDUP_REMOVED lines=9> */
.L_x_28207:
[----:B------:R-:W-:Y:S05]  /*0bc0*/  BSYNC B1 ;  /* 0x0000000000017941 */ /* 0x000fea0003800000 */
.L_x_28203:
[----:B------:R-:W-:-:S13]  /*0bd0*/  ISETP.GE.AND P0, PT, R21, R0, PT ;  /* 0x000000001500720c */ /* 0x000fda0003f06270 */
[----:B------:R-:W3:Y:S01]  /*0be0*/  @!P0 LDC.64 R4, c[0x0][0x218] ;  /* 0x00008600ff048b82 */ /* 0x000ee20000000a00 */
[C---:B012---:R-:W-:Y:S02]  /*0bf0*/  @!P0 VIADD R3, R21.reuse, UR4 ;  /* 0x0000000415038c36 */ /* 0x047fe40008000000 */
[----:B------:R-:W-:-:S03]  /*0c00*/  @!P0 VIADD R21, R21, 0x80 ;  /* 0x0000008015158836 */ /* 0x000fc60000000000 */
[----:B---3--:R-:W-:-:S05]  /*0c10*/  @!P0 IADD3 R2, P1, R3, R4, RZ ;  /* 0x0000000403028210 */ /* 0x008fca0007f3e0ff */
[----:B------:R-:W-:-:S05]  /*0c20*/  @!P0 IMAD.X R3, RZ, RZ, R5, P1 ;  /* 0x000000ffff038224 */ /* 0x000fca00008e0605 */
[----:B------:R2:W-:Y:S03]  /*0c30*/  @!P0 STG.E.U8 desc[UR8][R2.64], R15 ;  /* 0x0000000f02008986 */ /* 0x0005e6000c101108 */
.L_x_28208:
[----:B------:R-:W-:Y:S05]  /*0c40*/  BSYNC B0 ;  /* 0x0000000000007941 */ /* 0x000fea0003800000 */
.L_x_28202:
        /* <DEDUP_REMOVED lines=11> */
.L_x_28209:
        /* <DEDUP_REMOVED lines=16> */
.L_x_44020:


//--------------------- .text._ZN2at6native29vectorized_elementwise_kernelILi8ENS0_13AUnaryFunctorIhhbZZZNS0_22logical_or_kernel_cudaERNS_14TensorIteratorEENKUlvE0_clEvENKUlvE_clEvEUlhhE_EESt5arrayIPcLm2EEEEviT0_T1_ --------------------------
	.section	.text._ZN2at6native29vectorized_elementwise_kernelILi8ENS0_13AUnaryFunctorIhhbZZZNS0_22logical_or_kernel_cudaERNS_14TensorIteratorEENKUlvE0_clEvENKUlvE_clEvEUlhhE_EESt5arrayIPcLm2EEEEviT0_T1_,"ax",@progbits
	.align	128
        .global         _ZN2at6native29vectorized_elementwise_kernelILi8ENS0_13AUnaryFunctorIhhbZZZNS0_22logical_or_kernel_cudaERNS_14TensorIteratorEENKUlvE0_clEvENKUlvE_clEvEUlhhE_EESt5arrayIPcLm2EEEEviT0_T1_
        .type           _ZN2at6native29vectorized_elementwise_kernelILi8ENS0_13AUnaryFunctorIhhbZZZNS0_22logical_or_kernel_cudaERNS_14TensorIteratorEENKUlvE0_clEvENKUlvE_clEvEUlhhE_EESt5arrayIPcLm2EEEEviT0_T1_,@function
        .size           _ZN2at6native29vectorized_elementwise_kernelILi8ENS0_13AUnaryFunctorIhhbZZZNS0_22logical_or_kernel_cudaERNS_14TensorIteratorEENKUlvE0_clEvENKUlvE_clEvEUlhhE_EESt5arrayIPcLm2EEEEviT0_T1_,(.L_x_44021 - _ZN2at6native29vectorized_elementwise_kernelILi8ENS0_13AUnaryFunctorIhhbZZZNS0_22logical_or_kernel_cudaERNS_14TensorIteratorEENKUlvE0_clEvENKUlvE_clEvEUlhhE_EESt5arrayIPcLm2EEEEviT0_T1_)
        .other          _ZN2at6native29vectorized_elementwise_kernelILi8ENS0_13AUnaryFunctorIhhbZZZNS0_22logical_or_kernel_cudaERNS_14TensorIteratorEENKUlvE0_clEvENKUlvE_clEvEUlhhE_EESt5arrayIPcLm2EEEEviT0_T1_,@"STO_CUDA_ENTRY STV_DEFAULT"
_ZN2at6native29vectorized_elementwise_kernelILi8ENS0_13AUnaryFunctorIhhbZZZNS0_22logical_or_kernel_cudaERNS_14TensorIteratorEENKUlvE0_clEvENKUlvE_clEvEUlhhE_EESt5arrayIPcLm2EEEEviT0_T1_:
.text._ZN2at6native29vectorized_elementwise_kernelILi8ENS0_13AUnaryFunctorIhhbZZZNS0_22logical_or_kernel_cudaERNS_14TensorIteratorEENKUlvE0_clEvENKUlvE_clEvEUlhhE_EESt5arrayIPcLm2EEEEviT0_T1_:
        /* <DEDUP_REMOVED lines=62> */
.L_x_28210:
        /* <DEDUP_REMOVED lines=106> */
.L_x_28213:
        /* <DEDUP_REMOVED lines=8> */
.L_x_28214:
        /* <DEDUP_REMOVED lines=8> */
.L_x_28215:
        /* <DEDUP_REMOVED lines=9> */
.L_x_28216:
[----:B------:R-:W-:Y:S05]  /*0c10*/  BSYNC B1 ;  /* 0x0000000000017941 */ /* 0x000fea0003800000 */
.L_x_28212:
[----:B------:R-:W-:-:S13]  /*0c20*/  ISETP.GE.AND P0, PT, R21, R0, PT ;  /* 0x000000001500720c */ /* 0x000fda0003f06270 */
[----:B------:R-:W3:Y:S01]  /*0c30*/  @!P0 LDC.64 R4, c[0x0][0x218] ;  /* 0x00008600ff048b82 */ /* 0x000ee20000000a00 */
[C---:B012---:R-:W-:Y:S02]  /*0c40*/  @!P0 VIADD R3, R21.reuse, UR4 ;  /* 0x0000000415038c36 */ /* 0x047fe40008000000 */
[----:B------:R-:W-:-:S03]  /*0c50*/  @!P0 VIADD R21, R21, 0x80 ;  /* 0x0000008015158836 */ /* 0x000fc60000000000 */
[----:B---3--:R-:W-:-:S05]  /*0c60*/  @!P0 IADD3 R2, P1, R3, R4, RZ ;  /* 0x0000000403028210 */ /* 0x008fca0007f3e0ff */
[----:B------:R-:W-:-:S05]  /*0c70*/  @!P0 IMAD.X R3, RZ, RZ, R5, P1 ;  /* 0x000000ffff038224 */ /* 0x000fca00008e0605 */
[----:B------:R2:W-:Y:S03]  /*0c80*/  @!P0 STG.E.U8 desc[UR8][R2.64], R15 ;  /* 0x0000000f02008986 */ /* 0x0005e6000c101108 */
.L_x_28217:
[----:B------:R-:W-:Y:S05]  /*0c90*/  BSYNC B0 ;  /* 0x0000000000007941 */ /* 0x000fea0003800000 */
.L_x_28211:
        /* <DEDUP_REMOVED lines=11> */
.L_x_28218:
        /* <DEDUP_REMOVED lines=11> */
.L_x_44021:


//--------------------- .text._ZN2at6native18elementwise_kernelILi128ELi4EZNS0_15gpu_kernel_implINS0_13BinaryFunctorIhhbZZZNS0_22logical_or_kernel_cudaERNS_14TensorIteratorEENKUlvE0_clEvENKUlvE_clEvEUlhhE_EEEEvRNS_18TensorIteratorBaseERKT_EUliE_EEviT1_ --------------------------
	.section	.text._ZN2at6native18elementwise_kernelILi128ELi4EZNS0_15gpu_kernel_implINS0_13BinaryFunctorIhhbZZZNS0_22logical_or_kernel_cudaERNS_14TensorIteratorEENKUlvE0_clEvENKUlvE_clEvEUlhhE_EEEEvRNS_18TensorIteratorBaseERKT_EUliE_EEviT1_,"ax",@progbits
	.align	128
        .global         _ZN2at6native18elementwise_kernelILi128ELi4EZNS0_15gpu_kernel_implINS0_13BinaryFunctorIhhbZZZNS0_22logical_or_kernel_cudaERNS_14TensorIteratorEENKUlvE0_clEvENKUlvE_clEvEUlhhE_EEEEvRNS_18TensorIteratorBaseERKT_EUliE_EEviT1_
        .type           _ZN2at6native18elementwise_kernelILi128ELi4EZNS0_15gpu_kernel_implINS0_13BinaryFunctorIhhbZZZNS0_22logical_or_kernel_cudaERNS_14TensorIteratorEENKUlvE0_clEvENKUlvE_clEvEUlhhE_EEEEvRNS_18TensorIteratorBaseERKT_EUliE_EEviT1_,@function
        .size           _ZN2at6native18elementwise_kernelILi128ELi4EZNS0_15gpu_kernel_implINS0_13BinaryFunctorIhhbZZZNS0_22logical_or_kernel_cudaERNS_14TensorIteratorEENKUlvE0_clEvENKUlvE_clEvEUlhhE_EEEEvRNS_18TensorIteratorBaseERKT_EUliE_EEviT1_,(.L_x_44022 - _ZN2at6native18elementwise_kernelILi128ELi4EZNS0_15gpu_kernel_implINS0_13BinaryFunctorIhhbZZZNS0_22logical_or_kernel_cudaERNS_14TensorIteratorEENKUlvE0_clEvENKUlvE_clEvEUlhhE_EEEEvRNS_18TensorIteratorBaseERKT_EUliE_EEviT1_)
        .other          _ZN2at6native18elementwise_kernelILi128ELi4EZNS0_15gpu_kernel_implINS0_13BinaryFunctorIhhbZZZNS0_22logical_or_kernel_cudaERNS_14TensorIteratorEENKUlvE0_clEvENKUlvE_clEvEUlhhE_EEEEvRNS_18TensorIteratorBaseERKT_EUliE_EEviT1_,@"STO_CUDA_ENTRY STV_DEFAULT"
_ZN2at6native18elementwise_kernelILi128ELi4EZNS0_15gpu_kernel_implINS0_13BinaryFunctorIhhbZZZNS0_22logical_or_kernel_cudaERNS_14TensorIteratorEENKUlvE0_clEvENKUlvE_clEvEUlhhE_EEEEvRNS_18TensorIteratorBaseERKT_EUliE_EEviT1_:
.text._ZN2at6native18elementwise_kernelILi128ELi4EZNS0_15gpu_kernel_implINS0_13BinaryFunctorIhhbZZZNS0_22logical_or_kernel_cudaERNS_14TensorIteratorEENKUlvE0_clEvENKUlvE_clEvEUlhhE_EEEEvRNS_18TensorIteratorBaseERKT_EUliE_EEviT1_:
        /* <DEDUP_REMOVED lines=365> */
.L_x_28221:
        /* <DEDUP_REMOVED lines=20> */
.L_x_28225:
[----:B------:R0:W5:Y:S01]  /*1810*/  LDG.E.U8 R19, desc[UR36][R4.64] ;  /* 0x0000002404137981 */ /* 0x000162000c1e1100 */
[----:B------:R-:W-:Y:S05]  /*1820*/  BRA `(.L_x_28227) ;  /* 0x0000000c00647947 */ /* 0x000fea0003800000 */
.L_x_28224:
        /* <DEDUP_REMOVED lines=8> */
.L_x_28229:
[----:B------:R3:W5:Y:S01]  /*18b0*/  LDG.E.U8 R19, desc[UR36][R4.64] ;  /* 0x0000002404137981 */ /* 0x000762000c1e1100 */
[----:B------:R-:W-:Y:S05]  /*18c0*/  BRA `(.L_x_28227) ;  /* 0x0000000c003c7947 */ /* 0x000fea0003800000 */
.L_x_28228:
[----:B------:R0:W5:Y:S01]  /*18d0*/  LDG.E.U16 R19, desc[UR36][R4.64] ;  /* 0x0000002404137981 */ /* 0x000162000c1e1500 */
[----:B------:R-:W-:Y:S05]  /*18e0*/  BRA `(.L_x_28227) ;  /* 0x0000000c00347947 */ /* 0x000fea0003800000 */
.L_x_28223:
        /* <DEDUP_REMOVED lines=10> */
.L_x_28231:
[----:B------:R-:W2:Y:S02]  /*1990*/  LDG.E.U16 R2, desc[UR36][R4.64] ;  /* 0x0000002404027981 */ /* 0x000ea4000c1e1500 */
[----:B--2---:R-:W-:-:S06]  /*19a0*/  HADD2.F32 R2, -RZ, R2.H0_H0 ;  /* 0x20000002ff027230 */ /* 0x004fcc0000004100 */
[----:B------:R-:W0:Y:S02]  /*19b0*/  F2I.S64.TRUNC R2, R2 ;  /* 0x0000000200027311 */ /* 0x000e24000020d900 */
[----:B0-----:R-:W-:Y:S01]  /*19c0*/  PRMT R19, R2, 0x7610, R19 ;  /* 0x0000761002137816 */ /* 0x001fe20000000013 */
[----:B------:R-:W-:Y:S06]  /*19d0*/  BRA `(.L_x_28227) ;  /* 0x0000000800f87947 */ /* 0x000fec0003800000 */
.L_x_28230:
        /* <DEDUP_REMOVED lines=10> */
.L_x_28233:
[----:B------:R-:W2:Y:S02]  /*1a80*/  LDG.E.U16 R4, desc[UR36][R4.64] ;  /* 0x0000002404047981 */ /* 0x000ea4000c1e1500 */
[----:B--2---:R-:W-:-:S06]  /*1a90*/  HADD2.F32 R2, -RZ, R4.H0_H0 ;  /* 0x20000004ff027230 */ /* 0x004fcc0000004100 */
[----:B------:R-:W0:Y:S02]  /*1aa0*/  F2I.S64.TRUNC R2, R2 ;  /* 0x0000000200027311 */ /* 0x000e24000020d900 */
[----:B0-----:R-:W-:Y:S01]  /*1ab0*/  PRMT R19, R2, 0x7610, R19 ;  /* 0x0000761002137816 */ /* 0x001fe20000000013 */
[----:B------:R-:W-:Y:S06]  /*1ac0*/  BRA `(.L_x_28227) ;  /* 0x0000000800bc7947 */ /* 0x000fec0003800000 */
.L_x_28232:
[----:B------:R-:W2:Y:S02]  /*1ad0*/  LDG.E.64 R2, desc[UR36][R4.64] ;  /* 0x0000002404027981 */ /* 0x000ea4000c1e1b00 */
[----:B--2---:R-:W0:Y:S02]  /*1ae0*/  F2I.S64.F64.TRUNC R2, R2 ;  /* 0x0000000200027311 */ /* 0x004e24000030d900 */
[----:B0-----:R-:W-:Y:S01]  /*1af0*/  PRMT R19, R2, 0x7610, R19 ;  /* 0x0000761002137816 */ /* 0x001fe20000000013 */
[----:B------:R-:W-:Y:S06]  /*1b00*/  BRA `(.L_x_28227) ;  /* 0x0000000800ac7947 */ /* 0x000fec0003800000 */
.L_x_28222:
        /* <DEDUP_REMOVED lines=12> */
.L_x_28236:
[----:B------:R-:W2:Y:S02]  /*1bd0*/  LDG.E.64 R4, desc[UR36][R4.64] ;  /* 0x0000002404047981 */ /* 0x000ea4000c1e1b00 */
[----:B--2---:R-:W0:Y:S02]  /*1be0*/  F2I.S64.F64.TRUNC R2, R4 ;  /* 0x0000000400027311 */ /* 0x004e24000030d900 */
[----:B0-----:R-:W-:Y:S01]  /*1bf0*/  PRMT R19, R2, 0x7610, R19 ;  /* 0x0000761002137816 */ /* 0x001fe20000000013 */
[----:B------:R-:W-:Y:S06]  /*1c00*/  BRA `(.L_x_28227) ;  /* 0x00000008006c7947 */ /* 0x000fec0003800000 */
.L_x_28235:
        /* <DEDUP_REMOVED lines=28> */
.L_x_28238:
        /* <DEDUP_REMOVED lines=15> */
.L_x_28237:
[----:B------:R-:W2:Y:S02]  /*1ec0*/  LDG.E.U16 R2, desc[UR36][R4.64] ;  /* 0x0000002404027981 */ /* 0x000ea4000c1e1500 */
[----:B--2---:R-:W-:-:S06]  /*1ed0*/  IMAD.U32 R2, R2, 0x10000, RZ ;  /* 0x0001000002027824 */ /* 0x004fcc00078e00ff */
[----:B------:R-:W0:Y:S02]  /*1ee0*/  F2I.S64.TRUNC R2, R2 ;  /* 0x0000000200027311 */ /* 0x000e24000020d900 */
[----:B0-----:R-:W-:Y:S01]  /*1ef0*/  PRMT R19, R2, 0x7610, R19 ;  /* 0x0000761002137816 */ /* 0x001fe20000000013 */
[----:B------:R-:W-:Y:S06]  /*1f00*/  BRA `(.L_x_28227) ;  /* 0x0000000400ac7947 */ /* 0x000fec0003800000 */
.L_x_28234:
        /* <DEDUP_REMOVED lines=10> */
.L_x_28241:
        /* <DEDUP_REMOVED lines=21> */
.L_x_28245:
[----:B------:R-:W-:Y:S05]  /*2100*/  BSYNC B1 ;  /* 0x0000000000017941 */ /* 0x000fea0003800000 */
.L_x_28244:
[----:B------:R-:W-:Y:S01]  /*2110*/  IMAD.SHL.U32 R2, R2, 0x100000, RZ ;  /* 0x0010000002027824 */ /* 0x000fe200078e00ff */
[----:B------:R-:W-:-:S04]  /*2120*/  LEA R3, R0, 0x3b800000, 0x17 ;  /* 0x3b80000000037811 */ /* 0x000fc800078eb8ff */
[----:B------:R-:W-:-:S07]  /*2130*/  LOP3.LUT R2, R3, R2, R4, 0xfe, !PT ;  /* 0x0000000203027212 */ /* 0x000fce00078efe04 */
.L_x_28243:
[----:B------:R-:W-:Y:S05]  /*2140*/  BSYNC B0 ;  /* 0x0000000000007941 */ /* 0x000fea0003800000 */
.L_x_28242:
[----:B------:R-:W0:Y:S02]  /*2150*/  F2I.S64.TRUNC R2, R2 ;  /* 0x0000000200027311 */ /* 0x000e24000020d900 */
[----:B0-----:R-:W-:Y:S01]  /*2160*/  PRMT R19, R2, 0x7610, R19 ;  /* 0x0000761002137816 */ /* 0x001fe20000000013 */
[----:B------:R-:W-:Y:S06]  /*2170*/  BRA `(.L_x_28227) ;  /* 0x0000000400107947 */ /* 0x000fec0003800000 */
.L_x_28240:
        /* <DEDUP_REMOVED lines=21> */
.L_x_28249:
[----:B------:R-:W-:Y:S05]  /*22d0*/  BSYNC B1 ;  /* 0x0000000000017941 */ /* 0x000fea0003800000 */
.L_x_28248:
[----:B------:R-:W-:Y:S01]  /*22e0*/  IMAD.SHL.U32 R2, R2, 0x200000, RZ ;  /* 0x0020000002027824 */ /* 0x000fe200078e00ff */
[----:B------:R-:W-:-:S04]  /*22f0*/  LEA R3, R0, 0x37800000, 0x17 ;  /* 0x3780000000037811 */ /* 0x000fc800078eb8ff */
[----:B------:R-:W-:-:S07]  /*2300*/  LOP3.LUT R2, R3, R2, R4, 0xfe, !PT ;  /* 0x0000000203027212 */ /* 0x000fce00078efe04 */
.L_x_28247:
[----:B------:R-:W-:Y:S05]  /*2310*/  BSYNC B0 ;  /* 0x0000000000007941 */ /* 0x000fea0003800000 */
.L_x_28246:
[----:B------:R-:W0:Y:S02]  /*2320*/  F2I.S64.TRUNC R2, R2 ;  /* 0x0000000200027311 */ /* 0x000e24000020d900 */
[----:B0-----:R-:W-:Y:S01]  /*2330*/  PRMT R19, R2, 0x7610, R19 ;  /* 0x0000761002137816 */ /* 0x001fe20000000013 */
[----:B------:R-:W-:Y:S06]  /*2340*/  BRA `(.L_x_28227) ;  /* 0x00000000009c7947 */ /* 0x000fec0003800000 */
.L_x_28239:
        /* <DEDUP_REMOVED lines=14> */
.L_x_28253:
[----:B------:R-:W-:Y:S05]  /*2430*/  BSYNC B0 ;  /* 0x0000000000007941 */ /* 0x000fea0003800000 */
.L_x_28252:
[----:B------:R-:W0:Y:S02]  /*2440*/  F2I.S64.TRUNC R2, R2 ;  /* 0x0000000200027311 */ /* 0x000e24000020d900 */
[----:B0-----:R-:W-:Y:S01]  /*2450*/  PRMT R19, R2, 0x7610, R19 ;  /* 0x0000761002137816 */ /* 0x001fe20000000013 */
[----:B------:R-:W-:Y:S06]  /*2460*/  BRA `(.L_x_28227) ;  /* 0x0000000000547947 */ /* 0x000fec0003800000 */
.L_x_28226:
        /* <DEDUP_REMOVED lines=16> */
.L_x_28254:
[----:B------:R-:W-:Y:S01]  /*2570*/  PRMT R19, RZ, 0x7610, R19 ;  /* 0x00007610ff137816 */ /* 0x000fe20000000013 */
[----:B------:R-:W-:Y:S06]  /*2580*/  BRA `(.L_x_28227) ;  /* 0x00000000000c7947 */ /* 0x000fec0003800000 */
.L_x_28251:
[----:B------:R2:W5:Y:S01]  /*2590*/  LDG.E.U8 R19, desc[UR36][R4.64] ;  /* 0x0000002404137981 */ /* 0x000562000c1e1100 */
[----:B------:R-:W-:Y:S05]  /*25a0*/  BRA `(.L_x_28227) ;  /* 0x0000000000047947 */ /* 0x000fea0003800000 */
.L_x_28250:
[----:B------:R1:W5:Y:S02]  /*25b0*/  LDG.E.U8 R19, desc[UR36][R4.64] ;  /* 0x0000002404137981 */ /* 0x000364000c1e1100 */
.L_x_28227:
        /* <DEDUP_REMOVED lines=17> */
.L_x_28258:
[----:B------:R3:W5:Y:S01]  /*26d0*/  LDG.E.U8 R0, desc[UR36][R4.64] ;  /* 0x0000002404007981 */ /* 0x000762000c1e1100 */
[----:B------:R-:W-:Y:S05]  /*26e0*/  BRA `(.L_x_28260) ;  /* 0x0000000c00647947 */ /* 0x000fea0003800000 */
.L_x_28257:
        /* <DEDUP_REMOVED lines=8> */
.L_x_28262:
[----:B------:R1:W5:Y:S01]  /*2770*/  LDG.E.U8 R0, desc[UR36][R4.64] ;  /* 0x0000002404007981 */ /* 0x000362000c1e1100 */
[----:B------:R-:W-:Y:S05]  /*2780*/  BRA `(.L_x_28260) ;  /* 0x0000000c003c7947 */ /* 0x000fea0003800000 */
.L_x_28261:
[----:B------:R2:W5:Y:S01]  /*2790*/  LDG.E.U16 R0, desc[UR36][R4.64] ;  /* 0x0000002404007981 */ /* 0x000562000c1e1500 */
[----:B------:R-:W-:Y:S05]  /*27a0*/  BRA `(.L_x_28260) ;  /* 0x0000000c00347947 */ /* 0x000fea0003800000 */
.L_x_28256:
        /* <DEDUP_REMOVED lines=10> */
.L_x_28264:
[----:B------:R-:W2:Y:S02]  /*2850*/  LDG.E.U16 R2, desc[UR36][R4.64] ;  /* 0x0000002404027981 */ /* 0x000ea4000c1e1500 */
[----:B--2---:R-:W-:-:S06]  /*2860*/  HADD2.F32 R2, -RZ, R2.H0_H0 ;  /* 0x20000002ff027230 */ /* 0x004fcc0000004100 */
[----:B------:R-:W0:Y:S02]  /*2870*/  F2I.S64.TRUNC R2, R2 ;  /* 0x0000000200027311 */ /* 0x000e24000020d900 */
[----:B0-----:R-:W-:Y:S01]  /*2880*/  PRMT R0, R2, 0x7610, R0 ;  /* 0x0000761002007816 */ /* 0x001fe20000000000 */
[----:B------:R-:W-:Y:S06]  /*2890*/  BRA `(.L_x_28260) ;  /* 0x0000000800f87947 */ /* 0x000fec0003800000 */
.L_x_28263:
        /* <DEDUP_REMOVED lines=10> */
.L_x_28266:
[----:B------:R-:W2:Y:S02]  /*2940*/  LDG.E.U16 R4, desc[UR36][R4.64] ;  /* 0x0000002404047981 */ /* 0x000ea4000c1e1500 */
[----:B--2---:R-:W-:-:S06]  /*2950*/  HADD2.F32 R2, -RZ, R4.H0_H0 ;  /* 0x20000004ff027230 */ /* 0x004fcc0000004100 */
[----:B------:R-:W0:Y:S02]  /*2960*/  F2I.S64.TRUNC R2, R2 ;  /* 0x0000000200027311 */ /* 0x000e24000020d900 */
[----:B0-----:R-:W-:Y:S01]  /*2970*/  PRMT R0, R2, 0x7610, R0 ;  /* 0x0000761002007816 */ /* 0x001fe20000000000 */
[----:B------:R-:W-:Y:S06]  /*2980*/  BRA `(.L_x_28260) ;  /* 0x0000000800bc7947 */ /* 0x000fec0003800000 */
.L_x_28265:
[----:B------:R-:W2:Y:S02]  /*2990*/  LDG.E.64 R2, desc[UR36][R4.64] ;  /* 0x0000002404027981 */ /* 0x000ea4000c1e1b00 */
[----:B--2---:R-:W0:Y:S02]  /*29a0*/  F2I.S64.F64.TRUNC R2, R2 ;  /* 0x0000000200027311 */ /* 0x004e24000030d900 */
[----:B0-----:R-:W-:Y:S01]  /*29b0*/  PRMT R0, R2, 0x7610, R0 ;  /* 0x0000761002007816 */ /* 0x001fe20000000000 */
[----:B------:R-:W-:Y:S06]  /*29c0*/  BRA `(.L_x_28260) ;  /* 0x0000000800ac7947 */ /* 0x000fec0003800000 */
.L_x_28255:
        /* <DEDUP_REMOVED lines=12> */
.L_x_28269:
[----:B------:R-:W2:Y:S02]  /*2a90*/  LDG.E.64 R4, desc[UR36][R4.64] ;  /* 0x0000002404047981 */ /* 0x000ea4000c1e1b00 */
[----:B--2---:R-:W0:Y:S02]  /*2aa0*/  F2I.S64.F64.TRUNC R2, R4 ;  /* 0x0000000400027311 */ /* 0x004e24000030d900 */
[----:B0-----:R-:W-:Y:S01]  /*2ab0*/  PRMT R0, R2, 0x7610, R0 ;  /* 0x0000761002007816 */ /* 0x001fe20000000000 */
[----:B------:R-:W-:Y:S06]  /*2ac0*/  BRA `(.L_x_28260) ;  /* 0x00000008006c7947 */ /* 0x000fec0003800000 */
.L_x_28268:
        /* <DEDUP_REMOVED lines=28> */
.L_x_28271:
        /* <DEDUP_REMOVED lines=15> */
.L_x_28270:
[----:B------:R-:W2:Y:S02]  /*2d80*/  LDG.E.U16 R2, desc[UR36][R4.64] ;  /* 0x0000002404027981 */ /* 0x000ea4000c1e1500 */
[----:B--2---:R-:W-:-:S06]  /*2d90*/  IMAD.U32 R2, R2, 0x10000, RZ ;  /* 0x0001000002027824 */ /* 0x004fcc00078e00ff */
[----:B------:R-:W0:Y:S02]  /*2da0*/  F2I.S64.TRUNC R2, R2 ;  /* 0x0000000200027311 */ /* 0x000e24000020d900 */
[----:B0-----:R-:W-:Y:S01]  /*2db0*/  PRMT R0, R2, 0x7610, R0 ;  /* 0x0000761002007816 */ /* 0x001fe20000000000 */
[----:B------:R-:W-:Y:S06]  /*2dc0*/  BRA `(.L_x_28260) ;  /* 0x0000000400ac7947 */ /* 0x000fec0003800000 */
.L_x_28267:
        /* <DEDUP_REMOVED lines=10> */
.L_x_28274:
        /* <DEDUP_REMOVED lines=21> */
.L_x_28278:
[----:B------:R-:W-:Y:S05]  /*2fc0*/  BSYNC B1 ;  /* 0x0000000000017941 */ /* 0x000fea0003800000 */
.L_x_28277:
[----:B------:R-:W-:Y:S01]  /*2fd0*/  IMAD.SHL.U32 R2, R2, 0x100000, RZ ;  /* 0x0010000002027824 */ /* 0x000fe200078e00ff */
[----:B------:R-:W-:-:S04]  /*2fe0*/  LEA R3, R0, 0x3b800000, 0x17 ;  /* 0x3b80000000037811 */ /* 0x000fc800078eb8ff */
[----:B------:R-:W-:-:S07]  /*2ff0*/  LOP3.LUT R2, R3, R2, R4, 0xfe, !PT ;  /* 0x0000000203027212 */ /* 0x000fce00078efe04 */
.L_x_28276:
[----:B------:R-:W-:Y:S05]  /*3000*/  BSYNC B0 ;  /* 0x0000000000007941 */ /* 0x000fea0003800000 */
.L_x_28275:
[----:B------:R-:W0:Y:S02]  /*3010*/  F2I.S64.TRUNC R2, R2 ;  /* 0x0000000200027311 */ /* 0x000e24000020d900 */
[----:B0-----:R-:W-:Y:S01]  /*3020*/  PRMT R0, R2, 0x7610, R0 ;  /* 0x0000761002007816 */ /* 0x001fe20000000000 */
[----:B------:R-:W-:Y:S06]  /*3030*/  BRA `(.L_x_28260) ;  /* 0x0000000400107947 */ /* 0x000fec0003800000 */
.L_x_28273:
        /* <DEDUP_REMOVED lines=21> */
.L_x_28282:
[----:B------:R-:W-:Y:S05]  /*3190*/  BSYNC B1 ;  /* 0x0000000000017941 */ /* 0x000fea0003800000 */
.L_x_28281:
[----:B------:R-:W-:Y:S01]  /*31a0*/  IMAD.SHL.U32 R2, R2, 0x200000, RZ ;  /* 0x0020000002027824 */ /* 0x000fe200078e00ff */
[----:B------:R-:W-:-:S04]  /*31b0*/  LEA R3, R0, 0x37800000, 0x17 ;  /* 0x3780000000037811 */ /* 0x000fc800078eb8ff */
[----:B------:R-:W-:-:S07]  /*31c0*/  LOP3.LUT R2, R3, R2, R4, 0xfe, !PT ;  /* 0x0000000203027212 */ /* 0x000fce00078efe04 */
.L_x_28280:
[----:B------:R-:W-:Y:S05]  /*31d0*/  BSYNC B0 ;  /* 0x0000000000007941 */ /* 0x000fea0003800000 */
.L_x_28279:
[----:B------:R-:W0:Y:S02]  /*31e0*/  F2I.S64.TRUNC R2, R2 ;  /* 0x0000000200027311 */ /* 0x000e24000020d900 */
[----:B0-----:R-:W-:Y:S01]  /*31f0*/  PRMT R0, R2, 0x7610, R0 ;  /* 0x0000761002007816 */ /* 0x001fe20000000000 */
[----:B------:R-:W-:Y:S06]  /*3200*/  BRA `(.L_x_28260) ;  /* 0x00000000009c7947 */ /* 0x000fec0003800000 */
.L_x_28272:
        /* <DEDUP_REMOVED lines=14> */
.L_x_28286:
[----:B------:R-:W-:Y:S05]  /*32f0*/  BSYNC B0 ;  /* 0x0000000000007941 */ /* 0x000fea0003800000 */
.L_x_28285:
[----:B------:R-:W0:Y:S02]  /*3300*/  F2I.S64.TRUNC R2, R2 ;  /* 0x0000000200027311 */ /* 0x000e24000020d900 */
[----:B0-----:R-:W-:Y:S01]  /*3310*/  PRMT R0, R2, 0x7610, R0 ;  /* 0x0000761002007816 */ /* 0x001fe20000000000 */
[----:B------:R-:W-:Y:S06]  /*3320*/  BRA `(.L_x_28260) ;  /* 0x0000000000547947 */ /* 0x000fec0003800000 */
.L_x_28259:
        /* <DEDUP_REMOVED lines=16> */
.L_x_28287:
[----:B------:R-:W-:Y:S01]  /*3430*/  PRMT R0, RZ, 0x7610, R0 ;  /* 0x00007610ff007816 */ /* 0x000fe20000000000 */
[----:B------:R-:W-:Y:S06]  /*3440*/  BRA `(.L_x_28260) ;  /* 0x00000000000c7947 */ /* 0x000fec0003800000 */
.L_x_28284:
[----:B------:R0:W5:Y:S01]  /*3450*/  LDG.E.U8 R0, desc[UR36][R4.64] ;  /* 0x0000002404007981 */ /* 0x000162000c1e1100 */
[----:B------:R-:W-:Y:S05]  /*3460*/  BRA `(.L_x_28260) ;  /* 0x0000000000047947 */ /* 0x000fea0003800000 */
.L_x_28283:
[----:B------:R0:W5:Y:S02]  /*3470*/  LDG.E.U8 R0, desc[UR36][R4.64] ;  /* 0x0000002404007981 */ /* 0x000164000c1e1100 */
.L_x_28260:
[----:B------:R-:W0:Y:S01]  /*3480*/  LDC.U8 R3, c[0x0][0x491] ;  /* 0x00012440ff037b82 */ /* 0x000e220000000000 */
[----:B-----5:R-:W-:Y:S01]  /*3490*/  LOP3.LUT P0, RZ, R0, 0xff, R19, 0xc8, !PT ;  /* 0x000000ff00ff7812 */ /* 0x020fe2000780c813 */
[----:B------:R-:W-:Y:S03]  /*34a0*/  BSSY B6, `(.L_x_28288) ;  /* 0x00000d6000067945 */ /* 0x000fe60003800000 */
[----:B01234-:R-:W-:Y:S02]  /*34b0*/  SEL R5, RZ, 0x1, !P0 ;  /* 0x00000001ff057807 */ /* 0x01ffe40004000000 */
        /* <DEDUP_REMOVED lines=13> */
.L_x_28292:
[----:B------:R1:W-:Y:S01]  /*3590*/  STG.E.U8 desc[UR36][R16.64], R5 ;  /* 0x0000000510007986 */ /* 0x0003e2000c101124 */
[----:B------:R-:W-:Y:S05]  /*35a0*/  BRA `(.L_x_28294) ;  /* 0x0000000c00147947 */ /* 0x000fea0003800000 */
.L_x_28291:
        /* <DEDUP_REMOVED lines=10> */
.L_x_28296:
[----:B------:R3:W-:Y:S01]  /*3650*/  STG.E desc[UR36][R16.64], R5 ;  /* 0x0000000510007986 */ /* 0x0007e2000c101924 */
[----:B------:R-:W-:Y:S05]  /*3660*/  BRA `(.L_x_28294) ;  /* 0x0000000800e47947 */ /* 0x000fea0003800000 */
.L_x_28295:
[----:B------:R2:W-:Y:S01]  /*3670*/  STG.E.U16 desc[UR36][R16.64], R5 ;  /* 0x0000000510007986 */ /* 0x0005e2000c101524 */
[----:B------:R-:W-:Y:S05]  /*3680*/  BRA `(.L_x_28294) ;  /* 0x0000000800dc7947 */ /* 0x000fea0003800000 */
.L_x_28290:
        /* <DEDUP_REMOVED lines=9> */
.L_x_28298:
[----:B------:R-:W-:-:S04]  /*3720*/  FSEL R0, RZ, 1, !P0 ;  /* 0x3f800000ff007808 */ /* 0x000fc80004000000 */
[----:B------:R-:W-:-:S05]  /*3730*/  F2FP.F16.F32.PACK_AB R0, RZ, R0 ;  /* 0x00000000ff00723e */ /* 0x000fca00000000ff */
[----:B------:R0:W-:Y:S01]  /*3740*/  STG.E.U16 desc[UR36][R16.64], R0 ;  /* 0x0000000010007986 */ /* 0x0001e2000c101524 */
[----:B------:R-:W-:Y:S05]  /*3750*/  BRA `(.L_x_28294) ;  /* 0x0000000800a87947 */ /* 0x000fea0003800000 */
.L_x_28297:
        /* <DEDUP_REMOVED lines=10> */
.L_x_28300:
[----:B------:R-:W-:-:S04]  /*3800*/  FSEL R0, RZ, 1, !P0 ;  /* 0x3f800000ff007808 */ /* 0x000fc80004000000 */
[----:B------:R-:W-:-:S04]  /*3810*/  F2FP.F16.F32.PACK_AB R3, RZ, R0 ;  /* 0x00000000ff03723e */ /* 0x000fc800000000ff */
[----:B------:R-:W-:-:S05]  /*3820*/  PRMT R3, R3, 0x5410, RZ ;  /* 0x0000541003037816 */ /* 0x000fca00000000ff */
[----:B------:R0:W-:Y:S01]  /*3830*/  STG.E desc[UR36][R16.64], R3 ;  /* 0x0000000310007986 */ /* 0x0001e2000c101924 */
[----:B------:R-:W-:Y:S05]  /*3840*/  BRA `(.L_x_28294) ;  /* 0x00000008006c7947 */ /* 0x000fea0003800000 */
.L_x_28299:
[----:B------:R-:W-:Y:S01]  /*3850*/  FSEL R3, RZ, 1.875, !P0 ;  /* 0x3ff00000ff037808 */ /* 0x000fe20004000000 */
[----:B------:R-:W-:-:S05]  /*3860*/  IMAD.MOV.U32 R2, RZ, RZ, RZ ;  /* 0x000000ffff027224 */ /* 0x000fca00078e00ff */
[----:B------:R0:W-:Y:S01]  /*3870*/  STG.E.64 desc[UR36][R16.64], R2 ;  /* 0x0000000210007986 */ /* 0x0001e2000c101b24 */
[----:B------:R-:W-:Y:S05]  /*3880*/  BRA `(.L_x_28294) ;  /* 0x00000008005c7947 */ /* 0x000fea0003800000 */
.L_x_28289:
        /* <DEDUP_REMOVED lines=10> */
.L_x_28303:
[----:B------:R-:W-:Y:S02]  /*3930*/  FSEL R5, RZ, 1.875, !P0 ;  /* 0x3ff00000ff057808 */ /* 0x000fe40004000000 */
[----:B------:R-:W-:Y:S01]  /*3940*/  CS2R R6, SRZ ;  /* 0x0000000000067805 */ /* 0x000fe2000001ff00 */
[----:B------:R-:W-:-:S05]  /*3950*/  IMAD.MOV.U32 R4, RZ, RZ, RZ ;  /* 0x000000ffff047224 */ /* 0x000fca00078e00ff */
[----:B------:R0:W-:Y:S01]  /*3960*/  STG.E.128 desc[UR36][R16.64], R4 ;  /* 0x0000000410007986 */ /* 0x0001e2000c101d24 */
[----:B------:R-:W-:Y:S05]  /*3970*/  BRA `(.L_x_28294) ;  /* 0x0000000800207947 */ /* 0x000fea0003800000 */
.L_x_28302:
        /* <DEDUP_REMOVED lines=18> */
.L_x_28307:
[----:B------:R-:W-:Y:S05]  /*3aa0*/  BSYNC B0 ;  /* 0x0000000000007941 */ /* 0x000fea0003800000 */
.L_x_28306:
[----:B------:R0:W-:Y:S01]  /*3ab0*/  STG.E.U8 desc[UR36][R16.64], R3 ;  /* 0x0000000310007986 */ /* 0x0001e2000c101124 */
[----:B------:R-:W-:Y:S05]  /*3ac0*/  BRA `(.L_x_28294) ;  /* 0x0000000400cc7947 */ /* 0x000fea0003800000 */
.L_x_28305:
        /* <DEDUP_REMOVED lines=13> */
.L_x_28308:
[----:B------:R-:W-:Y:S01]  /*3ba0*/  ISETP.GT.U32.AND P0, PT, R3, 0x7f800000, PT ;  /* 0x7f8000000300780c */ /* 0x000fe20003f04070 */
[----:B------:R-:W-:-:S05]  /*3bb0*/  IMAD.MOV.U32 R3, RZ, RZ, 0x7f ;  /* 0x0000007fff037424 */ /* 0x000fca00078e00ff */
[----:B------:R-:W-:-:S05]  /*3bc0*/  SEL R3, R3, 0x7c, P0 ;  /* 0x0000007c03037807 */ /* 0x000fca0000000000 */
[----:B------:R0:W-:Y:S01]  /*3bd0*/  STG.E.U8 desc[UR36][R16.64], R3 ;  /* 0x0000000310007986 */ /* 0x0001e2000c101124 */
[----:B------:R-:W-:Y:S05]  /*3be0*/  BRA `(.L_x_28294) ;  /* 0x0000000400847947 */ /* 0x000fea0003800000 */
.L_x_28304:
[----:B------:R-:W-:-:S04]  /*3bf0*/  FSEL R0, RZ, 1, !P0 ;  /* 0x3f800000ff007808 */ /* 0x000fc80004000000 */
[----:B------:R-:W-:-:S05]  /*3c00*/  F2FP.BF16.F32.PACK_AB R0, RZ, R0 ;  /* 0x00000000ff00723e */ /* 0x000fca00000010ff */
[----:B------:R0:W-:Y:S01]  /*3c10*/  STG.E.U16 desc[UR36][R16.64], R0 ;  /* 0x0000000010007986 */ /* 0x0001e2000c101524 */
[----:B------:R-:W-:Y:S05]  /*3c20*/  BRA `(.L_x_28294) ;  /* 0x0000000400747947 */ /* 0x000fea0003800000 */
.L_x_28301:
        /* <DEDUP_REMOVED lines=10> */
.L_x_28311:
        /* <DEDUP_REMOVED lines=16> */
.L_x_28314:
[----:B------:R-:W-:-:S07]  /*3dd0*/  PRMT R8, R0, 0x7610, R8 ;  /* 0x0000761000087816 */ /* 0x000fce0000000008 */
.L_x_28313:
[----:B------:R-:W-:Y:S05]  /*3de0*/  BSYNC B0 ;  /* 0x0000000000007941 */ /* 0x000fea0003800000 */
.L_x_28312:
[----:B------:R0:W-:Y:S01]  /*3df0*/  STG.E.U8 desc[UR36][R16.64], R8 ;  /* 0x0000000810007986 */ /* 0x0001e2000c101124 */
[----:B------:R-:W-:Y:S05]  /*3e00*/  BRA `(.L_x_28294) ;  /* 0x0000000000fc7947 */ /* 0x000fea0003800000 */
.L_x_28310:
        /* <DEDUP_REMOVED lines=16> */
.L_x_28317:
[----:B------:R-:W-:-:S07]  /*3f10*/  PRMT R8, R0, 0x7610, R8 ;  /* 0x0000761000087816 */ /* 0x000fce0000000008 */
.L_x_28316:
[----:B------:R-:W-:Y:S05]  /*3f20*/  BSYNC B0 ;  /* 0x0000000000007941 */ /* 0x000fea0003800000 */
.L_x_28315:
[----:B------:R0:W-:Y:S01]  /*3f30*/  STG.E.U8 desc[UR36][R16.64], R8 ;  /* 0x0000000810007986 */ /* 0x0001e2000c101124 */
[----:B------:R-:W-:Y:S05]  /*3f40*/  BRA `(.L_x_28294) ;  /* 0x0000000000ac7947 */ /* 0x000fea0003800000 */
.L_x_28309:
        /* <DEDUP_REMOVED lines=21> */
.L_x_28293:
        /* <DEDUP_REMOVED lines=16> */
.L_x_28320:
[----:B------:R-:W-:Y:S05]  /*41a0*/  BRA `(.L_x_28294) ;  /* 0x0000000000147947 */ /* 0x000fea0003800000 */
.L_x_28319:
[----:B------:R-:W-:Y:S02]  /*41b0*/  IMAD.MOV.U32 R2, RZ, RZ, R5 ;  /* 0x000000ffff027224 */ /* 0x000fe400078e0005 */
[----:B------:R-:W-:-:S05]  /*41c0*/  IMAD.MOV.U32 R3, RZ, RZ, RZ ;  /* 0x000000ffff037224 */ /* 0x000fca00078e00ff */
[----:B------:R0:W-:Y:S01]  /*41d0*/  STG.E.64 desc[UR36][R16.64], R2 ;  /* 0x0000000210007986 */ /* 0x0001e2000c101b24 */
[----:B------:R-:W-:Y:S05]  /*41e0*/  BRA `(.L_x_28294) ;  /* 0x0000000000047947 */ /* 0x000fea0003800000 */
.L_x_28318:
[----:B------:R0:W-:Y:S02]  /*41f0*/  STG.E desc[UR36][R16.64], R5 ;  /* 0x0000000510007986 */ /* 0x0001e4000c101924 */
.L_x_28294:
[----:B------:R-:W-:Y:S05]  /*4200*/  BSYNC B6 ;  /* 0x0000000000067941 */ /* 0x000fea0003800000 */
.L_x_28288:
[----:B------:R-:W-:-:S04]  /*4210*/  IMAD R18, R18, 0x200, R23 ;  /* 0x0000020012127824 */ /* 0x000fc800078e0217 */
[----:B------:R-:W-:-:S07]  /*4220*/  VIADD R19, R18, 0x80 ;  /* 0x0000008012137836 */ /* 0x000fce0000000000 */
.L_x_28220:
[----:B------:R-:W-:Y:S05]  /*4230*/  BSYNC B7 ;  /* 0x0000000000077941 */ /* 0x000fea0003800000 */
.L_x_28219:
        /* <DEDUP_REMOVED lines=358> */
.L_x_28323:
        /* <DEDUP_REMOVED lines=20> */
.L_x_28327:
[----:B------:R3:W5:Y:S01]  /*59e0*/  LDG.E.U8 R22, desc[UR36][R4.64] ;  /* 0x0000002404167981 */ /* 0x000762000c1e1100 */
[----:B------:R-:W-:Y:S05]  /*59f0*/  BRA `(.L_x_28329) ;  /* 0x0000000c00647947 */ /* 0x000fea0003800000 */
.L_x_28326:
        /* <DEDUP_REMOVED lines=8> */
.L_x_28331:
[----:B------:R0:W5:Y:S01]  /*5a80*/  LDG.E.U8 R22, desc[UR36][R4.64] ;  /* 0x0000002404167981 */ /* 0x000162000c1e1100 */
[----:B------:R-:W-:Y:S05]  /*5a90*/  BRA `(.L_x_28329) ;  /* 0x0000000c003c7947 */ /* 0x000fea0003800000 */
.L_x_28330:
[----:B------:R0:W5:Y:S01]  /*5aa0*/  LDG.E.U16 R22, desc[UR36][R4.64] ;  /* 0x0000002404167981 */ /* 0x000162000c1e1500 */
[----:B------:R-:W-:Y:S05]  /*5ab0*/  BRA `(.L_x_28329) ;  /* 0x0000000c00347947 */ /* 0x000fea0003800000 */
.L_x_28325:
        /* <DEDUP_REMOVED lines=10> */
.L_x_28333:
[----:B------:R-:W2:Y:S02]  /*5b60*/  LDG.E.U16 R2, desc[UR36][R4.64] ;  /* 0x0000002404027981 */ /* 0x000ea4000c1e1500 */
[----:B--2---:R-:W-:-:S06]  /*5b70*/  HADD2.F32 R2, -RZ, R2.H0_H0 ;  /* 0x20000002ff027230 */ /* 0x004fcc0000004100 */
[----:B------:R-:W0:Y:S02]  /*5b80*/  F2I.S64.TRUNC R2, R2 ;  /* 0x0000000200027311 */ /* 0x000e24000020d900 */
[----:B0-----:R-:W-:Y:S01]  /*5b90*/  PRMT R22, R2, 0x7610, R22 ;  /* 0x0000761002167816 */ /* 0x001fe20000000016 */
[----:B------:R-:W-:Y:S06]  /*5ba0*/  BRA `(.L_x_28329) ;  /* 0x0000000800f87947 */ /* 0x000fec0003800000 */
.L_x_28332:
        /* <DEDUP_REMOVED lines=10> */
.L_x_28335:
[----:B------:R-:W2:Y:S02]  /*5c50*/  LDG.E.U16 R4, desc[UR36][R4.64] ;  /* 0x0000002404047981 */ /* 0x000ea4000c1e1500 */
[----:B--2---:R-:W-:-:S06]  /*5c60*/  HADD2.F32 R2, -RZ, R4.H0_H0 ;  /* 0x20000004ff027230 */ /* 0x004fcc0000004100 */
[----:B------:R-:W0:Y:S02]  /*5c70*/  F2I.S64.TRUNC R2, R2 ;  /* 0x0000000200027311 */ /* 0x000e24000020d900 */
[----:B0-----:R-:W-:Y:S01]  /*5c80*/  PRMT R22, R2, 0x7610, R22 ;  /* 0x0000761002167816 */ /* 0x001fe20000000016 */
[----:B------:R-:W-:Y:S06]  /*5c90*/  BRA `(.L_x_28329) ;  /* 0x0000000800bc7947 */ /* 0x000fec0003800000 */
.L_x_28334:
[----:B------:R-:W2:Y:S02]  /*5ca0*/  LDG.E.64 R2, desc[UR36][R4.64] ;  /* 0x0000002404027981 */ /* 0x000ea4000c1e1b00 */
[----:B--2---:R-:W0:Y:S02]  /*5cb0*/  F2I.S64.F64.TRUNC R2, R2 ;  /* 0x0000000200027311 */ /* 0x004e24000030d900 */
[----:B0-----:R-:W-:Y:S01]  /*5cc0*/  PRMT R22, R2, 0x7610, R22 ;  /* 0x0000761002167816 */ /* 0x001fe20000000016 */
[----:B------:R-:W-:Y:S06]  /*5cd0*/  BRA `(.L_x_28329) ;  /* 0x0000000800ac7947 */ /* 0x000fec0003800000 */
.L_x_28324:
        /* <DEDUP_REMOVED lines=12> */
.L_x_28338:
[----:B------:R-:W2:Y:S02]  /*5da0*/  LDG.E.64 R4, desc[UR36][R4.64] ;  /* 0x0000002404047981 */ /* 0x000ea4000c1e1b00 */
[----:B--2---:R-:W0:Y:S02]  /*5db0*/  F2I.S64.F64.TRUNC R2, R4 ;  /* 0x0000000400027311 */ /* 0x004e24000030d900 */
[----:B0-----:R-:W-:Y:S01]  /*5dc0*/  PRMT R22, R2, 0x7610, R22 ;  /* 0x0000761002167816 */ /* 0x001fe20000000016 */
[----:B------:R-:W-:Y:S06]  /*5dd0*/  BRA `(.L_x_28329) ;  /* 0x00000008006c7947 */ /* 0x000fec0003800000 */
.L_x_28337:
        /* <DEDUP_REMOVED lines=28> */
.L_x_28340:
        /* <DEDUP_REMOVED lines=15> */
.L_x_28339:
[----:B------:R-:W2:Y:S02]  /*6090*/  LDG.E.U16 R2, desc[UR36][R4.64] ;  /* 0x0000002404027981 */ /* 0x000ea4000c1e1500 */
[----:B--2---:R-:W-:-:S06]  /*60a0*/  IMAD.U32 R2, R2, 0x10000, RZ ;  /* 0x0001000002027824 */ /* 0x004fcc00078e00ff */
[----:B------:R-:W0:Y:S02]  /*60b0*/  F2I.S64.TRUNC R2, R2 ;  /* 0x0000000200027311 */ /* 0x000e24000020d900 */
[----:B0-----:R-:W-:Y:S01]  /*60c0*/  PRMT R22, R2, 0x7610, R22 ;  /* 0x0000761002167816 */ /* 0x001fe20000000016 */
[----:B------:R-:W-:Y:S06]  /*60d0*/  BRA `(.L_x_28329) ;  /* 0x0000000400ac7947 */ /* 0x000fec0003800000 */
.L_x_28336:
        /* <DEDUP_REMOVED lines=10> */
.L_x_28343:
        /* <DEDUP_REMOVED lines=21> */
.L_x_28347:
[----:B------:R-:W-:Y:S05]  /*62d0*/  BSYNC B1 ;  /* 0x0000000000017941 */ /* 0x000fea0003800000 */
.L_x_28346:
[----:B------:R-:W-:Y:S01]  /*62e0*/  IMAD.SHL.U32 R2, R2, 0x100000, RZ ;  /* 0x0010000002027824 */ /* 0x000fe200078e00ff */
[----:B------:R-:W-:-:S04]  /*62f0*/  LEA R3, R0, 0x3b800000, 0x17 ;  /* 0x3b80000000037811 */ /* 0x000fc800078eb8ff */
[----:B------:R-:W-:-:S07]  /*6300*/  LOP3.LUT R2, R3, R2, R4, 0xfe, !PT ;  /* 0x0000000203027212 */ /* 0x000fce00078efe04 */
.L_x_28345:
[----:B------:R-:W-:Y:S05]  /*6310*/  BSYNC B0 ;  /* 0x0000000000007941 */ /* 0x000fea0003800000 */
.L_x_28344:
[----:B------:R-:W0:Y:S02]  /*6320*/  F2I.S64.TRUNC R2, R2 ;  /* 0x0000000200027311 */ /* 0x000e24000020d900 */
[----:B0-----:R-:W-:Y:S01]  /*6330*/  PRMT R22, R2, 0x7610, R22 ;  /* 0x0000761002167816 */ /* 0x001fe20000000016 */
[----:B------:R-:W-:Y:S06]  /*6340*/  BRA `(.L_x_28329) ;  /* 0x0000000400107947 */ /* 0x000fec0003800000 */
.L_x_28342:
        /* <DEDUP_REMOVED lines=21> */
.L_x_28351:
[----:B------:R-:W-:Y:S05]  /*64a0*/  BSYNC B1 ;  /* 0x0000000000017941 */ /* 0x000fea0003800000 */
.L_x_28350:
[----:B------:R-:W-:Y:S01]  /*64b0*/  IMAD.SHL.U32 R2, R2, 0x200000, RZ ;  /* 0x0020000002027824 */ /* 0x000fe200078e00ff */
[----:B------:R-:W-:-:S04]  /*64c0*/  LEA R3, R0, 0x37800000, 0x17 ;  /* 0x3780000000037811 */ /* 0x000fc800078eb8ff */
[----:B------:R-:W-:-:S07]  /*64d0*/  LOP3.LUT R2, R3, R2, R4, 0xfe, !PT ;  /* 0x0000000203027212 */ /* 0x000fce00078efe04 */
.L_x_28349:
[----:B------:R-:W-:Y:S05]  /*64e0*/  BSYNC B0 ;  /* 0x0000000000007941 */ /* 0x000fea0003800000 */
.L_x_28348:
[----:B------:R-:W0:Y:S02]  /*64f0*/  F2I.S64.TRUNC R2, R2 ;  /* 0x0000000200027311 */ /* 0x000e24000020d900 */
[----:B0-----:R-:W-:Y:S01]  /*6500*/  PRMT R22, R2, 0x7610, R22 ;  /* 0x0000761002167816 */ /* 0x001fe20000000016 */
[----:B------:R-:W-:Y:S06]  /*6510*/  BRA `(.L_x_28329) ;  /* 0x00000000009c7947 */ /* 0x000fec0003800000 */
.L_x_28341:
        /* <DEDUP_REMOVED lines=14> */
.L_x_28355:
[----:B------:R-:W-:Y:S05]  /*6600*/  BSYNC B0 ;  /* 0x0000000000007941 */ /* 0x000fea0003800000 */
.L_x_28354:
[----:B------:R-:W0:Y:S02]  /*6610*/  F2I.S64.TRUNC R2, R2 ;  /* 0x0000000200027311 */ /* 0x000e24000020d900 */
[----:B0-----:R-:W-:Y:S01]  /*6620*/  PRMT R22, R2, 0x7610, R22 ;  /* 0x0000761002167816 */ /* 0x001fe20000000016 */
[----:B------:R-:W-:Y:S06]  /*6630*/  BRA `(.L_x_28329) ;  /* 0x0000000000547947 */ /* 0x000fec0003800000 */
.L_x_28328:
        /* <DEDUP_REMOVED lines=16> */
.L_x_28356:
[----:B------:R-:W-:Y:S01]  /*6740*/  PRMT R22, RZ, 0x7610, R22 ;  /* 0x00007610ff167816 */ /* 0x000fe20000000016 */
[----:B------:R-:W-:Y:S06]  /*6750*/  BRA `(.L_x_28329) ;  /* 0x00000000000c7947 */ /* 0x000fec0003800000 */
.L_x_28353:
[----:B------:R0:W5:Y:S01]  /*6760*/  LDG.E.U8 R22, desc[UR36][R4.64] ;  /* 0x0000002404167981 */ /* 0x000162000c1e1100 */
[----:B------:R-:W-:Y:S05]  /*6770*/  BRA `(.L_x_28329) ;  /* 0x0000000000047947 */ /* 0x000fea0003800000 */
.L_x_28352:
[----:B------:R1:W5:Y:S02]  /*6780*/  LDG.E.U8 R22, desc[UR36][R4.64] ;  /* 0x0000002404167981 */ /* 0x000364000c1e1100 */
.L_x_28329:
        /* <DEDUP_REMOVED lines=17> */
.L_x_28360:
[----:B------:R3:W5:Y:S01]  /*68a0*/  LDG.E.U8 R7, desc[UR36][R4.64] ;  /* 0x0000002404077981 */ /* 0x000762000c1e1100 */
[----:B------:R-:W-:Y:S05]  /*68b0*/  BRA `(.L_x_28362) ;  /* 0x0000000c00647947 */ /* 0x000fea0003800000 */
.L_x_28359:
        /* <DEDUP_REMOVED lines=8> */
.L_x_28364:
[----:B------:R0:W5:Y:S01]  /*6940*/  LDG.E.U8 R7, desc[UR36][R4.64] ;  /* 0x0000002404077981 */ /* 0x000162000c1e1100 */
[----:B------:R-:W-:Y:S05]  /*6950*/  BRA `(.L_x_28362) ;  /* 0x0000000c003c7947 */ /* 0x000fea0003800000 */
.L_x_28363:
[----:B------:R0:W5:Y:S01]  /*6960*/  LDG.E.U16 R7, desc[UR36][R4.64] ;  /* 0x0000002404077981 */ /* 0x000162000c1e1500 */
[----:B------:R-:W-:Y:S05]  /*6970*/  BRA `(.L_x_28362) ;  /* 0x0000000c00347947 */ /* 0x000fea0003800000 */
.L_x_28358:
        /* <DEDUP_REMOVED lines=10> */
.L_x_28366:
[----:B------:R-:W2:Y:S02]  /*6a20*/  LDG.E.U16 R2, desc[UR36][R4.64] ;  /* 0x0000002404027981 */ /* 0x000ea4000c1e1500 */
[----:B--2---:R-:W-:-:S06]  /*6a30*/  HADD2.F32 R2, -RZ, R2.H0_H0 ;  /* 0x20000002ff027230 */ /* 0x004fcc0000004100 */
[----:B------:R-:W0:Y:S02]  /*6a40*/  F2I.S64.TRUNC R2, R2 ;  /* 0x0000000200027311 */ /* 0x000e24000020d900 */
[----:B0-----:R-:W-:Y:S01]  /*6a50*/  PRMT R7, R2, 0x7610, R7 ;  /* 0x0000761002077816 */ /* 0x001fe20000000007 */
[----:B------:R-:W-:Y:S06]  /*6a60*/  BRA `(.L_x_28362) ;  /* 0x0000000800f87947 */ /* 0x000fec0003800000 */
.L_x_28365:
        /* <DEDUP_REMOVED lines=10> */
.L_x_28368:
[----:B------:R-:W2:Y:S02]  /*6b10*/  LDG.E.U16 R4, desc[UR36][R4.64] ;  /* 0x0000002404047981 */ /* 0x000ea4000c1e1500 */
[----:B--2---:R-:W-:-:S06]  /*6b20*/  HADD2.F32 R2, -RZ, R4.H0_H0 ;  /* 0x20000004ff027230 */ /* 0x004fcc0000004100 */
[----:B------:R-:W0:Y:S02]  /*6b30*/  F2I.S64.TRUNC R2, R2 ;  /* 0x0000000200027311 */ /* 0x000e24000020d900 */
[----:B0-----:R-:W-:Y:S01]  /*6b40*/  PRMT R7, R2, 0x7610, R7 ;  /* 0x0000761002077816 */ /* 0x001fe20000000007 */
[----:B------:R-:W-:Y:S06]  /*6b50*/  BRA `(.L_x_28362) ;  /* 0x0000000800bc7947 */ /* 0x000fec0003800000 */
.L_x_28367:
[----:B------:R-:W2:Y:S02]  /*6b60*/  LDG.E.64 R2, desc[UR36][R4.64] ;  /* 0x0000002404027981 */ /* 0x000ea4000c1e1b00 */
[----:B--2---:R-:W0:Y:S02]  /*6b70*/  F2I.S64.F64.TRUNC R2, R2 ;  /* 0x0000000200027311 */ /* 0x004e24000030d900 */
[----:B0-----:R-:W-:Y:S01]  /*6b80*/  PRMT R7, R2, 0x7610, R7 ;  /* 0x0000761002077816 */ /* 0x001fe20000000007 */
[----:B------:R-:W-:Y:S06]  /*6b90*/  BRA `(.L_x_28362) ;  /* 0x0000000800ac7947 */ /* 0x000fec0003800000 */
.L_x_28357:
        /* <DEDUP_REMOVED lines=12> */
.L_x_28371:
[----:B------:R-:W2:Y:S02]  /*6c60*/  LDG.E.64 R4, desc[UR36][R4.64] ;  /* 0x0000002404047981 */ /* 0x000ea4000c1e1b00 */
[----:B--2---:R-:W0:Y:S02]  /*6c70*/  F2I.S64.F64.TRUNC R2, R4 ;  /* 0x0000000400027311 */ /* 0x004e24000030d900 */
[----:B0-----:R-:W-:Y:S01]  /*6c80*/  PRMT R7, R2, 0x7610, R7 ;  /* 0x0000761002077816 */ /* 0x001fe20000000007 */
[----:B------:R-:W-:Y:S06]  /*6c90*/  BRA `(.L_x_28362) ;  /* 0x00000008006c7947 */ /* 0x000fec0003800000 */
.L_x_28370:
        /* <DEDUP_REMOVED lines=28> */
.L_x_28373:
        /* <DEDUP_REMOVED lines=15> */
.L_x_28372:
[----:B------:R-:W2:Y:S02]  /*6f50*/  LDG.E.U16 R2, desc[UR36][R4.64] ;  /* 0x0000002404027981 */ /* 0x000ea4000c1e1500 */
[----:B--2---:R-:W-:-:S06]  /*6f60*/  IMAD.U32 R2, R2, 0x10000, RZ ;  /* 0x0001000002027824 */ /* 0x004fcc00078e00ff */
[----:B------:R-:W0:Y:S02]  /*6f70*/  F2I.S64.TRUNC R2, R2 ;  /* 0x0000000200027311 */ /* 0x000e24000020d900 */
[----:B0-----:R-:W-:Y:S01]  /*6f80*/  PRMT R7, R2, 0x7610, R7 ;  /* 0x0000761002077816 */ /* 0x001fe20000000007 */
[----:B------:R-:W-:Y:S06]  /*6f90*/  BRA `(.L_x_28362) ;  /* 0x0000000400ac7947 */ /* 0x000fec0003800000 */
.L_x_28369:
        /* <DEDUP_REMOVED lines=10> */
.L_x_28376:
        /* <DEDUP_REMOVED lines=21> */
.L_x_28380:
[----:B------:R-:W-:Y:S05]  /*7190*/  BSYNC B1 ;  /* 0x0000000000017941 */ /* 0x000fea0003800000 */
.L_x_28379:
[----:B------:R-:W-:Y:S01]  /*71a0*/  IMAD.SHL.U32 R2, R2, 0x100000, RZ ;  /* 0x0010000002027824 */ /* 0x000fe200078e00ff */
[----:B------:R-:W-:-:S04]  /*71b0*/  LEA R3, R0, 0x3b800000, 0x17 ;  /* 0x3b80000000037811 */ /* 0x000fc800078eb8ff */
[----:B------:R-:W-:-:S07]  /*71c0*/  LOP3.LUT R2, R3, R2, R4, 0xfe, !PT ;  /* 0x0000000203027212 */ /* 0x000fce00078efe04 */
.L_x_28378:
[----:B------:R-:W-:Y:S05]  /*71d0*/  BSYNC B0 ;  /* 0x0000000000007941 */ /* 0x000fea0003800000 */
.L_x_28377:
[----:B------:R-:W0:Y:S02]  /*71e0*/  F2I.S64.TRUNC R2, R2 ;  /* 0x0000000200027311 */ /* 0x000e24000020d900 */
[----:B0-----:R-:W-:Y:S01]  /*71f0*/  PRMT R7, R2, 0x7610, R7 ;  /* 0x0000761002077816 */ /* 0x001fe20000000007 */
[----:B------:R-:W-:Y:S06]  /*7200*/  BRA `(.L_x_28362) ;  /* 0x0000000400107947 */ /* 0x000fec0003800000 */
.L_x_28375:
        /* <DEDUP_REMOVED lines=21> */
.L_x_28384:
[----:B------:R-:W-:Y:S05]  /*7360*/  BSYNC B1 ;  /* 0x0000000000017941 */ /* 0x000fea0003800000 */
.L_x_28383:
[----:B------:R-:W-:Y:S01]  /*7370*/  IMAD.SHL.U32 R2, R2, 0x200000, RZ ;  /* 0x0020000002027824 */ /* 0x000fe200078e00ff */
[----:B------:R-:W-:-:S04]  /*7380*/  LEA R3, R0, 0x37800000, 0x17 ;  /* 0x3780000000037811 */ /* 0x000fc800078eb8ff */
[----:B------:R-:W-:-:S07]  /*7390*/  LOP3.LUT R2, R3, R2, R4, 0xfe, !PT ;  /* 0x0000000203027212 */ /* 0x000fce00078efe04 */
.L_x_28382:
[----:B------:R-:W-:Y:S05]  /*73a0*/  BSYNC B0 ;  /* 0x0000000000007941 */ /* 0x000fea0003800000 */
.L_x_28381:
[----:B------:R-:W0:Y:S02]  /*73b0*/  F2I.S64.TRUNC R2, R2 ;  /* 0x0000000200027311 */ /* 0x000e24000020d900 */
[----:B0-----:R-:W-:Y:S01]  /*73c0*/  PRMT R7, R2, 0x7610, R7 ;  /* 0x0000761002077816 */ /* 0x001fe20000000007 */
[----:B------:R-:W-:Y:S06]  /*73d0*/  BRA `(.L_x_28362) ;  /* 0x00000000009c7947 */ /* 0x000fec0003800000 */
.L_x_28374:
        /* <DEDUP_REMOVED lines=14> */
.L_x_28388:
[----:B------:R-:W-:Y:S05]  /*74c0*/  BSYNC B0 ;  /* 0x0000000000007941 */ /* 0x000fea0003800000 */
.L_x_28387:
[----:B------:R-:W0:Y:S02]  /*74d0*/  F2I.S64.TRUNC R2, R2 ;  /* 0x0000000200027311 */ /* 0x000e24000020d900 */
[----:B0-----:R-:W-:Y:S01]  /*74e0*/  PRMT R7, R2, 0x7610, R7 ;  /* 0x0000761002077816 */ /* 0x001fe20000000007 */
[----:B------:R-:W-:Y:S06]  /*74f0*/  BRA `(.L_x_28362) ;  /* 0x0000000000547947 */ /* 0x000fec0003800000 */
.L_x_28361:
        /* <DEDUP_REMOVED lines=16> */
.L_x_28389:
[----:B------:R-:W-:Y:S01]  /*7600*/  PRMT R7, RZ, 0x7610, R7 ;  /* 0x00007610ff077816 */ /* 0x000fe20000000007 */
[----:B------:R-:W-:Y:S06]  /*7610*/  BRA `(.L_x_28362) ;  /* 0x00000000000c7947 */ /* 0x000fec0003800000 */
.L_x_28386:
[----:B------:R1:W5:Y:S01]  /*7620*/  LDG.E.U8 R7, desc[UR36][R4.64] ;  /* 0x0000002404077981 */ /* 0x000362000c1e1100 */
[----:B------:R-:W-:Y:S05]  /*7630*/  BRA `(.L_x_28362) ;  /* 0x0000000000047947 */ /* 0x000fea0003800000 */
.L_x_28385:
[----:B------:R2:W5:Y:S02]  /*7640*/  LDG.E.U8 R7, desc[UR36][R4.64] ;  /* 0x0000002404077981 */ /* 0x000564000c1e1100 */
.L_x_28362:
[----:B------:R-:W0:Y:S01]  /*7650*/  LDC.U8 R3, c[0x0][0x491] ;  /* 0x00012440ff037b82 */ /* 0x000e220000000000 */
        /* <DEDUP_REMOVED lines=16> */
.L_x_28394:
[----:B------:R0:W-:Y:S01]  /*7760*/  STG.E.U8 desc[UR36][R16.64], R2 ;  /* 0x0000000210007986 */ /* 0x0001e2000c101124 */
[----:B------:R-:W-:Y:S05]  /*7770*/  BRA `(.L_x_28396) ;  /* 0x0000000c000c7947 */ /* 0x000fea0003800000 */
.L_x_28393:
        /* <DEDUP_REMOVED lines=9> */
.L_x_28398:
[----:B------:R0:W-:Y:S01]  /*7810*/  STG.E desc[UR36][R16.64], R2 ;  /* 0x0000000210007986 */ /* 0x0001e2000c101924 */
[----:B------:R-:W-:Y:S05]  /*7820*/  BRA `(.L_x_28396) ;  /* 0x0000000800e07947 */ /* 0x000fea0003800000 */
.L_x_28397:
[----:B------:R0:W-:Y:S01]  /*7830*/  STG.E.U16 desc[UR36][R16.64], R2 ;  /* 0x0000000210007986 */ /* 0x0001e2000c101524 */
[----:B------:R-:W-:Y:S05]  /*7840*/  BRA `(.L_x_28396) ;  /* 0x0000000800d87947 */ /* 0x000fea0003800000 */
.L_x_28392:
        /* <DEDUP_REMOVED lines=9> */
.L_x_28400:
[----:B------:R-:W-:-:S04]  /*78e0*/  FSEL R0, RZ, 1, !P0 ;  /* 0x3f800000ff007808 */ /* 0x000fc80004000000 */
[----:B------:R-:W-:-:S05]  /*78f0*/  F2FP.F16.F32.PACK_AB R0, RZ, R0 ;  /* 0x00000000ff00723e */ /* 0x000fca00000000ff */
[----:B------:R0:W-:Y:S01]  /*7900*/  STG.E.U16 desc[UR36][R16.64], R0 ;  /* 0x0000000010007986 */ /* 0x0001e2000c101524 */
[----:B------:R-:W-:Y:S05]  /*7910*/  BRA `(.L_x_28396) ;  /* 0x0000000800a47947 */ /* 0x000fea0003800000 */
.L_x_28399:
        /* <DEDUP_REMOVED lines=10> */
.L_x_28402:
[----:B------:R-:W-:-:S04]  /*79c0*/  FSEL R0, RZ, 1, !P0 ;  /* 0x3f800000ff007808 */ /* 0x000fc80004000000 */
[----:B------:R-:W-:-:S04]  /*79d0*/  F2FP.F16.F32.PACK_AB R3, RZ, R0 ;  /* 0x00000000ff03723e */ /* 0x000fc800000000ff */
[----:B------:R-:W-:-:S05]  /*79e0*/  PRMT R3, R3, 0x5410, RZ ;  /* 0x0000541003037816 */ /* 0x000fca00000000ff */
[----:B------:R0:W-:Y:S01]  /*79f0*/  STG.E desc[UR36][R16.64], R3 ;  /* 0x0000000310007986 */ /* 0x0001e2000c101924 */
[----:B------:R-:W-:Y:S05]  /*7a00*/  BRA `(.L_x_28396) ;  /* 0x0000000800687947 */ /* 0x000fea0003800000 */
.L_x_28401:
[----:B------:R-:W-:Y:S01]  /*7a10*/  FSEL R3, RZ, 1.875, !P0 ;  /* 0x3ff00000ff037808 */ /* 0x000fe20004000000 */
[----:B------:R-:W-:-:S05]  /*7a20*/  IMAD.MOV.U32 R2, RZ, RZ, RZ ;  /* 0x000000ffff027224 */ /* 0x000fca00078e00ff */
[----:B------:R0:W-:Y:S01]  /*7a30*/  STG.E.64 desc[UR36][R16.64], R2 ;  /* 0x0000000210007986 */ /* 0x0001e2000c101b24 */
[----:B------:R-:W-:Y:S05]  /*7a40*/  BRA `(.L_x_28396) ;  /* 0x0000000800587947 */ /* 0x000fea0003800000 */
.L_x_28391:
        /* <DEDUP_REMOVED lines=10> */
.L_x_28405:
[----:B-1234-:R-:W-:Y:S02]  /*7af0*/  FSEL R5, RZ, 1.875, !P0 ;  /* 0x3ff00000ff057808 */ /* 0x01efe40004000000 */
[----:B------:R-:W-:Y:S01]  /*7b00*/  CS2R R6, SRZ ;  /* 0x0000000000067805 */ /* 0x000fe2000001ff00 */
[----:B------:R-:W-:-:S05]  /*7b10*/  IMAD.MOV.U32 R4, RZ, RZ, RZ ;  /* 0x000000ffff047224 */ /* 0x000fca00078e00ff */
[----:B------:R0:W-:Y:S01]  /*7b20*/  STG.E.128 desc[UR36][R16.64], R4 ;  /* 0x0000000410007986 */ /* 0x0001e2000c101d24 */
[----:B------:R-:W-:Y:S05]  /*7b30*/  BRA `(.L_x_28396) ;  /* 0x00000008001c7947 */ /* 0x000fea0003800000 */
.L_x_28404:
[----:B------:R-:W-:-:S13]  /*7b40*/  ISETP.NE.AND P1, PT, R0, 0xf, PT ;  /* 0x0000000f0000780c */ /* 0x000fda0003f25270 */
[----:B------:R-:W-:Y:S05]  /*7b50*/  @!P1 BRA `(.L_x_28406) ;  /* 0x0000000000949947 */ /* 0x000fea0003800000 */
[----:B------:R-:W-:-:S13]  /*7b60*/  ISETP.NE.AND P1, PT, R0, 0x17, PT ;  /* 0x000000170000780c */ /* 0x000fda0003f25270 */
[----:B------:R-:W-:Y:S05]  /*7b70*/  @!P1 BRA `(.L_x_28407) ;  /* 0x0000000000449947 */ /* 0x000fea0003800000 */
[----:B------:R-:W-:-:S13]  /*7b80*/  ISETP.NE.AND P1, PT, R0, 0x18, PT ;  /* 0x000000180000780c */ /* 0x000fda0003f25270 */
[----:B------:R-:W-:Y:S05]  /*7b90*/  @P1 BRA `(.L_x_28395) ;  /* 0x0000000400b01947 */ /* 0x000fea0003800000 */
[----:B-1234-:R-:W-:Y:S01]  /*7ba0*/  FSEL R5, RZ, 1, !P0 ;  /* 0x3f800000ff057808 */ /* 0x01efe20004000000 */
        /* <DEDUP_REMOVED lines=11> */
.L_x_28409:
[----:B------:R-:W-:Y:S05]  /*7c60*/  BSYNC B0 ;  /* 0x0000000000007941 */ /* 0x000fea0003800000 */
.L_x_28408:
[----:B------:R0:W-:Y:S01]  /*7c70*/  STG.E.U8 desc[UR36][R16.64], R3 ;  /* 0x0000000310007986 */ /* 0x0001e2000c101124 */
[----:B------:R-:W-:Y:S05]  /*7c80*/  BRA `(.L_x_28396) ;  /* 0x0000000400c87947 */ /* 0x000fea0003800000 */
.L_x_28407:
        /* <DEDUP_REMOVED lines=9> */
[----:B-1234-:R-:W-:-:S05]  /*7d20*/  @P0 SHF.R.U32.HI R5, RZ, 0x15, R2 ;  /* 0x00000015ff050819 */ /* 0x01efca0000011602 */
[----:B------:R0:W-:Y:S04]  /*7d30*/  @P0 STG.E.U8 desc[UR36][R16.64], R5 ;  /* 0x0000000510000986 */ /* 0x0001e8000c101124 */
[----:B------:R0:W-:Y:S01]  /*7d40*/  @!P0 STG.E.U8 desc[UR36][R16.64], R3 ;  /* 0x0000000310008986 */ /* 0x0001e2000c101124 */
[----:B------:R-:W-:Y:S05]  /*7d50*/  BRA `(.L_x_28396) ;  /* 0x0000000400947947 */ /* 0x000fea0003800000 */
.L_x_28410:
[----:B------:R-:W-:Y:S01]  /*7d60*/  ISETP.GT.U32.AND P0, PT, R3, 0x7f800000, PT ;  /* 0x7f8000000300780c */ /* 0x000fe20003f04070 */
[----:B------:R-:W-:-:S05]  /*7d70*/  IMAD.MOV.U32 R3, RZ, RZ, 0x7f ;  /* 0x0000007fff037424 */ /* 0x000fca00078e00ff */
[----:B------:R-:W-:-:S05]  /*7d80*/  SEL R3, R3, 0x7c, P0 ;  /* 0x0000007c03037807 */ /* 0x000fca0000000000 */
[----:B------:R0:W-:Y:S01]  /*7d90*/  STG.E.U8 desc[UR36][R16.64], R3 ;  /* 0x0000000310007986 */ /* 0x0001e2000c101124 */
[----:B------:R-:W-:Y:S05]  /*7da0*/  BRA `(.L_x_28396) ;  /* 0x0000000400807947 */ /* 0x000fea0003800000 */
.L_x_28406:
[----:B------:R-:W-:-:S04]  /*7db0*/  FSEL R0, RZ, 1, !P0 ;  /* 0x3f800000ff007808 */ /* 0x000fc80004000000 */
[----:B------:R-:W-:-:S05]  /*7dc0*/  F2FP.BF16.F32.PACK_AB R0, RZ, R0 ;  /* 0x00000000ff00723e */ /* 0x000fca00000010ff */
[----:B------:R0:W-:Y:S01]  /*7dd0*/  STG.E.U16 desc[UR36][R16.64], R0 ;  /* 0x0000000010007986 */ /* 0x0001e2000c101524 */
[----:B------:R-:W-:Y:S05]  /*7de0*/  BRA `(.L_x_28396) ;  /* 0x0000000400707947 */ /* 0x000fea0003800000 */
.L_x_28403:
        /* <DEDUP_REMOVED lines=10> */
.L_x_28413:
        /* <DEDUP_REMOVED lines=16> */
.L_x_28416:
[----:B------:R-:W-:-:S07]  /*7f90*/  PRMT R8, R0, 0x7610, R8 ;  /* 0x0000761000087816 */ /* 0x000fce0000000008 */
.L_x_28415:
[----:B------:R-:W-:Y:S05]  /*7fa0*/  BSYNC B0 ;  /* 0x0000000000007941 */ /* 0x000fea0003800000 */
.L_x_28414:
[----:B------:R0:W-:Y:S01]  /*7fb0*/  STG.E.U8 desc[UR36][R16.64], R8 ;  /* 0x0000000810007986 */ /* 0x0001e2000c101124 */
[----:B------:R-:W-:Y:S05]  /*7fc0*/  BRA `(.L_x_28396) ;  /* 0x0000000000f87947 */ /* 0x000fea0003800000 */
.L_x_28412:
        /* <DEDUP_REMOVED lines=16> */
.L_x_28419:
[----:B------:R-:W-:-:S07]  /*80d0*/  PRMT R8, R0, 0x7610, R8 ;  /* 0x0000761000087816 */ /* 0x000fce0000000008 */
.L_x_28418:
[----:B------:R-:W-:Y:S05]  /*80e0*/  BSYNC B0 ;  /* 0x0000000000007941 */ /* 0x000fea0003800000 */
.L_x_28417:
[----:B------:R0:W-:Y:S01]  /*80f0*/  STG.E.U8 desc[UR36][R16.64], R8 ;  /* 0x0000000810007986 */ /* 0x0001e2000c101124 */
[----:B------:R-:W-:Y:S05]  /*8100*/  BRA `(.L_x_28396) ;  /* 0x0000000000a87947 */ /* 0x000fea0003800000 */
.L_x_28411:
        /* <DEDUP_REMOVED lines=21> */
.L_x_28395:
        /* <DEDUP_REMOVED lines=16> */
.L_x_28422:
[----:B------:R-:W-:Y:S05]  /*8360*/  BRA `(.L_x_28396) ;  /* 0x0000000000107947 */ /* 0x000fea0003800000 */
.L_x_28421:
[----:B------:R-:W-:-:S05]  /*8370*/  IMAD.MOV.U32 R3, RZ, RZ, RZ ;  /* 0x000000ffff037224 */ /* 0x000fca00078e00ff */
[----:B------:R0:W-:Y:S01]  /*8380*/  STG.E.64 desc[UR36][R16.64], R2 ;  /* 0x0000000210007986 */ /* 0x0001e2000c101b24 */
[----:B------:R-:W-:Y:S05]  /*8390*/  BRA `(.L_x_28396) ;  /* 0x0000000000047947 */ /* 0x000fea0003800000 */
.L_x_28420:
[----:B------:R0:W-:Y:S02]  /*83a0*/  STG.E desc[UR36][R16.64], R2 ;  /* 0x0000000210007986 */ /* 0x0001e4000c101924 */
.L_x_28396:
[----:B------:R-:W-:Y:S05]  /*83b0*/  BSYNC B6 ;  /* 0x0000000000067941 */ /* 0x000fea0003800000 */
.L_x_28390:
[----:B------:R-:W-:-:S07]  /*83c0*/  VIADD R19, R19, 0x80 ;  /* 0x0000008013137836 */ /* 0x000fce0000000000 */
.L_x_28322:
[----:B------:R-:W-:Y:S05]  /*83d0*/  BSYNC B7 ;  /* 0x0000000000077941 */ /* 0x000fea0003800000 */
.L_x_28321:
        /* <DEDUP_REMOVED lines=358> */
.L_x_28425:
        /* <DEDUP_REMOVED lines=20> */
.L_x_28429:
[----:B------:R3:W5:Y:S01]  /*9b80*/  LDG.E.U8 R22, desc[UR36][R4.64] ;  /* 0x0000002404167981 */ /* 0x000762000c1e1100 */
[----:B------:R-:W-:Y:S05]  /*9b90*/  BRA `(.L_x_28431) ;  /* 0x0000000c00647947 */ /* 0x000fea0003800000 */
.L_x_28428:
        /* <DEDUP_REMOVED lines=8> */
.L_x_28433:
[----:B------:R0:W5:Y:S01]  /*9c20*/  LDG.E.U8 R22, desc[UR36][R4.64] ;  /* 0x0000002404167981 */ /* 0x000162000c1e1100 */
[----:B------:R-:W-:Y:S05]  /*9c30*/  BRA `(.L_x_28431) ;  /* 0x0000000c003c7947 */ /* 0x000fea0003800000 */
.L_x_28432:
[----:B------:R0:W5:Y:S01]  /*9c40*/  LDG.E.U16 R22, desc[UR36][R4.64] ;  /* 0x0000002404167981 */ /* 0x000162000c1e1500 */
[----:B------:R-:W-:Y:S05]  /*9c50*/  BRA `(.L_x_28431) ;  /* 0x0000000c00347947 */ /* 0x000fea0003800000 */
.L_x_28427:
        /* <DEDUP_REMOVED lines=10> */
.L_x_28435:
[----:B------:R-:W2:Y:S02]  /*9d00*/  LDG.E.U16 R2, desc[UR36][R4.64] ;  /* 0x0000002404027981 */ /* 0x000ea4000c1e1500 */
[----:B--2---:R-:W-:-:S06]  /*9d10*/  HADD2.F32 R2, -RZ, R2.H0_H0 ;  /* 0x20000002ff027230 */ /* 0x004fcc0000004100 */
[----:B------:R-:W0:Y:S02]  /*9d20*/  F2I.S64.TRUNC R2, R2 ;  /* 0x0000000200027311 */ /* 0x000e24000020d900 */
[----:B0-----:R-:W-:Y:S01]  /*9d30*/  PRMT R22, R2, 0x7610, R22 ;  /* 0x0000761002167816 */ /* 0x001fe20000000016 */
[----:B------:R-:W-:Y:S06]  /*9d40*/  BRA `(.L_x_28431) ;  /* 0x0000000800f87947 */ /* 0x000fec0003800000 */
.L_x_28434:
        /* <DEDUP_REMOVED lines=10> */
.L_x_28437:
[----:B------:R-:W2:Y:S02]  /*9df0*/  LDG.E.U16 R4, desc[UR36][R4.64] ;  /* 0x0000002404047981 */ /* 0x000ea4000c1e1500 */
[----:B--2---:R-:W-:-:S06]  /*9e00*/  HADD2.F32 R2, -RZ, R4.H0_H0 ;  /* 0x20000004ff027230 */ /* 0x004fcc0000004100 */
[----:B------:R-:W0:Y:S02]  /*9e10*/  F2I.S64.TRUNC R2, R2 ;  /* 0x0000000200027311 */ /* 0x000e24000020d900 */
[----:B0-----:R-:W-:Y:S01]  /*9e20*/  PRMT R22, R2, 0x7610, R22 ;  /* 0x0000761002167816 */ /* 0x001fe20000000016 */
[----:B------:R-:W-:Y:S06]  /*9e30*/  BRA `(.L_x_28431) ;  /* 0x0000000800bc7947 */ /* 0x000fec0003800000 */
.L_x_28436:
[----:B------:R-:W2:Y:S02]  /*9e40*/  LDG.E.64 R2, desc[UR36][R4.64] ;  /* 0x0000002404027981 */ /* 0x000ea4000c1e1b00 */
[----:B--2---:R-:W0:Y:S02]  /*9e50*/  F2I.S64.F64.TRUNC R2, R2 ;  /* 0x0000000200027311 */ /* 0x004e24000030d900 */
[----:B0-----:R-:W-:Y:S01]  /*9e60*/  PRMT R22, R2, 0x7610, R22 ;  /* 0x0000761002167816 */ /* 0x001fe20000000016 */
[----:B------:R-:W-:Y:S06]  /*9e70*/  BRA `(.L_x_28431) ;  /* 0x0000000800ac7947 */ /* 0x000fec0003800000 */
.L_x_28426:
        /* <DEDUP_REMOVED lines=12> */
.L_x_28440:
[----:B------:R-:W2:Y:S02]  /*9f40*/  LDG.E.64 R4, desc[UR36][R4.64] ;  /* 0x0000002404047981 */ /* 0x000ea4000c1e1b00 */
[----:B--2---:R-:W0:Y:S02]  /*9f50*/  F2I.S64.F64.TRUNC R2, R4 ;  /* 0x0000000400027311 */ /* 0x004e24000030d900 */
[----:B0-----:R-:W-:Y:S01]  /*9f60*/  PRMT R22, R2, 0x7610, R22 ;  /* 0x0000761002167816 */ /* 0x001fe20000000016 */
[----:B------:R-:W-:Y:S06]  /*9f70*/  BRA `(.L_x_28431) ;  /* 0x00000008006c7947 */ /* 0x000fec0003800000 */
.L_x_28439:
        /* <DEDUP_REMOVED lines=28> */
.L_x_28442:
        /* <DEDUP_REMOVED lines=15> */
.L_x_28441:
[----:B------:R-:W2:Y:S02]  /*a230*/  LDG.E.U16 R2, desc[UR36][R4.64] ;  /* 0x0000002404027981 */ /* 0x000ea4000c1e1500 */
[----:B--2---:R-:W-:-:S06]  /*a240*/  IMAD.U32 R2, R2, 0x10000, RZ ;  /* 0x0001000002027824 */ /* 0x004fcc00078e00ff */
[----:B------:R-:W0:Y:S02]  /*a250*/  F2I.S64.TRUNC R2, R2 ;  /* 0x0000000200027311 */ /* 0x000e24000020d900 */
[----:B0-----:R-:W-:Y:S01]  /*a260*/  PRMT R22, R2, 0x7610, R22 ;  /* 0x0000761002167816 */ /* 0x001fe20000000016 */
[----:B------:R-:W-:Y:S06]  /*a270*/  BRA `(.L_x_28431) ;  /* 0x0000000400ac7947 */ /* 0x000fec0003800000 */
.L_x_28438:
        /* <DEDUP_REMOVED lines=10> */
.L_x_28445:
        /* <DEDUP_REMOVED lines=21> */
.L_x_28449:
[----:B------:R-:W-:Y:S05]  /*a470*/  BSYNC B1 ;  /* 0x0000000000017941 */ /* 0x000fea0003800000 */
.L_x_28448:
[----:B------:R-:W-:Y:S01]  /*a480*/  IMAD.SHL.U32 R2, R2, 0x100000, RZ ;  /* 0x0010000002027824 */ /* 0x000fe200078e00ff */
[----:B------:R-:W-:-:S04]  /*a490*/  LEA R3, R0, 0x3b800000, 0x17 ;  /* 0x3b80000000037811 */ /* 0x000fc800078eb8ff */
[----:B------:R-:W-:-:S07]  /*a4a0*/  LOP3.LUT R2, R3, R2, R4, 0xfe, !PT ;  /* 0x0000000203027212 */ /* 0x000fce00078efe04 */
.L_x_28447:
[----:B------:R-:W-:Y:S05]  /*a4b0*/  BSYNC B0 ;  /* 0x0000000000007941 */ /* 0x000fea0003800000 */
.L_x_28446:
[----:B------:R-:W0:Y:S02]  /*a4c0*/  F2I.S64.TRUNC R2, R2 ;  /* 0x0000000200027311 */ /* 0x000e24000020d900 */
[----:B0-----:R-:W-:Y:S01]  /*a4d0*/  PRMT R22, R2, 0x7610, R22 ;  /* 0x0000761002167816 */ /* 0x001fe20000000016 */
[----:B------:R-:W-:Y:S06]  /*a4e0*/  BRA `(.L_x_28431) ;  /* 0x0000000400107947 */ /* 0x000fec0003800000 */
.L_x_28444:
        /* <DEDUP_REMOVED lines=21> */
.L_x_28453:
[----:B------:R-:W-:Y:S05]  /*a640*/  BSYNC B1 ;  /* 0x0000000000017941 */ /* 0x000fea0003800000 */
.L_x_28452:
[----:B------:R-:W-:Y:S01]  /*a650*/  IMAD.SHL.U32 R2, R2, 0x200000, RZ ;  /* 0x0020000002027824 */ /* 0x000fe200078e00ff */
[----:B------:R-:W-:-:S04]  /*a660*/  LEA R3, R0, 0x37800000, 0x17 ;  /* 0x3780000000037811 */ /* 0x000fc800078eb8ff */
[----:B------:R-:W-:-:S07]  /*a670*/  LOP3.LUT R2, R3, R2, R4, 0xfe, !PT ;  /* 0x0000000203027212 */ /* 0x000fce00078efe04 */
.L_x_28451:
[----:B------:R-:W-:Y:S05]  /*a680*/  BSYNC B0 ;  /* 0x0000000000007941 */ /* 0x000fea0003800000 */
.L_x_28450:
[----:B------:R-:W0:Y:S02]  /*a690*/  F2I.S64.TRUNC R2, R2 ;  /* 0x0000000200027311 */ /* 0x000e24000020d900 */
[----:B0-----:R-:W-:Y:S01]  /*a6a0*/  PRMT R22, R2, 0x7610, R22 ;  /* 0x0000761002167816 */ /* 0x001fe20000000016 */
[----:B------:R-:W-:Y:S06]  /*a6b0*/  BRA `(.L_x_28431) ;  /* 0x00000000009c7947 */ /* 0x000fec0003800000 */
.L_x_28443:
        /* <DEDUP_REMOVED lines=14> */
.L_x_28457:
[----:B------:R-:W-:Y:S05]  /*a7a0*/  BSYNC B0 ;  /* 0x0000000000007941 */ /* 0x000fea0003800000 */
.L_x_28456:
[----:B------:R-:W0:Y:S02]  /*a7b0*/  F2I.S64.TRUNC R2, R2 ;  /* 0x0000000200027311 */ /* 0x000e24000020d900 */
[----:B0-----:R-:W-:Y:S01]  /*a7c0*/  PRMT R22, R2, 0x7610, R22 ;  /* 0x0000761002167816 */ /* 0x001fe20000000016 */
[----:B------:R-:W-:Y:S06]  /*a7d0*/  BRA `(.L_x_28431) ;  /* 0x0000000000547947 */ /* 0x000fec0003800000 */
.L_x_28430:
        /* <DEDUP_REMOVED lines=16> */
.L_x_28458:
[----:B------:R-:W-:Y:S01]  /*a8e0*/  PRMT R22, RZ, 0x7610, R22 ;  /* 0x00007610ff167816 */ /* 0x000fe20000000016 */
[----:B------:R-:W-:Y:S06]  /*a8f0*/  BRA `(.L_x_28431) ;  /* 0x00000000000c7947 */ /* 0x000fec0003800000 */
.L_x_28455:
[----:B------:R1:W5:Y:S01]  /*a900*/  LDG.E.U8 R22, desc[UR36][R4.64] ;  /* 0x0000002404167981 */ /* 0x000362000c1e1100 */
[----:B------:R-:W-:Y:S05]  /*a910*/  BRA `(.L_x_28431) ;  /* 0x0000000000047947 */ /* 0x000fea0003800000 */
.L_x_28454:
[----:B------:R0:W5:Y:S02]  /*a920*/  LDG.E.U8 R22, desc[UR36][R4.64] ;  /* 0x0000002404167981 */ /* 0x000164000c1e1100 */
.L_x_28431:
        /* <DEDUP_REMOVED lines=17> */
.L_x_28462:
[----:B------:R4:W5:Y:S01]  /*aa40*/  LDG.E.U8 R7, desc[UR36][R4.64] ;  /* 0x0000002404077981 */ /* 0x000962000c1e1100 */
[----:B------:R-:W-:Y:S05]  /*aa50*/  BRA `(.L_x_28464) ;  /* 0x0000000c00647947 */ /* 0x000fea0003800000 */
.L_x_28461:
        /* <DEDUP_REMOVED lines=8> */
.L_x_28466:
[----:B------:R0:W5:Y:S01]  /*aae0*/  LDG.E.U8 R7, desc[UR36][R4.64] ;  /* 0x0000002404077981 */ /* 0x000162000c1e1100 */
[----:B------:R-:W-:Y:S05]  /*aaf0*/  BRA `(.L_x_28464) ;  /* 0x0000000c003c7947 */ /* 0x000fea0003800000 */
.L_x_28465:
[----:B------:R0:W5:Y:S01]  /*ab00*/  LDG.E.U16 R7, desc[UR36][R4.64] ;  /* 0x0000002404077981 */ /* 0x000162000c1e1500 */
[----:B------:R-:W-:Y:S05]  /*ab10*/  BRA `(.L_x_28464) ;  /* 0x0000000c00347947 */ /* 0x000fea0003800000 */
.L_x_28460:
        /* <DEDUP_REMOVED lines=10> */
.L_x_28468:
[----:B------:R-:W2:Y:S02]  /*abc0*/  LDG.E.U16 R2, desc[UR36][R4.64] ;  /* 0x0000002404027981 */ /* 0x000ea4000c1e1500 */
[----:B--2---:R-:W-:-:S06]  /*abd0*/  HADD2.F32 R2, -RZ, R2.H0_H0 ;  /* 0x20000002ff027230 */ /* 0x004fcc0000004100 */
[----:B------:R-:W0:Y:S02]  /*abe0*/  F2I.S64.TRUNC R2, R2 ;  /* 0x0000000200027311 */ /* 0x000e24000020d900 */
[----:B0-----:R-:W-:Y:S01]  /*abf0*/  PRMT R7, R2, 0x7610, R7 ;  /* 0x0000761002077816 */ /* 0x001fe20000000007 */
[----:B------:R-:W-:Y:S06]  /*ac00*/  BRA `(.L_x_28464) ;  /* 0x0000000800f87947 */ /* 0x000fec0003800000 */
.L_x_28467:
        /* <DEDUP_REMOVED lines=10> */
.L_x_28470:
[----:B------:R-:W2:Y:S02]  /*acb0*/  LDG.E.U16 R4, desc[UR36][R4.64] ;  /* 0x0000002404047981 */ /* 0x000ea4000c1e1500 */
[----:B--2---:R-:W-:-:S06]  /*acc0*/  HADD2.F32 R2, -RZ, R4.H0_H0 ;  /* 0x20000004ff027230 */ /* 0x004fcc0000004100 */
[----:B------:R-:W0:Y:S02]  /*acd0*/  F2I.S64.TRUNC R2, R2 ;  /* 0x0000000200027311 */ /* 0x000e24000020d900 */
[----:B0-----:R-:W-:Y:S01]  /*ace0*/  PRMT R7, R2, 0x7610, R7 ;  /* 0x0000761002077816 */ /* 0x001fe20000000007 */
[----:B------:R-:W-:Y:S06]  /*acf0*/  BRA `(.L_x_28464) ;  /* 0x0000000800bc7947 */ /* 0x000fec0003800000 */
.L_x_28469:
[----:B------:R-:W2:Y:S02]  /*ad00*/  LDG.E.64 R2, desc[UR36][R4.64] ;  /* 0x0000002404027981 */ /* 0x000ea4000c1e1b00 */
[----:B--2---:R-:W0:Y:S02]  /*ad10*/  F2I.S64.F64.TRUNC R2, R2 ;  /* 0x0000000200027311 */ /* 0x004e24000030d900 */
[----:B0-----:R-:W-:Y:S01]  /*ad20*/  PRMT R7, R2, 0x7610, R7 ;  /* 0x0000761002077816 */ /* 0x001fe20000000007 */
[----:B------:R-:W-:Y:S06]  /*ad30*/  BRA `(.L_x_28464) ;  /* 0x0000000800ac7947 */ /* 0x000fec0003800000 */
.L_x_28459:
        /* <DEDUP_REMOVED lines=12> */
.L_x_28473:
[----:B------:R-:W2:Y:S02]  /*ae00*/  LDG.E.64 R4, desc[UR36][R4.64] ;  /* 0x0000002404047981 */ /* 0x000ea4000c1e1b00 */
[----:B--2---:R-:W0:Y:S02]  /*ae10*/  F2I.S64.F64.TRUNC R2, R4 ;  /* 0x0000000400027311 */ /* 0x004e24000030d900 */
[----:B0-----:R-:W-:Y:S01]  /*ae20*/  PRMT R7, R2, 0x7610, R7 ;  /* 0x0000761002077816 */ /* 0x001fe20000000007 */
[----:B------:R-:W-:Y:S06]  /*ae30*/  BRA `(.L_x_28464) ;  /* 0x00000008006c7947 */ /* 0x000fec0003800000 */
.L_x_28472:
        /* <DEDUP_REMOVED lines=28> */
.L_x_28475:
        /* <DEDUP_REMOVED lines=15> */
.L_x_28474:
[----:B------:R-:W2:Y:S02]  /*b0f0*/  LDG.E.U16 R2, desc[UR36][R4.64] ;  /* 0x0000002404027981 */ /* 0x000ea4000c1e1500 */
[----:B--2---:R-:W-:-:S06]  /*b100*/  IMAD.U32 R2, R2, 0x10000, RZ ;  /* 0x0001000002027824 */ /* 0x004fcc00078e00ff */
[----:B------:R-:W0:Y:S02]  /*b110*/  F2I.S64.TRUNC R2, R2 ;  /* 0x0000000200027311 */ /* 0x000e24000020d900 */
[----:B0-----:R-:W-:Y:S01]  /*b120*/  PRMT R7, R2, 0x7610, R7 ;  /* 0x0000761002077816 */ /* 0x001fe20000000007 */
[----:B------:R-:W-:Y:S06]  /*b130*/  BRA `(.L_x_28464) ;  /* 0x0000000400ac7947 */ /* 0x000fec0003800000 */
.L_x_28471:
        /* <DEDUP_REMOVED lines=10> */
.L_x_28478:
        /* <DEDUP_REMOVED lines=21> */
.L_x_28482:
[----:B------:R-:W-:Y:S05]  /*b330*/  BSYNC B1 ;  /* 0x0000000000017941 */ /* 0x000fea0003800000 */
.L_x_28481:
[----:B------:R-:W-:Y:S01]  /*b340*/  IMAD.SHL.U32 R2, R2, 0x100000, RZ ;  /* 0x0010000002027824 */ /* 0x000fe200078e00ff */
[----:B------:R-:W-:-:S04]  /*b350*/  LEA R3, R0, 0x3b800000, 0x17 ;  /* 0x3b80000000037811 */ /* 0x000fc800078eb8ff */
[----:B------:R-:W-:-:S07]  /*b360*/  LOP3.LUT R2, R3, R2, R4, 0xfe, !PT ;  /* 0x0000000203027212 */ /* 0x000fce00078efe04 */
.L_x_28480:
[----:B------:R-:W-:Y:S05]  /*b370*/  BSYNC B0 ;  /* 0x0000000000007941 */ /* 0x000fea0003800000 */
.L_x_28479:
[----:B------:R-:W0:Y:S02]  /*b380*/  F2I.S64.TRUNC R2, R2 ;  /* 0x0000000200027311 */ /* 0x000e24000020d900 */
[----:B0-----:R-:W-:Y:S01]  /*b390*/  PRMT R7, R2, 0x7610, R7 ;  /* 0x0000761002077816 */ /* 0x001fe20000000007 */
[----:B------:R-:W-:Y:S06]  /*b3a0*/  BRA `(.L_x_28464) ;  /* 0x0000000400107947 */ /* 0x000fec0003800000 */
.L_x_28477:
        /* <DEDUP_REMOVED lines=21> */
.L_x_28486:
[----:B------:R-:W-:Y:S05]  /*b500*/  BSYNC B1 ;  /* 0x0000000000017941 */ /* 0x000fea0003800000 */
.L_x_28485:
[----:B------:R-:W-:Y:S01]  /*b510*/  IMAD.SHL.U32 R2, R2, 0x200000, RZ ;  /* 0x0020000002027824 */ /* 0x000fe200078e00ff */
[----:B------:R-:W-:-:S04]  /*b520*/  LEA R3, R0, 0x37800000, 0x17 ;  /* 0x3780000000037811 */ /* 0x000fc800078eb8ff */
[----:B------:R-:W-:-:S07]  /*b530*/  LOP3.LUT R2, R3, R2, R4, 0xfe, !PT ;  /* 0x0000000203027212 */ /* 0x000fce00078efe04 */
.L_x_28484:
[----:B------:R-:W-:Y:S05]  /*b540*/  BSYNC B0 ;  /* 0x0000000000007941 */ /* 0x000fea0003800000 */
.L_x_28483:
[----:B------:R-:W0:Y:S02]  /*b550*/  F2I.S64.TRUNC R2, R2 ;  /* 0x0000000200027311 */ /* 0x000e24000020d900 */
[----:B0-----:R-:W-:Y:S01]  /*b560*/  PRMT R7, R2, 0x7610, R7 ;  /* 0x0000761002077816 */ /* 0x001fe20000000007 */
[----:B------:R-:W-:Y:S06]  /*b570*/  BRA `(.L_x_28464) ;  /* 0x00000000009c7947 */ /* 0x000fec0003800000 */
.L_x_28476:
        /* <DEDUP_REMOVED lines=14> */
.L_x_28490:
[----:B------:R-:W-:Y:S05]  /*b660*/  BSYNC B0 ;  /* 0x0000000000007941 */ /* 0x000fea0003800000 */
.L_x_28489:
[----:B------:R-:W0:Y:S02]  /*b670*/  F2I.S64.TRUNC R2, R2 ;  /* 0x0000000200027311 */ /* 0x000e24000020d900 */
[----:B0-----:R-:W-:Y:S01]  /*b680*/  PRMT R7, R2, 0x7610, R7 ;  /* 0x0000761002077816 */ /* 0x001fe20000000007 */
[----:B------:R-:W-:Y:S06]  /*b690*/  BRA `(.L_x_28464) ;  /* 0x0000000000547947 */ /* 0x000fec0003800000 */
.L_x_28463:
        /* <DEDUP_REMOVED lines=16> */
.L_x_28491:
[----:B------:R-:W-:Y:S01]  /*b7a0*/  PRMT R7, RZ, 0x7610, R7 ;  /* 0x00007610ff077816 */ /* 0x000fe20000000007 */
[----:B------:R-:W-:Y:S06]  /*b7b0*/  BRA `(.L_x_28464) ;  /* 0x00000000000c7947 */ /* 0x000fec0003800000 */
.L_x_28488:
[----:B------:R2:W5:Y:S01]  /*b7c0*/  LDG.E.U8 R7, desc[UR36][R4.64] ;  /* 0x0000002404077981 */ /* 0x000562000c1e1100 */
[----:B------:R-:W-:Y:S05]  /*b7d0*/  BRA `(.L_x_28464) ;  /* 0x0000000000047947 */ /* 0x000fea0003800000 */
.L_x_28487:
[----:B------:R1:W5:Y:S02]  /*b7e0*/  LDG.E.U8 R7, desc[UR36][R4.64] ;  /* 0x0000002404077981 */ /* 0x000364000c1e1100 */
.L_x_28464:
        /* <DEDUP_REMOVED lines=17> */
.L_x_28496:
[----:B------:R0:W-:Y:S01]  /*b900*/  STG.E.U8 desc[UR36][R16.64], R2 ;  /* 0x0000000210007986 */ /* 0x0001e2000c101124 */
[----:B------:R-:W-:Y:S05]  /*b910*/  BRA `(.L_x_28498) ;  /* 0x0000000c000c7947 */ /* 0x000fea0003800000 */
.L_x_28495:
        /* <DEDUP_REMOVED lines=9> */
.L_x_28500:
[----:B------:R0:W-:Y:S01]  /*b9b0*/  STG.E desc[UR36][R16.64], R2 ;  /* 0x0000000210007986 */ /* 0x0001e2000c101924 */
[----:B------:R-:W-:Y:S05]  /*b9c0*/  BRA `(.L_x_28498) ;  /* 0x0000000800e07947 */ /* 0x000fea0003800000 */
.L_x_28499:
[----:B------:R0:W-:Y:S01]  /*b9d0*/  STG.E.U16 desc[UR36][R16.64], R2 ;  /* 0x0000000210007986 */ /* 0x0001e2000c101524 */
[----:B------:R-:W-:Y:S05]  /*b9e0*/  BRA `(.L_x_28498) ;  /* 0x0000000800d87947 */ /* 0x000fea0003800000 */
.L_x_28494:
        /* <DEDUP_REMOVED lines=9> */
.L_x_28502:
[----:B------:R-:W-:-:S04]  /*ba80*/  FSEL R0, RZ, 1, !P0 ;  /* 0x3f800000ff007808 */ /* 0x000fc80004000000 */
[----:B------:R-:W-:-:S05]  /*ba90*/  F2FP.F16.F32.PACK_AB R0, RZ, R0 ;  /* 0x00000000ff00723e */ /* 0x000fca00000000ff */
[----:B------:R0:W-:Y:S01]  /*baa0*/  STG.E.U16 desc[UR36][R16.64], R0 ;  /* 0x0000000010007986 */ /* 0x0001e2000c101524 */
[----:B------:R-:W-:Y:S05]  /*bab0*/  BRA `(.L_x_28498) ;  /* 0x0000000800a47947 */ /* 0x000fea0003800000 */
.L_x_28501:
        /* <DEDUP_REMOVED lines=10> */
.L_x_28504:
[----:B------:R-:W-:-:S04]  /*bb60*/  FSEL R0, RZ, 1, !P0 ;  /* 0x3f800000ff007808 */ /* 0x000fc80004000000 */
[----:B------:R-:W-:-:S04]  /*bb70*/  F2FP.F16.F32.PACK_AB R3, RZ, R0 ;  /* 0x00000000ff03723e */ /* 0x000fc800000000ff */
[----:B------:R-:W-:-:S05]  /*bb80*/  PRMT R3, R3, 0x5410, RZ ;  /* 0x0000541003037816 */ /* 0x000fca00000000ff */
[----:B------:R0:W-:Y:S01]  /*bb90*/  STG.E desc[UR36][R16.64], R3 ;  /* 0x0000000310007986 */ /* 0x0001e2000c101924 */
[----:B------:R-:W-:Y:S05]  /*bba0*/  BRA `(.L_x_28498) ;  /* 0x0000000800687947 */ /* 0x000fea0003800000 */
.L_x_28503:
[----:B------:R-:W-:Y:S01]  /*bbb0*/  FSEL R3, RZ, 1.875, !P0 ;  /* 0x3ff00000ff037808 */ /* 0x000fe20004000000 */
[----:B------:R-:W-:-:S05]  /*bbc0*/  IMAD.MOV.U32 R2, RZ, RZ, RZ ;  /* 0x000000ffff027224 */ /* 0x000fca00078e00ff */
[----:B------:R0:W-:Y:S01]  /*bbd0*/  STG.E.64 desc[UR36][R16.64], R2 ;  /* 0x0000000210007986 */ /* 0x0001e2000c101b24 */
[----:B------:R-:W-:Y:S05]  /*bbe0*/  BRA `(.L_x_28498) ;  /* 0x0000000800587947 */ /* 0x000fea0003800000 */
.L_x_28493:
        /* <DEDUP_REMOVED lines=10> */
.L_x_28507:
[----:B-1234-:R-:W-:Y:S02]  /*bc90*/  FSEL R5, RZ, 1.875, !P0 ;  /* 0x3ff00000ff057808 */ /* 0x01efe40004000000 */
[----:B------:R-:W-:Y:S01]  /*bca0*/  CS2R R6, SRZ ;  /* 0x0000000000067805 */ /* 0x000fe2000001ff00 */
[----:B------:R-:W-:-:S05]  /*bcb0*/  IMAD.MOV.U32 R4, RZ, RZ, RZ ;  /* 0x000000ffff047224 */ /* 0x000fca00078e00ff */
[----:B------:R0:W-:Y:S01]  /*bcc0*/  STG.E.128 desc[UR36][R16.64], R4 ;  /* 0x0000000410007986 */ /* 0x0001e2000c101d24 */
[----:B------:R-:W-:Y:S05]  /*bcd0*/  BRA `(.L_x_28498) ;  /* 0x00000008001c7947 */ /* 0x000fea0003800000 */
.L_x_28506:
        /* <DEDUP_REMOVED lines=18> */
.L_x_28511:
[----:B------:R-:W-:Y:S05]  /*be00*/  BSYNC B0 ;  /* 0x0000000000007941 */ /* 0x000fea0003800000 */
.L_x_28510:
[----:B------:R0:W-:Y:S01]  /*be10*/  STG.E.U8 desc[UR36][R16.64], R3 ;  /* 0x0000000310007986 */ /* 0x0001e2000c101124 */
[----:B------:R-:W-:Y:S05]  /*be20*/  BRA `(.L_x_28498) ;  /* 0x0000000400c87947 */ /* 0x000fea0003800000 */
.L_x_28509:
        /* <DEDUP_REMOVED lines=13> */
.L_x_28512:
[----:B------:R-:W-:Y:S01]  /*bf00*/  ISETP.GT.U32.AND P0, PT, R3, 0x7f800000, PT ;  /* 0x7f8000000300780c */ /* 0x000fe20003f04070 */
[----:B------:R-:W-:-:S05]  /*bf10*/  IMAD.MOV.U32 R3, RZ, RZ, 0x7f ;  /* 0x0000007fff037424 */ /* 0x000fca00078e00ff */
[----:B------:R-:W-:-:S05]  /*bf20*/  SEL R3, R3, 0x7c, P0 ;  /* 0x0000007c03037807 */ /* 0x000fca0000000000 */
[----:B------:R0:W-:Y:S01]  /*bf30*/  STG.E.U8 desc[UR36][R16.64], R3 ;  /* 0x0000000310007986 */ /* 0x0001e2000c101124 */
[----:B------:R-:W-:Y:S05]  /*bf40*/  BRA `(.L_x_28498) ;  /* 0x0000000400807947 */ /* 0x000fea0003800000 */
.L_x_28508:
[----:B------:R-:W-:-:S04]  /*bf50*/  FSEL R0, RZ, 1, !P0 ;  /* 0x3f800000ff007808 */ /* 0x000fc80004000000 */
[----:B------:R-:W-:-:S05]  /*bf60*/  F2FP.BF16.F32.PACK_AB R0, RZ, R0 ;  /* 0x00000000ff00723e */ /* 0x000fca00000010ff */
[----:B------:R0:W-:Y:S01]  /*bf70*/  STG.E.U16 desc[UR36][R16.64], R0 ;  /* 0x0000000010007986 */ /* 0x0001e2000c101524 */
[----:B------:R-:W-:Y:S05]  /*bf80*/  BRA `(.L_x_28498) ;  /* 0x0000000400707947 */ /* 0x000fea0003800000 */
.L_x_28505:
        /* <DEDUP_REMOVED lines=10> */
.L_x_28515:
        /* <DEDUP_REMOVED lines=16> */
.L_x_28518:
[----:B------:R-:W-:-:S07]  /*c130*/  PRMT R8, R0, 0x7610, R8 ;  /* 0x0000761000087816 */ /* 0x000fce0000000008 */
.L_x_28517:
[----:B------:R-:W-:Y:S05]  /*c140*/  BSYNC B0 ;  /* 0x0000000000007941 */ /* 0x000fea0003800000 */
.L_x_28516:
[----:B------:R0:W-:Y:S01]  /*c150*/  STG.E.U8 desc[UR36][R16.64], R8 ;  /* 0x0000000810007986 */ /* 0x0001e2000c101124 */
[----:B------:R-:W-:Y:S05]  /*c160*/  BRA `(.L_x_28498) ;  /* 0x0000000000f87947 */ /* 0x000fea0003800000 */
.L_x_28514:
        /* <DEDUP_REMOVED lines=16> */
.L_x_28521:
[----:B------:R-:W-:-:S07]  /*c270*/  PRMT R8, R0, 0x7610, R8 ;  /* 0x0000761000087816 */ /* 0x000fce0000000008 */
.L_x_28520:
[----:B------:R-:W-:Y:S05]  /*c280*/  BSYNC B0 ;  /* 0x0000000000007941 */ /* 0x000fea0003800000 */
.L_x_28519:
[----:B------:R0:W-:Y:S01]  /*c290*/  STG.E.U8 desc[UR36][R16.64], R8 ;  /* 0x0000000810007986 */ /* 0x0001e2000c101124 */
[----:B------:R-:W-:Y:S05]  /*c2a0*/  BRA `(.L_x_28498) ;  /* 0x0000000000a87947 */ /* 0x000fea0003800000 */
.L_x_28513:
        /* <DEDUP_REMOVED lines=21> */
.L_x_28497:
        /* <DEDUP_REMOVED lines=16> */
.L_x_28524:
[----:B------:R-:W-:Y:S05]  /*c500*/  BRA `(.L_x_28498) ;  /* 0x0000000000107947 */ /* 0x000fea0003800000 */
.L_x_28523:
[----:B------:R-:W-:-:S05]  /*c510*/  IMAD.MOV.U32 R3, RZ, RZ, RZ ;  /* 0x000000ffff037224 */ /* 0x000fca00078e00ff */
[----:B------:R0:W-:Y:S01]  /*c520*/  STG.E.64 desc[UR36][R16.64], R2 ;  /* 0x0000000210007986 */ /* 0x0001e2000c101b24 */
[----:B------:R-:W-:Y:S05]  /*c530*/  BRA `(.L_x_28498) ;  /* 0x0000000000047947 */ /* 0x000fea0003800000 */
.L_x_28522:
[----:B------:R0:W-:Y:S02]  /*c540*/  STG.E desc[UR36][R16.64], R2 ;  /* 0x0000000210007986 */ /* 0x0001e4000c101924 */
.L_x_28498:
[----:B------:R-:W-:Y:S05]  /*c550*/  BSYNC B6 ;  /* 0x0000000000067941 */ /* 0x000fea0003800000 */
.L_x_28492:
[----:B------:R-:W-:-:S07]  /*c560*/  VIADD R19, R19, 0x80 ;  /* 0x0000008013137836 */ /* 0x000fce0000000000 */
.L_x_28424:
[----:B------:R-:W-:Y:S05]  /*c570*/  BSYNC B7 ;  /* 0x0000000000077941 */ /* 0x000fea0003800000 */
.L_x_28423:
        /* <DEDUP_REMOVED lines=357> */
.L_x_28525:
        /* <DEDUP_REMOVED lines=20> */
.L_x_28529:
[----:B------:R4:W5:Y:S01]  /*dd10*/  LDG.E.U8 R19, desc[UR36][R4.64] ;  /* 0x0000002404137981 */ /* 0x000962000c1e1100 */
[----:B------:R-:W-:Y:S05]  /*dd20*/  BRA `(.L_x_28531) ;  /* 0x0000000c00647947 */ /* 0x000fea0003800000 */
.L_x_28528:
        /* <DEDUP_REMOVED lines=8> */
.L_x_28533:
[----:B------:R0:W5:Y:S01]  /*ddb0*/  LDG.E.U8 R19, desc[UR36][R4.64] ;  /* 0x0000002404137981 */ /* 0x000162000c1e1100 */
[----:B------:R-:W-:Y:S05]  /*ddc0*/  BRA `(.L_x_28531) ;  /* 0x0000000c003c7947 */ /* 0x000fea0003800000 */
.L_x_28532:
[----:B------:R0:W5:Y:S01]  /*ddd0*/  LDG.E.U16 R19, desc[UR36][R4.64] ;  /* 0x0000002404137981 */ /* 0x000162000c1e1500 */
[----:B------:R-:W-:Y:S05]  /*dde0*/  BRA `(.L_x_28531) ;  /* 0x0000000c00347947 */ /* 0x000fea0003800000 */
.L_x_28527:
        /* <DEDUP_REMOVED lines=10> */
.L_x_28535:
[----:B------:R-:W2:Y:S02]  /*de90*/  LDG.E.U16 R2, desc[UR36][R4.64] ;  /* 0x0000002404027981 */ /* 0x000ea4000c1e1500 */
[----:B--2---:R-:W-:-:S06]  /*dea0*/  HADD2.F32 R2, -RZ, R2.H0_H0 ;  /* 0x20000002ff027230 */ /* 0x004fcc0000004100 */
[----:B------:R-:W0:Y:S02]  /*deb0*/  F2I.S64.TRUNC R2, R2 ;  /* 0x0000000200027311 */ /* 0x000e24000020d900 */
[----:B0-----:R-:W-:Y:S01]  /*dec0*/  PRMT R19, R2, 0x7610, R19 ;  /* 0x0000761002137816 */ /* 0x001fe20000000013 */
[----:B------:R-:W-:Y:S06]  /*ded0*/  BRA `(.L_x_28531) ;  /* 0x0000000800f87947 */ /* 0x000fec0003800000 */
.L_x_28534:
        /* <DEDUP_REMOVED lines=10> */
.L_x_28537:
[----:B------:R-:W2:Y:S02]  /*df80*/  LDG.E.U16 R4, desc[UR36][R4.64] ;  /* 0x0000002404047981 */ /* 0x000ea4000c1e1500 */
[----:B--2---:R-:W-:-:S06]  /*df90*/  HADD2.F32 R2, -RZ, R4.H0_H0 ;  /* 0x20000004ff027230 */ /* 0x004fcc0000004100 */
[----:B------:R-:W0:Y:S02]  /*dfa0*/  F2I.S64.TRUNC R2, R2 ;  /* 0x0000000200027311 */ /* 0x000e24000020d900 */
[----:B0-----:R-:W-:Y:S01]  /*dfb0*/  PRMT R19, R2, 0x7610, R19 ;  /* 0x0000761002137816 */ /* 0x001fe20000000013 */
[----:B------:R-:W-:Y:S06]  /*dfc0*/  BRA `(.L_x_28531) ;  /* 0x0000000800bc7947 */ /* 0x000fec0003800000 */
.L_x_28536:
[----:B------:R-:W2:Y:S02]  /*dfd0*/  LDG.E.64 R2, desc[UR36][R4.64] ;  /* 0x0000002404027981 */ /* 0x000ea4000c1e1b00 */
[----:B--2---:R-:W0:Y:S02]  /*dfe0*/  F2I.S64.F64.TRUNC R2, R2 ;  /* 0x0000000200027311 */ /* 0x004e24000030d900 */
[----:B0-----:R-:W-:Y:S01]  /*dff0*/  PRMT R19, R2, 0x7610, R19 ;  /* 0x0000761002137816 */ /* 0x001fe20000000013 */
[----:B------:R-:W-:Y:S06]  /*e000*/  BRA `(.L_x_28531) ;  /* 0x0000000800ac7947 */ /* 0x000fec0003800000 */
.L_x_28526:
        /* <DEDUP_REMOVED lines=12> */
.L_x_28540:
[----:B------:R-:W2:Y:S02]  /*e0d0*/  LDG.E.64 R4, desc[UR36][R4.64] ;  /* 0x0000002404047981 */ /* 0x000ea4000c1e1b00 */
[----:B--2---:R-:W0:Y:S02]  /*e0e0*/  F2I.S64.F64.TRUNC R2, R4 ;  /* 0x0000000400027311 */ /* 0x004e24000030d900 */
[----:B0-----:R-:W-:Y:S01]  /*e0f0*/  PRMT R19, R2, 0x7610, R19 ;  /* 0x0000761002137816 */ /* 0x001fe20000000013 */
[----:B------:R-:W-:Y:S06]  /*e100*/  BRA `(.L_x_28531) ;  /* 0x00000008006c7947 */ /* 0x000fec0003800000 */
.L_x_28539:
        /* <DEDUP_REMOVED lines=28> */
.L_x_28542:
        /* <DEDUP_REMOVED lines=15> */
.L_x_28541:
[----:B------:R-:W2:Y:S02]  /*e3c0*/  LDG.E.U16 R2, desc[UR36][R4.64] ;  /* 0x0000002404027981 */ /* 0x000ea4000c1e1500 */
[----:B--2---:R-:W-:-:S06]  /*e3d0*/  IMAD.U32 R2, R2, 0x10000, RZ ;  /* 0x0001000002027824 */ /* 0x004fcc00078e00ff */
[----:B------:R-:W0:Y:S02]  /*e3e0*/  F2I.S64.TRUNC R2, R2 ;  /* 0x0000000200027311 */ /* 0x000e24000020d900 */
[----:B0-----:R-:W-:Y:S01]  /*e3f0*/  PRMT R19, R2, 0x7610, R19 ;  /* 0x0000761002137816 */ /* 0x001fe20000000013 */
[----:B------:R-:W-:Y:S06]  /*e400*/  BRA `(.L_x_28531) ;  /* 0x0000000400ac7947 */ /* 0x000fec0003800000 */
.L_x_28538:
        /* <DEDUP_REMOVED lines=10> */
.L_x_28545:
        /* <DEDUP_REMOVED lines=21> */
.L_x_28549:
[----:B------:R-:W-:Y:S05]  /*e600*/  BSYNC B1 ;  /* 0x0000000000017941 */ /* 0x000fea0003800000 */
.L_x_28548:
[----:B------:R-:W-:Y:S01]  /*e610*/  IMAD.SHL.U32 R2, R2, 0x100000, RZ ;  /* 0x0010000002027824 */ /* 0x000fe200078e00ff */
[----:B------:R-:W-:-:S04]  /*e620*/  LEA R3, R0, 0x3b800000, 0x17 ;  /* 0x3b80000000037811 */ /* 0x000fc800078eb8ff */
[----:B------:R-:W-:-:S07]  /*e630*/  LOP3.LUT R2, R3, R2, R4, 0xfe, !PT ;  /* 0x0000000203027212 */ /* 0x000fce00078efe04 */
.L_x_28547:
[----:B------:R-:W-:Y:S05]  /*e640*/  BSYNC B0 ;  /* 0x0000000000007941 */ /* 0x000fea0003800000 */
.L_x_28546:
[----:B------:R-:W0:Y:S02]  /*e650*/  F2I.S64.TRUNC R2, R2 ;  /* 0x0000000200027311 */ /* 0x000e24000020d900 */
[----:B0-----:R-:W-:Y:S01]  /*e660*/  PRMT R19, R2, 0x7610, R19 ;  /* 0x0000761002137816 */ /* 0x001fe20000000013 */
[----:B------:R-:W-:Y:S06]  /*e670*/  BRA `(.L_x_28531) ;  /* 0x0000000400107947 */ /* 0x000fec0003800000 */
.L_x_28544:
        /* <DEDUP_REMOVED lines=21> */
.L_x_28553:
[----:B------:R-:W-:Y:S05]  /*e7d0*/  BSYNC B1 ;  /* 0x0000000000017941 */ /* 0x000fea0003800000 */
.L_x_28552:
[----:B------:R-:W-:Y:S01]  /*e7e0*/  IMAD.SHL.U32 R2, R2, 0x200000, RZ ;  /* 0x0020000002027824 */ /* 0x000fe200078e00ff */
[----:B------:R-:W-:-:S04]  /*e7f0*/  LEA R3, R0, 0x37800000, 0x17 ;  /* 0x3780000000037811 */ /* 0x000fc800078eb8ff */
[----:B------:R-:W-:-:S07]  /*e800*/  LOP3.LUT R2, R3, R2, R4, 0xfe, !PT ;  /* 0x0000000203027212 */ /* 0x000fce00078efe04 */
.L_x_28551:
[----:B------:R-:W-:Y:S05]  /*e810*/  BSYNC B0 ;  /* 0x0000000000007941 */ /* 0x000fea0003800000 */
.L_x_28550:
[----:B------:R-:W0:Y:S02]  /*e820*/  F2I.S64.TRUNC R2, R2 ;  /* 0x0000000200027311 */ /* 0x000e24000020d900 */
[----:B0-----:R-:W-:Y:S01]  /*e830*/  PRMT R19, R2, 0x7610, R19 ;  /* 0x0000761002137816 */ /* 0x001fe20000000013 */
[----:B------:R-:W-:Y:S06]  /*e840*/  BRA `(.L_x_28531) ;  /* 0x00000000009c7947 */ /* 0x000fec0003800000 */
.L_x_28543:
        /* <DEDUP_REMOVED lines=14> */
.L_x_28557:
[----:B------:R-:W-:Y:S05]  /*e930*/  BSYNC B0 ;  /* 0x0000000000007941 */ /* 0x000fea0003800000 */
.L_x_28556:
[----:B------:R-:W0:Y:S02]  /*e940*/  F2I.S64.TRUNC R2, R2 ;  /* 0x0000000200027311 */ /* 0x000e24000020d900 */
[----:B0-----:R-:W-:Y:S01]  /*e950*/  PRMT R19, R2, 0x7610, R19 ;  /* 0x0000761002137816 */ /* 0x001fe20000000013 */
[----:B------:R-:W-:Y:S06]  /*e960*/  BRA `(.L_x_28531) ;  /* 0x0000000000547947 */ /* 0x000fec0003800000 */
.L_x_28530:
        /* <DEDUP_REMOVED lines=16> */
.L_x_28558:
[----:B------:R-:W-:Y:S01]  /*ea70*/  PRMT R19, RZ, 0x7610, R19 ;  /* 0x00007610ff137816 */ /* 0x000fe20000000013 */
[----:B------:R-:W-:Y:S06]  /*ea80*/  BRA `(.L_x_28531) ;  /* 0x00000000000c7947 */ /* 0x000fec0003800000 */
.L_x_28555:
[----:B------:R0:W5:Y:S01]  /*ea90*/  LDG.E.U8 R19, desc[UR36][R4.64] ;  /* 0x0000002404137981 */ /* 0x000162000c1e1100 */
[----:B------:R-:W-:Y:S05]  /*eaa0*/  BRA `(.L_x_28531) ;  /* 0x0000000000047947 */ /* 0x000fea0003800000 */
.L_x_28554:
[----:B------:R1:W5:Y:S02]  /*eab0*/  LDG.E.U8 R19, desc[UR36][R4.64] ;  /* 0x0000002404137981 */ /* 0x000364000c1e1100 */
.L_x_28531:
        /* <DEDUP_REMOVED lines=17> */
.L_x_28562:
[----:B------:R4:W5:Y:S01]  /*ebd0*/  LDG.E.U8 R0, desc[UR36][R4.64] ;  /* 0x0000002404007981 */ /* 0x000962000c1e1100 */
[----:B------:R-:W-:Y:S05]  /*ebe0*/  BRA `(.L_x_28564) ;  /* 0x0000000c00647947 */ /* 0x000fea0003800000 */
.L_x_28561:
        /* <DEDUP_REMOVED lines=8> */
.L_x_28566:
[----:B------:R0:W5:Y:S01]  /*ec70*/  LDG.E.U8 R0, desc[UR36][R4.64] ;  /* 0x0000002404007981 */ /* 0x000162000c1e1100 */
[----:B------:R-:W-:Y:S05]  /*ec80*/  BRA `(.L_x_28564) ;  /* 0x0000000c003c7947 */ /* 0x000fea0003800000 */
.L_x_28565:
[----:B------:R0:W5:Y:S01]  /*ec90*/  LDG.E.U16 R0, desc[UR36][R4.64] ;  /* 0x0000002404007981 */ /* 0x000162000c1e1500 */
[----:B------:R-:W-:Y:S05]  /*eca0*/  BRA `(.L_x_28564) ;  /* 0x0000000c00347947 */ /* 0x000fea0003800000 */
.L_x_28560:
        /* <DEDUP_REMOVED lines=10> */
.L_x_28568:
[----:B------:R-:W2:Y:S02]  /*ed50*/  LDG.E.U16 R2, desc[UR36][R4.64] ;  /* 0x0000002404027981 */ /* 0x000ea4000c1e1500 */
[----:B--2---:R-:W-:-:S06]  /*ed60*/  HADD2.F32 R2, -RZ, R2.H0_H0 ;  /* 0x20000002ff027230 */ /* 0x004fcc0000004100 */
[----:B------:R-:W0:Y:S02]  /*ed70*/  F2I.S64.TRUNC R2, R2 ;  /* 0x0000000200027311 */ /* 0x000e24000020d900 */
[----:B0-----:R-:W-:Y:S01]  /*ed80*/  PRMT R0, R2, 0x7610, R0 ;  /* 0x0000761002007816 */ /* 0x001fe20000000000 */
[----:B------:R-:W-:Y:S06]  /*ed90*/  BRA `(.L_x_28564) ;  /* 0x0000000800f87947 */ /* 0x000fec0003800000 */
.L_x_28567:
        /* <DEDUP_REMOVED lines=10> */
.L_x_28570:
[----:B------:R-:W2:Y:S02]  /*ee40*/  LDG.E.U16 R4, desc[UR36][R4.64] ;  /* 0x0000002404047981 */ /* 0x000ea4000c1e1500 */
[----:B--2---:R-:W-:-:S06]  /*ee50*/  HADD2.F32 R2, -RZ, R4.H0_H0 ;  /* 0x20000004ff027230 */ /* 0x004fcc0000004100 */
[----:B------:R-:W0:Y:S02]  /*ee60*/  F2I.S64.TRUNC R2, R2 ;  /* 0x0000000200027311 */ /* 0x000e24000020d900 */
[----:B0-----:R-:W-:Y:S01]  /*ee70*/  PRMT R0, R2, 0x7610, R0 ;  /* 0x0000761002007816 */ /* 0x001fe20000000000 */
[----:B------:R-:W-:Y:S06]  /*ee80*/  BRA `(.L_x_28564) ;  /* 0x0000000800bc7947 */ /* 0x000fec0003800000 */
.L_x_28569:
[----:B------:R-:W2:Y:S02]  /*ee90*/  LDG.E.64 R2, desc[UR36][R4.64] ;  /* 0x0000002404027981 */ /* 0x000ea4000c1e1b00 */
[----:B--2---:R-:W0:Y:S02]  /*eea0*/  F2I.S64.F64.TRUNC R2, R2 ;  /* 0x0000000200027311 */ /* 0x004e24000030d900 */
[----:B0-----:R-:W-:Y:S01]  /*eeb0*/  PRMT R0, R2, 0x7610, R0 ;  /* 0x0000761002007816 */ /* 0x001fe20000000000 */
[----:B------:R-:W-:Y:S06]  /*eec0*/  BRA `(.L_x_28564) ;  /* 0x0000000800ac7947 */ /* 0x000fec0003800000 */
.L_x_28559:
        /* <DEDUP_REMOVED lines=12> */
.L_x_28573:
[----:B------:R-:W2:Y:S02]  /*ef90*/  LDG.E.64 R4, desc[UR36][R4.64] ;  /* 0x0000002404047981 */ /* 0x000ea4000c1e1b00 */
[----:B--2---:R-:W0:Y:S02]  /*efa0*/  F2I.S64.F64.TRUNC R2, R4 ;  /* 0x0000000400027311 */ /* 0x004e24000030d900 */
[----:B0-----:R-:W-:Y:S01]  /*efb0*/  PRMT R0, R2, 0x7610, R0 ;  /* 0x0000761002007816 */ /* 0x001fe20000000000 */
[----:B------:R-:W-:Y:S06]  /*efc0*/  BRA `(.L_x_28564) ;  /* 0x00000008006c7947 */ /* 0x000fec0003800000 */
.L_x_28572:
        /* <DEDUP_REMOVED lines=28> */
.L_x_28575:
        /* <DEDUP_REMOVED lines=15> */
.L_x_28574:
[----:B------:R-:W2:Y:S02]  /*f280*/  LDG.E.U16 R2, desc[UR36][R4.64] ;  /* 0x0000002404027981 */ /* 0x000ea4000c1e1500 */
[----:B--2---:R-:W-:-:S06]  /*f290*/  IMAD.U32 R2, R2, 0x10000, RZ ;  /* 0x0001000002027824 */ /* 0x004fcc00078e00ff */
[----:B------:R-:W0:Y:S02]  /*f2a0*/  F2I.S64.TRUNC R2, R2 ;  /* 0x0000000200027311 */ /* 0x000e24000020d900 */
[----:B0-----:R-:W-:Y:S01]  /*f2b0*/  PRMT R0, R2, 0x7610, R0 ;  /* 0x0000761002007816 */ /* 0x001fe20000000000 */
[----:B------:R-:W-:Y:S06]  /*f2c0*/  BRA `(.L_x_28564) ;  /* 0x0000000400ac7947 */ /* 0x000fec0003800000 */
.L_x_28571:
        /* <DEDUP_REMOVED lines=10> */
.L_x_28578:
        /* <DEDUP_REMOVED lines=21> */
.L_x_28582:
[----:B------:R-:W-:Y:S05]  /*f4c0*/  BSYNC B1 ;  /* 0x0000000000017941 */ /* 0x000fea0003800000 */
.L_x_28581:
[----:B------:R-:W-:Y:S01]  /*f4d0*/  IMAD.SHL.U32 R2, R2, 0x100000, RZ ;  /* 0x0010000002027824 */ /* 0x000fe200078e00ff */
[----:B------:R-:W-:-:S04]  /*f4e0*/  LEA R3, R0, 0x3b800000, 0x17 ;  /* 0x3b80000000037811 */ /* 0x000fc800078eb8ff */
[----:B------:R-:W-:-:S07]  /*f4f0*/  LOP3.LUT R2, R3, R2, R4, 0xfe, !PT ;  /* 0x0000000203027212 */ /* 0x000fce00078efe04 */
.L_x_28580:
[----:B------:R-:W-:Y:S05]  /*f500*/  BSYNC B0 ;  /* 0x0000000000007941 */ /* 0x000fea0003800000 */
.L_x_28579:
[----:B------:R-:W0:Y:S02]  /*f510*/  F2I.S64.TRUNC R2, R2 ;  /* 0x0000000200027311 */ /* 0x000e24000020d900 */
[----:B0-----:R-:W-:Y:S01]  /*f520*/  PRMT R0, R2, 0x7610, R0 ;  /* 0x0000761002007816 */ /* 0x001fe20000000000 */
[----:B------:R-:W-:Y:S06]  /*f530*/  BRA `(.L_x_28564) ;  /* 0x0000000400107947 */ /* 0x000fec0003800000 */
.L_x_28577:
        /* <DEDUP_REMOVED lines=21> */
.L_x_28586:
[----:B------:R-:W-:Y:S05]  /*f690*/  BSYNC B1 ;  /* 0x0000000000017941 */ /* 0x000fea0003800000 */
.L_x_28585:
[----:B------:R-:W-:Y:S01]  /*f6a0*/  IMAD.SHL.U32 R2, R2, 0x200000, RZ ;  /* 0x0020000002027824 */ /* 0x000fe200078e00ff */
[----:B------:R-:W-:-:S04]  /*f6b0*/  LEA R3, R0, 0x37800000, 0x17 ;  /* 0x3780000000037811 */ /* 0x000fc800078eb8ff */
[----:B------:R-:W-:-:S07]  /*f6c0*/  LOP3.LUT R2, R3, R2, R4, 0xfe, !PT ;  /* 0x0000000203027212 */ /* 0x000fce00078efe04 */
.L_x_28584:
[----:B------:R-:W-:Y:S05]  /*f6d0*/  BSYNC B0 ;  /* 0x0000000000007941 */ /* 0x000fea0003800000 */
.L_x_28583:
[----:B------:R-:W0:Y:S02]  /*f6e0*/  F2I.S64.TRUNC R2, R2 ;  /* 0x0000000200027311 */ /* 0x000e24000020d900 */
[----:B0-----:R-:W-:Y:S01]  /*f6f0*/  PRMT R0, R2, 0x7610, R0 ;  /* 0x0000761002007816 */ /* 0x001fe20000000000 */
[----:B------:R-:W-:Y:S06]  /*f700*/  BRA `(.L_x_28564) ;  /* 0x00000000009c7947 */ /* 0x000fec0003800000 */
.L_x_28576:
        /* <DEDUP_REMOVED lines=14> */
.L_x_28590:
[----:B------:R-:W-:Y:S05]  /*f7f0*/  BSYNC B0 ;  /* 0x0000000000007941 */ /* 0x000fea0003800000 */
.L_x_28589:
[----:B------:R-:W0:Y:S02]  /*f800*/  F2I.S64.TRUNC R2, R2 ;  /* 0x0000000200027311 */ /* 0x000e24000020d900 */
[----:B0-----:R-:W-:Y:S01]  /*f810*/  PRMT R0, R2, 0x7610, R0 ;  /* 0x0000761002007816 */ /* 0x001fe20000000000 */
[----:B------:R-:W-:Y:S06]  /*f820*/  BRA `(.L_x_28564) ;  /* 0x0000000000547947 */ /* 0x000fec0003800000 */
.L_x_28563:
        /* <DEDUP_REMOVED lines=16> */
.L_x_28591:
[----:B------:R-:W-:Y:S01]  /*f930*/  PRMT R0, RZ, 0x7610, R0 ;  /* 0x00007610ff007816 */ /* 0x000fe20000000000 */
[----:B------:R-:W-:Y:S06]  /*f940*/  BRA `(.L_x_28564) ;  /* 0x00000000000c7947 */ /* 0x000fec0003800000 */
.L_x_28588:
[----:B------:R2:W5:Y:S01]  /*f950*/  LDG.E.U8 R0, desc[UR36][R4.64] ;  /* 0x0000002404007981 */ /* 0x000562000c1e1100 */
[----:B------:R-:W-:Y:S05]  /*f960*/  BRA `(.L_x_28564) ;  /* 0x0000000000047947 */ /* 0x000fea0003800000 */
.L_x_28587:
[----:B------:R1:W5:Y:S02]  /*f970*/  LDG.E.U8 R0, desc[UR36][R4.64] ;  /* 0x0000002404007981 */ /* 0x000364000c1e1100 */
.L_x_28564:
[----:B01234-:R-:W0:Y:S01]  /*f980*/  LDC.U8 R4, c[0x0][0x491] ;  /* 0x00012440ff047b82 */ /* 0x01fe220000000000 */
[----:B-----5:R-:W-:-:S04]  /*f990*/  LOP3.LUT P0, RZ, R0, 0xff, R19, 0xc8, !PT ;  /* 0x000000ff00ff7812 */ /* 0x020fc8000780c813 */
        /* <DEDUP_REMOVED lines=14> */
.L_x_28595:
[----:B------:R-:W-:Y:S01]  /*fa80*/  STG.E.U8 desc[UR36][R16.64], R2 ;  /* 0x0000000210007986 */ /* 0x000fe2000c101124 */
[----:B------:R-:W-:Y:S05]  /*fa90*/  EXIT ;  /* 0x000000000000794d */ /* 0x000fea0003800000 */
.L_x_28594:
        /* <DEDUP_REMOVED lines=9> */
.L_x_28598:
[----:B------:R-:W-:Y:S01]  /*fb30*/  STG.E desc[UR36][R16.64], R2 ;  /* 0x0000000210007986 */ /* 0x000fe2000c101924 */
[----:B------:R-:W-:Y:S05]  /*fb40*/  EXIT ;  /* 0x000000000000794d */ /* 0x000fea0003800000 */
.L_x_28597:
[----:B------:R-:W-:Y:S01]  /*fb50*/  STG.E.U16 desc[UR36][R16.64], R2 ;  /* 0x0000000210007986 */ /* 0x000fe2000c101524 */
[----:B------:R-:W-:Y:S05]  /*fb60*/  EXIT ;  /* 0x000000000000794d */ /* 0x000fea0003800000 */
.L_x_28593:
        /* <DEDUP_REMOVED lines=9> */
.L_x_28600:
[----:B------:R-:W-:-:S04]  /*fc00*/  FSEL R0, RZ, 1, !P0 ;  /* 0x3f800000ff007808 */ /* 0x000fc80004000000 */
[----:B------:R-:W-:-:S05]  /*fc10*/  F2FP.F16.F32.PACK_AB R0, RZ, R0 ;  /* 0x00000000ff00723e */ /* 0x000fca00000000ff */
[----:B------:R-:W-:Y:S01]  /*fc20*/  STG.E.U16 desc[UR36][R16.64], R0 ;  /* 0x0000000010007986 */ /* 0x000fe2000c101524 */
[----:B------:R-:W-:Y:S05]  /*fc30*/  EXIT ;  /* 0x000000000000794d */ /* 0x000fea0003800000 */
.L_x_28599:
        /* <DEDUP_REMOVED lines=10> */
.L_x_28602:
[----:B------:R-:W-:-:S04]  /*fce0*/  FSEL R0, RZ, 1, !P0 ;  /* 0x3f800000ff007808 */ /* 0x000fc80004000000 */
[----:B------:R-:W-:-:S04]  /*fcf0*/  F2FP.F16.F32.PACK_AB R3, RZ, R0 ;  /* 0x00000000ff03723e */ /* 0x000fc800000000ff */
[----:B------:R-:W-:-:S05]  /*fd00*/  PRMT R3, R3, 0x5410, RZ ;  /* 0x0000541003037816 */ /* 0x000fca00000000ff */
[----:B------:R-:W-:Y:S01]  /*fd10*/  STG.E desc[UR36][R16.64], R3 ;  /* 0x0000000310007986 */ /* 0x000fe2000c101924 */
[----:B------:R-:W-:Y:S05]  /*fd20*/  EXIT ;  /* 0x000000000000794d */ /* 0x000fea0003800000 */
.L_x_28601:
[----:B------:R-:W-:Y:S01]  /*fd30*/  FSEL R3, RZ, 1.875, !P0 ;  /* 0x3ff00000ff037808 */ /* 0x000fe20004000000 */
[----:B------:R-:W-:-:S05]  /*fd40*/  IMAD.MOV.U32 R2, RZ, RZ, RZ ;  /* 0x000000ffff027224 */ /* 0x000fca00078e00ff */
[----:B------:R-:W-:Y:S01]  /*fd50*/  STG.E.64 desc[UR36][R16.64], R2 ;  /* 0x0000000210007986 */ /* 0x000fe2000c101b24 */
[----:B------:R-:W-:Y:S05]  /*fd60*/  EXIT ;  /* 0x000000000000794d */ /* 0x000fea0003800000 */
.L_x_28592:
        /* <DEDUP_REMOVED lines=10> */
.L_x_28605:
[----:B------:R-:W-:Y:S02]  /*fe10*/  FSEL R5, RZ, 1.875, !P0 ;  /* 0x3ff00000ff057808 */ /* 0x000fe40004000000 */
[----:B------:R-:W-:Y:S01]  /*fe20*/  CS2R R6, SRZ ;  /* 0x0000000000067805 */ /* 0x000fe2000001ff00 */
[----:B------:R-:W-:-:S05]  /*fe30*/  IMAD.MOV.U32 R4, RZ, RZ, RZ ;  /* 0x000000ffff047224 */ /* 0x000fca00078e00ff */
[----:B------:R-:W-:Y:S01]  /*fe40*/  STG.E.128 desc[UR36][R16.64], R4 ;  /* 0x0000000410007986 */ /* 0x000fe2000c101d24 */
[----:B------:R-:W-:Y:S05]  /*fe50*/  EXIT ;  /* 0x000000000000794d */ /* 0x000fea0003800000 */
.L_x_28604:
        /* <DEDUP_REMOVED lines=18> */
.L_x_28609:
[----:B------:R-:W-:Y:S05]  /*ff80*/  BSYNC B0 ;  /* 0x0000000000007941 */ /* 0x000fea0003800000 */
.L_x_28608:
[----:B------:R-:W-:Y:S01]  /*ff90*/  STG.E.U8 desc[UR36][R16.64], R3 ;  /* 0x0000000310007986 */ /* 0x000fe2000c101124 */
[----:B------:R-:W-:Y:S05]  /*ffa0*/  EXIT ;  /* 0x000000000000794d */ /* 0x000fea0003800000 */
.L_x_28607:
        /* <DEDUP_REMOVED lines=14> */
.L_x_28610:
[----:B------:R-:W-:Y:S01]  /*10090*/  IMAD.MOV.U32 R3, RZ, RZ, 0x7f ;  /* 0x0000007fff037424 */ /* 0x000fe200078e00ff */
[----:B------:R-:W-:-:S04]  /*100a0*/  ISETP.GT.U32.AND P0, PT, R5, 0x7f800000, PT ;  /* 0x7f8000000500780c */ /* 0x000fc80003f04070 */
[----:B------:R-:W-:-:S05]  /*100b0*/  SEL R3, R3, 0x7c, P0 ;  /* 0x0000007c03037807 */ /* 0x000fca0000000000 */
[----:B------:R-:W-:Y:S01]  /*100c0*/  STG.E.U8 desc[UR36][R16.64], R3 ;  /* 0x0000000310007986 */ /* 0x000fe2000c101124 */
[----:B------:R-:W-:Y:S05]  /*100d0*/  EXIT ;  /* 0x000000000000794d */ /* 0x000fea0003800000 */
.L_x_28606:
[----:B------:R-:W-:-:S04]  /*100e0*/  FSEL R0, RZ, 1, !P0 ;  /* 0x3f800000ff007808 */ /* 0x000fc80004000000 */
[----:B------:R-:W-:-:S05]  /*100f0*/  F2FP.BF16.F32.PACK_AB R0, RZ, R0 ;  /* 0x00000000ff00723e */ /* 0x000fca00000010ff */
[----:B------:R-:W-:Y:S01]  /*10100*/  STG.E.U16 desc[UR36][R16.64], R0 ;  /* 0x0000000010007986 */ /* 0x000fe2000c101524 */
[----:B------:R-:W-:Y:S05]  /*10110*/  EXIT ;  /* 0x000000000000794d */ /* 0x000fea0003800000 */
.L_x_28603:
        /* <DEDUP_REMOVED lines=10> */
.L_x_28613:
        /* <DEDUP_REMOVED lines=16> */
.L_x_28616:
[----:B------:R-:W-:-:S07]  /*102c0*/  PRMT R8, R0, 0x7610, R8 ;  /* 0x0000761000087816 */ /* 0x000fce0000000008 */
.L_x_28615:
[----:B------:R-:W-:Y:S05]  /*102d0*/  BSYNC B0 ;  /* 0x0000000000007941 */ /* 0x000fea0003800000 */
.L_x_28614:
[----:B------:R-:W-:Y:S01]  /*102e0*/  STG.E.U8 desc[UR36][R16.64], R8 ;  /* 0x0000000810007986 */ /* 0x000fe2000c101124 */
[----:B------:R-:W-:Y:S05]  /*102f0*/  EXIT ;  /* 0x000000000000794d */ /* 0x000fea0003800000 */
.L_x_28612:
        /* <DEDUP_REMOVED lines=16> */
.L_x_28619:
[----:B------:R-:W-:-:S07]  /*10400*/  PRMT R8, R0, 0x7610, R8 ;  /* 0x0000761000087816 */ /* 0x000fce0000000008 */
.L_x_28618:
[----:B------:R-:W-:Y:S05]  /*10410*/  BSYNC B0 ;  /* 0x0000000000007941 */ /* 0x000fea0003800000 */
.L_x_28617:
[----:B------:R-:W-:Y:S01]  /*10420*/  STG.E.U8 desc[UR36][R16.64], R8 ;  /* 0x0000000810007986 */ /* 0x000fe2000c101124 */
[----:B------:R-:W-:Y:S05]  /*10430*/  EXIT ;  /* 0x000000000000794d */ /* 0x000fea0003800000 */
.L_x_28611:
        /* <DEDUP_REMOVED lines=21> */
.L_x_28596:
        /* <DEDUP_REMOVED lines=16> */
.L_x_28622:
[----:B------:R-:W-:Y:S05]  /*10690*/  EXIT ;  /* 0x000000000000794d */ /* 0x000fea0003800000 */
.L_x_28621:
[----:B------:R-:W-:-:S05]  /*106a0*/  IMAD.MOV.U32 R3, RZ, RZ, RZ ;  /* 0x000000ffff037224 */ /* 0x000fca00078e00ff */
[----:B------:R-:W-:Y:S01]  /*106b0*/  STG.E.64 desc[UR36][R16.64], R2 ;  /* 0x0000000210007986 */ /* 0x000fe2000c101b24 */
[----:B------:R-:W-:Y:S05]  /*106c0*/  EXIT ;  /* 0x000000000000794d */ /* 0x000fea0003800000 */
.L_x_28620:
[----:B------:R-:W-:Y:S01]  /*106d0*/  STG.E desc[UR36][R16.64], R2 ;  /* 0x0000000210007986 */ /* 0x000fe2000c101924 */
[----:B------:R-:W-:Y:S05]  /*106e0*/  EXIT ;  /* 0x000000000000794d */ /* 0x000fea0003800000 */
.L_x_28623:
        /* <DEDUP_REMOVED lines=9> */
.L_x_44022:


//--------------------- .text._ZN2at6native27unrolled_elementwise_kernelINS0_13BinaryFunctorIhhbZZZNS0_22logical_or_kernel_cudaERNS_14TensorIteratorEENKUlvE0_clEvENKUlvE_clEvEUlhhE_EESt5arrayIPcLm3EELi4E23TrivialOffsetCalculatorILi2EjESC_ILi1EjENS0_6memory12LoadWithCastILi2EEENSF_13StoreWithCastILi1EEEEEviT_T0_T2_T3_T4_T5_ --------------------------
	.section	.text._ZN2at6native27unrolled_elementwise_kernelINS0_13BinaryFunctorIhhbZZZNS0_22logical_or_kernel_cudaERNS_14TensorIteratorEENKUlvE0_clEvENKUlvE_clEvEUlhhE_EESt5arrayIPcLm3EELi4E23TrivialOffsetCalculatorILi2EjESC_ILi1EjENS0_6memory12LoadWithCastILi2EEENSF_13StoreWithCastILi1EEEEEviT_T0_T2_T3_T4_T5_,"ax",@progbits
	.align	128
        .global         _ZN2at6native27unrolled_elementwise_kernelINS0_13BinaryFunctorIhhbZZZNS0_22logical_or_kernel_cudaERNS_14TensorIteratorEENKUlvE0_clEvENKUlvE_clEvEUlhhE_EESt5arrayIPcLm3EELi4E23TrivialOffsetCalculatorILi2EjESC_ILi1EjENS0_6memory12LoadWithCastILi2EEENSF_13StoreWithCastILi1EEEEEviT_T0_T2_T3_T4_T5_
        .type           _ZN2at6native27unrolled_elementwise_kernelINS0_13BinaryFunctorIhhbZZZNS0_22logical_or_kernel_cudaERNS_14TensorIteratorEENKUlvE0_clEvENKUlvE_clEvEUlhhE_EESt5arrayIPcLm3EELi4E23TrivialOffsetCalculatorILi2EjESC_ILi1EjENS0_6memory12LoadWithCastILi2EEENSF_13StoreWithCastILi1EEEEEviT_T0_T2_T3_T4_T5_,@function
        .size           _ZN2at6native27unrolled_elementwise_kernelINS0_13BinaryFunctorIhhbZZZNS0_22logical_or_kernel_cudaERNS_14TensorIteratorEENKUlvE0_clEvENKUlvE_clEvEUlhhE_EESt5arrayIPcLm3EELi4E23TrivialOffsetCalculatorILi2EjESC_ILi1EjENS0_6memory12LoadWithCastILi2EEENSF_13StoreWithCastILi1EEEEEviT_T0_T2_T3_T4_T5_,(.L_x_44023 - _ZN2at6native27unrolled_elementwise_kernelINS0_13BinaryFunctorIhhbZZZNS0_22logical_or_kernel_cudaERNS_14TensorIteratorEENKUlvE0_clEvENKUlvE_clEvEUlhhE_EESt5arrayIPcLm3EELi4E23TrivialOffsetCalculatorILi2EjESC_ILi1EjENS0_6memory12LoadWithCastILi2EEENSF_13StoreWithCastILi1EEEEEviT_T0_T2_T3_T4_T5_)
        .other          _ZN2at6native27unrolled_elementwise_kernelINS0_13BinaryFunctorIhhbZZZNS0_22logical_or_kernel_cudaERNS_14TensorIteratorEENKUlvE0_clEvENKUlvE_clEvEUlhhE_EESt5arrayIPcLm3EELi4E23TrivialOffsetCalculatorILi2EjESC_ILi1EjENS0_6memory12LoadWithCastILi2EEENSF_13StoreWithCastILi1EEEEEviT_T0_T2_T3_T4_T5_,@"STO_CUDA_ENTRY STV_DEFAULT"
_ZN2at6native27unrolled_elementwise_kernelINS0_13BinaryFunctorIhhbZZZNS0_22logical_or_kernel_cudaERNS_14TensorIteratorEENKUlvE0_clEvENKUlvE_clEvEUlhhE_EESt5arrayIPcLm3EELi4E23TrivialOffsetCalculatorILi2EjESC_ILi1EjENS0_6memory12LoadWithCastILi2EEENSF_13StoreWithCastILi1EEEEEviT_T0_T2_T3_T4_T5_:
.text._ZN2at6native27unrolled_elementwise_kernelINS0_13BinaryFunctorIhhbZZZNS0_22logical_or_kernel_cudaERNS_14TensorIteratorEENKUlvE0_clEvENKUlvE_clEvEUlhhE_EESt5arrayIPcLm3EELi4E23TrivialOffsetCalculatorILi2EjESC_ILi1EjENS0_6memory12LoadWithCastILi2EEENSF_13StoreWithCastILi1EEEEEviT_T0_T2_T3_T4_T5_:
        /* <DEDUP_REMOVED lines=33> */
.L_x_28629:
[----:B------:R3:W5:Y:S01]  /*0210*/  LDG.E.U8 R18, desc[UR36][R6.64] ;  /* 0x0000002406127981 */ /* 0x000762000c1e1100 */
[----:B------:R-:W-:Y:S05]  /*0220*/  BRA `(.L_x_28631) ;  /* 0x0000000c00687947 */ /* 0x000fea0003800000 */
.L_x_28628:
        /* <DEDUP_REMOVED lines=8> */
.L_x_28633:
[----:B------:R1:W5:Y:S01]  /*02b0*/  LDG.E.U8 R18, desc[UR36][R6.64] ;  /* 0x0000002406127981 */ /* 0x000362000c1e1100 */
[----:B------:R-:W-:Y:S05]  /*02c0*/  BRA `(.L_x_28631) ;  /* 0x0000000c00407947 */ /* 0x000fea0003800000 */
.L_x_28632:
[----:B------:R2:W5:Y:S01]  /*02d0*/  LDG.E.U16 R18, desc[UR36][R6.64] ;  /* 0x0000002406127981 */ /* 0x000562000c1e1500 */
[----:B------:R-:W-:Y:S05]  /*02e0*/  BRA `(.L_x_28631) ;  /* 0x0000000c00387947 */ /* 0x000fea0003800000 */
.L_x_28627:
        /* <DEDUP_REMOVED lines=10> */
.L_x_28635:
[----:B------:R-:W2:Y:S02]  /*0390*/  LDG.E.U16 R4, desc[UR36][R6.64] ;  /* 0x0000002406047981 */ /* 0x000ea4000c1e1500 */
[----:B--2---:R-:W-:-:S06]  /*03a0*/  HADD2.F32 R4, -RZ, R4.H0_H0 ;  /* 0x20000004ff047230 */ /* 0x004fcc0000004100 */
[----:B------:R-:W0:Y:S02]  /*03b0*/  F2I.S64.TRUNC R4, R4 ;  /* 0x0000000400047311 */ /* 0x000e24000020d900 */
[----:B0-----:R-:W-:Y:S01]  /*03c0*/  PRMT R18, R4, 0x7610, R18 ;  /* 0x0000761004127816 */ /* 0x001fe20000000012 */
[----:B------:R-:W-:Y:S06]  /*03d0*/  BRA `(.L_x_28631) ;  /* 0x0000000800fc7947 */ /* 0x000fec0003800000 */
.L_x_28634:
        /* <DEDUP_REMOVED lines=10> */
.L_x_28637:
[----:B------:R-:W2:Y:S02]  /*0480*/  LDG.E.U16 R6, desc[UR36][R6.64] ;  /* 0x0000002406067981 */ /* 0x000ea4000c1e1500 */
[----:B--2---:R-:W-:-:S06]  /*0490*/  HADD2.F32 R4, -RZ, R6.H0_H0 ;  /* 0x20000006ff047230 */ /* 0x004fcc0000004100 */
[----:B------:R-:W0:Y:S02]  /*04a0*/  F2I.S64.TRUNC R4, R4 ;  /* 0x0000000400047311 */ /* 0x000e24000020d900 */
[----:B0-----:R-:W-:Y:S01]  /*04b0*/  PRMT R18, R4, 0x7610, R18 ;  /* 0x0000761004127816 */ /* 0x001fe20000000012 */
[----:B------:R-:W-:Y:S06]  /*04c0*/  BRA `(.L_x_28631) ;  /* 0x0000000800c07947 */ /* 0x000fec0003800000 */
.L_x_28636:
[----:B------:R-:W2:Y:S02]  /*04d0*/  LDG.E.64 R4, desc[UR36][R6.64] ;  /* 0x0000002406047981 */ /* 0x000ea4000c1e1b00 */
[----:B--2---:R-:W0:Y:S02]  /*04e0*/  F2I.S64.F64.TRUNC R4, R4 ;  /* 0x0000000400047311 */ /* 0x004e24000030d900 */
[----:B0-----:R-:W-:Y:S01]  /*04f0*/  PRMT R18, R4, 0x7610, R18 ;  /* 0x0000761004127816 */ /* 0x001fe20000000012 */
[----:B------:R-:W-:Y:S06]  /*0500*/  BRA `(.L_x_28631) ;  /* 0x0000000800b07947 */ /* 0x000fec0003800000 */
.L_x_28626:
        /* <DEDUP_REMOVED lines=12> */
.L_x_28640:
[----:B------:R-:W2:Y:S02]  /*05d0*/  LDG.E.64 R6, desc[UR36][R6.64] ;  /* 0x0000002406067981 */ /* 0x000ea4000c1e1b00 */
[----:B--2---:R-:W0:Y:S02]  /*05e0*/  F2I.S64.F64.TRUNC R4, R6 ;  /* 0x0000000600047311 */ /* 0x004e24000030d900 */
[----:B0-----:R-:W-:Y:S01]  /*05f0*/  PRMT R18, R4, 0x7610, R18 ;  /* 0x0000761004127816 */ /* 0x001fe20000000012 */
[----:B------:R-:W-:Y:S06]  /*0600*/  BRA `(.L_x_28631) ;  /* 0x0000000800707947 */ /* 0x000fec0003800000 */
.L_x_28639:
        /* <DEDUP_REMOVED lines=28> */
.L_x_28642:
        /* <DEDUP_REMOVED lines=16> */
.L_x_28641:
[----:B------:R-:W2:Y:S02]  /*08d0*/  LDG.E.U16 R4, desc[UR36][R6.64] ;  /* 0x0000002406047981 */ /* 0x000ea4000c1e1500 */
[----:B--2---:R-:W-:-:S06]  /*08e0*/  IMAD.U32 R4, R4, 0x10000, RZ ;  /* 0x0001000004047824 */ /* 0x004fcc00078e00ff */
[----:B------:R-:W0:Y:S02]  /*08f0*/  F2I.S64.TRUNC R4, R4 ;  /* 0x0000000400047311 */ /* 0x000e24000020d900 */
[----:B0-----:R-:W-:Y:S01]  /*0900*/  PRMT R18, R4, 0x7610, R18 ;  /* 0x0000761004127816 */ /* 0x001fe20000000012 */
[----:B------:R-:W-:Y:S06]  /*0910*/  BRA `(.L_x_28631) ;  /* 0x0000000400ac7947 */ /* 0x000fec0003800000 */
.L_x_28638:
        /* <DEDUP_REMOVED lines=10> */
.L_x_28645:
        /* <DEDUP_REMOVED lines=21> */
.L_x_28649:
[----:B------:R-:W-:Y:S05]  /*0b10*/  BSYNC B1 ;  /* 0x0000000000017941 */ /* 0x000fea0003800000 */
.L_x_28648:
[----:B------:R-:W-:Y:S01]  /*0b20*/  IMAD.SHL.U32 R3, R3, 0x100000, RZ ;  /* 0x0010000003037824 */ /* 0x000fe200078e00ff */
[----:B------:R-:W-:-:S04]  /*0b30*/  LEA R5, R0, 0x3b800000, 0x17 ;  /* 0x3b80000000057811 */ /* 0x000fc800078eb8ff */
[----:B------:R-:W-:-:S07]  /*0b40*/  LOP3.LUT R4, R5, R3, R6, 0xfe, !PT ;  /* 0x0000000305047212 */ /* 0x000fce00078efe06 */
.L_x_28647:
[----:B------:R-:W-:Y:S05]  /*0b50*/  BSYNC B0 ;  /* 0x0000000000007941 */ /* 0x000fea0003800000 */
.L_x_28646:
[----:B------:R-:W0:Y:S02]  /*0b60*/  F2I.S64.TRUNC R4, R4 ;  /* 0x0000000400047311 */ /* 0x000e24000020d900 */
[----:B0-----:R-:W-:Y:S01]  /*0b70*/  PRMT R18, R4, 0x7610, R18 ;  /* 0x0000761004127816 */ /* 0x001fe20000000012 */
[----:B------:R-:W-:Y:S06]  /*0b80*/  BRA `(.L_x_28631) ;  /* 0x0000000400107947 */ /* 0x000fec0003800000 */
.L_x_28644:
        /* <DEDUP_REMOVED lines=21> */
.L_x_28653:
[----:B------:R-:W-:Y:S05]  /*0ce0*/  BSYNC B1 ;  /* 0x0000000000017941 */ /* 0x000fea0003800000 */
.L_x_28652:
[----:B------:R-:W-:Y:S01]  /*0cf0*/  IMAD.SHL.U32 R3, R3, 0x200000, RZ ;  /* 0x0020000003037824 */ /* 0x000fe200078e00ff */
[----:B------:R-:W-:-:S04]  /*0d00*/  LEA R5, R0, 0x37800000, 0x17 ;  /* 0x3780000000057811 */ /* 0x000fc800078eb8ff */
[----:B------:R-:W-:-:S07]  /*0d10*/  LOP3.LUT R4, R5, R3, R6, 0xfe, !PT ;  /* 0x0000000305047212 */ /* 0x000fce00078efe06 */
.L_x_28651:
[----:B------:R-:W-:Y:S05]  /*0d20*/  BSYNC B0 ;  /* 0x0000000000007941 */ /* 0x000fea0003800000 */
.L_x_28650:
[----:B------:R-:W0:Y:S02]  /*0d30*/  F2I.S64.TRUNC R4, R4 ;  /* 0x0000000400047311 */ /* 0x000e24000020d900 */
[----:B0-----:R-:W-:Y:S01]  /*0d40*/  PRMT R18, R4, 0x7610, R18 ;  /* 0x0000761004127816 */ /* 0x001fe20000000012 */
[----:B------:R-:W-:Y:S06]  /*0d50*/  BRA `(.L_x_28631) ;  /* 0x00000000009c7947 */ /* 0x000fec0003800000 */
.L_x_28643:
        /* <DEDUP_REMOVED lines=14> */
.L_x_28657:
[----:B------:R-:W-:Y:S05]  /*0e40*/  BSYNC B0 ;  /* 0x0000000000007941 */ /* 0x000fea0003800000 */
.L_x_28656:
[----:B------:R-:W0:Y:S02]  /*0e50*/  F2I.S64.TRUNC R4, R4 ;  /* 0x0000000400047311 */ /* 0x000e24000020d900 */
[----:B0-----:R-:W-:Y:S01]  /*0e60*/  PRMT R18, R4, 0x7610, R18 ;  /* 0x0000761004127816 */ /* 0x001fe20000000012 */
[----:B------:R-:W-:Y:S06]  /*0e70*/  BRA `(.L_x_28631) ;  /* 0x0000000000547947 */ /* 0x000fec0003800000 */
.L_x_28630:
        /* <DEDUP_REMOVED lines=16> */
.L_x_28658:
[----:B------:R-:W-:Y:S01]  /*0f80*/  PRMT R18, RZ, 0x7610, R18 ;  /* 0x00007610ff127816 */ /* 0x000fe20000000012 */
[----:B------:R-:W-:Y:S06]  /*0f90*/  BRA `(.L_x_28631) ;  /* 0x00000000000c7947 */ /* 0x000fec0003800000 */
.L_x_28655:
[----:B------:R0:W5:Y:S01]  /*0fa0*/  LDG.E.U8 R18, desc[UR36][R6.64] ;  /* 0x0000002406127981 */ /* 0x000162000c1e1100 */
[----:B------:R-:W-:Y:S05]  /*0fb0*/  BRA `(.L_x_28631) ;  /* 0x0000000000047947 */ /* 0x000fea0003800000 */
.L_x_28654:
[----:B------:R0:W5:Y:S02]  /*0fc0*/  LDG.E.U8 R18, desc[UR36][R6.64] ;  /* 0x0000002406127981 */ /* 0x000164000c1e1100 */
.L_x_28631:
        /* <DEDUP_REMOVED lines=18> */
.L_x_28662:
[----:B------:R1:W5:Y:S01]  /*10f0*/  LDG.E.U8 R19, desc[UR36][R6.64] ;  /* 0x0000002406137981 */ /* 0x000362000c1e1100 */
[----:B------:R-:W-:Y:S05]  /*1100*/  BRA `(.L_x_28664) ;  /* 0x0000000c00647947 */ /* 0x000fea0003800000 */
.L_x_28661:
        /* <DEDUP_REMOVED lines=8> */
.L_x_28666:
[----:B------:R3:W5:Y:S01]  /*1190*/  LDG.E.U8 R19, desc[UR36][R6.64] ;  /* 0x0000002406137981 */ /* 0x000762000c1e1100 */
[----:B------:R-:W-:Y:S05]  /*11a0*/  BRA `(.L_x_28664) ;  /* 0x0000000c003c7947 */ /* 0x000fea0003800000 */
.L_x_28665:
[----:B------:R2:W5:Y:S01]  /*11b0*/  LDG.E.U16 R19, desc[UR36][R6.64] ;  /* 0x0000002406137981 */ /* 0x000562000c1e1500 */
[----:B------:R-:W-:Y:S05]  /*11c0*/  BRA `(.L_x_28664) ;  /* 0x0000000c00347947 */ /* 0x000fea0003800000 */
.L_x_28660:
        /* <DEDUP_REMOVED lines=10> */
.L_x_28668:
[----:B------:R-:W2:Y:S02]  /*1270*/  LDG.E.U16 R4, desc[UR36][R6.64] ;  /* 0x0000002406047981 */ /* 0x000ea4000c1e1500 */
[----:B--2---:R-:W-:-:S06]  /*1280*/  HADD2.F32 R4, -RZ, R4.H0_H0 ;  /* 0x20000004ff047230 */ /* 0x004fcc0000004100 */
[----:B------:R-:W0:Y:S02]  /*1290*/  F2I.S64.TRUNC R4, R4 ;  /* 0x0000000400047311 */ /* 0x000e24000020d900 */
[----:B0-----:R-:W-:Y:S01]  /*12a0*/  PRMT R19, R4, 0x7610, R19 ;  /* 0x0000761004137816 */ /* 0x001fe20000000013 */
[----:B------:R-:W-:Y:S06]  /*12b0*/  BRA `(.L_x_28664) ;  /* 0x0000000800f87947 */ /* 0x000fec0003800000 */
.L_x_28667:
        /* <DEDUP_REMOVED lines=10> */
.L_x_28670:
[----:B------:R-:W2:Y:S02]  /*1360*/  LDG.E.U16 R6, desc[UR36][R6.64] ;  /* 0x0000002406067981 */ /* 0x000ea4000c1e1500 */
[----:B--2---:R-:W-:-:S06]  /*1370*/  HADD2.F32 R4, -RZ, R6.H0_H0 ;  /* 0x20000006ff047230 */ /* 0x004fcc0000004100 */
[----:B------:R-:W0:Y:S02]  /*1380*/  F2I.S64.TRUNC R4, R4 ;  /* 0x0000000400047311 */ /* 0x000e24000020d900 */
[----:B0-----:R-:W-:Y:S01]  /*1390*/  PRMT R19, R4, 0x7610, R19 ;  /* 0x0000761004137816 */ /* 0x001fe20000000013 */
[----:B------:R-:W-:Y:S06]  /*13a0*/  BRA `(.L_x_28664) ;  /* 0x0000000800bc7947 */ /* 0x000fec0003800000 */
.L_x_28669:
[----:B------:R-:W2:Y:S02]  /*13b0*/  LDG.E.64 R4, desc[UR36][R6.64] ;  /* 0x0000002406047981 */ /* 0x000ea4000c1e1b00 */
[----:B--2---:R-:W0:Y:S02]  /*13c0*/  F2I.S64.F64.TRUNC R4, R4 ;  /* 0x0000000400047311 */ /* 0x004e24000030d900 */
[----:B0-----:R-:W-:Y:S01]  /*13d0*/  PRMT R19, R4, 0x7610, R19 ;  /* 0x0000761004137816 */ /* 0x001fe20000000013 */
[----:B------:R-:W-:Y:S06]  /*13e0*/  BRA `(.L_x_28664) ;  /* 0x0000000800ac7947 */ /* 0x000fec0003800000 */
.L_x_28659:
        /* <DEDUP_REMOVED lines=12> */
.L_x_28673:
[----:B------:R-:W2:Y:S02]  /*14b0*/  LDG.E.64 R6, desc[UR36][R6.64] ;  /* 0x0000002406067981 */ /* 0x000ea4000c1e1b00 */
[----:B--2---:R-:W0:Y:S02]  /*14c0*/  F2I.S64.F64.TRUNC R4, R6 ;  /* 0x0000000600047311 */ /* 0x004e24000030d900 */
[----:B0-----:R-:W-:Y:S01]  /*14d0*/  PRMT R19, R4, 0x7610, R19 ;  /* 0x0000761004137816 */ /* 0x001fe20000000013 */
[----:B------:R-:W-:Y:S06]  /*14e0*/  BRA `(.L_x_28664) ;  /* 0x00000008006c7947 */ /* 0x000fec0003800000 */
.L_x_28672:
        /* <DEDUP_REMOVED lines=28> */
.L_x_28675:
        /* <DEDUP_REMOVED lines=15> */
.L_x_28674:
[----:B------:R-:W2:Y:S02]  /*17a0*/  LDG.E.U16 R4, desc[UR36][R6.64] ;  /* 0x0000002406047981 */ /* 0x000ea4000c1e1500 */
[----:B--2---:R-:W-:-:S06]  /*17b0*/  IMAD.U32 R4, R4, 0x10000, RZ ;  /* 0x0001000004047824 */ /* 0x004fcc00078e00ff */
[----:B------:R-:W0:Y:S02]  /*17c0*/  F2I.S64.TRUNC R4, R4 ;  /* 0x0000000400047311 */ /* 0x000e24000020d900 */
[----:B0-----:R-:W-:Y:S01]  /*17d0*/  PRMT R19, R4, 0x7610, R19 ;  /* 0x0000761004137816 */ /* 0x001fe20000000013 */
[----:B------:R-:W-:Y:S06]  /*17e0*/  BRA `(.L_x_28664) ;  /* 0x0000000400ac7947 */ /* 0x000fec0003800000 */
.L_x_28671:
        /* <DEDUP_REMOVED lines=10> */
.L_x_28678:
        /* <DEDUP_REMOVED lines=21> */
.L_x_28682:
[----:B------:R-:W-:Y:S05]  /*19e0*/  BSYNC B1 ;  /* 0x0000000000017941 */ /* 0x000fea0003800000 */
.L_x_28681:
[----:B------:R-:W-:Y:S01]  /*19f0*/  IMAD.SHL.U32 R3, R3, 0x100000, RZ ;  /* 0x0010000003037824 */ /* 0x000fe200078e00ff */
[----:B------:R-:W-:-:S04]  /*1a00*/  LEA R5, R0, 0x3b800000, 0x17 ;  /* 0x3b80000000057811 */ /* 0x000fc800078eb8ff */
[----:B------:R-:W-:-:S07]  /*1a10*/  LOP3.LUT R4, R5, R3, R6, 0xfe, !PT ;  /* 0x0000000305047212 */ /* 0x000fce00078efe06 */
.L_x_28680:
[----:B------:R-:W-:Y:S05]  /*1a20*/  BSYNC B0 ;  /* 0x0000000000007941 */ /* 0x000fea0003800000 */
.L_x_28679:
[----:B------:R-:W0:Y:S02]  /*1a30*/  F2I.S64.TRUNC R4, R4 ;  /* 0x0000000400047311 */ /* 0x000e24000020d900 */
[----:B0-----:R-:W-:Y:S01]  /*1a40*/  PRMT R19, R4, 0x7610, R19 ;  /* 0x0000761004137816 */ /* 0x001fe20000000013 */
[----:B------:R-:W-:Y:S06]  /*1a50*/  BRA `(.L_x_28664) ;  /* 0x0000000400107947 */ /* 0x000fec0003800000 */
.L_x_28677:
        /* <DEDUP_REMOVED lines=21> */
.L_x_28686:
[----:B------:R-:W-:Y:S05]  /*1bb0*/  BSYNC B1 ;  /* 0x0000000000017941 */ /* 0x000fea0003800000 */
.L_x_28685:
[----:B------:R-:W-:Y:S01]  /*1bc0*/  IMAD.SHL.U32 R3, R3, 0x200000, RZ ;  /* 0x0020000003037824 */ /* 0x000fe200078e00ff */
[----:B------:R-:W-:-:S04]  /*1bd0*/  LEA R5, R0, 0x37800000, 0x17 ;  /* 0x3780000000057811 */ /* 0x000fc800078eb8ff */
[----:B------:R-:W-:-:S07]  /*1be0*/  LOP3.LUT R4, R5, R3, R6, 0xfe, !PT ;  /* 0x0000000305047212 */ /* 0x000fce00078efe06 */
.L_x_28684:
[----:B------:R-:W-:Y:S05]  /*1bf0*/  BSYNC B0 ;  /* 0x0000000000007941 */ /* 0x000fea0003800000 */
.L_x_28683:
[----:B------:R-:W0:Y:S02]  /*1c00*/  F2I.S64.TRUNC R4, R4 ;  /* 0x0000000400047311 */ /* 0x000e24000020d900 */
[----:B0-----:R-:W-:Y:S01]  /*1c10*/  PRMT R19, R4, 0x7610, R19 ;  /* 0x0000761004137816 */ /* 0x001fe20000000013 */
[----:B------:R-:W-:Y:S06]  /*1c20*/  BRA `(.L_x_28664) ;  /* 0x00000000009c7947 */ /* 0x000fec0003800000 */
.L_x_28676:
        /* <DEDUP_REMOVED lines=14> */
.L_x_28690:
[----:B------:R-:W-:Y:S05]  /*1d10*/  BSYNC B0 ;  /* 0x0000000000007941 */ /* 0x000fea0003800000 */
.L_x_28689:
[----:B------:R-:W0:Y:S02]  /*1d20*/  F2I.S64.TRUNC R4, R4 ;  /* 0x0000000400047311 */ /* 0x000e24000020d900 */
[----:B0-----:R-:W-:Y:S01]  /*1d30*/  PRMT R19, R4, 0x7610, R19 ;  /* 0x0000761004137816 */ /* 0x001fe20000000013 */
[----:B------:R-:W-:Y:S06]  /*1d40*/  BRA `(.L_x_28664) ;  /* 0x0000000000547947 */ /* 0x000fec0003800000 */
.L_x_28663:
        /* <DEDUP_REMOVED lines=16> */
.L_x_28691:
[----:B------:R-:W-:Y:S01]  /*1e50*/  PRMT R19, RZ, 0x7610, R19 ;  /* 0x00007610ff137816 */ /* 0x000fe20000000013 */
[----:B------:R-:W-:Y:S06]  /*1e60*/  BRA `(.L_x_28664) ;  /* 0x00000000000c7947 */ /* 0x000fec0003800000 */
.L_x_28688:
[----:B------:R0:W5:Y:S01]  /*1e70*/  LDG.E.U8 R19, desc[UR36][R6.64] ;  /* 0x0000002406137981 */ /* 0x000162000c1e1100 */
[----:B------:R-:W-:Y:S05]  /*1e80*/  BRA `(.L_x_28664) ;  /* 0x0000000000047947 */ /* 0x000fea0003800000 */
.L_x_28687:
[----:B------:R0:W5:Y:S02]  /*1e90*/  LDG.E.U8 R19, desc[UR36][R6.64] ;  /* 0x0000002406137981 */ /* 0x000164000c1e1100 */
.L_x_28664:
[----:B------:R-:W1:Y:S02]  /*1ea0*/  S2R R27, SR_TID.X ;  /* 0x00000000001b7919 */ /* 0x000e640000002100 */
[----:B-1----:R-:W-:-:S07]  /*1eb0*/  VIADD R27, R27, 0x80 ;  /* 0x000000801b1b7836 */ /* 0x002fce0000000000 */
.L_x_28625:
[----:B------:R-:W-:Y:S05]  /*1ec0*/  BSYNC B6 ;  /* 0x0000000000067941 */ /* 0x000fea0003800000 */
.L_x_28624:
        /* <DEDUP_REMOVED lines=23> */
.L_x_28697:
[----:B------:R3:W5:Y:S01]  /*2040*/  LDG.E.U8 R17, desc[UR36][R6.64] ;  /* 0x0000002406117981 */ /* 0x000762000c1e1100 */
[----:B------:R-:W-:Y:S05]  /*2050*/  BRA `(.L_x_28699) ;  /* 0x0000000c00647947 */ /* 0x000fea0003800000 */
.L_x_28696:
        /* <DEDUP_REMOVED lines=8> */
.L_x_28701:
[----:B------:R0:W5:Y:S01]  /*20e0*/  LDG.E.U8 R17, desc[UR36][R6.64] ;  /* 0x0000002406117981 */ /* 0x000162000c1e1100 */
[----:B------:R-:W-:Y:S05]  /*20f0*/  BRA `(.L_x_28699) ;  /* 0x0000000c003c7947 */ /* 0x000fea0003800000 */
.L_x_28700:
[----:B------:R0:W5:Y:S01]  /*2100*/  LDG.E.U16 R17, desc[UR36][R6.64] ;  /* 0x0000002406117981 */ /* 0x000162000c1e1500 */
[----:B------:R-:W-:Y:S05]  /*2110*/  BRA `(.L_x_28699) ;  /* 0x0000000c00347947 */ /* 0x000fea0003800000 */
.L_x_28695:
        /* <DEDUP_REMOVED lines=10> */
.L_x_28703:
[----:B------:R-:W2:Y:S02]  /*21c0*/  LDG.E.U16 R4, desc[UR36][R6.64] ;  /* 0x0000002406047981 */ /* 0x000ea4000c1e1500 */
[----:B--2---:R-:W-:-:S06]  /*21d0*/  HADD2.F32 R4, -RZ, R4.H0_H0 ;  /* 0x20000004ff047230 */ /* 0x004fcc0000004100 */
[----:B------:R-:W0:Y:S02]  /*21e0*/  F2I.S64.TRUNC R4, R4 ;  /* 0x0000000400047311 */ /* 0x000e24000020d900 */
[----:B0-----:R-:W-:Y:S01]  /*21f0*/  PRMT R17, R4, 0x7610, R17 ;  /* 0x0000761004117816 */ /* 0x001fe20000000011 */
[----:B------:R-:W-:Y:S06]  /*2200*/  BRA `(.L_x_28699) ;  /* 0x0000000800f87947 */ /* 0x000fec0003800000 */
.L_x_28702:
        /* <DEDUP_REMOVED lines=10> */
.L_x_28705:
[----:B------:R-:W2:Y:S02]  /*22b0*/  LDG.E.U16 R6, desc[UR36][R6.64] ;  /* 0x0000002406067981 */ /* 0x000ea4000c1e1500 */
[----:B--2---:R-:W-:-:S06]  /*22c0*/  HADD2.F32 R4, -RZ, R6.H0_H0 ;  /* 0x20000006ff047230 */ /* 0x004fcc0000004100 */
[----:B------:R-:W0:Y:S02]  /*22d0*/  F2I.S64.TRUNC R4, R4 ;  /* 0x0000000400047311 */ /* 0x000e24000020d900 */
[----:B0-----:R-:W-:Y:S01]  /*22e0*/  PRMT R17, R4, 0x7610, R17 ;  /* 0x0000761004117816 */ /* 0x001fe20000000011 */
[----:B------:R-:W-:Y:S06]  /*22f0*/  BRA `(.L_x_28699) ;  /* 0x0000000800bc7947 */ /* 0x000fec0003800000 */
.L_x_28704:
[----:B------:R-:W2:Y:S02]  /*2300*/  LDG.E.64 R4, desc[UR36][R6.64] ;  /* 0x0000002406047981 */ /* 0x000ea4000c1e1b00 */
[----:B--2---:R-:W0:Y:S02]  /*2310*/  F2I.S64.F64.TRUNC R4, R4 ;  /* 0x0000000400047311 */ /* 0x004e24000030d900 */
[----:B0-----:R-:W-:Y:S01]  /*2320*/  PRMT R17, R4, 0x7610, R17 ;  /* 0x0000761004117816 */ /* 0x001fe20000000011 */
[----:B------:R-:W-:Y:S06]  /*2330*/  BRA `(.L_x_28699) ;  /* 0x0000000800ac7947 */ /* 0x000fec0003800000 */
.L_x_28694:
        /* <DEDUP_REMOVED lines=12> */
.L_x_28708:
[----:B------:R-:W2:Y:S02]  /*2400*/  LDG.E.64 R6, desc[UR36][R6.64] ;  /* 0x0000002406067981 */ /* 0x000ea4000c1e1b00 */
[----:B--2---:R-:W0:Y:S02]  /*2410*/  F2I.S64.F64.TRUNC R4, R6 ;  /* 0x0000000600047311 */ /* 0x004e24000030d900 */
[----:B0-----:R-:W-:Y:S01]  /*2420*/  PRMT R17, R4, 0x7610, R17 ;  /* 0x0000761004117816 */ /* 0x001fe20000000011 */
[----:B------:R-:W-:Y:S06]  /*2430*/  BRA `(.L_x_28699) ;  /* 0x00000008006c7947 */ /* 0x000fec0003800000 */
.L_x_28707:
        /* <DEDUP_REMOVED lines=28> */
.L_x_28710:
        /* <DEDUP_REMOVED lines=15> */
.L_x_28709:
[----:B------:R-:W2:Y:S02]  /*26f0*/  LDG.E.U16 R4, desc[UR36][R6.64] ;  /* 0x0000002406047981 */ /* 0x000ea4000c1e1500 */
[----:B--2---:R-:W-:-:S06]  /*2700*/  IMAD.U32 R4, R4, 0x10000, RZ ;  /* 0x0001000004047824 */ /* 0x004fcc00078e00ff */
[----:B------:R-:W0:Y:S02]  /*2710*/  F2I.S64.TRUNC R4, R4 ;  /* 0x0000000400047311 */ /* 0x000e24000020d900 */
[----:B0-----:R-:W-:Y:S01]  /*2720*/  PRMT R17, R4, 0x7610, R17 ;  /* 0x0000761004117816 */ /* 0x001fe20000000011 */
[----:B------:R-:W-:Y:S06]  /*2730*/  BRA `(.L_x_28699) ;  /* 0x0000000400ac7947 */ /* 0x000fec0003800000 */
.L_x_28706:
        /* <DEDUP_REMOVED lines=10> */
.L_x_28713:
        /* <DEDUP_REMOVED lines=21> */
.L_x_28717:
[----:B------:R-:W-:Y:S05]  /*2930*/  BSYNC B1 ;  /* 0x0000000000017941 */ /* 0x000fea0003800000 */
.L_x_28716:
[----:B------:R-:W-:Y:S01]  /*2940*/  IMAD.SHL.U32 R3, R3, 0x100000, RZ ;  /* 0x0010000003037824 */ /* 0x000fe200078e00ff */
[----:B------:R-:W-:-:S04]  /*2950*/  LEA R5, R0, 0x3b800000, 0x17 ;  /* 0x3b80000000057811 */ /* 0x000fc800078eb8ff */
[----:B------:R-:W-:-:S07]  /*2960*/  LOP3.LUT R4, R5, R3, R6, 0xfe, !PT ;  /* 0x0000000305047212 */ /* 0x000fce00078efe06 */
.L_x_28715:
[----:B------:R-:W-:Y:S05]  /*2970*/  BSYNC B0 ;  /* 0x0000000000007941 */ /* 0x000fea0003800000 */
.L_x_28714:
[----:B------:R-:W0:Y:S02]  /*2980*/  F2I.S64.TRUNC R4, R4 ;  /* 0x0000000400047311 */ /* 0x000e24000020d900 */
[----:B0-----:R-:W-:Y:S01]  /*2990*/  PRMT R17, R4, 0x7610, R17 ;  /* 0x0000761004117816 */ /* 0x001fe20000000011 */
[----:B------:R-:W-:Y:S06]  /*29a0*/  BRA `(.L_x_28699) ;  /* 0x0000000400107947 */ /* 0x000fec0003800000 */
.L_x_28712:
        /* <DEDUP_REMOVED lines=21> */
.L_x_28721:
[----:B------:R-:W-:Y:S05]  /*2b00*/  BSYNC B1 ;  /* 0x0000000000017941 */ /* 0x000fea0003800000 */
.L_x_28720:
[----:B------:R-:W-:Y:S01]  /*2b10*/  IMAD.SHL.U32 R3, R3, 0x200000, RZ ;  /* 0x0020000003037824 */ /* 0x000fe200078e00ff */
[----:B------:R-:W-:-:S04]  /*2b20*/  LEA R5, R0, 0x37800000, 0x17 ;  /* 0x3780000000057811 */ /* 0x000fc800078eb8ff */
[----:B------:R-:W-:-:S07]  /*2b30*/  LOP3.LUT R4, R5, R3, R6, 0xfe, !PT ;  /* 0x0000000305047212 */ /* 0x000fce00078efe06 */
.L_x_28719:
[----:B------:R-:W-:Y:S05]  /*2b40*/  BSYNC B0 ;  /* 0x0000000000007941 */ /* 0x000fea0003800000 */
.L_x_28718:
[----:B------:R-:W0:Y:S02]  /*2b50*/  F2I.S64.TRUNC R4, R4 ;  /* 0x0000000400047311 */ /* 0x000e24000020d900 */
[----:B0-----:R-:W-:Y:S01]  /*2b60*/  PRMT R17, R4, 0x7610, R17 ;  /* 0x0000761004117816 */ /* 0x001fe20000000011 */
[----:B------:R-:W-:Y:S06]  /*2b70*/  BRA `(.L_x_28699) ;  /* 0x00000000009c7947 */ /* 0x000fec0003800000 */
.L_x_28711:
        /* <DEDUP_REMOVED lines=14> */
.L_x_28725:
[----:B------:R-:W-:Y:S05]  /*2c60*/  BSYNC B0 ;  /* 0x0000000000007941 */ /* 0x000fea0003800000 */
.L_x_28724:
[----:B------:R-:W0:Y:S02]  /*2c70*/  F2I.S64.TRUNC R4, R4 ;  /* 0x0000000400047311 */ /* 0x000e24000020d900 */
[----:B0-----:R-:W-:Y:S01]  /*2c80*/  PRMT R17, R4, 0x7610, R17 ;  /* 0x0000761004117816 */ /* 0x001fe20000000011 */
[----:B------:R-:W-:Y:S06]  /*2c90*/  BRA `(.L_x_28699) ;  /* 0x0000000000547947 */ /* 0x000fec0003800000 */
.L_x_28698:
        /* <DEDUP_REMOVED lines=16> */
.L_x_28726:
[----:B------:R-:W-:Y:S01]  /*2da0*/  PRMT R17, RZ, 0x7610, R17 ;  /* 0x00007610ff117816 */ /* 0x000fe20000000011 */
[----:B------:R-:W-:Y:S06]  /*2db0*/  BRA `(.L_x_28699) ;  /* 0x00000000000c7947 */ /* 0x000fec0003800000 */
.L_x_28723:
[----:B------:R0:W5:Y:S01]  /*2dc0*/  LDG.E.U8 R17, desc[UR36][R6.64] ;  /* 0x0000002406117981 */ /* 0x000162000c1e1100 */
[----:B------:R-:W-:Y:S05]  /*2dd0*/  BRA `(.L_x_28699) ;  /* 0x0000000000047947 */ /* 0x000fea0003800000 */
.L_x_28722:
[----:B------:R1:W5:Y:S02]  /*2de0*/  LDG.E.U8 R17, desc[UR36][R6.64] ;  /* 0x0000002406117981 */ /* 0x000364000c1e1100 */
.L_x_28699:
        /* <DEDUP_REMOVED lines=18> */
.L_x_28730:
[----:B------:R4:W5:Y:S01]  /*2f10*/  LDG.E.U8 R22, desc[UR36][R6.64] ;  /* 0x0000002406167981 */ /* 0x000962000c1e1100 */
[----:B------:R-:W-:Y:S05]  /*2f20*/  BRA `(.L_x_28732) ;  /* 0x0000000c00647947 */ /* 0x000fea0003800000 */
.L_x_28729:
        /* <DEDUP_REMOVED lines=8> */
.L_x_28734:
[----:B------:R0:W5:Y:S01]  /*2fb0*/  LDG.E.U8 R22, desc[UR36][R6.64] ;  /* 0x0000002406167981 */ /* 0x000162000c1e1100 */
[----:B------:R-:W-:Y:S05]  /*2fc0*/  BRA `(.L_x_28732) ;  /* 0x0000000c003c7947 */ /* 0x000fea0003800000 */
.L_x_28733:
[----:B------:R0:W5:Y:S01]  /*2fd0*/  LDG.E.U16 R22, desc[UR36][R6.64] ;  /* 0x0000002406167981 */ /* 0x000162000c1e1500 */
[----:B------:R-:W-:Y:S05]  /*2fe0*/  BRA `(.L_x_28732) ;  /* 0x0000000c00347947 */ /* 0x000fea0003800000 */
.L_x_28728:
        /* <DEDUP_REMOVED lines=10> */
.L_x_28736:
[----:B------:R-:W2:Y:S02]  /*3090*/  LDG.E.U16 R4, desc[UR36][R6.64] ;  /* 0x0000002406047981 */ /* 0x000ea4000c1e1500 */
[----:B--2---:R-:W-:-:S06]  /*30a0*/  HADD2.F32 R4, -RZ, R4.H0_H0 ;  /* 0x20000004ff047230 */ /* 0x004fcc0000004100 */
[----:B------:R-:W0:Y:S02]  /*30b0*/  F2I.S64.TRUNC R4, R4 ;  /* 0x0000000400047311 */ /* 0x000e24000020d900 */
[----:B0-----:R-:W-:Y:S01]  /*30c0*/  PRMT R22, R4, 0x7610, R22 ;  /* 0x0000761004167816 */ /* 0x001fe20000000016 */
[----:B------:R-:W-:Y:S06]  /*30d0*/  BRA `(.L_x_28732) ;  /* 0x0000000800f87947 */ /* 0x000fec0003800000 */
.L_x_28735:
        /* <DEDUP_REMOVED lines=10> */
.L_x_28738:
[----:B------:R-:W2:Y:S02]  /*3180*/  LDG.E.U16 R6, desc[UR36][R6.64] ;  /* 0x0000002406067981 */ /* 0x000ea4000c1e1500 */
[----:B--2---:R-:W-:-:S06]  /*3190*/  HADD2.F32 R4, -RZ, R6.H0_H0 ;  /* 0x20000006ff047230 */ /* 0x004fcc0000004100 */
[----:B------:R-:W0:Y:S02]  /*31a0*/  F2I.S64.TRUNC R4, R4 ;  /* 0x0000000400047311 */ /* 0x000e24000020d900 */
[----:B0-----:R-:W-:Y:S01]  /*31b0*/  PRMT R22, R4, 0x7610, R22 ;  /* 0x0000761004167816 */ /* 0x001fe20000000016 */
[----:B------:R-:W-:Y:S06]  /*31c0*/  BRA `(.L_x_28732) ;  /* 0x0000000800bc7947 */ /* 0x000fec0003800000 */
.L_x_28737:
[----:B------:R-:W2:Y:S02]  /*31d0*/  LDG.E.64 R4, desc[UR36][R6.64] ;  /* 0x0000002406047981 */ /* 0x000ea4000c1e1b00 */
[----:B--2---:R-:W0:Y:S02]  /*31e0*/  F2I.S64.F64.TRUNC R4, R4 ;  /* 0x0000000400047311 */ /* 0x004e24000030d900 */
[----:B0-----:R-:W-:Y:S01]  /*31f0*/  PRMT R22, R4, 0x7610, R22 ;  /* 0x0000761004167816 */ /* 0x001fe20000000016 */
[----:B------:R-:W-:Y:S06]  /*3200*/  BRA `(.L_x_28732) ;  /* 0x0000000800ac7947 */ /* 0x000fec0003800000 */
.L_x_28727:
        /* <DEDUP_REMOVED lines=12> */
.L_x_28741:
[----:B------:R-:W2:Y:S02]  /*32d0*/  LDG.E.64 R6, desc[UR36][R6.64] ;  /* 0x0000002406067981 */ /* 0x000ea4000c1e1b00 */
[----:B--2---:R-:W0:Y:S02]  /*32e0*/  F2I.S64.F64.TRUNC R4, R6 ;  /* 0x0000000600047311 */ /* 0x004e24000030d900 */
[----:B0-----:R-:W-:Y:S01]  /*32f0*/  PRMT R22, R4, 0x7610, R22 ;  /* 0x0000761004167816 */ /* 0x001fe20000000016 */
[----:B------:R-:W-:Y:S06]  /*3300*/  BRA `(.L_x_28732) ;  /* 0x00000008006c7947 */ /* 0x000fec0003800000 */
.L_x_28740:
        /* <DEDUP_REMOVED lines=28> */
.L_x_28743:
        /* <DEDUP_REMOVED lines=15> */
.L_x_28742:
[----:B------:R-:W2:Y:S02]  /*35c0*/  LDG.E.U16 R4, desc[UR36][R6.64] ;  /* 0x0000002406047981 */ /* 0x000ea4000c1e1500 */
[----:B--2---:R-:W-:-:S06]  /*35d0*/  IMAD.U32 R4, R4, 0x10000, RZ ;  /* 0x0001000004047824 */ /* 0x004fcc00078e00ff */
[----:B------:R-:W0:Y:S02]  /*35e0*/  F2I.S64.TRUNC R4, R4 ;  /* 0x0000000400047311 */ /* 0x000e24000020d900 */
[----:B0-----:R-:W-:Y:S01]  /*35f0*/  PRMT R22, R4, 0x7610, R22 ;  /* 0x0000761004167816 */ /* 0x001fe20000000016 */
[----:B------:R-:W-:Y:S06]  /*3600*/  BRA `(.L_x_28732) ;  /* 0x0000000400ac7947 */ /* 0x000fec0003800000 */
.L_x_28739:
        /* <DEDUP_REMOVED lines=10> */
.L_x_28746:
        /* <DEDUP_REMOVED lines=21> */
.L_x_28750:
[----:B------:R-:W-:Y:S05]  /*3800*/  BSYNC B1 ;  /* 0x0000000000017941 */ /* 0x000fea0003800000 */
.L_x_28749:
[----:B------:R-:W-:Y:S01]  /*3810*/  IMAD.SHL.U32 R3, R3, 0x100000, RZ ;  /* 0x0010000003037824 */ /* 0x000fe200078e00ff */
[----:B------:R-:W-:-:S04]  /*3820*/  LEA R5, R0, 0x3b800000, 0x17 ;  /* 0x3b80000000057811 */ /* 0x000fc800078eb8ff */
[----:B------:R-:W-:-:S07]  /*3830*/  LOP3.LUT R4, R5, R3, R6, 0xfe, !PT ;  /* 0x0000000305047212 */ /* 0x000fce00078efe06 */
.L_x_28748:
[----:B------:R-:W-:Y:S05]  /*3840*/  BSYNC B0 ;  /* 0x0000000000007941 */ /* 0x000fea0003800000 */
.L_x_28747:
[----:B------:R-:W0:Y:S02]  /*3850*/  F2I.S64.TRUNC R4, R4 ;  /* 0x0000000400047311 */ /* 0x000e24000020d900 */
[----:B0-----:R-:W-:Y:S01]  /*3860*/  PRMT R22, R4, 0x7610, R22 ;  /* 0x0000761004167816 */ /* 0x001fe20000000016 */
[----:B------:R-:W-:Y:S06]  /*3870*/  BRA `(.L_x_28732) ;  /* 0x0000000400107947 */ /* 0x000fec0003800000 */
.L_x_28745:
        /* <DEDUP_REMOVED lines=21> */
.L_x_28754:
[----:B------:R-:W-:Y:S05]  /*39d0*/  BSYNC B1 ;  /* 0x0000000000017941 */ /* 0x000fea0003800000 */
.L_x_28753:
[----:B------:R-:W-:Y:S01]  /*39e0*/  IMAD.SHL.U32 R3, R3, 0x200000, RZ ;  /* 0x0020000003037824 */ /* 0x000fe200078e00ff */
[----:B------:R-:W-:-:S04]  /*39f0*/  LEA R5, R0, 0x37800000, 0x17 ;  /* 0x3780000000057811 */ /* 0x000fc800078eb8ff */
[----:B------:R-:W-:-:S07]  /*3a00*/  LOP3.LUT R4, R5, R3, R6, 0xfe, !PT ;  /* 0x0000000305047212 */ /* 0x000fce00078efe06 */
.L_x_28752:
[----:B------:R-:W-:Y:S05]  /*3a10*/  BSYNC B0 ;  /* 0x0000000000007941 */ /* 0x000fea0003800000 */
.L_x_28751:
[----:B------:R-:W0:Y:S02]  /*3a20*/  F2I.S64.TRUNC R4, R4 ;  /* 0x0000000400047311 */ /* 0x000e24000020d900 */
[----:B0-----:R-:W-:Y:S01]  /*3a30*/  PRMT R22, R4, 0x7610, R22 ;  /* 0x0000761004167816 */ /* 0x001fe20000000016 */
[----:B------:R-:W-:Y:S06]  /*3a40*/  BRA `(.L_x_28732) ;  /* 0x00000000009c7947 */ /* 0x000fec0003800000 */
.L_x_28744:
        /* <DEDUP_REMOVED lines=14> */
.L_x_28758:
[----:B------:R-:W-:Y:S05]  /*3b30*/  BSYNC B0 ;  /* 0x0000000000007941 */ /* 0x000fea0003800000 */
.L_x_28757:
[----:B------:R-:W0:Y:S02]  /*3b40*/  F2I.S64.TRUNC R4, R4 ;  /* 0x0000000400047311 */ /* 0x000e24000020d900 */
[----:B0-----:R-:W-:Y:S01]  /*3b50*/  PRMT R22, R4, 0x7610, R22 ;  /* 0x0000761004167816 */ /* 0x001fe20000000016 */
[----:B------:R-:W-:Y:S06]  /*3b60*/  BRA `(.L_x_28732) ;  /* 0x0000000000547947 */ /* 0x000fec0003800000 */
.L_x_28731:
        /* <DEDUP_REMOVED lines=16> */
.L_x_28759:
[----:B------:R-:W-:Y:S01]  /*3c70*/  PRMT R22, RZ, 0x7610, R22 ;  /* 0x00007610ff167816 */ /* 0x000fe20000000016 */
[----:B------:R-:W-:Y:S06]  /*3c80*/  BRA `(.L_x_28732) ;  /* 0x00000000000c7947 */ /* 0x000fec0003800000 */
.L_x_28756:
[----:B------:R1:W5:Y:S01]  /*3c90*/  LDG.E.U8 R22, desc[UR36][R6.64] ;  /* 0x0000002406167981 */ /* 0x000362000c1e1100 */
[----:B------:R-:W-:Y:S05]  /*3ca0*/  BRA `(.L_x_28732) ;  /* 0x0000000000047947 */ /* 0x000fea0003800000 */
.L_x_28755:
[----:B------:R2:W5:Y:S02]  /*3cb0*/  LDG.E.U8 R22, desc[UR36][R6.64] ;  /* 0x0000002406167981 */ /* 0x000564000c1e1100 */
.L_x_28732:
[----:B------:R-:W-:-:S07]  /*3cc0*/  VIADD R27, R27, 0x80 ;  /* 0x000000801b1b7836 */ /* 0x000fce0000000000 */
.L_x_28693:
[----:B------:R-:W-:Y:S05]  /*3cd0*/  BSYNC B6 ;  /* 0x0000000000067941 */ /* 0x000fea0003800000 */
.L_x_28692:
        /* <DEDUP_REMOVED lines=25> */
.L_x_28765:
[----:B------:R3:W5:Y:S01]  /*3e70*/  LDG.E.U8 R24, desc[UR36][R6.64] ;  /* 0x0000002406187981 */ /* 0x000762000c1e1100 */
[----:B------:R-:W-:Y:S05]  /*3e80*/  BRA `(.L_x_28767) ;  /* 0x0000000c00647947 */ /* 0x000fea0003800000 */
.L_x_28764:
        /* <DEDUP_REMOVED lines=8> */
.L_x_28769:
[----:B------:R0:W5:Y:S01]  /*3f10*/  LDG.E.U8 R24, desc[UR36][R6.64] ;  /* 0x0000002406187981 */ /* 0x000162000c1e1100 */
[----:B------:R-:W-:Y:S05]  /*3f20*/  BRA `(.L_x_28767) ;  /* 0x0000000c003c7947 */ /* 0x000fea0003800000 */
.L_x_28768:
[----:B------:R0:W5:Y:S01]  /*3f30*/  LDG.E.U16 R24, desc[UR36][R6.64] ;  /* 0x0000002406187981 */ /* 0x000162000c1e1500 */
[----:B------:R-:W-:Y:S05]  /*3f40*/  BRA `(.L_x_28767) ;  /* 0x0000000c00347947 */ /* 0x000fea0003800000 */
.L_x_28763:
        /* <DEDUP_REMOVED lines=10> */
.L_x_28771:
[----:B------:R-:W2:Y:S02]  /*3ff0*/  LDG.E.U16 R4, desc[UR36][R6.64] ;  /* 0x0000002406047981 */ /* 0x000ea4000c1e1500 */
[----:B--2---:R-:W-:-:S06]  /*4000*/  HADD2.F32 R4, -RZ, R4.H0_H0 ;  /* 0x20000004ff047230 */ /* 0x004fcc0000004100 */
[----:B------:R-:W0:Y:S02]  /*4010*/  F2I.S64.TRUNC R4, R4 ;  /* 0x0000000400047311 */ /* 0x000e24000020d900 */
[----:B0-----:R-:W-:Y:S01]  /*4020*/  PRMT R24, R4, 0x7610, R24 ;  /* 0x0000761004187816 */ /* 0x001fe20000000018 */
[----:B------:R-:W-:Y:S06]  /*4030*/  BRA `(.L_x_28767) ;  /* 0x0000000800f87947 */ /* 0x000fec0003800000 */
.L_x_28770:
        /* <DEDUP_REMOVED lines=10> */
.L_x_28773:
[----:B------:R-:W2:Y:S02]  /*40e0*/  LDG.E.U16 R6, desc[UR36][R6.64] ;  /* 0x0000002406067981 */ /* 0x000ea4000c1e1500 */
[----:B--2---:R-:W-:-:S06]  /*40f0*/  HADD2.F32 R4, -RZ, R6.H0_H0 ;  /* 0x20000006ff047230 */ /* 0x004fcc0000004100 */
[----:B------:R-:W0:Y:S02]  /*4100*/  F2I.S64.TRUNC R4, R4 ;  /* 0x0000000400047311 */ /* 0x000e24000020d900 */
[----:B0-----:R-:W-:Y:S01]  /*4110*/  PRMT R24, R4, 0x7610, R24 ;  /* 0x0000761004187816 */ /* 0x001fe20000000018 */
[----:B------:R-:W-:Y:S06]  /*4120*/  BRA `(.L_x_28767) ;  /* 0x0000000800bc7947 */ /* 0x000fec0003800000 */
.L_x_28772:
[----:B------:R-:W2:Y:S02]  /*4130*/  LDG.E.64 R4, desc[UR36][R6.64] ;  /* 0x0000002406047981 */ /* 0x000ea4000c1e1b00 */
[----:B--2---:R-:W0:Y:S02]  /*4140*/  F2I.S64.F64.TRUNC R4, R4 ;  /* 0x0000000400047311 */ /* 0x004e24000030d900 */
[----:B0-----:R-:W-:Y:S01]  /*4150*/  PRMT R24, R4, 0x7610, R24 ;  /* 0x0000761004187816 */ /* 0x001fe20000000018 */
[----:B------:R-:W-:Y:S06]  /*4160*/  BRA `(.L_x_28767) ;  /* 0x0000000800ac7947 */ /* 0x000fec0003800000 */
.L_x_28762:
        /* <DEDUP_REMOVED lines=12> */
.L_x_28776:
[----:B------:R-:W2:Y:S02]  /*4230*/  LDG.E.64 R6, desc[UR36][R6.64] ;  /* 0x0000002406067981 */ /* 0x000ea4000c1e1b00 */
[----:B--2---:R-:W0:Y:S02]  /*4240*/  F2I.S64.F64.TRUNC R4, R6 ;  /* 0x0000000600047311 */ /* 0x004e24000030d900 */
[----:B0-----:R-:W-:Y:S01]  /*4250*/  PRMT R24, R4, 0x7610, R24 ;  /* 0x0000761004187816 */ /* 0x001fe20000000018 */
[----:B------:R-:W-:Y:S06]  /*4260*/  BRA `(.L_x_28767) ;  /* 0x00000008006c7947 */ /* 0x000fec0003800000 */
.L_x_28775:
        /* <DEDUP_REMOVED lines=28> */
.L_x_28778:
        /* <DEDUP_REMOVED lines=15> */
.L_x_28777:
[----:B------:R-:W2:Y:S02]  /*4520*/  LDG.E.U16 R4, desc[UR36][R6.64] ;  /* 0x0000002406047981 */ /* 0x000ea4000c1e1500 */
[----:B--2---:R-:W-:-:S06]  /*4530*/  IMAD.U32 R4, R4, 0x10000, RZ ;  /* 0x0001000004047824 */ /* 0x004fcc00078e00ff */
[----:B------:R-:W0:Y:S02]  /*4540*/  F2I.S64.TRUNC R4, R4 ;  /* 0x0000000400047311 */ /* 0x000e24000020d900 */
[----:B0-----:R-:W-:Y:S01]  /*4550*/  PRMT R24, R4, 0x7610, R24 ;  /* 0x0000761004187816 */ /* 0x001fe20000000018 */
[----:B------:R-:W-:Y:S06]  /*4560*/  BRA `(.L_x_28767) ;  /* 0x0000000400ac7947 */ /* 0x000fec0003800000 */
.L_x_28774:
        /* <DEDUP_REMOVED lines=10> */
.L_x_28781:
        /* <DEDUP_REMOVED lines=21> */
.L_x_28785:
[----:B------:R-:W-:Y:S05]  /*4760*/  BSYNC B1 ;  /* 0x0000000000017941 */ /* 0x000fea0003800000 */
.L_x_28784:
[----:B------:R-:W-:Y:S01]  /*4770*/  IMAD.SHL.U32 R3, R3, 0x100000, RZ ;  /* 0x0010000003037824 */ /* 0x000fe200078e00ff */
[----:B------:R-:W-:-:S04]  /*4780*/  LEA R5, R0, 0x3b800000, 0x17 ;  /* 0x3b80000000057811 */ /* 0x000fc800078eb8ff */
[----:B------:R-:W-:-:S07]  /*4790*/  LOP3.LUT R4, R5, R3, R6, 0xfe, !PT ;  /* 0x0000000305047212 */ /* 0x000fce00078efe06 */
.L_x_28783:
[----:B------:R-:W-:Y:S05]  /*47a0*/  BSYNC B0 ;  /* 0x0000000000007941 */ /* 0x000fea0003800000 */
.L_x_28782:
[----:B------:R-:W0:Y:S02]  /*47b0*/  F2I.S64.TRUNC R4, R4 ;  /* 0x0000000400047311 */ /* 0x000e24000020d900 */
[----:B0-----:R-:W-:Y:S01]  /*47c0*/  PRMT R24, R4, 0x7610, R24 ;  /* 0x0000761004187816 */ /* 0x001fe20000000018 */
[----:B------:R-:W-:Y:S06]  /*47d0*/  BRA `(.L_x_28767) ;  /* 0x0000000400107947 */ /* 0x000fec0003800000 */
.L_x_28780:
        /* <DEDUP_REMOVED lines=21> */
.L_x_28789:
[----:B------:R-:W-:Y:S05]  /*4930*/  BSYNC B1 ;  /* 0x0000000000017941 */ /* 0x000fea0003800000 */
.L_x_28788:
[----:B------:R-:W-:Y:S01]  /*4940*/  IMAD.SHL.U32 R3, R3, 0x200000, RZ ;  /* 0x0020000003037824 */ /* 0x000fe200078e00ff */
[----:B------:R-:W-:-:S04]  /*4950*/  LEA R5, R0, 0x37800000, 0x17 ;  /* 0x3780000000057811 */ /* 0x000fc800078eb8ff */
[----:B------:R-:W-:-:S07]  /*4960*/  LOP3.LUT R4, R5, R3, R6, 0xfe, !PT ;  /* 0x0000000305047212 */ /* 0x000fce00078efe06 */
.L_x_28787:
[----:B------:R-:W-:Y:S05]  /*4970*/  BSYNC B0 ;  /* 0x0000000000007941 */ /* 0x000fea0003800000 */
.L_x_28786:
[----:B------:R-:W0:Y:S02]  /*4980*/  F2I.S64.TRUNC R4, R4 ;  /* 0x0000000400047311 */ /* 0x000e24000020d900 */
[----:B0-----:R-:W-:Y:S01]  /*4990*/  PRMT R24, R4, 0x7610, R24 ;  /* 0x0000761004187816 */ /* 0x001fe20000000018 */
[----:B------:R-:W-:Y:S06]  /*49a0*/  BRA `(.L_x_28767) ;  /* 0x00000000009c7947 */ /* 0x000fec0003800000 */
.L_x_28779:
        /* <DEDUP_REMOVED lines=14> */
.L_x_28793:
[----:B------:R-:W-:Y:S05]  /*4a90*/  BSYNC B0 ;  /* 0x0000000000007941 */ /* 0x000fea0003800000 */
.L_x_28792:
[----:B------:R-:W0:Y:S02]  /*4aa0*/  F2I.S64.TRUNC R4, R4 ;  /* 0x0000000400047311 */ /* 0x000e24000020d900 */
[----:B0-----:R-:W-:Y:S01]  /*4ab0*/  PRMT R24, R4, 0x7610, R24 ;  /* 0x0000761004187816 */ /* 0x001fe20000000018 */
[----:B------:R-:W-:Y:S06]  /*4ac0*/  BRA `(.L_x_28767) ;  /* 0x0000000000547947 */ /* 0x000fec0003800000 */
.L_x_28766:
        /* <DEDUP_REMOVED lines=16> */
.L_x_28794:
[----:B------:R-:W-:Y:S01]  /*4bd0*/  PRMT R24, RZ, 0x7610, R24 ;  /* 0x00007610ff187816 */ /* 0x000fe20000000018 */
[----:B------:R-:W-:Y:S06]  /*4be0*/  BRA `(.L_x_28767) ;  /* 0x00000000000c7947 */ /* 0x000fec0003800000 */
.L_x_28791:
[----:B------:R1:W5:Y:S01]  /*4bf0*/  LDG.E.U8 R24, desc[UR36][R6.64] ;  /* 0x0000002406187981 */ /* 0x000362000c1e1100 */
[----:B------:R-:W-:Y:S05]  /*4c00*/  BRA `(.L_x_28767) ;  /* 0x0000000000047947 */ /* 0x000fea0003800000 */
.L_x_28790:
[----:B------:R2:W5:Y:S02]  /*4c10*/  LDG.E.U8 R24, desc[UR36][R6.64] ;  /* 0x0000002406187981 */ /* 0x000564000c1e1100 */
.L_x_28767:
        /* <DEDUP_REMOVED lines=19> */
.L_x_28798:
[----:B------:R0:W5:Y:S01]  /*4d50*/  LDG.E.U8 R25, desc[UR36][R6.64] ;  /* 0x0000002406197981 */ /* 0x000162000c1e1100 */
[----:B------:R-:W-:Y:S05]  /*4d60*/  BRA `(.L_x_28800) ;  /* 0x0000000c00647947 */ /* 0x000fea0003800000 */
.L_x_28797:
        /* <DEDUP_REMOVED lines=8> */
.L_x_28802:
[----:B------:R4:W5:Y:S01]  /*4df0*/  LDG.E.U8 R25, desc[UR36][R6.64] ;  /* 0x0000002406197981 */ /* 0x000962000c1e1100 */
[----:B------:R-:W-:Y:S05]  /*4e00*/  BRA `(.L_x_28800) ;  /* 0x0000000c003c7947 */ /* 0x000fea0003800000 */
.L_x_28801:
[----:B------:R3:W5:Y:S01]  /*4e10*/  LDG.E.U16 R25, desc[UR36][R6.64] ;  /* 0x0000002406197981 */ /* 0x000762000c1e1500 */
[----:B------:R-:W-:Y:S05]  /*4e20*/  BRA `(.L_x_28800) ;  /* 0x0000000c00347947 */ /* 0x000fea0003800000 */
.L_x_28796:
        /* <DEDUP_REMOVED lines=10> */
.L_x_28804:
[----:B------:R-:W2:Y:S02]  /*4ed0*/  LDG.E.U16 R4, desc[UR36][R6.64] ;  /* 0x0000002406047981 */ /* 0x000ea4000c1e1500 */
[----:B--2---:R-:W-:-:S06]  /*4ee0*/  HADD2.F32 R4, -RZ, R4.H0_H0 ;  /* 0x20000004ff047230 */ /* 0x004fcc0000004100 */
[----:B------:R-:W0:Y:S02]  /*4ef0*/  F2I.S64.TRUNC R4, R4 ;  /* 0x0000000400047311 */ /* 0x000e24000020d900 */
[----:B0-----:R-:W-:Y:S01]  /*4f00*/  PRMT R25, R4, 0x7610, R25 ;  /* 0x0000761004197816 */ /* 0x001fe20000000019 */
[----:B------:R-:W-:Y:S06]  /*4f10*/  BRA `(.L_x_28800) ;  /* 0x0000000800f87947 */ /* 0x000fec0003800000 */
.L_x_28803:
        /* <DEDUP_REMOVED lines=10> */
.L_x_28806:
[----:B------:R-:W2:Y:S02]  /*4fc0*/  LDG.E.U16 R6, desc[UR36][R6.64] ;  /* 0x0000002406067981 */ /* 0x000ea4000c1e1500 */
[----:B--2---:R-:W-:-:S06]  /*4fd0*/  HADD2.F32 R4, -RZ, R6.H0_H0 ;  /* 0x20000006ff047230 */ /* 0x004fcc0000004100 */
[----:B------:R-:W0:Y:S02]  /*4fe0*/  F2I.S64.TRUNC R4, R4 ;  /* 0x0000000400047311 */ /* 0x000e24000020d900 */
[----:B0-----:R-:W-:Y:S01]  /*4ff0*/  PRMT R25, R4, 0x7610, R25 ;  /* 0x0000761004197816 */ /* 0x001fe20000000019 */
[----:B------:R-:W-:Y:S06]  /*5000*/  BRA `(.L_x_28800) ;  /* 0x0000000800bc7947 */ /* 0x000fec0003800000 */
.L_x_28805:
[----:B------:R-:W2:Y:S02]  /*5010*/  LDG.E.64 R4, desc[UR36][R6.64] ;  /* 0x0000002406047981 */ /* 0x000ea4000c1e1b00 */
[----:B--2---:R-:W0:Y:S02]  /*5020*/  F2I.S64.F64.TRUNC R4, R4 ;  /* 0x0000000400047311 */ /* 0x004e24000030d900 */
[----:B0-----:R-:W-:Y:S01]  /*5030*/  PRMT R25, R4, 0x7610, R25 ;  /* 0x0000761004197816 */ /* 0x001fe20000000019 */
[----:B------:R-:W-:Y:S06]  /*5040*/  BRA `(.L_x_28800) ;  /* 0x0000000800ac7947 */ /* 0x000fec0003800000 */
.L_x_28795:
        /* <DEDUP_REMOVED lines=12> */
.L_x_28809:
[----:B------:R-:W2:Y:S02]  /*5110*/  LDG.E.64 R6, desc[UR36][R6.64] ;  /* 0x0000002406067981 */ /* 0x000ea4000c1e1b00 */
[----:B--2---:R-:W0:Y:S02]  /*5120*/  F2I.S64.F64.TRUNC R4, R6 ;  /* 0x0000000600047311 */ /* 0x004e24000030d900 */
[----:B0-----:R-:W-:Y:S01]  /*5130*/  PRMT R25, R4, 0x7610, R25 ;  /* 0x0000761004197816 */ /* 0x001fe20000000019 */
[----:B------:R-:W-:Y:S06]  /*5140*/  BRA `(.L_x_28800) ;  /* 0x00000008006c7947 */ /* 0x000fec0003800000 */
.L_x_28808:
        /* <DEDUP_REMOVED lines=28> */
.L_x_28811:
        /* <DEDUP_REMOVED lines=15> */
.L_x_28810:
[----:B------:R-:W2:Y:S02]  /*5400*/  LDG.E.U16 R4, desc[UR36][R6.64] ;  /* 0x0000002406047981 */ /* 0x000ea4000c1e1500 */
[----:B--2---:R-:W-:-:S06]  /*5410*/  IMAD.U32 R4, R4, 0x10000, RZ ;  /* 0x0001000004047824 */ /* 0x004fcc00078e00ff */
[----:B------:R-:W0:Y:S02]  /*5420*/  F2I.S64.TRUNC R4, R4 ;  /* 0x0000000400047311 */ /* 0x000e24000020d900 */
[----:B0-----:R-:W-:Y:S01]  /*5430*/  PRMT R25, R4, 0x7610, R25 ;  /* 0x0000761004197816 */ /* 0x001fe20000000019 */
[----:B------:R-:W-:Y:S06]  /*5440*/  BRA `(.L_x_28800) ;  /* 0x0000000400ac7947 */ /* 0x000fec0003800000 */
.L_x_28807:
        /* <DEDUP_REMOVED lines=10> */
.L_x_28814:
        /* <DEDUP_REMOVED lines=21> */
.L_x_28818:
[----:B------:R-:W-:Y:S05]  /*5640*/  BSYNC B1 ;  /* 0x0000000000017941 */ /* 0x000fea0003800000 */
.L_x_28817:
[----:B------:R-:W-:Y:S01]  /*5650*/  IMAD.SHL.U32 R3, R3, 0x100000, RZ ;  /* 0x0010000003037824 */ /* 0x000fe200078e00ff */
[----:B------:R-:W-:-:S04]  /*5660*/  LEA R5, R0, 0x3b800000, 0x17 ;  /* 0x3b80000000057811 */ /* 0x000fc800078eb8ff */
[----:B------:R-:W-:-:S07]  /*5670*/  LOP3.LUT R4, R5, R3, R6, 0xfe, !PT ;  /* 0x0000000305047212 */ /* 0x000fce00078efe06 */
.L_x_28816:
[----:B------:R-:W-:Y:S05]  /*5680*/  BSYNC B0 ;  /* 0x0000000000007941 */ /* 0x000fea0003800000 */
.L_x_28815:
[----:B------:R-:W0:Y:S02]  /*5690*/  F2I.S64.TRUNC R4, R4 ;  /* 0x0000000400047311 */ /* 0x000e24000020d900 */
[----:B0-----:R-:W-:Y:S01]  /*56a0*/  PRMT R25, R4, 0x7610, R25 ;  /* 0x0000761004197816 */ /* 0x001fe20000000019 */
[----:B------:R-:W-:Y:S06]  /*56b0*/  BRA `(.L_x_28800) ;  /* 0x0000000400107947 */ /* 0x000fec0003800000 */
.L_x_28813:
        /* <DEDUP_REMOVED lines=21> */
.L_x_28822:
[----:B------:R-:W-:Y:S05]  /*5810*/  BSYNC B1 ;  /* 0x0000000000017941 */ /* 0x000fea0003800000 */
.L_x_28821:
[----:B------:R-:W-:Y:S01]  /*5820*/  IMAD.SHL.U32 R3, R3, 0x200000, RZ ;  /* 0x0020000003037824 */ /* 0x000fe200078e00ff */
[----:B------:R-:W-:-:S04]  /*5830*/  LEA R5, R0, 0x37800000, 0x17 ;  /* 0x3780000000057811 */ /* 0x000fc800078eb8ff */
[----:B------:R-:W-:-:S07]  /*5840*/  LOP3.LUT R4, R5, R3, R6, 0xfe, !PT ;  /* 0x0000000305047212 */ /* 0x000fce00078efe06 */
.L_x_28820:
[----:B------:R-:W-:Y:S05]  /*5850*/  BSYNC B0 ;  /* 0x0000000000007941 */ /* 0x000fea0003800000 */
.L_x_28819:
[----:B------:R-:W0:Y:S02]  /*5860*/  F2I.S64.TRUNC R4, R4 ;  /* 0x0000000400047311 */ /* 0x000e24000020d900 */
[----:B0-----:R-:W-:Y:S01]  /*5870*/  PRMT R25, R4, 0x7610, R25 ;  /* 0x0000761004197816 */ /* 0x001fe20000000019 */
[----:B------:R-:W-:Y:S06]  /*5880*/  BRA `(.L_x_28800) ;  /* 0x00000000009c7947 */ /* 0x000fec0003800000 */
.L_x_28812:
        /* <DEDUP_REMOVED lines=14> */
.L_x_28826:
[----:B------:R-:W-:Y:S05]  /*5970*/  BSYNC B0 ;  /* 0x0000000000007941 */ /* 0x000fea0003800000 */
.L_x_28825:
[----:B------:R-:W0:Y:S02]  /*5980*/  F2I.S64.TRUNC R4, R4 ;  /* 0x0000000400047311 */ /* 0x000e24000020d900 */
[----:B0-----:R-:W-:Y:S01]  /*5990*/  PRMT R25, R4, 0x7610, R25 ;  /* 0x0000761004197816 */ /* 0x001fe20000000019 */
[----:B------:R-:W-:Y:S06]  /*59a0*/  BRA `(.L_x_28800) ;  /* 0x0000000000547947 */ /* 0x000fec0003800000 */
.L_x_28799:
        /* <DEDUP_REMOVED lines=16> */
.L_x_28827:
[----:B------:R-:W-:Y:S01]  /*5ab0*/  PRMT R25, RZ, 0x7610, R25 ;  /* 0x00007610ff197816 */ /* 0x000fe20000000019 */
[----:B------:R-:W-:Y:S06]  /*5ac0*/  BRA `(.L_x_28800) ;  /* 0x00000000000c7947 */ /* 0x000fec0003800000 */
.L_x_28824:
[----:B------:R1:W5:Y:S01]  /*5ad0*/  LDG.E.U8 R25, desc[UR36][R6.64] ;  /* 0x0000002406197981 */ /* 0x000362000c1e1100 */
[----:B------:R-:W-:Y:S05]  /*5ae0*/  BRA `(.L_x_28800) ;  /* 0x0000000000047947 */ /* 0x000fea0003800000 */
.L_x_28823:
[----:B------:R2:W5:Y:S02]  /*5af0*/  LDG.E.U8 R25, desc[UR36][R6.64] ;  /* 0x0000002406197981 */ /* 0x000564000c1e1100 */
.L_x_28800:
[----:B------:R-:W-:-:S07]  /*5b00*/  VIADD R27, R27, 0x80 ;  /* 0x000000801b1b7836 */ /* 0x000fce0000000000 */
.L_x_28761:
[----:B------:R-:W-:Y:S05]  /*5b10*/  BSYNC B6 ;  /* 0x0000000000067941 */ /* 0x000fea0003800000 */
.L_x_28760:
        /* <DEDUP_REMOVED lines=23> */
.L_x_28833:
[----:B------:R0:W5:Y:S01]  /*5c90*/  LDG.E.U8 R26, desc[UR36][R4.64] ;  /* 0x00000024041a7981 */ /* 0x000162000c1e1100 */
[----:B------:R-:W-:Y:S05]  /*5ca0*/  BRA `(.L_x_28835) ;  /* 0x0000000c00647947 */ /* 0x000fea0003800000 */
.L_x_28832:
        /* <DEDUP_REMOVED lines=8> */
.L_x_28837:
[----:B------:R0:W5:Y:S01]  /*5d30*/  LDG.E.U8 R26, desc[UR36][R4.64] ;  /* 0x00000024041a7981 */ /* 0x000162000c1e1100 */
[----:B------:R-:W-:Y:S05]  /*5d40*/  BRA `(.L_x_28835) ;  /* 0x0000000c003c7947 */ /* 0x000fea0003800000 */
.L_x_28836:
[----:B------:R0:W5:Y:S01]  /*5d50*/  LDG.E.U16 R26, desc[UR36][R4.64] ;  /* 0x00000024041a7981 */ /* 0x000162000c1e1500 */
[----:B------:R-:W-:Y:S05]  /*5d60*/  BRA `(.L_x_28835) ;  /* 0x0000000c00347947 */ /* 0x000fea0003800000 */
.L_x_28831:
        /* <DEDUP_REMOVED lines=10> */
.L_x_28839:
[----:B------:R-:W2:Y:S02]  /*5e10*/  LDG.E.U16 R2, desc[UR36][R4.64] ;  /* 0x0000002404027981 */ /* 0x000ea4000c1e1500 */
[----:B--2---:R-:W-:-:S06]  /*5e20*/  HADD2.F32 R2, -RZ, R2.H0_H0 ;  /* 0x20000002ff027230 */ /* 0x004fcc0000004100 */
[----:B------:R-:W0:Y:S02]  /*5e30*/  F2I.S64.TRUNC R2, R2 ;  /* 0x0000000200027311 */ /* 0x000e24000020d900 */
[----:B0-----:R-:W-:Y:S01]  /*5e40*/  PRMT R26, R2, 0x7610, R26 ;  /* 0x00007610021a7816 */ /* 0x001fe2000000001a */
[----:B------:R-:W-:Y:S06]  /*5e50*/  BRA `(.L_x_28835) ;  /* 0x0000000800f87947 */ /* 0x000fec0003800000 */
.L_x_28838:
        /* <DEDUP_REMOVED lines=10> */
.L_x_28841:
[----:B------:R-:W2:Y:S02]  /*5f00*/  LDG.E.U16 R4, desc[UR36][R4.64] ;  /* 0x0000002404047981 */ /* 0x000ea4000c1e1500 */
[----:B--2---:R-:W-:-:S06]  /*5f10*/  HADD2.F32 R2, -RZ, R4.H0_H0 ;  /* 0x20000004ff027230 */ /* 0x004fcc0000004100 */
[----:B------:R-:W0:Y:S02]  /*5f20*/  F2I.S64.TRUNC R2, R2 ;  /* 0x0000000200027311 */ /* 0x000e24000020d900 */
[----:B0-----:R-:W-:Y:S01]  /*5f30*/  PRMT R26, R2, 0x7610, R26 ;  /* 0x00007610021a7816 */ /* 0x001fe2000000001a */
[----:B------:R-:W-:Y:S06]  /*5f40*/  BRA `(.L_x_28835) ;  /* 0x0000000800bc7947 */ /* 0x000fec0003800000 */
.L_x_28840:
[----:B------:R-:W2:Y:S02]  /*5f50*/  LDG.E.64 R2, desc[UR36][R4.64] ;  /* 0x0000002404027981 */ /* 0x000ea4000c1e1b00 */
[----:B--2---:R-:W0:Y:S02]  /*5f60*/  F2I.S64.F64.TRUNC R2, R2 ;  /* 0x0000000200027311 */ /* 0x004e24000030d900 */
[----:B0-----:R-:W-:Y:S01]  /*5f70*/  PRMT R26, R2, 0x7610, R26 ;  /* 0x00007610021a7816 */ /* 0x001fe2000000001a */
[----:B------:R-:W-:Y:S06]  /*5f80*/  BRA `(.L_x_28835) ;  /* 0x0000000800ac7947 */ /* 0x000fec0003800000 */
.L_x_28830:
        /* <DEDUP_REMOVED lines=12> */
.L_x_28844:
[----:B------:R-:W2:Y:S02]  /*6050*/  LDG.E.64 R4, desc[UR36][R4.64] ;  /* 0x0000002404047981 */ /* 0x000ea4000c1e1b00 */
[----:B--2---:R-:W0:Y:S02]  /*6060*/  F2I.S64.F64.TRUNC R2, R4 ;  /* 0x0000000400027311 */ /* 0x004e24000030d900 */
[----:B0-----:R-:W-:Y:S01]  /*6070*/  PRMT R26, R2, 0x7610, R26 ;  /* 0x00007610021a7816 */ /* 0x001fe2000000001a */
[----:B------:R-:W-:Y:S06]  /*6080*/  BRA `(.L_x_28835) ;  /* 0x00000008006c7947 */ /* 0x000fec0003800000 */
.L_x_28843:
        /* <DEDUP_REMOVED lines=28> */
.L_x_28846:
        /* <DEDUP_REMOVED lines=15> */
.L_x_28845:
[----:B------:R-:W2:Y:S02]  /*6340*/  LDG.E.U16 R2, desc[UR36][R4.64] ;  /* 0x0000002404027981 */ /* 0x000ea4000c1e1500 */
[----:B--2---:R-:W-:-:S06]  /*6350*/  IMAD.U32 R2, R2, 0x10000, RZ ;  /* 0x0001000002027824 */ /* 0x004fcc00078e00ff */
[----:B------:R-:W0:Y:S02]  /*6360*/  F2I.S64.TRUNC R2, R2 ;  /* 0x0000000200027311 */ /* 0x000e24000020d900 */
[----:B0-----:R-:W-:Y:S01]  /*6370*/  PRMT R26, R2, 0x7610, R26 ;  /* 0x00007610021a7816 */ /* 0x001fe2000000001a */
[----:B------:R-:W-:Y:S06]  /*6380*/  BRA `(.L_x_28835) ;  /* 0x0000000400ac7947 */ /* 0x000fec0003800000 */
.L_x_28842:
        /* <DEDUP_REMOVED lines=10> */
.L_x_28849:
        /* <DEDUP_REMOVED lines=21> */
.L_x_28853:
[----:B------:R-:W-:Y:S05]  /*6580*/  BSYNC B1 ;  /* 0x0000000000017941 */ /* 0x000fea0003800000 */
.L_x_28852:
[----:B------:R-:W-:Y:S01]  /*6590*/  IMAD.SHL.U32 R2, R2, 0x100000, RZ ;  /* 0x0010000002027824 */ /* 0x000fe200078e00ff */
[----:B------:R-:W-:-:S04]  /*65a0*/  LEA R3, R0, 0x3b800000, 0x17 ;  /* 0x3b80000000037811 */ /* 0x000fc800078eb8ff */
[----:B------:R-:W-:-:S07]  /*65b0*/  LOP3.LUT R2, R3, R2, R4, 0xfe, !PT ;  /* 0x0000000203027212 */ /* 0x000fce00078efe04 */
.L_x_28851:
[----:B------:R-:W-:Y:S05]  /*65c0*/  BSYNC B0 ;  /* 0x0000000000007941 */ /* 0x000fea0003800000 */
.L_x_28850:
[----:B------:R-:W0:Y:S02]  /*65d0*/  F2I.S64.TRUNC R2, R2 ;  /* 0x0000000200027311 */ /* 0x000e24000020d900 */
[----:B0-----:R-:W-:Y:S01]  /*65e0*/  PRMT R26, R2, 0x7610, R26 ;  /* 0x00007610021a7816 */ /* 0x001fe2000000001a */
[----:B------:R-:W-:Y:S06]  /*65f0*/  BRA `(.L_x_28835) ;  /* 0x0000000400107947 */ /* 0x000fec0003800000 */
.L_x_28848:
        /* <DEDUP_REMOVED lines=21> */
.L_x_28857:
[----:B------:R-:W-:Y:S05]  /*6750*/  BSYNC B1 ;  /* 0x0000000000017941 */ /* 0x000fea0003800000 */
.L_x_28856:
[----:B------:R-:W-:Y:S01]  /*6760*/  IMAD.SHL.U32 R2, R2, 0x200000, RZ ;  /* 0x0020000002027824 */ /* 0x000fe200078e00ff */
[----:B------:R-:W-:-:S04]  /*6770*/  LEA R3, R0, 0x37800000, 0x17 ;  /* 0x3780000000037811 */ /* 0x000fc800078eb8ff */
[----:B------:R-:W-:-:S07]  /*6780*/  LOP3.LUT R2, R3, R2, R4, 0xfe, !PT ;  /* 0x0000000203027212 */ /* 0x000fce00078efe04 */
.L_x_28855:
[----:B------:R-:W-:Y:S05]  /*6790*/  BSYNC B0 ;  /* 0x0000000000007941 */ /* 0x000fea0003800000 */
.L_x_28854:
[----:B------:R-:W0:Y:S02]  /*67a0*/  F2I.S64.TRUNC R2, R2 ;  /* 0x0000000200027311 */ /* 0x000e24000020d900 */
[----:B0-----:R-:W-:Y:S01]  /*67b0*/  PRMT R26, R2, 0x7610, R26 ;  /* 0x00007610021a7816 */ /* 0x001fe2000000001a */
[----:B------:R-:W-:Y:S06]  /*67c0*/  BRA `(.L_x_28835) ;  /* 0x00000000009c7947 */ /* 0x000fec0003800000 */
.L_x_28847:
        /* <DEDUP_REMOVED lines=14> */
.L_x_28861:
[----:B------:R-:W-:Y:S05]  /*68b0*/  BSYNC B0 ;  /* 0x0000000000007941 */ /* 0x000fea0003800000 */
.L_x_28860:
[----:B------:R-:W0:Y:S02]  /*68c0*/  F2I.S64.TRUNC R2, R2 ;  /* 0x0000000200027311 */ /* 0x000e24000020d900 */
[----:B0-----:R-:W-:Y:S01]  /*68d0*/  PRMT R26, R2, 0x7610, R26 ;  /* 0x00007610021a7816 */ /* 0x001fe2000000001a */
[----:B------:R-:W-:Y:S06]  /*68e0*/  BRA `(.L_x_28835) ;  /* 0x0000000000547947 */ /* 0x000fec0003800000 */
.L_x_28834:
        /* <DEDUP_REMOVED lines=16> */
.L_x_28862:
[----:B------:R-:W-:Y:S01]  /*69f0*/  PRMT R26, RZ, 0x7610, R26 ;  /* 0x00007610ff1a7816 */ /* 0x000fe2000000001a */
[----:B------:R-:W-:Y:S06]  /*6a00*/  BRA `(.L_x_28835) ;  /* 0x00000000000c7947 */ /* 0x000fec0003800000 */
.L_x_28859:
[----:B------:R0:W5:Y:S01]  /*6a10*/  LDG.E.U8 R26, desc[UR36][R4.64] ;  /* 0x00000024041a7981 */ /* 0x000162000c1e1100 */
[----:B------:R-:W-:Y:S05]  /*6a20*/  BRA `(.L_x_28835) ;  /* 0x0000000000047947 */ /* 0x000fea0003800000 */
.L_x_28858:
[----:B------:R0:W5:Y:S02]  /*6a30*/  LDG.E.U8 R26, desc[UR36][R4.64] ;  /* 0x00000024041a7981 */ /* 0x000164000c1e1100 */
.L_x_28835:
        /* <DEDUP_REMOVED lines=19> */
.L_x_28866:
[----:B------:R0:W5:Y:S01]  /*6b70*/  LDG.E.U8 R23, desc[UR36][R4.64] ;  /* 0x0000002404177981 */ /* 0x000162000c1e1100 */
[----:B------:R-:W-:Y:S05]  /*6b80*/  BRA `(.L_x_28829) ;  /* 0x0000000c00607947 */ /* 0x000fea0003800000 */
.L_x_28865:
        /* <DEDUP_REMOVED lines=8> */
.L_x_28869:
[----:B------:R0:W5:Y:S01]  /*6c10*/  LDG.E.U8 R23, desc[UR36][R4.64] ;  /* 0x0000002404177981 */ /* 0x000162000c1e1100 */
[----:B------:R-:W-:Y:S05]  /*6c20*/  BRA `(.L_x_28829) ;  /* 0x0000000c00387947 */ /* 0x000fea0003800000 */
.L_x_28868:
[----:B------:R0:W5:Y:S01]  /*6c30*/  LDG.E.U16 R23, desc[UR36][R4.64] ;  /* 0x0000002404177981 */ /* 0x000162000c1e1500 */
[----:B------:R-:W-:Y:S05]  /*6c40*/  BRA `(.L_x_28829) ;  /* 0x0000000c00307947 */ /* 0x000fea0003800000 */
.L_x_28864:
        /* <DEDUP_REMOVED lines=10> */
.L_x_28871:
[----:B------:R-:W2:Y:S02]  /*6cf0*/  LDG.E.U16 R2, desc[UR36][R4.64] ;  /* 0x0000002404027981 */ /* 0x000ea4000c1e1500 */
[----:B--2---:R-:W-:-:S06]  /*6d00*/  HADD2.F32 R2, -RZ, R2.H0_H0 ;  /* 0x20000002ff027230 */ /* 0x004fcc0000004100 */
[----:B------:R-:W0:Y:S02]  /*6d10*/  F2I.S64.TRUNC R2, R2 ;  /* 0x0000000200027311 */ /* 0x000e24000020d900 */
[----:B0-----:R-:W-:Y:S01]  /*6d20*/  PRMT R23, R2, 0x7610, R23 ;  /* 0x0000761002177816 */ /* 0x001fe20000000017 */
[----:B------:R-:W-:Y:S06]  /*6d30*/  BRA `(.L_x_28829) ;  /* 0x0000000800f47947 */ /* 0x000fec0003800000 */
.L_x_28870:
        /* <DEDUP_REMOVED lines=10> */
.L_x_28873:
[----:B------:R-:W2:Y:S02]  /*6de0*/  LDG.E.U16 R4, desc[UR36][R4.64] ;  /* 0x0000002404047981 */ /* 0x000ea4000c1e1500 */
[----:B--2---:R-:W-:-:S06]  /*6df0*/  HADD2.F32 R2, -RZ, R4.H0_H0 ;  /* 0x20000004ff027230 */ /* 0x004fcc0000004100 */
[----:B------:R-:W0:Y:S02]  /*6e00*/  F2I.S64.TRUNC R2, R2 ;  /* 0x0000000200027311 */ /* 0x000e24000020d900 */
[----:B0-----:R-:W-:Y:S01]  /*6e10*/  PRMT R23, R2, 0x7610, R23 ;  /* 0x0000761002177816 */ /* 0x001fe20000000017 */
[----:B------:R-:W-:Y:S06]  /*6e20*/  BRA `(.L_x_28829) ;  /* 0x0000000800b87947 */ /* 0x000fec0003800000 */
.L_x_28872:
[----:B------:R-:W2:Y:S02]  /*6e30*/  LDG.E.64 R2, desc[UR36][R4.64] ;  /* 0x0000002404027981 */ /* 0x000ea4000c1e1b00 */
[----:B--2---:R-:W0:Y:S02]  /*6e40*/  F2I.S64.F64.TRUNC R2, R2 ;  /* 0x0000000200027311 */ /* 0x004e24000030d900 */
[----:B0-----:R-:W-:Y:S01]  /*6e50*/  PRMT R23, R2, 0x7610, R23 ;  /* 0x0000761002177816 */ /* 0x001fe20000000017 */
[----:B------:R-:W-:Y:S06]  /*6e60*/  BRA `(.L_x_28829) ;  /* 0x0000000800a87947 */ /* 0x000fec0003800000 */
.L_x_28863:
        /* <DEDUP_REMOVED lines=12> */
.L_x_28876:
[----:B------:R-:W2:Y:S02]  /*6f30*/  LDG.E.64 R4, desc[UR36][R4.64] ;  /* 0x0000002404047981 */ /* 0x000ea4000c1e1b00 */
[----:B--2---:R-:W0:Y:S02]  /*6f40*/  F2I.S64.F64.TRUNC R2, R4 ;  /* 0x0000000400027311 */ /* 0x004e24000030d900 */
[----:B0-----:R-:W-:Y:S01]  /*6f50*/  PRMT R23, R2, 0x7610, R23 ;  /* 0x0000761002177816 */ /* 0x001fe20000000017 */
[----:B------:R-:W-:Y:S06]  /*6f60*/  BRA `(.L_x_28829) ;  /* 0x0000000800687947 */ /* 0x000fec0003800000 */
.L_x_28875:
        /* <DEDUP_REMOVED lines=28> */
.L_x_28878:
        /* <DEDUP_REMOVED lines=15> */
.L_x_28877:
[----:B------:R-:W2:Y:S02]  /*7220*/  LDG.E.U16 R2, desc[UR36][R4.64] ;  /* 0x0000002404027981 */ /* 0x000ea4000c1e1500 */
[----:B--2---:R-:W-:-:S06]  /*7230*/  IMAD.U32 R2, R2, 0x10000, RZ ;  /* 0x0001000002027824 */ /* 0x004fcc00078e00ff */
[----:B------:R-:W0:Y:S02]  /*7240*/  F2I.S64.TRUNC R2, R2 ;  /* 0x0000000200027311 */ /* 0x000e24000020d900 */
[----:B0-----:R-:W-:Y:S01]  /*7250*/  PRMT R23, R2, 0x7610, R23 ;  /* 0x0000761002177816 */ /* 0x001fe20000000017 */
[----:B------:R-:W-:Y:S06]  /*7260*/  BRA `(.L_x_28829) ;  /* 0x0000000400a87947 */ /* 0x000fec0003800000 */
.L_x_28874:
        /* <DEDUP_REMOVED lines=10> */
.L_x_28881:
        /* <DEDUP_REMOVED lines=21> */
.L_x_28885:
[----:B------:R-:W-:Y:S05]  /*7460*/  BSYNC B1 ;  /* 0x0000000000017941 */ /* 0x000fea0003800000 */
.L_x_28884:
[----:B------:R-:W-:Y:S01]  /*7470*/  IMAD.SHL.U32 R2, R2, 0x100000, RZ ;  /* 0x0010000002027824 */ /* 0x000fe200078e00ff */
[----:B------:R-:W-:-:S04]  /*7480*/  LEA R3, R0, 0x3b800000, 0x17 ;  /* 0x3b80000000037811 */ /* 0x000fc800078eb8ff */
[----:B------:R-:W-:-:S07]  /*7490*/  LOP3.LUT R2, R3, R2, R4, 0xfe, !PT ;  /* 0x0000000203027212 */ /* 0x000fce00078efe04 */
.L_x_28883:
[----:B------:R-:W-:Y:S05]  /*74a0*/  BSYNC B0 ;  /* 0x0000000000007941 */ /* 0x000fea0003800000 */
.L_x_28882:
[----:B------:R-:W0:Y:S02]  /*74b0*/  F2I.S64.TRUNC R2, R2 ;  /* 0x0000000200027311 */ /* 0x000e24000020d900 */
[----:B0-----:R-:W-:Y:S01]  /*74c0*/  PRMT R23, R2, 0x7610, R23 ;  /* 0x0000761002177816 */ /* 0x001fe20000000017 */
[----:B------:R-:W-:Y:S06]  /*74d0*/  BRA `(.L_x_28829) ;  /* 0x00000004000c7947 */ /* 0x000fec0003800000 */
.L_x_28880:
        /* <DEDUP_REMOVED lines=21> */
.L_x_28889:
[----:B------:R-:W-:Y:S05]  /*7630*/  BSYNC B1 ;  /* 0x0000000000017941 */ /* 0x000fea0003800000 */
.L_x_28888:
[----:B------:R-:W-:Y:S01]  /*7640*/  IMAD.SHL.U32 R2, R2, 0x200000, RZ ;  /* 0x0020000002027824 */ /* 0x000fe200078e00ff */
[----:B------:R-:W-:-:S04]  /*7650*/  LEA R3, R0, 0x37800000, 0x17 ;  /* 0x3780000000037811 */ /* 0x000fc800078eb8ff */
[----:B------:R-:W-:-:S07]  /*7660*/  LOP3.LUT R2, R3, R2, R4, 0xfe, !PT ;  /* 0x0000000203027212 */ /* 0x000fce00078efe04 */
.L_x_28887:
[----:B------:R-:W-:Y:S05]  /*7670*/  BSYNC B0 ;  /* 0x0000000000007941 */ /* 0x000fea0003800000 */
.L_x_28886:
[----:B------:R-:W0:Y:S02]  /*7680*/  F2I.S64.TRUNC R2, R2 ;  /* 0x0000000200027311 */ /* 0x000e24000020d900 */
[----:B0-----:R-:W-:Y:S01]  /*7690*/  PRMT R23, R2, 0x7610, R23 ;  /* 0x0000761002177816 */ /* 0x001fe20000000017 */
[----:B------:R-:W-:Y:S06]  /*76a0*/  BRA `(.L_x_28829) ;  /* 0x0000000000987947 */ /* 0x000fec0003800000 */
.L_x_28879:
        /* <DEDUP_REMOVED lines=14> */
.L_x_28893:
[----:B------:R-:W-:Y:S05]  /*7790*/  BSYNC B0 ;  /* 0x0000000000007941 */ /* 0x000fea0003800000 */
.L_x_28892:
[----:B------:R-:W0:Y:S02]  /*77a0*/  F2I.S64.TRUNC R2, R2 ;  /* 0x0000000200027311 */ /* 0x000e24000020d900 */
[----:B0-----:R-:W-:Y:S01]  /*77b0*/  PRMT R23, R2, 0x7610, R23 ;  /* 0x0000761002177816 */ /* 0x001fe20000000017 */
[----:B------:R-:W-:Y:S06]  /*77c0*/  BRA `(.L_x_28829) ;  /* 0x0000000000507947 */ /* 0x000fec0003800000 */
.L_x_28867:
        /* <DEDUP_REMOVED lines=16> */
.L_x_28894:
[----:B------:R-:W-:Y:S05]  /*78d0*/  BRA `(.L_x_28829) ;  /* 0x00000000000c7947 */ /* 0x000fea0003800000 */
.L_x_28891:
[----:B------:R0:W5:Y:S01]  /*78e0*/  LDG.E.U8 R23, desc[UR36][R4.64] ;  /* 0x0000002404177981 */ /* 0x000162000c1e1100 */
[----:B------:R-:W-:Y:S05]  /*78f0*/  BRA `(.L_x_28829) ;  /* 0x0000000000047947 */ /* 0x000fea0003800000 */
.L_x_28890:
[----:B------:R0:W5:Y:S02]  /*7900*/  LDG.E.U8 R23, desc[UR36][R4.64] ;  /* 0x0000002404177981 */ /* 0x000164000c1e1100 */
.L_x_28829:
[----:B------:R-:W-:Y:S05]  /*7910*/  BSYNC B6 ;  /* 0x0000000000067941 */ /* 0x000fea0003800000 */
.L_x_28828:
[----:B------:R-:W1:Y:S01]  /*7920*/  S2R R27, SR_TID.X ;  /* 0x00000000001b7919 */ /* 0x000e620000002100 */
[----:B------:R-:W0:Y:S01]  /*7930*/  LDC.U8 R2, c[0x0][0x240] ;  /* 0x00009000ff027b82 */ /* 0x000e220000000000 */
[----:B-----5:R-:W-:Y:S01]  /*7940*/  LOP3.LUT P0, RZ, R19, 0xff, R18, 0xc8, !PT ;  /* 0x000000ff13ff7812 */ /* 0x020fe2000780c812 */
[----:B------:R-:W-:Y:S01]  /*7950*/  BSSY B6, `(.L_x_28895) ;  /* 0x00000f6000067945 */ /* 0x000fe20003800000 */
[----:B------:R-:W-:Y:S02]  /*7960*/  LOP3.LUT P1, RZ, R22, 0xff, R17, 0xc8, !PT ;  /* 0x000000ff16ff7812 */ /* 0x000fe4000782c811 */
[----:B------:R-:W-:Y:S02]  /*7970*/  LOP3.LUT P2, RZ, R25, 0xff, R24, 0xc8, !PT ;  /* 0x000000ff19ff7812 */ /* 0x000fe4000784c818 */
[----:B------:R-:W-:Y:S02]  /*7980*/  LOP3.LUT P3, RZ, R23, 0xff, R26, 0xc8, !PT ;  /* 0x000000ff17ff7812 */ /* 0x000fe4000786c81a */
[----:B------:R-:W-:-:S02]  /*7990*/  SEL R3, RZ, 0x1, !P0 ;  /* 0x00000001ff037807 */ /* 0x000fc40004000000 */
        /* <DEDUP_REMOVED lines=26> */
.L_x_28900:
[----:B------:R0:W-:Y:S01]  /*7b40*/  STG.E.U8 desc[UR36][R8.64], R3 ;  /* 0x0000000308007986 */ /* 0x0001e2000c101124 */
[----:B------:R-:W-:Y:S05]  /*7b50*/  BRA `(.L_x_28896) ;  /* 0x0000000c00547947 */ /* 0x000fea0003800000 */
.L_x_28899:
        /* <DEDUP_REMOVED lines=10> */
.L_x_28903:
[----:B------:R0:W-:Y:S01]  /*7c00*/  STG.E desc[UR36][R8.64], R3 ;  /* 0x0000000308007986 */ /* 0x0001e2000c101924 */
[----:B------:R-:W-:Y:S05]  /*7c10*/  BRA `(.L_x_28896) ;  /* 0x0000000c00247947 */ /* 0x000fea0003800000 */
.L_x_28902:
[----:B------:R0:W-:Y:S01]  /*7c20*/  STG.E.U16 desc[UR36][R8.64], R3 ;  /* 0x0000000308007986 */ /* 0x0001e2000c101524 */
[----:B------:R-:W-:Y:S05]  /*7c30*/  BRA `(.L_x_28896) ;  /* 0x0000000c001c7947 */ /* 0x000fea0003800000 */
.L_x_28898:
        /* <DEDUP_REMOVED lines=9> */
.L_x_28905:
[----:B------:R-:W0:Y:S02]  /*7cd0*/  I2F.S16 R0, R3 ;  /* 0x0000000300007306 */ /* 0x000e240000101400 */
[----:B0-----:R-:W-:-:S05]  /*7ce0*/  F2FP.F16.F32.PACK_AB R0, RZ, R0 ;  /* 0x00000000ff00723e */ /* 0x001fca00000000ff */
[----:B------:R1:W-:Y:S01]  /*7cf0*/  STG.E.U16 desc[UR36][R8.64], R0 ;  /* 0x0000000008007986 */ /* 0x0003e2000c101524 */
[----:B------:R-:W-:Y:S05]  /*7d00*/  BRA `(.L_x_28896) ;  /* 0x0000000800e87947 */ /* 0x000fea0003800000 */
.L_x_28904:
        /* <DEDUP_REMOVED lines=10> */
.L_x_28907:
[----:B------:R-:W0:Y:S02]  /*7db0*/  I2F.S16 R3, R3 ;  /* 0x0000000300037306 */ /* 0x000e240000101400 */
[----:B0-----:R-:W-:-:S04]  /*7dc0*/  F2FP.F16.F32.PACK_AB R3, RZ, R3 ;  /* 0x00000003ff03723e */ /* 0x001fc800000000ff */
[----:B------:R-:W-:-:S05]  /*7dd0*/  PRMT R3, R3, 0x5410, RZ ;  /* 0x0000541003037816 */ /* 0x000fca00000000ff */
[----:B------:R0:W-:Y:S01]  /*7de0*/  STG.E desc[UR36][R8.64], R3 ;  /* 0x0000000308007986 */ /* 0x0001e2000c101924 */
[----:B------:R-:W-:Y:S05]  /*7df0*/  BRA `(.L_x_28896) ;  /* 0x0000000800ac7947 */ /* 0x000fea0003800000 */
.L_x_28906:
[----:B------:R-:W0:Y:S02]  /*7e00*/  I2F.F64.S16 R4, R3 ;  /* 0x0000000300047312 */ /* 0x000e240000101c00 */
[----:B0-----:R0:W-:Y:S01]  /*7e10*/  STG.E.64 desc[UR36][R8.64], R4 ;  /* 0x0000000408007986 */ /* 0x0011e2000c101b24 */
[----:B------:R-:W-:Y:S05]  /*7e20*/  BRA `(.L_x_28896) ;  /* 0x0000000800a07947 */ /* 0x000fea0003800000 */
.L_x_28897:
        /* <DEDUP_REMOVED lines=10> */
.L_x_28910:
[----:B------:R-:W0:Y:S01]  /*7ed0*/  I2F.F64.S16 R4, R3 ;  /* 0x0000000300047312 */ /* 0x000e220000101c00 */
[----:B--234-:R-:W-:-:S05]  /*7ee0*/  CS2R R6, SRZ ;  /* 0x0000000000067805 */ /* 0x01cfca000001ff00 */
[----:B0-----:R0:W-:Y:S01]  /*7ef0*/  STG.E.128 desc[UR36][R8.64], R4 ;  /* 0x0000000408007986 */ /* 0x0011e2000c101d24 */
[----:B------:R-:W-:Y:S05]  /*7f00*/  BRA `(.L_x_28896) ;  /* 0x0000000800687947 */ /* 0x000fea0003800000 */
.L_x_28909:
        /* <DEDUP_REMOVED lines=21> */
.L_x_28914:
[----:B------:R-:W-:Y:S05]  /*8060*/  BSYNC B0 ;  /* 0x0000000000007941 */ /* 0x000fea0003800000 */
.L_x_28913:
[----:B------:R-:W-:-:S05]  /*8070*/  LOP3.LUT R5, R0, R5, RZ, 0xfc, !PT ;  /* 0x0000000500057212 */ /* 0x000fca00078efcff */
[----:B------:R0:W-:Y:S01]  /*8080*/  STG.E.U8 desc[UR36][R8.64], R5 ;  /* 0x0000000508007986 */ /* 0x0001e2000c101124 */
[----:B------:R-:W-:Y:S05]  /*8090*/  BRA `(.L_x_28896) ;  /* 0x0000000800047947 */ /* 0x000fea0003800000 */
.L_x_28912:
        /* <DEDUP_REMOVED lines=13> */
.L_x_28916:
[----:B------:R-:W-:Y:S01]  /*8170*/  IMAD.MOV.U32 R0, RZ, RZ, 0x7f ;  /* 0x0000007fff007424 */ /* 0x000fe200078e00ff */
[----:B------:R-:W-:-:S04]  /*8180*/  ISETP.GT.U32.AND P0, PT, R4, 0x7f800000, PT ;  /* 0x7f8000000400780c */ /* 0x000fc80003f04070 */
[----:B------:R-:W-:-:S09]  /*8190*/  SEL R0, R0, 0x7c, P0 ;  /* 0x0000007c00007807 */ /* 0x000fd20000000000 */
.L_x_28917:
[----:B------:R-:W-:Y:S05]  /*81a0*/  BSYNC B0 ;  /* 0x0000000000007941 */ /* 0x000fea0003800000 */
.L_x_28915:
[----:B------:R-:W-:-:S04]  /*81b0*/  LOP3.LUT R3, R5, 0x80000000, RZ, 0xc0, !PT ;  /* 0x8000000005037812 */ /* 0x000fc800078ec0ff */
[----:B------:R-:W-:-:S04]  /*81c0*/  SHF.R.U32.HI R3, RZ, 0x18, R3 ;  /* 0x00000018ff037819 */ /* 0x000fc80000011603 */
[----:B------:R-:W-:-:S05]  /*81d0*/  LOP3.LUT R3, R0, R3, RZ, 0xfc, !PT ;  /* 0x0000000300037212 */ /* 0x000fca00078efcff */
[----:B------:R0:W-:Y:S01]  /*81e0*/  STG.E.U8 desc[UR36][R8.64], R3 ;  /* 0x0000000308007986 */ /* 0x0001e2000c101124 */
[----:B------:R-:W-:Y:S05]  /*81f0*/  BRA `(.L_x_28896) ;  /* 0x0000000400ac7947 */ /* 0x000fea0003800000 */
.L_x_28911:
[----:B------:R-:W0:Y:S02]  /*8200*/  I2F.S16 R0, R3 ;  /* 0x0000000300007306 */ /* 0x000e240000101400 */
[----:B0-----:R-:W-:-:S05]  /*8210*/  F2FP.BF16.F32.PACK_AB R0, RZ, R0 ;  /* 0x00000000ff00723e */ /* 0x001fca00000010ff */
[----:B------:R0:W-:Y:S01]  /*8220*/  STG.E.U16 desc[UR36][R8.64], R0 ;  /* 0x0000000008007986 */ /* 0x0001e2000c101524 */
[----:B------:R-:W-:Y:S05]  /*8230*/  BRA `(.L_x_28896) ;  /* 0x00000004009c7947 */ /* 0x000fea0003800000 */
.L_x_28908:
        /* <DEDUP_REMOVED lines=10> */
.L_x_28920:
        /* <DEDUP_REMOVED lines=17> */
.L_x_28923:
[----:B------:R-:W-:-:S04]  /*83f0*/  LOP3.LUT R3, R3, 0x80000000, RZ, 0xc0, !PT ;  /* 0x8000000003037812 */ /* 0x000fc800078ec0ff */
[----:B------:R-:W-:-:S04]  /*8400*/  SHF.R.U32.HI R3, RZ, 0x18, R3 ;  /* 0x00000018ff037819 */ /* 0x000fc80000011603 */
[----:B------:R-:W-:-:S04]  /*8410*/  LOP3.LUT R0, R0, R3, RZ, 0xfc, !PT ;  /* 0x0000000300007212 */ /* 0x000fc800078efcff */
[----:B------:R-:W-:-:S07]  /*8420*/  PRMT R4, R0, 0x7610, R4 ;  /* 0x0000761000047816 */ /* 0x000fce0000000004 */
.L_x_28922:
[----:B------:R-:W-:Y:S05]  /*8430*/  BSYNC B0 ;  /* 0x0000000000007941 */ /* 0x000fea0003800000 */
.L_x_28921:
[----:B------:R0:W-:Y:S01]  /*8440*/  STG.E.U8 desc[UR36][R8.64], R4 ;  /* 0x0000000408007986 */ /* 0x0001e2000c101124 */
[----:B------:R-:W-:Y:S05]  /*8450*/  BRA `(.L_x_28896) ;  /* 0x0000000400147947 */ /* 0x000fea0003800000 */
.L_x_28919:
        /* <DEDUP_REMOVED lines=17> */
.L_x_28926:
[----:B------:R-:W-:-:S04]  /*8570*/  LOP3.LUT R3, R3, 0x80000000, RZ, 0xc0, !PT ;  /* 0x8000000003037812 */ /* 0x000fc800078ec0ff */
[----:B------:R-:W-:-:S04]  /*8580*/  SHF.R.U32.HI R3, RZ, 0x18, R3 ;  /* 0x00000018ff037819 */ /* 0x000fc80000011603 */
[----:B------:R-:W-:-:S04]  /*8590*/  LOP3.LUT R0, R0, R3, RZ, 0xfc, !PT ;  /* 0x0000000300007212 */ /* 0x000fc800078efcff */
[----:B------:R-:W-:-:S07]  /*85a0*/  PRMT R4, R0, 0x7610, R4 ;  /* 0x0000761000047816 */ /* 0x000fce0000000004 */
.L_x_28925:
[----:B------:R-:W-:Y:S05]  /*85b0*/  BSYNC B0 ;  /* 0x0000000000007941 */ /* 0x000fea0003800000 */
.L_x_28924:
[----:B------:R0:W-:Y:S01]  /*85c0*/  STG.E.U8 desc[UR36][R8.64], R4 ;  /* 0x0000000408007986 */ /* 0x0001e2000c101124 */
[----:B------:R-:W-:Y:S05]  /*85d0*/  BRA `(.L_x_28896) ;  /* 0x0000000000b47947 */ /* 0x000fea0003800000 */
.L_x_28918:
        /* <DEDUP_REMOVED lines=23> */
.L_x_28901:
        /* <DEDUP_REMOVED lines=16> */
.L_x_28929:
[----:B------:R-:W-:Y:S05]  /*8850*/  BRA `(.L_x_28896) ;  /* 0x0000000000147947 */ /* 0x000fea0003800000 */
.L_x_28928:
[----:B------:R-:W-:Y:S02]  /*8860*/  IMAD.MOV.U32 R4, RZ, RZ, R3 ;  /* 0x000000ffff047224 */ /* 0x000fe400078e0003 */
[----:B------:R-:W-:-:S05]  /*8870*/  IMAD.MOV.U32 R5, RZ, RZ, RZ ;  /* 0x000000ffff057224 */ /* 0x000fca00078e00ff */
[----:B------:R0:W-:Y:S01]  /*8880*/  STG.E.64 desc[UR36][R8.64], R4 ;  /* 0x0000000408007986 */ /* 0x0001e2000c101b24 */
[----:B------:R-:W-:Y:S05]  /*8890*/  BRA `(.L_x_28896) ;  /* 0x0000000000047947 */ /* 0x000fea0003800000 */
.L_x_28927:
[----:B------:R0:W-:Y:S02]  /*88a0*/  STG.E desc[UR36][R8.64], R3 ;  /* 0x0000000308007986 */ /* 0x0001e4000c101924 */
.L_x_28896:
[----:B------:R-:W-:Y:S05]  /*88b0*/  BSYNC B6 ;  /* 0x0000000000067941 */ /* 0x000fea0003800000 */
.L_x_28895:
        /* <DEDUP_REMOVED lines=23> */
.L_x_28935:
[----:B------:R0:W-:Y:S01]  /*8a30*/  STG.E.U8 desc[UR36][R8.64], R24 ;  /* 0x0000001808007986 */ /* 0x0001e2000c101124 */
[----:B------:R-:W-:Y:S05]  /*8a40*/  BRA `(.L_x_28937) ;  /* 0x0000000c00487947 */ /* 0x000fea0003800000 */
.L_x_28934:
        /* <DEDUP_REMOVED lines=9> */
.L_x_28939:
[----:B------:R0:W-:Y:S01]  /*8ae0*/  STG.E desc[UR36][R8.64], R24 ;  /* 0x0000001808007986 */ /* 0x0001e2000c101924 */
[----:B------:R-:W-:Y:S05]  /*8af0*/  BRA `(.L_x_28937) ;  /* 0x0000000c001c7947 */ /* 0x000fea0003800000 */
.L_x_28938:
[----:B------:R0:W-:Y:S01]  /*8b00*/  STG.E.U16 desc[UR36][R8.64], R24 ;  /* 0x0000001808007986 */ /* 0x0001e2000c101524 */
[----:B------:R-:W-:Y:S05]  /*8b10*/  BRA `(.L_x_28937) ;  /* 0x0000000c00147947 */ /* 0x000fea0003800000 */
.L_x_28933:
        /* <DEDUP_REMOVED lines=9> */
.L_x_28941:
[----:B------:R-:W0:Y:S02]  /*8bb0*/  I2F.S16 R0, R24 ;  /* 0x0000001800007306 */ /* 0x000e240000101400 */
[----:B0-----:R-:W-:-:S05]  /*8bc0*/  F2FP.F16.F32.PACK_AB R0, RZ, R0 ;  /* 0x00000000ff00723e */ /* 0x001fca00000000ff */
[----:B------:R0:W-:Y:S01]  /*8bd0*/  STG.E.U16 desc[UR36][R8.64], R0 ;  /* 0x0000000008007986 */ /* 0x0001e2000c101524 */
[----:B------:R-:W-:Y:S05]  /*8be0*/  BRA `(.L_x_28937) ;  /* 0x0000000800e07947 */ /* 0x000fea0003800000 */
.L_x_28940:
        /* <DEDUP_REMOVED lines=10> */
.L_x_28943:
[----:B------:R-:W0:Y:S02]  /*8c90*/  I2F.S16 R24, R24 ;  /* 0x0000001800187306 */ /* 0x000e240000101400 */
[----:B0-----:R-:W-:-:S04]  /*8ca0*/  F2FP.F16.F32.PACK_AB R3, RZ, R24 ;  /* 0x00000018ff03723e */ /* 0x001fc800000000ff */
[----:B------:R-:W-:-:S05]  /*8cb0*/  PRMT R3, R3, 0x5410, RZ ;  /* 0x0000541003037816 */ /* 0x000fca00000000ff */
[----:B------:R0:W-:Y:S01]  /*8cc0*/  STG.E desc[UR36][R8.64], R3 ;  /* 0x0000000308007986 */ /* 0x0001e2000c101924 */
[----:B------:R-:W-:Y:S05]  /*8cd0*/  BRA `(.L_x_28937) ;  /* 0x0000000800a47947 */ /* 0x000fea0003800000 */
.L_x_28942:
[----:B------:R-:W0:Y:S02]  /*8ce0*/  I2F.F64.S16 R24, R24 ;  /* 0x0000001800187312 */ /* 0x000e240000101c00 */
[----:B0-----:R0:W-:Y:S01]  /*8cf0*/  STG.E.64 desc[UR36][R8.64], R24 ;  /* 0x0000001808007986 */ /* 0x0011e2000c101b24 */
[----:B------:R-:W-:Y:S05]  /*8d00*/  BRA `(.L_x_28937) ;  /* 0x0000000800987947 */ /* 0x000fea0003800000 */
.L_x_28932:
        /* <DEDUP_REMOVED lines=10> */
.L_x_28946:
[----:B------:R-:W0:Y:S01]  /*8db0*/  I2F.F64.S16 R4, R24 ;  /* 0x0000001800047312 */ /* 0x000e220000101c00 */
[----:B--234-:R-:W-:-:S05]  /*8dc0*/  CS2R R6, SRZ ;  /* 0x0000000000067805 */ /* 0x01cfca000001ff00 */
[----:B0-----:R0:W-:Y:S01]  /*8dd0*/  STG.E.128 desc[UR36][R8.64], R4 ;  /* 0x0000000408007986 */ /* 0x0011e2000c101d24 */
[----:B------:R-:W-:Y:S05]  /*8de0*/  BRA `(.L_x_28937) ;  /* 0x0000000800607947 */ /* 0x000fea0003800000 */
.L_x_28945:
        /* <DEDUP_REMOVED lines=21> */
.L_x_28950:
[----:B------:R-:W-:Y:S05]  /*8f40*/  BSYNC B0 ;  /* 0x0000000000007941 */ /* 0x000fea0003800000 */
.L_x_28949:
[----:B------:R-:W-:-:S05]  /*8f50*/  LOP3.LUT R5, R0, R5, RZ, 0xfc, !PT ;  /* 0x0000000500057212 */ /* 0x000fca00078efcff */
[----:B------:R0:W-:Y:S01]  /*8f60*/  STG.E.U8 desc[UR36][R8.64], R5 ;  /* 0x0000000508007986 */ /* 0x0001e2000c101124 */
[----:B------:R-:W-:Y:S05]  /*8f70*/  BRA `(.L_x_28937) ;  /* 0x0000000400fc7947 */ /* 0x000fea0003800000 */
.L_x_28948:
        /* <DEDUP_REMOVED lines=13> */
.L_x_28952:
[----:B------:R-:W-:Y:S01]  /*9050*/  IMAD.MOV.U32 R0, RZ, RZ, 0x7f ;  /* 0x0000007fff007424 */ /* 0x000fe200078e00ff */
[----:B------:R-:W-:-:S04]  /*9060*/  ISETP.GT.U32.AND P0, PT, R3, 0x7f800000, PT ;  /* 0x7f8000000300780c */ /* 0x000fc80003f04070 */
[----:B------:R-:W-:-:S09]  /*9070*/  SEL R0, R0, 0x7c, P0 ;  /* 0x0000007c00007807 */ /* 0x000fd20000000000 */
.L_x_28953:
[----:B------:R-:W-:Y:S05]  /*9080*/  BSYNC B0 ;  /* 0x0000000000007941 */ /* 0x000fea0003800000 */
.L_x_28951:
[----:B------:R-:W-:-:S04]  /*9090*/  LOP3.LUT R3, R5, 0x80000000, RZ, 0xc0, !PT ;  /* 0x8000000005037812 */ /* 0x000fc800078ec0ff */
[----:B------:R-:W-:-:S04]  /*90a0*/  SHF.R.U32.HI R3, RZ, 0x18, R3 ;  /* 0x00000018ff037819 */ /* 0x000fc80000011603 */
[----:B------:R-:W-:-:S05]  /*90b0*/  LOP3.LUT R3, R0, R3, RZ, 0xfc, !PT ;  /* 0x0000000300037212 */ /* 0x000fca00078efcff */
[----:B------:R0:W-:Y:S01]  /*90c0*/  STG.E.U8 desc[UR36][R8.64], R3 ;  /* 0x0000000308007986 */ /* 0x0001e2000c101124 */
[----:B------:R-:W-:Y:S05]  /*90d0*/  BRA `(.L_x_28937) ;  /* 0x0000000400a47947 */ /* 0x000fea0003800000 */
.L_x_28947:
[----:B------:R-:W0:Y:S02]  /*90e0*/  I2F.S16 R0, R24 ;  /* 0x0000001800007306 */ /* 0x000e240000101400 */
[----:B0-----:R-:W-:-:S05]  /*90f0*/  F2FP.BF16.F32.PACK_AB R0, RZ, R0 ;  /* 0x00000000ff00723e */ /* 0x001fca00000010ff */
[----:B------:R0:W-:Y:S01]  /*9100*/  STG.E.U16 desc[UR36][R8.64], R0 ;  /* 0x0000000008007986 */ /* 0x0001e2000c101524 */
[----:B------:R-:W-:Y:S05]  /*9110*/  BRA `(.L_x_28937) ;  /* 0x0000000400947947 */ /* 0x000fea0003800000 */
.L_x_28944:
        /* <DEDUP_REMOVED lines=10> */
.L_x_28956:
        /* <DEDUP_REMOVED lines=17> */
.L_x_28959:
[----:B------:R-:W-:-:S04]  /*92d0*/  LOP3.LUT R3, R5, 0x80000000, RZ, 0xc0, !PT ;  /* 0x8000000005037812 */ /* 0x000fc800078ec0ff */
[----:B------:R-:W-:-:S04]  /*92e0*/  SHF.R.U32.HI R3, RZ, 0x18, R3 ;  /* 0x00000018ff037819 */ /* 0x000fc80000011603 */
[----:B------:R-:W-:-:S04]  /*92f0*/  LOP3.LUT R0, R0, R3, RZ, 0xfc, !PT ;  /* 0x0000000300007212 */ /* 0x000fc800078efcff */
[----:B------:R-:W-:-:S07]  /*9300*/  PRMT R4, R0, 0x7610, R4 ;  /* 0x0000761000047816 */ /* 0x000fce0000000004 */
.L_x_28958:
[----:B------:R-:W-:Y:S05]  /*9310*/  BSYNC B0 ;  /* 0x0000000000007941 */ /* 0x000fea0003800000 */
.L_x_28957:
[----:B------:R0:W-:Y:S01]  /*9320*/  STG.E.U8 desc[UR36][R8.64], R4 ;  /* 0x0000000408007986 */ /* 0x0001e2000c101124 */
[----:B------:R-:W-:Y:S05]  /*9330*/  BRA `(.L_x_28937) ;  /* 0x00000004000c7947 */ /* 0x000fea0003800000 */
.L_x_28955:
        /* <DEDUP_REMOVED lines=17> */
.L_x_28962:
[----:B------:R-:W-:-:S04]  /*9450*/  LOP3.LUT R3, R5, 0x80000000, RZ, 0xc0, !PT ;  /* 0x8000000005037812 */ /* 0x000fc800078ec0ff */
[----:B------:R-:W-:-:S04]  /*9460*/  SHF.R.U32.HI R3, RZ, 0x18, R3 ;  /* 0x00000018ff037819 */ /* 0x000fc80000011603 */
[----:B------:R-:W-:-:S04]  /*9470*/  LOP3.LUT R0, R0, R3, RZ, 0xfc, !PT ;  /* 0x0000000300007212 */ /* 0x000fc800078efcff */
[----:B------:R-:W-:-:S07]  /*9480*/  PRMT R4, R0, 0x7610, R4 ;  /* 0x0000761000047816 */ /* 0x000fce0000000004 */
.L_x_28961:
[----:B------:R-:W-:Y:S05]  /*9490*/  BSYNC B0 ;  /* 0x0000000000007941 */ /* 0x000fea0003800000 */
.L_x_28960:
[----:B------:R0:W-:Y:S01]  /*94a0*/  STG.E.U8 desc[UR36][R8.64], R4 ;  /* 0x0000000408007986 */ /* 0x0001e2000c101124 */
[----:B------:R-:W-:Y:S05]  /*94b0*/  BRA `(.L_x_28937) ;  /* 0x0000000000ac7947 */ /* 0x000fea0003800000 */
.L_x_28954:
        /* <DEDUP_REMOVED lines=22> */
.L_x_28936:
        /* <DEDUP_REMOVED lines=16> */
.L_x_28965:
[----:B------:R-:W-:Y:S05]  /*9720*/  BRA `(.L_x_28937) ;  /* 0x0000000000107947 */ /* 0x000fea0003800000 */
.L_x_28964:
[----:B------:R-:W-:-:S05]  /*9730*/  IMAD.MOV.U32 R25, RZ, RZ, RZ ;  /* 0x000000ffff197224 */ /* 0x000fca00078e00ff */
[----:B------:R0:W-:Y:S01]  /*9740*/  STG.E.64 desc[UR36][R8.64], R24 ;  /* 0x0000001808007986 */ /* 0x0001e2000c101b24 */
[----:B------:R-:W-:Y:S05]  /*9750*/  BRA `(.L_x_28937) ;  /* 0x0000000000047947 */ /* 0x000fea0003800000 */
.L_x_28963:
[----:B------:R0:W-:Y:S02]  /*9760*/  STG.E desc[UR36][R8.64], R24 ;  /* 0x0000001808007986 */ /* 0x0001e4000c101924 */
.L_x_28937:
        /* <DEDUP_REMOVED lines=23> */
.L_x_28969:
[----:B------:R0:W-:Y:S01]  /*98e0*/  STG.E.U8 desc[UR36][R8.64], R22 ;  /* 0x0000001608007986 */ /* 0x0001e2000c101124 */
[----:B------:R-:W-:Y:S05]  /*98f0*/  BRA `(.L_x_28971) ;  /* 0x0000000c00487947 */ /* 0x000fea0003800000 */
.L_x_28968:
        /* <DEDUP_REMOVED lines=9> */
.L_x_28973:
[----:B------:R0:W-:Y:S01]  /*9990*/  STG.E desc[UR36][R8.64], R22 ;  /* 0x0000001608007986 */ /* 0x0001e2000c101924 */
[----:B------:R-:W-:Y:S05]  /*99a0*/  BRA `(.L_x_28971) ;  /* 0x0000000c001c7947 */ /* 0x000fea0003800000 */
.L_x_28972:
[----:B------:R0:W-:Y:S01]  /*99b0*/  STG.E.U16 desc[UR36][R8.64], R22 ;  /* 0x0000001608007986 */ /* 0x0001e2000c101524 */
[----:B------:R-:W-:Y:S05]  /*99c0*/  BRA `(.L_x_28971) ;  /* 0x0000000c00147947 */ /* 0x000fea0003800000 */
.L_x_28967:
        /* <DEDUP_REMOVED lines=9> */
.L_x_28975:
[----:B------:R-:W0:Y:S02]  /*9a60*/  I2F.S16 R0, R22 ;  /* 0x0000001600007306 */ /* 0x000e240000101400 */
[----:B0-----:R-:W-:-:S05]  /*9a70*/  F2FP.F16.F32.PACK_AB R0, RZ, R0 ;  /* 0x00000000ff00723e */ /* 0x001fca00000000ff */
[----:B------:R0:W-:Y:S01]  /*9a80*/  STG.E.U16 desc[UR36][R8.64], R0 ;  /* 0x0000000008007986 */ /* 0x0001e2000c101524 */
[----:B------:R-:W-:Y:S05]  /*9a90*/  BRA `(.L_x_28971) ;  /* 0x0000000800e07947 */ /* 0x000fea0003800000 */
.L_x_28974:
        /* <DEDUP_REMOVED lines=10> */
.L_x_28977:
[----:B------:R-:W0:Y:S02]  /*9b40*/  I2F.S16 R22, R22 ;  /* 0x0000001600167306 */ /* 0x000e240000101400 */
[----:B0-----:R-:W-:-:S04]  /*9b50*/  F2FP.F16.F32.PACK_AB R3, RZ, R22 ;  /* 0x00000016ff03723e */ /* 0x001fc800000000ff */
[----:B------:R-:W-:-:S05]  /*9b60*/  PRMT R3, R3, 0x5410, RZ ;  /* 0x0000541003037816 */ /* 0x000fca00000000ff */
[----:B------:R0:W-:Y:S01]  /*9b70*/  STG.E desc[UR36][R8.64], R3 ;  /* 0x0000000308007986 */ /* 0x0001e2000c101924 */
[----:B------:R-:W-:Y:S05]  /*9b80*/  BRA `(.L_x_28971) ;  /* 0x0000000800a47947 */ /* 0x000fea0003800000 */
.L_x_28976:
[----:B------:R-:W0:Y:S02]  /*9b90*/  I2F.F64.S16 R22, R22 ;  /* 0x0000001600167312 */ /* 0x000e240000101c00 */
[----:B0-----:R0:W-:Y:S01]  /*9ba0*/  STG.E.64 desc[UR36][R8.64], R22 ;  /* 0x0000001608007986 */ /* 0x0011e2000c101b24 */
[----:B------:R-:W-:Y:S05]  /*9bb0*/  BRA `(.L_x_28971) ;  /* 0x0000000800987947 */ /* 0x000fea0003800000 */
.L_x_28966:
        /* <DEDUP_REMOVED lines=10> */
.L_x_28980:
[----:B------:R-:W0:Y:S01]  /*9c60*/  I2F.F64.S16 R4, R22 ;  /* 0x0000001600047312 */ /* 0x000e220000101c00 */
[----:B--234-:R-:W-:-:S05]  /*9c70*/  CS2R R6, SRZ ;  /* 0x0000000000067805 */ /* 0x01cfca000001ff00 */
[----:B0-----:R0:W-:Y:S01]  /*9c80*/  STG.E.128 desc[UR36][R8.64], R4 ;  /* 0x0000000408007986 */ /* 0x0011e2000c101d24 */
[----:B------:R-:W-:Y:S05]  /*9c90*/  BRA `(.L_x_28971) ;  /* 0x0000000800607947 */ /* 0x000fea0003800000 */
.L_x_28979:
        /* <DEDUP_REMOVED lines=21> */
.L_x_28984:
[----:B------:R-:W-:Y:S05]  /*9df0*/  BSYNC B0 ;  /* 0x0000000000007941 */ /* 0x000fea0003800000 */
.L_x_28983:
[----:B------:R-:W-:-:S05]  /*9e00*/  LOP3.LUT R5, R0, R5, RZ, 0xfc, !PT ;  /* 0x0000000500057212 */ /* 0x000fca00078efcff */
[----:B------:R0:W-:Y:S01]  /*9e10*/  STG.E.U8 desc[UR36][R8.64], R5 ;  /* 0x0000000508007986 */ /* 0x0001e2000c101124 */
[----:B------:R-:W-:Y:S05]  /*9e20*/  BRA `(.L_x_28971) ;  /* 0x0000000400fc7947 */ /* 0x000fea0003800000 */
.L_x_28982:
        /* <DEDUP_REMOVED lines=13> */
.L_x_28986:
[----:B------:R-:W-:Y:S01]  /*9f00*/  IMAD.MOV.U32 R0, RZ, RZ, 0x7f ;  /* 0x0000007fff007424 */ /* 0x000fe200078e00ff */
[----:B------:R-:W-:-:S04]  /*9f10*/  ISETP.GT.U32.AND P0, PT, R3, 0x7f800000, PT ;  /* 0x7f8000000300780c */ /* 0x000fc80003f04070 */
[----:B------:R-:W-:-:S09]  /*9f20*/  SEL R0, R0, 0x7c, P0 ;  /* 0x0000007c00007807 */ /* 0x000fd20000000000 */
.L_x_28987:
[----:B------:R-:W-:Y:S05]  /*9f30*/  BSYNC B0 ;  /* 0x0000000000007941 */ /* 0x000fea0003800000 */
.L_x_28985:
[----:B------:R-:W-:-:S04]  /*9f40*/  LOP3.LUT R3, R5, 0x80000000, RZ, 0xc0, !PT ;  /* 0x8000000005037812 */ /* 0x000fc800078ec0ff */
[----:B------:R-:W-:-:S04]  /*9f50*/  SHF.R.U32.HI R3, RZ, 0x18, R3 ;  /* 0x00000018ff037819 */ /* 0x000fc80000011603 */
[----:B------:R-:W-:-:S05]  /*9f60*/  LOP3.LUT R3, R0, R3, RZ, 0xfc, !PT ;  /* 0x0000000300037212 */ /* 0x000fca00078efcff */
[----:B------:R0:W-:Y:S01]  /*9f70*/  STG.E.U8 desc[UR36][R8.64], R3 ;  /* 0x0000000308007986 */ /* 0x0001e2000c101124 */
[----:B------:R-:W-:Y:S05]  /*9f80*/  BRA `(.L_x_28971) ;  /* 0x0000000400a47947 */ /* 0x000fea0003800000 */
.L_x_28981:
[----:B------:R-:W0:Y:S02]  /*9f90*/  I2F.S16 R0, R22 ;  /* 0x0000001600007306 */ /* 0x000e240000101400 */
[----:B0-----:R-:W-:-:S05]  /*9fa0*/  F2FP.BF16.F32.PACK_AB R0, RZ, R0 ;  /* 0x00000000ff00723e */ /* 0x001fca00000010ff */
[----:B------:R0:W-:Y:S01]  /*9fb0*/  STG.E.U16 desc[UR36][R8.64], R0 ;  /* 0x0000000008007986 */ /* 0x0001e2000c101524 */
[----:B------:R-:W-:Y:S05]  /*9fc0*/  BRA `(.L_x_28971) ;  /* 0x0000000400947947 */ /* 0x000fea0003800000 */
.L_x_28978:
        /* <DEDUP_REMOVED lines=10> */
.L_x_28990:
        /* <DEDUP_REMOVED lines=17> */
.L_x_28993:
[----:B------:R-:W-:-:S04]  /*a180*/  LOP3.LUT R3, R5, 0x80000000, RZ, 0xc0, !PT ;  /* 0x8000000005037812 */ /* 0x000fc800078ec0ff */
[----:B------:R-:W-:-:S04]  /*a190*/  SHF.R.U32.HI R3, RZ, 0x18, R3 ;  /* 0x00000018ff037819 */ /* 0x000fc80000011603 */
[----:B------:R-:W-:-:S04]  /*a1a0*/  LOP3.LUT R0, R0, R3, RZ, 0xfc, !PT ;  /* 0x0000000300007212 */ /* 0x000fc800078efcff */
[----:B------:R-:W-:-:S07]  /*a1b0*/  PRMT R4, R0, 0x7610, R4 ;  /* 0x0000761000047816 */ /* 0x000fce0000000004 */
.L_x_28992:
[----:B------:R-:W-:Y:S05]  /*a1c0*/  BSYNC B0 ;  /* 0x0000000000007941 */ /* 0x000fea0003800000 */
.L_x_28991:
[----:B------:R0:W-:Y:S01]  /*a1d0*/  STG.E.U8 desc[UR36][R8.64], R4 ;  /* 0x0000000408007986 */ /* 0x0001e2000c101124 */
[----:B------:R-:W-:Y:S05]  /*a1e0*/  BRA `(.L_x_28971) ;  /* 0x00000004000c7947 */ /* 0x000fea0003800000 */
.L_x_28989:
        /* <DEDUP_REMOVED lines=17> */
.L_x_28996:
[----:B------:R-:W-:-:S04]  /*a300*/  LOP3.LUT R3, R5, 0x80000000, RZ, 0xc0, !PT ;  /* 0x8000000005037812 */ /* 0x000fc800078ec0ff */
[----:B------:R-:W-:-:S04]  /*a310*/  SHF.R.U32.HI R3, RZ, 0x18, R3 ;  /* 0x00000018ff037819 */ /* 0x000fc80000011603 */
[----:B------:R-:W-:-:S04]  /*a320*/  LOP3.LUT R0, R0, R3, RZ, 0xfc, !PT ;  /* 0x0000000300007212 */ /* 0x000fc800078efcff */
[----:B------:R-:W-:-:S07]  /*a330*/  PRMT R4, R0, 0x7610, R4 ;  /* 0x0000761000047816 */ /* 0x000fce0000000004 */
.L_x_28995:
[----:B------:R-:W-:Y:S05]  /*a340*/  BSYNC B0 ;  /* 0x0000000000007941 */ /* 0x000fea0003800000 */
.L_x_28994:
[----:B------:R0:W-:Y:S01]  /*a350*/  STG.E.U8 desc[UR36][R8.64], R4 ;  /* 0x0000000408007986 */ /* 0x0001e2000c101124 */
[----:B------:R-:W-:Y:S05]  /*a360*/  BRA `(.L_x_28971) ;  /* 0x0000000000ac7947 */ /* 0x000fea0003800000 */
.L_x_28988:
        /* <DEDUP_REMOVED lines=22> */
.L_x_28970:
        /* <DEDUP_REMOVED lines=16> */
.L_x_28999:
[----:B------:R-:W-:Y:S05]  /*a5d0*/  BRA `(.L_x_28971) ;  /* 0x0000000000107947 */ /* 0x000fea0003800000 */
.L_x_28998:
[----:B------:R-:W-:-:S05]  /*a5e0*/  IMAD.MOV.U32 R23, RZ, RZ, RZ ;  /* 0x000000ffff177224 */ /* 0x000fca00078e00ff */
[----:B------:R0:W-:Y:S01]  /*a5f0*/  STG.E.64 desc[UR36][R8.64], R22 ;  /* 0x0000001608007986 */ /* 0x0001e2000c101b24 */
[----:B------:R-:W-:Y:S05]  /*a600*/  BRA `(.L_x_28971) ;  /* 0x0000000000047947 */ /* 0x000fea0003800000 */
.L_x_28997:
[----:B------:R0:W-:Y:S02]  /*a610*/  STG.E desc[UR36][R8.64], R22 ;  /* 0x0000001608007986 */ /* 0x0001e4000c101924 */
.L_x_28971:
[----:B------:R-:W-:-:S07]  /*a620*/  VIADD R27, R27, 0x80 ;  /* 0x000000801b1b7836 */ /* 0x000fce0000000000 */
.L_x_28931:
[----:B------:R-:W-:Y:S05]  /*a630*/  BSYNC B6 ;  /* 0x0000000000067941 */ /* 0x000fea0003800000 */
.L_x_28930:
        /* <DEDUP_REMOVED lines=21> */
.L_x_29003:
[----:B------:R-:W-:Y:S01]  /*a790*/  STG.E.U8 desc[UR36][R4.64], R18 ;  /* 0x0000001204007986 */ /* 0x000fe2000c101124 */
[----:B------:R-:W-:Y:S05]  /*a7a0*/  EXIT ;  /* 0x000000000000794d */ /* 0x000fea0003800000 */
.L_x_29002:
        /* <DEDUP_REMOVED lines=9> */
.L_x_29006:
[----:B------:R-:W-:Y:S01]  /*a840*/  STG.E desc[UR36][R4.64], R18 ;  /* 0x0000001204007986 */ /* 0x000fe2000c101924 */
[----:B------:R-:W-:Y:S05]  /*a850*/  EXIT ;  /* 0x000000000000794d */ /* 0x000fea0003800000 */
.L_x_29005:
[----:B------:R-:W-:Y:S01]  /*a860*/  STG.E.U16 desc[UR36][R4.64], R18 ;  /* 0x0000001204007986 */ /* 0x000fe2000c101524 */
[----:B------:R-:W-:Y:S05]  /*a870*/  EXIT ;  /* 0x000000000000794d */ /* 0x000fea0003800000 */
.L_x_29001:
        /* <DEDUP_REMOVED lines=9> */
.L_x_29008:
[----:B------:R-:W0:Y:S02]  /*a910*/  I2F.S16 R0, R18 ;  /* 0x0000001200007306 */ /* 0x000e240000101400 */
[----:B0-----:R-:W-:-:S05]  /*a920*/  F2FP.F16.F32.PACK_AB R0, RZ, R0 ;  /* 0x00000000ff00723e */ /* 0x001fca00000000ff */
[----:B------:R-:W-:Y:S01]  /*a930*/  STG.E.U16 desc[UR36][R4.64], R0 ;  /* 0x0000000004007986 */ /* 0x000fe2000c101524 */
[----:B------:R-:W-:Y:S05]  /*a940*/  EXIT ;  /* 0x000000000000794d */ /* 0x000fea0003800000 */
.L_x_29007:
        /* <DEDUP_REMOVED lines=10> */
.L_x_29010:
[----:B------:R-:W0:Y:S02]  /*a9f0*/  I2F.S16 R18, R18 ;  /* 0x0000001200127306 */ /* 0x000e240000101400 */
[----:B0-----:R-:W-:-:S04]  /*aa00*/  F2FP.F16.F32.PACK_AB R3, RZ, R18 ;  /* 0x00000012ff03723e */ /* 0x001fc800000000ff */
[----:B------:R-:W-:-:S05]  /*aa10*/  PRMT R3, R3, 0x5410, RZ ;  /* 0x0000541003037816 */ /* 0x000fca00000000ff */
[----:B------:R-:W-:Y:S01]  /*aa20*/  STG.E desc[UR36][R4.64], R3 ;  /* 0x0000000304007986 */ /* 0x000fe2000c101924 */
[----:B------:R-:W-:Y:S05]  /*aa30*/  EXIT ;  /* 0x000000000000794d */ /* 0x000fea0003800000 */
.L_x_29009:
[----:B------:R-:W0:Y:S02]  /*aa40*/  I2F.F64.S16 R18, R18 ;  /* 0x0000001200127312 */ /* 0x000e240000101c00 */
[----:B0-----:R-:W-:Y:S01]  /*aa50*/  STG.E.64 desc[UR36][R4.64], R18 ;  /* 0x0000001204007986 */ /* 0x001fe2000c101b24 */
[----:B------:R-:W-:Y:S05]  /*aa60*/  EXIT ;  /* 0x000000000000794d */ /* 0x000fea0003800000 */
.L_x_29000:
        /* <DEDUP_REMOVED lines=10> */
.L_x_29013:
[----:B------:R-:W0:Y:S01]  /*ab10*/  I2F.F64.S16 R8, R18 ;  /* 0x0000001200087312 */ /* 0x000e220000101c00 */
[----:B------:R-:W-:-:S05]  /*ab20*/  CS2R R10, SRZ ;  /* 0x00000000000a7805 */ /* 0x000fca000001ff00 */
[----:B0-----:R-:W-:Y:S01]  /*ab30*/  STG.E.128 desc[UR36][R4.64], R8 ;  /* 0x0000000804007986 */ /* 0x001fe2000c101d24 */
[----:B------:R-:W-:Y:S05]  /*ab40*/  EXIT ;  /* 0x000000000000794d */ /* 0x000fea0003800000 */
.L_x_29012:
        /* <DEDUP_REMOVED lines=21> */
.L_x_29017:
[----:B------:R-:W-:Y:S05]  /*aca0*/  BSYNC B0 ;  /* 0x0000000000007941 */ /* 0x000fea0003800000 */
.L_x_29016:
[----:B------:R-:W-:-:S05]  /*acb0*/  LOP3.LUT R3, R0, R3, RZ, 0xfc, !PT ;  /* 0x0000000300037212 */ /* 0x000fca00078efcff */
[----:B------:R-:W-:Y:S01]  /*acc0*/  STG.E.U8 desc[UR36][R4.64], R3 ;  /* 0x0000000304007986 */ /* 0x000fe2000c101124 */
[----:B------:R-:W-:Y:S05]  /*acd0*/  EXIT ;  /* 0x000000000000794d */ /* 0x000fea0003800000 */
.L_x_29015:
        /* <DEDUP_REMOVED lines=13> */
.L_x_29019:
[----:B------:R-:W-:Y:S01]  /*adb0*/  IMAD.MOV.U32 R0, RZ, RZ, 0x7f ;  /* 0x0000007fff007424 */ /* 0x000fe200078e00ff */
[----:B------:R-:W-:-:S04]  /*adc0*/  ISETP.GT.U32.AND P0, PT, R2, 0x7f800000, PT ;  /* 0x7f8000000200780c */ /* 0x000fc80003f04070 */
[----:B------:R-:W-:-:S09]  /*add0*/  SEL R0, R0, 0x7c, P0 ;  /* 0x0000007c00007807 */ /* 0x000fd20000000000 */
.L_x_29020:
[----:B------:R-:W-:Y:S05]  /*ade0*/  BSYNC B0 ;  /* 0x0000000000007941 */ /* 0x000fea0003800000 */
.L_x_29018:
[----:B------:R-:W-:-:S04]  /*adf0*/  LOP3.LUT R2, R3, 0x80000000, RZ, 0xc0, !PT ;  /* 0x8000000003027812 */ /* 0x000fc800078ec0ff */
[----:B------:R-:W-:-:S04]  /*ae00*/  SHF.R.U32.HI R3, RZ, 0x18, R2 ;  /* 0x00000018ff037819 */ /* 0x000fc80000011602 */
[----:B------:R-:W-:-:S05]  /*ae10*/  LOP3.LUT R3, R0, R3, RZ, 0xfc, !PT ;  /* 0x0000000300037212 */ /* 0x000fca00078efcff */
[----:B------:R-:W-:Y:S01]  /*ae20*/  STG.E.U8 desc[UR36][R4.64], R3 ;  /* 0x0000000304007986 */ /* 0x000fe2000c101124 */
[----:B------:R-:W-:Y:S05]  /*ae30*/  EXIT ;  /* 0x000000000000794d */ /* 0x000fea0003800000 */
.L_x_29014:
[----:B------:R-:W0:Y:S02]  /*ae40*/  I2F.S16 R0, R18 ;  /* 0x0000001200007306 */ /* 0x000e240000101400 */
[----:B0-----:R-:W-:-:S05]  /*ae50*/  F2FP.BF16.F32.PACK_AB R0, RZ, R0 ;  /* 0x00000000ff00723e */ /* 0x001fca00000010ff */
[----:B------:R-:W-:Y:S01]  /*ae60*/  STG.E.U16 desc[UR36][R4.64], R0 ;  /* 0x0000000004007986 */ /* 0x000fe2000c101524 */
[----:B------:R-:W-:Y:S05]  /*ae70*/  EXIT ;  /* 0x000000000000794d */ /* 0x000fea0003800000 */
.L_x_29011:
        /* <DEDUP_REMOVED lines=10> */
.L_x_29023:
        /* <DEDUP_REMOVED lines=17> */
.L_x_29026:
[----:B------:R-:W-:-:S04]  /*b030*/  LOP3.LUT R2, R7, 0x80000000, RZ, 0xc0, !PT ;  /* 0x8000000007027812 */ /* 0x000fc800078ec0ff */
[----:B------:R-:W-:-:S04]  /*b040*/  SHF.R.U32.HI R3, RZ, 0x18, R2 ;  /* 0x00000018ff037819 */ /* 0x000fc80000011602 */
[----:B------:R-:W-:-:S04]  /*b050*/  LOP3.LUT R0, R0, R3, RZ, 0xfc, !PT ;  /* 0x0000000300007212 */ /* 0x000fc800078efcff */
[----:B------:R-:W-:-:S07]  /*b060*/  PRMT R2, R0, 0x7610, R2 ;  /* 0x0000761000027816 */ /* 0x000fce0000000002 */
.L_x_29025:
[----:B------:R-:W-:Y:S05]  /*b070*/  BSYNC B0 ;  /* 0x0000000000007941 */ /* 0x000fea0003800000 */
.L_x_29024:
[----:B------:R-:W-:Y:S01]  /*b080*/  STG.E.U8 desc[UR36][R4.64], R2 ;  /* 0x0000000204007986 */ /* 0x000fe2000c101124 */
[----:B------:R-:W-:Y:S05]  /*b090*/  EXIT ;  /* 0x000000000000794d */ /* 0x000fea0003800000 */
.L_x_29022:
        /* <DEDUP_REMOVED lines=17> */
.L_x_29029:
[----:B------:R-:W-:-:S04]  /*b1b0*/  LOP3.LUT R2, R7, 0x80000000, RZ, 0xc0, !PT ;  /* 0x8000000007027812 */ /* 0x000fc800078ec0ff */
[----:B------:R-:W-:-:S04]  /*b1c0*/  SHF.R.U32.HI R3, RZ, 0x18, R2 ;  /* 0x00000018ff037819 */ /* 0x000fc80000011602 */
[----:B------:R-:W-:-:S04]  /*b1d0*/  LOP3.LUT R0, R0, R3, RZ, 0xfc, !PT ;  /* 0x0000000300007212 */ /* 0x000fc800078efcff */
[----:B------:R-:W-:-:S07]  /*b1e0*/  PRMT R2, R0, 0x7610, R2 ;  /* 0x0000761000027816 */ /* 0x000fce0000000002 */
.L_x_29028:
[----:B------:R-:W-:Y:S05]  /*b1f0*/  BSYNC B0 ;  /* 0x0000000000007941 */ /* 0x000fea0003800000 */
.L_x_29027:
[----:B------:R-:W-:Y:S01]  /*b200*/  STG.E.U8 desc[UR36][R4.64], R2 ;  /* 0x0000000204007986 */ /* 0x000fe2000c101124 */
[----:B------:R-:W-:Y:S05]  /*b210*/  EXIT ;  /* 0x000000000000794d */ /* 0x000fea0003800000 */
.L_x_29021:
        /* <DEDUP_REMOVED lines=22> */
.L_x_29004:
        /* <DEDUP_REMOVED lines=16> */
.L_x_29032:
[----:B------:R-:W-:Y:S05]  /*b480*/  EXIT ;  /* 0x000000000000794d */ /* 0x000fea0003800000 */
.L_x_29031:
[----:B------:R-:W-:-:S05]  /*b490*/  IMAD.MOV.U32 R19, RZ, RZ, RZ ;  /* 0x000000ffff137224 */ /* 0x000fca00078e00ff */
[----:B------:R-:W-:Y:S01]  /*b4a0*/  STG.E.64 desc[UR36][R4.64], R18 ;  /* 0x0000001204007986 */ /* 0x000fe2000c101b24 */
[----:B------:R-:W-:Y:S05]  /*b4b0*/  EXIT ;  /* 0x000000000000794d */ /* 0x000fea0003800000 */
.L_x_29030:
[----:B------:R-:W-:Y:S01]  /*b4c0*/  STG.E desc[UR36][R4.64], R18 ;  /* 0x0000001204007986 */ /* 0x000fe2000c101924 */
[----:B------:R-:W-:Y:S05]  /*b4d0*/  EXIT ;  /* 0x000000000000794d */ /* 0x000fea0003800000 */
.L_x_29033:
        /* <DEDUP_REMOVED lines=10> */
.L_x_44023:


//--------------------- .text._ZN2at6native18elementwise_kernelILi128ELi4EZNS0_22gpu_kernel_impl_nocastINS0_13BinaryFunctorIhhbZZZNS0_22logical_or_kernel_cudaERNS_14TensorIteratorEENKUlvE0_clEvENKUlvE_clEvEUlhhE_EEEEvRNS_18TensorIteratorBaseERKT_EUliE_EEviT1_ --------------------------
	.section	.text._ZN2at6native18elementwise_kernelILi128ELi4EZNS0_22gpu_kernel_impl_nocastINS0_13BinaryFunctorIhhbZZZNS0_22logical_or_kernel_cudaERNS_14TensorIteratorEENKUlvE0_clEvENKUlvE_clEvEUlhhE_EEEEvRNS_18TensorIteratorBaseERKT_EUliE_EEviT1_,"ax",@progbits
	.align	128
        .global         _ZN2at6native18elementwise_kernelILi128ELi4EZNS0_22gpu_kernel_impl_nocastINS0_13BinaryFunctorIhhbZZZNS0_22logical_or_kernel_cudaERNS_14TensorIteratorEENKUlvE0_clEvENKUlvE_clEvEUlhhE_EEEEvRNS_18TensorIteratorBaseERKT_EUliE_EEviT1_
        .type           _ZN2at6native18elementwise_kernelILi128ELi4EZNS0_22gpu_kernel_impl_nocastINS0_13BinaryFunctorIhhbZZZNS0_22logical_or_kernel_cudaERNS_14TensorIteratorEENKUlvE0_clEvENKUlvE_clEvEUlhhE_EEEEvRNS_18TensorIteratorBaseERKT_EUliE_EEviT1_,@function
        .size           _ZN2at6native18elementwise_kernelILi128ELi4EZNS0_22gpu_kernel_impl_nocastINS0_13BinaryFunctorIhhbZZZNS0_22logical_or_kernel_cudaERNS_14TensorIteratorEENKUlvE0_clEvENKUlvE_clEvEUlhhE_EEEEvRNS_18TensorIteratorBaseERKT_EUliE_EEviT1_,(.L_x_44024 - _ZN2at6native18elementwise_kernelILi128ELi4EZNS0_22gpu_kernel_impl_nocastINS0_13BinaryFunctorIhhbZZZNS0_22logical_or_kernel_cudaERNS_14TensorIteratorEENKUlvE0_clEvENKUlvE_clEvEUlhhE_EEEEvRNS_18TensorIteratorBaseERKT_EUliE_EEviT1_)
        .other          _ZN2at6native18elementwise_kernelILi128ELi4EZNS0_22gpu_kernel_impl_nocastINS0_13BinaryFunctorIhhbZZZNS0_22logical_or_kernel_cudaERNS_14TensorIteratorEENKUlvE0_clEvENKUlvE_clEvEUlhhE_EEEEvRNS_18TensorIteratorBaseERKT_EUliE_EEviT1_,@"STO_CUDA_ENTRY STV_DEFAULT"
_ZN2at6native18elementwise_kernelILi128ELi4EZNS0_22gpu_kernel_impl_nocastINS0_13BinaryFunctorIhhbZZZNS0_22logical_or_kernel_cudaERNS_14TensorIteratorEENKUlvE0_clEvENKUlvE_clEvEUlhhE_EEEEvRNS_18TensorIteratorBaseERKT_EUliE_EEviT1_:
.text._ZN2at6native18elementwise_kernelILi128ELi4EZNS0_22gpu_kernel_impl_nocastINS0_13BinaryFunctorIhhbZZZNS0_22logical_or_kernel_cudaERNS_14TensorIteratorEENKUlvE0_clEvENKUlvE_clEvEUlhhE_EEEEvRNS_18TensorIteratorBaseERKT_EUliE_EEviT1_:
        /* <DEDUP_REMOVED lines=363> */
.L_x_29036:
        /* <DEDUP_REMOVED lines=15> */
.L_x_29035:
[----:B------:R-:W-:Y:S05]  /*17a0*/  BSYNC B0 ;  /* 0x0000000000007941 */ /* 0x000fea0003800000 */
.L_x_29034:
        /* <DEDUP_REMOVED lines=356> */
.L_x_29039:
        /* <DEDUP_REMOVED lines=370> */
.L_x_29040:
        /* <DEDUP_REMOVED lines=15> */
.L_x_29038:
[----:B------:R-:W-:Y:S05]  /*4600*/  BSYNC B0 ;  /* 0x0000000000007941 */ /* 0x000fea0003800000 */
.L_x_29037:
        /* <DEDUP_REMOVED lines=355> */
.L_x_29041:
        /* <DEDUP_REMOVED lines=15> */
.L_x_29042:
        /* <DEDUP_REMOVED lines=13> */
.L_x_44024:


//--------------------- .text._ZN2at6native27unrolled_elementwise_kernelINS0_13BinaryFunctorIhhbZZZNS0_22logical_or_kernel_cudaERNS_14TensorIteratorEENKUlvE0_clEvENKUlvE_clEvEUlhhE_EESt5arrayIPcLm3EELi4E23TrivialOffsetCalculatorILi2EjESC_ILi1EjENS0_6memory15LoadWithoutCastENSF_16StoreWithoutCastEEEviT_T0_T2_T3_T4_T5_ --------------------------
	.section	.text._ZN2at6native27unrolled_elementwise_kernelINS0_13BinaryFunctorIhhbZZZNS0_22logical_or_kernel_cudaERNS_14TensorIteratorEENKUlvE0_clEvENKUlvE_clEvEUlhhE_EESt5arrayIPcLm3EELi4E23TrivialOffsetCalculatorILi2EjESC_ILi1EjENS0_6memory15LoadWithoutCastENSF_16StoreWithoutCastEEEviT_T0_T2_T3_T4_T5_,"ax",@progbits
	.align	128
        .global         _ZN2at6native27unrolled_elementwise_kernelINS0_13BinaryFunctorIhhbZZZNS0_22logical_or_kernel_cudaERNS_14TensorIteratorEENKUlvE0_clEvENKUlvE_clEvEUlhhE_EESt5arrayIPcLm3EELi4E23TrivialOffsetCalculatorILi2EjESC_ILi1EjENS0_6memory15LoadWithoutCastENSF_16StoreWithoutCastEEEviT_T0_T2_T3_T4_T5_
        .type           _ZN2at6native27unrolled_elementwise_kernelINS0_13BinaryFunctorIhhbZZZNS0_22logical_or_kernel_cudaERNS_14TensorIteratorEENKUlvE0_clEvENKUlvE_clEvEUlhhE_EESt5arrayIPcLm3EELi4E23TrivialOffsetCalculatorILi2EjESC_ILi1EjENS0_6memory15LoadWithoutCastENSF_16StoreWithoutCastEEEviT_T0_T2_T3_T4_T5_,@function
        .size           _ZN2at6native27unrolled_elementwise_kernelINS0_13BinaryFunctorIhhbZZZNS0_22logical_or_kernel_cudaERNS_14TensorIteratorEENKUlvE0_clEvENKUlvE_clEvEUlhhE_EESt5arrayIPcLm3EELi4E23TrivialOffsetCalculatorILi2EjESC_ILi1EjENS0_6memory15LoadWithoutCastENSF_16StoreWithoutCastEEEviT_T0_T2_T3_T4_T5_,(.L_x_44025 - _ZN2at6native27unrolled_elementwise_kernelINS0_13BinaryFunctorIhhbZZZNS0_22logical_or_kernel_cudaERNS_14TensorIteratorEENKUlvE0_clEvENKUlvE_clEvEUlhhE_EESt5arrayIPcLm3EELi4E23TrivialOffsetCalculatorILi2EjESC_ILi1EjENS0_6memory15LoadWithoutCastENSF_16StoreWithoutCastEEEviT_T0_T2_T3_T4_T5_)
        .other          _ZN2at6native27unrolled_elementwise_kernelINS0_13BinaryFunctorIhhbZZZNS0_22logical_or_kernel_cudaERNS_14TensorIteratorEENKUlvE0_clEvENKUlvE_clEvEUlhhE_EESt5arrayIPcLm3EELi4E23TrivialOffsetCalculatorILi2EjESC_ILi1EjENS0_6memory15LoadWithoutCastENSF_16StoreWithoutCastEEEviT_T0_T2_T3_T4_T5_,@"STO_CUDA_ENTRY STV_DEFAULT"
_ZN2at6native27unrolled_elementwise_kernelINS0_13BinaryFunctorIhhbZZZNS0_22logical_or_kernel_cudaERNS_14TensorIteratorEENKUlvE0_clEvENKUlvE_clEvEUlhhE_EESt5arrayIPcLm3EELi4E23TrivialOffsetCalculatorILi2EjESC_ILi1EjENS0_6memory15LoadWithoutCastENSF_16StoreWithoutCastEEEviT_T0_T2_T3_T4_T5_:
.text._ZN2at6native27unrolled_elementwise_kernelINS0_13BinaryFunctorIhhbZZZNS0_22logical_or_kernel_cudaERNS_14TensorIteratorEENKUlvE0_clEvENKUlvE_clEvEUlhhE_EESt5arrayIPcLm3EELi4E23TrivialOffsetCalculatorILi2EjESC_ILi1EjENS0_6memory15LoadWithoutCastENSF_16StoreWithoutCastEEEviT_T0_T2_T3_T4_T5_:
        /* <DEDUP_REMOVED lines=87> */
.L_x_29044:
[----:B------:R-:W-:Y:S05]  /*0570*/  BSYNC B0 ;  /* 0x0000000000007941 */ /* 0x000fea0003800000 */
.L_x_29043:
        /* <DEDUP_REMOVED lines=11> */
.L_x_29045:
        /* <DEDUP_REMOVED lines=13> */
.L_x_44025:


//--------------------- .text._ZN2at6native29vectorized_elementwise_kernelILi2ENS0_13BinaryFunctorIhhbZZZNS0_22logical_or_kernel_cudaERNS_14TensorIteratorEENKUlvE0_clEvENKUlvE_clEvEUlhhE_EESt5arrayIPcLm3EEEEviT0_T1_ --------------------------
	.section	.text._ZN2at6native29vectorized_elementwise_kernelILi2ENS0_13BinaryFunctorIhhbZZZNS0_22logical_or_kernel_cudaERNS_14TensorIteratorEENKUlvE0_clEvENKUlvE_clEvEUlhhE_EESt5arrayIPcLm3EEEEviT0_T1_,"ax",@progbits
	.align	128
        .global         _ZN2at6native29vectorized_elementwise_kernelILi2ENS0_13BinaryFunctorIhhbZZZNS0_22logical_or_kernel_cudaERNS_14TensorIteratorEENKUlvE0_clEvENKUlvE_clEvEUlhhE_EESt5arrayIPcLm3EEEEviT0_T1_
        .type           _ZN2at6native29vectorized_elementwise_kernelILi2ENS0_13BinaryFunctorIhhbZZZNS0_22logical_or_kernel_cudaERNS_14TensorIteratorEENKUlvE0_clEvENKUlvE_clEvEUlhhE_EESt5arrayIPcLm3EEEEviT0_T1_,@function
        .size           _ZN2at6native29vectorized_elementwise_kernelILi2ENS0_13BinaryFunctorIhhbZZZNS0_22logical_or_kernel_cudaERNS_14TensorIteratorEENKUlvE0_clEvENKUlvE_clEvEUlhhE_EESt5arrayIPcLm3EEEEviT0_T1_,(.L_x_44026 - _ZN2at6native29vectorized_elementwise_kernelILi2ENS0_13BinaryFunctorIhhbZZZNS0_22logical_or_kernel_cudaERNS_14TensorIteratorEENKUlvE0_clEvENKUlvE_clEvEUlhhE_EESt5arrayIPcLm3EEEEviT0_T1_)
        .other          _ZN2at6native29vectorized_elementwise_kernelILi2ENS0_13BinaryFunctorIhhbZZZNS0_22logical_or_kernel_cudaERNS_14TensorIteratorEENKUlvE0_clEvENKUlvE_clEvEUlhhE_EESt5arrayIPcLm3EEEEviT0_T1_,@"STO_CUDA_ENTRY STV_DEFAULT"
_ZN2at6native29vectorized_elementwise_kernelILi2ENS0_13BinaryFunctorIhhbZZZNS0_22logical_or_kernel_cudaERNS_14TensorIteratorEENKUlvE0_clEvENKUlvE_clEvEUlhhE_EESt5arrayIPcLm3EEEEviT0_T1_:
.text._ZN2at6native29vectorized_elementwise_kernelILi2ENS0_13BinaryFunctorIhhbZZZNS0_22logical_or_kernel_cudaERNS_14TensorIteratorEENKUlvE0_clEvENKUlvE_clEvEUlhhE_EESt5arrayIPcLm3EEEEviT0_T1_:
        /* <DEDUP_REMOVED lines=77> */
.L_x_29046:
        /* <DEDUP_REMOVED lines=146> */
.L_x_29049:
        /* <DEDUP_REMOVED lines=8> */
.L_x_29050:
        /* <DEDUP_REMOVED lines=8> */
.L_x_29051:
        /* <DEDUP_REMOVED lines=9> */
.L_x_29052:
[----:B------:R-:W-:Y:S05]  /*0f80*/  BSYNC B1 ;  /* 0x0000000000017941 */ /* 0x000fea0003800000 */
.L_x_29048:
[----:B------:R-:W-:-:S13]  /*0f90*/  ISETP.GE.AND P0, PT, R6, R3, PT ;  /* 0x000000030600720c */ /* 0x000fda0003f06270 */
[----:B------:R-:W3:Y:S01]  /*0fa0*/  @!P0 LDC.64 R8, c[0x0][0x218] ;  /* 0x00008600ff088b82 */ /* 0x000ee20000000a00 */
[C---:B012---:R-:W-:Y:S02]  /*0fb0*/  @!P0 VIADD R5, R6.reuse, UR4 ;  /* 0x0000000406058c36 */ /* 0x047fe40008000000 */
[----:B------:R-:W-:-:S03]  /*0fc0*/  @!P0 VIADD R6, R6, 0x80 ;  /* 0x0000008006068836 */ /* 0x000fc60000000000 */
[----:B---3--:R-:W-:-:S05]  /*0fd0*/  @!P0 IADD3 R4, P1, R5, R8, RZ ;  /* 0x0000000805048210 */ /* 0x008fca0007f3e0ff */
[----:B------:R-:W-:-:S05]  /*0fe0*/  @!P0 IMAD.X R5, RZ, RZ, R9, P1 ;  /* 0x000000ffff058224 */ /* 0x000fca00008e0609 */
[----:B------:R2:W-:Y:S03]  /*0ff0*/  @!P0 STG.E.U8 desc[UR12][R4.64], R17 ;  /* 0x0000001104008986 */ /* 0x0005e6000c10110c */
.L_x_29053:
[----:B------:R-:W-:Y:S05]  /*1000*/  BSYNC B0 ;  /* 0x0000000000007941 */ /* 0x000fea0003800000 */
.L_x_29047:
        /* <DEDUP_REMOVED lines=11> */
.L_x_29054:
        /* <DEDUP_REMOVED lines=12> */
.L_x_44026:


//--------------------- .text._ZN2at6native29vectorized_elementwise_kernelILi4ENS0_13BinaryFunctorIhhbZZZNS0_22logical_or_kernel_cudaERNS_14TensorIteratorEENKUlvE0_clEvENKUlvE_clEvEUlhhE_EESt5arrayIPcLm3EEEEviT0_T1_ --------------------------
	.section	.text._ZN2at6native29vectorized_elementwise_kernelILi4ENS0_13BinaryFunctorIhhbZZZNS0_22logical_or_kernel_cudaERNS_14TensorIteratorEENKUlvE0_clEvENKUlvE_clEvEUlhhE_EESt5arrayIPcLm3EEEEviT0_T1_,"ax",@progbits
	.align	128
        .global         _ZN2at6native29vectorized_elementwise_kernelILi4ENS0_13BinaryFunctorIhhbZZZNS0_22logical_or_kernel_cudaERNS_14TensorIteratorEENKUlvE0_clEvENKUlvE_clEvEUlhhE_EESt5arrayIPcLm3EEEEviT0_T1_
        .type           _ZN2at6native29vectorized_elementwise_kernelILi4ENS0_13BinaryFunctorIhhbZZZNS0_22logical_or_kernel_cudaERNS_14TensorIteratorEENKUlvE0_clEvENKUlvE_clEvEUlhhE_EESt5arrayIPcLm3EEEEviT0_T1_,@function
        .size           _ZN2at6native29vectorized_elementwise_kernelILi4ENS0_13BinaryFunctorIhhbZZZNS0_22logical_or_kernel_cudaERNS_14TensorIteratorEENKUlvE0_clEvENKUlvE_clEvEUlhhE_EESt5arrayIPcLm3EEEEviT0_T1_,(.L_x_44027 - _ZN2at6native29vectorized_elementwise_kernelILi4ENS0_13BinaryFunctorIhhbZZZNS0_22logical_or_kernel_cudaERNS_14TensorIteratorEENKUlvE0_clEvENKUlvE_clEvEUlhhE_EESt5arrayIPcLm3EEEEviT0_T1_)
        .other          _ZN2at6native29vectorized_elementwise_kernelILi4ENS0_13BinaryFunctorIhhbZZZNS0_22logical_or_kernel_cudaERNS_14TensorIteratorEENKUlvE0_clEvENKUlvE_clEvEUlhhE_EESt5arrayIPcLm3EEEEviT0_T1_,@"STO_CUDA_ENTRY STV_DEFAULT"
_ZN2at6native29vectorized_elementwise_kernelILi4ENS0_13BinaryFunctorIhhbZZZNS0_22logical_or_kernel_cudaERNS_14TensorIteratorEENKUlvE0_clEvENKUlvE_clEvEUlhhE_EESt5arrayIPcLm3EEEEviT0_T1_:
.text._ZN2at6native29vectorized_elementwise_kernelILi4ENS0_13BinaryFunctorIhhbZZZNS0_22logical_or_kernel_cudaERNS_14TensorIteratorEENKUlvE0_clEvENKUlvE_clEvEUlhhE_EESt5arrayIPcLm3EEEEviT0_T1_:
        /* <DEDUP_REMOVED lines=73> */
.L_x_29055:
        /* <DEDUP_REMOVED lines=146> */
.L_x_29058:
        /* <DEDUP_REMOVED lines=8> */
.L_x_29059:
        /* <DEDUP_REMOVED lines=8> */
.L_x_29060:
        /* <DEDUP_REMOVED lines=9> */
.L_x_29061:
[----:B------:R-:W-:Y:S05]  /*0f40*/  BSYNC B1 ;  /* 0x0000000000017941 */ /* 0x000fea0003800000 */
.L_x_29057:
[----:B------:R-:W-:-:S13]  /*0f50*/  ISETP.GE.AND P0, PT, R6, R3, PT ;  /* 0x000000030600720c */ /* 0x000fda0003f06270 */
[----:B------:R-:W3:Y:S01]  /*0f60*/  @!P0 LDC.64 R8, c[0x0][0x218] ;  /* 0x00008600ff088b82 */ /* 0x000ee20000000a00 */
[C---:B012---:R-:W-:Y:S02]  /*0f70*/  @!P0 VIADD R5, R6.reuse, UR4 ;  /* 0x0000000406058c36 */ /* 0x047fe40008000000 */
[----:B------:R-:W-:-:S03]  /*0f80*/  @!P0 VIADD R6, R6, 0x80 ;  /* 0x0000008006068836 */ /* 0x000fc60000000000 */
[----:B---3--:R-:W-:-:S05]  /*0f90*/  @!P0 IADD3 R4, P1, R5, R8, RZ ;  /* 0x0000000805048210 */ /* 0x008fca0007f3e0ff */
[----:B------:R-:W-:-:S05]  /*0fa0*/  @!P0 IMAD.X R5, RZ, RZ, R9, P1 ;  /* 0x000000ffff058224 */ /* 0x000fca00008e0609 */
[----:B------:R2:W-:Y:S03]  /*0fb0*/  @!P0 STG.E.U8 desc[UR12][R4.64], R17 ;  /* 0x0000001104008986 */ /* 0x0005e6000c10110c */
.L_x_29062:
[----:B------:R-:W-:Y:S05]  /*0fc0*/  BSYNC B0 ;  /* 0x0000000000007941 */ /* 0x000fea0003800000 */
.L_x_29056:
        /* <DEDUP_REMOVED lines=11> */
.L_x_29063:
        /* <DEDUP_REMOVED lines=16> */
.L_x_44027:


//--------------------- .text._ZN2at6native29vectorized_elementwise_kernelILi8ENS0_13BinaryFunctorIhhbZZZNS0_22logical_or_kernel_cudaERNS_14TensorIteratorEENKUlvE0_clEvENKUlvE_clEvEUlhhE_EESt5arrayIPcLm3EEEEviT0_T1_ --------------------------
	.section	.text._ZN2at6native29vectorized_elementwise_kernelILi8ENS0_13BinaryFunctorIhhbZZZNS0_22logical_or_kernel_cudaERNS_14TensorIteratorEENKUlvE0_clEvENKUlvE_clEvEUlhhE_EESt5arrayIPcLm3EEEEviT0_T1_,"ax",@progbits
	.align	128
        .global         _ZN2at6native29vectorized_elementwise_kernelILi8ENS0_13BinaryFunctorIhhbZZZNS0_22logical_or_kernel_cudaERNS_14TensorIteratorEENKUlvE0_clEvENKUlvE_clEvEUlhhE_EESt5arrayIPcLm3EEEEviT0_T1_
        .type           _ZN2at6native29vectorized_elementwise_kernelILi8ENS0_13BinaryFunctorIhhbZZZNS0_22logical_or_kernel_cudaERNS_14TensorIteratorEENKUlvE0_clEvENKUlvE_clEvEUlhhE_EESt5arrayIPcLm3EEEEviT0_T1_,@function
        .size           _ZN2at6native29vectorized_elementwise_kernelILi8ENS0_13BinaryFunctorIhhbZZZNS0_22logical_or_kernel_cudaERNS_14TensorIteratorEENKUlvE0_clEvENKUlvE_clEvEUlhhE_EESt5arrayIPcLm3EEEEviT0_T1_,(.L_x_44028 - _ZN2at6native29vectorized_elementwise_kernelILi8ENS0_13BinaryFunctorIhhbZZZNS0_22logical_or_kernel_cudaERNS_14TensorIteratorEENKUlvE0_clEvENKUlvE_clEvEUlhhE_EESt5arrayIPcLm3EEEEviT0_T1_)
        .other          _ZN2at6native29vectorized_elementwise_kernelILi8ENS0_13BinaryFunctorIhhbZZZNS0_22logical_or_kernel_cudaERNS_14TensorIteratorEENKUlvE0_clEvENKUlvE_clEvEUlhhE_EESt5arrayIPcLm3EEEEviT0_T1_,@"STO_CUDA_ENTRY STV_DEFAULT"
_ZN2at6native29vectorized_elementwise_kernelILi8ENS0_13BinaryFunctorIhhbZZZNS0_22logical_or_kernel_cudaERNS_14TensorIteratorEENKUlvE0_clEvENKUlvE_clEvEUlhhE_EESt5arrayIPcLm3EEEEviT0_T1_:
.text._ZN2at6native29vectorized_elementwise_kernelILi8ENS0_13BinaryFunctorIhhbZZZNS0_22logical_or_kernel_cudaERNS_14TensorIteratorEENKUlvE0_clEvENKUlvE_clEvEUlhhE_EESt5arrayIPcLm3EEEEviT0_T1_:
        /* <DEDUP_REMOVED lines=76> */
.L_x_29064:
        /* <DEDUP_REMOVED lines=146> */
.L_x_29067:
        /* <DEDUP_REMOVED lines=8> */
.L_x_29068:
        /* <DEDUP_REMOVED lines=8> */
.L_x_29069:
        /* <DEDUP_REMOVED lines=9> */
.L_x_29070:
[----:B------:R-:W-:Y:S05]  /*0f70*/  BSYNC B1 ;  /* 0x0000000000017941 */ /* 0x000fea0003800000 */
.L_x_29066:
[----:B------:R-:W-:-:S13]  /*0f80*/  ISETP.GE.AND P0, PT, R6, R3, PT ;  /* 0x000000030600720c */ /* 0x000fda0003f06270 */
[----:B------:R-:W3:Y:S01]  /*0f90*/  @!P0 LDC.64 R8, c[0x0][0x218] ;  /* 0x00008600ff088b82 */ /* 0x000ee20000000a00 */
[C---:B012---:R-:W-:Y:S02]  /*0fa0*/  @!P0 VIADD R5, R6.reuse, UR4 ;  /* 0x0000000406058c36 */ /* 0x047fe40008000000 */
[----:B------:R-:W-:-:S03]  /*0fb0*/  @!P0 VIADD R6, R6, 0x80 ;  /* 0x0000008006068836 */ /* 0x000fc60000000000 */
[----:B---3--:R-:W-:-:S05]  /*0fc0*/  @!P0 IADD3 R4, P1, R5, R8, RZ ;  /* 0x0000000805048210 */ /* 0x008fca0007f3e0ff */
[----:B------:R-:W-:-:S05]  /*0fd0*/  @!P0 IMAD.X R5, RZ, RZ, R9, P1 ;  /* 0x000000ffff058224 */ /* 0x000fca00008e0609 */
[----:B------:R2:W-:Y:S03]  /*0fe0*/  @!P0 STG.E.U8 desc[UR12][R4.64], R17 ;  /* 0x0000001104008986 */ /* 0x0005e6000c10110c */
.L_x_29071:
[----:B------:R-:W-:Y:S05]  /*0ff0*/  BSYNC B0 ;  /* 0x0000000000007941 */ /* 0x000fea0003800000 */
.L_x_29065:
        /* <DEDUP_REMOVED lines=11> */
.L_x_29072:
        /* <DEDUP_REMOVED lines=13> */
.L_x_44028:


//--------------------- .text._ZN2at6native18elementwise_kernelILi128ELi4EZNS0_15gpu_kernel_implINS0_13AUnaryFunctorIN3c108BFloat16ES5_bZZZNS0_23logical_and_kernel_cudaERNS_14TensorIteratorEENKUlvE0_clEvENKUlvE8_clEvEUlS5_S5_E_EEEEvRNS_18TensorIteratorBaseERKT_EUliE_EEviT1_ --------------------------
	.section	.text._ZN2at6native18elementwise_kernelILi128ELi4EZNS0_15gpu_kernel_implINS0_13AUnaryFunctorIN3c108BFloat16ES5_bZZZNS0_23logical_and_kernel_cudaERNS_14TensorIteratorEENKUlvE0_clEvENKUlvE8_clEvEUlS5_S5_E_EEEEvRNS_18TensorIteratorBaseERKT_EUliE_EEviT1_,"ax",@progbits
	.align	128
        .global         _ZN2at6native18elementwise_kernelILi128ELi4EZNS0_15gpu_kernel_implINS0_13AUnaryFunctorIN3c108BFloat16ES5_bZZZNS0_23logical_and_kernel_cudaERNS_14TensorIteratorEENKUlvE0_clEvENKUlvE8_clEvEUlS5_S5_E_EEEEvRNS_18TensorIteratorBaseERKT_EUliE_EEviT1_
        .type           _ZN2at6native18elementwise_kernelILi128ELi4EZNS0_15gpu_kernel_implINS0_13AUnaryFunctorIN3c108BFloat16ES5_bZZZNS0_23logical_and_kernel_cudaERNS_14TensorIteratorEENKUlvE0_clEvENKUlvE8_clEvEUlS5_S5_E_EEEEvRNS_18TensorIteratorBaseERKT_EUliE_EEviT1_,@function
        .size           _ZN2at6native18elementwise_kernelILi128ELi4EZNS0_15gpu_kernel_implINS0_13AUnaryFunctorIN3c108BFloat16ES5_bZZZNS0_23logical_and_kernel_cudaERNS_14TensorIteratorEENKUlvE0_clEvENKUlvE8_clEvEUlS5_S5_E_EEEEvRNS_18TensorIteratorBaseERKT_EUliE_EEviT1_,(.L_x_44029 - _ZN2at6native18elementwise_kernelILi128ELi4EZNS0_15gpu_kernel_implINS0_13AUnaryFunctorIN3c108BFloat16ES5_bZZZNS0_23logical_and_kernel_cudaERNS_14TensorIteratorEENKUlvE0_clEvENKUlvE8_clEvEUlS5_S5_E_EEEEvRNS_18TensorIteratorBaseERKT_EUliE_EEviT1_)
        .other          _ZN2at6native18elementwise_kernelILi128ELi4EZNS0_15gpu_kernel_implINS0_13AUnaryFunctorIN3c108BFloat16ES5_bZZZNS0_23logical_and_kernel_cudaERNS_14TensorIteratorEENKUlvE0_clEvENKUlvE8_clEvEUlS5_S5_E_EEEEvRNS_18TensorIteratorBaseERKT_EUliE_EEviT1_,@"STO_CUDA_ENTRY STV_DEFAULT"
_ZN2at6native18elementwise_kernelILi128ELi4EZNS0_15gpu_kernel_implINS0_13AUnaryFunctorIN3c108BFloat16ES5_bZZZNS0_23logical_and_kernel_cudaERNS_14TensorIteratorEENKUlvE0_clEvENKUlvE8_clEvEUlS5_S5_E_EEEEvRNS_18TensorIteratorBaseERKT_EUliE_EEviT1_:
.text._ZN2at6native18elementwise_kernelILi128ELi4EZNS0_15gpu_kernel_implINS0_13AUnaryFunctorIN3c108BFloat16ES5_bZZZNS0_23logical_and_kernel_cudaERNS_14TensorIteratorEENKUlvE0_clEvENKUlvE8_clEvEUlS5_S5_E_EEEEvRNS_18TensorIteratorBaseERKT_EUliE_EEviT1_:
        /* <DEDUP_REMOVED lines=313> */
.L_x_29075:
        /* <DEDUP_REMOVED lines=22> */
.L_x_29079:
[----:B------:R-:W2:Y:S02]  /*14f0*/  LDG.E.U8 R2, desc[UR36][R2.64] ;  /* 0x0000002402027981 */ /* 0x000ea4000c1e1100 */
[----:B--2---:R-:W-:-:S04]  /*1500*/  I2FP.F32.U32 R0, R2 ;  /* 0x0000000200007245 */ /* 0x004fc80000201000 */
[----:B------:R-:W-:Y:S01]  /*1510*/  F2FP.BF16.F32.PACK_AB R0, RZ, R0 ;  /* 0x00000000ff00723e */ /* 0x000fe200000010ff */
[----:B------:R-:W-:Y:S06]  /*1520*/  BRA `(.L_x_29081) ;  /* 0x0000000c00907947 */ /* 0x000fec0003800000 */
.L_x_29078:
        /* <DEDUP_REMOVED lines=10> */
.L_x_29083:
[----:B------:R-:W2:Y:S02]  /*15d0*/  LDG.E R2, desc[UR36][R2.64] ;  /* 0x0000002402027981 */ /* 0x000ea4000c1e1900 */
[----:B--2---:R-:W-:-:S04]  /*15e0*/  I2FP.F32.S32 R0, R2 ;  /* 0x0000000200007245 */ /* 0x004fc80000201400 */
[----:B------:R-:W-:Y:S01]  /*15f0*/  F2FP.BF16.F32.PACK_AB R0, RZ, R0 ;  /* 0x00000000ff00723e */ /* 0x000fe200000010ff */
[----:B------:R-:W-:Y:S06]  /*1600*/  BRA `(.L_x_29081) ;  /* 0x0000000c00587947 */ /* 0x000fec0003800000 */
.L_x_29082:
[----:B------:R-:W2:Y:S02]  /*1610*/  LDG.E.U16 R2, desc[UR36][R2.64] ;  /* 0x0000002402027981 */ /* 0x000ea4000c1e1500 */
[----:B--2---:R-:W0:Y:S02]  /*1620*/  I2F.S16 R0, R2 ;  /* 0x0000000200007306 */ /* 0x004e240000101400 */
[----:B0-----:R-:W-:Y:S01]  /*1630*/  F2FP.BF16.F32.PACK_AB R0, RZ, R0 ;  /* 0x00000000ff00723e */ /* 0x001fe200000010ff */
[----:B------:R-:W-:Y:S06]  /*1640*/  BRA `(.L_x_29081) ;  /* 0x0000000c00487947 */ /* 0x000fec0003800000 */
.L_x_29077:
        /* <DEDUP_REMOVED lines=9> */
.L_x_29085:
[----:B------:R-:W2:Y:S02]  /*16e0*/  LDG.E.U16 R0, desc[UR36][R2.64] ;  /* 0x0000002402007981 */ /* 0x000ea4000c1e1500 */
[----:B--2---:R-:W-:-:S05]  /*16f0*/  HADD2.F32 R0, -RZ, R0.H0_H0 ;  /* 0x20000000ff007230 */ /* 0x004fca0000004100 */
[----:B------:R-:W-:Y:S01]  /*1700*/  F2FP.BF16.F32.PACK_AB R0, RZ, R0 ;  /* 0x00000000ff00723e */ /* 0x000fe200000010ff */
[----:B------:R-:W-:Y:S06]  /*1710*/  BRA `(.L_x_29081) ;  /* 0x0000000c00147947 */ /* 0x000fec0003800000 */
.L_x_29084:
        /* <DEDUP_REMOVED lines=9> */
.L_x_29087:
[----:B------:R-:W2:Y:S02]  /*17b0*/  LDG.E.U16 R2, desc[UR36][R2.64] ;  /* 0x0000002402027981 */ /* 0x000ea4000c1e1500 */
[----:B--2---:R-:W-:-:S05]  /*17c0*/  HADD2.F32 R0, -RZ, R2.H0_H0 ;  /* 0x20000002ff007230 */ /* 0x004fca0000004100 */
[----:B------:R-:W-:Y:S01]  /*17d0*/  F2FP.BF16.F32.PACK_AB R0, RZ, R0 ;  /* 0x00000000ff00723e */ /* 0x000fe200000010ff */
[----:B------:R-:W-:Y:S06]  /*17e0*/  BRA `(.L_x_29081) ;  /* 0x0000000800e07947 */ /* 0x000fec0003800000 */
.L_x_29086:
        /* <DEDUP_REMOVED lines=8> */
.L_x_29076:
        /* <DEDUP_REMOVED lines=13> */
.L_x_29090:
        /* <DEDUP_REMOVED lines=8> */
.L_x_29089:
        /* <DEDUP_REMOVED lines=28> */
.L_x_29092:
        /* <DEDUP_REMOVED lines=15> */
.L_x_29091:
[----:B------:R0:W5:Y:S01]  /*1c70*/  LDG.E.U16 R0, desc[UR36][R2.64] ;  /* 0x0000002402007981 */ /* 0x000162000c1e1500 */
[----:B------:R-:W-:Y:S05]  /*1c80*/  BRA `(.L_x_29081) ;  /* 0x0000000400b87947 */ /* 0x000fea0003800000 */
.L_x_29088:
        /* <DEDUP_REMOVED lines=12> */
.L_x_29095:
        /* <DEDUP_REMOVED lines=21> */
.L_x_29099:
[----:B------:R-:W-:Y:S05]  /*1ea0*/  BSYNC B1 ;  /* 0x0000000000017941 */ /* 0x000fea0003800000 */
.L_x_29098:
[----:B------:R-:W-:Y:S01]  /*1eb0*/  LEA R3, R0, 0x3b800000, 0x17 ;  /* 0x3b80000000037811 */ /* 0x000fe200078eb8ff */
[----:B------:R-:W-:-:S05]  /*1ec0*/  IMAD.SHL.U32 R0, R2, 0x100000, RZ ;  /* 0x0010000002007824 */ /* 0x000fca00078e00ff */
[----:B------:R-:W-:-:S07]  /*1ed0*/  LOP3.LUT R0, R3, R0, R4, 0xfe, !PT ;  /* 0x0000000003007212 */ /* 0x000fce00078efe04 */
.L_x_29097:
[----:B------:R-:W-:Y:S05]  /*1ee0*/  BSYNC B0 ;  /* 0x0000000000007941 */ /* 0x000fea0003800000 */
.L_x_29096:
[----:B------:R-:W-:Y:S01]  /*1ef0*/  F2FP.BF16.F32.PACK_AB R0, RZ, R0 ;  /* 0x00000000ff00723e */ /* 0x000fe200000010ff */
[----:B------:R-:W-:Y:S06]  /*1f00*/  BRA `(.L_x_29081) ;  /* 0x0000000400187947 */ /* 0x000fec0003800000 */
.L_x_29094:
        /* <DEDUP_REMOVED lines=21> */
.L_x_29103:
[----:B------:R-:W-:Y:S05]  /*2060*/  BSYNC B1 ;  /* 0x0000000000017941 */ /* 0x000fea0003800000 */
.L_x_29102:
[----:B------:R-:W-:Y:S01]  /*2070*/  LEA R3, R0, 0x37800000, 0x17 ;  /* 0x3780000000037811 */ /* 0x000fe200078eb8ff */
[----:B------:R-:W-:-:S05]  /*2080*/  IMAD.SHL.U32 R0, R2, 0x200000, RZ ;  /* 0x0020000002007824 */ /* 0x000fca00078e00ff */
[----:B------:R-:W-:-:S07]  /*2090*/  LOP3.LUT R0, R3, R0, R4, 0xfe, !PT ;  /* 0x0000000003007212 */ /* 0x000fce00078efe04 */
.L_x_29101:
[----:B------:R-:W-:Y:S05]  /*20a0*/  BSYNC B0 ;  /* 0x0000000000007941 */ /* 0x000fea0003800000 */
.L_x_29100:
[----:B------:R-:W-:Y:S01]  /*20b0*/  F2FP.BF16.F32.PACK_AB R0, RZ, R0 ;  /* 0x00000000ff00723e */ /* 0x000fe200000010ff */
[----:B------:R-:W-:Y:S06]  /*20c0*/  BRA `(.L_x_29081) ;  /* 0x0000000000a87947 */ /* 0x000fec0003800000 */
.L_x_29093:
        /* <DEDUP_REMOVED lines=14> */
.L_x_29107:
[----:B------:R-:W-:Y:S05]  /*21b0*/  BSYNC B0 ;  /* 0x0000000000007941 */ /* 0x000fea0003800000 */
.L_x_29106:
[----:B------:R-:W-:Y:S01]  /*21c0*/  F2FP.BF16.F32.PACK_AB R0, RZ, R0 ;  /* 0x00000000ff00723e */ /* 0x000fe200000010ff */
[----:B------:R-:W-:Y:S06]  /*21d0*/  BRA `(.L_x_29081) ;  /* 0x0000000000647947 */ /* 0x000fec0003800000 */
.L_x_29080:
        /* <DEDUP_REMOVED lines=16> */
.L_x_29108:
[----:B------:R-:W-:Y:S01]  /*22e0*/  PRMT R0, RZ, 0x7610, R0 ;  /* 0x00007610ff007816 */ /* 0x000fe20000000000 */
[----:B------:R-:W-:Y:S06]  /*22f0*/  BRA `(.L_x_29081) ;  /* 0x00000000001c7947 */ /* 0x000fec0003800000 */
.L_x_29105:
[----:B------:R-:W2:Y:S02]  /*2300*/  LDG.E.64 R2, desc[UR36][R2.64] ;  /* 0x0000002402027981 */ /* 0x000ea4000c1e1b00 */
[----:B--2---:R-:W0:Y:S02]  /*2310*/  I2F.U64 R0, R2 ;  /* 0x0000000200007312 */ /* 0x004e240000301000 */
[----:B0-----:R-:W-:Y:S01]  /*2320*/  F2FP.BF16.F32.PACK_AB R0, RZ, R0 ;  /* 0x00000000ff00723e */ /* 0x001fe200000010ff */
[----:B------:R-:W-:Y:S06]  /*2330*/  BRA `(.L_x_29081) ;  /* 0x00000000000c7947 */ /* 0x000fec0003800000 */
.L_x_29104:
[----:B------:R-:W2:Y:S02]  /*2340*/  LDG.E R2, desc[UR36][R2.64] ;  /* 0x0000002402027981 */ /* 0x000ea4000c1e1900 */
[----:B--2---:R-:W-:-:S04]  /*2350*/  I2FP.F32.U32 R0, R2 ;  /* 0x0000000200007245 */ /* 0x004fc80000201000 */
[----:B------:R-:W-:-:S07]  /*2360*/  F2FP.BF16.F32.PACK_AB R0, RZ, R0 ;  /* 0x00000000ff00723e */ /* 0x000fce00000010ff */
.L_x_29081:
[----:B------:R-:W1:Y:S01]  /*2370*/  LDC.U8 R4, c[0x0][0x424] ;  /* 0x00010900ff047b82 */ /* 0x000e620000000000 */
[----:B------:R-:W-:Y:S01]  /*2380*/  ULDC.U16 UR4, c[0x0][0x422] ;  /* 0x0001088000047ab9 */ /* 0x000fe20000000400 */
[----:B0-----:R-:W-:Y:S01]  /*2390*/  PRMT R3, RZ, 0x7610, R3 ;  /* 0x00007610ff037816 */ /* 0x001fe20000000003 */
[----:B------:R-:W-:-:S06]  /*23a0*/  USHF.L.U32 UR4, UR4, 0x10, URZ ;  /* 0x0000001004047899 */ /* 0x000fcc000800063f */
[----:B------:R-:W-:-:S13]  /*23b0*/  FSETP.NEU.FTZ.AND P1, PT, RZ, UR4, PT ;  /* 0x00000004ff007c0b */ /* 0x000fda000bf3d000 */
[----:B-----5:R-:W-:Y:S01]  /*23c0*/  @P1 IMAD.U32 R0, R0, 0x10000, RZ ;  /* 0x0001000000001824 */ /* 0x020fe200078e00ff */
[----:B-1----:R-:W-:-:S04]  /*23d0*/  PRMT R2, R4, 0x9910, RZ ;  /* 0x0000991004027816 */ /* 0x002fc800000000ff */
[----:B------:R-:W-:Y:S02]  /*23e0*/  @P1 FSETP.NEU.FTZ.AND P0, PT, R0, RZ, PT ;  /* 0x000000ff0000120b */ /* 0x000fe40003f1d000 */
[----:B------:R-:W-:Y:S02]  /*23f0*/  ISETP.GT.AND P2, PT, R2, 0x9, PT ;  /* 0x000000090200780c */ /* 0x000fe40003f44270 */
[----:B------:R-:W-:-:S04]  /*2400*/  @P1 SEL R0, RZ, 0x1, !P0 ;  /* 0x00000001ff001807 */ /* 0x000fc80004000000 */
[----:B------:R-:W-:-:S07]  /*2410*/  @P1 PRMT R3, R0, 0x7610, R3 ;  /* 0x0000761000031816 */ /* 0x000fce0000000003 */
        /* <DEDUP_REMOVED lines=11> */
.L_x_29112:
[----:B------:R3:W-:Y:S01]  /*24d0*/  STG.E.U8 desc[UR36][R16.64], R3 ;  /* 0x0000000310007986 */ /* 0x0007e2000c101124 */
[----:B------:R-:W-:Y:S05]  /*24e0*/  BRA `(.L_x_29114) ;  /* 0x0000000c005c7947 */ /* 0x000fea0003800000 */
.L_x_29111:
        /* <DEDUP_REMOVED lines=10> */
.L_x_29116:
[----:B------:R-:W-:-:S05]  /*2590*/  LOP3.LUT R3, R3, 0xffff, RZ, 0xc0, !PT ;  /* 0x0000ffff03037812 */ /* 0x000fca00078ec0ff */
[----:B------:R1:W-:Y:S01]  /*25a0*/  STG.E desc[UR36][R16.64], R3 ;  /* 0x0000000310007986 */ /* 0x0003e2000c101924 */
[----:B------:R-:W-:Y:S05]  /*25b0*/  BRA `(.L_x_29114) ;  /* 0x0000000c00287947 */ /* 0x000fea0003800000 */
.L_x_29115:
[----:B------:R2:W-:Y:S01]  /*25c0*/  STG.E.U16 desc[UR36][R16.64], R3 ;  /* 0x0000000310007986 */ /* 0x0005e2000c101524 */
[----:B------:R-:W-:Y:S05]  /*25d0*/  BRA `(.L_x_29114) ;  /* 0x0000000c00207947 */ /* 0x000fea0003800000 */
.L_x_29110:
        /* <DEDUP_REMOVED lines=9> */
.L_x_29118:
[----:B------:R-:W0:Y:S02]  /*2670*/  I2F.S16 R0, R3 ;  /* 0x0000000300007306 */ /* 0x000e240000101400 */
[----:B0-----:R-:W-:-:S05]  /*2680*/  F2FP.F16.F32.PACK_AB R0, RZ, R0 ;  /* 0x00000000ff00723e */ /* 0x001fca00000000ff */
[----:B------:R0:W-:Y:S01]  /*2690*/  STG.E.U16 desc[UR36][R16.64], R0 ;  /* 0x0000000010007986 */ /* 0x0001e2000c101524 */
[----:B------:R-:W-:Y:S05]  /*26a0*/  BRA `(.L_x_29114) ;  /* 0x0000000800ec7947 */ /* 0x000fea0003800000 */
.L_x_29117:
        /* <DEDUP_REMOVED lines=10> */
.L_x_29120:
[----:B------:R-:W0:Y:S02]  /*2750*/  I2F.S16 R3, R3 ;  /* 0x0000000300037306 */ /* 0x000e240000101400 */
[----:B0-----:R-:W-:-:S04]  /*2760*/  F2FP.F16.F32.PACK_AB R3, RZ, R3 ;  /* 0x00000003ff03723e */ /* 0x001fc800000000ff */
[----:B------:R-:W-:-:S05]  /*2770*/  PRMT R3, R3, 0x5410, RZ ;  /* 0x0000541003037816 */ /* 0x000fca00000000ff */
[----:B------:R0:W-:Y:S01]  /*2780*/  STG.E desc[UR36][R16.64], R3 ;  /* 0x0000000310007986 */ /* 0x0001e2000c101924 */
[----:B------:R-:W-:Y:S05]  /*2790*/  BRA `(.L_x_29114) ;  /* 0x0000000800b07947 */ /* 0x000fea0003800000 */
.L_x_29119:
[----:B------:R-:W0:Y:S02]  /*27a0*/  I2F.F64.S16 R2, R3 ;  /* 0x0000000300027312 */ /* 0x000e240000101c00 */
[----:B0-----:R0:W-:Y:S01]  /*27b0*/  STG.E.64 desc[UR36][R16.64], R2 ;  /* 0x0000000210007986 */ /* 0x0011e2000c101b24 */
[----:B------:R-:W-:Y:S05]  /*27c0*/  BRA `(.L_x_29114) ;  /* 0x0000000800a47947 */ /* 0x000fea0003800000 */
.L_x_29109:
        /* <DEDUP_REMOVED lines=10> */
.L_x_29123:
[----:B------:R-:W0:Y:S01]  /*2870*/  I2F.F64.S16 R4, R3 ;  /* 0x0000000300047312 */ /* 0x000e220000101c00 */
[----:B------:R-:W-:-:S05]  /*2880*/  CS2R R6, SRZ ;  /* 0x0000000000067805 */ /* 0x000fca000001ff00 */
[----:B0-----:R0:W-:Y:S01]  /*2890*/  STG.E.128 desc[UR36][R16.64], R4 ;  /* 0x0000000410007986 */ /* 0x0011e2000c101d24 */
[----:B------:R-:W-:Y:S05]  /*28a0*/  BRA `(.L_x_29114) ;  /* 0x00000008006c7947 */ /* 0x000fea0003800000 */
.L_x_29122:
        /* <DEDUP_REMOVED lines=21> */
.L_x_29127:
[----:B------:R-:W-:Y:S05]  /*2a00*/  BSYNC B0 ;  /* 0x0000000000007941 */ /* 0x000fea0003800000 */
.L_x_29126:
[----:B------:R-:W-:-:S05]  /*2a10*/  LOP3.LUT R5, R0, R5, RZ, 0xfc, !PT ;  /* 0x0000000500057212 */ /* 0x000fca00078efcff */
[----:B------:R0:W-:Y:S01]  /*2a20*/  STG.E.U8 desc[UR36][R16.64], R5 ;  /* 0x0000000510007986 */ /* 0x0001e2000c101124 */
[----:B------:R-:W-:Y:S05]  /*2a30*/  BRA `(.L_x_29114) ;  /* 0x0000000800087947 */ /* 0x000fea0003800000 */
.L_x_29125:
        /* <DEDUP_REMOVED lines=13> */
.L_x_29129:
[----:B------:R-:W-:Y:S01]  /*2b10*/  IMAD.MOV.U32 R0, RZ, RZ, 0x7f ;  /* 0x0000007fff007424 */ /* 0x000fe200078e00ff */
[----:B------:R-:W-:-:S04]  /*2b20*/  ISETP.GT.U32.AND P0, PT, R2, 0x7f800000, PT ;  /* 0x7f8000000200780c */ /* 0x000fc80003f04070 */
[----:B------:R-:W-:-:S09]  /*2b30*/  SEL R0, R0, 0x7c, P0 ;  /* 0x0000007c00007807 */ /* 0x000fd20000000000 */
.L_x_29130:
[----:B------:R-:W-:Y:S05]  /*2b40*/  BSYNC B0 ;  /* 0x0000000000007941 */ /* 0x000fea0003800000 */
.L_x_29128:
[----:B------:R-:W-:-:S04]  /*2b50*/  LOP3.LUT R2, R3, 0x80000000, RZ, 0xc0, !PT ;  /* 0x8000000003027812 */ /* 0x000fc800078ec0ff */
[----:B------:R-:W-:-:S04]  /*2b60*/  SHF.R.U32.HI R3, RZ, 0x18, R2 ;  /* 0x00000018ff037819 */ /* 0x000fc80000011602 */
[----:B------:R-:W-:-:S05]  /*2b70*/  LOP3.LUT R3, R0, R3, RZ, 0xfc, !PT ;  /* 0x0000000300037212 */ /* 0x000fca00078efcff */
[----:B------:R0:W-:Y:S01]  /*2b80*/  STG.E.U8 desc[UR36][R16.64], R3 ;  /* 0x0000000310007986 */ /* 0x0001e2000c101124 */
[----:B------:R-:W-:Y:S05]  /*2b90*/  BRA `(.L_x_29114) ;  /* 0x0000000400b07947 */ /* 0x000fea0003800000 */
.L_x_29124:
[----:B------:R-:W0:Y:S02]  /*2ba0*/  I2F.S16 R0, R3 ;  /* 0x0000000300007306 */ /* 0x000e240000101400 */
[----:B0-----:R-:W-:-:S05]  /*2bb0*/  F2FP.BF16.F32.PACK_AB R0, RZ, R0 ;  /* 0x00000000ff00723e */ /* 0x001fca00000010ff */
[----:B------:R0:W-:Y:S01]  /*2bc0*/  STG.E.U16 desc[UR36][R16.64], R0 ;  /* 0x0000000010007986 */ /* 0x0001e2000c101524 */
[----:B------:R-:W-:Y:S05]  /*2bd0*/  BRA `(.L_x_29114) ;  /* 0x0000000400a07947 */ /* 0x000fea0003800000 */
.L_x_29121:
        /* <DEDUP_REMOVED lines=10> */
.L_x_29133:
        /* <DEDUP_REMOVED lines=17> */
.L_x_29136:
[----:B------:R-:W-:-:S04]  /*2d90*/  LOP3.LUT R2, R3, 0x80000000, RZ, 0xc0, !PT ;  /* 0x8000000003027812 */ /* 0x000fc800078ec0ff */
[----:B------:R-:W-:-:S04]  /*2da0*/  SHF.R.U32.HI R3, RZ, 0x18, R2 ;  /* 0x00000018ff037819 */ /* 0x000fc80000011602 */
[----:B------:R-:W-:-:S04]  /*2db0*/  LOP3.LUT R0, R0, R3, RZ, 0xfc, !PT ;  /* 0x0000000300007212 */ /* 0x000fc800078efcff */
[----:B------:R-:W-:-:S07]  /*2dc0*/  PRMT R8, R0, 0x7610, R8 ;  /* 0x0000761000087816 */ /* 0x000fce0000000008 */
.L_x_29135:
[----:B------:R-:W-:Y:S05]  /*2dd0*/  BSYNC B0 ;  /* 0x0000000000007941 */ /* 0x000fea0003800000 */
.L_x_29134:
[----:B------:R0:W-:Y:S01]  /*2de0*/  STG.E.U8 desc[UR36][R16.64], R8 ;  /* 0x0000000810007986 */ /* 0x0001e2000c101124 */
[----:B------:R-:W-:Y:S05]  /*2df0*/  BRA `(.L_x_29114) ;  /* 0x0000000400187947 */ /* 0x000fea0003800000 */
.L_x_29132:
        /* <DEDUP_REMOVED lines=17> */
.L_x_29139:
[----:B------:R-:W-:-:S04]  /*2f10*/  LOP3.LUT R2, R3, 0x80000000, RZ, 0xc0, !PT ;  /* 0x8000000003027812 */ /* 0x000fc800078ec0ff */
[----:B------:R-:W-:-:S04]  /*2f20*/  SHF.R.U32.HI R3, RZ, 0x18, R2 ;  /* 0x00000018ff037819 */ /* 0x000fc80000011602 */
[----:B------:R-:W-:-:S04]  /*2f30*/  LOP3.LUT R0, R0, R3, RZ, 0xfc, !PT ;  /* 0x0000000300007212 */ /* 0x000fc800078efcff */
[----:B------:R-:W-:-:S07]  /*2f40*/  PRMT R8, R0, 0x7610, R8 ;  /* 0x0000761000087816 */ /* 0x000fce0000000008 */
.L_x_29138:
[----:B------:R-:W-:Y:S05]  /*2f50*/  BSYNC B0 ;  /* 0x0000000000007941 */ /* 0x000fea0003800000 */
.L_x_29137:
[----:B------:R0:W-:Y:S01]  /*2f60*/  STG.E.U8 desc[UR36][R16.64], R8 ;  /* 0x0000000810007986 */ /* 0x0001e2000c101124 */
[----:B------:R-:W-:Y:S05]  /*2f70*/  BRA `(.L_x_29114) ;  /* 0x0000000000b87947 */ /* 0x000fea0003800000 */
.L_x_29131:
        /* <DEDUP_REMOVED lines=23> */
.L_x_29113:
        /* <DEDUP_REMOVED lines=16> */
.L_x_29142:
[----:B------:R-:W-:Y:S05]  /*31f0*/  BRA `(.L_x_29114) ;  /* 0x0000000000187947 */ /* 0x000fea0003800000 */
.L_x_29141:
[----:B------:R-:W-:Y:S01]  /*3200*/  LOP3.LUT R2, R3, 0xffff, RZ, 0xc0, !PT ;  /* 0x0000ffff03027812 */ /* 0x000fe200078ec0ff */
[----:B------:R-:W-:-:S05]  /*3210*/  IMAD.MOV.U32 R3, RZ, RZ, RZ ;  /* 0x000000ffff037224 */ /* 0x000fca00078e00ff */
[----:B------:R0:W-:Y:S01]  /*3220*/  STG.E.64 desc[UR36][R16.64], R2 ;  /* 0x0000000210007986 */ /* 0x0001e2000c101b24 */
[----:B------:R-:W-:Y:S05]  /*3230*/  BRA `(.L_x_29114) ;  /* 0x0000000000087947 */ /* 0x000fea0003800000 */
.L_x_29140:
[----:B------:R-:W-:-:S05]  /*3240*/  LOP3.LUT R3, R3, 0xffff, RZ, 0xc0, !PT ;  /* 0x0000ffff03037812 */ /* 0x000fca00078ec0ff */
[----:B------:R0:W-:Y:S02]  /*3250*/  STG.E desc[UR36][R16.64], R3 ;  /* 0x0000000310007986 */ /* 0x0001e4000c101924 */
.L_x_29114:
[----:B------:R-:W-:-:S04]  /*3260*/  IMAD R18, R23, 0x200, R18 ;  /* 0x0000020017127824 */ /* 0x000fc800078e0212 */
[----:B------:R-:W-:-:S07]  /*3270*/  VIADD R19, R18, 0x80 ;  /* 0x0000008012137836 */ /* 0x000fce0000000000 */
.L_x_29074:
[----:B------:R-:W-:Y:S05]  /*3280*/  BSYNC B6 ;  /* 0x0000000000067941 */ /* 0x000fea0003800000 */
.L_x_29073:
        /* <DEDUP_REMOVED lines=307> */
.L_x_29145:
        /* <DEDUP_REMOVED lines=22> */
.L_x_29149:
[----:B------:R-:W2:Y:S02]  /*4720*/  LDG.E.U8 R2, desc[UR36][R2.64] ;  /* 0x0000002402027981 */ /* 0x000ea4000c1e1100 */
[----:B--2---:R-:W-:-:S04]  /*4730*/  I2FP.F32.U32 R0, R2 ;  /* 0x0000000200007245 */ /* 0x004fc80000201000 */
[----:B------:R-:W-:Y:S01]  /*4740*/  F2FP.BF16.F32.PACK_AB R0, RZ, R0 ;  /* 0x00000000ff00723e */ /* 0x000fe200000010ff */
[----:B------:R-:W-:Y:S06]  /*4750*/  BRA `(.L_x_29151) ;  /* 0x0000000c00907947 */ /* 0x000fec0003800000 */
.L_x_29148:
        /* <DEDUP_REMOVED lines=10> */
.L_x_29153:
[----:B------:R-:W2:Y:S02]  /*4800*/  LDG.E R2, desc[UR36][R2.64] ;  /* 0x0000002402027981 */ /* 0x000ea4000c1e1900 */
[----:B--2---:R-:W-:-:S04]  /*4810*/  I2FP.F32.S32 R0, R2 ;  /* 0x0000000200007245 */ /* 0x004fc80000201400 */
[----:B------:R-:W-:Y:S01]  /*4820*/  F2FP.BF16.F32.PACK_AB R0, RZ, R0 ;  /* 0x00000000ff00723e */ /* 0x000fe200000010ff */
[----:B------:R-:W-:Y:S06]  /*4830*/  BRA `(.L_x_29151) ;  /* 0x0000000c00587947 */ /* 0x000fec0003800000 */
.L_x_29152:
[----:B------:R-:W2:Y:S02]  /*4840*/  LDG.E.U16 R2, desc[UR36][R2.64] ;  /* 0x0000002402027981 */ /* 0x000ea4000c1e1500 */
[----:B--2---:R-:W0:Y:S02]  /*4850*/  I2F.S16 R0, R2 ;  /* 0x0000000200007306 */ /* 0x004e240000101400 */
[----:B0-----:R-:W-:Y:S01]  /*4860*/  F2FP.BF16.F32.PACK_AB R0, RZ, R0 ;  /* 0x00000000ff00723e */ /* 0x001fe200000010ff */
[----:B------:R-:W-:Y:S06]  /*4870*/  BRA `(.L_x_29151) ;  /* 0x0000000c00487947 */ /* 0x000fec0003800000 */
.L_x_29147:
        /* <DEDUP_REMOVED lines=9> */
.L_x_29155:
[----:B------:R-:W2:Y:S02]  /*4910*/  LDG.E.U16 R0, desc[UR36][R2.64] ;  /* 0x0000002402007981 */ /* 0x000ea4000c1e1500 */
[----:B--2---:R-:W-:-:S05]  /*4920*/  HADD2.F32 R0, -RZ, R0.H0_H0 ;  /* 0x20000000ff007230 */ /* 0x004fca0000004100 */
[----:B------:R-:W-:Y:S01]  /*4930*/  F2FP.BF16.F32.PACK_AB R0, RZ, R0 ;  /* 0x00000000ff00723e */ /* 0x000fe200000010ff */
[----:B------:R-:W-:Y:S06]  /*4940*/  BRA `(.L_x_29151) ;  /* 0x0000000c00147947 */ /* 0x000fec0003800000 */
.L_x_29154:
        /* <DEDUP_REMOVED lines=9> */
.L_x_29157:
[----:B------:R-:W2:Y:S02]  /*49e0*/  LDG.E.U16 R2, desc[UR36][R2.64] ;  /* 0x0000002402027981 */ /* 0x000ea4000c1e1500 */
[----:B--2---:R-:W-:-:S05]  /*49f0*/  HADD2.F32 R0, -RZ, R2.H0_H0 ;  /* 0x20000002ff007230 */ /* 0x004fca0000004100 */
[----:B------:R-:W-:Y:S01]  /*4a00*/  F2FP.BF16.F32.PACK_AB R0, RZ, R0 ;  /* 0x00000000ff00723e */ /* 0x000fe200000010ff */
[----:B------:R-:W-:Y:S06]  /*4a10*/  BRA `(.L_x_29151) ;  /* 0x0000000800e07947 */ /* 0x000fec0003800000 */
.L_x_29156:
        /* <DEDUP_REMOVED lines=8> */
.L_x_29146:
        /* <DEDUP_REMOVED lines=13> */
.L_x_29160:
        /* <DEDUP_REMOVED lines=8> */
.L_x_29159:
        /* <DEDUP_REMOVED lines=28> */
.L_x_29162:
        /* <DEDUP_REMOVED lines=15> */
.L_x_29161:
[----:B------:R0:W5:Y:S01]  /*4ea0*/  LDG.E.U16 R0, desc[UR36][R2.64] ;  /* 0x0000002402007981 */ /* 0x000162000c1e1500 */
[----:B------:R-:W-:Y:S05]  /*4eb0*/  BRA `(.L_x_29151) ;  /* 0x0000000400b87947 */ /* 0x000fea0003800000 */
.L_x_29158:
        /* <DEDUP_REMOVED lines=12> */
.L_x_29165:
        /* <DEDUP_REMOVED lines=21> */
.L_x_29169:
[----:B------:R-:W-:Y:S05]  /*50d0*/  BSYNC B1 ;  /* 0x0000000000017941 */ /* 0x000fea0003800000 */
.L_x_29168:
[----:B------:R-:W-:Y:S01]  /*50e0*/  LEA R3, R0, 0x3b800000, 0x17 ;  /* 0x3b80000000037811 */ /* 0x000fe200078eb8ff */
[----:B------:R-:W-:-:S05]  /*50f0*/  IMAD.SHL.U32 R0, R2, 0x100000, RZ ;  /* 0x0010000002007824 */ /* 0x000fca00078e00ff */
[----:B------:R-:W-:-:S07]  /*5100*/  LOP3.LUT R0, R3, R0, R4, 0xfe, !PT ;  /* 0x0000000003007212 */ /* 0x000fce00078efe04 */
.L_x_29167:
[----:B------:R-:W-:Y:S05]  /*5110*/  BSYNC B0 ;  /* 0x0000000000007941 */ /* 0x000fea0003800000 */
.L_x_29166:
[----:B------:R-:W-:Y:S01]  /*5120*/  F2FP.BF16.F32.PACK_AB R0, RZ, R0 ;  /* 0x00000000ff00723e */ /* 0x000fe200000010ff */
[----:B------:R-:W-:Y:S06]  /*5130*/  BRA `(.L_x_29151) ;  /* 0x0000000400187947 */ /* 0x000fec0003800000 */
.L_x_29164:
        /* <DEDUP_REMOVED lines=21> */
.L_x_29173:
[----:B------:R-:W-:Y:S05]  /*5290*/  BSYNC B1 ;  /* 0x0000000000017941 */ /* 0x000fea0003800000 */
.L_x_29172:
[----:B------:R-:W-:Y:S01]  /*52a0*/  LEA R3, R0, 0x37800000, 0x17 ;  /* 0x3780000000037811 */ /* 0x000fe200078eb8ff */
[----:B------:R-:W-:-:S05]  /*52b0*/  IMAD.SHL.U32 R0, R2, 0x200000, RZ ;  /* 0x0020000002007824 */ /* 0x000fca00078e00ff */
[----:B------:R-:W-:-:S07]  /*52c0*/  LOP3.LUT R0, R3, R0, R4, 0xfe, !PT ;  /* 0x0000000003007212 */ /* 0x000fce00078efe04 */
.L_x_29171:
[----:B------:R-:W-:Y:S05]  /*52d0*/  BSYNC B0 ;  /* 0x0000000000007941 */ /* 0x000fea0003800000 */
.L_x_29170:
[----:B------:R-:W-:Y:S01]  /*52e0*/  F2FP.BF16.F32.PACK_AB R0, RZ, R0 ;  /* 0x00000000ff00723e */ /* 0x000fe200000010ff */
[----:B------:R-:W-:Y:S06]  /*52f0*/  BRA `(.L_x_29151) ;  /* 0x0000000000a87947 */ /* 0x000fec0003800000 */
.L_x_29163:
        /* <DEDUP_REMOVED lines=14> */
.L_x_29177:
[----:B------:R-:W-:Y:S05]  /*53e0*/  BSYNC B0 ;  /* 0x0000000000007941 */ /* 0x000fea0003800000 */
.L_x_29176:
[----:B------:R-:W-:Y:S01]  /*53f0*/  F2FP.BF16.F32.PACK_AB R0, RZ, R0 ;  /* 0x00000000ff00723e */ /* 0x000fe200000010ff */
[----:B------:R-:W-:Y:S06]  /*5400*/  BRA `(.L_x_29151) ;  /* 0x0000000000647947 */ /* 0x000fec0003800000 */
.L_x_29150:
        /* <DEDUP_REMOVED lines=16> */
.L_x_29178:
[----:B------:R-:W-:Y:S01]  /*5510*/  PRMT R0, RZ, 0x7610, R0 ;  /* 0x00007610ff007816 */ /* 0x000fe20000000000 */
[----:B------:R-:W-:Y:S06]  /*5520*/  BRA `(.L_x_29151) ;  /* 0x00000000001c7947 */ /* 0x000fec0003800000 */
.L_x_29175:
[----:B------:R-:W2:Y:S02]  /*5530*/  LDG.E.64 R2, desc[UR36][R2.64] ;  /* 0x0000002402027981 */ /* 0x000ea4000c1e1b00 */
[----:B--2---:R-:W0:Y:S02]  /*5540*/  I2F.U64 R0, R2 ;  /* 0x0000000200007312 */ /* 0x004e240000301000 */
[----:B0-----:R-:W-:Y:S01]  /*5550*/  F2FP.BF16.F32.PACK_AB R0, RZ, R0 ;  /* 0x00000000ff00723e */ /* 0x001fe200000010ff */
[----:B------:R-:W-:Y:S06]  /*5560*/  BRA `(.L_x_29151) ;  /* 0x00000000000c7947 */ /* 0x000fec0003800000 */
.L_x_29174:
[----:B------:R-:W2:Y:S02]  /*5570*/  LDG.E R2, desc[UR36][R2.64] ;  /* 0x0000002402027981 */ /* 0x000ea4000c1e1900 */
[----:B--2---:R-:W-:-:S04]  /*5580*/  I2FP.F32.U32 R0, R2 ;  /* 0x0000000200007245 */ /* 0x004fc80000201000 */
[----:B------:R-:W-:-:S07]  /*5590*/  F2FP.BF16.F32.PACK_AB R0, RZ, R0 ;  /* 0x00000000ff00723e */ /* 0x000fce00000010ff */
.L_x_29151:
        /* <DEDUP_REMOVED lines=22> */
.L_x_29182:
[----:B------:R0:W-:Y:S01]  /*5700*/  STG.E.U8 desc[UR36][R16.64], R3 ;  /* 0x0000000310007986 */ /* 0x0001e2000c101124 */
[----:B------:R-:W-:Y:S05]  /*5710*/  BRA `(.L_x_29184) ;  /* 0x0000000c005c7947 */ /* 0x000fea0003800000 */
.L_x_29181:
        /* <DEDUP_REMOVED lines=10> */
.L_x_29186:
[----:B------:R-:W-:-:S05]  /*57c0*/  LOP3.LUT R3, R3, 0xffff, RZ, 0xc0, !PT ;  /* 0x0000ffff03037812 */ /* 0x000fca00078ec0ff */
[----:B------:R0:W-:Y:S01]  /*57d0*/  STG.E desc[UR36][R16.64], R3 ;  /* 0x0000000310007986 */ /* 0x0001e2000c101924 */
[----:B------:R-:W-:Y:S05]  /*57e0*/  BRA `(.L_x_29184) ;  /* 0x0000000c00287947 */ /* 0x000fea0003800000 */
.L_x_29185:
[----:B------:R0:W-:Y:S01]  /*57f0*/  STG.E.U16 desc[UR36][R16.64], R3 ;  /* 0x0000000310007986 */ /* 0x0001e2000c101524 */
[----:B------:R-:W-:Y:S05]  /*5800*/  BRA `(.L_x_29184) ;  /* 0x0000000c00207947 */ /* 0x000fea0003800000 */
.L_x_29180:
        /* <DEDUP_REMOVED lines=9> */
.L_x_29188:
[----:B------:R-:W0:Y:S02]  /*58a0*/  I2F.S16 R0, R3 ;  /* 0x0000000300007306 */ /* 0x000e240000101400 */
[----:B0-----:R-:W-:-:S05]  /*58b0*/  F2FP.F16.F32.PACK_AB R0, RZ, R0 ;  /* 0x00000000ff00723e */ /* 0x001fca00000000ff */
[----:B------:R0:W-:Y:S01]  /*58c0*/  STG.E.U16 desc[UR36][R16.64], R0 ;  /* 0x0000000010007986 */ /* 0x0001e2000c101524 */
[----:B------:R-:W-:Y:S05]  /*58d0*/  BRA `(.L_x_29184) ;  /* 0x0000000800ec7947 */ /* 0x000fea0003800000 */
.L_x_29187:
        /* <DEDUP_REMOVED lines=10> */
.L_x_29190:
[----:B------:R-:W0:Y:S02]  /*5980*/  I2F.S16 R3, R3 ;  /* 0x0000000300037306 */ /* 0x000e240000101400 */
[----:B0-----:R-:W-:-:S04]  /*5990*/  F2FP.F16.F32.PACK_AB R3, RZ, R3 ;  /* 0x00000003ff03723e */ /* 0x001fc800000000ff */
[----:B------:R-:W-:-:S05]  /*59a0*/  PRMT R3, R3, 0x5410, RZ ;  /* 0x0000541003037816 */ /* 0x000fca00000000ff */
[----:B------:R0:W-:Y:S01]  /*59b0*/  STG.E desc[UR36][R16.64], R3 ;  /* 0x0000000310007986 */ /* 0x0001e2000c101924 */
[----:B------:R-:W-:Y:S05]  /*59c0*/  BRA `(.L_x_29184) ;  /* 0x0000000800b07947 */ /* 0x000fea0003800000 */
.L_x_29189:
[----:B------:R-:W0:Y:S02]  /*59d0*/  I2F.F64.S16 R2, R3 ;  /* 0x0000000300027312 */ /* 0x000e240000101c00 */
[----:B0-----:R0:W-:Y:S01]  /*59e0*/  STG.E.64 desc[UR36][R16.64], R2 ;  /* 0x0000000210007986 */ /* 0x0011e2000c101b24 */
[----:B------:R-:W-:Y:S05]  /*59f0*/  BRA `(.L_x_29184) ;  /* 0x0000000800a47947 */ /* 0x000fea0003800000 */
.L_x_29179:
        /* <DEDUP_REMOVED lines=10> */
.L_x_29193:
[----:B------:R-:W0:Y:S01]  /*5aa0*/  I2F.F64.S16 R4, R3 ;  /* 0x0000000300047312 */ /* 0x000e220000101c00 */
[----:B------:R-:W-:-:S05]  /*5ab0*/  CS2R R6, SRZ ;  /* 0x0000000000067805 */ /* 0x000fca000001ff00 */
[----:B0-----:R0:W-:Y:S01]  /*5ac0*/  STG.E.128 desc[UR36][R16.64], R4 ;  /* 0x0000000410007986 */ /* 0x0011e2000c101d24 */
[----:B------:R-:W-:Y:S05]  /*5ad0*/  BRA `(.L_x_29184) ;  /* 0x00000008006c7947 */ /* 0x000fea0003800000 */
.L_x_29192:
        /* <DEDUP_REMOVED lines=21> */
.L_x_29197:
[----:B------:R-:W-:Y:S05]  /*5c30*/  BSYNC B0 ;  /* 0x0000000000007941 */ /* 0x000fea0003800000 */
.L_x_29196:
[----:B------:R-:W-:-:S05]  /*5c40*/  LOP3.LUT R5, R0, R5, RZ, 0xfc, !PT ;  /* 0x0000000500057212 */ /* 0x000fca00078efcff */
[----:B------:R0:W-:Y:S01]  /*5c50*/  STG.E.U8 desc[UR36][R16.64], R5 ;  /* 0x0000000510007986 */ /* 0x0001e2000c101124 */
[----:B------:R-:W-:Y:S05]  /*5c60*/  BRA `(.L_x_29184) ;  /* 0x0000000800087947 */ /* 0x000fea0003800000 */
.L_x_29195:
        /* <DEDUP_REMOVED lines=13> */
.L_x_29199:
[----:B------:R-:W-:Y:S01]  /*5d40*/  IMAD.MOV.U32 R0, RZ, RZ, 0x7f ;  /* 0x0000007fff007424 */ /* 0x000fe200078e00ff */
[----:B------:R-:W-:-:S04]  /*5d50*/  ISETP.GT.U32.AND P0, PT, R2, 0x7f800000, PT ;  /* 0x7f8000000200780c */ /* 0x000fc80003f04070 */
[----:B------:R-:W-:-:S09]  /*5d60*/  SEL R0, R0, 0x7c, P0 ;  /* 0x0000007c00007807 */ /* 0x000fd20000000000 */
.L_x_29200:
[----:B------:R-:W-:Y:S05]  /*5d70*/  BSYNC B0 ;  /* 0x0000000000007941 */ /* 0x000fea0003800000 */
.L_x_29198:
[----:B------:R-:W-:-:S04]  /*5d80*/  LOP3.LUT R2, R3, 0x80000000, RZ, 0xc0, !PT ;  /* 0x8000000003027812 */ /* 0x000fc800078ec0ff */
[----:B------:R-:W-:-:S04]  /*5d90*/  SHF.R.U32.HI R3, RZ, 0x18, R2 ;  /* 0x00000018ff037819 */ /* 0x000fc80000011602 */
[----:B------:R-:W-:-:S05]  /*5da0*/  LOP3.LUT R3, R0, R3, RZ, 0xfc, !PT ;  /* 0x0000000300037212 */ /* 0x000fca00078efcff */
[----:B------:R0:W-:Y:S01]  /*5db0*/  STG.E.U8 desc[UR36][R16.64], R3 ;  /* 0x0000000310007986 */ /* 0x0001e2000c101124 */
[----:B------:R-:W-:Y:S05]  /*5dc0*/  BRA `(.L_x_29184) ;  /* 0x0000000400b07947 */ /* 0x000fea0003800000 */
.L_x_29194:
[----:B------:R-:W0:Y:S02]  /*5dd0*/  I2F.S16 R0, R3 ;  /* 0x0000000300007306 */ /* 0x000e240000101400 */
[----:B0-----:R-:W-:-:S05]  /*5de0*/  F2FP.BF16.F32.PACK_AB R0, RZ, R0 ;  /* 0x00000000ff00723e */ /* 0x001fca00000010ff */
[----:B------:R0:W-:Y:S01]  /*5df0*/  STG.E.U16 desc[UR36][R16.64], R0 ;  /* 0x0000000010007986 */ /* 0x0001e2000c101524 */
[----:B------:R-:W-:Y:S05]  /*5e00*/  BRA `(.L_x_29184) ;  /* 0x0000000400a07947 */ /* 0x000fea0003800000 */
.L_x_29191:
        /* <DEDUP_REMOVED lines=10> */
.L_x_29203:
        /* <DEDUP_REMOVED lines=17> */
.L_x_29206:
[----:B------:R-:W-:-:S04]  /*5fc0*/  LOP3.LUT R2, R3, 0x80000000, RZ, 0xc0, !PT ;  /* 0x8000000003027812 */ /* 0x000fc800078ec0ff */
[----:B------:R-:W-:-:S04]  /*5fd0*/  SHF.R.U32.HI R3, RZ, 0x18, R2 ;  /* 0x00000018ff037819 */ /* 0x000fc80000011602 */
[----:B------:R-:W-:-:S04]  /*5fe0*/  LOP3.LUT R0, R0, R3, RZ, 0xfc, !PT ;  /* 0x0000000300007212 */ /* 0x000fc800078efcff */
[----:B------:R-:W-:-:S07]  /*5ff0*/  PRMT R8, R0, 0x7610, R8 ;  /* 0x0000761000087816 */ /* 0x000fce0000000008 */
.L_x_29205:
[----:B------:R-:W-:Y:S05]  /*6000*/  BSYNC B0 ;  /* 0x0000000000007941 */ /* 0x000fea0003800000 */
.L_x_29204:
[----:B------:R3:W-:Y:S01]  /*6010*/  STG.E.U8 desc[UR36][R16.64], R8 ;  /* 0x0000000810007986 */ /* 0x0007e2000c101124 */
[----:B------:R-:W-:Y:S05]  /*6020*/  BRA `(.L_x_29184) ;  /* 0x0000000400187947 */ /* 0x000fea0003800000 */
.L_x_29202:
        /* <DEDUP_REMOVED lines=17> */
.L_x_29209:
[----:B------:R-:W-:-:S04]  /*6140*/  LOP3.LUT R2, R3, 0x80000000, RZ, 0xc0, !PT ;  /* 0x8000000003027812 */ /* 0x000fc800078ec0ff */
[----:B------:R-:W-:-:S04]  /*6150*/  SHF.R.U32.HI R3, RZ, 0x18, R2 ;  /* 0x00000018ff037819 */ /* 0x000fc80000011602 */
[----:B------:R-:W-:-:S04]  /*6160*/  LOP3.LUT R0, R0, R3, RZ, 0xfc, !PT ;  /* 0x0000000300007212 */ /* 0x000fc800078efcff */
[----:B------:R-:W-:-:S07]  /*6170*/  PRMT R8, R0, 0x7610, R8 ;  /* 0x0000761000087816 */ /* 0x000fce0000000008 */
.L_x_29208:
[----:B------:R-:W-:Y:S05]  /*6180*/  BSYNC B0 ;  /* 0x0000000000007941 */ /* 0x000fea0003800000 */
.L_x_29207:
[----:B------:R0:W-:Y:S01]  /*6190*/  STG.E.U8 desc[UR36][R16.64], R8 ;  /* 0x0000000810007986 */ /* 0x0001e2000c101124 */
[----:B------:R-:W-:Y:S05]  /*61a0*/  BRA `(.L_x_29184) ;  /* 0x0000000000b87947 */ /* 0x000fea0003800000 */
.L_x_29201:
        /* <DEDUP_REMOVED lines=23> */
.L_x_29183:
        /* <DEDUP_REMOVED lines=16> */
.L_x_29212:
[----:B------:R-:W-:Y:S05]  /*6420*/  BRA `(.L_x_29184) ;  /* 0x0000000000187947 */ /* 0x000fea0003800000 */
.L_x_29211:
[----:B------:R-:W-:Y:S01]  /*6430*/  LOP3.LUT R2, R3, 0xffff, RZ, 0xc0, !PT ;  /* 0x0000ffff03027812 */ /* 0x000fe200078ec0ff */
[----:B------:R-:W-:-:S05]  /*6440*/  IMAD.MOV.U32 R3, RZ, RZ, RZ ;  /* 0x000000ffff037224 */ /* 0x000fca00078e00ff */
[----:B------:R2:W-:Y:S01]  /*6450*/  STG.E.64 desc[UR36][R16.64], R2 ;  /* 0x0000000210007986 */ /* 0x0005e2000c101b24 */
[----:B------:R-:W-:Y:S05]  /*6460*/  BRA `(.L_x_29184) ;  /* 0x0000000000087947 */ /* 0x000fea0003800000 */
.L_x_29210:
[----:B------:R-:W-:-:S05]  /*6470*/  LOP3.LUT R3, R3, 0xffff, RZ, 0xc0, !PT ;  /* 0x0000ffff03037812 */ /* 0x000fca00078ec0ff */
[----:B------:R0:W-:Y:S02]  /*6480*/  STG.E desc[UR36][R16.64], R3 ;  /* 0x0000000310007986 */ /* 0x0001e4000c101924 */
.L_x_29184:
[----:B------:R-:W-:-:S07]  /*6490*/  VIADD R19, R19, 0x80 ;  /* 0x0000008013137836 */ /* 0x000fce0000000000 */
.L_x_29144:
[----:B------:R-:W-:Y:S05]  /*64a0*/  BSYNC B6 ;  /* 0x0000000000067941 */ /* 0x000fea0003800000 */
.L_x_29143:
        /* <DEDUP_REMOVED lines=307> */
.L_x_29215:
        /* <DEDUP_REMOVED lines=22> */
.L_x_29219:
[----:B------:R-:W2:Y:S02]  /*7940*/  LDG.E.U8 R2, desc[UR36][R2.64] ;  /* 0x0000002402027981 */ /* 0x000ea4000c1e1100 */
[----:B--2---:R-:W-:-:S04]  /*7950*/  I2FP.F32.U32 R0, R2 ;  /* 0x0000000200007245 */ /* 0x004fc80000201000 */
[----:B------:R-:W-:Y:S01]  /*7960*/  F2FP.BF16.F32.PACK_AB R0, RZ, R0 ;  /* 0x00000000ff00723e */ /* 0x000fe200000010ff */
[----:B------:R-:W-:Y:S06]  /*7970*/  BRA `(.L_x_29221) ;  /* 0x0000000c00907947 */ /* 0x000fec0003800000 */
.L_x_29218:
        /* <DEDUP_REMOVED lines=10> */
.L_x_29223:
[----:B------:R-:W2:Y:S02]  /*7a20*/  LDG.E R2, desc[UR36][R2.64] ;  /* 0x0000002402027981 */ /* 0x000ea4000c1e1900 */
[----:B--2---:R-:W-:-:S04]  /*7a30*/  I2FP.F32.S32 R0, R2 ;  /* 0x0000000200007245 */ /* 0x004fc80000201400 */
[----:B------:R-:W-:Y:S01]  /*7a40*/  F2FP.BF16.F32.PACK_AB R0, RZ, R0 ;  /* 0x00000000ff00723e */ /* 0x000fe200000010ff */
[----:B------:R-:W-:Y:S06]  /*7a50*/  BRA `(.L_x_29221) ;  /* 0x0000000c00587947 */ /* 0x000fec0003800000 */
.L_x_29222:
[----:B------:R-:W2:Y:S02]  /*7a60*/  LDG.E.U16 R2, desc[UR36][R2.64] ;  /* 0x0000002402027981 */ /* 0x000ea4000c1e1500 */
[----:B--2---:R-:W0:Y:S02]  /*7a70*/  I2F.S16 R0, R2 ;  /* 0x0000000200007306 */ /* 0x004e240000101400 */
[----:B0-----:R-:W-:Y:S01]  /*7a80*/  F2FP.BF16.F32.PACK_AB R0, RZ, R0 ;  /* 0x00000000ff00723e */ /* 0x001fe200000010ff */
[----:B------:R-:W-:Y:S06]  /*7a90*/  BRA `(.L_x_29221) ;  /* 0x0000000c00487947 */ /* 0x000fec0003800000 */
.L_x_29217:
        /* <DEDUP_REMOVED lines=9> */
.L_x_29225:
[----:B------:R-:W2:Y:S02]  /*7b30*/  LDG.E.U16 R0, desc[UR36][R2.64] ;  /* 0x0000002402007981 */ /* 0x000ea4000c1e1500 */
[----:B--2---:R-:W-:-:S05]  /*7b40*/  HADD2.F32 R0, -RZ, R0.H0_H0 ;  /* 0x20000000ff007230 */ /* 0x004fca0000004100 */
[----:B------:R-:W-:Y:S01]  /*7b50*/  F2FP.BF16.F32.PACK_AB R0, RZ, R0 ;  /* 0x00000000ff00723e */ /* 0x000fe200000010ff */
[----:B------:R-:W-:Y:S06]  /*7b60*/  BRA `(.L_x_29221) ;  /* 0x0000000c00147947 */ /* 0x000fec0003800000 */
.L_x_29224:
        /* <DEDUP_REMOVED lines=9> */
.L_x_29227:
[----:B------:R-:W2:Y:S02]  /*7c00*/  LDG.E.U16 R2, desc[UR36][R2.64] ;  /* 0x0000002402027981 */ /* 0x000ea4000c1e1500 */
[----:B--2---:R-:W-:-:S05]  /*7c10*/  HADD2.F32 R0, -RZ, R2.H0_H0 ;  /* 0x20000002ff007230 */ /* 0x004fca0000004100 */
[----:B------:R-:W-:Y:S01]  /*7c20*/  F2FP.BF16.F32.PACK_AB R0, RZ, R0 ;  /* 0x00000000ff00723e */ /* 0x000fe200000010ff */
[----:B------:R-:W-:Y:S06]  /*7c30*/  BRA `(.L_x_29221) ;  /* 0x0000000800e07947 */ /* 0x000fec0003800000 */
.L_x_29226:
        /* <DEDUP_REMOVED lines=8> */
.L_x_29216:
        /* <DEDUP_REMOVED lines=13> */
.L_x_29230:
        /* <DEDUP_REMOVED lines=8> */
.L_x_29229:
        /* <DEDUP_REMOVED lines=28> */
.L_x_29232:
        /* <DEDUP_REMOVED lines=15> */
.L_x_29231:
[----:B------:R0:W5:Y:S01]  /*80c0*/  LDG.E.U16 R0, desc[UR36][R2.64] ;  /* 0x0000002402007981 */ /* 0x000162000c1e1500 */
[----:B------:R-:W-:Y:S05]  /*80d0*/  BRA `(.L_x_29221) ;  /* 0x0000000400b87947 */ /* 0x000fea0003800000 */
.L_x_29228:
        /* <DEDUP_REMOVED lines=12> */
.L_x_29235:
        /* <DEDUP_REMOVED lines=21> */
.L_x_29239:
[----:B------:R-:W-:Y:S05]  /*82f0*/  BSYNC B1 ;  /* 0x0000000000017941 */ /* 0x000fea0003800000 */
.L_x_29238:
[----:B------:R-:W-:Y:S01]  /*8300*/  LEA R3, R0, 0x3b800000, 0x17 ;  /* 0x3b80000000037811 */ /* 0x000fe200078eb8ff */
[----:B------:R-:W-:-:S05]  /*8310*/  IMAD.SHL.U32 R0, R2, 0x100000, RZ ;  /* 0x0010000002007824 */ /* 0x000fca00078e00ff */
[----:B------:R-:W-:-:S07]  /*8320*/  LOP3.LUT R0, R3, R0, R4, 0xfe, !PT ;  /* 0x0000000003007212 */ /* 0x000fce00078efe04 */
.L_x_29237:
[----:B------:R-:W-:Y:S05]  /*8330*/  BSYNC B0 ;  /* 0x0000000000007941 */ /* 0x000fea0003800000 */
.L_x_29236:
[----:B------:R-:W-:Y:S01]  /*8340*/  F2FP.BF16.F32.PACK_AB R0, RZ, R0 ;  /* 0x00000000ff00723e */ /* 0x000fe200000010ff */
[----:B------:R-:W-:Y:S06]  /*8350*/  BRA `(.L_x_29221) ;  /* 0x0000000400187947 */ /* 0x000fec0003800000 */
.L_x_29234:
        /* <DEDUP_REMOVED lines=21> */
.L_x_29243:
[----:B------:R-:W-:Y:S05]  /*84b0*/  BSYNC B1 ;  /* 0x0000000000017941 */ /* 0x000fea0003800000 */
.L_x_29242:
[----:B------:R-:W-:Y:S01]  /*84c0*/  LEA R3, R0, 0x37800000, 0x17 ;  /* 0x3780000000037811 */ /* 0x000fe200078eb8ff */
[----:B------:R-:W-:-:S05]  /*84d0*/  IMAD.SHL.U32 R0, R2, 0x200000, RZ ;  /* 0x0020000002007824 */ /* 0x000fca00078e00ff */
[----:B------:R-:W-:-:S07]  /*84e0*/  LOP3.LUT R0, R3, R0, R4, 0xfe, !PT ;  /* 0x0000000003007212 */ /* 0x000fce00078efe04 */
.L_x_29241:
[----:B------:R-:W-:Y:S05]  /*84f0*/  BSYNC B0 ;  /* 0x0000000000007941 */ /* 0x000fea0003800000 */
.L_x_29240:
[----:B------:R-:W-:Y:S01]  /*8500*/  F2FP.BF16.F32.PACK_AB R0, RZ, R0 ;  /* 0x00000000ff00723e */ /* 0x000fe200000010ff */
[----:B------:R-:W-:Y:S06]  /*8510*/  BRA `(.L_x_29221) ;  /* 0x0000000000a87947 */ /* 0x000fec0003800000 */
.L_x_29233:
        /* <DEDUP_REMOVED lines=14> */
.L_x_29247:
[----:B------:R-:W-:Y:S05]  /*8600*/  BSYNC B0 ;  /* 0x0000000000007941 */ /* 0x000fea0003800000 */
.L_x_29246:
[----:B------:R-:W-:Y:S01]  /*8610*/  F2FP.BF16.F32.PACK_AB R0, RZ, R0 ;  /* 0x00000000ff00723e */ /* 0x000fe200000010ff */
[----:B------:R-:W-:Y:S06]  /*8620*/  BRA `(.L_x_29221) ;  /* 0x0000000000647947 */ /* 0x000fec0003800000 */
.L_x_29220:
        /* <DEDUP_REMOVED lines=16> */
.L_x_29248:
[----:B------:R-:W-:Y:S01]  /*8730*/  PRMT R0, RZ, 0x7610, R0 ;  /* 0x00007610ff007816 */ /* 0x000fe20000000000 */
[----:B------:R-:W-:Y:S06]  /*8740*/  BRA `(.L_x_29221) ;  /* 0x00000000001c7947 */ /* 0x000fec0003800000 */
.L_x_29245:
[----:B------:R-:W2:Y:S02]  /*8750*/  LDG.E.64 R2, desc[UR36][R2.64] ;  /* 0x0000002402027981 */ /* 0x000ea4000c1e1b00 */
[----:B--2---:R-:W0:Y:S02]  /*8760*/  I2F.U64 R0, R2 ;  /* 0x0000000200007312 */ /* 0x004e240000301000 */
[----:B0-----:R-:W-:Y:S01]  /*8770*/  F2FP.BF16.F32.PACK_AB R0, RZ, R0 ;  /* 0x00000000ff00723e */ /* 0x001fe200000010ff */
[----:B------:R-:W-:Y:S06]  /*8780*/  BRA `(.L_x_29221) ;  /* 0x00000000000c7947 */ /* 0x000fec0003800000 */
.L_x_29244:
[----:B------:R-:W2:Y:S02]  /*8790*/  LDG.E R2, desc[UR36][R2.64] ;  /* 0x0000002402027981 */ /* 0x000ea4000c1e1900 */
[----:B--2---:R-:W-:-:S04]  /*87a0*/  I2FP.F32.U32 R0, R2 ;  /* 0x0000000200007245 */ /* 0x004fc80000201000 */
[----:B------:R-:W-:-:S07]  /*87b0*/  F2FP.BF16.F32.PACK_AB R0, RZ, R0 ;  /* 0x00000000ff00723e */ /* 0x000fce00000010ff */
.L_x_29221:
        /* <DEDUP_REMOVED lines=22> */
.L_x_29252:
[----:B------:R3:W-:Y:S01]  /*8920*/  STG.E.U8 desc[UR36][R16.64], R3 ;  /* 0x0000000310007986 */ /* 0x0007e2000c101124 */
[----:B------:R-:W-:Y:S05]  /*8930*/  BRA `(.L_x_29254) ;  /* 0x0000000c005c7947 */ /* 0x000fea0003800000 */
.L_x_29251:
        /* <DEDUP_REMOVED lines=10> */
.L_x_29256:
[----:B------:R-:W-:-:S05]  /*89e0*/  LOP3.LUT R3, R3, 0xffff, RZ, 0xc0, !PT ;  /* 0x0000ffff03037812 */ /* 0x000fca00078ec0ff */
[----:B------:R2:W-:Y:S01]  /*89f0*/  STG.E desc[UR36][R16.64], R3 ;  /* 0x0000000310007986 */ /* 0x0005e2000c101924 */
[----:B------:R-:W-:Y:S05]  /*8a00*/  BRA `(.L_x_29254) ;  /* 0x0000000c00287947 */ /* 0x000fea0003800000 */
.L_x_29255:
[----:B------:R0:W-:Y:S01]  /*8a10*/  STG.E.U16 desc[UR36][R16.64], R3 ;  /* 0x0000000310007986 */ /* 0x0001e2000c101524 */
[----:B------:R-:W-:Y:S05]  /*8a20*/  BRA `(.L_x_29254) ;  /* 0x0000000c00207947 */ /* 0x000fea0003800000 */
.L_x_29250:
        /* <DEDUP_REMOVED lines=9> */
.L_x_29258:
[----:B------:R-:W0:Y:S02]  /*8ac0*/  I2F.S16 R0, R3 ;  /* 0x0000000300007306 */ /* 0x000e240000101400 */
[----:B0-----:R-:W-:-:S05]  /*8ad0*/  F2FP.F16.F32.PACK_AB R0, RZ, R0 ;  /* 0x00000000ff00723e */ /* 0x001fca00000000ff */
[----:B------:R0:W-:Y:S01]  /*8ae0*/  STG.E.U16 desc[UR36][R16.64], R0 ;  /* 0x0000000010007986 */ /* 0x0001e2000c101524 */
[----:B------:R-:W-:Y:S05]  /*8af0*/  BRA `(.L_x_29254) ;  /* 0x0000000800ec7947 */ /* 0x000fea0003800000 */
.L_x_29257:
        /* <DEDUP_REMOVED lines=10> */
.L_x_29260:
[----:B------:R-:W0:Y:S02]  /*8ba0*/  I2F.S16 R3, R3 ;  /* 0x0000000300037306 */ /* 0x000e240000101400 */
[----:B0-----:R-:W-:-:S04]  /*8bb0*/  F2FP.F16.F32.PACK_AB R3, RZ, R3 ;  /* 0x00000003ff03723e */ /* 0x001fc800000000ff */
[----:B------:R-:W-:-:S05]  /*8bc0*/  PRMT R3, R3, 0x5410, RZ ;  /* 0x0000541003037816 */ /* 0x000fca00000000ff */
[----:B------:R0:W-:Y:S01]  /*8bd0*/  STG.E desc[UR36][R16.64], R3 ;  /* 0x0000000310007986 */ /* 0x0001e2000c101924 */
[----:B------:R-:W-:Y:S05]  /*8be0*/  BRA `(.L_x_29254) ;  /* 0x0000000800b07947 */ /* 0x000fea0003800000 */
.L_x_29259:
[----:B------:R-:W0:Y:S02]  /*8bf0*/  I2F.F64.S16 R2, R3 ;  /* 0x0000000300027312 */ /* 0x000e240000101c00 */
[----:B0-----:R0:W-:Y:S01]  /*8c00*/  STG.E.64 desc[UR36][R16.64], R2 ;  /* 0x0000000210007986 */ /* 0x0011e2000c101b24 */
[----:B------:R-:W-:Y:S05]  /*8c10*/  BRA `(.L_x_29254) ;  /* 0x0000000800a47947 */ /* 0x000fea0003800000 */
.L_x_29249:
        /* <DEDUP_REMOVED lines=10> */
.L_x_29263:
[----:B------:R-:W0:Y:S01]  /*8cc0*/  I2F.F64.S16 R4, R3 ;  /* 0x0000000300047312 */ /* 0x000e220000101c00 */
[----:B------:R-:W-:-:S05]  /*8cd0*/  CS2R R6, SRZ ;  /* 0x0000000000067805 */ /* 0x000fca000001ff00 */
[----:B0-----:R0:W-:Y:S01]  /*8ce0*/  STG.E.128 desc[UR36][R16.64], R4 ;  /* 0x0000000410007986 */ /* 0x0011e2000c101d24 */
[----:B------:R-:W-:Y:S05]  /*8cf0*/  BRA `(.L_x_29254) ;  /* 0x00000008006c7947 */ /* 0x000fea0003800000 */
.L_x_29262:
        /* <DEDUP_REMOVED lines=21> */
.L_x_29267:
[----:B------:R-:W-:Y:S05]  /*8e50*/  BSYNC B0 ;  /* 0x0000000000007941 */ /* 0x000fea0003800000 */
.L_x_29266:
[----:B------:R-:W-:-:S05]  /*8e60*/  LOP3.LUT R5, R0, R5, RZ, 0xfc, !PT ;  /* 0x0000000500057212 */ /* 0x000fca00078efcff */
[----:B------:R0:W-:Y:S01]  /*8e70*/  STG.E.U8 desc[UR36][R16.64], R5 ;  /* 0x0000000510007986 */ /* 0x0001e2000c101124 */
[----:B------:R-:W-:Y:S05]  /*8e80*/  BRA `(.L_x_29254) ;  /* 0x0000000800087947 */ /* 0x000fea0003800000 */
.L_x_29265:
        /* <DEDUP_REMOVED lines=13> */
.L_x_29269:
[----:B------:R-:W-:Y:S01]  /*8f60*/  IMAD.MOV.U32 R0, RZ, RZ, 0x7f ;  /* 0x0000007fff007424 */ /* 0x000fe200078e00ff */
[----:B------:R-:W-:-:S04]  /*8f70*/  ISETP.GT.U32.AND P0, PT, R2, 0x7f800000, PT ;  /* 0x7f8000000200780c */ /* 0x000fc80003f04070 */
[----:B------:R-:W-:-:S09]  /*8f80*/  SEL R0, R0, 0x7c, P0 ;  /* 0x0000007c00007807 */ /* 0x000fd20000000000 */
.L_x_29270:
[----:B------:R-:W-:Y:S05]  /*8f90*/  BSYNC B0 ;  /* 0x0000000000007941 */ /* 0x000fea0003800000 */
.L_x_29268:
[----:B------:R-:W-:-:S04]  /*8fa0*/  LOP3.LUT R2, R3, 0x80000000, RZ, 0xc0, !PT ;  /* 0x8000000003027812 */ /* 0x000fc800078ec0ff */
[----:B------:R-:W-:-:S04]  /*8fb0*/  SHF.R.U32.HI R3, RZ, 0x18, R2 ;  /* 0x00000018ff037819 */ /* 0x000fc80000011602 */
[----:B------:R-:W-:-:S05]  /*8fc0*/  LOP3.LUT R3, R0, R3, RZ, 0xfc, !PT ;  /* 0x0000000300037212 */ /* 0x000fca00078efcff */
[----:B------:R0:W-:Y:S01]  /*8fd0*/  STG.E.U8 desc[UR36][R16.64], R3 ;  /* 0x0000000310007986 */ /* 0x0001e2000c101124 */
[----:B------:R-:W-:Y:S05]  /*8fe0*/  BRA `(.L_x_29254) ;  /* 0x0000000400b07947 */ /* 0x000fea0003800000 */
.L_x_29264:
[----:B------:R-:W0:Y:S02]  /*8ff0*/  I2F.S16 R0, R3 ;  /* 0x0000000300007306 */ /* 0x000e240000101400 */
[----:B0-----:R-:W-:-:S05]  /*9000*/  F2FP.BF16.F32.PACK_AB R0, RZ, R0 ;  /* 0x00000000ff00723e */ /* 0x001fca00000010ff */
[----:B------:R0:W-:Y:S01]  /*9010*/  STG.E.U16 desc[UR36][R16.64], R0 ;  /* 0x0000000010007986 */ /* 0x0001e2000c101524 */
[----:B------:R-:W-:Y:S05]  /*9020*/  BRA `(.L_x_29254) ;  /* 0x0000000400a07947 */ /* 0x000fea0003800000 */
.L_x_29261:
        /* <DEDUP_REMOVED lines=10> */
.L_x_29273:
        /* <DEDUP_REMOVED lines=17> */
.L_x_29276:
[----:B------:R-:W-:-:S04]  /*91e0*/  LOP3.LUT R2, R3, 0x80000000, RZ, 0xc0, !PT ;  /* 0x8000000003027812 */ /* 0x000fc800078ec0ff */
[----:B------:R-:W-:-:S04]  /*91f0*/  SHF.R.U32.HI R3, RZ, 0x18, R2 ;  /* 0x00000018ff037819 */ /* 0x000fc80000011602 */
[----:B------:R-:W-:-:S04]  /*9200*/  LOP3.LUT R0, R0, R3, RZ, 0xfc, !PT ;  /* 0x0000000300007212 */ /* 0x000fc800078efcff */
[----:B------:R-:W-:-:S07]  /*9210*/  PRMT R8, R0, 0x7610, R8 ;  /* 0x0000761000087816 */ /* 0x000fce0000000008 */
.L_x_29275:
[----:B------:R-:W-:Y:S05]  /*9220*/  BSYNC B0 ;  /* 0x0000000000007941 */ /* 0x000fea0003800000 */
.L_x_29274:
[----:B------:R0:W-:Y:S01]  /*9230*/  STG.E.U8 desc[UR36][R16.64], R8 ;  /* 0x0000000810007986 */ /* 0x0001e2000c101124 */
[----:B------:R-:W-:Y:S05]  /*9240*/  BRA `(.L_x_29254) ;  /* 0x0000000400187947 */ /* 0x000fea0003800000 */
.L_x_29272:
        /* <DEDUP_REMOVED lines=17> */
.L_x_29279:
[----:B------:R-:W-:-:S04]  /*9360*/  LOP3.LUT R2, R3, 0x80000000, RZ, 0xc0, !PT ;  /* 0x8000000003027812 */ /* 0x000fc800078ec0ff */
[----:B------:R-:W-:-:S04]  /*9370*/  SHF.R.U32.HI R3, RZ, 0x18, R2 ;  /* 0x00000018ff037819 */ /* 0x000fc80000011602 */
[----:B------:R-:W-:-:S04]  /*9380*/  LOP3.LUT R0, R0, R3, RZ, 0xfc, !PT ;  /* 0x0000000300007212 */ /* 0x000fc800078efcff */
[----:B------:R-:W-:-:S07]  /*9390*/  PRMT R8, R0, 0x7610, R8 ;  /* 0x0000761000087816 */ /* 0x000fce0000000008 */
.L_x_29278:
[----:B------:R-:W-:Y:S05]  /*93a0*/  BSYNC B0 ;  /* 0x0000000000007941 */ /* 0x000fea0003800000 */
.L_x_29277:
[----:B------:R0:W-:Y:S01]  /*93b0*/  STG.E.U8 desc[UR36][R16.64], R8 ;  /* 0x0000000810007986 */ /* 0x0001e2000c101124 */
[----:B------:R-:W-:Y:S05]  /*93c0*/  BRA `(.L_x_29254) ;  /* 0x0000000000b87947 */ /* 0x000fea0003800000 */
.L_x_29271:
        /* <DEDUP_REMOVED lines=23> */
.L_x_29253:
        /* <DEDUP_REMOVED lines=16> */
.L_x_29282:
[----:B------:R-:W-:Y:S05]  /*9640*/  BRA `(.L_x_29254) ;  /* 0x0000000000187947 */ /* 0x000fea0003800000 */
.L_x_29281:
[----:B------:R-:W-:Y:S01]  /*9650*/  LOP3.LUT R2, R3, 0xffff, RZ, 0xc0, !PT ;  /* 0x0000ffff03027812 */ /* 0x000fe200078ec0ff */
[----:B------:R-:W-:-:S05]  /*9660*/  IMAD.MOV.U32 R3, RZ, RZ, RZ ;  /* 0x000000ffff037224 */ /* 0x000fca00078e00ff */
[----:B------:R0:W-:Y:S01]  /*9670*/  STG.E.64 desc[UR36][R16.64], R2 ;  /* 0x0000000210007986 */ /* 0x0001e2000c101b24 */
[----:B------:R-:W-:Y:S05]  /*9680*/  BRA `(.L_x_29254) ;  /* 0x0000000000087947 */ /* 0x000fea0003800000 */
.L_x_29280:
[----:B------:R-:W-:-:S05]  /*9690*/  LOP3.LUT R3, R3, 0xffff, RZ, 0xc0, !PT ;  /* 0x0000ffff03037812 */ /* 0x000fca00078ec0ff */
[----:B------:R0:W-:Y:S02]  /*96a0*/  STG.E desc[UR36][R16.64], R3 ;  /* 0x0000000310007986 */ /* 0x0001e4000c101924 */
.L_x_29254:
[----:B------:R-:W-:-:S07]  /*96b0*/  VIADD R19, R19, 0x80 ;  /* 0x0000008013137836 */ /* 0x000fce0000000000 */
.L_x_29214:
[----:B------:R-:W-:Y:S05]  /*96c0*/  BSYNC B6 ;  /* 0x0000000000067941 */ /* 0x000fea0003800000 */
.L_x_29213:
        /* <DEDUP_REMOVED lines=306> */
.L_x_29283:
        /* <DEDUP_REMOVED lines=22> */
.L_x_29287:
[----:B------:R-:W2:Y:S02]  /*ab50*/  LDG.E.U8 R2, desc[UR36][R2.64] ;  /* 0x0000002402027981 */ /* 0x000ea4000c1e1100 */
[----:B--2---:R-:W-:-:S04]  /*ab60*/  I2FP.F32.U32 R0, R2 ;  /* 0x0000000200007245 */ /* 0x004fc80000201000 */
[----:B------:R-:W-:Y:S01]  /*ab70*/  F2FP.BF16.F32.PACK_AB R0, RZ, R0 ;  /* 0x00000000ff00723e */ /* 0x000fe200000010ff */
[----:B------:R-:W-:Y:S06]  /*ab80*/  BRA `(.L_x_29289) ;  /* 0x0000000c00907947 */ /* 0x000fec0003800000 */
.L_x_29286:
        /* <DEDUP_REMOVED lines=10> */
.L_x_29291:
[----:B------:R-:W2:Y:S02]  /*ac30*/  LDG.E R2, desc[UR36][R2.64] ;  /* 0x0000002402027981 */ /* 0x000ea4000c1e1900 */
[----:B--2---:R-:W-:-:S04]  /*ac40*/  I2FP.F32.S32 R0, R2 ;  /* 0x0000000200007245 */ /* 0x004fc80000201400 */
[----:B------:R-:W-:Y:S01]  /*ac50*/  F2FP.BF16.F32.PACK_AB R0, RZ, R0 ;  /* 0x00000000ff00723e */ /* 0x000fe200000010ff */
[----:B------:R-:W-:Y:S06]  /*ac60*/  BRA `(.L_x_29289) ;  /* 0x0000000c00587947 */ /* 0x000fec0003800000 */
.L_x_29290:
[----:B------:R-:W2:Y:S02]  /*ac70*/  LDG.E.U16 R2, desc[UR36][R2.64] ;  /* 0x0000002402027981 */ /* 0x000ea4000c1e1500 */
[----:B--2---:R-:W0:Y:S02]  /*ac80*/  I2F.S16 R0, R2 ;  /* 0x0000000200007306 */ /* 0x004e240000101400 */
[----:B0-----:R-:W-:Y:S01]  /*ac90*/  F2FP.BF16.F32.PACK_AB R0, RZ, R0 ;  /* 0x00000000ff00723e */ /* 0x001fe200000010ff */
[----:B------:R-:W-:Y:S06]  /*aca0*/  BRA `(.L_x_29289) ;  /* 0x0000000c00487947 */ /* 0x000fec0003800000 */
.L_x_29285:
        /* <DEDUP_REMOVED lines=9> */
.L_x_29293:
[----:B------:R-:W2:Y:S02]  /*ad40*/  LDG.E.U16 R0, desc[UR36][R2.64] ;  /* 0x0000002402007981 */ /* 0x000ea4000c1e1500 */
[----:B--2---:R-:W-:-:S05]  /*ad50*/  HADD2.F32 R0, -RZ, R0.H0_H0 ;  /* 0x20000000ff007230 */ /* 0x004fca0000004100 */
[----:B------:R-:W-:Y:S01]  /*ad60*/  F2FP.BF16.F32.PACK_AB R0, RZ, R0 ;  /* 0x00000000ff00723e */ /* 0x000fe200000010ff */
[----:B------:R-:W-:Y:S06]  /*ad70*/  BRA `(.L_x_29289) ;  /* 0x0000000c00147947 */ /* 0x000fec0003800000 */
.L_x_29292:
        /* <DEDUP_REMOVED lines=9> */
.L_x_29295:
[----:B------:R-:W2:Y:S02]  /*ae10*/  LDG.E.U16 R2, desc[UR36][R2.64] ;  /* 0x0000002402027981 */ /* 0x000ea4000c1e1500 */
[----:B--2---:R-:W-:-:S05]  /*ae20*/  HADD2.F32 R0, -RZ, R2.H0_H0 ;  /* 0x20000002ff007230 */ /* 0x004fca0000004100 */
[----:B------:R-:W-:Y:S01]  /*ae30*/  F2FP.BF16.F32.PACK_AB R0, RZ, R0 ;  /* 0x00000000ff00723e */ /* 0x000fe200000010ff */
[----:B------:R-:W-:Y:S06]  /*ae40*/  BRA `(.L_x_29289) ;  /* 0x0000000800e07947 */ /* 0x000fec0003800000 */
.L_x_29294:
        /* <DEDUP_REMOVED lines=8> */
.L_x_29284:
        /* <DEDUP_REMOVED lines=13> */
.L_x_29298:
        /* <DEDUP_REMOVED lines=8> */
.L_x_29297:
        /* <DEDUP_REMOVED lines=28> */
.L_x_29300:
        /* <DEDUP_REMOVED lines=15> */
.L_x_29299:
[----:B------:R0:W5:Y:S01]  /*b2d0*/  LDG.E.U16 R0, desc[UR36][R2.64] ;  /* 0x0000002402007981 */ /* 0x000162000c1e1500 */
[----:B------:R-:W-:Y:S05]  /*b2e0*/  BRA `(.L_x_29289) ;  /* 0x0000000400b87947 */ /* 0x000fea0003800000 */
.L_x_29296:
        /* <DEDUP_REMOVED lines=12> */
.L_x_29303:
        /* <DEDUP_REMOVED lines=21> */
.L_x_29307:
[----:B------:R-:W-:Y:S05]  /*b500*/  BSYNC B1 ;  /* 0x0000000000017941 */ /* 0x000fea0003800000 */
.L_x_29306:
[----:B------:R-:W-:Y:S01]  /*b510*/  LEA R3, R0, 0x3b800000, 0x17 ;  /* 0x3b80000000037811 */ /* 0x000fe200078eb8ff */
[----:B------:R-:W-:-:S05]  /*b520*/  IMAD.SHL.U32 R0, R2, 0x100000, RZ ;  /* 0x0010000002007824 */ /* 0x000fca00078e00ff */
[----:B------:R-:W-:-:S07]  /*b530*/  LOP3.LUT R0, R3, R0, R4, 0xfe, !PT ;  /* 0x0000000003007212 */ /* 0x000fce00078efe04 */
.L_x_29305:
[----:B------:R-:W-:Y:S05]  /*b540*/  BSYNC B0 ;  /* 0x0000000000007941 */ /* 0x000fea0003800000 */
.L_x_29304:
[----:B------:R-:W-:Y:S01]  /*b550*/  F2FP.BF16.F32.PACK_AB R0, RZ, R0 ;  /* 0x00000000ff00723e */ /* 0x000fe200000010ff */
[----:B------:R-:W-:Y:S06]  /*b560*/  BRA `(.L_x_29289) ;  /* 0x0000000400187947 */ /* 0x000fec0003800000 */
.L_x_29302:
        /* <DEDUP_REMOVED lines=21> */
.L_x_29311:
[----:B------:R-:W-:Y:S05]  /*b6c0*/  BSYNC B1 ;  /* 0x0000000000017941 */ /* 0x000fea0003800000 */
.L_x_29310:
[----:B------:R-:W-:Y:S01]  /*b6d0*/  LEA R3, R0, 0x37800000, 0x17 ;  /* 0x3780000000037811 */ /* 0x000fe200078eb8ff */
[----:B------:R-:W-:-:S05]  /*b6e0*/  IMAD.SHL.U32 R0, R2, 0x200000, RZ ;  /* 0x0020000002007824 */ /* 0x000fca00078e00ff */
[----:B------:R-:W-:-:S07]  /*b6f0*/  LOP3.LUT R0, R3, R0, R4, 0xfe, !PT ;  /* 0x0000000003007212 */ /* 0x000fce00078efe04 */
.L_x_29309:
[----:B------:R-:W-:Y:S05]  /*b700*/  BSYNC B0 ;  /* 0x0000000000007941 */ /* 0x000fea0003800000 */
.L_x_29308:
[----:B------:R-:W-:Y:S01]  /*b710*/  F2FP.BF16.F32.PACK_AB R0, RZ, R0 ;  /* 0x00000000ff00723e */ /* 0x000fe200000010ff */
[----:B------:R-:W-:Y:S06]  /*b720*/  BRA `(.L_x_29289) ;  /* 0x0000000000a87947 */ /* 0x000fec0003800000 */
.L_x_29301:
        /* <DEDUP_REMOVED lines=14> */
.L_x_29315:
[----:B------:R-:W-:Y:S05]  /*b810*/  BSYNC B0 ;  /* 0x0000000000007941 */ /* 0x000fea0003800000 */
.L_x_29314:
[----:B------:R-:W-:Y:S01]  /*b820*/  F2FP.BF16.F32.PACK_AB R0, RZ, R0 ;  /* 0x00000000ff00723e */ /* 0x000fe200000010ff */
[----:B------:R-:W-:Y:S06]  /*b830*/  BRA `(.L_x_29289) ;  /* 0x0000000000647947 */ /* 0x000fec0003800000 */
.L_x_29288:
        /* <DEDUP_REMOVED lines=16> */
.L_x_29316:
[----:B------:R-:W-:Y:S01]  /*b940*/  PRMT R0, RZ, 0x7610, R0 ;  /* 0x00007610ff007816 */ /* 0x000fe20000000000 */
[----:B------:R-:W-:Y:S06]  /*b950*/  BRA `(.L_x_29289) ;  /* 0x00000000001c7947 */ /* 0x000fec0003800000 */
.L_x_29313:
[----:B------:R-:W2:Y:S02]  /*b960*/  LDG.E.64 R2, desc[UR36][R2.64] ;  /* 0x0000002402027981 */ /* 0x000ea4000c1e1b00 */
[----:B--2---:R-:W0:Y:S02]  /*b970*/  I2F.U64 R0, R2 ;  /* 0x0000000200007312 */ /* 0x004e240000301000 */
[----:B0-----:R-:W-:Y:S01]  /*b980*/  F2FP.BF16.F32.PACK_AB R0, RZ, R0 ;  /* 0x00000000ff00723e */ /* 0x001fe200000010ff */
[----:B------:R-:W-:Y:S06]  /*b990*/  BRA `(.L_x_29289) ;  /* 0x00000000000c7947 */ /* 0x000fec0003800000 */
.L_x_29312:
[----:B------:R-:W2:Y:S02]  /*b9a0*/  LDG.E R2, desc[UR36][R2.64] ;  /* 0x0000002402027981 */ /* 0x000ea4000c1e1900 */
[----:B--2---:R-:W-:-:S04]  /*b9b0*/  I2FP.F32.U32 R0, R2 ;  /* 0x0000000200007245 */ /* 0x004fc80000201000 */
[----:B------:R-:W-:-:S07]  /*b9c0*/  F2FP.BF16.F32.PACK_AB R0, RZ, R0 ;  /* 0x00000000ff00723e */ /* 0x000fce00000010ff */
.L_x_29289:
        /* <DEDUP_REMOVED lines=22> */
.L_x_29320:
[----:B------:R-:W-:Y:S01]  /*bb30*/  STG.E.U8 desc[UR36][R16.64], R3 ;  /* 0x0000000310007986 */ /* 0x000fe2000c101124 */
[----:B------:R-:W-:Y:S05]  /*bb40*/  EXIT ;  /* 0x000000000000794d */ /* 0x000fea0003800000 */
.L_x_29319:
        /* <DEDUP_REMOVED lines=10> */
.L_x_29323:
[----:B------:R-:W-:-:S05]  /*bbf0*/  LOP3.LUT R3, R3, 0xffff, RZ, 0xc0, !PT ;  /* 0x0000ffff03037812 */ /* 0x000fca00078ec0ff */
[----:B------:R-:W-:Y:S01]  /*bc00*/  STG.E desc[UR36][R16.64], R3 ;  /* 0x0000000310007986 */ /* 0x000fe2000c101924 */
[----:B------:R-:W-:Y:S05]  /*bc10*/  EXIT ;  /* 0x000000000000794d */ /* 0x000fea0003800000 */
.L_x_29322:
[----:B------:R-:W-:Y:S01]  /*bc20*/  STG.E.U16 desc[UR36][R16.64], R3 ;  /* 0x0000000310007986 */ /* 0x000fe2000c101524 */
[----:B------:R-:W-:Y:S05]  /*bc30*/  EXIT ;  /* 0x000000000000794d */ /* 0x000fea0003800000 */
.L_x_29318:
        /* <DEDUP_REMOVED lines=9> */
.L_x_29325:
[----:B------:R-:W0:Y:S02]  /*bcd0*/  I2F.S16 R0, R3 ;  /* 0x0000000300007306 */ /* 0x000e240000101400 */
[----:B0-----:R-:W-:-:S05]  /*bce0*/  F2FP.F16.F32.PACK_AB R0, RZ, R0 ;  /* 0x00000000ff00723e */ /* 0x001fca00000000ff */
[----:B------:R-:W-:Y:S01]  /*bcf0*/  STG.E.U16 desc[UR36][R16.64], R0 ;  /* 0x0000000010007986 */ /* 0x000fe2000c101524 */
[----:B------:R-:W-:Y:S05]  /*bd00*/  EXIT ;  /* 0x000000000000794d */ /* 0x000fea0003800000 */
.L_x_29324:
        /* <DEDUP_REMOVED lines=10> */
.L_x_29327:
[----:B------:R-:W0:Y:S02]  /*bdb0*/  I2F.S16 R3, R3 ;  /* 0x0000000300037306 */ /* 0x000e240000101400 */
[----:B0-----:R-:W-:-:S04]  /*bdc0*/  F2FP.F16.F32.PACK_AB R3, RZ, R3 ;  /* 0x00000003ff03723e */ /* 0x001fc800000000ff */
[----:B------:R-:W-:-:S05]  /*bdd0*/  PRMT R3, R3, 0x5410, RZ ;  /* 0x0000541003037816 */ /* 0x000fca00000000ff */
[----:B------:R-:W-:Y:S01]  /*bde0*/  STG.E desc[UR36][R16.64], R3 ;  /* 0x0000000310007986 */ /* 0x000fe2000c101924 */
[----:B------:R-:W-:Y:S05]  /*bdf0*/  EXIT ;  /* 0x000000000000794d */ /* 0x000fea0003800000 */
.L_x_29326:
[----:B------:R-:W0:Y:S02]  /*be00*/  I2F.F64.S16 R2, R3 ;  /* 0x0000000300027312 */ /* 0x000e240000101c00 */
[----:B0-----:R-:W-:Y:S01]  /*be10*/  STG.E.64 desc[UR36][R16.64], R2 ;  /* 0x0000000210007986 */ /* 0x001fe2000c101b24 */
[----:B------:R-:W-:Y:S05]  /*be20*/  EXIT ;  /* 0x000000000000794d */ /* 0x000fea0003800000 */
.L_x_29317:
        /* <DEDUP_REMOVED lines=10> */
.L_x_29330:
[----:B------:R-:W0:Y:S01]  /*bed0*/  I2F.F64.S16 R4, R3 ;  /* 0x0000000300047312 */ /* 0x000e220000101c00 */
[----:B------:R-:W-:-:S05]  /*bee0*/  CS2R R6, SRZ ;  /* 0x0000000000067805 */ /* 0x000fca000001ff00 */
[----:B0-----:R-:W-:Y:S01]  /*bef0*/  STG.E.128 desc[UR36][R16.64], R4 ;  /* 0x0000000410007986 */ /* 0x001fe2000c101d24 */
[----:B------:R-:W-:Y:S05]  /*bf00*/  EXIT ;  /* 0x000000000000794d */ /* 0x000fea0003800000 */
.L_x_29329:
        /* <DEDUP_REMOVED lines=21> */
.L_x_29334:
[----:B------:R-:W-:Y:S05]  /*c060*/  BSYNC B0 ;  /* 0x0000000000007941 */ /* 0x000fea0003800000 */
.L_x_29333:
[----:B------:R-:W-:-:S05]  /*c070*/  LOP3.LUT R5, R0, R5, RZ, 0xfc, !PT ;  /* 0x0000000500057212 */ /* 0x000fca00078efcff */
[----:B------:R-:W-:Y:S01]  /*c080*/  STG.E.U8 desc[UR36][R16.64], R5 ;  /* 0x0000000510007986 */ /* 0x000fe2000c101124 */
[----:B------:R-:W-:Y:S05]  /*c090*/  EXIT ;  /* 0x000000000000794d */ /* 0x000fea0003800000 */
.L_x_29332:
        /* <DEDUP_REMOVED lines=13> */
.L_x_29336:
[----:B------:R-:W-:Y:S01]  /*c170*/  IMAD.MOV.U32 R0, RZ, RZ, 0x7f ;  /* 0x0000007fff007424 */ /* 0x000fe200078e00ff */
[----:B------:R-:W-:-:S04]  /*c180*/  ISETP.GT.U32.AND P0, PT, R2, 0x7f800000, PT ;  /* 0x7f8000000200780c */ /* 0x000fc80003f04070 */
[----:B------:R-:W-:-:S09]  /*c190*/  SEL R0, R0, 0x7c, P0 ;  /* 0x0000007c00007807 */ /* 0x000fd20000000000 */
.L_x_29337:
[----:B------:R-:W-:Y:S05]  /*c1a0*/  BSYNC B0 ;  /* 0x0000000000007941 */ /* 0x000fea0003800000 */
.L_x_29335:
[----:B------:R-:W-:-:S04]  /*c1b0*/  LOP3.LUT R2, R3, 0x80000000, RZ, 0xc0, !PT ;  /* 0x8000000003027812 */ /* 0x000fc800078ec0ff */
[----:B------:R-:W-:-:S04]  /*c1c0*/  SHF.R.U32.HI R3, RZ, 0x18, R2 ;  /* 0x00000018ff037819 */ /* 0x000fc80000011602 */
[----:B------:R-:W-:-:S05]  /*c1d0*/  LOP3.LUT R3, R0, R3, RZ, 0xfc, !PT ;  /* 0x0000000300037212 */ /* 0x000fca00078efcff */
[----:B------:R-:W-:Y:S01]  /*c1e0*/  STG.E.U8 desc[UR36][R16.64], R3 ;  /* 0x0000000310007986 */ /* 0x000fe2000c101124 */
[----:B------:R-:W-:Y:S05]  /*c1f0*/  EXIT ;  /* 0x000000000000794d */ /* 0x000fea0003800000 */
.L_x_29331:
[----:B------:R-:W0:Y:S02]  /*c200*/  I2F.S16 R0, R3 ;  /* 0x0000000300007306 */ /* 0x000e240000101400 */
[----:B0-----:R-:W-:-:S05]  /*c210*/  F2FP.BF16.F32.PACK_AB R0, RZ, R0 ;  /* 0x00000000ff00723e */ /* 0x001fca00000010ff */
[----:B------:R-:W-:Y:S01]  /*c220*/  STG.E.U16 desc[UR36][R16.64], R0 ;  /* 0x0000000010007986 */ /* 0x000fe2000c101524 */
[----:B------:R-:W-:Y:S05]  /*c230*/  EXIT ;  /* 0x000000000000794d */ /* 0x000fea0003800000 */
.L_x_29328:
        /* <DEDUP_REMOVED lines=10> */
.L_x_29340:
        /* <DEDUP_REMOVED lines=17> */
.L_x_29343:
[----:B------:R-:W-:-:S04]  /*c3f0*/  LOP3.LUT R2, R3, 0x80000000, RZ, 0xc0, !PT ;  /* 0x8000000003027812 */ /* 0x000fc800078ec0ff */
[----:B------:R-:W-:-:S04]  /*c400*/  SHF.R.U32.HI R3, RZ, 0x18, R2 ;  /* 0x00000018ff037819 */ /* 0x000fc80000011602 */
[----:B------:R-:W-:-:S04]  /*c410*/  LOP3.LUT R0, R0, R3, RZ, 0xfc, !PT ;  /* 0x0000000300007212 */ /* 0x000fc800078efcff */
[----:B------:R-:W-:-:S07]  /*c420*/  PRMT R8, R0, 0x7610, R8 ;  /* 0x0000761000087816 */ /* 0x000fce0000000008 */
.L_x_29342:
[----:B------:R-:W-:Y:S05]  /*c430*/  BSYNC B0 ;  /* 0x0000000000007941 */ /* 0x000fea0003800000 */
.L_x_29341:
[----:B------:R-:W-:Y:S01]  /*c440*/  STG.E.U8 desc[UR36][R16.64], R8 ;  /* 0x0000000810007986 */ /* 0x000fe2000c101124 */
[----:B------:R-:W-:Y:S05]  /*c450*/  EXIT ;  /* 0x000000000000794d */ /* 0x000fea0003800000 */
.L_x_29339:
        /* <DEDUP_REMOVED lines=17> */
.L_x_29346:
[----:B------:R-:W-:-:S04]  /*c570*/  LOP3.LUT R2, R3, 0x80000000, RZ, 0xc0, !PT ;  /* 0x8000000003027812 */ /* 0x000fc800078ec0ff */
[----:B------:R-:W-:-:S04]  /*c580*/  SHF.R.U32.HI R3, RZ, 0x18, R2 ;  /* 0x00000018ff037819 */ /* 0x000fc80000011602 */
[----:B------:R-:W-:-:S04]  /*c590*/  LOP3.LUT R0, R0, R3, RZ, 0xfc, !PT ;  /* 0x0000000300007212 */ /* 0x000fc800078efcff */
[----:B------:R-:W-:-:S07]  /*c5a0*/  PRMT R8, R0, 0x7610, R8 ;  /* 0x0000761000087816 */ /* 0x000fce0000000008 */
.L_x_29345:
[----:B------:R-:W-:Y:S05]  /*c5b0*/  BSYNC B0 ;  /* 0x0000000000007941 */ /* 0x000fea0003800000 */
.L_x_29344:
[----:B------:R-:W-:Y:S01]  /*c5c0*/  STG.E.U8 desc[UR36][R16.64], R8 ;  /* 0x0000000810007986 */ /* 0x000fe2000c101124 */
[----:B------:R-:W-:Y:S05]  /*c5d0*/  EXIT ;  /* 0x000000000000794d */ /* 0x000fea0003800000 */
.L_x_29338:
        /* <DEDUP_REMOVED lines=23> */
.L_x_29321:
        /* <DEDUP_REMOVED lines=16> */
.L_x_29349:
[----:B------:R-:W-:Y:S05]  /*c850*/  EXIT ;  /* 0x000000000000794d */ /* 0x000fea0003800000 */
.L_x_29348:
[----:B------:R-:W-:Y:S01]  /*c860*/  LOP3.LUT R2, R3, 0xffff, RZ, 0xc0, !PT ;  /* 0x0000ffff03027812 */ /* 0x000fe200078ec0ff */
[----:B------:R-:W-:-:S05]  /*c870*/  IMAD.MOV.U32 R3, RZ, RZ, RZ ;  /* 0x000000ffff037224 */ /* 0x000fca00078e00ff */
[----:B------:R-:W-:Y:S01]  /*c880*/  STG.E.64 desc[UR36][R16.64], R2 ;  /* 0x0000000210007986 */ /* 0x000fe2000c101b24 */
[----:B------:R-:W-:Y:S05]  /*c890*/  EXIT ;  /* 0x000000000000794d */ /* 0x000fea0003800000 */
.L_x_29347:
[----:B------:R-:W-:-:S05]  /*c8a0*/  LOP3.LUT R3, R3, 0xffff, RZ, 0xc0, !PT ;  /* 0x0000ffff03037812 */ /* 0x000fca00078ec0ff */
[----:B------:R-:W-:Y:S01]  /*c8b0*/  STG.E desc[UR36][R16.64], R3 ;  /* 0x0000000310007986 */ /* 0x000fe2000c101924 */
[----:B------:R-:W-:Y:S05]  /*c8c0*/  EXIT ;  /* 0x000000000000794d */ /* 0x000fea0003800000 */
.L_x_29350:
        /* <DEDUP_REMOVED lines=11> */
.L_x_44029:


//--------------------- .text._ZN2at6native27unrolled_elementwise_kernelINS0_13AUnaryFunctorIN3c108BFloat16ES4_bZZZNS0_23logical_and_kernel_cudaERNS_14TensorIteratorEENKUlvE0_clEvENKUlvE8_clEvEUlS4_S4_E_EESt5arrayIPcLm2EELi4E23TrivialOffsetCalculatorILi1EjESF_NS0_6memory12LoadWithCastILi1EEENSG_13StoreWithCastILi1EEEEEviT_T0_T2_T3_T4_T5_ --------------------------
	.section	.text._ZN2at6native27unrolled_elementwise_kernelINS0_13AUnaryFunctorIN3c108BFloat16ES4_bZZZNS0_23logical_and_kernel_cudaERNS_14TensorIteratorEENKUlvE0_clEvENKUlvE8_clEvEUlS4_S4_E_EESt5arrayIPcLm2EELi4E23TrivialOffsetCalculatorILi1EjESF_NS0_6memory12LoadWithCastILi1EEENSG_13StoreWithCastILi1EEEEEviT_T0_T2_T3_T4_T5_,"ax",@progbits
	.align	128
        .global         _ZN2at6native27unrolled_elementwise_kernelINS0_13AUnaryFunctorIN3c108BFloat16ES4_bZZZNS0_23logical_and_kernel_cudaERNS_14TensorIteratorEENKUlvE0_clEvENKUlvE8_clEvEUlS4_S4_E_EESt5arrayIPcLm2EELi4E23TrivialOffsetCalculatorILi1EjESF_NS0_6memory12LoadWithCastILi1EEENSG_13StoreWithCastILi1EEEEEviT_T0_T2_T3_T4_T5_
        .type           _ZN2at6native27unrolled_elementwise_kernelINS0_13AUnaryFunctorIN3c108BFloat16ES4_bZZZNS0_23logical_and_kernel_cudaERNS_14TensorIteratorEENKUlvE0_clEvENKUlvE8_clEvEUlS4_S4_E_EESt5arrayIPcLm2EELi4E23TrivialOffsetCalculatorILi1EjESF_NS0_6memory12LoadWithCastILi1EEENSG_13StoreWithCastILi1EEEEEviT_T0_T2_T3_T4_T5_,@function
        .size           _ZN2at6native27unrolled_elementwise_kernelINS0_13AUnaryFunctorIN3c108BFloat16ES4_bZZZNS0_23logical_and_kernel_cudaERNS_14TensorIteratorEENKUlvE0_clEvENKUlvE8_clEvEUlS4_S4_E_EESt5arrayIPcLm2EELi4E23TrivialOffsetCalculatorILi1EjESF_NS0_6memory12LoadWithCastILi1EEENSG_13StoreWithCastILi1EEEEEviT_T0_T2_T3_T4_T5_,(.L_x_44030 - _ZN2at6native27unrolled_elementwise_kernelINS0_13AUnaryFunctorIN3c108BFloat16ES4_bZZZNS0_23logical_and_kernel_cudaERNS_14TensorIteratorEENKUlvE0_clEvENKUlvE8_clEvEUlS4_S4_E_EESt5arrayIPcLm2EELi4E23TrivialOffsetCalculatorILi1EjESF_NS0_6memory12LoadWithCastILi1EEENSG_13StoreWithCastILi1EEEEEviT_T0_T2_T3_T4_T5_)
        .other          _ZN2at6native27unrolled_elementwise_kernelINS0_13AUnaryFunctorIN3c108BFloat16ES4_bZZZNS0_23logical_and_kernel_cudaERNS_14TensorIteratorEENKUlvE0_clEvENKUlvE8_clEvEUlS4_S4_E_EESt5arrayIPcLm2EELi4E23TrivialOffsetCalculatorILi1EjESF_NS0_6memory12LoadWithCastILi1EEENSG_13StoreWithCastILi1EEEEEviT_T0_T2_T3_T4_T5_,@"STO_CUDA_ENTRY STV_DEFAULT"
_ZN2at6native27unrolled_elementwise_kernelINS0_13AUnaryFunctorIN3c108BFloat16ES4_bZZZNS0_23logical_and_kernel_cudaERNS_14TensorIteratorEENKUlvE0_clEvENKUlvE8_clEvEUlS4_S4_E_EESt5arrayIPcLm2EELi4E23TrivialOffsetCalculatorILi1EjESF_NS0_6memory12LoadWithCastILi1EEENSG_13StoreWithCastILi1EEEEEviT_T0_T2_T3_T4_T5_:
.text._ZN2at6native27unrolled_elementwise_kernelINS0_13AUnaryFunctorIN3c108BFloat16ES4_bZZZNS0_23logical_and_kernel_cudaERNS_14TensorIteratorEENKUlvE0_clEvENKUlvE8_clEvEUlS4_S4_E_EESt5arrayIPcLm2EELi4E23TrivialOffsetCalculatorILi1EjESF_NS0_6memory12LoadWithCastILi1EEENSG_13StoreWithCastILi1EEEEEviT_T0_T2_T3_T4_T5_:
        /* <DEDUP_REMOVED lines=34> */
.L_x_29356:
[----:B------:R-:W2:Y:S02]  /*0220*/  LDG.E.U8 R4, desc[UR36][R4.64] ;  /* 0x0000002404047981 */ /* 0x000ea4000c1e1100 */
[----:B--2---:R-:W-:-:S04]  /*0230*/  I2FP.F32.U32 R0, R4 ;  /* 0x0000000400007245 */ /* 0x004fc80000201000 */
[----:B------:R-:W-:-:S04]  /*0240*/  F2FP.BF16.F32.PACK_AB R0, RZ, R0 ;  /* 0x00000000ff00723e */ /* 0x000fc800000010ff */
[----:B------:R-:W-:Y:S01]  /*0250*/  PRMT R22, R0, 0x7610, R22 ;  /* 0x0000761000167816 */ /* 0x000fe20000000016 */
[----:B------:R-:W-:Y:S06]  /*0260*/  BRA `(.L_x_29358) ;  /* 0x0000000c00cc7947 */ /* 0x000fec0003800000 */
.L_x_29355:
        /* <DEDUP_REMOVED lines=11> */
.L_x_29360:
[----:B------:R-:W2:Y:S02]  /*0320*/  LDG.E R4, desc[UR36][R4.64] ;  /* 0x0000002404047981 */ /* 0x000ea4000c1e1900 */
[----:B--2---:R-:W-:-:S04]  /*0330*/  I2FP.F32.S32 R0, R4 ;  /* 0x0000000400007245 */ /* 0x004fc80000201400 */
[----:B------:R-:W-:-:S04]  /*0340*/  F2FP.BF16.F32.PACK_AB R0, RZ, R0 ;  /* 0x00000000ff00723e */ /* 0x000fc800000010ff */
[----:B------:R-:W-:Y:S01]  /*0350*/  PRMT R22, R0, 0x7610, R22 ;  /* 0x0000761000167816 */ /* 0x000fe20000000016 */
[----:B------:R-:W-:Y:S06]  /*0360*/  BRA `(.L_x_29358) ;  /* 0x0000000c008c7947 */ /* 0x000fec0003800000 */
.L_x_29359:
[----:B------:R-:W2:Y:S02]  /*0370*/  LDG.E.U16 R4, desc[UR36][R4.64] ;  /* 0x0000002404047981 */ /* 0x000ea4000c1e1500 */
[----:B--2---:R-:W0:Y:S02]  /*0380*/  I2F.S16 R0, R4 ;  /* 0x0000000400007306 */ /* 0x004e240000101400 */
[----:B0-----:R-:W-:-:S04]  /*0390*/  F2FP.BF16.F32.PACK_AB R0, RZ, R0 ;  /* 0x00000000ff00723e */ /* 0x001fc800000010ff */
[----:B------:R-:W-:Y:S01]  /*03a0*/  PRMT R22, R0, 0x7610, R22 ;  /* 0x0000761000167816 */ /* 0x000fe20000000016 */
[----:B------:R-:W-:Y:S06]  /*03b0*/  BRA `(.L_x_29358) ;  /* 0x0000000c00787947 */ /* 0x000fec0003800000 */
.L_x_29354:
        /* <DEDUP_REMOVED lines=9> */
.L_x_29362:
[----:B------:R-:W2:Y:S02]  /*0450*/  LDG.E.U16 R0, desc[UR36][R4.64] ;  /* 0x0000002404007981 */ /* 0x000ea4000c1e1500 */
[----:B--2---:R-:W-:-:S05]  /*0460*/  HADD2.F32 R0, -RZ, R0.H0_H0 ;  /* 0x20000000ff007230 */ /* 0x004fca0000004100 */
[----:B------:R-:W-:-:S04]  /*0470*/  F2FP.BF16.F32.PACK_AB R0, RZ, R0 ;  /* 0x00000000ff00723e */ /* 0x000fc800000010ff */
[----:B------:R-:W-:Y:S01]  /*0480*/  PRMT R22, R0, 0x7610, R22 ;  /* 0x0000761000167816 */ /* 0x000fe20000000016 */
[----:B------:R-:W-:Y:S06]  /*0490*/  BRA `(.L_x_29358) ;  /* 0x0000000c00407947 */ /* 0x000fec0003800000 */
.L_x_29361:
        /* <DEDUP_REMOVED lines=9> */
.L_x_29364:
[----:B------:R-:W2:Y:S02]  /*0530*/  LDG.E.U16 R4, desc[UR36][R4.64] ;  /* 0x0000002404047981 */ /* 0x000ea4000c1e1500 */
[----:B--2---:R-:W-:-:S05]  /*0540*/  HADD2.F32 R0, -RZ, R4.H0_H0 ;  /* 0x20000004ff007230 */ /* 0x004fca0000004100 */
[----:B------:R-:W-:-:S04]  /*0550*/  F2FP.BF16.F32.PACK_AB R0, RZ, R0 ;  /* 0x00000000ff00723e */ /* 0x000fc800000010ff */
[----:B------:R-:W-:Y:S01]  /*0560*/  PRMT R22, R0, 0x7610, R22 ;  /* 0x0000761000167816 */ /* 0x000fe20000000016 */
[----:B------:R-:W-:Y:S06]  /*0570*/  BRA `(.L_x_29358) ;  /* 0x0000000c00087947 */ /* 0x000fec0003800000 */
.L_x_29363:
        /* <DEDUP_REMOVED lines=9> */
.L_x_29353:
        /* <DEDUP_REMOVED lines=14> */
.L_x_29367:
        /* <DEDUP_REMOVED lines=9> */
.L_x_29366:
        /* <DEDUP_REMOVED lines=28> */
.L_x_29369:
        /* <DEDUP_REMOVED lines=16> */
.L_x_29368:
[----:B------:R0:W5:Y:S01]  /*0a40*/  LDG.E.U16 R22, desc[UR36][R4.64] ;  /* 0x0000002404167981 */ /* 0x000162000c1e1500 */
[----:B------:R-:W-:Y:S05]  /*0a50*/  BRA `(.L_x_29358) ;  /* 0x0000000400d07947 */ /* 0x000fea0003800000 */
.L_x_29365:
        /* <DEDUP_REMOVED lines=13> */
.L_x_29372:
        /* <DEDUP_REMOVED lines=21> */
.L_x_29376:
[----:B------:R-:W-:Y:S05]  /*0c80*/  BSYNC B1 ;  /* 0x0000000000017941 */ /* 0x000fea0003800000 */
.L_x_29375:
[----:B------:R-:W-:Y:S01]  /*0c90*/  LEA R5, R0, 0x3b800000, 0x17 ;  /* 0x3b80000000057811 */ /* 0x000fe200078eb8ff */
[----:B------:R-:W-:-:S05]  /*0ca0*/  IMAD.SHL.U32 R0, R3, 0x100000, RZ ;  /* 0x0010000003007824 */ /* 0x000fca00078e00ff */
[----:B------:R-:W-:-:S07]  /*0cb0*/  LOP3.LUT R0, R5, R0, R6, 0xfe, !PT ;  /* 0x0000000005007212 */ /* 0x000fce00078efe06 */
.L_x_29374:
[----:B------:R-:W-:Y:S05]  /*0cc0*/  BSYNC B0 ;  /* 0x0000000000007941 */ /* 0x000fea0003800000 */
.L_x_29373:
[----:B------:R-:W-:-:S04]  /*0cd0*/  F2FP.BF16.F32.PACK_AB R0, RZ, R0 ;  /* 0x00000000ff00723e */ /* 0x000fc800000010ff */
[----:B------:R-:W-:Y:S01]  /*0ce0*/  PRMT R22, R0, 0x7610, R22 ;  /* 0x0000761000167816 */ /* 0x000fe20000000016 */
[----:B------:R-:W-:Y:S06]  /*0cf0*/  BRA `(.L_x_29358) ;  /* 0x0000000400287947 */ /* 0x000fec0003800000 */
.L_x_29371:
        /* <DEDUP_REMOVED lines=21> */
.L_x_29380:
[----:B------:R-:W-:Y:S05]  /*0e50*/  BSYNC B1 ;  /* 0x0000000000017941 */ /* 0x000fea0003800000 */
.L_x_29379:
[----:B------:R-:W-:Y:S01]  /*0e60*/  LEA R5, R0, 0x37800000, 0x17 ;  /* 0x3780000000057811 */ /* 0x000fe200078eb8ff */
[----:B------:R-:W-:-:S05]  /*0e70*/  IMAD.SHL.U32 R0, R3, 0x200000, RZ ;  /* 0x0020000003007824 */ /* 0x000fca00078e00ff */
[----:B------:R-:W-:-:S07]  /*0e80*/  LOP3.LUT R0, R5, R0, R6, 0xfe, !PT ;  /* 0x0000000005007212 */ /* 0x000fce00078efe06 */
.L_x_29378:
[----:B------:R-:W-:Y:S05]  /*0e90*/  BSYNC B0 ;  /* 0x0000000000007941 */ /* 0x000fea0003800000 */
.L_x_29377:
[----:B------:R-:W-:-:S04]  /*0ea0*/  F2FP.BF16.F32.PACK_AB R0, RZ, R0 ;  /* 0x00000000ff00723e */ /* 0x000fc800000010ff */
[----:B------:R-:W-:Y:S01]  /*0eb0*/  PRMT R22, R0, 0x7610, R22 ;  /* 0x0000761000167816 */ /* 0x000fe20000000016 */
[----:B------:R-:W-:Y:S06]  /*0ec0*/  BRA `(.L_x_29358) ;  /* 0x0000000000b47947 */ /* 0x000fec0003800000 */
.L_x_29370:
        /* <DEDUP_REMOVED lines=14> */
.L_x_29384:
[----:B------:R-:W-:Y:S05]  /*0fb0*/  BSYNC B0 ;  /* 0x0000000000007941 */ /* 0x000fea0003800000 */
.L_x_29383:
[----:B------:R-:W-:-:S04]  /*0fc0*/  F2FP.BF16.F32.PACK_AB R0, RZ, R0 ;  /* 0x00000000ff00723e */ /* 0x000fc800000010ff */
[----:B------:R-:W-:Y:S01]  /*0fd0*/  PRMT R22, R0, 0x7610, R22 ;  /* 0x0000761000167816 */ /* 0x000fe20000000016 */
[----:B------:R-:W-:Y:S06]  /*0fe0*/  BRA `(.L_x_29358) ;  /* 0x00000000006c7947 */ /* 0x000fec0003800000 */
.L_x_29357:
        /* <DEDUP_REMOVED lines=16> */
.L_x_29385:
[----:B------:R-:W-:Y:S01]  /*10f0*/  PRMT R22, RZ, 0x7610, R22 ;  /* 0x00007610ff167816 */ /* 0x000fe20000000016 */
[----:B------:R-:W-:Y:S06]  /*1100*/  BRA `(.L_x_29358) ;  /* 0x0000000000247947 */ /* 0x000fec0003800000 */
.L_x_29382:
[----:B------:R-:W2:Y:S02]  /*1110*/  LDG.E.64 R4, desc[UR36][R4.64] ;  /* 0x0000002404047981 */ /* 0x000ea4000c1e1b00 */
[----:B--2---:R-:W0:Y:S02]  /*1120*/  I2F.U64 R0, R4 ;  /* 0x0000000400007312 */ /* 0x004e240000301000 */
[----:B0-----:R-:W-:-:S04]  /*1130*/  F2FP.BF16.F32.PACK_AB R0, RZ, R0 ;  /* 0x00000000ff00723e */ /* 0x001fc800000010ff */
[----:B------:R-:W-:Y:S01]  /*1140*/  PRMT R22, R0, 0x7610, R22 ;  /* 0x0000761000167816 */ /* 0x000fe20000000016 */
[----:B------:R-:W-:Y:S06]  /*1150*/  BRA `(.L_x_29358) ;  /* 0x0000000000107947 */ /* 0x000fec0003800000 */
.L_x_29381:
[----:B------:R-:W2:Y:S02]  /*1160*/  LDG.E R4, desc[UR36][R4.64] ;  /* 0x0000002404047981 */ /* 0x000ea4000c1e1900 */
[----:B--2---:R-:W-:-:S04]  /*1170*/  I2FP.F32.U32 R0, R4 ;  /* 0x0000000400007245 */ /* 0x004fc80000201000 */
[----:B------:R-:W-:-:S04]  /*1180*/  F2FP.BF16.F32.PACK_AB R0, RZ, R0 ;  /* 0x00000000ff00723e */ /* 0x000fc800000010ff */
[----:B------:R-:W-:-:S07]  /*1190*/  PRMT R22, R0, 0x7610, R22 ;  /* 0x0000761000167816 */ /* 0x000fce0000000016 */
.L_x_29358:
[----:B------:R-:W1:Y:S02]  /*11a0*/  S2R R17, SR_TID.X ;  /* 0x0000000000117919 */ /* 0x000e640000002100 */
[----:B-1----:R-:W-:-:S07]  /*11b0*/  VIADD R17, R17, 0x80 ;  /* 0x0000008011117836 */ /* 0x002fce0000000000 */
.L_x_29352:
[----:B------:R-:W-:Y:S05]  /*11c0*/  BSYNC B6 ;  /* 0x0000000000067941 */ /* 0x000fea0003800000 */
.L_x_29351:
        /* <DEDUP_REMOVED lines=26> */
.L_x_29391:
[----:B------:R-:W2:Y:S02]  /*1370*/  LDG.E.U8 R4, desc[UR36][R4.64] ;  /* 0x0000002404047981 */ /* 0x000ea4000c1e1100 */
[----:B--2---:R-:W-:-:S04]  /*1380*/  I2FP.F32.U32 R0, R4 ;  /* 0x0000000400007245 */ /* 0x004fc80000201000 */
[----:B------:R-:W-:-:S04]  /*1390*/  F2FP.BF16.F32.PACK_AB R0, RZ, R0 ;  /* 0x00000000ff00723e */ /* 0x000fc800000010ff */
[----:B------:R-:W-:Y:S01]  /*13a0*/  PRMT R18, R0, 0x7610, R18 ;  /* 0x0000761000127816 */ /* 0x000fe20000000012 */
[----:B------:R-:W-:Y:S06]  /*13b0*/  BRA `(.L_x_29393) ;  /* 0x0000000c00c87947 */ /* 0x000fec0003800000 */
.L_x_29390:
        /* <DEDUP_REMOVED lines=11> */
.L_x_29395:
[----:B------:R-:W2:Y:S02]  /*1470*/  LDG.E R4, desc[UR36][R4.64] ;  /* 0x0000002404047981 */ /* 0x000ea4000c1e1900 */
[----:B--2---:R-:W-:-:S04]  /*1480*/  I2FP.F32.S32 R0, R4 ;  /* 0x0000000400007245 */ /* 0x004fc80000201400 */
[----:B------:R-:W-:-:S04]  /*1490*/  F2FP.BF16.F32.PACK_AB R0, RZ, R0 ;  /* 0x00000000ff00723e */ /* 0x000fc800000010ff */
[----:B------:R-:W-:Y:S01]  /*14a0*/  PRMT R18, R0, 0x7610, R18 ;  /* 0x0000761000127816 */ /* 0x000fe20000000012 */
[----:B------:R-:W-:Y:S06]  /*14b0*/  BRA `(.L_x_29393) ;  /* 0x0000000c00887947 */ /* 0x000fec0003800000 */
.L_x_29394:
[----:B------:R-:W2:Y:S02]  /*14c0*/  LDG.E.U16 R4, desc[UR36][R4.64] ;  /* 0x0000002404047981 */ /* 0x000ea4000c1e1500 */
[----:B--2---:R-:W0:Y:S02]  /*14d0*/  I2F.S16 R0, R4 ;  /* 0x0000000400007306 */ /* 0x004e240000101400 */
[----:B0-----:R-:W-:-:S04]  /*14e0*/  F2FP.BF16.F32.PACK_AB R0, RZ, R0 ;  /* 0x00000000ff00723e */ /* 0x001fc800000010ff */
[----:B------:R-:W-:Y:S01]  /*14f0*/  PRMT R18, R0, 0x7610, R18 ;  /* 0x0000761000127816 */ /* 0x000fe20000000012 */
[----:B------:R-:W-:Y:S06]  /*1500*/  BRA `(.L_x_29393) ;  /* 0x0000000c00747947 */ /* 0x000fec0003800000 */
.L_x_29389:
        /* <DEDUP_REMOVED lines=9> */
.L_x_29397:
[----:B------:R-:W2:Y:S02]  /*15a0*/  LDG.E.U16 R0, desc[UR36][R4.64] ;  /* 0x0000002404007981 */ /* 0x000ea4000c1e1500 */
[----:B--2---:R-:W-:-:S05]  /*15b0*/  HADD2.F32 R0, -RZ, R0.H0_H0 ;  /* 0x20000000ff007230 */ /* 0x004fca0000004100 */
[----:B------:R-:W-:-:S04]  /*15c0*/  F2FP.BF16.F32.PACK_AB R0, RZ, R0 ;  /* 0x00000000ff00723e */ /* 0x000fc800000010ff */
[----:B------:R-:W-:Y:S01]  /*15d0*/  PRMT R18, R0, 0x7610, R18 ;  /* 0x0000761000127816 */ /* 0x000fe20000000012 */
[----:B------:R-:W-:Y:S06]  /*15e0*/  BRA `(.L_x_29393) ;  /* 0x0000000c003c7947 */ /* 0x000fec0003800000 */
.L_x_29396:
        /* <DEDUP_REMOVED lines=9> */
.L_x_29399:
[----:B------:R-:W2:Y:S02]  /*1680*/  LDG.E.U16 R4, desc[UR36][R4.64] ;  /* 0x0000002404047981 */ /* 0x000ea4000c1e1500 */
[----:B--2---:R-:W-:-:S05]  /*1690*/  HADD2.F32 R0, -RZ, R4.H0_H0 ;  /* 0x20000004ff007230 */ /* 0x004fca0000004100 */
[----:B------:R-:W-:-:S04]  /*16a0*/  F2FP.BF16.F32.PACK_AB R0, RZ, R0 ;  /* 0x00000000ff00723e */ /* 0x000fc800000010ff */
[----:B------:R-:W-:Y:S01]  /*16b0*/  PRMT R18, R0, 0x7610, R18 ;  /* 0x0000761000127816 */ /* 0x000fe20000000012 */
[----:B------:R-:W-:Y:S06]  /*16c0*/  BRA `(.L_x_29393) ;  /* 0x0000000c00047947 */ /* 0x000fec0003800000 */
.L_x_29398:
        /* <DEDUP_REMOVED lines=9> */
.L_x_29388:
        /* <DEDUP_REMOVED lines=14> */
.L_x_29402:
        /* <DEDUP_REMOVED lines=9> */
.L_x_29401:
        /* <DEDUP_REMOVED lines=28> */
.L_x_29404:
        /* <DEDUP_REMOVED lines=15> */
.L_x_29403:
[----:B------:R0:W5:Y:S01]  /*1b80*/  LDG.E.U16 R18, desc[UR36][R4.64] ;  /* 0x0000002404127981 */ /* 0x000162000c1e1500 */
[----:B------:R-:W-:Y:S05]  /*1b90*/  BRA `(.L_x_29393) ;  /* 0x0000000400d07947 */ /* 0x000fea0003800000 */
.L_x_29400:
        /* <DEDUP_REMOVED lines=13> */
.L_x_29407:
        /* <DEDUP_REMOVED lines=21> */
.L_x_29411:
[----:B------:R-:W-:Y:S05]  /*1dc0*/  BSYNC B1 ;  /* 0x0000000000017941 */ /* 0x000fea0003800000 */
.L_x_29410:
[----:B------:R-:W-:Y:S01]  /*1dd0*/  LEA R5, R0, 0x3b800000, 0x17 ;  /* 0x3b80000000057811 */ /* 0x000fe200078eb8ff */
[----:B------:R-:W-:-:S05]  /*1de0*/  IMAD.SHL.U32 R0, R3, 0x100000, RZ ;  /* 0x0010000003007824 */ /* 0x000fca00078e00ff */
[----:B------:R-:W-:-:S07]  /*1df0*/  LOP3.LUT R0, R5, R0, R6, 0xfe, !PT ;  /* 0x0000000005007212 */ /* 0x000fce00078efe06 */
.L_x_29409:
[----:B------:R-:W-:Y:S05]  /*1e00*/  BSYNC B0 ;  /* 0x0000000000007941 */ /* 0x000fea0003800000 */
.L_x_29408:
[----:B------:R-:W-:-:S04]  /*1e10*/  F2FP.BF16.F32.PACK_AB R0, RZ, R0 ;  /* 0x00000000ff00723e */ /* 0x000fc800000010ff */
[----:B------:R-:W-:Y:S01]  /*1e20*/  PRMT R18, R0, 0x7610, R18 ;  /* 0x0000761000127816 */ /* 0x000fe20000000012 */
[----:B------:R-:W-:Y:S06]  /*1e30*/  BRA `(.L_x_29393) ;  /* 0x0000000400287947 */ /* 0x000fec0003800000 */
.L_x_29406:
        /* <DEDUP_REMOVED lines=21> */
.L_x_29415:
[----:B------:R-:W-:Y:S05]  /*1f90*/  BSYNC B1 ;  /* 0x0000000000017941 */ /* 0x000fea0003800000 */
.L_x_29414:
[----:B------:R-:W-:Y:S01]  /*1fa0*/  LEA R5, R0, 0x37800000, 0x17 ;  /* 0x3780000000057811 */ /* 0x000fe200078eb8ff */
[----:B------:R-:W-:-:S05]  /*1fb0*/  IMAD.SHL.U32 R0, R3, 0x200000, RZ ;  /* 0x0020000003007824 */ /* 0x000fca00078e00ff */
[----:B------:R-:W-:-:S07]  /*1fc0*/  LOP3.LUT R0, R5, R0, R6, 0xfe, !PT ;  /* 0x0000000005007212 */ /* 0x000fce00078efe06 */
.L_x_29413:
[----:B------:R-:W-:Y:S05]  /*1fd0*/  BSYNC B0 ;  /* 0x0000000000007941 */ /* 0x000fea0003800000 */
.L_x_29412:
[----:B------:R-:W-:-:S04]  /*1fe0*/  F2FP.BF16.F32.PACK_AB R0, RZ, R0 ;  /* 0x00000000ff00723e */ /* 0x000fc800000010ff */
[----:B------:R-:W-:Y:S01]  /*1ff0*/  PRMT R18, R0, 0x7610, R18 ;  /* 0x0000761000127816 */ /* 0x000fe20000000012 */
[----:B------:R-:W-:Y:S06]  /*2000*/  BRA `(.L_x_29393) ;  /* 0x0000000000b47947 */ /* 0x000fec0003800000 */
.L_x_29405:
        /* <DEDUP_REMOVED lines=14> */
.L_x_29419:
[----:B------:R-:W-:Y:S05]  /*20f0*/  BSYNC B0 ;  /* 0x0000000000007941 */ /* 0x000fea0003800000 */
.L_x_29418:
[----:B------:R-:W-:-:S04]  /*2100*/  F2FP.BF16.F32.PACK_AB R0, RZ, R0 ;  /* 0x00000000ff00723e */ /* 0x000fc800000010ff */
[----:B------:R-:W-:Y:S01]  /*2110*/  PRMT R18, R0, 0x7610, R18 ;  /* 0x0000761000127816 */ /* 0x000fe20000000012 */
[----:B------:R-:W-:Y:S06]  /*2120*/  BRA `(.L_x_29393) ;  /* 0x00000000006c7947 */ /* 0x000fec0003800000 */
.L_x_29392:
        /* <DEDUP_REMOVED lines=16> */
.L_x_29420:
[----:B------:R-:W-:Y:S01]  /*2230*/  PRMT R18, RZ, 0x7610, R18 ;  /* 0x00007610ff127816 */ /* 0x000fe20000000012 */
[----:B------:R-:W-:Y:S06]  /*2240*/  BRA `(.L_x_29393) ;  /* 0x0000000000247947 */ /* 0x000fec0003800000 */
.L_x_29417:
[----:B------:R-:W2:Y:S02]  /*2250*/  LDG.E.64 R4, desc[UR36][R4.64] ;  /* 0x0000002404047981 */ /* 0x000ea4000c1e1b00 */
[----:B--2---:R-:W0:Y:S02]  /*2260*/  I2F.U64 R0, R4 ;  /* 0x0000000400007312 */ /* 0x004e240000301000 */
[----:B0-----:R-:W-:-:S04]  /*2270*/  F2FP.BF16.F32.PACK_AB R0, RZ, R0 ;  /* 0x00000000ff00723e */ /* 0x001fc800000010ff */
[----:B------:R-:W-:Y:S01]  /*2280*/  PRMT R18, R0, 0x7610, R18 ;  /* 0x0000761000127816 */ /* 0x000fe20000000012 */
[----:B------:R-:W-:Y:S06]  /*2290*/  BRA `(.L_x_29393) ;  /* 0x0000000000107947 */ /* 0x000fec0003800000 */
.L_x_29416:
[----:B------:R-:W2:Y:S02]  /*22a0*/  LDG.E R4, desc[UR36][R4.64] ;  /* 0x0000002404047981 */ /* 0x000ea4000c1e1900 */
[----:B--2---:R-:W-:-:S04]  /*22b0*/  I2FP.F32.U32 R0, R4 ;  /* 0x0000000400007245 */ /* 0x004fc80000201000 */
[----:B------:R-:W-:-:S04]  /*22c0*/  F2FP.BF16.F32.PACK_AB R0, RZ, R0 ;  /* 0x00000000ff00723e */ /* 0x000fc800000010ff */
[----:B------:R-:W-:-:S07]  /*22d0*/  PRMT R18, R0, 0x7610, R18 ;  /* 0x0000761000127816 */ /* 0x000fce0000000012 */
.L_x_29393:
[----:B------:R-:W-:-:S07]  /*22e0*/  VIADD R17, R17, 0x80 ;  /* 0x0000008011117836 */ /* 0x000fce0000000000 */
.L_x_29387:
[----:B------:R-:W-:Y:S05]  /*22f0*/  BSYNC B6 ;  /* 0x0000000000067941 */ /* 0x000fea0003800000 */
.L_x_29386:
        /* <DEDUP_REMOVED lines=28> */
.L_x_29426:
[----:B------:R-:W2:Y:S02]  /*24c0*/  LDG.E.U8 R4, desc[UR36][R4.64] ;  /* 0x0000002404047981 */ /* 0x000ea4000c1e1100 */
[----:B--2---:R-:W-:-:S04]  /*24d0*/  I2FP.F32.U32 R0, R4 ;  /* 0x0000000400007245 */ /* 0x004fc80000201000 */
[----:B------:R-:W-:-:S04]  /*24e0*/  F2FP.BF16.F32.PACK_AB R0, RZ, R0 ;  /* 0x00000000ff00723e */ /* 0x000fc800000010ff */
[----:B------:R-:W-:Y:S01]  /*24f0*/  PRMT R24, R0, 0x7610, R24 ;  /* 0x0000761000187816 */ /* 0x000fe20000000018 */
[----:B------:R-:W-:Y:S06]  /*2500*/  BRA `(.L_x_29428) ;  /* 0x0000000c00c87947 */ /* 0x000fec0003800000 */
.L_x_29425:
        /* <DEDUP_REMOVED lines=11> */
.L_x_29430:
[----:B------:R-:W2:Y:S02]  /*25c0*/  LDG.E R4, desc[UR36][R4.64] ;  /* 0x0000002404047981 */ /* 0x000ea4000c1e1900 */
[----:B--2---:R-:W-:-:S04]  /*25d0*/  I2FP.F32.S32 R0, R4 ;  /* 0x0000000400007245 */ /* 0x004fc80000201400 */
[----:B------:R-:W-:-:S04]  /*25e0*/  F2FP.BF16.F32.PACK_AB R0, RZ, R0 ;  /* 0x00000000ff00723e */ /* 0x000fc800000010ff */
[----:B------:R-:W-:Y:S01]  /*25f0*/  PRMT R24, R0, 0x7610, R24 ;  /* 0x0000761000187816 */ /* 0x000fe20000000018 */
[----:B------:R-:W-:Y:S06]  /*2600*/  BRA `(.L_x_29428) ;  /* 0x0000000c00887947 */ /* 0x000fec0003800000 */
.L_x_29429:
[----:B------:R-:W2:Y:S02]  /*2610*/  LDG.E.U16 R4, desc[UR36][R4.64] ;  /* 0x0000002404047981 */ /* 0x000ea4000c1e1500 */
[----:B--2---:R-:W0:Y:S02]  /*2620*/  I2F.S16 R0, R4 ;  /* 0x0000000400007306 */ /* 0x004e240000101400 */
[----:B0-----:R-:W-:-:S04]  /*2630*/  F2FP.BF16.F32.PACK_AB R0, RZ, R0 ;  /* 0x00000000ff00723e */ /* 0x001fc800000010ff */
[----:B------:R-:W-:Y:S01]  /*2640*/  PRMT R24, R0, 0x7610, R24 ;  /* 0x0000761000187816 */ /* 0x000fe20000000018 */
[----:B------:R-:W-:Y:S06]  /*2650*/  BRA `(.L_x_29428) ;  /* 0x0000000c00747947 */ /* 0x000fec0003800000 */
.L_x_29424:
        /* <DEDUP_REMOVED lines=9> */
.L_x_29432:
[----:B------:R-:W2:Y:S02]  /*26f0*/  LDG.E.U16 R0, desc[UR36][R4.64] ;  /* 0x0000002404007981 */ /* 0x000ea4000c1e1500 */
[----:B--2---:R-:W-:-:S05]  /*2700*/  HADD2.F32 R0, -RZ, R0.H0_H0 ;  /* 0x20000000ff007230 */ /* 0x004fca0000004100 */
[----:B------:R-:W-:-:S04]  /*2710*/  F2FP.BF16.F32.PACK_AB R0, RZ, R0 ;  /* 0x00000000ff00723e */ /* 0x000fc800000010ff */
[----:B------:R-:W-:Y:S01]  /*2720*/  PRMT R24, R0, 0x7610, R24 ;  /* 0x0000761000187816 */ /* 0x000fe20000000018 */
[----:B------:R-:W-:Y:S06]  /*2730*/  BRA `(.L_x_29428) ;  /* 0x0000000c003c7947 */ /* 0x000fec0003800000 */
.L_x_29431:
        /* <DEDUP_REMOVED lines=9> */
.L_x_29434:
[----:B------:R-:W2:Y:S02]  /*27d0*/  LDG.E.U16 R4, desc[UR36][R4.64] ;  /* 0x0000002404047981 */ /* 0x000ea4000c1e1500 */
[----:B--2---:R-:W-:-:S05]  /*27e0*/  HADD2.F32 R0, -RZ, R4.H0_H0 ;  /* 0x20000004ff007230 */ /* 0x004fca0000004100 */
[----:B------:R-:W-:-:S04]  /*27f0*/  F2FP.BF16.F32.PACK_AB R0, RZ, R0 ;  /* 0x00000000ff00723e */ /* 0x000fc800000010ff */
[----:B------:R-:W-:Y:S01]  /*2800*/  PRMT R24, R0, 0x7610, R24 ;  /* 0x0000761000187816 */ /* 0x000fe20000000018 */
[----:B------:R-:W-:Y:S06]  /*2810*/  BRA `(.L_x_29428) ;  /* 0x0000000c00047947 */ /* 0x000fec0003800000 */
.L_x_29433:
        /* <DEDUP_REMOVED lines=9> */
.L_x_29423:
        /* <DEDUP_REMOVED lines=14> */
.L_x_29437:
        /* <DEDUP_REMOVED lines=9> */
.L_x_29436:
        /* <DEDUP_REMOVED lines=28> */
.L_x_29439:
        /* <DEDUP_REMOVED lines=15> */
.L_x_29438:
[----:B------:R0:W5:Y:S01]  /*2cd0*/  LDG.E.U16 R24, desc[UR36][R4.64] ;  /* 0x0000002404187981 */ /* 0x000162000c1e1500 */
[----:B------:R-:W-:Y:S05]  /*2ce0*/  BRA `(.L_x_29428) ;  /* 0x0000000400d07947 */ /* 0x000fea0003800000 */
.L_x_29435:
        /* <DEDUP_REMOVED lines=13> */
.L_x_29442:
        /* <DEDUP_REMOVED lines=21> */
.L_x_29446:
[----:B------:R-:W-:Y:S05]  /*2f10*/  BSYNC B1 ;  /* 0x0000000000017941 */ /* 0x000fea0003800000 */
.L_x_29445:
[----:B------:R-:W-:Y:S01]  /*2f20*/  LEA R5, R0, 0x3b800000, 0x17 ;  /* 0x3b80000000057811 */ /* 0x000fe200078eb8ff */
[----:B------:R-:W-:-:S05]  /*2f30*/  IMAD.SHL.U32 R0, R3, 0x100000, RZ ;  /* 0x0010000003007824 */ /* 0x000fca00078e00ff */
[----:B------:R-:W-:-:S07]  /*2f40*/  LOP3.LUT R0, R5, R0, R6, 0xfe, !PT ;  /* 0x0000000005007212 */ /* 0x000fce00078efe06 */
.L_x_29444:
[----:B------:R-:W-:Y:S05]  /*2f50*/  BSYNC B0 ;  /* 0x0000000000007941 */ /* 0x000fea0003800000 */
.L_x_29443:
[----:B------:R-:W-:-:S04]  /*2f60*/  F2FP.BF16.F32.PACK_AB R0, RZ, R0 ;  /* 0x00000000ff00723e */ /* 0x000fc800000010ff */
[----:B------:R-:W-:Y:S01]  /*2f70*/  PRMT R24, R0, 0x7610, R24 ;  /* 0x0000761000187816 */ /* 0x000fe20000000018 */
[----:B------:R-:W-:Y:S06]  /*2f80*/  BRA `(.L_x_29428) ;  /* 0x0000000400287947 */ /* 0x000fec0003800000 */
.L_x_29441:
        /* <DEDUP_REMOVED lines=21> */
.L_x_29450:
[----:B------:R-:W-:Y:S05]  /*30e0*/  BSYNC B1 ;  /* 0x0000000000017941 */ /* 0x000fea0003800000 */
.L_x_29449:
[----:B------:R-:W-:Y:S01]  /*30f0*/  LEA R5, R0, 0x37800000, 0x17 ;  /* 0x3780000000057811 */ /* 0x000fe200078eb8ff */
[----:B------:R-:W-:-:S05]  /*3100*/  IMAD.SHL.U32 R0, R3, 0x200000, RZ ;  /* 0x0020000003007824 */ /* 0x000fca00078e00ff */
[----:B------:R-:W-:-:S07]  /*3110*/  LOP3.LUT R0, R5, R0, R6, 0xfe, !PT ;  /* 0x0000000005007212 */ /* 0x000fce00078efe06 */
.L_x_29448:
[----:B------:R-:W-:Y:S05]  /*3120*/  BSYNC B0 ;  /* 0x0000000000007941 */ /* 0x000fea0003800000 */
.L_x_29447:
[----:B------:R-:W-:-:S04]  /*3130*/  F2FP.BF16.F32.PACK_AB R0, RZ, R0 ;  /* 0x00000000ff00723e */ /* 0x000fc800000010ff */
[----:B------:R-:W-:Y:S01]  /*3140*/  PRMT R24, R0, 0x7610, R24 ;  /* 0x0000761000187816 */ /* 0x000fe20000000018 */
[----:B------:R-:W-:Y:S06]  /*3150*/  BRA `(.L_x_29428) ;  /* 0x0000000000b47947 */ /* 0x000fec0003800000 */
.L_x_29440:
        /* <DEDUP_REMOVED lines=14> */
.L_x_29454:
[----:B------:R-:W-:Y:S05]  /*3240*/  BSYNC B0 ;  /* 0x0000000000007941 */ /* 0x000fea0003800000 */
.L_x_29453:
[----:B------:R-:W-:-:S04]  /*3250*/  F2FP.BF16.F32.PACK_AB R0, RZ, R0 ;  /* 0x00000000ff00723e */ /* 0x000fc800000010ff */
[----:B------:R-:W-:Y:S01]  /*3260*/  PRMT R24, R0, 0x7610, R24 ;  /* 0x0000761000187816 */ /* 0x000fe20000000018 */
[----:B------:R-:W-:Y:S06]  /*3270*/  BRA `(.L_x_29428) ;  /* 0x00000000006c7947 */ /* 0x000fec0003800000 */
.L_x_29427:
        /* <DEDUP_REMOVED lines=16> */
.L_x_29455:
[----:B------:R-:W-:Y:S01]  /*3380*/  PRMT R24, RZ, 0x7610, R24 ;  /* 0x00007610ff187816 */ /* 0x000fe20000000018 */
[----:B------:R-:W-:Y:S06]  /*3390*/  BRA `(.L_x_29428) ;  /* 0x0000000000247947 */ /* 0x000fec0003800000 */
.L_x_29452:
[----:B------:R-:W2:Y:S02]  /*33a0*/  LDG.E.64 R4, desc[UR36][R4.64] ;  /* 0x0000002404047981 */ /* 0x000ea4000c1e1b00 */
[----:B--2---:R-:W0:Y:S02]  /*33b0*/  I2F.U64 R0, R4 ;  /* 0x0000000400007312 */ /* 0x004e240000301000 */
[----:B0-----:R-:W-:-:S04]  /*33c0*/  F2FP.BF16.F32.PACK_AB R0, RZ, R0 ;  /* 0x00000000ff00723e */ /* 0x001fc800000010ff */
[----:B------:R-:W-:Y:S01]  /*33d0*/  PRMT R24, R0, 0x7610, R24 ;  /* 0x0000761000187816 */ /* 0x000fe20000000018 */
[----:B------:R-:W-:Y:S06]  /*33e0*/  BRA `(.L_x_29428) ;  /* 0x0000000000107947 */ /* 0x000fec0003800000 */
.L_x_29451:
[----:B------:R-:W2:Y:S02]  /*33f0*/  LDG.E R4, desc[UR36][R4.64] ;  /* 0x0000002404047981 */ /* 0x000ea4000c1e1900 */
[----:B--2---:R-:W-:-:S04]  /*3400*/  I2FP.F32.U32 R0, R4 ;  /* 0x0000000400007245 */ /* 0x004fc80000201000 */
[----:B------:R-:W-:-:S04]  /*3410*/  F2FP.BF16.F32.PACK_AB R0, RZ, R0 ;  /* 0x00000000ff00723e */ /* 0x000fc800000010ff */
[----:B------:R-:W-:-:S07]  /*3420*/  PRMT R24, R0, 0x7610, R24 ;  /* 0x0000761000187816 */ /* 0x000fce0000000018 */
.L_x_29428:
[----:B------:R-:W-:-:S07]  /*3430*/  VIADD R17, R17, 0x80 ;  /* 0x0000008011117836 */ /* 0x000fce0000000000 */
.L_x_29422:
[----:B------:R-:W-:Y:S05]  /*3440*/  BSYNC B6 ;  /* 0x0000000000067941 */ /* 0x000fea0003800000 */
.L_x_29421:
        /* <DEDUP_REMOVED lines=25> */
.L_x_29461:
[----:B------:R-:W2:Y:S02]  /*35e0*/  LDG.E.U8 R4, desc[UR36][R4.64] ;  /* 0x0000002404047981 */ /* 0x000ea4000c1e1100 */
[----:B--2---:R-:W-:-:S04]  /*35f0*/  I2FP.F32.U32 R0, R4 ;  /* 0x0000000400007245 */ /* 0x004fc80000201000 */
[----:B------:R-:W-:-:S04]  /*3600*/  F2FP.BF16.F32.PACK_AB R0, RZ, R0 ;  /* 0x00000000ff00723e */ /* 0x000fc800000010ff */
[----:B------:R-:W-:Y:S01]  /*3610*/  PRMT R19, R0, 0x7610, R19 ;  /* 0x0000761000137816 */ /* 0x000fe20000000013 */
[----:B------:R-:W-:Y:S06]  /*3620*/  BRA `(.L_x_29457) ;  /* 0x0000000c00c87947 */ /* 0x000fec0003800000 */
.L_x_29460:
        /* <DEDUP_REMOVED lines=11> */
.L_x_29464:
[----:B------:R-:W2:Y:S02]  /*36e0*/  LDG.E R4, desc[UR36][R4.64] ;  /* 0x0000002404047981 */ /* 0x000ea4000c1e1900 */
[----:B--2---:R-:W-:-:S04]  /*36f0*/  I2FP.F32.S32 R0, R4 ;  /* 0x0000000400007245 */ /* 0x004fc80000201400 */
[----:B------:R-:W-:-:S04]  /*3700*/  F2FP.BF16.F32.PACK_AB R0, RZ, R0 ;  /* 0x00000000ff00723e */ /* 0x000fc800000010ff */
[----:B------:R-:W-:Y:S01]  /*3710*/  PRMT R19, R0, 0x7610, R19 ;  /* 0x0000761000137816 */ /* 0x000fe20000000013 */
[----:B------:R-:W-:Y:S06]  /*3720*/  BRA `(.L_x_29457) ;  /* 0x0000000c00887947 */ /* 0x000fec0003800000 */
.L_x_29463:
[----:B------:R-:W2:Y:S02]  /*3730*/  LDG.E.U16 R4, desc[UR36][R4.64] ;  /* 0x0000002404047981 */ /* 0x000ea4000c1e1500 */
[----:B--2---:R-:W0:Y:S02]  /*3740*/  I2F.S16 R0, R4 ;  /* 0x0000000400007306 */ /* 0x004e240000101400 */
[----:B0-----:R-:W-:-:S04]  /*3750*/  F2FP.BF16.F32.PACK_AB R0, RZ, R0 ;  /* 0x00000000ff00723e */ /* 0x001fc800000010ff */
[----:B------:R-:W-:Y:S01]  /*3760*/  PRMT R19, R0, 0x7610, R19 ;  /* 0x0000761000137816 */ /* 0x000fe20000000013 */
[----:B------:R-:W-:Y:S06]  /*3770*/  BRA `(.L_x_29457) ;  /* 0x0000000c00747947 */ /* 0x000fec0003800000 */
.L_x_29459:
        /* <DEDUP_REMOVED lines=9> */
.L_x_29466:
[----:B------:R-:W2:Y:S02]  /*3810*/  LDG.E.U16 R0, desc[UR36][R4.64] ;  /* 0x0000002404007981 */ /* 0x000ea4000c1e1500 */
[----:B--2---:R-:W-:-:S05]  /*3820*/  HADD2.F32 R0, -RZ, R0.H0_H0 ;  /* 0x20000000ff007230 */ /* 0x004fca0000004100 */
[----:B------:R-:W-:-:S04]  /*3830*/  F2FP.BF16.F32.PACK_AB R0, RZ, R0 ;  /* 0x00000000ff00723e */ /* 0x000fc800000010ff */
[----:B------:R-:W-:Y:S01]  /*3840*/  PRMT R19, R0, 0x7610, R19 ;  /* 0x0000761000137816 */ /* 0x000fe20000000013 */
[----:B------:R-:W-:Y:S06]  /*3850*/  BRA `(.L_x_29457) ;  /* 0x0000000c003c7947 */ /* 0x000fec0003800000 */
.L_x_29465:
        /* <DEDUP_REMOVED lines=9> */
.L_x_29468:
[----:B------:R-:W2:Y:S02]  /*38f0*/  LDG.E.U16 R4, desc[UR36][R4.64] ;  /* 0x0000002404047981 */ /* 0x000ea4000c1e1500 */
[----:B--2---:R-:W-:-:S05]  /*3900*/  HADD2.F32 R0, -RZ, R4.H0_H0 ;  /* 0x20000004ff007230 */ /* 0x004fca0000004100 */
[----:B------:R-:W-:-:S04]  /*3910*/  F2FP.BF16.F32.PACK_AB R0, RZ, R0 ;  /* 0x00000000ff00723e */ /* 0x000fc800000010ff */
[----:B------:R-:W-:Y:S01]  /*3920*/  PRMT R19, R0, 0x7610, R19 ;  /* 0x0000761000137816 */ /* 0x000fe20000000013 */
[----:B------:R-:W-:Y:S06]  /*3930*/  BRA `(.L_x_29457) ;  /* 0x0000000c00047947 */ /* 0x000fec0003800000 */
.L_x_29467:
        /* <DEDUP_REMOVED lines=9> */
.L_x_29458:
        /* <DEDUP_REMOVED lines=14> */
.L_x_29471:
        /* <DEDUP_REMOVED lines=9> */
.L_x_29470:
        /* <DEDUP_REMOVED lines=28> */
.L_x_29473:
        /* <DEDUP_REMOVED lines=15> */
.L_x_29472:
[----:B------:R1:W5:Y:S01]  /*3df0*/  LDG.E.U16 R19, desc[UR36][R4.64] ;  /* 0x0000002404137981 */ /* 0x000362000c1e1500 */
[----:B------:R-:W-:Y:S05]  /*3e00*/  BRA `(.L_x_29457) ;  /* 0x0000000400d07947 */ /* 0x000fea0003800000 */
.L_x_29469:
        /* <DEDUP_REMOVED lines=13> */
.L_x_29476:
        /* <DEDUP_REMOVED lines=21> */
.L_x_29480:
[----:B------:R-:W-:Y:S05]  /*4030*/  BSYNC B1 ;  /* 0x0000000000017941 */ /* 0x000fea0003800000 */
.L_x_29479:
[----:B------:R-:W-:Y:S01]  /*4040*/  LEA R5, R0, 0x3b800000, 0x17 ;  /* 0x3b80000000057811 */ /* 0x000fe200078eb8ff */
[----:B------:R-:W-:-:S05]  /*4050*/  IMAD.SHL.U32 R0, R3, 0x100000, RZ ;  /* 0x0010000003007824 */ /* 0x000fca00078e00ff */
[----:B------:R-:W-:-:S07]  /*4060*/  LOP3.LUT R0, R5, R0, R6, 0xfe, !PT ;  /* 0x0000000005007212 */ /* 0x000fce00078efe06 */
.L_x_29478:
[----:B------:R-:W-:Y:S05]  /*4070*/  BSYNC B0 ;  /* 0x0000000000007941 */ /* 0x000fea0003800000 */
.L_x_29477:
[----:B------:R-:W-:-:S04]  /*4080*/  F2FP.BF16.F32.PACK_AB R0, RZ, R0 ;  /* 0x00000000ff00723e */ /* 0x000fc800000010ff */
[----:B------:R-:W-:Y:S01]  /*4090*/  PRMT R19, R0, 0x7610, R19 ;  /* 0x0000761000137816 */ /* 0x000fe20000000013 */
[----:B------:R-:W-:Y:S06]  /*40a0*/  BRA `(.L_x_29457) ;  /* 0x0000000400287947 */ /* 0x000fec0003800000 */
.L_x_29475:
        /* <DEDUP_REMOVED lines=21> */
.L_x_29484:
[----:B------:R-:W-:Y:S05]  /*4200*/  BSYNC B1 ;  /* 0x0000000000017941 */ /* 0x000fea0003800000 */
.L_x_29483:
[----:B------:R-:W-:Y:S01]  /*4210*/  LEA R5, R0, 0x37800000, 0x17 ;  /* 0x3780000000057811 */ /* 0x000fe200078eb8ff */
[----:B------:R-:W-:-:S05]  /*4220*/  IMAD.SHL.U32 R0, R3, 0x200000, RZ ;  /* 0x0020000003007824 */ /* 0x000fca00078e00ff */
[----:B------:R-:W-:-:S07]  /*4230*/  LOP3.LUT R0, R5, R0, R6, 0xfe, !PT ;  /* 0x0000000005007212 */ /* 0x000fce00078efe06 */
.L_x_29482:
[----:B------:R-:W-:Y:S05]  /*4240*/  BSYNC B0 ;  /* 0x0000000000007941 */ /* 0x000fea0003800000 */
.L_x_29481:
[----:B------:R-:W-:-:S04]  /*4250*/  F2FP.BF16.F32.PACK_AB R0, RZ, R0 ;  /* 0x00000000ff00723e */ /* 0x000fc800000010ff */
[----:B------:R-:W-:Y:S01]  /*4260*/  PRMT R19, R0, 0x7610, R19 ;  /* 0x0000761000137816 */ /* 0x000fe20000000013 */
[----:B------:R-:W-:Y:S06]  /*4270*/  BRA `(.L_x_29457) ;  /* 0x0000000000b47947 */ /* 0x000fec0003800000 */
.L_x_29474:
        /* <DEDUP_REMOVED lines=14> */
.L_x_29488:
[----:B------:R-:W-:Y:S05]  /*4360*/  BSYNC B0 ;  /* 0x0000000000007941 */ /* 0x000fea0003800000 */
.L_x_29487:
[----:B------:R-:W-:-:S04]  /*4370*/  F2FP.BF16.F32.PACK_AB R0, RZ, R0 ;  /* 0x00000000ff00723e */ /* 0x000fc800000010ff */
[----:B------:R-:W-:Y:S01]  /*4380*/  PRMT R19, R0, 0x7610, R19 ;  /* 0x0000761000137816 */ /* 0x000fe20000000013 */
[----:B------:R-:W-:Y:S06]  /*4390*/  BRA `(.L_x_29457) ;  /* 0x00000000006c7947 */ /* 0x000fec0003800000 */
.L_x_29462:
        /* <DEDUP_REMOVED lines=16> */
.L_x_29489:
[----:B------:R-:W-:Y:S01]  /*44a0*/  PRMT R19, RZ, 0x7610, R19 ;  /* 0x00007610ff137816 */ /* 0x000fe20000000013 */
[----:B------:R-:W-:Y:S06]  /*44b0*/  BRA `(.L_x_29457) ;  /* 0x0000000000247947 */ /* 0x000fec0003800000 */
.L_x_29486:
[----:B------:R-:W2:Y:S02]  /*44c0*/  LDG.E.64 R4, desc[UR36][R4.64] ;  /* 0x0000002404047981 */ /* 0x000ea4000c1e1b00 */
[----:B--2---:R-:W0:Y:S02]  /*44d0*/  I2F.U64 R0, R4 ;  /* 0x0000000400007312 */ /* 0x004e240000301000 */
[----:B0-----:R-:W-:-:S04]  /*44e0*/  F2FP.BF16.F32.PACK_AB R0, RZ, R0 ;  /* 0x00000000ff00723e */ /* 0x001fc800000010ff */
[----:B------:R-:W-:Y:S01]  /*44f0*/  PRMT R19, R0, 0x7610, R19 ;  /* 0x0000761000137816 */ /* 0x000fe20000000013 */
[----:B------:R-:W-:Y:S06]  /*4500*/  BRA `(.L_x_29457) ;  /* 0x0000000000107947 */ /* 0x000fec0003800000 */
.L_x_29485:
[----:B------:R-:W2:Y:S02]  /*4510*/  LDG.E R4, desc[UR36][R4.64] ;  /* 0x0000002404047981 */ /* 0x000ea4000c1e1900 */
[----:B--2---:R-:W-:-:S04]  /*4520*/  I2FP.F32.U32 R0, R4 ;  /* 0x0000000400007245 */ /* 0x004fc80000201000 */
[----:B------:R-:W-:-:S04]  /*4530*/  F2FP.BF16.F32.PACK_AB R0, RZ, R0 ;  /* 0x00000000ff00723e */ /* 0x000fc800000010ff */
[----:B------:R-:W-:-:S07]  /*4540*/  PRMT R19, R0, 0x7610, R19 ;  /* 0x0000761000137816 */ /* 0x000fce0000000013 */
.L_x_29457:
[----:B------:R-:W-:Y:S05]  /*4550*/  BSYNC B6 ;  /* 0x0000000000067941 */ /* 0x000fea0003800000 */
.L_x_29456:
        /* <DEDUP_REMOVED lines=13> */
[----:B------:R-:W-:Y:S02]  /*4630*/  FSETP.NEU.FTZ.AND P4, PT, R3, RZ, PT ;  /* 0x000000ff0300720b */ /* 0x000fe40003f9d000 */
[----:B------:R-:W-:-:S11]  /*4640*/  PRMT R3, RZ, 0x7610, R3 ;  /* 0x00007610ff037816 */ /* 0x000fd60000000003 */
[----:B-----5:R-:W-:-:S05]  /*4650*/  @P4 IMAD.U32 R22, R22, 0x10000, RZ ;  /* 0x0001000016164824 */ /* 0x020fca00078e00ff */
[----:B------:R-:W-:-:S04]  /*4660*/  @P4 FSETP.NEU.FTZ.AND P3, PT, R22, RZ, PT ;  /* 0x000000ff1600420b */ /* 0x000fc80003f7d000 */
[----:B------:R-:W-:-:S04]  /*4670*/  @P4 SEL R4, RZ, 0x1, !P3 ;  /* 0x00000001ff044807 */ /* 0x000fc80005800000 */
[----:B------:R-:W-:-:S07]  /*4680*/  @P4 PRMT R3, R4, 0x7610, R3 ;  /* 0x0000761004034816 */ /* 0x000fce0000000003 */
.L_x_29491:
[----:B------:R-:W-:Y:S05]  /*4690*/  BSYNC B0 ;  /* 0x0000000000007941 */ /* 0x000fea0003800000 */
.L_x_29490:
[----:B------:R-:W-:Y:S04]  /*46a0*/  BSSY B0, `(.L_x_29492) ;  /* 0x0000009000007945 */ /* 0x000fe80003800000 */
[----:B------:R-:W-:Y:S05]  /*46b0*/  @P5 BRA `(.L_x_29493) ;  /* 0x00000000001c5947 */ /* 0x000fea0003800000 */
[----:B----4-:R-:W-:Y:S01]  /*46c0*/  IMAD.U32 R4, R0, 0x10000, RZ ;  /* 0x0001000000047824 */ /* 0x010fe200078e00ff */
[----:B-----5:R-:W-:-:S04]  /*46d0*/  PRMT R22, RZ, 0x7610, R22 ;  /* 0x00007610ff167816 */ /* 0x020fc80000000016 */
[----:B------:R-:W-:-:S13]  /*46e0*/  FSETP.NEU.FTZ.AND P4, PT, R4, RZ, PT ;  /* 0x000000ff0400720b */ /* 0x000fda0003f9d000 */
[----:B------:R-:W-:-:S05]  /*46f0*/  @P4 IMAD.U32 R18, R18, 0x10000, RZ ;  /* 0x0001000012124824 */ /* 0x000fca00078e00ff */
[----:B------:R-:W-:-:S04]  /*4700*/  @P4 FSETP.NEU.FTZ.AND P3, PT, R18, RZ, PT ;  /* 0x000000ff1200420b */ /* 0x000fc80003f7d000 */
[----:B------:R-:W-:-:S04]  /*4710*/  @P4 SEL R4, RZ, 0x1, !P3 ;  /* 0x00000001ff044807 */ /* 0x000fc80005800000 */
[----:B------:R-:W-:-:S07]  /*4720*/  @P4 PRMT R22, R4, 0x7610, R22 ;  /* 0x0000761004164816 */ /* 0x000fce0000000016 */
.L_x_29493:
[----:B------:R-:W-:Y:S05]  /*4730*/  BSYNC B0 ;  /* 0x0000000000007941 */ /* 0x000fea0003800000 */
.L_x_29492:
        /* <DEDUP_REMOVED lines=9> */
.L_x_29495:
[----:B------:R-:W-:Y:S05]  /*47d0*/  BSYNC B0 ;  /* 0x0000000000007941 */ /* 0x000fea0003800000 */
.L_x_29494:
[----:B------:R-:W-:Y:S04]  /*47e0*/  BSSY B0, `(.L_x_29496) ;  /* 0x0000009000007945 */ /* 0x000fe80003800000 */
[----:B------:R-:W-:Y:S05]  /*47f0*/  @P1 BRA `(.L_x_29497) ;  /* 0x00000000001c1947 */ /* 0x000fea0003800000 */
[----:B----4-:R-:W-:-:S05]  /*4800*/  IMAD.U32 R0, R0, 0x10000, RZ ;  /* 0x0001000000007824 */ /* 0x010fca00078e00ff */
[----:B------:R-:W-:-:S13]  /*4810*/  FSETP.NEU.FTZ.AND P2, PT, R0, RZ, PT ;  /* 0x000000ff0000720b */ /* 0x000fda0003f5d000 */
[----:B-----5:R-:W-:-:S05]  /*4820*/  @P2 IMAD.U32 R19, R19, 0x10000, RZ ;  /* 0x0001000013132824 */ /* 0x020fca00078e00ff */
[----:B------:R-:W-:Y:S02]  /*4830*/  @P2 FSETP.NEU.FTZ.AND P1, PT, R19, RZ, PT ;  /* 0x000000ff1300220b */ /* 0x000fe40003f3d000 */
[----:B------:R-:W-:Y:S02]  /*4840*/  PRMT R19, RZ, 0x7610, R19 ;  /* 0x00007610ff137816 */ /* 0x000fe40000000013 */
[----:B------:R-:W-:-:S04]  /*4850*/  @P2 SEL R0, RZ, 0x1, !P1 ;  /* 0x00000001ff002807 */ /* 0x000fc80004800000 */
[----:B------:R-:W-:-:S07]  /*4860*/  @P2 PRMT R19, R0, 0x7610, R19 ;  /* 0x0000761000132816 */ /* 0x000fce0000000013 */
.L_x_29497:
[----:B------:R-:W-:Y:S05]  /*4870*/  BSYNC B0 ;  /* 0x0000000000007941 */ /* 0x000fea0003800000 */
.L_x_29496:
        /* <DEDUP_REMOVED lines=22> */
.L_x_29503:
[----:B------:R0:W-:Y:S01]  /*49e0*/  STG.E.U8 desc[UR36][R8.64], R3 ;  /* 0x0000000308007986 */ /* 0x0001e2000c101124 */
[----:B------:R-:W-:Y:S01]  /*49f0*/  IMAD.MOV.U32 R25, RZ, RZ, R23 ;  /* 0x000000ffff197224 */ /* 0x000fe200078e0017 */
[----:B------:R-:W-:Y:S06]  /*4a00*/  BRA `(.L_x_29499) ;  /* 0x0000000c00ec7947 */ /* 0x000fec0003800000 */
.L_x_29502:
        /* <DEDUP_REMOVED lines=13> */
.L_x_29506:
[----:B------:R-:W-:Y:S01]  /*4ae0*/  LOP3.LUT R3, R3, 0xffff, RZ, 0xc0, !PT ;  /* 0x0000ffff03037812 */ /* 0x000fe200078ec0ff */
[----:B------:R-:W-:-:S03]  /*4af0*/  IMAD.MOV.U32 R25, RZ, RZ, R23 ;  /* 0x000000ffff197224 */ /* 0x000fc600078e0017 */
[----:B------:R-:W-:-:S05]  /*4b00*/  PRMT R3, R3, 0x8880, RZ ;  /* 0x0000888003037816 */ /* 0x000fca00000000ff */
[----:B------:R2:W-:Y:S01]  /*4b10*/  STG.E desc[UR36][R8.64], R3 ;  /* 0x0000000308007986 */ /* 0x0005e2000c101924 */
[----:B------:R-:W-:Y:S05]  /*4b20*/  BRA `(.L_x_29499) ;  /* 0x0000000c00a47947 */ /* 0x000fea0003800000 */
.L_x_29505:
[----:B------:R-:W-:Y:S01]  /*4b30*/  PRMT R3, R3, 0x8880, RZ ;  /* 0x0000888003037816 */ /* 0x000fe200000000ff */
[----:B------:R-:W-:-:S03]  /*4b40*/  IMAD.MOV.U32 R25, RZ, RZ, R23 ;  /* 0x000000ffff197224 */ /* 0x000fc600078e0017 */
[----:B------:R-:W-:-:S05]  /*4b50*/  PRMT R3, R3, 0x7710, RZ ;  /* 0x0000771003037816 */ /* 0x000fca00000000ff */
[----:B------:R0:W-:Y:S01]  /*4b60*/  STG.E.U16 desc[UR36][R8.64], R3 ;  /* 0x0000000308007986 */ /* 0x0001e2000c101524 */
[----:B------:R-:W-:Y:S05]  /*4b70*/  BRA `(.L_x_29499) ;  /* 0x0000000c00907947 */ /* 0x000fea0003800000 */
.L_x_29501:
        /* <DEDUP_REMOVED lines=10> */
.L_x_29508:
[----:B------:R-:W0:Y:S01]  /*4c20*/  I2F.S8 R0, R3 ;  /* 0x0000000300007306 */ /* 0x000e220000001400 */
[----:B------:R-:W-:Y:S01]  /*4c30*/  IMAD.MOV.U32 R25, RZ, RZ, R23 ;  /* 0x000000ffff197224 */ /* 0x000fe200078e0017 */
[----:B0-----:R-:W-:-:S05]  /*4c40*/  F2FP.F16.F32.PACK_AB R0, RZ, R0 ;  /* 0x00000000ff00723e */ /* 0x001fca00000000ff */
[----:B------:R0:W-:Y:S01]  /*4c50*/  STG.E.U16 desc[UR36][R8.64], R0 ;  /* 0x0000000008007986 */ /* 0x0001e2000c101524 */
[----:B------:R-:W-:Y:S05]  /*4c60*/  BRA `(.L_x_29499) ;  /* 0x0000000c00547947 */ /* 0x000fea0003800000 */
.L_x_29507:
        /* <DEDUP_REMOVED lines=11> */
.L_x_29510:
[----:B------:R-:W0:Y:S01]  /*4d20*/  I2F.S8 R3, R3 ;  /* 0x0000000300037306 */ /* 0x000e220000001400 */
[----:B------:R-:W-:Y:S01]  /*4d30*/  IMAD.MOV.U32 R25, RZ, RZ, R23 ;  /* 0x000000ffff197224 */ /* 0x000fe200078e0017 */
[----:B0-----:R-:W-:-:S04]  /*4d40*/  F2FP.F16.F32.PACK_AB R3, RZ, R3 ;  /* 0x00000003ff03723e */ /* 0x001fc800000000ff */
[----:B------:R-:W-:-:S05]  /*4d50*/  PRMT R3, R3, 0x5410, RZ ;  /* 0x0000541003037816 */ /* 0x000fca00000000ff */
[----:B------:R0:W-:Y:S01]  /*4d60*/  STG.E desc[UR36][R8.64], R3 ;  /* 0x0000000308007986 */ /* 0x0001e2000c101924 */
[----:B------:R-:W-:Y:S05]  /*4d70*/  BRA `(.L_x_29499) ;  /* 0x0000000c00107947 */ /* 0x000fea0003800000 */
.L_x_29509:
[----:B------:R-:W-:Y:S01]  /*4d80*/  PRMT R4, R3, 0x8880, RZ ;  /* 0x0000888003047816 */ /* 0x000fe200000000ff */
[----:B------:R-:W-:-:S03]  /*4d90*/  IMAD.MOV.U32 R25, RZ, RZ, R23 ;  /* 0x000000ffff197224 */ /* 0x000fc600078e0017 */
[----:B------:R-:W-:-:S06]  /*4da0*/  PRMT R4, R4, 0x7710, RZ ;  /* 0x0000771004047816 */ /* 0x000fcc00000000ff */
[----:B------:R-:W0:Y:S02]  /*4db0*/  I2F.F64.S16 R4, R4 ;  /* 0x0000000400047312 */ /* 0x000e240000101c00 */
[----:B0-----:R0:W-:Y:S01]  /*4dc0*/  STG.E.64 desc[UR36][R8.64], R4 ;  /* 0x0000000408007986 */ /* 0x0011e2000c101b24 */
[----:B------:R-:W-:Y:S05]  /*4dd0*/  BRA `(.L_x_29499) ;  /* 0x0000000800f87947 */ /* 0x000fea0003800000 */
.L_x_29500:
        /* <DEDUP_REMOVED lines=13> */
.L_x_29513:
[----:B------:R-:W-:Y:S02]  /*4eb0*/  PRMT R4, R3, 0x8880, RZ ;  /* 0x0000888003047816 */ /* 0x000fe400000000ff */
[----:B------:R-:W-:Y:S01]  /*4ec0*/  CS2R R6, SRZ ;  /* 0x0000000000067805 */ /* 0x000fe2000001ff00 */
[----:B------:R-:W-:Y:S01]  /*4ed0*/  IMAD.MOV.U32 R25, RZ, RZ, R23 ;  /* 0x000000ffff197224 */ /* 0x000fe200078e0017 */
[----:B------:R-:W-:-:S06]  /*4ee0*/  PRMT R4, R4, 0x7710, RZ ;  /* 0x0000771004047816 */ /* 0x000fcc00000000ff */
[----:B------:R-:W0:Y:S02]  /*4ef0*/  I2F.F64.S16 R4, R4 ;  /* 0x0000000400047312 */ /* 0x000e240000101c00 */
[----:B0-----:R0:W-:Y:S01]  /*4f00*/  STG.E.128 desc[UR36][R8.64], R4 ;  /* 0x0000000408007986 */ /* 0x0011e2000c101d24 */
[----:B------:R-:W-:Y:S05]  /*4f10*/  BRA `(.L_x_29499) ;  /* 0x0000000800a87947 */ /* 0x000fea0003800000 */
.L_x_29512:
        /* <DEDUP_REMOVED lines=21> */
.L_x_29517:
[----:B------:R-:W-:Y:S05]  /*5070*/  BSYNC B0 ;  /* 0x0000000000007941 */ /* 0x000fea0003800000 */
.L_x_29516:
[----:B------:R-:W-:Y:S01]  /*5080*/  LOP3.LUT R5, R0, R5, RZ, 0xfc, !PT ;  /* 0x0000000500057212 */ /* 0x000fe200078efcff */
[----:B------:R-:W-:-:S04]  /*5090*/  IMAD.MOV.U32 R25, RZ, RZ, R23 ;  /* 0x000000ffff197224 */ /* 0x000fc800078e0017 */
[----:B------:R0:W-:Y:S01]  /*50a0*/  STG.E.U8 desc[UR36][R8.64], R5 ;  /* 0x0000000508007986 */ /* 0x0001e2000c101124 */
[----:B------:R-:W-:Y:S05]  /*50b0*/  BRA `(.L_x_29499) ;  /* 0x0000000800407947 */ /* 0x000fea0003800000 */
.L_x_29515:
        /* <DEDUP_REMOVED lines=13> */
.L_x_29519:
[----:B------:R-:W-:Y:S01]  /*5190*/  IMAD.MOV.U32 R0, RZ, RZ, 0x7f ;  /* 0x0000007fff007424 */ /* 0x000fe200078e00ff */
[----:B------:R-:W-:-:S04]  /*51a0*/  ISETP.GT.U32.AND P0, PT, R4, 0x7f800000, PT ;  /* 0x7f8000000400780c */ /* 0x000fc80003f04070 */
[----:B------:R-:W-:-:S09]  /*51b0*/  SEL R0, R0, 0x7c, P0 ;  /* 0x0000007c00007807 */ /* 0x000fd20000000000 */
.L_x_29520:
[----:B------:R-:W-:Y:S05]  /*51c0*/  BSYNC B0 ;  /* 0x0000000000007941 */ /* 0x000fea0003800000 */
.L_x_29518:
[----:B------:R-:W-:Y:S01]  /*51d0*/  LOP3.LUT R3, R5, 0x80000000, RZ, 0xc0, !PT ;  /* 0x8000000005037812 */ /* 0x000fe200078ec0ff */
[----:B------:R-:W-:-:S03]  /*51e0*/  IMAD.MOV.U32 R25, RZ, RZ, R23 ;  /* 0x000000ffff197224 */ /* 0x000fc600078e0017 */
[----:B------:R-:W-:-:S04]  /*51f0*/  SHF.R.U32.HI R3, RZ, 0x18, R3 ;  /* 0x00000018ff037819 */ /* 0x000fc80000011603 */
[----:B------:R-:W-:-:S05]  /*5200*/  LOP3.LUT R3, R0, R3, RZ, 0xfc, !PT ;  /* 0x0000000300037212 */ /* 0x000fca00078efcff */
[----:B------:R0:W-:Y:S01]  /*5210*/  STG.E.U8 desc[UR36][R8.64], R3 ;  /* 0x0000000308007986 */ /* 0x0001e2000c101124 */
[----:B------:R-:W-:Y:S05]  /*5220*/  BRA `(.L_x_29499) ;  /* 0x0000000400e47947 */ /* 0x000fea0003800000 */
.L_x_29514:
[----:B------:R-:W0:Y:S01]  /*5230*/  I2F.S8 R0, R3 ;  /* 0x0000000300007306 */ /* 0x000e220000001400 */
[----:B------:R-:W-:Y:S01]  /*5240*/  IMAD.MOV.U32 R25, RZ, RZ, R23 ;  /* 0x000000ffff197224 */ /* 0x000fe200078e0017 */
[----:B0-----:R-:W-:-:S05]  /*5250*/  F2FP.BF16.F32.PACK_AB R0, RZ, R0 ;  /* 0x00000000ff00723e */ /* 0x001fca00000010ff */
[----:B------:R0:W-:Y:S01]  /*5260*/  STG.E.U16 desc[UR36][R8.64], R0 ;  /* 0x0000000008007986 */ /* 0x0001e2000c101524 */
[----:B------:R-:W-:Y:S05]  /*5270*/  BRA `(.L_x_29499) ;  /* 0x0000000400d07947 */ /* 0x000fea0003800000 */
.L_x_29511:
        /* <DEDUP_REMOVED lines=13> */
.L_x_29523:
        /* <DEDUP_REMOVED lines=17> */
.L_x_29526:
[----:B------:R-:W-:-:S04]  /*5460*/  LOP3.LUT R3, R3, 0x80000000, RZ, 0xc0, !PT ;  /* 0x8000000003037812 */ /* 0x000fc800078ec0ff */
[----:B------:R-:W-:-:S04]  /*5470*/  SHF.R.U32.HI R3, RZ, 0x18, R3 ;  /* 0x00000018ff037819 */ /* 0x000fc80000011603 */
[----:B------:R-:W-:-:S04]  /*5480*/  LOP3.LUT R0, R0, R3, RZ, 0xfc, !PT ;  /* 0x0000000300007212 */ /* 0x000fc800078efcff */
[----:B------:R-:W-:-:S07]  /*5490*/  PRMT R4, R0, 0x7610, R4 ;  /* 0x0000761000047816 */ /* 0x000fce0000000004 */
.L_x_29525:
[----:B------:R-:W-:Y:S05]  /*54a0*/  BSYNC B0 ;  /* 0x0000000000007941 */ /* 0x000fea0003800000 */
.L_x_29524:
[----:B------:R0:W-:Y:S01]  /*54b0*/  STG.E.U8 desc[UR36][R8.64], R4 ;  /* 0x0000000408007986 */ /* 0x0001e2000c101124 */
[----:B------:R-:W-:Y:S01]  /*54c0*/  IMAD.MOV.U32 R25, RZ, RZ, R23 ;  /* 0x000000ffff197224 */ /* 0x000fe200078e0017 */
[----:B------:R-:W-:Y:S06]  /*54d0*/  BRA `(.L_x_29499) ;  /* 0x0000000400387947 */ /* 0x000fec0003800000 */
.L_x_29522:
        /* <DEDUP_REMOVED lines=17> */
.L_x_29529:
[----:B------:R-:W-:-:S04]  /*55f0*/  LOP3.LUT R3, R3, 0x80000000, RZ, 0xc0, !PT ;  /* 0x8000000003037812 */ /* 0x000fc800078ec0ff */
[----:B------:R-:W-:-:S04]  /*5600*/  SHF.R.U32.HI R3, RZ, 0x18, R3 ;  /* 0x00000018ff037819 */ /* 0x000fc80000011603 */
[----:B------:R-:W-:-:S04]  /*5610*/  LOP3.LUT R0, R0, R3, RZ, 0xfc, !PT ;  /* 0x0000000300007212 */ /* 0x000fc800078efcff */
[----:B------:R-:W-:-:S07]  /*5620*/  PRMT R4, R0, 0x7610, R4 ;  /* 0x0000761000047816 */ /* 0x000fce0000000004 */
.L_x_29528:
[----:B------:R-:W-:Y:S05]  /*5630*/  BSYNC B0 ;  /* 0x0000000000007941 */ /* 0x000fea0003800000 */
.L_x_29527:
[----:B------:R0:W-:Y:S01]  /*5640*/  STG.E.U8 desc[UR36][R8.64], R4 ;  /* 0x0000000408007986 */ /* 0x0001e2000c101124 */
[----:B------:R-:W-:Y:S01]  /*5650*/  IMAD.MOV.U32 R25, RZ, RZ, R23 ;  /* 0x000000ffff197224 */ /* 0x000fe200078e0017 */
[----:B------:R-:W-:Y:S06]  /*5660*/  BRA `(.L_x_29499) ;  /* 0x0000000000d47947 */ /* 0x000fec0003800000 */
.L_x_29521:
        /* <DEDUP_REMOVED lines=24> */
.L_x_29504:
        /* <DEDUP_REMOVED lines=16> */
.L_x_29532:
[----:B------:R-:W-:Y:S01]  /*58f0*/  IMAD.MOV.U32 R25, RZ, RZ, R23 ;  /* 0x000000ffff197224 */ /* 0x000fe200078e0017 */
[----:B------:R-:W-:Y:S06]  /*5900*/  BRA `(.L_x_29499) ;  /* 0x00000000002c7947 */ /* 0x000fec0003800000 */
.L_x_29531:
[----:B------:R-:W-:Y:S01]  /*5910*/  LOP3.LUT R3, R3, 0xffff, RZ, 0xc0, !PT ;  /* 0x0000ffff03037812 */ /* 0x000fe200078ec0ff */
[----:B------:R-:W-:-:S03]  /*5920*/  IMAD.MOV.U32 R25, RZ, RZ, R23 ;  /* 0x000000ffff197224 */ /* 0x000fc600078e0017 */
[----:B------:R-:W-:-:S05]  /*5930*/  PRMT R3, R3, 0x8880, RZ ;  /* 0x0000888003037816 */ /* 0x000fca00000000ff */
[----:B------:R-:W-:-:S05]  /*5940*/  IMAD.MOV.U32 R4, RZ, RZ, R3 ;  /* 0x000000ffff047224 */ /* 0x000fca00078e0003 */
[----:B------:R-:W-:-:S05]  /*5950*/  SHF.R.S32.HI R5, RZ, 0x1f, R4 ;  /* 0x0000001fff057819 */ /* 0x000fca0000011404 */
[----:B------:R0:W-:Y:S01]  /*5960*/  STG.E.64 desc[UR36][R8.64], R4 ;  /* 0x0000000408007986 */ /* 0x0001e2000c101b24 */
[----:B------:R-:W-:Y:S05]  /*5970*/  BRA `(.L_x_29499) ;  /* 0x0000000000107947 */ /* 0x000fea0003800000 */
.L_x_29530:
[----:B------:R-:W-:Y:S01]  /*5980*/  LOP3.LUT R3, R3, 0xffff, RZ, 0xc0, !PT ;  /* 0x0000ffff03037812 */ /* 0x000fe200078ec0ff */
[----:B------:R-:W-:-:S03]  /*5990*/  IMAD.MOV.U32 R25, RZ, RZ, R23 ;  /* 0x000000ffff197224 */ /* 0x000fc600078e0017 */
[----:B------:R-:W-:-:S05]  /*59a0*/  PRMT R3, R3, 0x8880, RZ ;  /* 0x0000888003037816 */ /* 0x000fca00000000ff */
[----:B------:R0:W-:Y:S02]  /*59b0*/  STG.E desc[UR36][R8.64], R3 ;  /* 0x0000000308007986 */ /* 0x0001e4000c101924 */
.L_x_29499:
[----:B------:R-:W-:Y:S05]  /*59c0*/  BSYNC B6 ;  /* 0x0000000000067941 */ /* 0x000fea0003800000 */
.L_x_29498:
        /* <DEDUP_REMOVED lines=23> */
.L_x_29538:
[----:B-----5:R4:W-:Y:S01]  /*5b40*/  STG.E.U8 desc[UR36][R8.64], R22 ;  /* 0x0000001608007986 */ /* 0x0209e2000c101124 */
[----:B------:R-:W-:Y:S05]  /*5b50*/  BRA `(.L_x_29540) ;  /* 0x0000000c00987947 */ /* 0x000fea0003800000 */
.L_x_29537:
        /* <DEDUP_REMOVED lines=12> */
.L_x_29542:
[----:B-----5:R-:W-:-:S04]  /*5c20*/  LOP3.LUT R22, R22, 0xffff, RZ, 0xc0, !PT ;  /* 0x0000ffff16167812 */ /* 0x020fc800078ec0ff */
[----:B------:R-:W-:-:S05]  /*5c30*/  PRMT R3, R22, 0x8880, RZ ;  /* 0x0000888016037816 */ /* 0x000fca00000000ff */
[----:B------:R2:W-:Y:S01]  /*5c40*/  STG.E desc[UR36][R8.64], R3 ;  /* 0x0000000308007986 */ /* 0x0005e2000c101924 */
[----:B------:R-:W-:Y:S05]  /*5c50*/  BRA `(.L_x_29540) ;  /* 0x0000000c00587947 */ /* 0x000fea0003800000 */
.L_x_29541:
[----:B-----5:R-:W-:-:S04]  /*5c60*/  PRMT R3, R22, 0x8880, RZ ;  /* 0x0000888016037816 */ /* 0x020fc800000000ff */
[----:B------:R-:W-:-:S05]  /*5c70*/  PRMT R3, R3, 0x7710, RZ ;  /* 0x0000771003037816 */ /* 0x000fca00000000ff */
[----:B------:R0:W-:Y:S01]  /*5c80*/  STG.E.U16 desc[UR36][R8.64], R3 ;  /* 0x0000000308007986 */ /* 0x0001e2000c101524 */
[----:B------:R-:W-:Y:S05]  /*5c90*/  BRA `(.L_x_29540) ;  /* 0x0000000c00487947 */ /* 0x000fea0003800000 */
.L_x_29536:
        /* <DEDUP_REMOVED lines=9> */
.L_x_29544:
[----:B-----5:R-:W0:Y:S02]  /*5d30*/  I2F.S8 R0, R22 ;  /* 0x0000001600007306 */ /* 0x020e240000001400 */
[----:B0-----:R-:W-:-:S05]  /*5d40*/  F2FP.F16.F32.PACK_AB R0, RZ, R0 ;  /* 0x00000000ff00723e */ /* 0x001fca00000000ff */
[----:B------:R0:W-:Y:S01]  /*5d50*/  STG.E.U16 desc[UR36][R8.64], R0 ;  /* 0x0000000008007986 */ /* 0x0001e2000c101524 */
[----:B------:R-:W-:Y:S05]  /*5d60*/  BRA `(.L_x_29540) ;  /* 0x0000000c00147947 */ /* 0x000fea0003800000 */
.L_x_29543:
        /* <DEDUP_REMOVED lines=10> */
.L_x_29546:
[----:B-----5:R-:W0:Y:S02]  /*5e10*/  I2F.S8 R22, R22 ;  /* 0x0000001600167306 */ /* 0x020e240000001400 */
[----:B0-----:R-:W-:-:S04]  /*5e20*/  F2FP.F16.F32.PACK_AB R3, RZ, R22 ;  /* 0x00000016ff03723e */ /* 0x001fc800000000ff */
[----:B------:R-:W-:-:S05]  /*5e30*/  PRMT R3, R3, 0x5410, RZ ;  /* 0x0000541003037816 */ /* 0x000fca00000000ff */
[----:B------:R0:W-:Y:S01]  /*5e40*/  STG.E desc[UR36][R8.64], R3 ;  /* 0x0000000308007986 */ /* 0x0001e2000c101924 */
[----:B------:R-:W-:Y:S05]  /*5e50*/  BRA `(.L_x_29540) ;  /* 0x0000000800d87947 */ /* 0x000fea0003800000 */
.L_x_29545:
[----:B-----5:R-:W-:-:S04]  /*5e60*/  PRMT R4, R22, 0x8880, RZ ;  /* 0x0000888016047816 */ /* 0x020fc800000000ff */
[----:B------:R-:W-:-:S06]  /*5e70*/  PRMT R4, R4, 0x7710, RZ ;  /* 0x0000771004047816 */ /* 0x000fcc00000000ff */
[----:B------:R-:W0:Y:S02]  /*5e80*/  I2F.F64.S16 R4, R4 ;  /* 0x0000000400047312 */ /* 0x000e240000101c00 */
[----:B0-----:R0:W-:Y:S01]  /*5e90*/  STG.E.64 desc[UR36][R8.64], R4 ;  /* 0x0000000408007986 */ /* 0x0011e2000c101b24 */
[----:B------:R-:W-:Y:S05]  /*5ea0*/  BRA `(.L_x_29540) ;  /* 0x0000000800c47947 */ /* 0x000fea0003800000 */
.L_x_29535:
        /* <DEDUP_REMOVED lines=12> */
.L_x_29549:
[----:B-----5:R-:W-:Y:S02]  /*5f70*/  PRMT R4, R22, 0x8880, RZ ;  /* 0x0000888016047816 */ /* 0x020fe400000000ff */
[----:B------:R-:W-:Y:S02]  /*5f80*/  CS2R R6, SRZ ;  /* 0x0000000000067805 */ /* 0x000fe4000001ff00 */
[----:B------:R-:W-:-:S06]  /*5f90*/  PRMT R4, R4, 0x7710, RZ ;  /* 0x0000771004047816 */ /* 0x000fcc00000000ff */
[----:B------:R-:W0:Y:S02]  /*5fa0*/  I2F.F64.S16 R4, R4 ;  /* 0x0000000400047312 */ /* 0x000e240000101c00 */
[----:B0-----:R0:W-:Y:S01]  /*5fb0*/  STG.E.128 desc[UR36][R8.64], R4 ;  /* 0x0000000408007986 */ /* 0x0011e2000c101d24 */
[----:B------:R-:W-:Y:S05]  /*5fc0*/  BRA `(.L_x_29540) ;  /* 0x00000008007c7947 */ /* 0x000fea0003800000 */
.L_x_29548:
        /* <DEDUP_REMOVED lines=21> */
.L_x_29553:
[----:B------:R-:W-:Y:S05]  /*6120*/  BSYNC B0 ;  /* 0x0000000000007941 */ /* 0x000fea0003800000 */
.L_x_29552:
[----:B------:R-:W-:-:S05]  /*6130*/  LOP3.LUT R5, R0, R5, RZ, 0xfc, !PT ;  /* 0x0000000500057212 */ /* 0x000fca00078efcff */
[----:B------:R0:W-:Y:S01]  /*6140*/  STG.E.U8 desc[UR36][R8.64], R5 ;  /* 0x0000000508007986 */ /* 0x0001e2000c101124 */
[----:B------:R-:W-:Y:S05]  /*6150*/  BRA `(.L_x_29540) ;  /* 0x0000000800187947 */ /* 0x000fea0003800000 */
.L_x_29551:
        /* <DEDUP_REMOVED lines=13> */
.L_x_29555:
[----:B------:R-:W-:Y:S01]  /*6230*/  IMAD.MOV.U32 R0, RZ, RZ, 0x7f ;  /* 0x0000007fff007424 */ /* 0x000fe200078e00ff */
[----:B------:R-:W-:-:S04]  /*6240*/  ISETP.GT.U32.AND P0, PT, R3, 0x7f800000, PT ;  /* 0x7f8000000300780c */ /* 0x000fc80003f04070 */
[----:B------:R-:W-:-:S09]  /*6250*/  SEL R0, R0, 0x7c, P0 ;  /* 0x0000007c00007807 */ /* 0x000fd20000000000 */
.L_x_29556:
[----:B------:R-:W-:Y:S05]  /*6260*/  BSYNC B0 ;  /* 0x0000000000007941 */ /* 0x000fea0003800000 */
.L_x_29554:
[----:B------:R-:W-:-:S04]  /*6270*/  LOP3.LUT R3, R5, 0x80000000, RZ, 0xc0, !PT ;  /* 0x8000000005037812 */ /* 0x000fc800078ec0ff */
[----:B------:R-:W-:-:S04]  /*6280*/  SHF.R.U32.HI R3, RZ, 0x18, R3 ;  /* 0x00000018ff037819 */ /* 0x000fc80000011603 */
[----:B------:R-:W-:-:S05]  /*6290*/  LOP3.LUT R3, R0, R3, RZ, 0xfc, !PT ;  /* 0x0000000300037212 */ /* 0x000fca00078efcff */
[----:B------:R0:W-:Y:S01]  /*62a0*/  STG.E.U8 desc[UR36][R8.64], R3 ;  /* 0x0000000308007986 */ /* 0x0001e2000c101124 */
[----:B------:R-:W-:Y:S05]  /*62b0*/  BRA `(.L_x_29540) ;  /* 0x0000000400c07947 */ /* 0x000fea0003800000 */
.L_x_29550:
[----:B-----5:R-:W0:Y:S02]  /*62c0*/  I2F.S8 R0, R22 ;  /* 0x0000001600007306 */ /* 0x020e240000001400 */
[----:B0-----:R-:W-:-:S05]  /*62d0*/  F2FP.BF16.F32.PACK_AB R0, RZ, R0 ;  /* 0x00000000ff00723e */ /* 0x001fca00000010ff */
[----:B------:R0:W-:Y:S01]  /*62e0*/  STG.E.U16 desc[UR36][R8.64], R0 ;  /* 0x0000000008007986 */ /* 0x0001e2000c101524 */
[----:B------:R-:W-:Y:S05]  /*62f0*/  BRA `(.L_x_29540) ;  /* 0x0000000400b07947 */ /* 0x000fea0003800000 */
.L_x_29547:
        /* <DEDUP_REMOVED lines=12> */
.L_x_29559:
        /* <DEDUP_REMOVED lines=17> */
.L_x_29562:
[----:B------:R-:W-:-:S04]  /*64d0*/  LOP3.LUT R3, R5, 0x80000000, RZ, 0xc0, !PT ;  /* 0x8000000005037812 */ /* 0x000fc800078ec0ff */
[----:B------:R-:W-:-:S04]  /*64e0*/  SHF.R.U32.HI R3, RZ, 0x18, R3 ;  /* 0x00000018ff037819 */ /* 0x000fc80000011603 */
[----:B------:R-:W-:-:S04]  /*64f0*/  LOP3.LUT R0, R0, R3, RZ, 0xfc, !PT ;  /* 0x0000000300007212 */ /* 0x000fc800078efcff */
[----:B------:R-:W-:-:S07]  /*6500*/  PRMT R4, R0, 0x7610, R4 ;  /* 0x0000761000047816 */ /* 0x000fce0000000004 */
.L_x_29561:
[----:B------:R-:W-:Y:S05]  /*6510*/  BSYNC B0 ;  /* 0x0000000000007941 */ /* 0x000fea0003800000 */
.L_x_29560:
[----:B------:R0:W-:Y:S01]  /*6520*/  STG.E.U8 desc[UR36][R8.64], R4 ;  /* 0x0000000408007986 */ /* 0x0001e2000c101124 */
[----:B------:R-:W-:Y:S05]  /*6530*/  BRA `(.L_x_29540) ;  /* 0x0000000400207947 */ /* 0x000fea0003800000 */
.L_x_29558:
        /* <DEDUP_REMOVED lines=17> */
.L_x_29565:
[----:B------:R-:W-:-:S04]  /*6650*/  LOP3.LUT R3, R5, 0x80000000, RZ, 0xc0, !PT ;  /* 0x8000000005037812 */ /* 0x000fc800078ec0ff */
[----:B------:R-:W-:-:S04]  /*6660*/  SHF.R.U32.HI R3, RZ, 0x18, R3 ;  /* 0x00000018ff037819 */ /* 0x000fc80000011603 */
[----:B------:R-:W-:-:S04]  /*6670*/  LOP3.LUT R0, R0, R3, RZ, 0xfc, !PT ;  /* 0x0000000300007212 */ /* 0x000fc800078efcff */
[----:B------:R-:W-:-:S07]  /*6680*/  PRMT R4, R0, 0x7610, R4 ;  /* 0x0000761000047816 */ /* 0x000fce0000000004 */
.L_x_29564:
[----:B------:R-:W-:Y:S05]  /*6690*/  BSYNC B0 ;  /* 0x0000000000007941 */ /* 0x000fea0003800000 */
.L_x_29563:
[----:B------:R0:W-:Y:S01]  /*66a0*/  STG.E.U8 desc[UR36][R8.64], R4 ;  /* 0x0000000408007986 */ /* 0x0001e2000c101124 */
[----:B------:R-:W-:Y:S05]  /*66b0*/  BRA `(.L_x_29540) ;  /* 0x0000000000c07947 */ /* 0x000fea0003800000 */
.L_x_29557:
        /* <DEDUP_REMOVED lines=22> */
.L_x_29539:
        /* <DEDUP_REMOVED lines=16> */
.L_x_29568:
[----:B------:R-:W-:Y:S05]  /*6920*/  BRA `(.L_x_29540) ;  /* 0x0000000000247947 */ /* 0x000fea0003800000 */
.L_x_29567:
[----:B-----5:R-:W-:-:S04]  /*6930*/  LOP3.LUT R22, R22, 0xffff, RZ, 0xc0, !PT ;  /* 0x0000ffff16167812 */ /* 0x020fc800078ec0ff */
[----:B------:R-:W-:-:S05]  /*6940*/  PRMT R22, R22, 0x8880, RZ ;  /* 0x0000888016167816 */ /* 0x000fca00000000ff */
[----:B------:R-:W-:-:S05]  /*6950*/  IMAD.MOV.U32 R4, RZ, RZ, R22 ;  /* 0x000000ffff047224 */ /* 0x000fca00078e0016 */
[----:B------:R-:W-:-:S05]  /*6960*/  SHF.R.S32.HI R5, RZ, 0x1f, R4 ;  /* 0x0000001fff057819 */ /* 0x000fca0000011404 */
[----:B------:R0:W-:Y:S01]  /*6970*/  STG.E.64 desc[UR36][R8.64], R4 ;  /* 0x0000000408007986 */ /* 0x0001e2000c101b24 */
[----:B------:R-:W-:Y:S05]  /*6980*/  BRA `(.L_x_29540) ;  /* 0x00000000000c7947 */ /* 0x000fea0003800000 */
.L_x_29566:
[----:B-----5:R-:W-:-:S04]  /*6990*/  LOP3.LUT R22, R22, 0xffff, RZ, 0xc0, !PT ;  /* 0x0000ffff16167812 */ /* 0x020fc800078ec0ff */
[----:B------:R-:W-:-:S05]  /*69a0*/  PRMT R3, R22, 0x8880, RZ ;  /* 0x0000888016037816 */ /* 0x000fca00000000ff */
[----:B------:R0:W-:Y:S02]  /*69b0*/  STG.E desc[UR36][R8.64], R3 ;  /* 0x0000000308007986 */ /* 0x0001e4000c101924 */
.L_x_29540:
        /* <DEDUP_REMOVED lines=23> */
.L_x_29572:
[----:B------:R0:W-:Y:S01]  /*6b30*/  STG.E.U8 desc[UR36][R8.64], R18 ;  /* 0x0000001208007986 */ /* 0x0001e2000c101124 */
[----:B------:R-:W-:Y:S05]  /*6b40*/  BRA `(.L_x_29574) ;  /* 0x0000000c00987947 */ /* 0x000fea0003800000 */
.L_x_29571:
        /* <DEDUP_REMOVED lines=12> */
.L_x_29576:
[----:B------:R-:W-:-:S04]  /*6c10*/  LOP3.LUT R18, R18, 0xffff, RZ, 0xc0, !PT ;  /* 0x0000ffff12127812 */ /* 0x000fc800078ec0ff */
[----:B------:R-:W-:-:S05]  /*6c20*/  PRMT R3, R18, 0x8880, RZ ;  /* 0x0000888012037816 */ /* 0x000fca00000000ff */
[----:B------:R0:W-:Y:S01]  /*6c30*/  STG.E desc[UR36][R8.64], R3 ;  /* 0x0000000308007986 */ /* 0x0001e2000c101924 */
[----:B------:R-:W-:Y:S05]  /*6c40*/  BRA `(.L_x_29574) ;  /* 0x0000000c00587947 */ /* 0x000fea0003800000 */
.L_x_29575:
[----:B------:R-:W-:-:S04]  /*6c50*/  PRMT R3, R18, 0x8880, RZ ;  /* 0x0000888012037816 */ /* 0x000fc800000000ff */
[----:B------:R-:W-:-:S05]  /*6c60*/  PRMT R3, R3, 0x7710, RZ ;  /* 0x0000771003037816 */ /* 0x000fca00000000ff */
[----:B------:R0:W-:Y:S01]  /*6c70*/  STG.E.U16 desc[UR36][R8.64], R3 ;  /* 0x0000000308007986 */ /* 0x0001e2000c101524 */
[----:B------:R-:W-:Y:S05]  /*6c80*/  BRA `(.L_x_29574) ;  /* 0x0000000c00487947 */ /* 0x000fea0003800000 */
.L_x_29570:
        /* <DEDUP_REMOVED lines=9> */
.L_x_29578:
[----:B------:R-:W0:Y:S02]  /*6d20*/  I2F.S8 R0, R18 ;  /* 0x0000001200007306 */ /* 0x000e240000001400 */
[----:B0-----:R-:W-:-:S05]  /*6d30*/  F2FP.F16.F32.PACK_AB R0, RZ, R0 ;  /* 0x00000000ff00723e */ /* 0x001fca00000000ff */
[----:B------:R0:W-:Y:S01]  /*6d40*/  STG.E.U16 desc[UR36][R8.64], R0 ;  /* 0x0000000008007986 */ /* 0x0001e2000c101524 */
[----:B------:R-:W-:Y:S05]  /*6d50*/  BRA `(.L_x_29574) ;  /* 0x0000000c00147947 */ /* 0x000fea0003800000 */
.L_x_29577:
        /* <DEDUP_REMOVED lines=10> */
.L_x_29580:
[----:B------:R-:W0:Y:S02]  /*6e00*/  I2F.S8 R18, R18 ;  /* 0x0000001200127306 */ /* 0x000e240000001400 */
[----:B0-----:R-:W-:-:S04]  /*6e10*/  F2FP.F16.F32.PACK_AB R3, RZ, R18 ;  /* 0x00000012ff03723e */ /* 0x001fc800000000ff */
[----:B------:R-:W-:-:S05]  /*6e20*/  PRMT R3, R3, 0x5410, RZ ;  /* 0x0000541003037816 */ /* 0x000fca00000000ff */
[----:B------:R0:W-:Y:S01]  /*6e30*/  STG.E desc[UR36][R8.64], R3 ;  /* 0x0000000308007986 */ /* 0x0001e2000c101924 */
[----:B------:R-:W-:Y:S05]  /*6e40*/  BRA `(.L_x_29574) ;  /* 0x0000000800d87947 */ /* 0x000fea0003800000 */
.L_x_29579:
[----:B------:R-:W-:-:S04]  /*6e50*/  PRMT R4, R18, 0x8880, RZ ;  /* 0x0000888012047816 */ /* 0x000fc800000000ff */
[----:B------:R-:W-:-:S06]  /*6e60*/  PRMT R4, R4, 0x7710, RZ ;  /* 0x0000771004047816 */ /* 0x000fcc00000000ff */
[----:B------:R-:W0:Y:S02]  /*6e70*/  I2F.F64.S16 R4, R4 ;  /* 0x0000000400047312 */ /* 0x000e240000101c00 */
[----:B0-----:R0:W-:Y:S01]  /*6e80*/  STG.E.64 desc[UR36][R8.64], R4 ;  /* 0x0000000408007986 */ /* 0x0011e2000c101b24 */
[----:B------:R-:W-:Y:S05]  /*6e90*/  BRA `(.L_x_29574) ;  /* 0x0000000800c47947 */ /* 0x000fea0003800000 */
.L_x_29569:
        /* <DEDUP_REMOVED lines=12> */
.L_x_29583:
[----:B------:R-:W-:Y:S02]  /*6f60*/  PRMT R4, R18, 0x8880, RZ ;  /* 0x0000888012047816 */ /* 0x000fe400000000ff */
[----:B------:R-:W-:Y:S02]  /*6f70*/  CS2R R6, SRZ ;  /* 0x0000000000067805 */ /* 0x000fe4000001ff00 */
[----:B------:R-:W-:-:S06]  /*6f80*/  PRMT R4, R4, 0x7710, RZ ;  /* 0x0000771004047816 */ /* 0x000fcc00000000ff */
[----:B------:R-:W0:Y:S02]  /*6f90*/  I2F.F64.S16 R4, R4 ;  /* 0x0000000400047312 */ /* 0x000e240000101c00 */
[----:B0-----:R0:W-:Y:S01]  /*6fa0*/  STG.E.128 desc[UR36][R8.64], R4 ;  /* 0x0000000408007986 */ /* 0x0011e2000c101d24 */
[----:B------:R-:W-:Y:S05]  /*6fb0*/  BRA `(.L_x_29574) ;  /* 0x00000008007c7947 */ /* 0x000fea0003800000 */
.L_x_29582:
        /* <DEDUP_REMOVED lines=21> */
.L_x_29587:
[----:B------:R-:W-:Y:S05]  /*7110*/  BSYNC B0 ;  /* 0x0000000000007941 */ /* 0x000fea0003800000 */
.L_x_29586:
[----:B------:R-:W-:-:S05]  /*7120*/  LOP3.LUT R5, R0, R5, RZ, 0xfc, !PT ;  /* 0x0000000500057212 */ /* 0x000fca00078efcff */
[----:B------:R0:W-:Y:S01]  /*7130*/  STG.E.U8 desc[UR36][R8.64], R5 ;  /* 0x0000000508007986 */ /* 0x0001e2000c101124 */
[----:B------:R-:W-:Y:S05]  /*7140*/  BRA `(.L_x_29574) ;  /* 0x0000000800187947 */ /* 0x000fea0003800000 */
.L_x_29585:
        /* <DEDUP_REMOVED lines=13> */
.L_x_29589:
[----:B------:R-:W-:Y:S01]  /*7220*/  IMAD.MOV.U32 R0, RZ, RZ, 0x7f ;  /* 0x0000007fff007424 */ /* 0x000fe200078e00ff */
[----:B------:R-:W-:-:S04]  /*7230*/  ISETP.GT.U32.AND P0, PT, R3, 0x7f800000, PT ;  /* 0x7f8000000300780c */ /* 0x000fc80003f04070 */
[----:B------:R-:W-:-:S09]  /*7240*/  SEL R0, R0, 0x7c, P0 ;  /* 0x0000007c00007807 */ /* 0x000fd20000000000 */
.L_x_29590:
[----:B------:R-:W-:Y:S05]  /*7250*/  BSYNC B0 ;  /* 0x0000000000007941 */ /* 0x000fea0003800000 */
.L_x_29588:
[----:B------:R-:W-:-:S04]  /*7260*/  LOP3.LUT R3, R5, 0x80000000, RZ, 0xc0, !PT ;  /* 0x8000000005037812 */ /* 0x000fc800078ec0ff */
[----:B------:R-:W-:-:S04]  /*7270*/  SHF.R.U32.HI R3, RZ, 0x18, R3 ;  /* 0x00000018ff037819 */ /* 0x000fc80000011603 */
[----:B------:R-:W-:-:S05]  /*7280*/  LOP3.LUT R3, R0, R3, RZ, 0xfc, !PT ;  /* 0x0000000300037212 */ /* 0x000fca00078efcff */
[----:B------:R0:W-:Y:S01]  /*7290*/  STG.E.U8 desc[UR36][R8.64], R3 ;  /* 0x0000000308007986 */ /* 0x0001e2000c101124 */
[----:B------:R-:W-:Y:S05]  /*72a0*/  BRA `(.L_x_29574) ;  /* 0x0000000400c07947 */ /* 0x000fea0003800000 */
.L_x_29584:
[----:B------:R-:W0:Y:S02]  /*72b0*/  I2F.S8 R0, R18 ;  /* 0x0000001200007306 */ /* 0x000e240000001400 */
[----:B0-----:R-:W-:-:S05]  /*72c0*/  F2FP.BF16.F32.PACK_AB R0, RZ, R0 ;  /* 0x00000000ff00723e */ /* 0x001fca00000010ff */
[----:B------:R0:W-:Y:S01]  /*72d0*/  STG.E.U16 desc[UR36][R8.64], R0 ;  /* 0x0000000008007986 */ /* 0x0001e2000c101524 */
[----:B------:R-:W-:Y:S05]  /*72e0*/  BRA `(.L_x_29574) ;  /* 0x0000000400b07947 */ /* 0x000fea0003800000 */
.L_x_29581:
        /* <DEDUP_REMOVED lines=12> */
.L_x_29593:
        /* <DEDUP_REMOVED lines=17> */
.L_x_29596:
[----:B------:R-:W-:-:S04]  /*74c0*/  LOP3.LUT R3, R5, 0x80000000, RZ, 0xc0, !PT ;  /* 0x8000000005037812 */ /* 0x000fc800078ec0ff */
[----:B------:R-:W-:-:S04]  /*74d0*/  SHF.R.U32.HI R3, RZ, 0x18, R3 ;  /* 0x00000018ff037819 */ /* 0x000fc80000011603 */
[----:B------:R-:W-:-:S04]  /*74e0*/  LOP3.LUT R0, R0, R3, RZ, 0xfc, !PT ;  /* 0x0000000300007212 */ /* 0x000fc800078efcff */
[----:B------:R-:W-:-:S07]  /*74f0*/  PRMT R4, R0, 0x7610, R4 ;  /* 0x0000761000047816 */ /* 0x000fce0000000004 */
.L_x_29595:
[----:B------:R-:W-:Y:S05]  /*7500*/  BSYNC B0 ;  /* 0x0000000000007941 */ /* 0x000fea0003800000 */
.L_x_29594:
[----:B------:R3:W-:Y:S01]  /*7510*/  STG.E.U8 desc[UR36][R8.64], R4 ;  /* 0x0000000408007986 */ /* 0x0007e2000c101124 */
[----:B------:R-:W-:Y:S05]  /*7520*/  BRA `(.L_x_29574) ;  /* 0x0000000400207947 */ /* 0x000fea0003800000 */
.L_x_29592:
        /* <DEDUP_REMOVED lines=17> */
.L_x_29599:
[----:B------:R-:W-:-:S04]  /*7640*/  LOP3.LUT R3, R5, 0x80000000, RZ, 0xc0, !PT ;  /* 0x8000000005037812 */ /* 0x000fc800078ec0ff */
[----:B------:R-:W-:-:S04]  /*7650*/  SHF.R.U32.HI R3, RZ, 0x18, R3 ;  /* 0x00000018ff037819 */ /* 0x000fc80000011603 */
[----:B------:R-:W-:-:S04]  /*7660*/  LOP3.LUT R0, R0, R3, RZ, 0xfc, !PT ;  /* 0x0000000300007212 */ /* 0x000fc800078efcff */
[----:B------:R-:W-:-:S07]  /*7670*/  PRMT R4, R0, 0x7610, R4 ;  /* 0x0000761000047816 */ /* 0x000fce0000000004 */
.L_x_29598:
[----:B------:R-:W-:Y:S05]  /*7680*/  BSYNC B0 ;  /* 0x0000000000007941 */ /* 0x000fea0003800000 */
.L_x_29597:
[----:B------:R0:W-:Y:S01]  /*7690*/  STG.E.U8 desc[UR36][R8.64], R4 ;  /* 0x0000000408007986 */ /* 0x0001e2000c101124 */
[----:B------:R-:W-:Y:S05]  /*76a0*/  BRA `(.L_x_29574) ;  /* 0x0000000000c07947 */ /* 0x000fea0003800000 */
.L_x_29591:
        /* <DEDUP_REMOVED lines=22> */
.L_x_29573:
        /* <DEDUP_REMOVED lines=16> */
.L_x_29602:
[----:B------:R-:W-:Y:S05]  /*7910*/  BRA `(.L_x_29574) ;  /* 0x0000000000247947 */ /* 0x000fea0003800000 */
.L_x_29601:
[----:B------:R-:W-:-:S04]  /*7920*/  LOP3.LUT R18, R18, 0xffff, RZ, 0xc0, !PT ;  /* 0x0000ffff12127812 */ /* 0x000fc800078ec0ff */
[----:B------:R-:W-:-:S05]  /*7930*/  PRMT R18, R18, 0x8880, RZ ;  /* 0x0000888012127816 */ /* 0x000fca00000000ff */
[----:B------:R-:W-:-:S05]  /*7940*/  IMAD.MOV.U32 R4, RZ, RZ, R18 ;  /* 0x000000ffff047224 */ /* 0x000fca00078e0012 */
[----:B------:R-:W-:-:S05]  /*7950*/  SHF.R.S32.HI R5, RZ, 0x1f, R4 ;  /* 0x0000001fff057819 */ /* 0x000fca0000011404 */
[----:B------:R1:W-:Y:S01]  /*7960*/  STG.E.64 desc[UR36][R8.64], R4 ;  /* 0x0000000408007986 */ /* 0x0003e2000c101b24 */
[----:B------:R-:W-:Y:S05]  /*7970*/  BRA `(.L_x_29574) ;  /* 0x00000000000c7947 */ /* 0x000fea0003800000 */
.L_x_29600:
[----:B------:R-:W-:-:S04]  /*7980*/  LOP3.LUT R18, R18, 0xffff, RZ, 0xc0, !PT ;  /* 0x0000ffff12127812 */ /* 0x000fc800078ec0ff */
[----:B------:R-:W-:-:S05]  /*7990*/  PRMT R3, R18, 0x8880, RZ ;  /* 0x0000888012037816 */ /* 0x000fca00000000ff */
[----:B------:R2:W-:Y:S02]  /*79a0*/  STG.E desc[UR36][R8.64], R3 ;  /* 0x0000000308007986 */ /* 0x0005e4000c101924 */
.L_x_29574:
[----:B------:R-:W-:-:S07]  /*79b0*/  VIADD R25, R25, 0x80 ;  /* 0x0000008019197836 */ /* 0x000fce0000000000 */
.L_x_29534:
[----:B------:R-:W-:Y:S05]  /*79c0*/  BSYNC B6 ;  /* 0x0000000000067941 */ /* 0x000fea0003800000 */
.L_x_29533:
        /* <DEDUP_REMOVED lines=21> */
.L_x_29606:
[----:B-----5:R-:W-:Y:S01]  /*7b20*/  STG.E.U8 desc[UR36][R2.64], R19 ;  /* 0x0000001302007986 */ /* 0x020fe2000c101124 */
[----:B------:R-:W-:Y:S05]  /*7b30*/  EXIT ;  /* 0x000000000000794d */ /* 0x000fea0003800000 */
.L_x_29605:
        /* <DEDUP_REMOVED lines=12> */
.L_x_29609:
[----:B-----5:R-:W-:-:S04]  /*7c00*/  LOP3.LUT R19, R19, 0xffff, RZ, 0xc0, !PT ;  /* 0x0000ffff13137812 */ /* 0x020fc800078ec0ff */
[----:B------:R-:W-:-:S05]  /*7c10*/  PRMT R5, R19, 0x8880, RZ ;  /* 0x0000888013057816 */ /* 0x000fca00000000ff */
[----:B------:R-:W-:Y:S01]  /*7c20*/  STG.E desc[UR36][R2.64], R5 ;  /* 0x0000000502007986 */ /* 0x000fe2000c101924 */
[----:B------:R-:W-:Y:S05]  /*7c30*/  EXIT ;  /* 0x000000000000794d */ /* 0x000fea0003800000 */
.L_x_29608:
[----:B-----5:R-:W-:-:S04]  /*7c40*/  PRMT R5, R19, 0x8880, RZ ;  /* 0x0000888013057816 */ /* 0x020fc800000000ff */
[----:B------:R-:W-:-:S05]  /*7c50*/  PRMT R5, R5, 0x7710, RZ ;  /* 0x0000771005057816 */ /* 0x000fca00000000ff */
[----:B------:R-:W-:Y:S01]  /*7c60*/  STG.E.U16 desc[UR36][R2.64], R5 ;  /* 0x0000000502007986 */ /* 0x000fe2000c101524 */
[----:B------:R-:W-:Y:S05]  /*7c70*/  EXIT ;  /* 0x000000000000794d */ /* 0x000fea0003800000 */
.L_x_29604:
        /* <DEDUP_REMOVED lines=9> */
.L_x_29611:
[----:B-----5:R-:W0:Y:S02]  /*7d10*/  I2F.S8 R0, R19 ;  /* 0x0000001300007306 */ /* 0x020e240000001400 */
[----:B0-----:R-:W-:-:S05]  /*7d20*/  F2FP.F16.F32.PACK_AB R0, RZ, R0 ;  /* 0x00000000ff00723e */ /* 0x001fca00000000ff */
[----:B------:R-:W-:Y:S01]  /*7d30*/  STG.E.U16 desc[UR36][R2.64], R0 ;  /* 0x0000000002007986 */ /* 0x000fe2000c101524 */
[----:B------:R-:W-:Y:S05]  /*7d40*/  EXIT ;  /* 0x000000000000794d */ /* 0x000fea0003800000 */
.L_x_29610:
        /* <DEDUP_REMOVED lines=10> */
.L_x_29613:
[----:B-----5:R-:W0:Y:S02]  /*7df0*/  I2F.S8 R19, R19 ;  /* 0x0000001300137306 */ /* 0x020e240000001400 */
[----:B0-----:R-:W-:-:S04]  /*7e00*/  F2FP.F16.F32.PACK_AB R5, RZ, R19 ;  /* 0x00000013ff05723e */ /* 0x001fc800000000ff */
[----:B------:R-:W-:-:S05]  /*7e10*/  PRMT R5, R5, 0x5410, RZ ;  /* 0x0000541005057816 */ /* 0x000fca00000000ff */
[----:B------:R-:W-:Y:S01]  /*7e20*/  STG.E desc[UR36][R2.64], R5 ;  /* 0x0000000502007986 */ /* 0x000fe2000c101924 */
[----:B------:R-:W-:Y:S05]  /*7e30*/  EXIT ;  /* 0x000000000000794d */ /* 0x000fea0003800000 */
.L_x_29612:
[----:B-----5:R-:W-:-:S04]  /*7e40*/  PRMT R4, R19, 0x8880, RZ ;  /* 0x0000888013047816 */ /* 0x020fc800000000ff */
[----:B------:R-:W-:-:S06]  /*7e50*/  PRMT R4, R4, 0x7710, RZ ;  /* 0x0000771004047816 */ /* 0x000fcc00000000ff */
[----:B------:R-:W0:Y:S02]  /*7e60*/  I2F.F64.S16 R4, R4 ;  /* 0x0000000400047312 */ /* 0x000e240000101c00 */
[----:B0-----:R-:W-:Y:S01]  /*7e70*/  STG.E.64 desc[UR36][R2.64], R4 ;  /* 0x0000000402007986 */ /* 0x001fe2000c101b24 */
[----:B------:R-:W-:Y:S05]  /*7e80*/  EXIT ;  /* 0x000000000000794d */ /* 0x000fea0003800000 */
.L_x_29603:
        /* <DEDUP_REMOVED lines=12> */
.L_x_29616:
[----:B-----5:R-:W-:Y:S02]  /*7f50*/  PRMT R4, R19, 0x8880, RZ ;  /* 0x0000888013047816 */ /* 0x020fe400000000ff */
[----:B------:R-:W-:Y:S02]  /*7f60*/  CS2R R6, SRZ ;  /* 0x0000000000067805 */ /* 0x000fe4000001ff00 */
[----:B------:R-:W-:-:S06]  /*7f70*/  PRMT R4, R4, 0x7710, RZ ;  /* 0x0000771004047816 */ /* 0x000fcc00000000ff */
[----:B------:R-:W0:Y:S02]  /*7f80*/  I2F.F64.S16 R4, R4 ;  /* 0x0000000400047312 */ /* 0x000e240000101c00 */
[----:B0-----:R-:W-:Y:S01]  /*7f90*/  STG.E.128 desc[UR36][R2.64], R4 ;  /* 0x0000000402007986 */ /* 0x001fe2000c101d24 */
[----:B------:R-:W-:Y:S05]  /*7fa0*/  EXIT ;  /* 0x000000000000794d */ /* 0x000fea0003800000 */
.L_x_29615:
        /* <DEDUP_REMOVED lines=21> */
.L_x_29620:
[----:B------:R-:W-:Y:S05]  /*8100*/  BSYNC B0 ;  /* 0x0000000000007941 */ /* 0x000fea0003800000 */
.L_x_29619:
[----:B------:R-:W-:-:S05]  /*8110*/  LOP3.LUT R5, R0, R5, RZ, 0xfc, !PT ;  /* 0x0000000500057212 */ /* 0x000fca00078efcff */
[----:B------:R-:W-:Y:S01]  /*8120*/  STG.E.U8 desc[UR36][R2.64], R5 ;  /* 0x0000000502007986 */ /* 0x000fe2000c101124 */
[----:B------:R-:W-:Y:S05]  /*8130*/  EXIT ;  /* 0x000000000000794d */ /* 0x000fea0003800000 */
.L_x_29618:
        /* <DEDUP_REMOVED lines=13> */
.L_x_29622:
[----:B------:R-:W-:Y:S01]  /*8210*/  IMAD.MOV.U32 R0, RZ, RZ, 0x7f ;  /* 0x0000007fff007424 */ /* 0x000fe200078e00ff */
[----:B------:R-:W-:-:S04]  /*8220*/  ISETP.GT.U32.AND P0, PT, R4, 0x7f800000, PT ;  /* 0x7f8000000400780c */ /* 0x000fc80003f04070 */
[----:B------:R-:W-:-:S09]  /*8230*/  SEL R0, R0, 0x7c, P0 ;  /* 0x0000007c00007807 */ /* 0x000fd20000000000 */
.L_x_29623:
[----:B------:R-:W-:Y:S05]  /*8240*/  BSYNC B0 ;  /* 0x0000000000007941 */ /* 0x000fea0003800000 */
.L_x_29621:
[----:B------:R-:W-:-:S04]  /*8250*/  LOP3.LUT R4, R19, 0x80000000, RZ, 0xc0, !PT ;  /* 0x8000000013047812 */ /* 0x000fc800078ec0ff */
[----:B------:R-:W-:-:S04]  /*8260*/  SHF.R.U32.HI R5, RZ, 0x18, R4 ;  /* 0x00000018ff057819 */ /* 0x000fc80000011604 */
[----:B------:R-:W-:-:S05]  /*8270*/  LOP3.LUT R5, R0, R5, RZ, 0xfc, !PT ;  /* 0x0000000500057212 */ /* 0x000fca00078efcff */
[----:B------:R-:W-:Y:S01]  /*8280*/  STG.E.U8 desc[UR36][R2.64], R5 ;  /* 0x0000000502007986 */ /* 0x000fe2000c101124 */
[----:B------:R-:W-:Y:S05]  /*8290*/  EXIT ;  /* 0x000000000000794d */ /* 0x000fea0003800000 */
.L_x_29617:
[----:B-----5:R-:W0:Y:S02]  /*82a0*/  I2F.S8 R0, R19 ;  /* 0x0000001300007306 */ /* 0x020e240000001400 */
[----:B0-----:R-:W-:-:S05]  /*82b0*/  F2FP.BF16.F32.PACK_AB R0, RZ, R0 ;  /* 0x00000000ff00723e */ /* 0x001fca00000010ff */
[----:B------:R-:W-:Y:S01]  /*82c0*/  STG.E.U16 desc[UR36][R2.64], R0 ;  /* 0x0000000002007986 */ /* 0x000fe2000c101524 */
[----:B------:R-:W-:Y:S05]  /*82d0*/  EXIT ;  /* 0x000000000000794d */ /* 0x000fea0003800000 */
.L_x_29614:
        /* <DEDUP_REMOVED lines=12> */
.L_x_29626:
        /* <DEDUP_REMOVED lines=17> */
.L_x_29629:
[----:B------:R-:W-:-:S04]  /*84b0*/  LOP3.LUT R0, R19, 0x80000000, RZ, 0xc0, !PT ;  /* 0x8000000013007812 */ /* 0x000fc800078ec0ff */
[----:B------:R-:W-:-:S04]  /*84c0*/  SHF.R.U32.HI R5, RZ, 0x18, R0 ;  /* 0x00000018ff057819 */ /* 0x000fc80000011600 */
[----:B------:R-:W-:-:S04]  /*84d0*/  LOP3.LUT R4, R4, R5, RZ, 0xfc, !PT ;  /* 0x0000000504047212 */ /* 0x000fc800078efcff */
[----:B------:R-:W-:-:S07]  /*84e0*/  PRMT R0, R4, 0x7610, R0 ;  /* 0x0000761004007816 */ /* 0x000fce0000000000 */
.L_x_29628:
[----:B------:R-:W-:Y:S05]  /*84f0*/  BSYNC B0 ;  /* 0x0000000000007941 */ /* 0x000fea0003800000 */
.L_x_29627:
[----:B------:R-:W-:Y:S01]  /*8500*/  STG.E.U8 desc[UR36][R2.64], R0 ;  /* 0x0000000002007986 */ /* 0x000fe2000c101124 */
[----:B------:R-:W-:Y:S05]  /*8510*/  EXIT ;  /* 0x000000000000794d */ /* 0x000fea0003800000 */
.L_x_29625:
        /* <DEDUP_REMOVED lines=17> */
.L_x_29632:
[----:B------:R-:W-:-:S04]  /*8630*/  LOP3.LUT R0, R19, 0x80000000, RZ, 0xc0, !PT ;  /* 0x8000000013007812 */ /* 0x000fc800078ec0ff */
[----:B------:R-:W-:-:S04]  /*8640*/  SHF.R.U32.HI R5, RZ, 0x18, R0 ;  /* 0x00000018ff057819 */ /* 0x000fc80000011600 */
[----:B------:R-:W-:-:S04]  /*8650*/  LOP3.LUT R4, R4, R5, RZ, 0xfc, !PT ;  /* 0x0000000504047212 */ /* 0x000fc800078efcff */
[----:B------:R-:W-:-:S07]  /*8660*/  PRMT R0, R4, 0x7610, R0 ;  /* 0x0000761004007816 */ /* 0x000fce0000000000 */
.L_x_29631:
[----:B------:R-:W-:Y:S05]  /*8670*/  BSYNC B0 ;  /* 0x0000000000007941 */ /* 0x000fea0003800000 */
.L_x_29630:
[----:B------:R-:W-:Y:S01]  /*8680*/  STG.E.U8 desc[UR36][R2.64], R0 ;  /* 0x0000000002007986 */ /* 0x000fe2000c101124 */
[----:B------:R-:W-:Y:S05]  /*8690*/  EXIT ;  /* 0x000000000000794d */ /* 0x000fea0003800000 */
.L_x_29624:
        /* <DEDUP_REMOVED lines=22> */
.L_x_29607:
        /* <DEDUP_REMOVED lines=16> */
.L_x_29635:
[----:B------:R-:W-:Y:S05]  /*8900*/  EXIT ;  /* 0x000000000000794d */ /* 0x000fea0003800000 */
.L_x_29634:
[----:B-----5:R-:W-:-:S04]  /*8910*/  LOP3.LUT R19, R19, 0xffff, RZ, 0xc0, !PT ;  /* 0x0000ffff13137812 */ /* 0x020fc800078ec0ff */
[----:B------:R-:W-:-:S05]  /*8920*/  PRMT R19, R19, 0x8880, RZ ;  /* 0x0000888013137816 */ /* 0x000fca00000000ff */
[----:B------:R-:W-:-:S05]  /*8930*/  IMAD.MOV.U32 R4, RZ, RZ, R19 ;  /* 0x000000ffff047224 */ /* 0x000fca00078e0013 */
[----:B------:R-:W-:-:S05]  /*8940*/  SHF.R.S32.HI R5, RZ, 0x1f, R4 ;  /* 0x0000001fff057819 */ /* 0x000fca0000011404 */
[----:B------:R-:W-:Y:S01]  /*8950*/  STG.E.64 desc[UR36][R2.64], R4 ;  /* 0x0000000402007986 */ /* 0x000fe2000c101b24 */
[----:B------:R-:W-:Y:S05]  /*8960*/  EXIT ;  /* 0x000000000000794d */ /* 0x000fea0003800000 */
.L_x_29633:
[----:B-----5:R-:W-:-:S04]  /*8970*/  LOP3.LUT R19, R19, 0xffff, RZ, 0xc0, !PT ;  /* 0x0000ffff13137812 */ /* 0x020fc800078ec0ff */
[----:B------:R-:W-:-:S05]  /*8980*/  PRMT R5, R19, 0x8880, RZ ;  /* 0x0000888013057816 */ /* 0x000fca00000000ff */
[----:B------:R-:W-:Y:S01]  /*8990*/  STG.E desc[UR36][R2.64], R5 ;  /* 0x0000000502007986 */ /* 0x000fe2000c101924 */
[----:B------:R-:W-:Y:S05]  /*89a0*/  EXIT ;  /* 0x000000000000794d */ /* 0x000fea0003800000 */
.L_x_29636:
        /* <DEDUP_REMOVED lines=13> */
.L_x_44030:


//--------------------- .text._ZN2at6native18elementwise_kernelILi128ELi4EZNS0_22gpu_kernel_impl_nocastINS0_13AUnaryFunctorIN3c108BFloat16ES5_bZZZNS0_23logical_and_kernel_cudaERNS_14TensorIteratorEENKUlvE0_clEvENKUlvE8_clEvEUlS5_S5_E_EEEEvRNS_18TensorIteratorBaseERKT_EUliE_EEviT1_ --------------------------
	.section	.text._ZN2at6native18elementwise_kernelILi128ELi4EZNS0_22gpu_kernel_impl_nocastINS0_13AUnaryFunctorIN3c108BFloat16ES5_bZZZNS0_23logical_and_kernel_cudaERNS_14TensorIteratorEENKUlvE0_clEvENKUlvE8_clEvEUlS5_S5_E_EEEEvRNS_18TensorIteratorBaseERKT_EUliE_EEviT1_,"ax",@progbits
	.align	128
        .global         _ZN2at6native18elementwise_kernelILi128ELi4EZNS0_22gpu_kernel_impl_nocastINS0_13AUnaryFunctorIN3c108BFloat16ES5_bZZZNS0_23logical_and_kernel_cudaERNS_14TensorIteratorEENKUlvE0_clEvENKUlvE8_clEvEUlS5_S5_E_EEEEvRNS_18TensorIteratorBaseERKT_EUliE_EEviT1_
        .type           _ZN2at6native18elementwise_kernelILi128ELi4EZNS0_22gpu_kernel_impl_nocastINS0_13AUnaryFunctorIN3c108BFloat16ES5_bZZZNS0_23logical_and_kernel_cudaERNS_14TensorIteratorEENKUlvE0_clEvENKUlvE8_clEvEUlS5_S5_E_EEEEvRNS_18TensorIteratorBaseERKT_EUliE_EEviT1_,@function
        .size           _ZN2at6native18elementwise_kernelILi128ELi4EZNS0_22gpu_kernel_impl_nocastINS0_13AUnaryFunctorIN3c108BFloat16ES5_bZZZNS0_23logical_and_kernel_cudaERNS_14TensorIteratorEENKUlvE0_clEvENKUlvE8_clEvEUlS5_S5_E_EEEEvRNS_18TensorIteratorBaseERKT_EUliE_EEviT1_,(.L_x_44031 - _ZN2at6native18elementwise_kernelILi128ELi4EZNS0_22gpu_kernel_impl_nocastINS0_13AUnaryFunctorIN3c108BFloat16ES5_bZZZNS0_23logical_and_kernel_cudaERNS_14TensorIteratorEENKUlvE0_clEvENKUlvE8_clEvEUlS5_S5_E_EEEEvRNS_18TensorIteratorBaseERKT_EUliE_EEviT1_)
        .other          _ZN2at6native18elementwise_kernelILi128ELi4EZNS0_22gpu_kernel_impl_nocastINS0_13AUnaryFunctorIN3c108BFloat16ES5_bZZZNS0_23logical_and_kernel_cudaERNS_14TensorIteratorEENKUlvE0_clEvENKUlvE8_clEvEUlS5_S5_E_EEEEvRNS_18TensorIteratorBaseERKT_EUliE_EEviT1_,@"STO_CUDA_ENTRY STV_DEFAULT"
_ZN2at6native18elementwise_kernelILi128ELi4EZNS0_22gpu_kernel_impl_nocastINS0_13AUnaryFunctorIN3c108BFloat16ES5_bZZZNS0_23logical_and_kernel_cudaERNS_14TensorIteratorEENKUlvE0_clEvENKUlvE8_clEvEUlS5_S5_E_EEEEvRNS_18TensorIteratorBaseERKT_EUliE_EEviT1_:
.text._ZN2at6native18elementwise_kernelILi128ELi4EZNS0_22gpu_kernel_impl_nocastINS0_13AUnaryFunctorIN3c108BFloat16ES5_bZZZNS0_23logical_and_kernel_cudaERNS_14TensorIteratorEENKUlvE0_clEvENKUlvE8_clEvEUlS5_S5_E_EEEEvRNS_18TensorIteratorBaseERKT_EUliE_EEviT1_:
        /* <DEDUP_REMOVED lines=312> */
.L_x_29639:
[----:B------:R-:W-:Y:S02]  /*1380*/  ULDC.64 UR8, c[0x0][0x418] ;  /* 0x0001060000087ab9 */ /* 0x000fe40000000a00 */
[----:B------:R-:W-:-:S04]  /*1390*/  IADD3 R4, P0, R2, UR8, RZ ;  /* 0x0000000802047c10 */ /* 0x000fc8000ff1e0ff */
[----:B------:R-:W-:-:S05]  /*13a0*/  IADD3.X R5, RZ, UR9, RZ, P0, !PT ;  /* 0x00000009ff057c10 */ /* 0x000fca00087fe4ff */
[----:B------:R-:W2:Y:S01]  /*13b0*/  LDG.E.U16 R4, desc[UR4][R4.64] ;  /* 0x0000000404047981 */ /* 0x000ea2000c1e1500 */
[----:B------:R-:W-:Y:S01]  /*13c0*/  USHF.L.U32 UR8, UR7, 0x10, URZ ;  /* 0x0000001007087899 */ /* 0x000fe2000800063f */
[----:B------:R-:W-:Y:S01]  /*13d0*/  PRMT R7, RZ, 0x7610, R7 ;  /* 0x00007610ff077816 */ /* 0x000fe20000000007 */
[----:B------:R-:W-:-:S04]  /*13e0*/  VIADD R0, R0, 0x80 ;  /* 0x0000008000007836 */ /* 0x000fc80000000000 */
[----:B------:R-:W-:Y:S01]  /*13f0*/  FSETP.NEU.FTZ.AND P1, PT, RZ, UR8, PT ;  /* 0x00000008ff007c0b */ /* 0x000fe2000bf3d000 */
[----:B------:R-:W-:Y:S02]  /*1400*/  ULDC.64 UR8, c[0x0][0x410] ;  /* 0x0001040000087ab9 */ /* 0x000fe40000000a00 */
[----:B------:R-:W-:-:S04]  /*1410*/  IADD3 R2, P2, R3, UR8, RZ ;  /* 0x0000000803027c10 */ /* 0x000fc8000ff5e0ff */
[----:B------:R-:W-:-:S06]  /*1420*/  IADD3.X R3, RZ, UR9, RZ, P2, !PT ;  /* 0x00000009ff037c10 */ /* 0x000fcc00097fe4ff */
[----:B--2---:R-:W-:-:S04]  /*1430*/  @P1 SHF.L.U32 R6, R4, 0x10, RZ ;  /* 0x0000001004061819 */ /* 0x004fc800000006ff */
[----:B------:R-:W-:-:S04]  /*1440*/  @P1 FSETP.NEU.FTZ.AND P0, PT, R6, RZ, PT ;  /* 0x000000ff0600120b */ /* 0x000fc80003f1d000 */
[----:B------:R-:W-:-:S05]  /*1450*/  @P1 SEL R7, RZ, 0x1, !P0 ;  /* 0x00000001ff071807 */ /* 0x000fca0004000000 */
[----:B------:R0:W-:Y:S04]  /*1460*/  STG.E.U8 desc[UR4][R2.64], R7 ;  /* 0x0000000702007986 */ /* 0x0001e8000c101104 */
.L_x_29638:
[----:B------:R-:W-:Y:S05]  /*1470*/  BSYNC B0 ;  /* 0x0000000000007941 */ /* 0x000fea0003800000 */
.L_x_29637:
        /* <DEDUP_REMOVED lines=305> */
.L_x_29642:
[----:B------:R-:W-:Y:S02]  /*2790*/  ULDC.64 UR8, c[0x0][0x418] ;  /* 0x0001060000087ab9 */ /* 0x000fe40000000a00 */
[----:B------:R-:W-:-:S04]  /*27a0*/  IADD3 R4, P0, R2, UR8, RZ ;  /* 0x0000000802047c10 */ /* 0x000fc8000ff1e0ff */
[----:B------:R-:W-:-:S05]  /*27b0*/  IADD3.X R5, RZ, UR9, RZ, P0, !PT ;  /* 0x00000009ff057c10 */ /* 0x000fca00087fe4ff */
[----:B------:R-:W2:Y:S01]  /*27c0*/  LDG.E.U16 R4, desc[UR4][R4.64] ;  /* 0x0000000404047981 */ /* 0x000ea2000c1e1500 */
[----:B------:R-:W-:Y:S01]  /*27d0*/  USHF.L.U32 UR8, UR7, 0x10, URZ ;  /* 0x0000001007087899 */ /* 0x000fe2000800063f */
[----:B------:R-:W-:Y:S02]  /*27e0*/  PRMT R7, RZ, 0x7610, R7 ;  /* 0x00007610ff077816 */ /* 0x000fe40000000007 */
[----:B------:R-:W-:-:S03]  /*27f0*/  IADD3 R0, R0, 0x80, RZ ;  /* 0x0000008000007810 */ /* 0x000fc60007ffe0ff */
[----:B------:R-:W-:Y:S01]  /*2800*/  FSETP.NEU.FTZ.AND P2, PT, RZ, UR8, PT ;  /* 0x00000008ff007c0b */ /* 0x000fe2000bf5d000 */
[----:B------:R-:W-:Y:S02]  /*2810*/  ULDC.64 UR8, c[0x0][0x410] ;  /* 0x0001040000087ab9 */ /* 0x000fe40000000a00 */
[----:B------:R-:W-:-:S04]  /*2820*/  IADD3 R2, P1, R3, UR8, RZ ;  /* 0x0000000803027c10 */ /* 0x000fc8000ff3e0ff */
[----:B------:R-:W-:-:S06]  /*2830*/  IADD3.X R3, RZ, UR9, RZ, P1, !PT ;  /* 0x00000009ff037c10 */ /* 0x000fcc0008ffe4ff */
[----:B--2---:R-:W-:-:S04]  /*2840*/  @P2 SHF.L.U32 R6, R4, 0x10, RZ ;  /* 0x0000001004062819 */ /* 0x004fc800000006ff */
[----:B------:R-:W-:-:S04]  /*2850*/  @P2 FSETP.NEU.FTZ.AND P0, PT, R6, RZ, PT ;  /* 0x000000ff0600220b */ /* 0x000fc80003f1d000 */
[----:B------:R-:W-:Y:S02]  /*2860*/  @P2 SEL R7, RZ, 0x1, !P0 ;  /* 0x00000001ff072807 */ /* 0x000fe40004000000 */
        /* <DEDUP_REMOVED lines=305> */
.L_x_29643:
        /* <DEDUP_REMOVED lines=15> */
.L_x_29641:
[----:B------:R-:W-:Y:S05]  /*3c70*/  BSYNC B0 ;  /* 0x0000000000007941 */ /* 0x000fea0003800000 */
.L_x_29640:
        /* <DEDUP_REMOVED lines=304> */
.L_x_29644:
        /* <DEDUP_REMOVED lines=8> */
[----:B------:R-:W-:Y:S02]  /*5000*/  PRMT R7, RZ, 0x7610, R7 ;  /* 0x00007610ff077816 */ /* 0x000fe40000000007 */
[----:B------:R-:W-:-:S09]  /*5010*/  IADD3.X R3, RZ, UR9, RZ, P1, !PT ;  /* 0x00000009ff037c10 */ /* 0x000fd20008ffe4ff */
[----:B--2---:R-:W-:-:S04]  /*5020*/  @P2 SHF.L.U32 R0, R0, 0x10, RZ ;  /* 0x0000001000002819 */ /* 0x004fc800000006ff */
[----:B------:R-:W-:-:S04]  /*5030*/  @P2 FSETP.NEU.FTZ.AND P0, PT, R0, RZ, PT ;  /* 0x000000ff0000220b */ /* 0x000fc80003f1d000 */
[----:B------:R-:W-:-:S05]  /*5040*/  @P2 SEL R7, RZ, 0x1, !P0 ;  /* 0x00000001ff072807 */ /* 0x000fca0004000000 */
[----:B------:R-:W-:Y:S01]  /*5050*/  STG.E.U8 desc[UR4][R2.64], R7 ;  /* 0x0000000702007986 */ /* 0x000fe2000c101104 */
[----:B------:R-:W-:Y:S05]  /*5060*/  EXIT ;  /* 0x000000000000794d */ /* 0x000fea0003800000 */
.L_x_29645:
        /* <DEDUP_REMOVED lines=9> */
.L_x_44031:


//--------------------- .text._ZN2at6native27unrolled_elementwise_kernelINS0_13AUnaryFunctorIN3c108BFloat16ES4_bZZZNS0_23logical_and_kernel_cudaERNS_14TensorIteratorEENKUlvE0_clEvENKUlvE8_clEvEUlS4_S4_E_EESt5arrayIPcLm2EELi4E23TrivialOffsetCalculatorILi1EjESF_NS0_6memory15LoadWithoutCastENSG_16StoreWithoutCastEEEviT_T0_T2_T3_T4_T5_ --------------------------
	.section	.text._ZN2at6native27unrolled_elementwise_kernelINS0_13AUnaryFunctorIN3c108BFloat16ES4_bZZZNS0_23logical_and_kernel_cudaERNS_14TensorIteratorEENKUlvE0_clEvENKUlvE8_clEvEUlS4_S4_E_EESt5arrayIPcLm2EELi4E23TrivialOffsetCalculatorILi1EjESF_NS0_6memory15LoadWithoutCastENSG_16StoreWithoutCastEEEviT_T0_T2_T3_T4_T5_,"ax",@progbits
	.align	128
        .global         _ZN2at6native27unrolled_elementwise_kernelINS0_13AUnaryFunctorIN3c108BFloat16ES4_bZZZNS0_23logical_and_kernel_cudaERNS_14TensorIteratorEENKUlvE0_clEvENKUlvE8_clEvEUlS4_S4_E_EESt5arrayIPcLm2EELi4E23TrivialOffsetCalculatorILi1EjESF_NS0_6memory15LoadWithoutCastENSG_16StoreWithoutCastEEEviT_T0_T2_T3_T4_T5_
        .type           _ZN2at6native27unrolled_elementwise_kernelINS0_13AUnaryFunctorIN3c108BFloat16ES4_bZZZNS0_23logical_and_kernel_cudaERNS_14TensorIteratorEENKUlvE0_clEvENKUlvE8_clEvEUlS4_S4_E_EESt5arrayIPcLm2EELi4E23TrivialOffsetCalculatorILi1EjESF_NS0_6memory15LoadWithoutCastENSG_16StoreWithoutCastEEEviT_T0_T2_T3_T4_T5_,@function
        .size           _ZN2at6native27unrolled_elementwise_kernelINS0_13AUnaryFunctorIN3c108BFloat16ES4_bZZZNS0_23logical_and_kernel_cudaERNS_14TensorIteratorEENKUlvE0_clEvENKUlvE8_clEvEUlS4_S4_E_EESt5arrayIPcLm2EELi4E23TrivialOffsetCalculatorILi1EjESF_NS0_6memory15LoadWithoutCastENSG_16StoreWithoutCastEEEviT_T0_T2_T3_T4_T5_,(.L_x_44032 - _ZN2at6native27unrolled_elementwise_kernelINS0_13AUnaryFunctorIN3c108BFloat16ES4_bZZZNS0_23logical_and_kernel_cudaERNS_14TensorIteratorEENKUlvE0_clEvENKUlvE8_clEvEUlS4_S4_E_EESt5arrayIPcLm2EELi4E23TrivialOffsetCalculatorILi1EjESF_NS0_6memory15LoadWithoutCastENSG_16StoreWithoutCastEEEviT_T0_T2_T3_T4_T5_)
        .other          _ZN2at6native27unrolled_elementwise_kernelINS0_13AUnaryFunctorIN3c108BFloat16ES4_bZZZNS0_23logical_and_kernel_cudaERNS_14TensorIteratorEENKUlvE0_clEvENKUlvE8_clEvEUlS4_S4_E_EESt5arrayIPcLm2EELi4E23TrivialOffsetCalculatorILi1EjESF_NS0_6memory15LoadWithoutCastENSG_16StoreWithoutCastEEEviT_T0_T2_T3_T4_T5_,@"STO_CUDA_ENTRY STV_DEFAULT"
_ZN2at6native27unrolled_elementwise_kernelINS0_13AUnaryFunctorIN3c108BFloat16ES4_bZZZNS0_23logical_and_kernel_cudaERNS_14TensorIteratorEENKUlvE0_clEvENKUlvE8_clEvEUlS4_S4_E_EESt5arrayIPcLm2EELi4E23TrivialOffsetCalculatorILi1EjESF_NS0_6memory15LoadWithoutCastENSG_16StoreWithoutCastEEEviT_T0_T2_T3_T4_T5_:
.text._ZN2at6native27unrolled_elementwise_kernelINS0_13AUnaryFunctorIN3c108BFloat16ES4_bZZZNS0_23logical_and_kernel_cudaERNS_14TensorIteratorEENKUlvE0_clEvENKUlvE8_clEvEUlS4_S4_E_EESt5arrayIPcLm2EELi4E23TrivialOffsetCalculatorILi1EjESF_NS0_6memory15LoadWithoutCastENSG_16StoreWithoutCastEEEviT_T0_T2_T3_T4_T5_:
        /* <DEDUP_REMOVED lines=50> */
[----:B------:R-:W-:-:S06]  /*0320*/  USHF.L.U32 UR4, UR5, 0x10, URZ ;  /* 0x0000001005047899 */ /* 0x000fcc000800063f */
[----:B------:R-:W-:-:S13]  /*0330*/  FSETP.NEU.FTZ.AND P6, PT, RZ, UR4, PT ;  /* 0x00000004ff007c0b */ /* 0x000fda000bfdd000 */
[----:B-----5:R-:W-:-:S05]  /*0340*/  @P6 IMAD.U32 R9, R9, 0x10000, RZ ;  /* 0x0001000009096824 */ /* 0x020fca00078e00ff */
[----:B------:R-:W-:Y:S02]  /*0350*/  @P6 FSETP.NEU.FTZ.AND P5, PT, R9, RZ, PT ;  /* 0x000000ff0900620b */ /* 0x000fe40003fbd000 */
[----:B------:R-:W-:Y:S02]  /*0360*/  PRMT R9, RZ, 0x7610, R9 ;  /* 0x00007610ff097816 */ /* 0x000fe40000000009 */
[----:B------:R-:W-:-:S04]  /*0370*/  @P6 SEL R10, RZ, 0x1, !P5 ;  /* 0x00000001ff0a6807 */ /* 0x000fc80006800000 */
[----:B------:R-:W-:-:S07]  /*0380*/  @P6 PRMT R9, R10, 0x7610, R9 ;  /* 0x000076100a096816 */ /* 0x000fce0000000009 */
.L_x_29647:
[----:B------:R-:W-:Y:S05]  /*0390*/  BSYNC B0 ;  /* 0x0000000000007941 */ /* 0x000fea0003800000 */
.L_x_29646:
[----:B------:R-:W-:Y:S04]  /*03a0*/  BSSY B0, `(.L_x_29648) ;  /* 0x0000009000007945 */ /* 0x000fe80003800000 */
[----:B------:R-:W-:Y:S05]  /*03b0*/  @P4 BRA `(.L_x_29649) ;  /* 0x00000000001c4947 */ /* 0x000fea0003800000 */
[----:B------:R-:W-:Y:S01]  /*03c0*/  USHF.L.U32 UR4, UR5, 0x10, URZ ;  /* 0x0000001005047899 */ /* 0x000fe2000800063f */
[----:B------:R-:W-:-:S05]  /*03d0*/  PRMT R10, RZ, 0x7610, R10 ;  /* 0x00007610ff0a7816 */ /* 0x000fca000000000a */
[----:B------:R-:W-:-:S13]  /*03e0*/  FSETP.NEU.FTZ.AND P5, PT, RZ, UR4, PT ;  /* 0x00000004ff007c0b */ /* 0x000fda000bfbd000 */
[----:B-----5:R-:W-:-:S05]  /*03f0*/  @P5 IMAD.U32 R8, R8, 0x10000, RZ ;  /* 0x0001000008085824 */ /* 0x020fca00078e00ff */
[----:B------:R-:W-:-:S04]  /*0400*/  @P5 FSETP.NEU.FTZ.AND P4, PT, R8, RZ, PT ;  /* 0x000000ff0800520b */ /* 0x000fc80003f9d000 */
[----:B------:R-:W-:-:S04]  /*0410*/  @P5 SEL R8, RZ, 0x1, !P4 ;  /* 0x00000001ff085807 */ /* 0x000fc80006000000 */
[----:B------:R-:W-:-:S07]  /*0420*/  @P5 PRMT R10, R8, 0x7610, R10 ;  /* 0x00007610080a5816 */ /* 0x000fce000000000a */
.L_x_29649:
[----:B------:R-:W-:Y:S05]  /*0430*/  BSYNC B0 ;  /* 0x0000000000007941 */ /* 0x000fea0003800000 */
.L_x_29648:
[----:B------:R-:W-:Y:S04]  /*0440*/  BSSY B0, `(.L_x_29650) ;  /* 0x0000009000007945 */ /* 0x000fe80003800000 */
[----:B------:R-:W-:Y:S05]  /*0450*/  @P3 BRA `(.L_x_29651) ;  /* 0x00000000001c3947 */ /* 0x000fea0003800000 */
[----:B------:R-:W-:-:S06]  /*0460*/  USHF.L.U32 UR4, UR5, 0x10, URZ ;  /* 0x0000001005047899 */ /* 0x000fcc000800063f */
[----:B------:R-:W-:-:S13]  /*0470*/  FSETP.NEU.FTZ.AND P4, PT, RZ, UR4, PT ;  /* 0x00000004ff007c0b */ /* 0x000fda000bf9d000 */
[----:B-----5:R-:W-:-:S05]  /*0480*/  @P4 IMAD.U32 R6, R6, 0x10000, RZ ;  /* 0x0001000006064824 */ /* 0x020fca00078e00ff */
[----:B------:R-:W-:Y:S02]  /*0490*/  @P4 FSETP.NEU.FTZ.AND P3, PT, R6, RZ, PT ;  /* 0x000000ff0600420b */ /* 0x000fe40003f7d000 */
[----:B------:R-:W-:Y:S02]  /*04a0*/  PRMT R6, RZ, 0x7610, R6 ;  /* 0x00007610ff067816 */ /* 0x000fe40000000006 */
[----:B------:R-:W-:-:S04]  /*04b0*/  @P4 SEL R8, RZ, 0x1, !P3 ;  /* 0x00000001ff084807 */ /* 0x000fc80005800000 */
[----:B------:R-:W-:-:S07]  /*04c0*/  @P4 PRMT R6, R8, 0x7610, R6 ;  /* 0x0000761008064816 */ /* 0x000fce0000000006 */
.L_x_29651:
[----:B------:R-:W-:Y:S05]  /*04d0*/  BSYNC B0 ;  /* 0x0000000000007941 */ /* 0x000fea0003800000 */
.L_x_29650:
        /* <DEDUP_REMOVED lines=9> */
.L_x_29653:
[----:B------:R-:W-:Y:S05]  /*0570*/  BSYNC B0 ;  /* 0x0000000000007941 */ /* 0x000fea0003800000 */
.L_x_29652:
        /* <DEDUP_REMOVED lines=15> */
.L_x_29655:
[----:B------:R-:W-:Y:S05]  /*0670*/  BSYNC B0 ;  /* 0x0000000000007941 */ /* 0x000fea0003800000 */
.L_x_29654:
        /* <DEDUP_REMOVED lines=8> */
.L_x_29656:
        /* <DEDUP_REMOVED lines=16> */
.L_x_44032:


//--------------------- .text._ZN2at6native29vectorized_elementwise_kernelILi2ENS0_13AUnaryFunctorIN3c108BFloat16ES4_bZZZNS0_23logical_and_kernel_cudaERNS_14TensorIteratorEENKUlvE0_clEvENKUlvE8_clEvEUlS4_S4_E_EESt5arrayIPcLm2EEEEviT0_T1_ --------------------------
	.section	.text._ZN2at6native29vectorized_elementwise_kernelILi2ENS0_13AUnaryFunctorIN3c108BFloat16ES4_bZZZNS0_23logical_and_kernel_cudaERNS_14TensorIteratorEENKUlvE0_clEvENKUlvE8_clEvEUlS4_S4_E_EESt5arrayIPcLm2EEEEviT0_T1_,"ax",@progbits
	.align	128
        .global         _ZN2at6native29vectorized_elementwise_kernelILi2ENS0_13AUnaryFunctorIN3c108BFloat16ES4_bZZZNS0_23logical_and_kernel_cudaERNS_14TensorIteratorEENKUlvE0_clEvENKUlvE8_clEvEUlS4_S4_E_EESt5arrayIPcLm2EEEEviT0_T1_
        .type           _ZN2at6native29vectorized_elementwise_kernelILi2ENS0_13AUnaryFunctorIN3c108BFloat16ES4_bZZZNS0_23logical_and_kernel_cudaERNS_14TensorIteratorEENKUlvE0_clEvENKUlvE8_clEvEUlS4_S4_E_EESt5arrayIPcLm2EEEEviT0_T1_,@function
        .size           _ZN2at6native29vectorized_elementwise_kernelILi2ENS0_13AUnaryFunctorIN3c108BFloat16ES4_bZZZNS0_23logical_and_kernel_cudaERNS_14TensorIteratorEENKUlvE0_clEvENKUlvE8_clEvEUlS4_S4_E_EESt5arrayIPcLm2EEEEviT0_T1_,(.L_x_44033 - _ZN2at6native29vectorized_elementwise_kernelILi2ENS0_13AUnaryFunctorIN3c108BFloat16ES4_bZZZNS0_23logical_and_kernel_cudaERNS_14TensorIteratorEENKUlvE0_clEvENKUlvE8_clEvEUlS4_S4_E_EESt5arrayIPcLm2EEEEviT0_T1_)
        .other          _ZN2at6native29vectorized_elementwise_kernelILi2ENS0_13AUnaryFunctorIN3c108BFloat16ES4_bZZZNS0_23logical_and_kernel_cudaERNS_14TensorIteratorEENKUlvE0_clEvENKUlvE8_clEvEUlS4_S4_E_EESt5arrayIPcLm2EEEEviT0_T1_,@"STO_CUDA_ENTRY STV_DEFAULT"
_ZN2at6native29vectorized_elementwise_kernelILi2ENS0_13AUnaryFunctorIN3c108BFloat16ES4_bZZZNS0_23logical_and_kernel_cudaERNS_14TensorIteratorEENKUlvE0_clEvENKUlvE8_clEvEUlS4_S4_E_EESt5arrayIPcLm2EEEEviT0_T1_:
.text._ZN2at6native29vectorized_elementwise_kernelILi2ENS0_13AUnaryFunctorIN3c108BFloat16ES4_bZZZNS0_23logical_and_kernel_cudaERNS_14TensorIteratorEENKUlvE0_clEvENKUlvE8_clEvEUlS4_S4_E_EESt5arrayIPcLm2EEEEviT0_T1_:
        /* <DEDUP_REMOVED lines=20> */
[----:B------:R-:W-:Y:S02]  /*0140*/  IADD3 R2, P1, R9, UR8, RZ ;  /* 0x0000000809027c10 */ /* 0x000fe4000ff3e0ff */
[----:B------:R-:W-:-:S03]  /*0150*/  PRMT R9, RZ, 0x7610, R9 ;  /* 0x00007610ff097816 */ /* 0x000fc60000000009 */
[----:B------:R-:W-:Y:S02]  /*0160*/  IMAD.X R3, RZ, RZ, UR9, P1 ;  /* 0x00000009ff037e24 */ /* 0x000fe400088e06ff */
[----:B------:R-:W-:Y:S01]  /*0170*/  IMAD.WIDE R2, R11, 0x2, R2 ;  /* 0x000000020b027825 */ /* 0x000fe200078e0202 */
[----:B------:R-:W-:Y:S02]  /*0180*/  PRMT R11, RZ, 0x7610, R11 ;  /* 0x00007610ff0b7816 */ /* 0x000fe4000000000b */
[C---:B--2---:R-:W-:Y:S01]  /*0190*/  PRMT R6, R0.reuse, 0x7632, R6 ;  /* 0x0000763200067816 */ /* 0x044fe20000000006 */
[----:B------:R-:W-:Y:S01]  /*01a0*/  @P0 IMAD.U32 R0, R0, 0x10000, RZ ;  /* 0x0001000000000824 */ /* 0x000fe200078e00ff */
[----:B---3--:R-:W-:-:S03]  /*01b0*/  PRMT R4, R7, 0x7632, R4 ;  /* 0x0000763207047816 */ /* 0x008fc60000000004 */
[----:B------:R-:W-:Y:S01]  /*01c0*/  @P0 IMAD.U32 R6, R6, 0x10000, RZ ;  /* 0x0001000006060824 */ /* 0x000fe200078e00ff */
[----:B------:R-:W-:Y:S01]  /*01d0*/  @P0 FSETP.NEU.FTZ.AND P6, PT, R0, RZ, PT ;  /* 0x000000ff0000020b */ /* 0x000fe20003fdd000 */
[----:B------:R-:W-:Y:S01]  /*01e0*/  @P0 IMAD.U32 R0, R7, 0x10000, RZ ;  /* 0x0001000007000824 */ /* 0x000fe200078e00ff */
[----:B------:R-:W-:Y:S01]  /*01f0*/  PRMT R7, RZ, 0x7610, R7 ;  /* 0x00007610ff077816 */ /* 0x000fe20000000007 */
[----:B------:R-:W-:Y:S01]  /*0200*/  @P0 IMAD.U32 R4, R4, 0x10000, RZ ;  /* 0x0001000004040824 */ /* 0x000fe200078e00ff */
[----:B------:R-:W-:Y:S01]  /*0210*/  @P0 FSETP.NEU.FTZ.AND P1, PT, R6, RZ, PT ;  /* 0x000000ff0600020b */ /* 0x000fe20003f3d000 */
[C---:B----4-:R-:W-:Y:S01]  /*0220*/  @P0 IMAD.U32 R5, R8.reuse, 0x10000, RZ ;  /* 0x0001000008050824 */ /* 0x050fe200078e00ff */
[----:B------:R-:W-:Y:S02]  /*0230*/  PRMT R6, R8, 0x7632, R6 ;  /* 0x0000763208067816 */ /* 0x000fe40000000006 */
[----:B------:R-:W-:Y:S02]  /*0240*/  @P0 FSETP.NEU.FTZ.AND P3, PT, R4, RZ, PT ;  /* 0x000000ff0400020b */ /* 0x000fe40003f7d000 */
[----:B-----5:R-:W-:Y:S01]  /*0250*/  PRMT R4, R10, 0x7632, R4 ;  /* 0x000076320a047816 */ /* 0x020fe20000000004 */
[----:B------:R-:W-:Y:S01]  /*0260*/  @P0 IMAD.U32 R6, R6, 0x10000, RZ ;  /* 0x0001000006060824 */ /* 0x000fe200078e00ff */
[----:B------:R-:W-:Y:S01]  /*0270*/  @P0 FSETP.NEU.FTZ.AND P2, PT, R0, RZ, PT ;  /* 0x000000ff0000020b */ /* 0x000fe20003f5d000 */
[----:B------:R-:W-:Y:S01]  /*0280*/  @P0 IMAD.U32 R0, R10, 0x10000, RZ ;  /* 0x000100000a000824 */ /* 0x000fe200078e00ff */
[----:B------:R-:W-:Y:S01]  /*0290*/  @P0 FSETP.NEU.FTZ.AND P4, PT, R5, RZ, PT ;  /* 0x000000ff0500020b */ /* 0x000fe20003f9d000 */
[----:B------:R-:W-:Y:S01]  /*02a0*/  @P0 IMAD.U32 R4, R4, 0x10000, RZ ;  /* 0x0001000004040824 */ /* 0x000fe200078e00ff */
[----:B------:R-:W-:-:S02]  /*02b0*/  PRMT R5, RZ, 0x7610, R5 ;  /* 0x00007610ff057816 */ /* 0x000fc40000000005 */
[----:B------:R-:W-:Y:S02]  /*02c0*/  @P0 SEL R5, RZ, 0x1, !P6 ;  /* 0x00000001ff050807 */ /* 0x000fe40007000000 */
[----:B------:R-:W-:Y:S02]  /*02d0*/  @P0 SEL R7, RZ, 0x1, !P2 ;  /* 0x00000001ff070807 */ /* 0x000fe40005000000 */
[----:B------:R-:W-:Y:S02]  /*02e0*/  @P0 FSETP.NEU.FTZ.AND P5, PT, R6, RZ, PT ;  /* 0x000000ff0600020b */ /* 0x000fe40003fbd000 */
[----:B------:R-:W-:Y:S02]  /*02f0*/  @P0 FSETP.NEU.FTZ.AND P6, PT, R0, RZ, PT ;  /* 0x000000ff0000020b */ /* 0x000fe40003fdd000 */
[----:B------:R-:W-:Y:S02]  /*0300*/  @P0 FSETP.NEU.FTZ.AND P2, PT, R4, RZ, PT ;  /* 0x000000ff0400020b */ /* 0x000fe40003f5d000 */
[----:B------:R-:W-:-:S02]  /*0310*/  PRMT R0, RZ, 0x7610, R0 ;  /* 0x00007610ff007816 */ /* 0x000fc40000000000 */
[----:B------:R-:W-:Y:S02]  /*0320*/  PRMT R4, RZ, 0x7610, R4 ;  /* 0x00007610ff047816 */ /* 0x000fe40000000004 */
[----:B------:R-:W-:Y:S02]  /*0330*/  PRMT R6, RZ, 0x7610, R6 ;  /* 0x00007610ff067816 */ /* 0x000fe40000000006 */
[----:B------:R-:W-:Y:S02]  /*0340*/  PRMT R8, RZ, 0x7610, R8 ;  /* 0x00007610ff087816 */ /* 0x000fe40000000008 */
[----:B------:R-:W-:Y:S02]  /*0350*/  @P0 SEL R9, RZ, 0x1, !P4 ;  /* 0x00000001ff090807 */ /* 0x000fe40006000000 */
[----:B------:R-:W-:Y:S02]  /*0360*/  @P0 SEL R11, RZ, 0x1, !P6 ;  /* 0x00000001ff0b0807 */ /* 0x000fe40007000000 */
[----:B------:R-:W-:-:S02]  /*0370*/  @P0 SEL R0, RZ, 0x1, !P1 ;  /* 0x00000001ff000807 */ /* 0x000fc40004800000 */
[----:B------:R-:W-:Y:S02]  /*0380*/  @P0 SEL R4, RZ, 0x1, !P3 ;  /* 0x00000001ff040807 */ /* 0x000fe40005800000 */
[----:B------:R-:W-:Y:S02]  /*0390*/  @P0 SEL R6, RZ, 0x1, !P5 ;  /* 0x00000001ff060807 */ /* 0x000fe40006800000 */
[----:B------:R-:W-:Y:S02]  /*03a0*/  @P0 SEL R8, RZ, 0x1, !P2 ;  /* 0x00000001ff080807 */ /* 0x000fe40005000000 */
        /* <DEDUP_REMOVED lines=9> */
.L_x_29657:
        /* <DEDUP_REMOVED lines=70> */
[----:B------:R-:W-:-:S05]  /*08a0*/  PRMT R2, RZ, 0x7610, R2 ;  /* 0x00007610ff027816 */ /* 0x000fca0000000002 */
[----:B------:R-:W-:-:S13]  /*08b0*/  FSETP.NEU.FTZ.AND P6, PT, RZ, UR5, PT ;  /* 0x00000005ff007c0b */ /* 0x000fda000bfdd000 */
[----:B-----5:R-:W-:-:S05]  /*08c0*/  @P6 IMAD.U32 R11, R11, 0x10000, RZ ;  /* 0x000100000b0b6824 */ /* 0x020fca00078e00ff */
[----:B------:R-:W-:-:S04]  /*08d0*/  @P6 FSETP.NEU.FTZ.AND P3, PT, R11, RZ, PT ;  /* 0x000000ff0b00620b */ /* 0x000fc80003f7d000 */
[----:B------:R-:W-:-:S04]  /*08e0*/  @P6 SEL R3, RZ, 0x1, !P3 ;  /* 0x00000001ff036807 */ /* 0x000fc80005800000 */
[----:B------:R-:W-:-:S07]  /*08f0*/  @P6 PRMT R2, R3, 0x7610, R2 ;  /* 0x0000761003026816 */ /* 0x000fce0000000002 */
.L_x_29659:
[----:B------:R-:W-:Y:S05]  /*0900*/  BSYNC B0 ;  /* 0x0000000000007941 */ /* 0x000fea0003800000 */
.L_x_29658:
[----:B------:R-:W-:Y:S01]  /*0910*/  BSSY B0, `(.L_x_29660) ;  /* 0x000000b000007945 */ /* 0x000fe20003800000 */
[----:B------:R-:W-:Y:S01]  /*0920*/  ISETP.GE.AND P3, PT, R4, R7, PT ;  /* 0x000000070400720c */ /* 0x000fe20003f66270 */
[----:B------:R-:W-:Y:S02]  /*0930*/  VIADD R4, R0, 0x300 ;  /* 0x0000030000047836 */ /* 0x000fe40000000000 */
[----:B------:R-:W-:Y:S10]  /*0940*/  @P5 BRA `(.L_x_29661) ;  /* 0x00000000001c5947 */ /* 0x000ff40003800000 */
[----:B------:R-:W-:Y:S01]  /*0950*/  USHF.L.U32 UR5, UR4, 0x10, URZ ;  /* 0x0000001004057899 */ /* 0x000fe2000800063f */
[----:B------:R-:W-:-:S05]  /*0960*/  PRMT R3, RZ, 0x7610, R3 ;  /* 0x00007610ff037816 */ /* 0x000fca0000000003 */
[----:B------:R-:W-:-:S13]  /*0970*/  FSETP.NEU.FTZ.AND P6, PT, RZ, UR5, PT ;  /* 0x00000005ff007c0b */ /* 0x000fda000bfdd000 */
[----:B-----5:R-:W-:-:S05]  /*0980*/  @P6 IMAD.U32 R10, R10, 0x10000, RZ ;  /* 0x000100000a0a6824 */ /* 0x020fca00078e00ff */
[----:B------:R-:W-:-:S04]  /*0990*/  @P6 FSETP.NEU.FTZ.AND P5, PT, R10, RZ, PT ;  /* 0x000000ff0a00620b */ /* 0x000fc80003fbd000 */
[----:B------:R-:W-:-:S04]  /*09a0*/  @P6 SEL R5, RZ, 0x1, !P5 ;  /* 0x00000001ff056807 */ /* 0x000fc80006800000 */
[----:B------:R-:W-:-:S07]  /*09b0*/  @P6 PRMT R3, R5, 0x7610, R3 ;  /* 0x0000761005036816 */ /* 0x000fce0000000003 */
.L_x_29661:
[----:B------:R-:W-:Y:S05]  /*09c0*/  BSYNC B0 ;  /* 0x0000000000007941 */ /* 0x000fea0003800000 */
.L_x_29660:
[----:B------:R-:W-:Y:S01]  /*09d0*/  BSSY B0, `(.L_x_29662) ;  /* 0x000000c000007945 */ /* 0x000fe20003800000 */
[----:B------:R-:W-:Y:S01]  /*09e0*/  ISETP.GE.AND P5, PT, R4, R7, PT ;  /* 0x000000070400720c */ /* 0x000fe20003fa6270 */
[----:B-----5:R-:W-:Y:S02]  /*09f0*/  VIADD R10, R0, 0x380 ;  /* 0x00000380000a7836 */ /* 0x020fe40000000000 */
[----:B------:R-:W-:Y:S01]  /*0a00*/  @!P0 IMAD.IADD R5, R9, 0x1, R0 ;  /* 0x0000000109058824 */ /* 0x000fe200078e0200 */
[----:B------:R-:W-:Y:S09]  /*0a10*/  @P4 BRA `(.L_x_29663) ;  /* 0x00000000001c4947 */ /* 0x000ff20003800000 */
[----:B------:R-:W-:Y:S01]  /*0a20*/  USHF.L.U32 UR5, UR4, 0x10, URZ ;  /* 0x0000001004057899 */ /* 0x000fe2000800063f */
[----:B------:R-:W-:-:S05]  /*0a30*/  PRMT R4, RZ, 0x7610, R4 ;  /* 0x00007610ff047816 */ /* 0x000fca0000000004 */
[----:B------:R-:W-:-:S13]  /*0a40*/  FSETP.NEU.FTZ.AND P6, PT, RZ, UR5, PT ;  /* 0x00000005ff007c0b */ /* 0x000fda000bfdd000 */
[----:B------:R-:W-:-:S05]  /*0a50*/  @P6 IMAD.U32 R8, R8, 0x10000, RZ ;  /* 0x0001000008086824 */ /* 0x000fca00078e00ff */
[----:B------:R-:W-:-:S04]  /*0a60*/  @P6 FSETP.NEU.FTZ.AND P4, PT, R8, RZ, PT ;  /* 0x000000ff0800620b */ /* 0x000fc80003f9d000 */
[----:B------:R-:W-:-:S04]  /*0a70*/  @P6 SEL R8, RZ, 0x1, !P4 ;  /* 0x00000001ff086807 */ /* 0x000fc80006000000 */
[----:B------:R-:W-:-:S07]  /*0a80*/  @P6 PRMT R4, R8, 0x7610, R4 ;  /* 0x0000761008046816 */ /* 0x000fce0000000004 */
.L_x_29663:
[----:B------:R-:W-:Y:S05]  /*0a90*/  BSYNC B0 ;  /* 0x0000000000007941 */ /* 0x000fea0003800000 */
.L_x_29662:
[----:B0-----:R-:W-:Y:S01]  /*0aa0*/  @!P0 IADD3 R16, P6, R5, R16, RZ ;  /* 0x0000001005108210 */ /* 0x001fe20007fde0ff */
[----:B------:R-:W-:Y:S01]  /*0ab0*/  BSSY B0, `(.L_x_29664) ;  /* 0x000000b000007945 */ /* 0x000fe20003800000 */
[----:B------:R-:W-:-:S03]  /*0ac0*/  ISETP.GE.AND P4, PT, R10, R7, PT ;  /* 0x000000070a00720c */ /* 0x000fc60003f86270 */
[----:B------:R-:W-:Y:S01]  /*0ad0*/  @!P0 IMAD.X R17, RZ, RZ, R17, P6 ;  /* 0x000000ffff118224 */ /* 0x000fe200030e0611 */
[----:B------:R-:W-:Y:S09]  /*0ae0*/  @P1 BRA `(.L_x_29665) ;  /* 0x00000000001c1947 */ /* 0x000ff20003800000 */
[----:B------:R-:W-:-:S06]  /*0af0*/  USHF.L.U32 UR5, UR4, 0x10, URZ ;  /* 0x0000001004057899 */ /* 0x000fcc000800063f */
[----:B------:R-:W-:-:S13]  /*0b00*/  FSETP.NEU.FTZ.AND P6, PT, RZ, UR5, PT ;  /* 0x00000005ff007c0b */ /* 0x000fda000bfdd000 */
[----:B------:R-:W-:-:S05]  /*0b10*/  @P6 IMAD.U32 R6, R6, 0x10000, RZ ;  /* 0x0001000006066824 */ /* 0x000fca00078e00ff */
[----:B------:R-:W-:Y:S02]  /*0b20*/  @P6 FSETP.NEU.FTZ.AND P1, PT, R6, RZ, PT ;  /* 0x000000ff0600620b */ /* 0x000fe40003f3d000 */
[----:B------:R-:W-:Y:S02]  /*0b30*/  PRMT R6, RZ, 0x7610, R6 ;  /* 0x00007610ff067816 */ /* 0x000fe40000000006 */
[----:B------:R-:W-:-:S04]  /*0b40*/  @P6 SEL R5, RZ, 0x1, !P1 ;  /* 0x00000001ff056807 */ /* 0x000fc80004800000 */
[----:B------:R-:W-:-:S07]  /*0b50*/  @P6 PRMT R6, R5, 0x7610, R6 ;  /* 0x0000761005066816 */ /* 0x000fce0000000006 */
.L_x_29665:
[----:B------:R-:W-:Y:S05]  /*0b60*/  BSYNC B0 ;  /* 0x0000000000007941 */ /* 0x000fea0003800000 */
.L_x_29664:
[----:B------:R-:W-:Y:S04]  /*0b70*/  BSSY B0, `(.L_x_29666) ;  /* 0x0000009000007945 */ /* 0x000fe80003800000 */
[----:B------:R-:W-:Y:S05]  /*0b80*/  @P2 BRA `(.L_x_29667) ;  /* 0x00000000001c2947 */ /* 0x000fea0003800000 */
[----:B------:R-:W-:Y:S01]  /*0b90*/  USHF.L.U32 UR5, UR4, 0x10, URZ ;  /* 0x0000001004057899 */ /* 0x000fe2000800063f */
[----:B------:R-:W-:-:S05]  /*0ba0*/  PRMT R8, RZ, 0x7610, R8 ;  /* 0x00007610ff087816 */ /* 0x000fca0000000008 */
[----:B------:R-:W-:-:S13]  /*0bb0*/  FSETP.NEU.FTZ.AND P2, PT, RZ, UR5, PT ;  /* 0x00000005ff007c0b */ /* 0x000fda000bf5d000 */
[----:B------:R-:W-:-:S05]  /*0bc0*/  @P2 IMAD.U32 R20, R20, 0x10000, RZ ;  /* 0x0001000014142824 */ /* 0x000fca00078e00ff */
[----:B------:R-:W-:-:S04]  /*0bd0*/  @P2 FSETP.NEU.FTZ.AND P1, PT, R20, RZ, PT ;  /* 0x000000ff1400220b */ /* 0x000fc80003f3d000 */
[----:B------:R-:W-:-:S04]  /*0be0*/  @P2 SEL R5, RZ, 0x1, !P1 ;  /* 0x00000001ff052807 */ /* 0x000fc80004800000 */
[----:B------:R-:W-:-:S07]  /*0bf0*/  @P2 PRMT R8, R5, 0x7610, R8 ;  /* 0x0000761005082816 */ /* 0x000fce0000000008 */
.L_x_29667:
[----:B------:R-:W-:Y:S05]  /*0c00*/  BSYNC B0 ;  /* 0x0000000000007941 */ /* 0x000fea0003800000 */
.L_x_29666:
        /* <DEDUP_REMOVED lines=9> */
.L_x_29669:
[----:B------:R-:W-:Y:S05]  /*0ca0*/  BSYNC B0 ;  /* 0x0000000000007941 */ /* 0x000fea0003800000 */
.L_x_29668:
        /* <DEDUP_REMOVED lines=9> */
.L_x_29671:
[----:B------:R-:W-:Y:S05]  /*0d40*/  BSYNC B0 ;  /* 0x0000000000007941 */ /* 0x000fea0003800000 */
.L_x_29670:
        /* <DEDUP_REMOVED lines=9> */
.L_x_29673:
[----:B------:R-:W-:Y:S05]  /*0de0*/  BSYNC B0 ;  /* 0x0000000000007941 */ /* 0x000fea0003800000 */
.L_x_29672:
        /* <DEDUP_REMOVED lines=20> */
.L_x_29676:
        /* <DEDUP_REMOVED lines=8> */
.L_x_29677:
        /* <DEDUP_REMOVED lines=8> */
.L_x_29678:
        /* <DEDUP_REMOVED lines=9> */
.L_x_29679:
[----:B------:R-:W-:Y:S05]  /*10c0*/  BSYNC B1 ;  /* 0x0000000000017941 */ /* 0x000fea0003800000 */
.L_x_29675:
[----:B------:R-:W-:-:S13]  /*10d0*/  ISETP.GE.AND P0, PT, R0, R7, PT ;  /* 0x000000070000720c */ /* 0x000fda0003f06270 */
[----:B0-----:R-:W0:Y:S01]  /*10e0*/  @!P0 LDC.64 R12, c[0x0][0x218] ;  /* 0x00008600ff0c8b82 */ /* 0x001e220000000a00 */
[----:B-12---:R-:W-:Y:S02]  /*10f0*/  @!P0 IMAD.IADD R3, R9, 0x1, R0 ;  /* 0x0000000109038824 */ /* 0x006fe400078e0200 */
[----:B------:R-:W-:-:S03]  /*1100*/  @!P0 VIADD R0, R0, 0x80 ;  /* 0x0000008000008836 */ /* 0x000fc60000000000 */
[----:B0-----:R-:W-:-:S05]  /*1110*/  @!P0 IADD3 R2, P1, R3, R12, RZ ;  /* 0x0000000c03028210 */ /* 0x001fca0007f3e0ff */
[----:B------:R-:W-:-:S05]  /*1120*/  @!P0 IMAD.X R3, RZ, RZ, R13, P1 ;  /* 0x000000ffff038224 */ /* 0x000fca00008e060d */
[----:B------:R2:W-:Y:S03]  /*1130*/  @!P0 STG.E.U8 desc[UR6][R2.64], R11 ;  /* 0x0000000b02008986 */ /* 0x0005e6000c101106 */
.L_x_29680:
[----:B------:R-:W-:Y:S05]  /*1140*/  BSYNC B0 ;  /* 0x0000000000007941 */ /* 0x000fea0003800000 */
.L_x_29674:
        /* <DEDUP_REMOVED lines=9> */
.L_x_29681:
        /* <DEDUP_REMOVED lines=10> */
.L_x_44033:


//--------------------- .text._ZN2at6native29vectorized_elementwise_kernelILi4ENS0_13AUnaryFunctorIN3c108BFloat16ES4_bZZZNS0_23logical_and_kernel_cudaERNS_14TensorIteratorEENKUlvE0_clEvENKUlvE8_clEvEUlS4_S4_E_EESt5arrayIPcLm2EEEEviT0_T1_ --------------------------
	.section	.text._ZN2at6native29vectorized_elementwise_kernelILi4ENS0_13AUnaryFunctorIN3c108BFloat16ES4_bZZZNS0_23logical_and_kernel_cudaERNS_14TensorIteratorEENKUlvE0_clEvENKUlvE8_clEvEUlS4_S4_E_EESt5arrayIPcLm2EEEEviT0_T1_,"ax",@progbits
	.align	128
        .global         _ZN2at6native29vectorized_elementwise_kernelILi4ENS0_13AUnaryFunctorIN3c108BFloat16ES4_bZZZNS0_23logical_and_kernel_cudaERNS_14TensorIteratorEENKUlvE0_clEvENKUlvE8_clEvEUlS4_S4_E_EESt5arrayIPcLm2EEEEviT0_T1_
        .type           _ZN2at6native29vectorized_elementwise_kernelILi4ENS0_13AUnaryFunctorIN3c108BFloat16ES4_bZZZNS0_23logical_and_kernel_cudaERNS_14TensorIteratorEENKUlvE0_clEvENKUlvE8_clEvEUlS4_S4_E_EESt5arrayIPcLm2EEEEviT0_T1_,@function
        .size           _ZN2at6native29vectorized_elementwise_kernelILi4ENS0_13AUnaryFunctorIN3c108BFloat16ES4_bZZZNS0_23logical_and_kernel_cudaERNS_14TensorIteratorEENKUlvE0_clEvENKUlvE8_clEvEUlS4_S4_E_EESt5arrayIPcLm2EEEEviT0_T1_,(.L_x_44034 - _ZN2at6native29vectorized_elementwise_kernelILi4ENS0_13AUnaryFunctorIN3c108BFloat16ES4_bZZZNS0_23logical_and_kernel_cudaERNS_14TensorIteratorEENKUlvE0_clEvENKUlvE8_clEvEUlS4_S4_E_EESt5arrayIPcLm2EEEEviT0_T1_)
        .other          _ZN2at6native29vectorized_elementwise_kernelILi4ENS0_13AUnaryFunctorIN3c108BFloat16ES4_bZZZNS0_23logical_and_kernel_cudaERNS_14TensorIteratorEENKUlvE0_clEvENKUlvE8_clEvEUlS4_S4_E_EESt5arrayIPcLm2EEEEviT0_T1_,@"STO_CUDA_ENTRY STV_DEFAULT"
_ZN2at6native29vectorized_elementwise_kernelILi4ENS0_13AUnaryFunctorIN3c108BFloat16ES4_bZZZNS0_23logical_and_kernel_cudaERNS_14TensorIteratorEENKUlvE0_clEvENKUlvE8_clEvEUlS4_S4_E_EESt5arrayIPcLm2EEEEviT0_T1_:
.text._ZN2at6native29vectorized_elementwise_kernelILi4ENS0_13AUnaryFunctorIN3c108BFloat16ES4_bZZZNS0_23logical_and_kernel_cudaERNS_14TensorIteratorEENKUlvE0_clEvENKUlvE8_clEvEUlS4_S4_E_EESt5arrayIPcLm2EEEEviT0_T1_:
        /* <DEDUP_REMOVED lines=15> */
[----:B------:R-:W2:Y:S04]  /*00f0*/  LDG.E.64 R10, desc[UR6][R4.64] ;  /* 0x00000006040a7981 */ /* 0x000ea8000c1e1b00 */
[----:B------:R0:W3:Y:S01]  /*0100*/  LDG.E.64 R2, desc[UR6][R4.64+0x400] ;  /* 0x0004000604027981 */ /* 0x0000e2000c1e1b00 */
[----:B------:R-:W-:Y:S02]  /*0110*/  FSETP.NEU.FTZ.AND P0, PT, RZ, UR5, PT ;  /* 0x00000005ff007c0b */ /* 0x000fe4000bf1d000 */
[----:B--2---:R-:W-:-:S11]  /*0120*/  PRMT R7, R10, 0x7632, R7 ;  /* 0x000076320a077816 */ /* 0x004fd60000000007 */
[----:B------:R-:W-:Y:S01]  /*0130*/  @P0 IMAD.U32 R6, R10, 0x10000, RZ ;  /* 0x000100000a060824 */ /* 0x000fe200078e00ff */
[C---:B------:R-:W-:Y:S01]  /*0140*/  PRMT R8, R11.reuse, 0x7632, R8 ;  /* 0x000076320b087816 */ /* 0x040fe20000000008 */
[----:B0-----:R-:W-:Y:S02]  /*0150*/  @P0 IMAD.U32 R4, R11, 0x10000, RZ ;  /* 0x000100000b040824 */ /* 0x001fe400078e00ff */
[----:B------:R-:W-:Y:S01]  /*0160*/  @P0 IMAD.U32 R7, R7, 0x10000, RZ ;  /* 0x0001000007070824 */ /* 0x000fe200078e00ff */
[----:B------:R-:W-:Y:S01]  /*0170*/  @P0 FSETP.NEU.FTZ.AND P1, PT, R6, RZ, PT ;  /* 0x000000ff0600020b */ /* 0x000fe20003f3d000 */
[----:B------:R-:W-:Y:S01]  /*0180*/  @P0 IMAD.U32 R5, R8, 0x10000, RZ ;  /* 0x0001000008050824 */ /* 0x000fe200078e00ff */
[----:B------:R-:W-:Y:S02]  /*0190*/  PRMT R6, RZ, 0x7610, R6 ;  /* 0x00007610ff067816 */ /* 0x000fe40000000006 */
[----:B------:R-:W-:Y:S02]  /*01a0*/  @P0 FSETP.NEU.FTZ.AND P2, PT, R7, RZ, PT ;  /* 0x000000ff0700020b */ /* 0x000fe40003f5d000 */
[----:B------:R-:W-:-:S02]  /*01b0*/  PRMT R7, RZ, 0x7610, R7 ;  /* 0x00007610ff077816 */ /* 0x000fc40000000007 */
[----:B------:R-:W-:Y:S02]  /*01c0*/  @P0 SEL R7, RZ, 0x1, !P1 ;  /* 0x00000001ff070807 */ /* 0x000fe40004800000 */
[----:B------:R-:W-:Y:S02]  /*01d0*/  @P0 SEL R6, RZ, 0x1, !P2 ;  /* 0x00000001ff060807 */ /* 0x000fe40005000000 */
[----:B------:R-:W-:Y:S02]  /*01e0*/  @P0 FSETP.NEU.FTZ.AND P4, PT, R4, RZ, PT ;  /* 0x000000ff0400020b */ /* 0x000fe40003f9d000 */
[C---:B---3--:R-:W-:Y:S01]  /*01f0*/  PRMT R4, R2.reuse, 0x7632, R4 ;  /* 0x0000763202047816 */ /* 0x048fe20000000004 */
[----:B------:R-:W-:Y:S01]  /*0200*/  @P0 IMAD.U32 R2, R2, 0x10000, RZ ;  /* 0x0001000002020824 */ /* 0x000fe200078e00ff */
[----:B------:R-:W-:Y:S02]  /*0210*/  @P0 FSETP.NEU.FTZ.AND P2, PT, R5, RZ, PT ;  /* 0x000000ff0500020b */ /* 0x000fe40003f5d000 */
[----:B------:R-:W-:Y:S01]  /*0220*/  PRMT R8, R6, 0x7604, R7 ;  /* 0x0000760406087816 */ /* 0x000fe20000000007 */
[C---:B------:R-:W-:Y:S01]  /*0230*/  @P0 IMAD.U32 R6, R3.reuse, 0x10000, RZ ;  /* 0x0001000003060824 */ /* 0x040fe200078e00ff */
[----:B------:R-:W-:Y:S01]  /*0240*/  PRMT R5, R3, 0x7632, R5 ;  /* 0x0000763203057816 */ /* 0x000fe20000000005 */
[----:B------:R-:W-:Y:S01]  /*0250*/  @P0 IMAD.U32 R3, R4, 0x10000, RZ ;  /* 0x0001000004030824 */ /* 0x000fe200078e00ff */
[----:B------:R-:W-:-:S02]  /*0260*/  @P0 FSETP.NEU.FTZ.AND P5, PT, R2, RZ, PT ;  /* 0x000000ff0200020b */ /* 0x000fc40003fbd000 */
[----:B------:R-:W-:Y:S01]  /*0270*/  PRMT R4, RZ, 0x7610, R4 ;  /* 0x00007610ff047816 */ /* 0x000fe20000000004 */
[----:B------:R-:W-:Y:S01]  /*0280*/  @P0 IMAD.U32 R2, R5, 0x10000, RZ ;  /* 0x0001000005020824 */ /* 0x000fe200078e00ff */
[----:B------:R-:W-:Y:S02]  /*0290*/  @P0 FSETP.NEU.FTZ.AND P6, PT, R3, RZ, PT ;  /* 0x000000ff0300020b */ /* 0x000fe40003fdd000 */
[----:B------:R-:W-:Y:S02]  /*02a0*/  PRMT R3, RZ, 0x7610, R3 ;  /* 0x00007610ff037816 */ /* 0x000fe40000000003 */
[----:B------:R-:W-:Y:S02]  /*02b0*/  @P0 FSETP.NEU.FTZ.AND P3, PT, R6, RZ, PT ;  /* 0x000000ff0600020b */ /* 0x000fe40003f7d000 */
[----:B------:R-:W-:Y:S02]  /*02c0*/  @P0 SEL R4, RZ, 0x1, !P5 ;  /* 0x00000001ff040807 */ /* 0x000fe40006800000 */
[----:B------:R-:W-:-:S02]  /*02d0*/  @P0 SEL R3, RZ, 0x1, !P6 ;  /* 0x00000001ff030807 */ /* 0x000fc40007000000 */
[----:B------:R-:W-:Y:S02]  /*02e0*/  @P0 FSETP.NEU.FTZ.AND P1, PT, R2, RZ, PT ;  /* 0x000000ff0200020b */ /* 0x000fe40003f3d000 */
[----:B------:R-:W-:Y:S02]  /*02f0*/  IADD3 R2, P5, R9, UR8, RZ ;  /* 0x0000000809027c10 */ /* 0x000fe4000ffbe0ff */
[----:B------:R-:W-:Y:S02]  /*0300*/  PRMT R5, RZ, 0x7610, R5 ;  /* 0x00007610ff057816 */ /* 0x000fe40000000005 */
[----:B------:R-:W-:Y:S02]  /*0310*/  PRMT R7, RZ, 0x7610, R7 ;  /* 0x00007610ff077816 */ /* 0x000fe40000000007 */
[----:B------:R-:W-:Y:S01]  /*0320*/  PRMT R10, R3, 0x7604, R4 ;  /* 0x00007604030a7816 */ /* 0x000fe20000000004 */
[----:B------:R-:W-:Y:S01]  /*0330*/  IMAD.X R3, RZ, RZ, UR9, P5 ;  /* 0x00000009ff037e24 */ /* 0x000fe2000a8e06ff */
[----:B------:R-:W-:-:S02]  /*0340*/  @P0 SEL R5, RZ, 0x1, !P4 ;  /* 0x00000001ff050807 */ /* 0x000fc40006000000 */
[----:B------:R-:W-:Y:S01]  /*0350*/  @P0 SEL R7, RZ, 0x1, !P3 ;  /* 0x00000001ff070807 */ /* 0x000fe20005800000 */
[----:B------:R-:W-:Y:S01]  /*0360*/  IMAD.WIDE R2, R0, 0x4, R2 ;  /* 0x0000000400027825 */ /* 0x000fe200078e0202 */
[----:B------:R-:W-:Y:S02]  /*0370*/  PRMT R4, RZ, 0x7610, R4 ;  /* 0x00007610ff047816 */ /* 0x000fe40000000004 */
[----:B------:R-:W-:Y:S02]  /*0380*/  PRMT R6, RZ, 0x7610, R6 ;  /* 0x00007610ff067816 */ /* 0x000fe40000000006 */
[----:B------:R-:W-:Y:S02]  /*0390*/  PRMT R5, R5, 0x7054, R8 ;  /* 0x0000705405057816 */ /* 0x000fe40000000008 */
[----:B------:R-:W-:Y:S02]  /*03a0*/  PRMT R7, R7, 0x7054, R10 ;  /* 0x0000705407077816 */ /* 0x000fe4000000000a */
[----:B------:R-:W-:-:S02]  /*03b0*/  @P0 SEL R4, RZ, 0x1, !P2 ;  /* 0x00000001ff040807 */ /* 0x000fc40005000000 */
[----:B------:R-:W-:Y:S02]  /*03c0*/  @P0 SEL R6, RZ, 0x1, !P1 ;  /* 0x00000001ff060807 */ /* 0x000fe40004800000 */
[----:B------:R-:W-:Y:S02]  /*03d0*/  PRMT R5, R4, 0x654, R5 ;  /* 0x0000065404057816 */ /* 0x000fe40000000005 */
[----:B------:R-:W-:-:S03]  /*03e0*/  PRMT R7, R6, 0x654, R7 ;  /* 0x0000065406077816 */ /* 0x000fc60000000007 */
[----:B------:R-:W-:Y:S04]  /*03f0*/  STG.E desc[UR6][R2.64], R5 ;  /* 0x0000000502007986 */ /* 0x000fe8000c101906 */
[----:B------:R-:W-:Y:S01]  /*0400*/  STG.E desc[UR6][R2.64+0x200], R7 ;  /* 0x0002000702007986 */ /* 0x000fe2000c101906 */
[----:B------:R-:W-:Y:S05]  /*0410*/  EXIT ;  /* 0x000000000000794d */ /* 0x000fea0003800000 */
.L_x_29682:
        /* <DEDUP_REMOVED lines=76> */
.L_x_29684:
[----:B------:R-:W-:Y:S05]  /*08e0*/  BSYNC B0 ;  /* 0x0000000000007941 */ /* 0x000fea0003800000 */
.L_x_29683:
        /* <DEDUP_REMOVED lines=11> */
.L_x_29686:
[----:B------:R-:W-:Y:S05]  /*09a0*/  BSYNC B0 ;  /* 0x0000000000007941 */ /* 0x000fea0003800000 */
.L_x_29685:
        /* <DEDUP_REMOVED lines=12> */
.L_x_29688:
[----:B------:R-:W-:Y:S05]  /*0a70*/  BSYNC B0 ;  /* 0x0000000000007941 */ /* 0x000fea0003800000 */
.L_x_29687:
        /* <DEDUP_REMOVED lines=12> */
.L_x_29690:
[----:B------:R-:W-:Y:S05]  /*0b40*/  BSYNC B0 ;  /* 0x0000000000007941 */ /* 0x000fea0003800000 */
.L_x_29689:
        /* <DEDUP_REMOVED lines=9> */
.L_x_29692:
[----:B------:R-:W-:Y:S05]  /*0be0*/  BSYNC B0 ;  /* 0x0000000000007941 */ /* 0x000fea0003800000 */
.L_x_29691:
        /* <DEDUP_REMOVED lines=9> */
.L_x_29694:
[----:B------:R-:W-:Y:S05]  /*0c80*/  BSYNC B0 ;  /* 0x0000000000007941 */ /* 0x000fea0003800000 */
.L_x_29693:
        /* <DEDUP_REMOVED lines=9> */
.L_x_29696:
[----:B------:R-:W-:Y:S05]  /*0d20*/  BSYNC B0 ;  /* 0x0000000000007941 */ /* 0x000fea0003800000 */
.L_x_29695:
        /* <DEDUP_REMOVED lines=9> */
.L_x_29698:
[----:B------:R-:W-:Y:S05]  /*0dc0*/  BSYNC B0 ;  /* 0x0000000000007941 */ /* 0x000fea0003800000 */
.L_x_29697:
        /* <DEDUP_REMOVED lines=20> */
.L_x_29701:
        /* <DEDUP_REMOVED lines=8> */
.L_x_29702:
        /* <DEDUP_REMOVED lines=8> */
.L_x_29703:
        /* <DEDUP_REMOVED lines=9> */
.L_x_29704:
[----:B------:R-:W-:Y:S05]  /*10a0*/  BSYNC B1 ;  /* 0x0000000000017941 */ /* 0x000fea0003800000 */
.L_x_29700:
[----:B------:R-:W-:-:S13]  /*10b0*/  ISETP.GE.AND P0, PT, R0, R7, PT ;  /* 0x000000070000720c */ /* 0x000fda0003f06270 */
[----:B0-----:R-:W0:Y:S01]  /*10c0*/  @!P0 LDC.64 R12, c[0x0][0x218] ;  /* 0x00008600ff0c8b82 */ /* 0x001e220000000a00 */
[----:B-12---:R-:W-:Y:S02]  /*10d0*/  @!P0 IMAD.IADD R3, R9, 0x1, R0 ;  /* 0x0000000109038824 */ /* 0x006fe400078e0200 */
[----:B------:R-:W-:-:S03]  /*10e0*/  @!P0 VIADD R0, R0, 0x80 ;  /* 0x0000008000008836 */ /* 0x000fc60000000000 */
[----:B0-----:R-:W-:-:S05]  /*10f0*/  @!P0 IADD3 R2, P1, R3, R12, RZ ;  /* 0x0000000c03028210 */ /* 0x001fca0007f3e0ff */
[----:B------:R-:W-:-:S05]  /*1100*/  @!P0 IMAD.X R3, RZ, RZ, R13, P1 ;  /* 0x000000ffff038224 */ /* 0x000fca00008e060d */
[----:B------:R2:W-:Y:S03]  /*1110*/  @!P0 STG.E.U8 desc[UR6][R2.64], R11 ;  /* 0x0000000b02008986 */ /* 0x0005e6000c101106 */
.L_x_29705:
[----:B------:R-:W-:Y:S05]  /*1120*/  BSYNC B0 ;  /* 0x0000000000007941 */ /* 0x000fea0003800000 */
.L_x_29699:
        /* <DEDUP_REMOVED lines=9> */
.L_x_29706:
        /* <DEDUP_REMOVED lines=12> */
.L_x_44034:


//--------------------- .text._ZN2at6native29vectorized_elementwise_kernelILi8ENS0_13AUnaryFunctorIN3c108BFloat16ES4_bZZZNS0_23logical_and_kernel_cudaERNS_14TensorIteratorEENKUlvE0_clEvENKUlvE8_clEvEUlS4_S4_E_EESt5arrayIPcLm2EEEEviT0_T1_ --------------------------
	.section	.text._ZN2at6native29vectorized_elementwise_kernelILi8ENS0_13AUnaryFunctorIN3c108BFloat16ES4_bZZZNS0_23logical_and_kernel_cudaERNS_14TensorIteratorEENKUlvE0_clEvENKUlvE8_clEvEUlS4_S4_E_EESt5arrayIPcLm2EEEEviT0_T1_,"ax",@progbits
	.align	128
        .global         _ZN2at6native29vectorized_elementwise_kernelILi8ENS0_13AUnaryFunctorIN3c108BFloat16ES4_bZZZNS0_23logical_and_kernel_cudaERNS_14TensorIteratorEENKUlvE0_clEvENKUlvE8_clEvEUlS4_S4_E_EESt5arrayIPcLm2EEEEviT0_T1_
        .type           _ZN2at6native29vectorized_elementwise_kernelILi8ENS0_13AUnaryFunctorIN3c108BFloat16ES4_bZZZNS0_23logical_and_kernel_cudaERNS_14TensorIteratorEENKUlvE0_clEvENKUlvE8_clEvEUlS4_S4_E_EESt5arrayIPcLm2EEEEviT0_T1_,@function
        .size           _ZN2at6native29vectorized_elementwise_kernelILi8ENS0_13AUnaryFunctorIN3c108BFloat16ES4_bZZZNS0_23logical_and_kernel_cudaERNS_14TensorIteratorEENKUlvE0_clEvENKUlvE8_clEvEUlS4_S4_E_EESt5arrayIPcLm2EEEEviT0_T1_,(.L_x_44035 - _ZN2at6native29vectorized_elementwise_kernelILi8ENS0_13AUnaryFunctorIN3c108BFloat16ES4_bZZZNS0_23logical_and_kernel_cudaERNS_14TensorIteratorEENKUlvE0_clEvENKUlvE8_clEvEUlS4_S4_E_EESt5arrayIPcLm2EEEEviT0_T1_)
        .other          _ZN2at6native29vectorized_elementwise_kernelILi8ENS0_13AUnaryFunctorIN3c108BFloat16ES4_bZZZNS0_23logical_and_kernel_cudaERNS_14TensorIteratorEENKUlvE0_clEvENKUlvE8_clEvEUlS4_S4_E_EESt5arrayIPcLm2EEEEviT0_T1_,@"STO_CUDA_ENTRY STV_DEFAULT"
_ZN2at6native29vectorized_elementwise_kernelILi8ENS0_13AUnaryFunctorIN3c108BFloat16ES4_bZZZNS0_23logical_and_kernel_cudaERNS_14TensorIteratorEENKUlvE0_clEvENKUlvE8_clEvEUlS4_S4_E_EESt5arrayIPcLm2EEEEviT0_T1_:
.text._ZN2at6native29vectorized_elementwise_kernelILi8ENS0_13AUnaryFunctorIN3c108BFloat16ES4_bZZZNS0_23logical_and_kernel_cudaERNS_14TensorIteratorEENKUlvE0_clEvENKUlvE8_clEvEUlS4_S4_E_EESt5arrayIPcLm2EEEEviT0_T1_:
        /* <DEDUP_REMOVED lines=18> */
[C---:B------:R-:W-:Y:S01]  /*0120*/  @P1 IMAD.U32 R8, R4.reuse, 0x10000, RZ ;  /* 0x0001000004081824 */ /* 0x040fe200078e00ff */
[----:B------:R-:W-:Y:S01]  /*0130*/  PRMT R10, R4, 0x7632, R10 ;  /* 0x00007632040a7816 */ /* 0x000fe2000000000a */
[----:B------:R-:W-:Y:S01]  /*0140*/  @P1 IMAD.U32 R4, R5, 0x10000, RZ ;  /* 0x0001000005041824 */ /* 0x000fe200078e00ff */
[C---:B------:R-:W-:Y:S01]  /*0150*/  PRMT R12, R6.reuse, 0x7632, R12 ;  /* 0x00007632060c7816 */ /* 0x040fe2000000000c */
[----:B------:R-:W-:Y:S01]  /*0160*/  @P1 IMAD.U32 R3, R11, 0x10000, RZ ;  /* 0x000100000b031824 */ /* 0x000fe200078e00ff */
[----:B------:R-:W-:Y:S01]  /*0170*/  PRMT R13, R7, 0x7632, R13 ;  /* 0x00007632070d7816 */ /* 0x000fe2000000000d */
[----:B------:R-:W-:Y:S01]  /*0180*/  @P1 IMAD.U32 R5, R6, 0x10000, RZ ;  /* 0x0001000006051824 */ /* 0x000fe200078e00ff */
[----:B------:R-:W-:Y:S01]  /*0190*/  @P1 FSETP.NEU.FTZ.AND P6, PT, R4, RZ, PT ;  /* 0x000000ff0400120b */ /* 0x000fe20003fdd000 */
[----:B------:R-:W-:Y:S01]  /*01a0*/  @P1 IMAD.U32 R2, R10, 0x10000, RZ ;  /* 0x000100000a021824 */ /* 0x000fe200078e00ff */
[----:B------:R-:W-:Y:S01]  /*01b0*/  @P1 FSETP.NEU.FTZ.AND P2, PT, R3, RZ, PT ;  /* 0x000000ff0300120b */ /* 0x000fe20003f5d000 */
[----:B------:R-:W-:Y:S01]  /*01c0*/  @P1 IMAD.U32 R3, R12, 0x10000, RZ ;  /* 0x000100000c031824 */ /* 0x000fe200078e00ff */
[----:B------:R-:W-:Y:S01]  /*01d0*/  @P1 FSETP.NEU.FTZ.AND P5, PT, R5, RZ, PT ;  /* 0x000000ff0500120b */ /* 0x000fe20003fbd000 */
[----:B------:R-:W-:Y:S01]  /*01e0*/  @P1 IMAD.U32 R4, R13, 0x10000, RZ ;  /* 0x000100000d041824 */ /* 0x000fe200078e00ff */
[----:B------:R-:W-:Y:S01]  /*01f0*/  @P1 FSETP.NEU.FTZ.AND P0, PT, R8, RZ, PT ;  /* 0x000000ff0800120b */ /* 0x000fe20003f1d000 */
[----:B------:R-:W-:Y:S01]  /*0200*/  @P1 IMAD.U32 R6, R7, 0x10000, RZ ;  /* 0x0001000007061824 */ /* 0x000fe200078e00ff */
[----:B------:R-:W-:-:S02]  /*0210*/  PRMT R7, RZ, 0x7610, R7 ;  /* 0x00007610ff077816 */ /* 0x000fc40000000007 */
[----:B------:R-:W-:Y:S02]  /*0220*/  PRMT R10, RZ, 0x7610, R10 ;  /* 0x00007610ff0a7816 */ /* 0x000fe4000000000a */
[----:B------:R-:W-:Y:S02]  /*0230*/  @P1 SEL R7, RZ, 0x1, !P6 ;  /* 0x00000001ff071807 */ /* 0x000fe40007000000 */
[----:B------:R-:W-:Y:S02]  /*0240*/  @P1 FSETP.NEU.FTZ.AND P6, PT, R3, RZ, PT ;  /* 0x000000ff0300120b */ /* 0x000fe40003fdd000 */
[----:B------:R-:W-:Y:S02]  /*0250*/  @P1 SEL R10, RZ, 0x1, !P5 ;  /* 0x00000001ff0a1807 */ /* 0x000fe40006800000 */
[----:B------:R-:W-:Y:S02]  /*0260*/  @P1 FSETP.NEU.FTZ.AND P3, PT, R2, RZ, PT ;  /* 0x000000ff0200120b */ /* 0x000fe40003f7d000 */
[----:B------:R-:W-:-:S02]  /*0270*/  PRMT R5, RZ, 0x7610, R5 ;  /* 0x00007610ff057816 */ /* 0x000fc40000000005 */
[----:B------:R-:W-:Y:S02]  /*0280*/  @P1 FSETP.NEU.FTZ.AND P5, PT, R4, RZ, PT ;  /* 0x000000ff0400120b */ /* 0x000fe40003fbd000 */
[----:B------:R-:W-:Y:S02]  /*0290*/  @P1 SEL R5, RZ, 0x1, !P0 ;  /* 0x00000001ff051807 */ /* 0x000fe40004000000 */
[----:B------:R-:W-:Y:S02]  /*02a0*/  @P1 FSETP.NEU.FTZ.AND P4, PT, R6, RZ, PT ;  /* 0x000000ff0600120b */ /* 0x000fe40003f9d000 */
[----:B------:R-:W-:Y:S02]  /*02b0*/  IADD3 R2, P0, R9, UR8, RZ ;  /* 0x0000000809027c10 */ /* 0x000fe4000ff1e0ff */
[----:B------:R-:W-:Y:S02]  /*02c0*/  PRMT R8, RZ, 0x7610, R8 ;  /* 0x00007610ff087816 */ /* 0x000fe40000000008 */
[----:B------:R-:W-:Y:S01]  /*02d0*/  PRMT R4, RZ, 0x7610, R4 ;  /* 0x00007610ff047816 */ /* 0x000fe20000000004 */
[----:B------:R-:W-:Y:S01]  /*02e0*/  IMAD.X R3, RZ, RZ, UR9, P0 ;  /* 0x00000009ff037e24 */ /* 0x000fe200080e06ff */
[----:B------:R-:W-:-:S02]  /*02f0*/  PRMT R6, RZ, 0x7610, R6 ;  /* 0x00007610ff067816 */ /* 0x000fc40000000006 */
[----:B------:R-:W-:Y:S01]  /*0300*/  PRMT R9, RZ, 0x7610, R9 ;  /* 0x00007610ff097816 */ /* 0x000fe20000000009 */
[----:B------:R-:W-:Y:S01]  /*0310*/  IMAD.WIDE R2, R0, 0x8, R2 ;  /* 0x0000000800027825 */ /* 0x000fe200078e0202 */
[----:B------:R-:W-:Y:S02]  /*0320*/  @P1 SEL R8, RZ, 0x1, !P6 ;  /* 0x00000001ff081807 */ /* 0x000fe40007000000 */
[----:B------:R-:W-:Y:S02]  /*0330*/  @P1 SEL R4, RZ, 0x1, !P3 ;  /* 0x00000001ff041807 */ /* 0x000fe40005800000 */
[----:B------:R-:W-:Y:S01]  /*0340*/  @P1 SEL R6, RZ, 0x1, !P2 ;  /* 0x00000001ff061807 */ /* 0x000fe20005000000 */
[----:B------:R-:W-:Y:S01]  /*0350*/  IMAD.SHL.U32 R13, R8, 0x100, RZ ;  /* 0x00000100080d7824 */ /* 0x000fe200078e00ff */
[----:B------:R-:W-:Y:S01]  /*0360*/  @P1 SEL R9, RZ, 0x1, !P5 ;  /* 0x00000001ff091807 */ /* 0x000fe20006800000 */
[----:B------:R-:W-:Y:S01]  /*0370*/  IMAD.SHL.U32 R4, R4, 0x100, RZ ;  /* 0x0000010004047824 */ /* 0x000fe200078e00ff */
[----:B------:R-:W-:Y:S01]  /*0380*/  PRMT R11, RZ, 0x7610, R11 ;  /* 0x00007610ff0b7816 */ /* 0x000fe2000000000b */
[----:B------:R-:W-:Y:S01]  /*0390*/  IMAD.SHL.U32 R6, R6, 0x100, RZ ;  /* 0x0000010006067824 */ /* 0x000fe200078e00ff */
[----:B------:R-:W-:Y:S01]  /*03a0*/  @P1 SEL R11, RZ, 0x1, !P4 ;  /* 0x00000001ff0b1807 */ /* 0x000fe20006000000 */
[----:B------:R-:W-:Y:S01]  /*03b0*/  IMAD.SHL.U32 R8, R9, 0x100, RZ ;  /* 0x0000010009087824 */ /* 0x000fe200078e00ff */
[----:B------:R-:W-:-:S02]  /*03c0*/  LOP3.LUT R5, R5, R4, RZ, 0xfc, !PT ;  /* 0x0000000405057212 */ /* 0x000fc400078efcff */
[----:B------:R-:W-:Y:S02]  /*03d0*/  LOP3.LUT R6, R7, R6, RZ, 0xfc, !PT ;  /* 0x0000000607067212 */ /* 0x000fe400078efcff */
[----:B------:R-:W-:Y:S02]  /*03e0*/  LOP3.LUT R13, R10, R13, RZ, 0xfc, !PT ;  /* 0x0000000d0a0d7212 */ /* 0x000fe400078efcff */
[----:B------:R-:W-:Y:S02]  /*03f0*/  LOP3.LUT R8, R11, R8, RZ, 0xfc, !PT ;  /* 0x000000080b087212 */ /* 0x000fe400078efcff */
[----:B------:R-:W-:Y:S02]  /*0400*/  PRMT R6, R5, 0x5410, R6 ;  /* 0x0000541005067816 */ /* 0x000fe40000000006 */
[----:B------:R-:W-:-:S05]  /*0410*/  PRMT R7, R13, 0x5410, R8 ;  /* 0x000054100d077816 */ /* 0x000fca0000000008 */
[----:B------:R-:W-:Y:S01]  /*0420*/  STG.E.64 desc[UR6][R2.64], R6 ;  /* 0x0000000602007986 */ /* 0x000fe2000c101b06 */
[----:B------:R-:W-:Y:S05]  /*0430*/  EXIT ;  /* 0x000000000000794d */ /* 0x000fea0003800000 */
.L_x_29707:
        /* <DEDUP_REMOVED lines=76> */
.L_x_29709:
[----:B------:R-:W-:Y:S05]  /*0900*/  BSYNC B0 ;  /* 0x0000000000007941 */ /* 0x000fea0003800000 */
.L_x_29708:
        /* <DEDUP_REMOVED lines=11> */
.L_x_29711:
[----:B------:R-:W-:Y:S05]  /*09c0*/  BSYNC B0 ;  /* 0x0000000000007941 */ /* 0x000fea0003800000 */
.L_x_29710:
        /* <DEDUP_REMOVED lines=12> */
.L_x_29713:
[----:B------:R-:W-:Y:S05]  /*0a90*/  BSYNC B0 ;  /* 0x0000000000007941 */ /* 0x000fea0003800000 */
.L_x_29712:
        /* <DEDUP_REMOVED lines=12> */
.L_x_29715:
[----:B------:R-:W-:Y:S05]  /*0b60*/  BSYNC B0 ;  /* 0x0000000000007941 */ /* 0x000fea0003800000 */
.L_x_29714:
        /* <DEDUP_REMOVED lines=9> */
.L_x_29717:
[----:B------:R-:W-:Y:S05]  /*0c00*/  BSYNC B0 ;  /* 0x0000000000007941 */ /* 0x000fea0003800000 */
.L_x_29716:
        /* <DEDUP_REMOVED lines=9> */
.L_x_29719:
[----:B------:R-:W-:Y:S05]  /*0ca0*/  BSYNC B0 ;  /* 0x0000000000007941 */ /* 0x000fea0003800000 */
.L_x_29718:
        /* <DEDUP_REMOVED lines=9> */
.L_x_29721:
[----:B------:R-:W-:Y:S05]  /*0d40*/  BSYNC B0 ;  /* 0x0000000000007941 */ /* 0x000fea0003800000 */
.L_x_29720:
        /* <DEDUP_REMOVED lines=9> */
.L_x_29723:
[----:B------:R-:W-:Y:S05]  /*0de0*/  BSYNC B0 ;  /* 0x0000000000007941 */ /* 0x000fea0003800000 */
.L_x_29722:
        /* <DEDUP_REMOVED lines=20> */
.L_x_29726:
        /* <DEDUP_REMOVED lines=8> */
.L_x_29727:
        /* <DEDUP_REMOVED lines=8> */
.L_x_29728:
        /* <DEDUP_REMOVED lines=9> */
.L_x_29729:
[----:B------:R-:W-:Y:S05]  /*10c0*/  BSYNC B1 ;  /* 0x0000000000017941 */ /* 0x000fea0003800000 */
.L_x_29725:
[----:B------:R-:W-:-:S13]  /*10d0*/  ISETP.GE.AND P0, PT, R0, R7, PT ;  /* 0x000000070000720c */ /* 0x000fda0003f06270 */
[----:B0-----:R-:W0:Y:S01]  /*10e0*/  @!P0 LDC.64 R12, c[0x0][0x218] ;  /* 0x00008600ff0c8b82 */ /* 0x001e220000000a00 */
[----:B-12---:R-:W-:Y:S02]  /*10f0*/  @!P0 IMAD.IADD R3, R9, 0x1, R0 ;  /* 0x0000000109038824 */ /* 0x006fe400078e0200 */
[----:B------:R-:W-:-:S03]  /*1100*/  @!P0 VIADD R0, R0, 0x80 ;  /* 0x0000008000008836 */ /* 0x000fc60000000000 */
[----:B0-----:R-:W-:-:S05]  /*1110*/  @!P0 IADD3 R2, P1, R3, R12, RZ ;  /* 0x0000000c03028210 */ /* 0x001fca0007f3e0ff */
[----:B------:R-:W-:-:S05]  /*1120*/  @!P0 IMAD.X R3, RZ, RZ, R13, P1 ;  /* 0x000000ffff038224 */ /* 0x000fca00008e060d */
[----:B------:R2:W-:Y:S03]  /*1130*/  @!P0 STG.E.U8 desc[UR6][R2.64], R11 ;  /* 0x0000000b02008986 */ /* 0x0005e6000c101106 */
.L_x_29730:
[----:B------:R-:W-:Y:S05]  /*1140*/  BSYNC B0 ;  /* 0x0000000000007941 */ /* 0x000fea0003800000 */
.L_x_29724:
        /* <DEDUP_REMOVED lines=9> */
.L_x_29731:
        /* <DEDUP_REMOVED lines=10> */
.L_x_44035:


//--------------------- .text._ZN2at6native18elementwise_kernelILi128ELi4EZNS0_15gpu_kernel_implINS0_13BinaryFunctorIN3c108BFloat16ES5_bZZZNS0_23logical_and_kernel_cudaERNS_14TensorIteratorEENKUlvE0_clEvENKUlvE8_clEvEUlS5_S5_E_EEEEvRNS_18TensorIteratorBaseERKT_EUliE_EEviT1_ --------------------------
	.section	.text._ZN2at6native18elementwise_kernelILi128ELi4EZNS0_15gpu_kernel_implINS0_13BinaryFunctorIN3c108BFloat16ES5_bZZZNS0_23logical_and_kernel_cudaERNS_14TensorIteratorEENKUlvE0_clEvENKUlvE8_clEvEUlS5_S5_E_EEEEvRNS_18TensorIteratorBaseERKT_EUliE_EEviT1_,"ax",@progbits
	.align	128
        .global         _ZN2at6native18elementwise_kernelILi128ELi4EZNS0_15gpu_kernel_implINS0_13BinaryFunctorIN3c108BFloat16ES5_bZZZNS0_23logical_and_kernel_cudaERNS_14TensorIteratorEENKUlvE0_clEvENKUlvE8_clEvEUlS5_S5_E_EEEEvRNS_18TensorIteratorBaseERKT_EUliE_EEviT1_
        .type           _ZN2at6native18elementwise_kernelILi128ELi4EZNS0_15gpu_kernel_implINS0_13BinaryFunctorIN3c108BFloat16ES5_bZZZNS0_23logical_and_kernel_cudaERNS_14TensorIteratorEENKUlvE0_clEvENKUlvE8_clEvEUlS5_S5_E_EEEEvRNS_18TensorIteratorBaseERKT_EUliE_EEviT1_,@function
        .size           _ZN2at6native18elementwise_kernelILi128ELi4EZNS0_15gpu_kernel_implINS0_13BinaryFunctorIN3c108BFloat16ES5_bZZZNS0_23logical_and_kernel_cudaERNS_14TensorIteratorEENKUlvE0_clEvENKUlvE8_clEvEUlS5_S5_E_EEEEvRNS_18TensorIteratorBaseERKT_EUliE_EEviT1_,(.L_x_44036 - _ZN2at6native18elementwise_kernelILi128ELi4EZNS0_15gpu_kernel_implINS0_13BinaryFunctorIN3c108BFloat16ES5_bZZZNS0_23logical_and_kernel_cudaERNS_14TensorIteratorEENKUlvE0_clEvENKUlvE8_clEvEUlS5_S5_E_EEEEvRNS_18TensorIteratorBaseERKT_EUliE_EEviT1_)
        .other          _ZN2at6native18elementwise_kernelILi128ELi4EZNS0_15gpu_kernel_implINS0_13BinaryFunctorIN3c108BFloat16ES5_bZZZNS0_23logical_and_kernel_cudaERNS_14TensorIteratorEENKUlvE0_clEvENKUlvE8_clEvEUlS5_S5_E_EEEEvRNS_18TensorIteratorBaseERKT_EUliE_EEviT1_,@"STO_CUDA_ENTRY STV_DEFAULT"
_ZN2at6native18elementwise_kernelILi128ELi4EZNS0_15gpu_kernel_implINS0_13BinaryFunctorIN3c108BFloat16ES5_bZZZNS0_23logical_and_kernel_cudaERNS_14TensorIteratorEENKUlvE0_clEvENKUlvE8_clEvEUlS5_S5_E_EEEEvRNS_18TensorIteratorBaseERKT_EUliE_EEviT1_:
.text._ZN2at6native18elementwise_kernelILi128ELi4EZNS0_15gpu_kernel_implINS0_13BinaryFunctorIN3c108BFloat16ES5_bZZZNS0_23logical_and_kernel_cudaERNS_14TensorIteratorEENKUlvE0_clEvENKUlvE8_clEvEUlS5_S5_E_EEEEvRNS_18TensorIteratorBaseERKT_EUliE_EEviT1_:
        /* <DEDUP_REMOVED lines=365> */
.L_x_29734:
        /* <DEDUP_REMOVED lines=23> */
.L_x_29738:
[----:B------:R-:W2:Y:S02]  /*1840*/  LDG.E.U8 R2, desc[UR36][R2.64] ;  /* 0x0000002402027981 */ /* 0x000ea4000c1e1100 */
[----:B--2---:R-:W-:-:S04]  /*1850*/  I2FP.F32.U32 R0, R2 ;  /* 0x0000000200007245 */ /* 0x004fc80000201000 */
[----:B------:R-:W-:-:S04]  /*1860*/  F2FP.BF16.F32.PACK_AB R0, RZ, R0 ;  /* 0x00000000ff00723e */ /* 0x000fc800000010ff */
[----:B------:R-:W-:Y:S01]  /*1870*/  PRMT R19, R0, 0x7610, R19 ;  /* 0x0000761000137816 */ /* 0x000fe20000000013 */
[----:B------:R-:W-:Y:S06]  /*1880*/  BRA `(.L_x_29740) ;  /* 0x0000000c00c87947 */ /* 0x000fec0003800000 */
.L_x_29737:
        /* <DEDUP_REMOVED lines=11> */
.L_x_29742:
[----:B------:R-:W2:Y:S02]  /*1940*/  LDG.E R2, desc[UR36][R2.64] ;  /* 0x0000002402027981 */ /* 0x000ea4000c1e1900 */
[----:B--2---:R-:W-:-:S04]  /*1950*/  I2FP.F32.S32 R0, R2 ;  /* 0x0000000200007245 */ /* 0x004fc80000201400 */
[----:B------:R-:W-:-:S04]  /*1960*/  F2FP.BF16.F32.PACK_AB R0, RZ, R0 ;  /* 0x00000000ff00723e */ /* 0x000fc800000010ff */
[----:B------:R-:W-:Y:S01]  /*1970*/  PRMT R19, R0, 0x7610, R19 ;  /* 0x0000761000137816 */ /* 0x000fe20000000013 */
[----:B------:R-:W-:Y:S06]  /*1980*/  BRA `(.L_x_29740) ;  /* 0x0000000c00887947 */ /* 0x000fec0003800000 */
.L_x_29741:
[----:B------:R-:W2:Y:S02]  /*1990*/  LDG.E.U16 R2, desc[UR36][R2.64] ;  /* 0x0000002402027981 */ /* 0x000ea4000c1e1500 */
[----:B--2---:R-:W0:Y:S02]  /*19a0*/  I2F.S16 R0, R2 ;  /* 0x0000000200007306 */ /* 0x004e240000101400 */
[----:B0-----:R-:W-:-:S04]  /*19b0*/  F2FP.BF16.F32.PACK_AB R0, RZ, R0 ;  /* 0x00000000ff00723e */ /* 0x001fc800000010ff */
[----:B------:R-:W-:Y:S01]  /*19c0*/  PRMT R19, R0, 0x7610, R19 ;  /* 0x0000761000137816 */ /* 0x000fe20000000013 */
[----:B------:R-:W-:Y:S06]  /*19d0*/  BRA `(.L_x_29740) ;  /* 0x0000000c00747947 */ /* 0x000fec0003800000 */
.L_x_29736:
        /* <DEDUP_REMOVED lines=9> */
.L_x_29744:
[----:B------:R-:W2:Y:S02]  /*1a70*/  LDG.E.U16 R0, desc[UR36][R2.64] ;  /* 0x0000002402007981 */ /* 0x000ea4000c1e1500 */
[----:B--2---:R-:W-:-:S05]  /*1a80*/  HADD2.F32 R0, -RZ, R0.H0_H0 ;  /* 0x20000000ff007230 */ /* 0x004fca0000004100 */
[----:B------:R-:W-:-:S04]  /*1a90*/  F2FP.BF16.F32.PACK_AB R0, RZ, R0 ;  /* 0x00000000ff00723e */ /* 0x000fc800000010ff */
[----:B------:R-:W-:Y:S01]  /*1aa0*/  PRMT R19, R0, 0x7610, R19 ;  /* 0x0000761000137816 */ /* 0x000fe20000000013 */
[----:B------:R-:W-:Y:S06]  /*1ab0*/  BRA `(.L_x_29740) ;  /* 0x0000000c003c7947 */ /* 0x000fec0003800000 */
.L_x_29743:
        /* <DEDUP_REMOVED lines=9> */
.L_x_29746:
[----:B------:R-:W2:Y:S02]  /*1b50*/  LDG.E.U16 R2, desc[UR36][R2.64] ;  /* 0x0000002402027981 */ /* 0x000ea4000c1e1500 */
[----:B--2---:R-:W-:-:S05]  /*1b60*/  HADD2.F32 R0, -RZ, R2.H0_H0 ;  /* 0x20000002ff007230 */ /* 0x004fca0000004100 */
[----:B------:R-:W-:-:S04]  /*1b70*/  F2FP.BF16.F32.PACK_AB R0, RZ, R0 ;  /* 0x00000000ff00723e */ /* 0x000fc800000010ff */
[----:B------:R-:W-:Y:S01]  /*1b80*/  PRMT R19, R0, 0x7610, R19 ;  /* 0x0000761000137816 */ /* 0x000fe20000000013 */
[----:B------:R-:W-:Y:S06]  /*1b90*/  BRA `(.L_x_29740) ;  /* 0x0000000c00047947 */ /* 0x000fec0003800000 */
.L_x_29745:
        /* <DEDUP_REMOVED lines=9> */
.L_x_29735:
        /* <DEDUP_REMOVED lines=14> */
.L_x_29749:
        /* <DEDUP_REMOVED lines=9> */
.L_x_29748:
        /* <DEDUP_REMOVED lines=28> */
.L_x_29751:
        /* <DEDUP_REMOVED lines=15> */
.L_x_29750:
[----:B------:R0:W5:Y:S01]  /*2050*/  LDG.E.U16 R19, desc[UR36][R2.64] ;  /* 0x0000002402137981 */ /* 0x000162000c1e1500 */
[----:B------:R-:W-:Y:S05]  /*2060*/  BRA `(.L_x_29740) ;  /* 0x0000000400d07947 */ /* 0x000fea0003800000 */
.L_x_29747:
        /* <DEDUP_REMOVED lines=13> */
.L_x_29754:
        /* <DEDUP_REMOVED lines=21> */
.L_x_29758:
[----:B------:R-:W-:Y:S05]  /*2290*/  BSYNC B1 ;  /* 0x0000000000017941 */ /* 0x000fea0003800000 */
.L_x_29757:
[----:B------:R-:W-:Y:S01]  /*22a0*/  LEA R3, R0, 0x3b800000, 0x17 ;  /* 0x3b80000000037811 */ /* 0x000fe200078eb8ff */
[----:B------:R-:W-:-:S05]  /*22b0*/  IMAD.SHL.U32 R0, R2, 0x100000, RZ ;  /* 0x0010000002007824 */ /* 0x000fca00078e00ff */
[----:B------:R-:W-:-:S07]  /*22c0*/  LOP3.LUT R0, R3, R0, R4, 0xfe, !PT ;  /* 0x0000000003007212 */ /* 0x000fce00078efe04 */
.L_x_29756:
[----:B------:R-:W-:Y:S05]  /*22d0*/  BSYNC B0 ;  /* 0x0000000000007941 */ /* 0x000fea0003800000 */
.L_x_29755:
[----:B------:R-:W-:-:S04]  /*22e0*/  F2FP.BF16.F32.PACK_AB R0, RZ, R0 ;  /* 0x00000000ff00723e */ /* 0x000fc800000010ff */
[----:B------:R-:W-:Y:S01]  /*22f0*/  PRMT R19, R0, 0x7610, R19 ;  /* 0x0000761000137816 */ /* 0x000fe20000000013 */
[----:B------:R-:W-:Y:S06]  /*2300*/  BRA `(.L_x_29740) ;  /* 0x0000000400287947 */ /* 0x000fec0003800000 */
.L_x_29753:
        /* <DEDUP_REMOVED lines=21> */
.L_x_29762:
[----:B------:R-:W-:Y:S05]  /*2460*/  BSYNC B1 ;  /* 0x0000000000017941 */ /* 0x000fea0003800000 */
.L_x_29761:
[----:B------:R-:W-:Y:S01]  /*2470*/  LEA R3, R0, 0x37800000, 0x17 ;  /* 0x3780000000037811 */ /* 0x000fe200078eb8ff */
[----:B------:R-:W-:-:S05]  /*2480*/  IMAD.SHL.U32 R0, R2, 0x200000, RZ ;  /* 0x0020000002007824 */ /* 0x000fca00078e00ff */
[----:B------:R-:W-:-:S07]  /*2490*/  LOP3.LUT R0, R3, R0, R4, 0xfe, !PT ;  /* 0x0000000003007212 */ /* 0x000fce00078efe04 */
.L_x_29760:
[----:B------:R-:W-:Y:S05]  /*24a0*/  BSYNC B0 ;  /* 0x0000000000007941 */ /* 0x000fea0003800000 */
.L_x_29759:
[----:B------:R-:W-:-:S04]  /*24b0*/  F2FP.BF16.F32.PACK_AB R0, RZ, R0 ;  /* 0x00000000ff00723e */ /* 0x000fc800000010ff */
[----:B------:R-:W-:Y:S01]  /*24c0*/  PRMT R19, R0, 0x7610, R19 ;  /* 0x0000761000137816 */ /* 0x000fe20000000013 */
[----:B------:R-:W-:Y:S06]  /*24d0*/  BRA `(.L_x_29740) ;  /* 0x0000000000b47947 */ /* 0x000fec0003800000 */
.L_x_29752:
        /* <DEDUP_REMOVED lines=14> */
.L_x_29766:
[----:B------:R-:W-:Y:S05]  /*25c0*/  BSYNC B0 ;  /* 0x0000000000007941 */ /* 0x000fea0003800000 */
.L_x_29765:
[----:B------:R-:W-:-:S04]  /*25d0*/  F2FP.BF16.F32.PACK_AB R0, RZ, R0 ;  /* 0x00000000ff00723e */ /* 0x000fc800000010ff */
[----:B------:R-:W-:Y:S01]  /*25e0*/  PRMT R19, R0, 0x7610, R19 ;  /* 0x0000761000137816 */ /* 0x000fe20000000013 */
[----:B------:R-:W-:Y:S06]  /*25f0*/  BRA `(.L_x_29740) ;  /* 0x00000000006c7947 */ /* 0x000fec0003800000 */
.L_x_29739:
        /* <DEDUP_REMOVED lines=16> */
.L_x_29767:
[----:B------:R-:W-:Y:S01]  /*2700*/  PRMT R19, RZ, 0x7610, R19 ;  /* 0x00007610ff137816 */ /* 0x000fe20000000013 */
[----:B------:R-:W-:Y:S06]  /*2710*/  BRA `(.L_x_29740) ;  /* 0x0000000000247947 */ /* 0x000fec0003800000 */
.L_x_29764:
[----:B------:R-:W2:Y:S02]  /*2720*/  LDG.E.64 R2, desc[UR36][R2.64] ;  /* 0x0000002402027981 */ /* 0x000ea4000c1e1b00 */
[----:B--2---:R-:W0:Y:S02]  /*2730*/  I2F.U64 R0, R2 ;  /* 0x0000000200007312 */ /* 0x004e240000301000 */
[----:B0-----:R-:W-:-:S04]  /*2740*/  F2FP.BF16.F32.PACK_AB R0, RZ, R0 ;  /* 0x00000000ff00723e */ /* 0x001fc800000010ff */
[----:B------:R-:W-:Y:S01]  /*2750*/  PRMT R19, R0, 0x7610, R19 ;  /* 0x0000761000137816 */ /* 0x000fe20000000013 */
[----:B------:R-:W-:Y:S06]  /*2760*/  BRA `(.L_x_29740) ;  /* 0x0000000000107947 */ /* 0x000fec0003800000 */
.L_x_29763:
[----:B------:R-:W2:Y:S02]  /*2770*/  LDG.E R2, desc[UR36][R2.64] ;  /* 0x0000002402027981 */ /* 0x000ea4000c1e1900 */
[----:B--2---:R-:W-:-:S04]  /*2780*/  I2FP.F32.U32 R0, R2 ;  /* 0x0000000200007245 */ /* 0x004fc80000201000 */
[----:B------:R-:W-:-:S04]  /*2790*/  F2FP.BF16.F32.PACK_AB R0, RZ, R0 ;  /* 0x00000000ff00723e */ /* 0x000fc800000010ff */
[----:B------:R-:W-:-:S07]  /*27a0*/  PRMT R19, R0, 0x7610, R19 ;  /* 0x0000761000137816 */ /* 0x000fce0000000013 */
.L_x_29740:
        /* <DEDUP_REMOVED lines=19> */
.L_x_29771:
[----:B------:R-:W2:Y:S02]  /*28e0*/  LDG.E.U8 R2, desc[UR36][R2.64] ;  /* 0x0000002402027981 */ /* 0x000ea4000c1e1100 */
[----:B--2---:R-:W-:-:S04]  /*28f0*/  I2FP.F32.U32 R0, R2 ;  /* 0x0000000200007245 */ /* 0x004fc80000201000 */
[----:B------:R-:W-:Y:S01]  /*2900*/  F2FP.BF16.F32.PACK_AB R0, RZ, R0 ;  /* 0x00000000ff00723e */ /* 0x000fe200000010ff */
[----:B------:R-:W-:Y:S06]  /*2910*/  BRA `(.L_x_29773) ;  /* 0x0000000c00907947 */ /* 0x000fec0003800000 */
.L_x_29770:
        /* <DEDUP_REMOVED lines=10> */
.L_x_29775:
[----:B------:R-:W2:Y:S02]  /*29c0*/  LDG.E R2, desc[UR36][R2.64] ;  /* 0x0000002402027981 */ /* 0x000ea4000c1e1900 */
[----:B--2---:R-:W-:-:S04]  /*29d0*/  I2FP.F32.S32 R0, R2 ;  /* 0x0000000200007245 */ /* 0x004fc80000201400 */
[----:B------:R-:W-:Y:S01]  /*29e0*/  F2FP.BF16.F32.PACK_AB R0, RZ, R0 ;  /* 0x00000000ff00723e */ /* 0x000fe200000010ff */
[----:B------:R-:W-:Y:S06]  /*29f0*/  BRA `(.L_x_29773) ;  /* 0x0000000c00587947 */ /* 0x000fec0003800000 */
.L_x_29774:
[----:B------:R-:W2:Y:S02]  /*2a00*/  LDG.E.U16 R2, desc[UR36][R2.64] ;  /* 0x0000002402027981 */ /* 0x000ea4000c1e1500 */
[----:B--2---:R-:W0:Y:S02]  /*2a10*/  I2F.S16 R0, R2 ;  /* 0x0000000200007306 */ /* 0x004e240000101400 */
[----:B0-----:R-:W-:Y:S01]  /*2a20*/  F2FP.BF16.F32.PACK_AB R0, RZ, R0 ;  /* 0x00000000ff00723e */ /* 0x001fe200000010ff */
[----:B------:R-:W-:Y:S06]  /*2a30*/  BRA `(.L_x_29773) ;  /* 0x0000000c00487947 */ /* 0x000fec0003800000 */
.L_x_29769:
        /* <DEDUP_REMOVED lines=9> */
.L_x_29777:
[----:B------:R-:W2:Y:S02]  /*2ad0*/  LDG.E.U16 R0, desc[UR36][R2.64] ;  /* 0x0000002402007981 */ /* 0x000ea4000c1e1500 */
[----:B--2---:R-:W-:-:S05]  /*2ae0*/  HADD2.F32 R0, -RZ, R0.H0_H0 ;  /* 0x20000000ff007230 */ /* 0x004fca0000004100 */
[----:B------:R-:W-:Y:S01]  /*2af0*/  F2FP.BF16.F32.PACK_AB R0, RZ, R0 ;  /* 0x00000000ff00723e */ /* 0x000fe200000010ff */
[----:B------:R-:W-:Y:S06]  /*2b00*/  BRA `(.L_x_29773) ;  /* 0x0000000c00147947 */ /* 0x000fec0003800000 */
.L_x_29776:
        /* <DEDUP_REMOVED lines=9> */
.L_x_29779:
[----:B------:R-:W2:Y:S02]  /*2ba0*/  LDG.E.U16 R2, desc[UR36][R2.64] ;  /* 0x0000002402027981 */ /* 0x000ea4000c1e1500 */
[----:B--2---:R-:W-:-:S05]  /*2bb0*/  HADD2.F32 R0, -RZ, R2.H0_H0 ;  /* 0x20000002ff007230 */ /* 0x004fca0000004100 */
[----:B------:R-:W-:Y:S01]  /*2bc0*/  F2FP.BF16.F32.PACK_AB R0, RZ, R0 ;  /* 0x00000000ff00723e */ /* 0x000fe200000010ff */
[----:B------:R-:W-:Y:S06]  /*2bd0*/  BRA `(.L_x_29773) ;  /* 0x0000000800e07947 */ /* 0x000fec0003800000 */
.L_x_29778:
        /* <DEDUP_REMOVED lines=8> */
.L_x_29768:
        /* <DEDUP_REMOVED lines=13> */
.L_x_29782:
        /* <DEDUP_REMOVED lines=8> */
.L_x_29781:
        /* <DEDUP_REMOVED lines=28> */
.L_x_29784:
        /* <DEDUP_REMOVED lines=15> */
.L_x_29783:
[----:B------:R0:W5:Y:S01]  /*3060*/  LDG.E.U16 R0, desc[UR36][R2.64] ;  /* 0x0000002402007981 */ /* 0x000162000c1e1500 */
[----:B------:R-:W-:Y:S05]  /*3070*/  BRA `(.L_x_29773) ;  /* 0x0000000400b87947 */ /* 0x000fea0003800000 */
.L_x_29780:
        /* <DEDUP_REMOVED lines=12> */
.L_x_29787:
        /* <DEDUP_REMOVED lines=21> */
.L_x_29791:
[----:B------:R-:W-:Y:S05]  /*3290*/  BSYNC B1 ;  /* 0x0000000000017941 */ /* 0x000fea0003800000 */
.L_x_29790:
[----:B------:R-:W-:Y:S01]  /*32a0*/  LEA R3, R0, 0x3b800000, 0x17 ;  /* 0x3b80000000037811 */ /* 0x000fe200078eb8ff */
[----:B------:R-:W-:-:S05]  /*32b0*/  IMAD.SHL.U32 R0, R2, 0x100000, RZ ;  /* 0x0010000002007824 */ /* 0x000fca00078e00ff */
[----:B------:R-:W-:-:S07]  /*32c0*/  LOP3.LUT R0, R3, R0, R4, 0xfe, !PT ;  /* 0x0000000003007212 */ /* 0x000fce00078efe04 */
.L_x_29789:
[----:B------:R-:W-:Y:S05]  /*32d0*/  BSYNC B0 ;  /* 0x0000000000007941 */ /* 0x000fea0003800000 */
.L_x_29788:
[----:B------:R-:W-:Y:S01]  /*32e0*/  F2FP.BF16.F32.PACK_AB R0, RZ, R0 ;  /* 0x00000000ff00723e */ /* 0x000fe200000010ff */
[----:B------:R-:W-:Y:S06]  /*32f0*/  BRA `(.L_x_29773) ;  /* 0x0000000400187947 */ /* 0x000fec0003800000 */
.L_x_29786:
        /* <DEDUP_REMOVED lines=21> */
.L_x_29795:
[----:B------:R-:W-:Y:S05]  /*3450*/  BSYNC B1 ;  /* 0x0000000000017941 */ /* 0x000fea0003800000 */
.L_x_29794:
[----:B------:R-:W-:Y:S01]  /*3460*/  LEA R3, R0, 0x37800000, 0x17 ;  /* 0x3780000000037811 */ /* 0x000fe200078eb8ff */
[----:B------:R-:W-:-:S05]  /*3470*/  IMAD.SHL.U32 R0, R2, 0x200000, RZ ;  /* 0x0020000002007824 */ /* 0x000fca00078e00ff */
[----:B------:R-:W-:-:S07]  /*3480*/  LOP3.LUT R0, R3, R0, R4, 0xfe, !PT ;  /* 0x0000000003007212 */ /* 0x000fce00078efe04 */
.L_x_29793:
[----:B------:R-:W-:Y:S05]  /*3490*/  BSYNC B0 ;  /* 0x0000000000007941 */ /* 0x000fea0003800000 */
.L_x_29792:
[----:B------:R-:W-:Y:S01]  /*34a0*/  F2FP.BF16.F32.PACK_AB R0, RZ, R0 ;  /* 0x00000000ff00723e */ /* 0x000fe200000010ff */
[----:B------:R-:W-:Y:S06]  /*34b0*/  BRA `(.L_x_29773) ;  /* 0x0000000000a87947 */ /* 0x000fec0003800000 */
.L_x_29785:
        /* <DEDUP_REMOVED lines=14> */
.L_x_29799:
[----:B------:R-:W-:Y:S05]  /*35a0*/  BSYNC B0 ;  /* 0x0000000000007941 */ /* 0x000fea0003800000 */
.L_x_29798:
[----:B------:R-:W-:Y:S01]  /*35b0*/  F2FP.BF16.F32.PACK_AB R0, RZ, R0 ;  /* 0x00000000ff00723e */ /* 0x000fe200000010ff */
[----:B------:R-:W-:Y:S06]  /*35c0*/  BRA `(.L_x_29773) ;  /* 0x0000000000647947 */ /* 0x000fec0003800000 */
.L_x_29772:
        /* <DEDUP_REMOVED lines=16> */
.L_x_29800:
[----:B------:R-:W-:Y:S01]  /*36d0*/  PRMT R0, RZ, 0x7610, R0 ;  /* 0x00007610ff007816 */ /* 0x000fe20000000000 */
[----:B------:R-:W-:Y:S06]  /*36e0*/  BRA `(.L_x_29773) ;  /* 0x00000000001c7947 */ /* 0x000fec0003800000 */
.L_x_29797:
[----:B------:R-:W2:Y:S02]  /*36f0*/  LDG.E.64 R2, desc[UR36][R2.64] ;  /* 0x0000002402027981 */ /* 0x000ea4000c1e1b00 */
[----:B--2---:R-:W0:Y:S02]  /*3700*/  I2F.U64 R0, R2 ;  /* 0x0000000200007312 */ /* 0x004e240000301000 */
[----:B0-----:R-:W-:Y:S01]  /*3710*/  F2FP.BF16.F32.PACK_AB R0, RZ, R0 ;  /* 0x00000000ff00723e */ /* 0x001fe200000010ff */
[----:B------:R-:W-:Y:S06]  /*3720*/  BRA `(.L_x_29773) ;  /* 0x00000000000c7947 */ /* 0x000fec0003800000 */
.L_x_29796:
[----:B------:R-:W2:Y:S02]  /*3730*/  LDG.E R2, desc[UR36][R2.64] ;  /* 0x0000002402027981 */ /* 0x000ea4000c1e1900 */
[----:B--2---:R-:W-:-:S04]  /*3740*/  I2FP.F32.U32 R0, R2 ;  /* 0x0000000200007245 */ /* 0x004fc80000201000 */
[----:B------:R-:W-:-:S07]  /*3750*/  F2FP.BF16.F32.PACK_AB R0, RZ, R0 ;  /* 0x00000000ff00723e */ /* 0x000fce00000010ff */
.L_x_29773:
[----:B------:R-:W1:Y:S01]  /*3760*/  LDC.U8 R4, c[0x0][0x491] ;  /* 0x00012440ff047b82 */ /* 0x000e620000000000 */
[----:B-----5:R-:W-:Y:S01]  /*3770*/  IMAD.U32 R19, R19, 0x10000, RZ ;  /* 0x0001000013137824 */ /* 0x020fe200078e00ff */
[----:B0-----:R-:W-:-:S04]  /*3780*/  PRMT R3, RZ, 0x7610, R3 ;  /* 0x00007610ff037816 */ /* 0x001fc80000000003 */
[----:B------:R-:W-:-:S13]  /*3790*/  FSETP.NEU.FTZ.AND P1, PT, R19, RZ, PT ;  /* 0x000000ff1300720b */ /* 0x000fda0003f3d000 */
[----:B------:R-:W-:Y:S01]  /*37a0*/  @P1 IMAD.U32 R0, R0, 0x10000, RZ ;  /* 0x0001000000001824 */ /* 0x000fe200078e00ff */
        /* <DEDUP_REMOVED lines=16> */
.L_x_29804:
[----:B------:R1:W-:Y:S01]  /*38b0*/  STG.E.U8 desc[UR36][R16.64], R3 ;  /* 0x0000000310007986 */ /* 0x0003e2000c101124 */
[----:B------:R-:W-:Y:S05]  /*38c0*/  BRA `(.L_x_29806) ;  /* 0x0000000c005c7947 */ /* 0x000fea0003800000 */
.L_x_29803:
        /* <DEDUP_REMOVED lines=10> */
.L_x_29808:
[----:B------:R-:W-:-:S05]  /*3970*/  LOP3.LUT R3, R3, 0xffff, RZ, 0xc0, !PT ;  /* 0x0000ffff03037812 */ /* 0x000fca00078ec0ff */
[----:B------:R3:W-:Y:S01]  /*3980*/  STG.E desc[UR36][R16.64], R3 ;  /* 0x0000000310007986 */ /* 0x0007e2000c101924 */
[----:B------:R-:W-:Y:S05]  /*3990*/  BRA `(.L_x_29806) ;  /* 0x0000000c00287947 */ /* 0x000fea0003800000 */
.L_x_29807:
[----:B------:R2:W-:Y:S01]  /*39a0*/  STG.E.U16 desc[UR36][R16.64], R3 ;  /* 0x0000000310007986 */ /* 0x0005e2000c101524 */
[----:B------:R-:W-:Y:S05]  /*39b0*/  BRA `(.L_x_29806) ;  /* 0x0000000c00207947 */ /* 0x000fea0003800000 */
.L_x_29802:
        /* <DEDUP_REMOVED lines=9> */
.L_x_29810:
[----:B------:R-:W0:Y:S02]  /*3a50*/  I2F.S16 R0, R3 ;  /* 0x0000000300007306 */ /* 0x000e240000101400 */
[----:B0-----:R-:W-:-:S05]  /*3a60*/  F2FP.F16.F32.PACK_AB R0, RZ, R0 ;  /* 0x00000000ff00723e */ /* 0x001fca00000000ff */
[----:B------:R0:W-:Y:S01]  /*3a70*/  STG.E.U16 desc[UR36][R16.64], R0 ;  /* 0x0000000010007986 */ /* 0x0001e2000c101524 */
[----:B------:R-:W-:Y:S05]  /*3a80*/  BRA `(.L_x_29806) ;  /* 0x0000000800ec7947 */ /* 0x000fea0003800000 */
.L_x_29809:
        /* <DEDUP_REMOVED lines=10> */
.L_x_29812:
[----:B------:R-:W0:Y:S02]  /*3b30*/  I2F.S16 R3, R3 ;  /* 0x0000000300037306 */ /* 0x000e240000101400 */
[----:B0-----:R-:W-:-:S04]  /*3b40*/  F2FP.F16.F32.PACK_AB R3, RZ, R3 ;  /* 0x00000003ff03723e */ /* 0x001fc800000000ff */
[----:B------:R-:W-:-:S05]  /*3b50*/  PRMT R3, R3, 0x5410, RZ ;  /* 0x0000541003037816 */ /* 0x000fca00000000ff */
[----:B------:R0:W-:Y:S01]  /*3b60*/  STG.E desc[UR36][R16.64], R3 ;  /* 0x0000000310007986 */ /* 0x0001e2000c101924 */
[----:B------:R-:W-:Y:S05]  /*3b70*/  BRA `(.L_x_29806) ;  /* 0x0000000800b07947 */ /* 0x000fea0003800000 */
.L_x_29811:
[----:B------:R-:W0:Y:S02]  /*3b80*/  I2F.F64.S16 R2, R3 ;  /* 0x0000000300027312 */ /* 0x000e240000101c00 */
[----:B0-----:R0:W-:Y:S01]  /*3b90*/  STG.E.64 desc[UR36][R16.64], R2 ;  /* 0x0000000210007986 */ /* 0x0011e2000c101b24 */
[----:B------:R-:W-:Y:S05]  /*3ba0*/  BRA `(.L_x_29806) ;  /* 0x0000000800a47947 */ /* 0x000fea0003800000 */
.L_x_29801:
        /* <DEDUP_REMOVED lines=10> */
.L_x_29815:
[----:B------:R-:W0:Y:S01]  /*3c50*/  I2F.F64.S16 R4, R3 ;  /* 0x0000000300047312 */ /* 0x000e220000101c00 */
[----:B------:R-:W-:-:S05]  /*3c60*/  CS2R R6, SRZ ;  /* 0x0000000000067805 */ /* 0x000fca000001ff00 */
[----:B0-----:R0:W-:Y:S01]  /*3c70*/  STG.E.128 desc[UR36][R16.64], R4 ;  /* 0x0000000410007986 */ /* 0x0011e2000c101d24 */
[----:B------:R-:W-:Y:S05]  /*3c80*/  BRA `(.L_x_29806) ;  /* 0x00000008006c7947 */ /* 0x000fea0003800000 */
.L_x_29814:
        /* <DEDUP_REMOVED lines=21> */
.L_x_29819:
[----:B------:R-:W-:Y:S05]  /*3de0*/  BSYNC B0 ;  /* 0x0000000000007941 */ /* 0x000fea0003800000 */
.L_x_29818:
[----:B------:R-:W-:-:S05]  /*3df0*/  LOP3.LUT R5, R0, R5, RZ, 0xfc, !PT ;  /* 0x0000000500057212 */ /* 0x000fca00078efcff */
[----:B------:R0:W-:Y:S01]  /*3e00*/  STG.E.U8 desc[UR36][R16.64], R5 ;  /* 0x0000000510007986 */ /* 0x0001e2000c101124 */
[----:B------:R-:W-:Y:S05]  /*3e10*/  BRA `(.L_x_29806) ;  /* 0x0000000800087947 */ /* 0x000fea0003800000 */
.L_x_29817:
        /* <DEDUP_REMOVED lines=13> */
.L_x_29821:
[----:B------:R-:W-:Y:S01]  /*3ef0*/  IMAD.MOV.U32 R0, RZ, RZ, 0x7f ;  /* 0x0000007fff007424 */ /* 0x000fe200078e00ff */
[----:B------:R-:W-:-:S04]  /*3f00*/  ISETP.GT.U32.AND P0, PT, R2, 0x7f800000, PT ;  /* 0x7f8000000200780c */ /* 0x000fc80003f04070 */
[----:B------:R-:W-:-:S09]  /*3f10*/  SEL R0, R0, 0x7c, P0 ;  /* 0x0000007c00007807 */ /* 0x000fd20000000000 */
.L_x_29822:
[----:B------:R-:W-:Y:S05]  /*3f20*/  BSYNC B0 ;  /* 0x0000000000007941 */ /* 0x000fea0003800000 */
.L_x_29820:
[----:B------:R-:W-:-:S04]  /*3f30*/  LOP3.LUT R2, R3, 0x80000000, RZ, 0xc0, !PT ;  /* 0x8000000003027812 */ /* 0x000fc800078ec0ff */
[----:B------:R-:W-:-:S04]  /*3f40*/  SHF.R.U32.HI R3, RZ, 0x18, R2 ;  /* 0x00000018ff037819 */ /* 0x000fc80000011602 */
[----:B------:R-:W-:-:S05]  /*3f50*/  LOP3.LUT R3, R0, R3, RZ, 0xfc, !PT ;  /* 0x0000000300037212 */ /* 0x000fca00078efcff */
[----:B------:R0:W-:Y:S01]  /*3f60*/  STG.E.U8 desc[UR36][R16.64], R3 ;  /* 0x0000000310007986 */ /* 0x0001e2000c101124 */
[----:B------:R-:W-:Y:S05]  /*3f70*/  BRA `(.L_x_29806) ;  /* 0x0000000400b07947 */ /* 0x000fea0003800000 */
.L_x_29816:
[----:B------:R-:W0:Y:S02]  /*3f80*/  I2F.S16 R0, R3 ;  /* 0x0000000300007306 */ /* 0x000e240000101400 */
[----:B0-----:R-:W-:-:S05]  /*3f90*/  F2FP.BF16.F32.PACK_AB R0, RZ, R0 ;  /* 0x00000000ff00723e */ /* 0x001fca00000010ff */
[----:B------:R0:W-:Y:S01]  /*3fa0*/  STG.E.U16 desc[UR36][R16.64], R0 ;  /* 0x0000000010007986 */ /* 0x0001e2000c101524 */
[----:B------:R-:W-:Y:S05]  /*3fb0*/  BRA `(.L_x_29806) ;  /* 0x0000000400a07947 */ /* 0x000fea0003800000 */
.L_x_29813:
        /* <DEDUP_REMOVED lines=10> */
.L_x_29825:
        /* <DEDUP_REMOVED lines=17> */
.L_x_29828:
[----:B------:R-:W-:-:S04]  /*4170*/  LOP3.LUT R2, R3, 0x80000000, RZ, 0xc0, !PT ;  /* 0x8000000003027812 */ /* 0x000fc800078ec0ff */
[----:B------:R-:W-:-:S04]  /*4180*/  SHF.R.U32.HI R3, RZ, 0x18, R2 ;  /* 0x00000018ff037819 */ /* 0x000fc80000011602 */
[----:B------:R-:W-:-:S04]  /*4190*/  LOP3.LUT R0, R0, R3, RZ, 0xfc, !PT ;  /* 0x0000000300007212 */ /* 0x000fc800078efcff */
[----:B------:R-:W-:-:S07]  /*41a0*/  PRMT R8, R0, 0x7610, R8 ;  /* 0x0000761000087816 */ /* 0x000fce0000000008 */
.L_x_29827:
[----:B------:R-:W-:Y:S05]  /*41b0*/  BSYNC B0 ;  /* 0x0000000000007941 */ /* 0x000fea0003800000 */
.L_x_29826:
[----:B------:R0:W-:Y:S01]  /*41c0*/  STG.E.U8 desc[UR36][R16.64], R8 ;  /* 0x0000000810007986 */ /* 0x0001e2000c101124 */
[----:B------:R-:W-:Y:S05]  /*41d0*/  BRA `(.L_x_29806) ;  /* 0x0000000400187947 */ /* 0x000fea0003800000 */
.L_x_29824:
        /* <DEDUP_REMOVED lines=17> */
.L_x_29831:
[----:B------:R-:W-:-:S04]  /*42f0*/  LOP3.LUT R2, R3, 0x80000000, RZ, 0xc0, !PT ;  /* 0x8000000003027812 */ /* 0x000fc800078ec0ff */
[----:B------:R-:W-:-:S04]  /*4300*/  SHF.R.U32.HI R3, RZ, 0x18, R2 ;  /* 0x00000018ff037819 */ /* 0x000fc80000011602 */
[----:B------:R-:W-:-:S04]  /*4310*/  LOP3.LUT R0, R0, R3, RZ, 0xfc, !PT ;  /* 0x0000000300007212 */ /* 0x000fc800078efcff */
[----:B------:R-:W-:-:S07]  /*4320*/  PRMT R8, R0, 0x7610, R8 ;  /* 0x0000761000087816 */ /* 0x000fce0000000008 */
.L_x_29830:
[----:B------:R-:W-:Y:S05]  /*4330*/  BSYNC B0 ;  /* 0x0000000000007941 */ /* 0x000fea0003800000 */
.L_x_29829:
[----:B------:R0:W-:Y:S01]  /*4340*/  STG.E.U8 desc[UR36][R16.64], R8 ;  /* 0x0000000810007986 */ /* 0x0001e2000c101124 */
[----:B------:R-:W-:Y:S05]  /*4350*/  BRA `(.L_x_29806) ;  /* 0x0000000000b87947 */ /* 0x000fea0003800000 */
.L_x_29823:
        /* <DEDUP_REMOVED lines=23> */
.L_x_29805:
        /* <DEDUP_REMOVED lines=16> */
.L_x_29834:
[----:B------:R-:W-:Y:S05]  /*45d0*/  BRA `(.L_x_29806) ;  /* 0x0000000000187947 */ /* 0x000fea0003800000 */
.L_x_29833:
[----:B------:R-:W-:Y:S01]  /*45e0*/  LOP3.LUT R2, R3, 0xffff, RZ, 0xc0, !PT ;  /* 0x0000ffff03027812 */ /* 0x000fe200078ec0ff */
[----:B------:R-:W-:-:S05]  /*45f0*/  IMAD.MOV.U32 R3, RZ, RZ, RZ ;  /* 0x000000ffff037224 */ /* 0x000fca00078e00ff */
[----:B------:R0:W-:Y:S01]  /*4600*/  STG.E.64 desc[UR36][R16.64], R2 ;  /* 0x0000000210007986 */ /* 0x0001e2000c101b24 */
[----:B------:R-:W-:Y:S05]  /*4610*/  BRA `(.L_x_29806) ;  /* 0x0000000000087947 */ /* 0x000fea0003800000 */
.L_x_29832:
[----:B------:R-:W-:-:S05]  /*4620*/  LOP3.LUT R3, R3, 0xffff, RZ, 0xc0, !PT ;  /* 0x0000ffff03037812 */ /* 0x000fca00078ec0ff */
[----:B------:R0:W-:Y:S02]  /*4630*/  STG.E desc[UR36][R16.64], R3 ;  /* 0x0000000310007986 */ /* 0x0001e4000c101924 */
.L_x_29806:
[----:B------:R-:W-:-:S04]  /*4640*/  IMAD R18, R18, 0x200, R23 ;  /* 0x0000020012127824 */ /* 0x000fc800078e0217 */
[----:B------:R-:W-:-:S07]  /*4650*/  VIADD R19, R18, 0x80 ;  /* 0x0000008012137836 */ /* 0x000fce0000000000 */
.L_x_29733:
[----:B------:R-:W-:Y:S05]  /*4660*/  BSYNC B6 ;  /* 0x0000000000067941 */ /* 0x000fea0003800000 */
.L_x_29732:
        /* <DEDUP_REMOVED lines=358> */
.L_x_29837:
        /* <DEDUP_REMOVED lines=23> */
.L_x_29841:
[----:B------:R-:W2:Y:S02]  /*5e40*/  LDG.E.U8 R2, desc[UR36][R2.64] ;  /* 0x0000002402027981 */ /* 0x000ea4000c1e1100 */
[----:B--2---:R-:W-:-:S04]  /*5e50*/  I2FP.F32.U32 R0, R2 ;  /* 0x0000000200007245 */ /* 0x004fc80000201000 */
[----:B------:R-:W-:-:S04]  /*5e60*/  F2FP.BF16.F32.PACK_AB R0, RZ, R0 ;  /* 0x00000000ff00723e */ /* 0x000fc800000010ff */
[----:B------:R-:W-:Y:S01]  /*5e70*/  PRMT R22, R0, 0x7610, R22 ;  /* 0x0000761000167816 */ /* 0x000fe20000000016 */
[----:B------:R-:W-:Y:S06]  /*5e80*/  BRA `(.L_x_29843) ;  /* 0x0000000c00c87947 */ /* 0x000fec0003800000 */
.L_x_29840:
        /* <DEDUP_REMOVED lines=11> */
.L_x_29845:
[----:B------:R-:W2:Y:S02]  /*5f40*/  LDG.E R2, desc[UR36][R2.64] ;  /* 0x0000002402027981 */ /* 0x000ea4000c1e1900 */
[----:B--2---:R-:W-:-:S04]  /*5f50*/  I2FP.F32.S32 R0, R2 ;  /* 0x0000000200007245 */ /* 0x004fc80000201400 */
[----:B------:R-:W-:-:S04]  /*5f60*/  F2FP.BF16.F32.PACK_AB R0, RZ, R0 ;  /* 0x00000000ff00723e */ /* 0x000fc800000010ff */
[----:B------:R-:W-:Y:S01]  /*5f70*/  PRMT R22, R0, 0x7610, R22 ;  /* 0x0000761000167816 */ /* 0x000fe20000000016 */
[----:B------:R-:W-:Y:S06]  /*5f80*/  BRA `(.L_x_29843) ;  /* 0x0000000c00887947 */ /* 0x000fec0003800000 */
.L_x_29844:
[----:B------:R-:W2:Y:S02]  /*5f90*/  LDG.E.U16 R2, desc[UR36][R2.64] ;  /* 0x0000002402027981 */ /* 0x000ea4000c1e1500 */
[----:B--2---:R-:W0:Y:S02]  /*5fa0*/  I2F.S16 R0, R2 ;  /* 0x0000000200007306 */ /* 0x004e240000101400 */
[----:B0-----:R-:W-:-:S04]  /*5fb0*/  F2FP.BF16.F32.PACK_AB R0, RZ, R0 ;  /* 0x00000000ff00723e */ /* 0x001fc800000010ff */
[----:B------:R-:W-:Y:S01]  /*5fc0*/  PRMT R22, R0, 0x7610, R22 ;  /* 0x0000761000167816 */ /* 0x000fe20000000016 */
[----:B------:R-:W-:Y:S06]  /*5fd0*/  BRA `(.L_x_29843) ;  /* 0x0000000c00747947 */ /* 0x000fec0003800000 */
.L_x_29839:
        /* <DEDUP_REMOVED lines=9> */
.L_x_29847:
[----:B------:R-:W2:Y:S02]  /*6070*/  LDG.E.U16 R0, desc[UR36][R2.64] ;  /* 0x0000002402007981 */ /* 0x000ea4000c1e1500 */
[----:B--2---:R-:W-:-:S05]  /*6080*/  HADD2.F32 R0, -RZ, R0.H0_H0 ;  /* 0x20000000ff007230 */ /* 0x004fca0000004100 */
[----:B------:R-:W-:-:S04]  /*6090*/  F2FP.BF16.F32.PACK_AB R0, RZ, R0 ;  /* 0x00000000ff00723e */ /* 0x000fc800000010ff */
[----:B------:R-:W-:Y:S01]  /*60a0*/  PRMT R22, R0, 0x7610, R22 ;  /* 0x0000761000167816 */ /* 0x000fe20000000016 */
[----:B------:R-:W-:Y:S06]  /*60b0*/  BRA `(.L_x_29843) ;  /* 0x0000000c003c7947 */ /* 0x000fec0003800000 */
.L_x_29846:
        /* <DEDUP_REMOVED lines=9> */
.L_x_29849:
[----:B------:R-:W2:Y:S02]  /*6150*/  LDG.E.U16 R2, desc[UR36][R2.64] ;  /* 0x0000002402027981 */ /* 0x000ea4000c1e1500 */
[----:B--2---:R-:W-:-:S05]  /*6160*/  HADD2.F32 R0, -RZ, R2.H0_H0 ;  /* 0x20000002ff007230 */ /* 0x004fca0000004100 */
[----:B------:R-:W-:-:S04]  /*6170*/  F2FP.BF16.F32.PACK_AB R0, RZ, R0 ;  /* 0x00000000ff00723e */ /* 0x000fc800000010ff */
[----:B------:R-:W-:Y:S01]  /*6180*/  PRMT R22, R0, 0x7610, R22 ;  /* 0x0000761000167816 */ /* 0x000fe20000000016 */
[----:B------:R-:W-:Y:S06]  /*6190*/  BRA `(.L_x_29843) ;  /* 0x0000000c00047947 */ /* 0x000fec0003800000 */
.L_x_29848:
        /* <DEDUP_REMOVED lines=9> */
.L_x_29838:
        /* <DEDUP_REMOVED lines=14> */
.L_x_29852:
        /* <DEDUP_REMOVED lines=9> */
.L_x_29851:
        /* <DEDUP_REMOVED lines=28> */
.L_x_29854:
        /* <DEDUP_REMOVED lines=15> */
.L_x_29853:
[----:B------:R0:W5:Y:S01]  /*6650*/  LDG.E.U16 R22, desc[UR36][R2.64] ;  /* 0x0000002402167981 */ /* 0x000162000c1e1500 */
[----:B------:R-:W-:Y:S05]  /*6660*/  BRA `(.L_x_29843) ;  /* 0x0000000400d07947 */ /* 0x000fea0003800000 */
.L_x_29850:
        /* <DEDUP_REMOVED lines=13> */
.L_x_29857:
        /* <DEDUP_REMOVED lines=21> */
.L_x_29861:
[----:B------:R-:W-:Y:S05]  /*6890*/  BSYNC B1 ;  /* 0x0000000000017941 */ /* 0x000fea0003800000 */
.L_x_29860:
[----:B------:R-:W-:Y:S01]  /*68a0*/  LEA R3, R0, 0x3b800000, 0x17 ;  /* 0x3b80000000037811 */ /* 0x000fe200078eb8ff */
[----:B------:R-:W-:-:S05]  /*68b0*/  IMAD.SHL.U32 R0, R2, 0x100000, RZ ;  /* 0x0010000002007824 */ /* 0x000fca00078e00ff */
[----:B------:R-:W-:-:S07]  /*68c0*/  LOP3.LUT R0, R3, R0, R4, 0xfe, !PT ;  /* 0x0000000003007212 */ /* 0x000fce00078efe04 */
.L_x_29859:
[----:B------:R-:W-:Y:S05]  /*68d0*/  BSYNC B0 ;  /* 0x0000000000007941 */ /* 0x000fea0003800000 */
.L_x_29858:
[----:B------:R-:W-:-:S04]  /*68e0*/  F2FP.BF16.F32.PACK_AB R0, RZ, R0 ;  /* 0x00000000ff00723e */ /* 0x000fc800000010ff */
[----:B------:R-:W-:Y:S01]  /*68f0*/  PRMT R22, R0, 0x7610, R22 ;  /* 0x0000761000167816 */ /* 0x000fe20000000016 */
[----:B------:R-:W-:Y:S06]  /*6900*/  BRA `(.L_x_29843) ;  /* 0x0000000400287947 */ /* 0x000fec0003800000 */
.L_x_29856:
        /* <DEDUP_REMOVED lines=21> */
.L_x_29865:
[----:B------:R-:W-:Y:S05]  /*6a60*/  BSYNC B1 ;  /* 0x0000000000017941 */ /* 0x000fea0003800000 */
.L_x_29864:
[----:B------:R-:W-:Y:S01]  /*6a70*/  LEA R3, R0, 0x37800000, 0x17 ;  /* 0x3780000000037811 */ /* 0x000fe200078eb8ff */
[----:B------:R-:W-:-:S05]  /*6a80*/  IMAD.SHL.U32 R0, R2, 0x200000, RZ ;  /* 0x0020000002007824 */ /* 0x000fca00078e00ff */
[----:B------:R-:W-:-:S07]  /*6a90*/  LOP3.LUT R0, R3, R0, R4, 0xfe, !PT ;  /* 0x0000000003007212 */ /* 0x000fce00078efe04 */
.L_x_29863:
[----:B------:R-:W-:Y:S05]  /*6aa0*/  BSYNC B0 ;  /* 0x0000000000007941 */ /* 0x000fea0003800000 */
.L_x_29862:
[----:B------:R-:W-:-:S04]  /*6ab0*/  F2FP.BF16.F32.PACK_AB R0, RZ, R0 ;  /* 0x00000000ff00723e */ /* 0x000fc800000010ff */
[----:B------:R-:W-:Y:S01]  /*6ac0*/  PRMT R22, R0, 0x7610, R22 ;  /* 0x0000761000167816 */ /* 0x000fe20000000016 */
[----:B------:R-:W-:Y:S06]  /*6ad0*/  BRA `(.L_x_29843) ;  /* 0x0000000000b47947 */ /* 0x000fec0003800000 */
.L_x_29855:
        /* <DEDUP_REMOVED lines=14> */
.L_x_29869:
[----:B------:R-:W-:Y:S05]  /*6bc0*/  BSYNC B0 ;  /* 0x0000000000007941 */ /* 0x000fea0003800000 */
.L_x_29868:
[----:B------:R-:W-:-:S04]  /*6bd0*/  F2FP.BF16.F32.PACK_AB R0, RZ, R0 ;  /* 0x00000000ff00723e */ /* 0x000fc800000010ff */
[----:B------:R-:W-:Y:S01]  /*6be0*/  PRMT R22, R0, 0x7610, R22 ;  /* 0x0000761000167816 */ /* 0x000fe20000000016 */
[----:B------:R-:W-:Y:S06]  /*6bf0*/  BRA `(.L_x_29843) ;  /* 0x00000000006c7947 */ /* 0x000fec0003800000 */
.L_x_29842:
        /* <DEDUP_REMOVED lines=16> */
.L_x_29870:
[----:B------:R-:W-:Y:S01]  /*6d00*/  PRMT R22, RZ, 0x7610, R22 ;  /* 0x00007610ff167816 */ /* 0x000fe20000000016 */
[----:B------:R-:W-:Y:S06]  /*6d10*/  BRA `(.L_x_29843) ;  /* 0x0000000000247947 */ /* 0x000fec0003800000 */
.L_x_29867:
[----:B------:R-:W2:Y:S02]  /*6d20*/  LDG.E.64 R2, desc[UR36][R2.64] ;  /* 0x0000002402027981 */ /* 0x000ea4000c1e1b00 */
[----:B--2---:R-:W0:Y:S02]  /*6d30*/  I2F.U64 R0, R2 ;  /* 0x0000000200007312 */ /* 0x004e240000301000 */
[----:B0-----:R-:W-:-:S04]  /*6d40*/  F2FP.BF16.F32.PACK_AB R0, RZ, R0 ;  /* 0x00000000ff00723e */ /* 0x001fc800000010ff */
[----:B------:R-:W-:Y:S01]  /*6d50*/  PRMT R22, R0, 0x7610, R22 ;  /* 0x0000761000167816 */ /* 0x000fe20000000016 */
[----:B------:R-:W-:Y:S06]  /*6d60*/  BRA `(.L_x_29843) ;  /* 0x0000000000107947 */ /* 0x000fec0003800000 */
.L_x_29866:
[----:B------:R-:W2:Y:S02]  /*6d70*/  LDG.E R2, desc[UR36][R2.64] ;  /* 0x0000002402027981 */ /* 0x000ea4000c1e1900 */
[----:B--2---:R-:W-:-:S04]  /*6d80*/  I2FP.F32.U32 R0, R2 ;  /* 0x0000000200007245 */ /* 0x004fc80000201000 */
[----:B------:R-:W-:-:S04]  /*6d90*/  F2FP.BF16.F32.PACK_AB R0, RZ, R0 ;  /* 0x00000000ff00723e */ /* 0x000fc800000010ff */
[----:B------:R-:W-:-:S07]  /*6da0*/  PRMT R22, R0, 0x7610, R22 ;  /* 0x0000761000167816 */ /* 0x000fce0000000016 */
.L_x_29843:
        /* <DEDUP_REMOVED lines=19> */
.L_x_29874:
[----:B------:R-:W2:Y:S02]  /*6ee0*/  LDG.E.U8 R2, desc[UR36][R2.64] ;  /* 0x0000002402027981 */ /* 0x000ea4000c1e1100 */
[----:B--2---:R-:W-:-:S04]  /*6ef0*/  I2FP.F32.U32 R0, R2 ;  /* 0x0000000200007245 */ /* 0x004fc80000201000 */
[----:B------:R-:W-:Y:S01]  /*6f00*/  F2FP.BF16.F32.PACK_AB R0, RZ, R0 ;  /* 0x00000000ff00723e */ /* 0x000fe200000010ff */
[----:B------:R-:W-:Y:S06]  /*6f10*/  BRA `(.L_x_29876) ;  /* 0x0000000c00907947 */ /* 0x000fec0003800000 */
.L_x_29873:
        /* <DEDUP_REMOVED lines=10> */
.L_x_29878:
[----:B------:R-:W2:Y:S02]  /*6fc0*/  LDG.E R2, desc[UR36][R2.64] ;  /* 0x0000002402027981 */ /* 0x000ea4000c1e1900 */
[----:B--2---:R-:W-:-:S04]  /*6fd0*/  I2FP.F32.S32 R0, R2 ;  /* 0x0000000200007245 */ /* 0x004fc80000201400 */
[----:B------:R-:W-:Y:S01]  /*6fe0*/  F2FP.BF16.F32.PACK_AB R0, RZ, R0 ;  /* 0x00000000ff00723e */ /* 0x000fe200000010ff */
[----:B------:R-:W-:Y:S06]  /*6ff0*/  BRA `(.L_x_29876) ;  /* 0x0000000c00587947 */ /* 0x000fec0003800000 */
.L_x_29877:
[----:B------:R-:W2:Y:S02]  /*7000*/  LDG.E.U16 R2, desc[UR36][R2.64] ;  /* 0x0000002402027981 */ /* 0x000ea4000c1e1500 */
[----:B--2---:R-:W0:Y:S02]  /*7010*/  I2F.S16 R0, R2 ;  /* 0x0000000200007306 */ /* 0x004e240000101400 */
[----:B0-----:R-:W-:Y:S01]  /*7020*/  F2FP.BF16.F32.PACK_AB R0, RZ, R0 ;  /* 0x00000000ff00723e */ /* 0x001fe200000010ff */
[----:B------:R-:W-:Y:S06]  /*7030*/  BRA `(.L_x_29876) ;  /* 0x0000000c00487947 */ /* 0x000fec0003800000 */
.L_x_29872:
        /* <DEDUP_REMOVED lines=9> */
.L_x_29880:
[----:B------:R-:W2:Y:S02]  /*70d0*/  LDG.E.U16 R0, desc[UR36][R2.64] ;  /* 0x0000002402007981 */ /* 0x000ea4000c1e1500 */
[----:B--2---:R-:W-:-:S05]  /*70e0*/  HADD2.F32 R0, -RZ, R0.H0_H0 ;  /* 0x20000000ff007230 */ /* 0x004fca0000004100 */
[----:B------:R-:W-:Y:S01]  /*70f0*/  F2FP.BF16.F32.PACK_AB R0, RZ, R0 ;  /* 0x00000000ff00723e */ /* 0x000fe200000010ff */
[----:B------:R-:W-:Y:S06]  /*7100*/  BRA `(.L_x_29876) ;  /* 0x0000000c00147947 */ /* 0x000fec0003800000 */
.L_x_29879:
        /* <DEDUP_REMOVED lines=9> */
.L_x_29882:
[----:B------:R-:W2:Y:S02]  /*71a0*/  LDG.E.U16 R2, desc[UR36][R2.64] ;  /* 0x0000002402027981 */ /* 0x000ea4000c1e1500 */
[----:B--2---:R-:W-:-:S05]  /*71b0*/  HADD2.F32 R0, -RZ, R2.H0_H0 ;  /* 0x20000002ff007230 */ /* 0x004fca0000004100 */
[----:B------:R-:W-:Y:S01]  /*71c0*/  F2FP.BF16.F32.PACK_AB R0, RZ, R0 ;  /* 0x00000000ff00723e */ /* 0x000fe200000010ff */
[----:B------:R-:W-:Y:S06]  /*71d0*/  BRA `(.L_x_29876) ;  /* 0x0000000800e07947 */ /* 0x000fec0003800000 */
.L_x_29881:
        /* <DEDUP_REMOVED lines=8> */
.L_x_29871:
        /* <DEDUP_REMOVED lines=13> */
.L_x_29885:
        /* <DEDUP_REMOVED lines=8> */
.L_x_29884:
        /* <DEDUP_REMOVED lines=28> */
.L_x_29887:
        /* <DEDUP_REMOVED lines=15> */
.L_x_29886:
[----:B------:R0:W5:Y:S01]  /*7660*/  LDG.E.U16 R0, desc[UR36][R2.64] ;  /* 0x0000002402007981 */ /* 0x000162000c1e1500 */
[----:B------:R-:W-:Y:S05]  /*7670*/  BRA `(.L_x_29876) ;  /* 0x0000000400b87947 */ /* 0x000fea0003800000 */
.L_x_29883:
        /* <DEDUP_REMOVED lines=12> */
.L_x_29890:
        /* <DEDUP_REMOVED lines=21> */
.L_x_29894:
[----:B------:R-:W-:Y:S05]  /*7890*/  BSYNC B1 ;  /* 0x0000000000017941 */ /* 0x000fea0003800000 */
.L_x_29893:
[----:B------:R-:W-:Y:S01]  /*78a0*/  LEA R3, R0, 0x3b800000, 0x17 ;  /* 0x3b80000000037811 */ /* 0x000fe200078eb8ff */
[----:B------:R-:W-:-:S05]  /*78b0*/  IMAD.SHL.U32 R0, R2, 0x100000, RZ ;  /* 0x0010000002007824 */ /* 0x000fca00078e00ff */
[----:B------:R-:W-:-:S07]  /*78c0*/  LOP3.LUT R0, R3, R0, R4, 0xfe, !PT ;  /* 0x0000000003007212 */ /* 0x000fce00078efe04 */
.L_x_29892:
[----:B------:R-:W-:Y:S05]  /*78d0*/  BSYNC B0 ;  /* 0x0000000000007941 */ /* 0x000fea0003800000 */
.L_x_29891:
[----:B------:R-:W-:Y:S01]  /*78e0*/  F2FP.BF16.F32.PACK_AB R0, RZ, R0 ;  /* 0x00000000ff00723e */ /* 0x000fe200000010ff */
[----:B------:R-:W-:Y:S06]  /*78f0*/  BRA `(.L_x_29876) ;  /* 0x0000000400187947 */ /* 0x000fec0003800000 */
.L_x_29889:
        /* <DEDUP_REMOVED lines=21> */
.L_x_29898:
[----:B------:R-:W-:Y:S05]  /*7a50*/  BSYNC B1 ;  /* 0x0000000000017941 */ /* 0x000fea0003800000 */
.L_x_29897:
[----:B------:R-:W-:Y:S01]  /*7a60*/  LEA R3, R0, 0x37800000, 0x17 ;  /* 0x3780000000037811 */ /* 0x000fe200078eb8ff */
[----:B------:R-:W-:-:S05]  /*7a70*/  IMAD.SHL.U32 R0, R2, 0x200000, RZ ;  /* 0x0020000002007824 */ /* 0x000fca00078e00ff */
[----:B------:R-:W-:-:S07]  /*7a80*/  LOP3.LUT R0, R3, R0, R4, 0xfe, !PT ;  /* 0x0000000003007212 */ /* 0x000fce00078efe04 */
.L_x_29896:
[----:B------:R-:W-:Y:S05]  /*7a90*/  BSYNC B0 ;  /* 0x0000000000007941 */ /* 0x000fea0003800000 */
.L_x_29895:
[----:B------:R-:W-:Y:S01]  /*7aa0*/  F2FP.BF16.F32.PACK_AB R0, RZ, R0 ;  /* 0x00000000ff00723e */ /* 0x000fe200000010ff */
[----:B------:R-:W-:Y:S06]  /*7ab0*/  BRA `(.L_x_29876) ;  /* 0x0000000000a87947 */ /* 0x000fec0003800000 */
.L_x_29888:
        /* <DEDUP_REMOVED lines=14> */
.L_x_29902:
[----:B------:R-:W-:Y:S05]  /*7ba0*/  BSYNC B0 ;  /* 0x0000000000007941 */ /* 0x000fea0003800000 */
.L_x_29901:
[----:B------:R-:W-:Y:S01]  /*7bb0*/  F2FP.BF16.F32.PACK_AB R0, RZ, R0 ;  /* 0x00000000ff00723e */ /* 0x000fe200000010ff */
[----:B------:R-:W-:Y:S06]  /*7bc0*/  BRA `(.L_x_29876) ;  /* 0x0000000000647947 */ /* 0x000fec0003800000 */
.L_x_29875:
        /* <DEDUP_REMOVED lines=16> */
.L_x_29903:
[----:B------:R-:W-:Y:S01]  /*7cd0*/  PRMT R0, RZ, 0x7610, R0 ;  /* 0x00007610ff007816 */ /* 0x000fe20000000000 */
[----:B------:R-:W-:Y:S06]  /*7ce0*/  BRA `(.L_x_29876) ;  /* 0x00000000001c7947 */ /* 0x000fec0003800000 */
.L_x_29900:
[----:B------:R-:W2:Y:S02]  /*7cf0*/  LDG.E.64 R2, desc[UR36][R2.64] ;  /* 0x0000002402027981 */ /* 0x000ea4000c1e1b00 */
[----:B--2---:R-:W0:Y:S02]  /*7d00*/  I2F.U64 R0, R2 ;  /* 0x0000000200007312 */ /* 0x004e240000301000 */
[----:B0-----:R-:W-:Y:S01]  /*7d10*/  F2FP.BF16.F32.PACK_AB R0, RZ, R0 ;  /* 0x00000000ff00723e */ /* 0x001fe200000010ff */
[----:B------:R-:W-:Y:S06]  /*7d20*/  BRA `(.L_x_29876) ;  /* 0x00000000000c7947 */ /* 0x000fec0003800000 */
.L_x_29899:
[----:B------:R-:W2:Y:S02]  /*7d30*/  LDG.E R2, desc[UR36][R2.64] ;  /* 0x0000002402027981 */ /* 0x000ea4000c1e1900 */
[----:B--2---:R-:W-:-:S04]  /*7d40*/  I2FP.F32.U32 R0, R2 ;  /* 0x0000000200007245 */ /* 0x004fc80000201000 */
[----:B------:R-:W-:-:S07]  /*7d50*/  F2FP.BF16.F32.PACK_AB R0, RZ, R0 ;  /* 0x00000000ff00723e */ /* 0x000fce00000010ff */
.L_x_29876:
        /* <DEDUP_REMOVED lines=21> */
.L_x_29907:
[----:B------:R0:W-:Y:S01]  /*7eb0*/  STG.E.U8 desc[UR36][R16.64], R3 ;  /* 0x0000000310007986 */ /* 0x0001e2000c101124 */
[----:B------:R-:W-:Y:S05]  /*7ec0*/  BRA `(.L_x_29909) ;  /* 0x0000000c005c7947 */ /* 0x000fea0003800000 */
.L_x_29906:
        /* <DEDUP_REMOVED lines=10> */
.L_x_29911:
[----:B------:R-:W-:-:S05]  /*7f70*/  LOP3.LUT R3, R3, 0xffff, RZ, 0xc0, !PT ;  /* 0x0000ffff03037812 */ /* 0x000fca00078ec0ff */
[----:B------:R3:W-:Y:S01]  /*7f80*/  STG.E desc[UR36][R16.64], R3 ;  /* 0x0000000310007986 */ /* 0x0007e2000c101924 */
[----:B------:R-:W-:Y:S05]  /*7f90*/  BRA `(.L_x_29909) ;  /* 0x0000000c00287947 */ /* 0x000fea0003800000 */
.L_x_29910:
[----:B------:R2:W-:Y:S01]  /*7fa0*/  STG.E.U16 desc[UR36][R16.64], R3 ;  /* 0x0000000310007986 */ /* 0x0005e2000c101524 */
[----:B------:R-:W-:Y:S05]  /*7fb0*/  BRA `(.L_x_29909) ;  /* 0x0000000c00207947 */ /* 0x000fea0003800000 */
.L_x_29905:
        /* <DEDUP_REMOVED lines=9> */
.L_x_29913:
[----:B------:R-:W0:Y:S02]  /*8050*/  I2F.S16 R0, R3 ;  /* 0x0000000300007306 */ /* 0x000e240000101400 */
[----:B0-----:R-:W-:-:S05]  /*8060*/  F2FP.F16.F32.PACK_AB R0, RZ, R0 ;  /* 0x00000000ff00723e */ /* 0x001fca00000000ff */
[----:B------:R0:W-:Y:S01]  /*8070*/  STG.E.U16 desc[UR36][R16.64], R0 ;  /* 0x0000000010007986 */ /* 0x0001e2000c101524 */
[----:B------:R-:W-:Y:S05]  /*8080*/  BRA `(.L_x_29909) ;  /* 0x0000000800ec7947 */ /* 0x000fea0003800000 */
.L_x_29912:
        /* <DEDUP_REMOVED lines=10> */
.L_x_29915:
[----:B------:R-:W0:Y:S02]  /*8130*/  I2F.S16 R3, R3 ;  /* 0x0000000300037306 */ /* 0x000e240000101400 */
[----:B0-----:R-:W-:-:S04]  /*8140*/  F2FP.F16.F32.PACK_AB R3, RZ, R3 ;  /* 0x00000003ff03723e */ /* 0x001fc800000000ff */
[----:B------:R-:W-:-:S05]  /*8150*/  PRMT R3, R3, 0x5410, RZ ;  /* 0x0000541003037816 */ /* 0x000fca00000000ff */
[----:B------:R0:W-:Y:S01]  /*8160*/  STG.E desc[UR36][R16.64], R3 ;  /* 0x0000000310007986 */ /* 0x0001e2000c101924 */
[----:B------:R-:W-:Y:S05]  /*8170*/  BRA `(.L_x_29909) ;  /* 0x0000000800b07947 */ /* 0x000fea0003800000 */
.L_x_29914:
[----:B------:R-:W0:Y:S02]  /*8180*/  I2F.F64.S16 R2, R3 ;  /* 0x0000000300027312 */ /* 0x000e240000101c00 */
[----:B0-----:R0:W-:Y:S01]  /*8190*/  STG.E.64 desc[UR36][R16.64], R2 ;  /* 0x0000000210007986 */ /* 0x0011e2000c101b24 */
[----:B------:R-:W-:Y:S05]  /*81a0*/  BRA `(.L_x_29909) ;  /* 0x0000000800a47947 */ /* 0x000fea0003800000 */
.L_x_29904:
        /* <DEDUP_REMOVED lines=10> */
.L_x_29918:
[----:B------:R-:W0:Y:S01]  /*8250*/  I2F.F64.S16 R4, R3 ;  /* 0x0000000300047312 */ /* 0x000e220000101c00 */
[----:B------:R-:W-:-:S05]  /*8260*/  CS2R R6, SRZ ;  /* 0x0000000000067805 */ /* 0x000fca000001ff00 */
[----:B0-----:R0:W-:Y:S01]  /*8270*/  STG.E.128 desc[UR36][R16.64], R4 ;  /* 0x0000000410007986 */ /* 0x0011e2000c101d24 */
[----:B------:R-:W-:Y:S05]  /*8280*/  BRA `(.L_x_29909) ;  /* 0x00000008006c7947 */ /* 0x000fea0003800000 */
.L_x_29917:
        /* <DEDUP_REMOVED lines=21> */
.L_x_29922:
[----:B------:R-:W-:Y:S05]  /*83e0*/  BSYNC B0 ;  /* 0x0000000000007941 */ /* 0x000fea0003800000 */
.L_x_29921:
[----:B------:R-:W-:-:S05]  /*83f0*/  LOP3.LUT R5, R0, R5, RZ, 0xfc, !PT ;  /* 0x0000000500057212 */ /* 0x000fca00078efcff */
[----:B------:R0:W-:Y:S01]  /*8400*/  STG.E.U8 desc[UR36][R16.64], R5 ;  /* 0x0000000510007986 */ /* 0x0001e2000c101124 */
[----:B------:R-:W-:Y:S05]  /*8410*/  BRA `(.L_x_29909) ;  /* 0x0000000800087947 */ /* 0x000fea0003800000 */
.L_x_29920:
        /* <DEDUP_REMOVED lines=13> */
.L_x_29924:
[----:B------:R-:W-:Y:S01]  /*84f0*/  IMAD.MOV.U32 R0, RZ, RZ, 0x7f ;  /* 0x0000007fff007424 */ /* 0x000fe200078e00ff */
[----:B------:R-:W-:-:S04]  /*8500*/  ISETP.GT.U32.AND P0, PT, R2, 0x7f800000, PT ;  /* 0x7f8000000200780c */ /* 0x000fc80003f04070 */
[----:B------:R-:W-:-:S09]  /*8510*/  SEL R0, R0, 0x7c, P0 ;  /* 0x0000007c00007807 */ /* 0x000fd20000000000 */
.L_x_29925:
[----:B------:R-:W-:Y:S05]  /*8520*/  BSYNC B0 ;  /* 0x0000000000007941 */ /* 0x000fea0003800000 */
.L_x_29923:
[----:B------:R-:W-:-:S04]  /*8530*/  LOP3.LUT R2, R3, 0x80000000, RZ, 0xc0, !PT ;  /* 0x8000000003027812 */ /* 0x000fc800078ec0ff */
[----:B------:R-:W-:-:S04]  /*8540*/  SHF.R.U32.HI R3, RZ, 0x18, R2 ;  /* 0x00000018ff037819 */ /* 0x000fc80000011602 */
[----:B------:R-:W-:-:S05]  /*8550*/  LOP3.LUT R3, R0, R3, RZ, 0xfc, !PT ;  /* 0x0000000300037212 */ /* 0x000fca00078efcff */
[----:B------:R0:W-:Y:S01]  /*8560*/  STG.E.U8 desc[UR36][R16.64], R3 ;  /* 0x0000000310007986 */ /* 0x0001e2000c101124 */
[----:B------:R-:W-:Y:S05]  /*8570*/  BRA `(.L_x_29909) ;  /* 0x0000000400b07947 */ /* 0x000fea0003800000 */
.L_x_29919:
[----:B------:R-:W0:Y:S02]  /*8580*/  I2F.S16 R0, R3 ;  /* 0x0000000300007306 */ /* 0x000e240000101400 */
[----:B0-----:R-:W-:-:S05]  /*8590*/  F2FP.BF16.F32.PACK_AB R0, RZ, R0 ;  /* 0x00000000ff00723e */ /* 0x001fca00000010ff */
[----:B------:R0:W-:Y:S01]  /*85a0*/  STG.E.U16 desc[UR36][R16.64], R0 ;  /* 0x0000000010007986 */ /* 0x0001e2000c101524 */
[----:B------:R-:W-:Y:S05]  /*85b0*/  BRA `(.L_x_29909) ;  /* 0x0000000400a07947 */ /* 0x000fea0003800000 */
.L_x_29916:
        /* <DEDUP_REMOVED lines=10> */
.L_x_29928:
        /* <DEDUP_REMOVED lines=17> */
.L_x_29931:
[----:B------:R-:W-:-:S04]  /*8770*/  LOP3.LUT R2, R3, 0x80000000, RZ, 0xc0, !PT ;  /* 0x8000000003027812 */ /* 0x000fc800078ec0ff */
[----:B------:R-:W-:-:S04]  /*8780*/  SHF.R.U32.HI R3, RZ, 0x18, R2 ;  /* 0x00000018ff037819 */ /* 0x000fc80000011602 */
[----:B------:R-:W-:-:S04]  /*8790*/  LOP3.LUT R0, R0, R3, RZ, 0xfc, !PT ;  /* 0x0000000300007212 */ /* 0x000fc800078efcff */
[----:B------:R-:W-:-:S07]  /*87a0*/  PRMT R8, R0, 0x7610, R8 ;  /* 0x0000761000087816 */ /* 0x000fce0000000008 */
.L_x_29930:
[----:B------:R-:W-:Y:S05]  /*87b0*/  BSYNC B0 ;  /* 0x0000000000007941 */ /* 0x000fea0003800000 */
.L_x_29929:
[----:B------:R0:W-:Y:S01]  /*87c0*/  STG.E.U8 desc[UR36][R16.64], R8 ;  /* 0x0000000810007986 */ /* 0x0001e2000c101124 */
[----:B------:R-:W-:Y:S05]  /*87d0*/  BRA `(.L_x_29909) ;  /* 0x0000000400187947 */ /* 0x000fea0003800000 */
.L_x_29927:
        /* <DEDUP_REMOVED lines=17> */
.L_x_29934:
[----:B------:R-:W-:-:S04]  /*88f0*/  LOP3.LUT R2, R3, 0x80000000, RZ, 0xc0, !PT ;  /* 0x8000000003027812 */ /* 0x000fc800078ec0ff */
[----:B------:R-:W-:-:S04]  /*8900*/  SHF.R.U32.HI R3, RZ, 0x18, R2 ;  /* 0x00000018ff037819 */ /* 0x000fc80000011602 */
[----:B------:R-:W-:-:S04]  /*8910*/  LOP3.LUT R0, R0, R3, RZ, 0xfc, !PT ;  /* 0x0000000300007212 */ /* 0x000fc800078efcff */
[----:B------:R-:W-:-:S07]  /*8920*/  PRMT R8, R0, 0x7610, R8 ;  /* 0x0000761000087816 */ /* 0x000fce0000000008 */
.L_x_29933:
[----:B------:R-:W-:Y:S05]  /*8930*/  BSYNC B0 ;  /* 0x0000000000007941 */ /* 0x000fea0003800000 */
.L_x_29932:
[----:B------:R0:W-:Y:S01]  /*8940*/  STG.E.U8 desc[UR36][R16.64], R8 ;  /* 0x0000000810007986 */ /* 0x0001e2000c101124 */
[----:B------:R-:W-:Y:S05]  /*8950*/  BRA `(.L_x_29909) ;  /* 0x0000000000b87947 */ /* 0x000fea0003800000 */
.L_x_29926:
        /* <DEDUP_REMOVED lines=23> */
.L_x_29908:
        /* <DEDUP_REMOVED lines=16> */
.L_x_29937:
[----:B------:R-:W-:Y:S05]  /*8bd0*/  BRA `(.L_x_29909) ;  /* 0x0000000000187947 */ /* 0x000fea0003800000 */
.L_x_29936:
[----:B------:R-:W-:Y:S01]  /*8be0*/  LOP3.LUT R2, R3, 0xffff, RZ, 0xc0, !PT ;  /* 0x0000ffff03027812 */ /* 0x000fe200078ec0ff */
[----:B------:R-:W-:-:S05]  /*8bf0*/  IMAD.MOV.U32 R3, RZ, RZ, RZ ;  /* 0x000000ffff037224 */ /* 0x000fca00078e00ff */
[----:B------:R0:W-:Y:S01]  /*8c00*/  STG.E.64 desc[UR36][R16.64], R2 ;  /* 0x0000000210007986 */ /* 0x0001e2000c101b24 */
[----:B------:R-:W-:Y:S05]  /*8c10*/  BRA `(.L_x_29909) ;  /* 0x0000000000087947 */ /* 0x000fea0003800000 */
.L_x_29935:
[----:B------:R-:W-:-:S05]  /*8c20*/  LOP3.LUT R3, R3, 0xffff, RZ, 0xc0, !PT ;  /* 0x0000ffff03037812 */ /* 0x000fca00078ec0ff */
[----:B------:R0:W-:Y:S02]  /*8c30*/  STG.E desc[UR36][R16.64], R3 ;  /* 0x0000000310007986 */ /* 0x0001e4000c101924 */
.L_x_29909:
[----:B------:R-:W-:-:S07]  /*8c40*/  VIADD R19, R19, 0x80 ;  /* 0x0000008013137836 */ /* 0x000fce0000000000 */
.L_x_29836:
[----:B------:R-:W-:Y:S05]  /*8c50*/  BSYNC B6 ;  /* 0x0000000000067941 */ /* 0x000fea0003800000 */
.L_x_29835:
        /* <DEDUP_REMOVED lines=358> */
.L_x_29940:
        /* <DEDUP_REMOVED lines=23> */
.L_x_29944:
[----:B------:R-:W2:Y:S02]  /*a430*/  LDG.E.U8 R2, desc[UR36][R2.64] ;  /* 0x0000002402027981 */ /* 0x000ea4000c1e1100 */
[----:B--2---:R-:W-:-:S04]  /*a440*/  I2FP.F32.U32 R0, R2 ;  /* 0x0000000200007245 */ /* 0x004fc80000201000 */
[----:B------:R-:W-:-:S04]  /*a450*/  F2FP.BF16.F32.PACK_AB R0, RZ, R0 ;  /* 0x00000000ff00723e */ /* 0x000fc800000010ff */
[----:B------:R-:W-:Y:S01]  /*a460*/  PRMT R22, R0, 0x7610, R22 ;  /* 0x0000761000167816 */ /* 0x000fe20000000016 */
[----:B------:R-:W-:Y:S06]  /*a470*/  BRA `(.L_x_29946) ;  /* 0x0000000c00c87947 */ /* 0x000fec0003800000 */
.L_x_29943:
        /* <DEDUP_REMOVED lines=11> */
.L_x_29948:
[----:B------:R-:W2:Y:S02]  /*a530*/  LDG.E R2, desc[UR36][R2.64] ;  /* 0x0000002402027981 */ /* 0x000ea4000c1e1900 */
[----:B--2---:R-:W-:-:S04]  /*a540*/  I2FP.F32.S32 R0, R2 ;  /* 0x0000000200007245 */ /* 0x004fc80000201400 */
[----:B------:R-:W-:-:S04]  /*a550*/  F2FP.BF16.F32.PACK_AB R0, RZ, R0 ;  /* 0x00000000ff00723e */ /* 0x000fc800000010ff */
[----:B------:R-:W-:Y:S01]  /*a560*/  PRMT R22, R0, 0x7610, R22 ;  /* 0x0000761000167816 */ /* 0x000fe20000000016 */
[----:B------:R-:W-:Y:S06]  /*a570*/  BRA `(.L_x_29946) ;  /* 0x0000000c00887947 */ /* 0x000fec0003800000 */
.L_x_29947:
[----:B------:R-:W2:Y:S02]  /*a580*/  LDG.E.U16 R2, desc[UR36][R2.64] ;  /* 0x0000002402027981 */ /* 0x000ea4000c1e1500 */
[----:B--2---:R-:W0:Y:S02]  /*a590*/  I2F.S16 R0, R2 ;  /* 0x0000000200007306 */ /* 0x004e240000101400 */
[----:B0-----:R-:W-:-:S04]  /*a5a0*/  F2FP.BF16.F32.PACK_AB R0, RZ, R0 ;  /* 0x00000000ff00723e */ /* 0x001fc800000010ff */
[----:B------:R-:W-:Y:S01]  /*a5b0*/  PRMT R22, R0, 0x7610, R22 ;  /* 0x0000761000167816 */ /* 0x000fe20000000016 */
[----:B------:R-:W-:Y:S06]  /*a5c0*/  BRA `(.L_x_29946) ;  /* 0x0000000c00747947 */ /* 0x000fec0003800000 */
.L_x_29942:
        /* <DEDUP_REMOVED lines=9> */
.L_x_29950:
[----:B------:R-:W2:Y:S02]  /*a660*/  LDG.E.U16 R0, desc[UR36][R2.64] ;  /* 0x0000002402007981 */ /* 0x000ea4000c1e1500 */
[----:B--2---:R-:W-:-:S05]  /*a670*/  HADD2.F32 R0, -RZ, R0.H0_H0 ;  /* 0x20000000ff007230 */ /* 0x004fca0000004100 */
[----:B------:R-:W-:-:S04]  /*a680*/  F2FP.BF16.F32.PACK_AB R0, RZ, R0 ;  /* 0x00000000ff00723e */ /* 0x000fc800000010ff */
[----:B------:R-:W-:Y:S01]  /*a690*/  PRMT R22, R0, 0x7610, R22 ;  /* 0x0000761000167816 */ /* 0x000fe20000000016 */
[----:B------:R-:W-:Y:S06]  /*a6a0*/  BRA `(.L_x_29946) ;  /* 0x0000000c003c7947 */ /* 0x000fec0003800000 */
.L_x_29949:
        /* <DEDUP_REMOVED lines=9> */
.L_x_29952:
[----:B------:R-:W2:Y:S02]  /*a740*/  LDG.E.U16 R2, desc[UR36][R2.64] ;  /* 0x0000002402027981 */ /* 0x000ea4000c1e1500 */
[----:B--2---:R-:W-:-:S05]  /*a750*/  HADD2.F32 R0, -RZ, R2.H0_H0 ;  /* 0x20000002ff007230 */ /* 0x004fca0000004100 */
[----:B------:R-:W-:-:S04]  /*a760*/  F2FP.BF16.F32.PACK_AB R0, RZ, R0 ;  /* 0x00000000ff00723e */ /* 0x000fc800000010ff */
[----:B------:R-:W-:Y:S01]  /*a770*/  PRMT R22, R0, 0x7610, R22 ;  /* 0x0000761000167816 */ /* 0x000fe20000000016 */
[----:B------:R-:W-:Y:S06]  /*a780*/  BRA `(.L_x_29946) ;  /* 0x0000000c00047947 */ /* 0x000fec0003800000 */
.L_x_29951:
        /* <DEDUP_REMOVED lines=9> */
.L_x_29941:
        /* <DEDUP_REMOVED lines=14> */
.L_x_29955:
        /* <DEDUP_REMOVED lines=9> */
.L_x_29954:
        /* <DEDUP_REMOVED lines=28> */
.L_x_29957:
        /* <DEDUP_REMOVED lines=15> */
.L_x_29956:
[----:B------:R0:W5:Y:S01]  /*ac40*/  LDG.E.U16 R22, desc[UR36][R2.64] ;  /* 0x0000002402167981 */ /* 0x000162000c1e1500 */
[----:B------:R-:W-:Y:S05]  /*ac50*/  BRA `(.L_x_29946) ;  /* 0x0000000400d07947 */ /* 0x000fea0003800000 */
.L_x_29953:
        /* <DEDUP_REMOVED lines=13> */
.L_x_29960:
        /* <DEDUP_REMOVED lines=21> */
.L_x_29964:
[----:B------:R-:W-:Y:S05]  /*ae80*/  BSYNC B1 ;  /* 0x0000000000017941 */ /* 0x000fea0003800000 */
.L_x_29963:
[----:B------:R-:W-:Y:S01]  /*ae90*/  LEA R3, R0, 0x3b800000, 0x17 ;  /* 0x3b80000000037811 */ /* 0x000fe200078eb8ff */
[----:B------:R-:W-:-:S05]  /*aea0*/  IMAD.SHL.U32 R0, R2, 0x100000, RZ ;  /* 0x0010000002007824 */ /* 0x000fca00078e00ff */
[----:B------:R-:W-:-:S07]  /*aeb0*/  LOP3.LUT R0, R3, R0, R4, 0xfe, !PT ;  /* 0x0000000003007212 */ /* 0x000fce00078efe04 */
.L_x_29962:
[----:B------:R-:W-:Y:S05]  /*aec0*/  BSYNC B0 ;  /* 0x0000000000007941 */ /* 0x000fea0003800000 */
.L_x_29961:
[----:B------:R-:W-:-:S04]  /*aed0*/  F2FP.BF16.F32.PACK_AB R0, RZ, R0 ;  /* 0x00000000ff00723e */ /* 0x000fc800000010ff */
[----:B------:R-:W-:Y:S01]  /*aee0*/  PRMT R22, R0, 0x7610, R22 ;  /* 0x0000761000167816 */ /* 0x000fe20000000016 */
[----:B------:R-:W-:Y:S06]  /*aef0*/  BRA `(.L_x_29946) ;  /* 0x0000000400287947 */ /* 0x000fec0003800000 */
.L_x_29959:
        /* <DEDUP_REMOVED lines=21> */
.L_x_29968:
[----:B------:R-:W-:Y:S05]  /*b050*/  BSYNC B1 ;  /* 0x0000000000017941 */ /* 0x000fea0003800000 */
.L_x_29967:
[----:B------:R-:W-:Y:S01]  /*b060*/  LEA R3, R0, 0x37800000, 0x17 ;  /* 0x3780000000037811 */ /* 0x000fe200078eb8ff */
[----:B------:R-:W-:-:S05]  /*b070*/  IMAD.SHL.U32 R0, R2, 0x200000, RZ ;  /* 0x0020000002007824 */ /* 0x000fca00078e00ff */
[----:B------:R-:W-:-:S07]  /*b080*/  LOP3.LUT R0, R3, R0, R4, 0xfe, !PT ;  /* 0x0000000003007212 */ /* 0x000fce00078efe04 */
.L_x_29966:
[----:B------:R-:W-:Y:S05]  /*b090*/  BSYNC B0 ;  /* 0x0000000000007941 */ /* 0x000fea0003800000 */
.L_x_29965:
[----:B------:R-:W-:-:S04]  /*b0a0*/  F2FP.BF16.F32.PACK_AB R0, RZ, R0 ;  /* 0x00000000ff00723e */ /* 0x000fc800000010ff */
[----:B------:R-:W-:Y:S01]  /*b0b0*/  PRMT R22, R0, 0x7610, R22 ;  /* 0x0000761000167816 */ /* 0x000fe20000000016 */
[----:B------:R-:W-:Y:S06]  /*b0c0*/  BRA `(.L_x_29946) ;  /* 0x0000000000b47947 */ /* 0x000fec0003800000 */
.L_x_29958:
        /* <DEDUP_REMOVED lines=14> */
.L_x_29972:
[----:B------:R-:W-:Y:S05]  /*b1b0*/  BSYNC B0 ;  /* 0x0000000000007941 */ /* 0x000fea0003800000 */
.L_x_29971:
[----:B------:R-:W-:-:S04]  /*b1c0*/  F2FP.BF16.F32.PACK_AB R0, RZ, R0 ;  /* 0x00000000ff00723e */ /* 0x000fc800000010ff */
[----:B------:R-:W-:Y:S01]  /*b1d0*/  PRMT R22, R0, 0x7610, R22 ;  /* 0x0000761000167816 */ /* 0x000fe20000000016 */
[----:B------:R-:W-:Y:S06]  /*b1e0*/  BRA `(.L_x_29946) ;  /* 0x00000000006c7947 */ /* 0x000fec0003800000 */
.L_x_29945:
        /* <DEDUP_REMOVED lines=16> */
.L_x_29973:
[----:B------:R-:W-:Y:S01]  /*b2f0*/  PRMT R22, RZ, 0x7610, R22 ;  /* 0x00007610ff167816 */ /* 0x000fe20000000016 */
[----:B------:R-:W-:Y:S06]  /*b300*/  BRA `(.L_x_29946) ;  /* 0x0000000000247947 */ /* 0x000fec0003800000 */
.L_x_29970:
[----:B------:R-:W2:Y:S02]  /*b310*/  LDG.E.64 R2, desc[UR36][R2.64] ;  /* 0x0000002402027981 */ /* 0x000ea4000c1e1b00 */
[----:B--2---:R-:W0:Y:S02]  /*b320*/  I2F.U64 R0, R2 ;  /* 0x0000000200007312 */ /* 0x004e240000301000 */
[----:B0-----:R-:W-:-:S04]  /*b330*/  F2FP.BF16.F32.PACK_AB R0, RZ, R0 ;  /* 0x00000000ff00723e */ /* 0x001fc800000010ff */
[----:B------:R-:W-:Y:S01]  /*b340*/  PRMT R22, R0, 0x7610, R22 ;  /* 0x0000761000167816 */ /* 0x000fe20000000016 */
[----:B------:R-:W-:Y:S06]  /*b350*/  BRA `(.L_x_29946) ;  /* 0x0000000000107947 */ /* 0x000fec0003800000 */
.L_x_29969:
[----:B------:R-:W2:Y:S02]  /*b360*/  LDG.E R2, desc[UR36][R2.64] ;  /* 0x0000002402027981 */ /* 0x000ea4000c1e1900 */
[----:B--2---:R-:W-:-:S04]  /*b370*/  I2FP.F32.U32 R0, R2 ;  /* 0x0000000200007245 */ /* 0x004fc80000201000 */
[----:B------:R-:W-:-:S04]  /*b380*/  F2FP.BF16.F32.PACK_AB R0, RZ, R0 ;  /* 0x00000000ff00723e */ /* 0x000fc800000010ff */
[----:B------:R-:W-:-:S07]  /*b390*/  PRMT R22, R0, 0x7610, R22 ;  /* 0x0000761000167816 */ /* 0x000fce0000000016 */
.L_x_29946:
        /* <DEDUP_REMOVED lines=19> */
.L_x_29977:
[----:B------:R-:W2:Y:S02]  /*b4d0*/  LDG.E.U8 R2, desc[UR36][R2.64] ;  /* 0x0000002402027981 */ /* 0x000ea4000c1e1100 */
[----:B--2---:R-:W-:-:S04]  /*b4e0*/  I2FP.F32.U32 R0, R2 ;  /* 0x0000000200007245 */ /* 0x004fc80000201000 */
[----:B------:R-:W-:Y:S01]  /*b4f0*/  F2FP.BF16.F32.PACK_AB R0, RZ, R0 ;  /* 0x00000000ff00723e */ /* 0x000fe200000010ff */
[----:B------:R-:W-:Y:S06]  /*b500*/  BRA `(.L_x_29979) ;  /* 0x0000000c00907947 */ /* 0x000fec0003800000 */
.L_x_29976:
        /* <DEDUP_REMOVED lines=10> */
.L_x_29981:
[----:B------:R-:W2:Y:S02]  /*b5b0*/  LDG.E R2, desc[UR36][R2.64] ;  /* 0x0000002402027981 */ /* 0x000ea4000c1e1900 */
[----:B--2---:R-:W-:-:S04]  /*b5c0*/  I2FP.F32.S32 R0, R2 ;  /* 0x0000000200007245 */ /* 0x004fc80000201400 */
[----:B------:R-:W-:Y:S01]  /*b5d0*/  F2FP.BF16.F32.PACK_AB R0, RZ, R0 ;  /* 0x00000000ff00723e */ /* 0x000fe200000010ff */
[----:B------:R-:W-:Y:S06]  /*b5e0*/  BRA `(.L_x_29979) ;  /* 0x0000000c00587947 */ /* 0x000fec0003800000 */
.L_x_29980:
[----:B------:R-:W2:Y:S02]  /*b5f0*/  LDG.E.U16 R2, desc[UR36][R2.64] ;  /* 0x0000002402027981 */ /* 0x000ea4000c1e1500 */
[----:B--2---:R-:W0:Y:S02]  /*b600*/  I2F.S16 R0, R2 ;  /* 0x0000000200007306 */ /* 0x004e240000101400 */
[----:B0-----:R-:W-:Y:S01]  /*b610*/  F2FP.BF16.F32.PACK_AB R0, RZ, R0 ;  /* 0x00000000ff00723e */ /* 0x001fe200000010ff */
[----:B------:R-:W-:Y:S06]  /*b620*/  BRA `(.L_x_29979) ;  /* 0x0000000c00487947 */ /* 0x000fec0003800000 */
.L_x_29975:
        /* <DEDUP_REMOVED lines=9> */
.L_x_29983:
[----:B------:R-:W2:Y:S02]  /*b6c0*/  LDG.E.U16 R0, desc[UR36][R2.64] ;  /* 0x0000002402007981 */ /* 0x000ea4000c1e1500 */
[----:B--2---:R-:W-:-:S05]  /*b6d0*/  HADD2.F32 R0, -RZ, R0.H0_H0 ;  /* 0x20000000ff007230 */ /* 0x004fca0000004100 */
[----:B------:R-:W-:Y:S01]  /*b6e0*/  F2FP.BF16.F32.PACK_AB R0, RZ, R0 ;  /* 0x00000000ff00723e */ /* 0x000fe200000010ff */
[----:B------:R-:W-:Y:S06]  /*b6f0*/  BRA `(.L_x_29979) ;  /* 0x0000000c00147947 */ /* 0x000fec0003800000 */
.L_x_29982:
        /* <DEDUP_REMOVED lines=9> */
.L_x_29985:
[----:B------:R-:W2:Y:S02]  /*b790*/  LDG.E.U16 R2, desc[UR36][R2.64] ;  /* 0x0000002402027981 */ /* 0x000ea4000c1e1500 */
[----:B--2---:R-:W-:-:S05]  /*b7a0*/  HADD2.F32 R0, -RZ, R2.H0_H0 ;  /* 0x20000002ff007230 */ /* 0x004fca0000004100 */
[----:B------:R-:W-:Y:S01]  /*b7b0*/  F2FP.BF16.F32.PACK_AB R0, RZ, R0 ;  /* 0x00000000ff00723e */ /* 0x000fe200000010ff */
[----:B------:R-:W-:Y:S06]  /*b7c0*/  BRA `(.L_x_29979) ;  /* 0x0000000800e07947 */ /* 0x000fec0003800000 */
.L_x_29984:
        /* <DEDUP_REMOVED lines=8> */
.L_x_29974:
        /* <DEDUP_REMOVED lines=13> */
.L_x_29988:
        /* <DEDUP_REMOVED lines=8> */
.L_x_29987:
        /* <DEDUP_REMOVED lines=28> */
.L_x_29990:
        /* <DEDUP_REMOVED lines=15> */
.L_x_29989:
[----:B------:R0:W5:Y:S01]  /*bc50*/  LDG.E.U16 R0, desc[UR36][R2.64] ;  /* 0x0000002402007981 */ /* 0x000162000c1e1500 */
[----:B------:R-:W-:Y:S05]  /*bc60*/  BRA `(.L_x_29979) ;  /* 0x0000000400b87947 */ /* 0x000fea0003800000 */
.L_x_29986:
        /* <DEDUP_REMOVED lines=12> */
.L_x_29993:
        /* <DEDUP_REMOVED lines=21> */
.L_x_29997:
[----:B------:R-:W-:Y:S05]  /*be80*/  BSYNC B1 ;  /* 0x0000000000017941 */ /* 0x000fea0003800000 */
.L_x_29996:
[----:B------:R-:W-:Y:S01]  /*be90*/  LEA R3, R0, 0x3b800000, 0x17 ;  /* 0x3b80000000037811 */ /* 0x000fe200078eb8ff */
[----:B------:R-:W-:-:S05]  /*bea0*/  IMAD.SHL.U32 R0, R2, 0x100000, RZ ;  /* 0x0010000002007824 */ /* 0x000fca00078e00ff */
[----:B------:R-:W-:-:S07]  /*beb0*/  LOP3.LUT R0, R3, R0, R4, 0xfe, !PT ;  /* 0x0000000003007212 */ /* 0x000fce00078efe04 */
.L_x_29995:
[----:B------:R-:W-:Y:S05]  /*bec0*/  BSYNC B0 ;  /* 0x0000000000007941 */ /* 0x000fea0003800000 */
.L_x_29994:
[----:B------:R-:W-:Y:S01]  /*bed0*/  F2FP.BF16.F32.PACK_AB R0, RZ, R0 ;  /* 0x00000000ff00723e */ /* 0x000fe200000010ff */
[----:B------:R-:W-:Y:S06]  /*bee0*/  BRA `(.L_x_29979) ;  /* 0x0000000400187947 */ /* 0x000fec0003800000 */
.L_x_29992:
        /* <DEDUP_REMOVED lines=21> */
.L_x_30001:
[----:B------:R-:W-:Y:S05]  /*c040*/  BSYNC B1 ;  /* 0x0000000000017941 */ /* 0x000fea0003800000 */
.L_x_30000:
[----:B------:R-:W-:Y:S01]  /*c050*/  LEA R3, R0, 0x37800000, 0x17 ;  /* 0x3780000000037811 */ /* 0x000fe200078eb8ff */
[----:B------:R-:W-:-:S05]  /*c060*/  IMAD.SHL.U32 R0, R2, 0x200000, RZ ;  /* 0x0020000002007824 */ /* 0x000fca00078e00ff */
[----:B------:R-:W-:-:S07]  /*c070*/  LOP3.LUT R0, R3, R0, R4, 0xfe, !PT ;  /* 0x0000000003007212 */ /* 0x000fce00078efe04 */
.L_x_29999:
[----:B------:R-:W-:Y:S05]  /*c080*/  BSYNC B0 ;  /* 0x0000000000007941 */ /* 0x000fea0003800000 */
.L_x_29998:
[----:B------:R-:W-:Y:S01]  /*c090*/  F2FP.BF16.F32.PACK_AB R0, RZ, R0 ;  /* 0x00000000ff00723e */ /* 0x000fe200000010ff */
[----:B------:R-:W-:Y:S06]  /*c0a0*/  BRA `(.L_x_29979) ;  /* 0x0000000000a87947 */ /* 0x000fec0003800000 */
.L_x_29991:
        /* <DEDUP_REMOVED lines=14> */
.L_x_30005:
[----:B------:R-:W-:Y:S05]  /*c190*/  BSYNC B0 ;  /* 0x0000000000007941 */ /* 0x000fea0003800000 */
.L_x_30004:
[----:B------:R-:W-:Y:S01]  /*c1a0*/  F2FP.BF16.F32.PACK_AB R0, RZ, R0 ;  /* 0x00000000ff00723e */ /* 0x000fe200000010ff */
[----:B------:R-:W-:Y:S06]  /*c1b0*/  BRA `(.L_x_29979) ;  /* 0x0000000000647947 */ /* 0x000fec0003800000 */
.L_x_29978:
        /* <DEDUP_REMOVED lines=16> */
.L_x_30006:
[----:B------:R-:W-:Y:S01]  /*c2c0*/  PRMT R0, RZ, 0x7610, R0 ;  /* 0x00007610ff007816 */ /* 0x000fe20000000000 */
[----:B------:R-:W-:Y:S06]  /*c2d0*/  BRA `(.L_x_29979) ;  /* 0x00000000001c7947 */ /* 0x000fec0003800000 */
.L_x_30003:
[----:B------:R-:W2:Y:S02]  /*c2e0*/  LDG.E.64 R2, desc[UR36][R2.64] ;  /* 0x0000002402027981 */ /* 0x000ea4000c1e1b00 */
[----:B--2---:R-:W0:Y:S02]  /*c2f0*/  I2F.U64 R0, R2 ;  /* 0x0000000200007312 */ /* 0x004e240000301000 */
[----:B0-----:R-:W-:Y:S01]  /*c300*/  F2FP.BF16.F32.PACK_AB R0, RZ, R0 ;  /* 0x00000000ff00723e */ /* 0x001fe200000010ff */
[----:B------:R-:W-:Y:S06]  /*c310*/  BRA `(.L_x_29979) ;  /* 0x00000000000c7947 */ /* 0x000fec0003800000 */
.L_x_30002:
[----:B------:R-:W2:Y:S02]  /*c320*/  LDG.E R2, desc[UR36][R2.64] ;  /* 0x0000002402027981 */ /* 0x000ea4000c1e1900 */
[----:B--2---:R-:W-:-:S04]  /*c330*/  I2FP.F32.U32 R0, R2 ;  /* 0x0000000200007245 */ /* 0x004fc80000201000 */
[----:B------:R-:W-:-:S07]  /*c340*/  F2FP.BF16.F32.PACK_AB R0, RZ, R0 ;  /* 0x00000000ff00723e */ /* 0x000fce00000010ff */
.L_x_29979:
        /* <DEDUP_REMOVED lines=21> */
.L_x_30010:
[----:B------:R0:W-:Y:S01]  /*c4a0*/  STG.E.U8 desc[UR36][R16.64], R3 ;  /* 0x0000000310007986 */ /* 0x0001e2000c101124 */
[----:B------:R-:W-:Y:S05]  /*c4b0*/  BRA `(.L_x_30012) ;  /* 0x0000000c005c7947 */ /* 0x000fea0003800000 */
.L_x_30009:
        /* <DEDUP_REMOVED lines=10> */
.L_x_30014:
[----:B------:R-:W-:-:S05]  /*c560*/  LOP3.LUT R3, R3, 0xffff, RZ, 0xc0, !PT ;  /* 0x0000ffff03037812 */ /* 0x000fca00078ec0ff */
[----:B------:R0:W-:Y:S01]  /*c570*/  STG.E desc[UR36][R16.64], R3 ;  /* 0x0000000310007986 */ /* 0x0001e2000c101924 */
[----:B------:R-:W-:Y:S05]  /*c580*/  BRA `(.L_x_30012) ;  /* 0x0000000c00287947 */ /* 0x000fea0003800000 */
.L_x_30013:
[----:B------:R0:W-:Y:S01]  /*c590*/  STG.E.U16 desc[UR36][R16.64], R3 ;  /* 0x0000000310007986 */ /* 0x0001e2000c101524 */
[----:B------:R-:W-:Y:S05]  /*c5a0*/  BRA `(.L_x_30012) ;  /* 0x0000000c00207947 */ /* 0x000fea0003800000 */
.L_x_30008:
        /* <DEDUP_REMOVED lines=9> */
.L_x_30016:
[----:B------:R-:W0:Y:S02]  /*c640*/  I2F.S16 R0, R3 ;  /* 0x0000000300007306 */ /* 0x000e240000101400 */
[----:B0-----:R-:W-:-:S05]  /*c650*/  F2FP.F16.F32.PACK_AB R0, RZ, R0 ;  /* 0x00000000ff00723e */ /* 0x001fca00000000ff */
[----:B------:R0:W-:Y:S01]  /*c660*/  STG.E.U16 desc[UR36][R16.64], R0 ;  /* 0x0000000010007986 */ /* 0x0001e2000c101524 */
[----:B------:R-:W-:Y:S05]  /*c670*/  BRA `(.L_x_30012) ;  /* 0x0000000800ec7947 */ /* 0x000fea0003800000 */
.L_x_30015:
        /* <DEDUP_REMOVED lines=10> */
.L_x_30018:
[----:B------:R-:W0:Y:S02]  /*c720*/  I2F.S16 R3, R3 ;  /* 0x0000000300037306 */ /* 0x000e240000101400 */
[----:B0-----:R-:W-:-:S04]  /*c730*/  F2FP.F16.F32.PACK_AB R3, RZ, R3 ;  /* 0x00000003ff03723e */ /* 0x001fc800000000ff */
[----:B------:R-:W-:-:S05]  /*c740*/  PRMT R3, R3, 0x5410, RZ ;  /* 0x0000541003037816 */ /* 0x000fca00000000ff */
[----:B------:R0:W-:Y:S01]  /*c750*/  STG.E desc[UR36][R16.64], R3 ;  /* 0x0000000310007986 */ /* 0x0001e2000c101924 */
[----:B------:R-:W-:Y:S05]  /*c760*/  BRA `(.L_x_30012) ;  /* 0x0000000800b07947 */ /* 0x000fea0003800000 */
.L_x_30017:
[----:B------:R-:W0:Y:S02]  /*c770*/  I2F.F64.S16 R2, R3 ;  /* 0x0000000300027312 */ /* 0x000e240000101c00 */
[----:B0-----:R0:W-:Y:S01]  /*c780*/  STG.E.64 desc[UR36][R16.64], R2 ;  /* 0x0000000210007986 */ /* 0x0011e2000c101b24 */
[----:B------:R-:W-:Y:S05]  /*c790*/  BRA `(.L_x_30012) ;  /* 0x0000000800a47947 */ /* 0x000fea0003800000 */
.L_x_30007:
        /* <DEDUP_REMOVED lines=10> */
.L_x_30021:
[----:B------:R-:W0:Y:S01]  /*c840*/  I2F.F64.S16 R4, R3 ;  /* 0x0000000300047312 */ /* 0x000e220000101c00 */
[----:B------:R-:W-:-:S05]  /*c850*/  CS2R R6, SRZ ;  /* 0x0000000000067805 */ /* 0x000fca000001ff00 */
[----:B0-----:R0:W-:Y:S01]  /*c860*/  STG.E.128 desc[UR36][R16.64], R4 ;  /* 0x0000000410007986 */ /* 0x0011e2000c101d24 */
[----:B------:R-:W-:Y:S05]  /*c870*/  BRA `(.L_x_30012) ;  /* 0x00000008006c7947 */ /* 0x000fea0003800000 */
.L_x_30020:
        /* <DEDUP_REMOVED lines=21> */
.L_x_30025:
[----:B------:R-:W-:Y:S05]  /*c9d0*/  BSYNC B0 ;  /* 0x0000000000007941 */ /* 0x000fea0003800000 */
.L_x_30024:
[----:B------:R-:W-:-:S05]  /*c9e0*/  LOP3.LUT R5, R0, R5, RZ, 0xfc, !PT ;  /* 0x0000000500057212 */ /* 0x000fca00078efcff */
[----:B------:R0:W-:Y:S01]  /*c9f0*/  STG.E.U8 desc[UR36][R16.64], R5 ;  /* 0x0000000510007986 */ /* 0x0001e2000c101124 */
[----:B------:R-:W-:Y:S05]  /*ca00*/  BRA `(.L_x_30012) ;  /* 0x0000000800087947 */ /* 0x000fea0003800000 */
.L_x_30023:
        /* <DEDUP_REMOVED lines=13> */
.L_x_30027:
[----:B------:R-:W-:Y:S01]  /*cae0*/  IMAD.MOV.U32 R0, RZ, RZ, 0x7f ;  /* 0x0000007fff007424 */ /* 0x000fe200078e00ff */
[----:B------:R-:W-:-:S04]  /*caf0*/  ISETP.GT.U32.AND P0, PT, R2, 0x7f800000, PT ;  /* 0x7f8000000200780c */ /* 0x000fc80003f04070 */
[----:B------:R-:W-:-:S09]  /*cb00*/  SEL R0, R0, 0x7c, P0 ;  /* 0x0000007c00007807 */ /* 0x000fd20000000000 */
.L_x_30028:
[----:B------:R-:W-:Y:S05]  /*cb10*/  BSYNC B0 ;  /* 0x0000000000007941 */ /* 0x000fea0003800000 */
.L_x_30026:
[----:B------:R-:W-:-:S04]  /*cb20*/  LOP3.LUT R2, R3, 0x80000000, RZ, 0xc0, !PT ;  /* 0x8000000003027812 */ /* 0x000fc800078ec0ff */
[----:B------:R-:W-:-:S04]  /*cb30*/  SHF.R.U32.HI R3, RZ, 0x18, R2 ;  /* 0x00000018ff037819 */ /* 0x000fc80000011602 */
[----:B------:R-:W-:-:S05]  /*cb40*/  LOP3.LUT R3, R0, R3, RZ, 0xfc, !PT ;  /* 0x0000000300037212 */ /* 0x000fca00078efcff */
[----:B------:R0:W-:Y:S01]  /*cb50*/  STG.E.U8 desc[UR36][R16.64], R3 ;  /* 0x0000000310007986 */ /* 0x0001e2000c101124 */
[----:B------:R-:W-:Y:S05]  /*cb60*/  BRA `(.L_x_30012) ;  /* 0x0000000400b07947 */ /* 0x000fea0003800000 */
.L_x_30022:
[----:B------:R-:W0:Y:S02]  /*cb70*/  I2F.S16 R0, R3 ;  /* 0x0000000300007306 */ /* 0x000e240000101400 */
[----:B0-----:R-:W-:-:S05]  /*cb80*/  F2FP.BF16.F32.PACK_AB R0, RZ, R0 ;  /* 0x00000000ff00723e */ /* 0x001fca00000010ff */
[----:B------:R0:W-:Y:S01]  /*cb90*/  STG.E.U16 desc[UR36][R16.64], R0 ;  /* 0x0000000010007986 */ /* 0x0001e2000c101524 */
[----:B------:R-:W-:Y:S05]  /*cba0*/  BRA `(.L_x_30012) ;  /* 0x0000000400a07947 */ /* 0x000fea0003800000 */
.L_x_30019:
        /* <DEDUP_REMOVED lines=10> */
.L_x_30031:
        /* <DEDUP_REMOVED lines=17> */
.L_x_30034:
[----:B------:R-:W-:-:S04]  /*cd60*/  LOP3.LUT R2, R3, 0x80000000, RZ, 0xc0, !PT ;  /* 0x8000000003027812 */ /* 0x000fc800078ec0ff */
[----:B------:R-:W-:-:S04]  /*cd70*/  SHF.R.U32.HI R3, RZ, 0x18, R2 ;  /* 0x00000018ff037819 */ /* 0x000fc80000011602 */
[----:B------:R-:W-:-:S04]  /*cd80*/  LOP3.LUT R0, R0, R3, RZ, 0xfc, !PT ;  /* 0x0000000300007212 */ /* 0x000fc800078efcff */
[----:B------:R-:W-:-:S07]  /*cd90*/  PRMT R8, R0, 0x7610, R8 ;  /* 0x0000761000087816 */ /* 0x000fce0000000008 */
.L_x_30033:
[----:B------:R-:W-:Y:S05]  /*cda0*/  BSYNC B0 ;  /* 0x0000000000007941 */ /* 0x000fea0003800000 */
.L_x_30032:
[----:B------:R3:W-:Y:S01]  /*cdb0*/  STG.E.U8 desc[UR36][R16.64], R8 ;  /* 0x0000000810007986 */ /* 0x0007e2000c101124 */
[----:B------:R-:W-:Y:S05]  /*cdc0*/  BRA `(.L_x_30012) ;  /* 0x0000000400187947 */ /* 0x000fea0003800000 */
.L_x_30030:
        /* <DEDUP_REMOVED lines=17> */
.L_x_30037:
[----:B------:R-:W-:-:S04]  /*cee0*/  LOP3.LUT R2, R3, 0x80000000, RZ, 0xc0, !PT ;  /* 0x8000000003027812 */ /* 0x000fc800078ec0ff */
[----:B------:R-:W-:-:S04]  /*cef0*/  SHF.R.U32.HI R3, RZ, 0x18, R2 ;  /* 0x00000018ff037819 */ /* 0x000fc80000011602 */
[----:B------:R-:W-:-:S04]  /*cf00*/  LOP3.LUT R0, R0, R3, RZ, 0xfc, !PT ;  /* 0x0000000300007212 */ /* 0x000fc800078efcff */
[----:B------:R-:W-:-:S07]  /*cf10*/  PRMT R8, R0, 0x7610, R8 ;  /* 0x0000761000087816 */ /* 0x000fce0000000008 */
.L_x_30036:
[----:B------:R-:W-:Y:S05]  /*cf20*/  BSYNC B0 ;  /* 0x0000000000007941 */ /* 0x000fea0003800000 */
.L_x_30035:
[----:B------:R0:W-:Y:S01]  /*cf30*/  STG.E.U8 desc[UR36][R16.64], R8 ;  /* 0x0000000810007986 */ /* 0x0001e2000c101124 */
[----:B------:R-:W-:Y:S05]  /*cf40*/  BRA `(.L_x_30012) ;  /* 0x0000000000b87947 */ /* 0x000fea0003800000 */
.L_x_30029:
        /* <DEDUP_REMOVED lines=23> */
.L_x_30011:
        /* <DEDUP_REMOVED lines=16> */
.L_x_30040:
[----:B------:R-:W-:Y:S05]  /*d1c0*/  BRA `(.L_x_30012) ;  /* 0x0000000000187947 */ /* 0x000fea0003800000 */
.L_x_30039:
[----:B------:R-:W-:Y:S01]  /*d1d0*/  LOP3.LUT R2, R3, 0xffff, RZ, 0xc0, !PT ;  /* 0x0000ffff03027812 */ /* 0x000fe200078ec0ff */
[----:B------:R-:W-:-:S05]  /*d1e0*/  IMAD.MOV.U32 R3, RZ, RZ, RZ ;  /* 0x000000ffff037224 */ /* 0x000fca00078e00ff */
[----:B------:R1:W-:Y:S01]  /*d1f0*/  STG.E.64 desc[UR36][R16.64], R2 ;  /* 0x0000000210007986 */ /* 0x0003e2000c101b24 */
[----:B------:R-:W-:Y:S05]  /*d200*/  BRA `(.L_x_30012) ;  /* 0x0000000000087947 */ /* 0x000fea0003800000 */
.L_x_30038:
[----:B------:R-:W-:-:S05]  /*d210*/  LOP3.LUT R3, R3, 0xffff, RZ, 0xc0, !PT ;  /* 0x0000ffff03037812 */ /* 0x000fca00078ec0ff */
[----:B------:R0:W-:Y:S02]  /*d220*/  STG.E desc[UR36][R16.64], R3 ;  /* 0x0000000310007986 */ /* 0x0001e4000c101924 */
.L_x_30012:
[----:B------:R-:W-:-:S07]  /*d230*/  VIADD R19, R19, 0x80 ;  /* 0x0000008013137836 */ /* 0x000fce0000000000 */
.L_x_29939:
[----:B------:R-:W-:Y:S05]  /*d240*/  BSYNC B6 ;  /* 0x0000000000067941 */ /* 0x000fea0003800000 */
.L_x_29938:
        /* <DEDUP_REMOVED lines=357> */
.L_x_30041:
        /* <DEDUP_REMOVED lines=23> */
.L_x_30045:
[----:B------:R-:W2:Y:S02]  /*ea10*/  LDG.E.U8 R2, desc[UR36][R2.64] ;  /* 0x0000002402027981 */ /* 0x000ea4000c1e1100 */
[----:B--2---:R-:W-:-:S04]  /*ea20*/  I2FP.F32.U32 R0, R2 ;  /* 0x0000000200007245 */ /* 0x004fc80000201000 */
[----:B------:R-:W-:-:S04]  /*ea30*/  F2FP.BF16.F32.PACK_AB R0, RZ, R0 ;  /* 0x00000000ff00723e */ /* 0x000fc800000010ff */
[----:B------:R-:W-:Y:S01]  /*ea40*/  PRMT R19, R0, 0x7610, R19 ;  /* 0x0000761000137816 */ /* 0x000fe20000000013 */
[----:B------:R-:W-:Y:S06]  /*ea50*/  BRA `(.L_x_30047) ;  /* 0x0000000c00c87947 */ /* 0x000fec0003800000 */
.L_x_30044:
        /* <DEDUP_REMOVED lines=11> */
.L_x_30049:
[----:B------:R-:W2:Y:S02]  /*eb10*/  LDG.E R2, desc[UR36][R2.64] ;  /* 0x0000002402027981 */ /* 0x000ea4000c1e1900 */
[----:B--2---:R-:W-:-:S04]  /*eb20*/  I2FP.F32.S32 R0, R2 ;  /* 0x0000000200007245 */ /* 0x004fc80000201400 */
[----:B------:R-:W-:-:S04]  /*eb30*/  F2FP.BF16.F32.PACK_AB R0, RZ, R0 ;  /* 0x00000000ff00723e */ /* 0x000fc800000010ff */
[----:B------:R-:W-:Y:S01]  /*eb40*/  PRMT R19, R0, 0x7610, R19 ;  /* 0x0000761000137816 */ /* 0x000fe20000000013 */
[----:B------:R-:W-:Y:S06]  /*eb50*/  BRA `(.L_x_30047) ;  /* 0x0000000c00887947 */ /* 0x000fec0003800000 */
.L_x_30048:
[----:B------:R-:W2:Y:S02]  /*eb60*/  LDG.E.U16 R2, desc[UR36][R2.64] ;  /* 0x0000002402027981 */ /* 0x000ea4000c1e1500 */
[----:B--2---:R-:W0:Y:S02]  /*eb70*/  I2F.S16 R0, R2 ;  /* 0x0000000200007306 */ /* 0x004e240000101400 */
[----:B0-----:R-:W-:-:S04]  /*eb80*/  F2FP.BF16.F32.PACK_AB R0, RZ, R0 ;  /* 0x00000000ff00723e */ /* 0x001fc800000010ff */
[----:B------:R-:W-:Y:S01]  /*eb90*/  PRMT R19, R0, 0x7610, R19 ;  /* 0x0000761000137816 */ /* 0x000fe20000000013 */
[----:B------:R-:W-:Y:S06]  /*eba0*/  BRA `(.L_x_30047) ;  /* 0x0000000c00747947 */ /* 0x000fec0003800000 */
.L_x_30043:
        /* <DEDUP_REMOVED lines=9> */
.L_x_30051:
[----:B------:R-:W2:Y:S02]  /*ec40*/  LDG.E.U16 R0, desc[UR36][R2.64] ;  /* 0x0000002402007981 */ /* 0x000ea4000c1e1500 */
[----:B--2---:R-:W-:-:S05]  /*ec50*/  HADD2.F32 R0, -RZ, R0.H0_H0 ;  /* 0x20000000ff007230 */ /* 0x004fca0000004100 */
[----:B------:R-:W-:-:S04]  /*ec60*/  F2FP.BF16.F32.PACK_AB R0, RZ, R0 ;  /* 0x00000000ff00723e */ /* 0x000fc800000010ff */
[----:B------:R-:W-:Y:S01]  /*ec70*/  PRMT R19, R0, 0x7610, R19 ;  /* 0x0000761000137816 */ /* 0x000fe20000000013 */
[----:B------:R-:W-:Y:S06]  /*ec80*/  BRA `(.L_x_30047) ;  /* 0x0000000c003c7947 */ /* 0x000fec0003800000 */
.L_x_30050:
        /* <DEDUP_REMOVED lines=9> */
.L_x_30053:
[----:B------:R-:W2:Y:S02]  /*ed20*/  LDG.E.U16 R2, desc[UR36][R2.64] ;  /* 0x0000002402027981 */ /* 0x000ea4000c1e1500 */
[----:B--2---:R-:W-:-:S05]  /*ed30*/  HADD2.F32 R0, -RZ, R2.H0_H0 ;  /* 0x20000002ff007230 */ /* 0x004fca0000004100 */
[----:B------:R-:W-:-:S04]  /*ed40*/  F2FP.BF16.F32.PACK_AB R0, RZ, R0 ;  /* 0x00000000ff00723e */ /* 0x000fc800000010ff */
[----:B------:R-:W-:Y:S01]  /*ed50*/  PRMT R19, R0, 0x7610, R19 ;  /* 0x0000761000137816 */ /* 0x000fe20000000013 */
[----:B------:R-:W-:Y:S06]  /*ed60*/  BRA `(.L_x_30047) ;  /* 0x0000000c00047947 */ /* 0x000fec0003800000 */
.L_x_30052:
        /* <DEDUP_REMOVED lines=9> */
.L_x_30042:
        /* <DEDUP_REMOVED lines=14> */
.L_x_30056:
        /* <DEDUP_REMOVED lines=9> */
.L_x_30055:
        /* <DEDUP_REMOVED lines=28> */
.L_x_30058:
        /* <DEDUP_REMOVED lines=15> */
.L_x_30057:
[----:B------:R0:W5:Y:S01]  /*f220*/  LDG.E.U16 R19, desc[UR36][R2.64] ;  /* 0x0000002402137981 */ /* 0x000162000c1e1500 */
[----:B------:R-:W-:Y:S05]  /*f230*/  BRA `(.L_x_30047) ;  /* 0x0000000400d07947 */ /* 0x000fea0003800000 */
.L_x_30054:
        /* <DEDUP_REMOVED lines=13> */
.L_x_30061:
        /* <DEDUP_REMOVED lines=21> */
.L_x_30065:
[----:B------:R-:W-:Y:S05]  /*f460*/  BSYNC B1 ;  /* 0x0000000000017941 */ /* 0x000fea0003800000 */
.L_x_30064:
[----:B------:R-:W-:Y:S01]  /*f470*/  LEA R3, R0, 0x3b800000, 0x17 ;  /* 0x3b80000000037811 */ /* 0x000fe200078eb8ff */
[----:B------:R-:W-:-:S05]  /*f480*/  IMAD.SHL.U32 R0, R2, 0x100000, RZ ;  /* 0x0010000002007824 */ /* 0x000fca00078e00ff */
[----:B------:R-:W-:-:S07]  /*f490*/  LOP3.LUT R0, R3, R0, R4, 0xfe, !PT ;  /* 0x0000000003007212 */ /* 0x000fce00078efe04 */
.L_x_30063:
[----:B------:R-:W-:Y:S05]  /*f4a0*/  BSYNC B0 ;  /* 0x0000000000007941 */ /* 0x000fea0003800000 */
.L_x_30062:
[----:B------:R-:W-:-:S04]  /*f4b0*/  F2FP.BF16.F32.PACK_AB R0, RZ, R0 ;  /* 0x00000000ff00723e */ /* 0x000fc800000010ff */
[----:B------:R-:W-:Y:S01]  /*f4c0*/  PRMT R19, R0, 0x7610, R19 ;  /* 0x0000761000137816 */ /* 0x000fe20000000013 */
[----:B------:R-:W-:Y:S06]  /*f4d0*/  BRA `(.L_x_30047) ;  /* 0x0000000400287947 */ /* 0x000fec0003800000 */
.L_x_30060:
        /* <DEDUP_REMOVED lines=21> */
.L_x_30069:
[----:B------:R-:W-:Y:S05]  /*f630*/  BSYNC B1 ;  /* 0x0000000000017941 */ /* 0x000fea0003800000 */
.L_x_30068:
[----:B------:R-:W-:Y:S01]  /*f640*/  LEA R3, R0, 0x37800000, 0x17 ;  /* 0x3780000000037811 */ /* 0x000fe200078eb8ff */
[----:B------:R-:W-:-:S05]  /*f650*/  IMAD.SHL.U32 R0, R2, 0x200000, RZ ;  /* 0x0020000002007824 */ /* 0x000fca00078e00ff */
[----:B------:R-:W-:-:S07]  /*f660*/  LOP3.LUT R0, R3, R0, R4, 0xfe, !PT ;  /* 0x0000000003007212 */ /* 0x000fce00078efe04 */
.L_x_30067:
[----:B------:R-:W-:Y:S05]  /*f670*/  BSYNC B0 ;  /* 0x0000000000007941 */ /* 0x000fea0003800000 */
.L_x_30066:
[----:B------:R-:W-:-:S04]  /*f680*/  F2FP.BF16.F32.PACK_AB R0, RZ, R0 ;  /* 0x00000000ff00723e */ /* 0x000fc800000010ff */
[----:B------:R-:W-:Y:S01]  /*f690*/  PRMT R19, R0, 0x7610, R19 ;  /* 0x0000761000137816 */ /* 0x000fe20000000013 */
[----:B------:R-:W-:Y:S06]  /*f6a0*/  BRA `(.L_x_30047) ;  /* 0x0000000000b47947 */ /* 0x000fec0003800000 */
.L_x_30059:
        /* <DEDUP_REMOVED lines=14> */
.L_x_30073:
[----:B------:R-:W-:Y:S05]  /*f790*/  BSYNC B0 ;  /* 0x0000000000007941 */ /* 0x000fea0003800000 */
.L_x_30072:
[----:B------:R-:W-:-:S04]  /*f7a0*/  F2FP.BF16.F32.PACK_AB R0, RZ, R0 ;  /* 0x00000000ff00723e */ /* 0x000fc800000010ff */
[----:B------:R-:W-:Y:S01]  /*f7b0*/  PRMT R19, R0, 0x7610, R19 ;  /* 0x0000761000137816 */ /* 0x000fe20000000013 */
[----:B------:R-:W-:Y:S06]  /*f7c0*/  BRA `(.L_x_30047) ;  /* 0x00000000006c7947 */ /* 0x000fec0003800000 */
.L_x_30046:
        /* <DEDUP_REMOVED lines=16> */
.L_x_30074:
[----:B------:R-:W-:Y:S01]  /*f8d0*/  PRMT R19, RZ, 0x7610, R19 ;  /* 0x00007610ff137816 */ /* 0x000fe20000000013 */
[----:B------:R-:W-:Y:S06]  /*f8e0*/  BRA `(.L_x_30047) ;  /* 0x0000000000247947 */ /* 0x000fec0003800000 */
.L_x_30071:
[----:B------:R-:W2:Y:S02]  /*f8f0*/  LDG.E.64 R2, desc[UR36][R2.64] ;  /* 0x0000002402027981 */ /* 0x000ea4000c1e1b00 */
[----:B--2---:R-:W0:Y:S02]  /*f900*/  I2F.U64 R0, R2 ;  /* 0x0000000200007312 */ /* 0x004e240000301000 */
[----:B0-----:R-:W-:-:S04]  /*f910*/  F2FP.BF16.F32.PACK_AB R0, RZ, R0 ;  /* 0x00000000ff00723e */ /* 0x001fc800000010ff */
[----:B------:R-:W-:Y:S01]  /*f920*/  PRMT R19, R0, 0x7610, R19 ;  /* 0x0000761000137816 */ /* 0x000fe20000000013 */
[----:B------:R-:W-:Y:S06]  /*f930*/  BRA `(.L_x_30047) ;  /* 0x0000000000107947 */ /* 0x000fec0003800000 */
.L_x_30070:
[----:B------:R-:W2:Y:S02]  /*f940*/  LDG.E R2, desc[UR36][R2.64] ;  /* 0x0000002402027981 */ /* 0x000ea4000c1e1900 */
[----:B--2---:R-:W-:-:S04]  /*f950*/  I2FP.F32.U32 R0, R2 ;  /* 0x0000000200007245 */ /* 0x004fc80000201000 */
[----:B------:R-:W-:-:S04]  /*f960*/  F2FP.BF16.F32.PACK_AB R0, RZ, R0 ;  /* 0x00000000ff00723e */ /* 0x000fc800000010ff */
[----:B------:R-:W-:-:S07]  /*f970*/  PRMT R19, R0, 0x7610, R19 ;  /* 0x0000761000137816 */ /* 0x000fce0000000013 */
.L_x_30047:
        /* <DEDUP_REMOVED lines=19> */
.L_x_30078:
[----:B------:R-:W2:Y:S02]  /*fab0*/  LDG.E.U8 R2, desc[UR36][R2.64] ;  /* 0x0000002402027981 */ /* 0x000ea4000c1e1100 */
[----:B--2---:R-:W-:-:S04]  /*fac0*/  I2FP.F32.U32 R0, R2 ;  /* 0x0000000200007245 */ /* 0x004fc80000201000 */
[----:B------:R-:W-:Y:S01]  /*fad0*/  F2FP.BF16.F32.PACK_AB R0, RZ, R0 ;  /* 0x00000000ff00723e */ /* 0x000fe200000010ff */
[----:B------:R-:W-:Y:S06]  /*fae0*/  BRA `(.L_x_30080) ;  /* 0x0000000c00907947 */ /* 0x000fec0003800000 */
.L_x_30077:
        /* <DEDUP_REMOVED lines=10> */
.L_x_30082:
[----:B------:R-:W2:Y:S02]  /*fb90*/  LDG.E R2, desc[UR36][R2.64] ;  /* 0x0000002402027981 */ /* 0x000ea4000c1e1900 */
[----:B--2---:R-:W-:-:S04]  /*fba0*/  I2FP.F32.S32 R0, R2 ;  /* 0x0000000200007245 */ /* 0x004fc80000201400 */
[----:B------:R-:W-:Y:S01]  /*fbb0*/  F2FP.BF16.F32.PACK_AB R0, RZ, R0 ;  /* 0x00000000ff00723e */ /* 0x000fe200000010ff */
[----:B------:R-:W-:Y:S06]  /*fbc0*/  BRA `(.L_x_30080) ;  /* 0x0000000c00587947 */ /* 0x000fec0003800000 */
.L_x_30081:
[----:B------:R-:W2:Y:S02]  /*fbd0*/  LDG.E.U16 R2, desc[UR36][R2.64] ;  /* 0x0000002402027981 */ /* 0x000ea4000c1e1500 */
[----:B--2---:R-:W0:Y:S02]  /*fbe0*/  I2F.S16 R0, R2 ;  /* 0x0000000200007306 */ /* 0x004e240000101400 */
[----:B0-----:R-:W-:Y:S01]  /*fbf0*/  F2FP.BF16.F32.PACK_AB R0, RZ, R0 ;  /* 0x00000000ff00723e */ /* 0x001fe200000010ff */
[----:B------:R-:W-:Y:S06]  /*fc00*/  BRA `(.L_x_30080) ;  /* 0x0000000c00487947 */ /* 0x000fec0003800000 */
.L_x_30076:
        /* <DEDUP_REMOVED lines=9> */
.L_x_30084:
[----:B------:R-:W2:Y:S02]  /*fca0*/  LDG.E.U16 R0, desc[UR36][R2.64] ;  /* 0x0000002402007981 */ /* 0x000ea4000c1e1500 */
[----:B--2---:R-:W-:-:S05]  /*fcb0*/  HADD2.F32 R0, -RZ, R0.H0_H0 ;  /* 0x20000000ff007230 */ /* 0x004fca0000004100 */
[----:B------:R-:W-:Y:S01]  /*fcc0*/  F2FP.BF16.F32.PACK_AB R0, RZ, R0 ;  /* 0x00000000ff00723e */ /* 0x000fe200000010ff */
[----:B------:R-:W-:Y:S06]  /*fcd0*/  BRA `(.L_x_30080) ;  /* 0x0000000c00147947 */ /* 0x000fec0003800000 */
.L_x_30083:
        /* <DEDUP_REMOVED lines=9> */
.L_x_30086:
[----:B------:R-:W2:Y:S02]  /*fd70*/  LDG.E.U16 R2, desc[UR36][R2.64] ;  /* 0x0000002402027981 */ /* 0x000ea4000c1e1500 */
[----:B--2---:R-:W-:-:S05]  /*fd80*/  HADD2.F32 R0, -RZ, R2.H0_H0 ;  /* 0x20000002ff007230 */ /* 0x004fca0000004100 */
[----:B------:R-:W-:Y:S01]  /*fd90*/  F2FP.BF16.F32.PACK_AB R0, RZ, R0 ;  /* 0x00000000ff00723e */ /* 0x000fe200000010ff */
[----:B------:R-:W-:Y:S06]  /*fda0*/  BRA `(.L_x_30080) ;  /* 0x0000000800e07947 */ /* 0x000fec0003800000 */
.L_x_30085:
        /* <DEDUP_REMOVED lines=8> */
.L_x_30075:
        /* <DEDUP_REMOVED lines=13> */
.L_x_30089:
        /* <DEDUP_REMOVED lines=8> */
.L_x_30088:
        /* <DEDUP_REMOVED lines=28> */
.L_x_30091:
        /* <DEDUP_REMOVED lines=15> */
.L_x_30090:
[----:B------:R0:W5:Y:S01]  /*10230*/  LDG.E.U16 R0, desc[UR36][R2.64] ;  /* 0x0000002402007981 */ /* 0x000162000c1e1500 */
[----:B------:R-:W-:Y:S05]  /*10240*/  BRA `(.L_x_30080) ;  /* 0x0000000400b87947 */ /* 0x000fea0003800000 */
.L_x_30087:
        /* <DEDUP_REMOVED lines=12> */
.L_x_30094:
        /* <DEDUP_REMOVED lines=21> */
.L_x_30098:
[----:B------:R-:W-:Y:S05]  /*10460*/  BSYNC B1 ;  /* 0x0000000000017941 */ /* 0x000fea0003800000 */
.L_x_30097:
[----:B------:R-:W-:Y:S01]  /*10470*/  LEA R3, R0, 0x3b800000, 0x17 ;  /* 0x3b80000000037811 */ /* 0x000fe200078eb8ff */
[----:B------:R-:W-:-:S05]  /*10480*/  IMAD.SHL.U32 R0, R2, 0x100000, RZ ;  /* 0x0010000002007824 */ /* 0x000fca00078e00ff */
[----:B------:R-:W-:-:S07]  /*10490*/  LOP3.LUT R0, R3, R0, R4, 0xfe, !PT ;  /* 0x0000000003007212 */ /* 0x000fce00078efe04 */
.L_x_30096:
[----:B------:R-:W-:Y:S05]  /*104a0*/  BSYNC B0 ;  /* 0x0000000000007941 */ /* 0x000fea0003800000 */
.L_x_30095:
[----:B------:R-:W-:Y:S01]  /*104b0*/  F2FP.BF16.F32.PACK_AB R0, RZ, R0 ;  /* 0x00000000ff00723e */ /* 0x000fe200000010ff */
[----:B------:R-:W-:Y:S06]  /*104c0*/  BRA `(.L_x_30080) ;  /* 0x0000000400187947 */ /* 0x000fec0003800000 */
.L_x_30093:
        /* <DEDUP_REMOVED lines=21> */
.L_x_30102:
[----:B------:R-:W-:Y:S05]  /*10620*/  BSYNC B1 ;  /* 0x0000000000017941 */ /* 0x000fea0003800000 */
.L_x_30101:
[----:B------:R-:W-:Y:S01]  /*10630*/  LEA R3, R0, 0x37800000, 0x17 ;  /* 0x3780000000037811 */ /* 0x000fe200078eb8ff */
[----:B------:R-:W-:-:S05]  /*10640*/  IMAD.SHL.U32 R0, R2, 0x200000, RZ ;  /* 0x0020000002007824 */ /* 0x000fca00078e00ff */
[----:B------:R-:W-:-:S07]  /*10650*/  LOP3.LUT R0, R3, R0, R4, 0xfe, !PT ;  /* 0x0000000003007212 */ /* 0x000fce00078efe04 */
.L_x_30100:
[----:B------:R-:W-:Y:S05]  /*10660*/  BSYNC B0 ;  /* 0x0000000000007941 */ /* 0x000fea0003800000 */
.L_x_30099:
[----:B------:R-:W-:Y:S01]  /*10670*/  F2FP.BF16.F32.PACK_AB R0, RZ, R0 ;  /* 0x00000000ff00723e */ /* 0x000fe200000010ff */
[----:B------:R-:W-:Y:S06]  /*10680*/  BRA `(.L_x_30080) ;  /* 0x0000000000a87947 */ /* 0x000fec0003800000 */
.L_x_30092:
        /* <DEDUP_REMOVED lines=14> */
.L_x_30106:
[----:B------:R-:W-:Y:S05]  /*10770*/  BSYNC B0 ;  /* 0x0000000000007941 */ /* 0x000fea0003800000 */
.L_x_30105:
[----:B------:R-:W-:Y:S01]  /*10780*/  F2FP.BF16.F32.PACK_AB R0, RZ, R0 ;  /* 0x00000000ff00723e */ /* 0x000fe200000010ff */
[----:B------:R-:W-:Y:S06]  /*10790*/  BRA `(.L_x_30080) ;  /* 0x0000000000647947 */ /* 0x000fec0003800000 */
.L_x_30079:
        /* <DEDUP_REMOVED lines=16> */
.L_x_30107:
[----:B------:R-:W-:Y:S01]  /*108a0*/  PRMT R0, RZ, 0x7610, R0 ;  /* 0x00007610ff007816 */ /* 0x000fe20000000000 */
[----:B------:R-:W-:Y:S06]  /*108b0*/  BRA `(.L_x_30080) ;  /* 0x00000000001c7947 */ /* 0x000fec0003800000 */
.L_x_30104:
[----:B------:R-:W2:Y:S02]  /*108c0*/  LDG.E.64 R2, desc[UR36][R2.64] ;  /* 0x0000002402027981 */ /* 0x000ea4000c1e1b00 */
[----:B--2---:R-:W0:Y:S02]  /*108d0*/  I2F.U64 R0, R2 ;  /* 0x0000000200007312 */ /* 0x004e240000301000 */
[----:B0-----:R-:W-:Y:S01]  /*108e0*/  F2FP.BF16.F32.PACK_AB R0, RZ, R0 ;  /* 0x00000000ff00723e */ /* 0x001fe200000010ff */
[----:B------:R-:W-:Y:S06]  /*108f0*/  BRA `(.L_x_30080) ;  /* 0x00000000000c7947 */ /* 0x000fec0003800000 */
.L_x_30103:
[----:B------:R-:W2:Y:S02]  /*10900*/  LDG.E R2, desc[UR36][R2.64] ;  /* 0x0000002402027981 */ /* 0x000ea4000c1e1900 */
[----:B--2---:R-:W-:-:S04]  /*10910*/  I2FP.F32.U32 R0, R2 ;  /* 0x0000000200007245 */ /* 0x004fc80000201000 */
[----:B------:R-:W-:-:S07]  /*10920*/  F2FP.BF16.F32.PACK_AB R0, RZ, R0 ;  /* 0x00000000ff00723e */ /* 0x000fce00000010ff */
.L_x_30080:
        /* <DEDUP_REMOVED lines=21> */
.L_x_30111:
[----:B------:R-:W-:Y:S01]  /*10a80*/  STG.E.U8 desc[UR36][R16.64], R3 ;  /* 0x0000000310007986 */ /* 0x000fe2000c101124 */
[----:B------:R-:W-:Y:S05]  /*10a90*/  EXIT ;  /* 0x000000000000794d */ /* 0x000fea0003800000 */
.L_x_30110:
        /* <DEDUP_REMOVED lines=10> */
.L_x_30114:
[----:B------:R-:W-:-:S05]  /*10b40*/  LOP3.LUT R3, R3, 0xffff, RZ, 0xc0, !PT ;  /* 0x0000ffff03037812 */ /* 0x000fca00078ec0ff */
[----:B------:R-:W-:Y:S01]  /*10b50*/  STG.E desc[UR36][R16.64], R3 ;  /* 0x0000000310007986 */ /* 0x000fe2000c101924 */
[----:B------:R-:W-:Y:S05]  /*10b60*/  EXIT ;  /* 0x000000000000794d */ /* 0x000fea0003800000 */
.L_x_30113:
[----:B------:R-:W-:Y:S01]  /*10b70*/  STG.E.U16 desc[UR36][R16.64], R3 ;  /* 0x0000000310007986 */ /* 0x000fe2000c101524 */
[----:B------:R-:W-:Y:S05]  /*10b80*/  EXIT ;  /* 0x000000000000794d */ /* 0x000fea0003800000 */
.L_x_30109:
        /* <DEDUP_REMOVED lines=9> */
.L_x_30116:
[----:B------:R-:W0:Y:S02]  /*10c20*/  I2F.S16 R0, R3 ;  /* 0x0000000300007306 */ /* 0x000e240000101400 */
[----:B0-----:R-:W-:-:S05]  /*10c30*/  F2FP.F16.F32.PACK_AB R0, RZ, R0 ;  /* 0x00000000ff00723e */ /* 0x001fca00000000ff */
[----:B------:R-:W-:Y:S01]  /*10c40*/  STG.E.U16 desc[UR36][R16.64], R0 ;  /* 0x0000000010007986 */ /* 0x000fe2000c101524 */
[----:B------:R-:W-:Y:S05]  /*10c50*/  EXIT ;  /* 0x000000000000794d */ /* 0x000fea0003800000 */
.L_x_30115:
        /* <DEDUP_REMOVED lines=10> */
.L_x_30118:
[----:B------:R-:W0:Y:S02]  /*10d00*/  I2F.S16 R3, R3 ;  /* 0x0000000300037306 */ /* 0x000e240000101400 */
[----:B0-----:R-:W-:-:S04]  /*10d10*/  F2FP.F16.F32.PACK_AB R3, RZ, R3 ;  /* 0x00000003ff03723e */ /* 0x001fc800000000ff */
[----:B------:R-:W-:-:S05]  /*10d20*/  PRMT R3, R3, 0x5410, RZ ;  /* 0x0000541003037816 */ /* 0x000fca00000000ff */
[----:B------:R-:W-:Y:S01]  /*10d30*/  STG.E desc[UR36][R16.64], R3 ;  /* 0x0000000310007986 */ /* 0x000fe2000c101924 */
[----:B------:R-:W-:Y:S05]  /*10d40*/  EXIT ;  /* 0x000000000000794d */ /* 0x000fea0003800000 */
.L_x_30117:
[----:B------:R-:W0:Y:S02]  /*10d50*/  I2F.F64.S16 R2, R3 ;  /* 0x0000000300027312 */ /* 0x000e240000101c00 */
[----:B0-----:R-:W-:Y:S01]  /*10d60*/  STG.E.64 desc[UR36][R16.64], R2 ;  /* 0x0000000210007986 */ /* 0x001fe2000c101b24 */
[----:B------:R-:W-:Y:S05]  /*10d70*/  EXIT ;  /* 0x000000000000794d */ /* 0x000fea0003800000 */
.L_x_30108:
        /* <DEDUP_REMOVED lines=10> */
.L_x_30121:
[----:B------:R-:W0:Y:S01]  /*10e20*/  I2F.F64.S16 R4, R3 ;  /* 0x0000000300047312 */ /* 0x000e220000101c00 */
[----:B------:R-:W-:-:S05]  /*10e30*/  CS2R R6, SRZ ;  /* 0x0000000000067805 */ /* 0x000fca000001ff00 */
[----:B0-----:R-:W-:Y:S01]  /*10e40*/  STG.E.128 desc[UR36][R16.64], R4 ;  /* 0x0000000410007986 */ /* 0x001fe2000c101d24 */
[----:B------:R-:W-:Y:S05]  /*10e50*/  EXIT ;  /* 0x000000000000794d */ /* 0x000fea0003800000 */
.L_x_30120:
        /* <DEDUP_REMOVED lines=21> */
.L_x_30125:
[----:B------:R-:W-:Y:S05]  /*10fb0*/  BSYNC B0 ;  /* 0x0000000000007941 */ /* 0x000fea0003800000 */
.L_x_30124:
[----:B------:R-:W-:-:S05]  /*10fc0*/  LOP3.LUT R5, R0, R5, RZ, 0xfc, !PT ;  /* 0x0000000500057212 */ /* 0x000fca00078efcff */
[----:B------:R-:W-:Y:S01]  /*10fd0*/  STG.E.U8 desc[UR36][R16.64], R5 ;  /* 0x0000000510007986 */ /* 0x000fe2000c101124 */
[----:B------:R-:W-:Y:S05]  /*10fe0*/  EXIT ;  /* 0x000000000000794d */ /* 0x000fea0003800000 */
.L_x_30123:
        /* <DEDUP_REMOVED lines=13> */
.L_x_30127:
[----:B------:R-:W-:Y:S01]  /*110c0*/  IMAD.MOV.U32 R0, RZ, RZ, 0x7f ;  /* 0x0000007fff007424 */ /* 0x000fe200078e00ff */
[----:B------:R-:W-:-:S04]  /*110d0*/  ISETP.GT.U32.AND P0, PT, R2, 0x7f800000, PT ;  /* 0x7f8000000200780c */ /* 0x000fc80003f04070 */
[----:B------:R-:W-:-:S09]  /*110e0*/  SEL R0, R0, 0x7c, P0 ;  /* 0x0000007c00007807 */ /* 0x000fd20000000000 */
.L_x_30128:
[----:B------:R-:W-:Y:S05]  /*110f0*/  BSYNC B0 ;  /* 0x0000000000007941 */ /* 0x000fea0003800000 */
.L_x_30126:
[----:B------:R-:W-:-:S04]  /*11100*/  LOP3.LUT R2, R3, 0x80000000, RZ, 0xc0, !PT ;  /* 0x8000000003027812 */ /* 0x000fc800078ec0ff */
[----:B------:R-:W-:-:S04]  /*11110*/  SHF.R.U32.HI R3, RZ, 0x18, R2 ;  /* 0x00000018ff037819 */ /* 0x000fc80000011602 */
[----:B------:R-:W-:-:S05]  /*11120*/  LOP3.LUT R3, R0, R3, RZ, 0xfc, !PT ;  /* 0x0000000300037212 */ /* 0x000fca00078efcff */
[----:B------:R-:W-:Y:S01]  /*11130*/  STG.E.U8 desc[UR36][R16.64], R3 ;  /* 0x0000000310007986 */ /* 0x000fe2000c101124 */
[----:B------:R-:W-:Y:S05]  /*11140*/  EXIT ;  /* 0x000000000000794d */ /* 0x000fea0003800000 */
.L_x_30122:
[----:B------:R-:W0:Y:S02]  /*11150*/  I2F.S16 R0, R3 ;  /* 0x0000000300007306 */ /* 0x000e240000101400 */
[----:B0-----:R-:W-:-:S05]  /*11160*/  F2FP.BF16.F32.PACK_AB R0, RZ, R0 ;  /* 0x00000000ff00723e */ /* 0x001fca00000010ff */
[----:B------:R-:W-:Y:S01]  /*11170*/  STG.E.U16 desc[UR36][R16.64], R0 ;  /* 0x0000000010007986 */ /* 0x000fe2000c101524 */
[----:B------:R-:W-:Y:S05]  /*11180*/  EXIT ;  /* 0x000000000000794d */ /* 0x000fea0003800000 */
.L_x_30119:
        /* <DEDUP_REMOVED lines=10> */
.L_x_30131:
        /* <DEDUP_REMOVED lines=17> */
.L_x_30134:
[----:B------:R-:W-:-:S04]  /*11340*/  LOP3.LUT R2, R3, 0x80000000, RZ, 0xc0, !PT ;  /* 0x8000000003027812 */ /* 0x000fc800078ec0ff */
[----:B------:R-:W-:-:S04]  /*11350*/  SHF.R.U32.HI R3, RZ, 0x18, R2 ;  /* 0x00000018ff037819 */ /* 0x000fc80000011602 */
[----:B------:R-:W-:-:S04]  /*11360*/  LOP3.LUT R0, R0, R3, RZ, 0xfc, !PT ;  /* 0x0000000300007212 */ /* 0x000fc800078efcff */
[----:B------:R-:W-:-:S07]  /*11370*/  PRMT R8, R0, 0x7610, R8 ;  /* 0x0000761000087816 */ /* 0x000fce0000000008 */
.L_x_30133:
[----:B------:R-:W-:Y:S05]  /*11380*/  BSYNC B0 ;  /* 0x0000000000007941 */ /* 0x000fea0003800000 */
.L_x_30132:
[----:B------:R-:W-:Y:S01]  /*11390*/  STG.E.U8 desc[UR36][R16.64], R8 ;  /* 0x0000000810007986 */ /* 0x000fe2000c101124 */
[----:B------:R-:W-:Y:S05]  /*113a0*/  EXIT ;  /* 0x000000000000794d */ /* 0x000fea0003800000 */
.L_x_30130:
        /* <DEDUP_REMOVED lines=17> */
.L_x_30137:
[----:B------:R-:W-:-:S04]  /*114c0*/  LOP3.LUT R2, R3, 0x80000000, RZ, 0xc0, !PT ;  /* 0x8000000003027812 */ /* 0x000fc800078ec0ff */
[----:B------:R-:W-:-:S04]  /*114d0*/  SHF.R.U32.HI R3, RZ, 0x18, R2 ;  /* 0x00000018ff037819 */ /* 0x000fc80000011602 */
[----:B------:R-:W-:-:S04]  /*114e0*/  LOP3.LUT R0, R0, R3, RZ, 0xfc, !PT ;  /* 0x0000000300007212 */ /* 0x000fc800078efcff */
[----:B------:R-:W-:-:S07]  /*114f0*/  PRMT R8, R0, 0x7610, R8 ;  /* 0x0000761000087816 */ /* 0x000fce0000000008 */
.L_x_30136:
[----:B------:R-:W-:Y:S05]  /*11500*/  BSYNC B0 ;  /* 0x0000000000007941 */ /* 0x000fea0003800000 */
.L_x_30135:
[----:B------:R-:W-:Y:S01]  /*11510*/  STG.E.U8 desc[UR36][R16.64], R8 ;  /* 0x0000000810007986 */ /* 0x000fe2000c101124 */
[----:B------:R-:W-:Y:S05]  /*11520*/  EXIT ;  /* 0x000000000000794d */ /* 0x000fea0003800000 */
.L_x_30129:
        /* <DEDUP_REMOVED lines=23> */
.L_x_30112:
        /* <DEDUP_REMOVED lines=16> */
.L_x_30140:
[----:B------:R-:W-:Y:S05]  /*117a0*/  EXIT ;  /* 0x000000000000794d */ /* 0x000fea0003800000 */
.L_x_30139:
[----:B------:R-:W-:Y:S01]  /*117b0*/  LOP3.LUT R2, R3, 0xffff, RZ, 0xc0, !PT ;  /* 0x0000ffff03027812 */ /* 0x000fe200078ec0ff */
[----:B------:R-:W-:-:S05]  /*117c0*/  IMAD.MOV.U32 R3, RZ, RZ, RZ ;  /* 0x000000ffff037224 */ /* 0x000fca00078e00ff */
[----:B------:R-:W-:Y:S01]  /*117d0*/  STG.E.64 desc[UR36][R16.64], R2 ;  /* 0x0000000210007986 */ /* 0x000fe2000c101b24 */
[----:B------:R-:W-:Y:S05]  /*117e0*/  EXIT ;  /* 0x000000000000794d */ /* 0x000fea0003800000 */
.L_x_30138:
[----:B------:R-:W-:-:S05]  /*117f0*/  LOP3.LUT R3, R3, 0xffff, RZ, 0xc0, !PT ;  /* 0x0000ffff03037812 */ /* 0x000fca00078ec0ff */
[----:B------:R-:W-:Y:S01]  /*11800*/  STG.E desc[UR36][R16.64], R3 ;  /* 0x0000000310007986 */ /* 0x000fe2000c101924 */
[----:B------:R-:W-:Y:S05]  /*11810*/  EXIT ;  /* 0x000000000000794d */ /* 0x000fea0003800000 */
.L_x_30141:
        /* <DEDUP_REMOVED lines=14> */
.L_x_44036:


//--------------------- .text._ZN2at6native27unrolled_elementwise_kernelINS0_13BinaryFunctorIN3c108BFloat16ES4_bZZZNS0_23logical_and_kernel_cudaERNS_14TensorIteratorEENKUlvE0_clEvENKUlvE8_clEvEUlS4_S4_E_EESt5arrayIPcLm3EELi4E23TrivialOffsetCalculatorILi2EjESE_ILi1EjENS0_6memory12LoadWithCastILi2EEENSH_13StoreWithCastILi1EEEEEviT_T0_T2_T3_T4_T5_ --------------------------
	.section	.text._ZN2at6native27unrolled_elementwise_kernelINS0_13BinaryFunctorIN3c108BFloat16ES4_bZZZNS0_23logical_and_kernel_cudaERNS_14TensorIteratorEENKUlvE0_clEvENKUlvE8_clEvEUlS4_S4_E_EESt5arrayIPcLm3EELi4E23TrivialOffsetCalculatorILi2EjESE_ILi1EjENS0_6memory12LoadWithCastILi2EEENSH_13StoreWithCastILi1EEEEEviT_T0_T2_T3_T4_T5_,"ax",@progbits
	.align	128
        .global         _ZN2at6native27unrolled_elementwise_kernelINS0_13BinaryFunctorIN3c108BFloat16ES4_bZZZNS0_23logical_and_kernel_cudaERNS_14TensorIteratorEENKUlvE0_clEvENKUlvE8_clEvEUlS4_S4_E_EESt5arrayIPcLm3EELi4E23TrivialOffsetCalculatorILi2EjESE_ILi1EjENS0_6memory12LoadWithCastILi2EEENSH_13StoreWithCastILi1EEEEEviT_T0_T2_T3_T4_T5_
        .type           _ZN2at6native27unrolled_elementwise_kernelINS0_13BinaryFunctorIN3c108BFloat16ES4_bZZZNS0_23logical_and_kernel_cudaERNS_14TensorIteratorEENKUlvE0_clEvENKUlvE8_clEvEUlS4_S4_E_EESt5arrayIPcLm3EELi4E23TrivialOffsetCalculatorILi2EjESE_ILi1EjENS0_6memory12LoadWithCastILi2EEENSH_13StoreWithCastILi1EEEEEviT_T0_T2_T3_T4_T5_,@function
        .size           _ZN2at6native27unrolled_elementwise_kernelINS0_13BinaryFunctorIN3c108BFloat16ES4_bZZZNS0_23logical_and_kernel_cudaERNS_14TensorIteratorEENKUlvE0_clEvENKUlvE8_clEvEUlS4_S4_E_EESt5arrayIPcLm3EELi4E23TrivialOffsetCalculatorILi2EjESE_ILi1EjENS0_6memory12LoadWithCastILi2EEENSH_13StoreWithCastILi1EEEEEviT_T0_T2_T3_T4_T5_,(.L_x_44037 - _ZN2at6native27unrolled_elementwise_kernelINS0_13BinaryFunctorIN3c108BFloat16ES4_bZZZNS0_23logical_and_kernel_cudaERNS_14TensorIteratorEENKUlvE0_clEvENKUlvE8_clEvEUlS4_S4_E_EESt5arrayIPcLm3EELi4E23TrivialOffsetCalculatorILi2EjESE_ILi1EjENS0_6memory12LoadWithCastILi2EEENSH_13StoreWithCastILi1EEEEEviT_T0_T2_T3_T4_T5_)
        .other          _ZN2at6native27unrolled_elementwise_kernelINS0_13BinaryFunctorIN3c108BFloat16ES4_bZZZNS0_23logical_and_kernel_cudaERNS_14TensorIteratorEENKUlvE0_clEvENKUlvE8_clEvEUlS4_S4_E_EESt5arrayIPcLm3EELi4E23TrivialOffsetCalculatorILi2EjESE_ILi1EjENS0_6memory12LoadWithCastILi2EEENSH_13StoreWithCastILi1EEEEEviT_T0_T2_T3_T4_T5_,@"STO_CUDA_ENTRY STV_DEFAULT"
_ZN2at6native27unrolled_elementwise_kernelINS0_13BinaryFunctorIN3c108BFloat16ES4_bZZZNS0_23logical_and_kernel_cudaERNS_14TensorIteratorEENKUlvE0_clEvENKUlvE8_clEvEUlS4_S4_E_EESt5arrayIPcLm3EELi4E23TrivialOffsetCalculatorILi2EjESE_ILi1EjENS0_6memory12LoadWithCastILi2EEENSH_13StoreWithCastILi1EEEEEviT_T0_T2_T3_T4_T5_:
.text._ZN2at6native27unrolled_elementwise_kernelINS0_13BinaryFunctorIN3c108BFloat16ES4_bZZZNS0_23logical_and_kernel_cudaERNS_14TensorIteratorEENKUlvE0_clEvENKUlvE8_clEvEUlS4_S4_E_EESt5arrayIPcLm3EELi4E23TrivialOffsetCalculatorILi2EjESE_ILi1EjENS0_6memory12LoadWithCastILi2EEENSH_13StoreWithCastILi1EEEEEviT_T0_T2_T3_T4_T5_:
        /* <DEDUP_REMOVED lines=36> */
.L_x_30147:
[----:B------:R-:W2:Y:S02]  /*0240*/  LDG.E.U8 R4, desc[UR36][R4.64] ;  /* 0x0000002404047981 */ /* 0x000ea4000c1e1100 */
[----:B--2---:R-:W-:-:S04]  /*0250*/  I2FP.F32.U32 R0, R4 ;  /* 0x0000000400007245 */ /* 0x004fc80000201000 */
[----:B------:R-:W-:-:S04]  /*0260*/  F2FP.BF16.F32.PACK_AB R0, RZ, R0 ;  /* 0x00000000ff00723e */ /* 0x000fc800000010ff */
[----:B------:R-:W-:Y:S01]  /*0270*/  PRMT R22, R0, 0x7610, R22 ;  /* 0x0000761000167816 */ /* 0x000fe20000000016 */
[----:B------:R-:W-:Y:S06]  /*0280*/  BRA `(.L_x_30149) ;  /* 0x0000000c00c87947 */ /* 0x000fec0003800000 */
.L_x_30146:
        /* <DEDUP_REMOVED lines=11> */
.L_x_30151:
[----:B------:R-:W2:Y:S02]  /*0340*/  LDG.E R4, desc[UR36][R4.64] ;  /* 0x0000002404047981 */ /* 0x000ea4000c1e1900 */
[----:B--2---:R-:W-:-:S04]  /*0350*/  I2FP.F32.S32 R0, R4 ;  /* 0x0000000400007245 */ /* 0x004fc80000201400 */
[----:B------:R-:W-:-:S04]  /*0360*/  F2FP.BF16.F32.PACK_AB R0, RZ, R0 ;  /* 0x00000000ff00723e */ /* 0x000fc800000010ff */
[----:B------:R-:W-:Y:S01]  /*0370*/  PRMT R22, R0, 0x7610, R22 ;  /* 0x0000761000167816 */ /* 0x000fe20000000016 */
[----:B------:R-:W-:Y:S06]  /*0380*/  BRA `(.L_x_30149) ;  /* 0x0000000c00887947 */ /* 0x000fec0003800000 */
.L_x_30150:
[----:B------:R-:W2:Y:S02]  /*0390*/  LDG.E.U16 R4, desc[UR36][R4.64] ;  /* 0x0000002404047981 */ /* 0x000ea4000c1e1500 */
[----:B--2---:R-:W0:Y:S02]  /*03a0*/  I2F.S16 R0, R4 ;  /* 0x0000000400007306 */ /* 0x004e240000101400 */
[----:B0-----:R-:W-:-:S04]  /*03b0*/  F2FP.BF16.F32.PACK_AB R0, RZ, R0 ;  /* 0x00000000ff00723e */ /* 0x001fc800000010ff */
[----:B------:R-:W-:Y:S01]  /*03c0*/  PRMT R22, R0, 0x7610, R22 ;  /* 0x0000761000167816 */ /* 0x000fe20000000016 */
[----:B------:R-:W-:Y:S06]  /*03d0*/  BRA `(.L_x_30149) ;  /* 0x0000000c00747947 */ /* 0x000fec0003800000 */
.L_x_30145:
        /* <DEDUP_REMOVED lines=9> */
.L_x_30153:
[----:B------:R-:W2:Y:S02]  /*0470*/  LDG.E.U16 R0, desc[UR36][R4.64] ;  /* 0x0000002404007981 */ /* 0x000ea4000c1e1500 */
[----:B--2---:R-:W-:-:S05]  /*0480*/  HADD2.F32 R0, -RZ, R0.H0_H0 ;  /* 0x20000000ff007230 */ /* 0x004fca0000004100 */
[----:B------:R-:W-:-:S04]  /*0490*/  F2FP.BF16.F32.PACK_AB R0, RZ, R0 ;  /* 0x00000000ff00723e */ /* 0x000fc800000010ff */
[----:B------:R-:W-:Y:S01]  /*04a0*/  PRMT R22, R0, 0x7610, R22 ;  /* 0x0000761000167816 */ /* 0x000fe20000000016 */
[----:B------:R-:W-:Y:S06]  /*04b0*/  BRA `(.L_x_30149) ;  /* 0x0000000c003c7947 */ /* 0x000fec0003800000 */
.L_x_30152:
        /* <DEDUP_REMOVED lines=9> */
.L_x_30155:
[----:B------:R-:W2:Y:S02]  /*0550*/  LDG.E.U16 R4, desc[UR36][R4.64] ;  /* 0x0000002404047981 */ /* 0x000ea4000c1e1500 */
[----:B--2---:R-:W-:-:S05]  /*0560*/  HADD2.F32 R0, -RZ, R4.H0_H0 ;  /* 0x20000004ff007230 */ /* 0x004fca0000004100 */
[----:B------:R-:W-:-:S04]  /*0570*/  F2FP.BF16.F32.PACK_AB R0, RZ, R0 ;  /* 0x00000000ff00723e */ /* 0x000fc800000010ff */
[----:B------:R-:W-:Y:S01]  /*0580*/  PRMT R22, R0, 0x7610, R22 ;  /* 0x0000761000167816 */ /* 0x000fe20000000016 */
[----:B------:R-:W-:Y:S06]  /*0590*/  BRA `(.L_x_30149) ;  /* 0x0000000c00047947 */ /* 0x000fec0003800000 */
.L_x_30154:
        /* <DEDUP_REMOVED lines=9> */
.L_x_30144:
        /* <DEDUP_REMOVED lines=14> */
.L_x_30158:
        /* <DEDUP_REMOVED lines=9> */
.L_x_30157:
        /* <DEDUP_REMOVED lines=28> */
.L_x_30160:
        /* <DEDUP_REMOVED lines=15> */
.L_x_30159:
[----:B------:R0:W5:Y:S01]  /*0a50*/  LDG.E.U16 R22, desc[UR36][R4.64] ;  /* 0x0000002404167981 */ /* 0x000162000c1e1500 */
[----:B------:R-:W-:Y:S05]  /*0a60*/  BRA `(.L_x_30149) ;  /* 0x0000000400d07947 */ /* 0x000fea0003800000 */
.L_x_30156:
        /* <DEDUP_REMOVED lines=13> */
.L_x_30163:
        /* <DEDUP_REMOVED lines=21> */
.L_x_30167:
[----:B------:R-:W-:Y:S05]  /*0c90*/  BSYNC B1 ;  /* 0x0000000000017941 */ /* 0x000fea0003800000 */
.L_x_30166:
[----:B------:R-:W-:Y:S01]  /*0ca0*/  LEA R5, R0, 0x3b800000, 0x17 ;  /* 0x3b80000000057811 */ /* 0x000fe200078eb8ff */
[----:B------:R-:W-:-:S05]  /*0cb0*/  IMAD.SHL.U32 R0, R3, 0x100000, RZ ;  /* 0x0010000003007824 */ /* 0x000fca00078e00ff */
[----:B------:R-:W-:-:S07]  /*0cc0*/  LOP3.LUT R0, R5, R0, R6, 0xfe, !PT ;  /* 0x0000000005007212 */ /* 0x000fce00078efe06 */
.L_x_30165:
[----:B------:R-:W-:Y:S05]  /*0cd0*/  BSYNC B0 ;  /* 0x0000000000007941 */ /* 0x000fea0003800000 */
.L_x_30164:
[----:B------:R-:W-:-:S04]  /*0ce0*/  F2FP.BF16.F32.PACK_AB R0, RZ, R0 ;  /* 0x00000000ff00723e */ /* 0x000fc800000010ff */
[----:B------:R-:W-:Y:S01]  /*0cf0*/  PRMT R22, R0, 0x7610, R22 ;  /* 0x0000761000167816 */ /* 0x000fe20000000016 */
[----:B------:R-:W-:Y:S06]  /*0d00*/  BRA `(.L_x_30149) ;  /* 0x0000000400287947 */ /* 0x000fec0003800000 */
.L_x_30162:
        /* <DEDUP_REMOVED lines=21> */
.L_x_30171:
[----:B------:R-:W-:Y:S05]  /*0e60*/  BSYNC B1 ;  /* 0x0000000000017941 */ /* 0x000fea0003800000 */
.L_x_30170:
[----:B------:R-:W-:Y:S01]  /*0e70*/  LEA R5, R0, 0x37800000, 0x17 ;  /* 0x3780000000057811 */ /* 0x000fe200078eb8ff */
[----:B------:R-:W-:-:S05]  /*0e80*/  IMAD.SHL.U32 R0, R3, 0x200000, RZ ;  /* 0x0020000003007824 */ /* 0x000fca00078e00ff */
[----:B------:R-:W-:-:S07]  /*0e90*/  LOP3.LUT R0, R5, R0, R6, 0xfe, !PT ;  /* 0x0000000005007212 */ /* 0x000fce00078efe06 */
.L_x_30169:
[----:B------:R-:W-:Y:S05]  /*0ea0*/  BSYNC B0 ;  /* 0x0000000000007941 */ /* 0x000fea0003800000 */
.L_x_30168:
[----:B------:R-:W-:-:S04]  /*0eb0*/  F2FP.BF16.F32.PACK_AB R0, RZ, R0 ;  /* 0x00000000ff00723e */ /* 0x000fc800000010ff */
[----:B------:R-:W-:Y:S01]  /*0ec0*/  PRMT R22, R0, 0x7610, R22 ;  /* 0x0000761000167816 */ /* 0x000fe20000000016 */
[----:B------:R-:W-:Y:S06]  /*0ed0*/  BRA `(.L_x_30149) ;  /* 0x0000000000b47947 */ /* 0x000fec0003800000 */
.L_x_30161:
        /* <DEDUP_REMOVED lines=14> */
.L_x_30175:
[----:B------:R-:W-:Y:S05]  /*0fc0*/  BSYNC B0 ;  /* 0x0000000000007941 */ /* 0x000fea0003800000 */
.L_x_30174:
[----:B------:R-:W-:-:S04]  /*0fd0*/  F2FP.BF16.F32.PACK_AB R0, RZ, R0 ;  /* 0x00000000ff00723e */ /* 0x000fc800000010ff */
[----:B------:R-:W-:Y:S01]  /*0fe0*/  PRMT R22, R0, 0x7610, R22 ;  /* 0x0000761000167816 */ /* 0x000fe20000000016 */
[----:B------:R-:W-:Y:S06]  /*0ff0*/  BRA `(.L_x_30149) ;  /* 0x00000000006c7947 */ /* 0x000fec0003800000 */
.L_x_30148:
        /* <DEDUP_REMOVED lines=16> */
.L_x_30176:
[----:B------:R-:W-:Y:S01]  /*1100*/  PRMT R22, RZ, 0x7610, R22 ;  /* 0x00007610ff167816 */ /* 0x000fe20000000016 */
[----:B------:R-:W-:Y:S06]  /*1110*/  BRA `(.L_x_30149) ;  /* 0x0000000000247947 */ /* 0x000fec0003800000 */
.L_x_30173:
[----:B------:R-:W2:Y:S02]  /*1120*/  LDG.E.64 R4, desc[UR36][R4.64] ;  /* 0x0000002404047981 */ /* 0x000ea4000c1e1b00 */
[----:B--2---:R-:W0:Y:S02]  /*1130*/  I2F.U64 R0, R4 ;  /* 0x0000000400007312 */ /* 0x004e240000301000 */
[----:B0-----:R-:W-:-:S04]  /*1140*/  F2FP.BF16.F32.PACK_AB R0, RZ, R0 ;  /* 0x00000000ff00723e */ /* 0x001fc800000010ff */
[----:B------:R-:W-:Y:S01]  /*1150*/  PRMT R22, R0, 0x7610, R22 ;  /* 0x0000761000167816 */ /* 0x000fe20000000016 */
[----:B------:R-:W-:Y:S06]  /*1160*/  BRA `(.L_x_30149) ;  /* 0x0000000000107947 */ /* 0x000fec0003800000 */
.L_x_30172:
[----:B------:R-:W2:Y:S02]  /*1170*/  LDG.E R4, desc[UR36][R4.64] ;  /* 0x0000002404047981 */ /* 0x000ea4000c1e1900 */
[----:B--2---:R-:W-:-:S04]  /*1180*/  I2FP.F32.U32 R0, R4 ;  /* 0x0000000400007245 */ /* 0x004fc80000201000 */
[----:B------:R-:W-:-:S04]  /*1190*/  F2FP.BF16.F32.PACK_AB R0, RZ, R0 ;  /* 0x00000000ff00723e */ /* 0x000fc800000010ff */
[----:B------:R-:W-:-:S07]  /*11a0*/  PRMT R22, R0, 0x7610, R22 ;  /* 0x0000761000167816 */ /* 0x000fce0000000016 */
.L_x_30149:
        /* <DEDUP_REMOVED lines=21> */
.L_x_30180:
[----:B------:R-:W2:Y:S02]  /*1300*/  LDG.E.U8 R4, desc[UR36][R4.64] ;  /* 0x0000002404047981 */ /* 0x000ea4000c1e1100 */
[----:B--2---:R-:W-:-:S04]  /*1310*/  I2FP.F32.U32 R0, R4 ;  /* 0x0000000400007245 */ /* 0x004fc80000201000 */
[----:B------:R-:W-:-:S04]  /*1320*/  F2FP.BF16.F32.PACK_AB R0, RZ, R0 ;  /* 0x00000000ff00723e */ /* 0x000fc800000010ff */
[----:B------:R-:W-:Y:S01]  /*1330*/  PRMT R26, R0, 0x7610, R26 ;  /* 0x00007610001a7816 */ /* 0x000fe2000000001a */
[----:B------:R-:W-:Y:S06]  /*1340*/  BRA `(.L_x_30182) ;  /* 0x0000000c00c87947 */ /* 0x000fec0003800000 */
.L_x_30179:
        /* <DEDUP_REMOVED lines=11> */
.L_x_30184:
[----:B------:R-:W2:Y:S02]  /*1400*/  LDG.E R4, desc[UR36][R4.64] ;  /* 0x0000002404047981 */ /* 0x000ea4000c1e1900 */
[----:B--2---:R-:W-:-:S04]  /*1410*/  I2FP.F32.S32 R0, R4 ;  /* 0x0000000400007245 */ /* 0x004fc80000201400 */
[----:B------:R-:W-:-:S04]  /*1420*/  F2FP.BF16.F32.PACK_AB R0, RZ, R0 ;  /* 0x00000000ff00723e */ /* 0x000fc800000010ff */
[----:B------:R-:W-:Y:S01]  /*1430*/  PRMT R26, R0, 0x7610, R26 ;  /* 0x00007610001a7816 */ /* 0x000fe2000000001a */
[----:B------:R-:W-:Y:S06]  /*1440*/  BRA `(.L_x_30182) ;  /* 0x0000000c00887947 */ /* 0x000fec0003800000 */
.L_x_30183:
[----:B------:R-:W2:Y:S02]  /*1450*/  LDG.E.U16 R4, desc[UR36][R4.64] ;  /* 0x0000002404047981 */ /* 0x000ea4000c1e1500 */
[----:B--2---:R-:W0:Y:S02]  /*1460*/  I2F.S16 R0, R4 ;  /* 0x0000000400007306 */ /* 0x004e240000101400 */
[----:B0-----:R-:W-:-:S04]  /*1470*/  F2FP.BF16.F32.PACK_AB R0, RZ, R0 ;  /* 0x00000000ff00723e */ /* 0x001fc800000010ff */
[----:B------:R-:W-:Y:S01]  /*1480*/  PRMT R26, R0, 0x7610, R26 ;  /* 0x00007610001a7816 */ /* 0x000fe2000000001a */
[----:B------:R-:W-:Y:S06]  /*1490*/  BRA `(.L_x_30182) ;  /* 0x0000000c00747947 */ /* 0x000fec0003800000 */
.L_x_30178:
        /* <DEDUP_REMOVED lines=9> */
.L_x_30186:
[----:B------:R-:W2:Y:S02]  /*1530*/  LDG.E.U16 R0, desc[UR36][R4.64] ;  /* 0x0000002404007981 */ /* 0x000ea4000c1e1500 */
[----:B--2---:R-:W-:-:S05]  /*1540*/  HADD2.F32 R0, -RZ, R0.H0_H0 ;  /* 0x20000000ff007230 */ /* 0x004fca0000004100 */
[----:B------:R-:W-:-:S04]  /*1550*/  F2FP.BF16.F32.PACK_AB R0, RZ, R0 ;  /* 0x00000000ff00723e */ /* 0x000fc800000010ff */
[----:B------:R-:W-:Y:S01]  /*1560*/  PRMT R26, R0, 0x7610, R26 ;  /* 0x00007610001a7816 */ /* 0x000fe2000000001a */
[----:B------:R-:W-:Y:S06]  /*1570*/  BRA `(.L_x_30182) ;  /* 0x0000000c003c7947 */ /* 0x000fec0003800000 */
.L_x_30185:
        /* <DEDUP_REMOVED lines=9> */
.L_x_30188:
[----:B------:R-:W2:Y:S02]  /*1610*/  LDG.E.U16 R4, desc[UR36][R4.64] ;  /* 0x0000002404047981 */ /* 0x000ea4000c1e1500 */
[----:B--2---:R-:W-:-:S05]  /*1620*/  HADD2.F32 R0, -RZ, R4.H0_H0 ;  /* 0x20000004ff007230 */ /* 0x004fca0000004100 */
[----:B------:R-:W-:-:S04]  /*1630*/  F2FP.BF16.F32.PACK_AB R0, RZ, R0 ;  /* 0x00000000ff00723e */ /* 0x000fc800000010ff */
[----:B------:R-:W-:Y:S01]  /*1640*/  PRMT R26, R0, 0x7610, R26 ;  /* 0x00007610001a7816 */ /* 0x000fe2000000001a */
[----:B------:R-:W-:Y:S06]  /*1650*/  BRA `(.L_x_30182) ;  /* 0x0000000c00047947 */ /* 0x000fec0003800000 */
.L_x_30187:
        /* <DEDUP_REMOVED lines=9> */
.L_x_30177:
        /* <DEDUP_REMOVED lines=14> */
.L_x_30191:
        /* <DEDUP_REMOVED lines=9> */
.L_x_30190:
        /* <DEDUP_REMOVED lines=28> */
.L_x_30193:
        /* <DEDUP_REMOVED lines=15> */
.L_x_30192:
[----:B------:R0:W5:Y:S01]  /*1b10*/  LDG.E.U16 R26, desc[UR36][R4.64] ;  /* 0x00000024041a7981 */ /* 0x000162000c1e1500 */
[----:B------:R-:W-:Y:S05]  /*1b20*/  BRA `(.L_x_30182) ;  /* 0x0000000400d07947 */ /* 0x000fea0003800000 */
.L_x_30189:
        /* <DEDUP_REMOVED lines=13> */
.L_x_30196:
        /* <DEDUP_REMOVED lines=21> */
.L_x_30200:
[----:B------:R-:W-:Y:S05]  /*1d50*/  BSYNC B1 ;  /* 0x0000000000017941 */ /* 0x000fea0003800000 */
.L_x_30199:
[----:B------:R-:W-:Y:S01]  /*1d60*/  LEA R5, R0, 0x3b800000, 0x17 ;  /* 0x3b80000000057811 */ /* 0x000fe200078eb8ff */
[----:B------:R-:W-:-:S05]  /*1d70*/  IMAD.SHL.U32 R0, R3, 0x100000, RZ ;  /* 0x0010000003007824 */ /* 0x000fca00078e00ff */
[----:B------:R-:W-:-:S07]  /*1d80*/  LOP3.LUT R0, R5, R0, R6, 0xfe, !PT ;  /* 0x0000000005007212 */ /* 0x000fce00078efe06 */
.L_x_30198:
[----:B------:R-:W-:Y:S05]  /*1d90*/  BSYNC B0 ;  /* 0x0000000000007941 */ /* 0x000fea0003800000 */
.L_x_30197:
[----:B------:R-:W-:-:S04]  /*1da0*/  F2FP.BF16.F32.PACK_AB R0, RZ, R0 ;  /* 0x00000000ff00723e */ /* 0x000fc800000010ff */
[----:B------:R-:W-:Y:S01]  /*1db0*/  PRMT R26, R0, 0x7610, R26 ;  /* 0x00007610001a7816 */ /* 0x000fe2000000001a */
[----:B------:R-:W-:Y:S06]  /*1dc0*/  BRA `(.L_x_30182) ;  /* 0x0000000400287947 */ /* 0x000fec0003800000 */
.L_x_30195:
        /* <DEDUP_REMOVED lines=21> */
.L_x_30204:
[----:B------:R-:W-:Y:S05]  /*1f20*/  BSYNC B1 ;  /* 0x0000000000017941 */ /* 0x000fea0003800000 */
.L_x_30203:
[----:B------:R-:W-:Y:S01]  /*1f30*/  LEA R5, R0, 0x37800000, 0x17 ;  /* 0x3780000000057811 */ /* 0x000fe200078eb8ff */
[----:B------:R-:W-:-:S05]  /*1f40*/  IMAD.SHL.U32 R0, R3, 0x200000, RZ ;  /* 0x0020000003007824 */ /* 0x000fca00078e00ff */
[----:B------:R-:W-:-:S07]  /*1f50*/  LOP3.LUT R0, R5, R0, R6, 0xfe, !PT ;  /* 0x0000000005007212 */ /* 0x000fce00078efe06 */
.L_x_30202:
[----:B------:R-:W-:Y:S05]  /*1f60*/  BSYNC B0 ;  /* 0x0000000000007941 */ /* 0x000fea0003800000 */
.L_x_30201:
[----:B------:R-:W-:-:S04]  /*1f70*/  F2FP.BF16.F32.PACK_AB R0, RZ, R0 ;  /* 0x00000000ff00723e */ /* 0x000fc800000010ff */
[----:B------:R-:W-:Y:S01]  /*1f80*/  PRMT R26, R0, 0x7610, R26 ;  /* 0x00007610001a7816 */ /* 0x000fe2000000001a */
[----:B------:R-:W-:Y:S06]  /*1f90*/  BRA `(.L_x_30182) ;  /* 0x0000000000b47947 */ /* 0x000fec0003800000 */
.L_x_30194:
        /* <DEDUP_REMOVED lines=14> */
.L_x_30208:
[----:B------:R-:W-:Y:S05]  /*2080*/  BSYNC B0 ;  /* 0x0000000000007941 */ /* 0x000fea0003800000 */
.L_x_30207:
[----:B------:R-:W-:-:S04]  /*2090*/  F2FP.BF16.F32.PACK_AB R0, RZ, R0 ;  /* 0x00000000ff00723e */ /* 0x000fc800000010ff */
[----:B------:R-:W-:Y:S01]  /*20a0*/  PRMT R26, R0, 0x7610, R26 ;  /* 0x00007610001a7816 */ /* 0x000fe2000000001a */
[----:B------:R-:W-:Y:S06]  /*20b0*/  BRA `(.L_x_30182) ;  /* 0x00000000006c7947 */ /* 0x000fec0003800000 */
.L_x_30181:
        /* <DEDUP_REMOVED lines=16> */
.L_x_30209:
[----:B------:R-:W-:Y:S01]  /*21c0*/  PRMT R26, RZ, 0x7610, R26 ;  /* 0x00007610ff1a7816 */ /* 0x000fe2000000001a */
[----:B------:R-:W-:Y:S06]  /*21d0*/  BRA `(.L_x_30182) ;  /* 0x0000000000247947 */ /* 0x000fec0003800000 */
.L_x_30206:
[----:B------:R-:W2:Y:S02]  /*21e0*/  LDG.E.64 R4, desc[UR36][R4.64] ;  /* 0x0000002404047981 */ /* 0x000ea4000c1e1b00 */
[----:B--2---:R-:W0:Y:S02]  /*21f0*/  I2F.U64 R0, R4 ;  /* 0x0000000400007312 */ /* 0x004e240000301000 */
[----:B0-----:R-:W-:-:S04]  /*2200*/  F2FP.BF16.F32.PACK_AB R0, RZ, R0 ;  /* 0x00000000ff00723e */ /* 0x001fc800000010ff */
[----:B------:R-:W-:Y:S01]  /*2210*/  PRMT R26, R0, 0x7610, R26 ;  /* 0x00007610001a7816 */ /* 0x000fe2000000001a */
[----:B------:R-:W-:Y:S06]  /*2220*/  BRA `(.L_x_30182) ;  /* 0x0000000000107947 */ /* 0x000fec0003800000 */
.L_x_30205:
[----:B------:R-:W2:Y:S02]  /*2230*/  LDG.E R4, desc[UR36][R4.64] ;  /* 0x0000002404047981 */ /* 0x000ea4000c1e1900 */
[----:B--2---:R-:W-:-:S04]  /*2240*/  I2FP.F32.U32 R0, R4 ;  /* 0x0000000400007245 */ /* 0x004fc80000201000 */
[----:B------:R-:W-:-:S04]  /*2250*/  F2FP.BF16.F32.PACK_AB R0, RZ, R0 ;  /* 0x00000000ff00723e */ /* 0x000fc800000010ff */
[----:B------:R-:W-:-:S07]  /*2260*/  PRMT R26, R0, 0x7610, R26 ;  /* 0x00007610001a7816 */ /* 0x000fce000000001a */
.L_x_30182:
[----:B------:R-:W-:-:S07]  /*2270*/  VIADD R23, R23, 0x80 ;  /* 0x0000008017177836 */ /* 0x000fce0000000000 */
.L_x_30143:
[----:B------:R-:W-:Y:S05]  /*2280*/  BSYNC B6 ;  /* 0x0000000000067941 */ /* 0x000fea0003800000 */
.L_x_30142:
        /* <DEDUP_REMOVED lines=26> */
.L_x_30215:
[----:B------:R-:W2:Y:S02]  /*2430*/  LDG.E.U8 R4, desc[UR36][R4.64] ;  /* 0x0000002404047981 */ /* 0x000ea4000c1e1100 */
[----:B--2---:R-:W-:-:S04]  /*2440*/  I2FP.F32.U32 R0, R4 ;  /* 0x0000000400007245 */ /* 0x004fc80000201000 */
[----:B------:R-:W-:-:S04]  /*2450*/  F2FP.BF16.F32.PACK_AB R0, RZ, R0 ;  /* 0x00000000ff00723e */ /* 0x000fc800000010ff */
[----:B------:R-:W-:Y:S01]  /*2460*/  PRMT R28, R0, 0x7610, R28 ;  /* 0x00007610001c7816 */ /* 0x000fe2000000001c */
[----:B------:R-:W-:Y:S06]  /*2470*/  BRA `(.L_x_30217) ;  /* 0x0000000c00cc7947 */ /* 0x000fec0003800000 */
.L_x_30214:
        /* <DEDUP_REMOVED lines=11> */
.L_x_30219:
[----:B------:R-:W2:Y:S02]  /*2530*/  LDG.E R4, desc[UR36][R4.64] ;  /* 0x0000002404047981 */ /* 0x000ea4000c1e1900 */
[----:B--2---:R-:W-:-:S04]  /*2540*/  I2FP.F32.S32 R0, R4 ;  /* 0x0000000400007245 */ /* 0x004fc80000201400 */
[----:B------:R-:W-:-:S04]  /*2550*/  F2FP.BF16.F32.PACK_AB R0, RZ, R0 ;  /* 0x00000000ff00723e */ /* 0x000fc800000010ff */
[----:B------:R-:W-:Y:S01]  /*2560*/  PRMT R28, R0, 0x7610, R28 ;  /* 0x00007610001c7816 */ /* 0x000fe2000000001c */
[----:B------:R-:W-:Y:S06]  /*2570*/  BRA `(.L_x_30217) ;  /* 0x0000000c008c7947 */ /* 0x000fec0003800000 */
.L_x_30218:
[----:B------:R-:W2:Y:S02]  /*2580*/  LDG.E.U16 R4, desc[UR36][R4.64] ;  /* 0x0000002404047981 */ /* 0x000ea4000c1e1500 */
[----:B--2---:R-:W0:Y:S02]  /*2590*/  I2F.S16 R0, R4 ;  /* 0x0000000400007306 */ /* 0x004e240000101400 */
[----:B0-----:R-:W-:-:S04]  /*25a0*/  F2FP.BF16.F32.PACK_AB R0, RZ, R0 ;  /* 0x00000000ff00723e */ /* 0x001fc800000010ff */
[----:B------:R-:W-:Y:S01]  /*25b0*/  PRMT R28, R0, 0x7610, R28 ;  /* 0x00007610001c7816 */ /* 0x000fe2000000001c */
[----:B------:R-:W-:Y:S06]  /*25c0*/  BRA `(.L_x_30217) ;  /* 0x0000000c00787947 */ /* 0x000fec0003800000 */
.L_x_30213:
        /* <DEDUP_REMOVED lines=9> */
.L_x_30221:
[----:B------:R-:W2:Y:S02]  /*2660*/  LDG.E.U16 R0, desc[UR36][R4.64] ;  /* 0x0000002404007981 */ /* 0x000ea4000c1e1500 */
[----:B--2---:R-:W-:-:S05]  /*2670*/  HADD2.F32 R0, -RZ, R0.H0_H0 ;  /* 0x20000000ff007230 */ /* 0x004fca0000004100 */
[----:B------:R-:W-:-:S04]  /*2680*/  F2FP.BF16.F32.PACK_AB R0, RZ, R0 ;  /* 0x00000000ff00723e */ /* 0x000fc800000010ff */
[----:B------:R-:W-:Y:S01]  /*2690*/  PRMT R28, R0, 0x7610, R28 ;  /* 0x00007610001c7816 */ /* 0x000fe2000000001c */
[----:B------:R-:W-:Y:S06]  /*26a0*/  BRA `(.L_x_30217) ;  /* 0x0000000c00407947 */ /* 0x000fec0003800000 */
.L_x_30220:
        /* <DEDUP_REMOVED lines=9> */
.L_x_30223:
[----:B------:R-:W2:Y:S02]  /*2740*/  LDG.E.U16 R4, desc[UR36][R4.64] ;  /* 0x0000002404047981 */ /* 0x000ea4000c1e1500 */
[----:B--2---:R-:W-:-:S05]  /*2750*/  HADD2.F32 R0, -RZ, R4.H0_H0 ;  /* 0x20000004ff007230 */ /* 0x004fca0000004100 */
[----:B------:R-:W-:-:S04]  /*2760*/  F2FP.BF16.F32.PACK_AB R0, RZ, R0 ;  /* 0x00000000ff00723e */ /* 0x000fc800000010ff */
[----:B------:R-:W-:Y:S01]  /*2770*/  PRMT R28, R0, 0x7610, R28 ;  /* 0x00007610001c7816 */ /* 0x000fe2000000001c */
[----:B------:R-:W-:Y:S06]  /*2780*/  BRA `(.L_x_30217) ;  /* 0x0000000c00087947 */ /* 0x000fec0003800000 */
.L_x_30222:
        /* <DEDUP_REMOVED lines=9> */
.L_x_30212:
        /* <DEDUP_REMOVED lines=14> */
.L_x_30226:
        /* <DEDUP_REMOVED lines=9> */
.L_x_30225:
        /* <DEDUP_REMOVED lines=28> */
.L_x_30228:
        /* <DEDUP_REMOVED lines=16> */
.L_x_30227:
[----:B------:R0:W5:Y:S01]  /*2c50*/  LDG.E.U16 R28, desc[UR36][R4.64] ;  /* 0x00000024041c7981 */ /* 0x000162000c1e1500 */
[----:B------:R-:W-:Y:S05]  /*2c60*/  BRA `(.L_x_30217) ;  /* 0x0000000400d07947 */ /* 0x000fea0003800000 */
.L_x_30224:
        /* <DEDUP_REMOVED lines=13> */
.L_x_30231:
        /* <DEDUP_REMOVED lines=21> */
.L_x_30235:
[----:B------:R-:W-:Y:S05]  /*2e90*/  BSYNC B1 ;  /* 0x0000000000017941 */ /* 0x000fea0003800000 */
.L_x_30234:
[----:B------:R-:W-:Y:S01]  /*2ea0*/  LEA R5, R0, 0x3b800000, 0x17 ;  /* 0x3b80000000057811 */ /* 0x000fe200078eb8ff */
[----:B------:R-:W-:-:S05]  /*2eb0*/  IMAD.SHL.U32 R0, R3, 0x100000, RZ ;  /* 0x0010000003007824 */ /* 0x000fca00078e00ff */
[----:B------:R-:W-:-:S07]  /*2ec0*/  LOP3.LUT R0, R5, R0, R6, 0xfe, !PT ;  /* 0x0000000005007212 */ /* 0x000fce00078efe06 */
.L_x_30233:
[----:B------:R-:W-:Y:S05]  /*2ed0*/  BSYNC B0 ;  /* 0x0000000000007941 */ /* 0x000fea0003800000 */
.L_x_30232:
[----:B------:R-:W-:-:S04]  /*2ee0*/  F2FP.BF16.F32.PACK_AB R0, RZ, R0 ;  /* 0x00000000ff00723e */ /* 0x000fc800000010ff */
[----:B------:R-:W-:Y:S01]  /*2ef0*/  PRMT R28, R0, 0x7610, R28 ;  /* 0x00007610001c7816 */ /* 0x000fe2000000001c */
[----:B------:R-:W-:Y:S06]  /*2f00*/  BRA `(.L_x_30217) ;  /* 0x0000000400287947 */ /* 0x000fec0003800000 */
.L_x_30230:
        /* <DEDUP_REMOVED lines=21> */
.L_x_30239:
[----:B------:R-:W-:Y:S05]  /*3060*/  BSYNC B1 ;  /* 0x0000000000017941 */ /* 0x000fea0003800000 */
.L_x_30238:
[----:B------:R-:W-:Y:S01]  /*3070*/  LEA R5, R0, 0x37800000, 0x17 ;  /* 0x3780000000057811 */ /* 0x000fe200078eb8ff */
[----:B------:R-:W-:-:S05]  /*3080*/  IMAD.SHL.U32 R0, R3, 0x200000, RZ ;  /* 0x0020000003007824 */ /* 0x000fca00078e00ff */
[----:B------:R-:W-:-:S07]  /*3090*/  LOP3.LUT R0, R5, R0, R6, 0xfe, !PT ;  /* 0x0000000005007212 */ /* 0x000fce00078efe06 */
.L_x_30237:
[----:B------:R-:W-:Y:S05]  /*30a0*/  BSYNC B0 ;  /* 0x0000000000007941 */ /* 0x000fea0003800000 */
.L_x_30236:
[----:B------:R-:W-:-:S04]  /*30b0*/  F2FP.BF16.F32.PACK_AB R0, RZ, R0 ;  /* 0x00000000ff00723e */ /* 0x000fc800000010ff */
[----:B------:R-:W-:Y:S01]  /*30c0*/  PRMT R28, R0, 0x7610, R28 ;  /* 0x00007610001c7816 */ /* 0x000fe2000000001c */
[----:B------:R-:W-:Y:S06]  /*30d0*/  BRA `(.L_x_30217) ;  /* 0x0000000000b47947 */ /* 0x000fec0003800000 */
.L_x_30229:
        /* <DEDUP_REMOVED lines=14> */
.L_x_30243:
[----:B------:R-:W-:Y:S05]  /*31c0*/  BSYNC B0 ;  /* 0x0000000000007941 */ /* 0x000fea0003800000 */
.L_x_30242:
[----:B------:R-:W-:-:S04]  /*31d0*/  F2FP.BF16.F32.PACK_AB R0, RZ, R0 ;  /* 0x00000000ff00723e */ /* 0x000fc800000010ff */
[----:B------:R-:W-:Y:S01]  /*31e0*/  PRMT R28, R0, 0x7610, R28 ;  /* 0x00007610001c7816 */ /* 0x000fe2000000001c */
[----:B------:R-:W-:Y:S06]  /*31f0*/  BRA `(.L_x_30217) ;  /* 0x00000000006c7947 */ /* 0x000fec0003800000 */
.L_x_30216:
        /* <DEDUP_REMOVED lines=16> */
.L_x_30244:
[----:B------:R-:W-:Y:S01]  /*3300*/  PRMT R28, RZ, 0x7610, R28 ;  /* 0x00007610ff1c7816 */ /* 0x000fe2000000001c */
[----:B------:R-:W-:Y:S06]  /*3310*/  BRA `(.L_x_30217) ;  /* 0x0000000000247947 */ /* 0x000fec0003800000 */
.L_x_30241:
[----:B------:R-:W2:Y:S02]  /*3320*/  LDG.E.64 R4, desc[UR36][R4.64] ;  /* 0x0000002404047981 */ /* 0x000ea4000c1e1b00 */
[----:B--2---:R-:W0:Y:S02]  /*3330*/  I2F.U64 R0, R4 ;  /* 0x0000000400007312 */ /* 0x004e240000301000 */
[----:B0-----:R-:W-:-:S04]  /*3340*/  F2FP.BF16.F32.PACK_AB R0, RZ, R0 ;  /* 0x00000000ff00723e */ /* 0x001fc800000010ff */
[----:B------:R-:W-:Y:S01]  /*3350*/  PRMT R28, R0, 0x7610, R28 ;  /* 0x00007610001c7816 */ /* 0x000fe2000000001c */
[----:B------:R-:W-:Y:S06]  /*3360*/  BRA `(.L_x_30217) ;  /* 0x0000000000107947 */ /* 0x000fec0003800000 */
.L_x_30240:
[----:B------:R-:W2:Y:S02]  /*3370*/  LDG.E R4, desc[UR36][R4.64] ;  /* 0x0000002404047981 */ /* 0x000ea4000c1e1900 */
[----:B--2---:R-:W-:-:S04]  /*3380*/  I2FP.F32.U32 R0, R4 ;  /* 0x0000000400007245 */ /* 0x004fc80000201000 */
[----:B------:R-:W-:-:S04]  /*3390*/  F2FP.BF16.F32.PACK_AB R0, RZ, R0 ;  /* 0x00000000ff00723e */ /* 0x000fc800000010ff */
[----:B------:R-:W-:-:S07]  /*33a0*/  PRMT R28, R0, 0x7610, R28 ;  /* 0x00007610001c7816 */ /* 0x000fce000000001c */
.L_x_30217:
        /* <DEDUP_REMOVED lines=21> */
.L_x_30248:
[----:B------:R-:W2:Y:S02]  /*3500*/  LDG.E.U8 R4, desc[UR36][R4.64] ;  /* 0x0000002404047981 */ /* 0x000ea4000c1e1100 */
[----:B--2---:R-:W-:-:S04]  /*3510*/  I2FP.F32.U32 R0, R4 ;  /* 0x0000000400007245 */ /* 0x004fc80000201000 */
[----:B------:R-:W-:-:S04]  /*3520*/  F2FP.BF16.F32.PACK_AB R0, RZ, R0 ;  /* 0x00000000ff00723e */ /* 0x000fc800000010ff */
[----:B------:R-:W-:Y:S01]  /*3530*/  PRMT R27, R0, 0x7610, R27 ;  /* 0x00007610001b7816 */ /* 0x000fe2000000001b */
[----:B------:R-:W-:Y:S06]  /*3540*/  BRA `(.L_x_30250) ;  /* 0x0000000c00c87947 */ /* 0x000fec0003800000 */
.L_x_30247:
        /* <DEDUP_REMOVED lines=11> */
.L_x_30252:
[----:B------:R-:W2:Y:S02]  /*3600*/  LDG.E R4, desc[UR36][R4.64] ;  /* 0x0000002404047981 */ /* 0x000ea4000c1e1900 */
[----:B--2---:R-:W-:-:S04]  /*3610*/  I2FP.F32.S32 R0, R4 ;  /* 0x0000000400007245 */ /* 0x004fc80000201400 */
[----:B------:R-:W-:-:S04]  /*3620*/  F2FP.BF16.F32.PACK_AB R0, RZ, R0 ;  /* 0x00000000ff00723e */ /* 0x000fc800000010ff */
[----:B------:R-:W-:Y:S01]  /*3630*/  PRMT R27, R0, 0x7610, R27 ;  /* 0x00007610001b7816 */ /* 0x000fe2000000001b */
[----:B------:R-:W-:Y:S06]  /*3640*/  BRA `(.L_x_30250) ;  /* 0x0000000c00887947 */ /* 0x000fec0003800000 */
.L_x_30251:
[----:B------:R-:W2:Y:S02]  /*3650*/  LDG.E.U16 R4, desc[UR36][R4.64] ;  /* 0x0000002404047981 */ /* 0x000ea4000c1e1500 */
[----:B--2---:R-:W0:Y:S02]  /*3660*/  I2F.S16 R0, R4 ;  /* 0x0000000400007306 */ /* 0x004e240000101400 */
[----:B0-----:R-:W-:-:S04]  /*3670*/  F2FP.BF16.F32.PACK_AB R0, RZ, R0 ;  /* 0x00000000ff00723e */ /* 0x001fc800000010ff */
[----:B------:R-:W-:Y:S01]  /*3680*/  PRMT R27, R0, 0x7610, R27 ;  /* 0x00007610001b7816 */ /* 0x000fe2000000001b */
[----:B------:R-:W-:Y:S06]  /*3690*/  BRA `(.L_x_30250) ;  /* 0x0000000c00747947 */ /* 0x000fec0003800000 */
.L_x_30246:
        /* <DEDUP_REMOVED lines=9> */
.L_x_30254:
[----:B------:R-:W2:Y:S02]  /*3730*/  LDG.E.U16 R0, desc[UR36][R4.64] ;  /* 0x0000002404007981 */ /* 0x000ea4000c1e1500 */
[----:B--2---:R-:W-:-:S05]  /*3740*/  HADD2.F32 R0, -RZ, R0.H0_H0 ;  /* 0x20000000ff007230 */ /* 0x004fca0000004100 */
[----:B------:R-:W-:-:S04]  /*3750*/  F2FP.BF16.F32.PACK_AB R0, RZ, R0 ;  /* 0x00000000ff00723e */ /* 0x000fc800000010ff */
[----:B------:R-:W-:Y:S01]  /*3760*/  PRMT R27, R0, 0x7610, R27 ;  /* 0x00007610001b7816 */ /* 0x000fe2000000001b */
[----:B------:R-:W-:Y:S06]  /*3770*/  BRA `(.L_x_30250) ;  /* 0x0000000c003c7947 */ /* 0x000fec0003800000 */
.L_x_30253:
        /* <DEDUP_REMOVED lines=9> */
.L_x_30256:
[----:B------:R-:W2:Y:S02]  /*3810*/  LDG.E.U16 R4, desc[UR36][R4.64] ;  /* 0x0000002404047981 */ /* 0x000ea4000c1e1500 */
[----:B--2---:R-:W-:-:S05]  /*3820*/  HADD2.F32 R0, -RZ, R4.H0_H0 ;  /* 0x20000004ff007230 */ /* 0x004fca0000004100 */
[----:B------:R-:W-:-:S04]  /*3830*/  F2FP.BF16.F32.PACK_AB R0, RZ, R0 ;  /* 0x00000000ff00723e */ /* 0x000fc800000010ff */
[----:B------:R-:W-:Y:S01]  /*3840*/  PRMT R27, R0, 0x7610, R27 ;  /* 0x00007610001b7816 */ /* 0x000fe2000000001b */
[----:B------:R-:W-:Y:S06]  /*3850*/  BRA `(.L_x_30250) ;  /* 0x0000000c00047947 */ /* 0x000fec0003800000 */
.L_x_30255:
        /* <DEDUP_REMOVED lines=9> */
.L_x_30245:
        /* <DEDUP_REMOVED lines=14> */
.L_x_30259:
        /* <DEDUP_REMOVED lines=9> */
.L_x_30258:
        /* <DEDUP_REMOVED lines=28> */
.L_x_30261:
        /* <DEDUP_REMOVED lines=15> */
.L_x_30260:
[----:B------:R0:W5:Y:S01]  /*3d10*/  LDG.E.U16 R27, desc[UR36][R4.64] ;  /* 0x00000024041b7981 */ /* 0x000162000c1e1500 */
[----:B------:R-:W-:Y:S05]  /*3d20*/  BRA `(.L_x_30250) ;  /* 0x0000000400d07947 */ /* 0x000fea0003800000 */
.L_x_30257:
        /* <DEDUP_REMOVED lines=13> */
.L_x_30264:
        /* <DEDUP_REMOVED lines=21> */
.L_x_30268:
[----:B------:R-:W-:Y:S05]  /*3f50*/  BSYNC B1 ;  /* 0x0000000000017941 */ /* 0x000fea0003800000 */
.L_x_30267:
[----:B------:R-:W-:Y:S01]  /*3f60*/  LEA R5, R0, 0x3b800000, 0x17 ;  /* 0x3b80000000057811 */ /* 0x000fe200078eb8ff */
[----:B------:R-:W-:-:S05]  /*3f70*/  IMAD.SHL.U32 R0, R3, 0x100000, RZ ;  /* 0x0010000003007824 */ /* 0x000fca00078e00ff */
[----:B------:R-:W-:-:S07]  /*3f80*/  LOP3.LUT R0, R5, R0, R6, 0xfe, !PT ;  /* 0x0000000005007212 */ /* 0x000fce00078efe06 */
.L_x_30266:
[----:B------:R-:W-:Y:S05]  /*3f90*/  BSYNC B0 ;  /* 0x0000000000007941 */ /* 0x000fea0003800000 */
.L_x_30265:
[----:B------:R-:W-:-:S04]  /*3fa0*/  F2FP.BF16.F32.PACK_AB R0, RZ, R0 ;  /* 0x00000000ff00723e */ /* 0x000fc800000010ff */
[----:B------:R-:W-:Y:S01]  /*3fb0*/  PRMT R27, R0, 0x7610, R27 ;  /* 0x00007610001b7816 */ /* 0x000fe2000000001b */
[----:B------:R-:W-:Y:S06]  /*3fc0*/  BRA `(.L_x_30250) ;  /* 0x0000000400287947 */ /* 0x000fec0003800000 */
.L_x_30263:
        /* <DEDUP_REMOVED lines=21> */
.L_x_30272:
[----:B------:R-:W-:Y:S05]  /*4120*/  BSYNC B1 ;  /* 0x0000000000017941 */ /* 0x000fea0003800000 */
.L_x_30271:
[----:B------:R-:W-:Y:S01]  /*4130*/  LEA R5, R0, 0x37800000, 0x17 ;  /* 0x3780000000057811 */ /* 0x000fe200078eb8ff */
[----:B------:R-:W-:-:S05]  /*4140*/  IMAD.SHL.U32 R0, R3, 0x200000, RZ ;  /* 0x0020000003007824 */ /* 0x000fca00078e00ff */
[----:B------:R-:W-:-:S07]  /*4150*/  LOP3.LUT R0, R5, R0, R6, 0xfe, !PT ;  /* 0x0000000005007212 */ /* 0x000fce00078efe06 */
.L_x_30270:
[----:B------:R-:W-:Y:S05]  /*4160*/  BSYNC B0 ;  /* 0x0000000000007941 */ /* 0x000fea0003800000 */
.L_x_30269:
[----:B------:R-:W-:-:S04]  /*4170*/  F2FP.BF16.F32.PACK_AB R0, RZ, R0 ;  /* 0x00000000ff00723e */ /* 0x000fc800000010ff */
[----:B------:R-:W-:Y:S01]  /*4180*/  PRMT R27, R0, 0x7610, R27 ;  /* 0x00007610001b7816 */ /* 0x000fe2000000001b */
[----:B------:R-:W-:Y:S06]  /*4190*/  BRA `(.L_x_30250) ;  /* 0x0000000000b47947 */ /* 0x000fec0003800000 */
.L_x_30262:
        /* <DEDUP_REMOVED lines=14> */
.L_x_30276:
[----:B------:R-:W-:Y:S05]  /*4280*/  BSYNC B0 ;  /* 0x0000000000007941 */ /* 0x000fea0003800000 */
.L_x_30275:
[----:B------:R-:W-:-:S04]  /*4290*/  F2FP.BF16.F32.PACK_AB R0, RZ, R0 ;  /* 0x00000000ff00723e */ /* 0x000fc800000010ff */
[----:B------:R-:W-:Y:S01]  /*42a0*/  PRMT R27, R0, 0x7610, R27 ;  /* 0x00007610001b7816 */ /* 0x000fe2000000001b */
[----:B------:R-:W-:Y:S06]  /*42b0*/  BRA `(.L_x_30250) ;  /* 0x00000000006c7947 */ /* 0x000fec0003800000 */
.L_x_30249:
        /* <DEDUP_REMOVED lines=16> */
.L_x_30277:
[----:B------:R-:W-:Y:S01]  /*43c0*/  PRMT R27, RZ, 0x7610, R27 ;  /* 0x00007610ff1b7816 */ /* 0x000fe2000000001b */
[----:B------:R-:W-:Y:S06]  /*43d0*/  BRA `(.L_x_30250) ;  /* 0x0000000000247947 */ /* 0x000fec0003800000 */
.L_x_30274:
[----:B------:R-:W2:Y:S02]  /*43e0*/  LDG.E.64 R4, desc[UR36][R4.64] ;  /* 0x0000002404047981 */ /* 0x000ea4000c1e1b00 */
[----:B--2---:R-:W0:Y:S02]  /*43f0*/  I2F.U64 R0, R4 ;  /* 0x0000000400007312 */ /* 0x004e240000301000 */
[----:B0-----:R-:W-:-:S04]  /*4400*/  F2FP.BF16.F32.PACK_AB R0, RZ, R0 ;  /* 0x00000000ff00723e */ /* 0x001fc800000010ff */
[----:B------:R-:W-:Y:S01]  /*4410*/  PRMT R27, R0, 0x7610, R27 ;  /* 0x00007610001b7816 */ /* 0x000fe2000000001b */
[----:B------:R-:W-:Y:S06]  /*4420*/  BRA `(.L_x_30250) ;  /* 0x0000000000107947 */ /* 0x000fec0003800000 */
.L_x_30273:
[----:B------:R-:W2:Y:S02]  /*4430*/  LDG.E R4, desc[UR36][R4.64] ;  /* 0x0000002404047981 */ /* 0x000ea4000c1e1900 */
[----:B--2---:R-:W-:-:S04]  /*4440*/  I2FP.F32.U32 R0, R4 ;  /* 0x0000000400007245 */ /* 0x004fc80000201000 */
[----:B------:R-:W-:-:S04]  /*4450*/  F2FP.BF16.F32.PACK_AB R0, RZ, R0 ;  /* 0x00000000ff00723e */ /* 0x000fc800000010ff */
[----:B------:R-:W-:-:S07]  /*4460*/  PRMT R27, R0, 0x7610, R27 ;  /* 0x00007610001b7816 */ /* 0x000fce000000001b */
.L_x_30250:
[----:B------:R-:W-:-:S07]  /*4470*/  VIADD R23, R23, 0x80 ;  /* 0x0000008017177836 */ /* 0x000fce0000000000 */
.L_x_30211:
[----:B------:R-:W-:Y:S05]  /*4480*/  BSYNC B6 ;  /* 0x0000000000067941 */ /* 0x000fea0003800000 */
.L_x_30210:
        /* <DEDUP_REMOVED lines=28> */
.L_x_30283:
[----:B------:R-:W2:Y:S02]  /*4650*/  LDG.E.U8 R4, desc[UR36][R4.64] ;  /* 0x0000002404047981 */ /* 0x000ea4000c1e1100 */
[----:B--2---:R-:W-:-:S04]  /*4660*/  I2FP.F32.U32 R0, R4 ;  /* 0x0000000400007245 */ /* 0x004fc80000201000 */
[----:B------:R-:W-:-:S04]  /*4670*/  F2FP.BF16.F32.PACK_AB R0, RZ, R0 ;  /* 0x00000000ff00723e */ /* 0x000fc800000010ff */
[----:B------:R-:W-:Y:S01]  /*4680*/  PRMT R18, R0, 0x7610, R18 ;  /* 0x0000761000127816 */ /* 0x000fe20000000012 */
[----:B------:R-:W-:Y:S06]  /*4690*/  BRA `(.L_x_30285) ;  /* 0x0000000c00c87947 */ /* 0x000fec0003800000 */
.L_x_30282:
        /* <DEDUP_REMOVED lines=11> */
.L_x_30287:
[----:B------:R-:W2:Y:S02]  /*4750*/  LDG.E R4, desc[UR36][R4.64] ;  /* 0x0000002404047981 */ /* 0x000ea4000c1e1900 */
[----:B--2---:R-:W-:-:S04]  /*4760*/  I2FP.F32.S32 R0, R4 ;  /* 0x0000000400007245 */ /* 0x004fc80000201400 */
[----:B------:R-:W-:-:S04]  /*4770*/  F2FP.BF16.F32.PACK_AB R0, RZ, R0 ;  /* 0x00000000ff00723e */ /* 0x000fc800000010ff */
[----:B------:R-:W-:Y:S01]  /*4780*/  PRMT R18, R0, 0x7610, R18 ;  /* 0x0000761000127816 */ /* 0x000fe20000000012 */
[----:B------:R-:W-:Y:S06]  /*4790*/  BRA `(.L_x_30285) ;  /* 0x0000000c00887947 */ /* 0x000fec0003800000 */
.L_x_30286:
[----:B------:R-:W2:Y:S02]  /*47a0*/  LDG.E.U16 R4, desc[UR36][R4.64] ;  /* 0x0000002404047981 */ /* 0x000ea4000c1e1500 */
[----:B--2---:R-:W0:Y:S02]  /*47b0*/  I2F.S16 R0, R4 ;  /* 0x0000000400007306 */ /* 0x004e240000101400 */
[----:B0-----:R-:W-:-:S04]  /*47c0*/  F2FP.BF16.F32.PACK_AB R0, RZ, R0 ;  /* 0x00000000ff00723e */ /* 0x001fc800000010ff */
[----:B------:R-:W-:Y:S01]  /*47d0*/  PRMT R18, R0, 0x7610, R18 ;  /* 0x0000761000127816 */ /* 0x000fe20000000012 */
[----:B------:R-:W-:Y:S06]  /*47e0*/  BRA `(.L_x_30285) ;  /* 0x0000000c00747947 */ /* 0x000fec0003800000 */
.L_x_30281:
        /* <DEDUP_REMOVED lines=9> */
.L_x_30289:
[----:B------:R-:W2:Y:S02]  /*4880*/  LDG.E.U16 R0, desc[UR36][R4.64] ;  /* 0x0000002404007981 */ /* 0x000ea4000c1e1500 */
[----:B--2---:R-:W-:-:S05]  /*4890*/  HADD2.F32 R0, -RZ, R0.H0_H0 ;  /* 0x20000000ff007230 */ /* 0x004fca0000004100 */
[----:B------:R-:W-:-:S04]  /*48a0*/  F2FP.BF16.F32.PACK_AB R0, RZ, R0 ;  /* 0x00000000ff00723e */ /* 0x000fc800000010ff */
[----:B------:R-:W-:Y:S01]  /*48b0*/  PRMT R18, R0, 0x7610, R18 ;  /* 0x0000761000127816 */ /* 0x000fe20000000012 */
[----:B------:R-:W-:Y:S06]  /*48c0*/  BRA `(.L_x_30285) ;  /* 0x0000000c003c7947 */ /* 0x000fec0003800000 */
.L_x_30288:
        /* <DEDUP_REMOVED lines=9> */
.L_x_30291:
[----:B------:R-:W2:Y:S02]  /*4960*/  LDG.E.U16 R4, desc[UR36][R4.64] ;  /* 0x0000002404047981 */ /* 0x000ea4000c1e1500 */
[----:B--2---:R-:W-:-:S05]  /*4970*/  HADD2.F32 R0, -RZ, R4.H0_H0 ;  /* 0x20000004ff007230 */ /* 0x004fca0000004100 */
[----:B------:R-:W-:-:S04]  /*4980*/  F2FP.BF16.F32.PACK_AB R0, RZ, R0 ;  /* 0x00000000ff00723e */ /* 0x000fc800000010ff */
[----:B------:R-:W-:Y:S01]  /*4990*/  PRMT R18, R0, 0x7610, R18 ;  /* 0x0000761000127816 */ /* 0x000fe20000000012 */
[----:B------:R-:W-:Y:S06]  /*49a0*/  BRA `(.L_x_30285) ;  /* 0x0000000c00047947 */ /* 0x000fec0003800000 */
.L_x_30290:
        /* <DEDUP_REMOVED lines=9> */
.L_x_30280:
        /* <DEDUP_REMOVED lines=14> */
.L_x_30294:
        /* <DEDUP_REMOVED lines=9> */
.L_x_30293:
        /* <DEDUP_REMOVED lines=28> */
.L_x_30296:
        /* <DEDUP_REMOVED lines=15> */
.L_x_30295:
[----:B------:R0:W5:Y:S01]  /*4e60*/  LDG.E.U16 R18, desc[UR36][R4.64] ;  /* 0x0000002404127981 */ /* 0x000162000c1e1500 */
[----:B------:R-:W-:Y:S05]  /*4e70*/  BRA `(.L_x_30285) ;  /* 0x0000000400d07947 */ /* 0x000fea0003800000 */
.L_x_30292:
        /* <DEDUP_REMOVED lines=13> */
.L_x_30299:
        /* <DEDUP_REMOVED lines=21> */
.L_x_30303:
[----:B------:R-:W-:Y:S05]  /*50a0*/  BSYNC B1 ;  /* 0x0000000000017941 */ /* 0x000fea0003800000 */
.L_x_30302:
[----:B------:R-:W-:Y:S01]  /*50b0*/  LEA R5, R0, 0x3b800000, 0x17 ;  /* 0x3b80000000057811 */ /* 0x000fe200078eb8ff */
[----:B------:R-:W-:-:S05]  /*50c0*/  IMAD.SHL.U32 R0, R3, 0x100000, RZ ;  /* 0x0010000003007824 */ /* 0x000fca00078e00ff */
[----:B------:R-:W-:-:S07]  /*50d0*/  LOP3.LUT R0, R5, R0, R6, 0xfe, !PT ;  /* 0x0000000005007212 */ /* 0x000fce00078efe06 */
.L_x_30301:
[----:B------:R-:W-:Y:S05]  /*50e0*/  BSYNC B0 ;  /* 0x0000000000007941 */ /* 0x000fea0003800000 */
.L_x_30300:
[----:B------:R-:W-:-:S04]  /*50f0*/  F2FP.BF16.F32.PACK_AB R0, RZ, R0 ;  /* 0x00000000ff00723e */ /* 0x000fc800000010ff */
[----:B------:R-:W-:Y:S01]  /*5100*/  PRMT R18, R0, 0x7610, R18 ;  /* 0x0000761000127816 */ /* 0x000fe20000000012 */
[----:B------:R-:W-:Y:S06]  /*5110*/  BRA `(.L_x_30285) ;  /* 0x0000000400287947 */ /* 0x000fec0003800000 */
.L_x_30298:
        /* <DEDUP_REMOVED lines=21> */
.L_x_30307:
[----:B------:R-:W-:Y:S05]  /*5270*/  BSYNC B1 ;  /* 0x0000000000017941 */ /* 0x000fea0003800000 */
.L_x_30306:
[----:B------:R-:W-:Y:S01]  /*5280*/  LEA R5, R0, 0x37800000, 0x17 ;  /* 0x3780000000057811 */ /* 0x000fe200078eb8ff */
[----:B------:R-:W-:-:S05]  /*5290*/  IMAD.SHL.U32 R0, R3, 0x200000, RZ ;  /* 0x0020000003007824 */ /* 0x000fca00078e00ff */
[----:B------:R-:W-:-:S07]  /*52a0*/  LOP3.LUT R0, R5, R0, R6, 0xfe, !PT ;  /* 0x0000000005007212 */ /* 0x000fce00078efe06 */
.L_x_30305:
[----:B------:R-:W-:Y:S05]  /*52b0*/  BSYNC B0 ;  /* 0x0000000000007941 */ /* 0x000fea0003800000 */
.L_x_30304:
[----:B------:R-:W-:-:S04]  /*52c0*/  F2FP.BF16.F32.PACK_AB R0, RZ, R0 ;  /* 0x00000000ff00723e */ /* 0x000fc800000010ff */
[----:B------:R-:W-:Y:S01]  /*52d0*/  PRMT R18, R0, 0x7610, R18 ;  /* 0x0000761000127816 */ /* 0x000fe20000000012 */
[----:B------:R-:W-:Y:S06]  /*52e0*/  BRA `(.L_x_30285) ;  /* 0x0000000000b47947 */ /* 0x000fec0003800000 */
.L_x_30297:
        /* <DEDUP_REMOVED lines=14> */
.L_x_30311:
[----:B------:R-:W-:Y:S05]  /*53d0*/  BSYNC B0 ;  /* 0x0000000000007941 */ /* 0x000fea0003800000 */
.L_x_30310:
[----:B------:R-:W-:-:S04]  /*53e0*/  F2FP.BF16.F32.PACK_AB R0, RZ, R0 ;  /* 0x00000000ff00723e */ /* 0x000fc800000010ff */
[----:B------:R-:W-:Y:S01]  /*53f0*/  PRMT R18, R0, 0x7610, R18 ;  /* 0x0000761000127816 */ /* 0x000fe20000000012 */
[----:B------:R-:W-:Y:S06]  /*5400*/  BRA `(.L_x_30285) ;  /* 0x00000000006c7947 */ /* 0x000fec0003800000 */
.L_x_30284:
        /* <DEDUP_REMOVED lines=16> */
.L_x_30312:
[----:B------:R-:W-:Y:S01]  /*5510*/  PRMT R18, RZ, 0x7610, R18 ;  /* 0x00007610ff127816 */ /* 0x000fe20000000012 */
[----:B------:R-:W-:Y:S06]  /*5520*/  BRA `(.L_x_30285) ;  /* 0x0000000000247947 */ /* 0x000fec0003800000 */
.L_x_30309:
[----:B------:R-:W2:Y:S02]  /*5530*/  LDG.E.64 R4, desc[UR36][R4.64] ;  /* 0x0000002404047981 */ /* 0x000ea4000c1e1b00 */
[----:B--2---:R-:W0:Y:S02]  /*5540*/  I2F.U64 R0, R4 ;  /* 0x0000000400007312 */ /* 0x004e240000301000 */
[----:B0-----:R-:W-:-:S04]  /*5550*/  F2FP.BF16.F32.PACK_AB R0, RZ, R0 ;  /* 0x00000000ff00723e */ /* 0x001fc800000010ff */
[----:B------:R-:W-:Y:S01]  /*5560*/  PRMT R18, R0, 0x7610, R18 ;  /* 0x0000761000127816 */ /* 0x000fe20000000012 */
[----:B------:R-:W-:Y:S06]  /*5570*/  BRA `(.L_x_30285) ;  /* 0x0000000000107947 */ /* 0x000fec0003800000 */
.L_x_30308:
[----:B------:R-:W2:Y:S02]  /*5580*/  LDG.E R4, desc[UR36][R4.64] ;  /* 0x0000002404047981 */ /* 0x000ea4000c1e1900 */
[----:B--2---:R-:W-:-:S04]  /*5590*/  I2FP.F32.U32 R0, R4 ;  /* 0x0000000400007245 */ /* 0x004fc80000201000 */
[----:B------:R-:W-:-:S04]  /*55a0*/  F2FP.BF16.F32.PACK_AB R0, RZ, R0 ;  /* 0x00000000ff00723e */ /* 0x000fc800000010ff */
[----:B------:R-:W-:-:S07]  /*55b0*/  PRMT R18, R0, 0x7610, R18 ;  /* 0x0000761000127816 */ /* 0x000fce0000000012 */
.L_x_30285:
        /* <DEDUP_REMOVED lines=22> */
.L_x_30316:
[----:B------:R-:W2:Y:S02]  /*5720*/  LDG.E.U8 R4, desc[UR36][R4.64] ;  /* 0x0000002404047981 */ /* 0x000ea4000c1e1100 */
[----:B--2---:R-:W-:-:S04]  /*5730*/  I2FP.F32.U32 R0, R4 ;  /* 0x0000000400007245 */ /* 0x004fc80000201000 */
[----:B------:R-:W-:-:S04]  /*5740*/  F2FP.BF16.F32.PACK_AB R0, RZ, R0 ;  /* 0x00000000ff00723e */ /* 0x000fc800000010ff */
[----:B------:R-:W-:Y:S01]  /*5750*/  PRMT R24, R0, 0x7610, R24 ;  /* 0x0000761000187816 */ /* 0x000fe20000000018 */
[----:B------:R-:W-:Y:S06]  /*5760*/  BRA `(.L_x_30318) ;  /* 0x0000000c00c87947 */ /* 0x000fec0003800000 */
.L_x_30315:
        /* <DEDUP_REMOVED lines=11> */
.L_x_30320:
[----:B------:R-:W2:Y:S02]  /*5820*/  LDG.E R4, desc[UR36][R4.64] ;  /* 0x0000002404047981 */ /* 0x000ea4000c1e1900 */
[----:B--2---:R-:W-:-:S04]  /*5830*/  I2FP.F32.S32 R0, R4 ;  /* 0x0000000400007245 */ /* 0x004fc80000201400 */
[----:B------:R-:W-:-:S04]  /*5840*/  F2FP.BF16.F32.PACK_AB R0, RZ, R0 ;  /* 0x00000000ff00723e */ /* 0x000fc800000010ff */
[----:B------:R-:W-:Y:S01]  /*5850*/  PRMT R24, R0, 0x7610, R24 ;  /* 0x0000761000187816 */ /* 0x000fe20000000018 */
[----:B------:R-:W-:Y:S06]  /*5860*/  BRA `(.L_x_30318) ;  /* 0x0000000c00887947 */ /* 0x000fec0003800000 */
.L_x_30319:
[----:B------:R-:W2:Y:S02]  /*5870*/  LDG.E.U16 R4, desc[UR36][R4.64] ;  /* 0x0000002404047981 */ /* 0x000ea4000c1e1500 */
[----:B--2---:R-:W0:Y:S02]  /*5880*/  I2F.S16 R0, R4 ;  /* 0x0000000400007306 */ /* 0x004e240000101400 */
[----:B0-----:R-:W-:-:S04]  /*5890*/  F2FP.BF16.F32.PACK_AB R0, RZ, R0 ;  /* 0x00000000ff00723e */ /* 0x001fc800000010ff */
[----:B------:R-:W-:Y:S01]  /*58a0*/  PRMT R24, R0, 0x7610, R24 ;  /* 0x0000761000187816 */ /* 0x000fe20000000018 */
[----:B------:R-:W-:Y:S06]  /*58b0*/  BRA `(.L_x_30318) ;  /* 0x0000000c00747947 */ /* 0x000fec0003800000 */
.L_x_30314:
        /* <DEDUP_REMOVED lines=9> */
.L_x_30322:
[----:B------:R-:W2:Y:S02]  /*5950*/  LDG.E.U16 R0, desc[UR36][R4.64] ;  /* 0x0000002404007981 */ /* 0x000ea4000c1e1500 */
[----:B--2---:R-:W-:-:S05]  /*5960*/  HADD2.F32 R0, -RZ, R0.H0_H0 ;  /* 0x20000000ff007230 */ /* 0x004fca0000004100 */
[----:B------:R-:W-:-:S04]  /*5970*/  F2FP.BF16.F32.PACK_AB R0, RZ, R0 ;  /* 0x00000000ff00723e */ /* 0x000fc800000010ff */
[----:B------:R-:W-:Y:S01]  /*5980*/  PRMT R24, R0, 0x7610, R24 ;  /* 0x0000761000187816 */ /* 0x000fe20000000018 */
[----:B------:R-:W-:Y:S06]  /*5990*/  BRA `(.L_x_30318) ;  /* 0x0000000c003c7947 */ /* 0x000fec0003800000 */
.L_x_30321:
        /* <DEDUP_REMOVED lines=9> */
.L_x_30324:
[----:B------:R-:W2:Y:S02]  /*5a30*/  LDG.E.U16 R4, desc[UR36][R4.64] ;  /* 0x0000002404047981 */ /* 0x000ea4000c1e1500 */
[----:B--2---:R-:W-:-:S05]  /*5a40*/  HADD2.F32 R0, -RZ, R4.H0_H0 ;  /* 0x20000004ff007230 */ /* 0x004fca0000004100 */
[----:B------:R-:W-:-:S04]  /*5a50*/  F2FP.BF16.F32.PACK_AB R0, RZ, R0 ;  /* 0x00000000ff00723e */ /* 0x000fc800000010ff */
[----:B------:R-:W-:Y:S01]  /*5a60*/  PRMT R24, R0, 0x7610, R24 ;  /* 0x0000761000187816 */ /* 0x000fe20000000018 */
[----:B------:R-:W-:Y:S06]  /*5a70*/  BRA `(.L_x_30318) ;  /* 0x0000000c00047947 */ /* 0x000fec0003800000 */
.L_x_30323:
        /* <DEDUP_REMOVED lines=9> */
.L_x_30313:
        /* <DEDUP_REMOVED lines=14> */
.L_x_30327:
        /* <DEDUP_REMOVED lines=9> */
.L_x_30326:
        /* <DEDUP_REMOVED lines=28> */
.L_x_30329:
        /* <DEDUP_REMOVED lines=15> */
.L_x_30328:
[----:B------:R0:W5:Y:S01]  /*5f30*/  LDG.E.U16 R24, desc[UR36][R4.64] ;  /* 0x0000002404187981 */ /* 0x000162000c1e1500 */
[----:B------:R-:W-:Y:S05]  /*5f40*/  BRA `(.L_x_30318) ;  /* 0x0000000400d07947 */ /* 0x000fea0003800000 */
.L_x_30325:
        /* <DEDUP_REMOVED lines=13> */
.L_x_30332:
        /* <DEDUP_REMOVED lines=21> */
.L_x_30336:
[----:B------:R-:W-:Y:S05]  /*6170*/  BSYNC B1 ;  /* 0x0000000000017941 */ /* 0x000fea0003800000 */
.L_x_30335:
[----:B------:R-:W-:Y:S01]  /*6180*/  LEA R5, R0, 0x3b800000, 0x17 ;  /* 0x3b80000000057811 */ /* 0x000fe200078eb8ff */
[----:B------:R-:W-:-:S05]  /*6190*/  IMAD.SHL.U32 R0, R3, 0x100000, RZ ;  /* 0x0010000003007824 */ /* 0x000fca00078e00ff */
[----:B------:R-:W-:-:S07]  /*61a0*/  LOP3.LUT R0, R5, R0, R6, 0xfe, !PT ;  /* 0x0000000005007212 */ /* 0x000fce00078efe06 */
.L_x_30334:
[----:B------:R-:W-:Y:S05]  /*61b0*/  BSYNC B0 ;  /* 0x0000000000007941 */ /* 0x000fea0003800000 */
.L_x_30333:
[----:B------:R-:W-:-:S04]  /*61c0*/  F2FP.BF16.F32.PACK_AB R0, RZ, R0 ;  /* 0x00000000ff00723e */ /* 0x000fc800000010ff */
[----:B------:R-:W-:Y:S01]  /*61d0*/  PRMT R24, R0, 0x7610, R24 ;  /* 0x0000761000187816 */ /* 0x000fe20000000018 */
[----:B------:R-:W-:Y:S06]  /*61e0*/  BRA `(.L_x_30318) ;  /* 0x0000000400287947 */ /* 0x000fec0003800000 */
.L_x_30331:
        /* <DEDUP_REMOVED lines=21> */
.L_x_30340:
[----:B------:R-:W-:Y:S05]  /*6340*/  BSYNC B1 ;  /* 0x0000000000017941 */ /* 0x000fea0003800000 */
.L_x_30339:
[----:B------:R-:W-:Y:S01]  /*6350*/  LEA R5, R0, 0x37800000, 0x17 ;  /* 0x3780000000057811 */ /* 0x000fe200078eb8ff */
[----:B------:R-:W-:-:S05]  /*6360*/  IMAD.SHL.U32 R0, R3, 0x200000, RZ ;  /* 0x0020000003007824 */ /* 0x000fca00078e00ff */
[----:B------:R-:W-:-:S07]  /*6370*/  LOP3.LUT R0, R5, R0, R6, 0xfe, !PT ;  /* 0x0000000005007212 */ /* 0x000fce00078efe06 */
.L_x_30338:
[----:B------:R-:W-:Y:S05]  /*6380*/  BSYNC B0 ;  /* 0x0000000000007941 */ /* 0x000fea0003800000 */
.L_x_30337:
[----:B------:R-:W-:-:S04]  /*6390*/  F2FP.BF16.F32.PACK_AB R0, RZ, R0 ;  /* 0x00000000ff00723e */ /* 0x000fc800000010ff */
[----:B------:R-:W-:Y:S01]  /*63a0*/  PRMT R24, R0, 0x7610, R24 ;  /* 0x0000761000187816 */ /* 0x000fe20000000018 */
[----:B------:R-:W-:Y:S06]  /*63b0*/  BRA `(.L_x_30318) ;  /* 0x0000000000b47947 */ /* 0x000fec0003800000 */
.L_x_30330:
        /* <DEDUP_REMOVED lines=14> */
.L_x_30344:
[----:B------:R-:W-:Y:S05]  /*64a0*/  BSYNC B0 ;  /* 0x0000000000007941 */ /* 0x000fea0003800000 */
.L_x_30343:
[----:B------:R-:W-:-:S04]  /*64b0*/  F2FP.BF16.F32.PACK_AB R0, RZ, R0 ;  /* 0x00000000ff00723e */ /* 0x000fc800000010ff */
[----:B------:R-:W-:Y:S01]  /*64c0*/  PRMT R24, R0, 0x7610, R24 ;  /* 0x0000761000187816 */ /* 0x000fe20000000018 */
[----:B------:R-:W-:Y:S06]  /*64d0*/  BRA `(.L_x_30318) ;  /* 0x00000000006c7947 */ /* 0x000fec0003800000 */
.L_x_30317:
        /* <DEDUP_REMOVED lines=16> */
.L_x_30345:
[----:B------:R-:W-:Y:S01]  /*65e0*/  PRMT R24, RZ, 0x7610, R24 ;  /* 0x00007610ff187816 */ /* 0x000fe20000000018 */
[----:B------:R-:W-:Y:S06]  /*65f0*/  BRA `(.L_x_30318) ;  /* 0x0000000000247947 */ /* 0x000fec0003800000 */
.L_x_30342:
[----:B------:R-:W2:Y:S02]  /*6600*/  LDG.E.64 R4, desc[UR36][R4.64] ;  /* 0x0000002404047981 */ /* 0x000ea4000c1e1b00 */
[----:B--2---:R-:W0:Y:S02]  /*6610*/  I2F.U64 R0, R4 ;  /* 0x0000000400007312 */ /* 0x004e240000301000 */
[----:B0-----:R-:W-:-:S04]  /*6620*/  F2FP.BF16.F32.PACK_AB R0, RZ, R0 ;  /* 0x00000000ff00723e */ /* 0x001fc800000010ff */
[----:B------:R-:W-:Y:S01]  /*6630*/  PRMT R24, R0, 0x7610, R24 ;  /* 0x0000761000187816 */ /* 0x000fe20000000018 */
[----:B------:R-:W-:Y:S06]  /*6640*/  BRA `(.L_x_30318) ;  /* 0x0000000000107947 */ /* 0x000fec0003800000 */
.L_x_30341:
[----:B------:R-:W2:Y:S02]  /*6650*/  LDG.E R4, desc[UR36][R4.64] ;  /* 0x0000002404047981 */ /* 0x000ea4000c1e1900 */
[----:B--2---:R-:W-:-:S04]  /*6660*/  I2FP.F32.U32 R0, R4 ;  /* 0x0000000400007245 */ /* 0x004fc80000201000 */
[----:B------:R-:W-:-:S04]  /*6670*/  F2FP.BF16.F32.PACK_AB R0, RZ, R0 ;  /* 0x00000000ff00723e */ /* 0x000fc800000010ff */
[----:B------:R-:W-:-:S07]  /*6680*/  PRMT R24, R0, 0x7610, R24 ;  /* 0x0000761000187816 */ /* 0x000fce0000000018 */
.L_x_30318:
[----:B------:R-:W-:-:S07]  /*6690*/  VIADD R23, R23, 0x80 ;  /* 0x0000008017177836 */ /* 0x000fce0000000000 */
.L_x_30279:
[----:B------:R-:W-:Y:S05]  /*66a0*/  BSYNC B6 ;  /* 0x0000000000067941 */ /* 0x000fea0003800000 */
.L_x_30278:
        /* <DEDUP_REMOVED lines=26> */
.L_x_30351:
[----:B------:R-:W2:Y:S02]  /*6850*/  LDG.E.U8 R4, desc[UR36][R4.64] ;  /* 0x0000002404047981 */ /* 0x000ea4000c1e1100 */
[----:B--2---:R-:W-:-:S04]  /*6860*/  I2FP.F32.U32 R0, R4 ;  /* 0x0000000400007245 */ /* 0x004fc80000201000 */
[----:B------:R-:W-:-:S04]  /*6870*/  F2FP.BF16.F32.PACK_AB R0, RZ, R0 ;  /* 0x00000000ff00723e */ /* 0x000fc800000010ff */
[----:B------:R-:W-:Y:S01]  /*6880*/  PRMT R19, R0, 0x7610, R19 ;  /* 0x0000761000137816 */ /* 0x000fe20000000013 */
[----:B------:R-:W-:Y:S06]  /*6890*/  BRA `(.L_x_30353) ;  /* 0x0000000c00c87947 */ /* 0x000fec0003800000 */
.L_x_30350:
        /* <DEDUP_REMOVED lines=11> */
.L_x_30355:
[----:B------:R-:W2:Y:S02]  /*6950*/  LDG.E R4, desc[UR36][R4.64] ;  /* 0x0000002404047981 */ /* 0x000ea4000c1e1900 */
[----:B--2---:R-:W-:-:S04]  /*6960*/  I2FP.F32.S32 R0, R4 ;  /* 0x0000000400007245 */ /* 0x004fc80000201400 */
[----:B------:R-:W-:-:S04]  /*6970*/  F2FP.BF16.F32.PACK_AB R0, RZ, R0 ;  /* 0x00000000ff00723e */ /* 0x000fc800000010ff */
[----:B------:R-:W-:Y:S01]  /*6980*/  PRMT R19, R0, 0x7610, R19 ;  /* 0x0000761000137816 */ /* 0x000fe20000000013 */
[----:B------:R-:W-:Y:S06]  /*6990*/  BRA `(.L_x_30353) ;  /* 0x0000000c00887947 */ /* 0x000fec0003800000 */
.L_x_30354:
[----:B------:R-:W2:Y:S02]  /*69a0*/  LDG.E.U16 R4, desc[UR36][R4.64] ;  /* 0x0000002404047981 */ /* 0x000ea4000c1e1500 */
[----:B--2---:R-:W0:Y:S02]  /*69b0*/  I2F.S16 R0, R4 ;  /* 0x0000000400007306 */ /* 0x004e240000101400 */
[----:B0-----:R-:W-:-:S04]  /*69c0*/  F2FP.BF16.F32.PACK_AB R0, RZ, R0 ;  /* 0x00000000ff00723e */ /* 0x001fc800000010ff */
[----:B------:R-:W-:Y:S01]  /*69d0*/  PRMT R19, R0, 0x7610, R19 ;  /* 0x0000761000137816 */ /* 0x000fe20000000013 */
[----:B------:R-:W-:Y:S06]  /*69e0*/  BRA `(.L_x_30353) ;  /* 0x0000000c00747947 */ /* 0x000fec0003800000 */
.L_x_30349:
        /* <DEDUP_REMOVED lines=9> */
.L_x_30357:
[----:B------:R-:W2:Y:S02]  /*6a80*/  LDG.E.U16 R0, desc[UR36][R4.64] ;  /* 0x0000002404007981 */ /* 0x000ea4000c1e1500 */
[----:B--2---:R-:W-:-:S05]  /*6a90*/  HADD2.F32 R0, -RZ, R0.H0_H0 ;  /* 0x20000000ff007230 */ /* 0x004fca0000004100 */
[----:B------:R-:W-:-:S04]  /*6aa0*/  F2FP.BF16.F32.PACK_AB R0, RZ, R0 ;  /* 0x00000000ff00723e */ /* 0x000fc800000010ff */
[----:B------:R-:W-:Y:S01]  /*6ab0*/  PRMT R19, R0, 0x7610, R19 ;  /* 0x0000761000137816 */ /* 0x000fe20000000013 */
[----:B------:R-:W-:Y:S06]  /*6ac0*/  BRA `(.L_x_30353) ;  /* 0x0000000c003c7947 */ /* 0x000fec0003800000 */
.L_x_30356:
        /* <DEDUP_REMOVED lines=9> */
.L_x_30359:
[----:B------:R-:W2:Y:S02]  /*6b60*/  LDG.E.U16 R4, desc[UR36][R4.64] ;  /* 0x0000002404047981 */ /* 0x000ea4000c1e1500 */
[----:B--2---:R-:W-:-:S05]  /*6b70*/  HADD2.F32 R0, -RZ, R4.H0_H0 ;  /* 0x20000004ff007230 */ /* 0x004fca0000004100 */
[----:B------:R-:W-:-:S04]  /*6b80*/  F2FP.BF16.F32.PACK_AB R0, RZ, R0 ;  /* 0x00000000ff00723e */ /* 0x000fc800000010ff */
[----:B------:R-:W-:Y:S01]  /*6b90*/  PRMT R19, R0, 0x7610, R19 ;  /* 0x0000761000137816 */ /* 0x000fe20000000013 */
[----:B------:R-:W-:Y:S06]  /*6ba0*/  BRA `(.L_x_30353) ;  /* 0x0000000c00047947 */ /* 0x000fec0003800000 */
.L_x_30358:
        /* <DEDUP_REMOVED lines=9> */
.L_x_30348:
        /* <DEDUP_REMOVED lines=14> */
.L_x_30362:
        /* <DEDUP_REMOVED lines=9> */
.L_x_30361:
        /* <DEDUP_REMOVED lines=28> */
.L_x_30364:
        /* <DEDUP_REMOVED lines=15> */
.L_x_30363:
[----:B------:R0:W5:Y:S01]  /*7060*/  LDG.E.U16 R19, desc[UR36][R4.64] ;  /* 0x0000002404137981 */ /* 0x000162000c1e1500 */
[----:B------:R-:W-:Y:S05]  /*7070*/  BRA `(.L_x_30353) ;  /* 0x0000000400d07947 */ /* 0x000fea0003800000 */
.L_x_30360:
        /* <DEDUP_REMOVED lines=13> */
.L_x_30367:
        /* <DEDUP_REMOVED lines=21> */
.L_x_30371:
[----:B------:R-:W-:Y:S05]  /*72a0*/  BSYNC B1 ;  /* 0x0000000000017941 */ /* 0x000fea0003800000 */
.L_x_30370:
[----:B------:R-:W-:Y:S01]  /*72b0*/  LEA R5, R0, 0x3b800000, 0x17 ;  /* 0x3b80000000057811 */ /* 0x000fe200078eb8ff */
[----:B------:R-:W-:-:S05]  /*72c0*/  IMAD.SHL.U32 R0, R3, 0x100000, RZ ;  /* 0x0010000003007824 */ /* 0x000fca00078e00ff */
[----:B------:R-:W-:-:S07]  /*72d0*/  LOP3.LUT R0, R5, R0, R6, 0xfe, !PT ;  /* 0x0000000005007212 */ /* 0x000fce00078efe06 */
.L_x_30369:
[----:B------:R-:W-:Y:S05]  /*72e0*/  BSYNC B0 ;  /* 0x0000000000007941 */ /* 0x000fea0003800000 */
.L_x_30368:
[----:B------:R-:W-:-:S04]  /*72f0*/  F2FP.BF16.F32.PACK_AB R0, RZ, R0 ;  /* 0x00000000ff00723e */ /* 0x000fc800000010ff */
[----:B------:R-:W-:Y:S01]  /*7300*/  PRMT R19, R0, 0x7610, R19 ;  /* 0x0000761000137816 */ /* 0x000fe20000000013 */
[----:B------:R-:W-:Y:S06]  /*7310*/  BRA `(.L_x_30353) ;  /* 0x0000000400287947 */ /* 0x000fec0003800000 */
.L_x_30366:
        /* <DEDUP_REMOVED lines=21> */
.L_x_30375:
[----:B------:R-:W-:Y:S05]  /*7470*/  BSYNC B1 ;  /* 0x0000000000017941 */ /* 0x000fea0003800000 */
.L_x_30374:
[----:B------:R-:W-:Y:S01]  /*7480*/  LEA R5, R0, 0x37800000, 0x17 ;  /* 0x3780000000057811 */ /* 0x000fe200078eb8ff */
[----:B------:R-:W-:-:S05]  /*7490*/  IMAD.SHL.U32 R0, R3, 0x200000, RZ ;  /* 0x0020000003007824 */ /* 0x000fca00078e00ff */
[----:B------:R-:W-:-:S07]  /*74a0*/  LOP3.LUT R0, R5, R0, R6, 0xfe, !PT ;  /* 0x0000000005007212 */ /* 0x000fce00078efe06 */
.L_x_30373:
[----:B------:R-:W-:Y:S05]  /*74b0*/  BSYNC B0 ;  /* 0x0000000000007941 */ /* 0x000fea0003800000 */
.L_x_30372:
[----:B------:R-:W-:-:S04]  /*74c0*/  F2FP.BF16.F32.PACK_AB R0, RZ, R0 ;  /* 0x00000000ff00723e */ /* 0x000fc800000010ff */
[----:B------:R-:W-:Y:S01]  /*74d0*/  PRMT R19, R0, 0x7610, R19 ;  /* 0x0000761000137816 */ /* 0x000fe20000000013 */
[----:B------:R-:W-:Y:S06]  /*74e0*/  BRA `(.L_x_30353) ;  /* 0x0000000000b47947 */ /* 0x000fec0003800000 */
.L_x_30365:
        /* <DEDUP_REMOVED lines=14> */
.L_x_30379:
[----:B------:R-:W-:Y:S05]  /*75d0*/  BSYNC B0 ;  /* 0x0000000000007941 */ /* 0x000fea0003800000 */
.L_x_30378:
[----:B------:R-:W-:-:S04]  /*75e0*/  F2FP.BF16.F32.PACK_AB R0, RZ, R0 ;  /* 0x00000000ff00723e */ /* 0x000fc800000010ff */
[----:B------:R-:W-:Y:S01]  /*75f0*/  PRMT R19, R0, 0x7610, R19 ;  /* 0x0000761000137816 */ /* 0x000fe20000000013 */
[----:B------:R-:W-:Y:S06]  /*7600*/  BRA `(.L_x_30353) ;  /* 0x00000000006c7947 */ /* 0x000fec0003800000 */
.L_x_30352:
        /* <DEDUP_REMOVED lines=16> */
.L_x_30380:
[----:B------:R-:W-:Y:S01]  /*7710*/  PRMT R19, RZ, 0x7610, R19 ;  /* 0x00007610ff137816 */ /* 0x000fe20000000013 */
[----:B------:R-:W-:Y:S06]  /*7720*/  BRA `(.L_x_30353) ;  /* 0x0000000000247947 */ /* 0x000fec0003800000 */
.L_x_30377:
[----:B------:R-:W2:Y:S02]  /*7730*/  LDG.E.64 R4, desc[UR36][R4.64] ;  /* 0x0000002404047981 */ /* 0x000ea4000c1e1b00 */
[----:B--2---:R-:W0:Y:S02]  /*7740*/  I2F.U64 R0, R4 ;  /* 0x0000000400007312 */ /* 0x004e240000301000 */
[----:B0-----:R-:W-:-:S04]  /*7750*/  F2FP.BF16.F32.PACK_AB R0, RZ, R0 ;  /* 0x00000000ff00723e */ /* 0x001fc800000010ff */
[----:B------:R-:W-:Y:S01]  /*7760*/  PRMT R19, R0, 0x7610, R19 ;  /* 0x0000761000137816 */ /* 0x000fe20000000013 */
[----:B------:R-:W-:Y:S06]  /*7770*/  BRA `(.L_x_30353) ;  /* 0x0000000000107947 */ /* 0x000fec0003800000 */
.L_x_30376:
[----:B------:R-:W2:Y:S02]  /*7780*/  LDG.E R4, desc[UR36][R4.64] ;  /* 0x0000002404047981 */ /* 0x000ea4000c1e1900 */
[----:B--2---:R-:W-:-:S04]  /*7790*/  I2FP.F32.U32 R0, R4 ;  /* 0x0000000400007245 */ /* 0x004fc80000201000 */
[----:B------:R-:W-:-:S04]  /*77a0*/  F2FP.BF16.F32.PACK_AB R0, RZ, R0 ;  /* 0x00000000ff00723e */ /* 0x000fc800000010ff */
[----:B------:R-:W-:-:S07]  /*77b0*/  PRMT R19, R0, 0x7610, R19 ;  /* 0x0000761000137816 */ /* 0x000fce0000000013 */
.L_x_30353:
        /* <DEDUP_REMOVED lines=21> */
.L_x_30384:
[----:B------:R-:W2:Y:S02]  /*7910*/  LDG.E.U8 R4, desc[UR36][R4.64] ;  /* 0x0000002404047981 */ /* 0x000ea4000c1e1100 */
[----:B--2---:R-:W-:-:S04]  /*7920*/  I2FP.F32.U32 R0, R4 ;  /* 0x0000000400007245 */ /* 0x004fc80000201000 */
[----:B------:R-:W-:Y:S01]  /*7930*/  F2FP.BF16.F32.PACK_AB R0, RZ, R0 ;  /* 0x00000000ff00723e */ /* 0x000fe200000010ff */
[----:B------:R-:W-:Y:S06]  /*7940*/  BRA `(.L_x_30347) ;  /* 0x0000000c008c7947 */ /* 0x000fec0003800000 */
.L_x_30383:
        /* <DEDUP_REMOVED lines=10> */
.L_x_30387:
[----:B------:R-:W2:Y:S02]  /*79f0*/  LDG.E R4, desc[UR36][R4.64] ;  /* 0x0000002404047981 */ /* 0x000ea4000c1e1900 */
[----:B--2---:R-:W-:-:S04]  /*7a00*/  I2FP.F32.S32 R0, R4 ;  /* 0x0000000400007245 */ /* 0x004fc80000201400 */
[----:B------:R-:W-:Y:S01]  /*7a10*/  F2FP.BF16.F32.PACK_AB R0, RZ, R0 ;  /* 0x00000000ff00723e */ /* 0x000fe200000010ff */
[----:B------:R-:W-:Y:S06]  /*7a20*/  BRA `(.L_x_30347) ;  /* 0x0000000c00547947 */ /* 0x000fec0003800000 */
.L_x_30386:
[----:B------:R-:W2:Y:S02]  /*7a30*/  LDG.E.U16 R4, desc[UR36][R4.64] ;  /* 0x0000002404047981 */ /* 0x000ea4000c1e1500 */
[----:B--2---:R-:W0:Y:S02]  /*7a40*/  I2F.S16 R0, R4 ;  /* 0x0000000400007306 */ /* 0x004e240000101400 */
[----:B0-----:R-:W-:Y:S01]  /*7a50*/  F2FP.BF16.F32.PACK_AB R0, RZ, R0 ;  /* 0x00000000ff00723e */ /* 0x001fe200000010ff */
[----:B------:R-:W-:Y:S06]  /*7a60*/  BRA `(.L_x_30347) ;  /* 0x0000000c00447947 */ /* 0x000fec0003800000 */
.L_x_30382:
        /* <DEDUP_REMOVED lines=9> */
.L_x_30389:
[----:B------:R-:W2:Y:S02]  /*7b00*/  LDG.E.U16 R0, desc[UR36][R4.64] ;  /* 0x0000002404007981 */ /* 0x000ea4000c1e1500 */
[----:B--2---:R-:W-:-:S05]  /*7b10*/  HADD2.F32 R0, -RZ, R0.H0_H0 ;  /* 0x20000000ff007230 */ /* 0x004fca0000004100 */
[----:B------:R-:W-:Y:S01]  /*7b20*/  F2FP.BF16.F32.PACK_AB R0, RZ, R0 ;  /* 0x00000000ff00723e */ /* 0x000fe200000010ff */
[----:B------:R-:W-:Y:S06]  /*7b30*/  BRA `(.L_x_30347) ;  /* 0x0000000c00107947 */ /* 0x000fec0003800000 */
.L_x_30388:
        /* <DEDUP_REMOVED lines=9> */
.L_x_30391:
[----:B------:R-:W2:Y:S02]  /*7bd0*/  LDG.E.U16 R4, desc[UR36][R4.64] ;  /* 0x0000002404047981 */ /* 0x000ea4000c1e1500 */
[----:B--2---:R-:W-:-:S05]  /*7be0*/  HADD2.F32 R0, -RZ, R4.H0_H0 ;  /* 0x20000004ff007230 */ /* 0x004fca0000004100 */
[----:B------:R-:W-:Y:S01]  /*7bf0*/  F2FP.BF16.F32.PACK_AB R0, RZ, R0 ;  /* 0x00000000ff00723e */ /* 0x000fe200000010ff */
[----:B------:R-:W-:Y:S06]  /*7c00*/  BRA `(.L_x_30347) ;  /* 0x0000000800dc7947 */ /* 0x000fec0003800000 */
.L_x_30390:
        /* <DEDUP_REMOVED lines=8> */
.L_x_30381:
        /* <DEDUP_REMOVED lines=13> */
.L_x_30394:
        /* <DEDUP_REMOVED lines=8> */
.L_x_30393:
        /* <DEDUP_REMOVED lines=28> */
.L_x_30396:
        /* <DEDUP_REMOVED lines=14> */
.L_x_30395:
[----:B------:R1:W5:Y:S01]  /*8080*/  LDG.E.U16 R0, desc[UR36][R4.64] ;  /* 0x0000002404007981 */ /* 0x000362000c1e1500 */
[----:B------:R-:W-:Y:S05]  /*8090*/  BRA `(.L_x_30347) ;  /* 0x0000000400b87947 */ /* 0x000fea0003800000 */
.L_x_30392:
        /* <DEDUP_REMOVED lines=12> */
.L_x_30399:
        /* <DEDUP_REMOVED lines=21> */
.L_x_30403:
[----:B------:R-:W-:Y:S05]  /*82b0*/  BSYNC B1 ;  /* 0x0000000000017941 */ /* 0x000fea0003800000 */
.L_x_30402:
[----:B------:R-:W-:Y:S01]  /*82c0*/  LEA R5, R0, 0x3b800000, 0x17 ;  /* 0x3b80000000057811 */ /* 0x000fe200078eb8ff */
[----:B------:R-:W-:-:S05]  /*82d0*/  IMAD.SHL.U32 R0, R3, 0x100000, RZ ;  /* 0x0010000003007824 */ /* 0x000fca00078e00ff */
[----:B------:R-:W-:-:S07]  /*82e0*/  LOP3.LUT R0, R5, R0, R6, 0xfe, !PT ;  /* 0x0000000005007212 */ /* 0x000fce00078efe06 */
.L_x_30401:
[----:B------:R-:W-:Y:S05]  /*82f0*/  BSYNC B0 ;  /* 0x0000000000007941 */ /* 0x000fea0003800000 */
.L_x_30400:
[----:B------:R-:W-:Y:S01]  /*8300*/  F2FP.BF16.F32.PACK_AB R0, RZ, R0 ;  /* 0x00000000ff00723e */ /* 0x000fe200000010ff */
[----:B------:R-:W-:Y:S06]  /*8310*/  BRA `(.L_x_30347) ;  /* 0x0000000400187947 */ /* 0x000fec0003800000 */
.L_x_30398:
        /* <DEDUP_REMOVED lines=21> */
.L_x_30407:
[----:B------:R-:W-:Y:S05]  /*8470*/  BSYNC B1 ;  /* 0x0000000000017941 */ /* 0x000fea0003800000 */
.L_x_30406:
[----:B------:R-:W-:Y:S01]  /*8480*/  LEA R5, R0, 0x37800000, 0x17 ;  /* 0x3780000000057811 */ /* 0x000fe200078eb8ff */
[----:B------:R-:W-:-:S05]  /*8490*/  IMAD.SHL.U32 R0, R3, 0x200000, RZ ;  /* 0x0020000003007824 */ /* 0x000fca00078e00ff */
[----:B------:R-:W-:-:S07]  /*84a0*/  LOP3.LUT R0, R5, R0, R6, 0xfe, !PT ;  /* 0x0000000005007212 */ /* 0x000fce00078efe06 */
.L_x_30405:
[----:B------:R-:W-:Y:S05]  /*84b0*/  BSYNC B0 ;  /* 0x0000000000007941 */ /* 0x000fea0003800000 */
.L_x_30404:
[----:B------:R-:W-:Y:S01]  /*84c0*/  F2FP.BF16.F32.PACK_AB R0, RZ, R0 ;  /* 0x00000000ff00723e */ /* 0x000fe200000010ff */
[----:B------:R-:W-:Y:S06]  /*84d0*/  BRA `(.L_x_30347) ;  /* 0x0000000000a87947 */ /* 0x000fec0003800000 */
.L_x_30397:
        /* <DEDUP_REMOVED lines=14> */
.L_x_30411:
[----:B------:R-:W-:Y:S05]  /*85c0*/  BSYNC B0 ;  /* 0x0000000000007941 */ /* 0x000fea0003800000 */
.L_x_30410:
[----:B------:R-:W-:Y:S01]  /*85d0*/  F2FP.BF16.F32.PACK_AB R0, RZ, R0 ;  /* 0x00000000ff00723e */ /* 0x000fe200000010ff */
[----:B------:R-:W-:Y:S06]  /*85e0*/  BRA `(.L_x_30347) ;  /* 0x0000000000647947 */ /* 0x000fec0003800000 */
.L_x_30385:
        /* <DEDUP_REMOVED lines=16> */
.L_x_30412:
[----:B------:R-:W-:Y:S01]  /*86f0*/  PRMT R0, RZ, 0x7610, R0 ;  /* 0x00007610ff007816 */ /* 0x000fe20000000000 */
[----:B------:R-:W-:Y:S06]  /*8700*/  BRA `(.L_x_30347) ;  /* 0x00000000001c7947 */ /* 0x000fec0003800000 */
.L_x_30409:
[----:B------:R-:W2:Y:S02]  /*8710*/  LDG.E.64 R4, desc[UR36][R4.64] ;  /* 0x0000002404047981 */ /* 0x000ea4000c1e1b00 */
[----:B--2---:R-:W0:Y:S02]  /*8720*/  I2F.U64 R0, R4 ;  /* 0x0000000400007312 */ /* 0x004e240000301000 */
[----:B0-----:R-:W-:Y:S01]  /*8730*/  F2FP.BF16.F32.PACK_AB R0, RZ, R0 ;  /* 0x00000000ff00723e */ /* 0x001fe200000010ff */
[----:B------:R-:W-:Y:S06]  /*8740*/  BRA `(.L_x_30347) ;  /* 0x00000000000c7947 */ /* 0x000fec0003800000 */
.L_x_30408:
[----:B------:R-:W2:Y:S02]  /*8750*/  LDG.E R4, desc[UR36][R4.64] ;  /* 0x0000002404047981 */ /* 0x000ea4000c1e1900 */
[----:B--2---:R-:W-:-:S04]  /*8760*/  I2FP.F32.U32 R0, R4 ;  /* 0x0000000400007245 */ /* 0x004fc80000201000 */
[----:B------:R-:W-:-:S07]  /*8770*/  F2FP.BF16.F32.PACK_AB R0, RZ, R0 ;  /* 0x00000000ff00723e */ /* 0x000fce00000010ff */
.L_x_30347:
[----:B------:R-:W-:Y:S05]  /*8780*/  BSYNC B6 ;  /* 0x0000000000067941 */ /* 0x000fea0003800000 */
.L_x_30346:
        /* <DEDUP_REMOVED lines=11> */
[----:B-----5:R-:W-:Y:S01]  /*8840*/  IMAD.U32 R22, R22, 0x10000, RZ ;  /* 0x0001000016167824 */ /* 0x020fe200078e00ff */
[----:B------:R-:W-:-:S04]  /*8850*/  PRMT R3, RZ, 0x7610, R3 ;  /* 0x00007610ff037816 */ /* 0x000fc80000000003 */
[----:B------:R-:W-:-:S13]  /*8860*/  FSETP.NEU.FTZ.AND P4, PT, R22, RZ, PT ;  /* 0x000000ff1600720b */ /* 0x000fda0003f9d000 */
[----:B------:R-:W-:-:S05]  /*8870*/  @P4 IMAD.U32 R26, R26, 0x10000, RZ ;  /* 0x000100001a1a4824 */ /* 0x000fca00078e00ff */
[----:B------:R-:W-:-:S04]  /*8880*/  @P4 FSETP.NEU.FTZ.AND P3, PT, R26, RZ, PT ;  /* 0x000000ff1a00420b */ /* 0x000fc80003f7d000 */
[----:B------:R-:W-:-:S04]  /*8890*/  @P4 SEL R4, RZ, 0x1, !P3 ;  /* 0x00000001ff044807 */ /* 0x000fc80005800000 */
[----:B------:R-:W-:-:S07]  /*88a0*/  @P4 PRMT R3, R4, 0x7610, R3 ;  /* 0x0000761004034816 */ /* 0x000fce0000000003 */
.L_x_30414:
[----:B------:R-:W-:Y:S05]  /*88b0*/  BSYNC B0 ;  /* 0x0000000000007941 */ /* 0x000fea0003800000 */
.L_x_30413:
[----:B------:R-:W-:Y:S04]  /*88c0*/  BSSY B0, `(.L_x_30415) ;  /* 0x0000009000007945 */ /* 0x000fe80003800000 */
[----:B------:R-:W-:Y:S05]  /*88d0*/  @P5 BRA `(.L_x_30416) ;  /* 0x00000000001c5947 */ /* 0x000fea0003800000 */
[----:B-----5:R-:W-:Y:S01]  /*88e0*/  IMAD.U32 R28, R28, 0x10000, RZ ;  /* 0x000100001c1c7824 */ /* 0x020fe200078e00ff */
[----:B------:R-:W-:-:S04]  /*88f0*/  PRMT R22, RZ, 0x7610, R22 ;  /* 0x00007610ff167816 */ /* 0x000fc80000000016 */
[----:B------:R-:W-:-:S13]  /*8900*/  FSETP.NEU.FTZ.AND P4, PT, R28, RZ, PT ;  /* 0x000000ff1c00720b */ /* 0x000fda0003f9d000 */
[----:B------:R-:W-:-:S05]  /*8910*/  @P4 IMAD.U32 R27, R27, 0x10000, RZ ;  /* 0x000100001b1b4824 */ /* 0x000fca00078e00ff */
[----:B------:R-:W-:-:S04]  /*8920*/  @P4 FSETP.NEU.FTZ.AND P3, PT, R27, RZ, PT ;  /* 0x000000ff1b00420b */ /* 0x000fc80003f7d000 */
[----:B------:R-:W-:-:S04]  /*8930*/  @P4 SEL R4, RZ, 0x1, !P3 ;  /* 0x00000001ff044807 */ /* 0x000fc80005800000 */
[----:B------:R-:W-:-:S07]  /*8940*/  @P4 PRMT R22, R4, 0x7610, R22 ;  /* 0x0000761004164816 */ /* 0x000fce0000000016 */
.L_x_30416:
[----:B------:R-:W-:Y:S05]  /*8950*/  BSYNC B0 ;  /* 0x0000000000007941 */ /* 0x000fea0003800000 */
.L_x_30415:
[----:B------:R-:W-:Y:S04]  /*8960*/  BSSY B0, `(.L_x_30417) ;  /* 0x0000009000007945 */ /* 0x000fe80003800000 */
[----:B------:R-:W-:Y:S05]  /*8970*/  @P2 BRA `(.L_x_30418) ;  /* 0x00000000001c2947 */ /* 0x000fea0003800000 */
[----:B-----5:R-:W-:-:S05]  /*8980*/  IMAD.U32 R18, R18, 0x10000, RZ ;  /* 0x0001000012127824 */ /* 0x020fca00078e00ff */
[----:B------:R-:W-:Y:S02]  /*8990*/  FSETP.NEU.FTZ.AND P3, PT, R18, RZ, PT ;  /* 0x000000ff1200720b */ /* 0x000fe40003f7d000 */
[----:B------:R-:W-:-:S11]  /*89a0*/  PRMT R18, RZ, 0x7610, R18 ;  /* 0x00007610ff127816 */ /* 0x000fd60000000012 */
[----:B------:R-:W-:-:S05]  /*89b0*/  @P3 IMAD.U32 R24, R24, 0x10000, RZ ;  /* 0x0001000018183824 */ /* 0x000fca00078e00ff */
[----:B------:R-:W-:-:S04]  /*89c0*/  @P3 FSETP.NEU.FTZ.AND P2, PT, R24, RZ, PT ;  /* 0x000000ff1800320b */ /* 0x000fc80003f5d000 */
[----:B------:R-:W-:-:S04]  /*89d0*/  @P3 SEL R4, RZ, 0x1, !P2 ;  /* 0x00000001ff043807 */ /* 0x000fc80005000000 */
[----:B------:R-:W-:-:S07]  /*89e0*/  @P3 PRMT R18, R4, 0x7610, R18 ;  /* 0x0000761004123816 */ /* 0x000fce0000000012 */
.L_x_30418:
[----:B------:R-:W-:Y:S05]  /*89f0*/  BSYNC B0 ;  /* 0x0000000000007941 */ /* 0x000fea0003800000 */
.L_x_30417:
        /* <DEDUP_REMOVED lines=9> */
.L_x_30420:
[----:B------:R-:W-:Y:S05]  /*8a90*/  BSYNC B0 ;  /* 0x0000000000007941 */ /* 0x000fea0003800000 */
.L_x_30419:
        /* <DEDUP_REMOVED lines=22> */
.L_x_30426:
[----:B------:R0:W-:Y:S01]  /*8c00*/  STG.E.U8 desc[UR36][R8.64], R3 ;  /* 0x0000000308007986 */ /* 0x0001e2000c101124 */
[----:B------:R-:W-:Y:S01]  /*8c10*/  IMAD.MOV.U32 R25, RZ, RZ, R23 ;  /* 0x000000ffff197224 */ /* 0x000fe200078e0017 */
[----:B------:R-:W-:Y:S06]  /*8c20*/  BRA `(.L_x_30422) ;  /* 0x0000000c00ec7947 */ /* 0x000fec0003800000 */
.L_x_30425:
        /* <DEDUP_REMOVED lines=13> */
.L_x_30429:
[----:B------:R-:W-:Y:S01]  /*8d00*/  LOP3.LUT R3, R3, 0xffff, RZ, 0xc0, !PT ;  /* 0x0000ffff03037812 */ /* 0x000fe200078ec0ff */
[----:B------:R-:W-:-:S03]  /*8d10*/  IMAD.MOV.U32 R25, RZ, RZ, R23 ;  /* 0x000000ffff197224 */ /* 0x000fc600078e0017 */
[----:B------:R-:W-:-:S05]  /*8d20*/  PRMT R3, R3, 0x8880, RZ ;  /* 0x0000888003037816 */ /* 0x000fca00000000ff */
[----:B------:R0:W-:Y:S01]  /*8d30*/  STG.E desc[UR36][R8.64], R3 ;  /* 0x0000000308007986 */ /* 0x0001e2000c101924 */
[----:B------:R-:W-:Y:S05]  /*8d40*/  BRA `(.L_x_30422) ;  /* 0x0000000c00a47947 */ /* 0x000fea0003800000 */
.L_x_30428:
[----:B------:R-:W-:Y:S01]  /*8d50*/  PRMT R3, R3, 0x8880, RZ ;  /* 0x0000888003037816 */ /* 0x000fe200000000ff */
[----:B------:R-:W-:-:S03]  /*8d60*/  IMAD.MOV.U32 R25, RZ, RZ, R23 ;  /* 0x000000ffff197224 */ /* 0x000fc600078e0017 */
[----:B------:R-:W-:-:S05]  /*8d70*/  PRMT R3, R3, 0x7710, RZ ;  /* 0x0000771003037816 */ /* 0x000fca00000000ff */
[----:B------:R0:W-:Y:S01]  /*8d80*/  STG.E.U16 desc[UR36][R8.64], R3 ;  /* 0x0000000308007986 */ /* 0x0001e2000c101524 */
[----:B------:R-:W-:Y:S05]  /*8d90*/  BRA `(.L_x_30422) ;  /* 0x0000000c00907947 */ /* 0x000fea0003800000 */
.L_x_30424:
        /* <DEDUP_REMOVED lines=10> */
.L_x_30431:
[----:B------:R-:W0:Y:S01]  /*8e40*/  I2F.S8 R0, R3 ;  /* 0x0000000300007306 */ /* 0x000e220000001400 */
[----:B------:R-:W-:Y:S01]  /*8e50*/  IMAD.MOV.U32 R25, RZ, RZ, R23 ;  /* 0x000000ffff197224 */ /* 0x000fe200078e0017 */
[----:B0-----:R-:W-:-:S05]  /*8e60*/  F2FP.F16.F32.PACK_AB R0, RZ, R0 ;  /* 0x00000000ff00723e */ /* 0x001fca00000000ff */
[----:B------:R0:W-:Y:S01]  /*8e70*/  STG.E.U16 desc[UR36][R8.64], R0 ;  /* 0x0000000008007986 */ /* 0x0001e2000c101524 */
[----:B------:R-:W-:Y:S05]  /*8e80*/  BRA `(.L_x_30422) ;  /* 0x0000000c00547947 */ /* 0x000fea0003800000 */
.L_x_30430:
        /* <DEDUP_REMOVED lines=11> */
.L_x_30433:
[----:B------:R-:W0:Y:S01]  /*8f40*/  I2F.S8 R3, R3 ;  /* 0x0000000300037306 */ /* 0x000e220000001400 */
[----:B------:R-:W-:Y:S01]  /*8f50*/  IMAD.MOV.U32 R25, RZ, RZ, R23 ;  /* 0x000000ffff197224 */ /* 0x000fe200078e0017 */
[----:B0-----:R-:W-:-:S04]  /*8f60*/  F2FP.F16.F32.PACK_AB R3, RZ, R3 ;  /* 0x00000003ff03723e */ /* 0x001fc800000000ff */
[----:B------:R-:W-:-:S05]  /*8f70*/  PRMT R3, R3, 0x5410, RZ ;  /* 0x0000541003037816 */ /* 0x000fca00000000ff */
[----:B------:R0:W-:Y:S01]  /*8f80*/  STG.E desc[UR36][R8.64], R3 ;  /* 0x0000000308007986 */ /* 0x0001e2000c101924 */
[----:B------:R-:W-:Y:S05]  /*8f90*/  BRA `(.L_x_30422) ;  /* 0x0000000c00107947 */ /* 0x000fea0003800000 */
.L_x_30432:
[----:B------:R-:W-:Y:S01]  /*8fa0*/  PRMT R4, R3, 0x8880, RZ ;  /* 0x0000888003047816 */ /* 0x000fe200000000ff */
[----:B------:R-:W-:-:S03]  /*8fb0*/  IMAD.MOV.U32 R25, RZ, RZ, R23 ;  /* 0x000000ffff197224 */ /* 0x000fc600078e0017 */
[----:B------:R-:W-:-:S06]  /*8fc0*/  PRMT R4, R4, 0x7710, RZ ;  /* 0x0000771004047816 */ /* 0x000fcc00000000ff */
[----:B------:R-:W0:Y:S02]  /*8fd0*/  I2F.F64.S16 R4, R4 ;  /* 0x0000000400047312 */ /* 0x000e240000101c00 */
[----:B0-----:R0:W-:Y:S01]  /*8fe0*/  STG.E.64 desc[UR36][R8.64], R4 ;  /* 0x0000000408007986 */ /* 0x0011e2000c101b24 */
[----:B------:R-:W-:Y:S05]  /*8ff0*/  BRA `(.L_x_30422) ;  /* 0x0000000800f87947 */ /* 0x000fea0003800000 */
.L_x_30423:
        /* <DEDUP_REMOVED lines=13> */
.L_x_30436:
[----:B------:R-:W-:Y:S02]  /*90d0*/  PRMT R4, R3, 0x8880, RZ ;  /* 0x0000888003047816 */ /* 0x000fe400000000ff */
[----:B------:R-:W-:Y:S01]  /*90e0*/  CS2R R6, SRZ ;  /* 0x0000000000067805 */ /* 0x000fe2000001ff00 */
[----:B------:R-:W-:Y:S01]  /*90f0*/  IMAD.MOV.U32 R25, RZ, RZ, R23 ;  /* 0x000000ffff197224 */ /* 0x000fe200078e0017 */
[----:B------:R-:W-:-:S06]  /*9100*/  PRMT R4, R4, 0x7710, RZ ;  /* 0x0000771004047816 */ /* 0x000fcc00000000ff */
[----:B------:R-:W0:Y:S02]  /*9110*/  I2F.F64.S16 R4, R4 ;  /* 0x0000000400047312 */ /* 0x000e240000101c00 */
[----:B0-----:R0:W-:Y:S01]  /*9120*/  STG.E.128 desc[UR36][R8.64], R4 ;  /* 0x0000000408007986 */ /* 0x0011e2000c101d24 */
[----:B------:R-:W-:Y:S05]  /*9130*/  BRA `(.L_x_30422) ;  /* 0x0000000800a87947 */ /* 0x000fea0003800000 */
.L_x_30435:
        /* <DEDUP_REMOVED lines=21> */
.L_x_30440:
[----:B------:R-:W-:Y:S05]  /*9290*/  BSYNC B0 ;  /* 0x0000000000007941 */ /* 0x000fea0003800000 */
.L_x_30439:
[----:B------:R-:W-:Y:S01]  /*92a0*/  LOP3.LUT R5, R0, R5, RZ, 0xfc, !PT ;  /* 0x0000000500057212 */ /* 0x000fe200078efcff */
[----:B------:R-:W-:-:S04]  /*92b0*/  IMAD.MOV.U32 R25, RZ, RZ, R23 ;  /* 0x000000ffff197224 */ /* 0x000fc800078e0017 */
[----:B------:R4:W-:Y:S01]  /*92c0*/  STG.E.U8 desc[UR36][R8.64], R5 ;  /* 0x0000000508007986 */ /* 0x0009e2000c101124 */
[----:B------:R-:W-:Y:S05]  /*92d0*/  BRA `(.L_x_30422) ;  /* 0x0000000800407947 */ /* 0x000fea0003800000 */
.L_x_30438:
        /* <DEDUP_REMOVED lines=13> */
.L_x_30442:
[----:B------:R-:W-:Y:S01]  /*93b0*/  IMAD.MOV.U32 R0, RZ, RZ, 0x7f ;  /* 0x0000007fff007424 */ /* 0x000fe200078e00ff */
[----:B------:R-:W-:-:S04]  /*93c0*/  ISETP.GT.U32.AND P0, PT, R4, 0x7f800000, PT ;  /* 0x7f8000000400780c */ /* 0x000fc80003f04070 */
[----:B------:R-:W-:-:S09]  /*93d0*/  SEL R0, R0, 0x7c, P0 ;  /* 0x0000007c00007807 */ /* 0x000fd20000000000 */
.L_x_30443:
[----:B------:R-:W-:Y:S05]  /*93e0*/  BSYNC B0 ;  /* 0x0000000000007941 */ /* 0x000fea0003800000 */
.L_x_30441:
[----:B------:R-:W-:Y:S01]  /*93f0*/  LOP3.LUT R3, R5, 0x80000000, RZ, 0xc0, !PT ;  /* 0x8000000005037812 */ /* 0x000fe200078ec0ff */
[----:B------:R-:W-:-:S03]  /*9400*/  IMAD.MOV.U32 R25, RZ, RZ, R23 ;  /* 0x000000ffff197224 */ /* 0x000fc600078e0017 */
[----:B------:R-:W-:-:S04]  /*9410*/  SHF.R.U32.HI R3, RZ, 0x18, R3 ;  /* 0x00000018ff037819 */ /* 0x000fc80000011603 */
[----:B------:R-:W-:-:S05]  /*9420*/  LOP3.LUT R3, R0, R3, RZ, 0xfc, !PT ;  /* 0x0000000300037212 */ /* 0x000fca00078efcff */
[----:B------:R0:W-:Y:S01]  /*9430*/  STG.E.U8 desc[UR36][R8.64], R3 ;  /* 0x0000000308007986 */ /* 0x0001e2000c101124 */
[----:B------:R-:W-:Y:S05]  /*9440*/  BRA `(.L_x_30422) ;  /* 0x0000000400e47947 */ /* 0x000fea0003800000 */
.L_x_30437:
[----:B------:R-:W0:Y:S01]  /*9450*/  I2F.S8 R0, R3 ;  /* 0x0000000300007306 */ /* 0x000e220000001400 */
[----:B------:R-:W-:Y:S01]  /*9460*/  IMAD.MOV.U32 R25, RZ, RZ, R23 ;  /* 0x000000ffff197224 */ /* 0x000fe200078e0017 */
[----:B0-----:R-:W-:-:S05]  /*9470*/  F2FP.BF16.F32.PACK_AB R0, RZ, R0 ;  /* 0x00000000ff00723e */ /* 0x001fca00000010ff */
[----:B------:R2:W-:Y:S01]  /*9480*/  STG.E.U16 desc[UR36][R8.64], R0 ;  /* 0x0000000008007986 */ /* 0x0005e2000c101524 */
[----:B------:R-:W-:Y:S05]  /*9490*/  BRA `(.L_x_30422) ;  /* 0x0000000400d07947 */ /* 0x000fea0003800000 */
.L_x_30434:
        /* <DEDUP_REMOVED lines=13> */
.L_x_30446:
        /* <DEDUP_REMOVED lines=17> */
.L_x_30449:
[----:B------:R-:W-:-:S04]  /*9680*/  LOP3.LUT R3, R3, 0x80000000, RZ, 0xc0, !PT ;  /* 0x8000000003037812 */ /* 0x000fc800078ec0ff */
[----:B------:R-:W-:-:S04]  /*9690*/  SHF.R.U32.HI R3, RZ, 0x18, R3 ;  /* 0x00000018ff037819 */ /* 0x000fc80000011603 */
[----:B------:R-:W-:-:S04]  /*96a0*/  LOP3.LUT R0, R0, R3, RZ, 0xfc, !PT ;  /* 0x0000000300007212 */ /* 0x000fc800078efcff */
[----:B------:R-:W-:-:S07]  /*96b0*/  PRMT R4, R0, 0x7610, R4 ;  /* 0x0000761000047816 */ /* 0x000fce0000000004 */
.L_x_30448:
[----:B------:R-:W-:Y:S05]  /*96c0*/  BSYNC B0 ;  /* 0x0000000000007941 */ /* 0x000fea0003800000 */
.L_x_30447:
[----:B------:R0:W-:Y:S01]  /*96d0*/  STG.E.U8 desc[UR36][R8.64], R4 ;  /* 0x0000000408007986 */ /* 0x0001e2000c101124 */
[----:B------:R-:W-:Y:S01]  /*96e0*/  IMAD.MOV.U32 R25, RZ, RZ, R23 ;  /* 0x000000ffff197224 */ /* 0x000fe200078e0017 */
[----:B------:R-:W-:Y:S06]  /*96f0*/  BRA `(.L_x_30422) ;  /* 0x0000000400387947 */ /* 0x000fec0003800000 */
.L_x_30445:
        /* <DEDUP_REMOVED lines=17> */
.L_x_30452:
[----:B------:R-:W-:-:S04]  /*9810*/  LOP3.LUT R3, R3, 0x80000000, RZ, 0xc0, !PT ;  /* 0x8000000003037812 */ /* 0x000fc800078ec0ff */
[----:B------:R-:W-:-:S04]  /*9820*/  SHF.R.U32.HI R3, RZ, 0x18, R3 ;  /* 0x00000018ff037819 */ /* 0x000fc80000011603 */
[----:B------:R-:W-:-:S04]  /*9830*/  LOP3.LUT R0, R0, R3, RZ, 0xfc, !PT ;  /* 0x0000000300007212 */ /* 0x000fc800078efcff */
[----:B------:R-:W-:-:S07]  /*9840*/  PRMT R4, R0, 0x7610, R4 ;  /* 0x0000761000047816 */ /* 0x000fce0000000004 */
.L_x_30451:
[----:B------:R-:W-:Y:S05]  /*9850*/  BSYNC B0 ;  /* 0x0000000000007941 */ /* 0x000fea0003800000 */
.L_x_30450:
[----:B------:R0:W-:Y:S01]  /*9860*/  STG.E.U8 desc[UR36][R8.64], R4 ;  /* 0x0000000408007986 */ /* 0x0001e2000c101124 */
[----:B------:R-:W-:Y:S01]  /*9870*/  IMAD.MOV.U32 R25, RZ, RZ, R23 ;  /* 0x000000ffff197224 */ /* 0x000fe200078e0017 */
[----:B------:R-:W-:Y:S06]  /*9880*/  BRA `(.L_x_30422) ;  /* 0x0000000000d47947 */ /* 0x000fec0003800000 */
.L_x_30444:
        /* <DEDUP_REMOVED lines=24> */
.L_x_30427:
        /* <DEDUP_REMOVED lines=16> */
.L_x_30455:
[----:B------:R-:W-:Y:S01]  /*9b10*/  IMAD.MOV.U32 R25, RZ, RZ, R23 ;  /* 0x000000ffff197224 */ /* 0x000fe200078e0017 */
[----:B------:R-:W-:Y:S06]  /*9b20*/  BRA `(.L_x_30422) ;  /* 0x00000000002c7947 */ /* 0x000fec0003800000 */
.L_x_30454:
[----:B------:R-:W-:Y:S01]  /*9b30*/  LOP3.LUT R3, R3, 0xffff, RZ, 0xc0, !PT ;  /* 0x0000ffff03037812 */ /* 0x000fe200078ec0ff */
[----:B------:R-:W-:-:S03]  /*9b40*/  IMAD.MOV.U32 R25, RZ, RZ, R23 ;  /* 0x000000ffff197224 */ /* 0x000fc600078e0017 */
[----:B------:R-:W-:-:S05]  /*9b50*/  PRMT R3, R3, 0x8880, RZ ;  /* 0x0000888003037816 */ /* 0x000fca00000000ff */
[----:B------:R-:W-:-:S05]  /*9b60*/  IMAD.MOV.U32 R4, RZ, RZ, R3 ;  /* 0x000000ffff047224 */ /* 0x000fca00078e0003 */
[----:B------:R-:W-:-:S05]  /*9b70*/  SHF.R.S32.HI R5, RZ, 0x1f, R4 ;  /* 0x0000001fff057819 */ /* 0x000fca0000011404 */
[----:B------:R0:W-:Y:S01]  /*9b80*/  STG.E.64 desc[UR36][R8.64], R4 ;  /* 0x0000000408007986 */ /* 0x0001e2000c101b24 */
[----:B------:R-:W-:Y:S05]  /*9b90*/  BRA `(.L_x_30422) ;  /* 0x0000000000107947 */ /* 0x000fea0003800000 */
.L_x_30453:
[----:B------:R-:W-:Y:S01]  /*9ba0*/  LOP3.LUT R3, R3, 0xffff, RZ, 0xc0, !PT ;  /* 0x0000ffff03037812 */ /* 0x000fe200078ec0ff */
[----:B------:R-:W-:-:S03]  /*9bb0*/  IMAD.MOV.U32 R25, RZ, RZ, R23 ;  /* 0x000000ffff197224 */ /* 0x000fc600078e0017 */
[----:B------:R-:W-:-:S05]  /*9bc0*/  PRMT R3, R3, 0x8880, RZ ;  /* 0x0000888003037816 */ /* 0x000fca00000000ff */
[----:B------:R0:W-:Y:S02]  /*9bd0*/  STG.E desc[UR36][R8.64], R3 ;  /* 0x0000000308007986 */ /* 0x0001e4000c101924 */
.L_x_30422:
[----:B------:R-:W-:Y:S05]  /*9be0*/  BSYNC B6 ;  /* 0x0000000000067941 */ /* 0x000fea0003800000 */
.L_x_30421:
        /* <DEDUP_REMOVED lines=23> */
.L_x_30461:
[----:B------:R0:W-:Y:S01]  /*9d60*/  STG.E.U8 desc[UR36][R8.64], R22 ;  /* 0x0000001608007986 */ /* 0x0001e2000c101124 */
[----:B------:R-:W-:Y:S05]  /*9d70*/  BRA `(.L_x_30463) ;  /* 0x0000000c00987947 */ /* 0x000fea0003800000 */
.L_x_30460:
        /* <DEDUP_REMOVED lines=12> */
.L_x_30465:
[----:B------:R-:W-:-:S04]  /*9e40*/  LOP3.LUT R22, R22, 0xffff, RZ, 0xc0, !PT ;  /* 0x0000ffff16167812 */ /* 0x000fc800078ec0ff */
[----:B------:R-:W-:-:S05]  /*9e50*/  PRMT R3, R22, 0x8880, RZ ;  /* 0x0000888016037816 */ /* 0x000fca00000000ff */
[----:B------:R0:W-:Y:S01]  /*9e60*/  STG.E desc[UR36][R8.64], R3 ;  /* 0x0000000308007986 */ /* 0x0001e2000c101924 */
[----:B------:R-:W-:Y:S05]  /*9e70*/  BRA `(.L_x_30463) ;  /* 0x0000000c00587947 */ /* 0x000fea0003800000 */
.L_x_30464:
[----:B------:R-:W-:-:S04]  /*9e80*/  PRMT R3, R22, 0x8880, RZ ;  /* 0x0000888016037816 */ /* 0x000fc800000000ff */
[----:B------:R-:W-:-:S05]  /*9e90*/  PRMT R3, R3, 0x7710, RZ ;  /* 0x0000771003037816 */ /* 0x000fca00000000ff */
[----:B------:R0:W-:Y:S01]  /*9ea0*/  STG.E.U16 desc[UR36][R8.64], R3 ;  /* 0x0000000308007986 */ /* 0x0001e2000c101524 */
[----:B------:R-:W-:Y:S05]  /*9eb0*/  BRA `(.L_x_30463) ;  /* 0x0000000c00487947 */ /* 0x000fea0003800000 */
.L_x_30459:
        /* <DEDUP_REMOVED lines=9> */
.L_x_30467:
[----:B------:R-:W0:Y:S02]  /*9f50*/  I2F.S8 R0, R22 ;  /* 0x0000001600007306 */ /* 0x000e240000001400 */
[----:B0-----:R-:W-:-:S05]  /*9f60*/  F2FP.F16.F32.PACK_AB R0, RZ, R0 ;  /* 0x00000000ff00723e */ /* 0x001fca00000000ff */
[----:B------:R0:W-:Y:S01]  /*9f70*/  STG.E.U16 desc[UR36][R8.64], R0 ;  /* 0x0000000008007986 */ /* 0x0001e2000c101524 */
[----:B------:R-:W-:Y:S05]  /*9f80*/  BRA `(.L_x_30463) ;  /* 0x0000000c00147947 */ /* 0x000fea0003800000 */
.L_x_30466:
        /* <DEDUP_REMOVED lines=10> */
.L_x_30469:
[----:B------:R-:W0:Y:S02]  /*a030*/  I2F.S8 R22, R22 ;  /* 0x0000001600167306 */ /* 0x000e240000001400 */
[----:B0-----:R-:W-:-:S04]  /*a040*/  F2FP.F16.F32.PACK_AB R3, RZ, R22 ;  /* 0x00000016ff03723e */ /* 0x001fc800000000ff */
[----:B------:R-:W-:-:S05]  /*a050*/  PRMT R3, R3, 0x5410, RZ ;  /* 0x0000541003037816 */ /* 0x000fca00000000ff */
[----:B------:R0:W-:Y:S01]  /*a060*/  STG.E desc[UR36][R8.64], R3 ;  /* 0x0000000308007986 */ /* 0x0001e2000c101924 */
[----:B------:R-:W-:Y:S05]  /*a070*/  BRA `(.L_x_30463) ;  /* 0x0000000800d87947 */ /* 0x000fea0003800000 */
.L_x_30468:
[----:B------:R-:W-:-:S04]  /*a080*/  PRMT R4, R22, 0x8880, RZ ;  /* 0x0000888016047816 */ /* 0x000fc800000000ff */
[----:B------:R-:W-:-:S06]  /*a090*/  PRMT R4, R4, 0x7710, RZ ;  /* 0x0000771004047816 */ /* 0x000fcc00000000ff */
[----:B------:R-:W0:Y:S02]  /*a0a0*/  I2F.F64.S16 R4, R4 ;  /* 0x0000000400047312 */ /* 0x000e240000101c00 */
[----:B0-----:R0:W-:Y:S01]  /*a0b0*/  STG.E.64 desc[UR36][R8.64], R4 ;  /* 0x0000000408007986 */ /* 0x0011e2000c101b24 */
[----:B------:R-:W-:Y:S05]  /*a0c0*/  BRA `(.L_x_30463) ;  /* 0x0000000800c47947 */ /* 0x000fea0003800000 */
.L_x_30458:
        /* <DEDUP_REMOVED lines=12> */
.L_x_30472:
[----:B------:R-:W-:Y:S02]  /*a190*/  PRMT R4, R22, 0x8880, RZ ;  /* 0x0000888016047816 */ /* 0x000fe400000000ff */
[----:B------:R-:W-:Y:S02]  /*a1a0*/  CS2R R6, SRZ ;  /* 0x0000000000067805 */ /* 0x000fe4000001ff00 */
[----:B------:R-:W-:-:S06]  /*a1b0*/  PRMT R4, R4, 0x7710, RZ ;  /* 0x0000771004047816 */ /* 0x000fcc00000000ff */
[----:B------:R-:W0:Y:S02]  /*a1c0*/  I2F.F64.S16 R4, R4 ;  /* 0x0000000400047312 */ /* 0x000e240000101c00 */
[----:B0-----:R0:W-:Y:S01]  /*a1d0*/  STG.E.128 desc[UR36][R8.64], R4 ;  /* 0x0000000408007986 */ /* 0x0011e2000c101d24 */
[----:B------:R-:W-:Y:S05]  /*a1e0*/  BRA `(.L_x_30463) ;  /* 0x00000008007c7947 */ /* 0x000fea0003800000 */
.L_x_30471:
        /* <DEDUP_REMOVED lines=21> */
.L_x_30476:
[----:B------:R-:W-:Y:S05]  /*a340*/  BSYNC B0 ;  /* 0x0000000000007941 */ /* 0x000fea0003800000 */
.L_x_30475:
[----:B------:R-:W-:-:S05]  /*a350*/  LOP3.LUT R5, R0, R5, RZ, 0xfc, !PT ;  /* 0x0000000500057212 */ /* 0x000fca00078efcff */
[----:B------:R3:W-:Y:S01]  /*a360*/  STG.E.U8 desc[UR36][R8.64], R5 ;  /* 0x0000000508007986 */ /* 0x0007e2000c101124 */
[----:B------:R-:W-:Y:S05]  /*a370*/  BRA `(.L_x_30463) ;  /* 0x0000000800187947 */ /* 0x000fea0003800000 */
.L_x_30474:
        /* <DEDUP_REMOVED lines=13> */
.L_x_30478:
[----:B------:R-:W-:Y:S01]  /*a450*/  IMAD.MOV.U32 R0, RZ, RZ, 0x7f ;  /* 0x0000007fff007424 */ /* 0x000fe200078e00ff */
[----:B------:R-:W-:-:S04]  /*a460*/  ISETP.GT.U32.AND P0, PT, R3, 0x7f800000, PT ;  /* 0x7f8000000300780c */ /* 0x000fc80003f04070 */
[----:B------:R-:W-:-:S09]  /*a470*/  SEL R0, R0, 0x7c, P0 ;  /* 0x0000007c00007807 */ /* 0x000fd20000000000 */
.L_x_30479:
[----:B------:R-:W-:Y:S05]  /*a480*/  BSYNC B0 ;  /* 0x0000000000007941 */ /* 0x000fea0003800000 */
.L_x_30477:
[----:B------:R-:W-:-:S04]  /*a490*/  LOP3.LUT R3, R5, 0x80000000, RZ, 0xc0, !PT ;  /* 0x8000000005037812 */ /* 0x000fc800078ec0ff */
[----:B------:R-:W-:-:S04]  /*a4a0*/  SHF.R.U32.HI R3, RZ, 0x18, R3 ;  /* 0x00000018ff037819 */ /* 0x000fc80000011603 */
[----:B------:R-:W-:-:S05]  /*a4b0*/  LOP3.LUT R3, R0, R3, RZ, 0xfc, !PT ;  /* 0x0000000300037212 */ /* 0x000fca00078efcff */
[----:B------:R4:W-:Y:S01]  /*a4c0*/  STG.E.U8 desc[UR36][R8.64], R3 ;  /* 0x0000000308007986 */ /* 0x0009e2000c101124 */
[----:B------:R-:W-:Y:S05]  /*a4d0*/  BRA `(.L_x_30463) ;  /* 0x0000000400c07947 */ /* 0x000fea0003800000 */
.L_x_30473:
[----:B------:R-:W0:Y:S02]  /*a4e0*/  I2F.S8 R0, R22 ;  /* 0x0000001600007306 */ /* 0x000e240000001400 */
[----:B0-----:R-:W-:-:S05]  /*a4f0*/  F2FP.BF16.F32.PACK_AB R0, RZ, R0 ;  /* 0x00000000ff00723e */ /* 0x001fca00000010ff */
[----:B------:R2:W-:Y:S01]  /*a500*/  STG.E.U16 desc[UR36][R8.64], R0 ;  /* 0x0000000008007986 */ /* 0x0005e2000c101524 */
[----:B------:R-:W-:Y:S05]  /*a510*/  BRA `(.L_x_30463) ;  /* 0x0000000400b07947 */ /* 0x000fea0003800000 */
.L_x_30470:
        /* <DEDUP_REMOVED lines=12> */
.L_x_30482:
        /* <DEDUP_REMOVED lines=17> */
.L_x_30485:
[----:B------:R-:W-:-:S04]  /*a6f0*/  LOP3.LUT R3, R5, 0x80000000, RZ, 0xc0, !PT ;  /* 0x8000000005037812 */ /* 0x000fc800078ec0ff */
[----:B------:R-:W-:-:S04]  /*a700*/  SHF.R.U32.HI R3, RZ, 0x18, R3 ;  /* 0x00000018ff037819 */ /* 0x000fc80000011603 */
[----:B------:R-:W-:-:S04]  /*a710*/  LOP3.LUT R0, R0, R3, RZ, 0xfc, !PT ;  /* 0x0000000300007212 */ /* 0x000fc800078efcff */
[----:B------:R-:W-:-:S07]  /*a720*/  PRMT R4, R0, 0x7610, R4 ;  /* 0x0000761000047816 */ /* 0x000fce0000000004 */
.L_x_30484:
[----:B------:R-:W-:Y:S05]  /*a730*/  BSYNC B0 ;  /* 0x0000000000007941 */ /* 0x000fea0003800000 */
.L_x_30483:
[----:B------:R0:W-:Y:S01]  /*a740*/  STG.E.U8 desc[UR36][R8.64], R4 ;  /* 0x0000000408007986 */ /* 0x0001e2000c101124 */
[----:B------:R-:W-:Y:S05]  /*a750*/  BRA `(.L_x_30463) ;  /* 0x0000000400207947 */ /* 0x000fea0003800000 */
.L_x_30481:
        /* <DEDUP_REMOVED lines=17> */
.L_x_30488:
[----:B------:R-:W-:-:S04]  /*a870*/  LOP3.LUT R3, R5, 0x80000000, RZ, 0xc0, !PT ;  /* 0x8000000005037812 */ /* 0x000fc800078ec0ff */
[----:B------:R-:W-:-:S04]  /*a880*/  SHF.R.U32.HI R3, RZ, 0x18, R3 ;  /* 0x00000018ff037819 */ /* 0x000fc80000011603 */
[----:B------:R-:W-:-:S04]  /*a890*/  LOP3.LUT R0, R0, R3, RZ, 0xfc, !PT ;  /* 0x0000000300007212 */ /* 0x000fc800078efcff */
[----:B------:R-:W-:-:S07]  /*a8a0*/  PRMT R4, R0, 0x7610, R4 ;  /* 0x0000761000047816 */ /* 0x000fce0000000004 */
.L_x_30487:
[----:B------:R-:W-:Y:S05]  /*a8b0*/  BSYNC B0 ;  /* 0x0000000000007941 */ /* 0x000fea0003800000 */
.L_x_30486:
[----:B------:R0:W-:Y:S01]  /*a8c0*/  STG.E.U8 desc[UR36][R8.64], R4 ;  /* 0x0000000408007986 */ /* 0x0001e2000c101124 */
[----:B------:R-:W-:Y:S05]  /*a8d0*/  BRA `(.L_x_30463) ;  /* 0x0000000000c07947 */ /* 0x000fea0003800000 */
.L_x_30480:
        /* <DEDUP_REMOVED lines=22> */
.L_x_30462:
        /* <DEDUP_REMOVED lines=16> */
.L_x_30491:
[----:B------:R-:W-:Y:S05]  /*ab40*/  BRA `(.L_x_30463) ;  /* 0x0000000000247947 */ /* 0x000fea0003800000 */
.L_x_30490:
[----:B------:R-:W-:-:S04]  /*ab50*/  LOP3.LUT R22, R22, 0xffff, RZ, 0xc0, !PT ;  /* 0x0000ffff16167812 */ /* 0x000fc800078ec0ff */
[----:B------:R-:W-:-:S05]  /*ab60*/  PRMT R22, R22, 0x8880, RZ ;  /* 0x0000888016167816 */ /* 0x000fca00000000ff */
[----:B------:R-:W-:-:S05]  /*ab70*/  IMAD.MOV.U32 R4, RZ, RZ, R22 ;  /* 0x000000ffff047224 */ /* 0x000fca00078e0016 */
[----:B------:R-:W-:-:S05]  /*ab80*/  SHF.R.S32.HI R5, RZ, 0x1f, R4 ;  /* 0x0000001fff057819 */ /* 0x000fca0000011404 */
[----:B------:R0:W-:Y:S01]  /*ab90*/  STG.E.64 desc[UR36][R8.64], R4 ;  /* 0x0000000408007986 */ /* 0x0001e2000c101b24 */
[----:B------:R-:W-:Y:S05]  /*aba0*/  BRA `(.L_x_30463) ;  /* 0x00000000000c7947 */ /* 0x000fea0003800000 */
.L_x_30489:
[----:B------:R-:W-:-:S04]  /*abb0*/  LOP3.LUT R22, R22, 0xffff, RZ, 0xc0, !PT ;  /* 0x0000ffff16167812 */ /* 0x000fc800078ec0ff */
[----:B------:R-:W-:-:S05]  /*abc0*/  PRMT R3, R22, 0x8880, RZ ;  /* 0x0000888016037816 */ /* 0x000fca00000000ff */
[----:B------:R0:W-:Y:S02]  /*abd0*/  STG.E desc[UR36][R8.64], R3 ;  /* 0x0000000308007986 */ /* 0x0001e4000c101924 */
.L_x_30463:
        /* <DEDUP_REMOVED lines=23> */
.L_x_30495:
[----:B------:R0:W-:Y:S01]  /*ad50*/  STG.E.U8 desc[UR36][R8.64], R18 ;  /* 0x0000001208007986 */ /* 0x0001e2000c101124 */
[----:B------:R-:W-:Y:S05]  /*ad60*/  BRA `(.L_x_30497) ;  /* 0x0000000c00987947 */ /* 0x000fea0003800000 */
.L_x_30494:
        /* <DEDUP_REMOVED lines=12> */
.L_x_30499:
[----:B------:R-:W-:-:S04]  /*ae30*/  LOP3.LUT R18, R18, 0xffff, RZ, 0xc0, !PT ;  /* 0x0000ffff12127812 */ /* 0x000fc800078ec0ff */
[----:B------:R-:W-:-:S05]  /*ae40*/  PRMT R3, R18, 0x8880, RZ ;  /* 0x0000888012037816 */ /* 0x000fca00000000ff */
[----:B------:R0:W-:Y:S01]  /*ae50*/  STG.E desc[UR36][R8.64], R3 ;  /* 0x0000000308007986 */ /* 0x0001e2000c101924 */
[----:B------:R-:W-:Y:S05]  /*ae60*/  BRA `(.L_x_30497) ;  /* 0x0000000c00587947 */ /* 0x000fea0003800000 */
.L_x_30498:
[----:B------:R-:W-:-:S04]  /*ae70*/  PRMT R3, R18, 0x8880, RZ ;  /* 0x0000888012037816 */ /* 0x000fc800000000ff */
[----:B------:R-:W-:-:S05]  /*ae80*/  PRMT R3, R3, 0x7710, RZ ;  /* 0x0000771003037816 */ /* 0x000fca00000000ff */
[----:B------:R0:W-:Y:S01]  /*ae90*/  STG.E.U16 desc[UR36][R8.64], R3 ;  /* 0x0000000308007986 */ /* 0x0001e2000c101524 */
[----:B------:R-:W-:Y:S05]  /*aea0*/  BRA `(.L_x_30497) ;  /* 0x0000000c00487947 */ /* 0x000fea0003800000 */
.L_x_30493:
        /* <DEDUP_REMOVED lines=9> */
.L_x_30501:
[----:B------:R-:W0:Y:S02]  /*af40*/  I2F.S8 R0, R18 ;  /* 0x0000001200007306 */ /* 0x000e240000001400 */
[----:B0-----:R-:W-:-:S05]  /*af50*/  F2FP.F16.F32.PACK_AB R0, RZ, R0 ;  /* 0x00000000ff00723e */ /* 0x001fca00000000ff */
[----:B------:R0:W-:Y:S01]  /*af60*/  STG.E.U16 desc[UR36][R8.64], R0 ;  /* 0x0000000008007986 */ /* 0x0001e2000c101524 */
[----:B------:R-:W-:Y:S05]  /*af70*/  BRA `(.L_x_30497) ;  /* 0x0000000c00147947 */ /* 0x000fea0003800000 */
.L_x_30500:
        /* <DEDUP_REMOVED lines=10> */
.L_x_30503:
[----:B------:R-:W0:Y:S02]  /*b020*/  I2F.S8 R18, R18 ;  /* 0x0000001200127306 */ /* 0x000e240000001400 */
[----:B0-----:R-:W-:-:S04]  /*b030*/  F2FP.F16.F32.PACK_AB R3, RZ, R18 ;  /* 0x00000012ff03723e */ /* 0x001fc800000000ff */
[----:B------:R-:W-:-:S05]  /*b040*/  PRMT R3, R3, 0x5410, RZ ;  /* 0x0000541003037816 */ /* 0x000fca00000000ff */
[----:B------:R2:W-:Y:S01]  /*b050*/  STG.E desc[UR36][R8.64], R3 ;  /* 0x0000000308007986 */ /* 0x0005e2000c101924 */
[----:B------:R-:W-:Y:S05]  /*b060*/  BRA `(.L_x_30497) ;  /* 0x0000000800d87947 */ /* 0x000fea0003800000 */
.L_x_30502:
[----:B------:R-:W-:-:S04]  /*b070*/  PRMT R4, R18, 0x8880, RZ ;  /* 0x0000888012047816 */ /* 0x000fc800000000ff */
[----:B------:R-:W-:-:S06]  /*b080*/  PRMT R4, R4, 0x7710, RZ ;  /* 0x0000771004047816 */ /* 0x000fcc00000000ff */
[----:B------:R-:W0:Y:S02]  /*b090*/  I2F.F64.S16 R4, R4 ;  /* 0x0000000400047312 */ /* 0x000e240000101c00 */
[----:B0-----:R4:W-:Y:S01]  /*b0a0*/  STG.E.64 desc[UR36][R8.64], R4 ;  /* 0x0000000408007986 */ /* 0x0019e2000c101b24 */
[----:B------:R-:W-:Y:S05]  /*b0b0*/  BRA `(.L_x_30497) ;  /* 0x0000000800c47947 */ /* 0x000fea0003800000 */
.L_x_30492:
        /* <DEDUP_REMOVED lines=12> */
.L_x_30506:
[----:B------:R-:W-:Y:S02]  /*b180*/  PRMT R4, R18, 0x8880, RZ ;  /* 0x0000888012047816 */ /* 0x000fe400000000ff */
[----:B------:R-:W-:Y:S02]  /*b190*/  CS2R R6, SRZ ;  /* 0x0000000000067805 */ /* 0x000fe4000001ff00 */
[----:B------:R-:W-:-:S06]  /*b1a0*/  PRMT R4, R4, 0x7710, RZ ;  /* 0x0000771004047816 */ /* 0x000fcc00000000ff */
[----:B------:R-:W0:Y:S02]  /*b1b0*/  I2F.F64.S16 R4, R4 ;  /* 0x0000000400047312 */ /* 0x000e240000101c00 */
[----:B0-----:R0:W-:Y:S01]  /*b1c0*/  STG.E.128 desc[UR36][R8.64], R4 ;  /* 0x0000000408007986 */ /* 0x0011e2000c101d24 */
[----:B------:R-:W-:Y:S05]  /*b1d0*/  BRA `(.L_x_30497) ;  /* 0x00000008007c7947 */ /* 0x000fea0003800000 */
.L_x_30505:
        /* <DEDUP_REMOVED lines=21> */
.L_x_30510:
[----:B------:R-:W-:Y:S05]  /*b330*/  BSYNC B0 ;  /* 0x0000000000007941 */ /* 0x000fea0003800000 */
.L_x_30509:
[----:B------:R-:W-:-:S05]  /*b340*/  LOP3.LUT R5, R0, R5, RZ, 0xfc, !PT ;  /* 0x0000000500057212 */ /* 0x000fca00078efcff */
[----:B------:R0:W-:Y:S01]  /*b350*/  STG.E.U8 desc[UR36][R8.64], R5 ;  /* 0x0000000508007986 */ /* 0x0001e2000c101124 */
[----:B------:R-:W-:Y:S05]  /*b360*/  BRA `(.L_x_30497) ;  /* 0x0000000800187947 */ /* 0x000fea0003800000 */
.L_x_30508:
        /* <DEDUP_REMOVED lines=13> */
.L_x_30512:
[----:B------:R-:W-:Y:S01]  /*b440*/  IMAD.MOV.U32 R0, RZ, RZ, 0x7f ;  /* 0x0000007fff007424 */ /* 0x000fe200078e00ff */
[----:B------:R-:W-:-:S04]  /*b450*/  ISETP.GT.U32.AND P0, PT, R3, 0x7f800000, PT ;  /* 0x7f8000000300780c */ /* 0x000fc80003f04070 */
[----:B------:R-:W-:-:S09]  /*b460*/  SEL R0, R0, 0x7c, P0 ;  /* 0x0000007c00007807 */ /* 0x000fd20000000000 */
.L_x_30513:
[----:B------:R-:W-:Y:S05]  /*b470*/  BSYNC B0 ;  /* 0x0000000000007941 */ /* 0x000fea0003800000 */
.L_x_30511:
[----:B------:R-:W-:-:S04]  /*b480*/  LOP3.LUT R3, R5, 0x80000000, RZ, 0xc0, !PT ;  /* 0x8000000005037812 */ /* 0x000fc800078ec0ff */
[----:B------:R-:W-:-:S04]  /*b490*/  SHF.R.U32.HI R3, RZ, 0x18, R3 ;  /* 0x00000018ff037819 */ /* 0x000fc80000011603 */
[----:B------:R-:W-:-:S05]  /*b4a0*/  LOP3.LUT R3, R0, R3, RZ, 0xfc, !PT ;  /* 0x0000000300037212 */ /* 0x000fca00078efcff */
[----:B------:R0:W-:Y:S01]  /*b4b0*/  STG.E.U8 desc[UR36][R8.64], R3 ;  /* 0x0000000308007986 */ /* 0x0001e2000c101124 */
[----:B------:R-:W-:Y:S05]  /*b4c0*/  BRA `(.L_x_30497) ;  /* 0x0000000400c07947 */ /* 0x000fea0003800000 */
.L_x_30507:
[----:B------:R-:W0:Y:S02]  /*b4d0*/  I2F.S8 R0, R18 ;  /* 0x0000001200007306 */ /* 0x000e240000001400 */
[----:B0-----:R-:W-:-:S05]  /*b4e0*/  F2FP.BF16.F32.PACK_AB R0, RZ, R0 ;  /* 0x00000000ff00723e */ /* 0x001fca00000010ff */
[----:B------:R0:W-:Y:S01]  /*b4f0*/  STG.E.U16 desc[UR36][R8.64], R0 ;  /* 0x0000000008007986 */ /* 0x0001e2000c101524 */
[----:B------:R-:W-:Y:S05]  /*b500*/  BRA `(.L_x_30497) ;  /* 0x0000000400b07947 */ /* 0x000fea0003800000 */
.L_x_30504:
        /* <DEDUP_REMOVED lines=12> */
.L_x_30516:
        /* <DEDUP_REMOVED lines=17> */
.L_x_30519:
[----:B------:R-:W-:-:S04]  /*b6e0*/  LOP3.LUT R3, R5, 0x80000000, RZ, 0xc0, !PT ;  /* 0x8000000005037812 */ /* 0x000fc800078ec0ff */
[----:B------:R-:W-:-:S04]  /*b6f0*/  SHF.R.U32.HI R3, RZ, 0x18, R3 ;  /* 0x00000018ff037819 */ /* 0x000fc80000011603 */
[----:B------:R-:W-:-:S04]  /*b700*/  LOP3.LUT R0, R0, R3, RZ, 0xfc, !PT ;  /* 0x0000000300007212 */ /* 0x000fc800078efcff */
[----:B------:R-:W-:-:S07]  /*b710*/  PRMT R4, R0, 0x7610, R4 ;  /* 0x0000761000047816 */ /* 0x000fce0000000004 */
.L_x_30518:
[----:B------:R-:W-:Y:S05]  /*b720*/  BSYNC B0 ;  /* 0x0000000000007941 */ /* 0x000fea0003800000 */
.L_x_30517:
[----:B------:R0:W-:Y:S01]  /*b730*/  STG.E.U8 desc[UR36][R8.64], R4 ;  /* 0x0000000408007986 */ /* 0x0001e2000c101124 */
[----:B------:R-:W-:Y:S05]  /*b740*/  BRA `(.L_x_30497) ;  /* 0x0000000400207947 */ /* 0x000fea0003800000 */
.L_x_30515:
        /* <DEDUP_REMOVED lines=17> */
.L_x_30522:
[----:B------:R-:W-:-:S04]  /*b860*/  LOP3.LUT R3, R5, 0x80000000, RZ, 0xc0, !PT ;  /* 0x8000000005037812 */ /* 0x000fc800078ec0ff */
[----:B------:R-:W-:-:S04]  /*b870*/  SHF.R.U32.HI R3, RZ, 0x18, R3 ;  /* 0x00000018ff037819 */ /* 0x000fc80000011603 */
[----:B------:R-:W-:-:S04]  /*b880*/  LOP3.LUT R0, R0, R3, RZ, 0xfc, !PT ;  /* 0x0000000300007212 */ /* 0x000fc800078efcff */
[----:B------:R-:W-:-:S07]  /*b890*/  PRMT R4, R0, 0x7610, R4 ;  /* 0x0000761000047816 */ /* 0x000fce0000000004 */
.L_x_30521:
[----:B------:R-:W-:Y:S05]  /*b8a0*/  BSYNC B0 ;  /* 0x0000000000007941 */ /* 0x000fea0003800000 */
.L_x_30520:
[----:B------:R0:W-:Y:S01]  /*b8b0*/  STG.E.U8 desc[UR36][R8.64], R4 ;  /* 0x0000000408007986 */ /* 0x0001e2000c101124 */
[----:B------:R-:W-:Y:S05]  /*b8c0*/  BRA `(.L_x_30497) ;  /* 0x0000000000c07947 */ /* 0x000fea0003800000 */
.L_x_30514:
        /* <DEDUP_REMOVED lines=22> */
.L_x_30496:
        /* <DEDUP_REMOVED lines=16> */
.L_x_30525:
[----:B------:R-:W-:Y:S05]  /*bb30*/  BRA `(.L_x_30497) ;  /* 0x0000000000247947 */ /* 0x000fea0003800000 */
.L_x_30524:
[----:B------:R-:W-:-:S04]  /*bb40*/  LOP3.LUT R18, R18, 0xffff, RZ, 0xc0, !PT ;  /* 0x0000ffff12127812 */ /* 0x000fc800078ec0ff */
[----:B------:R-:W-:-:S05]  /*bb50*/  PRMT R18, R18, 0x8880, RZ ;  /* 0x0000888012127816 */ /* 0x000fca00000000ff */
[----:B------:R-:W-:-:S05]  /*bb60*/  IMAD.MOV.U32 R4, RZ, RZ, R18 ;  /* 0x000000ffff047224 */ /* 0x000fca00078e0012 */
[----:B------:R-:W-:-:S05]  /*bb70*/  SHF.R.S32.HI R5, RZ, 0x1f, R4 ;  /* 0x0000001fff057819 */ /* 0x000fca0000011404 */
[----:B------:R0:W-:Y:S01]  /*bb80*/  STG.E.64 desc[UR36][R8.64], R4 ;  /* 0x0000000408007986 */ /* 0x0001e2000c101b24 */
[----:B------:R-:W-:Y:S05]  /*bb90*/  BRA `(.L_x_30497) ;  /* 0x00000000000c7947 */ /* 0x000fea0003800000 */
.L_x_30523:
[----:B------:R-:W-:-:S04]  /*bba0*/  LOP3.LUT R18, R18, 0xffff, RZ, 0xc0, !PT ;  /* 0x0000ffff12127812 */ /* 0x000fc800078ec0ff */
[----:B------:R-:W-:-:S05]  /*bbb0*/  PRMT R3, R18, 0x8880, RZ ;  /* 0x0000888012037816 */ /* 0x000fca00000000ff */
[----:B------:R0:W-:Y:S02]  /*bbc0*/  STG.E desc[UR36][R8.64], R3 ;  /* 0x0000000308007986 */ /* 0x0001e4000c101924 */
.L_x_30497:
[----:B------:R-:W-:-:S07]  /*bbd0*/  VIADD R25, R25, 0x80 ;  /* 0x0000008019197836 */ /* 0x000fce0000000000 */
.L_x_30457:
[----:B------:R-:W-:Y:S05]  /*bbe0*/  BSYNC B6 ;  /* 0x0000000000067941 */ /* 0x000fea0003800000 */
.L_x_30456:
        /* <DEDUP_REMOVED lines=21> */
.L_x_30529:
[----:B------:R-:W-:Y:S01]  /*bd40*/  STG.E.U8 desc[UR36][R2.64], R19 ;  /* 0x0000001302007986 */ /* 0x000fe2000c101124 */
[----:B------:R-:W-:Y:S05]  /*bd50*/  EXIT ;  /* 0x000000000000794d */ /* 0x000fea0003800000 */
.L_x_30528:
        /* <DEDUP_REMOVED lines=12> */
.L_x_30532:
[----:B------:R-:W-:-:S04]  /*be20*/  LOP3.LUT R19, R19, 0xffff, RZ, 0xc0, !PT ;  /* 0x0000ffff13137812 */ /* 0x000fc800078ec0ff */
[----:B------:R-:W-:-:S05]  /*be30*/  PRMT R5, R19, 0x8880, RZ ;  /* 0x0000888013057816 */ /* 0x000fca00000000ff */
[----:B------:R-:W-:Y:S01]  /*be40*/  STG.E desc[UR36][R2.64], R5 ;  /* 0x0000000502007986 */ /* 0x000fe2000c101924 */
[----:B------:R-:W-:Y:S05]  /*be50*/  EXIT ;  /* 0x000000000000794d */ /* 0x000fea0003800000 */
.L_x_30531:
[----:B------:R-:W-:-:S04]  /*be60*/  PRMT R5, R19, 0x8880, RZ ;  /* 0x0000888013057816 */ /* 0x000fc800000000ff */
[----:B------:R-:W-:-:S05]  /*be70*/  PRMT R5, R5, 0x7710, RZ ;  /* 0x0000771005057816 */ /* 0x000fca00000000ff */
[----:B------:R-:W-:Y:S01]  /*be80*/  STG.E.U16 desc[UR36][R2.64], R5 ;  /* 0x0000000502007986 */ /* 0x000fe2000c101524 */
[----:B------:R-:W-:Y:S05]  /*be90*/  EXIT ;  /* 0x000000000000794d */ /* 0x000fea0003800000 */
.L_x_30527:
        /* <DEDUP_REMOVED lines=9> */
.L_x_30534:
[----:B------:R-:W0:Y:S02]  /*bf30*/  I2F.S8 R0, R19 ;  /* 0x0000001300007306 */ /* 0x000e240000001400 */
[----:B0-----:R-:W-:-:S05]  /*bf40*/  F2FP.F16.F32.PACK_AB R0, RZ, R0 ;  /* 0x00000000ff00723e */ /* 0x001fca00000000ff */
[----:B------:R-:W-:Y:S01]  /*bf50*/  STG.E.U16 desc[UR36][R2.64], R0 ;  /* 0x0000000002007986 */ /* 0x000fe2000c101524 */
[----:B------:R-:W-:Y:S05]  /*bf60*/  EXIT ;  /* 0x000000000000794d */ /* 0x000fea0003800000 */
.L_x_30533:
        /* <DEDUP_REMOVED lines=10> */
.L_x_30536:
[----:B------:R-:W0:Y:S02]  /*c010*/  I2F.S8 R19, R19 ;  /* 0x0000001300137306 */ /* 0x000e240000001400 */
[----:B0-----:R-:W-:-:S04]  /*c020*/  F2FP.F16.F32.PACK_AB R5, RZ, R19 ;  /* 0x00000013ff05723e */ /* 0x001fc800000000ff */
[----:B------:R-:W-:-:S05]  /*c030*/  PRMT R5, R5, 0x5410, RZ ;  /* 0x0000541005057816 */ /* 0x000fca00000000ff */
[----:B------:R-:W-:Y:S01]  /*c040*/  STG.E desc[UR36][R2.64], R5 ;  /* 0x0000000502007986 */ /* 0x000fe2000c101924 */
[----:B------:R-:W-:Y:S05]  /*c050*/  EXIT ;  /* 0x000000000000794d */ /* 0x000fea0003800000 */
.L_x_30535:
[----:B------:R-:W-:-:S04]  /*c060*/  PRMT R4, R19, 0x8880, RZ ;  /* 0x0000888013047816 */ /* 0x000fc800000000ff */
[----:B------:R-:W-:-:S06]  /*c070*/  PRMT R4, R4, 0x7710, RZ ;  /* 0x0000771004047816 */ /* 0x000fcc00000000ff */
[----:B------:R-:W0:Y:S02]  /*c080*/  I2F.F64.S16 R4, R4 ;  /* 0x0000000400047312 */ /* 0x000e240000101c00 */
[----:B0-----:R-:W-:Y:S01]  /*c090*/  STG.E.64 desc[UR36][R2.64], R4 ;  /* 0x0000000402007986 */ /* 0x001fe2000c101b24 */
[----:B------:R-:W-:Y:S05]  /*c0a0*/  EXIT ;  /* 0x000000000000794d */ /* 0x000fea0003800000 */
.L_x_30526:
        /* <DEDUP_REMOVED lines=12> */
.L_x_30539:
[----:B------:R-:W-:Y:S02]  /*c170*/  PRMT R4, R19, 0x8880, RZ ;  /* 0x0000888013047816 */ /* 0x000fe400000000ff */
[----:B------:R-:W-:Y:S02]  /*c180*/  CS2R R6, SRZ ;  /* 0x0000000000067805 */ /* 0x000fe4000001ff00 */
[----:B------:R-:W-:-:S06]  /*c190*/  PRMT R4, R4, 0x7710, RZ ;  /* 0x0000771004047816 */ /* 0x000fcc00000000ff */
[----:B------:R-:W0:Y:S02]  /*c1a0*/  I2F.F64.S16 R4, R4 ;  /* 0x0000000400047312 */ /* 0x000e240000101c00 */
[----:B0-----:R-:W-:Y:S01]  /*c1b0*/  STG.E.128 desc[UR36][R2.64], R4 ;  /* 0x0000000402007986 */ /* 0x001fe2000c101d24 */
[----:B------:R-:W-:Y:S05]  /*c1c0*/  EXIT ;  /* 0x000000000000794d */ /* 0x000fea0003800000 */
.L_x_30538:
        /* <DEDUP_REMOVED lines=21> */
.L_x_30543:
[----:B------:R-:W-:Y:S05]  /*c320*/  BSYNC B0 ;  /* 0x0000000000007941 */ /* 0x000fea0003800000 */
.L_x_30542:
[----:B------:R-:W-:-:S05]  /*c330*/  LOP3.LUT R5, R0, R5, RZ, 0xfc, !PT ;  /* 0x0000000500057212 */ /* 0x000fca00078efcff */
[----:B------:R-:W-:Y:S01]  /*c340*/  STG.E.U8 desc[UR36][R2.64], R5 ;  /* 0x0000000502007986 */ /* 0x000fe2000c101124 */
[----:B------:R-:W-:Y:S05]  /*c350*/  EXIT ;  /* 0x000000000000794d */ /* 0x000fea0003800000 */
.L_x_30541:
        /* <DEDUP_REMOVED lines=13> */
.L_x_30545:
[----:B------:R-:W-:Y:S01]  /*c430*/  IMAD.MOV.U32 R0, RZ, RZ, 0x7f ;  /* 0x0000007fff007424 */ /* 0x000fe200078e00ff */
[----:B------:R-:W-:-:S04]  /*c440*/  ISETP.GT.U32.AND P0, PT, R4, 0x7f800000, PT ;  /* 0x7f8000000400780c */ /* 0x000fc80003f04070 */
[----:B------:R-:W-:-:S09]  /*c450*/  SEL R0, R0, 0x7c, P0 ;  /* 0x0000007c00007807 */ /* 0x000fd20000000000 */
.L_x_30546:
[----:B------:R-:W-:Y:S05]  /*c460*/  BSYNC B0 ;  /* 0x0000000000007941 */ /* 0x000fea0003800000 */
.L_x_30544:
[----:B------:R-:W-:-:S04]  /*c470*/  LOP3.LUT R4, R19, 0x80000000, RZ, 0xc0, !PT ;  /* 0x8000000013047812 */ /* 0x000fc800078ec0ff */
[----:B------:R-:W-:-:S04]  /*c480*/  SHF.R.U32.HI R5, RZ, 0x18, R4 ;  /* 0x00000018ff057819 */ /* 0x000fc80000011604 */
[----:B------:R-:W-:-:S05]  /*c490*/  LOP3.LUT R5, R0, R5, RZ, 0xfc, !PT ;  /* 0x0000000500057212 */ /* 0x000fca00078efcff */
[----:B------:R-:W-:Y:S01]  /*c4a0*/  STG.E.U8 desc[UR36][R2.64], R5 ;  /* 0x0000000502007986 */ /* 0x000fe2000c101124 */
[----:B------:R-:W-:Y:S05]  /*c4b0*/  EXIT ;  /* 0x000000000000794d */ /* 0x000fea0003800000 */
.L_x_30540:
[----:B------:R-:W0:Y:S02]  /*c4c0*/  I2F.S8 R0, R19 ;  /* 0x0000001300007306 */ /* 0x000e240000001400 */
[----:B0-----:R-:W-:-:S05]  /*c4d0*/  F2FP.BF16.F32.PACK_AB R0, RZ, R0 ;  /* 0x00000000ff00723e */ /* 0x001fca00000010ff */
[----:B------:R-:W-:Y:S01]  /*c4e0*/  STG.E.U16 desc[UR36][R2.64], R0 ;  /* 0x0000000002007986 */ /* 0x000fe2000c101524 */
[----:B------:R-:W-:Y:S05]  /*c4f0*/  EXIT ;  /* 0x000000000000794d */ /* 0x000fea0003800000 */
.L_x_30537:
        /* <DEDUP_REMOVED lines=12> */
.L_x_30549:
        /* <DEDUP_REMOVED lines=17> */
.L_x_30552:
[----:B------:R-:W-:-:S04]  /*c6d0*/  LOP3.LUT R0, R19, 0x80000000, RZ, 0xc0, !PT ;  /* 0x8000000013007812 */ /* 0x000fc800078ec0ff */
[----:B------:R-:W-:-:S04]  /*c6e0*/  SHF.R.U32.HI R5, RZ, 0x18, R0 ;  /* 0x00000018ff057819 */ /* 0x000fc80000011600 */
[----:B------:R-:W-:-:S04]  /*c6f0*/  LOP3.LUT R4, R4, R5, RZ, 0xfc, !PT ;  /* 0x0000000504047212 */ /* 0x000fc800078efcff */
[----:B------:R-:W-:-:S07]  /*c700*/  PRMT R0, R4, 0x7610, R0 ;  /* 0x0000761004007816 */ /* 0x000fce0000000000 */
.L_x_30551:
[----:B------:R-:W-:Y:S05]  /*c710*/  BSYNC B0 ;  /* 0x0000000000007941 */ /* 0x000fea0003800000 */
.L_x_30550:
[----:B------:R-:W-:Y:S01]  /*c720*/  STG.E.U8 desc[UR36][R2.64], R0 ;  /* 0x0000000002007986 */ /* 0x000fe2000c101124 */
[----:B------:R-:W-:Y:S05]  /*c730*/  EXIT ;  /* 0x000000000000794d */ /* 0x000fea0003800000 */
.L_x_30548:
        /* <DEDUP_REMOVED lines=17> */
.L_x_30555:
[----:B------:R-:W-:-:S04]  /*c850*/  LOP3.LUT R0, R19, 0x80000000, RZ, 0xc0, !PT ;  /* 0x8000000013007812 */ /* 0x000fc800078ec0ff */
[----:B------:R-:W-:-:S04]  /*c860*/  SHF.R.U32.HI R5, RZ, 0x18, R0 ;  /* 0x00000018ff057819 */ /* 0x000fc80000011600 */
[----:B------:R-:W-:-:S04]  /*c870*/  LOP3.LUT R4, R4, R5, RZ, 0xfc, !PT ;  /* 0x0000000504047212 */ /* 0x000fc800078efcff */
[----:B------:R-:W-:-:S07]  /*c880*/  PRMT R0, R4, 0x7610, R0 ;  /* 0x0000761004007816 */ /* 0x000fce0000000000 */
.L_x_30554:
[----:B------:R-:W-:Y:S05]  /*c890*/  BSYNC B0 ;  /* 0x0000000000007941 */ /* 0x000fea0003800000 */
.L_x_30553:
[----:B------:R-:W-:Y:S01]  /*c8a0*/  STG.E.U8 desc[UR36][R2.64], R0 ;  /* 0x0000000002007986 */ /* 0x000fe2000c101124 */
[----:B------:R-:W-:Y:S05]  /*c8b0*/  EXIT ;  /* 0x000000000000794d */ /* 0x000fea0003800000 */
.L_x_30547:
        /* <DEDUP_REMOVED lines=22> */
.L_x_30530:
        /* <DEDUP_REMOVED lines=16> */
.L_x_30558:
[----:B------:R-:W-:Y:S05]  /*cb20*/  EXIT ;  /* 0x000000000000794d */ /* 0x000fea0003800000 */
.L_x_30557:
[----:B------:R-:W-:-:S04]  /*cb30*/  LOP3.LUT R19, R19, 0xffff, RZ, 0xc0, !PT ;  /* 0x0000ffff13137812 */ /* 0x000fc800078ec0ff */
[----:B------:R-:W-:-:S05]  /*cb40*/  PRMT R19, R19, 0x8880, RZ ;  /* 0x0000888013137816 */ /* 0x000fca00000000ff */
[----:B------:R-:W-:-:S05]  /*cb50*/  IMAD.MOV.U32 R4, RZ, RZ, R19 ;  /* 0x000000ffff047224 */ /* 0x000fca00078e0013 */
[----:B------:R-:W-:-:S05]  /*cb60*/  SHF.R.S32.HI R5, RZ, 0x1f, R4 ;  /* 0x0000001fff057819 */ /* 0x000fca0000011404 */
[----:B------:R-:W-:Y:S01]  /*cb70*/  STG.E.64 desc[UR36][R2.64], R4 ;  /* 0x0000000402007986 */ /* 0x000fe2000c101b24 */
[----:B------:R-:W-:Y:S05]  /*cb80*/  EXIT ;  /* 0x000000000000794d */ /* 0x000fea0003800000 */
.L_x_30556:
[----:B------:R-:W-:-:S04]  /*cb90*/  LOP3.LUT R19, R19, 0xffff, RZ, 0xc0, !PT ;  /* 0x0000ffff13137812 */ /* 0x000fc800078ec0ff */
[----:B------:R-:W-:-:S05]  /*cba0*/  PRMT R5, R19, 0x8880, RZ ;  /* 0x0000888013057816 */ /* 0x000fca00000000ff */
[----:B------:R-:W-:Y:S01]  /*cbb0*/  STG.E desc[UR36][R2.64], R5 ;  /* 0x0000000502007986 */ /* 0x000fe2000c101924 */
[----:B------:R-:W-:Y:S05]  /*cbc0*/  EXIT ;  /* 0x000000000000794d */ /* 0x000fea0003800000 */
.L_x_30559:
        /* <DEDUP_REMOVED lines=11> */
.L_x_44037:


//--------------------- .text._ZN2at6native18elementwise_kernelILi128ELi4EZNS0_22gpu_kernel_impl_nocastINS0_13BinaryFunctorIN3c108BFloat16ES5_bZZZNS0_23logical_and_kernel_cudaERNS_14TensorIteratorEENKUlvE0_clEvENKUlvE8_clEvEUlS5_S5_E_EEEEvRNS_18TensorIteratorBaseERKT_EUliE_EEviT1_ --------------------------
	.section	.text._ZN2at6native18elementwise_kernelILi128ELi4EZNS0_22gpu_kernel_impl_nocastINS0_13BinaryFunctorIN3c108BFloat16ES5_bZZZNS0_23logical_and_kernel_cudaERNS_14TensorIteratorEENKUlvE0_clEvENKUlvE8_clEvEUlS5_S5_E_EEEEvRNS_18TensorIteratorBaseERKT_EUliE_EEviT1_,"ax",@progbits
	.align	128
        .global         _ZN2at6native18elementwise_kernelILi128ELi4EZNS0_22gpu_kernel_impl_nocastINS0_13BinaryFunctorIN3c108BFloat16ES5_bZZZNS0_23logical_and_kernel_cudaERNS_14TensorIteratorEENKUlvE0_clEvENKUlvE8_clEvEUlS5_S5_E_EEEEvRNS_18TensorIteratorBaseERKT_EUliE_EEviT1_
        .type           _ZN2at6native18elementwise_kernelILi128ELi4EZNS0_22gpu_kernel_impl_nocastINS0_13BinaryFunctorIN3c108BFloat16ES5_bZZZNS0_23logical_and_kernel_cudaERNS_14TensorIteratorEENKUlvE0_clEvENKUlvE8_clEvEUlS5_S5_E_EEEEvRNS_18TensorIteratorBaseERKT_EUliE_EEviT1_,@function
        .size           _ZN2at6native18elementwise_kernelILi128ELi4EZNS0_22gpu_kernel_impl_nocastINS0_13BinaryFunctorIN3c108BFloat16ES5_bZZZNS0_23logical_and_kernel_cudaERNS_14TensorIteratorEENKUlvE0_clEvENKUlvE8_clEvEUlS5_S5_E_EEEEvRNS_18TensorIteratorBaseERKT_EUliE_EEviT1_,(.L_x_44038 - _ZN2at6native18elementwise_kernelILi128ELi4EZNS0_22gpu_kernel_impl_nocastINS0_13BinaryFunctorIN3c108BFloat16ES5_bZZZNS0_23logical_and_kernel_cudaERNS_14TensorIteratorEENKUlvE0_clEvENKUlvE8_clEvEUlS5_S5_E_EEEEvRNS_18TensorIteratorBaseERKT_EUliE_EEviT1_)
        .other          _ZN2at6native18elementwise_kernelILi128ELi4EZNS0_22gpu_kernel_impl_nocastINS0_13BinaryFunctorIN3c108BFloat16ES5_bZZZNS0_23logical_and_kernel_cudaERNS_14TensorIteratorEENKUlvE0_clEvENKUlvE8_clEvEUlS5_S5_E_EEEEvRNS_18TensorIteratorBaseERKT_EUliE_EEviT1_,@"STO_CUDA_ENTRY STV_DEFAULT"
_ZN2at6native18elementwise_kernelILi128ELi4EZNS0_22gpu_kernel_impl_nocastINS0_13BinaryFunctorIN3c108BFloat16ES5_bZZZNS0_23logical_and_kernel_cudaERNS_14TensorIteratorEENKUlvE0_clEvENKUlvE8_clEvEUlS5_S5_E_EEEEvRNS_18TensorIteratorBaseERKT_EUliE_EEviT1_:
.text._ZN2at6native18elementwise_kernelILi128ELi4EZNS0_22gpu_kernel_impl_nocastINS0_13BinaryFunctorIN3c108BFloat16ES5_bZZZNS0_23logical_and_kernel_cudaERNS_14TensorIteratorEENKUlvE0_clEvENKUlvE8_clEvEUlS5_S5_E_EEEEvRNS_18TensorIteratorBaseERKT_EUliE_EEviT1_:
        /* <DEDUP_REMOVED lines=363> */
.L_x_30562:
[----:B------:R-:W-:Y:S02]  /*16b0*/  ULDC.64 UR8, c[0x0][0x480] ;  /* 0x0001200000087ab9 */ /* 0x000fe40000000a00 */
[----:B------:R-:W-:-:S04]  /*16c0*/  IADD3 R6, P0, R2, UR8, RZ ;  /* 0x0000000802067c10 */ /* 0x000fc8000ff1e0ff */
[----:B------:R-:W-:Y:S01]  /*16d0*/  IADD3.X R7, RZ, UR9, RZ, P0, !PT ;  /* 0x00000009ff077c10 */ /* 0x000fe200087fe4ff */
[----:B------:R-:W-:-:S04]  /*16e0*/  ULDC.64 UR8, c[0x0][0x488] ;  /* 0x0001220000087ab9 */ /* 0x000fc80000000a00 */
[----:B------:R-:W2:Y:S01]  /*16f0*/  LDG.E.U16 R6, desc[UR4][R6.64] ;  /* 0x0000000406067981 */ /* 0x000ea2000c1e1500 */
[----:B------:R-:W-:-:S04]  /*1700*/  IADD3 R8, P0, R0, UR8, RZ ;  /* 0x0000000800087c10 */ /* 0x000fc8000ff1e0ff */
[----:B------:R-:W-:Y:S01]  /*1710*/  IADD3.X R9, RZ, UR9, RZ, P0, !PT ;  /* 0x00000009ff097c10 */ /* 0x000fe200087fe4ff */
[----:B------:R-:W-:-:S04]  /*1720*/  ULDC.64 UR8, c[0x0][0x478] ;  /* 0x00011e0000087ab9 */ /* 0x000fc80000000a00 */
[----:B------:R-:W3:Y:S01]  /*1730*/  LDG.E.U16 R8, desc[UR4][R8.64] ;  /* 0x0000000408087981 */ /* 0x000ee2000c1e1500 */
[----:B------:R-:W-:Y:S02]  /*1740*/  IADD3 R4, P2, R5, UR8, RZ ;  /* 0x0000000805047c10 */ /* 0x000fe4000ff5e0ff */
[----:B------:R-:W-:Y:S02]  /*1750*/  PRMT R11, RZ, 0x7610, R11 ;  /* 0x00007610ff0b7816 */ /* 0x000fe4000000000b */
[----:B------:R-:W-:Y:S02]  /*1760*/  IADD3.X R5, RZ, UR9, RZ, P2, !PT ;  /* 0x00000009ff057c10 */ /* 0x000fe400097fe4ff */
[----:B------:R-:W-:Y:S02]  /*1770*/  IADD3 R3, R3, 0x80, RZ ;  /* 0x0000008003037810 */ /* 0x000fe40007ffe0ff */
[----:B--2---:R-:W-:-:S04]  /*1780*/  SHF.L.U32 R0, R6, 0x10, RZ ;  /* 0x0000001006007819 */ /* 0x004fc800000006ff */
[----:B------:R-:W-:-:S13]  /*1790*/  FSETP.NEU.FTZ.AND P1, PT, R0, RZ, PT ;  /* 0x000000ff0000720b */ /* 0x000fda0003f3d000 */
[----:B---3--:R-:W-:-:S04]  /*17a0*/  @P1 SHF.L.U32 R0, R8, 0x10, RZ ;  /* 0x0000001008001819 */ /* 0x008fc800000006ff */
[----:B------:R-:W-:-:S04]  /*17b0*/  @P1 FSETP.NEU.FTZ.AND P0, PT, R0, RZ, PT ;  /* 0x000000ff0000120b */ /* 0x000fc80003f1d000 */
[----:B------:R-:W-:-:S05]  /*17c0*/  @P1 SEL R11, RZ, 0x1, !P0 ;  /* 0x00000001ff0b1807 */ /* 0x000fca0004000000 */
[----:B------:R0:W-:Y:S04]  /*17d0*/  STG.E.U8 desc[UR4][R4.64], R11 ;  /* 0x0000000b04007986 */ /* 0x0001e8000c101104 */
.L_x_30561:
[----:B------:R-:W-:Y:S05]  /*17e0*/  BSYNC B0 ;  /* 0x0000000000007941 */ /* 0x000fea0003800000 */
.L_x_30560:
        /* <DEDUP_REMOVED lines=356> */
.L_x_30565:
        /* <DEDUP_REMOVED lines=17> */
[----:B------:R-:W-:Y:S02]  /*2f40*/  @P1 SEL R11, RZ, 0x1, !P0 ;  /* 0x00000001ff0b1807 */ /* 0x000fe40004000000 */
        /* <DEDUP_REMOVED lines=356> */
.L_x_30566:
        /* <DEDUP_REMOVED lines=19> */
.L_x_30564:
[----:B------:R-:W-:Y:S05]  /*46c0*/  BSYNC B0 ;  /* 0x0000000000007941 */ /* 0x000fea0003800000 */
.L_x_30563:
        /* <DEDUP_REMOVED lines=355> */
.L_x_30567:
        /* <DEDUP_REMOVED lines=12> */
[----:B--2---:R-:W-:-:S04]  /*5dc0*/  SHF.L.U32 R0, R2, 0x10, RZ ;  /* 0x0000001002007819 */ /* 0x004fc800000006ff */
[----:B------:R-:W-:-:S13]  /*5dd0*/  FSETP.NEU.FTZ.AND P1, PT, R0, RZ, PT ;  /* 0x000000ff0000720b */ /* 0x000fda0003f3d000 */
[----:B---3--:R-:W-:-:S04]  /*5de0*/  @P1 SHF.L.U32 R0, R6, 0x10, RZ ;  /* 0x0000001006001819 */ /* 0x008fc800000006ff */
[----:B------:R-:W-:-:S04]  /*5df0*/  @P1 FSETP.NEU.FTZ.AND P0, PT, R0, RZ, PT ;  /* 0x000000ff0000120b */ /* 0x000fc80003f1d000 */
[----:B------:R-:W-:-:S05]  /*5e00*/  @P1 SEL R9, RZ, 0x1, !P0 ;  /* 0x00000001ff091807 */ /* 0x000fca0004000000 */
[----:B------:R-:W-:Y:S01]  /*5e10*/  STG.E.U8 desc[UR4][R4.64], R9 ;  /* 0x0000000904007986 */ /* 0x000fe2000c101104 */
[----:B------:R-:W-:Y:S05]  /*5e20*/  EXIT ;  /* 0x000000000000794d */ /* 0x000fea0003800000 */
.L_x_30568:
        /* <DEDUP_REMOVED lines=13> */
.L_x_44038:


//--------------------- .text._ZN2at6native27unrolled_elementwise_kernelINS0_13BinaryFunctorIN3c108BFloat16ES4_bZZZNS0_23logical_and_kernel_cudaERNS_14TensorIteratorEENKUlvE0_clEvENKUlvE8_clEvEUlS4_S4_E_EESt5arrayIPcLm3EELi4E23TrivialOffsetCalculatorILi2EjESE_ILi1EjENS0_6memory15LoadWithoutCastENSH_16StoreWithoutCastEEEviT_T0_T2_T3_T4_T5_ --------------------------
	.section	.text._ZN2at6native27unrolled_elementwise_kernelINS0_13BinaryFunctorIN3c108BFloat16ES4_bZZZNS0_23logical_and_kernel_cudaERNS_14TensorIteratorEENKUlvE0_clEvENKUlvE8_clEvEUlS4_S4_E_EESt5arrayIPcLm3EELi4E23TrivialOffsetCalculatorILi2EjESE_ILi1EjENS0_6memory15LoadWithoutCastENSH_16StoreWithoutCastEEEviT_T0_T2_T3_T4_T5_,"ax",@progbits
	.align	128
        .global         _ZN2at6native27unrolled_elementwise_kernelINS0_13BinaryFunctorIN3c108BFloat16ES4_bZZZNS0_23logical_and_kernel_cudaERNS_14TensorIteratorEENKUlvE0_clEvENKUlvE8_clEvEUlS4_S4_E_EESt5arrayIPcLm3EELi4E23TrivialOffsetCalculatorILi2EjESE_ILi1EjENS0_6memory15LoadWithoutCastENSH_16StoreWithoutCastEEEviT_T0_T2_T3_T4_T5_
        .type           _ZN2at6native27unrolled_elementwise_kernelINS0_13BinaryFunctorIN3c108BFloat16ES4_bZZZNS0_23logical_and_kernel_cudaERNS_14TensorIteratorEENKUlvE0_clEvENKUlvE8_clEvEUlS4_S4_E_EESt5arrayIPcLm3EELi4E23TrivialOffsetCalculatorILi2EjESE_ILi1EjENS0_6memory15LoadWithoutCastENSH_16StoreWithoutCastEEEviT_T0_T2_T3_T4_T5_,@function
        .size           _ZN2at6native27unrolled_elementwise_kernelINS0_13BinaryFunctorIN3c108BFloat16ES4_bZZZNS0_23logical_and_kernel_cudaERNS_14TensorIteratorEENKUlvE0_clEvENKUlvE8_clEvEUlS4_S4_E_EESt5arrayIPcLm3EELi4E23TrivialOffsetCalculatorILi2EjESE_ILi1EjENS0_6memory15LoadWithoutCastENSH_16StoreWithoutCastEEEviT_T0_T2_T3_T4_T5_,(.L_x_44039 - _ZN2at6native27unrolled_elementwise_kernelINS0_13BinaryFunctorIN3c108BFloat16ES4_bZZZNS0_23logical_and_kernel_cudaERNS_14TensorIteratorEENKUlvE0_clEvENKUlvE8_clEvEUlS4_S4_E_EESt5arrayIPcLm3EELi4E23TrivialOffsetCalculatorILi2EjESE_ILi1EjENS0_6memory15LoadWithoutCastENSH_16StoreWithoutCastEEEviT_T0_T2_T3_T4_T5_)
        .other          _ZN2at6native27unrolled_elementwise_kernelINS0_13BinaryFunctorIN3c108BFloat16ES4_bZZZNS0_23logical_and_kernel_cudaERNS_14TensorIteratorEENKUlvE0_clEvENKUlvE8_clEvEUlS4_S4_E_EESt5arrayIPcLm3EELi4E23TrivialOffsetCalculatorILi2EjESE_ILi1EjENS0_6memory15LoadWithoutCastENSH_16StoreWithoutCastEEEviT_T0_T2_T3_T4_T5_,@"STO_CUDA_ENTRY STV_DEFAULT"
_ZN2at6native27unrolled_elementwise_kernelINS0_13BinaryFunctorIN3c108BFloat16ES4_bZZZNS0_23logical_and_kernel_cudaERNS_14TensorIteratorEENKUlvE0_clEvENKUlvE8_clEvEUlS4_S4_E_EESt5arrayIPcLm3EELi4E23TrivialOffsetCalculatorILi2EjESE_ILi1EjENS0_6memory15LoadWithoutCastENSH_16StoreWithoutCastEEEviT_T0_T2_T3_T4_T5_:
.text._ZN2at6native27unrolled_elementwise_kernelINS0_13BinaryFunctorIN3c108BFloat16ES4_bZZZNS0_23logical_and_kernel_cudaERNS_14TensorIteratorEENKUlvE0_clEvENKUlvE8_clEvEUlS4_S4_E_EESt5arrayIPcLm3EELi4E23TrivialOffsetCalculatorILi2EjESE_ILi1EjENS0_6memory15LoadWithoutCastENSH_16StoreWithoutCastEEEviT_T0_T2_T3_T4_T5_:
        /* <DEDUP_REMOVED lines=51> */
[----:B-1----:R-:W-:-:S02]  /*0330*/  IMAD.MOV.U32 R4, RZ, RZ, R15 ;  /* 0x000000ffff047224 */ /* 0x002fc400078e000f */
[----:B------:R-:W-:Y:S02]  /*0340*/  @!P0 IMAD R5, R12, 0x200, R15 ;  /* 0x000002000c058824 */ /* 0x000fe400078e020f */
[C---:B------:R-:W-:Y:S02]  /*0350*/  VIADD R10, R4.reuse, 0x80 ;  /* 0x00000080040a7836 */ /* 0x040fe40000000000 */
[C---:B--2---:R-:W-:Y:S01]  /*0360*/  VIADD R6, R4.reuse, 0x100 ;  /* 0x0000010004067836 */ /* 0x044fe20000000000 */
[----:B0-----:R-:W-:Y:S01]  /*0370*/  @!P0 IADD3 R2, P5, R5, R2, RZ ;  /* 0x0000000205028210 */ /* 0x001fe20007fbe0ff */
        /* <DEDUP_REMOVED lines=9> */
[----:B-----5:R-:W-:Y:S01]  /*0410*/  IMAD.U32 R14, R14, 0x10000, RZ ;  /* 0x000100000e0e7824 */ /* 0x020fe200078e00ff */
[----:B------:R-:W-:-:S04]  /*0420*/  PRMT R5, RZ, 0x7610, R5 ;  /* 0x00007610ff057816 */ /* 0x000fc80000000005 */
[----:B------:R-:W-:-:S13]  /*0430*/  FSETP.NEU.FTZ.AND P6, PT, R14, RZ, PT ;  /* 0x000000ff0e00720b */ /* 0x000fda0003fdd000 */
[----:B------:R-:W-:-:S05]  /*0440*/  @P6 IMAD.U32 R21, R21, 0x10000, RZ ;  /* 0x0001000015156824 */ /* 0x000fca00078e00ff */
[----:B------:R-:W-:-:S04]  /*0450*/  @P6 FSETP.NEU.FTZ.AND P5, PT, R21, RZ, PT ;  /* 0x000000ff1500620b */ /* 0x000fc80003fbd000 */
[----:B------:R-:W-:-:S04]  /*0460*/  @P6 SEL R6, RZ, 0x1, !P5 ;  /* 0x00000001ff066807 */ /* 0x000fc80006800000 */
[----:B------:R-:W-:-:S07]  /*0470*/  @P6 PRMT R5, R6, 0x7610, R5 ;  /* 0x0000761006056816 */ /* 0x000fce0000000005 */
.L_x_30570:
[----:B------:R-:W-:Y:S05]  /*0480*/  BSYNC B0 ;  /* 0x0000000000007941 */ /* 0x000fea0003800000 */
.L_x_30569:
        /* <DEDUP_REMOVED lines=9> */
.L_x_30572:
[----:B------:R-:W-:Y:S05]  /*0520*/  BSYNC B0 ;  /* 0x0000000000007941 */ /* 0x000fea0003800000 */
.L_x_30571:
        /* <DEDUP_REMOVED lines=9> */
.L_x_30574:
[----:B------:R-:W-:Y:S05]  /*05c0*/  BSYNC B0 ;  /* 0x0000000000007941 */ /* 0x000fea0003800000 */
.L_x_30573:
        /* <DEDUP_REMOVED lines=9> */
.L_x_30576:
[----:B------:R-:W-:Y:S05]  /*0660*/  BSYNC B0 ;  /* 0x0000000000007941 */ /* 0x000fea0003800000 */
.L_x_30575:
        /* <DEDUP_REMOVED lines=12> */
[----:B------:R-:W-:-:S05]  /*0730*/  @!P1 IADD3 R6, P2, R6, UR6, RZ ;  /* 0x0000000606069c10 */ /* 0x000fca000ff5e0ff */
[----:B------:R-:W-:-:S05]  /*0740*/  @!P1 IMAD.X R7, RZ, RZ, UR7, P2 ;  /* 0x00000007ff079e24 */ /* 0x000fca00090e06ff */
[----:B------:R1:W-:Y:S03]  /*0750*/  @!P1 STG.E.U8 desc[UR4][R6.64], R8 ;  /* 0x0000000806009986 */ /* 0x0003e6000c101104 */
.L_x_30578:
[----:B------:R-:W-:Y:S05]  /*0760*/  BSYNC B0 ;  /* 0x0000000000007941 */ /* 0x000fea0003800000 */
.L_x_30577:
        /* <DEDUP_REMOVED lines=8> */
.L_x_30579:
        /* <DEDUP_REMOVED lines=9> */
.L_x_44039:


//--------------------- .text._ZN2at6native29vectorized_elementwise_kernelILi2ENS0_13BinaryFunctorIN3c108BFloat16ES4_bZZZNS0_23logical_and_kernel_cudaERNS_14TensorIteratorEENKUlvE0_clEvENKUlvE8_clEvEUlS4_S4_E_EESt5arrayIPcLm3EEEEviT0_T1_ --------------------------
	.section	.text._ZN2at6native29vectorized_elementwise_kernelILi2ENS0_13BinaryFunctorIN3c108BFloat16ES4_bZZZNS0_23logical_and_kernel_cudaERNS_14TensorIteratorEENKUlvE0_clEvENKUlvE8_clEvEUlS4_S4_E_EESt5arrayIPcLm3EEEEviT0_T1_,"ax",@progbits
	.align	128
        .global         _ZN2at6native29vectorized_elementwise_kernelILi2ENS0_13BinaryFunctorIN3c108BFloat16ES4_bZZZNS0_23logical_and_kernel_cudaERNS_14TensorIteratorEENKUlvE0_clEvENKUlvE8_clEvEUlS4_S4_E_EESt5arrayIPcLm3EEEEviT0_T1_
        .type           _ZN2at6native29vectorized_elementwise_kernelILi2ENS0_13BinaryFunctorIN3c108BFloat16ES4_bZZZNS0_23logical_and_kernel_cudaERNS_14TensorIteratorEENKUlvE0_clEvENKUlvE8_clEvEUlS4_S4_E_EESt5arrayIPcLm3EEEEviT0_T1_,@function
        .size           _ZN2at6native29vectorized_elementwise_kernelILi2ENS0_13BinaryFunctorIN3c108BFloat16ES4_bZZZNS0_23logical_and_kernel_cudaERNS_14TensorIteratorEENKUlvE0_clEvENKUlvE8_clEvEUlS4_S4_E_EESt5arrayIPcLm3EEEEviT0_T1_,(.L_x_44040 - _ZN2at6native29vectorized_elementwise_kernelILi2ENS0_13BinaryFunctorIN3c108BFloat16ES4_bZZZNS0_23logical_and_kernel_cudaERNS_14TensorIteratorEENKUlvE0_clEvENKUlvE8_clEvEUlS4_S4_E_EESt5arrayIPcLm3EEEEviT0_T1_)
        .other          _ZN2at6native29vectorized_elementwise_kernelILi2ENS0_13BinaryFunctorIN3c108BFloat16ES4_bZZZNS0_23logical_and_kernel_cudaERNS_14TensorIteratorEENKUlvE0_clEvENKUlvE8_clEvEUlS4_S4_E_EESt5arrayIPcLm3EEEEviT0_T1_,@"STO_CUDA_ENTRY STV_DEFAULT"
_ZN2at6native29vectorized_elementwise_kernelILi2ENS0_13BinaryFunctorIN3c108BFloat16ES4_bZZZNS0_23logical_and_kernel_cudaERNS_14TensorIteratorEENKUlvE0_clEvENKUlvE8_clEvEUlS4_S4_E_EESt5arrayIPcLm3EEEEviT0_T1_:
.text._ZN2at6native29vectorized_elementwise_kernelILi2ENS0_13BinaryFunctorIN3c108BFloat16ES4_bZZZNS0_23logical_and_kernel_cudaERNS_14TensorIteratorEENKUlvE0_clEvENKUlvE8_clEvEUlS4_S4_E_EESt5arrayIPcLm3EEEEviT0_T1_:
        /* <DEDUP_REMOVED lines=24> */
[----:B---3--:R-:W-:-:S05]  /*0180*/  PRMT R10, R11, 0x7632, R10 ;  /* 0x000076320b0a7816 */ /* 0x008fca000000000a */
[----:B------:R-:W-:Y:S02]  /*0190*/  IMAD.U32 R10, R10, 0x10000, RZ ;  /* 0x000100000a0a7824 */ /* 0x000fe400078e00ff */
[----:B------:R-:W-:-:S03]  /*01a0*/  IMAD.U32 R4, R11, 0x10000, RZ ;  /* 0x000100000b047824 */ /* 0x000fc600078e00ff */
[----:B------:R-:W-:Y:S02]  /*01b0*/  FSETP.NEU.FTZ.AND P1, PT, R10, RZ, PT ;  /* 0x000000ff0a00720b */ /* 0x000fe40003f3d000 */
[----:B------:R-:W-:Y:S02]  /*01c0*/  FSETP.NEU.FTZ.AND P6, PT, R4, RZ, PT ;  /* 0x000000ff0400720b */ /* 0x000fe40003fdd000 */
[----:B-----5:R-:W-:Y:S01]  /*01d0*/  PRMT R10, R16, 0x7632, R10 ;  /* 0x00007632100a7816 */ /* 0x020fe2000000000a */
[C---:B--2---:R-:W-:Y:S01]  /*01e0*/  IMAD.U32 R4, R12.reuse, 0x10000, RZ ;  /* 0x000100000c047824 */ /* 0x044fe200078e00ff */
[----:B0-----:R-:W-:-:S07]  /*01f0*/  PRMT R7, R12, 0x7632, R7 ;  /* 0x000076320c077816 */ /* 0x001fce0000000007 */
[----:B------:R-:W-:Y:S01]  /*0200*/  @P1 IMAD.U32 R6, R10, 0x10000, RZ ;  /* 0x000100000a061824 */ /* 0x000fe200078e00ff */
[----:B------:R-:W-:Y:S01]  /*0210*/  FSETP.NEU.FTZ.AND P5, PT, R4, RZ, PT ;  /* 0x000000ff0400720b */ /* 0x000fe20003fbd000 */
[----:B------:R-:W-:Y:S02]  /*0220*/  IMAD.U32 R7, R7, 0x10000, RZ ;  /* 0x0001000007077824 */ /* 0x000fe400078e00ff */
[----:B------:R-:W-:Y:S01]  /*0230*/  @P6 IMAD.U32 R4, R16, 0x10000, RZ ;  /* 0x0001000010046824 */ /* 0x000fe200078e00ff */
[----:B------:R-:W-:Y:S01]  /*0240*/  @P1 FSETP.NEU.FTZ.AND P3, PT, R6, RZ, PT ;  /* 0x000000ff0600120b */ /* 0x000fe20003f7d000 */
[----:B----4-:R-:W-:Y:S01]  /*0250*/  IMAD.U32 R6, R14, 0x10000, RZ ;  /* 0x000100000e067824 */ /* 0x010fe200078e00ff */
[----:B------:R-:W-:Y:S01]  /*0260*/  FSETP.NEU.FTZ.AND P0, PT, R7, RZ, PT ;  /* 0x000000ff0700720b */ /* 0x000fe20003f1d000 */
[----:B------:R-:W-:Y:S01]  /*0270*/  IMAD.U32 R7, R15, 0x10000, RZ ;  /* 0x000100000f077824 */ /* 0x000fe200078e00ff */
[----:B------:R-:W-:Y:S02]  /*0280*/  @P6 FSETP.NEU.FTZ.AND P2, PT, R4, RZ, PT ;  /* 0x000000ff0400620b */ /* 0x000fe40003f5d000 */
[----:B------:R-:W-:-:S02]  /*0290*/  FSETP.NEU.FTZ.AND P4, PT, R6, RZ, PT ;  /* 0x000000ff0600720b */ /* 0x000fc40003f9d000 */
[----:B------:R-:W-:Y:S02]  /*02a0*/  PRMT R4, RZ, 0x7610, R4 ;  /* 0x00007610ff047816 */ /* 0x000fe40000000004 */
[----:B------:R-:W-:Y:S02]  /*02b0*/  @P6 SEL R4, RZ, 0x1, !P2 ;  /* 0x00000001ff046807 */ /* 0x000fe40005000000 */
[----:B------:R-:W-:Y:S02]  /*02c0*/  PRMT R6, R14, 0x7632, R6 ;  /* 0x000076320e067816 */ /* 0x000fe40000000006 */
[----:B------:R-:W-:Y:S01]  /*02d0*/  FSETP.NEU.FTZ.AND P2, PT, R7, RZ, PT ;  /* 0x000000ff0700720b */ /* 0x000fe20003f5d000 */
[----:B-1----:R-:W-:Y:S01]  /*02e0*/  @P5 IMAD.U32 R9, R5, 0x10000, RZ ;  /* 0x0001000005095824 */ /* 0x002fe200078e00ff */
[----:B------:R-:W-:Y:S01]  /*02f0*/  PRMT R8, R15, 0x7632, R8 ;  /* 0x000076320f087816 */ /* 0x000fe20000000008 */
[----:B------:R-:W-:Y:S01]  /*0300*/  IMAD.U32 R6, R6, 0x10000, RZ ;  /* 0x0001000006067824 */ /* 0x000fe200078e00ff */
[----:B------:R-:W-:-:S02]  /*0310*/  PRMT R7, RZ, 0x7610, R7 ;  /* 0x00007610ff077816 */ /* 0x000fc40000000007 */
[----:B------:R-:W-:Y:S01]  /*0320*/  @P5 FSETP.NEU.FTZ.AND P6, PT, R9, RZ, PT ;  /* 0x000000ff0900520b */ /* 0x000fe20003fdd000 */
[----:B------:R-:W-:Y:S01]  /*0330*/  IMAD.U32 R8, R8, 0x10000, RZ ;  /* 0x0001000008087824 */ /* 0x000fe200078e00ff */
[----:B------:R-:W-:Y:S01]  /*0340*/  PRMT R5, R5, 0x7632, R5 ;  /* 0x0000763205057816 */ /* 0x000fe20000000005 */
[----:B------:R-:W-:Y:S01]  /*0350*/  @P4 IMAD.U32 R9, R2, 0x10000, RZ ;  /* 0x0001000002094824 */ /* 0x000fe200078e00ff */
[----:B------:R-:W-:Y:S02]  /*0360*/  @P1 SEL R7, RZ, 0x1, !P3 ;  /* 0x00000001ff071807 */ /* 0x000fe40005800000 */
[----:B------:R-:W-:Y:S02]  /*0370*/  FSETP.NEU.FTZ.AND P3, PT, R6, RZ, PT ;  /* 0x000000ff0600720b */ /* 0x000fe40003f7d000 */
[----:B------:R-:W-:Y:S02]  /*0380*/  PRMT R6, RZ, 0x7610, R6 ;  /* 0x00007610ff067816 */ /* 0x000fe40000000006 */
[----:B------:R-:W-:Y:S01]  /*0390*/  FSETP.NEU.FTZ.AND P1, PT, R8, RZ, PT ;  /* 0x000000ff0800720b */ /* 0x000fe20003f3d000 */
[----:B------:R-:W-:Y:S01]  /*03a0*/  @P0 IMAD.U32 R5, R5, 0x10000, RZ ;  /* 0x0001000005050824 */ /* 0x000fe200078e00ff */
[----:B------:R-:W-:Y:S01]  /*03b0*/  @P5 SEL R6, RZ, 0x1, !P6 ;  /* 0x00000001ff065807 */ /* 0x000fe20007000000 */
[----:B------:R-:W-:Y:S01]  /*03c0*/  @P2 IMAD.U32 R8, R3, 0x10000, RZ ;  /* 0x0001000003082824 */ /* 0x000fe200078e00ff */
[----:B------:R-:W-:-:S02]  /*03d0*/  @P4 FSETP.NEU.FTZ.AND P6, PT, R9, RZ, PT ;  /* 0x000000ff0900420b */ /* 0x000fc40003fdd000 */
[----:B------:R-:W-:Y:S02]  /*03e0*/  PRMT R9, RZ, 0x7610, R9 ;  /* 0x00007610ff097816 */ /* 0x000fe40000000009 */
[----:B------:R-:W-:Y:S02]  /*03f0*/  @P4 SEL R9, RZ, 0x1, !P6 ;  /* 0x00000001ff094807 */ /* 0x000fe40007000000 */
[----:B------:R-:W-:Y:S02]  /*0400*/  @P0 FSETP.NEU.FTZ.AND P5, PT, R5, RZ, PT ;  /* 0x000000ff0500020b */ /* 0x000fe40003fbd000 */
[----:B------:R-:W-:Y:S02]  /*0410*/  @P2 FSETP.NEU.FTZ.AND P6, PT, R8, RZ, PT ;  /* 0x000000ff0800220b */ /* 0x000fe40003fdd000 */
[----:B------:R-:W-:Y:S02]  /*0420*/  PRMT R5, R2, 0x7632, R5 ;  /* 0x0000763202057816 */ /* 0x000fe40000000005 */
[----:B------:R-:W-:-:S02]  /*0430*/  PRMT R8, R3, 0x7632, R8 ;  /* 0x0000763203087816 */ /* 0x000fc40000000008 */
[----:B------:R-:W-:Y:S01]  /*0440*/  IADD3 R2, P4, R13, UR6, RZ ;  /* 0x000000060d027c10 */ /* 0x000fe2000ff9e0ff */
[----:B------:R-:W-:Y:S02]  /*0450*/  @P3 IMAD.U32 R5, R5, 0x10000, RZ ;  /* 0x0001000005053824 */ /* 0x000fe400078e00ff */
[----:B------:R-:W-:Y:S01]  /*0460*/  @P1 IMAD.U32 R8, R8, 0x10000, RZ ;  /* 0x0001000008081824 */ /* 0x000fe200078e00ff */
[----:B------:R-:W-:Y:S01]  /*0470*/  PRMT R11, RZ, 0x7610, R11 ;  /* 0x00007610ff0b7816 */ /* 0x000fe2000000000b */
[----:B------:R-:W-:Y:S01]  /*0480*/  IMAD.X R3, RZ, RZ, UR7, P4 ;  /* 0x00000007ff037e24 */ /* 0x000fe2000a0e06ff */
[----:B------:R-:W-:Y:S02]  /*0490*/  @P2 SEL R11, RZ, 0x1, !P6 ;  /* 0x00000001ff0b2807 */ /* 0x000fe40007000000 */
[----:B------:R-:W-:Y:S02]  /*04a0*/  @P3 FSETP.NEU.FTZ.AND P4, PT, R5, RZ, PT ;  /* 0x000000ff0500320b */ /* 0x000fe40003f9d000 */
[----:B------:R-:W-:-:S02]  /*04b0*/  @P1 FSETP.NEU.FTZ.AND P2, PT, R8, RZ, PT ;  /* 0x000000ff0800120b */ /* 0x000fc40003f5d000 */
[----:B------:R-:W-:Y:S02]  /*04c0*/  PRMT R5, RZ, 0x7610, R5 ;  /* 0x00007610ff057816 */ /* 0x000fe40000000005 */
[----:B------:R-:W-:Y:S02]  /*04d0*/  PRMT R8, RZ, 0x7610, R8 ;  /* 0x00007610ff087816 */ /* 0x000fe40000000008 */
[----:B------:R-:W-:Y:S02]  /*04e0*/  PRMT R10, RZ, 0x7610, R10 ;  /* 0x00007610ff0a7816 */ /* 0x000fe4000000000a */
[----:B------:R-:W-:Y:S02]  /*04f0*/  @P0 SEL R5, RZ, 0x1, !P5 ;  /* 0x00000001ff050807 */ /* 0x000fe40006800000 */
[----:B------:R-:W-:Y:S02]  /*0500*/  @P3 SEL R8, RZ, 0x1, !P4 ;  /* 0x00000001ff083807 */ /* 0x000fe40006000000 */
[----:B------:R-:W-:Y:S01]  /*0510*/  @P1 SEL R10, RZ, 0x1, !P2 ;  /* 0x00000001ff0a1807 */ /* 0x000fe20005000000 */
[----:B------:R-:W-:Y:S01]  /*0520*/  IMAD.WIDE R2, R0, 0x2, R2 ;  /* 0x0000000200027825 */ /* 0x000fe200078e0202 */
        /* <DEDUP_REMOVED lines=9> */
.L_x_30580:
        /* <DEDUP_REMOVED lines=102> */
.L_x_30582:
[----:B------:R-:W-:Y:S05]  /*0c20*/  BSYNC B0 ;  /* 0x0000000000007941 */ /* 0x000fea0003800000 */
.L_x_30581:
        /* <DEDUP_REMOVED lines=9> */
.L_x_30584:
[----:B------:R-:W-:Y:S05]  /*0cc0*/  BSYNC B0 ;  /* 0x0000000000007941 */ /* 0x000fea0003800000 */
.L_x_30583:
        /* <DEDUP_REMOVED lines=14> */
[----:B------:R-:W-:-:S13]  /*0db0*/  FSETP.NEU.FTZ.AND P6, PT, R12, RZ, PT ;  /* 0x000000ff0c00720b */ /* 0x000fda0003fdd000 */
[----:B------:R-:W-:-:S05]  /*0dc0*/  @P6 IMAD.U32 R11, R11, 0x10000, RZ ;  /* 0x000100000b0b6824 */ /* 0x000fca00078e00ff */
[----:B------:R-:W-:Y:S02]  /*0dd0*/  @P6 FSETP.NEU.FTZ.AND P1, PT, R11, RZ, PT ;  /* 0x000000ff0b00620b */ /* 0x000fe40003f3d000 */
[----:B------:R-:W-:Y:S02]  /*0de0*/  PRMT R11, RZ, 0x7610, R11 ;  /* 0x00007610ff0b7816 */ /* 0x000fe4000000000b */
[----:B------:R-:W-:-:S04]  /*0df0*/  @P6 SEL R12, RZ, 0x1, !P1 ;  /* 0x00000001ff0c6807 */ /* 0x000fc80004800000 */
[----:B------:R-:W-:-:S07]  /*0e00*/  @P6 PRMT R11, R12, 0x7610, R11 ;  /* 0x000076100c0b6816 */ /* 0x000fce000000000b */
.L_x_30586:
[----:B------:R-:W-:Y:S05]  /*0e10*/  BSYNC B0 ;  /* 0x0000000000007941 */ /* 0x000fea0003800000 */
.L_x_30585:
[----:B0-----:R-:W-:Y:S01]  /*0e20*/  @!P0 IADD3 R14, P6, R21, R14, RZ ;  /* 0x0000000e150e8210 */ /* 0x001fe20007fde0ff */
[----:B------:R-:W-:Y:S01]  /*0e30*/  BSSY B0, `(.L_x_30587) ;  /* 0x000000b000007945 */ /* 0x000fe20003800000 */
[----:B------:R-:W-:-:S03]  /*0e40*/  ISETP.GE.AND P1, PT, R19, R22, PT ;  /* 0x000000161300720c */ /* 0x000fc60003f26270 */
[----:B------:R-:W-:Y:S01]  /*0e50*/  @!P0 IMAD.X R15, RZ, RZ, R15, P6 ;  /* 0x000000ffff0f8224 */ /* 0x000fe200030e060f */
[----:B------:R-:W-:Y:S09]  /*0e60*/  @P2 BRA `(.L_x_30588) ;  /* 0x00000000001c2947 */ /* 0x000ff20003800000 */
[----:B-----5:R-:W-:-:S05]  /*0e70*/  IMAD.U32 R10, R10, 0x10000, RZ ;  /* 0x000100000a0a7824 */ /* 0x020fca00078e00ff */
[----:B------:R-:W-:-:S13]  /*0e80*/  FSETP.NEU.FTZ.AND P6, PT, R10, RZ, PT ;  /* 0x000000ff0a00720b */ /* 0x000fda0003fdd000 */
[----:B------:R-:W-:-:S05]  /*0e90*/  @P6 IMAD.U32 R9, R9, 0x10000, RZ ;  /* 0x0001000009096824 */ /* 0x000fca00078e00ff */
[----:B------:R-:W-:Y:S02]  /*0ea0*/  @P6 FSETP.NEU.FTZ.AND P2, PT, R9, RZ, PT ;  /* 0x000000ff0900620b */ /* 0x000fe40003f5d000 */
[----:B------:R-:W-:Y:S02]  /*0eb0*/  PRMT R9, RZ, 0x7610, R9 ;  /* 0x00007610ff097816 */ /* 0x000fe40000000009 */
[----:B------:R-:W-:-:S04]  /*0ec0*/  @P6 SEL R10, RZ, 0x1, !P2 ;  /* 0x00000001ff0a6807 */ /* 0x000fc80005000000 */
[----:B------:R-:W-:-:S07]  /*0ed0*/  @P6 PRMT R9, R10, 0x7610, R9 ;  /* 0x000076100a096816 */ /* 0x000fce0000000009 */
.L_x_30588:
[----:B------:R-:W-:Y:S05]  /*0ee0*/  BSYNC B0 ;  /* 0x0000000000007941 */ /* 0x000fea0003800000 */
.L_x_30587:
[----:B------:R-:W-:Y:S04]  /*0ef0*/  BSSY B0, `(.L_x_30589) ;  /* 0x0000009000007945 */ /* 0x000fe80003800000 */
[----:B------:R-:W-:Y:S05]  /*0f00*/  @P3 BRA `(.L_x_30590) ;  /* 0x00000000001c3947 */ /* 0x000fea0003800000 */
[----:B-----5:R-:W-:-:S05]  /*0f10*/  IMAD.U32 R8, R8, 0x10000, RZ ;  /* 0x0001000008087824 */ /* 0x020fca00078e00ff */
[----:B------:R-:W-:-:S13]  /*0f20*/  FSETP.NEU.FTZ.AND P3, PT, R8, RZ, PT ;  /* 0x000000ff0800720b */ /* 0x000fda0003f7d000 */
[----:B------:R-:W-:-:S05]  /*0f30*/  @P3 IMAD.U32 R7, R7, 0x10000, RZ ;  /* 0x0001000007073824 */ /* 0x000fca00078e00ff */
[----:B------:R-:W-:Y:S02]  /*0f40*/  @P3 FSETP.NEU.FTZ.AND P2, PT, R7, RZ, PT ;  /* 0x000000ff0700320b */ /* 0x000fe40003f5d000 */
[----:B------:R-:W-:Y:S02]  /*0f50*/  PRMT R7, RZ, 0x7610, R7 ;  /* 0x00007610ff077816 */ /* 0x000fe40000000007 */
[----:B------:R-:W-:-:S04]  /*0f60*/  @P3 SEL R8, RZ, 0x1, !P2 ;  /* 0x00000001ff083807 */ /* 0x000fc80005000000 */
[----:B------:R-:W-:-:S07]  /*0f70*/  @P3 PRMT R7, R8, 0x7610, R7 ;  /* 0x0000761008073816 */ /* 0x000fce0000000007 */
.L_x_30590:
[----:B------:R-:W-:Y:S05]  /*0f80*/  BSYNC B0 ;  /* 0x0000000000007941 */ /* 0x000fea0003800000 */
.L_x_30589:
        /* <DEDUP_REMOVED lines=9> */
.L_x_30592:
[----:B------:R-:W-:Y:S05]  /*1020*/  BSYNC B0 ;  /* 0x0000000000007941 */ /* 0x000fea0003800000 */
.L_x_30591:
        /* <DEDUP_REMOVED lines=9> */
.L_x_30594:
[----:B------:R-:W-:Y:S05]  /*10c0*/  BSYNC B0 ;  /* 0x0000000000007941 */ /* 0x000fea0003800000 */
.L_x_30593:
        /* <DEDUP_REMOVED lines=9> */
.L_x_30596:
[----:B------:R-:W-:Y:S05]  /*1160*/  BSYNC B0 ;  /* 0x0000000000007941 */ /* 0x000fea0003800000 */
.L_x_30595:
        /* <DEDUP_REMOVED lines=20> */
.L_x_30599:
        /* <DEDUP_REMOVED lines=8> */
.L_x_30600:
        /* <DEDUP_REMOVED lines=8> */
.L_x_30601:
        /* <DEDUP_REMOVED lines=9> */
.L_x_30602:
[----:B------:R-:W-:Y:S05]  /*1440*/  BSYNC B1 ;  /* 0x0000000000017941 */ /* 0x000fea0003800000 */
.L_x_30598:
[----:B------:R-:W-:-:S13]  /*1450*/  ISETP.GE.AND P0, PT, R23, R22, PT ;  /* 0x000000161700720c */ /* 0x000fda0003f06270 */
[----:B--2--5:R-:W2:Y:S01]  /*1460*/  @!P0 LDC.64 R6, c[0x0][0x218] ;  /* 0x00008600ff068b82 */ /* 0x024ea20000000a00 */
[----:B------:R-:W-:Y:S02]  /*1470*/  @!P0 IMAD.IADD R5, R13, 0x1, R23 ;  /* 0x000000010d058824 */ /* 0x000fe400078e0217 */
[----:B------:R-:W-:-:S03]  /*1480*/  @!P0 VIADD R23, R23, 0x80 ;  /* 0x0000008017178836 */ /* 0x000fc60000000000 */
[----:B--2---:R-:W-:-:S05]  /*1490*/  @!P0 IADD3 R4, P1, R5, R6, RZ ;  /* 0x0000000605048210 */ /* 0x004fca0007f3e0ff */
[----:B------:R-:W-:-:S05]  /*14a0*/  @!P0 IMAD.X R5, RZ, RZ, R7, P1 ;  /* 0x000000ffff058224 */ /* 0x000fca00008e0607 */
[----:B------:R2:W-:Y:S03]  /*14b0*/  @!P0 STG.E.U8 desc[UR4][R4.64], R3 ;  /* 0x0000000304008986 */ /* 0x0005e6000c101104 */
.L_x_30603:
[----:B------:R-:W-:Y:S05]  /*14c0*/  BSYNC B0 ;  /* 0x0000000000007941 */ /* 0x000fea0003800000 */
.L_x_30597:
        /* <DEDUP_REMOVED lines=9> */
.L_x_30604:
        /* <DEDUP_REMOVED lines=10> */
.L_x_44040:


//--------------------- .text._ZN2at6native29vectorized_elementwise_kernelILi4ENS0_13BinaryFunctorIN3c108BFloat16ES4_bZZZNS0_23logical_and_kernel_cudaERNS_14TensorIteratorEENKUlvE0_clEvENKUlvE8_clEvEUlS4_S4_E_EESt5arrayIPcLm3EEEEviT0_T1_ --------------------------
	.section	.text._ZN2at6native29vectorized_elementwise_kernelILi4ENS0_13BinaryFunctorIN3c108BFloat16ES4_bZZZNS0_23logical_and_kernel_cudaERNS_14TensorIteratorEENKUlvE0_clEvENKUlvE8_clEvEUlS4_S4_E_EESt5arrayIPcLm3EEEEviT0_T1_,"ax",@progbits
	.align	128
        .global         _ZN2at6native29vectorized_elementwise_kernelILi4ENS0_13BinaryFunctorIN3c108BFloat16ES4_bZZZNS0_23logical_and_kernel_cudaERNS_14TensorIteratorEENKUlvE0_clEvENKUlvE8_clEvEUlS4_S4_E_EESt5arrayIPcLm3EEEEviT0_T1_
        .type           _ZN2at6native29vectorized_elementwise_kernelILi4ENS0_13BinaryFunctorIN3c108BFloat16ES4_bZZZNS0_23logical_and_kernel_cudaERNS_14TensorIteratorEENKUlvE0_clEvENKUlvE8_clEvEUlS4_S4_E_EESt5arrayIPcLm3EEEEviT0_T1_,@function
        .size           _ZN2at6native29vectorized_elementwise_kernelILi4ENS0_13BinaryFunctorIN3c108BFloat16ES4_bZZZNS0_23logical_and_kernel_cudaERNS_14TensorIteratorEENKUlvE0_clEvENKUlvE8_clEvEUlS4_S4_E_EESt5arrayIPcLm3EEEEviT0_T1_,(.L_x_44041 - _ZN2at6native29vectorized_elementwise_kernelILi4ENS0_13BinaryFunctorIN3c108BFloat16ES4_bZZZNS0_23logical_and_kernel_cudaERNS_14TensorIteratorEENKUlvE0_clEvENKUlvE8_clEvEUlS4_S4_E_EESt5arrayIPcLm3EEEEviT0_T1_)
        .other          _ZN2at6native29vectorized_elementwise_kernelILi4ENS0_13BinaryFunctorIN3c108BFloat16ES4_bZZZNS0_23logical_and_kernel_cudaERNS_14TensorIteratorEENKUlvE0_clEvENKUlvE8_clEvEUlS4_S4_E_EESt5arrayIPcLm3EEEEviT0_T1_,@"STO_CUDA_ENTRY STV_DEFAULT"
_ZN2at6native29vectorized_elementwise_kernelILi4ENS0_13BinaryFunctorIN3c108BFloat16ES4_bZZZNS0_23logical_and_kernel_cudaERNS_14TensorIteratorEENKUlvE0_clEvENKUlvE8_clEvEUlS4_S4_E_EESt5arrayIPcLm3EEEEviT0_T1_:
.text._ZN2at6native29vectorized_elementwise_kernelILi4ENS0_13BinaryFunctorIN3c108BFloat16ES4_bZZZNS0_23logical_and_kernel_cudaERNS_14TensorIteratorEENKUlvE0_clEvENKUlvE8_clEvEUlS4_S4_E_EESt5arrayIPcLm3EEEEviT0_T1_:
        /* <DEDUP_REMOVED lines=19> */
[----:B------:R-:W5:Y:S01]  /*0130*/  LDG.E.64 R2, desc[UR4][R10.64+0x400] ;  /* 0x000400040a027981 */ /* 0x000f62000c1e1b00 */
[C---:B---3--:R-:W-:Y:S01]  /*0140*/  IMAD.U32 R12, R14.reuse, 0x10000, RZ ;  /* 0x000100000e0c7824 */ /* 0x048fe200078e00ff */
[----:B------:R-:W-:-:S04]  /*0150*/  PRMT R14, R14, 0x7632, R14 ;  /* 0x000076320e0e7816 */ /* 0x000fc8000000000e */
[----:B------:R-:W-:Y:S01]  /*0160*/  FSETP.NEU.FTZ.AND P6, PT, R12, RZ, PT ;  /* 0x000000ff0c00720b */ /* 0x000fe20003fdd000 */
[----:B------:R-:W-:Y:S01]  /*0170*/  IMAD.U32 R14, R14, 0x10000, RZ ;  /* 0x000100000e0e7824 */ /* 0x000fe200078e00ff */
[----:B------:R-:W-:Y:S01]  /*0180*/  PRMT R16, R15, 0x7632, R16 ;  /* 0x000076320f107816 */ /* 0x000fe20000000010 */
[----:B--2---:R-:W-:-:S03]  /*0190*/  IMAD.U32 R8, R6, 0x10000, RZ ;  /* 0x0001000006087824 */ /* 0x004fc600078e00ff */
[----:B------:R-:W-:Y:S01]  /*01a0*/  FSETP.NEU.FTZ.AND P4, PT, R14, RZ, PT ;  /* 0x000000ff0e00720b */ /* 0x000fe20003f9d000 */
[----:B------:R-:W-:Y:S01]  /*01b0*/  IMAD.U32 R12, R15, 0x10000, RZ ;  /* 0x000100000f0c7824 */ /* 0x000fe200078e00ff */
[----:B------:R-:W-:Y:S01]  /*01c0*/  FSETP.NEU.FTZ.AND P3, PT, R8, RZ, PT ;  /* 0x000000ff0800720b */ /* 0x000fe20003f7d000 */
[----:B------:R-:W-:Y:S01]  /*01d0*/  IMAD.U32 R14, R16, 0x10000, RZ ;  /* 0x00010000100e7824 */ /* 0x000fe200078e00ff */
[----:B------:R-:W-:Y:S01]  /*01e0*/  PRMT R6, R6, 0x7632, R6 ;  /* 0x0000763206067816 */ /* 0x000fe20000000006 */
[----:B------:R-:W-:Y:S01]  /*01f0*/  IMAD.U32 R9, R7, 0x10000, RZ ;  /* 0x0001000007097824 */ /* 0x000fe200078e00ff */
[----:B------:R-:W-:Y:S01]  /*0200*/  FSETP.NEU.FTZ.AND P5, PT, R12, RZ, PT ;  /* 0x000000ff0c00720b */ /* 0x000fe20003fbd000 */
[C---:B----4-:R-:W-:Y:S01]  /*0210*/  @P6 IMAD.U32 R8, R4.reuse, 0x10000, RZ ;  /* 0x0001000004086824 */ /* 0x050fe200078e00ff */
[----:B------:R-:W-:Y:S02]  /*0220*/  PRMT R4, R4, 0x7632, R4 ;  /* 0x0000763204047816 */ /* 0x000fe40000000004 */
[----:B------:R-:W-:Y:S01]  /*0230*/  PRMT R7, RZ, 0x7610, R7 ;  /* 0x00007610ff077816 */ /* 0x000fe20000000007 */
[----:B------:R-:W-:Y:S01]  /*0240*/  IMAD.U32 R6, R6, 0x10000, RZ ;  /* 0x0001000006067824 */ /* 0x000fe200078e00ff */
[----:B------:R-:W-:Y:S01]  /*0250*/  FSETP.NEU.FTZ.AND P1, PT, R14, RZ, PT ;  /* 0x000000ff0e00720b */ /* 0x000fe20003f3d000 */
[----:B------:R-:W-:Y:S01]  /*0260*/  @P4 IMAD.U32 R4, R4, 0x10000, RZ ;  /* 0x0001000004044824 */ /* 0x000fe200078e00ff */
[----:B------:R-:W-:-:S02]  /*0270*/  @P6 FSETP.NEU.FTZ.AND P2, PT, R8, RZ, PT ;  /* 0x000000ff0800620b */ /* 0x000fc40003f5d000 */
[----:B------:R-:W-:Y:S02]  /*0280*/  PRMT R8, R7, 0x7632, R8 ;  /* 0x0000763207087816 */ /* 0x000fe40000000008 */
[----:B------:R-:W-:Y:S02]  /*0290*/  @P6 SEL R7, RZ, 0x1, !P2 ;  /* 0x00000001ff076807 */ /* 0x000fe40005000000 */
[----:B------:R-:W-:Y:S01]  /*02a0*/  FSETP.NEU.FTZ.AND P2, PT, R6, RZ, PT ;  /* 0x000000ff0600720b */ /* 0x000fe20003f5d000 */
[----:B------:R-:W-:Y:S01]  /*02b0*/  IMAD.U32 R6, R8, 0x10000, RZ ;  /* 0x0001000008067824 */ /* 0x000fe200078e00ff */
[----:B------:R-:W-:Y:S02]  /*02c0*/  @P4 FSETP.NEU.FTZ.AND P6, PT, R4, RZ, PT ;  /* 0x000000ff0400420b */ /* 0x000fe40003fdd000 */
[----:B------:R-:W-:Y:S02]  /*02d0*/  PRMT R8, R5, 0x7632, R8 ;  /* 0x0000763205087816 */ /* 0x000fe40000000008 */
[----:B------:R-:W-:Y:S01]  /*02e0*/  FSETP.NEU.FTZ.AND P0, PT, R9, RZ, PT ;  /* 0x000000ff0900720b */ /* 0x000fe20003f1d000 */
[----:B------:R-:W-:Y:S01]  /*02f0*/  @P5 IMAD.U32 R9, R5, 0x10000, RZ ;  /* 0x0001000005095824 */ /* 0x000fe200078e00ff */
[----:B------:R-:W-:-:S02]  /*0300*/  PRMT R4, RZ, 0x7610, R4 ;  /* 0x00007610ff047816 */ /* 0x000fc40000000004 */
[----:B------:R-:W-:Y:S02]  /*0310*/  @P4 SEL R4, RZ, 0x1, !P6 ;  /* 0x00000001ff044807 */ /* 0x000fe40007000000 */
[----:B------:R-:W-:Y:S01]  /*0320*/  FSETP.NEU.FTZ.AND P4, PT, R6, RZ, PT ;  /* 0x000000ff0600720b */ /* 0x000fe20003f9d000 */
[----:B------:R-:W-:Y:S01]  /*0330*/  @P1 IMAD.U32 R6, R8, 0x10000, RZ ;  /* 0x0001000008061824 */ /* 0x000fe200078e00ff */
[----:B------:R-:W-:Y:S01]  /*0340*/  @P5 FSETP.NEU.FTZ.AND P6, PT, R9, RZ, PT ;  /* 0x000000ff0900520b */ /* 0x000fe20003fdd000 */
[C---:B-----5:R-:W-:Y:S01]  /*0350*/  @P3 IMAD.U32 R8, R2.reuse, 0x10000, RZ ;  /* 0x0001000002083824 */ /* 0x060fe200078e00ff */
[----:B------:R-:W-:Y:S02]  /*0360*/  PRMT R2, R2, 0x7632, R2 ;  /* 0x0000763202027816 */ /* 0x000fe40000000002 */
[----:B------:R-:W-:Y:S02]  /*0370*/  PRMT R5, RZ, 0x7610, R5 ;  /* 0x00007610ff057816 */ /* 0x000fe40000000005 */
[----:B------:R-:W-:Y:S01]  /*0380*/  @P5 SEL R5, RZ, 0x1, !P6 ;  /* 0x00000001ff055807 */ /* 0x000fe20007000000 */
[----:B------:R-:W-:Y:S01]  /*0390*/  @P2 IMAD.U32 R2, R2, 0x10000, RZ ;  /* 0x0001000002022824 */ /* 0x000fe200078e00ff */
[----:B------:R-:W-:-:S02]  /*03a0*/  @P3 FSETP.NEU.FTZ.AND P6, PT, R8, RZ, PT ;  /* 0x000000ff0800320b */ /* 0x000fc40003fdd000 */
[----:B------:R-:W-:Y:S02]  /*03b0*/  @P1 FSETP.NEU.FTZ.AND P5, PT, R6, RZ, PT ;  /* 0x000000ff0600120b */ /* 0x000fe40003fbd000 */
[----:B------:R-:W-:Y:S01]  /*03c0*/  PRMT R8, R4, 0x7604, R7 ;  /* 0x0000760404087816 */ /* 0x000fe20000000007 */
[C---:B------:R-:W-:Y:S01]  /*03d0*/  @P0 IMAD.U32 R7, R3.reuse, 0x10000, RZ ;  /* 0x0001000003070824 */ /* 0x040fe200078e00ff */
[----:B------:R-:W-:Y:S02]  /*03e0*/  PRMT R6, RZ, 0x7610, R6 ;  /* 0x00007610ff067816 */ /* 0x000fe40000000006 */
[----:B------:R-:W-:Y:S02]  /*03f0*/  PRMT R4, R3, 0x7632, R4 ;  /* 0x0000763203047816 */ /* 0x000fe40000000004 */
[----:B------:R-:W-:Y:S02]  /*0400*/  @P3 SEL R6, RZ, 0x1, !P6 ;  /* 0x00000001ff063807 */ /* 0x000fe40007000000 */
[----:B------:R-:W-:Y:S01]  /*0410*/  @P2 FSETP.NEU.FTZ.AND P6, PT, R2, RZ, PT ;  /* 0x000000ff0200220b */ /* 0x000fe20003fdd000 */
[----:B------:R-:W-:Y:S01]  /*0420*/  @P4 IMAD.U32 R4, R4, 0x10000, RZ ;  /* 0x0001000004044824 */ /* 0x000fe200078e00ff */
[----:B------:R-:W-:-:S02]  /*0430*/  PRMT R3, RZ, 0x7610, R3 ;  /* 0x00007610ff037816 */ /* 0x000fc40000000003 */
[----:B------:R-:W-:Y:S02]  /*0440*/  @P0 FSETP.NEU.FTZ.AND P3, PT, R7, RZ, PT ;  /* 0x000000ff0700020b */ /* 0x000fe40003f7d000 */
[----:B------:R-:W-:Y:S02]  /*0450*/  @P2 SEL R3, RZ, 0x1, !P6 ;  /* 0x00000001ff032807 */ /* 0x000fe40007000000 */
[----:B------:R-:W-:Y:S02]  /*0460*/  IADD3 R2, P6, R13, UR6, RZ ;  /* 0x000000060d027c10 */ /* 0x000fe4000ffde0ff */
[----:B------:R-:W-:Y:S02]  /*0470*/  PRMT R7, RZ, 0x7610, R7 ;  /* 0x00007610ff077816 */ /* 0x000fe40000000007 */
[----:B------:R-:W-:Y:S02]  /*0480*/  @P4 FSETP.NEU.FTZ.AND P2, PT, R4, RZ, PT ;  /* 0x000000ff0400420b */ /* 0x000fe40003f5d000 */
[----:B------:R-:W-:-:S02]  /*0490*/  PRMT R10, R3, 0x7604, R6 ;  /* 0x00007604030a7816 */ /* 0x000fc40000000006 */
[----:B------:R-:W-:Y:S01]  /*04a0*/  @P0 SEL R7, RZ, 0x1, !P3 ;  /* 0x00000001ff070807 */ /* 0x000fe20005800000 */
[----:B------:R-:W-:Y:S01]  /*04b0*/  IMAD.X R3, RZ, RZ, UR7, P6 ;  /* 0x00000007ff037e24 */ /* 0x000fe2000b0e06ff */
[----:B------:R-:W-:Y:S02]  /*04c0*/  PRMT R4, RZ, 0x7610, R4 ;  /* 0x00007610ff047816 */ /* 0x000fe40000000004 */
[----:B------:R-:W-:Y:S02]  /*04d0*/  PRMT R6, RZ, 0x7610, R6 ;  /* 0x00007610ff067816 */ /* 0x000fe40000000006 */
[----:B------:R-:W-:Y:S02]  /*04e0*/  PRMT R5, R5, 0x7054, R8 ;  /* 0x0000705405057816 */ /* 0x000fe40000000008 */
[----:B------:R-:W-:Y:S02]  /*04f0*/  PRMT R7, R7, 0x7054, R10 ;  /* 0x0000705407077816 */ /* 0x000fe4000000000a */
[----:B------:R-:W-:-:S02]  /*0500*/  @P1 SEL R4, RZ, 0x1, !P5 ;  /* 0x00000001ff041807 */ /* 0x000fc40006800000 */
[----:B------:R-:W-:Y:S01]  /*0510*/  @P4 SEL R6, RZ, 0x1, !P2 ;  /* 0x00000001ff064807 */ /* 0x000fe20005000000 */
[----:B------:R-:W-:Y:S01]  /*0520*/  IMAD.WIDE R2, R0, 0x4, R2 ;  /* 0x0000000400027825 */ /* 0x000fe200078e0202 */
[----:B------:R-:W-:Y:S02]  /*0530*/  PRMT R5, R4, 0x654, R5 ;  /* 0x0000065404057816 */ /* 0x000fe40000000005 */
[----:B------:R-:W-:-:S03]  /*0540*/  PRMT R7, R6, 0x654, R7 ;  /* 0x0000065406077816 */ /* 0x000fc60000000007 */
[----:B------:R-:W-:Y:S04]  /*0550*/  STG.E desc[UR4][R2.64], R5 ;  /* 0x0000000502007986 */ /* 0x000fe8000c101904 */
[----:B------:R-:W-:Y:S01]  /*0560*/  STG.E desc[UR4][R2.64+0x200], R7 ;  /* 0x0002000702007986 */ /* 0x000fe2000c101904 */
[----:B------:R-:W-:Y:S05]  /*0570*/  EXIT ;  /* 0x000000000000794d */ /* 0x000fea0003800000 */
.L_x_30605:
        /* <DEDUP_REMOVED lines=102> */
.L_x_30607:
[----:B------:R-:W-:Y:S05]  /*0be0*/  BSYNC B0 ;  /* 0x0000000000007941 */ /* 0x000fea0003800000 */
.L_x_30606:
        /* <DEDUP_REMOVED lines=9> */
.L_x_30609:
[----:B------:R-:W-:Y:S05]  /*0c80*/  BSYNC B0 ;  /* 0x0000000000007941 */ /* 0x000fea0003800000 */
.L_x_30608:
        /* <DEDUP_REMOVED lines=20> */
.L_x_30611:
[----:B------:R-:W-:Y:S05]  /*0dd0*/  BSYNC B0 ;  /* 0x0000000000007941 */ /* 0x000fea0003800000 */
.L_x_30610:
        /* <DEDUP_REMOVED lines=12> */
.L_x_30613:
[----:B------:R-:W-:Y:S05]  /*0ea0*/  BSYNC B0 ;  /* 0x0000000000007941 */ /* 0x000fea0003800000 */
.L_x_30612:
        /* <DEDUP_REMOVED lines=9> */
.L_x_30615:
[----:B------:R-:W-:Y:S05]  /*0f40*/  BSYNC B0 ;  /* 0x0000000000007941 */ /* 0x000fea0003800000 */
.L_x_30614:
        /* <DEDUP_REMOVED lines=9> */
.L_x_30617:
[----:B------:R-:W-:Y:S05]  /*0fe0*/  BSYNC B0 ;  /* 0x0000000000007941 */ /* 0x000fea0003800000 */
.L_x_30616:
        /* <DEDUP_REMOVED lines=9> */
.L_x_30619:
[----:B------:R-:W-:Y:S05]  /*1080*/  BSYNC B0 ;  /* 0x0000000000007941 */ /* 0x000fea0003800000 */
.L_x_30618:
        /* <DEDUP_REMOVED lines=9> */
.L_x_30621:
[----:B------:R-:W-:Y:S05]  /*1120*/  BSYNC B0 ;  /* 0x0000000000007941 */ /* 0x000fea0003800000 */
.L_x_30620:
        /* <DEDUP_REMOVED lines=20> */
.L_x_30624:
        /* <DEDUP_REMOVED lines=8> */
.L_x_30625:
        /* <DEDUP_REMOVED lines=8> */
.L_x_30626:
        /* <DEDUP_REMOVED lines=9> */
.L_x_30627:
[----:B------:R-:W-:Y:S05]  /*1400*/  BSYNC B1 ;  /* 0x0000000000017941 */ /* 0x000fea0003800000 */
.L_x_30623:
[----:B------:R-:W-:-:S13]  /*1410*/  ISETP.GE.AND P0, PT, R23, R22, PT ;  /* 0x000000161700720c */ /* 0x000fda0003f06270 */
[----:B--2--5:R-:W2:Y:S01]  /*1420*/  @!P0 LDC.64 R6, c[0x0][0x218] ;  /* 0x00008600ff068b82 */ /* 0x024ea20000000a00 */
[----:B------:R-:W-:Y:S02]  /*1430*/  @!P0 IMAD.IADD R5, R13, 0x1, R23 ;  /* 0x000000010d058824 */ /* 0x000fe400078e0217 */
[----:B------:R-:W-:-:S03]  /*1440*/  @!P0 VIADD R23, R23, 0x80 ;  /* 0x0000008017178836 */ /* 0x000fc60000000000 */
[----:B--2---:R-:W-:-:S05]  /*1450*/  @!P0 IADD3 R4, P1, R5, R6, RZ ;  /* 0x0000000605048210 */ /* 0x004fca0007f3e0ff */
[----:B------:R-:W-:-:S05]  /*1460*/  @!P0 IMAD.X R5, RZ, RZ, R7, P1 ;  /* 0x000000ffff058224 */ /* 0x000fca00008e0607 */
[----:B------:R2:W-:Y:S03]  /*1470*/  @!P0 STG.E.U8 desc[UR4][R4.64], R3 ;  /* 0x0000000304008986 */ /* 0x0005e6000c101104 */
.L_x_30628:
[----:B------:R-:W-:Y:S05]  /*1480*/  BSYNC B0 ;  /* 0x0000000000007941 */ /* 0x000fea0003800000 */
.L_x_30622:
        /* <DEDUP_REMOVED lines=9> */
.L_x_30629:
        /* <DEDUP_REMOVED lines=14> */
.L_x_44041:


//--------------------- .text._ZN2at6native29vectorized_elementwise_kernelILi8ENS0_13BinaryFunctorIN3c108BFloat16ES4_bZZZNS0_23logical_and_kernel_cudaERNS_14TensorIteratorEENKUlvE0_clEvENKUlvE8_clEvEUlS4_S4_E_EESt5arrayIPcLm3EEEEviT0_T1_ --------------------------
	.section	.text._ZN2at6native29vectorized_elementwise_kernelILi8ENS0_13BinaryFunctorIN3c108BFloat16ES4_bZZZNS0_23logical_and_kernel_cudaERNS_14TensorIteratorEENKUlvE0_clEvENKUlvE8_clEvEUlS4_S4_E_EESt5arrayIPcLm3EEEEviT0_T1_,"ax",@progbits
	.align	128
        .global         _ZN2at6native29vectorized_elementwise_kernelILi8ENS0_13BinaryFunctorIN3c108BFloat16ES4_bZZZNS0_23logical_and_kernel_cudaERNS_14TensorIteratorEENKUlvE0_clEvENKUlvE8_clEvEUlS4_S4_E_EESt5arrayIPcLm3EEEEviT0_T1_
        .type           _ZN2at6native29vectorized_elementwise_kernelILi8ENS0_13BinaryFunctorIN3c108BFloat16ES4_bZZZNS0_23logical_and_kernel_cudaERNS_14TensorIteratorEENKUlvE0_clEvENKUlvE8_clEvEUlS4_S4_E_EESt5arrayIPcLm3EEEEviT0_T1_,@function
        .size           _ZN2at6native29vectorized_elementwise_kernelILi8ENS0_13BinaryFunctorIN3c108BFloat16ES4_bZZZNS0_23logical_and_kernel_cudaERNS_14TensorIteratorEENKUlvE0_clEvENKUlvE8_clEvEUlS4_S4_E_EESt5arrayIPcLm3EEEEviT0_T1_,(.L_x_44042 - _ZN2at6native29vectorized_elementwise_kernelILi8ENS0_13BinaryFunctorIN3c108BFloat16ES4_bZZZNS0_23logical_and_kernel_cudaERNS_14TensorIteratorEENKUlvE0_clEvENKUlvE8_clEvEUlS4_S4_E_EESt5arrayIPcLm3EEEEviT0_T1_)
        .other          _ZN2at6native29vectorized_elementwise_kernelILi8ENS0_13BinaryFunctorIN3c108BFloat16ES4_bZZZNS0_23logical_and_kernel_cudaERNS_14TensorIteratorEENKUlvE0_clEvENKUlvE8_clEvEUlS4_S4_E_EESt5arrayIPcLm3EEEEviT0_T1_,@"STO_CUDA_ENTRY STV_DEFAULT"
_ZN2at6native29vectorized_elementwise_kernelILi8ENS0_13BinaryFunctorIN3c108BFloat16ES4_bZZZNS0_23logical_and_kernel_cudaERNS_14TensorIteratorEENKUlvE0_clEvENKUlvE8_clEvEUlS4_S4_E_EESt5arrayIPcLm3EEEEviT0_T1_:
.text._ZN2at6native29vectorized_elementwise_kernelILi8ENS0_13BinaryFunctorIN3c108BFloat16ES4_bZZZNS0_23logical_and_kernel_cudaERNS_14TensorIteratorEENKUlvE0_clEvENKUlvE8_clEvEUlS4_S4_E_EESt5arrayIPcLm3EEEEviT0_T1_:
        /* <DEDUP_REMOVED lines=18> */
[C---:B---3--:R-:W-:Y:S01]  /*0120*/  IMAD.U32 R12, R4.reuse, 0x10000, RZ ;  /* 0x00010000040c7824 */ /* 0x048fe200078e00ff */
[----:B------:R-:W-:Y:S01]  /*0130*/  PRMT R4, R4, 0x7632, R4 ;  /* 0x0000763204047816 */ /* 0x000fe20000000004 */
[C---:B------:R-:W-:Y:S01]  /*0140*/  IMAD.U32 R2, R6.reuse, 0x10000, RZ ;  /* 0x0001000006027824 */ /* 0x040fe200078e00ff */
[----:B------:R-:W-:Y:S02]  /*0150*/  PRMT R6, R6, 0x7632, R6 ;  /* 0x0000763206067816 */ /* 0x000fe40000000006 */
[----:B------:R-:W-:Y:S01]  /*0160*/  FSETP.NEU.FTZ.AND P6, PT, R12, RZ, PT ;  /* 0x000000ff0c00720b */ /* 0x000fe20003fdd000 */
[----:B------:R-:W-:Y:S01]  /*0170*/  IMAD.U32 R4, R4, 0x10000, RZ ;  /* 0x0001000004047824 */ /* 0x000fe200078e00ff */
[----:B------:R-:W-:Y:S01]  /*0180*/  FSETP.NEU.FTZ.AND P0, PT, R2, RZ, PT ;  /* 0x000000ff0200720b */ /* 0x000fe20003f1d000 */
[C---:B------:R-:W-:Y:S01]  /*0190*/  IMAD.U32 R12, R7.reuse, 0x10000, RZ ;  /* 0x00010000070c7824 */ /* 0x040fe200078e00ff */
[----:B------:R-:W-:Y:S01]  /*01a0*/  PRMT R7, R7, 0x7632, R7 ;  /* 0x0000763207077816 */ /* 0x000fe20000000007 */
[----:B------:R-:W-:Y:S01]  /*01b0*/  IMAD.U32 R6, R6, 0x10000, RZ ;  /* 0x0001000006067824 */ /* 0x000fe200078e00ff */
[----:B------:R-:W-:Y:S01]  /*01c0*/  FSETP.NEU.FTZ.AND P4, PT, R4, RZ, PT ;  /* 0x000000ff0400720b */ /* 0x000fe20003f9d000 */
[C---:B------:R-:W-:Y:S01]  /*01d0*/  IMAD.U32 R4, R5.reuse, 0x10000, RZ ;  /* 0x0001000005047824 */ /* 0x040fe200078e00ff */
[----:B------:R-:W-:Y:S01]  /*01e0*/  PRMT R5, R5, 0x7632, R5 ;  /* 0x0000763205057816 */ /* 0x000fe20000000005 */
[----:B------:R-:W-:Y:S01]  /*01f0*/  IMAD.U32 R7, R7, 0x10000, RZ ;  /* 0x0001000007077824 */ /* 0x000fe200078e00ff */
[----:B--2---:R-:W-:-:S02]  /*0200*/  PRMT R3, R8, 0x7632, R3 ;  /* 0x0000763208037816 */ /* 0x004fc40000000003 */
[----:B------:R-:W-:Y:S01]  /*0210*/  FSETP.NEU.FTZ.AND P5, PT, R4, RZ, PT ;  /* 0x000000ff0400720b */ /* 0x000fe20003fbd000 */
[----:B------:R-:W-:Y:S01]  /*0220*/  @P6 IMAD.U32 R14, R8, 0x10000, RZ ;  /* 0x00010000080e6824 */ /* 0x000fe200078e00ff */
[----:B------:R-:W-:Y:S01]  /*0230*/  PRMT R2, RZ, 0x7610, R2 ;  /* 0x00007610ff027816 */ /* 0x000fe20000000002 */
[----:B------:R-:W-:Y:S01]  /*0240*/  IMAD.U32 R5, R5, 0x10000, RZ ;  /* 0x0001000005057824 */ /* 0x000fe200078e00ff */
[----:B------:R-:W-:Y:S02]  /*0250*/  FSETP.NEU.FTZ.AND P1, PT, R12, RZ, PT ;  /* 0x000000ff0c00720b */ /* 0x000fe40003f3d000 */
[----:B------:R-:W-:Y:S01]  /*0260*/  @P6 FSETP.NEU.FTZ.AND P3, PT, R14, RZ, PT ;  /* 0x000000ff0e00620b */ /* 0x000fe20003f7d000 */
[----:B------:R-:W-:Y:S01]  /*0270*/  @P4 IMAD.U32 R3, R3, 0x10000, RZ ;  /* 0x0001000003034824 */ /* 0x000fe200078e00ff */
[----:B------:R-:W-:Y:S02]  /*0280*/  FSETP.NEU.FTZ.AND P2, PT, R5, RZ, PT ;  /* 0x000000ff0500720b */ /* 0x000fe40003f5d000 */
[----:B------:R-:W-:-:S02]  /*0290*/  @P6 SEL R2, RZ, 0x1, !P3 ;  /* 0x00000001ff026807 */ /* 0x000fc40005800000 */
[----:B------:R-:W-:Y:S01]  /*02a0*/  @P4 FSETP.NEU.FTZ.AND P6, PT, R3, RZ, PT ;  /* 0x000000ff0300420b */ /* 0x000fe20003fdd000 */
[----:B------:R-:W-:Y:S01]  /*02b0*/  @P5 IMAD.U32 R4, R9, 0x10000, RZ ;  /* 0x0001000009045824 */ /* 0x000fe200078e00ff */
[----:B------:R-:W-:Y:S02]  /*02c0*/  PRMT R3, RZ, 0x7610, R3 ;  /* 0x00007610ff037816 */ /* 0x000fe40000000003 */
[----:B------:R-:W-:Y:S02]  /*02d0*/  @P4 SEL R3, RZ, 0x1, !P6 ;  /* 0x00000001ff034807 */ /* 0x000fe40007000000 */
[----:B------:R-:W-:Y:S02]  /*02e0*/  FSETP.NEU.FTZ.AND P3, PT, R6, RZ, PT ;  /* 0x000000ff0600720b */ /* 0x000fe40003f7d000 */
[----:B------:R-:W-:Y:S01]  /*02f0*/  FSETP.NEU.FTZ.AND P4, PT, R7, RZ, PT ;  /* 0x000000ff0700720b */ /* 0x000fe20003f9d000 */
[----:B------:R-:W-:Y:S01]  /*0300*/  IMAD.SHL.U32 R3, R3, 0x100, RZ ;  /* 0x0000010003037824 */ /* 0x000fe200078e00ff */
[----:B------:R-:W-:-:S02]  /*0310*/  @P5 FSETP.NEU.FTZ.AND P6, PT, R4, RZ, PT ;  /* 0x000000ff0400520b */ /* 0x000fc40003fdd000 */
[C---:B------:R-:W-:Y:S01]  /*0320*/  PRMT R5, R10.reuse, 0x7632, R5 ;  /* 0x000076320a057816 */ /* 0x040fe20000000005 */
[----:B------:R-:W-:Y:S01]  /*0330*/  @P0 IMAD.U32 R10, R10, 0x10000, RZ ;  /* 0x000100000a0a0824 */ /* 0x000fe200078e00ff */
[----:B------:R-:W-:Y:S02]  /*0340*/  PRMT R4, R9, 0x7632, R4 ;  /* 0x0000763209047816 */ /* 0x000fe40000000004 */
[----:B------:R-:W-:Y:S02]  /*0350*/  PRMT R7, RZ, 0x7610, R7 ;  /* 0x00007610ff077816 */ /* 0x000fe40000000007 */
[----:B------:R-:W-:Y:S01]  /*0360*/  @P5 SEL R7, RZ, 0x1, !P6 ;  /* 0x00000001ff075807 */ /* 0x000fe20007000000 */
[----:B------:R-:W-:Y:S01]  /*0370*/  @P2 IMAD.U32 R4, R4, 0x10000, RZ ;  /* 0x0001000004042824 */ /* 0x000fe200078e00ff */
[C---:B------:R-:W-:Y:S01]  /*0380*/  PRMT R6, R11.reuse, 0x7632, R6 ;  /* 0x000076320b067816 */ /* 0x040fe20000000006 */
[----:B------:R-:W-:Y:S01]  /*0390*/  @P1 IMAD.U32 R11, R11, 0x10000, RZ ;  /* 0x000100000b0b1824 */ /* 0x000fe200078e00ff */
[----:B------:R-:W-:Y:S01]  /*03a0*/  @P0 FSETP.NEU.FTZ.AND P6, PT, R10, RZ, PT ;  /* 0x000000ff0a00020b */ /* 0x000fe20003fdd000 */
[----:B------:R-:W-:Y:S01]  /*03b0*/  @P3 IMAD.U32 R5, R5, 0x10000, RZ ;  /* 0x0001000005053824 */ /* 0x000fe200078e00ff */
[----:B------:R-:W-:-:S02]  /*03c0*/  PRMT R9, RZ, 0x7610, R9 ;  /* 0x00007610ff097816 */ /* 0x000fc40000000009 */
[----:B------:R-:W-:Y:S02]  /*03d0*/  @P0 SEL R9, RZ, 0x1, !P6 ;  /* 0x00000001ff090807 */ /* 0x000fe40007000000 */
[----:B------:R-:W-:Y:S01]  /*03e0*/  @P2 FSETP.NEU.FTZ.AND P6, PT, R4, RZ, PT ;  /* 0x000000ff0400220b */ /* 0x000fe20003fdd000 */
[----:B------:R-:W-:Y:S01]  /*03f0*/  @P4 IMAD.U32 R4, R6, 0x10000, RZ ;  /* 0x0001000006044824 */ /* 0x000fe200078e00ff */
[----:B------:R-:W-:Y:S02]  /*0400*/  @P1 FSETP.NEU.FTZ.AND P5, PT, R11, RZ, PT ;  /* 0x000000ff0b00120b */ /* 0x000fe40003fbd000 */
[----:B------:R-:W-:Y:S02]  /*0410*/  PRMT R11, RZ, 0x7610, R11 ;  /* 0x00007610ff0b7816 */ /* 0x000fe4000000000b */
[----:B------:R-:W-:Y:S02]  /*0420*/  @P1 SEL R11, RZ, 0x1, !P5 ;  /* 0x00000001ff0b1807 */ /* 0x000fe40006800000 */
[----:B------:R-:W-:-:S02]  /*0430*/  @P3 FSETP.NEU.FTZ.AND P0, PT, R5, RZ, PT ;  /* 0x000000ff0500320b */ /* 0x000fc40003f1d000 */
[----:B------:R-:W-:Y:S02]  /*0440*/  @P4 FSETP.NEU.FTZ.AND P1, PT, R4, RZ, PT ;  /* 0x000000ff0400420b */ /* 0x000fe40003f3d000 */
[----:B------:R-:W-:Y:S02]  /*0450*/  PRMT R6, RZ, 0x7610, R6 ;  /* 0x00007610ff067816 */ /* 0x000fe40000000006 */
[----:B------:R-:W-:Y:S02]  /*0460*/  PRMT R8, RZ, 0x7610, R8 ;  /* 0x00007610ff087816 */ /* 0x000fe40000000008 */
[----:B------:R-:W-:Y:S02]  /*0470*/  PRMT R10, RZ, 0x7610, R10 ;  /* 0x00007610ff0a7816 */ /* 0x000fe4000000000a */
[----:B------:R-:W-:Y:S02]  /*0480*/  @P2 SEL R6, RZ, 0x1, !P6 ;  /* 0x00000001ff062807 */ /* 0x000fe40007000000 */
[----:B------:R-:W-:-:S02]  /*0490*/  @P3 SEL R8, RZ, 0x1, !P0 ;  /* 0x00000001ff083807 */ /* 0x000fc40004000000 */
[----:B------:R-:W-:Y:S01]  /*04a0*/  @P4 SEL R10, RZ, 0x1, !P1 ;  /* 0x00000001ff0a4807 */ /* 0x000fe20004800000 */
[----:B------:R-:W-:Y:S01]  /*04b0*/  IMAD.SHL.U32 R6, R6, 0x100, RZ ;  /* 0x0000010006067824 */ /* 0x000fe200078e00ff */
[----:B------:R-:W-:Y:S01]  /*04c0*/  IADD3 R4, P5, R13, UR6, RZ ;  /* 0x000000060d047c10 */ /* 0x000fe2000ffbe0ff */
        /* <DEDUP_REMOVED lines=8> */
[----:B------:R-:W-:-:S02]  /*0550*/  PRMT R6, R3, 0x5410, R6 ;  /* 0x0000541003067816 */ /* 0x000fc40000000006 */
[----:B------:R-:W-:-:S05]  /*0560*/  PRMT R7, R9, 0x5410, R10 ;  /* 0x0000541009077816 */ /* 0x000fca000000000a */
[----:B------:R-:W-:Y:S01]  /*0570*/  STG.E.64 desc[UR4][R4.64], R6 ;  /* 0x0000000604007986 */ /* 0x000fe2000c101b04 */
[----:B------:R-:W-:Y:S05]  /*0580*/  EXIT ;  /* 0x000000000000794d */ /* 0x000fea0003800000 */
.L_x_30630:
        /* <DEDUP_REMOVED lines=102> */
.L_x_30632:
[----:B------:R-:W-:Y:S05]  /*0bf0*/  BSYNC B0 ;  /* 0x0000000000007941 */ /* 0x000fea0003800000 */
.L_x_30631:
        /* <DEDUP_REMOVED lines=9> */
.L_x_30634:
[----:B------:R-:W-:Y:S05]  /*0c90*/  BSYNC B0 ;  /* 0x0000000000007941 */ /* 0x000fea0003800000 */
.L_x_30633:
        /* <DEDUP_REMOVED lines=20> */
.L_x_30636:
[----:B------:R-:W-:Y:S05]  /*0de0*/  BSYNC B0 ;  /* 0x0000000000007941 */ /* 0x000fea0003800000 */
.L_x_30635:
        /* <DEDUP_REMOVED lines=12> */
.L_x_30638:
[----:B------:R-:W-:Y:S05]  /*0eb0*/  BSYNC B0 ;  /* 0x0000000000007941 */ /* 0x000fea0003800000 */
.L_x_30637:
        /* <DEDUP_REMOVED lines=9> */
.L_x_30640:
[----:B------:R-:W-:Y:S05]  /*0f50*/  BSYNC B0 ;  /* 0x0000000000007941 */ /* 0x000fea0003800000 */
.L_x_30639:
        /* <DEDUP_REMOVED lines=9> */
.L_x_30642:
[----:B------:R-:W-:Y:S05]  /*0ff0*/  BSYNC B0 ;  /* 0x0000000000007941 */ /* 0x000fea0003800000 */
.L_x_30641:
        /* <DEDUP_REMOVED lines=9> */
.L_x_30644:
[----:B------:R-:W-:Y:S05]  /*1090*/  BSYNC B0 ;  /* 0x0000000000007941 */ /* 0x000fea0003800000 */
.L_x_30643:
        /* <DEDUP_REMOVED lines=9> */
.L_x_30646:
[----:B------:R-:W-:Y:S05]  /*1130*/  BSYNC B0 ;  /* 0x0000000000007941 */ /* 0x000fea0003800000 */
.L_x_30645:
        /* <DEDUP_REMOVED lines=20> */
.L_x_30649:
        /* <DEDUP_REMOVED lines=8> */
.L_x_30650:
        /* <DEDUP_REMOVED lines=8> */
.L_x_30651:
        /* <DEDUP_REMOVED lines=9> */
.L_x_30652:
[----:B------:R-:W-:Y:S05]  /*1410*/  BSYNC B1 ;  /* 0x0000000000017941 */ /* 0x000fea0003800000 */
.L_x_30648:
[----:B------:R-:W-:-:S13]  /*1420*/  ISETP.GE.AND P0, PT, R23, R22, PT ;  /* 0x000000161700720c */ /* 0x000fda0003f06270 */
[----:B--2--5:R-:W2:Y:S01]  /*1430*/  @!P0 LDC.64 R6, c[0x0][0x218] ;  /* 0x00008600ff068b82 */ /* 0x024ea20000000a00 */
[----:B------:R-:W-:Y:S02]  /*1440*/  @!P0 IMAD.IADD R5, R13, 0x1, R23 ;  /* 0x000000010d058824 */ /* 0x000fe400078e0217 */
[----:B------:R-:W-:-:S03]  /*1450*/  @!P0 VIADD R23, R23, 0x80 ;  /* 0x0000008017178836 */ /* 0x000fc60000000000 */
[----:B--2---:R-:W-:-:S05]  /*1460*/  @!P0 IADD3 R4, P1, R5, R6, RZ ;  /* 0x0000000605048210 */ /* 0x004fca0007f3e0ff */
[----:B------:R-:W-:-:S05]  /*1470*/  @!P0 IMAD.X R5, RZ, RZ, R7, P1 ;  /* 0x000000ffff058224 */ /* 0x000fca00008e0607 */
[----:B------:R2:W-:Y:S03]  /*1480*/  @!P0 STG.E.U8 desc[UR4][R4.64], R3 ;  /* 0x0000000304008986 */ /* 0x0005e6000c101104 */
.L_x_30653:
[----:B------:R-:W-:Y:S05]  /*1490*/  BSYNC B0 ;  /* 0x0000000000007941 */ /* 0x000fea0003800000 */
.L_x_30647:
        /* <DEDUP_REMOVED lines=9> */
.L_x_30654:
        /* <DEDUP_REMOVED lines=13> */
.L_x_44042:


//--------------------- .text._ZN2at6native18elementwise_kernelILi128ELi4EZNS0_15gpu_kernel_implINS0_13AUnaryFunctorIbbbZZZNS0_23logical_and_kernel_cudaERNS_14TensorIteratorEENKUlvE0_clEvENKUlvE7_clEvEUlbbE_EEEEvRNS_18TensorIteratorBaseERKT_EUliE_EEviT1_ --------------------------
	.section	.text._ZN2at6native18elementwise_kernelILi128ELi4EZNS0_15gpu_kernel_implINS0_13AUnaryFunctorIbbbZZZNS0_23logical_and_kernel_cudaERNS_14TensorIteratorEENKUlvE0_clEvENKUlvE7_clEvEUlbbE_EEEEvRNS_18TensorIteratorBaseERKT_EUliE_EEviT1_,"ax",@progbits
	.align	128
        .global         _ZN2at6native18elementwise_kernelILi128ELi4EZNS0_15gpu_kernel_implINS0_13AUnaryFunctorIbbbZZZNS0_23logical_and_kernel_cudaERNS_14TensorIteratorEENKUlvE0_clEvENKUlvE7_clEvEUlbbE_EEEEvRNS_18TensorIteratorBaseERKT_EUliE_EEviT1_
        .type           _ZN2at6native18elementwise_kernelILi128ELi4EZNS0_15gpu_kernel_implINS0_13AUnaryFunctorIbbbZZZNS0_23logical_and_kernel_cudaERNS_14TensorIteratorEENKUlvE0_clEvENKUlvE7_clEvEUlbbE_EEEEvRNS_18TensorIteratorBaseERKT_EUliE_EEviT1_,@function
        .size           _ZN2at6native18elementwise_kernelILi128ELi4EZNS0_15gpu_kernel_implINS0_13AUnaryFunctorIbbbZZZNS0_23logical_and_kernel_cudaERNS_14TensorIteratorEENKUlvE0_clEvENKUlvE7_clEvEUlbbE_EEEEvRNS_18TensorIteratorBaseERKT_EUliE_EEviT1_,(.L_x_44043 - _ZN2at6native18elementwise_kernelILi128ELi4EZNS0_15gpu_kernel_implINS0_13AUnaryFunctorIbbbZZZNS0_23logical_and_kernel_cudaERNS_14TensorIteratorEENKUlvE0_clEvENKUlvE7_clEvEUlbbE_EEEEvRNS_18TensorIteratorBaseERKT_EUliE_EEviT1_)
        .other          _ZN2at6native18elementwise_kernelILi128ELi4EZNS0_15gpu_kernel_implINS0_13AUnaryFunctorIbbbZZZNS0_23logical_and_kernel_cudaERNS_14TensorIteratorEENKUlvE0_clEvENKUlvE7_clEvEUlbbE_EEEEvRNS_18TensorIteratorBaseERKT_EUliE_EEviT1_,@"STO_CUDA_ENTRY STV_DEFAULT"
_ZN2at6native18elementwise_kernelILi128ELi4EZNS0_15gpu_kernel_implINS0_13AUnaryFunctorIbbbZZZNS0_23logical_and_kernel_cudaERNS_14TensorIteratorEENKUlvE0_clEvENKUlvE7_clEvEUlbbE_EEEEvRNS_18TensorIteratorBaseERKT_EUliE_EEviT1_:
.text._ZN2at6native18elementwise_kernelILi128ELi4EZNS0_15gpu_kernel_implINS0_13AUnaryFunctorIbbbZZZNS0_23logical_and_kernel_cudaERNS_14TensorIteratorEENKUlvE0_clEvENKUlvE7_clEvEUlbbE_EEEEvRNS_18TensorIteratorBaseERKT_EUliE_EEviT1_:
        /* <DEDUP_REMOVED lines=314> */
.L_x_30657:
        /* <DEDUP_REMOVED lines=21> */
.L_x_30661:
[----:B------:R-:W2:Y:S02]  /*14f0*/  LDG.E.U8 R2, desc[UR36][R2.64] ;  /* 0x0000002402027981 */ /* 0x000ea4000c1e1100 */
[----:B--2---:R-:W-:Y:S01]  /*1500*/  ISETP.NE.AND P0, PT, R2, RZ, PT ;  /* 0x000000ff0200720c */ /* 0x004fe20003f05270 */
[----:B------:R-:W-:-:S12]  /*1510*/  BRA `(.L_x_30663) ;  /* 0x0000000c00747947 */ /* 0x000fd80003800000 */
.L_x_30660:
        /* <DEDUP_REMOVED lines=10> */
.L_x_30665:
[----:B------:R-:W2:Y:S02]  /*15c0*/  LDG.E R2, desc[UR36][R2.64] ;  /* 0x0000002402027981 */ /* 0x000ea4000c1e1900 */
[----:B--2---:R-:W-:Y:S01]  /*15d0*/  ISETP.NE.AND P0, PT, R2, RZ, PT ;  /* 0x000000ff0200720c */ /* 0x004fe20003f05270 */
[----:B------:R-:W-:-:S12]  /*15e0*/  BRA `(.L_x_30663) ;  /* 0x0000000c00407947 */ /* 0x000fd80003800000 */
.L_x_30664:
[----:B------:R-:W2:Y:S02]  /*15f0*/  LDG.E.U16 R2, desc[UR36][R2.64] ;  /* 0x0000002402027981 */ /* 0x000ea4000c1e1500 */
[----:B--2---:R-:W-:Y:S01]  /*1600*/  ISETP.NE.AND P0, PT, R2, RZ, PT ;  /* 0x000000ff0200720c */ /* 0x004fe20003f05270 */
[----:B------:R-:W-:-:S12]  /*1610*/  BRA `(.L_x_30663) ;  /* 0x0000000c00347947 */ /* 0x000fd80003800000 */
.L_x_30659:
        /* <DEDUP_REMOVED lines=9> */
.L_x_30667:
[----:B------:R-:W2:Y:S02]  /*16b0*/  LDG.E.U16 R0, desc[UR36][R2.64] ;  /* 0x0000002402007981 */ /* 0x000ea4000c1e1500 */
[----:B--2---:R-:W-:-:S05]  /*16c0*/  HADD2.F32 R0, -RZ, R0.H0_H0 ;  /* 0x20000000ff007230 */ /* 0x004fca0000004100 */
[----:B------:R-:W-:Y:S01]  /*16d0*/  FSETP.NEU.FTZ.AND P0, PT, R0, RZ, PT ;  /* 0x000000ff0000720b */ /* 0x000fe20003f1d000 */
[----:B------:R-:W-:-:S12]  /*16e0*/  BRA `(.L_x_30663) ;  /* 0x0000000c00007947 */ /* 0x000fd80003800000 */
.L_x_30666:
        /* <DEDUP_REMOVED lines=11> */
.L_x_30669:
        /* <DEDUP_REMOVED lines=10> */
.L_x_30668:
[----:B------:R-:W2:Y:S02]  /*1840*/  LDG.E.64 R2, desc[UR36][R2.64] ;  /* 0x0000002402027981 */ /* 0x000ea4000c1e1b00 */
[----:B--2---:R-:W-:Y:S01]  /*1850*/  DSETP.NEU.AND P0, PT, R2, RZ, PT ;  /* 0x000000ff0200722a */ /* 0x004fe20003f0d000 */
[----:B------:R-:W-:-:S13]  /*1860*/  BRA `(.L_x_30663) ;  /* 0x0000000800a07947 */ /* 0x000fda0003800000 */
.L_x_30658:
        /* <DEDUP_REMOVED lines=11> */
.L_x_30672:
[----:B------:R-:W2:Y:S02]  /*1920*/  LDG.E.128 R4, desc[UR36][R2.64] ;  /* 0x0000002402047981 */ /* 0x000ea4000c1e1d00 */
[----:B--2---:R-:W-:-:S06]  /*1930*/  DSETP.NEU.AND P0, PT, R6, RZ, PT ;  /* 0x000000ff0600722a */ /* 0x004fcc0003f0d000 */
[----:B------:R-:W-:Y:S01]  /*1940*/  DSETP.NEU.OR P0, PT, R4, RZ, P0 ;  /* 0x000000ff0400722a */ /* 0x000fe2000070d400 */
[----:B------:R-:W-:-:S13]  /*1950*/  BRA `(.L_x_30663) ;  /* 0x0000000800647947 */ /* 0x000fda0003800000 */
.L_x_30671:
        /* <DEDUP_REMOVED lines=27> */
.L_x_30674:
        /* <DEDUP_REMOVED lines=14> */
.L_x_30673:
[----:B------:R-:W2:Y:S02]  /*1bf0*/  LDG.E.U16 R0, desc[UR36][R2.64] ;  /* 0x0000002402007981 */ /* 0x000ea4000c1e1500 */
[----:B--2---:R-:W-:-:S05]  /*1c00*/  IMAD.U32 R0, R0, 0x10000, RZ ;  /* 0x0001000000007824 */ /* 0x004fca00078e00ff */
[----:B------:R-:W-:Y:S01]  /*1c10*/  FSETP.NEU.FTZ.AND P0, PT, R0, RZ, PT ;  /* 0x000000ff0000720b */ /* 0x000fe20003f1d000 */
[----:B------:R-:W-:-:S12]  /*1c20*/  BRA `(.L_x_30663) ;  /* 0x0000000400b07947 */ /* 0x000fd80003800000 */
.L_x_30670:
        /* <DEDUP_REMOVED lines=11> */
.L_x_30677:
        /* <DEDUP_REMOVED lines=21> */
.L_x_30681:
[----:B------:R-:W-:Y:S05]  /*1e30*/  BSYNC B1 ;  /* 0x0000000000017941 */ /* 0x000fea0003800000 */
.L_x_30680:
[----:B------:R-:W-:Y:S01]  /*1e40*/  LEA R3, R0, 0x3b800000, 0x17 ;  /* 0x3b80000000037811 */ /* 0x000fe200078eb8ff */
[----:B------:R-:W-:-:S05]  /*1e50*/  IMAD.SHL.U32 R0, R2, 0x100000, RZ ;  /* 0x0010000002007824 */ /* 0x000fca00078e00ff */
[----:B------:R-:W-:-:S07]  /*1e60*/  LOP3.LUT R0, R3, R0, R4, 0xfe, !PT ;  /* 0x0000000003007212 */ /* 0x000fce00078efe04 */
.L_x_30679:
[----:B------:R-:W-:Y:S05]  /*1e70*/  BSYNC B0 ;  /* 0x0000000000007941 */ /* 0x000fea0003800000 */
.L_x_30678:
[----:B------:R-:W-:Y:S01]  /*1e80*/  FSETP.NEU.FTZ.AND P0, PT, R0, RZ, PT ;  /* 0x000000ff0000720b */ /* 0x000fe20003f1d000 */
[----:B------:R-:W-:-:S12]  /*1e90*/  BRA `(.L_x_30663) ;  /* 0x0000000400147947 */ /* 0x000fd80003800000 */
.L_x_30676:
        /* <DEDUP_REMOVED lines=21> */
.L_x_30685:
[----:B------:R-:W-:Y:S05]  /*1ff0*/  BSYNC B1 ;  /* 0x0000000000017941 */ /* 0x000fea0003800000 */
.L_x_30684:
[----:B------:R-:W-:Y:S01]  /*2000*/  LEA R3, R0, 0x37800000, 0x17 ;  /* 0x3780000000037811 */ /* 0x000fe200078eb8ff */
[----:B------:R-:W-:-:S05]  /*2010*/  IMAD.SHL.U32 R0, R2, 0x200000, RZ ;  /* 0x0020000002007824 */ /* 0x000fca00078e00ff */
[----:B------:R-:W-:-:S07]  /*2020*/  LOP3.LUT R0, R3, R0, R4, 0xfe, !PT ;  /* 0x0000000003007212 */ /* 0x000fce00078efe04 */
.L_x_30683:
[----:B------:R-:W-:Y:S05]  /*2030*/  BSYNC B0 ;  /* 0x0000000000007941 */ /* 0x000fea0003800000 */
.L_x_30682:
[----:B------:R-:W-:Y:S01]  /*2040*/  FSETP.NEU.FTZ.AND P0, PT, R0, RZ, PT ;  /* 0x000000ff0000720b */ /* 0x000fe20003f1d000 */
[----:B------:R-:W-:-:S12]  /*2050*/  BRA `(.L_x_30663) ;  /* 0x0000000000a47947 */ /* 0x000fd80003800000 */
.L_x_30675:
        /* <DEDUP_REMOVED lines=14> */
.L_x_30689:
[----:B------:R-:W-:Y:S05]  /*2140*/  BSYNC B0 ;  /* 0x0000000000007941 */ /* 0x000fea0003800000 */
.L_x_30688:
[----:B------:R-:W-:Y:S01]  /*2150*/  FSETP.NEU.FTZ.AND P0, PT, R0, RZ, PT ;  /* 0x000000ff0000720b */ /* 0x000fe20003f1d000 */
[----:B------:R-:W-:-:S12]  /*2160*/  BRA `(.L_x_30663) ;  /* 0x0000000000607947 */ /* 0x000fd80003800000 */
.L_x_30662:
        /* <DEDUP_REMOVED lines=16> */
.L_x_30690:
[----:B------:R-:W-:Y:S01]  /*2270*/  PLOP3.LUT P0, PT, PT, PT, PT, 0x8, 0x0 ;  /* 0x000000000000781c */ /* 0x000fe20003f0e170 */
[----:B------:R-:W-:-:S12]  /*2280*/  BRA `(.L_x_30663) ;  /* 0x0000000000187947 */ /* 0x000fd80003800000 */
.L_x_30687:
[----:B------:R-:W2:Y:S02]  /*2290*/  LDG.E.64 R2, desc[UR36][R2.64] ;  /* 0x0000002402027981 */ /* 0x000ea4000c1e1b00 */
[----:B--2---:R-:W-:-:S04]  /*22a0*/  ISETP.NE.U32.AND P0, PT, R2, RZ, PT ;  /* 0x000000ff0200720c */ /* 0x004fc80003f05070 */
[----:B------:R-:W-:Y:S01]  /*22b0*/  ISETP.NE.AND.EX P0, PT, R3, RZ, PT, P0 ;  /* 0x000000ff0300720c */ /* 0x000fe20003f05300 */
[----:B------:R-:W-:-:S12]  /*22c0*/  BRA `(.L_x_30663) ;  /* 0x0000000000087947 */ /* 0x000fd80003800000 */
.L_x_30686:
[----:B------:R-:W2:Y:S02]  /*22d0*/  LDG.E R2, desc[UR36][R2.64] ;  /* 0x0000002402027981 */ /* 0x000ea4000c1e1900 */
[----:B--2---:R-:W-:-:S13]  /*22e0*/  ISETP.NE.AND P0, PT, R2, RZ, PT ;  /* 0x000000ff0200720c */ /* 0x004fda0003f05270 */
.L_x_30663:
[----:B------:R-:W0:Y:S01]  /*22f0*/  LDC.U8 R3, c[0x0][0x422] ;  /* 0x00010880ff037b82 */ /* 0x000e220000000000 */
[----:B------:R-:W-:Y:S02]  /*2300*/  ULDC.U8 UR4, c[0x0][0x421] ;  /* 0x0001084000047ab9 */ /* 0x000fe40000000000 */
[----:B------:R-:W-:-:S04]  /*2310*/  ISETP.NE.AND P0, PT, RZ, UR4, P0 ;  /* 0x00000004ff007c0c */ /* 0x000fc80008705270 */
        /* <DEDUP_REMOVED lines=14> */
.L_x_30694:
[----:B------:R3:W-:Y:S01]  /*2400*/  STG.E.U8 desc[UR36][R16.64], R2 ;  /* 0x0000000210007986 */ /* 0x0007e2000c101124 */
[----:B------:R-:W-:Y:S05]  /*2410*/  BRA `(.L_x_30696) ;  /* 0x0000000c00487947 */ /* 0x000fea0003800000 */
.L_x_30693:
        /* <DEDUP_REMOVED lines=9> */
.L_x_30698:
[----:B------:R1:W-:Y:S01]  /*24b0*/  STG.E desc[UR36][R16.64], R2 ;  /* 0x0000000210007986 */ /* 0x0003e2000c101924 */
[----:B------:R-:W-:Y:S05]  /*24c0*/  BRA `(.L_x_30696) ;  /* 0x0000000c001c7947 */ /* 0x000fea0003800000 */
.L_x_30697:
[----:B------:R2:W-:Y:S01]  /*24d0*/  STG.E.U16 desc[UR36][R16.64], R2 ;  /* 0x0000000210007986 */ /* 0x0005e2000c101524 */
[----:B------:R-:W-:Y:S05]  /*24e0*/  BRA `(.L_x_30696) ;  /* 0x0000000c00147947 */ /* 0x000fea0003800000 */
.L_x_30692:
        /* <DEDUP_REMOVED lines=9> */
.L_x_30700:
[----:B------:R-:W-:-:S04]  /*2580*/  I2FP.F32.U32 R0, R2 ;  /* 0x0000000200007245 */ /* 0x000fc80000201000 */
[----:B------:R-:W-:-:S05]  /*2590*/  F2FP.F16.F32.PACK_AB R0, RZ, R0 ;  /* 0x00000000ff00723e */ /* 0x000fca00000000ff */
[----:B------:R0:W-:Y:S01]  /*25a0*/  STG.E.U16 desc[UR36][R16.64], R0 ;  /* 0x0000000010007986 */ /* 0x0001e2000c101524 */
[----:B------:R-:W-:Y:S05]  /*25b0*/  BRA `(.L_x_30696) ;  /* 0x0000000800e07947 */ /* 0x000fea0003800000 */
.L_x_30699:
        /* <DEDUP_REMOVED lines=10> */
.L_x_30702:
[----:B------:R-:W-:-:S04]  /*2660*/  I2FP.F32.U32 R2, R2 ;  /* 0x0000000200027245 */ /* 0x000fc80000201000 */
[----:B------:R-:W-:-:S04]  /*2670*/  F2FP.F16.F32.PACK_AB R3, RZ, R2 ;  /* 0x00000002ff03723e */ /* 0x000fc800000000ff */
[----:B------:R-:W-:-:S05]  /*2680*/  PRMT R3, R3, 0x5410, RZ ;  /* 0x0000541003037816 */ /* 0x000fca00000000ff */
[----:B------:R0:W-:Y:S01]  /*2690*/  STG.E desc[UR36][R16.64], R3 ;  /* 0x0000000310007986 */ /* 0x0001e2000c101924 */
[----:B------:R-:W-:Y:S05]  /*26a0*/  BRA `(.L_x_30696) ;  /* 0x0000000800a47947 */ /* 0x000fea0003800000 */
.L_x_30701:
[----:B------:R-:W0:Y:S02]  /*26b0*/  I2F.F64.U32 R2, R2 ;  /* 0x0000000200027312 */ /* 0x000e240000201800 */
[----:B0-----:R0:W-:Y:S01]  /*26c0*/  STG.E.64 desc[UR36][R16.64], R2 ;  /* 0x0000000210007986 */ /* 0x0011e2000c101b24 */
[----:B------:R-:W-:Y:S05]  /*26d0*/  BRA `(.L_x_30696) ;  /* 0x0000000800987947 */ /* 0x000fea0003800000 */
.L_x_30691:
        /* <DEDUP_REMOVED lines=10> */
.L_x_30705:
[----:B------:R-:W0:Y:S01]  /*2780*/  I2F.F64.U32 R4, R2 ;  /* 0x0000000200047312 */ /* 0x000e220000201800 */
[----:B------:R-:W-:-:S05]  /*2790*/  CS2R R6, SRZ ;  /* 0x0000000000067805 */ /* 0x000fca000001ff00 */
[----:B0-----:R0:W-:Y:S01]  /*27a0*/  STG.E.128 desc[UR36][R16.64], R4 ;  /* 0x0000000410007986 */ /* 0x0011e2000c101d24 */
[----:B------:R-:W-:Y:S05]  /*27b0*/  BRA `(.L_x_30696) ;  /* 0x0000000800607947 */ /* 0x000fea0003800000 */
.L_x_30704:
        /* <DEDUP_REMOVED lines=21> */
.L_x_30709:
[----:B------:R-:W-:Y:S05]  /*2910*/  BSYNC B0 ;  /* 0x0000000000007941 */ /* 0x000fea0003800000 */
.L_x_30708:
[----:B------:R-:W-:-:S05]  /*2920*/  LOP3.LUT R3, R0, R3, RZ, 0xfc, !PT ;  /* 0x0000000300037212 */ /* 0x000fca00078efcff */
[----:B------:R0:W-:Y:S01]  /*2930*/  STG.E.U8 desc[UR36][R16.64], R3 ;  /* 0x0000000310007986 */ /* 0x0001e2000c101124 */
[----:B------:R-:W-:Y:S05]  /*2940*/  BRA `(.L_x_30696) ;  /* 0x0000000400fc7947 */ /* 0x000fea0003800000 */
.L_x_30707:
        /* <DEDUP_REMOVED lines=13> */
.L_x_30711:
[----:B------:R-:W-:Y:S01]  /*2a20*/  IMAD.MOV.U32 R0, RZ, RZ, 0x7f ;  /* 0x0000007fff007424 */ /* 0x000fe200078e00ff */
[----:B------:R-:W-:-:S04]  /*2a30*/  ISETP.GT.U32.AND P0, PT, R2, 0x7f800000, PT ;  /* 0x7f8000000200780c */ /* 0x000fc80003f04070 */
[----:B------:R-:W-:-:S09]  /*2a40*/  SEL R0, R0, 0x7c, P0 ;  /* 0x0000007c00007807 */ /* 0x000fd20000000000 */
.L_x_30712:
[----:B------:R-:W-:Y:S05]  /*2a50*/  BSYNC B0 ;  /* 0x0000000000007941 */ /* 0x000fea0003800000 */
.L_x_30710:
[----:B------:R-:W-:-:S04]  /*2a60*/  LOP3.LUT R2, R3, 0x80000000, RZ, 0xc0, !PT ;  /* 0x8000000003027812 */ /* 0x000fc800078ec0ff */
[----:B------:R-:W-:-:S04]  /*2a70*/  SHF.R.U32.HI R3, RZ, 0x18, R2 ;  /* 0x00000018ff037819 */ /* 0x000fc80000011602 */
[----:B------:R-:W-:-:S05]  /*2a80*/  LOP3.LUT R3, R0, R3, RZ, 0xfc, !PT ;  /* 0x0000000300037212 */ /* 0x000fca00078efcff */
[----:B------:R0:W-:Y:S01]  /*2a90*/  STG.E.U8 desc[UR36][R16.64], R3 ;  /* 0x0000000310007986 */ /* 0x0001e2000c101124 */
[----:B------:R-:W-:Y:S05]  /*2aa0*/  BRA `(.L_x_30696) ;  /* 0x0000000400a47947 */ /* 0x000fea0003800000 */
.L_x_30706:
[----:B------:R-:W-:-:S04]  /*2ab0*/  I2FP.F32.U32 R0, R2 ;  /* 0x0000000200007245 */ /* 0x000fc80000201000 */
[----:B------:R-:W-:-:S05]  /*2ac0*/  F2FP.BF16.F32.PACK_AB R0, RZ, R0 ;  /* 0x00000000ff00723e */ /* 0x000fca00000010ff */
[----:B------:R0:W-:Y:S01]  /*2ad0*/  STG.E.U16 desc[UR36][R16.64], R0 ;  /* 0x0000000010007986 */ /* 0x0001e2000c101524 */
[----:B------:R-:W-:Y:S05]  /*2ae0*/  BRA `(.L_x_30696) ;  /* 0x0000000400947947 */ /* 0x000fea0003800000 */
.L_x_30703:
        /* <DEDUP_REMOVED lines=10> */
.L_x_30715:
        /* <DEDUP_REMOVED lines=17> */
.L_x_30718:
[----:B------:R-:W-:-:S04]  /*2ca0*/  LOP3.LUT R2, R3, 0x80000000, RZ, 0xc0, !PT ;  /* 0x8000000003027812 */ /* 0x000fc800078ec0ff */
[----:B------:R-:W-:-:S04]  /*2cb0*/  SHF.R.U32.HI R3, RZ, 0x18, R2 ;  /* 0x00000018ff037819 */ /* 0x000fc80000011602 */
[----:B------:R-:W-:-:S04]  /*2cc0*/  LOP3.LUT R0, R0, R3, RZ, 0xfc, !PT ;  /* 0x0000000300007212 */ /* 0x000fc800078efcff */
[----:B------:R-:W-:-:S07]  /*2cd0*/  PRMT R8, R0, 0x7610, R8 ;  /* 0x0000761000087816 */ /* 0x000fce0000000008 */
.L_x_30717:
[----:B------:R-:W-:Y:S05]  /*2ce0*/  BSYNC B0 ;  /* 0x0000000000007941 */ /* 0x000fea0003800000 */
.L_x_30716:
[----:B------:R0:W-:Y:S01]  /*2cf0*/  STG.E.U8 desc[UR36][R16.64], R8 ;  /* 0x0000000810007986 */ /* 0x0001e2000c101124 */
[----:B------:R-:W-:Y:S05]  /*2d00*/  BRA `(.L_x_30696) ;  /* 0x00000004000c7947 */ /* 0x000fea0003800000 */
.L_x_30714:
        /* <DEDUP_REMOVED lines=17> */
.L_x_30721:
[----:B------:R-:W-:-:S04]  /*2e20*/  LOP3.LUT R2, R3, 0x80000000, RZ, 0xc0, !PT ;  /* 0x8000000003027812 */ /* 0x000fc800078ec0ff */
[----:B------:R-:W-:-:S04]  /*2e30*/  SHF.R.U32.HI R3, RZ, 0x18, R2 ;  /* 0x00000018ff037819 */ /* 0x000fc80000011602 */
[----:B------:R-:W-:-:S04]  /*2e40*/  LOP3.LUT R0, R0, R3, RZ, 0xfc, !PT ;  /* 0x0000000300007212 */ /* 0x000fc800078efcff */
[----:B------:R-:W-:-:S07]  /*2e50*/  PRMT R8, R0, 0x7610, R8 ;  /* 0x0000761000087816 */ /* 0x000fce0000000008 */
.L_x_30720:
[----:B------:R-:W-:Y:S05]  /*2e60*/  BSYNC B0 ;  /* 0x0000000000007941 */ /* 0x000fea0003800000 */
.L_x_30719:
[----:B------:R0:W-:Y:S01]  /*2e70*/  STG.E.U8 desc[UR36][R16.64], R8 ;  /* 0x0000000810007986 */ /* 0x0001e2000c101124 */
[----:B------:R-:W-:Y:S05]  /*2e80*/  BRA `(.L_x_30696) ;  /* 0x0000000000ac7947 */ /* 0x000fea0003800000 */
.L_x_30713:
        /* <DEDUP_REMOVED lines=22> */
.L_x_30695:
        /* <DEDUP_REMOVED lines=16> */
.L_x_30724:
[----:B------:R-:W-:Y:S05]  /*30f0*/  BRA `(.L_x_30696) ;  /* 0x0000000000107947 */ /* 0x000fea0003800000 */
.L_x_30723:
[----:B------:R-:W-:-:S05]  /*3100*/  IMAD.MOV.U32 R3, RZ, RZ, RZ ;  /* 0x000000ffff037224 */ /* 0x000fca00078e00ff */
[----:B------:R0:W-:Y:S01]  /*3110*/  STG.E.64 desc[UR36][R16.64], R2 ;  /* 0x0000000210007986 */ /* 0x0001e2000c101b24 */
[----:B------:R-:W-:Y:S05]  /*3120*/  BRA `(.L_x_30696) ;  /* 0x0000000000047947 */ /* 0x000fea0003800000 */
.L_x_30722:
[----:B------:R0:W-:Y:S02]  /*3130*/  STG.E desc[UR36][R16.64], R2 ;  /* 0x0000000210007986 */ /* 0x0001e4000c101924 */
.L_x_30696:
[----:B------:R-:W-:-:S04]  /*3140*/  IMAD R18, R23, 0x200, R18 ;  /* 0x0000020017127824 */ /* 0x000fc800078e0212 */
[----:B------:R-:W-:-:S07]  /*3150*/  VIADD R19, R18, 0x80 ;  /* 0x0000008012137836 */ /* 0x000fce0000000000 */
.L_x_30656:
[----:B------:R-:W-:Y:S05]  /*3160*/  BSYNC B6 ;  /* 0x0000000000067941 */ /* 0x000fea0003800000 */
.L_x_30655:
        /* <DEDUP_REMOVED lines=307> */
.L_x_30727:
        /* <DEDUP_REMOVED lines=21> */
.L_x_30731:
[----:B------:R-:W2:Y:S02]  /*45f0*/  LDG.E.U8 R2, desc[UR36][R2.64] ;  /* 0x0000002402027981 */ /* 0x000ea4000c1e1100 */
[----:B--2---:R-:W-:Y:S01]  /*4600*/  ISETP.NE.AND P0, PT, R2, RZ, PT ;  /* 0x000000ff0200720c */ /* 0x004fe20003f05270 */
[----:B------:R-:W-:-:S12]  /*4610*/  BRA `(.L_x_30733) ;  /* 0x0000000c00747947 */ /* 0x000fd80003800000 */
.L_x_30730:
        /* <DEDUP_REMOVED lines=10> */
.L_x_30735:
[----:B------:R-:W2:Y:S02]  /*46c0*/  LDG.E R2, desc[UR36][R2.64] ;  /* 0x0000002402027981 */ /* 0x000ea4000c1e1900 */
[----:B--2---:R-:W-:Y:S01]  /*46d0*/  ISETP.NE.AND P0, PT, R2, RZ, PT ;  /* 0x000000ff0200720c */ /* 0x004fe20003f05270 */
[----:B------:R-:W-:-:S12]  /*46e0*/  BRA `(.L_x_30733) ;  /* 0x0000000c00407947 */ /* 0x000fd80003800000 */
.L_x_30734:
[----:B------:R-:W2:Y:S02]  /*46f0*/  LDG.E.U16 R2, desc[UR36][R2.64] ;  /* 0x0000002402027981 */ /* 0x000ea4000c1e1500 */
[----:B--2---:R-:W-:Y:S01]  /*4700*/  ISETP.NE.AND P0, PT, R2, RZ, PT ;  /* 0x000000ff0200720c */ /* 0x004fe20003f05270 */
[----:B------:R-:W-:-:S12]  /*4710*/  BRA `(.L_x_30733) ;  /* 0x0000000c00347947 */ /* 0x000fd80003800000 */
.L_x_30729:
        /* <DEDUP_REMOVED lines=9> */
.L_x_30737:
[----:B------:R-:W2:Y:S02]  /*47b0*/  LDG.E.U16 R0, desc[UR36][R2.64] ;  /* 0x0000002402007981 */ /* 0x000ea4000c1e1500 */
[----:B--2---:R-:W-:-:S05]  /*47c0*/  HADD2.F32 R0, -RZ, R0.H0_H0 ;  /* 0x20000000ff007230 */ /* 0x004fca0000004100 */
[----:B------:R-:W-:Y:S01]  /*47d0*/  FSETP.NEU.FTZ.AND P0, PT, R0, RZ, PT ;  /* 0x000000ff0000720b */ /* 0x000fe20003f1d000 */
[----:B------:R-:W-:-:S12]  /*47e0*/  BRA `(.L_x_30733) ;  /* 0x0000000c00007947 */ /* 0x000fd80003800000 */
.L_x_30736:
        /* <DEDUP_REMOVED lines=11> */
.L_x_30739:
        /* <DEDUP_REMOVED lines=10> */
.L_x_30738:
[----:B------:R-:W2:Y:S02]  /*4940*/  LDG.E.64 R2, desc[UR36][R2.64] ;  /* 0x0000002402027981 */ /* 0x000ea4000c1e1b00 */
[----:B--2---:R-:W-:Y:S01]  /*4950*/  DSETP.NEU.AND P0, PT, R2, RZ, PT ;  /* 0x000000ff0200722a */ /* 0x004fe20003f0d000 */
[----:B------:R-:W-:-:S13]  /*4960*/  BRA `(.L_x_30733) ;  /* 0x0000000800a07947 */ /* 0x000fda0003800000 */
.L_x_30728:
        /* <DEDUP_REMOVED lines=11> */
.L_x_30742:
[----:B------:R-:W2:Y:S02]  /*4a20*/  LDG.E.128 R4, desc[UR36][R2.64] ;  /* 0x0000002402047981 */ /* 0x000ea4000c1e1d00 */
[----:B--2---:R-:W-:-:S06]  /*4a30*/  DSETP.NEU.AND P0, PT, R6, RZ, PT ;  /* 0x000000ff0600722a */ /* 0x004fcc0003f0d000 */
[----:B------:R-:W-:Y:S01]  /*4a40*/  DSETP.NEU.OR P0, PT, R4, RZ, P0 ;  /* 0x000000ff0400722a */ /* 0x000fe2000070d400 */
[----:B------:R-:W-:-:S13]  /*4a50*/  BRA `(.L_x_30733) ;  /* 0x0000000800647947 */ /* 0x000fda0003800000 */
.L_x_30741:
        /* <DEDUP_REMOVED lines=27> */
.L_x_30744:
        /* <DEDUP_REMOVED lines=14> */
.L_x_30743:
[----:B------:R-:W2:Y:S02]  /*4cf0*/  LDG.E.U16 R0, desc[UR36][R2.64] ;  /* 0x0000002402007981 */ /* 0x000ea4000c1e1500 */
[----:B--2---:R-:W-:-:S05]  /*4d00*/  IMAD.U32 R0, R0, 0x10000, RZ ;  /* 0x0001000000007824 */ /* 0x004fca00078e00ff */
[----:B------:R-:W-:Y:S01]  /*4d10*/  FSETP.NEU.FTZ.AND P0, PT, R0, RZ, PT ;  /* 0x000000ff0000720b */ /* 0x000fe20003f1d000 */
[----:B------:R-:W-:-:S12]  /*4d20*/  BRA `(.L_x_30733) ;  /* 0x0000000400b07947 */ /* 0x000fd80003800000 */
.L_x_30740:
        /* <DEDUP_REMOVED lines=11> */
.L_x_30747:
        /* <DEDUP_REMOVED lines=21> */
.L_x_30751:
[----:B------:R-:W-:Y:S05]  /*4f30*/  BSYNC B1 ;  /* 0x0000000000017941 */ /* 0x000fea0003800000 */
.L_x_30750:
[----:B------:R-:W-:Y:S01]  /*4f40*/  LEA R3, R0, 0x3b800000, 0x17 ;  /* 0x3b80000000037811 */ /* 0x000fe200078eb8ff */
[----:B------:R-:W-:-:S05]  /*4f50*/  IMAD.SHL.U32 R0, R2, 0x100000, RZ ;  /* 0x0010000002007824 */ /* 0x000fca00078e00ff */
[----:B------:R-:W-:-:S07]  /*4f60*/  LOP3.LUT R0, R3, R0, R4, 0xfe, !PT ;  /* 0x0000000003007212 */ /* 0x000fce00078efe04 */
.L_x_30749:
[----:B------:R-:W-:Y:S05]  /*4f70*/  BSYNC B0 ;  /* 0x0000000000007941 */ /* 0x000fea0003800000 */
.L_x_30748:
[----:B------:R-:W-:Y:S01]  /*4f80*/  FSETP.NEU.FTZ.AND P0, PT, R0, RZ, PT ;  /* 0x000000ff0000720b */ /* 0x000fe20003f1d000 */
[----:B------:R-:W-:-:S12]  /*4f90*/  BRA `(.L_x_30733) ;  /* 0x0000000400147947 */ /* 0x000fd80003800000 */
.L_x_30746:
        /* <DEDUP_REMOVED lines=21> */
.L_x_30755:
[----:B------:R-:W-:Y:S05]  /*50f0*/  BSYNC B1 ;  /* 0x0000000000017941 */ /* 0x000fea0003800000 */
.L_x_30754:
[----:B------:R-:W-:Y:S01]  /*5100*/  LEA R3, R0, 0x37800000, 0x17 ;  /* 0x3780000000037811 */ /* 0x000fe200078eb8ff */
[----:B------:R-:W-:-:S05]  /*5110*/  IMAD.SHL.U32 R0, R2, 0x200000, RZ ;  /* 0x0020000002007824 */ /* 0x000fca00078e00ff */
[----:B------:R-:W-:-:S07]  /*5120*/  LOP3.LUT R0, R3, R0, R4, 0xfe, !PT ;  /* 0x0000000003007212 */ /* 0x000fce00078efe04 */
.L_x_30753:
[----:B------:R-:W-:Y:S05]  /*5130*/  BSYNC B0 ;  /* 0x0000000000007941 */ /* 0x000fea0003800000 */
.L_x_30752:
[----:B------:R-:W-:Y:S01]  /*5140*/  FSETP.NEU.FTZ.AND P0, PT, R0, RZ, PT ;  /* 0x000000ff0000720b */ /* 0x000fe20003f1d000 */
[----:B------:R-:W-:-:S12]  /*5150*/  BRA `(.L_x_30733) ;  /* 0x0000000000a47947 */ /* 0x000fd80003800000 */
.L_x_30745:
        /* <DEDUP_REMOVED lines=14> */
.L_x_30759:
[----:B------:R-:W-:Y:S05]  /*5240*/  BSYNC B0 ;  /* 0x0000000000007941 */ /* 0x000fea0003800000 */
.L_x_30758:
[----:B------:R-:W-:Y:S01]  /*5250*/  FSETP.NEU.FTZ.AND P0, PT, R0, RZ, PT ;  /* 0x000000ff0000720b */ /* 0x000fe20003f1d000 */
[----:B------:R-:W-:-:S12]  /*5260*/  BRA `(.L_x_30733) ;  /* 0x0000000000607947 */ /* 0x000fd80003800000 */
.L_x_30732:
        /* <DEDUP_REMOVED lines=16> */
.L_x_30760:
[----:B------:R-:W-:Y:S01]  /*5370*/  PLOP3.LUT P0, PT, PT, PT, PT, 0x8, 0x0 ;  /* 0x000000000000781c */ /* 0x000fe20003f0e170 */
[----:B------:R-:W-:-:S12]  /*5380*/  BRA `(.L_x_30733) ;  /* 0x0000000000187947 */ /* 0x000fd80003800000 */
.L_x_30757:
[----:B------:R-:W2:Y:S02]  /*5390*/  LDG.E.64 R2, desc[UR36][R2.64] ;  /* 0x0000002402027981 */ /* 0x000ea4000c1e1b00 */
[----:B--2---:R-:W-:-:S04]  /*53a0*/  ISETP.NE.U32.AND P0, PT, R2, RZ, PT ;  /* 0x000000ff0200720c */ /* 0x004fc80003f05070 */
[----:B------:R-:W-:Y:S01]  /*53b0*/  ISETP.NE.AND.EX P0, PT, R3, RZ, PT, P0 ;  /* 0x000000ff0300720c */ /* 0x000fe20003f05300 */
[----:B------:R-:W-:-:S12]  /*53c0*/  BRA `(.L_x_30733) ;  /* 0x0000000000087947 */ /* 0x000fd80003800000 */
.L_x_30756:
[----:B------:R-:W2:Y:S02]  /*53d0*/  LDG.E R2, desc[UR36][R2.64] ;  /* 0x0000002402027981 */ /* 0x000ea4000c1e1900 */
[----:B--2---:R-:W-:-:S13]  /*53e0*/  ISETP.NE.AND P0, PT, R2, RZ, PT ;  /* 0x000000ff0200720c */ /* 0x004fda0003f05270 */
.L_x_30733:
        /* <DEDUP_REMOVED lines=17> */
.L_x_30764:
[----:B------:R0:W-:Y:S01]  /*5500*/  STG.E.U8 desc[UR36][R16.64], R2 ;  /* 0x0000000210007986 */ /* 0x0001e2000c101124 */
[----:B------:R-:W-:Y:S05]  /*5510*/  BRA `(.L_x_30766) ;  /* 0x0000000c00487947 */ /* 0x000fea0003800000 */
.L_x_30763:
        /* <DEDUP_REMOVED lines=9> */
.L_x_30768:
[----:B------:R0:W-:Y:S01]  /*55b0*/  STG.E desc[UR36][R16.64], R2 ;  /* 0x0000000210007986 */ /* 0x0001e2000c101924 */
[----:B------:R-:W-:Y:S05]  /*55c0*/  BRA `(.L_x_30766) ;  /* 0x0000000c001c7947 */ /* 0x000fea0003800000 */
.L_x_30767:
[----:B------:R0:W-:Y:S01]  /*55d0*/  STG.E.U16 desc[UR36][R16.64], R2 ;  /* 0x0000000210007986 */ /* 0x0001e2000c101524 */
[----:B------:R-:W-:Y:S05]  /*55e0*/  BRA `(.L_x_30766) ;  /* 0x0000000c00147947 */ /* 0x000fea0003800000 */
.L_x_30762:
        /* <DEDUP_REMOVED lines=9> */
.L_x_30770:
[----:B------:R-:W-:-:S04]  /*5680*/  I2FP.F32.U32 R0, R2 ;  /* 0x0000000200007245 */ /* 0x000fc80000201000 */
[----:B------:R-:W-:-:S05]  /*5690*/  F2FP.F16.F32.PACK_AB R0, RZ, R0 ;  /* 0x00000000ff00723e */ /* 0x000fca00000000ff */
[----:B------:R0:W-:Y:S01]  /*56a0*/  STG.E.U16 desc[UR36][R16.64], R0 ;  /* 0x0000000010007986 */ /* 0x0001e2000c101524 */
[----:B------:R-:W-:Y:S05]  /*56b0*/  BRA `(.L_x_30766) ;  /* 0x0000000800e07947 */ /* 0x000fea0003800000 */
.L_x_30769:
        /* <DEDUP_REMOVED lines=10> */
.L_x_30772:
[----:B------:R-:W-:-:S04]  /*5760*/  I2FP.F32.U32 R2, R2 ;  /* 0x0000000200027245 */ /* 0x000fc80000201000 */
[----:B------:R-:W-:-:S04]  /*5770*/  F2FP.F16.F32.PACK_AB R3, RZ, R2 ;  /* 0x00000002ff03723e */ /* 0x000fc800000000ff */
[----:B------:R-:W-:-:S05]  /*5780*/  PRMT R3, R3, 0x5410, RZ ;  /* 0x0000541003037816 */ /* 0x000fca00000000ff */
[----:B------:R0:W-:Y:S01]  /*5790*/  STG.E desc[UR36][R16.64], R3 ;  /* 0x0000000310007986 */ /* 0x0001e2000c101924 */
[----:B------:R-:W-:Y:S05]  /*57a0*/  BRA `(.L_x_30766) ;  /* 0x0000000800a47947 */ /* 0x000fea0003800000 */
.L_x_30771:
[----:B------:R-:W0:Y:S02]  /*57b0*/  I2F.F64.U32 R2, R2 ;  /* 0x0000000200027312 */ /* 0x000e240000201800 */
[----:B0-----:R0:W-:Y:S01]  /*57c0*/  STG.E.64 desc[UR36][R16.64], R2 ;  /* 0x0000000210007986 */ /* 0x0011e2000c101b24 */
[----:B------:R-:W-:Y:S05]  /*57d0*/  BRA `(.L_x_30766) ;  /* 0x0000000800987947 */ /* 0x000fea0003800000 */
.L_x_30761:
        /* <DEDUP_REMOVED lines=10> */
.L_x_30775:
[----:B------:R-:W0:Y:S01]  /*5880*/  I2F.F64.U32 R4, R2 ;  /* 0x0000000200047312 */ /* 0x000e220000201800 */
[----:B------:R-:W-:-:S05]  /*5890*/  CS2R R6, SRZ ;  /* 0x0000000000067805 */ /* 0x000fca000001ff00 */
[----:B0-----:R0:W-:Y:S01]  /*58a0*/  STG.E.128 desc[UR36][R16.64], R4 ;  /* 0x0000000410007986 */ /* 0x0011e2000c101d24 */
[----:B------:R-:W-:Y:S05]  /*58b0*/  BRA `(.L_x_30766) ;  /* 0x0000000800607947 */ /* 0x000fea0003800000 */
.L_x_30774:
        /* <DEDUP_REMOVED lines=21> */
.L_x_30779:
[----:B------:R-:W-:Y:S05]  /*5a10*/  BSYNC B0 ;  /* 0x0000000000007941 */ /* 0x000fea0003800000 */
.L_x_30778:
[----:B------:R-:W-:-:S05]  /*5a20*/  LOP3.LUT R3, R0, R3, RZ, 0xfc, !PT ;  /* 0x0000000300037212 */ /* 0x000fca00078efcff */
[----:B------:R0:W-:Y:S01]  /*5a30*/  STG.E.U8 desc[UR36][R16.64], R3 ;  /* 0x0000000310007986 */ /* 0x0001e2000c101124 */
[----:B------:R-:W-:Y:S05]  /*5a40*/  BRA `(.L_x_30766) ;  /* 0x0000000400fc7947 */ /* 0x000fea0003800000 */
.L_x_30777:
        /* <DEDUP_REMOVED lines=13> */
.L_x_30781:
[----:B------:R-:W-:Y:S01]  /*5b20*/  IMAD.MOV.U32 R0, RZ, RZ, 0x7f ;  /* 0x0000007fff007424 */ /* 0x000fe200078e00ff */
[----:B------:R-:W-:-:S04]  /*5b30*/  ISETP.GT.U32.AND P0, PT, R2, 0x7f800000, PT ;  /* 0x7f8000000200780c */ /* 0x000fc80003f04070 */
[----:B------:R-:W-:-:S09]  /*5b40*/  SEL R0, R0, 0x7c, P0 ;  /* 0x0000007c00007807 */ /* 0x000fd20000000000 */
.L_x_30782:
[----:B------:R-:W-:Y:S05]  /*5b50*/  BSYNC B0 ;  /* 0x0000000000007941 */ /* 0x000fea0003800000 */
.L_x_30780:
[----:B------:R-:W-:-:S04]  /*5b60*/  LOP3.LUT R2, R3, 0x80000000, RZ, 0xc0, !PT ;  /* 0x8000000003027812 */ /* 0x000fc800078ec0ff */
[----:B------:R-:W-:-:S04]  /*5b70*/  SHF.R.U32.HI R3, RZ, 0x18, R2 ;  /* 0x00000018ff037819 */ /* 0x000fc80000011602 */
[----:B------:R-:W-:-:S05]  /*5b80*/  LOP3.LUT R3, R0, R3, RZ, 0xfc, !PT ;  /* 0x0000000300037212 */ /* 0x000fca00078efcff */
[----:B------:R0:W-:Y:S01]  /*5b90*/  STG.E.U8 desc[UR36][R16.64], R3 ;  /* 0x0000000310007986 */ /* 0x0001e2000c101124 */
[----:B------:R-:W-:Y:S05]  /*5ba0*/  BRA `(.L_x_30766) ;  /* 0x0000000400a47947 */ /* 0x000fea0003800000 */
.L_x_30776:
[----:B------:R-:W-:-:S04]  /*5bb0*/  I2FP.F32.U32 R0, R2 ;  /* 0x0000000200007245 */ /* 0x000fc80000201000 */
[----:B------:R-:W-:-:S05]  /*5bc0*/  F2FP.BF16.F32.PACK_AB R0, RZ, R0 ;  /* 0x00000000ff00723e */ /* 0x000fca00000010ff */
[----:B------:R0:W-:Y:S01]  /*5bd0*/  STG.E.U16 desc[UR36][R16.64], R0 ;  /* 0x0000000010007986 */ /* 0x0001e2000c101524 */
[----:B------:R-:W-:Y:S05]  /*5be0*/  BRA `(.L_x_30766) ;  /* 0x0000000400947947 */ /* 0x000fea0003800000 */
.L_x_30773:
        /* <DEDUP_REMOVED lines=10> */
.L_x_30785:
        /* <DEDUP_REMOVED lines=17> */
.L_x_30788:
[----:B------:R-:W-:-:S04]  /*5da0*/  LOP3.LUT R2, R3, 0x80000000, RZ, 0xc0, !PT ;  /* 0x8000000003027812 */ /* 0x000fc800078ec0ff */
[----:B------:R-:W-:-:S04]  /*5db0*/  SHF.R.U32.HI R3, RZ, 0x18, R2 ;  /* 0x00000018ff037819 */ /* 0x000fc80000011602 */
[----:B------:R-:W-:-:S04]  /*5dc0*/  LOP3.LUT R0, R0, R3, RZ, 0xfc, !PT ;  /* 0x0000000300007212 */ /* 0x000fc800078efcff */
[----:B------:R-:W-:-:S07]  /*5dd0*/  PRMT R8, R0, 0x7610, R8 ;  /* 0x0000761000087816 */ /* 0x000fce0000000008 */
.L_x_30787:
[----:B------:R-:W-:Y:S05]  /*5de0*/  BSYNC B0 ;  /* 0x0000000000007941 */ /* 0x000fea0003800000 */
.L_x_30786:
[----:B------:R3:W-:Y:S01]  /*5df0*/  STG.E.U8 desc[UR36][R16.64], R8 ;  /* 0x0000000810007986 */ /* 0x0007e2000c101124 */
[----:B------:R-:W-:Y:S05]  /*5e00*/  BRA `(.L_x_30766) ;  /* 0x00000004000c7947 */ /* 0x000fea0003800000 */
.L_x_30784:
        /* <DEDUP_REMOVED lines=17> */
.L_x_30791:
[----:B------:R-:W-:-:S04]  /*5f20*/  LOP3.LUT R2, R3, 0x80000000, RZ, 0xc0, !PT ;  /* 0x8000000003027812 */ /* 0x000fc800078ec0ff */
[----:B------:R-:W-:-:S04]  /*5f30*/  SHF.R.U32.HI R3, RZ, 0x18, R2 ;  /* 0x00000018ff037819 */ /* 0x000fc80000011602 */
[----:B------:R-:W-:-:S04]  /*5f40*/  LOP3.LUT R0, R0, R3, RZ, 0xfc, !PT ;  /* 0x0000000300007212 */ /* 0x000fc800078efcff */
[----:B------:R-:W-:-:S07]  /*5f50*/  PRMT R8, R0, 0x7610, R8 ;  /* 0x0000761000087816 */ /* 0x000fce0000000008 */
.L_x_30790:
[----:B------:R-:W-:Y:S05]  /*5f60*/  BSYNC B0 ;  /* 0x0000000000007941 */ /* 0x000fea0003800000 */
.L_x_30789:
[----:B------:R0:W-:Y:S01]  /*5f70*/  STG.E.U8 desc[UR36][R16.64], R8 ;  /* 0x0000000810007986 */ /* 0x0001e2000c101124 */
[----:B------:R-:W-:Y:S05]  /*5f80*/  BRA `(.L_x_30766) ;  /* 0x0000000000ac7947 */ /* 0x000fea0003800000 */
.L_x_30783:
        /* <DEDUP_REMOVED lines=22> */
.L_x_30765:
        /* <DEDUP_REMOVED lines=16> */
.L_x_30794:
[----:B------:R-:W-:Y:S05]  /*61f0*/  BRA `(.L_x_30766) ;  /* 0x0000000000107947 */ /* 0x000fea0003800000 */
.L_x_30793:
[----:B------:R-:W-:-:S05]  /*6200*/  IMAD.MOV.U32 R3, RZ, RZ, RZ ;  /* 0x000000ffff037224 */ /* 0x000fca00078e00ff */
[----:B------:R2:W-:Y:S01]  /*6210*/  STG.E.64 desc[UR36][R16.64], R2 ;  /* 0x0000000210007986 */ /* 0x0005e2000c101b24 */
[----:B------:R-:W-:Y:S05]  /*6220*/  BRA `(.L_x_30766) ;  /* 0x0000000000047947 */ /* 0x000fea0003800000 */
.L_x_30792:
[----:B------:R0:W-:Y:S02]  /*6230*/  STG.E desc[UR36][R16.64], R2 ;  /* 0x0000000210007986 */ /* 0x0001e4000c101924 */
.L_x_30766:
[----:B------:R-:W-:-:S07]  /*6240*/  VIADD R19, R19, 0x80 ;  /* 0x0000008013137836 */ /* 0x000fce0000000000 */
.L_x_30726:
[----:B------:R-:W-:Y:S05]  /*6250*/  BSYNC B6 ;  /* 0x0000000000067941 */ /* 0x000fea0003800000 */
.L_x_30725:
        /* <DEDUP_REMOVED lines=307> */
.L_x_30797:
        /* <DEDUP_REMOVED lines=21> */
.L_x_30801:
[----:B------:R-:W2:Y:S02]  /*76e0*/  LDG.E.U8 R2, desc[UR36][R2.64] ;  /* 0x0000002402027981 */ /* 0x000ea4000c1e1100 */
[----:B--2---:R-:W-:Y:S01]  /*76f0*/  ISETP.NE.AND P0, PT, R2, RZ, PT ;  /* 0x000000ff0200720c */ /* 0x004fe20003f05270 */
[----:B------:R-:W-:-:S12]  /*7700*/  BRA `(.L_x_30803) ;  /* 0x0000000c00747947 */ /* 0x000fd80003800000 */
.L_x_30800:
        /* <DEDUP_REMOVED lines=10> */
.L_x_30805:
[----:B------:R-:W2:Y:S02]  /*77b0*/  LDG.E R2, desc[UR36][R2.64] ;  /* 0x0000002402027981 */ /* 0x000ea4000c1e1900 */
[----:B--2---:R-:W-:Y:S01]  /*77c0*/  ISETP.NE.AND P0, PT, R2, RZ, PT ;  /* 0x000000ff0200720c */ /* 0x004fe20003f05270 */
[----:B------:R-:W-:-:S12]  /*77d0*/  BRA `(.L_x_30803) ;  /* 0x0000000c00407947 */ /* 0x000fd80003800000 */
.L_x_30804:
[----:B------:R-:W2:Y:S02]  /*77e0*/  LDG.E.U16 R2, desc[UR36][R2.64] ;  /* 0x0000002402027981 */ /* 0x000ea4000c1e1500 */
[----:B--2---:R-:W-:Y:S01]  /*77f0*/  ISETP.NE.AND P0, PT, R2, RZ, PT ;  /* 0x000000ff0200720c */ /* 0x004fe20003f05270 */
[----:B------:R-:W-:-:S12]  /*7800*/  BRA `(.L_x_30803) ;  /* 0x0000000c00347947 */ /* 0x000fd80003800000 */
.L_x_30799:
        /* <DEDUP_REMOVED lines=9> */
.L_x_30807:
[----:B------:R-:W2:Y:S02]  /*78a0*/  LDG.E.U16 R0, desc[UR36][R2.64] ;  /* 0x0000002402007981 */ /* 0x000ea4000c1e1500 */
[----:B--2---:R-:W-:-:S05]  /*78b0*/  HADD2.F32 R0, -RZ, R0.H0_H0 ;  /* 0x20000000ff007230 */ /* 0x004fca0000004100 */
[----:B------:R-:W-:Y:S01]  /*78c0*/  FSETP.NEU.FTZ.AND P0, PT, R0, RZ, PT ;  /* 0x000000ff0000720b */ /* 0x000fe20003f1d000 */
[----:B------:R-:W-:-:S12]  /*78d0*/  BRA `(.L_x_30803) ;  /* 0x0000000c00007947 */ /* 0x000fd80003800000 */
.L_x_30806:
        /* <DEDUP_REMOVED lines=11> */
.L_x_30809:
        /* <DEDUP_REMOVED lines=10> */
.L_x_30808:
[----:B------:R-:W2:Y:S02]  /*7a30*/  LDG.E.64 R2, desc[UR36][R2.64] ;  /* 0x0000002402027981 */ /* 0x000ea4000c1e1b00 */
[----:B--2---:R-:W-:Y:S01]  /*7a40*/  DSETP.NEU.AND P0, PT, R2, RZ, PT ;  /* 0x000000ff0200722a */ /* 0x004fe20003f0d000 */
[----:B------:R-:W-:-:S13]  /*7a50*/  BRA `(.L_x_30803) ;  /* 0x0000000800a07947 */ /* 0x000fda0003800000 */
.L_x_30798:
        /* <DEDUP_REMOVED lines=11> */
.L_x_30812:
[----:B------:R-:W2:Y:S02]  /*7b10*/  LDG.E.128 R4, desc[UR36][R2.64] ;  /* 0x0000002402047981 */ /* 0x000ea4000c1e1d00 */
[----:B--2---:R-:W-:-:S06]  /*7b20*/  DSETP.NEU.AND P0, PT, R6, RZ, PT ;  /* 0x000000ff0600722a */ /* 0x004fcc0003f0d000 */
[----:B------:R-:W-:Y:S01]  /*7b30*/  DSETP.NEU.OR P0, PT, R4, RZ, P0 ;  /* 0x000000ff0400722a */ /* 0x000fe2000070d400 */
[----:B------:R-:W-:-:S13]  /*7b40*/  BRA `(.L_x_30803) ;  /* 0x0000000800647947 */ /* 0x000fda0003800000 */
.L_x_30811:
        /* <DEDUP_REMOVED lines=27> */
.L_x_30814:
        /* <DEDUP_REMOVED lines=14> */
.L_x_30813:
[----:B------:R-:W2:Y:S02]  /*7de0*/  LDG.E.U16 R0, desc[UR36][R2.64] ;  /* 0x0000002402007981 */ /* 0x000ea4000c1e1500 */
[----:B--2---:R-:W-:-:S05]  /*7df0*/  IMAD.U32 R0, R0, 0x10000, RZ ;  /* 0x0001000000007824 */ /* 0x004fca00078e00ff */
[----:B------:R-:W-:Y:S01]  /*7e00*/  FSETP.NEU.FTZ.AND P0, PT, R0, RZ, PT ;  /* 0x000000ff0000720b */ /* 0x000fe20003f1d000 */
[----:B------:R-:W-:-:S12]  /*7e10*/  BRA `(.L_x_30803) ;  /* 0x0000000400b07947 */ /* 0x000fd80003800000 */
.L_x_30810:
        /* <DEDUP_REMOVED lines=11> */
.L_x_30817:
        /* <DEDUP_REMOVED lines=21> */
.L_x_30821:
[----:B------:R-:W-:Y:S05]  /*8020*/  BSYNC B1 ;  /* 0x0000000000017941 */ /* 0x000fea0003800000 */
.L_x_30820:
[----:B------:R-:W-:Y:S01]  /*8030*/  LEA R3, R0, 0x3b800000, 0x17 ;  /* 0x3b80000000037811 */ /* 0x000fe200078eb8ff */
[----:B------:R-:W-:-:S05]  /*8040*/  IMAD.SHL.U32 R0, R2, 0x100000, RZ ;  /* 0x0010000002007824 */ /* 0x000fca00078e00ff */
[----:B------:R-:W-:-:S07]  /*8050*/  LOP3.LUT R0, R3, R0, R4, 0xfe, !PT ;  /* 0x0000000003007212 */ /* 0x000fce00078efe04 */
.L_x_30819:
[----:B------:R-:W-:Y:S05]  /*8060*/  BSYNC B0 ;  /* 0x0000000000007941 */ /* 0x000fea0003800000 */
.L_x_30818:
[----:B------:R-:W-:Y:S01]  /*8070*/  FSETP.NEU.FTZ.AND P0, PT, R0, RZ, PT ;  /* 0x000000ff0000720b */ /* 0x000fe20003f1d000 */
[----:B------:R-:W-:-:S12]  /*8080*/  BRA `(.L_x_30803) ;  /* 0x0000000400147947 */ /* 0x000fd80003800000 */
.L_x_30816:
        /* <DEDUP_REMOVED lines=21> */
.L_x_30825:
[----:B------:R-:W-:Y:S05]  /*81e0*/  BSYNC B1 ;  /* 0x0000000000017941 */ /* 0x000fea0003800000 */
.L_x_30824:
[----:B------:R-:W-:Y:S01]  /*81f0*/  LEA R3, R0, 0x37800000, 0x17 ;  /* 0x3780000000037811 */ /* 0x000fe200078eb8ff */
[----:B------:R-:W-:-:S05]  /*8200*/  IMAD.SHL.U32 R0, R2, 0x200000, RZ ;  /* 0x0020000002007824 */ /* 0x000fca00078e00ff */
[----:B------:R-:W-:-:S07]  /*8210*/  LOP3.LUT R0, R3, R0, R4, 0xfe, !PT ;  /* 0x0000000003007212 */ /* 0x000fce00078efe04 */
.L_x_30823:
[----:B------:R-:W-:Y:S05]  /*8220*/  BSYNC B0 ;  /* 0x0000000000007941 */ /* 0x000fea0003800000 */
.L_x_30822:
[----:B------:R-:W-:Y:S01]  /*8230*/  FSETP.NEU.FTZ.AND P0, PT, R0, RZ, PT ;  /* 0x000000ff0000720b */ /* 0x000fe20003f1d000 */
[----:B------:R-:W-:-:S12]  /*8240*/  BRA `(.L_x_30803) ;  /* 0x0000000000a47947 */ /* 0x000fd80003800000 */
.L_x_30815:
        /* <DEDUP_REMOVED lines=14> */
.L_x_30829:
[----:B------:R-:W-:Y:S05]  /*8330*/  BSYNC B0 ;  /* 0x0000000000007941 */ /* 0x000fea0003800000 */
.L_x_30828:
[----:B------:R-:W-:Y:S01]  /*8340*/  FSETP.NEU.FTZ.AND P0, PT, R0, RZ, PT ;  /* 0x000000ff0000720b */ /* 0x000fe20003f1d000 */
[----:B------:R-:W-:-:S12]  /*8350*/  BRA `(.L_x_30803) ;  /* 0x0000000000607947 */ /* 0x000fd80003800000 */
.L_x_30802:
        /* <DEDUP_REMOVED lines=16> */
.L_x_30830:
[----:B------:R-:W-:Y:S01]  /*8460*/  PLOP3.LUT P0, PT, PT, PT, PT, 0x8, 0x0 ;  /* 0x000000000000781c */ /* 0x000fe20003f0e170 */
[----:B------:R-:W-:-:S12]  /*8470*/  BRA `(.L_x_30803) ;  /* 0x0000000000187947 */ /* 0x000fd80003800000 */
.L_x_30827:
[----:B------:R-:W2:Y:S02]  /*8480*/  LDG.E.64 R2, desc[UR36][R2.64] ;  /* 0x0000002402027981 */ /* 0x000ea4000c1e1b00 */
[----:B--2---:R-:W-:-:S04]  /*8490*/  ISETP.NE.U32.AND P0, PT, R2, RZ, PT ;  /* 0x000000ff0200720c */ /* 0x004fc80003f05070 */
[----:B------:R-:W-:Y:S01]  /*84a0*/  ISETP.NE.AND.EX P0, PT, R3, RZ, PT, P0 ;  /* 0x000000ff0300720c */ /* 0x000fe20003f05300 */
[----:B------:R-:W-:-:S12]  /*84b0*/  BRA `(.L_x_30803) ;  /* 0x0000000000087947 */ /* 0x000fd80003800000 */
.L_x_30826:
[----:B------:R-:W2:Y:S02]  /*84c0*/  LDG.E R2, desc[UR36][R2.64] ;  /* 0x0000002402027981 */ /* 0x000ea4000c1e1900 */
[----:B--2---:R-:W-:-:S13]  /*84d0*/  ISETP.NE.AND P0, PT, R2, RZ, PT ;  /* 0x000000ff0200720c */ /* 0x004fda0003f05270 */
.L_x_30803:
        /* <DEDUP_REMOVED lines=17> */
.L_x_30834:
[----:B------:R3:W-:Y:S01]  /*85f0*/  STG.E.U8 desc[UR36][R16.64], R2 ;  /* 0x0000000210007986 */ /* 0x0007e2000c101124 */
[----:B------:R-:W-:Y:S05]  /*8600*/  BRA `(.L_x_30836) ;  /* 0x0000000c00487947 */ /* 0x000fea0003800000 */
.L_x_30833:
        /* <DEDUP_REMOVED lines=9> */
.L_x_30838:
[----:B------:R2:W-:Y:S01]  /*86a0*/  STG.E desc[UR36][R16.64], R2 ;  /* 0x0000000210007986 */ /* 0x0005e2000c101924 */
[----:B------:R-:W-:Y:S05]  /*86b0*/  BRA `(.L_x_30836) ;  /* 0x0000000c001c7947 */ /* 0x000fea0003800000 */
.L_x_30837:
[----:B------:R0:W-:Y:S01]  /*86c0*/  STG.E.U16 desc[UR36][R16.64], R2 ;  /* 0x0000000210007986 */ /* 0x0001e2000c101524 */
[----:B------:R-:W-:Y:S05]  /*86d0*/  BRA `(.L_x_30836) ;  /* 0x0000000c00147947 */ /* 0x000fea0003800000 */
.L_x_30832:
        /* <DEDUP_REMOVED lines=9> */
.L_x_30840:
[----:B------:R-:W-:-:S04]  /*8770*/  I2FP.F32.U32 R0, R2 ;  /* 0x0000000200007245 */ /* 0x000fc80000201000 */
[----:B------:R-:W-:-:S05]  /*8780*/  F2FP.F16.F32.PACK_AB R0, RZ, R0 ;  /* 0x00000000ff00723e */ /* 0x000fca00000000ff */
[----:B------:R0:W-:Y:S01]  /*8790*/  STG.E.U16 desc[UR36][R16.64], R0 ;  /* 0x0000000010007986 */ /* 0x0001e2000c101524 */
[----:B------:R-:W-:Y:S05]  /*87a0*/  BRA `(.L_x_30836) ;  /* 0x0000000800e07947 */ /* 0x000fea0003800000 */
.L_x_30839:
        /* <DEDUP_REMOVED lines=10> */
.L_x_30842:
[----:B------:R-:W-:-:S04]  /*8850*/  I2FP.F32.U32 R2, R2 ;  /* 0x0000000200027245 */ /* 0x000fc80000201000 */
[----:B------:R-:W-:-:S04]  /*8860*/  F2FP.F16.F32.PACK_AB R3, RZ, R2 ;  /* 0x00000002ff03723e */ /* 0x000fc800000000ff */
[----:B------:R-:W-:-:S05]  /*8870*/  PRMT R3, R3, 0x5410, RZ ;  /* 0x0000541003037816 */ /* 0x000fca00000000ff */
[----:B------:R0:W-:Y:S01]  /*8880*/  STG.E desc[UR36][R16.64], R3 ;  /* 0x0000000310007986 */ /* 0x0001e2000c101924 */
[----:B------:R-:W-:Y:S05]  /*8890*/  BRA `(.L_x_30836) ;  /* 0x0000000800a47947 */ /* 0x000fea0003800000 */
.L_x_30841:
[----:B------:R-:W0:Y:S02]  /*88a0*/  I2F.F64.U32 R2, R2 ;  /* 0x0000000200027312 */ /* 0x000e240000201800 */
[----:B0-----:R0:W-:Y:S01]  /*88b0*/  STG.E.64 desc[UR36][R16.64], R2 ;  /* 0x0000000210007986 */ /* 0x0011e2000c101b24 */
[----:B------:R-:W-:Y:S05]  /*88c0*/  BRA `(.L_x_30836) ;  /* 0x0000000800987947 */ /* 0x000fea0003800000 */
.L_x_30831:
        /* <DEDUP_REMOVED lines=10> */
.L_x_30845:
[----:B------:R-:W0:Y:S01]  /*8970*/  I2F.F64.U32 R4, R2 ;  /* 0x0000000200047312 */ /* 0x000e220000201800 */
[----:B------:R-:W-:-:S05]  /*8980*/  CS2R R6, SRZ ;  /* 0x0000000000067805 */ /* 0x000fca000001ff00 */
[----:B0-----:R0:W-:Y:S01]  /*8990*/  STG.E.128 desc[UR36][R16.64], R4 ;  /* 0x0000000410007986 */ /* 0x0011e2000c101d24 */
[----:B------:R-:W-:Y:S05]  /*89a0*/  BRA `(.L_x_30836) ;  /* 0x0000000800607947 */ /* 0x000fea0003800000 */
.L_x_30844:
        /* <DEDUP_REMOVED lines=21> */
.L_x_30849:
[----:B------:R-:W-:Y:S05]  /*8b00*/  BSYNC B0 ;  /* 0x0000000000007941 */ /* 0x000fea0003800000 */
.L_x_30848:
[----:B------:R-:W-:-:S05]  /*8b10*/  LOP3.LUT R3, R0, R3, RZ, 0xfc, !PT ;  /* 0x0000000300037212 */ /* 0x000fca00078efcff */
[----:B------:R0:W-:Y:S01]  /*8b20*/  STG.E.U8 desc[UR36][R16.64], R3 ;  /* 0x0000000310007986 */ /* 0x0001e2000c101124 */
[----:B------:R-:W-:Y:S05]  /*8b30*/  BRA `(.L_x_30836) ;  /* 0x0000000400fc7947 */ /* 0x000fea0003800000 */
.L_x_30847:
        /* <DEDUP_REMOVED lines=13> */
.L_x_30851:
[----:B------:R-:W-:Y:S01]  /*8c10*/  IMAD.MOV.U32 R0, RZ, RZ, 0x7f ;  /* 0x0000007fff007424 */ /* 0x000fe200078e00ff */
[----:B------:R-:W-:-:S04]  /*8c20*/  ISETP.GT.U32.AND P0, PT, R2, 0x7f800000, PT ;  /* 0x7f8000000200780c */ /* 0x000fc80003f04070 */
[----:B------:R-:W-:-:S09]  /*8c30*/  SEL R0, R0, 0x7c, P0 ;  /* 0x0000007c00007807 */ /* 0x000fd20000000000 */
.L_x_30852:
[----:B------:R-:W-:Y:S05]  /*8c40*/  BSYNC B0 ;  /* 0x0000000000007941 */ /* 0x000fea0003800000 */
.L_x_30850:
[----:B------:R-:W-:-:S04]  /*8c50*/  LOP3.LUT R2, R3, 0x80000000, RZ, 0xc0, !PT ;  /* 0x8000000003027812 */ /* 0x000fc800078ec0ff */
[----:B------:R-:W-:-:S04]  /*8c60*/  SHF.R.U32.HI R3, RZ, 0x18, R2 ;  /* 0x00000018ff037819 */ /* 0x000fc80000011602 */
[----:B------:R-:W-:-:S05]  /*8c70*/  LOP3.LUT R3, R0, R3, RZ, 0xfc, !PT ;  /* 0x0000000300037212 */ /* 0x000fca00078efcff */
[----:B------:R0:W-:Y:S01]  /*8c80*/  STG.E.U8 desc[UR36][R16.64], R3 ;  /* 0x0000000310007986 */ /* 0x0001e2000c101124 */
[----:B------:R-:W-:Y:S05]  /*8c90*/  BRA `(.L_x_30836) ;  /* 0x0000000400a47947 */ /* 0x000fea0003800000 */
.L_x_30846:
[----:B------:R-:W-:-:S04]  /*8ca0*/  I2FP.F32.U32 R0, R2 ;  /* 0x0000000200007245 */ /* 0x000fc80000201000 */
[----:B------:R-:W-:-:S05]  /*8cb0*/  F2FP.BF16.F32.PACK_AB R0, RZ, R0 ;  /* 0x00000000ff00723e */ /* 0x000fca00000010ff */
[----:B------:R0:W-:Y:S01]  /*8cc0*/  STG.E.U16 desc[UR36][R16.64], R0 ;  /* 0x0000000010007986 */ /* 0x0001e2000c101524 */
[----:B------:R-:W-:Y:S05]  /*8cd0*/  BRA `(.L_x_30836) ;  /* 0x0000000400947947 */ /* 0x000fea0003800000 */
.L_x_30843:
        /* <DEDUP_REMOVED lines=10> */
.L_x_30855:
        /* <DEDUP_REMOVED lines=17> */
.L_x_30858:
[----:B------:R-:W-:-:S04]  /*8e90*/  LOP3.LUT R2, R3, 0x80000000, RZ, 0xc0, !PT ;  /* 0x8000000003027812 */ /* 0x000fc800078ec0ff */
[----:B------:R-:W-:-:S04]  /*8ea0*/  SHF.R.U32.HI R3, RZ, 0x18, R2 ;  /* 0x00000018ff037819 */ /* 0x000fc80000011602 */
[----:B------:R-:W-:-:S04]  /*8eb0*/  LOP3.LUT R0, R0, R3, RZ, 0xfc, !PT ;  /* 0x0000000300007212 */ /* 0x000fc800078efcff */
[----:B------:R-:W-:-:S07]  /*8ec0*/  PRMT R8, R0, 0x7610, R8 ;  /* 0x0000761000087816 */ /* 0x000fce0000000008 */
.L_x_30857:
[----:B------:R-:W-:Y:S05]  /*8ed0*/  BSYNC B0 ;  /* 0x0000000000007941 */ /* 0x000fea0003800000 */
.L_x_30856:
[----:B------:R0:W-:Y:S01]  /*8ee0*/  STG.E.U8 desc[UR36][R16.64], R8 ;  /* 0x0000000810007986 */ /* 0x0001e2000c101124 */
[----:B------:R-:W-:Y:S05]  /*8ef0*/  BRA `(.L_x_30836) ;  /* 0x00000004000c7947 */ /* 0x000fea0003800000 */
.L_x_30854:
        /* <DEDUP_REMOVED lines=17> */
.L_x_30861:
[----:B------:R-:W-:-:S04]  /*9010*/  LOP3.LUT R2, R3, 0x80000000, RZ, 0xc0, !PT ;  /* 0x8000000003027812 */ /* 0x000fc800078ec0ff */
[----:B------:R-:W-:-:S04]  /*9020*/  SHF.R.U32.HI R3, RZ, 0x18, R2 ;  /* 0x00000018ff037819 */ /* 0x000fc80000011602 */
[----:B------:R-:W-:-:S04]  /*9030*/  LOP3.LUT R0, R0, R3, RZ, 0xfc, !PT ;  /* 0x0000000300007212 */ /* 0x000fc800078efcff */
[----:B------:R-:W-:-:S07]  /*9040*/  PRMT R8, R0, 0x7610, R8 ;  /* 0x0000761000087816 */ /* 0x000fce0000000008 */
.L_x_30860:
[----:B------:R-:W-:Y:S05]  /*9050*/  BSYNC B0 ;  /* 0x0000000000007941 */ /* 0x000fea0003800000 */
.L_x_30859:
[----:B------:R0:W-:Y:S01]  /*9060*/  STG.E.U8 desc[UR36][R16.64], R8 ;  /* 0x0000000810007986 */ /* 0x0001e2000c101124 */
[----:B------:R-:W-:Y:S05]  /*9070*/  BRA `(.L_x_30836) ;  /* 0x0000000000ac7947 */ /* 0x000fea0003800000 */
.L_x_30853:
        /* <DEDUP_REMOVED lines=22> */
.L_x_30835:
        /* <DEDUP_REMOVED lines=16> */
.L_x_30864:
[----:B------:R-:W-:Y:S05]  /*92e0*/  BRA `(.L_x_30836) ;  /* 0x0000000000107947 */ /* 0x000fea0003800000 */
.L_x_30863:
[----:B------:R-:W-:-:S05]  /*92f0*/  IMAD.MOV.U32 R3, RZ, RZ, RZ ;  /* 0x000000ffff037224 */ /* 0x000fca00078e00ff */
[----:B------:R0:W-:Y:S01]  /*9300*/  STG.E.64 desc[UR36][R16.64], R2 ;  /* 0x0000000210007986 */ /* 0x0001e2000c101b24 */
[----:B------:R-:W-:Y:S05]  /*9310*/  BRA `(.L_x_30836) ;  /* 0x0000000000047947 */ /* 0x000fea0003800000 */
.L_x_30862:
[----:B------:R0:W-:Y:S02]  /*9320*/  STG.E desc[UR36][R16.64], R2 ;  /* 0x0000000210007986 */ /* 0x0001e4000c101924 */
.L_x_30836:
[----:B------:R-:W-:-:S07]  /*9330*/  VIADD R19, R19, 0x80 ;  /* 0x0000008013137836 */ /* 0x000fce0000000000 */
.L_x_30796:
[----:B------:R-:W-:Y:S05]  /*9340*/  BSYNC B6 ;  /* 0x0000000000067941 */ /* 0x000fea0003800000 */
.L_x_30795:
        /* <DEDUP_REMOVED lines=306> */
.L_x_30865:
        /* <DEDUP_REMOVED lines=21> */
.L_x_30869:
[----:B------:R-:W2:Y:S02]  /*a7c0*/  LDG.E.U8 R2, desc[UR36][R2.64] ;  /* 0x0000002402027981 */ /* 0x000ea4000c1e1100 */
[----:B--2---:R-:W-:Y:S01]  /*a7d0*/  ISETP.NE.AND P0, PT, R2, RZ, PT ;  /* 0x000000ff0200720c */ /* 0x004fe20003f05270 */
[----:B------:R-:W-:-:S12]  /*a7e0*/  BRA `(.L_x_30871) ;  /* 0x0000000c00747947 */ /* 0x000fd80003800000 */
.L_x_30868:
        /* <DEDUP_REMOVED lines=10> */
.L_x_30873:
[----:B------:R-:W2:Y:S02]  /*a890*/  LDG.E R2, desc[UR36][R2.64] ;  /* 0x0000002402027981 */ /* 0x000ea4000c1e1900 */
[----:B--2---:R-:W-:Y:S01]  /*a8a0*/  ISETP.NE.AND P0, PT, R2, RZ, PT ;  /* 0x000000ff0200720c */ /* 0x004fe20003f05270 */
[----:B------:R-:W-:-:S12]  /*a8b0*/  BRA `(.L_x_30871) ;  /* 0x0000000c00407947 */ /* 0x000fd80003800000 */
.L_x_30872:
[----:B------:R-:W2:Y:S02]  /*a8c0*/  LDG.E.U16 R2, desc[UR36][R2.64] ;  /* 0x0000002402027981 */ /* 0x000ea4000c1e1500 */
[----:B--2---:R-:W-:Y:S01]  /*a8d0*/  ISETP.NE.AND P0, PT, R2, RZ, PT ;  /* 0x000000ff0200720c */ /* 0x004fe20003f05270 */
[----:B------:R-:W-:-:S12]  /*a8e0*/  BRA `(.L_x_30871) ;  /* 0x0000000c00347947 */ /* 0x000fd80003800000 */
.L_x_30867:
        /* <DEDUP_REMOVED lines=9> */
.L_x_30875:
[----:B------:R-:W2:Y:S02]  /*a980*/  LDG.E.U16 R0, desc[UR36][R2.64] ;  /* 0x0000002402007981 */ /* 0x000ea4000c1e1500 */
[----:B--2---:R-:W-:-:S05]  /*a990*/  HADD2.F32 R0, -RZ, R0.H0_H0 ;  /* 0x20000000ff007230 */ /* 0x004fca0000004100 */
[----:B------:R-:W-:Y:S01]  /*a9a0*/  FSETP.NEU.FTZ.AND P0, PT, R0, RZ, PT ;  /* 0x000000ff0000720b */ /* 0x000fe20003f1d000 */
[----:B------:R-:W-:-:S12]  /*a9b0*/  BRA `(.L_x_30871) ;  /* 0x0000000c00007947 */ /* 0x000fd80003800000 */
.L_x_30874:
        /* <DEDUP_REMOVED lines=11> */
.L_x_30877:
        /* <DEDUP_REMOVED lines=10> */
.L_x_30876:
[----:B------:R-:W2:Y:S02]  /*ab10*/  LDG.E.64 R2, desc[UR36][R2.64] ;  /* 0x0000002402027981 */ /* 0x000ea4000c1e1b00 */
[----:B--2---:R-:W-:Y:S01]  /*ab20*/  DSETP.NEU.AND P0, PT, R2, RZ, PT ;  /* 0x000000ff0200722a */ /* 0x004fe20003f0d000 */
[----:B------:R-:W-:-:S13]  /*ab30*/  BRA `(.L_x_30871) ;  /* 0x0000000800a07947 */ /* 0x000fda0003800000 */
.L_x_30866:
        /* <DEDUP_REMOVED lines=11> */
.L_x_30880:
[----:B------:R-:W2:Y:S02]  /*abf0*/  LDG.E.128 R4, desc[UR36][R2.64] ;  /* 0x0000002402047981 */ /* 0x000ea4000c1e1d00 */
[----:B--2---:R-:W-:-:S06]  /*ac00*/  DSETP.NEU.AND P0, PT, R6, RZ, PT ;  /* 0x000000ff0600722a */ /* 0x004fcc0003f0d000 */
[----:B------:R-:W-:Y:S01]  /*ac10*/  DSETP.NEU.OR P0, PT, R4, RZ, P0 ;  /* 0x000000ff0400722a */ /* 0x000fe2000070d400 */
[----:B------:R-:W-:-:S13]  /*ac20*/  BRA `(.L_x_30871) ;  /* 0x0000000800647947 */ /* 0x000fda0003800000 */
.L_x_30879:
        /* <DEDUP_REMOVED lines=27> */
.L_x_30882:
        /* <DEDUP_REMOVED lines=14> */
.L_x_30881:
[----:B------:R-:W2:Y:S02]  /*aec0*/  LDG.E.U16 R0, desc[UR36][R2.64] ;  /* 0x0000002402007981 */ /* 0x000ea4000c1e1500 */
[----:B--2---:R-:W-:-:S05]  /*aed0*/  IMAD.U32 R0, R0, 0x10000, RZ ;  /* 0x0001000000007824 */ /* 0x004fca00078e00ff */
[----:B------:R-:W-:Y:S01]  /*aee0*/  FSETP.NEU.FTZ.AND P0, PT, R0, RZ, PT ;  /* 0x000000ff0000720b */ /* 0x000fe20003f1d000 */
[----:B------:R-:W-:-:S12]  /*aef0*/  BRA `(.L_x_30871) ;  /* 0x0000000400b07947 */ /* 0x000fd80003800000 */
.L_x_30878:
        /* <DEDUP_REMOVED lines=11> */
.L_x_30885:
        /* <DEDUP_REMOVED lines=21> */
.L_x_30889:
[----:B------:R-:W-:Y:S05]  /*b100*/  BSYNC B1 ;  /* 0x0000000000017941 */ /* 0x000fea0003800000 */
.L_x_30888:
[----:B------:R-:W-:Y:S01]  /*b110*/  LEA R3, R0, 0x3b800000, 0x17 ;  /* 0x3b80000000037811 */ /* 0x000fe200078eb8ff */
[----:B------:R-:W-:-:S05]  /*b120*/  IMAD.SHL.U32 R0, R2, 0x100000, RZ ;  /* 0x0010000002007824 */ /* 0x000fca00078e00ff */
[----:B------:R-:W-:-:S07]  /*b130*/  LOP3.LUT R0, R3, R0, R4, 0xfe, !PT ;  /* 0x0000000003007212 */ /* 0x000fce00078efe04 */
.L_x_30887:
[----:B------:R-:W-:Y:S05]  /*b140*/  BSYNC B0 ;  /* 0x0000000000007941 */ /* 0x000fea0003800000 */
.L_x_30886:
[----:B------:R-:W-:Y:S01]  /*b150*/  FSETP.NEU.FTZ.AND P0, PT, R0, RZ, PT ;  /* 0x000000ff0000720b */ /* 0x000fe20003f1d000 */
[----:B------:R-:W-:-:S12]  /*b160*/  BRA `(.L_x_30871) ;  /* 0x0000000400147947 */ /* 0x000fd80003800000 */
.L_x_30884:
        /* <DEDUP_REMOVED lines=21> */
.L_x_30893:
[----:B------:R-:W-:Y:S05]  /*b2c0*/  BSYNC B1 ;  /* 0x0000000000017941 */ /* 0x000fea0003800000 */
.L_x_30892:
[----:B------:R-:W-:Y:S01]  /*b2d0*/  LEA R3, R0, 0x37800000, 0x17 ;  /* 0x3780000000037811 */ /* 0x000fe200078eb8ff */
[----:B------:R-:W-:-:S05]  /*b2e0*/  IMAD.SHL.U32 R0, R2, 0x200000, RZ ;  /* 0x0020000002007824 */ /* 0x000fca00078e00ff */
[----:B------:R-:W-:-:S07]  /*b2f0*/  LOP3.LUT R0, R3, R0, R4, 0xfe, !PT ;  /* 0x0000000003007212 */ /* 0x000fce00078efe04 */
.L_x_30891:
[----:B------:R-:W-:Y:S05]  /*b300*/  BSYNC B0 ;  /* 0x0000000000007941 */ /* 0x000fea0003800000 */
.L_x_30890:
[----:B------:R-:W-:Y:S01]  /*b310*/  FSETP.NEU.FTZ.AND P0, PT, R0, RZ, PT ;  /* 0x000000ff0000720b */ /* 0x000fe20003f1d000 */
[----:B------:R-:W-:-:S12]  /*b320*/  BRA `(.L_x_30871) ;  /* 0x0000000000a47947 */ /* 0x000fd80003800000 */
.L_x_30883:
        /* <DEDUP_REMOVED lines=14> */
.L_x_30897:
[----:B------:R-:W-:Y:S05]  /*b410*/  BSYNC B0 ;  /* 0x0000000000007941 */ /* 0x000fea0003800000 */
.L_x_30896:
[----:B------:R-:W-:Y:S01]  /*b420*/  FSETP.NEU.FTZ.AND P0, PT, R0, RZ, PT ;  /* 0x000000ff0000720b */ /* 0x000fe20003f1d000 */
[----:B------:R-:W-:-:S12]  /*b430*/  BRA `(.L_x_30871) ;  /* 0x0000000000607947 */ /* 0x000fd80003800000 */
.L_x_30870:
        /* <DEDUP_REMOVED lines=16> */
.L_x_30898:
[----:B------:R-:W-:Y:S01]  /*b540*/  PLOP3.LUT P0, PT, PT, PT, PT, 0x8, 0x0 ;  /* 0x000000000000781c */ /* 0x000fe20003f0e170 */
[----:B------:R-:W-:-:S12]  /*b550*/  BRA `(.L_x_30871) ;  /* 0x0000000000187947 */ /* 0x000fd80003800000 */
.L_x_30895:
[----:B------:R-:W2:Y:S02]  /*b560*/  LDG.E.64 R2, desc[UR36][R2.64] ;  /* 0x0000002402027981 */ /* 0x000ea4000c1e1b00 */
[----:B--2---:R-:W-:-:S04]  /*b570*/  ISETP.NE.U32.AND P0, PT, R2, RZ, PT ;  /* 0x000000ff0200720c */ /* 0x004fc80003f05070 */
[----:B------:R-:W-:Y:S01]  /*b580*/  ISETP.NE.AND.EX P0, PT, R3, RZ, PT, P0 ;  /* 0x000000ff0300720c */ /* 0x000fe20003f05300 */
[----:B------:R-:W-:-:S12]  /*b590*/  BRA `(.L_x_30871) ;  /* 0x0000000000087947 */ /* 0x000fd80003800000 */
.L_x_30894:
[----:B------:R-:W2:Y:S02]  /*b5a0*/  LDG.E R2, desc[UR36][R2.64] ;  /* 0x0000002402027981 */ /* 0x000ea4000c1e1900 */
[----:B--2---:R-:W-:-:S13]  /*b5b0*/  ISETP.NE.AND P0, PT, R2, RZ, PT ;  /* 0x000000ff0200720c */ /* 0x004fda0003f05270 */
.L_x_30871:
        /* <DEDUP_REMOVED lines=17> */
.L_x_30902:
[----:B------:R-:W-:Y:S01]  /*b6d0*/  STG.E.U8 desc[UR36][R16.64], R2 ;  /* 0x0000000210007986 */ /* 0x000fe2000c101124 */
[----:B------:R-:W-:Y:S05]  /*b6e0*/  EXIT ;  /* 0x000000000000794d */ /* 0x000fea0003800000 */
.L_x_30901:
        /* <DEDUP_REMOVED lines=9> */
.L_x_30905:
[----:B------:R-:W-:Y:S01]  /*b780*/  STG.E desc[UR36][R16.64], R2 ;  /* 0x0000000210007986 */ /* 0x000fe2000c101924 */
[----:B------:R-:W-:Y:S05]  /*b790*/  EXIT ;  /* 0x000000000000794d */ /* 0x000fea0003800000 */
.L_x_30904:
[----:B------:R-:W-:Y:S01]  /*b7a0*/  STG.E.U16 desc[UR36][R16.64], R2 ;  /* 0x0000000210007986 */ /* 0x000fe2000c101524 */
[----:B------:R-:W-:Y:S05]  /*b7b0*/  EXIT ;  /* 0x000000000000794d */ /* 0x000fea0003800000 */
.L_x_30900:
        /* <DEDUP_REMOVED lines=9> */
.L_x_30907:
[----:B------:R-:W-:-:S04]  /*b850*/  I2FP.F32.U32 R0, R2 ;  /* 0x0000000200007245 */ /* 0x000fc80000201000 */
[----:B------:R-:W-:-:S05]  /*b860*/  F2FP.F16.F32.PACK_AB R0, RZ, R0 ;  /* 0x00000000ff00723e */ /* 0x000fca00000000ff */
[----:B------:R-:W-:Y:S01]  /*b870*/  STG.E.U16 desc[UR36][R16.64], R0 ;  /* 0x0000000010007986 */ /* 0x000fe2000c101524 */
[----:B------:R-:W-:Y:S05]  /*b880*/  EXIT ;  /* 0x000000000000794d */ /* 0x000fea0003800000 */
.L_x_30906:
        /* <DEDUP_REMOVED lines=10> */
.L_x_30909:
[----:B------:R-:W-:-:S04]  /*b930*/  I2FP.F32.U32 R2, R2 ;  /* 0x0000000200027245 */ /* 0x000fc80000201000 */
[----:B------:R-:W-:-:S04]  /*b940*/  F2FP.F16.F32.PACK_AB R3, RZ, R2 ;  /* 0x00000002ff03723e */ /* 0x000fc800000000ff */
[----:B------:R-:W-:-:S05]  /*b950*/  PRMT R3, R3, 0x5410, RZ ;  /* 0x0000541003037816 */ /* 0x000fca00000000ff */
[----:B------:R-:W-:Y:S01]  /*b960*/  STG.E desc[UR36][R16.64], R3 ;  /* 0x0000000310007986 */ /* 0x000fe2000c101924 */
[----:B------:R-:W-:Y:S05]  /*b970*/  EXIT ;  /* 0x000000000000794d */ /* 0x000fea0003800000 */
.L_x_30908:
[----:B------:R-:W0:Y:S02]  /*b980*/  I2F.F64.U32 R2, R2 ;  /* 0x0000000200027312 */ /* 0x000e240000201800 */
[----:B0-----:R-:W-:Y:S01]  /*b990*/  STG.E.64 desc[UR36][R16.64], R2 ;  /* 0x0000000210007986 */ /* 0x001fe2000c101b24 */
[----:B------:R-:W-:Y:S05]  /*b9a0*/  EXIT ;  /* 0x000000000000794d */ /* 0x000fea0003800000 */
.L_x_30899:
        /* <DEDUP_REMOVED lines=10> */
.L_x_30912:
[----:B------:R-:W0:Y:S01]  /*ba50*/  I2F.F64.U32 R4, R2 ;  /* 0x0000000200047312 */ /* 0x000e220000201800 */
[----:B------:R-:W-:-:S05]  /*ba60*/  CS2R R6, SRZ ;  /* 0x0000000000067805 */ /* 0x000fca000001ff00 */
[----:B0-----:R-:W-:Y:S01]  /*ba70*/  STG.E.128 desc[UR36][R16.64], R4 ;  /* 0x0000000410007986 */ /* 0x001fe2000c101d24 */
[----:B------:R-:W-:Y:S05]  /*ba80*/  EXIT ;  /* 0x000000000000794d */ /* 0x000fea0003800000 */
.L_x_30911:
        /* <DEDUP_REMOVED lines=21> */
.L_x_30916:
[----:B------:R-:W-:Y:S05]  /*bbe0*/  BSYNC B0 ;  /* 0x0000000000007941 */ /* 0x000fea0003800000 */
.L_x_30915:
[----:B------:R-:W-:-:S05]  /*bbf0*/  LOP3.LUT R3, R0, R3, RZ, 0xfc, !PT ;  /* 0x0000000300037212 */ /* 0x000fca00078efcff */
[----:B------:R-:W-:Y:S01]  /*bc00*/  STG.E.U8 desc[UR36][R16.64], R3 ;  /* 0x0000000310007986 */ /* 0x000fe2000c101124 */
[----:B------:R-:W-:Y:S05]  /*bc10*/  EXIT ;  /* 0x000000000000794d */ /* 0x000fea0003800000 */
.L_x_30914:
        /* <DEDUP_REMOVED lines=13> */
.L_x_30918:
[----:B------:R-:W-:Y:S01]  /*bcf0*/  IMAD.MOV.U32 R0, RZ, RZ, 0x7f ;  /* 0x0000007fff007424 */ /* 0x000fe200078e00ff */
[----:B------:R-:W-:-:S04]  /*bd00*/  ISETP.GT.U32.AND P0, PT, R2, 0x7f800000, PT ;  /* 0x7f8000000200780c */ /* 0x000fc80003f04070 */
[----:B------:R-:W-:-:S09]  /*bd10*/  SEL R0, R0, 0x7c, P0 ;  /* 0x0000007c00007807 */ /* 0x000fd20000000000 */
.L_x_30919:
[----:B------:R-:W-:Y:S05]  /*bd20*/  BSYNC B0 ;  /* 0x0000000000007941 */ /* 0x000fea0003800000 */
.L_x_30917:
[----:B------:R-:W-:-:S04]  /*bd30*/  LOP3.LUT R2, R3, 0x80000000, RZ, 0xc0, !PT ;  /* 0x8000000003027812 */ /* 0x000fc800078ec0ff */
[----:B------:R-:W-:-:S04]  /*bd40*/  SHF.R.U32.HI R3, RZ, 0x18, R2 ;  /* 0x00000018ff037819 */ /* 0x000fc80000011602 */
[----:B------:R-:W-:-:S05]  /*bd50*/  LOP3.LUT R3, R0, R3, RZ, 0xfc, !PT ;  /* 0x0000000300037212 */ /* 0x000fca00078efcff */
[----:B------:R-:W-:Y:S01]  /*bd60*/  STG.E.U8 desc[UR36][R16.64], R3 ;  /* 0x0000000310007986 */ /* 0x000fe2000c101124 */
[----:B------:R-:W-:Y:S05]  /*bd70*/  EXIT ;  /* 0x000000000000794d */ /* 0x000fea0003800000 */
.L_x_30913:
[----:B------:R-:W-:-:S04]  /*bd80*/  I2FP.F32.U32 R0, R2 ;  /* 0x0000000200007245 */ /* 0x000fc80000201000 */
[----:B------:R-:W-:-:S05]  /*bd90*/  F2FP.BF16.F32.PACK_AB R0, RZ, R0 ;  /* 0x00000000ff00723e */ /* 0x000fca00000010ff */
[----:B------:R-:W-:Y:S01]  /*bda0*/  STG.E.U16 desc[UR36][R16.64], R0 ;  /* 0x0000000010007986 */ /* 0x000fe2000c101524 */
[----:B------:R-:W-:Y:S05]  /*bdb0*/  EXIT ;  /* 0x000000000000794d */ /* 0x000fea0003800000 */
.L_x_30910:
        /* <DEDUP_REMOVED lines=10> */
.L_x_30922:
        /* <DEDUP_REMOVED lines=17> */
.L_x_30925:
[----:B------:R-:W-:-:S04]  /*bf70*/  LOP3.LUT R2, R3, 0x80000000, RZ, 0xc0, !PT ;  /* 0x8000000003027812 */ /* 0x000fc800078ec0ff */
[----:B------:R-:W-:-:S04]  /*bf80*/  SHF.R.U32.HI R3, RZ, 0x18, R2 ;  /* 0x00000018ff037819 */ /* 0x000fc80000011602 */
[----:B------:R-:W-:-:S04]  /*bf90*/  LOP3.LUT R0, R0, R3, RZ, 0xfc, !PT ;  /* 0x0000000300007212 */ /* 0x000fc800078efcff */
[----:B------:R-:W-:-:S07]  /*bfa0*/  PRMT R8, R0, 0x7610, R8 ;  /* 0x0000761000087816 */ /* 0x000fce0000000008 */
.L_x_30924:
[----:B------:R-:W-:Y:S05]  /*bfb0*/  BSYNC B0 ;  /* 0x0000000000007941 */ /* 0x000fea0003800000 */
.L_x_30923:
[----:B------:R-:W-:Y:S01]  /*bfc0*/  STG.E.U8 desc[UR36][R16.64], R8 ;  /* 0x0000000810007986 */ /* 0x000fe2000c101124 */
[----:B------:R-:W-:Y:S05]  /*bfd0*/  EXIT ;  /* 0x000000000000794d */ /* 0x000fea0003800000 */
.L_x_30921:
        /* <DEDUP_REMOVED lines=17> */
.L_x_30928:
[----:B------:R-:W-:-:S04]  /*c0f0*/  LOP3.LUT R2, R3, 0x80000000, RZ, 0xc0, !PT ;  /* 0x8000000003027812 */ /* 0x000fc800078ec0ff */
[----:B------:R-:W-:-:S04]  /*c100*/  SHF.R.U32.HI R3, RZ, 0x18, R2 ;  /* 0x00000018ff037819 */ /* 0x000fc80000011602 */
[----:B------:R-:W-:-:S04]  /*c110*/  LOP3.LUT R0, R0, R3, RZ, 0xfc, !PT ;  /* 0x0000000300007212 */ /* 0x000fc800078efcff */
[----:B------:R-:W-:-:S07]  /*c120*/  PRMT R8, R0, 0x7610, R8 ;  /* 0x0000761000087816 */ /* 0x000fce0000000008 */
.L_x_30927:
[----:B------:R-:W-:Y:S05]  /*c130*/  BSYNC B0 ;  /* 0x0000000000007941 */ /* 0x000fea0003800000 */
.L_x_30926:
[----:B------:R-:W-:Y:S01]  /*c140*/  STG.E.U8 desc[UR36][R16.64], R8 ;  /* 0x0000000810007986 */ /* 0x000fe2000c101124 */
[----:B------:R-:W-:Y:S05]  /*c150*/  EXIT ;  /* 0x000000000000794d */ /* 0x000fea0003800000 */
.L_x_30920:
        /* <DEDUP_REMOVED lines=22> */
.L_x_30903:
        /* <DEDUP_REMOVED lines=16> */
.L_x_30931:
[----:B------:R-:W-:Y:S05]  /*c3c0*/  EXIT ;  /* 0x000000000000794d */ /* 0x000fea0003800000 */
.L_x_30930:
[----:B------:R-:W-:-:S05]  /*c3d0*/  IMAD.MOV.U32 R3, RZ, RZ, RZ ;  /* 0x000000ffff037224 */ /* 0x000fca00078e00ff */
[----:B------:R-:W-:Y:S01]  /*c3e0*/  STG.E.64 desc[UR36][R16.64], R2 ;  /* 0x0000000210007986 */ /* 0x000fe2000c101b24 */
[----:B------:R-:W-:Y:S05]  /*c3f0*/  EXIT ;  /* 0x000000000000794d */ /* 0x000fea0003800000 */
.L_x_30929:
[----:B------:R-:W-:Y:S01]  /*c400*/  STG.E desc[UR36][R16.64], R2 ;  /* 0x0000000210007986 */ /* 0x000fe2000c101924 */
[----:B------:R-:W-:Y:S05]  /*c410*/  EXIT ;  /* 0x000000000000794d */ /* 0x000fea0003800000 */
.L_x_30932:
        /* <DEDUP_REMOVED lines=14> */
.L_x_44043:


//--------------------- .text._ZN2at6native27unrolled_elementwise_kernelINS0_13AUnaryFunctorIbbbZZZNS0_23logical_and_kernel_cudaERNS_14TensorIteratorEENKUlvE0_clEvENKUlvE7_clEvEUlbbE_EESt5arrayIPcLm2EELi4E23TrivialOffsetCalculatorILi1EjESD_NS0_6memory12LoadWithCastILi1EEENSE_13StoreWithCastILi1EEEEEviT_T0_T2_T3_T4_T5_ --------------------------
	.section	.text._ZN2at6native27unrolled_elementwise_kernelINS0_13AUnaryFunctorIbbbZZZNS0_23logical_and_kernel_cudaERNS_14TensorIteratorEENKUlvE0_clEvENKUlvE7_clEvEUlbbE_EESt5arrayIPcLm2EELi4E23TrivialOffsetCalculatorILi1EjESD_NS0_6memory12LoadWithCastILi1EEENSE_13StoreWithCastILi1EEEEEviT_T0_T2_T3_T4_T5_,"ax",@progbits
	.align	128
        .global         _ZN2at6native27unrolled_elementwise_kernelINS0_13AUnaryFunctorIbbbZZZNS0_23logical_and_kernel_cudaERNS_14TensorIteratorEENKUlvE0_clEvENKUlvE7_clEvEUlbbE_EESt5arrayIPcLm2EELi4E23TrivialOffsetCalculatorILi1EjESD_NS0_6memory12LoadWithCastILi1EEENSE_13StoreWithCastILi1EEEEEviT_T0_T2_T3_T4_T5_
        .type           _ZN2at6native27unrolled_elementwise_kernelINS0_13AUnaryFunctorIbbbZZZNS0_23logical_and_kernel_cudaERNS_14TensorIteratorEENKUlvE0_clEvENKUlvE7_clEvEUlbbE_EESt5arrayIPcLm2EELi4E23TrivialOffsetCalculatorILi1EjESD_NS0_6memory12LoadWithCastILi1EEENSE_13StoreWithCastILi1EEEEEviT_T0_T2_T3_T4_T5_,@function
        .size           _ZN2at6native27unrolled_elementwise_kernelINS0_13AUnaryFunctorIbbbZZZNS0_23logical_and_kernel_cudaERNS_14TensorIteratorEENKUlvE0_clEvENKUlvE7_clEvEUlbbE_EESt5arrayIPcLm2EELi4E23TrivialOffsetCalculatorILi1EjESD_NS0_6memory12LoadWithCastILi1EEENSE_13StoreWithCastILi1EEEEEviT_T0_T2_T3_T4_T5_,(.L_x_44044 - _ZN2at6native27unrolled_elementwise_kernelINS0_13AUnaryFunctorIbbbZZZNS0_23logical_and_kernel_cudaERNS_14TensorIteratorEENKUlvE0_clEvENKUlvE7_clEvEUlbbE_EESt5arrayIPcLm2EELi4E23TrivialOffsetCalculatorILi1EjESD_NS0_6memory12LoadWithCastILi1EEENSE_13StoreWithCastILi1EEEEEviT_T0_T2_T3_T4_T5_)
        .other          _ZN2at6native27unrolled_elementwise_kernelINS0_13AUnaryFunctorIbbbZZZNS0_23logical_and_kernel_cudaERNS_14TensorIteratorEENKUlvE0_clEvENKUlvE7_clEvEUlbbE_EESt5arrayIPcLm2EELi4E23TrivialOffsetCalculatorILi1EjESD_NS0_6memory12LoadWithCastILi1EEENSE_13StoreWithCastILi1EEEEEviT_T0_T2_T3_T4_T5_,@"STO_CUDA_ENTRY STV_DEFAULT"
_ZN2at6native27unrolled_elementwise_kernelINS0_13AUnaryFunctorIbbbZZZNS0_23logical_and_kernel_cudaERNS_14TensorIteratorEENKUlvE0_clEvENKUlvE7_clEvEUlbbE_EESt5arrayIPcLm2EELi4E23TrivialOffsetCalculatorILi1EjESD_NS0_6memory12LoadWithCastILi1EEENSE_13StoreWithCastILi1EEEEEviT_T0_T2_T3_T4_T5_:
.text._ZN2at6native27unrolled_elementwise_kernelINS0_13AUnaryFunctorIbbbZZZNS0_23logical_and_kernel_cudaERNS_14TensorIteratorEENKUlvE0_clEvENKUlvE7_clEvEUlbbE_EESt5arrayIPcLm2EELi4E23TrivialOffsetCalculatorILi1EjESD_NS0_6memory12LoadWithCastILi1EEENSE_13StoreWithCastILi1EEEEEviT_T0_T2_T3_T4_T5_:
        /* <DEDUP_REMOVED lines=32> */
.L_x_30938:
[----:B------:R-:W2:Y:S02]  /*0200*/  LDG.E.U8 R4, desc[UR36][R4.64] ;  /* 0x0000002404047981 */ /* 0x000ea4000c1e1100 */
[----:B--2---:R-:W-:Y:S01]  /*0210*/  ISETP.NE.AND P0, PT, R4, RZ, PT ;  /* 0x000000ff0400720c */ /* 0x004fe20003f05270 */
[----:B------:R-:W-:-:S12]  /*0220*/  BRA `(.L_x_30940) ;  /* 0x0000000c00787947 */ /* 0x000fd80003800000 */
.L_x_30937:
        /* <DEDUP_REMOVED lines=10> */
.L_x_30942:
[----:B------:R-:W2:Y:S02]  /*02d0*/  LDG.E R4, desc[UR36][R4.64] ;  /* 0x0000002404047981 */ /* 0x000ea4000c1e1900 */
[----:B--2---:R-:W-:Y:S01]  /*02e0*/  ISETP.NE.AND P0, PT, R4, RZ, PT ;  /* 0x000000ff0400720c */ /* 0x004fe20003f05270 */
[----:B------:R-:W-:-:S12]  /*02f0*/  BRA `(.L_x_30940) ;  /* 0x0000000c00447947 */ /* 0x000fd80003800000 */
.L_x_30941:
[----:B------:R-:W2:Y:S02]  /*0300*/  LDG.E.U16 R4, desc[UR36][R4.64] ;  /* 0x0000002404047981 */ /* 0x000ea4000c1e1500 */
[----:B--2---:R-:W-:Y:S01]  /*0310*/  ISETP.NE.AND P0, PT, R4, RZ, PT ;  /* 0x000000ff0400720c */ /* 0x004fe20003f05270 */
[----:B------:R-:W-:-:S12]  /*0320*/  BRA `(.L_x_30940) ;  /* 0x0000000c00387947 */ /* 0x000fd80003800000 */
.L_x_30936:
        /* <DEDUP_REMOVED lines=9> */
.L_x_30944:
[----:B------:R-:W2:Y:S02]  /*03c0*/  LDG.E.U16 R0, desc[UR36][R4.64] ;  /* 0x0000002404007981 */ /* 0x000ea4000c1e1500 */
[----:B--2---:R-:W-:-:S05]  /*03d0*/  HADD2.F32 R0, -RZ, R0.H0_H0 ;  /* 0x20000000ff007230 */ /* 0x004fca0000004100 */
[----:B------:R-:W-:Y:S01]  /*03e0*/  FSETP.NEU.FTZ.AND P0, PT, R0, RZ, PT ;  /* 0x000000ff0000720b */ /* 0x000fe20003f1d000 */
[----:B------:R-:W-:-:S12]  /*03f0*/  BRA `(.L_x_30940) ;  /* 0x0000000c00047947 */ /* 0x000fd80003800000 */
.L_x_30943:
        /* <DEDUP_REMOVED lines=11> */
.L_x_30946:
        /* <DEDUP_REMOVED lines=10> */
.L_x_30945:
[----:B------:R-:W2:Y:S02]  /*0550*/  LDG.E.64 R4, desc[UR36][R4.64] ;  /* 0x0000002404047981 */ /* 0x000ea4000c1e1b00 */
[----:B--2---:R-:W-:Y:S01]  /*0560*/  DSETP.NEU.AND P0, PT, R4, RZ, PT ;  /* 0x000000ff0400722a */ /* 0x004fe20003f0d000 */
[----:B------:R-:W-:-:S13]  /*0570*/  BRA `(.L_x_30940) ;  /* 0x0000000800a47947 */ /* 0x000fda0003800000 */
.L_x_30935:
        /* <DEDUP_REMOVED lines=11> */
.L_x_30949:
[----:B------:R-:W2:Y:S02]  /*0630*/  LDG.E.128 R4, desc[UR36][R4.64] ;  /* 0x0000002404047981 */ /* 0x000ea4000c1e1d00 */
[----:B--2---:R-:W-:-:S06]  /*0640*/  DSETP.NEU.AND P0, PT, R6, RZ, PT ;  /* 0x000000ff0600722a */ /* 0x004fcc0003f0d000 */
[----:B------:R-:W-:Y:S01]  /*0650*/  DSETP.NEU.OR P0, PT, R4, RZ, P0 ;  /* 0x000000ff0400722a */ /* 0x000fe2000070d400 */
[----:B------:R-:W-:-:S13]  /*0660*/  BRA `(.L_x_30940) ;  /* 0x0000000800687947 */ /* 0x000fda0003800000 */
.L_x_30948:
        /* <DEDUP_REMOVED lines=27> */
.L_x_30951:
        /* <DEDUP_REMOVED lines=15> */
.L_x_30950:
[----:B------:R-:W2:Y:S02]  /*0910*/  LDG.E.U16 R0, desc[UR36][R4.64] ;  /* 0x0000002404007981 */ /* 0x000ea4000c1e1500 */
[----:B--2---:R-:W-:-:S05]  /*0920*/  IMAD.U32 R0, R0, 0x10000, RZ ;  /* 0x0001000000007824 */ /* 0x004fca00078e00ff */
[----:B------:R-:W-:Y:S01]  /*0930*/  FSETP.NEU.FTZ.AND P0, PT, R0, RZ, PT ;  /* 0x000000ff0000720b */ /* 0x000fe20003f1d000 */
[----:B------:R-:W-:-:S12]  /*0940*/  BRA `(.L_x_30940) ;  /* 0x0000000400b07947 */ /* 0x000fd80003800000 */
.L_x_30947:
        /* <DEDUP_REMOVED lines=11> */
.L_x_30954:
        /* <DEDUP_REMOVED lines=21> */
.L_x_30958:
[----:B------:R-:W-:Y:S05]  /*0b50*/  BSYNC B1 ;  /* 0x0000000000017941 */ /* 0x000fea0003800000 */
.L_x_30957:
[----:B------:R-:W-:Y:S01]  /*0b60*/  LEA R5, R0, 0x3b800000, 0x17 ;  /* 0x3b80000000057811 */ /* 0x000fe200078eb8ff */
[----:B------:R-:W-:-:S05]  /*0b70*/  IMAD.SHL.U32 R0, R3, 0x100000, RZ ;  /* 0x0010000003007824 */ /* 0x000fca00078e00ff */
[----:B------:R-:W-:-:S07]  /*0b80*/  LOP3.LUT R0, R5, R0, R6, 0xfe, !PT ;  /* 0x0000000005007212 */ /* 0x000fce00078efe06 */
.L_x_30956:
[----:B------:R-:W-:Y:S05]  /*0b90*/  BSYNC B0 ;  /* 0x0000000000007941 */ /* 0x000fea0003800000 */
.L_x_30955:
[----:B------:R-:W-:Y:S01]  /*0ba0*/  FSETP.NEU.FTZ.AND P0, PT, R0, RZ, PT ;  /* 0x000000ff0000720b */ /* 0x000fe20003f1d000 */
[----:B------:R-:W-:-:S12]  /*0bb0*/  BRA `(.L_x_30940) ;  /* 0x0000000400147947 */ /* 0x000fd80003800000 */
.L_x_30953:
        /* <DEDUP_REMOVED lines=21> */
.L_x_30962:
[----:B------:R-:W-:Y:S05]  /*0d10*/  BSYNC B1 ;  /* 0x0000000000017941 */ /* 0x000fea0003800000 */
.L_x_30961:
[----:B------:R-:W-:Y:S01]  /*0d20*/  LEA R5, R0, 0x37800000, 0x17 ;  /* 0x3780000000057811 */ /* 0x000fe200078eb8ff */
[----:B------:R-:W-:-:S05]  /*0d30*/  IMAD.SHL.U32 R0, R3, 0x200000, RZ ;  /* 0x0020000003007824 */ /* 0x000fca00078e00ff */
[----:B------:R-:W-:-:S07]  /*0d40*/  LOP3.LUT R0, R5, R0, R6, 0xfe, !PT ;  /* 0x0000000005007212 */ /* 0x000fce00078efe06 */
.L_x_30960:
[----:B------:R-:W-:Y:S05]  /*0d50*/  BSYNC B0 ;  /* 0x0000000000007941 */ /* 0x000fea0003800000 */
.L_x_30959:
[----:B------:R-:W-:Y:S01]  /*0d60*/  FSETP.NEU.FTZ.AND P0, PT, R0, RZ, PT ;  /* 0x000000ff0000720b */ /* 0x000fe20003f1d000 */
[----:B------:R-:W-:-:S12]  /*0d70*/  BRA `(.L_x_30940) ;  /* 0x0000000000a47947 */ /* 0x000fd80003800000 */
.L_x_30952:
        /* <DEDUP_REMOVED lines=14> */
.L_x_30966:
[----:B------:R-:W-:Y:S05]  /*0e60*/  BSYNC B0 ;  /* 0x0000000000007941 */ /* 0x000fea0003800000 */
.L_x_30965:
[----:B------:R-:W-:Y:S01]  /*0e70*/  FSETP.NEU.FTZ.AND P0, PT, R0, RZ, PT ;  /* 0x000000ff0000720b */ /* 0x000fe20003f1d000 */
[----:B------:R-:W-:-:S12]  /*0e80*/  BRA `(.L_x_30940) ;  /* 0x0000000000607947 */ /* 0x000fd80003800000 */
.L_x_30939:
        /* <DEDUP_REMOVED lines=16> */
.L_x_30967:
[----:B------:R-:W-:Y:S01]  /*0f90*/  PLOP3.LUT P0, PT, PT, PT, PT, 0x8, 0x0 ;  /* 0x000000000000781c */ /* 0x000fe20003f0e170 */
[----:B------:R-:W-:-:S12]  /*0fa0*/  BRA `(.L_x_30940) ;  /* 0x0000000000187947 */ /* 0x000fd80003800000 */
.L_x_30964:
[----:B------:R-:W2:Y:S02]  /*0fb0*/  LDG.E.64 R4, desc[UR36][R4.64] ;  /* 0x0000002404047981 */ /* 0x000ea4000c1e1b00 */
[----:B--2---:R-:W-:-:S04]  /*0fc0*/  ISETP.NE.U32.AND P0, PT, R4, RZ, PT ;  /* 0x000000ff0400720c */ /* 0x004fc80003f05070 */
[----:B------:R-:W-:Y:S01]  /*0fd0*/  ISETP.NE.AND.EX P0, PT, R5, RZ, PT, P0 ;  /* 0x000000ff0500720c */ /* 0x000fe20003f05300 */
[----:B------:R-:W-:-:S12]  /*0fe0*/  BRA `(.L_x_30940) ;  /* 0x0000000000087947 */ /* 0x000fd80003800000 */
.L_x_30963:
[----:B------:R-:W2:Y:S02]  /*0ff0*/  LDG.E R4, desc[UR36][R4.64] ;  /* 0x0000002404047981 */ /* 0x000ea4000c1e1900 */
[----:B--2---:R-:W-:-:S13]  /*1000*/  ISETP.NE.AND P0, PT, R4, RZ, PT ;  /* 0x000000ff0400720c */ /* 0x004fda0003f05270 */
.L_x_30940:
[----:B------:R-:W0:Y:S01]  /*1010*/  S2R R25, SR_TID.X ;  /* 0x0000000000197919 */ /* 0x000e220000002100 */
[----:B------:R-:W-:Y:S01]  /*1020*/  SEL R18, RZ, 0x1, !P0 ;  /* 0x00000001ff127807 */ /* 0x000fe20004000000 */
[----:B0-----:R-:W-:-:S07]  /*1030*/  VIADD R25, R25, 0x80 ;  /* 0x0000008019197836 */ /* 0x001fce0000000000 */
.L_x_30934:
[----:B------:R-:W-:Y:S05]  /*1040*/  BSYNC B6 ;  /* 0x0000000000067941 */ /* 0x000fea0003800000 */
.L_x_30933:
        /* <DEDUP_REMOVED lines=24> */
.L_x_30973:
[----:B------:R-:W2:Y:S02]  /*11d0*/  LDG.E.U8 R4, desc[UR36][R4.64] ;  /* 0x0000002404047981 */ /* 0x000ea4000c1e1100 */
[----:B--2---:R-:W-:Y:S01]  /*11e0*/  ISETP.NE.AND P0, PT, R4, RZ, PT ;  /* 0x000000ff0400720c */ /* 0x004fe20003f05270 */
[----:B------:R-:W-:-:S12]  /*11f0*/  BRA `(.L_x_30975) ;  /* 0x0000000c00747947 */ /* 0x000fd80003800000 */
.L_x_30972:
        /* <DEDUP_REMOVED lines=10> */
.L_x_30977:
[----:B------:R-:W2:Y:S02]  /*12a0*/  LDG.E R4, desc[UR36][R4.64] ;  /* 0x0000002404047981 */ /* 0x000ea4000c1e1900 */
[----:B--2---:R-:W-:Y:S01]  /*12b0*/  ISETP.NE.AND P0, PT, R4, RZ, PT ;  /* 0x000000ff0400720c */ /* 0x004fe20003f05270 */
[----:B------:R-:W-:-:S12]  /*12c0*/  BRA `(.L_x_30975) ;  /* 0x0000000c00407947 */ /* 0x000fd80003800000 */
.L_x_30976:
[----:B------:R-:W2:Y:S02]  /*12d0*/  LDG.E.U16 R4, desc[UR36][R4.64] ;  /* 0x0000002404047981 */ /* 0x000ea4000c1e1500 */
[----:B--2---:R-:W-:Y:S01]  /*12e0*/  ISETP.NE.AND P0, PT, R4, RZ, PT ;  /* 0x000000ff0400720c */ /* 0x004fe20003f05270 */
[----:B------:R-:W-:-:S12]  /*12f0*/  BRA `(.L_x_30975) ;  /* 0x0000000c00347947 */ /* 0x000fd80003800000 */
.L_x_30971:
        /* <DEDUP_REMOVED lines=9> */
.L_x_30979:
[----:B------:R-:W2:Y:S02]  /*1390*/  LDG.E.U16 R0, desc[UR36][R4.64] ;  /* 0x0000002404007981 */ /* 0x000ea4000c1e1500 */
[----:B--2---:R-:W-:-:S05]  /*13a0*/  HADD2.F32 R0, -RZ, R0.H0_H0 ;  /* 0x20000000ff007230 */ /* 0x004fca0000004100 */
[----:B------:R-:W-:Y:S01]  /*13b0*/  FSETP.NEU.FTZ.AND P0, PT, R0, RZ, PT ;  /* 0x000000ff0000720b */ /* 0x000fe20003f1d000 */
[----:B------:R-:W-:-:S12]  /*13c0*/  BRA `(.L_x_30975) ;  /* 0x0000000c00007947 */ /* 0x000fd80003800000 */
.L_x_30978:
        /* <DEDUP_REMOVED lines=11> */
.L_x_30981:
        /* <DEDUP_REMOVED lines=10> */
.L_x_30980:
[----:B------:R-:W2:Y:S02]  /*1520*/  LDG.E.64 R4, desc[UR36][R4.64] ;  /* 0x0000002404047981 */ /* 0x000ea4000c1e1b00 */
[----:B--2---:R-:W-:Y:S01]  /*1530*/  DSETP.NEU.AND P0, PT, R4, RZ, PT ;  /* 0x000000ff0400722a */ /* 0x004fe20003f0d000 */
[----:B------:R-:W-:-:S13]  /*1540*/  BRA `(.L_x_30975) ;  /* 0x0000000800a07947 */ /* 0x000fda0003800000 */
.L_x_30970:
        /* <DEDUP_REMOVED lines=11> */
.L_x_30984:
[----:B------:R-:W2:Y:S02]  /*1600*/  LDG.E.128 R4, desc[UR36][R4.64] ;  /* 0x0000002404047981 */ /* 0x000ea4000c1e1d00 */
[----:B--2---:R-:W-:-:S06]  /*1610*/  DSETP.NEU.AND P0, PT, R6, RZ, PT ;  /* 0x000000ff0600722a */ /* 0x004fcc0003f0d000 */
[----:B------:R-:W-:Y:S01]  /*1620*/  DSETP.NEU.OR P0, PT, R4, RZ, P0 ;  /* 0x000000ff0400722a */ /* 0x000fe2000070d400 */
[----:B------:R-:W-:-:S13]  /*1630*/  BRA `(.L_x_30975) ;  /* 0x0000000800647947 */ /* 0x000fda0003800000 */
.L_x_30983:
        /* <DEDUP_REMOVED lines=27> */
.L_x_30986:
        /* <DEDUP_REMOVED lines=14> */
.L_x_30985:
[----:B------:R-:W2:Y:S02]  /*18d0*/  LDG.E.U16 R0, desc[UR36][R4.64] ;  /* 0x0000002404007981 */ /* 0x000ea4000c1e1500 */
[----:B--2---:R-:W-:-:S05]  /*18e0*/  IMAD.U32 R0, R0, 0x10000, RZ ;  /* 0x0001000000007824 */ /* 0x004fca00078e00ff */
[----:B------:R-:W-:Y:S01]  /*18f0*/  FSETP.NEU.FTZ.AND P0, PT, R0, RZ, PT ;  /* 0x000000ff0000720b */ /* 0x000fe20003f1d000 */
[----:B------:R-:W-:-:S12]  /*1900*/  BRA `(.L_x_30975) ;  /* 0x0000000400b07947 */ /* 0x000fd80003800000 */
.L_x_30982:
        /* <DEDUP_REMOVED lines=11> */
.L_x_30989:
        /* <DEDUP_REMOVED lines=21> */
.L_x_30993:
[----:B------:R-:W-:Y:S05]  /*1b10*/  BSYNC B1 ;  /* 0x0000000000017941 */ /* 0x000fea0003800000 */
.L_x_30992:
[----:B------:R-:W-:Y:S01]  /*1b20*/  LEA R5, R0, 0x3b800000, 0x17 ;  /* 0x3b80000000057811 */ /* 0x000fe200078eb8ff */
[----:B------:R-:W-:-:S05]  /*1b30*/  IMAD.SHL.U32 R0, R3, 0x100000, RZ ;  /* 0x0010000003007824 */ /* 0x000fca00078e00ff */
[----:B------:R-:W-:-:S07]  /*1b40*/  LOP3.LUT R0, R5, R0, R6, 0xfe, !PT ;  /* 0x0000000005007212 */ /* 0x000fce00078efe06 */
.L_x_30991:
[----:B------:R-:W-:Y:S05]  /*1b50*/  BSYNC B0 ;  /* 0x0000000000007941 */ /* 0x000fea0003800000 */
.L_x_30990:
[----:B------:R-:W-:Y:S01]  /*1b60*/  FSETP.NEU.FTZ.AND P0, PT, R0, RZ, PT ;  /* 0x000000ff0000720b */ /* 0x000fe20003f1d000 */
[----:B------:R-:W-:-:S12]  /*1b70*/  BRA `(.L_x_30975) ;  /* 0x0000000400147947 */ /* 0x000fd80003800000 */
.L_x_30988:
        /* <DEDUP_REMOVED lines=21> */
.L_x_30997:
[----:B------:R-:W-:Y:S05]  /*1cd0*/  BSYNC B1 ;  /* 0x0000000000017941 */ /* 0x000fea0003800000 */
.L_x_30996:
[----:B------:R-:W-:Y:S01]  /*1ce0*/  LEA R5, R0, 0x37800000, 0x17 ;  /* 0x3780000000057811 */ /* 0x000fe200078eb8ff */
[----:B------:R-:W-:-:S05]  /*1cf0*/  IMAD.SHL.U32 R0, R3, 0x200000, RZ ;  /* 0x0020000003007824 */ /* 0x000fca00078e00ff */
[----:B------:R-:W-:-:S07]  /*1d00*/  LOP3.LUT R0, R5, R0, R6, 0xfe, !PT ;  /* 0x0000000005007212 */ /* 0x000fce00078efe06 */
.L_x_30995:
[----:B------:R-:W-:Y:S05]  /*1d10*/  BSYNC B0 ;  /* 0x0000000000007941 */ /* 0x000fea0003800000 */
.L_x_30994:
[----:B------:R-:W-:Y:S01]  /*1d20*/  FSETP.NEU.FTZ.AND P0, PT, R0, RZ, PT ;  /* 0x000000ff0000720b */ /* 0x000fe20003f1d000 */
[----:B------:R-:W-:-:S12]  /*1d30*/  BRA `(.L_x_30975) ;  /* 0x0000000000a47947 */ /* 0x000fd80003800000 */
.L_x_30987:
        /* <DEDUP_REMOVED lines=14> */
.L_x_31001:
[----:B------:R-:W-:Y:S05]  /*1e20*/  BSYNC B0 ;  /* 0x0000000000007941 */ /* 0x000fea0003800000 */
.L_x_31000:
[----:B------:R-:W-:Y:S01]  /*1e30*/  FSETP.NEU.FTZ.AND P0, PT, R0, RZ, PT ;  /* 0x000000ff0000720b */ /* 0x000fe20003f1d000 */
[----:B------:R-:W-:-:S12]  /*1e40*/  BRA `(.L_x_30975) ;  /* 0x0000000000607947 */ /* 0x000fd80003800000 */
.L_x_30974:
        /* <DEDUP_REMOVED lines=16> */
.L_x_31002:
[----:B------:R-:W-:Y:S01]  /*1f50*/  PLOP3.LUT P0, PT, PT, PT, PT, 0x8, 0x0 ;  /* 0x000000000000781c */ /* 0x000fe20003f0e170 */
[----:B------:R-:W-:-:S12]  /*1f60*/  BRA `(.L_x_30975) ;  /* 0x0000000000187947 */ /* 0x000fd80003800000 */
.L_x_30999:
[----:B------:R-:W2:Y:S02]  /*1f70*/  LDG.E.64 R4, desc[UR36][R4.64] ;  /* 0x0000002404047981 */ /* 0x000ea4000c1e1b00 */
[----:B--2---:R-:W-:-:S04]  /*1f80*/  ISETP.NE.U32.AND P0, PT, R4, RZ, PT ;  /* 0x000000ff0400720c */ /* 0x004fc80003f05070 */
[----:B------:R-:W-:Y:S01]  /*1f90*/  ISETP.NE.AND.EX P0, PT, R5, RZ, PT, P0 ;  /* 0x000000ff0500720c */ /* 0x000fe20003f05300 */
[----:B------:R-:W-:-:S12]  /*1fa0*/  BRA `(.L_x_30975) ;  /* 0x0000000000087947 */ /* 0x000fd80003800000 */
.L_x_30998:
[----:B------:R-:W2:Y:S02]  /*1fb0*/  LDG.E R4, desc[UR36][R4.64] ;  /* 0x0000002404047981 */ /* 0x000ea4000c1e1900 */
[----:B--2---:R-:W-:-:S13]  /*1fc0*/  ISETP.NE.AND P0, PT, R4, RZ, PT ;  /* 0x000000ff0400720c */ /* 0x004fda0003f05270 */
.L_x_30975:
[----:B------:R-:W-:Y:S01]  /*1fd0*/  SEL R16, RZ, 0x1, !P0 ;  /* 0x00000001ff107807 */ /* 0x000fe20004000000 */
[----:B------:R-:W-:-:S07]  /*1fe0*/  VIADD R25, R25, 0x80 ;  /* 0x0000008019197836 */ /* 0x000fce0000000000 */
.L_x_30969:
[----:B------:R-:W-:Y:S05]  /*1ff0*/  BSYNC B6 ;  /* 0x0000000000067941 */ /* 0x000fea0003800000 */
.L_x_30968:
        /* <DEDUP_REMOVED lines=26> */
.L_x_31008:
[----:B------:R-:W2:Y:S02]  /*21a0*/  LDG.E.U8 R4, desc[UR36][R4.64] ;  /* 0x0000002404047981 */ /* 0x000ea4000c1e1100 */
[----:B--2---:R-:W-:Y:S01]  /*21b0*/  ISETP.NE.AND P0, PT, R4, RZ, PT ;  /* 0x000000ff0400720c */ /* 0x004fe20003f05270 */
[----:B------:R-:W-:-:S12]  /*21c0*/  BRA `(.L_x_31010) ;  /* 0x0000000c00747947 */ /* 0x000fd80003800000 */
.L_x_31007:
        /* <DEDUP_REMOVED lines=10> */
.L_x_31012:
[----:B------:R-:W2:Y:S02]  /*2270*/  LDG.E R4, desc[UR36][R4.64] ;  /* 0x0000002404047981 */ /* 0x000ea4000c1e1900 */
[----:B--2---:R-:W-:Y:S01]  /*2280*/  ISETP.NE.AND P0, PT, R4, RZ, PT ;  /* 0x000000ff0400720c */ /* 0x004fe20003f05270 */
[----:B------:R-:W-:-:S12]  /*2290*/  BRA `(.L_x_31010) ;  /* 0x0000000c00407947 */ /* 0x000fd80003800000 */
.L_x_31011:
[----:B------:R-:W2:Y:S02]  /*22a0*/  LDG.E.U16 R4, desc[UR36][R4.64] ;  /* 0x0000002404047981 */ /* 0x000ea4000c1e1500 */
[----:B--2---:R-:W-:Y:S01]  /*22b0*/  ISETP.NE.AND P0, PT, R4, RZ, PT ;  /* 0x000000ff0400720c */ /* 0x004fe20003f05270 */
[----:B------:R-:W-:-:S12]  /*22c0*/  BRA `(.L_x_31010) ;  /* 0x0000000c00347947 */ /* 0x000fd80003800000 */
.L_x_31006:
        /* <DEDUP_REMOVED lines=9> */
.L_x_31014:
[----:B------:R-:W2:Y:S02]  /*2360*/  LDG.E.U16 R0, desc[UR36][R4.64] ;  /* 0x0000002404007981 */ /* 0x000ea4000c1e1500 */
[----:B--2---:R-:W-:-:S05]  /*2370*/  HADD2.F32 R0, -RZ, R0.H0_H0 ;  /* 0x20000000ff007230 */ /* 0x004fca0000004100 */
[----:B------:R-:W-:Y:S01]  /*2380*/  FSETP.NEU.FTZ.AND P0, PT, R0, RZ, PT ;  /* 0x000000ff0000720b */ /* 0x000fe20003f1d000 */
[----:B------:R-:W-:-:S12]  /*2390*/  BRA `(.L_x_31010) ;  /* 0x0000000c00007947 */ /* 0x000fd80003800000 */
.L_x_31013:
        /* <DEDUP_REMOVED lines=11> */
.L_x_31016:
        /* <DEDUP_REMOVED lines=10> */
.L_x_31015:
[----:B------:R-:W2:Y:S02]  /*24f0*/  LDG.E.64 R4, desc[UR36][R4.64] ;  /* 0x0000002404047981 */ /* 0x000ea4000c1e1b00 */
[----:B--2---:R-:W-:Y:S01]  /*2500*/  DSETP.NEU.AND P0, PT, R4, RZ, PT ;  /* 0x000000ff0400722a */ /* 0x004fe20003f0d000 */
[----:B------:R-:W-:-:S13]  /*2510*/  BRA `(.L_x_31010) ;  /* 0x0000000800a07947 */ /* 0x000fda0003800000 */
.L_x_31005:
        /* <DEDUP_REMOVED lines=11> */
.L_x_31019:
[----:B------:R-:W2:Y:S02]  /*25d0*/  LDG.E.128 R4, desc[UR36][R4.64] ;  /* 0x0000002404047981 */ /* 0x000ea4000c1e1d00 */
[----:B--2---:R-:W-:-:S06]  /*25e0*/  DSETP.NEU.AND P0, PT, R6, RZ, PT ;  /* 0x000000ff0600722a */ /* 0x004fcc0003f0d000 */
[----:B------:R-:W-:Y:S01]  /*25f0*/  DSETP.NEU.OR P0, PT, R4, RZ, P0 ;  /* 0x000000ff0400722a */ /* 0x000fe2000070d400 */
[----:B------:R-:W-:-:S13]  /*2600*/  BRA `(.L_x_31010) ;  /* 0x0000000800647947 */ /* 0x000fda0003800000 */
.L_x_31018:
        /* <DEDUP_REMOVED lines=27> */
.L_x_31021:
        /* <DEDUP_REMOVED lines=14> */
.L_x_31020:
[----:B------:R-:W2:Y:S02]  /*28a0*/  LDG.E.U16 R0, desc[UR36][R4.64] ;  /* 0x0000002404007981 */ /* 0x000ea4000c1e1500 */
[----:B--2---:R-:W-:-:S05]  /*28b0*/  IMAD.U32 R0, R0, 0x10000, RZ ;  /* 0x0001000000007824 */ /* 0x004fca00078e00ff */
[----:B------:R-:W-:Y:S01]  /*28c0*/  FSETP.NEU.FTZ.AND P0, PT, R0, RZ, PT ;  /* 0x000000ff0000720b */ /* 0x000fe20003f1d000 */
[----:B------:R-:W-:-:S12]  /*28d0*/  BRA `(.L_x_31010) ;  /* 0x0000000400b07947 */ /* 0x000fd80003800000 */
.L_x_31017:
        /* <DEDUP_REMOVED lines=11> */
.L_x_31024:
        /* <DEDUP_REMOVED lines=21> */
.L_x_31028:
[----:B------:R-:W-:Y:S05]  /*2ae0*/  BSYNC B1 ;  /* 0x0000000000017941 */ /* 0x000fea0003800000 */
.L_x_31027:
[----:B------:R-:W-:Y:S01]  /*2af0*/  LEA R5, R0, 0x3b800000, 0x17 ;  /* 0x3b80000000057811 */ /* 0x000fe200078eb8ff */
[----:B------:R-:W-:-:S05]  /*2b00*/  IMAD.SHL.U32 R0, R3, 0x100000, RZ ;  /* 0x0010000003007824 */ /* 0x000fca00078e00ff */
[----:B------:R-:W-:-:S07]  /*2b10*/  LOP3.LUT R0, R5, R0, R6, 0xfe, !PT ;  /* 0x0000000005007212 */ /* 0x000fce00078efe06 */
.L_x_31026:
[----:B------:R-:W-:Y:S05]  /*2b20*/  BSYNC B0 ;  /* 0x0000000000007941 */ /* 0x000fea0003800000 */
.L_x_31025:
[----:B------:R-:W-:Y:S01]  /*2b30*/  FSETP.NEU.FTZ.AND P0, PT, R0, RZ, PT ;  /* 0x000000ff0000720b */ /* 0x000fe20003f1d000 */
[----:B------:R-:W-:-:S12]  /*2b40*/  BRA `(.L_x_31010) ;  /* 0x0000000400147947 */ /* 0x000fd80003800000 */
.L_x_31023:
        /* <DEDUP_REMOVED lines=21> */
.L_x_31032:
[----:B------:R-:W-:Y:S05]  /*2ca0*/  BSYNC B1 ;  /* 0x0000000000017941 */ /* 0x000fea0003800000 */
.L_x_31031:
[----:B------:R-:W-:Y:S01]  /*2cb0*/  LEA R5, R0, 0x37800000, 0x17 ;  /* 0x3780000000057811 */ /* 0x000fe200078eb8ff */
[----:B------:R-:W-:-:S05]  /*2cc0*/  IMAD.SHL.U32 R0, R3, 0x200000, RZ ;  /* 0x0020000003007824 */ /* 0x000fca00078e00ff */
[----:B------:R-:W-:-:S07]  /*2cd0*/  LOP3.LUT R0, R5, R0, R6, 0xfe, !PT ;  /* 0x0000000005007212 */ /* 0x000fce00078efe06 */
.L_x_31030:
[----:B------:R-:W-:Y:S05]  /*2ce0*/  BSYNC B0 ;  /* 0x0000000000007941 */ /* 0x000fea0003800000 */
.L_x_31029:
[----:B------:R-:W-:Y:S01]  /*2cf0*/  FSETP.NEU.FTZ.AND P0, PT, R0, RZ, PT ;  /* 0x000000ff0000720b */ /* 0x000fe20003f1d000 */
[----:B------:R-:W-:-:S12]  /*2d00*/  BRA `(.L_x_31010) ;  /* 0x0000000000a47947 */ /* 0x000fd80003800000 */
.L_x_31022:
        /* <DEDUP_REMOVED lines=14> */
.L_x_31036:
[----:B------:R-:W-:Y:S05]  /*2df0*/  BSYNC B0 ;  /* 0x0000000000007941 */ /* 0x000fea0003800000 */
.L_x_31035:
[----:B------:R-:W-:Y:S01]  /*2e00*/  FSETP.NEU.FTZ.AND P0, PT, R0, RZ, PT ;  /* 0x000000ff0000720b */ /* 0x000fe20003f1d000 */
[----:B------:R-:W-:-:S12]  /*2e10*/  BRA `(.L_x_31010) ;  /* 0x0000000000607947 */ /* 0x000fd80003800000 */
.L_x_31009:
        /* <DEDUP_REMOVED lines=16> */
.L_x_31037:
[----:B------:R-:W-:Y:S01]  /*2f20*/  PLOP3.LUT P0, PT, PT, PT, PT, 0x8, 0x0 ;  /* 0x000000000000781c */ /* 0x000fe20003f0e170 */
[----:B------:R-:W-:-:S12]  /*2f30*/  BRA `(.L_x_31010) ;  /* 0x0000000000187947 */ /* 0x000fd80003800000 */
.L_x_31034:
[----:B------:R-:W2:Y:S02]  /*2f40*/  LDG.E.64 R4, desc[UR36][R4.64] ;  /* 0x0000002404047981 */ /* 0x000ea4000c1e1b00 */
[----:B--2---:R-:W-:-:S04]  /*2f50*/  ISETP.NE.U32.AND P0, PT, R4, RZ, PT ;  /* 0x000000ff0400720c */ /* 0x004fc80003f05070 */
[----:B------:R-:W-:Y:S01]  /*2f60*/  ISETP.NE.AND.EX P0, PT, R5, RZ, PT, P0 ;  /* 0x000000ff0500720c */ /* 0x000fe20003f05300 */
[----:B------:R-:W-:-:S12]  /*2f70*/  BRA `(.L_x_31010) ;  /* 0x0000000000087947 */ /* 0x000fd80003800000 */
.L_x_31033:
[----:B------:R-:W2:Y:S02]  /*2f80*/  LDG.E R4, desc[UR36][R4.64] ;  /* 0x0000002404047981 */ /* 0x000ea4000c1e1900 */
[----:B--2---:R-:W-:-:S13]  /*2f90*/  ISETP.NE.AND P0, PT, R4, RZ, PT ;  /* 0x000000ff0400720c */ /* 0x004fda0003f05270 */
.L_x_31010:
[----:B------:R-:W-:Y:S01]  /*2fa0*/  SEL R17, RZ, 0x1, !P0 ;  /* 0x00000001ff117807 */ /* 0x000fe20004000000 */
[----:B------:R-:W-:-:S07]  /*2fb0*/  VIADD R25, R25, 0x80 ;  /* 0x0000008019197836 */ /* 0x000fce0000000000 */
.L_x_31004:
[----:B------:R-:W-:Y:S05]  /*2fc0*/  BSYNC B6 ;  /* 0x0000000000067941 */ /* 0x000fea0003800000 */
.L_x_31003:
        /* <DEDUP_REMOVED lines=24> */
.L_x_31043:
[----:B------:R-:W2:Y:S02]  /*3150*/  LDG.E.U8 R4, desc[UR36][R4.64] ;  /* 0x0000002404047981 */ /* 0x000ea4000c1e1100 */
[----:B--2---:R-:W-:Y:S01]  /*3160*/  ISETP.NE.AND P0, PT, R4, RZ, PT ;  /* 0x000000ff0400720c */ /* 0x004fe20003f05270 */
[----:B------:R-:W-:-:S12]  /*3170*/  BRA `(.L_x_31045) ;  /* 0x0000000c00747947 */ /* 0x000fd80003800000 */
.L_x_31042:
        /* <DEDUP_REMOVED lines=10> */
.L_x_31047:
[----:B------:R-:W2:Y:S02]  /*3220*/  LDG.E R4, desc[UR36][R4.64] ;  /* 0x0000002404047981 */ /* 0x000ea4000c1e1900 */
[----:B--2---:R-:W-:Y:S01]  /*3230*/  ISETP.NE.AND P0, PT, R4, RZ, PT ;  /* 0x000000ff0400720c */ /* 0x004fe20003f05270 */
[----:B------:R-:W-:-:S12]  /*3240*/  BRA `(.L_x_31045) ;  /* 0x0000000c00407947 */ /* 0x000fd80003800000 */
.L_x_31046:
[----:B------:R-:W2:Y:S02]  /*3250*/  LDG.E.U16 R4, desc[UR36][R4.64] ;  /* 0x0000002404047981 */ /* 0x000ea4000c1e1500 */
[----:B--2---:R-:W-:Y:S01]  /*3260*/  ISETP.NE.AND P0, PT, R4, RZ, PT ;  /* 0x000000ff0400720c */ /* 0x004fe20003f05270 */
[----:B------:R-:W-:-:S12]  /*3270*/  BRA `(.L_x_31045) ;  /* 0x0000000c00347947 */ /* 0x000fd80003800000 */
.L_x_31041:
        /* <DEDUP_REMOVED lines=9> */
.L_x_31049:
[----:B------:R-:W2:Y:S02]  /*3310*/  LDG.E.U16 R0, desc[UR36][R4.64] ;  /* 0x0000002404007981 */ /* 0x000ea4000c1e1500 */
[----:B--2---:R-:W-:-:S05]  /*3320*/  HADD2.F32 R0, -RZ, R0.H0_H0 ;  /* 0x20000000ff007230 */ /* 0x004fca0000004100 */
[----:B------:R-:W-:Y:S01]  /*3330*/  FSETP.NEU.FTZ.AND P0, PT, R0, RZ, PT ;  /* 0x000000ff0000720b */ /* 0x000fe20003f1d000 */
[----:B------:R-:W-:-:S12]  /*3340*/  BRA `(.L_x_31045) ;  /* 0x0000000c00007947 */ /* 0x000fd80003800000 */
.L_x_31048:
        /* <DEDUP_REMOVED lines=11> */
.L_x_31051:
        /* <DEDUP_REMOVED lines=10> */
.L_x_31050:
[----:B------:R-:W2:Y:S02]  /*34a0*/  LDG.E.64 R4, desc[UR36][R4.64] ;  /* 0x0000002404047981 */ /* 0x000ea4000c1e1b00 */
[----:B--2---:R-:W-:Y:S01]  /*34b0*/  DSETP.NEU.AND P0, PT, R4, RZ, PT ;  /* 0x000000ff0400722a */ /* 0x004fe20003f0d000 */
[----:B------:R-:W-:-:S13]  /*34c0*/  BRA `(.L_x_31045) ;  /* 0x0000000800a07947 */ /* 0x000fda0003800000 */
.L_x_31040:
        /* <DEDUP_REMOVED lines=11> */
.L_x_31054:
[----:B------:R-:W2:Y:S02]  /*3580*/  LDG.E.128 R4, desc[UR36][R4.64] ;  /* 0x0000002404047981 */ /* 0x000ea4000c1e1d00 */
[----:B--2---:R-:W-:-:S06]  /*3590*/  DSETP.NEU.AND P0, PT, R6, RZ, PT ;  /* 0x000000ff0600722a */ /* 0x004fcc0003f0d000 */
[----:B------:R-:W-:Y:S01]  /*35a0*/  DSETP.NEU.OR P0, PT, R4, RZ, P0 ;  /* 0x000000ff0400722a */ /* 0x000fe2000070d400 */
[----:B------:R-:W-:-:S13]  /*35b0*/  BRA `(.L_x_31045) ;  /* 0x0000000800647947 */ /* 0x000fda0003800000 */
.L_x_31053:
        /* <DEDUP_REMOVED lines=27> */
.L_x_31056:
        /* <DEDUP_REMOVED lines=14> */
.L_x_31055:
[----:B------:R-:W2:Y:S02]  /*3850*/  LDG.E.U16 R0, desc[UR36][R4.64] ;  /* 0x0000002404007981 */ /* 0x000ea4000c1e1500 */
[----:B--2---:R-:W-:-:S05]  /*3860*/  IMAD.U32 R0, R0, 0x10000, RZ ;  /* 0x0001000000007824 */ /* 0x004fca00078e00ff */
[----:B------:R-:W-:Y:S01]  /*3870*/  FSETP.NEU.FTZ.AND P0, PT, R0, RZ, PT ;  /* 0x000000ff0000720b */ /* 0x000fe20003f1d000 */
[----:B------:R-:W-:-:S12]  /*3880*/  BRA `(.L_x_31045) ;  /* 0x0000000400b07947 */ /* 0x000fd80003800000 */
.L_x_31052:
        /* <DEDUP_REMOVED lines=11> */
.L_x_31059:
        /* <DEDUP_REMOVED lines=21> */
.L_x_31063:
[----:B------:R-:W-:Y:S05]  /*3a90*/  BSYNC B1 ;  /* 0x0000000000017941 */ /* 0x000fea0003800000 */
.L_x_31062:
[----:B------:R-:W-:Y:S01]  /*3aa0*/  LEA R5, R0, 0x3b800000, 0x17 ;  /* 0x3b80000000057811 */ /* 0x000fe200078eb8ff */
[----:B------:R-:W-:-:S05]  /*3ab0*/  IMAD.SHL.U32 R0, R3, 0x100000, RZ ;  /* 0x0010000003007824 */ /* 0x000fca00078e00ff */
[----:B------:R-:W-:-:S07]  /*3ac0*/  LOP3.LUT R0, R5, R0, R6, 0xfe, !PT ;  /* 0x0000000005007212 */ /* 0x000fce00078efe06 */
.L_x_31061:
[----:B------:R-:W-:Y:S05]  /*3ad0*/  BSYNC B0 ;  /* 0x0000000000007941 */ /* 0x000fea0003800000 */
.L_x_31060:
[----:B------:R-:W-:Y:S01]  /*3ae0*/  FSETP.NEU.FTZ.AND P0, PT, R0, RZ, PT ;  /* 0x000000ff0000720b */ /* 0x000fe20003f1d000 */
[----:B------:R-:W-:-:S12]  /*3af0*/  BRA `(.L_x_31045) ;  /* 0x0000000400147947 */ /* 0x000fd80003800000 */
.L_x_31058:
        /* <DEDUP_REMOVED lines=21> */
.L_x_31067:
[----:B------:R-:W-:Y:S05]  /*3c50*/  BSYNC B1 ;  /* 0x0000000000017941 */ /* 0x000fea0003800000 */
.L_x_31066:
[----:B------:R-:W-:Y:S01]  /*3c60*/  LEA R5, R0, 0x37800000, 0x17 ;  /* 0x3780000000057811 */ /* 0x000fe200078eb8ff */
[----:B------:R-:W-:-:S05]  /*3c70*/  IMAD.SHL.U32 R0, R3, 0x200000, RZ ;  /* 0x0020000003007824 */ /* 0x000fca00078e00ff */
[----:B------:R-:W-:-:S07]  /*3c80*/  LOP3.LUT R0, R5, R0, R6, 0xfe, !PT ;  /* 0x0000000005007212 */ /* 0x000fce00078efe06 */
.L_x_31065:
[----:B------:R-:W-:Y:S05]  /*3c90*/  BSYNC B0 ;  /* 0x0000000000007941 */ /* 0x000fea0003800000 */
.L_x_31064:
[----:B------:R-:W-:Y:S01]  /*3ca0*/  FSETP.NEU.FTZ.AND P0, PT, R0, RZ, PT ;  /* 0x000000ff0000720b */ /* 0x000fe20003f1d000 */
[----:B------:R-:W-:-:S12]  /*3cb0*/  BRA `(.L_x_31045) ;  /* 0x0000000000a47947 */ /* 0x000fd80003800000 */
.L_x_31057:
        /* <DEDUP_REMOVED lines=14> */
.L_x_31071:
[----:B------:R-:W-:Y:S05]  /*3da0*/  BSYNC B0 ;  /* 0x0000000000007941 */ /* 0x000fea0003800000 */
.L_x_31070:
[----:B------:R-:W-:Y:S01]  /*3db0*/  FSETP.NEU.FTZ.AND P0, PT, R0, RZ, PT ;  /* 0x000000ff0000720b */ /* 0x000fe20003f1d000 */
[----:B------:R-:W-:-:S12]  /*3dc0*/  BRA `(.L_x_31045) ;  /* 0x0000000000607947 */ /* 0x000fd80003800000 */
.L_x_31044:
        /* <DEDUP_REMOVED lines=16> */
.L_x_31072:
[----:B------:R-:W-:Y:S01]  /*3ed0*/  PLOP3.LUT P0, PT, PT, PT, PT, 0x8, 0x0 ;  /* 0x000000000000781c */ /* 0x000fe20003f0e170 */
[----:B------:R-:W-:-:S12]  /*3ee0*/  BRA `(.L_x_31045) ;  /* 0x0000000000187947 */ /* 0x000fd80003800000 */
.L_x_31069:
[----:B------:R-:W2:Y:S02]  /*3ef0*/  LDG.E.64 R4, desc[UR36][R4.64] ;  /* 0x0000002404047981 */ /* 0x000ea4000c1e1b00 */
[----:B--2---:R-:W-:-:S04]  /*3f00*/  ISETP.NE.U32.AND P0, PT, R4, RZ, PT ;  /* 0x000000ff0400720c */ /* 0x004fc80003f05070 */
[----:B------:R-:W-:Y:S01]  /*3f10*/  ISETP.NE.AND.EX P0, PT, R5, RZ, PT, P0 ;  /* 0x000000ff0500720c */ /* 0x000fe20003f05300 */
[----:B------:R-:W-:-:S12]  /*3f20*/  BRA `(.L_x_31045) ;  /* 0x0000000000087947 */ /* 0x000fd80003800000 */
.L_x_31068:
[----:B------:R-:W2:Y:S02]  /*3f30*/  LDG.E R4, desc[UR36][R4.64] ;  /* 0x0000002404047981 */ /* 0x000ea4000c1e1900 */
[----:B--2---:R-:W-:-:S13]  /*3f40*/  ISETP.NE.AND P0, PT, R4, RZ, PT ;  /* 0x000000ff0400720c */ /* 0x004fda0003f05270 */
.L_x_31045:
[----:B------:R-:W-:-:S07]  /*3f50*/  SEL R22, RZ, 0x1, !P0 ;  /* 0x00000001ff167807 */ /* 0x000fce0004000000 */
.L_x_31039:
[----:B------:R-:W-:Y:S05]  /*3f60*/  BSYNC B6 ;  /* 0x0000000000067941 */ /* 0x000fea0003800000 */
.L_x_31038:
        /* <DEDUP_REMOVED lines=8> */
[----:B------:R-:W-:Y:S02]  /*3ff0*/  ISETP.NE.AND P3, PT, R0, RZ, P0 ;  /* 0x000000ff0000720c */ /* 0x000fe40000765270 */
[----:B------:R-:W-:Y:S02]  /*4000*/  ISETP.NE.AND P2, PT, R3, RZ, P0 ;  /* 0x000000ff0300720c */ /* 0x000fe40000745270 */
[----:B------:R-:W-:Y:S02]  /*4010*/  ISETP.NE.AND P1, PT, R4, RZ, P0 ;  /* 0x000000ff0400720c */ /* 0x000fe40000725270 */
[----:B------:R-:W-:Y:S02]  /*4020*/  ISETP.NE.AND P0, PT, R5, RZ, P0 ;  /* 0x000000ff0500720c */ /* 0x000fe40000705270 */
        /* <DEDUP_REMOVED lines=28> */
.L_x_31078:
[----:B------:R0:W-:Y:S01]  /*41f0*/  STG.E.U8 desc[UR36][R8.64], R3 ;  /* 0x0000000308007986 */ /* 0x0001e2000c101124 */
[----:B------:R-:W-:Y:S05]  /*4200*/  BRA `(.L_x_31074) ;  /* 0x0000000c00547947 */ /* 0x000fea0003800000 */
.L_x_31077:
        /* <DEDUP_REMOVED lines=10> */
.L_x_31081:
[----:B------:R0:W-:Y:S01]  /*42b0*/  STG.E desc[UR36][R8.64], R3 ;  /* 0x0000000308007986 */ /* 0x0001e2000c101924 */
[----:B------:R-:W-:Y:S05]  /*42c0*/  BRA `(.L_x_31074) ;  /* 0x0000000c00247947 */ /* 0x000fea0003800000 */
.L_x_31080:
[----:B------:R0:W-:Y:S01]  /*42d0*/  STG.E.U16 desc[UR36][R8.64], R3 ;  /* 0x0000000308007986 */ /* 0x0001e2000c101524 */
[----:B------:R-:W-:Y:S05]  /*42e0*/  BRA `(.L_x_31074) ;  /* 0x0000000c001c7947 */ /* 0x000fea0003800000 */
.L_x_31076:
        /* <DEDUP_REMOVED lines=9> */
.L_x_31083:
[----:B------:R-:W0:Y:S02]  /*4380*/  I2F.S16 R0, R3 ;  /* 0x0000000300007306 */ /* 0x000e240000101400 */
[----:B0-----:R-:W-:-:S05]  /*4390*/  F2FP.F16.F32.PACK_AB R0, RZ, R0 ;  /* 0x00000000ff00723e */ /* 0x001fca00000000ff */
[----:B------:R0:W-:Y:S01]  /*43a0*/  STG.E.U16 desc[UR36][R8.64], R0 ;  /* 0x0000000008007986 */ /* 0x0001e2000c101524 */
[----:B------:R-:W-:Y:S05]  /*43b0*/  BRA `(.L_x_31074) ;  /* 0x0000000800e87947 */ /* 0x000fea0003800000 */
.L_x_31082:
        /* <DEDUP_REMOVED lines=10> */
.L_x_31085:
[----:B------:R-:W0:Y:S02]  /*4460*/  I2F.S16 R3, R3 ;  /* 0x0000000300037306 */ /* 0x000e240000101400 */
[----:B0-----:R-:W-:-:S04]  /*4470*/  F2FP.F16.F32.PACK_AB R3, RZ, R3 ;  /* 0x00000003ff03723e */ /* 0x001fc800000000ff */
[----:B------:R-:W-:-:S05]  /*4480*/  PRMT R3, R3, 0x5410, RZ ;  /* 0x0000541003037816 */ /* 0x000fca00000000ff */
[----:B------:R0:W-:Y:S01]  /*4490*/  STG.E desc[UR36][R8.64], R3 ;  /* 0x0000000308007986 */ /* 0x0001e2000c101924 */
[----:B------:R-:W-:Y:S05]  /*44a0*/  BRA `(.L_x_31074) ;  /* 0x0000000800ac7947 */ /* 0x000fea0003800000 */
.L_x_31084:
[----:B------:R-:W0:Y:S02]  /*44b0*/  I2F.F64.S16 R4, R3 ;  /* 0x0000000300047312 */ /* 0x000e240000101c00 */
[----:B0-----:R0:W-:Y:S01]  /*44c0*/  STG.E.64 desc[UR36][R8.64], R4 ;  /* 0x0000000408007986 */ /* 0x0011e2000c101b24 */
[----:B------:R-:W-:Y:S05]  /*44d0*/  BRA `(.L_x_31074) ;  /* 0x0000000800a07947 */ /* 0x000fea0003800000 */
.L_x_31075:
        /* <DEDUP_REMOVED lines=10> */
.L_x_31088:
[----:B------:R-:W0:Y:S01]  /*4580*/  I2F.F64.S16 R4, R3 ;  /* 0x0000000300047312 */ /* 0x000e220000101c00 */
[----:B------:R-:W-:-:S05]  /*4590*/  CS2R R6, SRZ ;  /* 0x0000000000067805 */ /* 0x000fca000001ff00 */
[----:B0-----:R0:W-:Y:S01]  /*45a0*/  STG.E.128 desc[UR36][R8.64], R4 ;  /* 0x0000000408007986 */ /* 0x0011e2000c101d24 */
[----:B------:R-:W-:Y:S05]  /*45b0*/  BRA `(.L_x_31074) ;  /* 0x0000000800687947 */ /* 0x000fea0003800000 */
.L_x_31087:
        /* <DEDUP_REMOVED lines=21> */
.L_x_31092:
[----:B------:R-:W-:Y:S05]  /*4710*/  BSYNC B0 ;  /* 0x0000000000007941 */ /* 0x000fea0003800000 */
.L_x_31091:
[----:B------:R-:W-:-:S05]  /*4720*/  LOP3.LUT R5, R0, R5, RZ, 0xfc, !PT ;  /* 0x0000000500057212 */ /* 0x000fca00078efcff */
[----:B------:R0:W-:Y:S01]  /*4730*/  STG.E.U8 desc[UR36][R8.64], R5 ;  /* 0x0000000508007986 */ /* 0x0001e2000c101124 */
[----:B------:R-:W-:Y:S05]  /*4740*/  BRA `(.L_x_31074) ;  /* 0x0000000800047947 */ /* 0x000fea0003800000 */
.L_x_31090:
        /* <DEDUP_REMOVED lines=13> */
.L_x_31094:
[----:B------:R-:W-:Y:S01]  /*4820*/  IMAD.MOV.U32 R0, RZ, RZ, 0x7f ;  /* 0x0000007fff007424 */ /* 0x000fe200078e00ff */
[----:B------:R-:W-:-:S04]  /*4830*/  ISETP.GT.U32.AND P0, PT, R4, 0x7f800000, PT ;  /* 0x7f8000000400780c */ /* 0x000fc80003f04070 */
[----:B------:R-:W-:-:S09]  /*4840*/  SEL R0, R0, 0x7c, P0 ;  /* 0x0000007c00007807 */ /* 0x000fd20000000000 */
.L_x_31095:
[----:B------:R-:W-:Y:S05]  /*4850*/  BSYNC B0 ;  /* 0x0000000000007941 */ /* 0x000fea0003800000 */
.L_x_31093:
[----:B------:R-:W-:-:S04]  /*4860*/  LOP3.LUT R3, R5, 0x80000000, RZ, 0xc0, !PT ;  /* 0x8000000005037812 */ /* 0x000fc800078ec0ff */
[----:B------:R-:W-:-:S04]  /*4870*/  SHF.R.U32.HI R3, RZ, 0x18, R3 ;  /* 0x00000018ff037819 */ /* 0x000fc80000011603 */
[----:B------:R-:W-:-:S05]  /*4880*/  LOP3.LUT R3, R0, R3, RZ, 0xfc, !PT ;  /* 0x0000000300037212 */ /* 0x000fca00078efcff */
[----:B------:R0:W-:Y:S01]  /*4890*/  STG.E.U8 desc[UR36][R8.64], R3 ;  /* 0x0000000308007986 */ /* 0x0001e2000c101124 */
[----:B------:R-:W-:Y:S05]  /*48a0*/  BRA `(.L_x_31074) ;  /* 0x0000000400ac7947 */ /* 0x000fea0003800000 */
.L_x_31089:
[----:B------:R-:W0:Y:S02]  /*48b0*/  I2F.S16 R0, R3 ;  /* 0x0000000300007306 */ /* 0x000e240000101400 */
[----:B0-----:R-:W-:-:S05]  /*48c0*/  F2FP.BF16.F32.PACK_AB R0, RZ, R0 ;  /* 0x00000000ff00723e */ /* 0x001fca00000010ff */
[----:B------:R0:W-:Y:S01]  /*48d0*/  STG.E.U16 desc[UR36][R8.64], R0 ;  /* 0x0000000008007986 */ /* 0x0001e2000c101524 */
[----:B------:R-:W-:Y:S05]  /*48e0*/  BRA `(.L_x_31074) ;  /* 0x00000004009c7947 */ /* 0x000fea0003800000 */
.L_x_31086:
        /* <DEDUP_REMOVED lines=10> */
.L_x_31098:
        /* <DEDUP_REMOVED lines=17> */
.L_x_31101:
[----:B------:R-:W-:-:S04]  /*4aa0*/  LOP3.LUT R3, R3, 0x80000000, RZ, 0xc0, !PT ;  /* 0x8000000003037812 */ /* 0x000fc800078ec0ff */
[----:B------:R-:W-:-:S04]  /*4ab0*/  SHF.R.U32.HI R3, RZ, 0x18, R3 ;  /* 0x00000018ff037819 */ /* 0x000fc80000011603 */
[----:B------:R-:W-:-:S04]  /*4ac0*/  LOP3.LUT R0, R0, R3, RZ, 0xfc, !PT ;  /* 0x0000000300007212 */ /* 0x000fc800078efcff */
[----:B------:R-:W-:-:S07]  /*4ad0*/  PRMT R4, R0, 0x7610, R4 ;  /* 0x0000761000047816 */ /* 0x000fce0000000004 */
.L_x_31100:
[----:B------:R-:W-:Y:S05]  /*4ae0*/  BSYNC B0 ;  /* 0x0000000000007941 */ /* 0x000fea0003800000 */
.L_x_31099:
[----:B------:R4:W-:Y:S01]  /*4af0*/  STG.E.U8 desc[UR36][R8.64], R4 ;  /* 0x0000000408007986 */ /* 0x0009e2000c101124 */
[----:B------:R-:W-:Y:S05]  /*4b00*/  BRA `(.L_x_31074) ;  /* 0x0000000400147947 */ /* 0x000fea0003800000 */
.L_x_31097:
        /* <DEDUP_REMOVED lines=17> */
.L_x_31104:
[----:B------:R-:W-:-:S04]  /*4c20*/  LOP3.LUT R3, R3, 0x80000000, RZ, 0xc0, !PT ;  /* 0x8000000003037812 */ /* 0x000fc800078ec0ff */
[----:B------:R-:W-:-:S04]  /*4c30*/  SHF.R.U32.HI R3, RZ, 0x18, R3 ;  /* 0x00000018ff037819 */ /* 0x000fc80000011603 */
[----:B------:R-:W-:-:S04]  /*4c40*/  LOP3.LUT R0, R0, R3, RZ, 0xfc, !PT ;  /* 0x0000000300007212 */ /* 0x000fc800078efcff */
[----:B------:R-:W-:-:S07]  /*4c50*/  PRMT R4, R0, 0x7610, R4 ;  /* 0x0000761000047816 */ /* 0x000fce0000000004 */
.L_x_31103:
[----:B------:R-:W-:Y:S05]  /*4c60*/  BSYNC B0 ;  /* 0x0000000000007941 */ /* 0x000fea0003800000 */
.L_x_31102:
[----:B------:R0:W-:Y:S01]  /*4c70*/  STG.E.U8 desc[UR36][R8.64], R4 ;  /* 0x0000000408007986 */ /* 0x0001e2000c101124 */
[----:B------:R-:W-:Y:S05]  /*4c80*/  BRA `(.L_x_31074) ;  /* 0x0000000000b47947 */ /* 0x000fea0003800000 */
.L_x_31096:
        /* <DEDUP_REMOVED lines=23> */
.L_x_31079:
        /* <DEDUP_REMOVED lines=16> */
.L_x_31107:
[----:B------:R-:W-:Y:S05]  /*4f00*/  BRA `(.L_x_31074) ;  /* 0x0000000000147947 */ /* 0x000fea0003800000 */
.L_x_31106:
[----:B------:R-:W-:Y:S02]  /*4f10*/  IMAD.MOV.U32 R4, RZ, RZ, R3 ;  /* 0x000000ffff047224 */ /* 0x000fe400078e0003 */
[----:B------:R-:W-:-:S05]  /*4f20*/  IMAD.MOV.U32 R5, RZ, RZ, RZ ;  /* 0x000000ffff057224 */ /* 0x000fca00078e00ff */
[----:B------:R1:W-:Y:S01]  /*4f30*/  STG.E.64 desc[UR36][R8.64], R4 ;  /* 0x0000000408007986 */ /* 0x0003e2000c101b24 */
[----:B------:R-:W-:Y:S05]  /*4f40*/  BRA `(.L_x_31074) ;  /* 0x0000000000047947 */ /* 0x000fea0003800000 */
.L_x_31105:
[----:B------:R0:W-:Y:S02]  /*4f50*/  STG.E desc[UR36][R8.64], R3 ;  /* 0x0000000308007986 */ /* 0x0001e4000c101924 */
.L_x_31074:
[----:B------:R-:W-:Y:S05]  /*4f60*/  BSYNC B6 ;  /* 0x0000000000067941 */ /* 0x000fea0003800000 */
.L_x_31073:
        /* <DEDUP_REMOVED lines=23> */
.L_x_31113:
[----:B------:R0:W-:Y:S01]  /*50e0*/  STG.E.U8 desc[UR36][R8.64], R26 ;  /* 0x0000001a08007986 */ /* 0x0001e2000c101124 */
[----:B------:R-:W-:Y:S05]  /*50f0*/  BRA `(.L_x_31115) ;  /* 0x0000000c00487947 */ /* 0x000fea0003800000 */
.L_x_31112:
        /* <DEDUP_REMOVED lines=9> */
.L_x_31117:
[----:B------:R0:W-:Y:S01]  /*5190*/  STG.E desc[UR36][R8.64], R26 ;  /* 0x0000001a08007986 */ /* 0x0001e2000c101924 */
[----:B------:R-:W-:Y:S05]  /*51a0*/  BRA `(.L_x_31115) ;  /* 0x0000000c001c7947 */ /* 0x000fea0003800000 */
.L_x_31116:
[----:B------:R0:W-:Y:S01]  /*51b0*/  STG.E.U16 desc[UR36][R8.64], R26 ;  /* 0x0000001a08007986 */ /* 0x0001e2000c101524 */
[----:B------:R-:W-:Y:S05]  /*51c0*/  BRA `(.L_x_31115) ;  /* 0x0000000c00147947 */ /* 0x000fea0003800000 */
.L_x_31111:
        /* <DEDUP_REMOVED lines=9> */
.L_x_31119:
[----:B------:R-:W0:Y:S02]  /*5260*/  I2F.S16 R0, R26 ;  /* 0x0000001a00007306 */ /* 0x000e240000101400 */
[----:B0-----:R-:W-:-:S05]  /*5270*/  F2FP.F16.F32.PACK_AB R0, RZ, R0 ;  /* 0x00000000ff00723e */ /* 0x001fca00000000ff */
[----:B------:R0:W-:Y:S01]  /*5280*/  STG.E.U16 desc[UR36][R8.64], R0 ;  /* 0x0000000008007986 */ /* 0x0001e2000c101524 */
[----:B------:R-:W-:Y:S05]  /*5290*/  BRA `(.L_x_31115) ;  /* 0x0000000800e07947 */ /* 0x000fea0003800000 */
.L_x_31118:
        /* <DEDUP_REMOVED lines=10> */
.L_x_31121:
[----:B------:R-:W0:Y:S02]  /*5340*/  I2F.S16 R26, R26 ;  /* 0x0000001a001a7306 */ /* 0x000e240000101400 */
[----:B0-----:R-:W-:-:S04]  /*5350*/  F2FP.F16.F32.PACK_AB R3, RZ, R26 ;  /* 0x0000001aff03723e */ /* 0x001fc800000000ff */
[----:B------:R-:W-:-:S05]  /*5360*/  PRMT R3, R3, 0x5410, RZ ;  /* 0x0000541003037816 */ /* 0x000fca00000000ff */
[----:B------:R0:W-:Y:S01]  /*5370*/  STG.E desc[UR36][R8.64], R3 ;  /* 0x0000000308007986 */ /* 0x0001e2000c101924 */
[----:B------:R-:W-:Y:S05]  /*5380*/  BRA `(.L_x_31115) ;  /* 0x0000000800a47947 */ /* 0x000fea0003800000 */
.L_x_31120:
[----:B------:R-:W0:Y:S02]  /*5390*/  I2F.F64.S16 R26, R26 ;  /* 0x0000001a001a7312 */ /* 0x000e240000101c00 */
[----:B0-----:R0:W-:Y:S01]  /*53a0*/  STG.E.64 desc[UR36][R8.64], R26 ;  /* 0x0000001a08007986 */ /* 0x0011e2000c101b24 */
[----:B------:R-:W-:Y:S05]  /*53b0*/  BRA `(.L_x_31115) ;  /* 0x0000000800987947 */ /* 0x000fea0003800000 */
.L_x_31110:
        /* <DEDUP_REMOVED lines=10> */
.L_x_31124:
[----:B------:R-:W0:Y:S01]  /*5460*/  I2F.F64.S16 R4, R26 ;  /* 0x0000001a00047312 */ /* 0x000e220000101c00 */
[----:B------:R-:W-:-:S05]  /*5470*/  CS2R R6, SRZ ;  /* 0x0000000000067805 */ /* 0x000fca000001ff00 */
[----:B0-----:R0:W-:Y:S01]  /*5480*/  STG.E.128 desc[UR36][R8.64], R4 ;  /* 0x0000000408007986 */ /* 0x0011e2000c101d24 */
[----:B------:R-:W-:Y:S05]  /*5490*/  BRA `(.L_x_31115) ;  /* 0x0000000800607947 */ /* 0x000fea0003800000 */
.L_x_31123:
        /* <DEDUP_REMOVED lines=21> */
.L_x_31128:
[----:B------:R-:W-:Y:S05]  /*55f0*/  BSYNC B0 ;  /* 0x0000000000007941 */ /* 0x000fea0003800000 */
.L_x_31127:
[----:B------:R-:W-:-:S05]  /*5600*/  LOP3.LUT R5, R0, R5, RZ, 0xfc, !PT ;  /* 0x0000000500057212 */ /* 0x000fca00078efcff */
[----:B------:R0:W-:Y:S01]  /*5610*/  STG.E.U8 desc[UR36][R8.64], R5 ;  /* 0x0000000508007986 */ /* 0x0001e2000c101124 */
[----:B------:R-:W-:Y:S05]  /*5620*/  BRA `(.L_x_31115) ;  /* 0x0000000400fc7947 */ /* 0x000fea0003800000 */
.L_x_31126:
        /* <DEDUP_REMOVED lines=13> */
.L_x_31130:
[----:B------:R-:W-:Y:S01]  /*5700*/  IMAD.MOV.U32 R0, RZ, RZ, 0x7f ;  /* 0x0000007fff007424 */ /* 0x000fe200078e00ff */
[----:B------:R-:W-:-:S04]  /*5710*/  ISETP.GT.U32.AND P0, PT, R3, 0x7f800000, PT ;  /* 0x7f8000000300780c */ /* 0x000fc80003f04070 */
[----:B------:R-:W-:-:S09]  /*5720*/  SEL R0, R0, 0x7c, P0 ;  /* 0x0000007c00007807 */ /* 0x000fd20000000000 */
.L_x_31131:
[----:B------:R-:W-:Y:S05]  /*5730*/  BSYNC B0 ;  /* 0x0000000000007941 */ /* 0x000fea0003800000 */
.L_x_31129:
[----:B------:R-:W-:-:S04]  /*5740*/  LOP3.LUT R3, R5, 0x80000000, RZ, 0xc0, !PT ;  /* 0x8000000005037812 */ /* 0x000fc800078ec0ff */
[----:B------:R-:W-:-:S04]  /*5750*/  SHF.R.U32.HI R3, RZ, 0x18, R3 ;  /* 0x00000018ff037819 */ /* 0x000fc80000011603 */
[----:B------:R-:W-:-:S05]  /*5760*/  LOP3.LUT R3, R0, R3, RZ, 0xfc, !PT ;  /* 0x0000000300037212 */ /* 0x000fca00078efcff */
[----:B------:R0:W-:Y:S01]  /*5770*/  STG.E.U8 desc[UR36][R8.64], R3 ;  /* 0x0000000308007986 */ /* 0x0001e2000c101124 */
[----:B------:R-:W-:Y:S05]  /*5780*/  BRA `(.L_x_31115) ;  /* 0x0000000400a47947 */ /* 0x000fea0003800000 */
.L_x_31125:
[----:B------:R-:W0:Y:S02]  /*5790*/  I2F.S16 R0, R26 ;  /* 0x0000001a00007306 */ /* 0x000e240000101400 */
[----:B0-----:R-:W-:-:S05]  /*57a0*/  F2FP.BF16.F32.PACK_AB R0, RZ, R0 ;  /* 0x00000000ff00723e */ /* 0x001fca00000010ff */
[----:B------:R0:W-:Y:S01]  /*57b0*/  STG.E.U16 desc[UR36][R8.64], R0 ;  /* 0x0000000008007986 */ /* 0x0001e2000c101524 */
[----:B------:R-:W-:Y:S05]  /*57c0*/  BRA `(.L_x_31115) ;  /* 0x0000000400947947 */ /* 0x000fea0003800000 */
.L_x_31122:
        /* <DEDUP_REMOVED lines=10> */
.L_x_31134:
        /* <DEDUP_REMOVED lines=17> */
.L_x_31137:
[----:B------:R-:W-:-:S04]  /*5980*/  LOP3.LUT R3, R5, 0x80000000, RZ, 0xc0, !PT ;  /* 0x8000000005037812 */ /* 0x000fc800078ec0ff */
[----:B------:R-:W-:-:S04]  /*5990*/  SHF.R.U32.HI R3, RZ, 0x18, R3 ;  /* 0x00000018ff037819 */ /* 0x000fc80000011603 */
[----:B------:R-:W-:-:S04]  /*59a0*/  LOP3.LUT R0, R0, R3, RZ, 0xfc, !PT ;  /* 0x0000000300007212 */ /* 0x000fc800078efcff */
[----:B------:R-:W-:-:S07]  /*59b0*/  PRMT R4, R0, 0x7610, R4 ;  /* 0x0000761000047816 */ /* 0x000fce0000000004 */
.L_x_31136:
[----:B------:R-:W-:Y:S05]  /*59c0*/  BSYNC B0 ;  /* 0x0000000000007941 */ /* 0x000fea0003800000 */
.L_x_31135:
[----:B------:R3:W-:Y:S01]  /*59d0*/  STG.E.U8 desc[UR36][R8.64], R4 ;  /* 0x0000000408007986 */ /* 0x0007e2000c101124 */
[----:B------:R-:W-:Y:S05]  /*59e0*/  BRA `(.L_x_31115) ;  /* 0x00000004000c7947 */ /* 0x000fea0003800000 */
.L_x_31133:
        /* <DEDUP_REMOVED lines=17> */
.L_x_31140:
[----:B------:R-:W-:-:S04]  /*5b00*/  LOP3.LUT R3, R5, 0x80000000, RZ, 0xc0, !PT ;  /* 0x8000000005037812 */ /* 0x000fc800078ec0ff */
[----:B------:R-:W-:-:S04]  /*5b10*/  SHF.R.U32.HI R3, RZ, 0x18, R3 ;  /* 0x00000018ff037819 */ /* 0x000fc80000011603 */
[----:B------:R-:W-:-:S04]  /*5b20*/  LOP3.LUT R0, R0, R3, RZ, 0xfc, !PT ;  /* 0x0000000300007212 */ /* 0x000fc800078efcff */
[----:B------:R-:W-:-:S07]  /*5b30*/  PRMT R4, R0, 0x7610, R4 ;  /* 0x0000761000047816 */ /* 0x000fce0000000004 */
.L_x_31139:
[----:B------:R-:W-:Y:S05]  /*5b40*/  BSYNC B0 ;  /* 0x0000000000007941 */ /* 0x000fea0003800000 */
.L_x_31138:
[----:B------:R0:W-:Y:S01]  /*5b50*/  STG.E.U8 desc[UR36][R8.64], R4 ;  /* 0x0000000408007986 */ /* 0x0001e2000c101124 */
[----:B------:R-:W-:Y:S05]  /*5b60*/  BRA `(.L_x_31115) ;  /* 0x0000000000ac7947 */ /* 0x000fea0003800000 */
.L_x_31132:
        /* <DEDUP_REMOVED lines=22> */
.L_x_31114:
        /* <DEDUP_REMOVED lines=16> */
.L_x_31143:
[----:B------:R-:W-:Y:S05]  /*5dd0*/  BRA `(.L_x_31115) ;  /* 0x0000000000107947 */ /* 0x000fea0003800000 */
.L_x_31142:
[----:B------:R-:W-:-:S05]  /*5de0*/  IMAD.MOV.U32 R27, RZ, RZ, RZ ;  /* 0x000000ffff1b7224 */ /* 0x000fca00078e00ff */
[----:B------:R1:W-:Y:S01]  /*5df0*/  STG.E.64 desc[UR36][R8.64], R26 ;  /* 0x0000001a08007986 */ /* 0x0003e2000c101b24 */
[----:B------:R-:W-:Y:S05]  /*5e00*/  BRA `(.L_x_31115) ;  /* 0x0000000000047947 */ /* 0x000fea0003800000 */
.L_x_31141:
[----:B------:R0:W-:Y:S02]  /*5e10*/  STG.E desc[UR36][R8.64], R26 ;  /* 0x0000001a08007986 */ /* 0x0001e4000c101924 */
.L_x_31115:
        /* <DEDUP_REMOVED lines=23> */
.L_x_31147:
[----:B------:R0:W-:Y:S01]  /*5f90*/  STG.E.U8 desc[UR36][R8.64], R18 ;  /* 0x0000001208007986 */ /* 0x0001e2000c101124 */
[----:B------:R-:W-:Y:S05]  /*5fa0*/  BRA `(.L_x_31149) ;  /* 0x0000000c00487947 */ /* 0x000fea0003800000 */
.L_x_31146:
        /* <DEDUP_REMOVED lines=9> */
.L_x_31151:
[----:B------:R0:W-:Y:S01]  /*6040*/  STG.E desc[UR36][R8.64], R18 ;  /* 0x0000001208007986 */ /* 0x0001e2000c101924 */
[----:B------:R-:W-:Y:S05]  /*6050*/  BRA `(.L_x_31149) ;  /* 0x0000000c001c7947 */ /* 0x000fea0003800000 */
.L_x_31150:
[----:B------:R0:W-:Y:S01]  /*6060*/  STG.E.U16 desc[UR36][R8.64], R18 ;  /* 0x0000001208007986 */ /* 0x0001e2000c101524 */
[----:B------:R-:W-:Y:S05]  /*6070*/  BRA `(.L_x_31149) ;  /* 0x0000000c00147947 */ /* 0x000fea0003800000 */
.L_x_31145:
        /* <DEDUP_REMOVED lines=9> */
.L_x_31153:
[----:B------:R-:W0:Y:S02]  /*6110*/  I2F.S16 R0, R18 ;  /* 0x0000001200007306 */ /* 0x000e240000101400 */
[----:B0-----:R-:W-:-:S05]  /*6120*/  F2FP.F16.F32.PACK_AB R0, RZ, R0 ;  /* 0x00000000ff00723e */ /* 0x001fca00000000ff */
[----:B------:R0:W-:Y:S01]  /*6130*/  STG.E.U16 desc[UR36][R8.64], R0 ;  /* 0x0000000008007986 */ /* 0x0001e2000c101524 */
[----:B------:R-:W-:Y:S05]  /*6140*/  BRA `(.L_x_31149) ;  /* 0x0000000800e07947 */ /* 0x000fea0003800000 */
.L_x_31152:
        /* <DEDUP_REMOVED lines=10> */
.L_x_31155:
[----:B------:R-:W0:Y:S02]  /*61f0*/  I2F.S16 R18, R18 ;  /* 0x0000001200127306 */ /* 0x000e240000101400 */
[----:B0-----:R-:W-:-:S04]  /*6200*/  F2FP.F16.F32.PACK_AB R3, RZ, R18 ;  /* 0x00000012ff03723e */ /* 0x001fc800000000ff */
[----:B------:R-:W-:-:S05]  /*6210*/  PRMT R3, R3, 0x5410, RZ ;  /* 0x0000541003037816 */ /* 0x000fca00000000ff */
[----:B------:R0:W-:Y:S01]  /*6220*/  STG.E desc[UR36][R8.64], R3 ;  /* 0x0000000308007986 */ /* 0x0001e2000c101924 */
[----:B------:R-:W-:Y:S05]  /*6230*/  BRA `(.L_x_31149) ;  /* 0x0000000800a47947 */ /* 0x000fea0003800000 */
.L_x_31154:
[----:B------:R-:W0:Y:S02]  /*6240*/  I2F.F64.S16 R18, R18 ;  /* 0x0000001200127312 */ /* 0x000e240000101c00 */
[----:B0-----:R0:W-:Y:S01]  /*6250*/  STG.E.64 desc[UR36][R8.64], R18 ;  /* 0x0000001208007986 */ /* 0x0011e2000c101b24 */
[----:B------:R-:W-:Y:S05]  /*6260*/  BRA `(.L_x_31149) ;  /* 0x0000000800987947 */ /* 0x000fea0003800000 */
.L_x_31144:
        /* <DEDUP_REMOVED lines=10> */
.L_x_31158:
[----:B------:R-:W0:Y:S01]  /*6310*/  I2F.F64.S16 R4, R18 ;  /* 0x0000001200047312 */ /* 0x000e220000101c00 */
[----:B------:R-:W-:-:S05]  /*6320*/  CS2R R6, SRZ ;  /* 0x0000000000067805 */ /* 0x000fca000001ff00 */
[----:B0-----:R0:W-:Y:S01]  /*6330*/  STG.E.128 desc[UR36][R8.64], R4 ;  /* 0x0000000408007986 */ /* 0x0011e2000c101d24 */
[----:B------:R-:W-:Y:S05]  /*6340*/  BRA `(.L_x_31149) ;  /* 0x0000000800607947 */ /* 0x000fea0003800000 */
.L_x_31157:
        /* <DEDUP_REMOVED lines=21> */
.L_x_31162:
[----:B------:R-:W-:Y:S05]  /*64a0*/  BSYNC B0 ;  /* 0x0000000000007941 */ /* 0x000fea0003800000 */
.L_x_31161:
[----:B------:R-:W-:-:S05]  /*64b0*/  LOP3.LUT R5, R0, R5, RZ, 0xfc, !PT ;  /* 0x0000000500057212 */ /* 0x000fca00078efcff */
[----:B------:R0:W-:Y:S01]  /*64c0*/  STG.E.U8 desc[UR36][R8.64], R5 ;  /* 0x0000000508007986 */ /* 0x0001e2000c101124 */
[----:B------:R-:W-:Y:S05]  /*64d0*/  BRA `(.L_x_31149) ;  /* 0x0000000400fc7947 */ /* 0x000fea0003800000 */
.L_x_31160:
        /* <DEDUP_REMOVED lines=13> */
.L_x_31164:
[----:B------:R-:W-:Y:S01]  /*65b0*/  IMAD.MOV.U32 R0, RZ, RZ, 0x7f ;  /* 0x0000007fff007424 */ /* 0x000fe200078e00ff */
[----:B------:R-:W-:-:S04]  /*65c0*/  ISETP.GT.U32.AND P0, PT, R3, 0x7f800000, PT ;  /* 0x7f8000000300780c */ /* 0x000fc80003f04070 */
[----:B------:R-:W-:-:S09]  /*65d0*/  SEL R0, R0, 0x7c, P0 ;  /* 0x0000007c00007807 */ /* 0x000fd20000000000 */
.L_x_31165:
[----:B------:R-:W-:Y:S05]  /*65e0*/  BSYNC B0 ;  /* 0x0000000000007941 */ /* 0x000fea0003800000 */
.L_x_31163:
[----:B------:R-:W-:-:S04]  /*65f0*/  LOP3.LUT R3, R5, 0x80000000, RZ, 0xc0, !PT ;  /* 0x8000000005037812 */ /* 0x000fc800078ec0ff */
[----:B------:R-:W-:-:S04]  /*6600*/  SHF.R.U32.HI R3, RZ, 0x18, R3 ;  /* 0x00000018ff037819 */ /* 0x000fc80000011603 */
[----:B------:R-:W-:-:S05]  /*6610*/  LOP3.LUT R3, R0, R3, RZ, 0xfc, !PT ;  /* 0x0000000300037212 */ /* 0x000fca00078efcff */
[----:B------:R0:W-:Y:S01]  /*6620*/  STG.E.U8 desc[UR36][R8.64], R3 ;  /* 0x0000000308007986 */ /* 0x0001e2000c101124 */
[----:B------:R-:W-:Y:S05]  /*6630*/  BRA `(.L_x_31149) ;  /* 0x0000000400a47947 */ /* 0x000fea0003800000 */
.L_x_31159:
[----:B------:R-:W0:Y:S02]  /*6640*/  I2F.S16 R0, R18 ;  /* 0x0000001200007306 */ /* 0x000e240000101400 */
[----:B0-----:R-:W-:-:S05]  /*6650*/  F2FP.BF16.F32.PACK_AB R0, RZ, R0 ;  /* 0x00000000ff00723e */ /* 0x001fca00000010ff */
[----:B------:R0:W-:Y:S01]  /*6660*/  STG.E.U16 desc[UR36][R8.64], R0 ;  /* 0x0000000008007986 */ /* 0x0001e2000c101524 */
[----:B------:R-:W-:Y:S05]  /*6670*/  BRA `(.L_x_31149) ;  /* 0x0000000400947947 */ /* 0x000fea0003800000 */
.L_x_31156:
        /* <DEDUP_REMOVED lines=10> */
.L_x_31168:
        /* <DEDUP_REMOVED lines=17> */
.L_x_31171:
[----:B------:R-:W-:-:S04]  /*6830*/  LOP3.LUT R3, R5, 0x80000000, RZ, 0xc0, !PT ;  /* 0x8000000005037812 */ /* 0x000fc800078ec0ff */
[----:B------:R-:W-:-:S04]  /*6840*/  SHF.R.U32.HI R3, RZ, 0x18, R3 ;  /* 0x00000018ff037819 */ /* 0x000fc80000011603 */
[----:B------:R-:W-:-:S04]  /*6850*/  LOP3.LUT R0, R0, R3, RZ, 0xfc, !PT ;  /* 0x0000000300007212 */ /* 0x000fc800078efcff */
[----:B------:R-:W-:-:S07]  /*6860*/  PRMT R4, R0, 0x7610, R4 ;  /* 0x0000761000047816 */ /* 0x000fce0000000004 */
.L_x_31170:
[----:B------:R-:W-:Y:S05]  /*6870*/  BSYNC B0 ;  /* 0x0000000000007941 */ /* 0x000fea0003800000 */
.L_x_31169:
[----:B------:R3:W-:Y:S01]  /*6880*/  STG.E.U8 desc[UR36][R8.64], R4 ;  /* 0x0000000408007986 */ /* 0x0007e2000c101124 */
[----:B------:R-:W-:Y:S05]  /*6890*/  BRA `(.L_x_31149) ;  /* 0x00000004000c7947 */ /* 0x000fea0003800000 */
.L_x_31167:
        /* <DEDUP_REMOVED lines=17> */
.L_x_31174:
[----:B------:R-:W-:-:S04]  /*69b0*/  LOP3.LUT R3, R5, 0x80000000, RZ, 0xc0, !PT ;  /* 0x8000000005037812 */ /* 0x000fc800078ec0ff */
[----:B------:R-:W-:-:S04]  /*69c0*/  SHF.R.U32.HI R3, RZ, 0x18, R3 ;  /* 0x00000018ff037819 */ /* 0x000fc80000011603 */
[----:B------:R-:W-:-:S04]  /*69d0*/  LOP3.LUT R0, R0, R3, RZ, 0xfc, !PT ;  /* 0x0000000300007212 */ /* 0x000fc800078efcff */
[----:B------:R-:W-:-:S07]  /*69e0*/  PRMT R4, R0, 0x7610, R4 ;  /* 0x0000761000047816 */ /* 0x000fce0000000004 */
.L_x_31173:
[----:B------:R-:W-:Y:S05]  /*69f0*/  BSYNC B0 ;  /* 0x0000000000007941 */ /* 0x000fea0003800000 */
.L_x_31172:
[----:B------:R0:W-:Y:S01]  /*6a00*/  STG.E.U8 desc[UR36][R8.64], R4 ;  /* 0x0000000408007986 */ /* 0x0001e2000c101124 */
[----:B------:R-:W-:Y:S05]  /*6a10*/  BRA `(.L_x_31149) ;  /* 0x0000000000ac7947 */ /* 0x000fea0003800000 */
.L_x_31166:
        /* <DEDUP_REMOVED lines=22> */
.L_x_31148:
        /* <DEDUP_REMOVED lines=16> */
.L_x_31177:
[----:B------:R-:W-:Y:S05]  /*6c80*/  BRA `(.L_x_31149) ;  /* 0x0000000000107947 */ /* 0x000fea0003800000 */
.L_x_31176:
[----:B------:R-:W-:-:S05]  /*6c90*/  IMAD.MOV.U32 R19, RZ, RZ, RZ ;  /* 0x000000ffff137224 */ /* 0x000fca00078e00ff */
[----:B------:R2:W-:Y:S01]  /*6ca0*/  STG.E.64 desc[UR36][R8.64], R18 ;  /* 0x0000001208007986 */ /* 0x0005e2000c101b24 */
[----:B------:R-:W-:Y:S05]  /*6cb0*/  BRA `(.L_x_31149) ;  /* 0x0000000000047947 */ /* 0x000fea0003800000 */
.L_x_31175:
[----:B------:R0:W-:Y:S02]  /*6cc0*/  STG.E desc[UR36][R8.64], R18 ;  /* 0x0000001208007986 */ /* 0x0001e4000c101924 */
.L_x_31149:
[----:B------:R-:W-:-:S07]  /*6cd0*/  VIADD R17, R17, 0x80 ;  /* 0x0000008011117836 */ /* 0x000fce0000000000 */
.L_x_31109:
[----:B------:R-:W-:Y:S05]  /*6ce0*/  BSYNC B6 ;  /* 0x0000000000067941 */ /* 0x000fea0003800000 */
.L_x_31108:
        /* <DEDUP_REMOVED lines=21> */
.L_x_31181:
[----:B------:R-:W-:Y:S01]  /*6e40*/  STG.E.U8 desc[UR36][R2.64], R22 ;  /* 0x0000001602007986 */ /* 0x000fe2000c101124 */
[----:B------:R-:W-:Y:S05]  /*6e50*/  EXIT ;  /* 0x000000000000794d */ /* 0x000fea0003800000 */
.L_x_31180:
        /* <DEDUP_REMOVED lines=9> */
.L_x_31184:
[----:B------:R-:W-:Y:S01]  /*6ef0*/  STG.E desc[UR36][R2.64], R22 ;  /* 0x0000001602007986 */ /* 0x000fe2000c101924 */
[----:B------:R-:W-:Y:S05]  /*6f00*/  EXIT ;  /* 0x000000000000794d */ /* 0x000fea0003800000 */
.L_x_31183:
[----:B------:R-:W-:Y:S01]  /*6f10*/  STG.E.U16 desc[UR36][R2.64], R22 ;  /* 0x0000001602007986 */ /* 0x000fe2000c101524 */
[----:B------:R-:W-:Y:S05]  /*6f20*/  EXIT ;  /* 0x000000000000794d */ /* 0x000fea0003800000 */
.L_x_31179:
        /* <DEDUP_REMOVED lines=9> */
.L_x_31186:
[----:B------:R-:W0:Y:S02]  /*6fc0*/  I2F.S16 R0, R22 ;  /* 0x0000001600007306 */ /* 0x000e240000101400 */
[----:B0-----:R-:W-:-:S05]  /*6fd0*/  F2FP.F16.F32.PACK_AB R0, RZ, R0 ;  /* 0x00000000ff00723e */ /* 0x001fca00000000ff */
[----:B------:R-:W-:Y:S01]  /*6fe0*/  STG.E.U16 desc[UR36][R2.64], R0 ;  /* 0x0000000002007986 */ /* 0x000fe2000c101524 */
[----:B------:R-:W-:Y:S05]  /*6ff0*/  EXIT ;  /* 0x000000000000794d */ /* 0x000fea0003800000 */
.L_x_31185:
        /* <DEDUP_REMOVED lines=10> */
.L_x_31188:
[----:B------:R-:W0:Y:S02]  /*70a0*/  I2F.S16 R22, R22 ;  /* 0x0000001600167306 */ /* 0x000e240000101400 */
[----:B0-----:R-:W-:-:S04]  /*70b0*/  F2FP.F16.F32.PACK_AB R5, RZ, R22 ;  /* 0x00000016ff05723e */ /* 0x001fc800000000ff */
[----:B------:R-:W-:-:S05]  /*70c0*/  PRMT R5, R5, 0x5410, RZ ;  /* 0x0000541005057816 */ /* 0x000fca00000000ff */
[----:B------:R-:W-:Y:S01]  /*70d0*/  STG.E desc[UR36][R2.64], R5 ;  /* 0x0000000502007986 */ /* 0x000fe2000c101924 */
[----:B------:R-:W-:Y:S05]  /*70e0*/  EXIT ;  /* 0x000000000000794d */ /* 0x000fea0003800000 */
.L_x_31187:
[----:B------:R-:W0:Y:S02]  /*70f0*/  I2F.F64.S16 R22, R22 ;  /* 0x0000001600167312 */ /* 0x000e240000101c00 */
[----:B0-----:R-:W-:Y:S01]  /*7100*/  STG.E.64 desc[UR36][R2.64], R22 ;  /* 0x0000001602007986 */ /* 0x001fe2000c101b24 */
[----:B------:R-:W-:Y:S05]  /*7110*/  EXIT ;  /* 0x000000000000794d */ /* 0x000fea0003800000 */
.L_x_31178:
        /* <DEDUP_REMOVED lines=10> */
.L_x_31191:
[----:B------:R-:W0:Y:S01]  /*71c0*/  I2F.F64.S16 R4, R22 ;  /* 0x0000001600047312 */ /* 0x000e220000101c00 */
[----:B------:R-:W-:-:S05]  /*71d0*/  CS2R R6, SRZ ;  /* 0x0000000000067805 */ /* 0x000fca000001ff00 */
[----:B0-----:R-:W-:Y:S01]  /*71e0*/  STG.E.128 desc[UR36][R2.64], R4 ;  /* 0x0000000402007986 */ /* 0x001fe2000c101d24 */
[----:B------:R-:W-:Y:S05]  /*71f0*/  EXIT ;  /* 0x000000000000794d */ /* 0x000fea0003800000 */
.L_x_31190:
        /* <DEDUP_REMOVED lines=21> */
.L_x_31195:
[----:B------:R-:W-:Y:S05]  /*7350*/  BSYNC B0 ;  /* 0x0000000000007941 */ /* 0x000fea0003800000 */
.L_x_31194:
[----:B------:R-:W-:-:S05]  /*7360*/  LOP3.LUT R5, R0, R5, RZ, 0xfc, !PT ;  /* 0x0000000500057212 */ /* 0x000fca00078efcff */
[----:B------:R-:W-:Y:S01]  /*7370*/  STG.E.U8 desc[UR36][R2.64], R5 ;  /* 0x0000000502007986 */ /* 0x000fe2000c101124 */
[----:B------:R-:W-:Y:S05]  /*7380*/  EXIT ;  /* 0x000000000000794d */ /* 0x000fea0003800000 */
.L_x_31193:
        /* <DEDUP_REMOVED lines=13> */
.L_x_31197:
[----:B------:R-:W-:Y:S01]  /*7460*/  IMAD.MOV.U32 R0, RZ, RZ, 0x7f ;  /* 0x0000007fff007424 */ /* 0x000fe200078e00ff */
[----:B------:R-:W-:-:S04]  /*7470*/  ISETP.GT.U32.AND P0, PT, R4, 0x7f800000, PT ;  /* 0x7f8000000400780c */ /* 0x000fc80003f04070 */
[----:B------:R-:W-:-:S09]  /*7480*/  SEL R0, R0, 0x7c, P0 ;  /* 0x0000007c00007807 */ /* 0x000fd20000000000 */
.L_x_31198:
[----:B------:R-:W-:Y:S05]  /*7490*/  BSYNC B0 ;  /* 0x0000000000007941 */ /* 0x000fea0003800000 */
.L_x_31196:
[----:B------:R-:W-:-:S04]  /*74a0*/  LOP3.LUT R4, R5, 0x80000000, RZ, 0xc0, !PT ;  /* 0x8000000005047812 */ /* 0x000fc800078ec0ff */
[----:B------:R-:W-:-:S04]  /*74b0*/  SHF.R.U32.HI R5, RZ, 0x18, R4 ;  /* 0x00000018ff057819 */ /* 0x000fc80000011604 */
[----:B------:R-:W-:-:S05]  /*74c0*/  LOP3.LUT R5, R0, R5, RZ, 0xfc, !PT ;  /* 0x0000000500057212 */ /* 0x000fca00078efcff */
[----:B------:R-:W-:Y:S01]  /*74d0*/  STG.E.U8 desc[UR36][R2.64], R5 ;  /* 0x0000000502007986 */ /* 0x000fe2000c101124 */
[----:B------:R-:W-:Y:S05]  /*74e0*/  EXIT ;  /* 0x000000000000794d */ /* 0x000fea0003800000 */
.L_x_31192:
[----:B------:R-:W0:Y:S02]  /*74f0*/  I2F.S16 R0, R22 ;  /* 0x0000001600007306 */ /* 0x000e240000101400 */
[----:B0-----:R-:W-:-:S05]  /*7500*/  F2FP.BF16.F32.PACK_AB R0, RZ, R0 ;  /* 0x00000000ff00723e */ /* 0x001fca00000010ff */
[----:B------:R-:W-:Y:S01]  /*7510*/  STG.E.U16 desc[UR36][R2.64], R0 ;  /* 0x0000000002007986 */ /* 0x000fe2000c101524 */
[----:B------:R-:W-:Y:S05]  /*7520*/  EXIT ;  /* 0x000000000000794d */ /* 0x000fea0003800000 */
.L_x_31189:
        /* <DEDUP_REMOVED lines=10> */
.L_x_31201:
        /* <DEDUP_REMOVED lines=17> */
.L_x_31204:
[----:B------:R-:W-:-:S04]  /*76e0*/  LOP3.LUT R0, R7, 0x80000000, RZ, 0xc0, !PT ;  /* 0x8000000007007812 */ /* 0x000fc800078ec0ff */
[----:B------:R-:W-:-:S04]  /*76f0*/  SHF.R.U32.HI R5, RZ, 0x18, R0 ;  /* 0x00000018ff057819 */ /* 0x000fc80000011600 */
[----:B------:R-:W-:-:S04]  /*7700*/  LOP3.LUT R4, R4, R5, RZ, 0xfc, !PT ;  /* 0x0000000504047212 */ /* 0x000fc800078efcff */
[----:B------:R-:W-:-:S07]  /*7710*/  PRMT R0, R4, 0x7610, R0 ;  /* 0x0000761004007816 */ /* 0x000fce0000000000 */
.L_x_31203:
[----:B------:R-:W-:Y:S05]  /*7720*/  BSYNC B0 ;  /* 0x0000000000007941 */ /* 0x000fea0003800000 */
.L_x_31202:
[----:B------:R-:W-:Y:S01]  /*7730*/  STG.E.U8 desc[UR36][R2.64], R0 ;  /* 0x0000000002007986 */ /* 0x000fe2000c101124 */
[----:B------:R-:W-:Y:S05]  /*7740*/  EXIT ;  /* 0x000000000000794d */ /* 0x000fea0003800000 */
.L_x_31200:
        /* <DEDUP_REMOVED lines=17> */
.L_x_31207:
[----:B------:R-:W-:-:S04]  /*7860*/  LOP3.LUT R0, R7, 0x80000000, RZ, 0xc0, !PT ;  /* 0x8000000007007812 */ /* 0x000fc800078ec0ff */
[----:B------:R-:W-:-:S04]  /*7870*/  SHF.R.U32.HI R5, RZ, 0x18, R0 ;  /* 0x00000018ff057819 */ /* 0x000fc80000011600 */
[----:B------:R-:W-:-:S04]  /*7880*/  LOP3.LUT R4, R4, R5, RZ, 0xfc, !PT ;  /* 0x0000000504047212 */ /* 0x000fc800078efcff */
[----:B------:R-:W-:-:S07]  /*7890*/  PRMT R0, R4, 0x7610, R0 ;  /* 0x0000761004007816 */ /* 0x000fce0000000000 */
.L_x_31206:
[----:B------:R-:W-:Y:S05]  /*78a0*/  BSYNC B0 ;  /* 0x0000000000007941 */ /* 0x000fea0003800000 */
.L_x_31205:
[----:B------:R-:W-:Y:S01]  /*78b0*/  STG.E.U8 desc[UR36][R2.64], R0 ;  /* 0x0000000002007986 */ /* 0x000fe2000c101124 */
[----:B------:R-:W-:Y:S05]  /*78c0*/  EXIT ;  /* 0x000000000000794d */ /* 0x000fea0003800000 */
.L_x_31199:
        /* <DEDUP_REMOVED lines=22> */
.L_x_31182:
        /* <DEDUP_REMOVED lines=16> */
.L_x_31210:
[----:B------:R-:W-:Y:S05]  /*7b30*/  EXIT ;  /* 0x000000000000794d */ /* 0x000fea0003800000 */
.L_x_31209:
[----:B------:R-:W-:-:S05]  /*7b40*/  IMAD.MOV.U32 R23, RZ, RZ, RZ ;  /* 0x000000ffff177224 */ /* 0x000fca00078e00ff */
[----:B------:R-:W-:Y:S01]  /*7b50*/  STG.E.64 desc[UR36][R2.64], R22 ;  /* 0x0000001602007986 */ /* 0x000fe2000c101b24 */
[----:B------:R-:W-:Y:S05]  /*7b60*/  EXIT ;  /* 0x000000000000794d */ /* 0x000fea0003800000 */
.L_x_31208:
[----:B------:R-:W-:Y:S01]  /*7b70*/  STG.E desc[UR36][R2.64], R22 ;  /* 0x0000001602007986 */ /* 0x000fe2000c101924 */
[----:B------:R-:W-:Y:S05]  /*7b80*/  EXIT ;  /* 0x000000000000794d */ /* 0x000fea0003800000 */
.L_x_31211:
        /* <DEDUP_REMOVED lines=15> */
.L_x_44044:


//--------------------- .text._ZN2at6native18elementwise_kernelILi128ELi4EZNS0_22gpu_kernel_impl_nocastINS0_13AUnaryFunctorIbbbZZZNS0_23logical_and_kernel_cudaERNS_14TensorIteratorEENKUlvE0_clEvENKUlvE7_clEvEUlbbE_EEEEvRNS_18TensorIteratorBaseERKT_EUliE_EEviT1_ --------------------------
	.section	.text._ZN2at6native18elementwise_kernelILi128ELi4EZNS0_22gpu_kernel_impl_nocastINS0_13AUnaryFunctorIbbbZZZNS0_23logical_and_kernel_cudaERNS_14TensorIteratorEENKUlvE0_clEvENKUlvE7_clEvEUlbbE_EEEEvRNS_18TensorIteratorBaseERKT_EUliE_EEviT1_,"ax",@progbits
	.align	128
        .global         _ZN2at6native18elementwise_kernelILi128ELi4EZNS0_22gpu_kernel_impl_nocastINS0_13AUnaryFunctorIbbbZZZNS0_23logical_and_kernel_cudaERNS_14TensorIteratorEENKUlvE0_clEvENKUlvE7_clEvEUlbbE_EEEEvRNS_18TensorIteratorBaseERKT_EUliE_EEviT1_
        .type           _ZN2at6native18elementwise_kernelILi128ELi4EZNS0_22gpu_kernel_impl_nocastINS0_13AUnaryFunctorIbbbZZZNS0_23logical_and_kernel_cudaERNS_14TensorIteratorEENKUlvE0_clEvENKUlvE7_clEvEUlbbE_EEEEvRNS_18TensorIteratorBaseERKT_EUliE_EEviT1_,@function
        .size           _ZN2at6native18elementwise_kernelILi128ELi4EZNS0_22gpu_kernel_impl_nocastINS0_13AUnaryFunctorIbbbZZZNS0_23logical_and_kernel_cudaERNS_14TensorIteratorEENKUlvE0_clEvENKUlvE7_clEvEUlbbE_EEEEvRNS_18TensorIteratorBaseERKT_EUliE_EEviT1_,(.L_x_44045 - _ZN2at6native18elementwise_kernelILi128ELi4EZNS0_22gpu_kernel_impl_nocastINS0_13AUnaryFunctorIbbbZZZNS0_23logical_and_kernel_cudaERNS_14TensorIteratorEENKUlvE0_clEvENKUlvE7_clEvEUlbbE_EEEEvRNS_18TensorIteratorBaseERKT_EUliE_EEviT1_)
        .other          _ZN2at6native18elementwise_kernelILi128ELi4EZNS0_22gpu_kernel_impl_nocastINS0_13AUnaryFunctorIbbbZZZNS0_23logical_and_kernel_cudaERNS_14TensorIteratorEENKUlvE0_clEvENKUlvE7_clEvEUlbbE_EEEEvRNS_18TensorIteratorBaseERKT_EUliE_EEviT1_,@"STO_CUDA_ENTRY STV_DEFAULT"
_ZN2at6native18elementwise_kernelILi128ELi4EZNS0_22gpu_kernel_impl_nocastINS0_13AUnaryFunctorIbbbZZZNS0_23logical_and_kernel_cudaERNS_14TensorIteratorEENKUlvE0_clEvENKUlvE7_clEvEUlbbE_EEEEvRNS_18TensorIteratorBaseERKT_EUliE_EEviT1_:
.text._ZN2at6native18elementwise_kernelILi128ELi4EZNS0_22gpu_kernel_impl_nocastINS0_13AUnaryFunctorIbbbZZZNS0_23logical_and_kernel_cudaERNS_14TensorIteratorEENKUlvE0_clEvENKUlvE7_clEvEUlbbE_EEEEvRNS_18TensorIteratorBaseERKT_EUliE_EEviT1_:
        /* <DEDUP_REMOVED lines=312> */
.L_x_31214:
        /* <DEDUP_REMOVED lines=9> */
[----:B--2---:R-:W-:-:S04]  /*1410*/  ISETP.NE.AND P0, PT, R4, RZ, P0 ;  /* 0x000000ff0400720c */ /* 0x004fc80000705270 */
[----:B------:R-:W-:-:S05]  /*1420*/  SEL R7, RZ, 0x1, !P0 ;  /* 0x00000001ff077807 */ /* 0x000fca0004000000 */
[----:B------:R0:W-:Y:S04]  /*1430*/  STG.E.U8 desc[UR4][R2.64], R7 ;  /* 0x0000000702007986 */ /* 0x0001e8000c101104 */
.L_x_31213:
[----:B------:R-:W-:Y:S05]  /*1440*/  BSYNC B0 ;  /* 0x0000000000007941 */ /* 0x000fea0003800000 */
.L_x_31212:
        /* <DEDUP_REMOVED lines=305> */
.L_x_31217:
        /* <DEDUP_REMOVED lines=316> */
.L_x_31218:
        /* <DEDUP_REMOVED lines=9> */
[----:B--2---:R-:W-:-:S04]  /*3bb0*/  ISETP.NE.AND P0, PT, R4, RZ, P0 ;  /* 0x000000ff0400720c */ /* 0x004fc80000705270 */
[----:B------:R-:W-:-:S05]  /*3bc0*/  SEL R7, RZ, 0x1, !P0 ;  /* 0x00000001ff077807 */ /* 0x000fca0004000000 */
[----:B------:R2:W-:Y:S04]  /*3bd0*/  STG.E.U8 desc[UR4][R2.64], R7 ;  /* 0x0000000702007986 */ /* 0x0005e8000c101104 */
.L_x_31216:
[----:B------:R-:W-:Y:S05]  /*3be0*/  BSYNC B0 ;  /* 0x0000000000007941 */ /* 0x000fea0003800000 */
.L_x_31215:
        /* <DEDUP_REMOVED lines=304> */
.L_x_31219:
        /* <DEDUP_REMOVED lines=8> */
[----:B--2---:R-:W-:-:S04]  /*4f70*/  ISETP.NE.AND P0, PT, R4, RZ, P0 ;  /* 0x000000ff0400720c */ /* 0x004fc80000705270 */
[----:B------:R-:W-:-:S05]  /*4f80*/  SEL R7, RZ, 0x1, !P0 ;  /* 0x00000001ff077807 */ /* 0x000fca0004000000 */
[----:B------:R-:W-:Y:S01]  /*4f90*/  STG.E.U8 desc[UR4][R2.64], R7 ;  /* 0x0000000702007986 */ /* 0x000fe2000c101104 */
[----:B------:R-:W-:Y:S05]  /*4fa0*/  EXIT ;  /* 0x000000000000794d */ /* 0x000fea0003800000 */
.L_x_31220:
        /* <DEDUP_REMOVED lines=13> */
.L_x_44045:


//--------------------- .text._ZN2at6native27unrolled_elementwise_kernelINS0_13AUnaryFunctorIbbbZZZNS0_23logical_and_kernel_cudaERNS_14TensorIteratorEENKUlvE0_clEvENKUlvE7_clEvEUlbbE_EESt5arrayIPcLm2EELi4E23TrivialOffsetCalculatorILi1EjESD_NS0_6memory15LoadWithoutCastENSE_16StoreWithoutCastEEEviT_T0_T2_T3_T4_T5_ --------------------------
	.section	.text._ZN2at6native27unrolled_elementwise_kernelINS0_13AUnaryFunctorIbbbZZZNS0_23logical_and_kernel_cudaERNS_14TensorIteratorEENKUlvE0_clEvENKUlvE7_clEvEUlbbE_EESt5arrayIPcLm2EELi4E23TrivialOffsetCalculatorILi1EjESD_NS0_6memory15LoadWithoutCastENSE_16StoreWithoutCastEEEviT_T0_T2_T3_T4_T5_,"ax",@progbits
	.align	128
        .global         _ZN2at6native27unrolled_elementwise_kernelINS0_13AUnaryFunctorIbbbZZZNS0_23logical_and_kernel_cudaERNS_14TensorIteratorEENKUlvE0_clEvENKUlvE7_clEvEUlbbE_EESt5arrayIPcLm2EELi4E23TrivialOffsetCalculatorILi1EjESD_NS0_6memory15LoadWithoutCastENSE_16StoreWithoutCastEEEviT_T0_T2_T3_T4_T5_
        .type           _ZN2at6native27unrolled_elementwise_kernelINS0_13AUnaryFunctorIbbbZZZNS0_23logical_and_kernel_cudaERNS_14TensorIteratorEENKUlvE0_clEvENKUlvE7_clEvEUlbbE_EESt5arrayIPcLm2EELi4E23TrivialOffsetCalculatorILi1EjESD_NS0_6memory15LoadWithoutCastENSE_16StoreWithoutCastEEEviT_T0_T2_T3_T4_T5_,@function
        .size           _ZN2at6native27unrolled_elementwise_kernelINS0_13AUnaryFunctorIbbbZZZNS0_23logical_and_kernel_cudaERNS_14TensorIteratorEENKUlvE0_clEvENKUlvE7_clEvEUlbbE_EESt5arrayIPcLm2EELi4E23TrivialOffsetCalculatorILi1EjESD_NS0_6memory15LoadWithoutCastENSE_16StoreWithoutCastEEEviT_T0_T2_T3_T4_T5_,(.L_x_44046 - _ZN2at6native27unrolled_elementwise_kernelINS0_13AUnaryFunctorIbbbZZZNS0_23logical_and_kernel_cudaERNS_14TensorIteratorEENKUlvE0_clEvENKUlvE7_clEvEUlbbE_EESt5arrayIPcLm2EELi4E23TrivialOffsetCalculatorILi1EjESD_NS0_6memory15LoadWithoutCastENSE_16StoreWithoutCastEEEviT_T0_T2_T3_T4_T5_)
        .other          _ZN2at6native27unrolled_elementwise_kernelINS0_13AUnaryFunctorIbbbZZZNS0_23logical_and_kernel_cudaERNS_14TensorIteratorEENKUlvE0_clEvENKUlvE7_clEvEUlbbE_EESt5arrayIPcLm2EELi4E23TrivialOffsetCalculatorILi1EjESD_NS0_6memory15LoadWithoutCastENSE_16StoreWithoutCastEEEviT_T0_T2_T3_T4_T5_,@"STO_CUDA_ENTRY STV_DEFAULT"
_ZN2at6native27unrolled_elementwise_kernelINS0_13AUnaryFunctorIbbbZZZNS0_23logical_and_kernel_cudaERNS_14TensorIteratorEENKUlvE0_clEvENKUlvE7_clEvEUlbbE_EESt5arrayIPcLm2EELi4E23TrivialOffsetCalculatorILi1EjESD_NS0_6memory15LoadWithoutCastENSE_16StoreWithoutCastEEEviT_T0_T2_T3_T4_T5_:
.text._ZN2at6native27unrolled_elementwise_kernelINS0_13AUnaryFunctorIbbbZZZNS0_23logical_and_kernel_cudaERNS_14TensorIteratorEENKUlvE0_clEvENKUlvE7_clEvEUlbbE_EESt5arrayIPcLm2EELi4E23TrivialOffsetCalculatorILi1EjESD_NS0_6memory15LoadWithoutCastENSE_16StoreWithoutCastEEEviT_T0_T2_T3_T4_T5_:
        /* <DEDUP_REMOVED lines=54> */
[----:B------:R-:W-:Y:S01]  /*0360*/  ISETP.NE.AND P4, PT, R3, RZ, P1 ;  /* 0x000000ff0300720c */ /* 0x000fe20000f85270 */
[----:B------:R-:W-:-:S03]  /*0370*/  @!P2 IMAD.X R5, RZ, RZ, R5, P3 ;  /* 0x000000ffff05a224 */ /* 0x000fc600018e0605 */
[----:B------:R-:W-:-:S05]  /*0380*/  @!P2 SEL R3, RZ, 0x1, !P4 ;  /* 0x00000001ff03a807 */ /* 0x000fca0006000000 */
[----:B------:R0:W-:Y:S01]  /*0390*/  @!P2 STG.E.U8 desc[UR4][R4.64], R3 ;  /* 0x000000030400a986 */ /* 0x0001e2000c101104 */
[----:B------:R-:W-:Y:S02]  /*03a0*/  ISETP.GE.AND P3, PT, R7, R2, PT ;  /* 0x000000020700720c */ /* 0x000fe40003f66270 */
[----:B------:R-:W-:Y:S02]  /*03b0*/  PRMT R6, R6, 0x9910, RZ ;  /* 0x0000991006067816 */ /* 0x000fe400000000ff */
[----:B------:R-:W-:Y:S02]  /*03c0*/  PRMT R8, R8, 0x9910, RZ ;  /* 0x0000991008087816 */ /* 0x000fe400000000ff */
[----:B------:R-:W-:Y:S02]  /*03d0*/  ISETP.NE.AND P0, PT, R9, RZ, !P0 ;  /* 0x000000ff0900720c */ /* 0x000fe40004705270 */
[----:B------:R-:W-:Y:S02]  /*03e0*/  ISETP.NE.AND P4, PT, R6, RZ, P1 ;  /* 0x000000ff0600720c */ /* 0x000fe40000f85270 */
[----:B------:R-:W-:-:S02]  /*03f0*/  ISETP.NE.AND P1, PT, R8, RZ, P1 ;  /* 0x000000ff0800720c */ /* 0x000fc40000f25270 */
[----:B------:R-:W-:Y:S02]  /*0400*/  ISETP.NE.AND P0, PT, RZ, UR6, P0 ;  /* 0x00000006ff007c0c */ /* 0x000fe40008705270 */
        /* <DEDUP_REMOVED lines=15> */
.L_x_31222:
[----:B------:R-:W-:Y:S05]  /*0500*/  BSYNC B0 ;  /* 0x0000000000007941 */ /* 0x000fea0003800000 */
.L_x_31221:
        /* <DEDUP_REMOVED lines=9> */
.L_x_31223:
        /* <DEDUP_REMOVED lines=14> */
.L_x_44046:


//--------------------- .text._ZN2at6native29vectorized_elementwise_kernelILi2ENS0_13AUnaryFunctorIbbbZZZNS0_23logical_and_kernel_cudaERNS_14TensorIteratorEENKUlvE0_clEvENKUlvE7_clEvEUlbbE_EESt5arrayIPcLm2EEEEviT0_T1_ --------------------------
	.section	.text._ZN2at6native29vectorized_elementwise_kernelILi2ENS0_13AUnaryFunctorIbbbZZZNS0_23logical_and_kernel_cudaERNS_14TensorIteratorEENKUlvE0_clEvENKUlvE7_clEvEUlbbE_EESt5arrayIPcLm2EEEEviT0_T1_,"ax",@progbits
	.align	128
        .global         _ZN2at6native29vectorized_elementwise_kernelILi2ENS0_13AUnaryFunctorIbbbZZZNS0_23logical_and_kernel_cudaERNS_14TensorIteratorEENKUlvE0_clEvENKUlvE7_clEvEUlbbE_EESt5arrayIPcLm2EEEEviT0_T1_
        .type           _ZN2at6native29vectorized_elementwise_kernelILi2ENS0_13AUnaryFunctorIbbbZZZNS0_23logical_and_kernel_cudaERNS_14TensorIteratorEENKUlvE0_clEvENKUlvE7_clEvEUlbbE_EESt5arrayIPcLm2EEEEviT0_T1_,@function
        .size           _ZN2at6native29vectorized_elementwise_kernelILi2ENS0_13AUnaryFunctorIbbbZZZNS0_23logical_and_kernel_cudaERNS_14TensorIteratorEENKUlvE0_clEvENKUlvE7_clEvEUlbbE_EESt5arrayIPcLm2EEEEviT0_T1_,(.L_x_44047 - _ZN2at6native29vectorized_elementwise_kernelILi2ENS0_13AUnaryFunctorIbbbZZZNS0_23logical_and_kernel_cudaERNS_14TensorIteratorEENKUlvE0_clEvENKUlvE7_clEvEUlbbE_EESt5arrayIPcLm2EEEEviT0_T1_)
        .other          _ZN2at6native29vectorized_elementwise_kernelILi2ENS0_13AUnaryFunctorIbbbZZZNS0_23logical_and_kernel_cudaERNS_14TensorIteratorEENKUlvE0_clEvENKUlvE7_clEvEUlbbE_EESt5arrayIPcLm2EEEEviT0_T1_,@"STO_CUDA_ENTRY STV_DEFAULT"
_ZN2at6native29vectorized_elementwise_kernelILi2ENS0_13AUnaryFunctorIbbbZZZNS0_23logical_and_kernel_cudaERNS_14TensorIteratorEENKUlvE0_clEvENKUlvE7_clEvEUlbbE_EESt5arrayIPcLm2EEEEviT0_T1_:
.text._ZN2at6native29vectorized_elementwise_kernelILi2ENS0_13AUnaryFunctorIbbbZZZNS0_23logical_and_kernel_cudaERNS_14TensorIteratorEENKUlvE0_clEvENKUlvE7_clEvEUlbbE_EESt5arrayIPcLm2EEEEviT0_T1_:
        /* <DEDUP_REMOVED lines=29> */
[----:B------:R-:W-:Y:S02]  /*01d0*/  ISETP.NE.AND P1, PT, R0, RZ, P0 ;  /* 0x000000ff0000720c */ /* 0x000fe40000725270 */
[----:B---3--:R-:W-:Y:S02]  /*01e0*/  PRMT R0, R7, 0x7771, RZ ;  /* 0x0000777107007816 */ /* 0x008fe400000000ff */
[----:B----4-:R-:W-:-:S02]  /*01f0*/  PRMT R5, R8, 0x7770, RZ ;  /* 0x0000777008057816 */ /* 0x010fc400000000ff */
[----:B------:R-:W-:Y:S02]  /*0200*/  PRMT R4, R7, 0x7770, RZ ;  /* 0x0000777007047816 */ /* 0x000fe400000000ff */
[----:B------:R-:W-:Y:S02]  /*0210*/  ISETP.NE.AND P4, PT, R0, RZ, P0 ;  /* 0x000000ff0000720c */ /* 0x000fe40000785270 */
[----:B------:R-:W-:Y:S02]  /*0220*/  PRMT R0, R8, 0x7771, RZ ;  /* 0x0000777108007816 */ /* 0x000fe400000000ff */
[----:B------:R-:W-:Y:S02]  /*0230*/  ISETP.NE.AND P3, PT, R5, RZ, P0 ;  /* 0x000000ff0500720c */ /* 0x000fe40000765270 */
[----:B------:R-:W-:Y:S02]  /*0240*/  ISETP.NE.AND P5, PT, R4, RZ, P0 ;  /* 0x000000ff0400720c */ /* 0x000fe400007a5270 */
[----:B-----5:R-:W-:-:S02]  /*0250*/  PRMT R5, R9, 0x7770, RZ ;  /* 0x0000777009057816 */ /* 0x020fc400000000ff */
[----:B------:R-:W-:Y:S02]  /*0260*/  PRMT R4, R9, 0x7771, RZ ;  /* 0x0000777109047816 */ /* 0x000fe400000000ff */
[----:B------:R-:W-:Y:S02]  /*0270*/  ISETP.NE.AND P2, PT, R0, RZ, P0 ;  /* 0x000000ff0000720c */ /* 0x000fe40000745270 */
[----:B------:R-:W-:Y:S02]  /*0280*/  SEL R0, RZ, 0x1, !P1 ;  /* 0x00000001ff007807 */ /* 0x000fe40004800000 */
[----:B------:R-:W-:Y:S02]  /*0290*/  ISETP.NE.AND P6, PT, R6, RZ, P0 ;  /* 0x000000ff0600720c */ /* 0x000fe400007c5270 */
[----:B------:R-:W-:Y:S02]  /*02a0*/  ISETP.NE.AND P1, PT, R5, RZ, P0 ;  /* 0x000000ff0500720c */ /* 0x000fe40000725270 */
[----:B------:R-:W-:-:S02]  /*02b0*/  ISETP.NE.AND P0, PT, R4, RZ, P0 ;  /* 0x000000ff0400720c */ /* 0x000fc40000705270 */
        /* <DEDUP_REMOVED lines=16> */
.L_x_31224:
        /* <DEDUP_REMOVED lines=74> */
[----:B------:R-:W-:-:S04]  /*0860*/  ISETP.NE.AND P6, PT, R11, RZ, P0 ;  /* 0x000000ff0b00720c */ /* 0x000fc800007c5270 */
        /* <DEDUP_REMOVED lines=8> */
[----:B------:R-:W-:Y:S02]  /*08f0*/  ISETP.NE.AND P4, PT, R8, RZ, P0 ;  /* 0x000000ff0800720c */ /* 0x000fe40000785270 */
        /* <DEDUP_REMOVED lines=11> */
[----:B------:R-:W-:-:S02]  /*09b0*/  ISETP.NE.AND P3, PT, R10, RZ, P0 ;  /* 0x000000ff0a00720c */ /* 0x000fc40000765270 */
[----:B------:R-:W-:Y:S02]  /*09c0*/  @!P2 ISETP.NE.AND P6, PT, R15, RZ, PT ;  /* 0x000000ff0f00a20c */ /* 0x000fe40003fc5270 */
[----:B------:R-:W-:Y:S01]  /*09d0*/  PRMT R4, R2, 0x9910, RZ ;  /* 0x0000991002047816 */ /* 0x000fe200000000ff */
[----:B------:R-:W-:Y:S01]  /*09e0*/  IMAD.MOV.U32 R2, RZ, RZ, R7 ;  /* 0x000000ffff027224 */ /* 0x000fe200078e0007 */
[----:B------:R-:W-:Y:S02]  /*09f0*/  @!P2 SEL R8, RZ, 0x1, !P6 ;  /* 0x00000001ff08a807 */ /* 0x000fe40007000000 */
[----:B------:R-:W-:Y:S02]  /*0a00*/  SEL R7, RZ, 0x1, !P3 ;  /* 0x00000001ff077807 */ /* 0x000fe40005800000 */
[----:B------:R-:W-:Y:S02]  /*0a10*/  ISETP.GE.AND P3, PT, R9, R0, PT ;  /* 0x000000000900720c */ /* 0x000fe40003f66270 */
[----:B------:R-:W-:-:S02]  /*0a20*/  PRMT R8, R8, 0x9910, RZ ;  /* 0x0000991008087816 */ /* 0x000fc400000000ff */
[----:B------:R-:W-:Y:S01]  /*0a30*/  ISETP.NE.AND P2, PT, R3, RZ, P0 ;  /* 0x000000ff0300720c */ /* 0x000fe20000745270 */
[----:B------:R-:W-:Y:S01]  /*0a40*/  IMAD.MOV.U32 R3, RZ, RZ, R4 ;  /* 0x000000ffff037224 */ /* 0x000fe200078e0004 */
[----:B------:R-:W-:Y:S01]  /*0a50*/  ISETP.NE.AND P5, PT, R2, RZ, P0 ;  /* 0x000000ff0200720c */ /* 0x000fe200007a5270 */
[----:B------:R-:W-:Y:S01]  /*0a60*/  IMAD.MOV.U32 R2, RZ, RZ, R8 ;  /* 0x000000ffff027224 */ /* 0x000fe200078e0008 */
[----:B------:R-:W-:Y:S02]  /*0a70*/  ISETP.NE.AND P1, PT, R6, RZ, !P1 ;  /* 0x000000ff0600720c */ /* 0x000fe40004f25270 */
[----:B------:R-:W-:Y:S02]  /*0a80*/  ISETP.NE.AND P4, PT, R3, RZ, P0 ;  /* 0x000000ff0300720c */ /* 0x000fe40000785270 */
[----:B------:R-:W-:Y:S02]  /*0a90*/  ISETP.NE.AND P0, PT, R2, RZ, P0 ;  /* 0x000000ff0200720c */ /* 0x000fe40000705270 */
[----:B------:R-:W-:-:S02]  /*0aa0*/  ISETP.NE.AND P1, PT, RZ, UR10, P1 ;  /* 0x0000000aff007c0c */ /* 0x000fc40008f25270 */
        /* <DEDUP_REMOVED lines=19> */
.L_x_31227:
        /* <DEDUP_REMOVED lines=8> */
.L_x_31228:
        /* <DEDUP_REMOVED lines=8> */
.L_x_31229:
        /* <DEDUP_REMOVED lines=9> */
.L_x_31230:
[----:B------:R-:W-:Y:S05]  /*0d70*/  BSYNC B1 ;  /* 0x0000000000017941 */ /* 0x000fea0003800000 */
.L_x_31226:
[----:B------:R-:W-:-:S13]  /*0d80*/  ISETP.GE.AND P0, PT, R9, R0, PT ;  /* 0x000000000900720c */ /* 0x000fda0003f06270 */
[----:B0-----:R-:W0:Y:S01]  /*0d90*/  @!P0 LDC.64 R4, c[0x0][0x218] ;  /* 0x00008600ff048b82 */ /* 0x001e220000000a00 */
[C---:B-12---:R-:W-:Y:S02]  /*0da0*/  @!P0 VIADD R3, R9.reuse, UR4 ;  /* 0x0000000409038c36 */ /* 0x046fe40008000000 */
[----:B------:R-:W-:-:S03]  /*0db0*/  @!P0 VIADD R9, R9, 0x80 ;  /* 0x0000008009098836 */ /* 0x000fc60000000000 */
[----:B0-----:R-:W-:-:S05]  /*0dc0*/  @!P0 IADD3 R2, P2, R3, R4, RZ ;  /* 0x0000000403028210 */ /* 0x001fca0007f5e0ff */
[----:B------:R-:W-:-:S05]  /*0dd0*/  @!P0 IMAD.X R3, RZ, RZ, R5, P2 ;  /* 0x000000ffff038224 */ /* 0x000fca00010e0605 */
[----:B------:R2:W-:Y:S03]  /*0de0*/  @!P0 STG.E.U8 desc[UR8][R2.64], R17 ;  /* 0x0000001102008986 */ /* 0x0005e6000c101108 */
.L_x_31231:
[----:B------:R-:W-:Y:S05]  /*0df0*/  BSYNC B0 ;  /* 0x0000000000007941 */ /* 0x000fea0003800000 */
.L_x_31225:
        /* <DEDUP_REMOVED lines=10> */
.L_x_31232:
        /* <DEDUP_REMOVED lines=14> */
.L_x_44047:


//--------------------- .text._ZN2at6native29vectorized_elementwise_kernelILi4ENS0_13AUnaryFunctorIbbbZZZNS0_23logical_and_kernel_cudaERNS_14TensorIteratorEENKUlvE0_clEvENKUlvE7_clEvEUlbbE_EESt5arrayIPcLm2EEEEviT0_T1_ --------------------------
	.section	.text._ZN2at6native29vectorized_elementwise_kernelILi4ENS0_13AUnaryFunctorIbbbZZZNS0_23logical_and_kernel_cudaERNS_14TensorIteratorEENKUlvE0_clEvENKUlvE7_clEvEUlbbE_EESt5arrayIPcLm2EEEEviT0_T1_,"ax",@progbits
	.align	128
        .global         _ZN2at6native29vectorized_elementwise_kernelILi4ENS0_13AUnaryFunctorIbbbZZZNS0_23logical_and_kernel_cudaERNS_14TensorIteratorEENKUlvE0_clEvENKUlvE7_clEvEUlbbE_EESt5arrayIPcLm2EEEEviT0_T1_
        .type           _ZN2at6native29vectorized_elementwise_kernelILi4ENS0_13AUnaryFunctorIbbbZZZNS0_23logical_and_kernel_cudaERNS_14TensorIteratorEENKUlvE0_clEvENKUlvE7_clEvEUlbbE_EESt5arrayIPcLm2EEEEviT0_T1_,@function
        .size           _ZN2at6native29vectorized_elementwise_kernelILi4ENS0_13AUnaryFunctorIbbbZZZNS0_23logical_and_kernel_cudaERNS_14TensorIteratorEENKUlvE0_clEvENKUlvE7_clEvEUlbbE_EESt5arrayIPcLm2EEEEviT0_T1_,(.L_x_44048 - _ZN2at6native29vectorized_elementwise_kernelILi4ENS0_13AUnaryFunctorIbbbZZZNS0_23logical_and_kernel_cudaERNS_14TensorIteratorEENKUlvE0_clEvENKUlvE7_clEvEUlbbE_EESt5arrayIPcLm2EEEEviT0_T1_)
        .other          _ZN2at6native29vectorized_elementwise_kernelILi4ENS0_13AUnaryFunctorIbbbZZZNS0_23logical_and_kernel_cudaERNS_14TensorIteratorEENKUlvE0_clEvENKUlvE7_clEvEUlbbE_EESt5arrayIPcLm2EEEEviT0_T1_,@"STO_CUDA_ENTRY STV_DEFAULT"
_ZN2at6native29vectorized_elementwise_kernelILi4ENS0_13AUnaryFunctorIbbbZZZNS0_23logical_and_kernel_cudaERNS_14TensorIteratorEENKUlvE0_clEvENKUlvE7_clEvEUlbbE_EESt5arrayIPcLm2EEEEviT0_T1_:
.text._ZN2at6native29vectorized_elementwise_kernelILi4ENS0_13AUnaryFunctorIbbbZZZNS0_23logical_and_kernel_cudaERNS_14TensorIteratorEENKUlvE0_clEvENKUlvE7_clEvEUlbbE_EESt5arrayIPcLm2EEEEviT0_T1_:
        /* <DEDUP_REMOVED lines=25> */
[----:B------:R-:W-:Y:S02]  /*0190*/  ISETP.NE.AND P2, PT, R0, RZ, P0 ;  /* 0x000000ff0000720c */ /* 0x000fe40000745270 */
[----:B------:R-:W-:Y:S02]  /*01a0*/  ISETP.NE.AND P3, PT, R4, RZ, P0 ;  /* 0x000000ff0400720c */ /* 0x000fe40000765270 */
[----:B------:R-:W-:-:S02]  /*01b0*/  PRMT R0, R6, 0x7773, RZ ;  /* 0x0000777306007816 */ /* 0x000fc400000000ff */
[----:B------:R-:W-:Y:S02]  /*01c0*/  ISETP.NE.AND P1, PT, R5, RZ, P0 ;  /* 0x000000ff0500720c */ /* 0x000fe40000725270 */
[----:B------:R-:W-:Y:S02]  /*01d0*/  SEL R4, RZ, 0x1, !P2 ;  /* 0x00000001ff047807 */ /* 0x000fe40005000000 */
[----:B------:R-:W-:Y:S02]  /*01e0*/  SEL R5, RZ, 0x1, !P3 ;  /* 0x00000001ff057807 */ /* 0x000fe40005800000 */
[C---:B---3--:R-:W-:Y:S02]  /*01f0*/  PRMT R2, R7.reuse, 0x7770, RZ ;  /* 0x0000777007027816 */ /* 0x048fe400000000ff */
[----:B------:R-:W-:Y:S02]  /*0200*/  ISETP.NE.AND P2, PT, R0, RZ, P0 ;  /* 0x000000ff0000720c */ /* 0x000fe40000745270 */
[----:B------:R-:W-:-:S02]  /*0210*/  PRMT R0, R7, 0x7771, RZ ;  /* 0x0000777107007816 */ /* 0x000fc400000000ff */
[----:B------:R-:W-:Y:S02]  /*0220*/  PRMT R5, R5, 0x7604, R4 ;  /* 0x0000760405057816 */ /* 0x000fe40000000004 */
[----:B------:R-:W-:Y:S02]  /*0230*/  ISETP.NE.AND P3, PT, R2, RZ, P0 ;  /* 0x000000ff0200720c */ /* 0x000fe40000765270 */
[----:B------:R-:W-:Y:S02]  /*0240*/  ISETP.NE.AND P4, PT, R0, RZ, P0 ;  /* 0x000000ff0000720c */ /* 0x000fe40000785270 */
[C---:B------:R-:W-:Y:S02]  /*0250*/  PRMT R4, R7.reuse, 0x7772, RZ ;  /* 0x0000777207047816 */ /* 0x040fe400000000ff */
[----:B------:R-:W-:Y:S02]  /*0260*/  PRMT R0, R7, 0x7773, RZ ;  /* 0x0000777307007816 */ /* 0x000fe400000000ff */
[----:B------:R-:W-:-:S02]  /*0270*/  SEL R2, RZ, 0x1, !P3 ;  /* 0x00000001ff027807 */ /* 0x000fc40005800000 */
[----:B------:R-:W-:Y:S02]  /*0280*/  SEL R3, RZ, 0x1, !P4 ;  /* 0x00000001ff037807 */ /* 0x000fe40006000000 */
[----:B------:R-:W-:Y:S02]  /*0290*/  ISETP.NE.AND P3, PT, R4, RZ, P0 ;  /* 0x000000ff0400720c */ /* 0x000fe40000765270 */
[----:B------:R-:W-:Y:S02]  /*02a0*/  ISETP.NE.AND P0, PT, R0, RZ, P0 ;  /* 0x000000ff0000720c */ /* 0x000fe40000705270 */
        /* <DEDUP_REMOVED lines=15> */
.L_x_31233:
        /* <DEDUP_REMOVED lines=130> */
.L_x_31236:
        /* <DEDUP_REMOVED lines=8> */
.L_x_31237:
        /* <DEDUP_REMOVED lines=8> */
.L_x_31238:
        /* <DEDUP_REMOVED lines=9> */
.L_x_31239:
[----:B------:R-:W-:Y:S05]  /*0d50*/  BSYNC B1 ;  /* 0x0000000000017941 */ /* 0x000fea0003800000 */
.L_x_31235:
[----:B------:R-:W-:-:S13]  /*0d60*/  ISETP.GE.AND P0, PT, R9, R0, PT ;  /* 0x000000000900720c */ /* 0x000fda0003f06270 */
[----:B0-----:R-:W0:Y:S01]  /*0d70*/  @!P0 LDC.64 R4, c[0x0][0x218] ;  /* 0x00008600ff048b82 */ /* 0x001e220000000a00 */
[C---:B-12---:R-:W-:Y:S02]  /*0d80*/  @!P0 VIADD R3, R9.reuse, UR4 ;  /* 0x0000000409038c36 */ /* 0x046fe40008000000 */
[----:B------:R-:W-:-:S03]  /*0d90*/  @!P0 VIADD R9, R9, 0x80 ;  /* 0x0000008009098836 */ /* 0x000fc60000000000 */
[----:B0-----:R-:W-:-:S05]  /*0da0*/  @!P0 IADD3 R2, P2, R3, R4, RZ ;  /* 0x0000000403028210 */ /* 0x001fca0007f5e0ff */
[----:B------:R-:W-:-:S05]  /*0db0*/  @!P0 IMAD.X R3, RZ, RZ, R5, P2 ;  /* 0x000000ffff038224 */ /* 0x000fca00010e0605 */
[----:B------:R2:W-:Y:S03]  /*0dc0*/  @!P0 STG.E.U8 desc[UR8][R2.64], R17 ;  /* 0x0000001102008986 */ /* 0x0005e6000c101108 */
.L_x_31240:
[----:B------:R-:W-:Y:S05]  /*0dd0*/  BSYNC B0 ;  /* 0x0000000000007941 */ /* 0x000fea0003800000 */
.L_x_31234:
        /* <DEDUP_REMOVED lines=10> */
.L_x_31241:
        /* <DEDUP_REMOVED lines=16> */
.L_x_44048:


//--------------------- .text._ZN2at6native29vectorized_elementwise_kernelILi8ENS0_13AUnaryFunctorIbbbZZZNS0_23logical_and_kernel_cudaERNS_14TensorIteratorEENKUlvE0_clEvENKUlvE7_clEvEUlbbE_EESt5arrayIPcLm2EEEEviT0_T1_ --------------------------
	.section	.text._ZN2at6native29vectorized_elementwise_kernelILi8ENS0_13AUnaryFunctorIbbbZZZNS0_23logical_and_kernel_cudaERNS_14TensorIteratorEENKUlvE0_clEvENKUlvE7_clEvEUlbbE_EESt5arrayIPcLm2EEEEviT0_T1_,"ax",@progbits
	.align	128
        .global         _ZN2at6native29vectorized_elementwise_kernelILi8ENS0_13AUnaryFunctorIbbbZZZNS0_23logical_and_kernel_cudaERNS_14TensorIteratorEENKUlvE0_clEvENKUlvE7_clEvEUlbbE_EESt5arrayIPcLm2EEEEviT0_T1_
        .type           _ZN2at6native29vectorized_elementwise_kernelILi8ENS0_13AUnaryFunctorIbbbZZZNS0_23logical_and_kernel_cudaERNS_14TensorIteratorEENKUlvE0_clEvENKUlvE7_clEvEUlbbE_EESt5arrayIPcLm2EEEEviT0_T1_,@function
        .size           _ZN2at6native29vectorized_elementwise_kernelILi8ENS0_13AUnaryFunctorIbbbZZZNS0_23logical_and_kernel_cudaERNS_14TensorIteratorEENKUlvE0_clEvENKUlvE7_clEvEUlbbE_EESt5arrayIPcLm2EEEEviT0_T1_,(.L_x_44049 - _ZN2at6native29vectorized_elementwise_kernelILi8ENS0_13AUnaryFunctorIbbbZZZNS0_23logical_and_kernel_cudaERNS_14TensorIteratorEENKUlvE0_clEvENKUlvE7_clEvEUlbbE_EESt5arrayIPcLm2EEEEviT0_T1_)
        .other          _ZN2at6native29vectorized_elementwise_kernelILi8ENS0_13AUnaryFunctorIbbbZZZNS0_23logical_and_kernel_cudaERNS_14TensorIteratorEENKUlvE0_clEvENKUlvE7_clEvEUlbbE_EESt5arrayIPcLm2EEEEviT0_T1_,@"STO_CUDA_ENTRY STV_DEFAULT"
_ZN2at6native29vectorized_elementwise_kernelILi8ENS0_13AUnaryFunctorIbbbZZZNS0_23logical_and_kernel_cudaERNS_14TensorIteratorEENKUlvE0_clEvENKUlvE7_clEvEUlbbE_EESt5arrayIPcLm2EEEEviT0_T1_:
.text._ZN2at6native29vectorized_elementwise_kernelILi8ENS0_13AUnaryFunctorIbbbZZZNS0_23logical_and_kernel_cudaERNS_14TensorIteratorEENKUlvE0_clEvENKUlvE7_clEvEUlbbE_EESt5arrayIPcLm2EEEEviT0_T1_:
        /* <DEDUP_REMOVED lines=37> */
[----:B------:R-:W-:Y:S02]  /*0250*/  ISETP.NE.AND P4, PT, RZ, UR10, P4 ;  /* 0x0000000aff007c0c */ /* 0x000fe4000a785270 */
[----:B------:R-:W-:Y:S02]  /*0260*/  PRMT R4, R4, 0x9910, RZ ;  /* 0x0000991004047816 */ /* 0x000fe400000000ff */
[----:B------:R-:W-:-:S02]  /*0270*/  PRMT R2, R2, 0x9910, RZ ;  /* 0x0000991002027816 */ /* 0x000fc400000000ff */
[----:B------:R-:W-:Y:S02]  /*0280*/  PRMT R3, R3, 0x9910, RZ ;  /* 0x0000991003037816 */ /* 0x000fe400000000ff */
[----:B------:R-:W-:Y:S02]  /*0290*/  SEL R10, RZ, 0x1, !P4 ;  /* 0x00000001ff0a7807 */ /* 0x000fe40006000000 */
[----:B------:R-:W-:Y:S02]  /*02a0*/  ISETP.NE.AND P6, PT, R4, RZ, P0 ;  /* 0x000000ff0400720c */ /* 0x000fe400007c5270 */
[----:B------:R-:W-:Y:S02]  /*02b0*/  ISETP.NE.AND P5, PT, R5, RZ, P0 ;  /* 0x000000ff0500720c */ /* 0x000fe400007a5270 */
[----:B------:R-:W-:Y:S01]  /*02c0*/  ISETP.NE.AND P4, PT, R2, RZ, P0 ;  /* 0x000000ff0200720c */ /* 0x000fe20000785270 */
[----:B------:R-:W-:Y:S01]  /*02d0*/  IMAD.U32 R2, RZ, RZ, UR5 ;  /* 0x00000005ff027e24 */ /* 0x000fe2000f8e00ff */
[----:B------:R-:W-:Y:S01]  /*02e0*/  ISETP.NE.AND P0, PT, R3, RZ, P0 ;  /* 0x000000ff0300720c */ /* 0x000fe20000705270 */
[----:B------:R-:W-:Y:S01]  /*02f0*/  IMAD.U32 R3, RZ, RZ, UR6 ;  /* 0x00000006ff037e24 */ /* 0x000fe2000f8e00ff */
[----:B------:R-:W-:-:S02]  /*0300*/  SEL R11, RZ, 0xffffffff, !P6 ;  /* 0xffffffffff0b7807 */ /* 0x000fc40007000000 */
[----:B------:R-:W-:Y:S01]  /*0310*/  SEL R9, RZ, 0xffffffff, !P4 ;  /* 0xffffffffff097807 */ /* 0x000fe20006000000 */
[----:B------:R-:W-:Y:S01]  /*0320*/  IMAD.WIDE R2, R0, 0x8, R2 ;  /* 0x0000000800027825 */ /* 0x000fe200078e0202 */
[----:B------:R-:W-:Y:S02]  /*0330*/  SEL R7, RZ, 0xffffffff, !P5 ;  /* 0xffffffffff077807 */ /* 0x000fe40006800000 */
[----:B------:R-:W-:Y:S01]  /*0340*/  SEL R5, RZ, 0xffffffff, !P0 ;  /* 0xffffffffff057807 */ /* 0x000fe20004000000 */
[----:B------:R-:W-:Y:S01]  /*0350*/  IMAD.SHL.U32 R15, R11, 0x100, RZ ;  /* 0x000001000b0f7824 */ /* 0x000fe200078e00ff */
[----:B------:R-:W-:Y:S01]  /*0360*/  ISETP.NE.AND P3, PT, RZ, UR10, P3 ;  /* 0x0000000aff007c0c */ /* 0x000fe20009f65270 */
[----:B------:R-:W-:Y:S01]  /*0370*/  IMAD.SHL.U32 R13, R9, 0x100, RZ ;  /* 0x00000100090d7824 */ /* 0x000fe200078e00ff */
[----:B------:R-:W-:Y:S01]  /*0380*/  ISETP.NE.AND P2, PT, RZ, UR10, P2 ;  /* 0x0000000aff007c0c */ /* 0x000fe20009745270 */
[----:B------:R-:W-:Y:S01]  /*0390*/  IMAD.SHL.U32 R11, R7, 0x100, RZ ;  /* 0x00000100070b7824 */ /* 0x000fe200078e00ff */
[----:B------:R-:W-:Y:S01]  /*03a0*/  ISETP.NE.AND P1, PT, RZ, UR10, P1 ;  /* 0x0000000aff007c0c */ /* 0x000fe20008f25270 */
        /* <DEDUP_REMOVED lines=12> */
.L_x_31242:
        /* <DEDUP_REMOVED lines=130> */
.L_x_31245:
        /* <DEDUP_REMOVED lines=8> */
.L_x_31246:
        /* <DEDUP_REMOVED lines=8> */
.L_x_31247:
        /* <DEDUP_REMOVED lines=9> */
.L_x_31248:
[----:B------:R-:W-:Y:S05]  /*0e20*/  BSYNC B1 ;  /* 0x0000000000017941 */ /* 0x000fea0003800000 */
.L_x_31244:
[----:B------:R-:W-:-:S13]  /*0e30*/  ISETP.GE.AND P0, PT, R9, R0, PT ;  /* 0x000000000900720c */ /* 0x000fda0003f06270 */
[----:B0-----:R-:W0:Y:S01]  /*0e40*/  @!P0 LDC.64 R4, c[0x0][0x218] ;  /* 0x00008600ff048b82 */ /* 0x001e220000000a00 */
[C---:B-12---:R-:W-:Y:S02]  /*0e50*/  @!P0 VIADD R3, R9.reuse, UR4 ;  /* 0x0000000409038c36 */ /* 0x046fe40008000000 */
[----:B------:R-:W-:-:S03]  /*0e60*/  @!P0 VIADD R9, R9, 0x80 ;  /* 0x0000008009098836 */ /* 0x000fc60000000000 */
[----:B0-----:R-:W-:-:S05]  /*0e70*/  @!P0 IADD3 R2, P2, R3, R4, RZ ;  /* 0x0000000403028210 */ /* 0x001fca0007f5e0ff */
[----:B------:R-:W-:-:S05]  /*0e80*/  @!P0 IMAD.X R3, RZ, RZ, R5, P2 ;  /* 0x000000ffff038224 */ /* 0x000fca00010e0605 */
[----:B------:R2:W-:Y:S03]  /*0e90*/  @!P0 STG.E.U8 desc[UR8][R2.64], R17 ;  /* 0x0000001102008986 */ /* 0x0005e6000c101108 */
.L_x_31249:
[----:B------:R-:W-:Y:S05]  /*0ea0*/  BSYNC B0 ;  /* 0x0000000000007941 */ /* 0x000fea0003800000 */
.L_x_31243:
        /* <DEDUP_REMOVED lines=10> */
.L_x_31250:
        /* <DEDUP_REMOVED lines=11> */
.L_x_44049:


//--------------------- .text._ZN2at6native18elementwise_kernelILi128ELi4EZNS0_15gpu_kernel_implINS0_13BinaryFunctorIbbbZZZNS0_23logical_and_kernel_cudaERNS_14TensorIteratorEENKUlvE0_clEvENKUlvE7_clEvEUlbbE_EEEEvRNS_18TensorIteratorBaseERKT_EUliE_EEviT1_ --------------------------
	.section	.text._ZN2at6native18elementwise_kernelILi128ELi4EZNS0_15gpu_kernel_implINS0_13BinaryFunctorIbbbZZZNS0_23logical_and_kernel_cudaERNS_14TensorIteratorEENKUlvE0_clEvENKUlvE7_clEvEUlbbE_EEEEvRNS_18TensorIteratorBaseERKT_EUliE_EEviT1_,"ax",@progbits
	.align	128
        .global         _ZN2at6native18elementwise_kernelILi128ELi4EZNS0_15gpu_kernel_implINS0_13BinaryFunctorIbbbZZZNS0_23logical_and_kernel_cudaERNS_14TensorIteratorEENKUlvE0_clEvENKUlvE7_clEvEUlbbE_EEEEvRNS_18TensorIteratorBaseERKT_EUliE_EEviT1_
        .type           _ZN2at6native18elementwise_kernelILi128ELi4EZNS0_15gpu_kernel_implINS0_13BinaryFunctorIbbbZZZNS0_23logical_and_kernel_cudaERNS_14TensorIteratorEENKUlvE0_clEvENKUlvE7_clEvEUlbbE_EEEEvRNS_18TensorIteratorBaseERKT_EUliE_EEviT1_,@function
        .size           _ZN2at6native18elementwise_kernelILi128ELi4EZNS0_15gpu_kernel_implINS0_13BinaryFunctorIbbbZZZNS0_23logical_and_kernel_cudaERNS_14TensorIteratorEENKUlvE0_clEvENKUlvE7_clEvEUlbbE_EEEEvRNS_18TensorIteratorBaseERKT_EUliE_EEviT1_,(.L_x_44050 - _ZN2at6native18elementwise_kernelILi128ELi4EZNS0_15gpu_kernel_implINS0_13BinaryFunctorIbbbZZZNS0_23logical_and_kernel_cudaERNS_14TensorIteratorEENKUlvE0_clEvENKUlvE7_clEvEUlbbE_EEEEvRNS_18TensorIteratorBaseERKT_EUliE_EEviT1_)
        .other          _ZN2at6native18elementwise_kernelILi128ELi4EZNS0_15gpu_kernel_implINS0_13BinaryFunctorIbbbZZZNS0_23logical_and_kernel_cudaERNS_14TensorIteratorEENKUlvE0_clEvENKUlvE7_clEvEUlbbE_EEEEvRNS_18TensorIteratorBaseERKT_EUliE_EEviT1_,@"STO_CUDA_ENTRY STV_DEFAULT"
_ZN2at6native18elementwise_kernelILi128ELi4EZNS0_15gpu_kernel_implINS0_13BinaryFunctorIbbbZZZNS0_23logical_and_kernel_cudaERNS_14TensorIteratorEENKUlvE0_clEvENKUlvE7_clEvEUlbbE_EEEEvRNS_18TensorIteratorBaseERKT_EUliE_EEviT1_:
.text._ZN2at6native18elementwise_kernelILi128ELi4EZNS0_15gpu_kernel_implINS0_13BinaryFunctorIbbbZZZNS0_23logical_and_kernel_cudaERNS_14TensorIteratorEENKUlvE0_clEvENKUlvE7_clEvEUlbbE_EEEEvRNS_18TensorIteratorBaseERKT_EUliE_EEviT1_:
        /* <DEDUP_REMOVED lines=365> */
.L_x_31253:
        /* <DEDUP_REMOVED lines=22> */
.L_x_31257:
[----:B------:R-:W2:Y:S02]  /*1830*/  LDG.E.U8 R2, desc[UR36][R2.64] ;  /* 0x0000002402027981 */ /* 0x000ea4000c1e1100 */
[----:B--2---:R-:W-:-:S04]  /*1840*/  ISETP.NE.AND P0, PT, R2, RZ, PT ;  /* 0x000000ff0200720c */ /* 0x004fc80003f05270 */
[----:B------:R-:W-:Y:S01]  /*1850*/  P2R R19, PR, RZ, 0x1 ;  /* 0x00000001ff137803 */ /* 0x000fe20000000000 */
[----:B------:R-:W-:Y:S08]  /*1860*/  BRA `(.L_x_31259) ;  /* 0x0000000c00c47947 */ /* 0x000ff00003800000 */
.L_x_31256:
        /* <DEDUP_REMOVED lines=11> */
.L_x_31261:
[----:B------:R-:W2:Y:S02]  /*1920*/  LDG.E R2, desc[UR36][R2.64] ;  /* 0x0000002402027981 */ /* 0x000ea4000c1e1900 */
[----:B--2---:R-:W-:-:S04]  /*1930*/  ISETP.NE.AND P0, PT, R2, RZ, PT ;  /* 0x000000ff0200720c */ /* 0x004fc80003f05270 */
[----:B------:R-:W-:Y:S01]  /*1940*/  P2R R19, PR, RZ, 0x1 ;  /* 0x00000001ff137803 */ /* 0x000fe20000000000 */
[----:B------:R-:W-:Y:S08]  /*1950*/  BRA `(.L_x_31259) ;  /* 0x0000000c00887947 */ /* 0x000ff00003800000 */
.L_x_31260:
[----:B------:R-:W2:Y:S02]  /*1960*/  LDG.E.U16 R2, desc[UR36][R2.64] ;  /* 0x0000002402027981 */ /* 0x000ea4000c1e1500 */
[----:B--2---:R-:W-:-:S04]  /*1970*/  ISETP.NE.AND P0, PT, R2, RZ, PT ;  /* 0x000000ff0200720c */ /* 0x004fc80003f05270 */
[----:B------:R-:W-:Y:S01]  /*1980*/  P2R R19, PR, RZ, 0x1 ;  /* 0x00000001ff137803 */ /* 0x000fe20000000000 */
[----:B------:R-:W-:Y:S08]  /*1990*/  BRA `(.L_x_31259) ;  /* 0x0000000c00787947 */ /* 0x000ff00003800000 */
.L_x_31255:
        /* <DEDUP_REMOVED lines=10> */
.L_x_31263:
[----:B------:R-:W2:Y:S02]  /*1a40*/  LDG.E.U16 R0, desc[UR36][R2.64] ;  /* 0x0000002402007981 */ /* 0x000ea4000c1e1500 */
[----:B--2---:R-:W-:-:S05]  /*1a50*/  HADD2.F32 R0, -RZ, R0.H0_H0 ;  /* 0x20000000ff007230 */ /* 0x004fca0000004100 */
[----:B------:R-:W-:-:S04]  /*1a60*/  FSETP.NEU.FTZ.AND P0, PT, R0, RZ, PT ;  /* 0x000000ff0000720b */ /* 0x000fc80003f1d000 */
[----:B------:R-:W-:Y:S01]  /*1a70*/  P2R R19, PR, RZ, 0x1 ;  /* 0x00000001ff137803 */ /* 0x000fe20000000000 */
[----:B------:R-:W-:Y:S08]  /*1a80*/  BRA `(.L_x_31259) ;  /* 0x0000000c003c7947 */ /* 0x000ff00003800000 */
.L_x_31262:
        /* <DEDUP_REMOVED lines=12> */
.L_x_31265:
        /* <DEDUP_REMOVED lines=11> */
.L_x_31264:
[----:B------:R-:W2:Y:S02]  /*1c00*/  LDG.E.64 R2, desc[UR36][R2.64] ;  /* 0x0000002402027981 */ /* 0x000ea4000c1e1b00 */
[----:B--2---:R-:W-:-:S06]  /*1c10*/  DSETP.NEU.AND P0, PT, R2, RZ, PT ;  /* 0x000000ff0200722a */ /* 0x004fcc0003f0d000 */
[----:B------:R-:W-:Y:S01]  /*1c20*/  P2R R19, PR, RZ, 0x1 ;  /* 0x00000001ff137803 */ /* 0x000fe20000000000 */
[----:B------:R-:W-:Y:S07]  /*1c30*/  BRA `(.L_x_31259) ;  /* 0x0000000800d07947 */ /* 0x000fee0003800000 */
.L_x_31254:
        /* <DEDUP_REMOVED lines=12> */
.L_x_31268:
[----:B------:R-:W2:Y:S02]  /*1d00*/  LDG.E.128 R4, desc[UR36][R2.64] ;  /* 0x0000002402047981 */ /* 0x000ea4000c1e1d00 */
[----:B--2---:R-:W-:-:S06]  /*1d10*/  DSETP.NEU.AND P0, PT, R6, RZ, PT ;  /* 0x000000ff0600722a */ /* 0x004fcc0003f0d000 */
[----:B------:R-:W-:-:S06]  /*1d20*/  DSETP.NEU.OR P0, PT, R4, RZ, P0 ;  /* 0x000000ff0400722a */ /* 0x000fcc000070d400 */
[----:B------:R-:W-:Y:S01]  /*1d30*/  P2R R19, PR, RZ, 0x1 ;  /* 0x00000001ff137803 */ /* 0x000fe20000000000 */
[----:B------:R-:W-:Y:S07]  /*1d40*/  BRA `(.L_x_31259) ;  /* 0x00000008008c7947 */ /* 0x000fee0003800000 */
.L_x_31267:
        /* <DEDUP_REMOVED lines=28> */
.L_x_31270:
        /* <DEDUP_REMOVED lines=15> */
.L_x_31269:
[----:B------:R-:W2:Y:S02]  /*2000*/  LDG.E.U16 R0, desc[UR36][R2.64] ;  /* 0x0000002402007981 */ /* 0x000ea4000c1e1500 */
[----:B--2---:R-:W-:-:S05]  /*2010*/  IMAD.U32 R0, R0, 0x10000, RZ ;  /* 0x0001000000007824 */ /* 0x004fca00078e00ff */
[----:B------:R-:W-:-:S04]  /*2020*/  FSETP.NEU.FTZ.AND P0, PT, R0, RZ, PT ;  /* 0x000000ff0000720b */ /* 0x000fc80003f1d000 */
[----:B------:R-:W-:Y:S01]  /*2030*/  P2R R19, PR, RZ, 0x1 ;  /* 0x00000001ff137803 */ /* 0x000fe20000000000 */
[----:B------:R-:W-:Y:S08]  /*2040*/  BRA `(.L_x_31259) ;  /* 0x0000000400cc7947 */ /* 0x000ff00003800000 */
.L_x_31266:
        /* <DEDUP_REMOVED lines=12> */
.L_x_31273:
        /* <DEDUP_REMOVED lines=21> */
.L_x_31277:
[----:B------:R-:W-:Y:S05]  /*2260*/  BSYNC B1 ;  /* 0x0000000000017941 */ /* 0x000fea0003800000 */
.L_x_31276:
[----:B------:R-:W-:Y:S01]  /*2270*/  LEA R3, R0, 0x3b800000, 0x17 ;  /* 0x3b80000000037811 */ /* 0x000fe200078eb8ff */
[----:B------:R-:W-:-:S05]  /*2280*/  IMAD.SHL.U32 R0, R2, 0x100000, RZ ;  /* 0x0010000002007824 */ /* 0x000fca00078e00ff */
[----:B------:R-:W-:-:S07]  /*2290*/  LOP3.LUT R0, R3, R0, R4, 0xfe, !PT ;  /* 0x0000000003007212 */ /* 0x000fce00078efe04 */
.L_x_31275:
[----:B------:R-:W-:Y:S05]  /*22a0*/  BSYNC B0 ;  /* 0x0000000000007941 */ /* 0x000fea0003800000 */
.L_x_31274:
[----:B------:R-:W-:-:S04]  /*22b0*/  FSETP.NEU.FTZ.AND P0, PT, R0, RZ, PT ;  /* 0x000000ff0000720b */ /* 0x000fc80003f1d000 */
[----:B------:R-:W-:Y:S01]  /*22c0*/  P2R R19, PR, RZ, 0x1 ;  /* 0x00000001ff137803 */ /* 0x000fe20000000000 */
[----:B------:R-:W-:Y:S08]  /*22d0*/  BRA `(.L_x_31259) ;  /* 0x0000000400287947 */ /* 0x000ff00003800000 */
.L_x_31272:
        /* <DEDUP_REMOVED lines=21> */
.L_x_31281:
[----:B------:R-:W-:Y:S05]  /*2430*/  BSYNC B1 ;  /* 0x0000000000017941 */ /* 0x000fea0003800000 */
.L_x_31280:
[----:B------:R-:W-:Y:S01]  /*2440*/  LEA R3, R0, 0x37800000, 0x17 ;  /* 0x3780000000037811 */ /* 0x000fe200078eb8ff */
[----:B------:R-:W-:-:S05]  /*2450*/  IMAD.SHL.U32 R0, R2, 0x200000, RZ ;  /* 0x0020000002007824 */ /* 0x000fca00078e00ff */
[----:B------:R-:W-:-:S07]  /*2460*/  LOP3.LUT R0, R3, R0, R4, 0xfe, !PT ;  /* 0x0000000003007212 */ /* 0x000fce00078efe04 */
.L_x_31279:
[----:B------:R-:W-:Y:S05]  /*2470*/  BSYNC B0 ;  /* 0x0000000000007941 */ /* 0x000fea0003800000 */
.L_x_31278:
[----:B------:R-:W-:-:S04]  /*2480*/  FSETP.NEU.FTZ.AND P0, PT, R0, RZ, PT ;  /* 0x000000ff0000720b */ /* 0x000fc80003f1d000 */
[----:B------:R-:W-:Y:S01]  /*2490*/  P2R R19, PR, RZ, 0x1 ;  /* 0x00000001ff137803 */ /* 0x000fe20000000000 */
[----:B------:R-:W-:Y:S08]  /*24a0*/  BRA `(.L_x_31259) ;  /* 0x0000000000b47947 */ /* 0x000ff00003800000 */
.L_x_31271:
        /* <DEDUP_REMOVED lines=14> */
.L_x_31285:
[----:B------:R-:W-:Y:S05]  /*2590*/  BSYNC B0 ;  /* 0x0000000000007941 */ /* 0x000fea0003800000 */
.L_x_31284:
[----:B------:R-:W-:-:S04]  /*25a0*/  FSETP.NEU.FTZ.AND P0, PT, R0, RZ, PT ;  /* 0x000000ff0000720b */ /* 0x000fc80003f1d000 */
[----:B------:R-:W-:Y:S01]  /*25b0*/  P2R R19, PR, RZ, 0x1 ;  /* 0x00000001ff137803 */ /* 0x000fe20000000000 */
[----:B------:R-:W-:Y:S08]  /*25c0*/  BRA `(.L_x_31259) ;  /* 0x00000000006c7947 */ /* 0x000ff00003800000 */
.L_x_31258:
        /* <DEDUP_REMOVED lines=16> */
.L_x_31286:
[----:B------:R-:W-:-:S04]  /*26d0*/  PLOP3.LUT P0, PT, PT, PT, PT, 0x8, 0x0 ;  /* 0x000000000000781c */ /* 0x000fc80003f0e170 */
[----:B------:R-:W-:Y:S01]  /*26e0*/  P2R R19, PR, RZ, 0x1 ;  /* 0x00000001ff137803 */ /* 0x000fe20000000000 */
[----:B------:R-:W-:Y:S08]  /*26f0*/  BRA `(.L_x_31259) ;  /* 0x0000000000207947 */ /* 0x000ff00003800000 */
.L_x_31283:
[----:B------:R-:W2:Y:S02]  /*2700*/  LDG.E.64 R2, desc[UR36][R2.64] ;  /* 0x0000002402027981 */ /* 0x000ea4000c1e1b00 */
[----:B--2---:R-:W-:-:S04]  /*2710*/  ISETP.NE.U32.AND P0, PT, R2, RZ, PT ;  /* 0x000000ff0200720c */ /* 0x004fc80003f05070 */
[----:B------:R-:W-:-:S04]  /*2720*/  ISETP.NE.AND.EX P0, PT, R3, RZ, PT, P0 ;  /* 0x000000ff0300720c */ /* 0x000fc80003f05300 */
[----:B------:R-:W-:Y:S01]  /*2730*/  P2R R19, PR, RZ, 0x1 ;  /* 0x00000001ff137803 */ /* 0x000fe20000000000 */
[----:B------:R-:W-:Y:S08]  /*2740*/  BRA `(.L_x_31259) ;  /* 0x00000000000c7947 */ /* 0x000ff00003800000 */
.L_x_31282:
[----:B------:R-:W2:Y:S02]  /*2750*/  LDG.E R2, desc[UR36][R2.64] ;  /* 0x0000002402027981 */ /* 0x000ea4000c1e1900 */
[----:B--2---:R-:W-:-:S04]  /*2760*/  ISETP.NE.AND P0, PT, R2, RZ, PT ;  /* 0x000000ff0200720c */ /* 0x004fc80003f05270 */
[----:B------:R-:W-:-:S09]  /*2770*/  P2R R19, PR, RZ, 0x1 ;  /* 0x00000001ff137803 */ /* 0x000fd20000000000 */
.L_x_31259:
        /* <DEDUP_REMOVED lines=18> */
.L_x_31290:
[----:B------:R-:W2:Y:S02]  /*28a0*/  LDG.E.U8 R2, desc[UR36][R2.64] ;  /* 0x0000002402027981 */ /* 0x000ea4000c1e1100 */
[----:B--2---:R-:W-:Y:S01]  /*28b0*/  ISETP.NE.AND P0, PT, R2, RZ, PT ;  /* 0x000000ff0200720c */ /* 0x004fe20003f05270 */
[----:B------:R-:W-:-:S12]  /*28c0*/  BRA `(.L_x_31292) ;  /* 0x0000000c00747947 */ /* 0x000fd80003800000 */
.L_x_31289:
        /* <DEDUP_REMOVED lines=10> */
.L_x_31294:
[----:B------:R-:W2:Y:S02]  /*2970*/  LDG.E R2, desc[UR36][R2.64] ;  /* 0x0000002402027981 */ /* 0x000ea4000c1e1900 */
[----:B--2---:R-:W-:Y:S01]  /*2980*/  ISETP.NE.AND P0, PT, R2, RZ, PT ;  /* 0x000000ff0200720c */ /* 0x004fe20003f05270 */
[----:B------:R-:W-:-:S12]  /*2990*/  BRA `(.L_x_31292) ;  /* 0x0000000c00407947 */ /* 0x000fd80003800000 */
.L_x_31293:
[----:B------:R-:W2:Y:S02]  /*29a0*/  LDG.E.U16 R2, desc[UR36][R2.64] ;  /* 0x0000002402027981 */ /* 0x000ea4000c1e1500 */
[----:B--2---:R-:W-:Y:S01]  /*29b0*/  ISETP.NE.AND P0, PT, R2, RZ, PT ;  /* 0x000000ff0200720c */ /* 0x004fe20003f05270 */
[----:B------:R-:W-:-:S12]  /*29c0*/  BRA `(.L_x_31292) ;  /* 0x0000000c00347947 */ /* 0x000fd80003800000 */
.L_x_31288:
        /* <DEDUP_REMOVED lines=9> */
.L_x_31296:
[----:B------:R-:W2:Y:S02]  /*2a60*/  LDG.E.U16 R0, desc[UR36][R2.64] ;  /* 0x0000002402007981 */ /* 0x000ea4000c1e1500 */
[----:B--2---:R-:W-:-:S05]  /*2a70*/  HADD2.F32 R0, -RZ, R0.H0_H0 ;  /* 0x20000000ff007230 */ /* 0x004fca0000004100 */
[----:B------:R-:W-:Y:S01]  /*2a80*/  FSETP.NEU.FTZ.AND P0, PT, R0, RZ, PT ;  /* 0x000000ff0000720b */ /* 0x000fe20003f1d000 */
[----:B------:R-:W-:-:S12]  /*2a90*/  BRA `(.L_x_31292) ;  /* 0x0000000c00007947 */ /* 0x000fd80003800000 */
.L_x_31295:
        /* <DEDUP_REMOVED lines=11> */
.L_x_31298:
        /* <DEDUP_REMOVED lines=10> */
.L_x_31297:
[----:B------:R-:W2:Y:S02]  /*2bf0*/  LDG.E.64 R2, desc[UR36][R2.64] ;  /* 0x0000002402027981 */ /* 0x000ea4000c1e1b00 */
[----:B--2---:R-:W-:Y:S01]  /*2c00*/  DSETP.NEU.AND P0, PT, R2, RZ, PT ;  /* 0x000000ff0200722a */ /* 0x004fe20003f0d000 */
[----:B------:R-:W-:-:S13]  /*2c10*/  BRA `(.L_x_31292) ;  /* 0x0000000800a07947 */ /* 0x000fda0003800000 */
.L_x_31287:
        /* <DEDUP_REMOVED lines=11> */
.L_x_31301:
[----:B------:R-:W2:Y:S02]  /*2cd0*/  LDG.E.128 R4, desc[UR36][R2.64] ;  /* 0x0000002402047981 */ /* 0x000ea4000c1e1d00 */
[----:B--2---:R-:W-:-:S06]  /*2ce0*/  DSETP.NEU.AND P0, PT, R6, RZ, PT ;  /* 0x000000ff0600722a */ /* 0x004fcc0003f0d000 */
[----:B------:R-:W-:Y:S01]  /*2cf0*/  DSETP.NEU.OR P0, PT, R4, RZ, P0 ;  /* 0x000000ff0400722a */ /* 0x000fe2000070d400 */
[----:B------:R-:W-:-:S13]  /*2d00*/  BRA `(.L_x_31292) ;  /* 0x0000000800647947 */ /* 0x000fda0003800000 */
.L_x_31300:
        /* <DEDUP_REMOVED lines=27> */
.L_x_31303:
        /* <DEDUP_REMOVED lines=14> */
.L_x_31302:
[----:B------:R-:W2:Y:S02]  /*2fa0*/  LDG.E.U16 R0, desc[UR36][R2.64] ;  /* 0x0000002402007981 */ /* 0x000ea4000c1e1500 */
[----:B--2---:R-:W-:-:S05]  /*2fb0*/  IMAD.U32 R0, R0, 0x10000, RZ ;  /* 0x0001000000007824 */ /* 0x004fca00078e00ff */
[----:B------:R-:W-:Y:S01]  /*2fc0*/  FSETP.NEU.FTZ.AND P0, PT, R0, RZ, PT ;  /* 0x000000ff0000720b */ /* 0x000fe20003f1d000 */
[----:B------:R-:W-:-:S12]  /*2fd0*/  BRA `(.L_x_31292) ;  /* 0x0000000400b07947 */ /* 0x000fd80003800000 */
.L_x_31299:
        /* <DEDUP_REMOVED lines=11> */
.L_x_31306:
        /* <DEDUP_REMOVED lines=21> */
.L_x_31310:
[----:B------:R-:W-:Y:S05]  /*31e0*/  BSYNC B1 ;  /* 0x0000000000017941 */ /* 0x000fea0003800000 */
.L_x_31309:
[----:B------:R-:W-:Y:S01]  /*31f0*/  LEA R3, R0, 0x3b800000, 0x17 ;  /* 0x3b80000000037811 */ /* 0x000fe200078eb8ff */
[----:B------:R-:W-:-:S05]  /*3200*/  IMAD.SHL.U32 R0, R2, 0x100000, RZ ;  /* 0x0010000002007824 */ /* 0x000fca00078e00ff */
[----:B------:R-:W-:-:S07]  /*3210*/  LOP3.LUT R0, R3, R0, R4, 0xfe, !PT ;  /* 0x0000000003007212 */ /* 0x000fce00078efe04 */
.L_x_31308:
[----:B------:R-:W-:Y:S05]  /*3220*/  BSYNC B0 ;  /* 0x0000000000007941 */ /* 0x000fea0003800000 */
.L_x_31307:
[----:B------:R-:W-:Y:S01]  /*3230*/  FSETP.NEU.FTZ.AND P0, PT, R0, RZ, PT ;  /* 0x000000ff0000720b */ /* 0x000fe20003f1d000 */
[----:B------:R-:W-:-:S12]  /*3240*/  BRA `(.L_x_31292) ;  /* 0x0000000400147947 */ /* 0x000fd80003800000 */
.L_x_31305:
        /* <DEDUP_REMOVED lines=21> */
.L_x_31314:
[----:B------:R-:W-:Y:S05]  /*33a0*/  BSYNC B1 ;  /* 0x0000000000017941 */ /* 0x000fea0003800000 */
.L_x_31313:
[----:B------:R-:W-:Y:S01]  /*33b0*/  LEA R3, R0, 0x37800000, 0x17 ;  /* 0x3780000000037811 */ /* 0x000fe200078eb8ff */
[----:B------:R-:W-:-:S05]  /*33c0*/  IMAD.SHL.U32 R0, R2, 0x200000, RZ ;  /* 0x0020000002007824 */ /* 0x000fca00078e00ff */
[----:B------:R-:W-:-:S07]  /*33d0*/  LOP3.LUT R0, R3, R0, R4, 0xfe, !PT ;  /* 0x0000000003007212 */ /* 0x000fce00078efe04 */
.L_x_31312:
[----:B------:R-:W-:Y:S05]  /*33e0*/  BSYNC B0 ;  /* 0x0000000000007941 */ /* 0x000fea0003800000 */
.L_x_31311:
[----:B------:R-:W-:Y:S01]  /*33f0*/  FSETP.NEU.FTZ.AND P0, PT, R0, RZ, PT ;  /* 0x000000ff0000720b */ /* 0x000fe20003f1d000 */
[----:B------:R-:W-:-:S12]  /*3400*/  BRA `(.L_x_31292) ;  /* 0x0000000000a47947 */ /* 0x000fd80003800000 */
.L_x_31304:
        /* <DEDUP_REMOVED lines=14> */
.L_x_31318:
[----:B------:R-:W-:Y:S05]  /*34f0*/  BSYNC B0 ;  /* 0x0000000000007941 */ /* 0x000fea0003800000 */
.L_x_31317:
[----:B------:R-:W-:Y:S01]  /*3500*/  FSETP.NEU.FTZ.AND P0, PT, R0, RZ, PT ;  /* 0x000000ff0000720b */ /* 0x000fe20003f1d000 */
[----:B------:R-:W-:-:S12]  /*3510*/  BRA `(.L_x_31292) ;  /* 0x0000000000607947 */ /* 0x000fd80003800000 */
.L_x_31291:
        /* <DEDUP_REMOVED lines=16> */
.L_x_31319:
[----:B------:R-:W-:Y:S01]  /*3620*/  PLOP3.LUT P0, PT, PT, PT, PT, 0x8, 0x0 ;  /* 0x000000000000781c */ /* 0x000fe20003f0e170 */
[----:B------:R-:W-:-:S12]  /*3630*/  BRA `(.L_x_31292) ;  /* 0x0000000000187947 */ /* 0x000fd80003800000 */
.L_x_31316:
[----:B------:R-:W2:Y:S02]  /*3640*/  LDG.E.64 R2, desc[UR36][R2.64] ;  /* 0x0000002402027981 */ /* 0x000ea4000c1e1b00 */
[----:B--2---:R-:W-:-:S04]  /*3650*/  ISETP.NE.U32.AND P0, PT, R2, RZ, PT ;  /* 0x000000ff0200720c */ /* 0x004fc80003f05070 */
[----:B------:R-:W-:Y:S01]  /*3660*/  ISETP.NE.AND.EX P0, PT, R3, RZ, PT, P0 ;  /* 0x000000ff0300720c */ /* 0x000fe20003f05300 */
[----:B------:R-:W-:-:S12]  /*3670*/  BRA `(.L_x_31292) ;  /* 0x0000000000087947 */ /* 0x000fd80003800000 */
.L_x_31315:
[----:B------:R-:W2:Y:S02]  /*3680*/  LDG.E R2, desc[UR36][R2.64] ;  /* 0x0000002402027981 */ /* 0x000ea4000c1e1900 */
[----:B--2---:R-:W-:-:S13]  /*3690*/  ISETP.NE.AND P0, PT, R2, RZ, PT ;  /* 0x000000ff0200720c */ /* 0x004fda0003f05270 */
.L_x_31292:
        /* <DEDUP_REMOVED lines=17> */
.L_x_31323:
[----:B------:R1:W-:Y:S01]  /*37b0*/  STG.E.U8 desc[UR36][R16.64], R2 ;  /* 0x0000000210007986 */ /* 0x0003e2000c101124 */
[----:B------:R-:W-:Y:S05]  /*37c0*/  BRA `(.L_x_31325) ;  /* 0x0000000c00487947 */ /* 0x000fea0003800000 */
.L_x_31322:
        /* <DEDUP_REMOVED lines=9> */
.L_x_31327:
[----:B------:R3:W-:Y:S01]  /*3860*/  STG.E desc[UR36][R16.64], R2 ;  /* 0x0000000210007986 */ /* 0x0007e2000c101924 */
[----:B------:R-:W-:Y:S05]  /*3870*/  BRA `(.L_x_31325) ;  /* 0x0000000c001c7947 */ /* 0x000fea0003800000 */
.L_x_31326:
[----:B------:R2:W-:Y:S01]  /*3880*/  STG.E.U16 desc[UR36][R16.64], R2 ;  /* 0x0000000210007986 */ /* 0x0005e2000c101524 */
[----:B------:R-:W-:Y:S05]  /*3890*/  BRA `(.L_x_31325) ;  /* 0x0000000c00147947 */ /* 0x000fea0003800000 */
.L_x_31321:
        /* <DEDUP_REMOVED lines=9> */
.L_x_31329:
[----:B------:R-:W-:-:S04]  /*3930*/  I2FP.F32.U32 R0, R2 ;  /* 0x0000000200007245 */ /* 0x000fc80000201000 */
[----:B------:R-:W-:-:S05]  /*3940*/  F2FP.F16.F32.PACK_AB R0, RZ, R0 ;  /* 0x00000000ff00723e */ /* 0x000fca00000000ff */
[----:B------:R0:W-:Y:S01]  /*3950*/  STG.E.U16 desc[UR36][R16.64], R0 ;  /* 0x0000000010007986 */ /* 0x0001e2000c101524 */
[----:B------:R-:W-:Y:S05]  /*3960*/  BRA `(.L_x_31325) ;  /* 0x0000000800e07947 */ /* 0x000fea0003800000 */
.L_x_31328:
        /* <DEDUP_REMOVED lines=10> */
.L_x_31331:
[----:B------:R-:W-:-:S04]  /*3a10*/  I2FP.F32.U32 R2, R2 ;  /* 0x0000000200027245 */ /* 0x000fc80000201000 */
[----:B------:R-:W-:-:S04]  /*3a20*/  F2FP.F16.F32.PACK_AB R3, RZ, R2 ;  /* 0x00000002ff03723e */ /* 0x000fc800000000ff */
[----:B------:R-:W-:-:S05]  /*3a30*/  PRMT R3, R3, 0x5410, RZ ;  /* 0x0000541003037816 */ /* 0x000fca00000000ff */
[----:B------:R0:W-:Y:S01]  /*3a40*/  STG.E desc[UR36][R16.64], R3 ;  /* 0x0000000310007986 */ /* 0x0001e2000c101924 */
[----:B------:R-:W-:Y:S05]  /*3a50*/  BRA `(.L_x_31325) ;  /* 0x0000000800a47947 */ /* 0x000fea0003800000 */
.L_x_31330:
[----:B------:R-:W0:Y:S02]  /*3a60*/  I2F.F64.U32 R2, R2 ;  /* 0x0000000200027312 */ /* 0x000e240000201800 */
[----:B0-----:R0:W-:Y:S01]  /*3a70*/  STG.E.64 desc[UR36][R16.64], R2 ;  /* 0x0000000210007986 */ /* 0x0011e2000c101b24 */
[----:B------:R-:W-:Y:S05]  /*3a80*/  BRA `(.L_x_31325) ;  /* 0x0000000800987947 */ /* 0x000fea0003800000 */
.L_x_31320:
        /* <DEDUP_REMOVED lines=10> */
.L_x_31334:
[----:B------:R-:W0:Y:S01]  /*3b30*/  I2F.F64.U32 R4, R2 ;  /* 0x0000000200047312 */ /* 0x000e220000201800 */
[----:B------:R-:W-:-:S05]  /*3b40*/  CS2R R6, SRZ ;  /* 0x0000000000067805 */ /* 0x000fca000001ff00 */
[----:B0-----:R0:W-:Y:S01]  /*3b50*/  STG.E.128 desc[UR36][R16.64], R4 ;  /* 0x0000000410007986 */ /* 0x0011e2000c101d24 */
[----:B------:R-:W-:Y:S05]  /*3b60*/  BRA `(.L_x_31325) ;  /* 0x0000000800607947 */ /* 0x000fea0003800000 */
.L_x_31333:
        /* <DEDUP_REMOVED lines=21> */
.L_x_31338:
[----:B------:R-:W-:Y:S05]  /*3cc0*/  BSYNC B0 ;  /* 0x0000000000007941 */ /* 0x000fea0003800000 */
.L_x_31337:
[----:B------:R-:W-:-:S05]  /*3cd0*/  LOP3.LUT R3, R0, R3, RZ, 0xfc, !PT ;  /* 0x0000000300037212 */ /* 0x000fca00078efcff */
[----:B------:R0:W-:Y:S01]  /*3ce0*/  STG.E.U8 desc[UR36][R16.64], R3 ;  /* 0x0000000310007986 */ /* 0x0001e2000c101124 */
[----:B------:R-:W-:Y:S05]  /*3cf0*/  BRA `(.L_x_31325) ;  /* 0x0000000400fc7947 */ /* 0x000fea0003800000 */
.L_x_31336:
        /* <DEDUP_REMOVED lines=13> */
.L_x_31340:
[----:B------:R-:W-:Y:S01]  /*3dd0*/  IMAD.MOV.U32 R0, RZ, RZ, 0x7f ;  /* 0x0000007fff007424 */ /* 0x000fe200078e00ff */
[----:B------:R-:W-:-:S04]  /*3de0*/  ISETP.GT.U32.AND P0, PT, R2, 0x7f800000, PT ;  /* 0x7f8000000200780c */ /* 0x000fc80003f04070 */
[----:B------:R-:W-:-:S09]  /*3df0*/  SEL R0, R0, 0x7c, P0 ;  /* 0x0000007c00007807 */ /* 0x000fd20000000000 */
.L_x_31341:
[----:B------:R-:W-:Y:S05]  /*3e00*/  BSYNC B0 ;  /* 0x0000000000007941 */ /* 0x000fea0003800000 */
.L_x_31339:
[----:B------:R-:W-:-:S04]  /*3e10*/  LOP3.LUT R2, R3, 0x80000000, RZ, 0xc0, !PT ;  /* 0x8000000003027812 */ /* 0x000fc800078ec0ff */
[----:B------:R-:W-:-:S04]  /*3e20*/  SHF.R.U32.HI R3, RZ, 0x18, R2 ;  /* 0x00000018ff037819 */ /* 0x000fc80000011602 */
[----:B------:R-:W-:-:S05]  /*3e30*/  LOP3.LUT R3, R0, R3, RZ, 0xfc, !PT ;  /* 0x0000000300037212 */ /* 0x000fca00078efcff */
[----:B------:R0:W-:Y:S01]  /*3e40*/  STG.E.U8 desc[UR36][R16.64], R3 ;  /* 0x0000000310007986 */ /* 0x0001e2000c101124 */
[----:B------:R-:W-:Y:S05]  /*3e50*/  BRA `(.L_x_31325) ;  /* 0x0000000400a47947 */ /* 0x000fea0003800000 */
.L_x_31335:
[----:B------:R-:W-:-:S04]  /*3e60*/  I2FP.F32.U32 R0, R2 ;  /* 0x0000000200007245 */ /* 0x000fc80000201000 */
[----:B------:R-:W-:-:S05]  /*3e70*/  F2FP.BF16.F32.PACK_AB R0, RZ, R0 ;  /* 0x00000000ff00723e */ /* 0x000fca00000010ff */
[----:B------:R0:W-:Y:S01]  /*3e80*/  STG.E.U16 desc[UR36][R16.64], R0 ;  /* 0x0000000010007986 */ /* 0x0001e2000c101524 */
[----:B------:R-:W-:Y:S05]  /*3e90*/  BRA `(.L_x_31325) ;  /* 0x0000000400947947 */ /* 0x000fea0003800000 */
.L_x_31332:
        /* <DEDUP_REMOVED lines=10> */
.L_x_31344:
        /* <DEDUP_REMOVED lines=17> */
.L_x_31347:
[----:B------:R-:W-:-:S04]  /*4050*/  LOP3.LUT R2, R3, 0x80000000, RZ, 0xc0, !PT ;  /* 0x8000000003027812 */ /* 0x000fc800078ec0ff */
[----:B------:R-:W-:-:S04]  /*4060*/  SHF.R.U32.HI R3, RZ, 0x18, R2 ;  /* 0x00000018ff037819 */ /* 0x000fc80000011602 */
[----:B------:R-:W-:-:S04]  /*4070*/  LOP3.LUT R0, R0, R3, RZ, 0xfc, !PT ;  /* 0x0000000300007212 */ /* 0x000fc800078efcff */
[----:B------:R-:W-:-:S07]  /*4080*/  PRMT R8, R0, 0x7610, R8 ;  /* 0x0000761000087816 */ /* 0x000fce0000000008 */
.L_x_31346:
[----:B------:R-:W-:Y:S05]  /*4090*/  BSYNC B0 ;  /* 0x0000000000007941 */ /* 0x000fea0003800000 */
.L_x_31345:
[----:B------:R0:W-:Y:S01]  /*40a0*/  STG.E.U8 desc[UR36][R16.64], R8 ;  /* 0x0000000810007986 */ /* 0x0001e2000c101124 */
[----:B------:R-:W-:Y:S05]  /*40b0*/  BRA `(.L_x_31325) ;  /* 0x00000004000c7947 */ /* 0x000fea0003800000 */
.L_x_31343:
        /* <DEDUP_REMOVED lines=17> */
.L_x_31350:
[----:B------:R-:W-:-:S04]  /*41d0*/  LOP3.LUT R2, R3, 0x80000000, RZ, 0xc0, !PT ;  /* 0x8000000003027812 */ /* 0x000fc800078ec0ff */
[----:B------:R-:W-:-:S04]  /*41e0*/  SHF.R.U32.HI R3, RZ, 0x18, R2 ;  /* 0x00000018ff037819 */ /* 0x000fc80000011602 */
[----:B------:R-:W-:-:S04]  /*41f0*/  LOP3.LUT R0, R0, R3, RZ, 0xfc, !PT ;  /* 0x0000000300007212 */ /* 0x000fc800078efcff */
[----:B------:R-:W-:-:S07]  /*4200*/  PRMT R8, R0, 0x7610, R8 ;  /* 0x0000761000087816 */ /* 0x000fce0000000008 */
.L_x_31349:
[----:B------:R-:W-:Y:S05]  /*4210*/  BSYNC B0 ;  /* 0x0000000000007941 */ /* 0x000fea0003800000 */
.L_x_31348:
[----:B------:R0:W-:Y:S01]  /*4220*/  STG.E.U8 desc[UR36][R16.64], R8 ;  /* 0x0000000810007986 */ /* 0x0001e2000c101124 */
[----:B------:R-:W-:Y:S05]  /*4230*/  BRA `(.L_x_31325) ;  /* 0x0000000000ac7947 */ /* 0x000fea0003800000 */
.L_x_31342:
        /* <DEDUP_REMOVED lines=22> */
.L_x_31324:
        /* <DEDUP_REMOVED lines=16> */
.L_x_31353:
[----:B------:R-:W-:Y:S05]  /*44a0*/  BRA `(.L_x_31325) ;  /* 0x0000000000107947 */ /* 0x000fea0003800000 */
.L_x_31352:
[----:B------:R-:W-:-:S05]  /*44b0*/  IMAD.MOV.U32 R3, RZ, RZ, RZ ;  /* 0x000000ffff037224 */ /* 0x000fca00078e00ff */
[----:B------:R0:W-:Y:S01]  /*44c0*/  STG.E.64 desc[UR36][R16.64], R2 ;  /* 0x0000000210007986 */ /* 0x0001e2000c101b24 */
[----:B------:R-:W-:Y:S05]  /*44d0*/  BRA `(.L_x_31325) ;  /* 0x0000000000047947 */ /* 0x000fea0003800000 */
.L_x_31351:
[----:B------:R0:W-:Y:S02]  /*44e0*/  STG.E desc[UR36][R16.64], R2 ;  /* 0x0000000210007986 */ /* 0x0001e4000c101924 */
.L_x_31325:
[----:B------:R-:W-:-:S04]  /*44f0*/  IMAD R18, R18, 0x200, R23 ;  /* 0x0000020012127824 */ /* 0x000fc800078e0217 */
[----:B------:R-:W-:-:S07]  /*4500*/  VIADD R19, R18, 0x80 ;  /* 0x0000008012137836 */ /* 0x000fce0000000000 */
.L_x_31252:
[----:B------:R-:W-:Y:S05]  /*4510*/  BSYNC B6 ;  /* 0x0000000000067941 */ /* 0x000fea0003800000 */
.L_x_31251:
        /* <DEDUP_REMOVED lines=358> */
.L_x_31356:
        /* <DEDUP_REMOVED lines=22> */
.L_x_31360:
[----:B------:R-:W2:Y:S02]  /*5ce0*/  LDG.E.U8 R2, desc[UR36][R2.64] ;  /* 0x0000002402027981 */ /* 0x000ea4000c1e1100 */
[----:B--2---:R-:W-:-:S04]  /*5cf0*/  ISETP.NE.AND P0, PT, R2, RZ, PT ;  /* 0x000000ff0200720c */ /* 0x004fc80003f05270 */
[----:B------:R-:W-:Y:S01]  /*5d00*/  P2R R22, PR, RZ, 0x1 ;  /* 0x00000001ff167803 */ /* 0x000fe20000000000 */
[----:B------:R-:W-:Y:S08]  /*5d10*/  BRA `(.L_x_31362) ;  /* 0x0000000c00c47947 */ /* 0x000ff00003800000 */
.L_x_31359:
        /* <DEDUP_REMOVED lines=11> */
.L_x_31364:
[----:B------:R-:W2:Y:S02]  /*5dd0*/  LDG.E R2, desc[UR36][R2.64] ;  /* 0x0000002402027981 */ /* 0x000ea4000c1e1900 */
[----:B--2---:R-:W-:-:S04]  /*5de0*/  ISETP.NE.AND P0, PT, R2, RZ, PT ;  /* 0x000000ff0200720c */ /* 0x004fc80003f05270 */
[----:B------:R-:W-:Y:S01]  /*5df0*/  P2R R22, PR, RZ, 0x1 ;  /* 0x00000001ff167803 */ /* 0x000fe20000000000 */
[----:B------:R-:W-:Y:S08]  /*5e00*/  BRA `(.L_x_31362) ;  /* 0x0000000c00887947 */ /* 0x000ff00003800000 */
.L_x_31363:
[----:B------:R-:W2:Y:S02]  /*5e10*/  LDG.E.U16 R2, desc[UR36][R2.64] ;  /* 0x0000002402027981 */ /* 0x000ea4000c1e1500 */
[----:B--2---:R-:W-:-:S04]  /*5e20*/  ISETP.NE.AND P0, PT, R2, RZ, PT ;  /* 0x000000ff0200720c */ /* 0x004fc80003f05270 */
[----:B------:R-:W-:Y:S01]  /*5e30*/  P2R R22, PR, RZ, 0x1 ;  /* 0x00000001ff167803 */ /* 0x000fe20000000000 */
[----:B------:R-:W-:Y:S08]  /*5e40*/  BRA `(.L_x_31362) ;  /* 0x0000000c00787947 */ /* 0x000ff00003800000 */
.L_x_31358:
        /* <DEDUP_REMOVED lines=10> */
.L_x_31366:
[----:B------:R-:W2:Y:S02]  /*5ef0*/  LDG.E.U16 R0, desc[UR36][R2.64] ;  /* 0x0000002402007981 */ /* 0x000ea4000c1e1500 */
[----:B--2---:R-:W-:-:S05]  /*5f00*/  HADD2.F32 R0, -RZ, R0.H0_H0 ;  /* 0x20000000ff007230 */ /* 0x004fca0000004100 */
[----:B------:R-:W-:-:S04]  /*5f10*/  FSETP.NEU.FTZ.AND P0, PT, R0, RZ, PT ;  /* 0x000000ff0000720b */ /* 0x000fc80003f1d000 */
[----:B------:R-:W-:Y:S01]  /*5f20*/  P2R R22, PR, RZ, 0x1 ;  /* 0x00000001ff167803 */ /* 0x000fe20000000000 */
[----:B------:R-:W-:Y:S08]  /*5f30*/  BRA `(.L_x_31362) ;  /* 0x0000000c003c7947 */ /* 0x000ff00003800000 */
.L_x_31365:
        /* <DEDUP_REMOVED lines=12> */
.L_x_31368:
        /* <DEDUP_REMOVED lines=11> */
.L_x_31367:
[----:B------:R-:W2:Y:S02]  /*60b0*/  LDG.E.64 R2, desc[UR36][R2.64] ;  /* 0x0000002402027981 */ /* 0x000ea4000c1e1b00 */
[----:B--2---:R-:W-:-:S06]  /*60c0*/  DSETP.NEU.AND P0, PT, R2, RZ, PT ;  /* 0x000000ff0200722a */ /* 0x004fcc0003f0d000 */
[----:B------:R-:W-:Y:S01]  /*60d0*/  P2R R22, PR, RZ, 0x1 ;  /* 0x00000001ff167803 */ /* 0x000fe20000000000 */
[----:B------:R-:W-:Y:S07]  /*60e0*/  BRA `(.L_x_31362) ;  /* 0x0000000800d07947 */ /* 0x000fee0003800000 */
.L_x_31357:
        /* <DEDUP_REMOVED lines=12> */
.L_x_31371:
[----:B------:R-:W2:Y:S02]  /*61b0*/  LDG.E.128 R4, desc[UR36][R2.64] ;  /* 0x0000002402047981 */ /* 0x000ea4000c1e1d00 */
[----:B--2---:R-:W-:-:S06]  /*61c0*/  DSETP.NEU.AND P0, PT, R6, RZ, PT ;  /* 0x000000ff0600722a */ /* 0x004fcc0003f0d000 */
[----:B------:R-:W-:-:S06]  /*61d0*/  DSETP.NEU.OR P0, PT, R4, RZ, P0 ;  /* 0x000000ff0400722a */ /* 0x000fcc000070d400 */
[----:B------:R-:W-:Y:S01]  /*61e0*/  P2R R22, PR, RZ, 0x1 ;  /* 0x00000001ff167803 */ /* 0x000fe20000000000 */
[----:B------:R-:W-:Y:S07]  /*61f0*/  BRA `(.L_x_31362) ;  /* 0x00000008008c7947 */ /* 0x000fee0003800000 */
.L_x_31370:
        /* <DEDUP_REMOVED lines=28> */
.L_x_31373:
        /* <DEDUP_REMOVED lines=15> */
.L_x_31372:
[----:B------:R-:W2:Y:S02]  /*64b0*/  LDG.E.U16 R0, desc[UR36][R2.64] ;  /* 0x0000002402007981 */ /* 0x000ea4000c1e1500 */
[----:B--2---:R-:W-:-:S05]  /*64c0*/  IMAD.U32 R0, R0, 0x10000, RZ ;  /* 0x0001000000007824 */ /* 0x004fca00078e00ff */
[----:B------:R-:W-:-:S04]  /*64d0*/  FSETP.NEU.FTZ.AND P0, PT, R0, RZ, PT ;  /* 0x000000ff0000720b */ /* 0x000fc80003f1d000 */
[----:B------:R-:W-:Y:S01]  /*64e0*/  P2R R22, PR, RZ, 0x1 ;  /* 0x00000001ff167803 */ /* 0x000fe20000000000 */
[----:B------:R-:W-:Y:S08]  /*64f0*/  BRA `(.L_x_31362) ;  /* 0x0000000400cc7947 */ /* 0x000ff00003800000 */
.L_x_31369:
        /* <DEDUP_REMOVED lines=12> */
.L_x_31376:
        /* <DEDUP_REMOVED lines=21> */
.L_x_31380:
[----:B------:R-:W-:Y:S05]  /*6710*/  BSYNC B1 ;  /* 0x0000000000017941 */ /* 0x000fea0003800000 */
.L_x_31379:
[----:B------:R-:W-:Y:S01]  /*6720*/  LEA R3, R0, 0x3b800000, 0x17 ;  /* 0x3b80000000037811 */ /* 0x000fe200078eb8ff */
[----:B------:R-:W-:-:S05]  /*6730*/  IMAD.SHL.U32 R0, R2, 0x100000, RZ ;  /* 0x0010000002007824 */ /* 0x000fca00078e00ff */
[----:B------:R-:W-:-:S07]  /*6740*/  LOP3.LUT R0, R3, R0, R4, 0xfe, !PT ;  /* 0x0000000003007212 */ /* 0x000fce00078efe04 */
.L_x_31378:
[----:B------:R-:W-:Y:S05]  /*6750*/  BSYNC B0 ;  /* 0x0000000000007941 */ /* 0x000fea0003800000 */
.L_x_31377:
[----:B------:R-:W-:-:S04]  /*6760*/  FSETP.NEU.FTZ.AND P0, PT, R0, RZ, PT ;  /* 0x000000ff0000720b */ /* 0x000fc80003f1d000 */
[----:B------:R-:W-:Y:S01]  /*6770*/  P2R R22, PR, RZ, 0x1 ;  /* 0x00000001ff167803 */ /* 0x000fe20000000000 */
[----:B------:R-:W-:Y:S08]  /*6780*/  BRA `(.L_x_31362) ;  /* 0x0000000400287947 */ /* 0x000ff00003800000 */
.L_x_31375:
        /* <DEDUP_REMOVED lines=21> */
.L_x_31384:
[----:B------:R-:W-:Y:S05]  /*68e0*/  BSYNC B1 ;  /* 0x0000000000017941 */ /* 0x000fea0003800000 */
.L_x_31383:
[----:B------:R-:W-:Y:S01]  /*68f0*/  LEA R3, R0, 0x37800000, 0x17 ;  /* 0x3780000000037811 */ /* 0x000fe200078eb8ff */
[----:B------:R-:W-:-:S05]  /*6900*/  IMAD.SHL.U32 R0, R2, 0x200000, RZ ;  /* 0x0020000002007824 */ /* 0x000fca00078e00ff */
[----:B------:R-:W-:-:S07]  /*6910*/  LOP3.LUT R0, R3, R0, R4, 0xfe, !PT ;  /* 0x0000000003007212 */ /* 0x000fce00078efe04 */
.L_x_31382:
[----:B------:R-:W-:Y:S05]  /*6920*/  BSYNC B0 ;  /* 0x0000000000007941 */ /* 0x000fea0003800000 */
.L_x_31381:
[----:B------:R-:W-:-:S04]  /*6930*/  FSETP.NEU.FTZ.AND P0, PT, R0, RZ, PT ;  /* 0x000000ff0000720b */ /* 0x000fc80003f1d000 */
[----:B------:R-:W-:Y:S01]  /*6940*/  P2R R22, PR, RZ, 0x1 ;  /* 0x00000001ff167803 */ /* 0x000fe20000000000 */
[----:B------:R-:W-:Y:S08]  /*6950*/  BRA `(.L_x_31362) ;  /* 0x0000000000b47947 */ /* 0x000ff00003800000 */
.L_x_31374:
        /* <DEDUP_REMOVED lines=14> */
.L_x_31388:
[----:B------:R-:W-:Y:S05]  /*6a40*/  BSYNC B0 ;  /* 0x0000000000007941 */ /* 0x000fea0003800000 */
.L_x_31387:
[----:B------:R-:W-:-:S04]  /*6a50*/  FSETP.NEU.FTZ.AND P0, PT, R0, RZ, PT ;  /* 0x000000ff0000720b */ /* 0x000fc80003f1d000 */
[----:B------:R-:W-:Y:S01]  /*6a60*/  P2R R22, PR, RZ, 0x1 ;  /* 0x00000001ff167803 */ /* 0x000fe20000000000 */
[----:B------:R-:W-:Y:S08]  /*6a70*/  BRA `(.L_x_31362) ;  /* 0x00000000006c7947 */ /* 0x000ff00003800000 */
.L_x_31361:
        /* <DEDUP_REMOVED lines=16> */
.L_x_31389:
[----:B------:R-:W-:-:S04]  /*6b80*/  PLOP3.LUT P0, PT, PT, PT, PT, 0x8, 0x0 ;  /* 0x000000000000781c */ /* 0x000fc80003f0e170 */
[----:B------:R-:W-:Y:S01]  /*6b90*/  P2R R22, PR, RZ, 0x1 ;  /* 0x00000001ff167803 */ /* 0x000fe20000000000 */
[----:B------:R-:W-:Y:S08]  /*6ba0*/  BRA `(.L_x_31362) ;  /* 0x0000000000207947 */ /* 0x000ff00003800000 */
.L_x_31386:
[----:B------:R-:W2:Y:S02]  /*6bb0*/  LDG.E.64 R2, desc[UR36][R2.64] ;  /* 0x0000002402027981 */ /* 0x000ea4000c1e1b00 */
[----:B--2---:R-:W-:-:S04]  /*6bc0*/  ISETP.NE.U32.AND P0, PT, R2, RZ, PT ;  /* 0x000000ff0200720c */ /* 0x004fc80003f05070 */
[----:B------:R-:W-:-:S04]  /*6bd0*/  ISETP.NE.AND.EX P0, PT, R3, RZ, PT, P0 ;  /* 0x000000ff0300720c */ /* 0x000fc80003f05300 */
[----:B------:R-:W-:Y:S01]  /*6be0*/  P2R R22, PR, RZ, 0x1 ;  /* 0x00000001ff167803 */ /* 0x000fe20000000000 */
[----:B------:R-:W-:Y:S08]  /*6bf0*/  BRA `(.L_x_31362) ;  /* 0x00000000000c7947 */ /* 0x000ff00003800000 */
.L_x_31385:
[----:B------:R-:W2:Y:S02]  /*6c00*/  LDG.E R2, desc[UR36][R2.64] ;  /* 0x0000002402027981 */ /* 0x000ea4000c1e1900 */
[----:B--2---:R-:W-:-:S04]  /*6c10*/  ISETP.NE.AND P0, PT, R2, RZ, PT ;  /* 0x000000ff0200720c */ /* 0x004fc80003f05270 */
[----:B------:R-:W-:-:S09]  /*6c20*/  P2R R22, PR, RZ, 0x1 ;  /* 0x00000001ff167803 */ /* 0x000fd20000000000 */
.L_x_31362:
        /* <DEDUP_REMOVED lines=18> */
.L_x_31393:
[----:B------:R-:W2:Y:S02]  /*6d50*/  LDG.E.U8 R2, desc[UR36][R2.64] ;  /* 0x0000002402027981 */ /* 0x000ea4000c1e1100 */
[----:B--2---:R-:W-:Y:S01]  /*6d60*/  ISETP.NE.AND P0, PT, R2, RZ, PT ;  /* 0x000000ff0200720c */ /* 0x004fe20003f05270 */
[----:B------:R-:W-:-:S12]  /*6d70*/  BRA `(.L_x_31395) ;  /* 0x0000000c00747947 */ /* 0x000fd80003800000 */
.L_x_31392:
        /* <DEDUP_REMOVED lines=10> */
.L_x_31397:
[----:B------:R-:W2:Y:S02]  /*6e20*/  LDG.E R2, desc[UR36][R2.64] ;  /* 0x0000002402027981 */ /* 0x000ea4000c1e1900 */
[----:B--2---:R-:W-:Y:S01]  /*6e30*/  ISETP.NE.AND P0, PT, R2, RZ, PT ;  /* 0x000000ff0200720c */ /* 0x004fe20003f05270 */
[----:B------:R-:W-:-:S12]  /*6e40*/  BRA `(.L_x_31395) ;  /* 0x0000000c00407947 */ /* 0x000fd80003800000 */
.L_x_31396:
[----:B------:R-:W2:Y:S02]  /*6e50*/  LDG.E.U16 R2, desc[UR36][R2.64] ;  /* 0x0000002402027981 */ /* 0x000ea4000c1e1500 */
[----:B--2---:R-:W-:Y:S01]  /*6e60*/  ISETP.NE.AND P0, PT, R2, RZ, PT ;  /* 0x000000ff0200720c */ /* 0x004fe20003f05270 */
[----:B------:R-:W-:-:S12]  /*6e70*/  BRA `(.L_x_31395) ;  /* 0x0000000c00347947 */ /* 0x000fd80003800000 */
.L_x_31391:
        /* <DEDUP_REMOVED lines=9> */
.L_x_31399:
[----:B------:R-:W2:Y:S02]  /*6f10*/  LDG.E.U16 R0, desc[UR36][R2.64] ;  /* 0x0000002402007981 */ /* 0x000ea4000c1e1500 */
[----:B--2---:R-:W-:-:S05]  /*6f20*/  HADD2.F32 R0, -RZ, R0.H0_H0 ;  /* 0x20000000ff007230 */ /* 0x004fca0000004100 */
[----:B------:R-:W-:Y:S01]  /*6f30*/  FSETP.NEU.FTZ.AND P0, PT, R0, RZ, PT ;  /* 0x000000ff0000720b */ /* 0x000fe20003f1d000 */
[----:B------:R-:W-:-:S12]  /*6f40*/  BRA `(.L_x_31395) ;  /* 0x0000000c00007947 */ /* 0x000fd80003800000 */
.L_x_31398:
        /* <DEDUP_REMOVED lines=11> */
.L_x_31401:
        /* <DEDUP_REMOVED lines=10> */
.L_x_31400:
[----:B------:R-:W2:Y:S02]  /*70a0*/  LDG.E.64 R2, desc[UR36][R2.64] ;  /* 0x0000002402027981 */ /* 0x000ea4000c1e1b00 */
[----:B--2---:R-:W-:Y:S01]  /*70b0*/  DSETP.NEU.AND P0, PT, R2, RZ, PT ;  /* 0x000000ff0200722a */ /* 0x004fe20003f0d000 */
[----:B------:R-:W-:-:S13]  /*70c0*/  BRA `(.L_x_31395) ;  /* 0x0000000800a07947 */ /* 0x000fda0003800000 */
.L_x_31390:
        /* <DEDUP_REMOVED lines=11> */
.L_x_31404:
[----:B------:R-:W2:Y:S02]  /*7180*/  LDG.E.128 R4, desc[UR36][R2.64] ;  /* 0x0000002402047981 */ /* 0x000ea4000c1e1d00 */
[----:B--2---:R-:W-:-:S06]  /*7190*/  DSETP.NEU.AND P0, PT, R6, RZ, PT ;  /* 0x000000ff0600722a */ /* 0x004fcc0003f0d000 */
[----:B------:R-:W-:Y:S01]  /*71a0*/  DSETP.NEU.OR P0, PT, R4, RZ, P0 ;  /* 0x000000ff0400722a */ /* 0x000fe2000070d400 */
[----:B------:R-:W-:-:S13]  /*71b0*/  BRA `(.L_x_31395) ;  /* 0x0000000800647947 */ /* 0x000fda0003800000 */
.L_x_31403:
        /* <DEDUP_REMOVED lines=27> */
.L_x_31406:
        /* <DEDUP_REMOVED lines=14> */
.L_x_31405:
[----:B------:R-:W2:Y:S02]  /*7450*/  LDG.E.U16 R0, desc[UR36][R2.64] ;  /* 0x0000002402007981 */ /* 0x000ea4000c1e1500 */
[----:B--2---:R-:W-:-:S05]  /*7460*/  IMAD.U32 R0, R0, 0x10000, RZ ;  /* 0x0001000000007824 */ /* 0x004fca00078e00ff */
[----:B------:R-:W-:Y:S01]  /*7470*/  FSETP.NEU.FTZ.AND P0, PT, R0, RZ, PT ;  /* 0x000000ff0000720b */ /* 0x000fe20003f1d000 */
[----:B------:R-:W-:-:S12]  /*7480*/  BRA `(.L_x_31395) ;  /* 0x0000000400b07947 */ /* 0x000fd80003800000 */
.L_x_31402:
        /* <DEDUP_REMOVED lines=11> */
.L_x_31409:
        /* <DEDUP_REMOVED lines=21> */
.L_x_31413:
[----:B------:R-:W-:Y:S05]  /*7690*/  BSYNC B1 ;  /* 0x0000000000017941 */ /* 0x000fea0003800000 */
.L_x_31412:
[----:B------:R-:W-:Y:S01]  /*76a0*/  LEA R3, R0, 0x3b800000, 0x17 ;  /* 0x3b80000000037811 */ /* 0x000fe200078eb8ff */
[----:B------:R-:W-:-:S05]  /*76b0*/  IMAD.SHL.U32 R0, R2, 0x100000, RZ ;  /* 0x0010000002007824 */ /* 0x000fca00078e00ff */
[----:B------:R-:W-:-:S07]  /*76c0*/  LOP3.LUT R0, R3, R0, R4, 0xfe, !PT ;  /* 0x0000000003007212 */ /* 0x000fce00078efe04 */
.L_x_31411:
[----:B------:R-:W-:Y:S05]  /*76d0*/  BSYNC B0 ;  /* 0x0000000000007941 */ /* 0x000fea0003800000 */
.L_x_31410:
[----:B------:R-:W-:Y:S01]  /*76e0*/  FSETP.NEU.FTZ.AND P0, PT, R0, RZ, PT ;  /* 0x000000ff0000720b */ /* 0x000fe20003f1d000 */
[----:B------:R-:W-:-:S12]  /*76f0*/  BRA `(.L_x_31395) ;  /* 0x0000000400147947 */ /* 0x000fd80003800000 */
.L_x_31408:
        /* <DEDUP_REMOVED lines=21> */
.L_x_31417:
[----:B------:R-:W-:Y:S05]  /*7850*/  BSYNC B1 ;  /* 0x0000000000017941 */ /* 0x000fea0003800000 */
.L_x_31416:
[----:B------:R-:W-:Y:S01]  /*7860*/  LEA R3, R0, 0x37800000, 0x17 ;  /* 0x3780000000037811 */ /* 0x000fe200078eb8ff */
[----:B------:R-:W-:-:S05]  /*7870*/  IMAD.SHL.U32 R0, R2, 0x200000, RZ ;  /* 0x0020000002007824 */ /* 0x000fca00078e00ff */
[----:B------:R-:W-:-:S07]  /*7880*/  LOP3.LUT R0, R3, R0, R4, 0xfe, !PT ;  /* 0x0000000003007212 */ /* 0x000fce00078efe04 */
.L_x_31415:
[----:B------:R-:W-:Y:S05]  /*7890*/  BSYNC B0 ;  /* 0x0000000000007941 */ /* 0x000fea0003800000 */
.L_x_31414:
[----:B------:R-:W-:Y:S01]  /*78a0*/  FSETP.NEU.FTZ.AND P0, PT, R0, RZ, PT ;  /* 0x000000ff0000720b */ /* 0x000fe20003f1d000 */
[----:B------:R-:W-:-:S12]  /*78b0*/  BRA `(.L_x_31395) ;  /* 0x0000000000a47947 */ /* 0x000fd80003800000 */
.L_x_31407:
        /* <DEDUP_REMOVED lines=14> */
.L_x_31421:
[----:B------:R-:W-:Y:S05]  /*79a0*/  BSYNC B0 ;  /* 0x0000000000007941 */ /* 0x000fea0003800000 */
.L_x_31420:
[----:B------:R-:W-:Y:S01]  /*79b0*/  FSETP.NEU.FTZ.AND P0, PT, R0, RZ, PT ;  /* 0x000000ff0000720b */ /* 0x000fe20003f1d000 */
[----:B------:R-:W-:-:S12]  /*79c0*/  BRA `(.L_x_31395) ;  /* 0x0000000000607947 */ /* 0x000fd80003800000 */
.L_x_31394:
        /* <DEDUP_REMOVED lines=16> */
.L_x_31422:
[----:B------:R-:W-:Y:S01]  /*7ad0*/  PLOP3.LUT P0, PT, PT, PT, PT, 0x8, 0x0 ;  /* 0x000000000000781c */ /* 0x000fe20003f0e170 */
[----:B------:R-:W-:-:S12]  /*7ae0*/  BRA `(.L_x_31395) ;  /* 0x0000000000187947 */ /* 0x000fd80003800000 */
.L_x_31419:
[----:B------:R-:W2:Y:S02]  /*7af0*/  LDG.E.64 R2, desc[UR36][R2.64] ;  /* 0x0000002402027981 */ /* 0x000ea4000c1e1b00 */
[----:B--2---:R-:W-:-:S04]  /*7b00*/  ISETP.NE.U32.AND P0, PT, R2, RZ, PT ;  /* 0x000000ff0200720c */ /* 0x004fc80003f05070 */
[----:B------:R-:W-:Y:S01]  /*7b10*/  ISETP.NE.AND.EX P0, PT, R3, RZ, PT, P0 ;  /* 0x000000ff0300720c */ /* 0x000fe20003f05300 */
[----:B------:R-:W-:-:S12]  /*7b20*/  BRA `(.L_x_31395) ;  /* 0x0000000000087947 */ /* 0x000fd80003800000 */
.L_x_31418:
[----:B------:R-:W2:Y:S02]  /*7b30*/  LDG.E R2, desc[UR36][R2.64] ;  /* 0x0000002402027981 */ /* 0x000ea4000c1e1900 */
[----:B--2---:R-:W-:-:S13]  /*7b40*/  ISETP.NE.AND P0, PT, R2, RZ, PT ;  /* 0x000000ff0200720c */ /* 0x004fda0003f05270 */
.L_x_31395:
        /* <DEDUP_REMOVED lines=17> */
.L_x_31426:
[----:B------:R0:W-:Y:S01]  /*7c60*/  STG.E.U8 desc[UR36][R16.64], R2 ;  /* 0x0000000210007986 */ /* 0x0001e2000c101124 */
[----:B------:R-:W-:Y:S05]  /*7c70*/  BRA `(.L_x_31428) ;  /* 0x0000000c00487947 */ /* 0x000fea0003800000 */
.L_x_31425:
        /* <DEDUP_REMOVED lines=9> */
.L_x_31430:
[----:B------:R3:W-:Y:S01]  /*7d10*/  STG.E desc[UR36][R16.64], R2 ;  /* 0x0000000210007986 */ /* 0x0007e2000c101924 */
[----:B------:R-:W-:Y:S05]  /*7d20*/  BRA `(.L_x_31428) ;  /* 0x0000000c001c7947 */ /* 0x000fea0003800000 */
.L_x_31429:
[----:B------:R2:W-:Y:S01]  /*7d30*/  STG.E.U16 desc[UR36][R16.64], R2 ;  /* 0x0000000210007986 */ /* 0x0005e2000c101524 */
[----:B------:R-:W-:Y:S05]  /*7d40*/  BRA `(.L_x_31428) ;  /* 0x0000000c00147947 */ /* 0x000fea0003800000 */
.L_x_31424:
        /* <DEDUP_REMOVED lines=9> */
.L_x_31432:
[----:B------:R-:W-:-:S04]  /*7de0*/  I2FP.F32.U32 R0, R2 ;  /* 0x0000000200007245 */ /* 0x000fc80000201000 */
[----:B------:R-:W-:-:S05]  /*7df0*/  F2FP.F16.F32.PACK_AB R0, RZ, R0 ;  /* 0x00000000ff00723e */ /* 0x000fca00000000ff */
[----:B------:R0:W-:Y:S01]  /*7e00*/  STG.E.U16 desc[UR36][R16.64], R0 ;  /* 0x0000000010007986 */ /* 0x0001e2000c101524 */
[----:B------:R-:W-:Y:S05]  /*7e10*/  BRA `(.L_x_31428) ;  /* 0x0000000800e07947 */ /* 0x000fea0003800000 */
.L_x_31431:
        /* <DEDUP_REMOVED lines=10> */
.L_x_31434:
[----:B------:R-:W-:-:S04]  /*7ec0*/  I2FP.F32.U32 R2, R2 ;  /* 0x0000000200027245 */ /* 0x000fc80000201000 */
[----:B------:R-:W-:-:S04]  /*7ed0*/  F2FP.F16.F32.PACK_AB R3, RZ, R2 ;  /* 0x00000002ff03723e */ /* 0x000fc800000000ff */
[----:B------:R-:W-:-:S05]  /*7ee0*/  PRMT R3, R3, 0x5410, RZ ;  /* 0x0000541003037816 */ /* 0x000fca00000000ff */
[----:B------:R0:W-:Y:S01]  /*7ef0*/  STG.E desc[UR36][R16.64], R3 ;  /* 0x0000000310007986 */ /* 0x0001e2000c101924 */
[----:B------:R-:W-:Y:S05]  /*7f00*/  BRA `(.L_x_31428) ;  /* 0x0000000800a47947 */ /* 0x000fea0003800000 */
.L_x_31433:
[----:B------:R-:W0:Y:S02]  /*7f10*/  I2F.F64.U32 R2, R2 ;  /* 0x0000000200027312 */ /* 0x000e240000201800 */
[----:B0-----:R0:W-:Y:S01]  /*7f20*/  STG.E.64 desc[UR36][R16.64], R2 ;  /* 0x0000000210007986 */ /* 0x0011e2000c101b24 */
[----:B------:R-:W-:Y:S05]  /*7f30*/  BRA `(.L_x_31428) ;  /* 0x0000000800987947 */ /* 0x000fea0003800000 */
.L_x_31423:
        /* <DEDUP_REMOVED lines=10> */
.L_x_31437:
[----:B------:R-:W0:Y:S01]  /*7fe0*/  I2F.F64.U32 R4, R2 ;  /* 0x0000000200047312 */ /* 0x000e220000201800 */
[----:B------:R-:W-:-:S05]  /*7ff0*/  CS2R R6, SRZ ;  /* 0x0000000000067805 */ /* 0x000fca000001ff00 */
[----:B0-----:R0:W-:Y:S01]  /*8000*/  STG.E.128 desc[UR36][R16.64], R4 ;  /* 0x0000000410007986 */ /* 0x0011e2000c101d24 */
[----:B------:R-:W-:Y:S05]  /*8010*/  BRA `(.L_x_31428) ;  /* 0x0000000800607947 */ /* 0x000fea0003800000 */
.L_x_31436:
        /* <DEDUP_REMOVED lines=21> */
.L_x_31441:
[----:B------:R-:W-:Y:S05]  /*8170*/  BSYNC B0 ;  /* 0x0000000000007941 */ /* 0x000fea0003800000 */
.L_x_31440:
[----:B------:R-:W-:-:S05]  /*8180*/  LOP3.LUT R3, R0, R3, RZ, 0xfc, !PT ;  /* 0x0000000300037212 */ /* 0x000fca00078efcff */
[----:B------:R0:W-:Y:S01]  /*8190*/  STG.E.U8 desc[UR36][R16.64], R3 ;  /* 0x0000000310007986 */ /* 0x0001e2000c101124 */
[----:B------:R-:W-:Y:S05]  /*81a0*/  BRA `(.L_x_31428) ;  /* 0x0000000400fc7947 */ /* 0x000fea0003800000 */
.L_x_31439:
        /* <DEDUP_REMOVED lines=13> */
.L_x_31443:
[----:B------:R-:W-:Y:S01]  /*8280*/  IMAD.MOV.U32 R0, RZ, RZ, 0x7f ;  /* 0x0000007fff007424 */ /* 0x000fe200078e00ff */
[----:B------:R-:W-:-:S04]  /*8290*/  ISETP.GT.U32.AND P0, PT, R2, 0x7f800000, PT ;  /* 0x7f8000000200780c */ /* 0x000fc80003f04070 */
[----:B------:R-:W-:-:S09]  /*82a0*/  SEL R0, R0, 0x7c, P0 ;  /* 0x0000007c00007807 */ /* 0x000fd20000000000 */
.L_x_31444:
[----:B------:R-:W-:Y:S05]  /*82b0*/  BSYNC B0 ;  /* 0x0000000000007941 */ /* 0x000fea0003800000 */
.L_x_31442:
[----:B------:R-:W-:-:S04]  /*82c0*/  LOP3.LUT R2, R3, 0x80000000, RZ, 0xc0, !PT ;  /* 0x8000000003027812 */ /* 0x000fc800078ec0ff */
[----:B------:R-:W-:-:S04]  /*82d0*/  SHF.R.U32.HI R3, RZ, 0x18, R2 ;  /* 0x00000018ff037819 */ /* 0x000fc80000011602 */
[----:B------:R-:W-:-:S05]  /*82e0*/  LOP3.LUT R3, R0, R3, RZ, 0xfc, !PT ;  /* 0x0000000300037212 */ /* 0x000fca00078efcff */
[----:B------:R0:W-:Y:S01]  /*82f0*/  STG.E.U8 desc[UR36][R16.64], R3 ;  /* 0x0000000310007986 */ /* 0x0001e2000c101124 */
[----:B------:R-:W-:Y:S05]  /*8300*/  BRA `(.L_x_31428) ;  /* 0x0000000400a47947 */ /* 0x000fea0003800000 */
.L_x_31438:
[----:B------:R-:W-:-:S04]  /*8310*/  I2FP.F32.U32 R0, R2 ;  /* 0x0000000200007245 */ /* 0x000fc80000201000 */
[----:B------:R-:W-:-:S05]  /*8320*/  F2FP.BF16.F32.PACK_AB R0, RZ, R0 ;  /* 0x00000000ff00723e */ /* 0x000fca00000010ff */
[----:B------:R0:W-:Y:S01]  /*8330*/  STG.E.U16 desc[UR36][R16.64], R0 ;  /* 0x0000000010007986 */ /* 0x0001e2000c101524 */
[----:B------:R-:W-:Y:S05]  /*8340*/  BRA `(.L_x_31428) ;  /* 0x0000000400947947 */ /* 0x000fea0003800000 */
.L_x_31435:
        /* <DEDUP_REMOVED lines=10> */
.L_x_31447:
        /* <DEDUP_REMOVED lines=17> */
.L_x_31450:
[----:B------:R-:W-:-:S04]  /*8500*/  LOP3.LUT R2, R3, 0x80000000, RZ, 0xc0, !PT ;  /* 0x8000000003027812 */ /* 0x000fc800078ec0ff */
[----:B------:R-:W-:-:S04]  /*8510*/  SHF.R.U32.HI R3, RZ, 0x18, R2 ;  /* 0x00000018ff037819 */ /* 0x000fc80000011602 */
[----:B------:R-:W-:-:S04]  /*8520*/  LOP3.LUT R0, R0, R3, RZ, 0xfc, !PT ;  /* 0x0000000300007212 */ /* 0x000fc800078efcff */
[----:B------:R-:W-:-:S07]  /*8530*/  PRMT R8, R0, 0x7610, R8 ;  /* 0x0000761000087816 */ /* 0x000fce0000000008 */
.L_x_31449:
[----:B------:R-:W-:Y:S05]  /*8540*/  BSYNC B0 ;  /* 0x0000000000007941 */ /* 0x000fea0003800000 */
.L_x_31448:
[----:B------:R0:W-:Y:S01]  /*8550*/  STG.E.U8 desc[UR36][R16.64], R8 ;  /* 0x0000000810007986 */ /* 0x0001e2000c101124 */
[----:B------:R-:W-:Y:S05]  /*8560*/  BRA `(.L_x_31428) ;  /* 0x00000004000c7947 */ /* 0x000fea0003800000 */
.L_x_31446:
        /* <DEDUP_REMOVED lines=17> */
.L_x_31453:
[----:B------:R-:W-:-:S04]  /*8680*/  LOP3.LUT R2, R3, 0x80000000, RZ, 0xc0, !PT ;  /* 0x8000000003027812 */ /* 0x000fc800078ec0ff */
[----:B------:R-:W-:-:S04]  /*8690*/  SHF.R.U32.HI R3, RZ, 0x18, R2 ;  /* 0x00000018ff037819 */ /* 0x000fc80000011602 */
[----:B------:R-:W-:-:S04]  /*86a0*/  LOP3.LUT R0, R0, R3, RZ, 0xfc, !PT ;  /* 0x0000000300007212 */ /* 0x000fc800078efcff */
[----:B------:R-:W-:-:S07]  /*86b0*/  PRMT R8, R0, 0x7610, R8 ;  /* 0x0000761000087816 */ /* 0x000fce0000000008 */
.L_x_31452:
[----:B------:R-:W-:Y:S05]  /*86c0*/  BSYNC B0 ;  /* 0x0000000000007941 */ /* 0x000fea0003800000 */
.L_x_31451:
[----:B------:R0:W-:Y:S01]  /*86d0*/  STG.E.U8 desc[UR36][R16.64], R8 ;  /* 0x0000000810007986 */ /* 0x0001e2000c101124 */
[----:B------:R-:W-:Y:S05]  /*86e0*/  BRA `(.L_x_31428) ;  /* 0x0000000000ac7947 */ /* 0x000fea0003800000 */
.L_x_31445:
        /* <DEDUP_REMOVED lines=22> */
.L_x_31427:
        /* <DEDUP_REMOVED lines=16> */
.L_x_31456:
[----:B------:R-:W-:Y:S05]  /*8950*/  BRA `(.L_x_31428) ;  /* 0x0000000000107947 */ /* 0x000fea0003800000 */
.L_x_31455:
[----:B------:R-:W-:-:S05]  /*8960*/  IMAD.MOV.U32 R3, RZ, RZ, RZ ;  /* 0x000000ffff037224 */ /* 0x000fca00078e00ff */
[----:B------:R0:W-:Y:S01]  /*8970*/  STG.E.64 desc[UR36][R16.64], R2 ;  /* 0x0000000210007986 */ /* 0x0001e2000c101b24 */
[----:B------:R-:W-:Y:S05]  /*8980*/  BRA `(.L_x_31428) ;  /* 0x0000000000047947 */ /* 0x000fea0003800000 */
.L_x_31454:
[----:B------:R0:W-:Y:S02]  /*8990*/  STG.E desc[UR36][R16.64], R2 ;  /* 0x0000000210007986 */ /* 0x0001e4000c101924 */
.L_x_31428:
[----:B------:R-:W-:-:S07]  /*89a0*/  VIADD R19, R19, 0x80 ;  /* 0x0000008013137836 */ /* 0x000fce0000000000 */
.L_x_31355:
[----:B------:R-:W-:Y:S05]  /*89b0*/  BSYNC B6 ;  /* 0x0000000000067941 */ /* 0x000fea0003800000 */
.L_x_31354:
        /* <DEDUP_REMOVED lines=358> */
.L_x_31459:
        /* <DEDUP_REMOVED lines=22> */
.L_x_31463:
[----:B------:R-:W2:Y:S02]  /*a180*/  LDG.E.U8 R2, desc[UR36][R2.64] ;  /* 0x0000002402027981 */ /* 0x000ea4000c1e1100 */
[----:B--2---:R-:W-:-:S04]  /*a190*/  ISETP.NE.AND P0, PT, R2, RZ, PT ;  /* 0x000000ff0200720c */ /* 0x004fc80003f05270 */
[----:B------:R-:W-:Y:S01]  /*a1a0*/  P2R R22, PR, RZ, 0x1 ;  /* 0x00000001ff167803 */ /* 0x000fe20000000000 */
[----:B------:R-:W-:Y:S08]  /*a1b0*/  BRA `(.L_x_31465) ;  /* 0x0000000c00c47947 */ /* 0x000ff00003800000 */
.L_x_31462:
        /* <DEDUP_REMOVED lines=11> */
.L_x_31467:
[----:B------:R-:W2:Y:S02]  /*a270*/  LDG.E R2, desc[UR36][R2.64] ;  /* 0x0000002402027981 */ /* 0x000ea4000c1e1900 */
[----:B--2---:R-:W-:-:S04]  /*a280*/  ISETP.NE.AND P0, PT, R2, RZ, PT ;  /* 0x000000ff0200720c */ /* 0x004fc80003f05270 */
[----:B------:R-:W-:Y:S01]  /*a290*/  P2R R22, PR, RZ, 0x1 ;  /* 0x00000001ff167803 */ /* 0x000fe20000000000 */
[----:B------:R-:W-:Y:S08]  /*a2a0*/  BRA `(.L_x_31465) ;  /* 0x0000000c00887947 */ /* 0x000ff00003800000 */
.L_x_31466:
[----:B------:R-:W2:Y:S02]  /*a2b0*/  LDG.E.U16 R2, desc[UR36][R2.64] ;  /* 0x0000002402027981 */ /* 0x000ea4000c1e1500 */
[----:B--2---:R-:W-:-:S04]  /*a2c0*/  ISETP.NE.AND P0, PT, R2, RZ, PT ;  /* 0x000000ff0200720c */ /* 0x004fc80003f05270 */
[----:B------:R-:W-:Y:S01]  /*a2d0*/  P2R R22, PR, RZ, 0x1 ;  /* 0x00000001ff167803 */ /* 0x000fe20000000000 */
[----:B------:R-:W-:Y:S08]  /*a2e0*/  BRA `(.L_x_31465) ;  /* 0x0000000c00787947 */ /* 0x000ff00003800000 */
.L_x_31461:
        /* <DEDUP_REMOVED lines=10> */
.L_x_31469:
[----:B------:R-:W2:Y:S02]  /*a390*/  LDG.E.U16 R0, desc[UR36][R2.64] ;  /* 0x0000002402007981 */ /* 0x000ea4000c1e1500 */
[----:B--2---:R-:W-:-:S05]  /*a3a0*/  HADD2.F32 R0, -RZ, R0.H0_H0 ;  /* 0x20000000ff007230 */ /* 0x004fca0000004100 */
[----:B------:R-:W-:-:S04]  /*a3b0*/  FSETP.NEU.FTZ.AND P0, PT, R0, RZ, PT ;  /* 0x000000ff0000720b */ /* 0x000fc80003f1d000 */
[----:B------:R-:W-:Y:S01]  /*a3c0*/  P2R R22, PR, RZ, 0x1 ;  /* 0x00000001ff167803 */ /* 0x000fe20000000000 */
[----:B------:R-:W-:Y:S08]  /*a3d0*/  BRA `(.L_x_31465) ;  /* 0x0000000c003c7947 */ /* 0x000ff00003800000 */
.L_x_31468:
        /* <DEDUP_REMOVED lines=12> */
.L_x_31471:
        /* <DEDUP_REMOVED lines=11> */
.L_x_31470:
[----:B------:R-:W2:Y:S02]  /*a550*/  LDG.E.64 R2, desc[UR36][R2.64] ;  /* 0x0000002402027981 */ /* 0x000ea4000c1e1b00 */
[----:B--2---:R-:W-:-:S06]  /*a560*/  DSETP.NEU.AND P0, PT, R2, RZ, PT ;  /* 0x000000ff0200722a */ /* 0x004fcc0003f0d000 */
[----:B------:R-:W-:Y:S01]  /*a570*/  P2R R22, PR, RZ, 0x1 ;  /* 0x00000001ff167803 */ /* 0x000fe20000000000 */
[----:B------:R-:W-:Y:S07]  /*a580*/  BRA `(.L_x_31465) ;  /* 0x0000000800d07947 */ /* 0x000fee0003800000 */
.L_x_31460:
        /* <DEDUP_REMOVED lines=12> */
.L_x_31474:
[----:B------:R-:W2:Y:S02]  /*a650*/  LDG.E.128 R4, desc[UR36][R2.64] ;  /* 0x0000002402047981 */ /* 0x000ea4000c1e1d00 */
[----:B--2---:R-:W-:-:S06]  /*a660*/  DSETP.NEU.AND P0, PT, R6, RZ, PT ;  /* 0x000000ff0600722a */ /* 0x004fcc0003f0d000 */
[----:B------:R-:W-:-:S06]  /*a670*/  DSETP.NEU.OR P0, PT, R4, RZ, P0 ;  /* 0x000000ff0400722a */ /* 0x000fcc000070d400 */
[----:B------:R-:W-:Y:S01]  /*a680*/  P2R R22, PR, RZ, 0x1 ;  /* 0x00000001ff167803 */ /* 0x000fe20000000000 */
[----:B------:R-:W-:Y:S07]  /*a690*/  BRA `(.L_x_31465) ;  /* 0x00000008008c7947 */ /* 0x000fee0003800000 */
.L_x_31473:
        /* <DEDUP_REMOVED lines=28> */
.L_x_31476:
        /* <DEDUP_REMOVED lines=15> */
.L_x_31475:
[----:B------:R-:W2:Y:S02]  /*a950*/  LDG.E.U16 R0, desc[UR36][R2.64] ;  /* 0x0000002402007981 */ /* 0x000ea4000c1e1500 */
[----:B--2---:R-:W-:-:S05]  /*a960*/  IMAD.U32 R0, R0, 0x10000, RZ ;  /* 0x0001000000007824 */ /* 0x004fca00078e00ff */
[----:B------:R-:W-:-:S04]  /*a970*/  FSETP.NEU.FTZ.AND P0, PT, R0, RZ, PT ;  /* 0x000000ff0000720b */ /* 0x000fc80003f1d000 */
[----:B------:R-:W-:Y:S01]  /*a980*/  P2R R22, PR, RZ, 0x1 ;  /* 0x00000001ff167803 */ /* 0x000fe20000000000 */
[----:B------:R-:W-:Y:S08]  /*a990*/  BRA `(.L_x_31465) ;  /* 0x0000000400cc7947 */ /* 0x000ff00003800000 */
.L_x_31472:
        /* <DEDUP_REMOVED lines=12> */
.L_x_31479:
        /* <DEDUP_REMOVED lines=21> */
.L_x_31483:
[----:B------:R-:W-:Y:S05]  /*abb0*/  BSYNC B1 ;  /* 0x0000000000017941 */ /* 0x000fea0003800000 */
.L_x_31482:
[----:B------:R-:W-:Y:S01]  /*abc0*/  LEA R3, R0, 0x3b800000, 0x17 ;  /* 0x3b80000000037811 */ /* 0x000fe200078eb8ff */
[----:B------:R-:W-:-:S05]  /*abd0*/  IMAD.SHL.U32 R0, R2, 0x100000, RZ ;  /* 0x0010000002007824 */ /* 0x000fca00078e00ff */
[----:B------:R-:W-:-:S07]  /*abe0*/  LOP3.LUT R0, R3, R0, R4, 0xfe, !PT ;  /* 0x0000000003007212 */ /* 0x000fce00078efe04 */
.L_x_31481:
[----:B------:R-:W-:Y:S05]  /*abf0*/  BSYNC B0 ;  /* 0x0000000000007941 */ /* 0x000fea0003800000 */
.L_x_31480:
[----:B------:R-:W-:-:S04]  /*ac00*/  FSETP.NEU.FTZ.AND P0, PT, R0, RZ, PT ;  /* 0x000000ff0000720b */ /* 0x000fc80003f1d000 */
[----:B------:R-:W-:Y:S01]  /*ac10*/  P2R R22, PR, RZ, 0x1 ;  /* 0x00000001ff167803 */ /* 0x000fe20000000000 */
[----:B------:R-:W-:Y:S08]  /*ac20*/  BRA `(.L_x_31465) ;  /* 0x0000000400287947 */ /* 0x000ff00003800000 */
.L_x_31478:
        /* <DEDUP_REMOVED lines=21> */
.L_x_31487:
[----:B------:R-:W-:Y:S05]  /*ad80*/  BSYNC B1 ;  /* 0x0000000000017941 */ /* 0x000fea0003800000 */
.L_x_31486:
[----:B------:R-:W-:Y:S01]  /*ad90*/  LEA R3, R0, 0x37800000, 0x17 ;  /* 0x3780000000037811 */ /* 0x000fe200078eb8ff */
[----:B------:R-:W-:-:S05]  /*ada0*/  IMAD.SHL.U32 R0, R2, 0x200000, RZ ;  /* 0x0020000002007824 */ /* 0x000fca00078e00ff */
[----:B------:R-:W-:-:S07]  /*adb0*/  LOP3.LUT R0, R3, R0, R4, 0xfe, !PT ;  /* 0x0000000003007212 */ /* 0x000fce00078efe04 */
.L_x_31485:
[----:B------:R-:W-:Y:S05]  /*adc0*/  BSYNC B0 ;  /* 0x0000000000007941 */ /* 0x000fea0003800000 */
.L_x_31484:
[----:B------:R-:W-:-:S04]  /*add0*/  FSETP.NEU.FTZ.AND P0, PT, R0, RZ, PT ;  /* 0x000000ff0000720b */ /* 0x000fc80003f1d000 */
[----:B------:R-:W-:Y:S01]  /*ade0*/  P2R R22, PR, RZ, 0x1 ;  /* 0x00000001ff167803 */ /* 0x000fe20000000000 */
[----:B------:R-:W-:Y:S08]  /*adf0*/  BRA `(.L_x_31465) ;  /* 0x0000000000b47947 */ /* 0x000ff00003800000 */
.L_x_31477:
        /* <DEDUP_REMOVED lines=14> */
.L_x_31491:
[----:B------:R-:W-:Y:S05]  /*aee0*/  BSYNC B0 ;  /* 0x0000000000007941 */ /* 0x000fea0003800000 */
.L_x_31490:
[----:B------:R-:W-:-:S04]  /*aef0*/  FSETP.NEU.FTZ.AND P0, PT, R0, RZ, PT ;  /* 0x000000ff0000720b */ /* 0x000fc80003f1d000 */
[----:B------:R-:W-:Y:S01]  /*af00*/  P2R R22, PR, RZ, 0x1 ;  /* 0x00000001ff167803 */ /* 0x000fe20000000000 */
[----:B------:R-:W-:Y:S08]  /*af10*/  BRA `(.L_x_31465) ;  /* 0x00000000006c7947 */ /* 0x000ff00003800000 */
.L_x_31464:
        /* <DEDUP_REMOVED lines=16> */
.L_x_31492:
[----:B------:R-:W-:-:S04]  /*b020*/  PLOP3.LUT P0, PT, PT, PT, PT, 0x8, 0x0 ;  /* 0x000000000000781c */ /* 0x000fc80003f0e170 */
[----:B------:R-:W-:Y:S01]  /*b030*/  P2R R22, PR, RZ, 0x1 ;  /* 0x00000001ff167803 */ /* 0x000fe20000000000 */
[----:B------:R-:W-:Y:S08]  /*b040*/  BRA `(.L_x_31465) ;  /* 0x0000000000207947 */ /* 0x000ff00003800000 */
.L_x_31489:
[----:B------:R-:W2:Y:S02]  /*b050*/  LDG.E.64 R2, desc[UR36][R2.64] ;  /* 0x0000002402027981 */ /* 0x000ea4000c1e1b00 */
[----:B--2---:R-:W-:-:S04]  /*b060*/  ISETP.NE.U32.AND P0, PT, R2, RZ, PT ;  /* 0x000000ff0200720c */ /* 0x004fc80003f05070 */
[----:B------:R-:W-:-:S04]  /*b070*/  ISETP.NE.AND.EX P0, PT, R3, RZ, PT, P0 ;  /* 0x000000ff0300720c */ /* 0x000fc80003f05300 */
[----:B------:R-:W-:Y:S01]  /*b080*/  P2R R22, PR, RZ, 0x1 ;  /* 0x00000001ff167803 */ /* 0x000fe20000000000 */
[----:B------:R-:W-:Y:S08]  /*b090*/  BRA `(.L_x_31465) ;  /* 0x00000000000c7947 */ /* 0x000ff00003800000 */
.L_x_31488:
[----:B------:R-:W2:Y:S02]  /*b0a0*/  LDG.E R2, desc[UR36][R2.64] ;  /* 0x0000002402027981 */ /* 0x000ea4000c1e1900 */
[----:B--2---:R-:W-:-:S04]  /*b0b0*/  ISETP.NE.AND P0, PT, R2, RZ, PT ;  /* 0x000000ff0200720c */ /* 0x004fc80003f05270 */
[----:B------:R-:W-:-:S09]  /*b0c0*/  P2R R22, PR, RZ, 0x1 ;  /* 0x00000001ff167803 */ /* 0x000fd20000000000 */
.L_x_31465:
        /* <DEDUP_REMOVED lines=18> */
.L_x_31496:
[----:B------:R-:W2:Y:S02]  /*b1f0*/  LDG.E.U8 R2, desc[UR36][R2.64] ;  /* 0x0000002402027981 */ /* 0x000ea4000c1e1100 */
[----:B--2---:R-:W-:Y:S01]  /*b200*/  ISETP.NE.AND P0, PT, R2, RZ, PT ;  /* 0x000000ff0200720c */ /* 0x004fe20003f05270 */
[----:B------:R-:W-:-:S12]  /*b210*/  BRA `(.L_x_31498) ;  /* 0x0000000c00747947 */ /* 0x000fd80003800000 */
.L_x_31495:
        /* <DEDUP_REMOVED lines=10> */
.L_x_31500:
[----:B------:R-:W2:Y:S02]  /*b2c0*/  LDG.E R2, desc[UR36][R2.64] ;  /* 0x0000002402027981 */ /* 0x000ea4000c1e1900 */
[----:B--2---:R-:W-:Y:S01]  /*b2d0*/  ISETP.NE.AND P0, PT, R2, RZ, PT ;  /* 0x000000ff0200720c */ /* 0x004fe20003f05270 */
[----:B------:R-:W-:-:S12]  /*b2e0*/  BRA `(.L_x_31498) ;  /* 0x0000000c00407947 */ /* 0x000fd80003800000 */
.L_x_31499:
[----:B------:R-:W2:Y:S02]  /*b2f0*/  LDG.E.U16 R2, desc[UR36][R2.64] ;  /* 0x0000002402027981 */ /* 0x000ea4000c1e1500 */
[----:B--2---:R-:W-:Y:S01]  /*b300*/  ISETP.NE.AND P0, PT, R2, RZ, PT ;  /* 0x000000ff0200720c */ /* 0x004fe20003f05270 */
[----:B------:R-:W-:-:S12]  /*b310*/  BRA `(.L_x_31498) ;  /* 0x0000000c00347947 */ /* 0x000fd80003800000 */
.L_x_31494:
        /* <DEDUP_REMOVED lines=9> */
.L_x_31502:
[----:B------:R-:W2:Y:S02]  /*b3b0*/  LDG.E.U16 R0, desc[UR36][R2.64] ;  /* 0x0000002402007981 */ /* 0x000ea4000c1e1500 */
[----:B--2---:R-:W-:-:S05]  /*b3c0*/  HADD2.F32 R0, -RZ, R0.H0_H0 ;  /* 0x20000000ff007230 */ /* 0x004fca0000004100 */
[----:B------:R-:W-:Y:S01]  /*b3d0*/  FSETP.NEU.FTZ.AND P0, PT, R0, RZ, PT ;  /* 0x000000ff0000720b */ /* 0x000fe20003f1d000 */
[----:B------:R-:W-:-:S12]  /*b3e0*/  BRA `(.L_x_31498) ;  /* 0x0000000c00007947 */ /* 0x000fd80003800000 */
.L_x_31501:
        /* <DEDUP_REMOVED lines=11> */
.L_x_31504:
        /* <DEDUP_REMOVED lines=10> */
.L_x_31503:
[----:B------:R-:W2:Y:S02]  /*b540*/  LDG.E.64 R2, desc[UR36][R2.64] ;  /* 0x0000002402027981 */ /* 0x000ea4000c1e1b00 */
[----:B--2---:R-:W-:Y:S01]  /*b550*/  DSETP.NEU.AND P0, PT, R2, RZ, PT ;  /* 0x000000ff0200722a */ /* 0x004fe20003f0d000 */
[----:B------:R-:W-:-:S13]  /*b560*/  BRA `(.L_x_31498) ;  /* 0x0000000800a07947 */ /* 0x000fda0003800000 */
.L_x_31493:
        /* <DEDUP_REMOVED lines=11> */
.L_x_31507:
[----:B------:R-:W2:Y:S02]  /*b620*/  LDG.E.128 R4, desc[UR36][R2.64] ;  /* 0x0000002402047981 */ /* 0x000ea4000c1e1d00 */
[----:B--2---:R-:W-:-:S06]  /*b630*/  DSETP.NEU.AND P0, PT, R6, RZ, PT ;  /* 0x000000ff0600722a */ /* 0x004fcc0003f0d000 */
[----:B------:R-:W-:Y:S01]  /*b640*/  DSETP.NEU.OR P0, PT, R4, RZ, P0 ;  /* 0x000000ff0400722a */ /* 0x000fe2000070d400 */
[----:B------:R-:W-:-:S13]  /*b650*/  BRA `(.L_x_31498) ;  /* 0x0000000800647947 */ /* 0x000fda0003800000 */
.L_x_31506:
        /* <DEDUP_REMOVED lines=27> */
.L_x_31509:
        /* <DEDUP_REMOVED lines=14> */
.L_x_31508:
[----:B------:R-:W2:Y:S02]  /*b8f0*/  LDG.E.U16 R0, desc[UR36][R2.64] ;  /* 0x0000002402007981 */ /* 0x000ea4000c1e1500 */
[----:B--2---:R-:W-:-:S05]  /*b900*/  IMAD.U32 R0, R0, 0x10000, RZ ;  /* 0x0001000000007824 */ /* 0x004fca00078e00ff */
[----:B------:R-:W-:Y:S01]  /*b910*/  FSETP.NEU.FTZ.AND P0, PT, R0, RZ, PT ;  /* 0x000000ff0000720b */ /* 0x000fe20003f1d000 */
[----:B------:R-:W-:-:S12]  /*b920*/  BRA `(.L_x_31498) ;  /* 0x0000000400b07947 */ /* 0x000fd80003800000 */
.L_x_31505:
        /* <DEDUP_REMOVED lines=11> */
.L_x_31512:
        /* <DEDUP_REMOVED lines=21> */
.L_x_31516:
[----:B------:R-:W-:Y:S05]  /*bb30*/  BSYNC B1 ;  /* 0x0000000000017941 */ /* 0x000fea0003800000 */
.L_x_31515:
[----:B------:R-:W-:Y:S01]  /*bb40*/  LEA R3, R0, 0x3b800000, 0x17 ;  /* 0x3b80000000037811 */ /* 0x000fe200078eb8ff */
[----:B------:R-:W-:-:S05]  /*bb50*/  IMAD.SHL.U32 R0, R2, 0x100000, RZ ;  /* 0x0010000002007824 */ /* 0x000fca00078e00ff */
[----:B------:R-:W-:-:S07]  /*bb60*/  LOP3.LUT R0, R3, R0, R4, 0xfe, !PT ;  /* 0x0000000003007212 */ /* 0x000fce00078efe04 */
.L_x_31514:
[----:B------:R-:W-:Y:S05]  /*bb70*/  BSYNC B0 ;  /* 0x0000000000007941 */ /* 0x000fea0003800000 */
.L_x_31513:
[----:B------:R-:W-:Y:S01]  /*bb80*/  FSETP.NEU.FTZ.AND P0, PT, R0, RZ, PT ;  /* 0x000000ff0000720b */ /* 0x000fe20003f1d000 */
[----:B------:R-:W-:-:S12]  /*bb90*/  BRA `(.L_x_31498) ;  /* 0x0000000400147947 */ /* 0x000fd80003800000 */
.L_x_31511:
        /* <DEDUP_REMOVED lines=21> */
.L_x_31520:
[----:B------:R-:W-:Y:S05]  /*bcf0*/  BSYNC B1 ;  /* 0x0000000000017941 */ /* 0x000fea0003800000 */
.L_x_31519:
[----:B------:R-:W-:Y:S01]  /*bd00*/  LEA R3, R0, 0x37800000, 0x17 ;  /* 0x3780000000037811 */ /* 0x000fe200078eb8ff */
[----:B------:R-:W-:-:S05]  /*bd10*/  IMAD.SHL.U32 R0, R2, 0x200000, RZ ;  /* 0x0020000002007824 */ /* 0x000fca00078e00ff */
[----:B------:R-:W-:-:S07]  /*bd20*/  LOP3.LUT R0, R3, R0, R4, 0xfe, !PT ;  /* 0x0000000003007212 */ /* 0x000fce00078efe04 */
.L_x_31518:
[----:B------:R-:W-:Y:S05]  /*bd30*/  BSYNC B0 ;  /* 0x0000000000007941 */ /* 0x000fea0003800000 */
.L_x_31517:
[----:B------:R-:W-:Y:S01]  /*bd40*/  FSETP.NEU.FTZ.AND P0, PT, R0, RZ, PT ;  /* 0x000000ff0000720b */ /* 0x000fe20003f1d000 */
[----:B------:R-:W-:-:S12]  /*bd50*/  BRA `(.L_x_31498) ;  /* 0x0000000000a47947 */ /* 0x000fd80003800000 */
.L_x_31510:
        /* <DEDUP_REMOVED lines=14> */
.L_x_31524:
[----:B------:R-:W-:Y:S05]  /*be40*/  BSYNC B0 ;  /* 0x0000000000007941 */ /* 0x000fea0003800000 */
.L_x_31523:
[----:B------:R-:W-:Y:S01]  /*be50*/  FSETP.NEU.FTZ.AND P0, PT, R0, RZ, PT ;  /* 0x000000ff0000720b */ /* 0x000fe20003f1d000 */
[----:B------:R-:W-:-:S12]  /*be60*/  BRA `(.L_x_31498) ;  /* 0x0000000000607947 */ /* 0x000fd80003800000 */
.L_x_31497:
        /* <DEDUP_REMOVED lines=16> */
.L_x_31525:
[----:B------:R-:W-:Y:S01]  /*bf70*/  PLOP3.LUT P0, PT, PT, PT, PT, 0x8, 0x0 ;  /* 0x000000000000781c */ /* 0x000fe20003f0e170 */
[----:B------:R-:W-:-:S12]  /*bf80*/  BRA `(.L_x_31498) ;  /* 0x0000000000187947 */ /* 0x000fd80003800000 */
.L_x_31522:
[----:B------:R-:W2:Y:S02]  /*bf90*/  LDG.E.64 R2, desc[UR36][R2.64] ;  /* 0x0000002402027981 */ /* 0x000ea4000c1e1b00 */
[----:B--2---:R-:W-:-:S04]  /*bfa0*/  ISETP.NE.U32.AND P0, PT, R2, RZ, PT ;  /* 0x000000ff0200720c */ /* 0x004fc80003f05070 */
[----:B------:R-:W-:Y:S01]  /*bfb0*/  ISETP.NE.AND.EX P0, PT, R3, RZ, PT, P0 ;  /* 0x000000ff0300720c */ /* 0x000fe20003f05300 */
[----:B------:R-:W-:-:S12]  /*bfc0*/  BRA `(.L_x_31498) ;  /* 0x0000000000087947 */ /* 0x000fd80003800000 */
.L_x_31521:
[----:B------:R-:W2:Y:S02]  /*bfd0*/  LDG.E R2, desc[UR36][R2.64] ;  /* 0x0000002402027981 */ /* 0x000ea4000c1e1900 */
[----:B--2---:R-:W-:-:S13]  /*bfe0*/  ISETP.NE.AND P0, PT, R2, RZ, PT ;  /* 0x000000ff0200720c */ /* 0x004fda0003f05270 */
.L_x_31498:
        /* <DEDUP_REMOVED lines=17> */
.L_x_31529:
[----:B------:R0:W-:Y:S01]  /*c100*/  STG.E.U8 desc[UR36][R16.64], R2 ;  /* 0x0000000210007986 */ /* 0x0001e2000c101124 */
[----:B------:R-:W-:Y:S05]  /*c110*/  BRA `(.L_x_31531) ;  /* 0x0000000c00487947 */ /* 0x000fea0003800000 */
.L_x_31528:
        /* <DEDUP_REMOVED lines=9> */
.L_x_31533:
[----:B------:R0:W-:Y:S01]  /*c1b0*/  STG.E desc[UR36][R16.64], R2 ;  /* 0x0000000210007986 */ /* 0x0001e2000c101924 */
[----:B------:R-:W-:Y:S05]  /*c1c0*/  BRA `(.L_x_31531) ;  /* 0x0000000c001c7947 */ /* 0x000fea0003800000 */
.L_x_31532:
[----:B------:R0:W-:Y:S01]  /*c1d0*/  STG.E.U16 desc[UR36][R16.64], R2 ;  /* 0x0000000210007986 */ /* 0x0001e2000c101524 */
[----:B------:R-:W-:Y:S05]  /*c1e0*/  BRA `(.L_x_31531) ;  /* 0x0000000c00147947 */ /* 0x000fea0003800000 */
.L_x_31527:
        /* <DEDUP_REMOVED lines=9> */
.L_x_31535:
[----:B------:R-:W-:-:S04]  /*c280*/  I2FP.F32.U32 R0, R2 ;  /* 0x0000000200007245 */ /* 0x000fc80000201000 */
[----:B------:R-:W-:-:S05]  /*c290*/  F2FP.F16.F32.PACK_AB R0, RZ, R0 ;  /* 0x00000000ff00723e */ /* 0x000fca00000000ff */
[----:B------:R0:W-:Y:S01]  /*c2a0*/  STG.E.U16 desc[UR36][R16.64], R0 ;  /* 0x0000000010007986 */ /* 0x0001e2000c101524 */
[----:B------:R-:W-:Y:S05]  /*c2b0*/  BRA `(.L_x_31531) ;  /* 0x0000000800e07947 */ /* 0x000fea0003800000 */
.L_x_31534:
        /* <DEDUP_REMOVED lines=10> */
.L_x_31537:
[----:B------:R-:W-:-:S04]  /*c360*/  I2FP.F32.U32 R2, R2 ;  /* 0x0000000200027245 */ /* 0x000fc80000201000 */
[----:B------:R-:W-:-:S04]  /*c370*/  F2FP.F16.F32.PACK_AB R3, RZ, R2 ;  /* 0x00000002ff03723e */ /* 0x000fc800000000ff */
[----:B------:R-:W-:-:S05]  /*c380*/  PRMT R3, R3, 0x5410, RZ ;  /* 0x0000541003037816 */ /* 0x000fca00000000ff */
[----:B------:R0:W-:Y:S01]  /*c390*/  STG.E desc[UR36][R16.64], R3 ;  /* 0x0000000310007986 */ /* 0x0001e2000c101924 */
[----:B------:R-:W-:Y:S05]  /*c3a0*/  BRA `(.L_x_31531) ;  /* 0x0000000800a47947 */ /* 0x000fea0003800000 */
.L_x_31536:
[----:B------:R-:W0:Y:S02]  /*c3b0*/  I2F.F64.U32 R2, R2 ;  /* 0x0000000200027312 */ /* 0x000e240000201800 */
[----:B0-----:R0:W-:Y:S01]  /*c3c0*/  STG.E.64 desc[UR36][R16.64], R2 ;  /* 0x0000000210007986 */ /* 0x0011e2000c101b24 */
[----:B------:R-:W-:Y:S05]  /*c3d0*/  BRA `(.L_x_31531) ;  /* 0x0000000800987947 */ /* 0x000fea0003800000 */
.L_x_31526:
        /* <DEDUP_REMOVED lines=10> */
.L_x_31540:
[----:B------:R-:W0:Y:S01]  /*c480*/  I2F.F64.U32 R4, R2 ;  /* 0x0000000200047312 */ /* 0x000e220000201800 */
[----:B------:R-:W-:-:S05]  /*c490*/  CS2R R6, SRZ ;  /* 0x0000000000067805 */ /* 0x000fca000001ff00 */
[----:B0-----:R0:W-:Y:S01]  /*c4a0*/  STG.E.128 desc[UR36][R16.64], R4 ;  /* 0x0000000410007986 */ /* 0x0011e2000c101d24 */
[----:B------:R-:W-:Y:S05]  /*c4b0*/  BRA `(.L_x_31531) ;  /* 0x0000000800607947 */ /* 0x000fea0003800000 */
.L_x_31539:
        /* <DEDUP_REMOVED lines=21> */
.L_x_31544:
[----:B------:R-:W-:Y:S05]  /*c610*/  BSYNC B0 ;  /* 0x0000000000007941 */ /* 0x000fea0003800000 */
.L_x_31543:
[----:B------:R-:W-:-:S05]  /*c620*/  LOP3.LUT R3, R0, R3, RZ, 0xfc, !PT ;  /* 0x0000000300037212 */ /* 0x000fca00078efcff */
[----:B------:R0:W-:Y:S01]  /*c630*/  STG.E.U8 desc[UR36][R16.64], R3 ;  /* 0x0000000310007986 */ /* 0x0001e2000c101124 */
[----:B------:R-:W-:Y:S05]  /*c640*/  BRA `(.L_x_31531) ;  /* 0x0000000400fc7947 */ /* 0x000fea0003800000 */
.L_x_31542:
        /* <DEDUP_REMOVED lines=13> */
.L_x_31546:
[----:B------:R-:W-:Y:S01]  /*c720*/  IMAD.MOV.U32 R0, RZ, RZ, 0x7f ;  /* 0x0000007fff007424 */ /* 0x000fe200078e00ff */
[----:B------:R-:W-:-:S04]  /*c730*/  ISETP.GT.U32.AND P0, PT, R2, 0x7f800000, PT ;  /* 0x7f8000000200780c */ /* 0x000fc80003f04070 */
[----:B------:R-:W-:-:S09]  /*c740*/  SEL R0, R0, 0x7c, P0 ;  /* 0x0000007c00007807 */ /* 0x000fd20000000000 */
.L_x_31547:
[----:B------:R-:W-:Y:S05]  /*c750*/  BSYNC B0 ;  /* 0x0000000000007941 */ /* 0x000fea0003800000 */
.L_x_31545:
[----:B------:R-:W-:-:S04]  /*c760*/  LOP3.LUT R2, R3, 0x80000000, RZ, 0xc0, !PT ;  /* 0x8000000003027812 */ /* 0x000fc800078ec0ff */
[----:B------:R-:W-:-:S04]  /*c770*/  SHF.R.U32.HI R3, RZ, 0x18, R2 ;  /* 0x00000018ff037819 */ /* 0x000fc80000011602 */
[----:B------:R-:W-:-:S05]  /*c780*/  LOP3.LUT R3, R0, R3, RZ, 0xfc, !PT ;  /* 0x0000000300037212 */ /* 0x000fca00078efcff */
[----:B------:R0:W-:Y:S01]  /*c790*/  STG.E.U8 desc[UR36][R16.64], R3 ;  /* 0x0000000310007986 */ /* 0x0001e2000c101124 */
[----:B------:R-:W-:Y:S05]  /*c7a0*/  BRA `(.L_x_31531) ;  /* 0x0000000400a47947 */ /* 0x000fea0003800000 */
.L_x_31541:
[----:B------:R-:W-:-:S04]  /*c7b0*/  I2FP.F32.U32 R0, R2 ;  /* 0x0000000200007245 */ /* 0x000fc80000201000 */
[----:B------:R-:W-:-:S05]  /*c7c0*/  F2FP.BF16.F32.PACK_AB R0, RZ, R0 ;  /* 0x00000000ff00723e */ /* 0x000fca00000010ff */
[----:B------:R0:W-:Y:S01]  /*c7d0*/  STG.E.U16 desc[UR36][R16.64], R0 ;  /* 0x0000000010007986 */ /* 0x0001e2000c101524 */
[----:B------:R-:W-:Y:S05]  /*c7e0*/  BRA `(.L_x_31531) ;  /* 0x0000000400947947 */ /* 0x000fea0003800000 */
.L_x_31538:
        /* <DEDUP_REMOVED lines=10> */
.L_x_31550:
        /* <DEDUP_REMOVED lines=17> */
.L_x_31553:
[----:B------:R-:W-:-:S04]  /*c9a0*/  LOP3.LUT R2, R3, 0x80000000, RZ, 0xc0, !PT ;  /* 0x8000000003027812 */ /* 0x000fc800078ec0ff */
[----:B------:R-:W-:-:S04]  /*c9b0*/  SHF.R.U32.HI R3, RZ, 0x18, R2 ;  /* 0x00000018ff037819 */ /* 0x000fc80000011602 */
[----:B------:R-:W-:-:S04]  /*c9c0*/  LOP3.LUT R0, R0, R3, RZ, 0xfc, !PT ;  /* 0x0000000300007212 */ /* 0x000fc800078efcff */
[----:B------:R-:W-:-:S07]  /*c9d0*/  PRMT R8, R0, 0x7610, R8 ;  /* 0x0000761000087816 */ /* 0x000fce0000000008 */
.L_x_31552:
[----:B------:R-:W-:Y:S05]  /*c9e0*/  BSYNC B0 ;  /* 0x0000000000007941 */ /* 0x000fea0003800000 */
.L_x_31551:
[----:B------:R3:W-:Y:S01]  /*c9f0*/  STG.E.U8 desc[UR36][R16.64], R8 ;  /* 0x0000000810007986 */ /* 0x0007e2000c101124 */
[----:B------:R-:W-:Y:S05]  /*ca00*/  BRA `(.L_x_31531) ;  /* 0x00000004000c7947 */ /* 0x000fea0003800000 */
.L_x_31549:
        /* <DEDUP_REMOVED lines=17> */
.L_x_31556:
[----:B------:R-:W-:-:S04]  /*cb20*/  LOP3.LUT R2, R3, 0x80000000, RZ, 0xc0, !PT ;  /* 0x8000000003027812 */ /* 0x000fc800078ec0ff */
[----:B------:R-:W-:-:S04]  /*cb30*/  SHF.R.U32.HI R3, RZ, 0x18, R2 ;  /* 0x00000018ff037819 */ /* 0x000fc80000011602 */
[----:B------:R-:W-:-:S04]  /*cb40*/  LOP3.LUT R0, R0, R3, RZ, 0xfc, !PT ;  /* 0x0000000300007212 */ /* 0x000fc800078efcff */
[----:B------:R-:W-:-:S07]  /*cb50*/  PRMT R8, R0, 0x7610, R8 ;  /* 0x0000761000087816 */ /* 0x000fce0000000008 */
.L_x_31555:
[----:B------:R-:W-:Y:S05]  /*cb60*/  BSYNC B0 ;  /* 0x0000000000007941 */ /* 0x000fea0003800000 */
.L_x_31554:
[----:B------:R0:W-:Y:S01]  /*cb70*/  STG.E.U8 desc[UR36][R16.64], R8 ;  /* 0x0000000810007986 */ /* 0x0001e2000c101124 */
[----:B------:R-:W-:Y:S05]  /*cb80*/  BRA `(.L_x_31531) ;  /* 0x0000000000ac7947 */ /* 0x000fea0003800000 */
.L_x_31548:
        /* <DEDUP_REMOVED lines=22> */
.L_x_31530:
        /* <DEDUP_REMOVED lines=16> */
.L_x_31559:
[----:B------:R-:W-:Y:S05]  /*cdf0*/  BRA `(.L_x_31531) ;  /* 0x0000000000107947 */ /* 0x000fea0003800000 */
.L_x_31558:
[----:B------:R-:W-:-:S05]  /*ce00*/  IMAD.MOV.U32 R3, RZ, RZ, RZ ;  /* 0x000000ffff037224 */ /* 0x000fca00078e00ff */
[----:B------:R1:W-:Y:S01]  /*ce10*/  STG.E.64 desc[UR36][R16.64], R2 ;  /* 0x0000000210007986 */ /* 0x0003e2000c101b24 */
[----:B------:R-:W-:Y:S05]  /*ce20*/  BRA `(.L_x_31531) ;  /* 0x0000000000047947 */ /* 0x000fea0003800000 */
.L_x_31557:
[----:B------:R0:W-:Y:S02]  /*ce30*/  STG.E desc[UR36][R16.64], R2 ;  /* 0x0000000210007986 */ /* 0x0001e4000c101924 */
.L_x_31531:
[----:B------:R-:W-:-:S07]  /*ce40*/  VIADD R19, R19, 0x80 ;  /* 0x0000008013137836 */ /* 0x000fce0000000000 */
.L_x_31458:
[----:B------:R-:W-:Y:S05]  /*ce50*/  BSYNC B6 ;  /* 0x0000000000067941 */ /* 0x000fea0003800000 */
.L_x_31457:
        /* <DEDUP_REMOVED lines=357> */
.L_x_31560:
        /* <DEDUP_REMOVED lines=22> */
.L_x_31564:
[----:B------:R-:W2:Y:S02]  /*e610*/  LDG.E.U8 R2, desc[UR36][R2.64] ;  /* 0x0000002402027981 */ /* 0x000ea4000c1e1100 */
[----:B--2---:R-:W-:-:S04]  /*e620*/  ISETP.NE.AND P0, PT, R2, RZ, PT ;  /* 0x000000ff0200720c */ /* 0x004fc80003f05270 */
[----:B------:R-:W-:Y:S01]  /*e630*/  P2R R19, PR, RZ, 0x1 ;  /* 0x00000001ff137803 */ /* 0x000fe20000000000 */
[----:B------:R-:W-:Y:S08]  /*e640*/  BRA `(.L_x_31566) ;  /* 0x0000000c00c47947 */ /* 0x000ff00003800000 */
.L_x_31563:
        /* <DEDUP_REMOVED lines=11> */
.L_x_31568:
[----:B------:R-:W2:Y:S02]  /*e700*/  LDG.E R2, desc[UR36][R2.64] ;  /* 0x0000002402027981 */ /* 0x000ea4000c1e1900 */
[----:B--2---:R-:W-:-:S04]  /*e710*/  ISETP.NE.AND P0, PT, R2, RZ, PT ;  /* 0x000000ff0200720c */ /* 0x004fc80003f05270 */
[----:B------:R-:W-:Y:S01]  /*e720*/  P2R R19, PR, RZ, 0x1 ;  /* 0x00000001ff137803 */ /* 0x000fe20000000000 */
[----:B------:R-:W-:Y:S08]  /*e730*/  BRA `(.L_x_31566) ;  /* 0x0000000c00887947 */ /* 0x000ff00003800000 */
.L_x_31567:
[----:B------:R-:W2:Y:S02]  /*e740*/  LDG.E.U16 R2, desc[UR36][R2.64] ;  /* 0x0000002402027981 */ /* 0x000ea4000c1e1500 */
[----:B--2---:R-:W-:-:S04]  /*e750*/  ISETP.NE.AND P0, PT, R2, RZ, PT ;  /* 0x000000ff0200720c */ /* 0x004fc80003f05270 */
[----:B------:R-:W-:Y:S01]  /*e760*/  P2R R19, PR, RZ, 0x1 ;  /* 0x00000001ff137803 */ /* 0x000fe20000000000 */
[----:B------:R-:W-:Y:S08]  /*e770*/  BRA `(.L_x_31566) ;  /* 0x0000000c00787947 */ /* 0x000ff00003800000 */
.L_x_31562:
        /* <DEDUP_REMOVED lines=10> */
.L_x_31570:
[----:B------:R-:W2:Y:S02]  /*e820*/  LDG.E.U16 R0, desc[UR36][R2.64] ;  /* 0x0000002402007981 */ /* 0x000ea4000c1e1500 */
[----:B--2---:R-:W-:-:S05]  /*e830*/  HADD2.F32 R0, -RZ, R0.H0_H0 ;  /* 0x20000000ff007230 */ /* 0x004fca0000004100 */
[----:B------:R-:W-:-:S04]  /*e840*/  FSETP.NEU.FTZ.AND P0, PT, R0, RZ, PT ;  /* 0x000000ff0000720b */ /* 0x000fc80003f1d000 */
[----:B------:R-:W-:Y:S01]  /*e850*/  P2R R19, PR, RZ, 0x1 ;  /* 0x00000001ff137803 */ /* 0x000fe20000000000 */
[----:B------:R-:W-:Y:S08]  /*e860*/  BRA `(.L_x_31566) ;  /* 0x0000000c003c7947 */ /* 0x000ff00003800000 */
.L_x_31569:
        /* <DEDUP_REMOVED lines=12> */
.L_x_31572:
        /* <DEDUP_REMOVED lines=11> */
.L_x_31571:
[----:B------:R-:W2:Y:S02]  /*e9e0*/  LDG.E.64 R2, desc[UR36][R2.64] ;  /* 0x0000002402027981 */ /* 0x000ea4000c1e1b00 */
[----:B--2---:R-:W-:-:S06]  /*e9f0*/  DSETP.NEU.AND P0, PT, R2, RZ, PT ;  /* 0x000000ff0200722a */ /* 0x004fcc0003f0d000 */
[----:B------:R-:W-:Y:S01]  /*ea00*/  P2R R19, PR, RZ, 0x1 ;  /* 0x00000001ff137803 */ /* 0x000fe20000000000 */
[----:B------:R-:W-:Y:S07]  /*ea10*/  BRA `(.L_x_31566) ;  /* 0x0000000800d07947 */ /* 0x000fee0003800000 */
.L_x_31561:
        /* <DEDUP_REMOVED lines=12> */
.L_x_31575:
[----:B------:R-:W2:Y:S02]  /*eae0*/  LDG.E.128 R4, desc[UR36][R2.64] ;  /* 0x0000002402047981 */ /* 0x000ea4000c1e1d00 */
[----:B--2---:R-:W-:-:S06]  /*eaf0*/  DSETP.NEU.AND P0, PT, R6, RZ, PT ;  /* 0x000000ff0600722a */ /* 0x004fcc0003f0d000 */
[----:B------:R-:W-:-:S06]  /*eb00*/  DSETP.NEU.OR P0, PT, R4, RZ, P0 ;  /* 0x000000ff0400722a */ /* 0x000fcc000070d400 */
[----:B------:R-:W-:Y:S01]  /*eb10*/  P2R R19, PR, RZ, 0x1 ;  /* 0x00000001ff137803 */ /* 0x000fe20000000000 */
[----:B------:R-:W-:Y:S07]  /*eb20*/  BRA `(.L_x_31566) ;  /* 0x00000008008c7947 */ /* 0x000fee0003800000 */
.L_x_31574:
        /* <DEDUP_REMOVED lines=28> */
.L_x_31577:
        /* <DEDUP_REMOVED lines=15> */
.L_x_31576:
[----:B------:R-:W2:Y:S02]  /*ede0*/  LDG.E.U16 R0, desc[UR36][R2.64] ;  /* 0x0000002402007981 */ /* 0x000ea4000c1e1500 */
[----:B--2---:R-:W-:-:S05]  /*edf0*/  IMAD.U32 R0, R0, 0x10000, RZ ;  /* 0x0001000000007824 */ /* 0x004fca00078e00ff */
[----:B------:R-:W-:-:S04]  /*ee00*/  FSETP.NEU.FTZ.AND P0, PT, R0, RZ, PT ;  /* 0x000000ff0000720b */ /* 0x000fc80003f1d000 */
[----:B------:R-:W-:Y:S01]  /*ee10*/  P2R R19, PR, RZ, 0x1 ;  /* 0x00000001ff137803 */ /* 0x000fe20000000000 */
[----:B------:R-:W-:Y:S08]  /*ee20*/  BRA `(.L_x_31566) ;  /* 0x0000000400cc7947 */ /* 0x000ff00003800000 */
.L_x_31573:
        /* <DEDUP_REMOVED lines=12> */
.L_x_31580:
        /* <DEDUP_REMOVED lines=21> */
.L_x_31584:
[----:B------:R-:W-:Y:S05]  /*f040*/  BSYNC B1 ;  /* 0x0000000000017941 */ /* 0x000fea0003800000 */
.L_x_31583:
[----:B------:R-:W-:Y:S01]  /*f050*/  LEA R3, R0, 0x3b800000, 0x17 ;  /* 0x3b80000000037811 */ /* 0x000fe200078eb8ff */
[----:B------:R-:W-:-:S05]  /*f060*/  IMAD.SHL.U32 R0, R2, 0x100000, RZ ;  /* 0x0010000002007824 */ /* 0x000fca00078e00ff */
[----:B------:R-:W-:-:S07]  /*f070*/  LOP3.LUT R0, R3, R0, R4, 0xfe, !PT ;  /* 0x0000000003007212 */ /* 0x000fce00078efe04 */
.L_x_31582:
[----:B------:R-:W-:Y:S05]  /*f080*/  BSYNC B0 ;  /* 0x0000000000007941 */ /* 0x000fea0003800000 */
.L_x_31581:
[----:B------:R-:W-:-:S04]  /*f090*/  FSETP.NEU.FTZ.AND P0, PT, R0, RZ, PT ;  /* 0x000000ff0000720b */ /* 0x000fc80003f1d000 */
[----:B------:R-:W-:Y:S01]  /*f0a0*/  P2R R19, PR, RZ, 0x1 ;  /* 0x00000001ff137803 */ /* 0x000fe20000000000 */
[----:B------:R-:W-:Y:S08]  /*f0b0*/  BRA `(.L_x_31566) ;  /* 0x0000000400287947 */ /* 0x000ff00003800000 */
.L_x_31579:
        /* <DEDUP_REMOVED lines=21> */
.L_x_31588:
[----:B------:R-:W-:Y:S05]  /*f210*/  BSYNC B1 ;  /* 0x0000000000017941 */ /* 0x000fea0003800000 */
.L_x_31587:
[----:B------:R-:W-:Y:S01]  /*f220*/  LEA R3, R0, 0x37800000, 0x17 ;  /* 0x3780000000037811 */ /* 0x000fe200078eb8ff */
[----:B------:R-:W-:-:S05]  /*f230*/  IMAD.SHL.U32 R0, R2, 0x200000, RZ ;  /* 0x0020000002007824 */ /* 0x000fca00078e00ff */
[----:B------:R-:W-:-:S07]  /*f240*/  LOP3.LUT R0, R3, R0, R4, 0xfe, !PT ;  /* 0x0000000003007212 */ /* 0x000fce00078efe04 */
.L_x_31586:
[----:B------:R-:W-:Y:S05]  /*f250*/  BSYNC B0 ;  /* 0x0000000000007941 */ /* 0x000fea0003800000 */
.L_x_31585:
[----:B------:R-:W-:-:S04]  /*f260*/  FSETP.NEU.FTZ.AND P0, PT, R0, RZ, PT ;  /* 0x000000ff0000720b */ /* 0x000fc80003f1d000 */
[----:B------:R-:W-:Y:S01]  /*f270*/  P2R R19, PR, RZ, 0x1 ;  /* 0x00000001ff137803 */ /* 0x000fe20000000000 */
[----:B------:R-:W-:Y:S08]  /*f280*/  BRA `(.L_x_31566) ;  /* 0x0000000000b47947 */ /* 0x000ff00003800000 */
.L_x_31578:
        /* <DEDUP_REMOVED lines=14> */
.L_x_31592:
[----:B------:R-:W-:Y:S05]  /*f370*/  BSYNC B0 ;  /* 0x0000000000007941 */ /* 0x000fea0003800000 */
.L_x_31591:
[----:B------:R-:W-:-:S04]  /*f380*/  FSETP.NEU.FTZ.AND P0, PT, R0, RZ, PT ;  /* 0x000000ff0000720b */ /* 0x000fc80003f1d000 */
[----:B------:R-:W-:Y:S01]  /*f390*/  P2R R19, PR, RZ, 0x1 ;  /* 0x00000001ff137803 */ /* 0x000fe20000000000 */
[----:B------:R-:W-:Y:S08]  /*f3a0*/  BRA `(.L_x_31566) ;  /* 0x00000000006c7947 */ /* 0x000ff00003800000 */
.L_x_31565:
        /* <DEDUP_REMOVED lines=16> */
.L_x_31593:
[----:B------:R-:W-:-:S04]  /*f4b0*/  PLOP3.LUT P0, PT, PT, PT, PT, 0x8, 0x0 ;  /* 0x000000000000781c */ /* 0x000fc80003f0e170 */
[----:B------:R-:W-:Y:S01]  /*f4c0*/  P2R R19, PR, RZ, 0x1 ;  /* 0x00000001ff137803 */ /* 0x000fe20000000000 */
[----:B------:R-:W-:Y:S08]  /*f4d0*/  BRA `(.L_x_31566) ;  /* 0x0000000000207947 */ /* 0x000ff00003800000 */
.L_x_31590:
[----:B------:R-:W2:Y:S02]  /*f4e0*/  LDG.E.64 R2, desc[UR36][R2.64] ;  /* 0x0000002402027981 */ /* 0x000ea4000c1e1b00 */
[----:B--2---:R-:W-:-:S04]  /*f4f0*/  ISETP.NE.U32.AND P0, PT, R2, RZ, PT ;  /* 0x000000ff0200720c */ /* 0x004fc80003f05070 */
[----:B------:R-:W-:-:S04]  /*f500*/  ISETP.NE.AND.EX P0, PT, R3, RZ, PT, P0 ;  /* 0x000000ff0300720c */ /* 0x000fc80003f05300 */
[----:B------:R-:W-:Y:S01]  /*f510*/  P2R R19, PR, RZ, 0x1 ;  /* 0x00000001ff137803 */ /* 0x000fe20000000000 */
[----:B------:R-:W-:Y:S08]  /*f520*/  BRA `(.L_x_31566) ;  /* 0x00000000000c7947 */ /* 0x000ff00003800000 */
.L_x_31589:
[----:B------:R-:W2:Y:S02]  /*f530*/  LDG.E R2, desc[UR36][R2.64] ;  /* 0x0000002402027981 */ /* 0x000ea4000c1e1900 */
[----:B--2---:R-:W-:-:S04]  /*f540*/  ISETP.NE.AND P0, PT, R2, RZ, PT ;  /* 0x000000ff0200720c */ /* 0x004fc80003f05270 */
[----:B------:R-:W-:-:S09]  /*f550*/  P2R R19, PR, RZ, 0x1 ;  /* 0x00000001ff137803 */ /* 0x000fd20000000000 */
.L_x_31566:
        /* <DEDUP_REMOVED lines=18> */
.L_x_31597:
[----:B------:R-:W2:Y:S02]  /*f680*/  LDG.E.U8 R2, desc[UR36][R2.64] ;  /* 0x0000002402027981 */ /* 0x000ea4000c1e1100 */
[----:B--2---:R-:W-:Y:S01]  /*f690*/  ISETP.NE.AND P0, PT, R2, RZ, PT ;  /* 0x000000ff0200720c */ /* 0x004fe20003f05270 */
[----:B------:R-:W-:-:S12]  /*f6a0*/  BRA `(.L_x_31599) ;  /* 0x0000000c00747947 */ /* 0x000fd80003800000 */
.L_x_31596:
        /* <DEDUP_REMOVED lines=10> */
.L_x_31601:
[----:B------:R-:W2:Y:S02]  /*f750*/  LDG.E R2, desc[UR36][R2.64] ;  /* 0x0000002402027981 */ /* 0x000ea4000c1e1900 */
[----:B--2---:R-:W-:Y:S01]  /*f760*/  ISETP.NE.AND P0, PT, R2, RZ, PT ;  /* 0x000000ff0200720c */ /* 0x004fe20003f05270 */
[----:B------:R-:W-:-:S12]  /*f770*/  BRA `(.L_x_31599) ;  /* 0x0000000c00407947 */ /* 0x000fd80003800000 */
.L_x_31600:
[----:B------:R-:W2:Y:S02]  /*f780*/  LDG.E.U16 R2, desc[UR36][R2.64] ;  /* 0x0000002402027981 */ /* 0x000ea4000c1e1500 */
[----:B--2---:R-:W-:Y:S01]  /*f790*/  ISETP.NE.AND P0, PT, R2, RZ, PT ;  /* 0x000000ff0200720c */ /* 0x004fe20003f05270 */
[----:B------:R-:W-:-:S12]  /*f7a0*/  BRA `(.L_x_31599) ;  /* 0x0000000c00347947 */ /* 0x000fd80003800000 */
.L_x_31595:
        /* <DEDUP_REMOVED lines=9> */
.L_x_31603:
[----:B------:R-:W2:Y:S02]  /*f840*/  LDG.E.U16 R0, desc[UR36][R2.64] ;  /* 0x0000002402007981 */ /* 0x000ea4000c1e1500 */
[----:B--2---:R-:W-:-:S05]  /*f850*/  HADD2.F32 R0, -RZ, R0.H0_H0 ;  /* 0x20000000ff007230 */ /* 0x004fca0000004100 */
[----:B------:R-:W-:Y:S01]  /*f860*/  FSETP.NEU.FTZ.AND P0, PT, R0, RZ, PT ;  /* 0x000000ff0000720b */ /* 0x000fe20003f1d000 */
[----:B------:R-:W-:-:S12]  /*f870*/  BRA `(.L_x_31599) ;  /* 0x0000000c00007947 */ /* 0x000fd80003800000 */
.L_x_31602:
        /* <DEDUP_REMOVED lines=11> */
.L_x_31605:
        /* <DEDUP_REMOVED lines=10> */
.L_x_31604:
[----:B------:R-:W2:Y:S02]  /*f9d0*/  LDG.E.64 R2, desc[UR36][R2.64] ;  /* 0x0000002402027981 */ /* 0x000ea4000c1e1b00 */
[----:B--2---:R-:W-:Y:S01]  /*f9e0*/  DSETP.NEU.AND P0, PT, R2, RZ, PT ;  /* 0x000000ff0200722a */ /* 0x004fe20003f0d000 */
[----:B------:R-:W-:-:S13]  /*f9f0*/  BRA `(.L_x_31599) ;  /* 0x0000000800a07947 */ /* 0x000fda0003800000 */
.L_x_31594:
        /* <DEDUP_REMOVED lines=11> */
.L_x_31608:
[----:B------:R-:W2:Y:S02]  /*fab0*/  LDG.E.128 R4, desc[UR36][R2.64] ;  /* 0x0000002402047981 */ /* 0x000ea4000c1e1d00 */
[----:B--2---:R-:W-:-:S06]  /*fac0*/  DSETP.NEU.AND P0, PT, R6, RZ, PT ;  /* 0x000000ff0600722a */ /* 0x004fcc0003f0d000 */
[----:B------:R-:W-:Y:S01]  /*fad0*/  DSETP.NEU.OR P0, PT, R4, RZ, P0 ;  /* 0x000000ff0400722a */ /* 0x000fe2000070d400 */
[----:B------:R-:W-:-:S13]  /*fae0*/  BRA `(.L_x_31599) ;  /* 0x0000000800647947 */ /* 0x000fda0003800000 */
.L_x_31607:
        /* <DEDUP_REMOVED lines=27> */
.L_x_31610:
        /* <DEDUP_REMOVED lines=14> */
.L_x_31609:
[----:B------:R-:W2:Y:S02]  /*fd80*/  LDG.E.U16 R0, desc[UR36][R2.64] ;  /* 0x0000002402007981 */ /* 0x000ea4000c1e1500 */
[----:B--2---:R-:W-:-:S05]  /*fd90*/  IMAD.U32 R0, R0, 0x10000, RZ ;  /* 0x0001000000007824 */ /* 0x004fca00078e00ff */
[----:B------:R-:W-:Y:S01]  /*fda0*/  FSETP.NEU.FTZ.AND P0, PT, R0, RZ, PT ;  /* 0x000000ff0000720b */ /* 0x000fe20003f1d000 */
[----:B------:R-:W-:-:S12]  /*fdb0*/  BRA `(.L_x_31599) ;  /* 0x0000000400b07947 */ /* 0x000fd80003800000 */
.L_x_31606:
        /* <DEDUP_REMOVED lines=11> */
.L_x_31613:
        /* <DEDUP_REMOVED lines=21> */
.L_x_31617:
[----:B------:R-:W-:Y:S05]  /*ffc0*/  BSYNC B1 ;  /* 0x0000000000017941 */ /* 0x000fea0003800000 */
.L_x_31616:
[----:B------:R-:W-:Y:S01]  /*ffd0*/  LEA R3, R0, 0x3b800000, 0x17 ;  /* 0x3b80000000037811 */ /* 0x000fe200078eb8ff */
[----:B------:R-:W-:-:S05]  /*ffe0*/  IMAD.SHL.U32 R0, R2, 0x100000, RZ ;  /* 0x0010000002007824 */ /* 0x000fca00078e00ff */
[----:B------:R-:W-:-:S07]  /*fff0*/  LOP3.LUT R0, R3, R0, R4, 0xfe, !PT ;  /* 0x0000000003007212 */ /* 0x000fce00078efe04 */
.L_x_31615:
[----:B------:R-:W-:Y:S05]  /*10000*/  BSYNC B0 ;  /* 0x0000000000007941 */ /* 0x000fea0003800000 */
.L_x_31614:
[----:B------:R-:W-:Y:S01]  /*10010*/  FSETP.NEU.FTZ.AND P0, PT, R0, RZ, PT ;  /* 0x000000ff0000720b */ /* 0x000fe20003f1d000 */
[----:B------:R-:W-:-:S12]  /*10020*/  BRA `(.L_x_31599) ;  /* 0x0000000400147947 */ /* 0x000fd80003800000 */
.L_x_31612:
        /* <DEDUP_REMOVED lines=21> */
.L_x_31621:
[----:B------:R-:W-:Y:S05]  /*10180*/  BSYNC B1 ;  /* 0x0000000000017941 */ /* 0x000fea0003800000 */
.L_x_31620:
[----:B------:R-:W-:Y:S01]  /*10190*/  LEA R3, R0, 0x37800000, 0x17 ;  /* 0x3780000000037811 */ /* 0x000fe200078eb8ff */
[----:B------:R-:W-:-:S05]  /*101a0*/  IMAD.SHL.U32 R0, R2, 0x200000, RZ ;  /* 0x0020000002007824 */ /* 0x000fca00078e00ff */
[----:B------:R-:W-:-:S07]  /*101b0*/  LOP3.LUT R0, R3, R0, R4, 0xfe, !PT ;  /* 0x0000000003007212 */ /* 0x000fce00078efe04 */
.L_x_31619:
[----:B------:R-:W-:Y:S05]  /*101c0*/  BSYNC B0 ;  /* 0x0000000000007941 */ /* 0x000fea0003800000 */
.L_x_31618:
[----:B------:R-:W-:Y:S01]  /*101d0*/  FSETP.NEU.FTZ.AND P0, PT, R0, RZ, PT ;  /* 0x000000ff0000720b */ /* 0x000fe20003f1d000 */
[----:B------:R-:W-:-:S12]  /*101e0*/  BRA `(.L_x_31599) ;  /* 0x0000000000a47947 */ /* 0x000fd80003800000 */
.L_x_31611:
        /* <DEDUP_REMOVED lines=14> */
.L_x_31625:
[----:B------:R-:W-:Y:S05]  /*102d0*/  BSYNC B0 ;  /* 0x0000000000007941 */ /* 0x000fea0003800000 */
.L_x_31624:
[----:B------:R-:W-:Y:S01]  /*102e0*/  FSETP.NEU.FTZ.AND P0, PT, R0, RZ, PT ;  /* 0x000000ff0000720b */ /* 0x000fe20003f1d000 */
[----:B------:R-:W-:-:S12]  /*102f0*/  BRA `(.L_x_31599) ;  /* 0x0000000000607947 */ /* 0x000fd80003800000 */
.L_x_31598:
        /* <DEDUP_REMOVED lines=16> */
.L_x_31626:
[----:B------:R-:W-:Y:S01]  /*10400*/  PLOP3.LUT P0, PT, PT, PT, PT, 0x8, 0x0 ;  /* 0x000000000000781c */ /* 0x000fe20003f0e170 */
[----:B------:R-:W-:-:S12]  /*10410*/  BRA `(.L_x_31599) ;  /* 0x0000000000187947 */ /* 0x000fd80003800000 */
.L_x_31623:
[----:B------:R-:W2:Y:S02]  /*10420*/  LDG.E.64 R2, desc[UR36][R2.64] ;  /* 0x0000002402027981 */ /* 0x000ea4000c1e1b00 */
[----:B--2---:R-:W-:-:S04]  /*10430*/  ISETP.NE.U32.AND P0, PT, R2, RZ, PT ;  /* 0x000000ff0200720c */ /* 0x004fc80003f05070 */
[----:B------:R-:W-:Y:S01]  /*10440*/  ISETP.NE.AND.EX P0, PT, R3, RZ, PT, P0 ;  /* 0x000000ff0300720c */ /* 0x000fe20003f05300 */
[----:B------:R-:W-:-:S12]  /*10450*/  BRA `(.L_x_31599) ;  /* 0x0000000000087947 */ /* 0x000fd80003800000 */
.L_x_31622:
[----:B------:R-:W2:Y:S02]  /*10460*/  LDG.E R2, desc[UR36][R2.64] ;  /* 0x0000002402027981 */ /* 0x000ea4000c1e1900 */
[----:B--2---:R-:W-:-:S13]  /*10470*/  ISETP.NE.AND P0, PT, R2, RZ, PT ;  /* 0x000000ff0200720c */ /* 0x004fda0003f05270 */
.L_x_31599:
        /* <DEDUP_REMOVED lines=17> */
.L_x_31630:
[----:B------:R-:W-:Y:S01]  /*10590*/  STG.E.U8 desc[UR36][R16.64], R2 ;  /* 0x0000000210007986 */ /* 0x000fe2000c101124 */
[----:B------:R-:W-:Y:S05]  /*105a0*/  EXIT ;  /* 0x000000000000794d */ /* 0x000fea0003800000 */
.L_x_31629:
        /* <DEDUP_REMOVED lines=9> */
.L_x_31633:
[----:B------:R-:W-:Y:S01]  /*10640*/  STG.E desc[UR36][R16.64], R2 ;  /* 0x0000000210007986 */ /* 0x000fe2000c101924 */
[----:B------:R-:W-:Y:S05]  /*10650*/  EXIT ;  /* 0x000000000000794d */ /* 0x000fea0003800000 */
.L_x_31632:
[----:B------:R-:W-:Y:S01]  /*10660*/  STG.E.U16 desc[UR36][R16.64], R2 ;  /* 0x0000000210007986 */ /* 0x000fe2000c101524 */
[----:B------:R-:W-:Y:S05]  /*10670*/  EXIT ;  /* 0x000000000000794d */ /* 0x000fea0003800000 */
.L_x_31628:
        /* <DEDUP_REMOVED lines=9> */
.L_x_31635:
[----:B------:R-:W-:-:S04]  /*10710*/  I2FP.F32.U32 R0, R2 ;  /* 0x0000000200007245 */ /* 0x000fc80000201000 */
[----:B------:R-:W-:-:S05]  /*10720*/  F2FP.F16.F32.PACK_AB R0, RZ, R0 ;  /* 0x00000000ff00723e */ /* 0x000fca00000000ff */
[----:B------:R-:W-:Y:S01]  /*10730*/  STG.E.U16 desc[UR36][R16.64], R0 ;  /* 0x0000000010007986 */ /* 0x000fe2000c101524 */
[----:B------:R-:W-:Y:S05]  /*10740*/  EXIT ;  /* 0x000000000000794d */ /* 0x000fea0003800000 */
.L_x_31634:
        /* <DEDUP_REMOVED lines=10> */
.L_x_31637:
[----:B------:R-:W-:-:S04]  /*107f0*/  I2FP.F32.U32 R2, R2 ;  /* 0x0000000200027245 */ /* 0x000fc80000201000 */
[----:B------:R-:W-:-:S04]  /*10800*/  F2FP.F16.F32.PACK_AB R3, RZ, R2 ;  /* 0x00000002ff03723e */ /* 0x000fc800000000ff */
[----:B------:R-:W-:-:S05]  /*10810*/  PRMT R3, R3, 0x5410, RZ ;  /* 0x0000541003037816 */ /* 0x000fca00000000ff */
[----:B------:R-:W-:Y:S01]  /*10820*/  STG.E desc[UR36][R16.64], R3 ;  /* 0x0000000310007986 */ /* 0x000fe2000c101924 */
[----:B------:R-:W-:Y:S05]  /*10830*/  EXIT ;  /* 0x000000000000794d */ /* 0x000fea0003800000 */
.L_x_31636:
[----:B------:R-:W0:Y:S02]  /*10840*/  I2F.F64.U32 R2, R2 ;  /* 0x0000000200027312 */ /* 0x000e240000201800 */
[----:B0-----:R-:W-:Y:S01]  /*10850*/  STG.E.64 desc[UR36][R16.64], R2 ;  /* 0x0000000210007986 */ /* 0x001fe2000c101b24 */
[----:B------:R-:W-:Y:S05]  /*10860*/  EXIT ;  /* 0x000000000000794d */ /* 0x000fea0003800000 */
.L_x_31627:
        /* <DEDUP_REMOVED lines=10> */
.L_x_31640:
[----:B------:R-:W0:Y:S01]  /*10910*/  I2F.F64.U32 R4, R2 ;  /* 0x0000000200047312 */ /* 0x000e220000201800 */
[----:B------:R-:W-:-:S05]  /*10920*/  CS2R R6, SRZ ;  /* 0x0000000000067805 */ /* 0x000fca000001ff00 */
[----:B0-----:R-:W-:Y:S01]  /*10930*/  STG.E.128 desc[UR36][R16.64], R4 ;  /* 0x0000000410007986 */ /* 0x001fe2000c101d24 */
[----:B------:R-:W-:Y:S05]  /*10940*/  EXIT ;  /* 0x000000000000794d */ /* 0x000fea0003800000 */
.L_x_31639:
        /* <DEDUP_REMOVED lines=21> */
.L_x_31644:
[----:B------:R-:W-:Y:S05]  /*10aa0*/  BSYNC B0 ;  /* 0x0000000000007941 */ /* 0x000fea0003800000 */
.L_x_31643:
[----:B------:R-:W-:-:S05]  /*10ab0*/  LOP3.LUT R3, R0, R3, RZ, 0xfc, !PT ;  /* 0x0000000300037212 */ /* 0x000fca00078efcff */
[----:B------:R-:W-:Y:S01]  /*10ac0*/  STG.E.U8 desc[UR36][R16.64], R3 ;  /* 0x0000000310007986 */ /* 0x000fe2000c101124 */
[----:B------:R-:W-:Y:S05]  /*10ad0*/  EXIT ;  /* 0x000000000000794d */ /* 0x000fea0003800000 */
.L_x_31642:
        /* <DEDUP_REMOVED lines=13> */
.L_x_31646:
[----:B------:R-:W-:Y:S01]  /*10bb0*/  IMAD.MOV.U32 R0, RZ, RZ, 0x7f ;  /* 0x0000007fff007424 */ /* 0x000fe200078e00ff */
[----:B------:R-:W-:-:S04]  /*10bc0*/  ISETP.GT.U32.AND P0, PT, R2, 0x7f800000, PT ;  /* 0x7f8000000200780c */ /* 0x000fc80003f04070 */
[----:B------:R-:W-:-:S09]  /*10bd0*/  SEL R0, R0, 0x7c, P0 ;  /* 0x0000007c00007807 */ /* 0x000fd20000000000 */
.L_x_31647:
[----:B------:R-:W-:Y:S05]  /*10be0*/  BSYNC B0 ;  /* 0x0000000000007941 */ /* 0x000fea0003800000 */
.L_x_31645:
[----:B------:R-:W-:-:S04]  /*10bf0*/  LOP3.LUT R2, R3, 0x80000000, RZ, 0xc0, !PT ;  /* 0x8000000003027812 */ /* 0x000fc800078ec0ff */
[----:B------:R-:W-:-:S04]  /*10c00*/  SHF.R.U32.HI R3, RZ, 0x18, R2 ;  /* 0x00000018ff037819 */ /* 0x000fc80000011602 */
[----:B------:R-:W-:-:S05]  /*10c10*/  LOP3.LUT R3, R0, R3, RZ, 0xfc, !PT ;  /* 0x0000000300037212 */ /* 0x000fca00078efcff */
[----:B------:R-:W-:Y:S01]  /*10c20*/  STG.E.U8 desc[UR36][R16.64], R3 ;  /* 0x0000000310007986 */ /* 0x000fe2000c101124 */
[----:B------:R-:W-:Y:S05]  /*10c30*/  EXIT ;  /* 0x000000000000794d */ /* 0x000fea0003800000 */
.L_x_31641:
[----:B------:R-:W-:-:S04]  /*10c40*/  I2FP.F32.U32 R0, R2 ;  /* 0x0000000200007245 */ /* 0x000fc80000201000 */
[----:B------:R-:W-:-:S05]  /*10c50*/  F2FP.BF16.F32.PACK_AB R0, RZ, R0 ;  /* 0x00000000ff00723e */ /* 0x000fca00000010ff */
[----:B------:R-:W-:Y:S01]  /*10c60*/  STG.E.U16 desc[UR36][R16.64], R0 ;  /* 0x0000000010007986 */ /* 0x000fe2000c101524 */
[----:B------:R-:W-:Y:S05]  /*10c70*/  EXIT ;  /* 0x000000000000794d */ /* 0x000fea0003800000 */
.L_x_31638:
        /* <DEDUP_REMOVED lines=10> */
.L_x_31650:
        /* <DEDUP_REMOVED lines=17> */
.L_x_31653:
[----:B------:R-:W-:-:S04]  /*10e30*/  LOP3.LUT R2, R3, 0x80000000, RZ, 0xc0, !PT ;  /* 0x8000000003027812 */ /* 0x000fc800078ec0ff */
[----:B------:R-:W-:-:S04]  /*10e40*/  SHF.R.U32.HI R3, RZ, 0x18, R2 ;  /* 0x00000018ff037819 */ /* 0x000fc80000011602 */
[----:B------:R-:W-:-:S04]  /*10e50*/  LOP3.LUT R0, R0, R3, RZ, 0xfc, !PT ;  /* 0x0000000300007212 */ /* 0x000fc800078efcff */
[----:B------:R-:W-:-:S07]  /*10e60*/  PRMT R8, R0, 0x7610, R8 ;  /* 0x0000761000087816 */ /* 0x000fce0000000008 */
.L_x_31652:
[----:B------:R-:W-:Y:S05]  /*10e70*/  BSYNC B0 ;  /* 0x0000000000007941 */ /* 0x000fea0003800000 */
.L_x_31651:
[----:B------:R-:W-:Y:S01]  /*10e80*/  STG.E.U8 desc[UR36][R16.64], R8 ;  /* 0x0000000810007986 */ /* 0x000fe2000c101124 */
[----:B------:R-:W-:Y:S05]  /*10e90*/  EXIT ;  /* 0x000000000000794d */ /* 0x000fea0003800000 */
.L_x_31649:
        /* <DEDUP_REMOVED lines=17> */
.L_x_31656:
[----:B------:R-:W-:-:S04]  /*10fb0*/  LOP3.LUT R2, R3, 0x80000000, RZ, 0xc0, !PT ;  /* 0x8000000003027812 */ /* 0x000fc800078ec0ff */
[----:B------:R-:W-:-:S04]  /*10fc0*/  SHF.R.U32.HI R3, RZ, 0x18, R2 ;  /* 0x00000018ff037819 */ /* 0x000fc80000011602 */
[----:B------:R-:W-:-:S04]  /*10fd0*/  LOP3.LUT R0, R0, R3, RZ, 0xfc, !PT ;  /* 0x0000000300007212 */ /* 0x000fc800078efcff */
[----:B------:R-:W-:-:S07]  /*10fe0*/  PRMT R8, R0, 0x7610, R8 ;  /* 0x0000761000087816 */ /* 0x000fce0000000008 */
.L_x_31655:
[----:B------:R-:W-:Y:S05]  /*10ff0*/  BSYNC B0 ;  /* 0x0000000000007941 */ /* 0x000fea0003800000 */
.L_x_31654:
[----:B------:R-:W-:Y:S01]  /*11000*/  STG.E.U8 desc[UR36][R16.64], R8 ;  /* 0x0000000810007986 */ /* 0x000fe2000c101124 */
[----:B------:R-:W-:Y:S05]  /*11010*/  EXIT ;  /* 0x000000000000794d */ /* 0x000fea0003800000 */
.L_x_31648:
        /* <DEDUP_REMOVED lines=22> */
.L_x_31631:
        /* <DEDUP_REMOVED lines=16> */
.L_x_31659:
[----:B------:R-:W-:Y:S05]  /*11280*/  EXIT ;  /* 0x000000000000794d */ /* 0x000fea0003800000 */
.L_x_31658:
[----:B------:R-:W-:-:S05]  /*11290*/  IMAD.MOV.U32 R3, RZ, RZ, RZ ;  /* 0x000000ffff037224 */ /* 0x000fca00078e00ff */
[----:B------:R-:W-:Y:S01]  /*112a0*/  STG.E.64 desc[UR36][R16.64], R2 ;  /* 0x0000000210007986 */ /* 0x000fe2000c101b24 */
[----:B------:R-:W-:Y:S05]  /*112b0*/  EXIT ;  /* 0x000000000000794d */ /* 0x000fea0003800000 */
.L_x_31657:
[----:B------:R-:W-:Y:S01]  /*112c0*/  STG.E desc[UR36][R16.64], R2 ;  /* 0x0000000210007986 */ /* 0x000fe2000c101924 */
[----:B------:R-:W-:Y:S05]  /*112d0*/  EXIT ;  /* 0x000000000000794d */ /* 0x000fea0003800000 */
.L_x_31660:
        /* <DEDUP_REMOVED lines=10> */
.L_x_44050:


//--------------------- .text._ZN2at6native27unrolled_elementwise_kernelINS0_13BinaryFunctorIbbbZZZNS0_23logical_and_kernel_cudaERNS_14TensorIteratorEENKUlvE0_clEvENKUlvE7_clEvEUlbbE_EESt5arrayIPcLm3EELi4E23TrivialOffsetCalculatorILi2EjESC_ILi1EjENS0_6memory12LoadWithCastILi2EEENSF_13StoreWithCastILi1EEEEEviT_T0_T2_T3_T4_T5_ --------------------------
	.section	.text._ZN2at6native27unrolled_elementwise_kernelINS0_13BinaryFunctorIbbbZZZNS0_23logical_and_kernel_cudaERNS_14TensorIteratorEENKUlvE0_clEvENKUlvE7_clEvEUlbbE_EESt5arrayIPcLm3EELi4E23TrivialOffsetCalculatorILi2EjESC_ILi1EjENS0_6memory12LoadWithCastILi2EEENSF_13StoreWithCastILi1EEEEEviT_T0_T2_T3_T4_T5_,"ax",@progbits
	.align	128
        .global         _ZN2at6native27unrolled_elementwise_kernelINS0_13BinaryFunctorIbbbZZZNS0_23logical_and_kernel_cudaERNS_14TensorIteratorEENKUlvE0_clEvENKUlvE7_clEvEUlbbE_EESt5arrayIPcLm3EELi4E23TrivialOffsetCalculatorILi2EjESC_ILi1EjENS0_6memory12LoadWithCastILi2EEENSF_13StoreWithCastILi1EEEEEviT_T0_T2_T3_T4_T5_
        .type           _ZN2at6native27unrolled_elementwise_kernelINS0_13BinaryFunctorIbbbZZZNS0_23logical_and_kernel_cudaERNS_14TensorIteratorEENKUlvE0_clEvENKUlvE7_clEvEUlbbE_EESt5arrayIPcLm3EELi4E23TrivialOffsetCalculatorILi2EjESC_ILi1EjENS0_6memory12LoadWithCastILi2EEENSF_13StoreWithCastILi1EEEEEviT_T0_T2_T3_T4_T5_,@function
        .size           _ZN2at6native27unrolled_elementwise_kernelINS0_13BinaryFunctorIbbbZZZNS0_23logical_and_kernel_cudaERNS_14TensorIteratorEENKUlvE0_clEvENKUlvE7_clEvEUlbbE_EESt5arrayIPcLm3EELi4E23TrivialOffsetCalculatorILi2EjESC_ILi1EjENS0_6memory12LoadWithCastILi2EEENSF_13StoreWithCastILi1EEEEEviT_T0_T2_T3_T4_T5_,(.L_x_44051 - _ZN2at6native27unrolled_elementwise_kernelINS0_13BinaryFunctorIbbbZZZNS0_23logical_and_kernel_cudaERNS_14TensorIteratorEENKUlvE0_clEvENKUlvE7_clEvEUlbbE_EESt5arrayIPcLm3EELi4E23TrivialOffsetCalculatorILi2EjESC_ILi1EjENS0_6memory12LoadWithCastILi2EEENSF_13StoreWithCastILi1EEEEEviT_T0_T2_T3_T4_T5_)
        .other          _ZN2at6native27unrolled_elementwise_kernelINS0_13BinaryFunctorIbbbZZZNS0_23logical_and_kernel_cudaERNS_14TensorIteratorEENKUlvE0_clEvENKUlvE7_clEvEUlbbE_EESt5arrayIPcLm3EELi4E23TrivialOffsetCalculatorILi2EjESC_ILi1EjENS0_6memory12LoadWithCastILi2EEENSF_13StoreWithCastILi1EEEEEviT_T0_T2_T3_T4_T5_,@"STO_CUDA_ENTRY STV_DEFAULT"
_ZN2at6native27unrolled_elementwise_kernelINS0_13BinaryFunctorIbbbZZZNS0_23logical_and_kernel_cudaERNS_14TensorIteratorEENKUlvE0_clEvENKUlvE7_clEvEUlbbE_EESt5arrayIPcLm3EELi4E23TrivialOffsetCalculatorILi2EjESC_ILi1EjENS0_6memory12LoadWithCastILi2EEENSF_13StoreWithCastILi1EEEEEviT_T0_T2_T3_T4_T5_:
.text._ZN2at6native27unrolled_elementwise_kernelINS0_13BinaryFunctorIbbbZZZNS0_23logical_and_kernel_cudaERNS_14TensorIteratorEENKUlvE0_clEvENKUlvE7_clEvEUlbbE_EESt5arrayIPcLm3EELi4E23TrivialOffsetCalculatorILi2EjESC_ILi1EjENS0_6memory12LoadWithCastILi2EEENSF_13StoreWithCastILi1EEEEEviT_T0_T2_T3_T4_T5_:
        /* <DEDUP_REMOVED lines=35> */
.L_x_31666:
[----:B------:R-:W2:Y:S02]  /*0230*/  LDG.E.U8 R4, desc[UR36][R4.64] ;  /* 0x0000002404047981 */ /* 0x000ea4000c1e1100 */
[----:B--2---:R-:W-:-:S04]  /*0240*/  ISETP.NE.AND P0, PT, R4, RZ, PT ;  /* 0x000000ff0400720c */ /* 0x004fc80003f05270 */
[----:B------:R-:W-:Y:S01]  /*0250*/  P2R R18, PR, RZ, 0x1 ;  /* 0x00000001ff127803 */ /* 0x000fe20000000000 */
[----:B------:R-:W-:Y:S08]  /*0260*/  BRA `(.L_x_31668) ;  /* 0x0000000c00c47947 */ /* 0x000ff00003800000 */
.L_x_31665:
        /* <DEDUP_REMOVED lines=11> */
.L_x_31670:
[----:B------:R-:W2:Y:S02]  /*0320*/  LDG.E R4, desc[UR36][R4.64] ;  /* 0x0000002404047981 */ /* 0x000ea4000c1e1900 */
[----:B--2---:R-:W-:-:S04]  /*0330*/  ISETP.NE.AND P0, PT, R4, RZ, PT ;  /* 0x000000ff0400720c */ /* 0x004fc80003f05270 */
[----:B------:R-:W-:Y:S01]  /*0340*/  P2R R18, PR, RZ, 0x1 ;  /* 0x00000001ff127803 */ /* 0x000fe20000000000 */
[----:B------:R-:W-:Y:S08]  /*0350*/  BRA `(.L_x_31668) ;  /* 0x0000000c00887947 */ /* 0x000ff00003800000 */
.L_x_31669:
[----:B------:R-:W2:Y:S02]  /*0360*/  LDG.E.U16 R4, desc[UR36][R4.64] ;  /* 0x0000002404047981 */ /* 0x000ea4000c1e1500 */
[----:B--2---:R-:W-:-:S04]  /*0370*/  ISETP.NE.AND P0, PT, R4, RZ, PT ;  /* 0x000000ff0400720c */ /* 0x004fc80003f05270 */
[----:B------:R-:W-:Y:S01]  /*0380*/  P2R R18, PR, RZ, 0x1 ;  /* 0x00000001ff127803 */ /* 0x000fe20000000000 */
[----:B------:R-:W-:Y:S08]  /*0390*/  BRA `(.L_x_31668) ;  /* 0x0000000c00787947 */ /* 0x000ff00003800000 */
.L_x_31664:
        /* <DEDUP_REMOVED lines=10> */
.L_x_31672:
[----:B------:R-:W2:Y:S02]  /*0440*/  LDG.E.U16 R0, desc[UR36][R4.64] ;  /* 0x0000002404007981 */ /* 0x000ea4000c1e1500 */
[----:B--2---:R-:W-:-:S05]  /*0450*/  HADD2.F32 R0, -RZ, R0.H0_H0 ;  /* 0x20000000ff007230 */ /* 0x004fca0000004100 */
[----:B------:R-:W-:-:S04]  /*0460*/  FSETP.NEU.FTZ.AND P0, PT, R0, RZ, PT ;  /* 0x000000ff0000720b */ /* 0x000fc80003f1d000 */
[----:B------:R-:W-:Y:S01]  /*0470*/  P2R R18, PR, RZ, 0x1 ;  /* 0x00000001ff127803 */ /* 0x000fe20000000000 */
[----:B------:R-:W-:Y:S08]  /*0480*/  BRA `(.L_x_31668) ;  /* 0x0000000c003c7947 */ /* 0x000ff00003800000 */
.L_x_31671:
        /* <DEDUP_REMOVED lines=12> */
.L_x_31674:
        /* <DEDUP_REMOVED lines=11> */
.L_x_31673:
[----:B------:R-:W2:Y:S02]  /*0600*/  LDG.E.64 R4, desc[UR36][R4.64] ;  /* 0x0000002404047981 */ /* 0x000ea4000c1e1b00 */
[----:B--2---:R-:W-:-:S06]  /*0610*/  DSETP.NEU.AND P0, PT, R4, RZ, PT ;  /* 0x000000ff0400722a */ /* 0x004fcc0003f0d000 */
[----:B------:R-:W-:Y:S01]  /*0620*/  P2R R18, PR, RZ, 0x1 ;  /* 0x00000001ff127803 */ /* 0x000fe20000000000 */
[----:B------:R-:W-:Y:S07]  /*0630*/  BRA `(.L_x_31668) ;  /* 0x0000000800d07947 */ /* 0x000fee0003800000 */
.L_x_31663:
        /* <DEDUP_REMOVED lines=12> */
.L_x_31677:
[----:B------:R-:W2:Y:S02]  /*0700*/  LDG.E.128 R4, desc[UR36][R4.64] ;  /* 0x0000002404047981 */ /* 0x000ea4000c1e1d00 */
[----:B--2---:R-:W-:-:S06]  /*0710*/  DSETP.NEU.AND P0, PT, R6, RZ, PT ;  /* 0x000000ff0600722a */ /* 0x004fcc0003f0d000 */
[----:B------:R-:W-:-:S06]  /*0720*/  DSETP.NEU.OR P0, PT, R4, RZ, P0 ;  /* 0x000000ff0400722a */ /* 0x000fcc000070d400 */
[----:B------:R-:W-:Y:S01]  /*0730*/  P2R R18, PR, RZ, 0x1 ;  /* 0x00000001ff127803 */ /* 0x000fe20000000000 */
[----:B------:R-:W-:Y:S07]  /*0740*/  BRA `(.L_x_31668) ;  /* 0x00000008008c7947 */ /* 0x000fee0003800000 */
.L_x_31676:
        /* <DEDUP_REMOVED lines=28> */
.L_x_31679:
        /* <DEDUP_REMOVED lines=15> */
.L_x_31678:
[----:B------:R-:W2:Y:S02]  /*0a00*/  LDG.E.U16 R0, desc[UR36][R4.64] ;  /* 0x0000002404007981 */ /* 0x000ea4000c1e1500 */
[----:B--2---:R-:W-:-:S05]  /*0a10*/  IMAD.U32 R0, R0, 0x10000, RZ ;  /* 0x0001000000007824 */ /* 0x004fca00078e00ff */
[----:B------:R-:W-:-:S04]  /*0a20*/  FSETP.NEU.FTZ.AND P0, PT, R0, RZ, PT ;  /* 0x000000ff0000720b */ /* 0x000fc80003f1d000 */
[----:B------:R-:W-:Y:S01]  /*0a30*/  P2R R18, PR, RZ, 0x1 ;  /* 0x00000001ff127803 */ /* 0x000fe20000000000 */
[----:B------:R-:W-:Y:S08]  /*0a40*/  BRA `(.L_x_31668) ;  /* 0x0000000400cc7947 */ /* 0x000ff00003800000 */
.L_x_31675:
        /* <DEDUP_REMOVED lines=12> */
.L_x_31682:
        /* <DEDUP_REMOVED lines=21> */
.L_x_31686:
[----:B------:R-:W-:Y:S05]  /*0c60*/  BSYNC B1 ;  /* 0x0000000000017941 */ /* 0x000fea0003800000 */
.L_x_31685:
[----:B------:R-:W-:Y:S01]  /*0c70*/  LEA R5, R0, 0x3b800000, 0x17 ;  /* 0x3b80000000057811 */ /* 0x000fe200078eb8ff */
[----:B------:R-:W-:-:S05]  /*0c80*/  IMAD.SHL.U32 R0, R3, 0x100000, RZ ;  /* 0x0010000003007824 */ /* 0x000fca00078e00ff */
[----:B------:R-:W-:-:S07]  /*0c90*/  LOP3.LUT R0, R5, R0, R6, 0xfe, !PT ;  /* 0x0000000005007212 */ /* 0x000fce00078efe06 */
.L_x_31684:
[----:B------:R-:W-:Y:S05]  /*0ca0*/  BSYNC B0 ;  /* 0x0000000000007941 */ /* 0x000fea0003800000 */
.L_x_31683:
[----:B------:R-:W-:-:S04]  /*0cb0*/  FSETP.NEU.FTZ.AND P0, PT, R0, RZ, PT ;  /* 0x000000ff0000720b */ /* 0x000fc80003f1d000 */
[----:B------:R-:W-:Y:S01]  /*0cc0*/  P2R R18, PR, RZ, 0x1 ;  /* 0x00000001ff127803 */ /* 0x000fe20000000000 */
[----:B------:R-:W-:Y:S08]  /*0cd0*/  BRA `(.L_x_31668) ;  /* 0x0000000400287947 */ /* 0x000ff00003800000 */
.L_x_31681:
        /* <DEDUP_REMOVED lines=21> */
.L_x_31690:
[----:B------:R-:W-:Y:S05]  /*0e30*/  BSYNC B1 ;  /* 0x0000000000017941 */ /* 0x000fea0003800000 */
.L_x_31689:
[----:B------:R-:W-:Y:S01]  /*0e40*/  LEA R5, R0, 0x37800000, 0x17 ;  /* 0x3780000000057811 */ /* 0x000fe200078eb8ff */
[----:B------:R-:W-:-:S05]  /*0e50*/  IMAD.SHL.U32 R0, R3, 0x200000, RZ ;  /* 0x0020000003007824 */ /* 0x000fca00078e00ff */
[----:B------:R-:W-:-:S07]  /*0e60*/  LOP3.LUT R0, R5, R0, R6, 0xfe, !PT ;  /* 0x0000000005007212 */ /* 0x000fce00078efe06 */
.L_x_31688:
[----:B------:R-:W-:Y:S05]  /*0e70*/  BSYNC B0 ;  /* 0x0000000000007941 */ /* 0x000fea0003800000 */
.L_x_31687:
[----:B------:R-:W-:-:S04]  /*0e80*/  FSETP.NEU.FTZ.AND P0, PT, R0, RZ, PT ;  /* 0x000000ff0000720b */ /* 0x000fc80003f1d000 */
[----:B------:R-:W-:Y:S01]  /*0e90*/  P2R R18, PR, RZ, 0x1 ;  /* 0x00000001ff127803 */ /* 0x000fe20000000000 */
[----:B------:R-:W-:Y:S08]  /*0ea0*/  BRA `(.L_x_31668) ;  /* 0x0000000000b47947 */ /* 0x000ff00003800000 */
.L_x_31680:
        /* <DEDUP_REMOVED lines=14> */
.L_x_31694:
[----:B------:R-:W-:Y:S05]  /*0f90*/  BSYNC B0 ;  /* 0x0000000000007941 */ /* 0x000fea0003800000 */
.L_x_31693:
[----:B------:R-:W-:-:S04]  /*0fa0*/  FSETP.NEU.FTZ.AND P0, PT, R0, RZ, PT ;  /* 0x000000ff0000720b */ /* 0x000fc80003f1d000 */
[----:B------:R-:W-:Y:S01]  /*0fb0*/  P2R R18, PR, RZ, 0x1 ;  /* 0x00000001ff127803 */ /* 0x000fe20000000000 */
[----:B------:R-:W-:Y:S08]  /*0fc0*/  BRA `(.L_x_31668) ;  /* 0x00000000006c7947 */ /* 0x000ff00003800000 */
.L_x_31667:
        /* <DEDUP_REMOVED lines=16> */
.L_x_31695:
[----:B------:R-:W-:-:S04]  /*10d0*/  PLOP3.LUT P0, PT, PT, PT, PT, 0x8, 0x0 ;  /* 0x000000000000781c */ /* 0x000fc80003f0e170 */
[----:B------:R-:W-:Y:S01]  /*10e0*/  P2R R18, PR, RZ, 0x1 ;  /* 0x00000001ff127803 */ /* 0x000fe20000000000 */
[----:B------:R-:W-:Y:S08]  /*10f0*/  BRA `(.L_x_31668) ;  /* 0x0000000000207947 */ /* 0x000ff00003800000 */
.L_x_31692:
[----:B------:R-:W2:Y:S02]  /*1100*/  LDG.E.64 R4, desc[UR36][R4.64] ;  /* 0x0000002404047981 */ /* 0x000ea4000c1e1b00 */
[----:B--2---:R-:W-:-:S04]  /*1110*/  ISETP.NE.U32.AND P0, PT, R4, RZ, PT ;  /* 0x000000ff0400720c */ /* 0x004fc80003f05070 */
[----:B------:R-:W-:-:S04]  /*1120*/  ISETP.NE.AND.EX P0, PT, R5, RZ, PT, P0 ;  /* 0x000000ff0500720c */ /* 0x000fc80003f05300 */
[----:B------:R-:W-:Y:S01]  /*1130*/  P2R R18, PR, RZ, 0x1 ;  /* 0x00000001ff127803 */ /* 0x000fe20000000000 */
[----:B------:R-:W-:Y:S08]  /*1140*/  BRA `(.L_x_31668) ;  /* 0x00000000000c7947 */ /* 0x000ff00003800000 */
.L_x_31691:
[----:B------:R-:W2:Y:S02]  /*1150*/  LDG.E R4, desc[UR36][R4.64] ;  /* 0x0000002404047981 */ /* 0x000ea4000c1e1900 */
[----:B--2---:R-:W-:-:S04]  /*1160*/  ISETP.NE.AND P0, PT, R4, RZ, PT ;  /* 0x000000ff0400720c */ /* 0x004fc80003f05270 */
[----:B------:R-:W-:-:S09]  /*1170*/  P2R R18, PR, RZ, 0x1 ;  /* 0x00000001ff127803 */ /* 0x000fd20000000000 */
.L_x_31668:
        /* <DEDUP_REMOVED lines=19> */
.L_x_31699:
[----:B------:R-:W2:Y:S02]  /*12b0*/  LDG.E.U8 R4, desc[UR36][R4.64] ;  /* 0x0000002404047981 */ /* 0x000ea4000c1e1100 */
[----:B--2---:R-:W-:Y:S01]  /*12c0*/  ISETP.NE.AND P0, PT, R4, RZ, PT ;  /* 0x000000ff0400720c */ /* 0x004fe20003f05270 */
[----:B------:R-:W-:-:S12]  /*12d0*/  BRA `(.L_x_31701) ;  /* 0x0000000c00747947 */ /* 0x000fd80003800000 */
.L_x_31698:
        /* <DEDUP_REMOVED lines=10> */
.L_x_31703:
[----:B------:R-:W2:Y:S02]  /*1380*/  LDG.E R4, desc[UR36][R4.64] ;  /* 0x0000002404047981 */ /* 0x000ea4000c1e1900 */
[----:B--2---:R-:W-:Y:S01]  /*1390*/  ISETP.NE.AND P0, PT, R4, RZ, PT ;  /* 0x000000ff0400720c */ /* 0x004fe20003f05270 */
[----:B------:R-:W-:-:S12]  /*13a0*/  BRA `(.L_x_31701) ;  /* 0x0000000c00407947 */ /* 0x000fd80003800000 */
.L_x_31702:
[----:B------:R-:W2:Y:S02]  /*13b0*/  LDG.E.U16 R4, desc[UR36][R4.64] ;  /* 0x0000002404047981 */ /* 0x000ea4000c1e1500 */
[----:B--2---:R-:W-:Y:S01]  /*13c0*/  ISETP.NE.AND P0, PT, R4, RZ, PT ;  /* 0x000000ff0400720c */ /* 0x004fe20003f05270 */
[----:B------:R-:W-:-:S12]  /*13d0*/  BRA `(.L_x_31701) ;  /* 0x0000000c00347947 */ /* 0x000fd80003800000 */
.L_x_31697:
        /* <DEDUP_REMOVED lines=9> */
.L_x_31705:
[----:B------:R-:W2:Y:S02]  /*1470*/  LDG.E.U16 R0, desc[UR36][R4.64] ;  /* 0x0000002404007981 */ /* 0x000ea4000c1e1500 */
[----:B--2---:R-:W-:-:S05]  /*1480*/  HADD2.F32 R0, -RZ, R0.H0_H0 ;  /* 0x20000000ff007230 */ /* 0x004fca0000004100 */
[----:B------:R-:W-:Y:S01]  /*1490*/  FSETP.NEU.FTZ.AND P0, PT, R0, RZ, PT ;  /* 0x000000ff0000720b */ /* 0x000fe20003f1d000 */
[----:B------:R-:W-:-:S12]  /*14a0*/  BRA `(.L_x_31701) ;  /* 0x0000000c00007947 */ /* 0x000fd80003800000 */
.L_x_31704:
        /* <DEDUP_REMOVED lines=11> */
.L_x_31707:
        /* <DEDUP_REMOVED lines=10> */
.L_x_31706:
[----:B------:R-:W2:Y:S02]  /*1600*/  LDG.E.64 R4, desc[UR36][R4.64] ;  /* 0x0000002404047981 */ /* 0x000ea4000c1e1b00 */
[----:B--2---:R-:W-:Y:S01]  /*1610*/  DSETP.NEU.AND P0, PT, R4, RZ, PT ;  /* 0x000000ff0400722a */ /* 0x004fe20003f0d000 */
[----:B------:R-:W-:-:S13]  /*1620*/  BRA `(.L_x_31701) ;  /* 0x0000000800a07947 */ /* 0x000fda0003800000 */
.L_x_31696:
        /* <DEDUP_REMOVED lines=11> */
.L_x_31710:
[----:B------:R-:W2:Y:S02]  /*16e0*/  LDG.E.128 R4, desc[UR36][R4.64] ;  /* 0x0000002404047981 */ /* 0x000ea4000c1e1d00 */
[----:B--2---:R-:W-:-:S06]  /*16f0*/  DSETP.NEU.AND P0, PT, R6, RZ, PT ;  /* 0x000000ff0600722a */ /* 0x004fcc0003f0d000 */
[----:B------:R-:W-:Y:S01]  /*1700*/  DSETP.NEU.OR P0, PT, R4, RZ, P0 ;  /* 0x000000ff0400722a */ /* 0x000fe2000070d400 */
[----:B------:R-:W-:-:S13]  /*1710*/  BRA `(.L_x_31701) ;  /* 0x0000000800647947 */ /* 0x000fda0003800000 */
.L_x_31709:
        /* <DEDUP_REMOVED lines=27> */
.L_x_31712:
        /* <DEDUP_REMOVED lines=14> */
.L_x_31711:
[----:B------:R-:W2:Y:S02]  /*19b0*/  LDG.E.U16 R0, desc[UR36][R4.64] ;  /* 0x0000002404007981 */ /* 0x000ea4000c1e1500 */
[----:B--2---:R-:W-:-:S05]  /*19c0*/  IMAD.U32 R0, R0, 0x10000, RZ ;  /* 0x0001000000007824 */ /* 0x004fca00078e00ff */
[----:B------:R-:W-:Y:S01]  /*19d0*/  FSETP.NEU.FTZ.AND P0, PT, R0, RZ, PT ;  /* 0x000000ff0000720b */ /* 0x000fe20003f1d000 */
[----:B------:R-:W-:-:S12]  /*19e0*/  BRA `(.L_x_31701) ;  /* 0x0000000400b07947 */ /* 0x000fd80003800000 */
.L_x_31708:
        /* <DEDUP_REMOVED lines=11> */
.L_x_31715:
        /* <DEDUP_REMOVED lines=21> */
.L_x_31719:
[----:B------:R-:W-:Y:S05]  /*1bf0*/  BSYNC B1 ;  /* 0x0000000000017941 */ /* 0x000fea0003800000 */
.L_x_31718:
[----:B------:R-:W-:Y:S01]  /*1c00*/  LEA R5, R0, 0x3b800000, 0x17 ;  /* 0x3b80000000057811 */ /* 0x000fe200078eb8ff */
[----:B------:R-:W-:-:S05]  /*1c10*/  IMAD.SHL.U32 R0, R3, 0x100000, RZ ;  /* 0x0010000003007824 */ /* 0x000fca00078e00ff */
[----:B------:R-:W-:-:S07]  /*1c20*/  LOP3.LUT R0, R5, R0, R6, 0xfe, !PT ;  /* 0x0000000005007212 */ /* 0x000fce00078efe06 */
.L_x_31717:
[----:B------:R-:W-:Y:S05]  /*1c30*/  BSYNC B0 ;  /* 0x0000000000007941 */ /* 0x000fea0003800000 */
.L_x_31716:
[----:B------:R-:W-:Y:S01]  /*1c40*/  FSETP.NEU.FTZ.AND P0, PT, R0, RZ, PT ;  /* 0x000000ff0000720b */ /* 0x000fe20003f1d000 */
[----:B------:R-:W-:-:S12]  /*1c50*/  BRA `(.L_x_31701) ;  /* 0x0000000400147947 */ /* 0x000fd80003800000 */
.L_x_31714:
        /* <DEDUP_REMOVED lines=21> */
.L_x_31723:
[----:B------:R-:W-:Y:S05]  /*1db0*/  BSYNC B1 ;  /* 0x0000000000017941 */ /* 0x000fea0003800000 */
.L_x_31722:
[----:B------:R-:W-:Y:S01]  /*1dc0*/  LEA R5, R0, 0x37800000, 0x17 ;  /* 0x3780000000057811 */ /* 0x000fe200078eb8ff */
[----:B------:R-:W-:-:S05]  /*1dd0*/  IMAD.SHL.U32 R0, R3, 0x200000, RZ ;  /* 0x0020000003007824 */ /* 0x000fca00078e00ff */
[----:B------:R-:W-:-:S07]  /*1de0*/  LOP3.LUT R0, R5, R0, R6, 0xfe, !PT ;  /* 0x0000000005007212 */ /* 0x000fce00078efe06 */
.L_x_31721:
[----:B------:R-:W-:Y:S05]  /*1df0*/  BSYNC B0 ;  /* 0x0000000000007941 */ /* 0x000fea0003800000 */
.L_x_31720:
[----:B------:R-:W-:Y:S01]  /*1e00*/  FSETP.NEU.FTZ.AND P0, PT, R0, RZ, PT ;  /* 0x000000ff0000720b */ /* 0x000fe20003f1d000 */
[----:B------:R-:W-:-:S12]  /*1e10*/  BRA `(.L_x_31701) ;  /* 0x0000000000a47947 */ /* 0x000fd80003800000 */
.L_x_31713:
        /* <DEDUP_REMOVED lines=14> */
.L_x_31727:
[----:B------:R-:W-:Y:S05]  /*1f00*/  BSYNC B0 ;  /* 0x0000000000007941 */ /* 0x000fea0003800000 */
.L_x_31726:
[----:B------:R-:W-:Y:S01]  /*1f10*/  FSETP.NEU.FTZ.AND P0, PT, R0, RZ, PT ;  /* 0x000000ff0000720b */ /* 0x000fe20003f1d000 */
[----:B------:R-:W-:-:S12]  /*1f20*/  BRA `(.L_x_31701) ;  /* 0x0000000000607947 */ /* 0x000fd80003800000 */
.L_x_31700:
        /* <DEDUP_REMOVED lines=16> */
.L_x_31728:
[----:B------:R-:W-:Y:S01]  /*2030*/  PLOP3.LUT P0, PT, PT, PT, PT, 0x8, 0x0 ;  /* 0x000000000000781c */ /* 0x000fe20003f0e170 */
[----:B------:R-:W-:-:S12]  /*2040*/  BRA `(.L_x_31701) ;  /* 0x0000000000187947 */ /* 0x000fd80003800000 */
.L_x_31725:
[----:B------:R-:W2:Y:S02]  /*2050*/  LDG.E.64 R4, desc[UR36][R4.64] ;  /* 0x0000002404047981 */ /* 0x000ea4000c1e1b00 */
[----:B--2---:R-:W-:-:S04]  /*2060*/  ISETP.NE.U32.AND P0, PT, R4, RZ, PT ;  /* 0x000000ff0400720c */ /* 0x004fc80003f05070 */
[----:B------:R-:W-:Y:S01]  /*2070*/  ISETP.NE.AND.EX P0, PT, R5, RZ, PT, P0 ;  /* 0x000000ff0500720c */ /* 0x000fe20003f05300 */
[----:B------:R-:W-:-:S12]  /*2080*/  BRA `(.L_x_31701) ;  /* 0x0000000000087947 */ /* 0x000fd80003800000 */
.L_x_31724:
[----:B------:R-:W2:Y:S02]  /*2090*/  LDG.E R4, desc[UR36][R4.64] ;  /* 0x0000002404047981 */ /* 0x000ea4000c1e1900 */
[----:B--2---:R-:W-:-:S13]  /*20a0*/  ISETP.NE.AND P0, PT, R4, RZ, PT ;  /* 0x000000ff0400720c */ /* 0x004fda0003f05270 */
.L_x_31701:
[----:B------:R-:W-:Y:S01]  /*20b0*/  ISETP.NE.AND P1, PT, R18, RZ, PT ;  /* 0x000000ff1200720c */ /* 0x000fe20003f25270 */
[----:B------:R-:W-:Y:S01]  /*20c0*/  VIADD R25, R25, 0x80 ;  /* 0x0000008019197836 */ /* 0x000fe20000000000 */
[----:B------:R-:W-:Y:S02]  /*20d0*/  SEL R18, RZ, 0x1, !P0 ;  /* 0x00000001ff127807 */ /* 0x000fe40004000000 */
[----:B------:R-:W-:-:S09]  /*20e0*/  SEL R17, RZ, 0x1, !P1 ;  /* 0x00000001ff117807 */ /* 0x000fd20004800000 */
.L_x_31662:
[----:B------:R-:W-:Y:S05]  /*20f0*/  BSYNC B6 ;  /* 0x0000000000067941 */ /* 0x000fea0003800000 */
.L_x_31661:
        /* <DEDUP_REMOVED lines=25> */
.L_x_31734:
[----:B------:R-:W2:Y:S02]  /*2290*/  LDG.E.U8 R4, desc[UR36][R4.64] ;  /* 0x0000002404047981 */ /* 0x000ea4000c1e1100 */
[----:B--2---:R-:W-:-:S04]  /*22a0*/  ISETP.NE.AND P0, PT, R4, RZ, PT ;  /* 0x000000ff0400720c */ /* 0x004fc80003f05270 */
[----:B------:R-:W-:Y:S01]  /*22b0*/  P2R R19, PR, RZ, 0x1 ;  /* 0x00000001ff137803 */ /* 0x000fe20000000000 */
[----:B------:R-:W-:Y:S08]  /*22c0*/  BRA `(.L_x_31736) ;  /* 0x0000000c00c87947 */ /* 0x000ff00003800000 */
.L_x_31733:
        /* <DEDUP_REMOVED lines=11> */
.L_x_31738:
[----:B------:R-:W2:Y:S02]  /*2380*/  LDG.E R4, desc[UR36][R4.64] ;  /* 0x0000002404047981 */ /* 0x000ea4000c1e1900 */
[----:B--2---:R-:W-:-:S04]  /*2390*/  ISETP.NE.AND P0, PT, R4, RZ, PT ;  /* 0x000000ff0400720c */ /* 0x004fc80003f05270 */
[----:B------:R-:W-:Y:S01]  /*23a0*/  P2R R19, PR, RZ, 0x1 ;  /* 0x00000001ff137803 */ /* 0x000fe20000000000 */
[----:B------:R-:W-:Y:S08]  /*23b0*/  BRA `(.L_x_31736) ;  /* 0x0000000c008c7947 */ /* 0x000ff00003800000 */
.L_x_31737:
[----:B------:R-:W2:Y:S02]  /*23c0*/  LDG.E.U16 R4, desc[UR36][R4.64] ;  /* 0x0000002404047981 */ /* 0x000ea4000c1e1500 */
[----:B--2---:R-:W-:-:S04]  /*23d0*/  ISETP.NE.AND P0, PT, R4, RZ, PT ;  /* 0x000000ff0400720c */ /* 0x004fc80003f05270 */
[----:B------:R-:W-:Y:S01]  /*23e0*/  P2R R19, PR, RZ, 0x1 ;  /* 0x00000001ff137803 */ /* 0x000fe20000000000 */
[----:B------:R-:W-:Y:S08]  /*23f0*/  BRA `(.L_x_31736) ;  /* 0x0000000c007c7947 */ /* 0x000ff00003800000 */
.L_x_31732:
        /* <DEDUP_REMOVED lines=10> */
.L_x_31740:
[----:B------:R-:W2:Y:S02]  /*24a0*/  LDG.E.U16 R0, desc[UR36][R4.64] ;  /* 0x0000002404007981 */ /* 0x000ea4000c1e1500 */
[----:B--2---:R-:W-:-:S05]  /*24b0*/  HADD2.F32 R0, -RZ, R0.H0_H0 ;  /* 0x20000000ff007230 */ /* 0x004fca0000004100 */
[----:B------:R-:W-:-:S04]  /*24c0*/  FSETP.NEU.FTZ.AND P0, PT, R0, RZ, PT ;  /* 0x000000ff0000720b */ /* 0x000fc80003f1d000 */
[----:B------:R-:W-:Y:S01]  /*24d0*/  P2R R19, PR, RZ, 0x1 ;  /* 0x00000001ff137803 */ /* 0x000fe20000000000 */
[----:B------:R-:W-:Y:S08]  /*24e0*/  BRA `(.L_x_31736) ;  /* 0x0000000c00407947 */ /* 0x000ff00003800000 */
.L_x_31739:
        /* <DEDUP_REMOVED lines=12> */
.L_x_31742:
        /* <DEDUP_REMOVED lines=11> */
.L_x_31741:
[----:B------:R-:W2:Y:S02]  /*2660*/  LDG.E.64 R4, desc[UR36][R4.64] ;  /* 0x0000002404047981 */ /* 0x000ea4000c1e1b00 */
[----:B--2---:R-:W-:-:S06]  /*2670*/  DSETP.NEU.AND P0, PT, R4, RZ, PT ;  /* 0x000000ff0400722a */ /* 0x004fcc0003f0d000 */
[----:B------:R-:W-:Y:S01]  /*2680*/  P2R R19, PR, RZ, 0x1 ;  /* 0x00000001ff137803 */ /* 0x000fe20000000000 */
[----:B------:R-:W-:Y:S07]  /*2690*/  BRA `(.L_x_31736) ;  /* 0x0000000800d47947 */ /* 0x000fee0003800000 */
.L_x_31731:
        /* <DEDUP_REMOVED lines=12> */
.L_x_31745:
[----:B------:R-:W2:Y:S02]  /*2760*/  LDG.E.128 R4, desc[UR36][R4.64] ;  /* 0x0000002404047981 */ /* 0x000ea4000c1e1d00 */
[----:B--2---:R-:W-:-:S06]  /*2770*/  DSETP.NEU.AND P0, PT, R6, RZ, PT ;  /* 0x000000ff0600722a */ /* 0x004fcc0003f0d000 */
[----:B------:R-:W-:-:S06]  /*2780*/  DSETP.NEU.OR P0, PT, R4, RZ, P0 ;  /* 0x000000ff0400722a */ /* 0x000fcc000070d400 */
[----:B------:R-:W-:Y:S01]  /*2790*/  P2R R19, PR, RZ, 0x1 ;  /* 0x00000001ff137803 */ /* 0x000fe20000000000 */
[----:B------:R-:W-:Y:S07]  /*27a0*/  BRA `(.L_x_31736) ;  /* 0x0000000800907947 */ /* 0x000fee0003800000 */
.L_x_31744:
        /* <DEDUP_REMOVED lines=28> */
.L_x_31747:
        /* <DEDUP_REMOVED lines=16> */
.L_x_31746:
[----:B------:R-:W2:Y:S02]  /*2a70*/  LDG.E.U16 R0, desc[UR36][R4.64] ;  /* 0x0000002404007981 */ /* 0x000ea4000c1e1500 */
[----:B--2---:R-:W-:-:S05]  /*2a80*/  IMAD.U32 R0, R0, 0x10000, RZ ;  /* 0x0001000000007824 */ /* 0x004fca00078e00ff */
[----:B------:R-:W-:-:S04]  /*2a90*/  FSETP.NEU.FTZ.AND P0, PT, R0, RZ, PT ;  /* 0x000000ff0000720b */ /* 0x000fc80003f1d000 */
[----:B------:R-:W-:Y:S01]  /*2aa0*/  P2R R19, PR, RZ, 0x1 ;  /* 0x00000001ff137803 */ /* 0x000fe20000000000 */
[----:B------:R-:W-:Y:S08]  /*2ab0*/  BRA `(.L_x_31736) ;  /* 0x0000000400cc7947 */ /* 0x000ff00003800000 */
.L_x_31743:
        /* <DEDUP_REMOVED lines=12> */
.L_x_31750:
        /* <DEDUP_REMOVED lines=21> */
.L_x_31754:
[----:B------:R-:W-:Y:S05]  /*2cd0*/  BSYNC B1 ;  /* 0x0000000000017941 */ /* 0x000fea0003800000 */
.L_x_31753:
[----:B------:R-:W-:Y:S01]  /*2ce0*/  LEA R5, R0, 0x3b800000, 0x17 ;  /* 0x3b80000000057811 */ /* 0x000fe200078eb8ff */
[----:B------:R-:W-:-:S05]  /*2cf0*/  IMAD.SHL.U32 R0, R3, 0x100000, RZ ;  /* 0x0010000003007824 */ /* 0x000fca00078e00ff */
[----:B------:R-:W-:-:S07]  /*2d00*/  LOP3.LUT R0, R5, R0, R6, 0xfe, !PT ;  /* 0x0000000005007212 */ /* 0x000fce00078efe06 */
.L_x_31752:
[----:B------:R-:W-:Y:S05]  /*2d10*/  BSYNC B0 ;  /* 0x0000000000007941 */ /* 0x000fea0003800000 */
.L_x_31751:
[----:B------:R-:W-:-:S04]  /*2d20*/  FSETP.NEU.FTZ.AND P0, PT, R0, RZ, PT ;  /* 0x000000ff0000720b */ /* 0x000fc80003f1d000 */
[----:B------:R-:W-:Y:S01]  /*2d30*/  P2R R19, PR, RZ, 0x1 ;  /* 0x00000001ff137803 */ /* 0x000fe20000000000 */
[----:B------:R-:W-:Y:S08]  /*2d40*/  BRA `(.L_x_31736) ;  /* 0x0000000400287947 */ /* 0x000ff00003800000 */
.L_x_31749:
        /* <DEDUP_REMOVED lines=21> */
.L_x_31758:
[----:B------:R-:W-:Y:S05]  /*2ea0*/  BSYNC B1 ;  /* 0x0000000000017941 */ /* 0x000fea0003800000 */
.L_x_31757:
[----:B------:R-:W-:Y:S01]  /*2eb0*/  LEA R5, R0, 0x37800000, 0x17 ;  /* 0x3780000000057811 */ /* 0x000fe200078eb8ff */
[----:B------:R-:W-:-:S05]  /*2ec0*/  IMAD.SHL.U32 R0, R3, 0x200000, RZ ;  /* 0x0020000003007824 */ /* 0x000fca00078e00ff */
[----:B------:R-:W-:-:S07]  /*2ed0*/  LOP3.LUT R0, R5, R0, R6, 0xfe, !PT ;  /* 0x0000000005007212 */ /* 0x000fce00078efe06 */
.L_x_31756:
[----:B------:R-:W-:Y:S05]  /*2ee0*/  BSYNC B0 ;  /* 0x0000000000007941 */ /* 0x000fea0003800000 */
.L_x_31755:
[----:B------:R-:W-:-:S04]  /*2ef0*/  FSETP.NEU.FTZ.AND P0, PT, R0, RZ, PT ;  /* 0x000000ff0000720b */ /* 0x000fc80003f1d000 */
[----:B------:R-:W-:Y:S01]  /*2f00*/  P2R R19, PR, RZ, 0x1 ;  /* 0x00000001ff137803 */ /* 0x000fe20000000000 */
[----:B------:R-:W-:Y:S08]  /*2f10*/  BRA `(.L_x_31736) ;  /* 0x0000000000b47947 */ /* 0x000ff00003800000 */
.L_x_31748:
        /* <DEDUP_REMOVED lines=14> */
.L_x_31762:
[----:B------:R-:W-:Y:S05]  /*3000*/  BSYNC B0 ;  /* 0x0000000000007941 */ /* 0x000fea0003800000 */
.L_x_31761:
[----:B------:R-:W-:-:S04]  /*3010*/  FSETP.NEU.FTZ.AND P0, PT, R0, RZ, PT ;  /* 0x000000ff0000720b */ /* 0x000fc80003f1d000 */
[----:B------:R-:W-:Y:S01]  /*3020*/  P2R R19, PR, RZ, 0x1 ;  /* 0x00000001ff137803 */ /* 0x000fe20000000000 */
[----:B------:R-:W-:Y:S08]  /*3030*/  BRA `(.L_x_31736) ;  /* 0x00000000006c7947 */ /* 0x000ff00003800000 */
.L_x_31735:
        /* <DEDUP_REMOVED lines=16> */
.L_x_31763:
[----:B------:R-:W-:-:S04]  /*3140*/  PLOP3.LUT P0, PT, PT, PT, PT, 0x8, 0x0 ;  /* 0x000000000000781c */ /* 0x000fc80003f0e170 */
[----:B------:R-:W-:Y:S01]  /*3150*/  P2R R19, PR, RZ, 0x1 ;  /* 0x00000001ff137803 */ /* 0x000fe20000000000 */
[----:B------:R-:W-:Y:S08]  /*3160*/  BRA `(.L_x_31736) ;  /* 0x0000000000207947 */ /* 0x000ff00003800000 */
.L_x_31760:
[----:B------:R-:W2:Y:S02]  /*3170*/  LDG.E.64 R4, desc[UR36][R4.64] ;  /* 0x0000002404047981 */ /* 0x000ea4000c1e1b00 */
[----:B--2---:R-:W-:-:S04]  /*3180*/  ISETP.NE.U32.AND P0, PT, R4, RZ, PT ;  /* 0x000000ff0400720c */ /* 0x004fc80003f05070 */
[----:B------:R-:W-:-:S04]  /*3190*/  ISETP.NE.AND.EX P0, PT, R5, RZ, PT, P0 ;  /* 0x000000ff0500720c */ /* 0x000fc80003f05300 */
[----:B------:R-:W-:Y:S01]  /*31a0*/  P2R R19, PR, RZ, 0x1 ;  /* 0x00000001ff137803 */ /* 0x000fe20000000000 */
[----:B------:R-:W-:Y:S08]  /*31b0*/  BRA `(.L_x_31736) ;  /* 0x00000000000c7947 */ /* 0x000ff00003800000 */
.L_x_31759:
[----:B------:R-:W2:Y:S02]  /*31c0*/  LDG.E R4, desc[UR36][R4.64] ;  /* 0x0000002404047981 */ /* 0x000ea4000c1e1900 */
[----:B--2---:R-:W-:-:S04]  /*31d0*/  ISETP.NE.AND P0, PT, R4, RZ, PT ;  /* 0x000000ff0400720c */ /* 0x004fc80003f05270 */
[----:B------:R-:W-:-:S09]  /*31e0*/  P2R R19, PR, RZ, 0x1 ;  /* 0x00000001ff137803 */ /* 0x000fd20000000000 */
.L_x_31736:
        /* <DEDUP_REMOVED lines=19> */
.L_x_31767:
[----:B------:R-:W2:Y:S02]  /*3320*/  LDG.E.U8 R4, desc[UR36][R4.64] ;  /* 0x0000002404047981 */ /* 0x000ea4000c1e1100 */
[----:B--2---:R-:W-:Y:S01]  /*3330*/  ISETP.NE.AND P0, PT, R4, RZ, PT ;  /* 0x000000ff0400720c */ /* 0x004fe20003f05270 */
[----:B------:R-:W-:-:S12]  /*3340*/  BRA `(.L_x_31769) ;  /* 0x0000000c00747947 */ /* 0x000fd80003800000 */
.L_x_31766:
        /* <DEDUP_REMOVED lines=10> */
.L_x_31771:
[----:B------:R-:W2:Y:S02]  /*33f0*/  LDG.E R4, desc[UR36][R4.64] ;  /* 0x0000002404047981 */ /* 0x000ea4000c1e1900 */
[----:B--2---:R-:W-:Y:S01]  /*3400*/  ISETP.NE.AND P0, PT, R4, RZ, PT ;  /* 0x000000ff0400720c */ /* 0x004fe20003f05270 */
[----:B------:R-:W-:-:S12]  /*3410*/  BRA `(.L_x_31769) ;  /* 0x0000000c00407947 */ /* 0x000fd80003800000 */
.L_x_31770:
[----:B------:R-:W2:Y:S02]  /*3420*/  LDG.E.U16 R4, desc[UR36][R4.64] ;  /* 0x0000002404047981 */ /* 0x000ea4000c1e1500 */
[----:B--2---:R-:W-:Y:S01]  /*3430*/  ISETP.NE.AND P0, PT, R4, RZ, PT ;  /* 0x000000ff0400720c */ /* 0x004fe20003f05270 */
[----:B------:R-:W-:-:S12]  /*3440*/  BRA `(.L_x_31769) ;  /* 0x0000000c00347947 */ /* 0x000fd80003800000 */
.L_x_31765:
        /* <DEDUP_REMOVED lines=9> */
.L_x_31773:
[----:B------:R-:W2:Y:S02]  /*34e0*/  LDG.E.U16 R0, desc[UR36][R4.64] ;  /* 0x0000002404007981 */ /* 0x000ea4000c1e1500 */
[----:B--2---:R-:W-:-:S05]  /*34f0*/  HADD2.F32 R0, -RZ, R0.H0_H0 ;  /* 0x20000000ff007230 */ /* 0x004fca0000004100 */
[----:B------:R-:W-:Y:S01]  /*3500*/  FSETP.NEU.FTZ.AND P0, PT, R0, RZ, PT ;  /* 0x000000ff0000720b */ /* 0x000fe20003f1d000 */
[----:B------:R-:W-:-:S12]  /*3510*/  BRA `(.L_x_31769) ;  /* 0x0000000c00007947 */ /* 0x000fd80003800000 */
.L_x_31772:
        /* <DEDUP_REMOVED lines=11> */
.L_x_31775:
        /* <DEDUP_REMOVED lines=10> */
.L_x_31774:
[----:B------:R-:W2:Y:S02]  /*3670*/  LDG.E.64 R4, desc[UR36][R4.64] ;  /* 0x0000002404047981 */ /* 0x000ea4000c1e1b00 */
[----:B--2---:R-:W-:Y:S01]  /*3680*/  DSETP.NEU.AND P0, PT, R4, RZ, PT ;  /* 0x000000ff0400722a */ /* 0x004fe20003f0d000 */
[----:B------:R-:W-:-:S13]  /*3690*/  BRA `(.L_x_31769) ;  /* 0x0000000800a07947 */ /* 0x000fda0003800000 */
.L_x_31764:
        /* <DEDUP_REMOVED lines=11> */
.L_x_31778:
[----:B------:R-:W2:Y:S02]  /*3750*/  LDG.E.128 R4, desc[UR36][R4.64] ;  /* 0x0000002404047981 */ /* 0x000ea4000c1e1d00 */
[----:B--2---:R-:W-:-:S06]  /*3760*/  DSETP.NEU.AND P0, PT, R6, RZ, PT ;  /* 0x000000ff0600722a */ /* 0x004fcc0003f0d000 */
[----:B------:R-:W-:Y:S01]  /*3770*/  DSETP.NEU.OR P0, PT, R4, RZ, P0 ;  /* 0x000000ff0400722a */ /* 0x000fe2000070d400 */
[----:B------:R-:W-:-:S13]  /*3780*/  BRA `(.L_x_31769) ;  /* 0x0000000800647947 */ /* 0x000fda0003800000 */
.L_x_31777:
        /* <DEDUP_REMOVED lines=27> */
.L_x_31780:
        /* <DEDUP_REMOVED lines=14> */
.L_x_31779:
[----:B------:R-:W2:Y:S02]  /*3a20*/  LDG.E.U16 R0, desc[UR36][R4.64] ;  /* 0x0000002404007981 */ /* 0x000ea4000c1e1500 */
[----:B--2---:R-:W-:-:S05]  /*3a30*/  IMAD.U32 R0, R0, 0x10000, RZ ;  /* 0x0001000000007824 */ /* 0x004fca00078e00ff */
[----:B------:R-:W-:Y:S01]  /*3a40*/  FSETP.NEU.FTZ.AND P0, PT, R0, RZ, PT ;  /* 0x000000ff0000720b */ /* 0x000fe20003f1d000 */
[----:B------:R-:W-:-:S12]  /*3a50*/  BRA `(.L_x_31769) ;  /* 0x0000000400b07947 */ /* 0x000fd80003800000 */
.L_x_31776:
        /* <DEDUP_REMOVED lines=11> */
.L_x_31783:
        /* <DEDUP_REMOVED lines=21> */
.L_x_31787:
[----:B------:R-:W-:Y:S05]  /*3c60*/  BSYNC B1 ;  /* 0x0000000000017941 */ /* 0x000fea0003800000 */
.L_x_31786:
[----:B------:R-:W-:Y:S01]  /*3c70*/  LEA R5, R0, 0x3b800000, 0x17 ;  /* 0x3b80000000057811 */ /* 0x000fe200078eb8ff */
[----:B------:R-:W-:-:S05]  /*3c80*/  IMAD.SHL.U32 R0, R3, 0x100000, RZ ;  /* 0x0010000003007824 */ /* 0x000fca00078e00ff */
[----:B------:R-:W-:-:S07]  /*3c90*/  LOP3.LUT R0, R5, R0, R6, 0xfe, !PT ;  /* 0x0000000005007212 */ /* 0x000fce00078efe06 */
.L_x_31785:
[----:B------:R-:W-:Y:S05]  /*3ca0*/  BSYNC B0 ;  /* 0x0000000000007941 */ /* 0x000fea0003800000 */
.L_x_31784:
[----:B------:R-:W-:Y:S01]  /*3cb0*/  FSETP.NEU.FTZ.AND P0, PT, R0, RZ, PT ;  /* 0x000000ff0000720b */ /* 0x000fe20003f1d000 */
[----:B------:R-:W-:-:S12]  /*3cc0*/  BRA `(.L_x_31769) ;  /* 0x0000000400147947 */ /* 0x000fd80003800000 */
.L_x_31782:
        /* <DEDUP_REMOVED lines=21> */
.L_x_31791:
[----:B------:R-:W-:Y:S05]  /*3e20*/  BSYNC B1 ;  /* 0x0000000000017941 */ /* 0x000fea0003800000 */
.L_x_31790:
[----:B------:R-:W-:Y:S01]  /*3e30*/  LEA R5, R0, 0x37800000, 0x17 ;  /* 0x3780000000057811 */ /* 0x000fe200078eb8ff */
[----:B------:R-:W-:-:S05]  /*3e40*/  IMAD.SHL.U32 R0, R3, 0x200000, RZ ;  /* 0x0020000003007824 */ /* 0x000fca00078e00ff */
[----:B------:R-:W-:-:S07]  /*3e50*/  LOP3.LUT R0, R5, R0, R6, 0xfe, !PT ;  /* 0x0000000005007212 */ /* 0x000fce00078efe06 */
.L_x_31789:
[----:B------:R-:W-:Y:S05]  /*3e60*/  BSYNC B0 ;  /* 0x0000000000007941 */ /* 0x000fea0003800000 */
.L_x_31788:
[----:B------:R-:W-:Y:S01]  /*3e70*/  FSETP.NEU.FTZ.AND P0, PT, R0, RZ, PT ;  /* 0x000000ff0000720b */ /* 0x000fe20003f1d000 */
[----:B------:R-:W-:-:S12]  /*3e80*/  BRA `(.L_x_31769) ;  /* 0x0000000000a47947 */ /* 0x000fd80003800000 */
.L_x_31781:
        /* <DEDUP_REMOVED lines=14> */
.L_x_31795:
[----:B------:R-:W-:Y:S05]  /*3f70*/  BSYNC B0 ;  /* 0x0000000000007941 */ /* 0x000fea0003800000 */
.L_x_31794:
[----:B------:R-:W-:Y:S01]  /*3f80*/  FSETP.NEU.FTZ.AND P0, PT, R0, RZ, PT ;  /* 0x000000ff0000720b */ /* 0x000fe20003f1d000 */
[----:B------:R-:W-:-:S12]  /*3f90*/  BRA `(.L_x_31769) ;  /* 0x0000000000607947 */ /* 0x000fd80003800000 */
.L_x_31768:
        /* <DEDUP_REMOVED lines=16> */
.L_x_31796:
[----:B------:R-:W-:Y:S01]  /*40a0*/  PLOP3.LUT P0, PT, PT, PT, PT, 0x8, 0x0 ;  /* 0x000000000000781c */ /* 0x000fe20003f0e170 */
[----:B------:R-:W-:-:S12]  /*40b0*/  BRA `(.L_x_31769) ;  /* 0x0000000000187947 */ /* 0x000fd80003800000 */
.L_x_31793:
[----:B------:R-:W2:Y:S02]  /*40c0*/  LDG.E.64 R4, desc[UR36][R4.64] ;  /* 0x0000002404047981 */ /* 0x000ea4000c1e1b00 */
[----:B--2---:R-:W-:-:S04]  /*40d0*/  ISETP.NE.U32.AND P0, PT, R4, RZ, PT ;  /* 0x000000ff0400720c */ /* 0x004fc80003f05070 */
[----:B------:R-:W-:Y:S01]  /*40e0*/  ISETP.NE.AND.EX P0, PT, R5, RZ, PT, P0 ;  /* 0x000000ff0500720c */ /* 0x000fe20003f05300 */
[----:B------:R-:W-:-:S12]  /*40f0*/  BRA `(.L_x_31769) ;  /* 0x0000000000087947 */ /* 0x000fd80003800000 */
.L_x_31792:
[----:B------:R-:W2:Y:S02]  /*4100*/  LDG.E R4, desc[UR36][R4.64] ;  /* 0x0000002404047981 */ /* 0x000ea4000c1e1900 */
[----:B--2---:R-:W-:-:S13]  /*4110*/  ISETP.NE.AND P0, PT, R4, RZ, PT ;  /* 0x000000ff0400720c */ /* 0x004fda0003f05270 */
.L_x_31769:
[----:B------:R-:W-:Y:S01]  /*4120*/  ISETP.NE.AND P1, PT, R19, RZ, PT ;  /* 0x000000ff1300720c */ /* 0x000fe20003f25270 */
[----:B------:R-:W-:Y:S01]  /*4130*/  VIADD R25, R25, 0x80 ;  /* 0x0000008019197836 */ /* 0x000fe20000000000 */
[----:B------:R-:W-:Y:S02]  /*4140*/  SEL R19, RZ, 0x1, !P0 ;  /* 0x00000001ff137807 */ /* 0x000fe40004000000 */
[----:B------:R-:W-:-:S09]  /*4150*/  SEL R16, RZ, 0x1, !P1 ;  /* 0x00000001ff107807 */ /* 0x000fd20004800000 */
.L_x_31730:
[----:B------:R-:W-:Y:S05]  /*4160*/  BSYNC B6 ;  /* 0x0000000000067941 */ /* 0x000fea0003800000 */
.L_x_31729:
        /* <DEDUP_REMOVED lines=27> */
.L_x_31802:
[----:B------:R-:W2:Y:S02]  /*4320*/  LDG.E.U8 R4, desc[UR36][R4.64] ;  /* 0x0000002404047981 */ /* 0x000ea4000c1e1100 */
[----:B--2---:R-:W-:-:S04]  /*4330*/  ISETP.NE.AND P0, PT, R4, RZ, PT ;  /* 0x000000ff0400720c */ /* 0x004fc80003f05270 */
[----:B------:R-:W-:Y:S01]  /*4340*/  P2R R26, PR, RZ, 0x1 ;  /* 0x00000001ff1a7803 */ /* 0x000fe20000000000 */
[----:B------:R-:W-:Y:S08]  /*4350*/  BRA `(.L_x_31804) ;  /* 0x0000000c00c47947 */ /* 0x000ff00003800000 */
.L_x_31801:
        /* <DEDUP_REMOVED lines=11> */
.L_x_31806:
[----:B------:R-:W2:Y:S02]  /*4410*/  LDG.E R4, desc[UR36][R4.64] ;  /* 0x0000002404047981 */ /* 0x000ea4000c1e1900 */
[----:B--2---:R-:W-:-:S04]  /*4420*/  ISETP.NE.AND P0, PT, R4, RZ, PT ;  /* 0x000000ff0400720c */ /* 0x004fc80003f05270 */
[----:B------:R-:W-:Y:S01]  /*4430*/  P2R R26, PR, RZ, 0x1 ;  /* 0x00000001ff1a7803 */ /* 0x000fe20000000000 */
[----:B------:R-:W-:Y:S08]  /*4440*/  BRA `(.L_x_31804) ;  /* 0x0000000c00887947 */ /* 0x000ff00003800000 */
.L_x_31805:
[----:B------:R-:W2:Y:S02]  /*4450*/  LDG.E.U16 R4, desc[UR36][R4.64] ;  /* 0x0000002404047981 */ /* 0x000ea4000c1e1500 */
[----:B--2---:R-:W-:-:S04]  /*4460*/  ISETP.NE.AND P0, PT, R4, RZ, PT ;  /* 0x000000ff0400720c */ /* 0x004fc80003f05270 */
[----:B------:R-:W-:Y:S01]  /*4470*/  P2R R26, PR, RZ, 0x1 ;  /* 0x00000001ff1a7803 */ /* 0x000fe20000000000 */
[----:B------:R-:W-:Y:S08]  /*4480*/  BRA `(.L_x_31804) ;  /* 0x0000000c00787947 */ /* 0x000ff00003800000 */
.L_x_31800:
        /* <DEDUP_REMOVED lines=10> */
.L_x_31808:
[----:B------:R-:W2:Y:S02]  /*4530*/  LDG.E.U16 R0, desc[UR36][R4.64] ;  /* 0x0000002404007981 */ /* 0x000ea4000c1e1500 */
[----:B--2---:R-:W-:-:S05]  /*4540*/  HADD2.F32 R0, -RZ, R0.H0_H0 ;  /* 0x20000000ff007230 */ /* 0x004fca0000004100 */
[----:B------:R-:W-:-:S04]  /*4550*/  FSETP.NEU.FTZ.AND P0, PT, R0, RZ, PT ;  /* 0x000000ff0000720b */ /* 0x000fc80003f1d000 */
[----:B------:R-:W-:Y:S01]  /*4560*/  P2R R26, PR, RZ, 0x1 ;  /* 0x00000001ff1a7803 */ /* 0x000fe20000000000 */
[----:B------:R-:W-:Y:S08]  /*4570*/  BRA `(.L_x_31804) ;  /* 0x0000000c003c7947 */ /* 0x000ff00003800000 */
.L_x_31807:
        /* <DEDUP_REMOVED lines=12> */
.L_x_31810:
        /* <DEDUP_REMOVED lines=11> */
.L_x_31809:
[----:B------:R-:W2:Y:S02]  /*46f0*/  LDG.E.64 R4, desc[UR36][R4.64] ;  /* 0x0000002404047981 */ /* 0x000ea4000c1e1b00 */
[----:B--2---:R-:W-:-:S06]  /*4700*/  DSETP.NEU.AND P0, PT, R4, RZ, PT ;  /* 0x000000ff0400722a */ /* 0x004fcc0003f0d000 */
[----:B------:R-:W-:Y:S01]  /*4710*/  P2R R26, PR, RZ, 0x1 ;  /* 0x00000001ff1a7803 */ /* 0x000fe20000000000 */
[----:B------:R-:W-:Y:S07]  /*4720*/  BRA `(.L_x_31804) ;  /* 0x0000000800d07947 */ /* 0x000fee0003800000 */
.L_x_31799:
        /* <DEDUP_REMOVED lines=12> */
.L_x_31813:
[----:B------:R-:W2:Y:S02]  /*47f0*/  LDG.E.128 R4, desc[UR36][R4.64] ;  /* 0x0000002404047981 */ /* 0x000ea4000c1e1d00 */
[----:B--2---:R-:W-:-:S06]  /*4800*/  DSETP.NEU.AND P0, PT, R6, RZ, PT ;  /* 0x000000ff0600722a */ /* 0x004fcc0003f0d000 */
[----:B------:R-:W-:-:S06]  /*4810*/  DSETP.NEU.OR P0, PT, R4, RZ, P0 ;  /* 0x000000ff0400722a */ /* 0x000fcc000070d400 */
[----:B------:R-:W-:Y:S01]  /*4820*/  P2R R26, PR, RZ, 0x1 ;  /* 0x00000001ff1a7803 */ /* 0x000fe20000000000 */
[----:B------:R-:W-:Y:S07]  /*4830*/  BRA `(.L_x_31804) ;  /* 0x00000008008c7947 */ /* 0x000fee0003800000 */
.L_x_31812:
        /* <DEDUP_REMOVED lines=28> */
.L_x_31815:
        /* <DEDUP_REMOVED lines=15> */
.L_x_31814:
[----:B------:R-:W2:Y:S02]  /*4af0*/  LDG.E.U16 R0, desc[UR36][R4.64] ;  /* 0x0000002404007981 */ /* 0x000ea4000c1e1500 */
[----:B--2---:R-:W-:-:S05]  /*4b00*/  IMAD.U32 R0, R0, 0x10000, RZ ;  /* 0x0001000000007824 */ /* 0x004fca00078e00ff */
[----:B------:R-:W-:-:S04]  /*4b10*/  FSETP.NEU.FTZ.AND P0, PT, R0, RZ, PT ;  /* 0x000000ff0000720b */ /* 0x000fc80003f1d000 */
[----:B------:R-:W-:Y:S01]  /*4b20*/  P2R R26, PR, RZ, 0x1 ;  /* 0x00000001ff1a7803 */ /* 0x000fe20000000000 */
[----:B------:R-:W-:Y:S08]  /*4b30*/  BRA `(.L_x_31804) ;  /* 0x0000000400cc7947 */ /* 0x000ff00003800000 */
.L_x_31811:
        /* <DEDUP_REMOVED lines=12> */
.L_x_31818:
        /* <DEDUP_REMOVED lines=21> */
.L_x_31822:
[----:B------:R-:W-:Y:S05]  /*4d50*/  BSYNC B1 ;  /* 0x0000000000017941 */ /* 0x000fea0003800000 */
.L_x_31821:
[----:B------:R-:W-:Y:S01]  /*4d60*/  LEA R5, R0, 0x3b800000, 0x17 ;  /* 0x3b80000000057811 */ /* 0x000fe200078eb8ff */
[----:B------:R-:W-:-:S05]  /*4d70*/  IMAD.SHL.U32 R0, R3, 0x100000, RZ ;  /* 0x0010000003007824 */ /* 0x000fca00078e00ff */
[----:B------:R-:W-:-:S07]  /*4d80*/  LOP3.LUT R0, R5, R0, R6, 0xfe, !PT ;  /* 0x0000000005007212 */ /* 0x000fce00078efe06 */
.L_x_31820:
[----:B------:R-:W-:Y:S05]  /*4d90*/  BSYNC B0 ;  /* 0x0000000000007941 */ /* 0x000fea0003800000 */
.L_x_31819:
[----:B------:R-:W-:-:S04]  /*4da0*/  FSETP.NEU.FTZ.AND P0, PT, R0, RZ, PT ;  /* 0x000000ff0000720b */ /* 0x000fc80003f1d000 */
[----:B------:R-:W-:Y:S01]  /*4db0*/  P2R R26, PR, RZ, 0x1 ;  /* 0x00000001ff1a7803 */ /* 0x000fe20000000000 */
[----:B------:R-:W-:Y:S08]  /*4dc0*/  BRA `(.L_x_31804) ;  /* 0x0000000400287947 */ /* 0x000ff00003800000 */
.L_x_31817:
        /* <DEDUP_REMOVED lines=21> */
.L_x_31826:
[----:B------:R-:W-:Y:S05]  /*4f20*/  BSYNC B1 ;  /* 0x0000000000017941 */ /* 0x000fea0003800000 */
.L_x_31825:
[----:B------:R-:W-:Y:S01]  /*4f30*/  LEA R5, R0, 0x37800000, 0x17 ;  /* 0x3780000000057811 */ /* 0x000fe200078eb8ff */
[----:B------:R-:W-:-:S05]  /*4f40*/  IMAD.SHL.U32 R0, R3, 0x200000, RZ ;  /* 0x0020000003007824 */ /* 0x000fca00078e00ff */
[----:B------:R-:W-:-:S07]  /*4f50*/  LOP3.LUT R0, R5, R0, R6, 0xfe, !PT ;  /* 0x0000000005007212 */ /* 0x000fce00078efe06 */
.L_x_31824:
[----:B------:R-:W-:Y:S05]  /*4f60*/  BSYNC B0 ;  /* 0x0000000000007941 */ /* 0x000fea0003800000 */
.L_x_31823:
[----:B------:R-:W-:-:S04]  /*4f70*/  FSETP.NEU.FTZ.AND P0, PT, R0, RZ, PT ;  /* 0x000000ff0000720b */ /* 0x000fc80003f1d000 */
[----:B------:R-:W-:Y:S01]  /*4f80*/  P2R R26, PR, RZ, 0x1 ;  /* 0x00000001ff1a7803 */ /* 0x000fe20000000000 */
[----:B------:R-:W-:Y:S08]  /*4f90*/  BRA `(.L_x_31804) ;  /* 0x0000000000b47947 */ /* 0x000ff00003800000 */
.L_x_31816:
        /* <DEDUP_REMOVED lines=14> */
.L_x_31830:
[----:B------:R-:W-:Y:S05]  /*5080*/  BSYNC B0 ;  /* 0x0000000000007941 */ /* 0x000fea0003800000 */
.L_x_31829:
[----:B------:R-:W-:-:S04]  /*5090*/  FSETP.NEU.FTZ.AND P0, PT, R0, RZ, PT ;  /* 0x000000ff0000720b */ /* 0x000fc80003f1d000 */
[----:B------:R-:W-:Y:S01]  /*50a0*/  P2R R26, PR, RZ, 0x1 ;  /* 0x00000001ff1a7803 */ /* 0x000fe20000000000 */
[----:B------:R-:W-:Y:S08]  /*50b0*/  BRA `(.L_x_31804) ;  /* 0x00000000006c7947 */ /* 0x000ff00003800000 */
.L_x_31803:
        /* <DEDUP_REMOVED lines=16> */
.L_x_31831:
[----:B------:R-:W-:-:S04]  /*51c0*/  PLOP3.LUT P0, PT, PT, PT, PT, 0x8, 0x0 ;  /* 0x000000000000781c */ /* 0x000fc80003f0e170 */
[----:B------:R-:W-:Y:S01]  /*51d0*/  P2R R26, PR, RZ, 0x1 ;  /* 0x00000001ff1a7803 */ /* 0x000fe20000000000 */
[----:B------:R-:W-:Y:S08]  /*51e0*/  BRA `(.L_x_31804) ;  /* 0x0000000000207947 */ /* 0x000ff00003800000 */
.L_x_31828:
[----:B------:R-:W2:Y:S02]  /*51f0*/  LDG.E.64 R4, desc[UR36][R4.64] ;  /* 0x0000002404047981 */ /* 0x000ea4000c1e1b00 */
[----:B--2---:R-:W-:-:S04]  /*5200*/  ISETP.NE.U32.AND P0, PT, R4, RZ, PT ;  /* 0x000000ff0400720c */ /* 0x004fc80003f05070 */
[----:B------:R-:W-:-:S04]  /*5210*/  ISETP.NE.AND.EX P0, PT, R5, RZ, PT, P0 ;  /* 0x000000ff0500720c */ /* 0x000fc80003f05300 */
[----:B------:R-:W-:Y:S01]  /*5220*/  P2R R26, PR, RZ, 0x1 ;  /* 0x00000001ff1a7803 */ /* 0x000fe20000000000 */
[----:B------:R-:W-:Y:S08]  /*5230*/  BRA `(.L_x_31804) ;  /* 0x00000000000c7947 */ /* 0x000ff00003800000 */
.L_x_31827:
[----:B------:R-:W2:Y:S02]  /*5240*/  LDG.E R4, desc[UR36][R4.64] ;  /* 0x0000002404047981 */ /* 0x000ea4000c1e1900 */
[----:B--2---:R-:W-:-:S04]  /*5250*/  ISETP.NE.AND P0, PT, R4, RZ, PT ;  /* 0x000000ff0400720c */ /* 0x004fc80003f05270 */
[----:B------:R-:W-:-:S09]  /*5260*/  P2R R26, PR, RZ, 0x1 ;  /* 0x00000001ff1a7803 */ /* 0x000fd20000000000 */
.L_x_31804:
        /* <DEDUP_REMOVED lines=20> */
.L_x_31835:
[----:B------:R-:W2:Y:S02]  /*53b0*/  LDG.E.U8 R4, desc[UR36][R4.64] ;  /* 0x0000002404047981 */ /* 0x000ea4000c1e1100 */
[----:B--2---:R-:W-:Y:S01]  /*53c0*/  ISETP.NE.AND P0, PT, R4, RZ, PT ;  /* 0x000000ff0400720c */ /* 0x004fe20003f05270 */
[----:B------:R-:W-:-:S12]  /*53d0*/  BRA `(.L_x_31837) ;  /* 0x0000000c00747947 */ /* 0x000fd80003800000 */
.L_x_31834:
        /* <DEDUP_REMOVED lines=10> */
.L_x_31839:
[----:B------:R-:W2:Y:S02]  /*5480*/  LDG.E R4, desc[UR36][R4.64] ;  /* 0x0000002404047981 */ /* 0x000ea4000c1e1900 */
[----:B--2---:R-:W-:Y:S01]  /*5490*/  ISETP.NE.AND P0, PT, R4, RZ, PT ;  /* 0x000000ff0400720c */ /* 0x004fe20003f05270 */
[----:B------:R-:W-:-:S12]  /*54a0*/  BRA `(.L_x_31837) ;  /* 0x0000000c00407947 */ /* 0x000fd80003800000 */
.L_x_31838:
[----:B------:R-:W2:Y:S02]  /*54b0*/  LDG.E.U16 R4, desc[UR36][R4.64] ;  /* 0x0000002404047981 */ /* 0x000ea4000c1e1500 */
[----:B--2---:R-:W-:Y:S01]  /*54c0*/  ISETP.NE.AND P0, PT, R4, RZ, PT ;  /* 0x000000ff0400720c */ /* 0x004fe20003f05270 */
[----:B------:R-:W-:-:S12]  /*54d0*/  BRA `(.L_x_31837) ;  /* 0x0000000c00347947 */ /* 0x000fd80003800000 */
.L_x_31833:
        /* <DEDUP_REMOVED lines=9> */
.L_x_31841:
[----:B------:R-:W2:Y:S02]  /*5570*/  LDG.E.U16 R0, desc[UR36][R4.64] ;  /* 0x0000002404007981 */ /* 0x000ea4000c1e1500 */
[----:B--2---:R-:W-:-:S05]  /*5580*/  HADD2.F32 R0, -RZ, R0.H0_H0 ;  /* 0x20000000ff007230 */ /* 0x004fca0000004100 */
[----:B------:R-:W-:Y:S01]  /*5590*/  FSETP.NEU.FTZ.AND P0, PT, R0, RZ, PT ;  /* 0x000000ff0000720b */ /* 0x000fe20003f1d000 */
[----:B------:R-:W-:-:S12]  /*55a0*/  BRA `(.L_x_31837) ;  /* 0x0000000c00007947 */ /* 0x000fd80003800000 */
.L_x_31840:
        /* <DEDUP_REMOVED lines=11> */
.L_x_31843:
        /* <DEDUP_REMOVED lines=10> */
.L_x_31842:
[----:B------:R-:W2:Y:S02]  /*5700*/  LDG.E.64 R4, desc[UR36][R4.64] ;  /* 0x0000002404047981 */ /* 0x000ea4000c1e1b00 */
[----:B--2---:R-:W-:Y:S01]  /*5710*/  DSETP.NEU.AND P0, PT, R4, RZ, PT ;  /* 0x000000ff0400722a */ /* 0x004fe20003f0d000 */
[----:B------:R-:W-:-:S13]  /*5720*/  BRA `(.L_x_31837) ;  /* 0x0000000800a07947 */ /* 0x000fda0003800000 */
.L_x_31832:
        /* <DEDUP_REMOVED lines=11> */
.L_x_31846:
[----:B------:R-:W2:Y:S02]  /*57e0*/  LDG.E.128 R4, desc[UR36][R4.64] ;  /* 0x0000002404047981 */ /* 0x000ea4000c1e1d00 */
[----:B--2---:R-:W-:-:S06]  /*57f0*/  DSETP.NEU.AND P0, PT, R6, RZ, PT ;  /* 0x000000ff0600722a */ /* 0x004fcc0003f0d000 */
[----:B------:R-:W-:Y:S01]  /*5800*/  DSETP.NEU.OR P0, PT, R4, RZ, P0 ;  /* 0x000000ff0400722a */ /* 0x000fe2000070d400 */
[----:B------:R-:W-:-:S13]  /*5810*/  BRA `(.L_x_31837) ;  /* 0x0000000800647947 */ /* 0x000fda0003800000 */
.L_x_31845:
        /* <DEDUP_REMOVED lines=27> */
.L_x_31848:
        /* <DEDUP_REMOVED lines=14> */
.L_x_31847:
[----:B------:R-:W2:Y:S02]  /*5ab0*/  LDG.E.U16 R0, desc[UR36][R4.64] ;  /* 0x0000002404007981 */ /* 0x000ea4000c1e1500 */
[----:B--2---:R-:W-:-:S05]  /*5ac0*/  IMAD.U32 R0, R0, 0x10000, RZ ;  /* 0x0001000000007824 */ /* 0x004fca00078e00ff */
[----:B------:R-:W-:Y:S01]  /*5ad0*/  FSETP.NEU.FTZ.AND P0, PT, R0, RZ, PT ;  /* 0x000000ff0000720b */ /* 0x000fe20003f1d000 */
[----:B------:R-:W-:-:S12]  /*5ae0*/  BRA `(.L_x_31837) ;  /* 0x0000000400b07947 */ /* 0x000fd80003800000 */
.L_x_31844:
        /* <DEDUP_REMOVED lines=11> */
.L_x_31851:
        /* <DEDUP_REMOVED lines=21> */
.L_x_31855:
[----:B------:R-:W-:Y:S05]  /*5cf0*/  BSYNC B1 ;  /* 0x0000000000017941 */ /* 0x000fea0003800000 */
.L_x_31854:
[----:B------:R-:W-:Y:S01]  /*5d00*/  LEA R5, R0, 0x3b800000, 0x17 ;  /* 0x3b80000000057811 */ /* 0x000fe200078eb8ff */
[----:B------:R-:W-:-:S05]  /*5d10*/  IMAD.SHL.U32 R0, R3, 0x100000, RZ ;  /* 0x0010000003007824 */ /* 0x000fca00078e00ff */
[----:B------:R-:W-:-:S07]  /*5d20*/  LOP3.LUT R0, R5, R0, R6, 0xfe, !PT ;  /* 0x0000000005007212 */ /* 0x000fce00078efe06 */
.L_x_31853:
[----:B------:R-:W-:Y:S05]  /*5d30*/  BSYNC B0 ;  /* 0x0000000000007941 */ /* 0x000fea0003800000 */
.L_x_31852:
[----:B------:R-:W-:Y:S01]  /*5d40*/  FSETP.NEU.FTZ.AND P0, PT, R0, RZ, PT ;  /* 0x000000ff0000720b */ /* 0x000fe20003f1d000 */
[----:B------:R-:W-:-:S12]  /*5d50*/  BRA `(.L_x_31837) ;  /* 0x0000000400147947 */ /* 0x000fd80003800000 */
.L_x_31850:
        /* <DEDUP_REMOVED lines=21> */
.L_x_31859:
[----:B------:R-:W-:Y:S05]  /*5eb0*/  BSYNC B1 ;  /* 0x0000000000017941 */ /* 0x000fea0003800000 */
.L_x_31858:
[----:B------:R-:W-:Y:S01]  /*5ec0*/  LEA R5, R0, 0x37800000, 0x17 ;  /* 0x3780000000057811 */ /* 0x000fe200078eb8ff */
[----:B------:R-:W-:-:S05]  /*5ed0*/  IMAD.SHL.U32 R0, R3, 0x200000, RZ ;  /* 0x0020000003007824 */ /* 0x000fca00078e00ff */
[----:B------:R-:W-:-:S07]  /*5ee0*/  LOP3.LUT R0, R5, R0, R6, 0xfe, !PT ;  /* 0x0000000005007212 */ /* 0x000fce00078efe06 */
.L_x_31857:
[----:B------:R-:W-:Y:S05]  /*5ef0*/  BSYNC B0 ;  /* 0x0000000000007941 */ /* 0x000fea0003800000 */
.L_x_31856:
[----:B------:R-:W-:Y:S01]  /*5f00*/  FSETP.NEU.FTZ.AND P0, PT, R0, RZ, PT ;  /* 0x000000ff0000720b */ /* 0x000fe20003f1d000 */
[----:B------:R-:W-:-:S12]  /*5f10*/  BRA `(.L_x_31837) ;  /* 0x0000000000a47947 */ /* 0x000fd80003800000 */
.L_x_31849:
        /* <DEDUP_REMOVED lines=14> */
.L_x_31863:
[----:B------:R-:W-:Y:S05]  /*6000*/  BSYNC B0 ;  /* 0x0000000000007941 */ /* 0x000fea0003800000 */
.L_x_31862:
[----:B------:R-:W-:Y:S01]  /*6010*/  FSETP.NEU.FTZ.AND P0, PT, R0, RZ, PT ;  /* 0x000000ff0000720b */ /* 0x000fe20003f1d000 */
[----:B------:R-:W-:-:S12]  /*6020*/  BRA `(.L_x_31837) ;  /* 0x0000000000607947 */ /* 0x000fd80003800000 */
.L_x_31836:
        /* <DEDUP_REMOVED lines=16> */
.L_x_31864:
[----:B------:R-:W-:Y:S01]  /*6130*/  PLOP3.LUT P0, PT, PT, PT, PT, 0x8, 0x0 ;  /* 0x000000000000781c */ /* 0x000fe20003f0e170 */
[----:B------:R-:W-:-:S12]  /*6140*/  BRA `(.L_x_31837) ;  /* 0x0000000000187947 */ /* 0x000fd80003800000 */
.L_x_31861:
[----:B------:R-:W2:Y:S02]  /*6150*/  LDG.E.64 R4, desc[UR36][R4.64] ;  /* 0x0000002404047981 */ /* 0x000ea4000c1e1b00 */
[----:B--2---:R-:W-:-:S04]  /*6160*/  ISETP.NE.U32.AND P0, PT, R4, RZ, PT ;  /* 0x000000ff0400720c */ /* 0x004fc80003f05070 */
[----:B------:R-:W-:Y:S01]  /*6170*/  ISETP.NE.AND.EX P0, PT, R5, RZ, PT, P0 ;  /* 0x000000ff0500720c */ /* 0x000fe20003f05300 */
[----:B------:R-:W-:-:S12]  /*6180*/  BRA `(.L_x_31837) ;  /* 0x0000000000087947 */ /* 0x000fd80003800000 */
.L_x_31860:
[----:B------:R-:W2:Y:S02]  /*6190*/  LDG.E R4, desc[UR36][R4.64] ;  /* 0x0000002404047981 */ /* 0x000ea4000c1e1900 */
[----:B--2---:R-:W-:-:S13]  /*61a0*/  ISETP.NE.AND P0, PT, R4, RZ, PT ;  /* 0x000000ff0400720c */ /* 0x004fda0003f05270 */
.L_x_31837:
[----:B------:R-:W-:Y:S01]  /*61b0*/  ISETP.NE.AND P1, PT, R26, RZ, PT ;  /* 0x000000ff1a00720c */ /* 0x000fe20003f25270 */
[----:B------:R-:W-:Y:S01]  /*61c0*/  VIADD R25, R25, 0x80 ;  /* 0x0000008019197836 */ /* 0x000fe20000000000 */
[----:B------:R-:W-:Y:S02]  /*61d0*/  SEL R24, RZ, 0x1, !P0 ;  /* 0x00000001ff187807 */ /* 0x000fe40004000000 */
[----:B------:R-:W-:-:S09]  /*61e0*/  SEL R26, RZ, 0x1, !P1 ;  /* 0x00000001ff1a7807 */ /* 0x000fd20004800000 */
.L_x_31798:
[----:B------:R-:W-:Y:S05]  /*61f0*/  BSYNC B6 ;  /* 0x0000000000067941 */ /* 0x000fea0003800000 */
.L_x_31797:
        /* <DEDUP_REMOVED lines=25> */
.L_x_31870:
[----:B------:R-:W2:Y:S02]  /*6390*/  LDG.E.U8 R4, desc[UR36][R4.64] ;  /* 0x0000002404047981 */ /* 0x000ea4000c1e1100 */
[----:B--2---:R-:W-:-:S04]  /*63a0*/  ISETP.NE.AND P0, PT, R4, RZ, PT ;  /* 0x000000ff0400720c */ /* 0x004fc80003f05270 */
[----:B------:R-:W-:Y:S01]  /*63b0*/  P2R R23, PR, RZ, 0x1 ;  /* 0x00000001ff177803 */ /* 0x000fe20000000000 */
[----:B------:R-:W-:Y:S08]  /*63c0*/  BRA `(.L_x_31872) ;  /* 0x0000000c00c47947 */ /* 0x000ff00003800000 */
.L_x_31869:
        /* <DEDUP_REMOVED lines=11> */
.L_x_31874:
[----:B------:R-:W2:Y:S02]  /*6480*/  LDG.E R4, desc[UR36][R4.64] ;  /* 0x0000002404047981 */ /* 0x000ea4000c1e1900 */
[----:B--2---:R-:W-:-:S04]  /*6490*/  ISETP.NE.AND P0, PT, R4, RZ, PT ;  /* 0x000000ff0400720c */ /* 0x004fc80003f05270 */
[----:B------:R-:W-:Y:S01]  /*64a0*/  P2R R23, PR, RZ, 0x1 ;  /* 0x00000001ff177803 */ /* 0x000fe20000000000 */
[----:B------:R-:W-:Y:S08]  /*64b0*/  BRA `(.L_x_31872) ;  /* 0x0000000c00887947 */ /* 0x000ff00003800000 */
.L_x_31873:
[----:B------:R-:W2:Y:S02]  /*64c0*/  LDG.E.U16 R4, desc[UR36][R4.64] ;  /* 0x0000002404047981 */ /* 0x000ea4000c1e1500 */
[----:B--2---:R-:W-:-:S04]  /*64d0*/  ISETP.NE.AND P0, PT, R4, RZ, PT ;  /* 0x000000ff0400720c */ /* 0x004fc80003f05270 */
[----:B------:R-:W-:Y:S01]  /*64e0*/  P2R R23, PR, RZ, 0x1 ;  /* 0x00000001ff177803 */ /* 0x000fe20000000000 */
[----:B------:R-:W-:Y:S08]  /*64f0*/  BRA `(.L_x_31872) ;  /* 0x0000000c00787947 */ /* 0x000ff00003800000 */
.L_x_31868:
        /* <DEDUP_REMOVED lines=10> */
.L_x_31876:
[----:B------:R-:W2:Y:S02]  /*65a0*/  LDG.E.U16 R0, desc[UR36][R4.64] ;  /* 0x0000002404007981 */ /* 0x000ea4000c1e1500 */
[----:B--2---:R-:W-:-:S05]  /*65b0*/  HADD2.F32 R0, -RZ, R0.H0_H0 ;  /* 0x20000000ff007230 */ /* 0x004fca0000004100 */
[----:B------:R-:W-:-:S04]  /*65c0*/  FSETP.NEU.FTZ.AND P0, PT, R0, RZ, PT ;  /* 0x000000ff0000720b */ /* 0x000fc80003f1d000 */
[----:B------:R-:W-:Y:S01]  /*65d0*/  P2R R23, PR, RZ, 0x1 ;  /* 0x00000001ff177803 */ /* 0x000fe20000000000 */
[----:B------:R-:W-:Y:S08]  /*65e0*/  BRA `(.L_x_31872) ;  /* 0x0000000c003c7947 */ /* 0x000ff00003800000 */
.L_x_31875:
        /* <DEDUP_REMOVED lines=12> */
.L_x_31878:
        /* <DEDUP_REMOVED lines=11> */
.L_x_31877:
[----:B------:R-:W2:Y:S02]  /*6760*/  LDG.E.64 R4, desc[UR36][R4.64] ;  /* 0x0000002404047981 */ /* 0x000ea4000c1e1b00 */
[----:B--2---:R-:W-:-:S06]  /*6770*/  DSETP.NEU.AND P0, PT, R4, RZ, PT ;  /* 0x000000ff0400722a */ /* 0x004fcc0003f0d000 */
[----:B------:R-:W-:Y:S01]  /*6780*/  P2R R23, PR, RZ, 0x1 ;  /* 0x00000001ff177803 */ /* 0x000fe20000000000 */
[----:B------:R-:W-:Y:S07]  /*6790*/  BRA `(.L_x_31872) ;  /* 0x0000000800d07947 */ /* 0x000fee0003800000 */
.L_x_31867:
        /* <DEDUP_REMOVED lines=12> */
.L_x_31881:
[----:B------:R-:W2:Y:S02]  /*6860*/  LDG.E.128 R4, desc[UR36][R4.64] ;  /* 0x0000002404047981 */ /* 0x000ea4000c1e1d00 */
[----:B--2---:R-:W-:-:S06]  /*6870*/  DSETP.NEU.AND P0, PT, R6, RZ, PT ;  /* 0x000000ff0600722a */ /* 0x004fcc0003f0d000 */
[----:B------:R-:W-:-:S06]  /*6880*/  DSETP.NEU.OR P0, PT, R4, RZ, P0 ;  /* 0x000000ff0400722a */ /* 0x000fcc000070d400 */
[----:B------:R-:W-:Y:S01]  /*6890*/  P2R R23, PR, RZ, 0x1 ;  /* 0x00000001ff177803 */ /* 0x000fe20000000000 */
[----:B------:R-:W-:Y:S07]  /*68a0*/  BRA `(.L_x_31872) ;  /* 0x00000008008c7947 */ /* 0x000fee0003800000 */
.L_x_31880:
        /* <DEDUP_REMOVED lines=28> */
.L_x_31883:
        /* <DEDUP_REMOVED lines=15> */
.L_x_31882:
[----:B------:R-:W2:Y:S02]  /*6b60*/  LDG.E.U16 R0, desc[UR36][R4.64] ;  /* 0x0000002404007981 */ /* 0x000ea4000c1e1500 */
[----:B--2---:R-:W-:-:S05]  /*6b70*/  IMAD.U32 R0, R0, 0x10000, RZ ;  /* 0x0001000000007824 */ /* 0x004fca00078e00ff */
[----:B------:R-:W-:-:S04]  /*6b80*/  FSETP.NEU.FTZ.AND P0, PT, R0, RZ, PT ;  /* 0x000000ff0000720b */ /* 0x000fc80003f1d000 */
[----:B------:R-:W-:Y:S01]  /*6b90*/  P2R R23, PR, RZ, 0x1 ;  /* 0x00000001ff177803 */ /* 0x000fe20000000000 */
[----:B------:R-:W-:Y:S08]  /*6ba0*/  BRA `(.L_x_31872) ;  /* 0x0000000400cc7947 */ /* 0x000ff00003800000 */
.L_x_31879:
        /* <DEDUP_REMOVED lines=12> */
.L_x_31886:
        /* <DEDUP_REMOVED lines=21> */
.L_x_31890:
[----:B------:R-:W-:Y:S05]  /*6dc0*/  BSYNC B1 ;  /* 0x0000000000017941 */ /* 0x000fea0003800000 */
.L_x_31889:
[----:B------:R-:W-:Y:S01]  /*6dd0*/  LEA R5, R0, 0x3b800000, 0x17 ;  /* 0x3b80000000057811 */ /* 0x000fe200078eb8ff */
[----:B------:R-:W-:-:S05]  /*6de0*/  IMAD.SHL.U32 R0, R3, 0x100000, RZ ;  /* 0x0010000003007824 */ /* 0x000fca00078e00ff */
[----:B------:R-:W-:-:S07]  /*6df0*/  LOP3.LUT R0, R5, R0, R6, 0xfe, !PT ;  /* 0x0000000005007212 */ /* 0x000fce00078efe06 */
.L_x_31888:
[----:B------:R-:W-:Y:S05]  /*6e00*/  BSYNC B0 ;  /* 0x0000000000007941 */ /* 0x000fea0003800000 */
.L_x_31887:
[----:B------:R-:W-:-:S04]  /*6e10*/  FSETP.NEU.FTZ.AND P0, PT, R0, RZ, PT ;  /* 0x000000ff0000720b */ /* 0x000fc80003f1d000 */
[----:B------:R-:W-:Y:S01]  /*6e20*/  P2R R23, PR, RZ, 0x1 ;  /* 0x00000001ff177803 */ /* 0x000fe20000000000 */
[----:B------:R-:W-:Y:S08]  /*6e30*/  BRA `(.L_x_31872) ;  /* 0x0000000400287947 */ /* 0x000ff00003800000 */
.L_x_31885:
        /* <DEDUP_REMOVED lines=21> */
.L_x_31894:
[----:B------:R-:W-:Y:S05]  /*6f90*/  BSYNC B1 ;  /* 0x0000000000017941 */ /* 0x000fea0003800000 */
.L_x_31893:
[----:B------:R-:W-:Y:S01]  /*6fa0*/  LEA R5, R0, 0x37800000, 0x17 ;  /* 0x3780000000057811 */ /* 0x000fe200078eb8ff */
[----:B------:R-:W-:-:S05]  /*6fb0*/  IMAD.SHL.U32 R0, R3, 0x200000, RZ ;  /* 0x0020000003007824 */ /* 0x000fca00078e00ff */
[----:B------:R-:W-:-:S07]  /*6fc0*/  LOP3.LUT R0, R5, R0, R6, 0xfe, !PT ;  /* 0x0000000005007212 */ /* 0x000fce00078efe06 */
.L_x_31892:
[----:B------:R-:W-:Y:S05]  /*6fd0*/  BSYNC B0 ;  /* 0x0000000000007941 */ /* 0x000fea0003800000 */
.L_x_31891:
[----:B------:R-:W-:-:S04]  /*6fe0*/  FSETP.NEU.FTZ.AND P0, PT, R0, RZ, PT ;  /* 0x000000ff0000720b */ /* 0x000fc80003f1d000 */
[----:B------:R-:W-:Y:S01]  /*6ff0*/  P2R R23, PR, RZ, 0x1 ;  /* 0x00000001ff177803 */ /* 0x000fe20000000000 */
[----:B------:R-:W-:Y:S08]  /*7000*/  BRA `(.L_x_31872) ;  /* 0x0000000000b47947 */ /* 0x000ff00003800000 */
.L_x_31884:
        /* <DEDUP_REMOVED lines=14> */
.L_x_31898:
[----:B------:R-:W-:Y:S05]  /*70f0*/  BSYNC B0 ;  /* 0x0000000000007941 */ /* 0x000fea0003800000 */
.L_x_31897:
[----:B------:R-:W-:-:S04]  /*7100*/  FSETP.NEU.FTZ.AND P0, PT, R0, RZ, PT ;  /* 0x000000ff0000720b */ /* 0x000fc80003f1d000 */
[----:B------:R-:W-:Y:S01]  /*7110*/  P2R R23, PR, RZ, 0x1 ;  /* 0x00000001ff177803 */ /* 0x000fe20000000000 */
[----:B------:R-:W-:Y:S08]  /*7120*/  BRA `(.L_x_31872) ;  /* 0x00000000006c7947 */ /* 0x000ff00003800000 */
.L_x_31871:
        /* <DEDUP_REMOVED lines=16> */
.L_x_31899:
[----:B------:R-:W-:-:S04]  /*7230*/  PLOP3.LUT P0, PT, PT, PT, PT, 0x8, 0x0 ;  /* 0x000000000000781c */ /* 0x000fc80003f0e170 */
[----:B------:R-:W-:Y:S01]  /*7240*/  P2R R23, PR, RZ, 0x1 ;  /* 0x00000001ff177803 */ /* 0x000fe20000000000 */
[----:B------:R-:W-:Y:S08]  /*7250*/  BRA `(.L_x_31872) ;  /* 0x0000000000207947 */ /* 0x000ff00003800000 */
.L_x_31896:
[----:B------:R-:W2:Y:S02]  /*7260*/  LDG.E.64 R4, desc[UR36][R4.64] ;  /* 0x0000002404047981 */ /* 0x000ea4000c1e1b00 */
[----:B--2---:R-:W-:-:S04]  /*7270*/  ISETP.NE.U32.AND P0, PT, R4, RZ, PT ;  /* 0x000000ff0400720c */ /* 0x004fc80003f05070 */
[----:B------:R-:W-:-:S04]  /*7280*/  ISETP.NE.AND.EX P0, PT, R5, RZ, PT, P0 ;  /* 0x000000ff0500720c */ /* 0x000fc80003f05300 */
[----:B------:R-:W-:Y:S01]  /*7290*/  P2R R23, PR, RZ, 0x1 ;  /* 0x00000001ff177803 */ /* 0x000fe20000000000 */
[----:B------:R-:W-:Y:S08]  /*72a0*/  BRA `(.L_x_31872) ;  /* 0x00000000000c7947 */ /* 0x000ff00003800000 */
.L_x_31895:
[----:B------:R-:W2:Y:S02]  /*72b0*/  LDG.E R4, desc[UR36][R4.64] ;  /* 0x0000002404047981 */ /* 0x000ea4000c1e1900 */
[----:B--2---:R-:W-:-:S04]  /*72c0*/  ISETP.NE.AND P0, PT, R4, RZ, PT ;  /* 0x000000ff0400720c */ /* 0x004fc80003f05270 */
[----:B------:R-:W-:-:S09]  /*72d0*/  P2R R23, PR, RZ, 0x1 ;  /* 0x00000001ff177803 */ /* 0x000fd20000000000 */
.L_x_31872:
        /* <DEDUP_REMOVED lines=20> */
.L_x_31903:
[----:B------:R-:W2:Y:S02]  /*7420*/  LDG.E.U8 R4, desc[UR36][R4.64] ;  /* 0x0000002404047981 */ /* 0x000ea4000c1e1100 */
[----:B--2---:R-:W-:Y:S01]  /*7430*/  ISETP.NE.AND P0, PT, R4, RZ, PT ;  /* 0x000000ff0400720c */ /* 0x004fe20003f05270 */
[----:B------:R-:W-:-:S12]  /*7440*/  BRA `(.L_x_31905) ;  /* 0x0000000c00747947 */ /* 0x000fd80003800000 */
.L_x_31902:
        /* <DEDUP_REMOVED lines=10> */
.L_x_31907:
[----:B------:R-:W2:Y:S02]  /*74f0*/  LDG.E R4, desc[UR36][R4.64] ;  /* 0x0000002404047981 */ /* 0x000ea4000c1e1900 */
[----:B--2---:R-:W-:Y:S01]  /*7500*/  ISETP.NE.AND P0, PT, R4, RZ, PT ;  /* 0x000000ff0400720c */ /* 0x004fe20003f05270 */
[----:B------:R-:W-:-:S12]  /*7510*/  BRA `(.L_x_31905) ;  /* 0x0000000c00407947 */ /* 0x000fd80003800000 */
.L_x_31906:
[----:B------:R-:W2:Y:S02]  /*7520*/  LDG.E.U16 R4, desc[UR36][R4.64] ;  /* 0x0000002404047981 */ /* 0x000ea4000c1e1500 */
[----:B--2---:R-:W-:Y:S01]  /*7530*/  ISETP.NE.AND P0, PT, R4, RZ, PT ;  /* 0x000000ff0400720c */ /* 0x004fe20003f05270 */
[----:B------:R-:W-:-:S12]  /*7540*/  BRA `(.L_x_31905) ;  /* 0x0000000c00347947 */ /* 0x000fd80003800000 */
.L_x_31901:
        /* <DEDUP_REMOVED lines=9> */
.L_x_31909:
[----:B------:R-:W2:Y:S02]  /*75e0*/  LDG.E.U16 R0, desc[UR36][R4.64] ;  /* 0x0000002404007981 */ /* 0x000ea4000c1e1500 */
[----:B--2---:R-:W-:-:S05]  /*75f0*/  HADD2.F32 R0, -RZ, R0.H0_H0 ;  /* 0x20000000ff007230 */ /* 0x004fca0000004100 */
[----:B------:R-:W-:Y:S01]  /*7600*/  FSETP.NEU.FTZ.AND P0, PT, R0, RZ, PT ;  /* 0x000000ff0000720b */ /* 0x000fe20003f1d000 */
[----:B------:R-:W-:-:S12]  /*7610*/  BRA `(.L_x_31905) ;  /* 0x0000000c00007947 */ /* 0x000fd80003800000 */
.L_x_31908:
        /* <DEDUP_REMOVED lines=11> */
.L_x_31911:
        /* <DEDUP_REMOVED lines=10> */
.L_x_31910:
[----:B------:R-:W2:Y:S02]  /*7770*/  LDG.E.64 R4, desc[UR36][R4.64] ;  /* 0x0000002404047981 */ /* 0x000ea4000c1e1b00 */
[----:B--2---:R-:W-:Y:S01]  /*7780*/  DSETP.NEU.AND P0, PT, R4, RZ, PT ;  /* 0x000000ff0400722a */ /* 0x004fe20003f0d000 */
[----:B------:R-:W-:-:S13]  /*7790*/  BRA `(.L_x_31905) ;  /* 0x0000000800a07947 */ /* 0x000fda0003800000 */
.L_x_31900:
        /* <DEDUP_REMOVED lines=11> */
.L_x_31914:
[----:B------:R-:W2:Y:S02]  /*7850*/  LDG.E.128 R4, desc[UR36][R4.64] ;  /* 0x0000002404047981 */ /* 0x000ea4000c1e1d00 */
[----:B--2---:R-:W-:-:S06]  /*7860*/  DSETP.NEU.AND P0, PT, R6, RZ, PT ;  /* 0x000000ff0600722a */ /* 0x004fcc0003f0d000 */
[----:B------:R-:W-:Y:S01]  /*7870*/  DSETP.NEU.OR P0, PT, R4, RZ, P0 ;  /* 0x000000ff0400722a */ /* 0x000fe2000070d400 */
[----:B------:R-:W-:-:S13]  /*7880*/  BRA `(.L_x_31905) ;  /* 0x0000000800647947 */ /* 0x000fda0003800000 */
.L_x_31913:
        /* <DEDUP_REMOVED lines=27> */
.L_x_31916:
        /* <DEDUP_REMOVED lines=14> */
.L_x_31915:
[----:B------:R-:W2:Y:S02]  /*7b20*/  LDG.E.U16 R0, desc[UR36][R4.64] ;  /* 0x0000002404007981 */ /* 0x000ea4000c1e1500 */
[----:B--2---:R-:W-:-:S05]  /*7b30*/  IMAD.U32 R0, R0, 0x10000, RZ ;  /* 0x0001000000007824 */ /* 0x004fca00078e00ff */
[----:B------:R-:W-:Y:S01]  /*7b40*/  FSETP.NEU.FTZ.AND P0, PT, R0, RZ, PT ;  /* 0x000000ff0000720b */ /* 0x000fe20003f1d000 */
[----:B------:R-:W-:-:S12]  /*7b50*/  BRA `(.L_x_31905) ;  /* 0x0000000400b07947 */ /* 0x000fd80003800000 */
.L_x_31912:
        /* <DEDUP_REMOVED lines=11> */
.L_x_31919:
        /* <DEDUP_REMOVED lines=21> */
.L_x_31923:
[----:B------:R-:W-:Y:S05]  /*7d60*/  BSYNC B1 ;  /* 0x0000000000017941 */ /* 0x000fea0003800000 */
.L_x_31922:
[----:B------:R-:W-:Y:S01]  /*7d70*/  LEA R5, R0, 0x3b800000, 0x17 ;  /* 0x3b80000000057811 */ /* 0x000fe200078eb8ff */
[----:B------:R-:W-:-:S05]  /*7d80*/  IMAD.SHL.U32 R0, R3, 0x100000, RZ ;  /* 0x0010000003007824 */ /* 0x000fca00078e00ff */
[----:B------:R-:W-:-:S07]  /*7d90*/  LOP3.LUT R0, R5, R0, R6, 0xfe, !PT ;  /* 0x0000000005007212 */ /* 0x000fce00078efe06 */
.L_x_31921:
[----:B------:R-:W-:Y:S05]  /*7da0*/  BSYNC B0 ;  /* 0x0000000000007941 */ /* 0x000fea0003800000 */
.L_x_31920:
[----:B------:R-:W-:Y:S01]  /*7db0*/  FSETP.NEU.FTZ.AND P0, PT, R0, RZ, PT ;  /* 0x000000ff0000720b */ /* 0x000fe20003f1d000 */
[----:B------:R-:W-:-:S12]  /*7dc0*/  BRA `(.L_x_31905) ;  /* 0x0000000400147947 */ /* 0x000fd80003800000 */
.L_x_31918:
        /* <DEDUP_REMOVED lines=21> */
.L_x_31927:
[----:B------:R-:W-:Y:S05]  /*7f20*/  BSYNC B1 ;  /* 0x0000000000017941 */ /* 0x000fea0003800000 */
.L_x_31926:
[----:B------:R-:W-:Y:S01]  /*7f30*/  LEA R5, R0, 0x37800000, 0x17 ;  /* 0x3780000000057811 */ /* 0x000fe200078eb8ff */
[----:B------:R-:W-:-:S05]  /*7f40*/  IMAD.SHL.U32 R0, R3, 0x200000, RZ ;  /* 0x0020000003007824 */ /* 0x000fca00078e00ff */
[----:B------:R-:W-:-:S07]  /*7f50*/  LOP3.LUT R0, R5, R0, R6, 0xfe, !PT ;  /* 0x0000000005007212 */ /* 0x000fce00078efe06 */
.L_x_31925:
[----:B------:R-:W-:Y:S05]  /*7f60*/  BSYNC B0 ;  /* 0x0000000000007941 */ /* 0x000fea0003800000 */
.L_x_31924:
[----:B------:R-:W-:Y:S01]  /*7f70*/  FSETP.NEU.FTZ.AND P0, PT, R0, RZ, PT ;  /* 0x000000ff0000720b */ /* 0x000fe20003f1d000 */
[----:B------:R-:W-:-:S12]  /*7f80*/  BRA `(.L_x_31905) ;  /* 0x0000000000a47947 */ /* 0x000fd80003800000 */
.L_x_31917:
        /* <DEDUP_REMOVED lines=14> */
.L_x_31931:
[----:B------:R-:W-:Y:S05]  /*8070*/  BSYNC B0 ;  /* 0x0000000000007941 */ /* 0x000fea0003800000 */
.L_x_31930:
[----:B------:R-:W-:Y:S01]  /*8080*/  FSETP.NEU.FTZ.AND P0, PT, R0, RZ, PT ;  /* 0x000000ff0000720b */ /* 0x000fe20003f1d000 */
[----:B------:R-:W-:-:S12]  /*8090*/  BRA `(.L_x_31905) ;  /* 0x0000000000607947 */ /* 0x000fd80003800000 */
.L_x_31904:
        /* <DEDUP_REMOVED lines=16> */
.L_x_31932:
[----:B------:R-:W-:Y:S01]  /*81a0*/  PLOP3.LUT P0, PT, PT, PT, PT, 0x8, 0x0 ;  /* 0x000000000000781c */ /* 0x000fe20003f0e170 */
[----:B------:R-:W-:-:S12]  /*81b0*/  BRA `(.L_x_31905) ;  /* 0x0000000000187947 */ /* 0x000fd80003800000 */
.L_x_31929:
[----:B------:R-:W2:Y:S02]  /*81c0*/  LDG.E.64 R4, desc[UR36][R4.64] ;  /* 0x0000002404047981 */ /* 0x000ea4000c1e1b00 */
[----:B--2---:R-:W-:-:S04]  /*81d0*/  ISETP.NE.U32.AND P0, PT, R4, RZ, PT ;  /* 0x000000ff0400720c */ /* 0x004fc80003f05070 */
[----:B------:R-:W-:Y:S01]  /*81e0*/  ISETP.NE.AND.EX P0, PT, R5, RZ, PT, P0 ;  /* 0x000000ff0500720c */ /* 0x000fe20003f05300 */
[----:B------:R-:W-:-:S12]  /*81f0*/  BRA `(.L_x_31905) ;  /* 0x0000000000087947 */ /* 0x000fd80003800000 */
.L_x_31928:
[----:B------:R-:W2:Y:S02]  /*8200*/  LDG.E R4, desc[UR36][R4.64] ;  /* 0x0000002404047981 */ /* 0x000ea4000c1e1900 */
[----:B--2---:R-:W-:-:S13]  /*8210*/  ISETP.NE.AND P0, PT, R4, RZ, PT ;  /* 0x000000ff0400720c */ /* 0x004fda0003f05270 */
.L_x_31905:
[----:B------:R-:W-:Y:S02]  /*8220*/  ISETP.NE.AND P1, PT, R23, RZ, PT ;  /* 0x000000ff1700720c */ /* 0x000fe40003f25270 */
[----:B------:R-:W-:Y:S02]  /*8230*/  SEL R0, RZ, 0x1, !P0 ;  /* 0x00000001ff007807 */ /* 0x000fe40004000000 */
[----:B------:R-:W-:-:S09]  /*8240*/  SEL R27, RZ, 0x1, !P1 ;  /* 0x00000001ff1b7807 */ /* 0x000fd20004800000 */
.L_x_31866:
[----:B------:R-:W-:Y:S05]  /*8250*/  BSYNC B6 ;  /* 0x0000000000067941 */ /* 0x000fea0003800000 */
.L_x_31865:
        /* <DEDUP_REMOVED lines=16> */
[----:B------:R-:W-:Y:S02]  /*8360*/  ISETP.NE.AND P2, PT, R0, RZ, P2 ;  /* 0x000000ff0000720c */ /* 0x000fe40001745270 */
[----:B------:R-:W-:Y:S02]  /*8370*/  ISETP.NE.AND P3, PT, R4, RZ, P3 ;  /* 0x000000ff0400720c */ /* 0x000fe40001f65270 */
[----:B------:R-:W-:Y:S02]  /*8380*/  ISETP.NE.AND P1, PT, R5, RZ, P1 ;  /* 0x000000ff0500720c */ /* 0x000fe40000f25270 */
[----:B0-----:R-:W-:Y:S01]  /*8390*/  ISETP.GE.AND P4, PT, R3, R22, PT ;  /* 0x000000160300720c */ /* 0x001fe20003f86270 */
[----:B------:R-:W-:Y:S01]  /*83a0*/  IMAD.MOV.U32 R17, RZ, RZ, R3 ;  /* 0x000000ffff117224 */ /* 0x000fe200078e0003 */
[----:B------:R-:W-:Y:S02]  /*83b0*/  ISETP.NE.AND P0, PT, R6, RZ, P0 ;  /* 0x000000ff0600720c */ /* 0x000fe40000705270 */
        /* <DEDUP_REMOVED lines=26> */
.L_x_31938:
[----:B------:R0:W-:Y:S01]  /*8560*/  STG.E.U8 desc[UR36][R8.64], R11 ;  /* 0x0000000b08007986 */ /* 0x0001e2000c101124 */
[----:B------:R-:W-:Y:S05]  /*8570*/  BRA `(.L_x_31934) ;  /* 0x0000000c00507947 */ /* 0x000fea0003800000 */
.L_x_31937:
        /* <DEDUP_REMOVED lines=10> */
.L_x_31941:
[----:B------:R0:W-:Y:S01]  /*8620*/  STG.E desc[UR36][R8.64], R11 ;  /* 0x0000000b08007986 */ /* 0x0001e2000c101924 */
[----:B------:R-:W-:Y:S05]  /*8630*/  BRA `(.L_x_31934) ;  /* 0x0000000c00207947 */ /* 0x000fea0003800000 */
.L_x_31940:
[----:B------:R0:W-:Y:S01]  /*8640*/  STG.E.U16 desc[UR36][R8.64], R11 ;  /* 0x0000000b08007986 */ /* 0x0001e2000c101524 */
[----:B------:R-:W-:Y:S05]  /*8650*/  BRA `(.L_x_31934) ;  /* 0x0000000c00187947 */ /* 0x000fea0003800000 */
.L_x_31936:
        /* <DEDUP_REMOVED lines=9> */
.L_x_31943:
[----:B------:R-:W0:Y:S02]  /*86f0*/  I2F.S16 R0, R11 ;  /* 0x0000000b00007306 */ /* 0x000e240000101400 */
[----:B0-----:R-:W-:-:S05]  /*8700*/  F2FP.F16.F32.PACK_AB R0, RZ, R0 ;  /* 0x00000000ff00723e */ /* 0x001fca00000000ff */
[----:B------:R0:W-:Y:S01]  /*8710*/  STG.E.U16 desc[UR36][R8.64], R0 ;  /* 0x0000000008007986 */ /* 0x0001e2000c101524 */
[----:B------:R-:W-:Y:S05]  /*8720*/  BRA `(.L_x_31934) ;  /* 0x0000000800e47947 */ /* 0x000fea0003800000 */
.L_x_31942:
        /* <DEDUP_REMOVED lines=10> */
.L_x_31945:
[----:B------:R-:W0:Y:S02]  /*87d0*/  I2F.S16 R11, R11 ;  /* 0x0000000b000b7306 */ /* 0x000e240000101400 */
[----:B0-----:R-:W-:-:S04]  /*87e0*/  F2FP.F16.F32.PACK_AB R3, RZ, R11 ;  /* 0x0000000bff03723e */ /* 0x001fc800000000ff */
[----:B------:R-:W-:-:S05]  /*87f0*/  PRMT R3, R3, 0x5410, RZ ;  /* 0x0000541003037816 */ /* 0x000fca00000000ff */
[----:B------:R0:W-:Y:S01]  /*8800*/  STG.E desc[UR36][R8.64], R3 ;  /* 0x0000000308007986 */ /* 0x0001e2000c101924 */
[----:B------:R-:W-:Y:S05]  /*8810*/  BRA `(.L_x_31934) ;  /* 0x0000000800a87947 */ /* 0x000fea0003800000 */
.L_x_31944:
[----:B------:R-:W0:Y:S02]  /*8820*/  I2F.F64.S16 R4, R11 ;  /* 0x0000000b00047312 */ /* 0x000e240000101c00 */
[----:B0-----:R0:W-:Y:S01]  /*8830*/  STG.E.64 desc[UR36][R8.64], R4 ;  /* 0x0000000408007986 */ /* 0x0011e2000c101b24 */
[----:B------:R-:W-:Y:S05]  /*8840*/  BRA `(.L_x_31934) ;  /* 0x00000008009c7947 */ /* 0x000fea0003800000 */
.L_x_31935:
        /* <DEDUP_REMOVED lines=10> */
.L_x_31948:
[----:B------:R-:W0:Y:S01]  /*88f0*/  I2F.F64.S16 R4, R11 ;  /* 0x0000000b00047312 */ /* 0x000e220000101c00 */
[----:B------:R-:W-:-:S05]  /*8900*/  CS2R R6, SRZ ;  /* 0x0000000000067805 */ /* 0x000fca000001ff00 */
[----:B0-----:R0:W-:Y:S01]  /*8910*/  STG.E.128 desc[UR36][R8.64], R4 ;  /* 0x0000000408007986 */ /* 0x0011e2000c101d24 */
[----:B------:R-:W-:Y:S05]  /*8920*/  BRA `(.L_x_31934) ;  /* 0x0000000800647947 */ /* 0x000fea0003800000 */
.L_x_31947:
        /* <DEDUP_REMOVED lines=21> */
.L_x_31952:
[----:B------:R-:W-:Y:S05]  /*8a80*/  BSYNC B0 ;  /* 0x0000000000007941 */ /* 0x000fea0003800000 */
.L_x_31951:
[----:B------:R-:W-:-:S05]  /*8a90*/  LOP3.LUT R5, R0, R5, RZ, 0xfc, !PT ;  /* 0x0000000500057212 */ /* 0x000fca00078efcff */
[----:B------:R0:W-:Y:S01]  /*8aa0*/  STG.E.U8 desc[UR36][R8.64], R5 ;  /* 0x0000000508007986 */ /* 0x0001e2000c101124 */
[----:B------:R-:W-:Y:S05]  /*8ab0*/  BRA `(.L_x_31934) ;  /* 0x0000000800007947 */ /* 0x000fea0003800000 */
.L_x_31950:
        /* <DEDUP_REMOVED lines=13> */
.L_x_31954:
[----:B------:R-:W-:Y:S01]  /*8b90*/  IMAD.MOV.U32 R0, RZ, RZ, 0x7f ;  /* 0x0000007fff007424 */ /* 0x000fe200078e00ff */
[----:B------:R-:W-:-:S04]  /*8ba0*/  ISETP.GT.U32.AND P0, PT, R3, 0x7f800000, PT ;  /* 0x7f8000000300780c */ /* 0x000fc80003f04070 */
[----:B------:R-:W-:-:S09]  /*8bb0*/  SEL R0, R0, 0x7c, P0 ;  /* 0x0000007c00007807 */ /* 0x000fd20000000000 */
.L_x_31955:
[----:B------:R-:W-:Y:S05]  /*8bc0*/  BSYNC B0 ;  /* 0x0000000000007941 */ /* 0x000fea0003800000 */
.L_x_31953:
[----:B------:R-:W-:-:S04]  /*8bd0*/  LOP3.LUT R3, R11, 0x80000000, RZ, 0xc0, !PT ;  /* 0x800000000b037812 */ /* 0x000fc800078ec0ff */
[----:B------:R-:W-:-:S04]  /*8be0*/  SHF.R.U32.HI R3, RZ, 0x18, R3 ;  /* 0x00000018ff037819 */ /* 0x000fc80000011603 */
[----:B------:R-:W-:-:S05]  /*8bf0*/  LOP3.LUT R3, R0, R3, RZ, 0xfc, !PT ;  /* 0x0000000300037212 */ /* 0x000fca00078efcff */
[----:B------:R0:W-:Y:S01]  /*8c00*/  STG.E.U8 desc[UR36][R8.64], R3 ;  /* 0x0000000308007986 */ /* 0x0001e2000c101124 */
[----:B------:R-:W-:Y:S05]  /*8c10*/  BRA `(.L_x_31934) ;  /* 0x0000000400a87947 */ /* 0x000fea0003800000 */
.L_x_31949:
[----:B------:R-:W0:Y:S02]  /*8c20*/  I2F.S16 R0, R11 ;  /* 0x0000000b00007306 */ /* 0x000e240000101400 */
[----:B0-----:R-:W-:-:S05]  /*8c30*/  F2FP.BF16.F32.PACK_AB R0, RZ, R0 ;  /* 0x00000000ff00723e */ /* 0x001fca00000010ff */
[----:B------:R0:W-:Y:S01]  /*8c40*/  STG.E.U16 desc[UR36][R8.64], R0 ;  /* 0x0000000008007986 */ /* 0x0001e2000c101524 */
[----:B------:R-:W-:Y:S05]  /*8c50*/  BRA `(.L_x_31934) ;  /* 0x0000000400987947 */ /* 0x000fea0003800000 */
.L_x_31946:
        /* <DEDUP_REMOVED lines=10> */
.L_x_31958:
        /* <DEDUP_REMOVED lines=17> */
.L_x_31961:
[----:B------:R-:W-:-:S04]  /*8e10*/  LOP3.LUT R3, R11, 0x80000000, RZ, 0xc0, !PT ;  /* 0x800000000b037812 */ /* 0x000fc800078ec0ff */
[----:B------:R-:W-:-:S04]  /*8e20*/  SHF.R.U32.HI R3, RZ, 0x18, R3 ;  /* 0x00000018ff037819 */ /* 0x000fc80000011603 */
[----:B------:R-:W-:-:S04]  /*8e30*/  LOP3.LUT R0, R0, R3, RZ, 0xfc, !PT ;  /* 0x0000000300007212 */ /* 0x000fc800078efcff */
[----:B------:R-:W-:-:S07]  /*8e40*/  PRMT R4, R0, 0x7610, R4 ;  /* 0x0000761000047816 */ /* 0x000fce0000000004 */
.L_x_31960:
[----:B------:R-:W-:Y:S05]  /*8e50*/  BSYNC B0 ;  /* 0x0000000000007941 */ /* 0x000fea0003800000 */
.L_x_31959:
[----:B------:R4:W-:Y:S01]  /*8e60*/  STG.E.U8 desc[UR36][R8.64], R4 ;  /* 0x0000000408007986 */ /* 0x0009e2000c101124 */
[----:B------:R-:W-:Y:S05]  /*8e70*/  BRA `(.L_x_31934) ;  /* 0x0000000400107947 */ /* 0x000fea0003800000 */
.L_x_31957:
        /* <DEDUP_REMOVED lines=17> */
.L_x_31964:
[----:B------:R-:W-:-:S04]  /*8f90*/  LOP3.LUT R3, R11, 0x80000000, RZ, 0xc0, !PT ;  /* 0x800000000b037812 */ /* 0x000fc800078ec0ff */
[----:B------:R-:W-:-:S04]  /*8fa0*/  SHF.R.U32.HI R3, RZ, 0x18, R3 ;  /* 0x00000018ff037819 */ /* 0x000fc80000011603 */
[----:B------:R-:W-:-:S04]  /*8fb0*/  LOP3.LUT R0, R0, R3, RZ, 0xfc, !PT ;  /* 0x0000000300007212 */ /* 0x000fc800078efcff */
[----:B------:R-:W-:-:S07]  /*8fc0*/  PRMT R4, R0, 0x7610, R4 ;  /* 0x0000761000047816 */ /* 0x000fce0000000004 */
.L_x_31963:
[----:B------:R-:W-:Y:S05]  /*8fd0*/  BSYNC B0 ;  /* 0x0000000000007941 */ /* 0x000fea0003800000 */
.L_x_31962:
[----:B------:R0:W-:Y:S01]  /*8fe0*/  STG.E.U8 desc[UR36][R8.64], R4 ;  /* 0x0000000408007986 */ /* 0x0001e2000c101124 */
[----:B------:R-:W-:Y:S05]  /*8ff0*/  BRA `(.L_x_31934) ;  /* 0x0000000000b07947 */ /* 0x000fea0003800000 */
.L_x_31956:
        /* <DEDUP_REMOVED lines=22> */
.L_x_31939:
        /* <DEDUP_REMOVED lines=16> */
.L_x_31967:
[----:B------:R-:W-:Y:S05]  /*9260*/  BRA `(.L_x_31934) ;  /* 0x0000000000147947 */ /* 0x000fea0003800000 */
.L_x_31966:
[----:B------:R-:W-:Y:S02]  /*9270*/  IMAD.MOV.U32 R4, RZ, RZ, R11 ;  /* 0x000000ffff047224 */ /* 0x000fe400078e000b */
[----:B------:R-:W-:-:S05]  /*9280*/  IMAD.MOV.U32 R5, RZ, RZ, RZ ;  /* 0x000000ffff057224 */ /* 0x000fca00078e00ff */
[----:B------:R2:W-:Y:S01]  /*9290*/  STG.E.64 desc[UR36][R8.64], R4 ;  /* 0x0000000408007986 */ /* 0x0005e2000c101b24 */
[----:B------:R-:W-:Y:S05]  /*92a0*/  BRA `(.L_x_31934) ;  /* 0x0000000000047947 */ /* 0x000fea0003800000 */
.L_x_31965:
[----:B------:R0:W-:Y:S02]  /*92b0*/  STG.E desc[UR36][R8.64], R11 ;  /* 0x0000000b08007986 */ /* 0x0001e4000c101924 */
.L_x_31934:
[----:B------:R-:W-:Y:S05]  /*92c0*/  BSYNC B6 ;  /* 0x0000000000067941 */ /* 0x000fea0003800000 */
.L_x_31933:
        /* <DEDUP_REMOVED lines=23> */
.L_x_31973:
[----:B------:R0:W-:Y:S01]  /*9440*/  STG.E.U8 desc[UR36][R8.64], R26 ;  /* 0x0000001a08007986 */ /* 0x0001e2000c101124 */
[----:B------:R-:W-:Y:S05]  /*9450*/  BRA `(.L_x_31975) ;  /* 0x0000000c00487947 */ /* 0x000fea0003800000 */
.L_x_31972:
        /* <DEDUP_REMOVED lines=9> */
.L_x_31977:
[----:B------:R0:W-:Y:S01]  /*94f0*/  STG.E desc[UR36][R8.64], R26 ;  /* 0x0000001a08007986 */ /* 0x0001e2000c101924 */
[----:B------:R-:W-:Y:S05]  /*9500*/  BRA `(.L_x_31975) ;  /* 0x0000000c001c7947 */ /* 0x000fea0003800000 */
.L_x_31976:
[----:B------:R0:W-:Y:S01]  /*9510*/  STG.E.U16 desc[UR36][R8.64], R26 ;  /* 0x0000001a08007986 */ /* 0x0001e2000c101524 */
[----:B------:R-:W-:Y:S05]  /*9520*/  BRA `(.L_x_31975) ;  /* 0x0000000c00147947 */ /* 0x000fea0003800000 */
.L_x_31971:
        /* <DEDUP_REMOVED lines=9> */
.L_x_31979:
[----:B------:R-:W0:Y:S02]  /*95c0*/  I2F.S16 R0, R26 ;  /* 0x0000001a00007306 */ /* 0x000e240000101400 */
[----:B0-----:R-:W-:-:S05]  /*95d0*/  F2FP.F16.F32.PACK_AB R0, RZ, R0 ;  /* 0x00000000ff00723e */ /* 0x001fca00000000ff */
[----:B------:R0:W-:Y:S01]  /*95e0*/  STG.E.U16 desc[UR36][R8.64], R0 ;  /* 0x0000000008007986 */ /* 0x0001e2000c101524 */
[----:B------:R-:W-:Y:S05]  /*95f0*/  BRA `(.L_x_31975) ;  /* 0x0000000800e07947 */ /* 0x000fea0003800000 */
.L_x_31978:
        /* <DEDUP_REMOVED lines=10> */
.L_x_31981:
[----:B------:R-:W0:Y:S02]  /*96a0*/  I2F.S16 R26, R26 ;  /* 0x0000001a001a7306 */ /* 0x000e240000101400 */
[----:B0-----:R-:W-:-:S04]  /*96b0*/  F2FP.F16.F32.PACK_AB R3, RZ, R26 ;  /* 0x0000001aff03723e */ /* 0x001fc800000000ff */
[----:B------:R-:W-:-:S05]  /*96c0*/  PRMT R3, R3, 0x5410, RZ ;  /* 0x0000541003037816 */ /* 0x000fca00000000ff */
[----:B------:R0:W-:Y:S01]  /*96d0*/  STG.E desc[UR36][R8.64], R3 ;  /* 0x0000000308007986 */ /* 0x0001e2000c101924 */
[----:B------:R-:W-:Y:S05]  /*96e0*/  BRA `(.L_x_31975) ;  /* 0x0000000800a47947 */ /* 0x000fea0003800000 */
.L_x_31980:
[----:B------:R-:W0:Y:S02]  /*96f0*/  I2F.F64.S16 R26, R26 ;  /* 0x0000001a001a7312 */ /* 0x000e240000101c00 */
[----:B0-----:R0:W-:Y:S01]  /*9700*/  STG.E.64 desc[UR36][R8.64], R26 ;  /* 0x0000001a08007986 */ /* 0x0011e2000c101b24 */
[----:B------:R-:W-:Y:S05]  /*9710*/  BRA `(.L_x_31975) ;  /* 0x0000000800987947 */ /* 0x000fea0003800000 */
.L_x_31970:
        /* <DEDUP_REMOVED lines=10> */
.L_x_31984:
[----:B------:R-:W0:Y:S01]  /*97c0*/  I2F.F64.S16 R4, R26 ;  /* 0x0000001a00047312 */ /* 0x000e220000101c00 */
[----:B------:R-:W-:-:S05]  /*97d0*/  CS2R R6, SRZ ;  /* 0x0000000000067805 */ /* 0x000fca000001ff00 */
[----:B0-----:R0:W-:Y:S01]  /*97e0*/  STG.E.128 desc[UR36][R8.64], R4 ;  /* 0x0000000408007986 */ /* 0x0011e2000c101d24 */
[----:B------:R-:W-:Y:S05]  /*97f0*/  BRA `(.L_x_31975) ;  /* 0x0000000800607947 */ /* 0x000fea0003800000 */
.L_x_31983:
        /* <DEDUP_REMOVED lines=21> */
.L_x_31988:
[----:B------:R-:W-:Y:S05]  /*9950*/  BSYNC B0 ;  /* 0x0000000000007941 */ /* 0x000fea0003800000 */
.L_x_31987:
[----:B------:R-:W-:-:S05]  /*9960*/  LOP3.LUT R5, R0, R5, RZ, 0xfc, !PT ;  /* 0x0000000500057212 */ /* 0x000fca00078efcff */
[----:B------:R0:W-:Y:S01]  /*9970*/  STG.E.U8 desc[UR36][R8.64], R5 ;  /* 0x0000000508007986 */ /* 0x0001e2000c101124 */
[----:B------:R-:W-:Y:S05]  /*9980*/  BRA `(.L_x_31975) ;  /* 0x0000000400fc7947 */ /* 0x000fea0003800000 */
.L_x_31986:
        /* <DEDUP_REMOVED lines=13> */
.L_x_31990:
[----:B------:R-:W-:Y:S01]  /*9a60*/  IMAD.MOV.U32 R0, RZ, RZ, 0x7f ;  /* 0x0000007fff007424 */ /* 0x000fe200078e00ff */
[----:B------:R-:W-:-:S04]  /*9a70*/  ISETP.GT.U32.AND P0, PT, R3, 0x7f800000, PT ;  /* 0x7f8000000300780c */ /* 0x000fc80003f04070 */
[----:B------:R-:W-:-:S09]  /*9a80*/  SEL R0, R0, 0x7c, P0 ;  /* 0x0000007c00007807 */ /* 0x000fd20000000000 */
.L_x_31991:
[----:B------:R-:W-:Y:S05]  /*9a90*/  BSYNC B0 ;  /* 0x0000000000007941 */ /* 0x000fea0003800000 */
.L_x_31989:
[----:B------:R-:W-:-:S04]  /*9aa0*/  LOP3.LUT R3, R5, 0x80000000, RZ, 0xc0, !PT ;  /* 0x8000000005037812 */ /* 0x000fc800078ec0ff */
[----:B------:R-:W-:-:S04]  /*9ab0*/  SHF.R.U32.HI R3, RZ, 0x18, R3 ;  /* 0x00000018ff037819 */ /* 0x000fc80000011603 */
[----:B------:R-:W-:-:S05]  /*9ac0*/  LOP3.LUT R3, R0, R3, RZ, 0xfc, !PT ;  /* 0x0000000300037212 */ /* 0x000fca00078efcff */
[----:B------:R0:W-:Y:S01]  /*9ad0*/  STG.E.U8 desc[UR36][R8.64], R3 ;  /* 0x0000000308007986 */ /* 0x0001e2000c101124 */
[----:B------:R-:W-:Y:S05]  /*9ae0*/  BRA `(.L_x_31975) ;  /* 0x0000000400a47947 */ /* 0x000fea0003800000 */
.L_x_31985:
[----:B------:R-:W0:Y:S02]  /*9af0*/  I2F.S16 R0, R26 ;  /* 0x0000001a00007306 */ /* 0x000e240000101400 */
[----:B0-----:R-:W-:-:S05]  /*9b00*/  F2FP.BF16.F32.PACK_AB R0, RZ, R0 ;  /* 0x00000000ff00723e */ /* 0x001fca00000010ff */
[----:B------:R0:W-:Y:S01]  /*9b10*/  STG.E.U16 desc[UR36][R8.64], R0 ;  /* 0x0000000008007986 */ /* 0x0001e2000c101524 */
[----:B------:R-:W-:Y:S05]  /*9b20*/  BRA `(.L_x_31975) ;  /* 0x0000000400947947 */ /* 0x000fea0003800000 */
.L_x_31982:
        /* <DEDUP_REMOVED lines=10> */
.L_x_31994:
        /* <DEDUP_REMOVED lines=17> */
.L_x_31997:
[----:B------:R-:W-:-:S04]  /*9ce0*/  LOP3.LUT R3, R5, 0x80000000, RZ, 0xc0, !PT ;  /* 0x8000000005037812 */ /* 0x000fc800078ec0ff */
[----:B------:R-:W-:-:S04]  /*9cf0*/  SHF.R.U32.HI R3, RZ, 0x18, R3 ;  /* 0x00000018ff037819 */ /* 0x000fc80000011603 */
[----:B------:R-:W-:-:S04]  /*9d00*/  LOP3.LUT R0, R0, R3, RZ, 0xfc, !PT ;  /* 0x0000000300007212 */ /* 0x000fc800078efcff */
[----:B------:R-:W-:-:S07]  /*9d10*/  PRMT R4, R0, 0x7610, R4 ;  /* 0x0000761000047816 */ /* 0x000fce0000000004 */
.L_x_31996:
[----:B------:R-:W-:Y:S05]  /*9d20*/  BSYNC B0 ;  /* 0x0000000000007941 */ /* 0x000fea0003800000 */
.L_x_31995:
[----:B------:R3:W-:Y:S01]  /*9d30*/  STG.E.U8 desc[UR36][R8.64], R4 ;  /* 0x0000000408007986 */ /* 0x0007e2000c101124 */
[----:B------:R-:W-:Y:S05]  /*9d40*/  BRA `(.L_x_31975) ;  /* 0x00000004000c7947 */ /* 0x000fea0003800000 */
.L_x_31993:
        /* <DEDUP_REMOVED lines=17> */
.L_x_32000:
[----:B------:R-:W-:-:S04]  /*9e60*/  LOP3.LUT R3, R5, 0x80000000, RZ, 0xc0, !PT ;  /* 0x8000000005037812 */ /* 0x000fc800078ec0ff */
[----:B------:R-:W-:-:S04]  /*9e70*/  SHF.R.U32.HI R3, RZ, 0x18, R3 ;  /* 0x00000018ff037819 */ /* 0x000fc80000011603 */
[----:B------:R-:W-:-:S04]  /*9e80*/  LOP3.LUT R0, R0, R3, RZ, 0xfc, !PT ;  /* 0x0000000300007212 */ /* 0x000fc800078efcff */
[----:B------:R-:W-:-:S07]  /*9e90*/  PRMT R4, R0, 0x7610, R4 ;  /* 0x0000761000047816 */ /* 0x000fce0000000004 */
.L_x_31999:
[----:B------:R-:W-:Y:S05]  /*9ea0*/  BSYNC B0 ;  /* 0x0000000000007941 */ /* 0x000fea0003800000 */
.L_x_31998:
[----:B------:R0:W-:Y:S01]  /*9eb0*/  STG.E.U8 desc[UR36][R8.64], R4 ;  /* 0x0000000408007986 */ /* 0x0001e2000c101124 */
[----:B------:R-:W-:Y:S05]  /*9ec0*/  BRA `(.L_x_31975) ;  /* 0x0000000000ac7947 */ /* 0x000fea0003800000 */
.L_x_31992:
        /* <DEDUP_REMOVED lines=22> */
.L_x_31974:
        /* <DEDUP_REMOVED lines=16> */
.L_x_32003:
[----:B------:R-:W-:Y:S05]  /*a130*/  BRA `(.L_x_31975) ;  /* 0x0000000000107947 */ /* 0x000fea0003800000 */
.L_x_32002:
[----:B------:R-:W-:-:S05]  /*a140*/  IMAD.MOV.U32 R27, RZ, RZ, RZ ;  /* 0x000000ffff1b7224 */ /* 0x000fca00078e00ff */
[----:B------:R1:W-:Y:S01]  /*a150*/  STG.E.64 desc[UR36][R8.64], R26 ;  /* 0x0000001a08007986 */ /* 0x0003e2000c101b24 */
[----:B------:R-:W-:Y:S05]  /*a160*/  BRA `(.L_x_31975) ;  /* 0x0000000000047947 */ /* 0x000fea0003800000 */
.L_x_32001:
[----:B------:R0:W-:Y:S02]  /*a170*/  STG.E desc[UR36][R8.64], R26 ;  /* 0x0000001a08007986 */ /* 0x0001e4000c101924 */
.L_x_31975:
        /* <DEDUP_REMOVED lines=23> */
.L_x_32007:
[----:B------:R0:W-:Y:S01]  /*a2f0*/  STG.E.U8 desc[UR36][R8.64], R18 ;  /* 0x0000001208007986 */ /* 0x0001e2000c101124 */
[----:B------:R-:W-:Y:S05]  /*a300*/  BRA `(.L_x_32009) ;  /* 0x0000000c00487947 */ /* 0x000fea0003800000 */
.L_x_32006:
        /* <DEDUP_REMOVED lines=9> */
.L_x_32011:
[----:B------:R0:W-:Y:S01]  /*a3a0*/  STG.E desc[UR36][R8.64], R18 ;  /* 0x0000001208007986 */ /* 0x0001e2000c101924 */
[----:B------:R-:W-:Y:S05]  /*a3b0*/  BRA `(.L_x_32009) ;  /* 0x0000000c001c7947 */ /* 0x000fea0003800000 */
.L_x_32010:
[----:B------:R0:W-:Y:S01]  /*a3c0*/  STG.E.U16 desc[UR36][R8.64], R18 ;  /* 0x0000001208007986 */ /* 0x0001e2000c101524 */
[----:B------:R-:W-:Y:S05]  /*a3d0*/  BRA `(.L_x_32009) ;  /* 0x0000000c00147947 */ /* 0x000fea0003800000 */
.L_x_32005:
        /* <DEDUP_REMOVED lines=9> */
.L_x_32013:
[----:B------:R-:W0:Y:S02]  /*a470*/  I2F.S16 R0, R18 ;  /* 0x0000001200007306 */ /* 0x000e240000101400 */
[----:B0-----:R-:W-:-:S05]  /*a480*/  F2FP.F16.F32.PACK_AB R0, RZ, R0 ;  /* 0x00000000ff00723e */ /* 0x001fca00000000ff */
[----:B------:R0:W-:Y:S01]  /*a490*/  STG.E.U16 desc[UR36][R8.64], R0 ;  /* 0x0000000008007986 */ /* 0x0001e2000c101524 */
[----:B------:R-:W-:Y:S05]  /*a4a0*/  BRA `(.L_x_32009) ;  /* 0x0000000800e07947 */ /* 0x000fea0003800000 */
.L_x_32012:
        /* <DEDUP_REMOVED lines=10> */
.L_x_32015:
[----:B------:R-:W0:Y:S02]  /*a550*/  I2F.S16 R18, R18 ;  /* 0x0000001200127306 */ /* 0x000e240000101400 */
[----:B0-----:R-:W-:-:S04]  /*a560*/  F2FP.F16.F32.PACK_AB R3, RZ, R18 ;  /* 0x00000012ff03723e */ /* 0x001fc800000000ff */
[----:B------:R-:W-:-:S05]  /*a570*/  PRMT R3, R3, 0x5410, RZ ;  /* 0x0000541003037816 */ /* 0x000fca00000000ff */
[----:B------:R3:W-:Y:S01]  /*a580*/  STG.E desc[UR36][R8.64], R3 ;  /* 0x0000000308007986 */ /* 0x0007e2000c101924 */
[----:B------:R-:W-:Y:S05]  /*a590*/  BRA `(.L_x_32009) ;  /* 0x0000000800a47947 */ /* 0x000fea0003800000 */
.L_x_32014:
[----:B------:R-:W0:Y:S02]  /*a5a0*/  I2F.F64.S16 R18, R18 ;  /* 0x0000001200127312 */ /* 0x000e240000101c00 */
[----:B0-----:R4:W-:Y:S01]  /*a5b0*/  STG.E.64 desc[UR36][R8.64], R18 ;  /* 0x0000001208007986 */ /* 0x0019e2000c101b24 */
[----:B------:R-:W-:Y:S05]  /*a5c0*/  BRA `(.L_x_32009) ;  /* 0x0000000800987947 */ /* 0x000fea0003800000 */
.L_x_32004:
        /* <DEDUP_REMOVED lines=10> */
.L_x_32018:
[----:B------:R-:W0:Y:S01]  /*a670*/  I2F.F64.S16 R4, R18 ;  /* 0x0000001200047312 */ /* 0x000e220000101c00 */
[----:B------:R-:W-:-:S05]  /*a680*/  CS2R R6, SRZ ;  /* 0x0000000000067805 */ /* 0x000fca000001ff00 */
[----:B0-----:R0:W-:Y:S01]  /*a690*/  STG.E.128 desc[UR36][R8.64], R4 ;  /* 0x0000000408007986 */ /* 0x0011e2000c101d24 */
[----:B------:R-:W-:Y:S05]  /*a6a0*/  BRA `(.L_x_32009) ;  /* 0x0000000800607947 */ /* 0x000fea0003800000 */
.L_x_32017:
        /* <DEDUP_REMOVED lines=21> */
.L_x_32022:
[----:B------:R-:W-:Y:S05]  /*a800*/  BSYNC B0 ;  /* 0x0000000000007941 */ /* 0x000fea0003800000 */
.L_x_32021:
[----:B------:R-:W-:-:S05]  /*a810*/  LOP3.LUT R5, R0, R5, RZ, 0xfc, !PT ;  /* 0x0000000500057212 */ /* 0x000fca00078efcff */
[----:B------:R0:W-:Y:S01]  /*a820*/  STG.E.U8 desc[UR36][R8.64], R5 ;  /* 0x0000000508007986 */ /* 0x0001e2000c101124 */
[----:B------:R-:W-:Y:S05]  /*a830*/  BRA `(.L_x_32009) ;  /* 0x0000000400fc7947 */ /* 0x000fea0003800000 */
.L_x_32020:
        /* <DEDUP_REMOVED lines=13> */
.L_x_32024:
[----:B------:R-:W-:Y:S01]  /*a910*/  IMAD.MOV.U32 R0, RZ, RZ, 0x7f ;  /* 0x0000007fff007424 */ /* 0x000fe200078e00ff */
[----:B------:R-:W-:-:S04]  /*a920*/  ISETP.GT.U32.AND P0, PT, R3, 0x7f800000, PT ;  /* 0x7f8000000300780c */ /* 0x000fc80003f04070 */
[----:B------:R-:W-:-:S09]  /*a930*/  SEL R0, R0, 0x7c, P0 ;  /* 0x0000007c00007807 */ /* 0x000fd20000000000 */
.L_x_32025:
[----:B------:R-:W-:Y:S05]  /*a940*/  BSYNC B0 ;  /* 0x0000000000007941 */ /* 0x000fea0003800000 */
.L_x_32023:
[----:B------:R-:W-:-:S04]  /*a950*/  LOP3.LUT R3, R5, 0x80000000, RZ, 0xc0, !PT ;  /* 0x8000000005037812 */ /* 0x000fc800078ec0ff */
[----:B------:R-:W-:-:S04]  /*a960*/  SHF.R.U32.HI R3, RZ, 0x18, R3 ;  /* 0x00000018ff037819 */ /* 0x000fc80000011603 */
[----:B------:R-:W-:-:S05]  /*a970*/  LOP3.LUT R3, R0, R3, RZ, 0xfc, !PT ;  /* 0x0000000300037212 */ /* 0x000fca00078efcff */
[----:B------:R0:W-:Y:S01]  /*a980*/  STG.E.U8 desc[UR36][R8.64], R3 ;  /* 0x0000000308007986 */ /* 0x0001e2000c101124 */
[----:B------:R-:W-:Y:S05]  /*a990*/  BRA `(.L_x_32009) ;  /* 0x0000000400a47947 */ /* 0x000fea0003800000 */
.L_x_32019:
[----:B------:R-:W0:Y:S02]  /*a9a0*/  I2F.S16 R0, R18 ;  /* 0x0000001200007306 */ /* 0x000e240000101400 */
[----:B0-----:R-:W-:-:S05]  /*a9b0*/  F2FP.BF16.F32.PACK_AB R0, RZ, R0 ;  /* 0x00000000ff00723e */ /* 0x001fca00000010ff */
[----:B------:R0:W-:Y:S01]  /*a9c0*/  STG.E.U16 desc[UR36][R8.64], R0 ;  /* 0x0000000008007986 */ /* 0x0001e2000c101524 */
[----:B------:R-:W-:Y:S05]  /*a9d0*/  BRA `(.L_x_32009) ;  /* 0x0000000400947947 */ /* 0x000fea0003800000 */
.L_x_32016:
        /* <DEDUP_REMOVED lines=10> */
.L_x_32028:
        /* <DEDUP_REMOVED lines=17> */
.L_x_32031:
[----:B------:R-:W-:-:S04]  /*ab90*/  LOP3.LUT R3, R5, 0x80000000, RZ, 0xc0, !PT ;  /* 0x8000000005037812 */ /* 0x000fc800078ec0ff */
[----:B------:R-:W-:-:S04]  /*aba0*/  SHF.R.U32.HI R3, RZ, 0x18, R3 ;  /* 0x00000018ff037819 */ /* 0x000fc80000011603 */
[----:B------:R-:W-:-:S04]  /*abb0*/  LOP3.LUT R0, R0, R3, RZ, 0xfc, !PT ;  /* 0x0000000300007212 */ /* 0x000fc800078efcff */
[----:B------:R-:W-:-:S07]  /*abc0*/  PRMT R4, R0, 0x7610, R4 ;  /* 0x0000761000047816 */ /* 0x000fce0000000004 */
.L_x_32030:
[----:B------:R-:W-:Y:S05]  /*abd0*/  BSYNC B0 ;  /* 0x0000000000007941 */ /* 0x000fea0003800000 */
.L_x_32029:
[----:B------:R0:W-:Y:S01]  /*abe0*/  STG.E.U8 desc[UR36][R8.64], R4 ;  /* 0x0000000408007986 */ /* 0x0001e2000c101124 */
[----:B------:R-:W-:Y:S05]  /*abf0*/  BRA `(.L_x_32009) ;  /* 0x00000004000c7947 */ /* 0x000fea0003800000 */
.L_x_32027:
        /* <DEDUP_REMOVED lines=17> */
.L_x_32034:
[----:B------:R-:W-:-:S04]  /*ad10*/  LOP3.LUT R3, R5, 0x80000000, RZ, 0xc0, !PT ;  /* 0x8000000005037812 */ /* 0x000fc800078ec0ff */
[----:B------:R-:W-:-:S04]  /*ad20*/  SHF.R.U32.HI R3, RZ, 0x18, R3 ;  /* 0x00000018ff037819 */ /* 0x000fc80000011603 */
[----:B------:R-:W-:-:S04]  /*ad30*/  LOP3.LUT R0, R0, R3, RZ, 0xfc, !PT ;  /* 0x0000000300007212 */ /* 0x000fc800078efcff */
[----:B------:R-:W-:-:S07]  /*ad40*/  PRMT R4, R0, 0x7610, R4 ;  /* 0x0000761000047816 */ /* 0x000fce0000000004 */
.L_x_32033:
[----:B------:R-:W-:Y:S05]  /*ad50*/  BSYNC B0 ;  /* 0x0000000000007941 */ /* 0x000fea0003800000 */
.L_x_32032:
[----:B------:R0:W-:Y:S01]  /*ad60*/  STG.E.U8 desc[UR36][R8.64], R4 ;  /* 0x0000000408007986 */ /* 0x0001e2000c101124 */
[----:B------:R-:W-:Y:S05]  /*ad70*/  BRA `(.L_x_32009) ;  /* 0x0000000000ac7947 */ /* 0x000fea0003800000 */
.L_x_32026:
        /* <DEDUP_REMOVED lines=22> */
.L_x_32008:
        /* <DEDUP_REMOVED lines=16> */
.L_x_32037:
[----:B------:R-:W-:Y:S05]  /*afe0*/  BRA `(.L_x_32009) ;  /* 0x0000000000107947 */ /* 0x000fea0003800000 */
.L_x_32036:
[----:B------:R-:W-:-:S05]  /*aff0*/  IMAD.MOV.U32 R19, RZ, RZ, RZ ;  /* 0x000000ffff137224 */ /* 0x000fca00078e00ff */
[----:B------:R0:W-:Y:S01]  /*b000*/  STG.E.64 desc[UR36][R8.64], R18 ;  /* 0x0000001208007986 */ /* 0x0001e2000c101b24 */
[----:B------:R-:W-:Y:S05]  /*b010*/  BRA `(.L_x_32009) ;  /* 0x0000000000047947 */ /* 0x000fea0003800000 */
.L_x_32035:
[----:B------:R0:W-:Y:S02]  /*b020*/  STG.E desc[UR36][R8.64], R18 ;  /* 0x0000001208007986 */ /* 0x0001e4000c101924 */
.L_x_32009:
[----:B------:R-:W-:-:S07]  /*b030*/  VIADD R17, R17, 0x80 ;  /* 0x0000008011117836 */ /* 0x000fce0000000000 */
.L_x_31969:
[----:B------:R-:W-:Y:S05]  /*b040*/  BSYNC B6 ;  /* 0x0000000000067941 */ /* 0x000fea0003800000 */
.L_x_31968:
        /* <DEDUP_REMOVED lines=21> */
.L_x_32041:
[----:B------:R-:W-:Y:S01]  /*b1a0*/  STG.E.U8 desc[UR36][R2.64], R24 ;  /* 0x0000001802007986 */ /* 0x000fe2000c101124 */
[----:B------:R-:W-:Y:S05]  /*b1b0*/  EXIT ;  /* 0x000000000000794d */ /* 0x000fea0003800000 */
.L_x_32040:
        /* <DEDUP_REMOVED lines=9> */
.L_x_32044:
[----:B------:R-:W-:Y:S01]  /*b250*/  STG.E desc[UR36][R2.64], R24 ;  /* 0x0000001802007986 */ /* 0x000fe2000c101924 */
[----:B------:R-:W-:Y:S05]  /*b260*/  EXIT ;  /* 0x000000000000794d */ /* 0x000fea0003800000 */
.L_x_32043:
[----:B------:R-:W-:Y:S01]  /*b270*/  STG.E.U16 desc[UR36][R2.64], R24 ;  /* 0x0000001802007986 */ /* 0x000fe2000c101524 */
[----:B------:R-:W-:Y:S05]  /*b280*/  EXIT ;  /* 0x000000000000794d */ /* 0x000fea0003800000 */
.L_x_32039:
        /* <DEDUP_REMOVED lines=9> */
.L_x_32046:
[----:B------:R-:W0:Y:S02]  /*b320*/  I2F.S16 R0, R24 ;  /* 0x0000001800007306 */ /* 0x000e240000101400 */
[----:B0-----:R-:W-:-:S05]  /*b330*/  F2FP.F16.F32.PACK_AB R0, RZ, R0 ;  /* 0x00000000ff00723e */ /* 0x001fca00000000ff */
[----:B------:R-:W-:Y:S01]  /*b340*/  STG.E.U16 desc[UR36][R2.64], R0 ;  /* 0x0000000002007986 */ /* 0x000fe2000c101524 */
[----:B------:R-:W-:Y:S05]  /*b350*/  EXIT ;  /* 0x000000000000794d */ /* 0x000fea0003800000 */
.L_x_32045:
        /* <DEDUP_REMOVED lines=10> */
.L_x_32048:
[----:B------:R-:W0:Y:S02]  /*b400*/  I2F.S16 R24, R24 ;  /* 0x0000001800187306 */ /* 0x000e240000101400 */
[----:B0-----:R-:W-:-:S04]  /*b410*/  F2FP.F16.F32.PACK_AB R5, RZ, R24 ;  /* 0x00000018ff05723e */ /* 0x001fc800000000ff */
[----:B------:R-:W-:-:S05]  /*b420*/  PRMT R5, R5, 0x5410, RZ ;  /* 0x0000541005057816 */ /* 0x000fca00000000ff */
[----:B------:R-:W-:Y:S01]  /*b430*/  STG.E desc[UR36][R2.64], R5 ;  /* 0x0000000502007986 */ /* 0x000fe2000c101924 */
[----:B------:R-:W-:Y:S05]  /*b440*/  EXIT ;  /* 0x000000000000794d */ /* 0x000fea0003800000 */
.L_x_32047:
[----:B------:R-:W0:Y:S02]  /*b450*/  I2F.F64.S16 R24, R24 ;  /* 0x0000001800187312 */ /* 0x000e240000101c00 */
[----:B0-----:R-:W-:Y:S01]  /*b460*/  STG.E.64 desc[UR36][R2.64], R24 ;  /* 0x0000001802007986 */ /* 0x001fe2000c101b24 */
[----:B------:R-:W-:Y:S05]  /*b470*/  EXIT ;  /* 0x000000000000794d */ /* 0x000fea0003800000 */
.L_x_32038:
        /* <DEDUP_REMOVED lines=10> */
.L_x_32051:
[----:B------:R-:W0:Y:S01]  /*b520*/  I2F.F64.S16 R24, R24 ;  /* 0x0000001800187312 */ /* 0x000e220000101c00 */
[----:B------:R-:W-:-:S05]  /*b530*/  CS2R R26, SRZ ;  /* 0x00000000001a7805 */ /* 0x000fca000001ff00 */
[----:B0-----:R-:W-:Y:S01]  /*b540*/  STG.E.128 desc[UR36][R2.64], R24 ;  /* 0x0000001802007986 */ /* 0x001fe2000c101d24 */
[----:B------:R-:W-:Y:S05]  /*b550*/  EXIT ;  /* 0x000000000000794d */ /* 0x000fea0003800000 */
.L_x_32050:
        /* <DEDUP_REMOVED lines=21> */
.L_x_32055:
[----:B------:R-:W-:Y:S05]  /*b6b0*/  BSYNC B0 ;  /* 0x0000000000007941 */ /* 0x000fea0003800000 */
.L_x_32054:
[----:B------:R-:W-:-:S05]  /*b6c0*/  LOP3.LUT R5, R0, R5, RZ, 0xfc, !PT ;  /* 0x0000000500057212 */ /* 0x000fca00078efcff */
[----:B------:R-:W-:Y:S01]  /*b6d0*/  STG.E.U8 desc[UR36][R2.64], R5 ;  /* 0x0000000502007986 */ /* 0x000fe2000c101124 */
[----:B------:R-:W-:Y:S05]  /*b6e0*/  EXIT ;  /* 0x000000000000794d */ /* 0x000fea0003800000 */
.L_x_32053:
        /* <DEDUP_REMOVED lines=13> */
.L_x_32057:
[----:B------:R-:W-:Y:S01]  /*b7c0*/  IMAD.MOV.U32 R0, RZ, RZ, 0x7f ;  /* 0x0000007fff007424 */ /* 0x000fe200078e00ff */
[----:B------:R-:W-:-:S04]  /*b7d0*/  ISETP.GT.U32.AND P0, PT, R4, 0x7f800000, PT ;  /* 0x7f8000000400780c */ /* 0x000fc80003f04070 */
[----:B------:R-:W-:-:S09]  /*b7e0*/  SEL R0, R0, 0x7c, P0 ;  /* 0x0000007c00007807 */ /* 0x000fd20000000000 */
.L_x_32058:
[----:B------:R-:W-:Y:S05]  /*b7f0*/  BSYNC B0 ;  /* 0x0000000000007941 */ /* 0x000fea0003800000 */
.L_x_32056:
[----:B------:R-:W-:-:S04]  /*b800*/  LOP3.LUT R4, R5, 0x80000000, RZ, 0xc0, !PT ;  /* 0x8000000005047812 */ /* 0x000fc800078ec0ff */
[----:B------:R-:W-:-:S04]  /*b810*/  SHF.R.U32.HI R5, RZ, 0x18, R4 ;  /* 0x00000018ff057819 */ /* 0x000fc80000011604 */
[----:B------:R-:W-:-:S05]  /*b820*/  LOP3.LUT R5, R0, R5, RZ, 0xfc, !PT ;  /* 0x0000000500057212 */ /* 0x000fca00078efcff */
[----:B------:R-:W-:Y:S01]  /*b830*/  STG.E.U8 desc[UR36][R2.64], R5 ;  /* 0x0000000502007986 */ /* 0x000fe2000c101124 */
[----:B------:R-:W-:Y:S05]  /*b840*/  EXIT ;  /* 0x000000000000794d */ /* 0x000fea0003800000 */
.L_x_32052:
[----:B------:R-:W0:Y:S02]  /*b850*/  I2F.S16 R0, R24 ;  /* 0x0000001800007306 */ /* 0x000e240000101400 */
[----:B0-----:R-:W-:-:S05]  /*b860*/  F2FP.BF16.F32.PACK_AB R0, RZ, R0 ;  /* 0x00000000ff00723e */ /* 0x001fca00000010ff */
[----:B------:R-:W-:Y:S01]  /*b870*/  STG.E.U16 desc[UR36][R2.64], R0 ;  /* 0x0000000002007986 */ /* 0x000fe2000c101524 */
[----:B------:R-:W-:Y:S05]  /*b880*/  EXIT ;  /* 0x000000000000794d */ /* 0x000fea0003800000 */
.L_x_32049:
        /* <DEDUP_REMOVED lines=10> */
.L_x_32061:
        /* <DEDUP_REMOVED lines=17> */
.L_x_32064:
[----:B------:R-:W-:-:S04]  /*ba40*/  LOP3.LUT R0, R7, 0x80000000, RZ, 0xc0, !PT ;  /* 0x8000000007007812 */ /* 0x000fc800078ec0ff */
[----:B------:R-:W-:-:S04]  /*ba50*/  SHF.R.U32.HI R5, RZ, 0x18, R0 ;  /* 0x00000018ff057819 */ /* 0x000fc80000011600 */
[----:B------:R-:W-:-:S04]  /*ba60*/  LOP3.LUT R4, R4, R5, RZ, 0xfc, !PT ;  /* 0x0000000504047212 */ /* 0x000fc800078efcff */
[----:B------:R-:W-:-:S07]  /*ba70*/  PRMT R0, R4, 0x7610, R0 ;  /* 0x0000761004007816 */ /* 0x000fce0000000000 */
.L_x_32063:
[----:B------:R-:W-:Y:S05]  /*ba80*/  BSYNC B0 ;  /* 0x0000000000007941 */ /* 0x000fea0003800000 */
.L_x_32062:
[----:B------:R-:W-:Y:S01]  /*ba90*/  STG.E.U8 desc[UR36][R2.64], R0 ;  /* 0x0000000002007986 */ /* 0x000fe2000c101124 */
[----:B------:R-:W-:Y:S05]  /*baa0*/  EXIT ;  /* 0x000000000000794d */ /* 0x000fea0003800000 */
.L_x_32060:
        /* <DEDUP_REMOVED lines=17> */
.L_x_32067:
[----:B------:R-:W-:-:S04]  /*bbc0*/  LOP3.LUT R0, R7, 0x80000000, RZ, 0xc0, !PT ;  /* 0x8000000007007812 */ /* 0x000fc800078ec0ff */
[----:B------:R-:W-:-:S04]  /*bbd0*/  SHF.R.U32.HI R5, RZ, 0x18, R0 ;  /* 0x00000018ff057819 */ /* 0x000fc80000011600 */
[----:B------:R-:W-:-:S04]  /*bbe0*/  LOP3.LUT R4, R4, R5, RZ, 0xfc, !PT ;  /* 0x0000000504047212 */ /* 0x000fc800078efcff */
[----:B------:R-:W-:-:S07]  /*bbf0*/  PRMT R0, R4, 0x7610, R0 ;  /* 0x0000761004007816 */ /* 0x000fce0000000000 */
.L_x_32066:
[----:B------:R-:W-:Y:S05]  /*bc00*/  BSYNC B0 ;  /* 0x0000000000007941 */ /* 0x000fea0003800000 */
.L_x_32065:
[----:B------:R-:W-:Y:S01]  /*bc10*/  STG.E.U8 desc[UR36][R2.64], R0 ;  /* 0x0000000002007986 */ /* 0x000fe2000c101124 */
[----:B------:R-:W-:Y:S05]  /*bc20*/  EXIT ;  /* 0x000000000000794d */ /* 0x000fea0003800000 */
.L_x_32059:
        /* <DEDUP_REMOVED lines=22> */
.L_x_32042:
        /* <DEDUP_REMOVED lines=16> */
.L_x_32070:
[----:B------:R-:W-:Y:S05]  /*be90*/  EXIT ;  /* 0x000000000000794d */ /* 0x000fea0003800000 */
.L_x_32069:
[----:B------:R-:W-:-:S05]  /*bea0*/  IMAD.MOV.U32 R25, RZ, RZ, RZ ;  /* 0x000000ffff197224 */ /* 0x000fca00078e00ff */
[----:B------:R-:W-:Y:S01]  /*beb0*/  STG.E.64 desc[UR36][R2.64], R24 ;  /* 0x0000001802007986 */ /* 0x000fe2000c101b24 */
[----:B------:R-:W-:Y:S05]  /*bec0*/  EXIT ;  /* 0x000000000000794d */ /* 0x000fea0003800000 */
.L_x_32068:
[----:B------:R-:W-:Y:S01]  /*bed0*/  STG.E desc[UR36][R2.64], R24 ;  /* 0x0000001802007986 */ /* 0x000fe2000c101924 */
[----:B------:R-:W-:Y:S05]  /*bee0*/  EXIT ;  /* 0x000000000000794d */ /* 0x000fea0003800000 */
.L_x_32071:
        /* <DEDUP_REMOVED lines=9> */
.L_x_44051:


//--------------------- .text._ZN2at6native18elementwise_kernelILi128ELi4EZNS0_22gpu_kernel_impl_nocastINS0_13BinaryFunctorIbbbZZZNS0_23logical_and_kernel_cudaERNS_14TensorIteratorEENKUlvE0_clEvENKUlvE7_clEvEUlbbE_EEEEvRNS_18TensorIteratorBaseERKT_EUliE_EEviT1_ --------------------------
	.section	.text._ZN2at6native18elementwise_kernelILi128ELi4EZNS0_22gpu_kernel_impl_nocastINS0_13BinaryFunctorIbbbZZZNS0_23logical_and_kernel_cudaERNS_14TensorIteratorEENKUlvE0_clEvENKUlvE7_clEvEUlbbE_EEEEvRNS_18TensorIteratorBaseERKT_EUliE_EEviT1_,"ax",@progbits
	.align	128
        .global         _ZN2at6native18elementwise_kernelILi128ELi4EZNS0_22gpu_kernel_impl_nocastINS0_13BinaryFunctorIbbbZZZNS0_23logical_and_kernel_cudaERNS_14TensorIteratorEENKUlvE0_clEvENKUlvE7_clEvEUlbbE_EEEEvRNS_18TensorIteratorBaseERKT_EUliE_EEviT1_
        .type           _ZN2at6native18elementwise_kernelILi128ELi4EZNS0_22gpu_kernel_impl_nocastINS0_13BinaryFunctorIbbbZZZNS0_23logical_and_kernel_cudaERNS_14TensorIteratorEENKUlvE0_clEvENKUlvE7_clEvEUlbbE_EEEEvRNS_18TensorIteratorBaseERKT_EUliE_EEviT1_,@function
        .size           _ZN2at6native18elementwise_kernelILi128ELi4EZNS0_22gpu_kernel_impl_nocastINS0_13BinaryFunctorIbbbZZZNS0_23logical_and_kernel_cudaERNS_14TensorIteratorEENKUlvE0_clEvENKUlvE7_clEvEUlbbE_EEEEvRNS_18TensorIteratorBaseERKT_EUliE_EEviT1_,(.L_x_44052 - _ZN2at6native18elementwise_kernelILi128ELi4EZNS0_22gpu_kernel_impl_nocastINS0_13BinaryFunctorIbbbZZZNS0_23logical_and_kernel_cudaERNS_14TensorIteratorEENKUlvE0_clEvENKUlvE7_clEvEUlbbE_EEEEvRNS_18TensorIteratorBaseERKT_EUliE_EEviT1_)
        .other          _ZN2at6native18elementwise_kernelILi128ELi4EZNS0_22gpu_kernel_impl_nocastINS0_13BinaryFunctorIbbbZZZNS0_23logical_and_kernel_cudaERNS_14TensorIteratorEENKUlvE0_clEvENKUlvE7_clEvEUlbbE_EEEEvRNS_18TensorIteratorBaseERKT_EUliE_EEviT1_,@"STO_CUDA_ENTRY STV_DEFAULT"
_ZN2at6native18elementwise_kernelILi128ELi4EZNS0_22gpu_kernel_impl_nocastINS0_13BinaryFunctorIbbbZZZNS0_23logical_and_kernel_cudaERNS_14TensorIteratorEENKUlvE0_clEvENKUlvE7_clEvEUlbbE_EEEEvRNS_18TensorIteratorBaseERKT_EUliE_EEviT1_:
.text._ZN2at6native18elementwise_kernelILi128ELi4EZNS0_22gpu_kernel_impl_nocastINS0_13BinaryFunctorIbbbZZZNS0_23logical_and_kernel_cudaERNS_14TensorIteratorEENKUlvE0_clEvENKUlvE7_clEvEUlbbE_EEEEvRNS_18TensorIteratorBaseERKT_EUliE_EEviT1_:
        /* <DEDUP_REMOVED lines=363> */
.L_x_32074:
        /* <DEDUP_REMOVED lines=13> */
[----:B---3--:R-:W-:-:S04]  /*1780*/  ISETP.NE.AND P0, PT, R6, RZ, P0 ;  /* 0x000000ff0600720c */ /* 0x008fc80000705270 */
[----:B------:R-:W-:-:S05]  /*1790*/  SEL R11, RZ, 0x1, !P0 ;  /* 0x00000001ff0b7807 */ /* 0x000fca0004000000 */
[----:B------:R0:W-:Y:S04]  /*17a0*/  STG.E.U8 desc[UR4][R4.64], R11 ;  /* 0x0000000b04007986 */ /* 0x0001e8000c101104 */
.L_x_32073:
[----:B------:R-:W-:Y:S05]  /*17b0*/  BSYNC B0 ;  /* 0x0000000000007941 */ /* 0x000fea0003800000 */
.L_x_32072:
        /* <DEDUP_REMOVED lines=356> */
.L_x_32077:
        /* <DEDUP_REMOVED lines=371> */
.L_x_32078:
        /* <DEDUP_REMOVED lines=16> */
.L_x_32076:
[----:B------:R-:W-:Y:S05]  /*4630*/  BSYNC B0 ;  /* 0x0000000000007941 */ /* 0x000fea0003800000 */
.L_x_32075:
        /* <DEDUP_REMOVED lines=355> */
.L_x_32079:
        /* <DEDUP_REMOVED lines=12> */
[----:B---3--:R-:W-:-:S04]  /*5d30*/  ISETP.NE.AND P0, PT, R2, RZ, P0 ;  /* 0x000000ff0200720c */ /* 0x008fc80000705270 */
[----:B------:R-:W-:-:S05]  /*5d40*/  SEL R9, RZ, 0x1, !P0 ;  /* 0x00000001ff097807 */ /* 0x000fca0004000000 */
[----:B------:R-:W-:Y:S01]  /*5d50*/  STG.E.U8 desc[UR4][R4.64], R9 ;  /* 0x0000000904007986 */ /* 0x000fe2000c101104 */
[----:B------:R-:W-:Y:S05]  /*5d60*/  EXIT ;  /* 0x000000000000794d */ /* 0x000fea0003800000 */
.L_x_32080:
        /* <DEDUP_REMOVED lines=9> */
.L_x_44052:


//--------------------- .text._ZN2at6native27unrolled_elementwise_kernelINS0_13BinaryFunctorIbbbZZZNS0_23logical_and_kernel_cudaERNS_14TensorIteratorEENKUlvE0_clEvENKUlvE7_clEvEUlbbE_EESt5arrayIPcLm3EELi4E23TrivialOffsetCalculatorILi2EjESC_ILi1EjENS0_6memory15LoadWithoutCastENSF_16StoreWithoutCastEEEviT_T0_T2_T3_T4_T5_ --------------------------
	.section	.text._ZN2at6native27unrolled_elementwise_kernelINS0_13BinaryFunctorIbbbZZZNS0_23logical_and_kernel_cudaERNS_14TensorIteratorEENKUlvE0_clEvENKUlvE7_clEvEUlbbE_EESt5arrayIPcLm3EELi4E23TrivialOffsetCalculatorILi2EjESC_ILi1EjENS0_6memory15LoadWithoutCastENSF_16StoreWithoutCastEEEviT_T0_T2_T3_T4_T5_,"ax",@progbits
	.align	128
        .global         _ZN2at6native27unrolled_elementwise_kernelINS0_13BinaryFunctorIbbbZZZNS0_23logical_and_kernel_cudaERNS_14TensorIteratorEENKUlvE0_clEvENKUlvE7_clEvEUlbbE_EESt5arrayIPcLm3EELi4E23TrivialOffsetCalculatorILi2EjESC_ILi1EjENS0_6memory15LoadWithoutCastENSF_16StoreWithoutCastEEEviT_T0_T2_T3_T4_T5_
        .type           _ZN2at6native27unrolled_elementwise_kernelINS0_13BinaryFunctorIbbbZZZNS0_23logical_and_kernel_cudaERNS_14TensorIteratorEENKUlvE0_clEvENKUlvE7_clEvEUlbbE_EESt5arrayIPcLm3EELi4E23TrivialOffsetCalculatorILi2EjESC_ILi1EjENS0_6memory15LoadWithoutCastENSF_16StoreWithoutCastEEEviT_T0_T2_T3_T4_T5_,@function
        .size           _ZN2at6native27unrolled_elementwise_kernelINS0_13BinaryFunctorIbbbZZZNS0_23logical_and_kernel_cudaERNS_14TensorIteratorEENKUlvE0_clEvENKUlvE7_clEvEUlbbE_EESt5arrayIPcLm3EELi4E23TrivialOffsetCalculatorILi2EjESC_ILi1EjENS0_6memory15LoadWithoutCastENSF_16StoreWithoutCastEEEviT_T0_T2_T3_T4_T5_,(.L_x_44053 - _ZN2at6native27unrolled_elementwise_kernelINS0_13BinaryFunctorIbbbZZZNS0_23logical_and_kernel_cudaERNS_14TensorIteratorEENKUlvE0_clEvENKUlvE7_clEvEUlbbE_EESt5arrayIPcLm3EELi4E23TrivialOffsetCalculatorILi2EjESC_ILi1EjENS0_6memory15LoadWithoutCastENSF_16StoreWithoutCastEEEviT_T0_T2_T3_T4_T5_)
        .other          _ZN2at6native27unrolled_elementwise_kernelINS0_13BinaryFunctorIbbbZZZNS0_23logical_and_kernel_cudaERNS_14TensorIteratorEENKUlvE0_clEvENKUlvE7_clEvEUlbbE_EESt5arrayIPcLm3EELi4E23TrivialOffsetCalculatorILi2EjESC_ILi1EjENS0_6memory15LoadWithoutCastENSF_16StoreWithoutCastEEEviT_T0_T2_T3_T4_T5_,@"STO_CUDA_ENTRY STV_DEFAULT"
_ZN2at6native27unrolled_elementwise_kernelINS0_13BinaryFunctorIbbbZZZNS0_23logical_and_kernel_cudaERNS_14TensorIteratorEENKUlvE0_clEvENKUlvE7_clEvEUlbbE_EESt5arrayIPcLm3EELi4E23TrivialOffsetCalculatorILi2EjESC_ILi1EjENS0_6memory15LoadWithoutCastENSF_16StoreWithoutCastEEEviT_T0_T2_T3_T4_T5_:
.text._ZN2at6native27unrolled_elementwise_kernelINS0_13BinaryFunctorIbbbZZZNS0_23logical_and_kernel_cudaERNS_14TensorIteratorEENKUlvE0_clEvENKUlvE7_clEvEUlbbE_EESt5arrayIPcLm3EELi4E23TrivialOffsetCalculatorILi2EjESC_ILi1EjENS0_6memory15LoadWithoutCastENSF_16StoreWithoutCastEEEviT_T0_T2_T3_T4_T5_:
        /* <DEDUP_REMOVED lines=77> */
[----:B------:R-:W-:-:S03]  /*04d0*/  ISETP.NE.AND P1, PT, R12, RZ, P1 ;  /* 0x000000ff0c00720c */ /* 0x000fc60000f25270 */
        /* <DEDUP_REMOVED lines=14> */
[----:B------:R-:W-:Y:S02]  /*05c0*/  ISETP.NE.AND P2, PT, R4, RZ, P2 ;  /* 0x000000ff0400720c */ /* 0x000fe40001745270 */
[----:B------:R-:W-:Y:S02]  /*05d0*/  ISETP.NE.AND P3, PT, R8, RZ, P3 ;  /* 0x000000ff0800720c */ /* 0x000fe40001f65270 */
        /* <DEDUP_REMOVED lines=15> */
.L_x_32082:
[----:B------:R-:W-:Y:S05]  /*06d0*/  BSYNC B0 ;  /* 0x0000000000007941 */ /* 0x000fea0003800000 */
.L_x_32081:
        /* <DEDUP_REMOVED lines=12> */
.L_x_32083:
        /* <DEDUP_REMOVED lines=14> */
.L_x_44053:


//--------------------- .text._ZN2at6native29vectorized_elementwise_kernelILi2ENS0_13BinaryFunctorIbbbZZZNS0_23logical_and_kernel_cudaERNS_14TensorIteratorEENKUlvE0_clEvENKUlvE7_clEvEUlbbE_EESt5arrayIPcLm3EEEEviT0_T1_ --------------------------
	.section	.text._ZN2at6native29vectorized_elementwise_kernelILi2ENS0_13BinaryFunctorIbbbZZZNS0_23logical_and_kernel_cudaERNS_14TensorIteratorEENKUlvE0_clEvENKUlvE7_clEvEUlbbE_EESt5arrayIPcLm3EEEEviT0_T1_,"ax",@progbits
	.align	128
        .global         _ZN2at6native29vectorized_elementwise_kernelILi2ENS0_13BinaryFunctorIbbbZZZNS0_23logical_and_kernel_cudaERNS_14TensorIteratorEENKUlvE0_clEvENKUlvE7_clEvEUlbbE_EESt5arrayIPcLm3EEEEviT0_T1_
        .type           _ZN2at6native29vectorized_elementwise_kernelILi2ENS0_13BinaryFunctorIbbbZZZNS0_23logical_and_kernel_cudaERNS_14TensorIteratorEENKUlvE0_clEvENKUlvE7_clEvEUlbbE_EESt5arrayIPcLm3EEEEviT0_T1_,@function
        .size           _ZN2at6native29vectorized_elementwise_kernelILi2ENS0_13BinaryFunctorIbbbZZZNS0_23logical_and_kernel_cudaERNS_14TensorIteratorEENKUlvE0_clEvENKUlvE7_clEvEUlbbE_EESt5arrayIPcLm3EEEEviT0_T1_,(.L_x_44054 - _ZN2at6native29vectorized_elementwise_kernelILi2ENS0_13BinaryFunctorIbbbZZZNS0_23logical_and_kernel_cudaERNS_14TensorIteratorEENKUlvE0_clEvENKUlvE7_clEvEUlbbE_EESt5arrayIPcLm3EEEEviT0_T1_)
        .other          _ZN2at6native29vectorized_elementwise_kernelILi2ENS0_13BinaryFunctorIbbbZZZNS0_23logical_and_kernel_cudaERNS_14TensorIteratorEENKUlvE0_clEvENKUlvE7_clEvEUlbbE_EESt5arrayIPcLm3EEEEviT0_T1_,@"STO_CUDA_ENTRY STV_DEFAULT"
_ZN2at6native29vectorized_elementwise_kernelILi2ENS0_13BinaryFunctorIbbbZZZNS0_23logical_and_kernel_cudaERNS_14TensorIteratorEENKUlvE0_clEvENKUlvE7_clEvEUlbbE_EESt5arrayIPcLm3EEEEviT0_T1_:
.text._ZN2at6native29vectorized_elementwise_kernelILi2ENS0_13BinaryFunctorIbbbZZZNS0_23logical_and_kernel_cudaERNS_14TensorIteratorEENKUlvE0_clEvENKUlvE7_clEvEUlbbE_EESt5arrayIPcLm3EEEEviT0_T1_:
        /* <DEDUP_REMOVED lines=44> */
[----:B------:R-:W-:Y:S02]  /*02c0*/  ISETP.NE.AND P5, PT, R0, RZ, P5 ;  /* 0x000000ff0000720c */ /* 0x000fe40002fa5270 */
[----:B------:R-:W-:Y:S02]  /*02d0*/  ISETP.NE.AND P2, PT, R4, RZ, PT ;  /* 0x000000ff0400720c */ /* 0x000fe40003f45270 */
[----:B------:R-:W-:-:S02]  /*02e0*/  ISETP.NE.AND P0, PT, R8, RZ, PT ;  /* 0x000000ff0800720c */ /* 0x000fc40003f05270 */
[----:B------:R-:W-:Y:S02]  /*02f0*/  PRMT R0, R9, 0x7771, RZ ;  /* 0x0000777109007816 */ /* 0x000fe400000000ff */
[----:B------:R-:W-:Y:S02]  /*0300*/  PRMT R4, R10, 0x7771, RZ ;  /* 0x000077710a047816 */ /* 0x000fe400000000ff */
[----:B------:R-:W-:Y:S02]  /*0310*/  ISETP.NE.AND P1, PT, R5, RZ, P1 ;  /* 0x000000ff0500720c */ /* 0x000fe40000f25270 */
[----:B------:R-:W-:Y:S02]  /*0320*/  PRMT R5, R14, 0x7770, RZ ;  /* 0x000077700e057816 */ /* 0x000fe400000000ff */
[----:B------:R-:W-:Y:S02]  /*0330*/  ISETP.NE.AND P0, PT, R0, RZ, P0 ;  /* 0x000000ff0000720c */ /* 0x000fe40000705270 */
[----:B------:R-:W-:-:S02]  /*0340*/  ISETP.NE.AND P2, PT, R4, RZ, P2 ;  /* 0x000000ff0400720c */ /* 0x000fc40001745270 */
        /* <DEDUP_REMOVED lines=32> */
.L_x_32084:
        /* <DEDUP_REMOVED lines=122> */
[----:B------:R-:W-:-:S02]  /*0cf0*/  ISETP.NE.AND P2, PT, R9, RZ, P2 ;  /* 0x000000ff0900720c */ /* 0x000fc40001745270 */
[----:B------:R-:W-:Y:S01]  /*0d00*/  PRMT R11, R0, 0x9910, RZ ;  /* 0x00009910000b7816 */ /* 0x000fe200000000ff */
[----:B------:R-:W-:Y:S01]  /*0d10*/  @!P6 VIADD R9, R6, UR4 ;  /* 0x000000040609ec36 */ /* 0x000fe20008000000 */
[----:B------:R-:W-:Y:S02]  /*0d20*/  SEL R0, RZ, 0x1, !P2 ;  /* 0x00000001ff007807 */ /* 0x000fe40005000000 */
[----:B----4-:R-:W-:Y:S02]  /*0d30*/  @!P1 ISETP.NE.AND P2, PT, R21, RZ, PT ;  /* 0x000000ff1500920c */ /* 0x010fe40003f45270 */
[----:B------:R-:W-:Y:S02]  /*0d40*/  ISETP.NE.AND P4, PT, R8, RZ, PT ;  /* 0x000000ff0800720c */ /* 0x000fe40003f85270 */
[----:B------:R-:W-:Y:S02]  /*0d50*/  PRMT R8, RZ, 0x7610, R8 ;  /* 0x00007610ff087816 */ /* 0x000fe40000000008 */
[----:B------:R-:W-:-:S02]  /*0d60*/  @!P1 SEL R8, RZ, 0x1, !P2 ;  /* 0x00000001ff089807 */ /* 0x000fc40005000000 */
[----:B------:R-:W-:Y:S02]  /*0d70*/  ISETP.NE.AND P4, PT, R11, RZ, P4 ;  /* 0x000000ff0b00720c */ /* 0x000fe40002785270 */
        /* <DEDUP_REMOVED lines=21> */
[----:B------:R-:W-:Y:S01]  /*0ed0*/  ISETP.NE.AND P1, PT, R15, RZ, P1 ;  /* 0x000000ff0f00720c */ /* 0x000fe20000f25270 */
        /* <DEDUP_REMOVED lines=24> */
[----:B------:R-:W-:Y:S02]  /*1060*/  ISETP.NE.AND P2, PT, R16, RZ, P2 ;  /* 0x000000ff1000720c */ /* 0x000fe40001745270 */
[----:B------:R-:W-:Y:S02]  /*1070*/  ISETP.NE.AND P3, PT, R2, RZ, P3 ;  /* 0x000000ff0200720c */ /* 0x000fe40001f65270 */
[----:B------:R-:W-:-:S02]  /*1080*/  ISETP.NE.AND P4, PT, R4, RZ, P4 ;  /* 0x000000ff0400720c */ /* 0x000fc40002785270 */
[----:B------:R-:W-:Y:S02]  /*1090*/  ISETP.NE.AND P5, PT, R5, RZ, P5 ;  /* 0x000000ff0500720c */ /* 0x000fe40002fa5270 */
        /* <DEDUP_REMOVED lines=19> */
.L_x_32087:
        /* <DEDUP_REMOVED lines=8> */
.L_x_32088:
        /* <DEDUP_REMOVED lines=8> */
.L_x_32089:
        /* <DEDUP_REMOVED lines=9> */
.L_x_32090:
[----:B------:R-:W-:Y:S05]  /*1360*/  BSYNC B1 ;  /* 0x0000000000017941 */ /* 0x000fea0003800000 */
.L_x_32086:
[----:B------:R-:W-:-:S13]  /*1370*/  ISETP.GE.AND P1, PT, R6, R3, PT ;  /* 0x000000030600720c */ /* 0x000fda0003f26270 */
[----:B-1----:R-:W1:Y:S01]  /*1380*/  @!P1 LDC.64 R8, c[0x0][0x218] ;  /* 0x00008600ff089b82 */ /* 0x002e620000000a00 */
[C---:B0-2---:R-:W-:Y:S02]  /*1390*/  @!P1 VIADD R5, R6.reuse, UR4 ;  /* 0x0000000406059c36 */ /* 0x045fe40008000000 */
[----:B------:R-:W-:-:S03]  /*13a0*/  @!P1 VIADD R6, R6, 0x80 ;  /* 0x0000008006069836 */ /* 0x000fc60000000000 */
[----:B-1----:R-:W-:-:S05]  /*13b0*/  @!P1 IADD3 R4, P2, R5, R8, RZ ;  /* 0x0000000805049210 */ /* 0x002fca0007f5e0ff */
[----:B------:R-:W-:-:S05]  /*13c0*/  @!P1 IMAD.X R5, RZ, RZ, R9, P2 ;  /* 0x000000ffff059224 */ /* 0x000fca00010e0609 */
[----:B------:R2:W-:Y:S03]  /*13d0*/  @!P1 STG.E.U8 desc[UR10][R4.64], R15 ;  /* 0x0000000f04009986 */ /* 0x0005e6000c10110a */
.L_x_32091:
[----:B------:R-:W-:Y:S05]  /*13e0*/  BSYNC B0 ;  /* 0x0000000000007941 */ /* 0x000fea0003800000 */
.L_x_32085:
        /* <DEDUP_REMOVED lines=10> */
.L_x_32092:
        /* <DEDUP_REMOVED lines=15> */
.L_x_44054:


//--------------------- .text._ZN2at6native29vectorized_elementwise_kernelILi4ENS0_13BinaryFunctorIbbbZZZNS0_23logical_and_kernel_cudaERNS_14TensorIteratorEENKUlvE0_clEvENKUlvE7_clEvEUlbbE_EESt5arrayIPcLm3EEEEviT0_T1_ --------------------------
	.section	.text._ZN2at6native29vectorized_elementwise_kernelILi4ENS0_13BinaryFunctorIbbbZZZNS0_23logical_and_kernel_cudaERNS_14TensorIteratorEENKUlvE0_clEvENKUlvE7_clEvEUlbbE_EESt5arrayIPcLm3EEEEviT0_T1_,"ax",@progbits
	.align	128
        .global         _ZN2at6native29vectorized_elementwise_kernelILi4ENS0_13BinaryFunctorIbbbZZZNS0_23logical_and_kernel_cudaERNS_14TensorIteratorEENKUlvE0_clEvENKUlvE7_clEvEUlbbE_EESt5arrayIPcLm3EEEEviT0_T1_
        .type           _ZN2at6native29vectorized_elementwise_kernelILi4ENS0_13BinaryFunctorIbbbZZZNS0_23logical_and_kernel_cudaERNS_14TensorIteratorEENKUlvE0_clEvENKUlvE7_clEvEUlbbE_EESt5arrayIPcLm3EEEEviT0_T1_,@function
        .size           _ZN2at6native29vectorized_elementwise_kernelILi4ENS0_13BinaryFunctorIbbbZZZNS0_23logical_and_kernel_cudaERNS_14TensorIteratorEENKUlvE0_clEvENKUlvE7_clEvEUlbbE_EESt5arrayIPcLm3EEEEviT0_T1_,(.L_x_44055 - _ZN2at6native29vectorized_elementwise_kernelILi4ENS0_13BinaryFunctorIbbbZZZNS0_23logical_and_kernel_cudaERNS_14TensorIteratorEENKUlvE0_clEvENKUlvE7_clEvEUlbbE_EESt5arrayIPcLm3EEEEviT0_T1_)
        .other          _ZN2at6native29vectorized_elementwise_kernelILi4ENS0_13BinaryFunctorIbbbZZZNS0_23logical_and_kernel_cudaERNS_14TensorIteratorEENKUlvE0_clEvENKUlvE7_clEvEUlbbE_EESt5arrayIPcLm3EEEEviT0_T1_,@"STO_CUDA_ENTRY STV_DEFAULT"
_ZN2at6native29vectorized_elementwise_kernelILi4ENS0_13BinaryFunctorIbbbZZZNS0_23logical_and_kernel_cudaERNS_14TensorIteratorEENKUlvE0_clEvENKUlvE7_clEvEUlbbE_EESt5arrayIPcLm3EEEEviT0_T1_:
.text._ZN2at6native29vectorized_elementwise_kernelILi4ENS0_13BinaryFunctorIbbbZZZNS0_23logical_and_kernel_cudaERNS_14TensorIteratorEENKUlvE0_clEvENKUlvE7_clEvEUlbbE_EESt5arrayIPcLm3EEEEviT0_T1_:
        /* <DEDUP_REMOVED lines=38> */
[----:B------:R-:W-:Y:S02]  /*0260*/  ISETP.NE.AND P4, PT, R6, RZ, P0 ;  /* 0x000000ff0600720c */ /* 0x000fe40000785270 */
[----:B------:R-:W-:Y:S02]  /*0270*/  ISETP.NE.AND P1, PT, R7, RZ, P1 ;  /* 0x000000ff0700720c */ /* 0x000fe40000f25270 */
[----:B------:R-:W-:-:S02]  /*0280*/  PRMT R8, R11, 0x7773, RZ ;  /* 0x000077730b087816 */ /* 0x000fc400000000ff */
[----:B------:R-:W-:Y:S02]  /*0290*/  ISETP.NE.AND P0, PT, R4, RZ, P2 ;  /* 0x000000ff0400720c */ /* 0x000fe40001705270 */
[----:B-1----:R-:W-:Y:S02]  /*02a0*/  SEL R3, RZ, 0x1, !P4 ;  /* 0x00000001ff037807 */ /* 0x002fe40006000000 */
[----:B------:R-:W-:Y:S02]  /*02b0*/  SEL R4, RZ, 0x1, !P1 ;  /* 0x00000001ff047807 */ /* 0x000fe40004800000 */
[----:B------:R-:W-:Y:S02]  /*02c0*/  ISETP.NE.AND P3, PT, R8, RZ, PT ;  /* 0x000000ff0800720c */ /* 0x000fe40003f65270 */
[----:B------:R-:W-:Y:S02]  /*02d0*/  PRMT R2, R9, 0x7773, RZ ;  /* 0x0000777309027816 */ /* 0x000fe400000000ff */
[----:B------:R-:W-:-:S02]  /*02e0*/  PRMT R7, R4, 0x7604, R3 ;  /* 0x0000760404077816 */ /* 0x000fc40000000003 */
[----:B------:R-:W-:Y:S02]  /*02f0*/  ISETP.NE.AND P1, PT, R2, RZ, P3 ;  /* 0x000000ff0200720c */ /* 0x000fe40001f25270 */
        /* <DEDUP_REMOVED lines=8> */
[----:B------:R-:W-:Y:S02]  /*0380*/  ISETP.NE.AND P4, PT, R3, RZ, P4 ;  /* 0x000000ff0300720c */ /* 0x000fe40002785270 */
[----:B------:R-:W-:Y:S02]  /*0390*/  ISETP.NE.AND P5, PT, R4, RZ, P5 ;  /* 0x000000ff0400720c */ /* 0x000fe40002fa5270 */
[----:B------:R-:W-:-:S02]  /*03a0*/  PRMT R2, R12, 0x7773, RZ ;  /* 0x000077730c027816 */ /* 0x000fc400000000ff */
[----:B------:R-:W-:Y:S02]  /*03b0*/  PRMT R5, R10, 0x7772, RZ ;  /* 0x000077720a057816 */ /* 0x000fe400000000ff */
[----:B------:R-:W-:Y:S02]  /*03c0*/  SEL R3, RZ, 0x1, !P4 ;  /* 0x00000001ff037807 */ /* 0x000fe40006000000 */
[----:B------:R-:W-:Y:S02]  /*03d0*/  SEL R4, RZ, 0x1, !P5 ;  /* 0x00000001ff047807 */ /* 0x000fe40006800000 */
[----:B------:R-:W-:Y:S02]  /*03e0*/  ISETP.NE.AND P2, PT, R2, RZ, PT ;  /* 0x000000ff0200720c */ /* 0x000fe40003f45270 */
[----:B------:R-:W-:Y:S02]  /*03f0*/  ISETP.NE.AND P3, PT, R5, RZ, P3 ;  /* 0x000000ff0500720c */ /* 0x000fe40001f65270 */
[----:B------:R-:W-:-:S02]  /*0400*/  PRMT R2, R10, 0x7773, RZ ;  /* 0x000077730a027816 */ /* 0x000fc400000000ff */
[----:B------:R-:W-:Y:S01]  /*0410*/  PRMT R6, R4, 0x7604, R3 ;  /* 0x0000760404067816 */ /* 0x000fe20000000003 */
[----:B------:R-:W-:Y:S01]  /*0420*/  IMAD.U32 R3, RZ, RZ, UR6 ;  /* 0x00000006ff037e24 */ /* 0x000fe2000f8e00ff */
[----:B------:R-:W-:Y:S02]  /*0430*/  SEL R4, RZ, 0x1, !P0 ;  /* 0x00000001ff047807 */ /* 0x000fe40004000000 */
[----:B------:R-:W-:Y:S02]  /*0440*/  SEL R5, RZ, 0x1, !P3 ;  /* 0x00000001ff057807 */ /* 0x000fe40005800000 */
[----:B------:R-:W-:Y:S01]  /*0450*/  ISETP.NE.AND P2, PT, R2, RZ, P2 ;  /* 0x000000ff0200720c */ /* 0x000fe20001745270 */
        /* <DEDUP_REMOVED lines=11> */
.L_x_32093:
        /* <DEDUP_REMOVED lines=200> */
.L_x_32096:
        /* <DEDUP_REMOVED lines=8> */
.L_x_32097:
        /* <DEDUP_REMOVED lines=8> */
.L_x_32098:
        /* <DEDUP_REMOVED lines=9> */
.L_x_32099:
[----:B------:R-:W-:Y:S05]  /*1320*/  BSYNC B1 ;  /* 0x0000000000017941 */ /* 0x000fea0003800000 */
.L_x_32095:
[----:B------:R-:W-:-:S13]  /*1330*/  ISETP.GE.AND P1, PT, R6, R3, PT ;  /* 0x000000030600720c */ /* 0x000fda0003f26270 */
[----:B-1----:R-:W1:Y:S01]  /*1340*/  @!P1 LDC.64 R8, c[0x0][0x218] ;  /* 0x00008600ff089b82 */ /* 0x002e620000000a00 */
[C---:B0-2---:R-:W-:Y:S02]  /*1350*/  @!P1 VIADD R5, R6.reuse, UR4 ;  /* 0x0000000406059c36 */ /* 0x045fe40008000000 */
[----:B------:R-:W-:-:S03]  /*1360*/  @!P1 VIADD R6, R6, 0x80 ;  /* 0x0000008006069836 */ /* 0x000fc60000000000 */
[----:B-1----:R-:W-:-:S05]  /*1370*/  @!P1 IADD3 R4, P2, R5, R8, RZ ;  /* 0x0000000805049210 */ /* 0x002fca0007f5e0ff */
[----:B------:R-:W-:-:S05]  /*1380*/  @!P1 IMAD.X R5, RZ, RZ, R9, P2 ;  /* 0x000000ffff059224 */ /* 0x000fca00010e0609 */
[----:B------:R2:W-:Y:S03]  /*1390*/  @!P1 STG.E.U8 desc[UR10][R4.64], R15 ;  /* 0x0000000f04009986 */ /* 0x0005e6000c10110a */
.L_x_32100:
[----:B------:R-:W-:Y:S05]  /*13a0*/  BSYNC B0 ;  /* 0x0000000000007941 */ /* 0x000fea0003800000 */
.L_x_32094:
        /* <DEDUP_REMOVED lines=10> */
.L_x_32101:
        /* <DEDUP_REMOVED lines=11> */
.L_x_44055:


//--------------------- .text._ZN2at6native29vectorized_elementwise_kernelILi8ENS0_13BinaryFunctorIbbbZZZNS0_23logical_and_kernel_cudaERNS_14TensorIteratorEENKUlvE0_clEvENKUlvE7_clEvEUlbbE_EESt5arrayIPcLm3EEEEviT0_T1_ --------------------------
	.section	.text._ZN2at6native29vectorized_elementwise_kernelILi8ENS0_13BinaryFunctorIbbbZZZNS0_23logical_and_kernel_cudaERNS_14TensorIteratorEENKUlvE0_clEvENKUlvE7_clEvEUlbbE_EESt5arrayIPcLm3EEEEviT0_T1_,"ax",@progbits
	.align	128
        .global         _ZN2at6native29vectorized_elementwise_kernelILi8ENS0_13BinaryFunctorIbbbZZZNS0_23logical_and_kernel_cudaERNS_14TensorIteratorEENKUlvE0_clEvENKUlvE7_clEvEUlbbE_EESt5arrayIPcLm3EEEEviT0_T1_
        .type           _ZN2at6native29vectorized_elementwise_kernelILi8ENS0_13BinaryFunctorIbbbZZZNS0_23logical_and_kernel_cudaERNS_14TensorIteratorEENKUlvE0_clEvENKUlvE7_clEvEUlbbE_EESt5arrayIPcLm3EEEEviT0_T1_,@function
        .size           _ZN2at6native29vectorized_elementwise_kernelILi8ENS0_13BinaryFunctorIbbbZZZNS0_23logical_and_kernel_cudaERNS_14TensorIteratorEENKUlvE0_clEvENKUlvE7_clEvEUlbbE_EESt5arrayIPcLm3EEEEviT0_T1_,(.L_x_44056 - _ZN2at6native29vectorized_elementwise_kernelILi8ENS0_13BinaryFunctorIbbbZZZNS0_23logical_and_kernel_cudaERNS_14TensorIteratorEENKUlvE0_clEvENKUlvE7_clEvEUlbbE_EESt5arrayIPcLm3EEEEviT0_T1_)
        .other          _ZN2at6native29vectorized_elementwise_kernelILi8ENS0_13BinaryFunctorIbbbZZZNS0_23logical_and_kernel_cudaERNS_14TensorIteratorEENKUlvE0_clEvENKUlvE7_clEvEUlbbE_EESt5arrayIPcLm3EEEEviT0_T1_,@"STO_CUDA_ENTRY STV_DEFAULT"
_ZN2at6native29vectorized_elementwise_kernelILi8ENS0_13BinaryFunctorIbbbZZZNS0_23logical_and_kernel_cudaERNS_14TensorIteratorEENKUlvE0_clEvENKUlvE7_clEvEUlbbE_EESt5arrayIPcLm3EEEEviT0_T1_:
.text._ZN2at6native29vectorized_elementwise_kernelILi8ENS0_13BinaryFunctorIbbbZZZNS0_23logical_and_kernel_cudaERNS_14TensorIteratorEENKUlvE0_clEvENKUlvE7_clEvEUlbbE_EESt5arrayIPcLm3EEEEviT0_T1_:
        /* <DEDUP_REMOVED lines=99> */
.L_x_32102:
        /* <DEDUP_REMOVED lines=200> */
.L_x_32105:
        /* <DEDUP_REMOVED lines=8> */
.L_x_32106:
        /* <DEDUP_REMOVED lines=8> */
.L_x_32107:
        /* <DEDUP_REMOVED lines=9> */
.L_x_32108:
[----:B------:R-:W-:Y:S05]  /*1440*/  BSYNC B1 ;  /* 0x0000000000017941 */ /* 0x000fea0003800000 */
.L_x_32104:
[----:B------:R-:W-:-:S13]  /*1450*/  ISETP.GE.AND P1, PT, R6, R3, PT ;  /* 0x000000030600720c */ /* 0x000fda0003f26270 */
[----:B-1----:R-:W1:Y:S01]  /*1460*/  @!P1 LDC.64 R8, c[0x0][0x218] ;  /* 0x00008600ff089b82 */ /* 0x002e620000000a00 */
[C---:B0-2---:R-:W-:Y:S02]  /*1470*/  @!P1 VIADD R5, R6.reuse, UR4 ;  /* 0x0000000406059c36 */ /* 0x045fe40008000000 */
[----:B------:R-:W-:-:S03]  /*1480*/  @!P1 VIADD R6, R6, 0x80 ;  /* 0x0000008006069836 */ /* 0x000fc60000000000 */
[----:B-1----:R-:W-:-:S05]  /*1490*/  @!P1 IADD3 R4, P2, R5, R8, RZ ;  /* 0x0000000805049210 */ /* 0x002fca0007f5e0ff */
[----:B------:R-:W-:-:S05]  /*14a0*/  @!P1 IMAD.X R5, RZ, RZ, R9, P2 ;  /* 0x000000ffff059224 */ /* 0x000fca00010e0609 */
[----:B------:R2:W-:Y:S03]  /*14b0*/  @!P1 STG.E.U8 desc[UR10][R4.64], R15 ;  /* 0x0000000f04009986 */ /* 0x0005e6000c10110a */
.L_x_32109:
[----:B------:R-:W-:Y:S05]  /*14c0*/  BSYNC B0 ;  /* 0x0000000000007941 */ /* 0x000fea0003800000 */
.L_x_32103:
        /* <DEDUP_REMOVED lines=10> */
.L_x_32110:
        /* <DEDUP_REMOVED lines=9> */
.L_x_44056:


//--------------------- .text._ZN2at6native18elementwise_kernelILi128ELi4EZNS0_15gpu_kernel_implINS0_13AUnaryFunctorIN3c104HalfES5_bZZZNS0_23logical_and_kernel_cudaERNS_14TensorIteratorEENKUlvE0_clEvENKUlvE6_clEvEUlS5_S5_E_EEEEvRNS_18TensorIteratorBaseERKT_EUliE_EEviT1_ --------------------------
	.section	.text._ZN2at6native18elementwise_kernelILi128ELi4EZNS0_15gpu_kernel_implINS0_13AUnaryFunctorIN3c104HalfES5_bZZZNS0_23logical_and_kernel_cudaERNS_14TensorIteratorEENKUlvE0_clEvENKUlvE6_clEvEUlS5_S5_E_EEEEvRNS_18TensorIteratorBaseERKT_EUliE_EEviT1_,"ax",@progbits
	.align	128
        .global         _ZN2at6native18elementwise_kernelILi128ELi4EZNS0_15gpu_kernel_implINS0_13AUnaryFunctorIN3c104HalfES5_bZZZNS0_23logical_and_kernel_cudaERNS_14TensorIteratorEENKUlvE0_clEvENKUlvE6_clEvEUlS5_S5_E_EEEEvRNS_18TensorIteratorBaseERKT_EUliE_EEviT1_
        .type           _ZN2at6native18elementwise_kernelILi128ELi4EZNS0_15gpu_kernel_implINS0_13AUnaryFunctorIN3c104HalfES5_bZZZNS0_23logical_and_kernel_cudaERNS_14TensorIteratorEENKUlvE0_clEvENKUlvE6_clEvEUlS5_S5_E_EEEEvRNS_18TensorIteratorBaseERKT_EUliE_EEviT1_,@function
        .size           _ZN2at6native18elementwise_kernelILi128ELi4EZNS0_15gpu_kernel_implINS0_13AUnaryFunctorIN3c104HalfES5_bZZZNS0_23logical_and_kernel_cudaERNS_14TensorIteratorEENKUlvE0_clEvENKUlvE6_clEvEUlS5_S5_E_EEEEvRNS_18TensorIteratorBaseERKT_EUliE_EEviT1_,(.L_x_44057 - _ZN2at6native18elementwise_kernelILi128ELi4EZNS0_15gpu_kernel_implINS0_13AUnaryFunctorIN3c104HalfES5_bZZZNS0_23logical_and_kernel_cudaERNS_14TensorIteratorEENKUlvE0_clEvENKUlvE6_clEvEUlS5_S5_E_EEEEvRNS_18TensorIteratorBaseERKT_EUliE_EEviT1_)
        .other          _ZN2at6native18elementwise_kernelILi128ELi4EZNS0_15gpu_kernel_implINS0_13AUnaryFunctorIN3c104HalfES5_bZZZNS0_23logical_and_kernel_cudaERNS_14TensorIteratorEENKUlvE0_clEvENKUlvE6_clEvEUlS5_S5_E_EEEEvRNS_18TensorIteratorBaseERKT_EUliE_EEviT1_,@"STO_CUDA_ENTRY STV_DEFAULT"
_ZN2at6native18elementwise_kernelILi128ELi4EZNS0_15gpu_kernel_implINS0_13AUnaryFunctorIN3c104HalfES5_bZZZNS0_23logical_and_kernel_cudaERNS_14TensorIteratorEENKUlvE0_clEvENKUlvE6_clEvEUlS5_S5_E_EEEEvRNS_18TensorIteratorBaseERKT_EUliE_EEviT1_:
.text._ZN2at6native18elementwise_kernelILi128ELi4EZNS0_15gpu_kernel_implINS0_13AUnaryFunctorIN3c104HalfES5_bZZZNS0_23logical_and_kernel_cudaERNS_14TensorIteratorEENKUlvE0_clEvENKUlvE6_clEvEUlS5_S5_E_EEEEvRNS_18TensorIteratorBaseERKT_EUliE_EEviT1_:
        /* <DEDUP_REMOVED lines=313> */
.L_x_32113:
        /* <DEDUP_REMOVED lines=22> */
.L_x_32117:
[----:B------:R-:W2:Y:S02]  /*14f0*/  LDG.E.U8 R2, desc[UR36][R2.64] ;  /* 0x0000002402027981 */ /* 0x000ea4000c1e1100 */
[----:B--2---:R-:W-:-:S04]  /*1500*/  I2FP.F32.U32 R0, R2 ;  /* 0x0000000200007245 */ /* 0x004fc80000201000 */
[----:B------:R-:W-:Y:S01]  /*1510*/  F2FP.F16.F32.PACK_AB R0, RZ, R0 ;  /* 0x00000000ff00723e */ /* 0x000fe200000000ff */
[----:B------:R-:W-:Y:S06]  /*1520*/  BRA `(.L_x_32119) ;  /* 0x0000000c00887947 */ /* 0x000fec0003800000 */
.L_x_32116:
        /* <DEDUP_REMOVED lines=10> */
.L_x_32121:
[----:B------:R-:W2:Y:S02]  /*15d0*/  LDG.E R2, desc[UR36][R2.64] ;  /* 0x0000002402027981 */ /* 0x000ea4000c1e1900 */
[----:B--2---:R-:W-:-:S04]  /*15e0*/  I2FP.F32.S32 R0, R2 ;  /* 0x0000000200007245 */ /* 0x004fc80000201400 */
[----:B------:R-:W-:Y:S01]  /*15f0*/  F2FP.F16.F32.PACK_AB R0, RZ, R0 ;  /* 0x00000000ff00723e */ /* 0x000fe200000000ff */
[----:B------:R-:W-:Y:S06]  /*1600*/  BRA `(.L_x_32119) ;  /* 0x0000000c00507947 */ /* 0x000fec0003800000 */
.L_x_32120:
[----:B------:R-:W2:Y:S02]  /*1610*/  LDG.E.U16 R2, desc[UR36][R2.64] ;  /* 0x0000002402027981 */ /* 0x000ea4000c1e1500 */
[----:B--2---:R-:W0:Y:S02]  /*1620*/  I2F.S16 R0, R2 ;  /* 0x0000000200007306 */ /* 0x004e240000101400 */
[----:B0-----:R-:W-:Y:S01]  /*1630*/  F2FP.F16.F32.PACK_AB R0, RZ, R0 ;  /* 0x00000000ff00723e */ /* 0x001fe200000000ff */
[----:B------:R-:W-:Y:S06]  /*1640*/  BRA `(.L_x_32119) ;  /* 0x0000000c00407947 */ /* 0x000fec0003800000 */
.L_x_32115:
        /* <DEDUP_REMOVED lines=9> */
.L_x_32123:
[----:B------:R0:W5:Y:S01]  /*16e0*/  LDG.E.U16 R0, desc[UR36][R2.64] ;  /* 0x0000002402007981 */ /* 0x000162000c1e1500 */
[----:B------:R-:W-:Y:S05]  /*16f0*/  BRA `(.L_x_32119) ;  /* 0x0000000c00147947 */ /* 0x000fea0003800000 */
.L_x_32122:
        /* <DEDUP_REMOVED lines=9> */
.L_x_32125:
[----:B------:R1:W5:Y:S01]  /*1790*/  LDG.E.U16 R0, desc[UR36][R2.64] ;  /* 0x0000002402007981 */ /* 0x000362000c1e1500 */
[----:B------:R-:W-:Y:S05]  /*17a0*/  BRA `(.L_x_32119) ;  /* 0x0000000800e87947 */ /* 0x000fea0003800000 */
.L_x_32124:
        /* <DEDUP_REMOVED lines=8> */
.L_x_32114:
        /* <DEDUP_REMOVED lines=13> */
.L_x_32128:
        /* <DEDUP_REMOVED lines=8> */
.L_x_32127:
        /* <DEDUP_REMOVED lines=28> */
.L_x_32130:
        /* <DEDUP_REMOVED lines=15> */
.L_x_32129:
[----:B------:R-:W2:Y:S02]  /*1c30*/  LDG.E.U16 R0, desc[UR36][R2.64] ;  /* 0x0000002402007981 */ /* 0x000ea4000c1e1500 */
[----:B--2---:R-:W-:-:S05]  /*1c40*/  IMAD.U32 R0, R0, 0x10000, RZ ;  /* 0x0001000000007824 */ /* 0x004fca00078e00ff */
[----:B------:R-:W-:Y:S01]  /*1c50*/  F2FP.F16.F32.PACK_AB R0, RZ, R0 ;  /* 0x00000000ff00723e */ /* 0x000fe200000000ff */
[----:B------:R-:W-:Y:S06]  /*1c60*/  BRA `(.L_x_32119) ;  /* 0x0000000400b87947 */ /* 0x000fec0003800000 */
.L_x_32126:
        /* <DEDUP_REMOVED lines=12> */
.L_x_32133:
        /* <DEDUP_REMOVED lines=21> */
.L_x_32137:
[----:B------:R-:W-:Y:S05]  /*1e80*/  BSYNC B1 ;  /* 0x0000000000017941 */ /* 0x000fea0003800000 */
.L_x_32136:
[----:B------:R-:W-:Y:S01]  /*1e90*/  LEA R3, R0, 0x3b800000, 0x17 ;  /* 0x3b80000000037811 */ /* 0x000fe200078eb8ff */
[----:B------:R-:W-:-:S05]  /*1ea0*/  IMAD.SHL.U32 R0, R2, 0x100000, RZ ;  /* 0x0010000002007824 */ /* 0x000fca00078e00ff */
[----:B------:R-:W-:-:S07]  /*1eb0*/  LOP3.LUT R0, R3, R0, R4, 0xfe, !PT ;  /* 0x0000000003007212 */ /* 0x000fce00078efe04 */
.L_x_32135:
[----:B------:R-:W-:Y:S05]  /*1ec0*/  BSYNC B0 ;  /* 0x0000000000007941 */ /* 0x000fea0003800000 */
.L_x_32134:
[----:B------:R-:W-:Y:S01]  /*1ed0*/  F2FP.F16.F32.PACK_AB R0, RZ, R0 ;  /* 0x00000000ff00723e */ /* 0x000fe200000000ff */
[----:B------:R-:W-:Y:S06]  /*1ee0*/  BRA `(.L_x_32119) ;  /* 0x0000000400187947 */ /* 0x000fec0003800000 */
.L_x_32132:
        /* <DEDUP_REMOVED lines=21> */
.L_x_32141:
[----:B------:R-:W-:Y:S05]  /*2040*/  BSYNC B1 ;  /* 0x0000000000017941 */ /* 0x000fea0003800000 */
.L_x_32140:
[----:B------:R-:W-:Y:S01]  /*2050*/  LEA R3, R0, 0x37800000, 0x17 ;  /* 0x3780000000037811 */ /* 0x000fe200078eb8ff */
[----:B------:R-:W-:-:S05]  /*2060*/  IMAD.SHL.U32 R0, R2, 0x200000, RZ ;  /* 0x0020000002007824 */ /* 0x000fca00078e00ff */
[----:B------:R-:W-:-:S07]  /*2070*/  LOP3.LUT R0, R3, R0, R4, 0xfe, !PT ;  /* 0x0000000003007212 */ /* 0x000fce00078efe04 */
.L_x_32139:
[----:B------:R-:W-:Y:S05]  /*2080*/  BSYNC B0 ;  /* 0x0000000000007941 */ /* 0x000fea0003800000 */
.L_x_32138:
[----:B------:R-:W-:Y:S01]  /*2090*/  F2FP.F16.F32.PACK_AB R0, RZ, R0 ;  /* 0x00000000ff00723e */ /* 0x000fe200000000ff */
[----:B------:R-:W-:Y:S06]  /*20a0*/  BRA `(.L_x_32119) ;  /* 0x0000000000a87947 */ /* 0x000fec0003800000 */
.L_x_32131:
        /* <DEDUP_REMOVED lines=14> */
.L_x_32145:
[----:B------:R-:W-:Y:S05]  /*2190*/  BSYNC B0 ;  /* 0x0000000000007941 */ /* 0x000fea0003800000 */
.L_x_32144:
[----:B------:R-:W-:Y:S01]  /*21a0*/  F2FP.F16.F32.PACK_AB R0, RZ, R0 ;  /* 0x00000000ff00723e */ /* 0x000fe200000000ff */
[----:B------:R-:W-:Y:S06]  /*21b0*/  BRA `(.L_x_32119) ;  /* 0x0000000000647947 */ /* 0x000fec0003800000 */
.L_x_32118:
        /* <DEDUP_REMOVED lines=16> */
.L_x_32146:
[----:B------:R-:W-:Y:S01]  /*22c0*/  PRMT R0, RZ, 0x7610, R0 ;  /* 0x00007610ff007816 */ /* 0x000fe20000000000 */
[----:B------:R-:W-:Y:S06]  /*22d0*/  BRA `(.L_x_32119) ;  /* 0x00000000001c7947 */ /* 0x000fec0003800000 */
.L_x_32143:
[----:B------:R-:W2:Y:S02]  /*22e0*/  LDG.E.64 R2, desc[UR36][R2.64] ;  /* 0x0000002402027981 */ /* 0x000ea4000c1e1b00 */
[----:B--2---:R-:W0:Y:S02]  /*22f0*/  I2F.U64 R0, R2 ;  /* 0x0000000200007312 */ /* 0x004e240000301000 */
[----:B0-----:R-:W-:Y:S01]  /*2300*/  F2FP.F16.F32.PACK_AB R0, RZ, R0 ;  /* 0x00000000ff00723e */ /* 0x001fe200000000ff */
[----:B------:R-:W-:Y:S06]  /*2310*/  BRA `(.L_x_32119) ;  /* 0x00000000000c7947 */ /* 0x000fec0003800000 */
.L_x_32142:
[----:B------:R-:W2:Y:S02]  /*2320*/  LDG.E R2, desc[UR36][R2.64] ;  /* 0x0000002402027981 */ /* 0x000ea4000c1e1900 */
[----:B--2---:R-:W-:-:S04]  /*2330*/  I2FP.F32.U32 R0, R2 ;  /* 0x0000000200007245 */ /* 0x004fc80000201000 */
[----:B------:R-:W-:-:S07]  /*2340*/  F2FP.F16.F32.PACK_AB R0, RZ, R0 ;  /* 0x00000000ff00723e */ /* 0x000fce00000000ff */
.L_x_32119:
[----:B01----:R-:W0:Y:S01]  /*2350*/  LDC.U16 R2, c[0x0][0x422] ;  /* 0x00010880ff027b82 */ /* 0x003e220000000400 */
[----:B------:R-:W-:-:S07]  /*2360*/  PRMT R3, RZ, 0x7610, R3 ;  /* 0x00007610ff037816 */ /* 0x000fce0000000003 */
[----:B------:R-:W1:Y:S01]  /*2370*/  LDC.U8 R4, c[0x0][0x424] ;  /* 0x00010900ff047b82 */ /* 0x000e620000000000 */
[----:B0-----:R-:W-:-:S05]  /*2380*/  HADD2.F32 R2, -RZ, R2.H0_H0 ;  /* 0x20000002ff027230 */ /* 0x001fca0000004100 */
[----:B------:R-:W-:Y:S02]  /*2390*/  FSETP.NEU.FTZ.AND P1, PT, R2, RZ, PT ;  /* 0x000000ff0200720b */ /* 0x000fe40003f3d000 */
[----:B-1----:R-:W-:-:S04]  /*23a0*/  PRMT R2, R4, 0x9910, RZ ;  /* 0x0000991004027816 */ /* 0x002fc800000000ff */
[----:B------:R-:W-:-:S07]  /*23b0*/  ISETP.GT.AND P2, PT, R2, 0x9, PT ;  /* 0x000000090200780c */ /* 0x000fce0003f44270 */
[----:B-----5:R-:W-:-:S05]  /*23c0*/  @P1 HADD2.F32 R0, -RZ, R0.H0_H0 ;  /* 0x20000000ff001230 */ /* 0x020fca0000004100 */
[----:B------:R-:W-:-:S04]  /*23d0*/  @P1 FSETP.NEU.FTZ.AND P0, PT, R0, RZ, PT ;  /* 0x000000ff0000120b */ /* 0x000fc80003f1d000 */
[----:B------:R-:W-:-:S04]  /*23e0*/  @P1 SEL R0, RZ, 0x1, !P0 ;  /* 0x00000001ff001807 */ /* 0x000fc80004000000 */
[----:B------:R-:W-:Y:S01]  /*23f0*/  @P1 PRMT R3, R0, 0x7610, R3 ;  /* 0x0000761000031816 */ /* 0x000fe20000000003 */
        /* <DEDUP_REMOVED lines=11> */
.L_x_32150:
[----:B------:R3:W-:Y:S01]  /*24b0*/  STG.E.U8 desc[UR36][R16.64], R3 ;  /* 0x0000000310007986 */ /* 0x0007e2000c101124 */
[----:B------:R-:W-:Y:S05]  /*24c0*/  BRA `(.L_x_32152) ;  /* 0x0000000c005c7947 */ /* 0x000fea0003800000 */
.L_x_32149:
        /* <DEDUP_REMOVED lines=10> */
.L_x_32154:
[----:B------:R-:W-:-:S05]  /*2570*/  LOP3.LUT R3, R3, 0xffff, RZ, 0xc0, !PT ;  /* 0x0000ffff03037812 */ /* 0x000fca00078ec0ff */
[----:B------:R1:W-:Y:S01]  /*2580*/  STG.E desc[UR36][R16.64], R3 ;  /* 0x0000000310007986 */ /* 0x0003e2000c101924 */
[----:B------:R-:W-:Y:S05]  /*2590*/  BRA `(.L_x_32152) ;  /* 0x0000000c00287947 */ /* 0x000fea0003800000 */
.L_x_32153:
[----:B------:R2:W-:Y:S01]  /*25a0*/  STG.E.U16 desc[UR36][R16.64], R3 ;  /* 0x0000000310007986 */ /* 0x0005e2000c101524 */
[----:B------:R-:W-:Y:S05]  /*25b0*/  BRA `(.L_x_32152) ;  /* 0x0000000c00207947 */ /* 0x000fea0003800000 */
.L_x_32148:
        /* <DEDUP_REMOVED lines=9> */
.L_x_32156:
[----:B------:R-:W0:Y:S02]  /*2650*/  I2F.S16 R0, R3 ;  /* 0x0000000300007306 */ /* 0x000e240000101400 */
[----:B0-----:R-:W-:-:S05]  /*2660*/  F2FP.F16.F32.PACK_AB R0, RZ, R0 ;  /* 0x00000000ff00723e */ /* 0x001fca00000000ff */
[----:B------:R0:W-:Y:S01]  /*2670*/  STG.E.U16 desc[UR36][R16.64], R0 ;  /* 0x0000000010007986 */ /* 0x0001e2000c101524 */
[----:B------:R-:W-:Y:S05]  /*2680*/  BRA `(.L_x_32152) ;  /* 0x0000000800ec7947 */ /* 0x000fea0003800000 */
.L_x_32155:
        /* <DEDUP_REMOVED lines=10> */
.L_x_32158:
[----:B------:R-:W0:Y:S02]  /*2730*/  I2F.S16 R3, R3 ;  /* 0x0000000300037306 */ /* 0x000e240000101400 */
[----:B0-----:R-:W-:-:S04]  /*2740*/  F2FP.F16.F32.PACK_AB R3, RZ, R3 ;  /* 0x00000003ff03723e */ /* 0x001fc800000000ff */
[----:B------:R-:W-:-:S05]  /*2750*/  PRMT R3, R3, 0x5410, RZ ;  /* 0x0000541003037816 */ /* 0x000fca00000000ff */
[----:B------:R0:W-:Y:S01]  /*2760*/  STG.E desc[UR36][R16.64], R3 ;  /* 0x0000000310007986 */ /* 0x0001e2000c101924 */
[----:B------:R-:W-:Y:S05]  /*2770*/  BRA `(.L_x_32152) ;  /* 0x0000000800b07947 */ /* 0x000fea0003800000 */
.L_x_32157:
[----:B------:R-:W0:Y:S02]  /*2780*/  I2F.F64.S16 R2, R3 ;  /* 0x0000000300027312 */ /* 0x000e240000101c00 */
[----:B0-----:R0:W-:Y:S01]  /*2790*/  STG.E.64 desc[UR36][R16.64], R2 ;  /* 0x0000000210007986 */ /* 0x0011e2000c101b24 */
[----:B------:R-:W-:Y:S05]  /*27a0*/  BRA `(.L_x_32152) ;  /* 0x0000000800a47947 */ /* 0x000fea0003800000 */
.L_x_32147:
        /* <DEDUP_REMOVED lines=10> */
.L_x_32161:
[----:B------:R-:W0:Y:S01]  /*2850*/  I2F.F64.S16 R4, R3 ;  /* 0x0000000300047312 */ /* 0x000e220000101c00 */
[----:B------:R-:W-:-:S05]  /*2860*/  CS2R R6, SRZ ;  /* 0x0000000000067805 */ /* 0x000fca000001ff00 */
[----:B0-----:R0:W-:Y:S01]  /*2870*/  STG.E.128 desc[UR36][R16.64], R4 ;  /* 0x0000000410007986 */ /* 0x0011e2000c101d24 */
[----:B------:R-:W-:Y:S05]  /*2880*/  BRA `(.L_x_32152) ;  /* 0x00000008006c7947 */ /* 0x000fea0003800000 */
.L_x_32160:
        /* <DEDUP_REMOVED lines=21> */
.L_x_32165:
[----:B------:R-:W-:Y:S05]  /*29e0*/  BSYNC B0 ;  /* 0x0000000000007941 */ /* 0x000fea0003800000 */
.L_x_32164:
[----:B------:R-:W-:-:S05]  /*29f0*/  LOP3.LUT R5, R0, R5, RZ, 0xfc, !PT ;  /* 0x0000000500057212 */ /* 0x000fca00078efcff */
[----:B------:R0:W-:Y:S01]  /*2a00*/  STG.E.U8 desc[UR36][R16.64], R5 ;  /* 0x0000000510007986 */ /* 0x0001e2000c101124 */
[----:B------:R-:W-:Y:S05]  /*2a10*/  BRA `(.L_x_32152) ;  /* 0x0000000800087947 */ /* 0x000fea0003800000 */
.L_x_32163:
        /* <DEDUP_REMOVED lines=13> */
.L_x_32167:
[----:B------:R-:W-:Y:S01]  /*2af0*/  IMAD.MOV.U32 R0, RZ, RZ, 0x7f ;  /* 0x0000007fff007424 */ /* 0x000fe200078e00ff */
[----:B------:R-:W-:-:S04]  /*2b00*/  ISETP.GT.U32.AND P0, PT, R2, 0x7f800000, PT ;  /* 0x7f8000000200780c */ /* 0x000fc80003f04070 */
[----:B------:R-:W-:-:S09]  /*2b10*/  SEL R0, R0, 0x7c, P0 ;  /* 0x0000007c00007807 */ /* 0x000fd20000000000 */
.L_x_32168:
[----:B------:R-:W-:Y:S05]  /*2b20*/  BSYNC B0 ;  /* 0x0000000000007941 */ /* 0x000fea0003800000 */
.L_x_32166:
[----:B------:R-:W-:-:S04]  /*2b30*/  LOP3.LUT R2, R3, 0x80000000, RZ, 0xc0, !PT ;  /* 0x8000000003027812 */ /* 0x000fc800078ec0ff */
[----:B------:R-:W-:-:S04]  /*2b40*/  SHF.R.U32.HI R3, RZ, 0x18, R2 ;  /* 0x00000018ff037819 */ /* 0x000fc80000011602 */
[----:B------:R-:W-:-:S05]  /*2b50*/  LOP3.LUT R3, R0, R3, RZ, 0xfc, !PT ;  /* 0x0000000300037212 */ /* 0x000fca00078efcff */
[----:B------:R0:W-:Y:S01]  /*2b60*/  STG.E.U8 desc[UR36][R16.64], R3 ;  /* 0x0000000310007986 */ /* 0x0001e2000c101124 */
[----:B------:R-:W-:Y:S05]  /*2b70*/  BRA `(.L_x_32152) ;  /* 0x0000000400b07947 */ /* 0x000fea0003800000 */
.L_x_32162:
[----:B------:R-:W0:Y:S02]  /*2b80*/  I2F.S16 R0, R3 ;  /* 0x0000000300007306 */ /* 0x000e240000101400 */
[----:B0-----:R-:W-:-:S05]  /*2b90*/  F2FP.BF16.F32.PACK_AB R0, RZ, R0 ;  /* 0x00000000ff00723e */ /* 0x001fca00000010ff */
[----:B------:R0:W-:Y:S01]  /*2ba0*/  STG.E.U16 desc[UR36][R16.64], R0 ;  /* 0x0000000010007986 */ /* 0x0001e2000c101524 */
[----:B------:R-:W-:Y:S05]  /*2bb0*/  BRA `(.L_x_32152) ;  /* 0x0000000400a07947 */ /* 0x000fea0003800000 */
.L_x_32159:
        /* <DEDUP_REMOVED lines=10> */
.L_x_32171:
        /* <DEDUP_REMOVED lines=17> */
.L_x_32174:
[----:B------:R-:W-:-:S04]  /*2d70*/  LOP3.LUT R2, R3, 0x80000000, RZ, 0xc0, !PT ;  /* 0x8000000003027812 */ /* 0x000fc800078ec0ff */
[----:B------:R-:W-:-:S04]  /*2d80*/  SHF.R.U32.HI R3, RZ, 0x18, R2 ;  /* 0x00000018ff037819 */ /* 0x000fc80000011602 */
[----:B------:R-:W-:-:S04]  /*2d90*/  LOP3.LUT R0, R0, R3, RZ, 0xfc, !PT ;  /* 0x0000000300007212 */ /* 0x000fc800078efcff */
[----:B------:R-:W-:-:S07]  /*2da0*/  PRMT R8, R0, 0x7610, R8 ;  /* 0x0000761000087816 */ /* 0x000fce0000000008 */
.L_x_32173:
[----:B------:R-:W-:Y:S05]  /*2db0*/  BSYNC B0 ;  /* 0x0000000000007941 */ /* 0x000fea0003800000 */
.L_x_32172:
[----:B------:R0:W-:Y:S01]  /*2dc0*/  STG.E.U8 desc[UR36][R16.64], R8 ;  /* 0x0000000810007986 */ /* 0x0001e2000c101124 */
[----:B------:R-:W-:Y:S05]  /*2dd0*/  BRA `(.L_x_32152) ;  /* 0x0000000400187947 */ /* 0x000fea0003800000 */
.L_x_32170:
        /* <DEDUP_REMOVED lines=17> */
.L_x_32177:
[----:B------:R-:W-:-:S04]  /*2ef0*/  LOP3.LUT R2, R3, 0x80000000, RZ, 0xc0, !PT ;  /* 0x8000000003027812 */ /* 0x000fc800078ec0ff */
[----:B------:R-:W-:-:S04]  /*2f00*/  SHF.R.U32.HI R3, RZ, 0x18, R2 ;  /* 0x00000018ff037819 */ /* 0x000fc80000011602 */
[----:B------:R-:W-:-:S04]  /*2f10*/  LOP3.LUT R0, R0, R3, RZ, 0xfc, !PT ;  /* 0x0000000300007212 */ /* 0x000fc800078efcff */
[----:B------:R-:W-:-:S07]  /*2f20*/  PRMT R8, R0, 0x7610, R8 ;  /* 0x0000761000087816 */ /* 0x000fce0000000008 */
.L_x_32176:
[----:B------:R-:W-:Y:S05]  /*2f30*/  BSYNC B0 ;  /* 0x0000000000007941 */ /* 0x000fea0003800000 */
.L_x_32175:
[----:B------:R0:W-:Y:S01]  /*2f40*/  STG.E.U8 desc[UR36][R16.64], R8 ;  /* 0x0000000810007986 */ /* 0x0001e2000c101124 */
[----:B------:R-:W-:Y:S05]  /*2f50*/  BRA `(.L_x_32152) ;  /* 0x0000000000b87947 */ /* 0x000fea0003800000 */
.L_x_32169:
        /* <DEDUP_REMOVED lines=23> */
.L_x_32151:
        /* <DEDUP_REMOVED lines=16> */
.L_x_32180:
[----:B------:R-:W-:Y:S05]  /*31d0*/  BRA `(.L_x_32152) ;  /* 0x0000000000187947 */ /* 0x000fea0003800000 */
.L_x_32179:
[----:B------:R-:W-:Y:S01]  /*31e0*/  LOP3.LUT R2, R3, 0xffff, RZ, 0xc0, !PT ;  /* 0x0000ffff03027812 */ /* 0x000fe200078ec0ff */
[----:B------:R-:W-:-:S05]  /*31f0*/  IMAD.MOV.U32 R3, RZ, RZ, RZ ;  /* 0x000000ffff037224 */ /* 0x000fca00078e00ff */
[----:B------:R0:W-:Y:S01]  /*3200*/  STG.E.64 desc[UR36][R16.64], R2 ;  /* 0x0000000210007986 */ /* 0x0001e2000c101b24 */
[----:B------:R-:W-:Y:S05]  /*3210*/  BRA `(.L_x_32152) ;  /* 0x0000000000087947 */ /* 0x000fea0003800000 */
.L_x_32178:
[----:B------:R-:W-:-:S05]  /*3220*/  LOP3.LUT R3, R3, 0xffff, RZ, 0xc0, !PT ;  /* 0x0000ffff03037812 */ /* 0x000fca00078ec0ff */
[----:B------:R0:W-:Y:S02]  /*3230*/  STG.E desc[UR36][R16.64], R3 ;  /* 0x0000000310007986 */ /* 0x0001e4000c101924 */
.L_x_32152:
[----:B------:R-:W-:-:S04]  /*3240*/  IMAD R18, R23, 0x200, R18 ;  /* 0x0000020017127824 */ /* 0x000fc800078e0212 */
[----:B------:R-:W-:-:S07]  /*3250*/  VIADD R19, R18, 0x80 ;  /* 0x0000008012137836 */ /* 0x000fce0000000000 */
.L_x_32112:
[----:B------:R-:W-:Y:S05]  /*3260*/  BSYNC B6 ;  /* 0x0000000000067941 */ /* 0x000fea0003800000 */
.L_x_32111:
        /* <DEDUP_REMOVED lines=307> */
.L_x_32183:
        /* <DEDUP_REMOVED lines=22> */
.L_x_32187:
[----:B------:R-:W2:Y:S02]  /*4700*/  LDG.E.U8 R2, desc[UR36][R2.64] ;  /* 0x0000002402027981 */ /* 0x000ea4000c1e1100 */
[----:B--2---:R-:W-:-:S04]  /*4710*/  I2FP.F32.U32 R0, R2 ;  /* 0x0000000200007245 */ /* 0x004fc80000201000 */
[----:B------:R-:W-:Y:S01]  /*4720*/  F2FP.F16.F32.PACK_AB R0, RZ, R0 ;  /* 0x00000000ff00723e */ /* 0x000fe200000000ff */
[----:B------:R-:W-:Y:S06]  /*4730*/  BRA `(.L_x_32189) ;  /* 0x0000000c00887947 */ /* 0x000fec0003800000 */
.L_x_32186:
        /* <DEDUP_REMOVED lines=10> */
.L_x_32191:
[----:B------:R-:W2:Y:S02]  /*47e0*/  LDG.E R2, desc[UR36][R2.64] ;  /* 0x0000002402027981 */ /* 0x000ea4000c1e1900 */
[----:B--2---:R-:W-:-:S04]  /*47f0*/  I2FP.F32.S32 R0, R2 ;  /* 0x0000000200007245 */ /* 0x004fc80000201400 */
[----:B------:R-:W-:Y:S01]  /*4800*/  F2FP.F16.F32.PACK_AB R0, RZ, R0 ;  /* 0x00000000ff00723e */ /* 0x000fe200000000ff */
[----:B------:R-:W-:Y:S06]  /*4810*/  BRA `(.L_x_32189) ;  /* 0x0000000c00507947 */ /* 0x000fec0003800000 */
.L_x_32190:
[----:B------:R-:W2:Y:S02]  /*4820*/  LDG.E.U16 R2, desc[UR36][R2.64] ;  /* 0x0000002402027981 */ /* 0x000ea4000c1e1500 */
[----:B--2---:R-:W0:Y:S02]  /*4830*/  I2F.S16 R0, R2 ;  /* 0x0000000200007306 */ /* 0x004e240000101400 */
[----:B0-----:R-:W-:Y:S01]  /*4840*/  F2FP.F16.F32.PACK_AB R0, RZ, R0 ;  /* 0x00000000ff00723e */ /* 0x001fe200000000ff */
[----:B------:R-:W-:Y:S06]  /*4850*/  BRA `(.L_x_32189) ;  /* 0x0000000c00407947 */ /* 0x000fec0003800000 */
.L_x_32185:
        /* <DEDUP_REMOVED lines=9> */
.L_x_32193:
[----:B------:R0:W5:Y:S01]  /*48f0*/  LDG.E.U16 R0, desc[UR36][R2.64] ;  /* 0x0000002402007981 */ /* 0x000162000c1e1500 */
[----:B------:R-:W-:Y:S05]  /*4900*/  BRA `(.L_x_32189) ;  /* 0x0000000c00147947 */ /* 0x000fea0003800000 */
.L_x_32192:
        /* <DEDUP_REMOVED lines=9> */
.L_x_32195:
[----:B------:R1:W5:Y:S01]  /*49a0*/  LDG.E.U16 R0, desc[UR36][R2.64] ;  /* 0x0000002402007981 */ /* 0x000362000c1e1500 */
[----:B------:R-:W-:Y:S05]  /*49b0*/  BRA `(.L_x_32189) ;  /* 0x0000000800e87947 */ /* 0x000fea0003800000 */
.L_x_32194:
        /* <DEDUP_REMOVED lines=8> */
.L_x_32184:
        /* <DEDUP_REMOVED lines=13> */
.L_x_32198:
        /* <DEDUP_REMOVED lines=8> */
.L_x_32197:
        /* <DEDUP_REMOVED lines=28> */
.L_x_32200:
        /* <DEDUP_REMOVED lines=15> */
.L_x_32199:
[----:B------:R-:W2:Y:S02]  /*4e40*/  LDG.E.U16 R0, desc[UR36][R2.64] ;  /* 0x0000002402007981 */ /* 0x000ea4000c1e1500 */
[----:B--2---:R-:W-:-:S05]  /*4e50*/  IMAD.U32 R0, R0, 0x10000, RZ ;  /* 0x0001000000007824 */ /* 0x004fca00078e00ff */
[----:B------:R-:W-:Y:S01]  /*4e60*/  F2FP.F16.F32.PACK_AB R0, RZ, R0 ;  /* 0x00000000ff00723e */ /* 0x000fe200000000ff */
[----:B------:R-:W-:Y:S06]  /*4e70*/  BRA `(.L_x_32189) ;  /* 0x0000000400b87947 */ /* 0x000fec0003800000 */
.L_x_32196:
        /* <DEDUP_REMOVED lines=12> */
.L_x_32203:
        /* <DEDUP_REMOVED lines=21> */
.L_x_32207:
[----:B------:R-:W-:Y:S05]  /*5090*/  BSYNC B1 ;  /* 0x0000000000017941 */ /* 0x000fea0003800000 */
.L_x_32206:
[----:B------:R-:W-:Y:S01]  /*50a0*/  LEA R3, R0, 0x3b800000, 0x17 ;  /* 0x3b80000000037811 */ /* 0x000fe200078eb8ff */
[----:B------:R-:W-:-:S05]  /*50b0*/  IMAD.SHL.U32 R0, R2, 0x100000, RZ ;  /* 0x0010000002007824 */ /* 0x000fca00078e00ff */
[----:B------:R-:W-:-:S07]  /*50c0*/  LOP3.LUT R0, R3, R0, R4, 0xfe, !PT ;  /* 0x0000000003007212 */ /* 0x000fce00078efe04 */
.L_x_32205:
[----:B------:R-:W-:Y:S05]  /*50d0*/  BSYNC B0 ;  /* 0x0000000000007941 */ /* 0x000fea0003800000 */
.L_x_32204:
[----:B------:R-:W-:Y:S01]  /*50e0*/  F2FP.F16.F32.PACK_AB R0, RZ, R0 ;  /* 0x00000000ff00723e */ /* 0x000fe200000000ff */
[----:B------:R-:W-:Y:S06]  /*50f0*/  BRA `(.L_x_32189) ;  /* 0x0000000400187947 */ /* 0x000fec0003800000 */
.L_x_32202:
        /* <DEDUP_REMOVED lines=21> */
.L_x_32211:
[----:B------:R-:W-:Y:S05]  /*5250*/  BSYNC B1 ;  /* 0x0000000000017941 */ /* 0x000fea0003800000 */
.L_x_32210:
[----:B------:R-:W-:Y:S01]  /*5260*/  LEA R3, R0, 0x37800000, 0x17 ;  /* 0x3780000000037811 */ /* 0x000fe200078eb8ff */
[----:B------:R-:W-:-:S05]  /*5270*/  IMAD.SHL.U32 R0, R2, 0x200000, RZ ;  /* 0x0020000002007824 */ /* 0x000fca00078e00ff */
[----:B------:R-:W-:-:S07]  /*5280*/  LOP3.LUT R0, R3, R0, R4, 0xfe, !PT ;  /* 0x0000000003007212 */ /* 0x000fce00078efe04 */
.L_x_32209:
[----:B------:R-:W-:Y:S05]  /*5290*/  BSYNC B0 ;  /* 0x0000000000007941 */ /* 0x000fea0003800000 */
.L_x_32208:
[----:B------:R-:W-:Y:S01]  /*52a0*/  F2FP.F16.F32.PACK_AB R0, RZ, R0 ;  /* 0x00000000ff00723e */ /* 0x000fe200000000ff */
[----:B------:R-:W-:Y:S06]  /*52b0*/  BRA `(.L_x_32189) ;  /* 0x0000000000a87947 */ /* 0x000fec0003800000 */
.L_x_32201:
        /* <DEDUP_REMOVED lines=14> */
.L_x_32215:
[----:B------:R-:W-:Y:S05]  /*53a0*/  BSYNC B0 ;  /* 0x0000000000007941 */ /* 0x000fea0003800000 */
.L_x_32214:
[----:B------:R-:W-:Y:S01]  /*53b0*/  F2FP.F16.F32.PACK_AB R0, RZ, R0 ;  /* 0x00000000ff00723e */ /* 0x000fe200000000ff */
[----:B------:R-:W-:Y:S06]  /*53c0*/  BRA `(.L_x_32189) ;  /* 0x0000000000647947 */ /* 0x000fec0003800000 */
.L_x_32188:
        /* <DEDUP_REMOVED lines=16> */
.L_x_32216:
[----:B------:R-:W-:Y:S01]  /*54d0*/  PRMT R0, RZ, 0x7610, R0 ;  /* 0x00007610ff007816 */ /* 0x000fe20000000000 */
[----:B------:R-:W-:Y:S06]  /*54e0*/  BRA `(.L_x_32189) ;  /* 0x00000000001c7947 */ /* 0x000fec0003800000 */
.L_x_32213:
[----:B------:R-:W2:Y:S02]  /*54f0*/  LDG.E.64 R2, desc[UR36][R2.64] ;  /* 0x0000002402027981 */ /* 0x000ea4000c1e1b00 */
[----:B--2---:R-:W0:Y:S02]  /*5500*/  I2F.U64 R0, R2 ;  /* 0x0000000200007312 */ /* 0x004e240000301000 */
[----:B0-----:R-:W-:Y:S01]  /*5510*/  F2FP.F16.F32.PACK_AB R0, RZ, R0 ;  /* 0x00000000ff00723e */ /* 0x001fe200000000ff */
[----:B------:R-:W-:Y:S06]  /*5520*/  BRA `(.L_x_32189) ;  /* 0x00000000000c7947 */ /* 0x000fec0003800000 */
.L_x_32212:
[----:B------:R-:W2:Y:S02]  /*5530*/  LDG.E R2, desc[UR36][R2.64] ;  /* 0x0000002402027981 */ /* 0x000ea4000c1e1900 */
[----:B--2---:R-:W-:-:S04]  /*5540*/  I2FP.F32.U32 R0, R2 ;  /* 0x0000000200007245 */ /* 0x004fc80000201000 */
[----:B------:R-:W-:-:S07]  /*5550*/  F2FP.F16.F32.PACK_AB R0, RZ, R0 ;  /* 0x00000000ff00723e */ /* 0x000fce00000000ff */
.L_x_32189:
        /* <DEDUP_REMOVED lines=22> */
.L_x_32220:
[----:B------:R0:W-:Y:S01]  /*56c0*/  STG.E.U8 desc[UR36][R16.64], R3 ;  /* 0x0000000310007986 */ /* 0x0001e2000c101124 */
[----:B------:R-:W-:Y:S05]  /*56d0*/  BRA `(.L_x_32222) ;  /* 0x0000000c005c7947 */ /* 0x000fea0003800000 */
.L_x_32219:
        /* <DEDUP_REMOVED lines=10> */
.L_x_32224:
[----:B------:R-:W-:-:S05]  /*5780*/  LOP3.LUT R3, R3, 0xffff, RZ, 0xc0, !PT ;  /* 0x0000ffff03037812 */ /* 0x000fca00078ec0ff */
[----:B------:R0:W-:Y:S01]  /*5790*/  STG.E desc[UR36][R16.64], R3 ;  /* 0x0000000310007986 */ /* 0x0001e2000c101924 */
[----:B------:R-:W-:Y:S05]  /*57a0*/  BRA `(.L_x_32222) ;  /* 0x0000000c00287947 */ /* 0x000fea0003800000 */
.L_x_32223:
[----:B------:R0:W-:Y:S01]  /*57b0*/  STG.E.U16 desc[UR36][R16.64], R3 ;  /* 0x0000000310007986 */ /* 0x0001e2000c101524 */
[----:B------:R-:W-:Y:S05]  /*57c0*/  BRA `(.L_x_32222) ;  /* 0x0000000c00207947 */ /* 0x000fea0003800000 */
.L_x_32218:
        /* <DEDUP_REMOVED lines=9> */
.L_x_32226:
[----:B------:R-:W0:Y:S02]  /*5860*/  I2F.S16 R0, R3 ;  /* 0x0000000300007306 */ /* 0x000e240000101400 */
[----:B0-----:R-:W-:-:S05]  /*5870*/  F2FP.F16.F32.PACK_AB R0, RZ, R0 ;  /* 0x00000000ff00723e */ /* 0x001fca00000000ff */
[----:B------:R0:W-:Y:S01]  /*5880*/  STG.E.U16 desc[UR36][R16.64], R0 ;  /* 0x0000000010007986 */ /* 0x0001e2000c101524 */
[----:B------:R-:W-:Y:S05]  /*5890*/  BRA `(.L_x_32222) ;  /* 0x0000000800ec7947 */ /* 0x000fea0003800000 */
.L_x_32225:
        /* <DEDUP_REMOVED lines=10> */
.L_x_32228:
[----:B------:R-:W0:Y:S02]  /*5940*/  I2F.S16 R3, R3 ;  /* 0x0000000300037306 */ /* 0x000e240000101400 */
[----:B0-----:R-:W-:-:S04]  /*5950*/  F2FP.F16.F32.PACK_AB R3, RZ, R3 ;  /* 0x00000003ff03723e */ /* 0x001fc800000000ff */
[----:B------:R-:W-:-:S05]  /*5960*/  PRMT R3, R3, 0x5410, RZ ;  /* 0x0000541003037816 */ /* 0x000fca00000000ff */
[----:B------:R0:W-:Y:S01]  /*5970*/  STG.E desc[UR36][R16.64], R3 ;  /* 0x0000000310007986 */ /* 0x0001e2000c101924 */
[----:B------:R-:W-:Y:S05]  /*5980*/  BRA `(.L_x_32222) ;  /* 0x0000000800b07947 */ /* 0x000fea0003800000 */
.L_x_32227:
[----:B------:R-:W0:Y:S02]  /*5990*/  I2F.F64.S16 R2, R3 ;  /* 0x0000000300027312 */ /* 0x000e240000101c00 */
[----:B0-----:R0:W-:Y:S01]  /*59a0*/  STG.E.64 desc[UR36][R16.64], R2 ;  /* 0x0000000210007986 */ /* 0x0011e2000c101b24 */
[----:B------:R-:W-:Y:S05]  /*59b0*/  BRA `(.L_x_32222) ;  /* 0x0000000800a47947 */ /* 0x000fea0003800000 */
.L_x_32217:
        /* <DEDUP_REMOVED lines=10> */
.L_x_32231:
[----:B------:R-:W0:Y:S01]  /*5a60*/  I2F.F64.S16 R4, R3 ;  /* 0x0000000300047312 */ /* 0x000e220000101c00 */
[----:B------:R-:W-:-:S05]  /*5a70*/  CS2R R6, SRZ ;  /* 0x0000000000067805 */ /* 0x000fca000001ff00 */
[----:B0-----:R0:W-:Y:S01]  /*5a80*/  STG.E.128 desc[UR36][R16.64], R4 ;  /* 0x0000000410007986 */ /* 0x0011e2000c101d24 */
[----:B------:R-:W-:Y:S05]  /*5a90*/  BRA `(.L_x_32222) ;  /* 0x00000008006c7947 */ /* 0x000fea0003800000 */
.L_x_32230:
        /* <DEDUP_REMOVED lines=21> */
.L_x_32235:
[----:B------:R-:W-:Y:S05]  /*5bf0*/  BSYNC B0 ;  /* 0x0000000000007941 */ /* 0x000fea0003800000 */
.L_x_32234:
[----:B------:R-:W-:-:S05]  /*5c00*/  LOP3.LUT R5, R0, R5, RZ, 0xfc, !PT ;  /* 0x0000000500057212 */ /* 0x000fca00078efcff */
[----:B------:R0:W-:Y:S01]  /*5c10*/  STG.E.U8 desc[UR36][R16.64], R5 ;  /* 0x0000000510007986 */ /* 0x0001e2000c101124 */
[----:B------:R-:W-:Y:S05]  /*5c20*/  BRA `(.L_x_32222) ;  /* 0x0000000800087947 */ /* 0x000fea0003800000 */
.L_x_32233:
        /* <DEDUP_REMOVED lines=13> */
.L_x_32237:
[----:B------:R-:W-:Y:S01]  /*5d00*/  IMAD.MOV.U32 R0, RZ, RZ, 0x7f ;  /* 0x0000007fff007424 */ /* 0x000fe200078e00ff */
[----:B------:R-:W-:-:S04]  /*5d10*/  ISETP.GT.U32.AND P0, PT, R2, 0x7f800000, PT ;  /* 0x7f8000000200780c */ /* 0x000fc80003f04070 */
[----:B------:R-:W-:-:S09]  /*5d20*/  SEL R0, R0, 0x7c, P0 ;  /* 0x0000007c00007807 */ /* 0x000fd20000000000 */
.L_x_32238:
[----:B------:R-:W-:Y:S05]  /*5d30*/  BSYNC B0 ;  /* 0x0000000000007941 */ /* 0x000fea0003800000 */
.L_x_32236:
[----:B------:R-:W-:-:S04]  /*5d40*/  LOP3.LUT R2, R3, 0x80000000, RZ, 0xc0, !PT ;  /* 0x8000000003027812 */ /* 0x000fc800078ec0ff */
[----:B------:R-:W-:-:S04]  /*5d50*/  SHF.R.U32.HI R3, RZ, 0x18, R2 ;  /* 0x00000018ff037819 */ /* 0x000fc80000011602 */
[----:B------:R-:W-:-:S05]  /*5d60*/  LOP3.LUT R3, R0, R3, RZ, 0xfc, !PT ;  /* 0x0000000300037212 */ /* 0x000fca00078efcff */
[----:B------:R0:W-:Y:S01]  /*5d70*/  STG.E.U8 desc[UR36][R16.64], R3 ;  /* 0x0000000310007986 */ /* 0x0001e2000c101124 */
[----:B------:R-:W-:Y:S05]  /*5d80*/  BRA `(.L_x_32222) ;  /* 0x0000000400b07947 */ /* 0x000fea0003800000 */
.L_x_32232:
[----:B------:R-:W0:Y:S02]  /*5d90*/  I2F.S16 R0, R3 ;  /* 0x0000000300007306 */ /* 0x000e240000101400 */
[----:B0-----:R-:W-:-:S05]  /*5da0*/  F2FP.BF16.F32.PACK_AB R0, RZ, R0 ;  /* 0x00000000ff00723e */ /* 0x001fca00000010ff */
[----:B------:R0:W-:Y:S01]  /*5db0*/  STG.E.U16 desc[UR36][R16.64], R0 ;  /* 0x0000000010007986 */ /* 0x0001e2000c101524 */
[----:B------:R-:W-:Y:S05]  /*5dc0*/  BRA `(.L_x_32222) ;  /* 0x0000000400a07947 */ /* 0x000fea0003800000 */
.L_x_32229:
        /* <DEDUP_REMOVED lines=10> */
.L_x_32241:
        /* <DEDUP_REMOVED lines=17> */
.L_x_32244:
[----:B------:R-:W-:-:S04]  /*5f80*/  LOP3.LUT R2, R3, 0x80000000, RZ, 0xc0, !PT ;  /* 0x8000000003027812 */ /* 0x000fc800078ec0ff */
[----:B------:R-:W-:-:S04]  /*5f90*/  SHF.R.U32.HI R3, RZ, 0x18, R2 ;  /* 0x00000018ff037819 */ /* 0x000fc80000011602 */
[----:B------:R-:W-:-:S04]  /*5fa0*/  LOP3.LUT R0, R0, R3, RZ, 0xfc, !PT ;  /* 0x0000000300007212 */ /* 0x000fc800078efcff */
[----:B------:R-:W-:-:S07]  /*5fb0*/  PRMT R8, R0, 0x7610, R8 ;  /* 0x0000761000087816 */ /* 0x000fce0000000008 */
.L_x_32243:
[----:B------:R-:W-:Y:S05]  /*5fc0*/  BSYNC B0 ;  /* 0x0000000000007941 */ /* 0x000fea0003800000 */
.L_x_32242:
[----:B------:R3:W-:Y:S01]  /*5fd0*/  STG.E.U8 desc[UR36][R16.64], R8 ;  /* 0x0000000810007986 */ /* 0x0007e2000c101124 */
[----:B------:R-:W-:Y:S05]  /*5fe0*/  BRA `(.L_x_32222) ;  /* 0x0000000400187947 */ /* 0x000fea0003800000 */
.L_x_32240:
        /* <DEDUP_REMOVED lines=17> */
.L_x_32247:
[----:B------:R-:W-:-:S04]  /*6100*/  LOP3.LUT R2, R3, 0x80000000, RZ, 0xc0, !PT ;  /* 0x8000000003027812 */ /* 0x000fc800078ec0ff */
[----:B------:R-:W-:-:S04]  /*6110*/  SHF.R.U32.HI R3, RZ, 0x18, R2 ;  /* 0x00000018ff037819 */ /* 0x000fc80000011602 */
[----:B------:R-:W-:-:S04]  /*6120*/  LOP3.LUT R0, R0, R3, RZ, 0xfc, !PT ;  /* 0x0000000300007212 */ /* 0x000fc800078efcff */
[----:B------:R-:W-:-:S07]  /*6130*/  PRMT R8, R0, 0x7610, R8 ;  /* 0x0000761000087816 */ /* 0x000fce0000000008 */
.L_x_32246:
[----:B------:R-:W-:Y:S05]  /*6140*/  BSYNC B0 ;  /* 0x0000000000007941 */ /* 0x000fea0003800000 */
.L_x_32245:
[----:B------:R0:W-:Y:S01]  /*6150*/  STG.E.U8 desc[UR36][R16.64], R8 ;  /* 0x0000000810007986 */ /* 0x0001e2000c101124 */
[----:B------:R-:W-:Y:S05]  /*6160*/  BRA `(.L_x_32222) ;  /* 0x0000000000b87947 */ /* 0x000fea0003800000 */
.L_x_32239:
        /* <DEDUP_REMOVED lines=23> */
.L_x_32221:
        /* <DEDUP_REMOVED lines=16> */
.L_x_32250:
[----:B------:R-:W-:Y:S05]  /*63e0*/  BRA `(.L_x_32222) ;  /* 0x0000000000187947 */ /* 0x000fea0003800000 */
.L_x_32249:
[----:B------:R-:W-:Y:S01]  /*63f0*/  LOP3.LUT R2, R3, 0xffff, RZ, 0xc0, !PT ;  /* 0x0000ffff03027812 */ /* 0x000fe200078ec0ff */
[----:B------:R-:W-:-:S05]  /*6400*/  IMAD.MOV.U32 R3, RZ, RZ, RZ ;  /* 0x000000ffff037224 */ /* 0x000fca00078e00ff */
[----:B------:R2:W-:Y:S01]  /*6410*/  STG.E.64 desc[UR36][R16.64], R2 ;  /* 0x0000000210007986 */ /* 0x0005e2000c101b24 */
[----:B------:R-:W-:Y:S05]  /*6420*/  BRA `(.L_x_32222) ;  /* 0x0000000000087947 */ /* 0x000fea0003800000 */
.L_x_32248:
[----:B------:R-:W-:-:S05]  /*6430*/  LOP3.LUT R3, R3, 0xffff, RZ, 0xc0, !PT ;  /* 0x0000ffff03037812 */ /* 0x000fca00078ec0ff */
[----:B------:R0:W-:Y:S02]  /*6440*/  STG.E desc[UR36][R16.64], R3 ;  /* 0x0000000310007986 */ /* 0x0001e4000c101924 */
.L_x_32222:
[----:B------:R-:W-:-:S07]  /*6450*/  VIADD R19, R19, 0x80 ;  /* 0x0000008013137836 */ /* 0x000fce0000000000 */
.L_x_32182:
[----:B------:R-:W-:Y:S05]  /*6460*/  BSYNC B6 ;  /* 0x0000000000067941 */ /* 0x000fea0003800000 */
.L_x_32181:
        /* <DEDUP_REMOVED lines=307> */
.L_x_32253:
        /* <DEDUP_REMOVED lines=22> */
.L_x_32257:
[----:B------:R-:W2:Y:S02]  /*7900*/  LDG.E.U8 R2, desc[UR36][R2.64] ;  /* 0x0000002402027981 */ /* 0x000ea4000c1e1100 */
[----:B--2---:R-:W-:-:S04]  /*7910*/  I2FP.F32.U32 R0, R2 ;  /* 0x0000000200007245 */ /* 0x004fc80000201000 */
[----:B------:R-:W-:Y:S01]  /*7920*/  F2FP.F16.F32.PACK_AB R0, RZ, R0 ;  /* 0x00000000ff00723e */ /* 0x000fe200000000ff */
[----:B------:R-:W-:Y:S06]  /*7930*/  BRA `(.L_x_32259) ;  /* 0x0000000c00887947 */ /* 0x000fec0003800000 */
.L_x_32256:
        /* <DEDUP_REMOVED lines=10> */
.L_x_32261:
[----:B------:R-:W2:Y:S02]  /*79e0*/  LDG.E R2, desc[UR36][R2.64] ;  /* 0x0000002402027981 */ /* 0x000ea4000c1e1900 */
[----:B--2---:R-:W-:-:S04]  /*79f0*/  I2FP.F32.S32 R0, R2 ;  /* 0x0000000200007245 */ /* 0x004fc80000201400 */
[----:B------:R-:W-:Y:S01]  /*7a00*/  F2FP.F16.F32.PACK_AB R0, RZ, R0 ;  /* 0x00000000ff00723e */ /* 0x000fe200000000ff */
[----:B------:R-:W-:Y:S06]  /*7a10*/  BRA `(.L_x_32259) ;  /* 0x0000000c00507947 */ /* 0x000fec0003800000 */
.L_x_32260:
[----:B------:R-:W2:Y:S02]  /*7a20*/  LDG.E.U16 R2, desc[UR36][R2.64] ;  /* 0x0000002402027981 */ /* 0x000ea4000c1e1500 */
[----:B--2---:R-:W0:Y:S02]  /*7a30*/  I2F.S16 R0, R2 ;  /* 0x0000000200007306 */ /* 0x004e240000101400 */
[----:B0-----:R-:W-:Y:S01]  /*7a40*/  F2FP.F16.F32.PACK_AB R0, RZ, R0 ;  /* 0x00000000ff00723e */ /* 0x001fe200000000ff */
[----:B------:R-:W-:Y:S06]  /*7a50*/  BRA `(.L_x_32259) ;  /* 0x0000000c00407947 */ /* 0x000fec0003800000 */
.L_x_32255:
        /* <DEDUP_REMOVED lines=9> */
.L_x_32263:
[----:B------:R1:W5:Y:S01]  /*7af0*/  LDG.E.U16 R0, desc[UR36][R2.64] ;  /* 0x0000002402007981 */ /* 0x000362000c1e1500 */
[----:B------:R-:W-:Y:S05]  /*7b00*/  BRA `(.L_x_32259) ;  /* 0x0000000c00147947 */ /* 0x000fea0003800000 */
.L_x_32262:
        /* <DEDUP_REMOVED lines=9> */
.L_x_32265:
[----:B------:R0:W5:Y:S01]  /*7ba0*/  LDG.E.U16 R0, desc[UR36][R2.64] ;  /* 0x0000002402007981 */ /* 0x000162000c1e1500 */
[----:B------:R-:W-:Y:S05]  /*7bb0*/  BRA `(.L_x_32259) ;  /* 0x0000000800e87947 */ /* 0x000fea0003800000 */
.L_x_32264:
        /* <DEDUP_REMOVED lines=8> */
.L_x_32254:
        /* <DEDUP_REMOVED lines=13> */
.L_x_32268:
        /* <DEDUP_REMOVED lines=8> */
.L_x_32267:
        /* <DEDUP_REMOVED lines=28> */
.L_x_32270:
        /* <DEDUP_REMOVED lines=15> */
.L_x_32269:
[----:B------:R-:W2:Y:S02]  /*8040*/  LDG.E.U16 R0, desc[UR36][R2.64] ;  /* 0x0000002402007981 */ /* 0x000ea4000c1e1500 */
[----:B--2---:R-:W-:-:S05]  /*8050*/  IMAD.U32 R0, R0, 0x10000, RZ ;  /* 0x0001000000007824 */ /* 0x004fca00078e00ff */
[----:B------:R-:W-:Y:S01]  /*8060*/  F2FP.F16.F32.PACK_AB R0, RZ, R0 ;  /* 0x00000000ff00723e */ /* 0x000fe200000000ff */
[----:B------:R-:W-:Y:S06]  /*8070*/  BRA `(.L_x_32259) ;  /* 0x0000000400b87947 */ /* 0x000fec0003800000 */
.L_x_32266:
        /* <DEDUP_REMOVED lines=12> */
.L_x_32273:
        /* <DEDUP_REMOVED lines=21> */
.L_x_32277:
[----:B------:R-:W-:Y:S05]  /*8290*/  BSYNC B1 ;  /* 0x0000000000017941 */ /* 0x000fea0003800000 */
.L_x_32276:
[----:B------:R-:W-:Y:S01]  /*82a0*/  LEA R3, R0, 0x3b800000, 0x17 ;  /* 0x3b80000000037811 */ /* 0x000fe200078eb8ff */
[----:B------:R-:W-:-:S05]  /*82b0*/  IMAD.SHL.U32 R0, R2, 0x100000, RZ ;  /* 0x0010000002007824 */ /* 0x000fca00078e00ff */
[----:B------:R-:W-:-:S07]  /*82c0*/  LOP3.LUT R0, R3, R0, R4, 0xfe, !PT ;  /* 0x0000000003007212 */ /* 0x000fce00078efe04 */
.L_x_32275:
[----:B------:R-:W-:Y:S05]  /*82d0*/  BSYNC B0 ;  /* 0x0000000000007941 */ /* 0x000fea0003800000 */
.L_x_32274:
[----:B------:R-:W-:Y:S01]  /*82e0*/  F2FP.F16.F32.PACK_AB R0, RZ, R0 ;  /* 0x00000000ff00723e */ /* 0x000fe200000000ff */
[----:B------:R-:W-:Y:S06]  /*82f0*/  BRA `(.L_x_32259) ;  /* 0x0000000400187947 */ /* 0x000fec0003800000 */
.L_x_32272:
        /* <DEDUP_REMOVED lines=21> */
.L_x_32281:
[----:B------:R-:W-:Y:S05]  /*8450*/  BSYNC B1 ;  /* 0x0000000000017941 */ /* 0x000fea0003800000 */
.L_x_32280:
[----:B------:R-:W-:Y:S01]  /*8460*/  LEA R3, R0, 0x37800000, 0x17 ;  /* 0x3780000000037811 */ /* 0x000fe200078eb8ff */
[----:B------:R-:W-:-:S05]  /*8470*/  IMAD.SHL.U32 R0, R2, 0x200000, RZ ;  /* 0x0020000002007824 */ /* 0x000fca00078e00ff */
[----:B------:R-:W-:-:S07]  /*8480*/  LOP3.LUT R0, R3, R0, R4, 0xfe, !PT ;  /* 0x0000000003007212 */ /* 0x000fce00078efe04 */
.L_x_32279:
[----:B------:R-:W-:Y:S05]  /*8490*/  BSYNC B0 ;  /* 0x0000000000007941 */ /* 0x000fea0003800000 */
.L_x_32278:
[----:B------:R-:W-:Y:S01]  /*84a0*/  F2FP.F16.F32.PACK_AB R0, RZ, R0 ;  /* 0x00000000ff00723e */ /* 0x000fe200000000ff */
[----:B------:R-:W-:Y:S06]  /*84b0*/  BRA `(.L_x_32259) ;  /* 0x0000000000a87947 */ /* 0x000fec0003800000 */
.L_x_32271:
        /* <DEDUP_REMOVED lines=14> */
.L_x_32285:
[----:B------:R-:W-:Y:S05]  /*85a0*/  BSYNC B0 ;  /* 0x0000000000007941 */ /* 0x000fea0003800000 */
.L_x_32284:
[----:B------:R-:W-:Y:S01]  /*85b0*/  F2FP.F16.F32.PACK_AB R0, RZ, R0 ;  /* 0x00000000ff00723e */ /* 0x000fe200000000ff */
[----:B------:R-:W-:Y:S06]  /*85c0*/  BRA `(.L_x_32259) ;  /* 0x0000000000647947 */ /* 0x000fec0003800000 */
.L_x_32258:
        /* <DEDUP_REMOVED lines=16> */
.L_x_32286:
[----:B------:R-:W-:Y:S01]  /*86d0*/  PRMT R0, RZ, 0x7610, R0 ;  /* 0x00007610ff007816 */ /* 0x000fe20000000000 */
[----:B------:R-:W-:Y:S06]  /*86e0*/  BRA `(.L_x_32259) ;  /* 0x00000000001c7947 */ /* 0x000fec0003800000 */
.L_x_32283:
[----:B------:R-:W2:Y:S02]  /*86f0*/  LDG.E.64 R2, desc[UR36][R2.64] ;  /* 0x0000002402027981 */ /* 0x000ea4000c1e1b00 */
[----:B--2---:R-:W0:Y:S02]  /*8700*/  I2F.U64 R0, R2 ;  /* 0x0000000200007312 */ /* 0x004e240000301000 */
[----:B0-----:R-:W-:Y:S01]  /*8710*/  F2FP.F16.F32.PACK_AB R0, RZ, R0 ;  /* 0x00000000ff00723e */ /* 0x001fe200000000ff */
[----:B------:R-:W-:Y:S06]  /*8720*/  BRA `(.L_x_32259) ;  /* 0x00000000000c7947 */ /* 0x000fec0003800000 */
.L_x_32282:
[----:B------:R-:W2:Y:S02]  /*8730*/  LDG.E R2, desc[UR36][R2.64] ;  /* 0x0000002402027981 */ /* 0x000ea4000c1e1900 */
[----:B--2---:R-:W-:-:S04]  /*8740*/  I2FP.F32.U32 R0, R2 ;  /* 0x0000000200007245 */ /* 0x004fc80000201000 */
[----:B------:R-:W-:-:S07]  /*8750*/  F2FP.F16.F32.PACK_AB R0, RZ, R0 ;  /* 0x00000000ff00723e */ /* 0x000fce00000000ff */
.L_x_32259:
        /* <DEDUP_REMOVED lines=22> */
.L_x_32290:
[----:B------:R3:W-:Y:S01]  /*88c0*/  STG.E.U8 desc[UR36][R16.64], R3 ;  /* 0x0000000310007986 */ /* 0x0007e2000c101124 */
[----:B------:R-:W-:Y:S05]  /*88d0*/  BRA `(.L_x_32292) ;  /* 0x0000000c005c7947 */ /* 0x000fea0003800000 */
.L_x_32289:
        /* <DEDUP_REMOVED lines=10> */
.L_x_32294:
[----:B------:R-:W-:-:S05]  /*8980*/  LOP3.LUT R3, R3, 0xffff, RZ, 0xc0, !PT ;  /* 0x0000ffff03037812 */ /* 0x000fca00078ec0ff */
[----:B------:R2:W-:Y:S01]  /*8990*/  STG.E desc[UR36][R16.64], R3 ;  /* 0x0000000310007986 */ /* 0x0005e2000c101924 */
[----:B------:R-:W-:Y:S05]  /*89a0*/  BRA `(.L_x_32292) ;  /* 0x0000000c00287947 */ /* 0x000fea0003800000 */
.L_x_32293:
[----:B------:R0:W-:Y:S01]  /*89b0*/  STG.E.U16 desc[UR36][R16.64], R3 ;  /* 0x0000000310007986 */ /* 0x0001e2000c101524 */
[----:B------:R-:W-:Y:S05]  /*89c0*/  BRA `(.L_x_32292) ;  /* 0x0000000c00207947 */ /* 0x000fea0003800000 */
.L_x_32288:
        /* <DEDUP_REMOVED lines=9> */
.L_x_32296:
[----:B------:R-:W0:Y:S02]  /*8a60*/  I2F.S16 R0, R3 ;  /* 0x0000000300007306 */ /* 0x000e240000101400 */
[----:B0-----:R-:W-:-:S05]  /*8a70*/  F2FP.F16.F32.PACK_AB R0, RZ, R0 ;  /* 0x00000000ff00723e */ /* 0x001fca00000000ff */
[----:B------:R0:W-:Y:S01]  /*8a80*/  STG.E.U16 desc[UR36][R16.64], R0 ;  /* 0x0000000010007986 */ /* 0x0001e2000c101524 */
[----:B------:R-:W-:Y:S05]  /*8a90*/  BRA `(.L_x_32292) ;  /* 0x0000000800ec7947 */ /* 0x000fea0003800000 */
.L_x_32295:
        /* <DEDUP_REMOVED lines=10> */
.L_x_32298:
[----:B------:R-:W0:Y:S02]  /*8b40*/  I2F.S16 R3, R3 ;  /* 0x0000000300037306 */ /* 0x000e240000101400 */
[----:B0-----:R-:W-:-:S04]  /*8b50*/  F2FP.F16.F32.PACK_AB R3, RZ, R3 ;  /* 0x00000003ff03723e */ /* 0x001fc800000000ff */
[----:B------:R-:W-:-:S05]  /*8b60*/  PRMT R3, R3, 0x5410, RZ ;  /* 0x0000541003037816 */ /* 0x000fca00000000ff */
[----:B------:R0:W-:Y:S01]  /*8b70*/  STG.E desc[UR36][R16.64], R3 ;  /* 0x0000000310007986 */ /* 0x0001e2000c101924 */
[----:B------:R-:W-:Y:S05]  /*8b80*/  BRA `(.L_x_32292) ;  /* 0x0000000800b07947 */ /* 0x000fea0003800000 */
.L_x_32297:
[----:B------:R-:W0:Y:S02]  /*8b90*/  I2F.F64.S16 R2, R3 ;  /* 0x0000000300027312 */ /* 0x000e240000101c00 */
[----:B0-----:R0:W-:Y:S01]  /*8ba0*/  STG.E.64 desc[UR36][R16.64], R2 ;  /* 0x0000000210007986 */ /* 0x0011e2000c101b24 */
[----:B------:R-:W-:Y:S05]  /*8bb0*/  BRA `(.L_x_32292) ;  /* 0x0000000800a47947 */ /* 0x000fea0003800000 */
.L_x_32287:
        /* <DEDUP_REMOVED lines=10> */
.L_x_32301:
[----:B------:R-:W0:Y:S01]  /*8c60*/  I2F.F64.S16 R4, R3 ;  /* 0x0000000300047312 */ /* 0x000e220000101c00 */
[----:B------:R-:W-:-:S05]  /*8c70*/  CS2R R6, SRZ ;  /* 0x0000000000067805 */ /* 0x000fca000001ff00 */
[----:B0-----:R0:W-:Y:S01]  /*8c80*/  STG.E.128 desc[UR36][R16.64], R4 ;  /* 0x0000000410007986 */ /* 0x0011e2000c101d24 */
[----:B------:R-:W-:Y:S05]  /*8c90*/  BRA `(.L_x_32292) ;  /* 0x00000008006c7947 */ /* 0x000fea0003800000 */
.L_x_32300:
        /* <DEDUP_REMOVED lines=21> */
.L_x_32305:
[----:B------:R-:W-:Y:S05]  /*8df0*/  BSYNC B0 ;  /* 0x0000000000007941 */ /* 0x000fea0003800000 */
.L_x_32304:
[----:B------:R-:W-:-:S05]  /*8e00*/  LOP3.LUT R5, R0, R5, RZ, 0xfc, !PT ;  /* 0x0000000500057212 */ /* 0x000fca00078efcff */
[----:B------:R0:W-:Y:S01]  /*8e10*/  STG.E.U8 desc[UR36][R16.64], R5 ;  /* 0x0000000510007986 */ /* 0x0001e2000c101124 */
[----:B------:R-:W-:Y:S05]  /*8e20*/  BRA `(.L_x_32292) ;  /* 0x0000000800087947 */ /* 0x000fea0003800000 */
.L_x_32303:
        /* <DEDUP_REMOVED lines=13> */
.L_x_32307:
[----:B------:R-:W-:Y:S01]  /*8f00*/  IMAD.MOV.U32 R0, RZ, RZ, 0x7f ;  /* 0x0000007fff007424 */ /* 0x000fe200078e00ff */
[----:B------:R-:W-:-:S04]  /*8f10*/  ISETP.GT.U32.AND P0, PT, R2, 0x7f800000, PT ;  /* 0x7f8000000200780c */ /* 0x000fc80003f04070 */
[----:B------:R-:W-:-:S09]  /*8f20*/  SEL R0, R0, 0x7c, P0 ;  /* 0x0000007c00007807 */ /* 0x000fd20000000000 */
.L_x_32308:
[----:B------:R-:W-:Y:S05]  /*8f30*/  BSYNC B0 ;  /* 0x0000000000007941 */ /* 0x000fea0003800000 */
.L_x_32306:
[----:B------:R-:W-:-:S04]  /*8f40*/  LOP3.LUT R2, R3, 0x80000000, RZ, 0xc0, !PT ;  /* 0x8000000003027812 */ /* 0x000fc800078ec0ff */
[----:B------:R-:W-:-:S04]  /*8f50*/  SHF.R.U32.HI R3, RZ, 0x18, R2 ;  /* 0x00000018ff037819 */ /* 0x000fc80000011602 */
[----:B------:R-:W-:-:S05]  /*8f60*/  LOP3.LUT R3, R0, R3, RZ, 0xfc, !PT ;  /* 0x0000000300037212 */ /* 0x000fca00078efcff */
[----:B------:R0:W-:Y:S01]  /*8f70*/  STG.E.U8 desc[UR36][R16.64], R3 ;  /* 0x0000000310007986 */ /* 0x0001e2000c101124 */
[----:B------:R-:W-:Y:S05]  /*8f80*/  BRA `(.L_x_32292) ;  /* 0x0000000400b07947 */ /* 0x000fea0003800000 */
.L_x_32302:
[----:B------:R-:W0:Y:S02]  /*8f90*/  I2F.S16 R0, R3 ;  /* 0x0000000300007306 */ /* 0x000e240000101400 */
[----:B0-----:R-:W-:-:S05]  /*8fa0*/  F2FP.BF16.F32.PACK_AB R0, RZ, R0 ;  /* 0x00000000ff00723e */ /* 0x001fca00000010ff */
[----:B------:R0:W-:Y:S01]  /*8fb0*/  STG.E.U16 desc[UR36][R16.64], R0 ;  /* 0x0000000010007986 */ /* 0x0001e2000c101524 */
[----:B------:R-:W-:Y:S05]  /*8fc0*/  BRA `(.L_x_32292) ;  /* 0x0000000400a07947 */ /* 0x000fea0003800000 */
.L_x_32299:
        /* <DEDUP_REMOVED lines=10> */
.L_x_32311:
        /* <DEDUP_REMOVED lines=17> */
.L_x_32314:
[----:B------:R-:W-:-:S04]  /*9180*/  LOP3.LUT R2, R3, 0x80000000, RZ, 0xc0, !PT ;  /* 0x8000000003027812 */ /* 0x000fc800078ec0ff */
[----:B------:R-:W-:-:S04]  /*9190*/  SHF.R.U32.HI R3, RZ, 0x18, R2 ;  /* 0x00000018ff037819 */ /* 0x000fc80000011602 */
[----:B------:R-:W-:-:S04]  /*91a0*/  LOP3.LUT R0, R0, R3, RZ, 0xfc, !PT ;  /* 0x0000000300007212 */ /* 0x000fc800078efcff */
[----:B------:R-:W-:-:S07]  /*91b0*/  PRMT R8, R0, 0x7610, R8 ;  /* 0x0000761000087816 */ /* 0x000fce0000000008 */
.L_x_32313:
[----:B------:R-:W-:Y:S05]  /*91c0*/  BSYNC B0 ;  /* 0x0000000000007941 */ /* 0x000fea0003800000 */
.L_x_32312:
[----:B------:R0:W-:Y:S01]  /*91d0*/  STG.E.U8 desc[UR36][R16.64], R8 ;  /* 0x0000000810007986 */ /* 0x0001e2000c101124 */
[----:B------:R-:W-:Y:S05]  /*91e0*/  BRA `(.L_x_32292) ;  /* 0x0000000400187947 */ /* 0x000fea0003800000 */
.L_x_32310:
        /* <DEDUP_REMOVED lines=17> */
.L_x_32317:
[----:B------:R-:W-:-:S04]  /*9300*/  LOP3.LUT R2, R3, 0x80000000, RZ, 0xc0, !PT ;  /* 0x8000000003027812 */ /* 0x000fc800078ec0ff */
[----:B------:R-:W-:-:S04]  /*9310*/  SHF.R.U32.HI R3, RZ, 0x18, R2 ;  /* 0x00000018ff037819 */ /* 0x000fc80000011602 */
[----:B------:R-:W-:-:S04]  /*9320*/  LOP3.LUT R0, R0, R3, RZ, 0xfc, !PT ;  /* 0x0000000300007212 */ /* 0x000fc800078efcff */
[----:B------:R-:W-:-:S07]  /*9330*/  PRMT R8, R0, 0x7610, R8 ;  /* 0x0000761000087816 */ /* 0x000fce0000000008 */
.L_x_32316:
[----:B------:R-:W-:Y:S05]  /*9340*/  BSYNC B0 ;  /* 0x0000000000007941 */ /* 0x000fea0003800000 */
.L_x_32315:
[----:B------:R0:W-:Y:S01]  /*9350*/  STG.E.U8 desc[UR36][R16.64], R8 ;  /* 0x0000000810007986 */ /* 0x0001e2000c101124 */
[----:B------:R-:W-:Y:S05]  /*9360*/  BRA `(.L_x_32292) ;  /* 0x0000000000b87947 */ /* 0x000fea0003800000 */
.L_x_32309:
        /* <DEDUP_REMOVED lines=23> */
.L_x_32291:
        /* <DEDUP_REMOVED lines=16> */
.L_x_32320:
[----:B------:R-:W-:Y:S05]  /*95e0*/  BRA `(.L_x_32292) ;  /* 0x0000000000187947 */ /* 0x000fea0003800000 */
.L_x_32319:
[----:B------:R-:W-:Y:S01]  /*95f0*/  LOP3.LUT R2, R3, 0xffff, RZ, 0xc0, !PT ;  /* 0x0000ffff03027812 */ /* 0x000fe200078ec0ff */
[----:B------:R-:W-:-:S05]  /*9600*/  IMAD.MOV.U32 R3, RZ, RZ, RZ ;  /* 0x000000ffff037224 */ /* 0x000fca00078e00ff */
[----:B------:R0:W-:Y:S01]  /*9610*/  STG.E.64 desc[UR36][R16.64], R2 ;  /* 0x0000000210007986 */ /* 0x0001e2000c101b24 */
[----:B------:R-:W-:Y:S05]  /*9620*/  BRA `(.L_x_32292) ;  /* 0x0000000000087947 */ /* 0x000fea0003800000 */
.L_x_32318:
[----:B------:R-:W-:-:S05]  /*9630*/  LOP3.LUT R3, R3, 0xffff, RZ, 0xc0, !PT ;  /* 0x0000ffff03037812 */ /* 0x000fca00078ec0ff */
[----:B------:R0:W-:Y:S02]  /*9640*/  STG.E desc[UR36][R16.64], R3 ;  /* 0x0000000310007986 */ /* 0x0001e4000c101924 */
.L_x_32292:
[----:B------:R-:W-:-:S07]  /*9650*/  VIADD R19, R19, 0x80 ;  /* 0x0000008013137836 */ /* 0x000fce0000000000 */
.L_x_32252:
[----:B------:R-:W-:Y:S05]  /*9660*/  BSYNC B6 ;  /* 0x0000000000067941 */ /* 0x000fea0003800000 */
.L_x_32251:
        /* <DEDUP_REMOVED lines=306> */
.L_x_32321:
        /* <DEDUP_REMOVED lines=22> */
.L_x_32325:
[----:B------:R-:W2:Y:S02]  /*aaf0*/  LDG.E.U8 R2, desc[UR36][R2.64] ;  /* 0x0000002402027981 */ /* 0x000ea4000c1e1100 */
[----:B--2---:R-:W-:-:S04]  /*ab00*/  I2FP.F32.U32 R0, R2 ;  /* 0x0000000200007245 */ /* 0x004fc80000201000 */
[----:B------:R-:W-:Y:S01]  /*ab10*/  F2FP.F16.F32.PACK_AB R0, RZ, R0 ;  /* 0x00000000ff00723e */ /* 0x000fe200000000ff */
[----:B------:R-:W-:Y:S06]  /*ab20*/  BRA `(.L_x_32327) ;  /* 0x0000000c00887947 */ /* 0x000fec0003800000 */
.L_x_32324:
        /* <DEDUP_REMOVED lines=10> */
.L_x_32329:
[----:B------:R-:W2:Y:S02]  /*abd0*/  LDG.E R2, desc[UR36][R2.64] ;  /* 0x0000002402027981 */ /* 0x000ea4000c1e1900 */
[----:B--2---:R-:W-:-:S04]  /*abe0*/  I2FP.F32.S32 R0, R2 ;  /* 0x0000000200007245 */ /* 0x004fc80000201400 */
[----:B------:R-:W-:Y:S01]  /*abf0*/  F2FP.F16.F32.PACK_AB R0, RZ, R0 ;  /* 0x00000000ff00723e */ /* 0x000fe200000000ff */
[----:B------:R-:W-:Y:S06]  /*ac00*/  BRA `(.L_x_32327) ;  /* 0x0000000c00507947 */ /* 0x000fec0003800000 */
.L_x_32328:
[----:B------:R-:W2:Y:S02]  /*ac10*/  LDG.E.U16 R2, desc[UR36][R2.64] ;  /* 0x0000002402027981 */ /* 0x000ea4000c1e1500 */
[----:B--2---:R-:W0:Y:S02]  /*ac20*/  I2F.S16 R0, R2 ;  /* 0x0000000200007306 */ /* 0x004e240000101400 */
[----:B0-----:R-:W-:Y:S01]  /*ac30*/  F2FP.F16.F32.PACK_AB R0, RZ, R0 ;  /* 0x00000000ff00723e */ /* 0x001fe200000000ff */
[----:B------:R-:W-:Y:S06]  /*ac40*/  BRA `(.L_x_32327) ;  /* 0x0000000c00407947 */ /* 0x000fec0003800000 */
.L_x_32323:
        /* <DEDUP_REMOVED lines=9> */
.L_x_32331:
[----:B------:R1:W5:Y:S01]  /*ace0*/  LDG.E.U16 R0, desc[UR36][R2.64] ;  /* 0x0000002402007981 */ /* 0x000362000c1e1500 */
[----:B------:R-:W-:Y:S05]  /*acf0*/  BRA `(.L_x_32327) ;  /* 0x0000000c00147947 */ /* 0x000fea0003800000 */
.L_x_32330:
        /* <DEDUP_REMOVED lines=9> */
.L_x_32333:
[----:B------:R0:W5:Y:S01]  /*ad90*/  LDG.E.U16 R0, desc[UR36][R2.64] ;  /* 0x0000002402007981 */ /* 0x000162000c1e1500 */
[----:B------:R-:W-:Y:S05]  /*ada0*/  BRA `(.L_x_32327) ;  /* 0x0000000800e87947 */ /* 0x000fea0003800000 */
.L_x_32332:
        /* <DEDUP_REMOVED lines=8> */
.L_x_32322:
        /* <DEDUP_REMOVED lines=13> */
.L_x_32336:
        /* <DEDUP_REMOVED lines=8> */
.L_x_32335:
        /* <DEDUP_REMOVED lines=28> */
.L_x_32338:
        /* <DEDUP_REMOVED lines=15> */
.L_x_32337:
[----:B------:R-:W2:Y:S02]  /*b230*/  LDG.E.U16 R0, desc[UR36][R2.64] ;  /* 0x0000002402007981 */ /* 0x000ea4000c1e1500 */
[----:B--2---:R-:W-:-:S05]  /*b240*/  IMAD.U32 R0, R0, 0x10000, RZ ;  /* 0x0001000000007824 */ /* 0x004fca00078e00ff */
[----:B------:R-:W-:Y:S01]  /*b250*/  F2FP.F16.F32.PACK_AB R0, RZ, R0 ;  /* 0x00000000ff00723e */ /* 0x000fe200000000ff */
[----:B------:R-:W-:Y:S06]  /*b260*/  BRA `(.L_x_32327) ;  /* 0x0000000400b87947 */ /* 0x000fec0003800000 */
.L_x_32334:
        /* <DEDUP_REMOVED lines=12> */
.L_x_32341:
        /* <DEDUP_REMOVED lines=21> */
.L_x_32345:
[----:B------:R-:W-:Y:S05]  /*b480*/  BSYNC B1 ;  /* 0x0000000000017941 */ /* 0x000fea0003800000 */
.L_x_32344:
[----:B------:R-:W-:Y:S01]  /*b490*/  LEA R3, R0, 0x3b800000, 0x17 ;  /* 0x3b80000000037811 */ /* 0x000fe200078eb8ff */
[----:B------:R-:W-:-:S05]  /*b4a0*/  IMAD.SHL.U32 R0, R2, 0x100000, RZ ;  /* 0x0010000002007824 */ /* 0x000fca00078e00ff */
[----:B------:R-:W-:-:S07]  /*b4b0*/  LOP3.LUT R0, R3, R0, R4, 0xfe, !PT ;  /* 0x0000000003007212 */ /* 0x000fce00078efe04 */
.L_x_32343:
[----:B------:R-:W-:Y:S05]  /*b4c0*/  BSYNC B0 ;  /* 0x0000000000007941 */ /* 0x000fea0003800000 */
.L_x_32342:
[----:B------:R-:W-:Y:S01]  /*b4d0*/  F2FP.F16.F32.PACK_AB R0, RZ, R0 ;  /* 0x00000000ff00723e */ /* 0x000fe200000000ff */
[----:B------:R-:W-:Y:S06]  /*b4e0*/  BRA `(.L_x_32327) ;  /* 0x0000000400187947 */ /* 0x000fec0003800000 */
.L_x_32340:
        /* <DEDUP_REMOVED lines=21> */
.L_x_32349:
[----:B------:R-:W-:Y:S05]  /*b640*/  BSYNC B1 ;  /* 0x0000000000017941 */ /* 0x000fea0003800000 */
.L_x_32348:
[----:B------:R-:W-:Y:S01]  /*b650*/  LEA R3, R0, 0x37800000, 0x17 ;  /* 0x3780000000037811 */ /* 0x000fe200078eb8ff */
[----:B------:R-:W-:-:S05]  /*b660*/  IMAD.SHL.U32 R0, R2, 0x200000, RZ ;  /* 0x0020000002007824 */ /* 0x000fca00078e00ff */
[----:B------:R-:W-:-:S07]  /*b670*/  LOP3.LUT R0, R3, R0, R4, 0xfe, !PT ;  /* 0x0000000003007212 */ /* 0x000fce00078efe04 */
.L_x_32347:
[----:B------:R-:W-:Y:S05]  /*b680*/  BSYNC B0 ;  /* 0x0000000000007941 */ /* 0x000fea0003800000 */
.L_x_32346:
[----:B------:R-:W-:Y:S01]  /*b690*/  F2FP.F16.F32.PACK_AB R0, RZ, R0 ;  /* 0x00000000ff00723e */ /* 0x000fe200000000ff */
[----:B------:R-:W-:Y:S06]  /*b6a0*/  BRA `(.L_x_32327) ;  /* 0x0000000000a87947 */ /* 0x000fec0003800000 */
.L_x_32339:
        /* <DEDUP_REMOVED lines=14> */
.L_x_32353:
[----:B------:R-:W-:Y:S05]  /*b790*/  BSYNC B0 ;  /* 0x0000000000007941 */ /* 0x000fea0003800000 */
.L_x_32352:
[----:B------:R-:W-:Y:S01]  /*b7a0*/  F2FP.F16.F32.PACK_AB R0, RZ, R0 ;  /* 0x00000000ff00723e */ /* 0x000fe200000000ff */
[----:B------:R-:W-:Y:S06]  /*b7b0*/  BRA `(.L_x_32327) ;  /* 0x0000000000647947 */ /* 0x000fec0003800000 */
.L_x_32326:
        /* <DEDUP_REMOVED lines=16> */
.L_x_32354:
[----:B------:R-:W-:Y:S01]  /*b8c0*/  PRMT R0, RZ, 0x7610, R0 ;  /* 0x00007610ff007816 */ /* 0x000fe20000000000 */
[----:B------:R-:W-:Y:S06]  /*b8d0*/  BRA `(.L_x_32327) ;  /* 0x00000000001c7947 */ /* 0x000fec0003800000 */
.L_x_32351:
[----:B------:R-:W2:Y:S02]  /*b8e0*/  LDG.E.64 R2, desc[UR36][R2.64] ;  /* 0x0000002402027981 */ /* 0x000ea4000c1e1b00 */
[----:B--2---:R-:W0:Y:S02]  /*b8f0*/  I2F.U64 R0, R2 ;  /* 0x0000000200007312 */ /* 0x004e240000301000 */
[----:B0-----:R-:W-:Y:S01]  /*b900*/  F2FP.F16.F32.PACK_AB R0, RZ, R0 ;  /* 0x00000000ff00723e */ /* 0x001fe200000000ff */
[----:B------:R-:W-:Y:S06]  /*b910*/  BRA `(.L_x_32327) ;  /* 0x00000000000c7947 */ /* 0x000fec0003800000 */
.L_x_32350:
[----:B------:R-:W2:Y:S02]  /*b920*/  LDG.E R2, desc[UR36][R2.64] ;  /* 0x0000002402027981 */ /* 0x000ea4000c1e1900 */
[----:B--2---:R-:W-:-:S04]  /*b930*/  I2FP.F32.U32 R0, R2 ;  /* 0x0000000200007245 */ /* 0x004fc80000201000 */
[----:B------:R-:W-:-:S07]  /*b940*/  F2FP.F16.F32.PACK_AB R0, RZ, R0 ;  /* 0x00000000ff00723e */ /* 0x000fce00000000ff */
.L_x_32327:
        /* <DEDUP_REMOVED lines=22> */
.L_x_32358:
[----:B------:R-:W-:Y:S01]  /*bab0*/  STG.E.U8 desc[UR36][R16.64], R3 ;  /* 0x0000000310007986 */ /* 0x000fe2000c101124 */
[----:B------:R-:W-:Y:S05]  /*bac0*/  EXIT ;  /* 0x000000000000794d */ /* 0x000fea0003800000 */
.L_x_32357:
        /* <DEDUP_REMOVED lines=10> */
.L_x_32361:
[----:B------:R-:W-:-:S05]  /*bb70*/  LOP3.LUT R3, R3, 0xffff, RZ, 0xc0, !PT ;  /* 0x0000ffff03037812 */ /* 0x000fca00078ec0ff */
[----:B------:R-:W-:Y:S01]  /*bb80*/  STG.E desc[UR36][R16.64], R3 ;  /* 0x0000000310007986 */ /* 0x000fe2000c101924 */
[----:B------:R-:W-:Y:S05]  /*bb90*/  EXIT ;  /* 0x000000000000794d */ /* 0x000fea0003800000 */
.L_x_32360:
[----:B------:R-:W-:Y:S01]  /*bba0*/  STG.E.U16 desc[UR36][R16.64], R3 ;  /* 0x0000000310007986 */ /* 0x000fe2000c101524 */
[----:B------:R-:W-:Y:S05]  /*bbb0*/  EXIT ;  /* 0x000000000000794d */ /* 0x000fea0003800000 */
.L_x_32356:
        /* <DEDUP_REMOVED lines=9> */
.L_x_32363:
[----:B------:R-:W0:Y:S02]  /*bc50*/  I2F.S16 R0, R3 ;  /* 0x0000000300007306 */ /* 0x000e240000101400 */
[----:B0-----:R-:W-:-:S05]  /*bc60*/  F2FP.F16.F32.PACK_AB R0, RZ, R0 ;  /* 0x00000000ff00723e */ /* 0x001fca00000000ff */
[----:B------:R-:W-:Y:S01]  /*bc70*/  STG.E.U16 desc[UR36][R16.64], R0 ;  /* 0x0000000010007986 */ /* 0x000fe2000c101524 */
[----:B------:R-:W-:Y:S05]  /*bc80*/  EXIT ;  /* 0x000000000000794d */ /* 0x000fea0003800000 */
.L_x_32362:
        /* <DEDUP_REMOVED lines=10> */
.L_x_32365:
[----:B------:R-:W0:Y:S02]  /*bd30*/  I2F.S16 R3, R3 ;  /* 0x0000000300037306 */ /* 0x000e240000101400 */
[----:B0-----:R-:W-:-:S04]  /*bd40*/  F2FP.F16.F32.PACK_AB R3, RZ, R3 ;  /* 0x00000003ff03723e */ /* 0x001fc800000000ff */
[----:B------:R-:W-:-:S05]  /*bd50*/  PRMT R3, R3, 0x5410, RZ ;  /* 0x0000541003037816 */ /* 0x000fca00000000ff */
[----:B------:R-:W-:Y:S01]  /*bd60*/  STG.E desc[UR36][R16.64], R3 ;  /* 0x0000000310007986 */ /* 0x000fe2000c101924 */
[----:B------:R-:W-:Y:S05]  /*bd70*/  EXIT ;  /* 0x000000000000794d */ /* 0x000fea0003800000 */
.L_x_32364:
[----:B------:R-:W0:Y:S02]  /*bd80*/  I2F.F64.S16 R2, R3 ;  /* 0x0000000300027312 */ /* 0x000e240000101c00 */
[----:B0-----:R-:W-:Y:S01]  /*bd90*/  STG.E.64 desc[UR36][R16.64], R2 ;  /* 0x0000000210007986 */ /* 0x001fe2000c101b24 */
[----:B------:R-:W-:Y:S05]  /*bda0*/  EXIT ;  /* 0x000000000000794d */ /* 0x000fea0003800000 */
.L_x_32355:
        /* <DEDUP_REMOVED lines=10> */
.L_x_32368:
[----:B------:R-:W0:Y:S01]  /*be50*/  I2F.F64.S16 R4, R3 ;  /* 0x0000000300047312 */ /* 0x000e220000101c00 */
[----:B------:R-:W-:-:S05]  /*be60*/  CS2R R6, SRZ ;  /* 0x0000000000067805 */ /* 0x000fca000001ff00 */
[----:B0-----:R-:W-:Y:S01]  /*be70*/  STG.E.128 desc[UR36][R16.64], R4 ;  /* 0x0000000410007986 */ /* 0x001fe2000c101d24 */
[----:B------:R-:W-:Y:S05]  /*be80*/  EXIT ;  /* 0x000000000000794d */ /* 0x000fea0003800000 */
.L_x_32367:
        /* <DEDUP_REMOVED lines=21> */
.L_x_32372:
[----:B------:R-:W-:Y:S05]  /*bfe0*/  BSYNC B0 ;  /* 0x0000000000007941 */ /* 0x000fea0003800000 */
.L_x_32371:
[----:B------:R-:W-:-:S05]  /*bff0*/  LOP3.LUT R5, R0, R5, RZ, 0xfc, !PT ;  /* 0x0000000500057212 */ /* 0x000fca00078efcff */
[----:B------:R-:W-:Y:S01]  /*c000*/  STG.E.U8 desc[UR36][R16.64], R5 ;  /* 0x0000000510007986 */ /* 0x000fe2000c101124 */
[----:B------:R-:W-:Y:S05]  /*c010*/  EXIT ;  /* 0x000000000000794d */ /* 0x000fea0003800000 */
.L_x_32370:
        /* <DEDUP_REMOVED lines=13> */
.L_x_32374:
[----:B------:R-:W-:Y:S01]  /*c0f0*/  IMAD.MOV.U32 R0, RZ, RZ, 0x7f ;  /* 0x0000007fff007424 */ /* 0x000fe200078e00ff */
[----:B------:R-:W-:-:S04]  /*c100*/  ISETP.GT.U32.AND P0, PT, R2, 0x7f800000, PT ;  /* 0x7f8000000200780c */ /* 0x000fc80003f04070 */
[----:B------:R-:W-:-:S09]  /*c110*/  SEL R0, R0, 0x7c, P0 ;  /* 0x0000007c00007807 */ /* 0x000fd20000000000 */
.L_x_32375:
[----:B------:R-:W-:Y:S05]  /*c120*/  BSYNC B0 ;  /* 0x0000000000007941 */ /* 0x000fea0003800000 */
.L_x_32373:
[----:B------:R-:W-:-:S04]  /*c130*/  LOP3.LUT R2, R3, 0x80000000, RZ, 0xc0, !PT ;  /* 0x8000000003027812 */ /* 0x000fc800078ec0ff */
[----:B------:R-:W-:-:S04]  /*c140*/  SHF.R.U32.HI R3, RZ, 0x18, R2 ;  /* 0x00000018ff037819 */ /* 0x000fc80000011602 */
[----:B------:R-:W-:-:S05]  /*c150*/  LOP3.LUT R3, R0, R3, RZ, 0xfc, !PT ;  /* 0x0000000300037212 */ /* 0x000fca00078efcff */
[----:B------:R-:W-:Y:S01]  /*c160*/  STG.E.U8 desc[UR36][R16.64], R3 ;  /* 0x0000000310007986 */ /* 0x000fe2000c101124 */
[----:B------:R-:W-:Y:S05]  /*c170*/  EXIT ;  /* 0x000000000000794d */ /* 0x000fea0003800000 */
.L_x_32369:
[----:B------:R-:W0:Y:S02]  /*c180*/  I2F.S16 R0, R3 ;  /* 0x0000000300007306 */ /* 0x000e240000101400 */
[----:B0-----:R-:W-:-:S05]  /*c190*/  F2FP.BF16.F32.PACK_AB R0, RZ, R0 ;  /* 0x00000000ff00723e */ /* 0x001fca00000010ff */
[----:B------:R-:W-:Y:S01]  /*c1a0*/  STG.E.U16 desc[UR36][R16.64], R0 ;  /* 0x0000000010007986 */ /* 0x000fe2000c101524 */
[----:B------:R-:W-:Y:S05]  /*c1b0*/  EXIT ;  /* 0x000000000000794d */ /* 0x000fea0003800000 */
.L_x_32366:
        /* <DEDUP_REMOVED lines=10> */
.L_x_32378:
        /* <DEDUP_REMOVED lines=17> */
.L_x_32381:
[----:B------:R-:W-:-:S04]  /*c370*/  LOP3.LUT R2, R3, 0x80000000, RZ, 0xc0, !PT ;  /* 0x8000000003027812 */ /* 0x000fc800078ec0ff */
[----:B------:R-:W-:-:S04]  /*c380*/  SHF.R.U32.HI R3, RZ, 0x18, R2 ;  /* 0x00000018ff037819 */ /* 0x000fc80000011602 */
[----:B------:R-:W-:-:S04]  /*c390*/  LOP3.LUT R0, R0, R3, RZ, 0xfc, !PT ;  /* 0x0000000300007212 */ /* 0x000fc800078efcff */
[----:B------:R-:W-:-:S07]  /*c3a0*/  PRMT R8, R0, 0x7610, R8 ;  /* 0x0000761000087816 */ /* 0x000fce0000000008 */
.L_x_32380:
[----:B------:R-:W-:Y:S05]  /*c3b0*/  BSYNC B0 ;  /* 0x0000000000007941 */ /* 0x000fea0003800000 */
.L_x_32379:
[----:B------:R-:W-:Y:S01]  /*c3c0*/  STG.E.U8 desc[UR36][R16.64], R8 ;  /* 0x0000000810007986 */ /* 0x000fe2000c101124 */
[----:B------:R-:W-:Y:S05]  /*c3d0*/  EXIT ;  /* 0x000000000000794d */ /* 0x000fea0003800000 */
.L_x_32377:
        /* <DEDUP_REMOVED lines=17> */
.L_x_32384:
[----:B------:R-:W-:-:S04]  /*c4f0*/  LOP3.LUT R2, R3, 0x80000000, RZ, 0xc0, !PT ;  /* 0x8000000003027812 */ /* 0x000fc800078ec0ff */
[----:B------:R-:W-:-:S04]  /*c500*/  SHF.R.U32.HI R3, RZ, 0x18, R2 ;  /* 0x00000018ff037819 */ /* 0x000fc80000011602 */
[----:B------:R-:W-:-:S04]  /*c510*/  LOP3.LUT R0, R0, R3, RZ, 0xfc, !PT ;  /* 0x0000000300007212 */ /* 0x000fc800078efcff */
[----:B------:R-:W-:-:S07]  /*c520*/  PRMT R8, R0, 0x7610, R8 ;  /* 0x0000761000087816 */ /* 0x000fce0000000008 */
.L_x_32383:
[----:B------:R-:W-:Y:S05]  /*c530*/  BSYNC B0 ;  /* 0x0000000000007941 */ /* 0x000fea0003800000 */
.L_x_32382:
[----:B------:R-:W-:Y:S01]  /*c540*/  STG.E.U8 desc[UR36][R16.64], R8 ;  /* 0x0000000810007986 */ /* 0x000fe2000c101124 */
[----:B------:R-:W-:Y:S05]  /*c550*/  EXIT ;  /* 0x000000000000794d */ /* 0x000fea0003800000 */
.L_x_32376:
        /* <DEDUP_REMOVED lines=23> */
.L_x_32359:
        /* <DEDUP_REMOVED lines=16> */
.L_x_32387:
[----:B------:R-:W-:Y:S05]  /*c7d0*/  EXIT ;  /* 0x000000000000794d */ /* 0x000fea0003800000 */
.L_x_32386:
[----:B------:R-:W-:Y:S01]  /*c7e0*/  LOP3.LUT R2, R3, 0xffff, RZ, 0xc0, !PT ;  /* 0x0000ffff03027812 */ /* 0x000fe200078ec0ff */
[----:B------:R-:W-:-:S05]  /*c7f0*/  IMAD.MOV.U32 R3, RZ, RZ, RZ ;  /* 0x000000ffff037224 */ /* 0x000fca00078e00ff */
[----:B------:R-:W-:Y:S01]  /*c800*/  STG.E.64 desc[UR36][R16.64], R2 ;  /* 0x0000000210007986 */ /* 0x000fe2000c101b24 */
[----:B------:R-:W-:Y:S05]  /*c810*/  EXIT ;  /* 0x000000000000794d */ /* 0x000fea0003800000 */
.L_x_32385:
[----:B------:R-:W-:-:S05]  /*c820*/  LOP3.LUT R3, R3, 0xffff, RZ, 0xc0, !PT ;  /* 0x0000ffff03037812 */ /* 0x000fca00078ec0ff */
[----:B------:R-:W-:Y:S01]  /*c830*/  STG.E desc[UR36][R16.64], R3 ;  /* 0x0000000310007986 */ /* 0x000fe2000c101924 */
[----:B------:R-:W-:Y:S05]  /*c840*/  EXIT ;  /* 0x000000000000794d */ /* 0x000fea0003800000 */
.L_x_32388:
        /* <DEDUP_REMOVED lines=11> */
.L_x_44057:


//--------------------- .text._ZN2at6native27unrolled_elementwise_kernelINS0_13AUnaryFunctorIN3c104HalfES4_bZZZNS0_23logical_and_kernel_cudaERNS_14TensorIteratorEENKUlvE0_clEvENKUlvE6_clEvEUlS4_S4_E_EESt5arrayIPcLm2EELi4E23TrivialOffsetCalculatorILi1EjESF_NS0_6memory12LoadWithCastILi1EEENSG_13StoreWithCastILi1EEEEEviT_T0_T2_T3_T4_T5_ --------------------------
	.section	.text._ZN2at6native27unrolled_elementwise_kernelINS0_13AUnaryFunctorIN3c104HalfES4_bZZZNS0_23logical_and_kernel_cudaERNS_14TensorIteratorEENKUlvE0_clEvENKUlvE6_clEvEUlS4_S4_E_EESt5arrayIPcLm2EELi4E23TrivialOffsetCalculatorILi1EjESF_NS0_6memory12LoadWithCastILi1EEENSG_13StoreWithCastILi1EEEEEviT_T0_T2_T3_T4_T5_,"ax",@progbits
	.align	128
        .global         _ZN2at6native27unrolled_elementwise_kernelINS0_13AUnaryFunctorIN3c104HalfES4_bZZZNS0_23logical_and_kernel_cudaERNS_14TensorIteratorEENKUlvE0_clEvENKUlvE6_clEvEUlS4_S4_E_EESt5arrayIPcLm2EELi4E23TrivialOffsetCalculatorILi1EjESF_NS0_6memory12LoadWithCastILi1EEENSG_13StoreWithCastILi1EEEEEviT_T0_T2_T3_T4_T5_
        .type           _ZN2at6native27unrolled_elementwise_kernelINS0_13AUnaryFunctorIN3c104HalfES4_bZZZNS0_23logical_and_kernel_cudaERNS_14TensorIteratorEENKUlvE0_clEvENKUlvE6_clEvEUlS4_S4_E_EESt5arrayIPcLm2EELi4E23TrivialOffsetCalculatorILi1EjESF_NS0_6memory12LoadWithCastILi1EEENSG_13StoreWithCastILi1EEEEEviT_T0_T2_T3_T4_T5_,@function
        .size           _ZN2at6native27unrolled_elementwise_kernelINS0_13AUnaryFunctorIN3c104HalfES4_bZZZNS0_23logical_and_kernel_cudaERNS_14TensorIteratorEENKUlvE0_clEvENKUlvE6_clEvEUlS4_S4_E_EESt5arrayIPcLm2EELi4E23TrivialOffsetCalculatorILi1EjESF_NS0_6memory12LoadWithCastILi1EEENSG_13StoreWithCastILi1EEEEEviT_T0_T2_T3_T4_T5_,(.L_x_44058 - _ZN2at6native27unrolled_elementwise_kernelINS0_13AUnaryFunctorIN3c104HalfES4_bZZZNS0_23logical_and_kernel_cudaERNS_14TensorIteratorEENKUlvE0_clEvENKUlvE6_clEvEUlS4_S4_E_EESt5arrayIPcLm2EELi4E23TrivialOffsetCalculatorILi1EjESF_NS0_6memory12LoadWithCastILi1EEENSG_13StoreWithCastILi1EEEEEviT_T0_T2_T3_T4_T5_)
        .other          _ZN2at6native27unrolled_elementwise_kernelINS0_13AUnaryFunctorIN3c104HalfES4_bZZZNS0_23logical_and_kernel_cudaERNS_14TensorIteratorEENKUlvE0_clEvENKUlvE6_clEvEUlS4_S4_E_EESt5arrayIPcLm2EELi4E23TrivialOffsetCalculatorILi1EjESF_NS0_6memory12LoadWithCastILi1EEENSG_13StoreWithCastILi1EEEEEviT_T0_T2_T3_T4_T5_,@"STO_CUDA_ENTRY STV_DEFAULT"
_ZN2at6native27unrolled_elementwise_kernelINS0_13AUnaryFunctorIN3c104HalfES4_bZZZNS0_23logical_and_kernel_cudaERNS_14TensorIteratorEENKUlvE0_clEvENKUlvE6_clEvEUlS4_S4_E_EESt5arrayIPcLm2EELi4E23TrivialOffsetCalculatorILi1EjESF_NS0_6memory12LoadWithCastILi1EEENSG_13StoreWithCastILi1EEEEEviT_T0_T2_T3_T4_T5_:
.text._ZN2at6native27unrolled_elementwise_kernelINS0_13AUnaryFunctorIN3c104HalfES4_bZZZNS0_23logical_and_kernel_cudaERNS_14TensorIteratorEENKUlvE0_clEvENKUlvE6_clEvEUlS4_S4_E_EESt5arrayIPcLm2EELi4E23TrivialOffsetCalculatorILi1EjESF_NS0_6memory12LoadWithCastILi1EEENSG_13StoreWithCastILi1EEEEEviT_T0_T2_T3_T4_T5_:
        /* <DEDUP_REMOVED lines=34> */
.L_x_32394:
[----:B------:R-:W2:Y:S02]  /*0220*/  LDG.E.U8 R4, desc[UR36][R4.64] ;  /* 0x0000002404047981 */ /* 0x000ea4000c1e1100 */
[----:B--2---:R-:W-:-:S04]  /*0230*/  I2FP.F32.U32 R0, R4 ;  /* 0x0000000400007245 */ /* 0x004fc80000201000 */
[----:B------:R-:W-:-:S04]  /*0240*/  F2FP.F16.F32.PACK_AB R0, RZ, R0 ;  /* 0x00000000ff00723e */ /* 0x000fc800000000ff */
[----:B------:R-:W-:Y:S01]  /*0250*/  PRMT R22, R0, 0x7610, R22 ;  /* 0x0000761000167816 */ /* 0x000fe20000000016 */
[----:B------:R-:W-:Y:S06]  /*0260*/  BRA `(.L_x_32396) ;  /* 0x0000000c00c07947 */ /* 0x000fec0003800000 */
.L_x_32393:
        /* <DEDUP_REMOVED lines=11> */
.L_x_32398:
[----:B------:R-:W2:Y:S02]  /*0320*/  LDG.E R4, desc[UR36][R4.64] ;  /* 0x0000002404047981 */ /* 0x000ea4000c1e1900 */
[----:B--2---:R-:W-:-:S04]  /*0330*/  I2FP.F32.S32 R0, R4 ;  /* 0x0000000400007245 */ /* 0x004fc80000201400 */
[----:B------:R-:W-:-:S04]  /*0340*/  F2FP.F16.F32.PACK_AB R0, RZ, R0 ;  /* 0x00000000ff00723e */ /* 0x000fc800000000ff */
[----:B------:R-:W-:Y:S01]  /*0350*/  PRMT R22, R0, 0x7610, R22 ;  /* 0x0000761000167816 */ /* 0x000fe20000000016 */
[----:B------:R-:W-:Y:S06]  /*0360*/  BRA `(.L_x_32396) ;  /* 0x0000000c00807947 */ /* 0x000fec0003800000 */
.L_x_32397:
[----:B------:R-:W2:Y:S02]  /*0370*/  LDG.E.U16 R4, desc[UR36][R4.64] ;  /* 0x0000002404047981 */ /* 0x000ea4000c1e1500 */
[----:B--2---:R-:W0:Y:S02]  /*0380*/  I2F.S16 R0, R4 ;  /* 0x0000000400007306 */ /* 0x004e240000101400 */
[----:B0-----:R-:W-:-:S04]  /*0390*/  F2FP.F16.F32.PACK_AB R0, RZ, R0 ;  /* 0x00000000ff00723e */ /* 0x001fc800000000ff */
[----:B------:R-:W-:Y:S01]  /*03a0*/  PRMT R22, R0, 0x7610, R22 ;  /* 0x0000761000167816 */ /* 0x000fe20000000016 */
[----:B------:R-:W-:Y:S06]  /*03b0*/  BRA `(.L_x_32396) ;  /* 0x0000000c006c7947 */ /* 0x000fec0003800000 */
.L_x_32392:
        /* <DEDUP_REMOVED lines=9> */
.L_x_32400:
[----:B------:R1:W5:Y:S01]  /*0450*/  LDG.E.U16 R22, desc[UR36][R4.64] ;  /* 0x0000002404167981 */ /* 0x000362000c1e1500 */
[----:B------:R-:W-:Y:S05]  /*0460*/  BRA `(.L_x_32396) ;  /* 0x0000000c00407947 */ /* 0x000fea0003800000 */
.L_x_32399:
        /* <DEDUP_REMOVED lines=9> */
.L_x_32402:
[----:B------:R0:W5:Y:S01]  /*0500*/  LDG.E.U16 R22, desc[UR36][R4.64] ;  /* 0x0000002404167981 */ /* 0x000162000c1e1500 */
[----:B------:R-:W-:Y:S05]  /*0510*/  BRA `(.L_x_32396) ;  /* 0x0000000c00147947 */ /* 0x000fea0003800000 */
.L_x_32401:
        /* <DEDUP_REMOVED lines=9> */
.L_x_32391:
        /* <DEDUP_REMOVED lines=14> */
.L_x_32405:
        /* <DEDUP_REMOVED lines=9> */
.L_x_32404:
        /* <DEDUP_REMOVED lines=28> */
.L_x_32407:
        /* <DEDUP_REMOVED lines=16> */
.L_x_32406:
[----:B------:R-:W2:Y:S02]  /*09e0*/  LDG.E.U16 R0, desc[UR36][R4.64] ;  /* 0x0000002404007981 */ /* 0x000ea4000c1e1500 */
[----:B--2---:R-:W-:-:S05]  /*09f0*/  IMAD.U32 R0, R0, 0x10000, RZ ;  /* 0x0001000000007824 */ /* 0x004fca00078e00ff */
[----:B------:R-:W-:-:S04]  /*0a00*/  F2FP.F16.F32.PACK_AB R0, RZ, R0 ;  /* 0x00000000ff00723e */ /* 0x000fc800000000ff */
[----:B------:R-:W-:Y:S01]  /*0a10*/  PRMT R22, R0, 0x7610, R22 ;  /* 0x0000761000167816 */ /* 0x000fe20000000016 */
[----:B------:R-:W-:Y:S06]  /*0a20*/  BRA `(.L_x_32396) ;  /* 0x0000000400d07947 */ /* 0x000fec0003800000 */
.L_x_32403:
        /* <DEDUP_REMOVED lines=13> */
.L_x_32410:
        /* <DEDUP_REMOVED lines=21> */
.L_x_32414:
[----:B------:R-:W-:Y:S05]  /*0c50*/  BSYNC B1 ;  /* 0x0000000000017941 */ /* 0x000fea0003800000 */
.L_x_32413:
[----:B------:R-:W-:Y:S01]  /*0c60*/  LEA R5, R0, 0x3b800000, 0x17 ;  /* 0x3b80000000057811 */ /* 0x000fe200078eb8ff */
[----:B------:R-:W-:-:S05]  /*0c70*/  IMAD.SHL.U32 R0, R3, 0x100000, RZ ;  /* 0x0010000003007824 */ /* 0x000fca00078e00ff */
[----:B------:R-:W-:-:S07]  /*0c80*/  LOP3.LUT R0, R5, R0, R6, 0xfe, !PT ;  /* 0x0000000005007212 */ /* 0x000fce00078efe06 */
.L_x_32412:
[----:B------:R-:W-:Y:S05]  /*0c90*/  BSYNC B0 ;  /* 0x0000000000007941 */ /* 0x000fea0003800000 */
.L_x_32411:
[----:B------:R-:W-:-:S04]  /*0ca0*/  F2FP.F16.F32.PACK_AB R0, RZ, R0 ;  /* 0x00000000ff00723e */ /* 0x000fc800000000ff */
[----:B------:R-:W-:Y:S01]  /*0cb0*/  PRMT R22, R0, 0x7610, R22 ;  /* 0x0000761000167816 */ /* 0x000fe20000000016 */
[----:B------:R-:W-:Y:S06]  /*0cc0*/  BRA `(.L_x_32396) ;  /* 0x0000000400287947 */ /* 0x000fec0003800000 */
.L_x_32409:
        /* <DEDUP_REMOVED lines=21> */
.L_x_32418:
[----:B------:R-:W-:Y:S05]  /*0e20*/  BSYNC B1 ;  /* 0x0000000000017941 */ /* 0x000fea0003800000 */
.L_x_32417:
[----:B------:R-:W-:Y:S01]  /*0e30*/  LEA R5, R0, 0x37800000, 0x17 ;  /* 0x3780000000057811 */ /* 0x000fe200078eb8ff */
[----:B------:R-:W-:-:S05]  /*0e40*/  IMAD.SHL.U32 R0, R3, 0x200000, RZ ;  /* 0x0020000003007824 */ /* 0x000fca00078e00ff */
[----:B------:R-:W-:-:S07]  /*0e50*/  LOP3.LUT R0, R5, R0, R6, 0xfe, !PT ;  /* 0x0000000005007212 */ /* 0x000fce00078efe06 */
.L_x_32416:
[----:B------:R-:W-:Y:S05]  /*0e60*/  BSYNC B0 ;  /* 0x0000000000007941 */ /* 0x000fea0003800000 */
.L_x_32415:
[----:B------:R-:W-:-:S04]  /*0e70*/  F2FP.F16.F32.PACK_AB R0, RZ, R0 ;  /* 0x00000000ff00723e */ /* 0x000fc800000000ff */
[----:B------:R-:W-:Y:S01]  /*0e80*/  PRMT R22, R0, 0x7610, R22 ;  /* 0x0000761000167816 */ /* 0x000fe20000000016 */
[----:B------:R-:W-:Y:S06]  /*0e90*/  BRA `(.L_x_32396) ;  /* 0x0000000000b47947 */ /* 0x000fec0003800000 */
.L_x_32408:
        /* <DEDUP_REMOVED lines=14> */
.L_x_32422:
[----:B------:R-:W-:Y:S05]  /*0f80*/  BSYNC B0 ;  /* 0x0000000000007941 */ /* 0x000fea0003800000 */
.L_x_32421:
[----:B------:R-:W-:-:S04]  /*0f90*/  F2FP.F16.F32.PACK_AB R0, RZ, R0 ;  /* 0x00000000ff00723e */ /* 0x000fc800000000ff */
[----:B------:R-:W-:Y:S01]  /*0fa0*/  PRMT R22, R0, 0x7610, R22 ;  /* 0x0000761000167816 */ /* 0x000fe20000000016 */
[----:B------:R-:W-:Y:S06]  /*0fb0*/  BRA `(.L_x_32396) ;  /* 0x00000000006c7947 */ /* 0x000fec0003800000 */
.L_x_32395:
        /* <DEDUP_REMOVED lines=16> */
.L_x_32423:
[----:B------:R-:W-:Y:S01]  /*10c0*/  PRMT R22, RZ, 0x7610, R22 ;  /* 0x00007610ff167816 */ /* 0x000fe20000000016 */
[----:B------:R-:W-:Y:S06]  /*10d0*/  BRA `(.L_x_32396) ;  /* 0x0000000000247947 */ /* 0x000fec0003800000 */
.L_x_32420:
[----:B------:R-:W2:Y:S02]  /*10e0*/  LDG.E.64 R4, desc[UR36][R4.64] ;  /* 0x0000002404047981 */ /* 0x000ea4000c1e1b00 */
[----:B--2---:R-:W0:Y:S02]  /*10f0*/  I2F.U64 R0, R4 ;  /* 0x0000000400007312 */ /* 0x004e240000301000 */
[----:B0-----:R-:W-:-:S04]  /*1100*/  F2FP.F16.F32.PACK_AB R0, RZ, R0 ;  /* 0x00000000ff00723e */ /* 0x001fc800000000ff */
[----:B------:R-:W-:Y:S01]  /*1110*/  PRMT R22, R0, 0x7610, R22 ;  /* 0x0000761000167816 */ /* 0x000fe20000000016 */
[----:B------:R-:W-:Y:S06]  /*1120*/  BRA `(.L_x_32396) ;  /* 0x0000000000107947 */ /* 0x000fec0003800000 */
.L_x_32419:
[----:B------:R-:W2:Y:S02]  /*1130*/  LDG.E R4, desc[UR36][R4.64] ;  /* 0x0000002404047981 */ /* 0x000ea4000c1e1900 */
[----:B--2---:R-:W-:-:S04]  /*1140*/  I2FP.F32.U32 R0, R4 ;  /* 0x0000000400007245 */ /* 0x004fc80000201000 */
[----:B------:R-:W-:-:S04]  /*1150*/  F2FP.F16.F32.PACK_AB R0, RZ, R0 ;  /* 0x00000000ff00723e */ /* 0x000fc800000000ff */
[----:B------:R-:W-:-:S07]  /*1160*/  PRMT R22, R0, 0x7610, R22 ;  /* 0x0000761000167816 */ /* 0x000fce0000000016 */
.L_x_32396:
[----:B------:R-:W2:Y:S02]  /*1170*/  S2R R17, SR_TID.X ;  /* 0x0000000000117919 */ /* 0x000ea40000002100 */
[----:B--2---:R-:W-:-:S07]  /*1180*/  VIADD R17, R17, 0x80 ;  /* 0x0000008011117836 */ /* 0x004fce0000000000 */
.L_x_32390:
[----:B------:R-:W-:Y:S05]  /*1190*/  BSYNC B6 ;  /* 0x0000000000067941 */ /* 0x000fea0003800000 */
.L_x_32389:
        /* <DEDUP_REMOVED lines=26> */
.L_x_32429:
[----:B------:R-:W2:Y:S02]  /*1340*/  LDG.E.U8 R4, desc[UR36][R4.64] ;  /* 0x0000002404047981 */ /* 0x000ea4000c1e1100 */
[----:B--2---:R-:W-:-:S04]  /*1350*/  I2FP.F32.U32 R0, R4 ;  /* 0x0000000400007245 */ /* 0x004fc80000201000 */
[----:B------:R-:W-:-:S04]  /*1360*/  F2FP.F16.F32.PACK_AB R0, RZ, R0 ;  /* 0x00000000ff00723e */ /* 0x000fc800000000ff */
[----:B------:R-:W-:Y:S01]  /*1370*/  PRMT R18, R0, 0x7610, R18 ;  /* 0x0000761000127816 */ /* 0x000fe20000000012 */
[----:B------:R-:W-:Y:S06]  /*1380*/  BRA `(.L_x_32431) ;  /* 0x0000000c00bc7947 */ /* 0x000fec0003800000 */
.L_x_32428:
        /* <DEDUP_REMOVED lines=11> */
.L_x_32433:
[----:B------:R-:W2:Y:S02]  /*1440*/  LDG.E R4, desc[UR36][R4.64] ;  /* 0x0000002404047981 */ /* 0x000ea4000c1e1900 */
[----:B--2---:R-:W-:-:S04]  /*1450*/  I2FP.F32.S32 R0, R4 ;  /* 0x0000000400007245 */ /* 0x004fc80000201400 */
[----:B------:R-:W-:-:S04]  /*1460*/  F2FP.F16.F32.PACK_AB R0, RZ, R0 ;  /* 0x00000000ff00723e */ /* 0x000fc800000000ff */
[----:B------:R-:W-:Y:S01]  /*1470*/  PRMT R18, R0, 0x7610, R18 ;  /* 0x0000761000127816 */ /* 0x000fe20000000012 */
[----:B------:R-:W-:Y:S06]  /*1480*/  BRA `(.L_x_32431) ;  /* 0x0000000c007c7947 */ /* 0x000fec0003800000 */
.L_x_32432:
[----:B------:R-:W2:Y:S02]  /*1490*/  LDG.E.U16 R4, desc[UR36][R4.64] ;  /* 0x0000002404047981 */ /* 0x000ea4000c1e1500 */
[----:B--2---:R-:W0:Y:S02]  /*14a0*/  I2F.S16 R0, R4 ;  /* 0x0000000400007306 */ /* 0x004e240000101400 */
[----:B0-----:R-:W-:-:S04]  /*14b0*/  F2FP.F16.F32.PACK_AB R0, RZ, R0 ;  /* 0x00000000ff00723e */ /* 0x001fc800000000ff */
[----:B------:R-:W-:Y:S01]  /*14c0*/  PRMT R18, R0, 0x7610, R18 ;  /* 0x0000761000127816 */ /* 0x000fe20000000012 */
[----:B------:R-:W-:Y:S06]  /*14d0*/  BRA `(.L_x_32431) ;  /* 0x0000000c00687947 */ /* 0x000fec0003800000 */
.L_x_32427:
        /* <DEDUP_REMOVED lines=9> */
.L_x_32435:
[----:B------:R0:W5:Y:S01]  /*1570*/  LDG.E.U16 R18, desc[UR36][R4.64] ;  /* 0x0000002404127981 */ /* 0x000162000c1e1500 */
[----:B------:R-:W-:Y:S05]  /*1580*/  BRA `(.L_x_32431) ;  /* 0x0000000c003c7947 */ /* 0x000fea0003800000 */
.L_x_32434:
        /* <DEDUP_REMOVED lines=9> */
.L_x_32437:
[----:B------:R1:W5:Y:S01]  /*1620*/  LDG.E.U16 R18, desc[UR36][R4.64] ;  /* 0x0000002404127981 */ /* 0x000362000c1e1500 */
[----:B------:R-:W-:Y:S05]  /*1630*/  BRA `(.L_x_32431) ;  /* 0x0000000c00107947 */ /* 0x000fea0003800000 */
.L_x_32436:
        /* <DEDUP_REMOVED lines=9> */
.L_x_32426:
        /* <DEDUP_REMOVED lines=14> */
.L_x_32440:
        /* <DEDUP_REMOVED lines=9> */
.L_x_32439:
        /* <DEDUP_REMOVED lines=28> */
.L_x_32442:
        /* <DEDUP_REMOVED lines=15> */
.L_x_32441:
[----:B------:R-:W2:Y:S02]  /*1af0*/  LDG.E.U16 R0, desc[UR36][R4.64] ;  /* 0x0000002404007981 */ /* 0x000ea4000c1e1500 */
[----:B--2---:R-:W-:-:S05]  /*1b00*/  IMAD.U32 R0, R0, 0x10000, RZ ;  /* 0x0001000000007824 */ /* 0x004fca00078e00ff */
[----:B------:R-:W-:-:S04]  /*1b10*/  F2FP.F16.F32.PACK_AB R0, RZ, R0 ;  /* 0x00000000ff00723e */ /* 0x000fc800000000ff */
[----:B------:R-:W-:Y:S01]  /*1b20*/  PRMT R18, R0, 0x7610, R18 ;  /* 0x0000761000127816 */ /* 0x000fe20000000012 */
[----:B------:R-:W-:Y:S06]  /*1b30*/  BRA `(.L_x_32431) ;  /* 0x0000000400d07947 */ /* 0x000fec0003800000 */
.L_x_32438:
        /* <DEDUP_REMOVED lines=13> */
.L_x_32445:
        /* <DEDUP_REMOVED lines=21> */
.L_x_32449:
[----:B------:R-:W-:Y:S05]  /*1d60*/  BSYNC B1 ;  /* 0x0000000000017941 */ /* 0x000fea0003800000 */
.L_x_32448:
[----:B------:R-:W-:Y:S01]  /*1d70*/  LEA R5, R0, 0x3b800000, 0x17 ;  /* 0x3b80000000057811 */ /* 0x000fe200078eb8ff */
[----:B------:R-:W-:-:S05]  /*1d80*/  IMAD.SHL.U32 R0, R3, 0x100000, RZ ;  /* 0x0010000003007824 */ /* 0x000fca00078e00ff */
[----:B------:R-:W-:-:S07]  /*1d90*/  LOP3.LUT R0, R5, R0, R6, 0xfe, !PT ;  /* 0x0000000005007212 */ /* 0x000fce00078efe06 */
.L_x_32447:
[----:B------:R-:W-:Y:S05]  /*1da0*/  BSYNC B0 ;  /* 0x0000000000007941 */ /* 0x000fea0003800000 */
.L_x_32446:
[----:B------:R-:W-:-:S04]  /*1db0*/  F2FP.F16.F32.PACK_AB R0, RZ, R0 ;  /* 0x00000000ff00723e */ /* 0x000fc800000000ff */
[----:B------:R-:W-:Y:S01]  /*1dc0*/  PRMT R18, R0, 0x7610, R18 ;  /* 0x0000761000127816 */ /* 0x000fe20000000012 */
[----:B------:R-:W-:Y:S06]  /*1dd0*/  BRA `(.L_x_32431) ;  /* 0x0000000400287947 */ /* 0x000fec0003800000 */
.L_x_32444:
        /* <DEDUP_REMOVED lines=21> */
.L_x_32453:
[----:B------:R-:W-:Y:S05]  /*1f30*/  BSYNC B1 ;  /* 0x0000000000017941 */ /* 0x000fea0003800000 */
.L_x_32452:
[----:B------:R-:W-:Y:S01]  /*1f40*/  LEA R5, R0, 0x37800000, 0x17 ;  /* 0x3780000000057811 */ /* 0x000fe200078eb8ff */
[----:B------:R-:W-:-:S05]  /*1f50*/  IMAD.SHL.U32 R0, R3, 0x200000, RZ ;  /* 0x0020000003007824 */ /* 0x000fca00078e00ff */
[----:B------:R-:W-:-:S07]  /*1f60*/  LOP3.LUT R0, R5, R0, R6, 0xfe, !PT ;  /* 0x0000000005007212 */ /* 0x000fce00078efe06 */
.L_x_32451:
[----:B------:R-:W-:Y:S05]  /*1f70*/  BSYNC B0 ;  /* 0x0000000000007941 */ /* 0x000fea0003800000 */
.L_x_32450:
[----:B------:R-:W-:-:S04]  /*1f80*/  F2FP.F16.F32.PACK_AB R0, RZ, R0 ;  /* 0x00000000ff00723e */ /* 0x000fc800000000ff */
[----:B------:R-:W-:Y:S01]  /*1f90*/  PRMT R18, R0, 0x7610, R18 ;  /* 0x0000761000127816 */ /* 0x000fe20000000012 */
[----:B------:R-:W-:Y:S06]  /*1fa0*/  BRA `(.L_x_32431) ;  /* 0x0000000000b47947 */ /* 0x000fec0003800000 */
.L_x_32443:
        /* <DEDUP_REMOVED lines=14> */
.L_x_32457:
[----:B------:R-:W-:Y:S05]  /*2090*/  BSYNC B0 ;  /* 0x0000000000007941 */ /* 0x000fea0003800000 */
.L_x_32456:
[----:B------:R-:W-:-:S04]  /*20a0*/  F2FP.F16.F32.PACK_AB R0, RZ, R0 ;  /* 0x00000000ff00723e */ /* 0x000fc800000000ff */
[----:B------:R-:W-:Y:S01]  /*20b0*/  PRMT R18, R0, 0x7610, R18 ;  /* 0x0000761000127816 */ /* 0x000fe20000000012 */
[----:B------:R-:W-:Y:S06]  /*20c0*/  BRA `(.L_x_32431) ;  /* 0x00000000006c7947 */ /* 0x000fec0003800000 */
.L_x_32430:
        /* <DEDUP_REMOVED lines=16> */
.L_x_32458:
[----:B------:R-:W-:Y:S01]  /*21d0*/  PRMT R18, RZ, 0x7610, R18 ;  /* 0x00007610ff127816 */ /* 0x000fe20000000012 */
[----:B------:R-:W-:Y:S06]  /*21e0*/  BRA `(.L_x_32431) ;  /* 0x0000000000247947 */ /* 0x000fec0003800000 */
.L_x_32455:
[----:B------:R-:W2:Y:S02]  /*21f0*/  LDG.E.64 R4, desc[UR36][R4.64] ;  /* 0x0000002404047981 */ /* 0x000ea4000c1e1b00 */
[----:B--2---:R-:W0:Y:S02]  /*2200*/  I2F.U64 R0, R4 ;  /* 0x0000000400007312 */ /* 0x004e240000301000 */
[----:B0-----:R-:W-:-:S04]  /*2210*/  F2FP.F16.F32.PACK_AB R0, RZ, R0 ;  /* 0x00000000ff00723e */ /* 0x001fc800000000ff */
[----:B------:R-:W-:Y:S01]  /*2220*/  PRMT R18, R0, 0x7610, R18 ;  /* 0x0000761000127816 */ /* 0x000fe20000000012 */
[----:B------:R-:W-:Y:S06]  /*2230*/  BRA `(.L_x_32431) ;  /* 0x0000000000107947 */ /* 0x000fec0003800000 */
.L_x_32454:
[----:B------:R-:W2:Y:S02]  /*2240*/  LDG.E R4, desc[UR36][R4.64] ;  /* 0x0000002404047981 */ /* 0x000ea4000c1e1900 */
[----:B--2---:R-:W-:-:S04]  /*2250*/  I2FP.F32.U32 R0, R4 ;  /* 0x0000000400007245 */ /* 0x004fc80000201000 */
[----:B------:R-:W-:-:S04]  /*2260*/  F2FP.F16.F32.PACK_AB R0, RZ, R0 ;  /* 0x00000000ff00723e */ /* 0x000fc800000000ff */
[----:B------:R-:W-:-:S07]  /*2270*/  PRMT R18, R0, 0x7610, R18 ;  /* 0x0000761000127816 */ /* 0x000fce0000000012 */
.L_x_32431:
[----:B------:R-:W-:-:S07]  /*2280*/  VIADD R17, R17, 0x80 ;  /* 0x0000008011117836 */ /* 0x000fce0000000000 */
.L_x_32425:
[----:B------:R-:W-:Y:S05]  /*2290*/  BSYNC B6 ;  /* 0x0000000000067941 */ /* 0x000fea0003800000 */
.L_x_32424:
        /* <DEDUP_REMOVED lines=28> */
.L_x_32464:
[----:B------:R-:W2:Y:S02]  /*2460*/  LDG.E.U8 R4, desc[UR36][R4.64] ;  /* 0x0000002404047981 */ /* 0x000ea4000c1e1100 */
[----:B--2---:R-:W-:-:S04]  /*2470*/  I2FP.F32.U32 R0, R4 ;  /* 0x0000000400007245 */ /* 0x004fc80000201000 */
[----:B------:R-:W-:-:S04]  /*2480*/  F2FP.F16.F32.PACK_AB R0, RZ, R0 ;  /* 0x00000000ff00723e */ /* 0x000fc800000000ff */
[----:B------:R-:W-:Y:S01]  /*2490*/  PRMT R24, R0, 0x7610, R24 ;  /* 0x0000761000187816 */ /* 0x000fe20000000018 */
[----:B------:R-:W-:Y:S06]  /*24a0*/  BRA `(.L_x_32466) ;  /* 0x0000000c00bc7947 */ /* 0x000fec0003800000 */
.L_x_32463:
        /* <DEDUP_REMOVED lines=11> */
.L_x_32468:
[----:B------:R-:W2:Y:S02]  /*2560*/  LDG.E R4, desc[UR36][R4.64] ;  /* 0x0000002404047981 */ /* 0x000ea4000c1e1900 */
[----:B--2---:R-:W-:-:S04]  /*2570*/  I2FP.F32.S32 R0, R4 ;  /* 0x0000000400007245 */ /* 0x004fc80000201400 */
[----:B------:R-:W-:-:S04]  /*2580*/  F2FP.F16.F32.PACK_AB R0, RZ, R0 ;  /* 0x00000000ff00723e */ /* 0x000fc800000000ff */
[----:B------:R-:W-:Y:S01]  /*2590*/  PRMT R24, R0, 0x7610, R24 ;  /* 0x0000761000187816 */ /* 0x000fe20000000018 */
[----:B------:R-:W-:Y:S06]  /*25a0*/  BRA `(.L_x_32466) ;  /* 0x0000000c007c7947 */ /* 0x000fec0003800000 */
.L_x_32467:
[----:B------:R-:W2:Y:S02]  /*25b0*/  LDG.E.U16 R4, desc[UR36][R4.64] ;  /* 0x0000002404047981 */ /* 0x000ea4000c1e1500 */
[----:B--2---:R-:W0:Y:S02]  /*25c0*/  I2F.S16 R0, R4 ;  /* 0x0000000400007306 */ /* 0x004e240000101400 */
[----:B0-----:R-:W-:-:S04]  /*25d0*/  F2FP.F16.F32.PACK_AB R0, RZ, R0 ;  /* 0x00000000ff00723e */ /* 0x001fc800000000ff */
[----:B------:R-:W-:Y:S01]  /*25e0*/  PRMT R24, R0, 0x7610, R24 ;  /* 0x0000761000187816 */ /* 0x000fe20000000018 */
[----:B------:R-:W-:Y:S06]  /*25f0*/  BRA `(.L_x_32466) ;  /* 0x0000000c00687947 */ /* 0x000fec0003800000 */
.L_x_32462:
        /* <DEDUP_REMOVED lines=9> */
.L_x_32470:
[----:B------:R0:W5:Y:S01]  /*2690*/  LDG.E.U16 R24, desc[UR36][R4.64] ;  /* 0x0000002404187981 */ /* 0x000162000c1e1500 */
[----:B------:R-:W-:Y:S05]  /*26a0*/  BRA `(.L_x_32466) ;  /* 0x0000000c003c7947 */ /* 0x000fea0003800000 */
.L_x_32469:
        /* <DEDUP_REMOVED lines=9> */
.L_x_32472:
[----:B------:R1:W5:Y:S01]  /*2740*/  LDG.E.U16 R24, desc[UR36][R4.64] ;  /* 0x0000002404187981 */ /* 0x000362000c1e1500 */
[----:B------:R-:W-:Y:S05]  /*2750*/  BRA `(.L_x_32466) ;  /* 0x0000000c00107947 */ /* 0x000fea0003800000 */
.L_x_32471:
        /* <DEDUP_REMOVED lines=9> */
.L_x_32461:
        /* <DEDUP_REMOVED lines=14> */
.L_x_32475:
        /* <DEDUP_REMOVED lines=9> */
.L_x_32474:
        /* <DEDUP_REMOVED lines=28> */
.L_x_32477:
        /* <DEDUP_REMOVED lines=15> */
.L_x_32476:
[----:B------:R-:W2:Y:S02]  /*2c10*/  LDG.E.U16 R0, desc[UR36][R4.64] ;  /* 0x0000002404007981 */ /* 0x000ea4000c1e1500 */
[----:B--2---:R-:W-:-:S05]  /*2c20*/  IMAD.U32 R0, R0, 0x10000, RZ ;  /* 0x0001000000007824 */ /* 0x004fca00078e00ff */
[----:B------:R-:W-:-:S04]  /*2c30*/  F2FP.F16.F32.PACK_AB R0, RZ, R0 ;  /* 0x00000000ff00723e */ /* 0x000fc800000000ff */
[----:B------:R-:W-:Y:S01]  /*2c40*/  PRMT R24, R0, 0x7610, R24 ;  /* 0x0000761000187816 */ /* 0x000fe20000000018 */
[----:B------:R-:W-:Y:S06]  /*2c50*/  BRA `(.L_x_32466) ;  /* 0x0000000400d07947 */ /* 0x000fec0003800000 */
.L_x_32473:
        /* <DEDUP_REMOVED lines=13> */
.L_x_32480:
        /* <DEDUP_REMOVED lines=21> */
.L_x_32484:
[----:B------:R-:W-:Y:S05]  /*2e80*/  BSYNC B1 ;  /* 0x0000000000017941 */ /* 0x000fea0003800000 */
.L_x_32483:
[----:B------:R-:W-:Y:S01]  /*2e90*/  LEA R5, R0, 0x3b800000, 0x17 ;  /* 0x3b80000000057811 */ /* 0x000fe200078eb8ff */
[----:B------:R-:W-:-:S05]  /*2ea0*/  IMAD.SHL.U32 R0, R3, 0x100000, RZ ;  /* 0x0010000003007824 */ /* 0x000fca00078e00ff */
[----:B------:R-:W-:-:S07]  /*2eb0*/  LOP3.LUT R0, R5, R0, R6, 0xfe, !PT ;  /* 0x0000000005007212 */ /* 0x000fce00078efe06 */
.L_x_32482:
[----:B------:R-:W-:Y:S05]  /*2ec0*/  BSYNC B0 ;  /* 0x0000000000007941 */ /* 0x000fea0003800000 */
.L_x_32481:
[----:B------:R-:W-:-:S04]  /*2ed0*/  F2FP.F16.F32.PACK_AB R0, RZ, R0 ;  /* 0x00000000ff00723e */ /* 0x000fc800000000ff */
[----:B------:R-:W-:Y:S01]  /*2ee0*/  PRMT R24, R0, 0x7610, R24 ;  /* 0x0000761000187816 */ /* 0x000fe20000000018 */
[----:B------:R-:W-:Y:S06]  /*2ef0*/  BRA `(.L_x_32466) ;  /* 0x0000000400287947 */ /* 0x000fec0003800000 */
.L_x_32479:
        /* <DEDUP_REMOVED lines=21> */
.L_x_32488:
[----:B------:R-:W-:Y:S05]  /*3050*/  BSYNC B1 ;  /* 0x0000000000017941 */ /* 0x000fea0003800000 */
.L_x_32487:
[----:B------:R-:W-:Y:S01]  /*3060*/  LEA R5, R0, 0x37800000, 0x17 ;  /* 0x3780000000057811 */ /* 0x000fe200078eb8ff */
[----:B------:R-:W-:-:S05]  /*3070*/  IMAD.SHL.U32 R0, R3, 0x200000, RZ ;  /* 0x0020000003007824 */ /* 0x000fca00078e00ff */
[----:B------:R-:W-:-:S07]  /*3080*/  LOP3.LUT R0, R5, R0, R6, 0xfe, !PT ;  /* 0x0000000005007212 */ /* 0x000fce00078efe06 */
.L_x_32486:
[----:B------:R-:W-:Y:S05]  /*3090*/  BSYNC B0 ;  /* 0x0000000000007941 */ /* 0x000fea0003800000 */
.L_x_32485:
[----:B------:R-:W-:-:S04]  /*30a0*/  F2FP.F16.F32.PACK_AB R0, RZ, R0 ;  /* 0x00000000ff00723e */ /* 0x000fc800000000ff */
[----:B------:R-:W-:Y:S01]  /*30b0*/  PRMT R24, R0, 0x7610, R24 ;  /* 0x0000761000187816 */ /* 0x000fe20000000018 */
[----:B------:R-:W-:Y:S06]  /*30c0*/  BRA `(.L_x_32466) ;  /* 0x0000000000b47947 */ /* 0x000fec0003800000 */
.L_x_32478:
        /* <DEDUP_REMOVED lines=14> */
.L_x_32492:
[----:B------:R-:W-:Y:S05]  /*31b0*/  BSYNC B0 ;  /* 0x0000000000007941 */ /* 0x000fea0003800000 */
.L_x_32491:
[----:B------:R-:W-:-:S04]  /*31c0*/  F2FP.F16.F32.PACK_AB R0, RZ, R0 ;  /* 0x00000000ff00723e */ /* 0x000fc800000000ff */
[----:B------:R-:W-:Y:S01]  /*31d0*/  PRMT R24, R0, 0x7610, R24 ;  /* 0x0000761000187816 */ /* 0x000fe20000000018 */
[----:B------:R-:W-:Y:S06]  /*31e0*/  BRA `(.L_x_32466) ;  /* 0x00000000006c7947 */ /* 0x000fec0003800000 */
.L_x_32465:
        /* <DEDUP_REMOVED lines=16> */
.L_x_32493:
[----:B------:R-:W-:Y:S01]  /*32f0*/  PRMT R24, RZ, 0x7610, R24 ;  /* 0x00007610ff187816 */ /* 0x000fe20000000018 */
[----:B------:R-:W-:Y:S06]  /*3300*/  BRA `(.L_x_32466) ;  /* 0x0000000000247947 */ /* 0x000fec0003800000 */
.L_x_32490:
[----:B------:R-:W2:Y:S02]  /*3310*/  LDG.E.64 R4, desc[UR36][R4.64] ;  /* 0x0000002404047981 */ /* 0x000ea4000c1e1b00 */
[----:B--2---:R-:W0:Y:S02]  /*3320*/  I2F.U64 R0, R4 ;  /* 0x0000000400007312 */ /* 0x004e240000301000 */
[----:B0-----:R-:W-:-:S04]  /*3330*/  F2FP.F16.F32.PACK_AB R0, RZ, R0 ;  /* 0x00000000ff00723e */ /* 0x001fc800000000ff */
[----:B------:R-:W-:Y:S01]  /*3340*/  PRMT R24, R0, 0x7610, R24 ;  /* 0x0000761000187816 */ /* 0x000fe20000000018 */
[----:B------:R-:W-:Y:S06]  /*3350*/  BRA `(.L_x_32466) ;  /* 0x0000000000107947 */ /* 0x000fec0003800000 */
.L_x_32489:
[----:B------:R-:W2:Y:S02]  /*3360*/  LDG.E R4, desc[UR36][R4.64] ;  /* 0x0000002404047981 */ /* 0x000ea4000c1e1900 */
[----:B--2---:R-:W-:-:S04]  /*3370*/  I2FP.F32.U32 R0, R4 ;  /* 0x0000000400007245 */ /* 0x004fc80000201000 */
[----:B------:R-:W-:-:S04]  /*3380*/  F2FP.F16.F32.PACK_AB R0, RZ, R0 ;  /* 0x00000000ff00723e */ /* 0x000fc800000000ff */
[----:B------:R-:W-:-:S07]  /*3390*/  PRMT R24, R0, 0x7610, R24 ;  /* 0x0000761000187816 */ /* 0x000fce0000000018 */
.L_x_32466:
[----:B------:R-:W-:-:S07]  /*33a0*/  VIADD R17, R17, 0x80 ;  /* 0x0000008011117836 */ /* 0x000fce0000000000 */
.L_x_32460:
[----:B------:R-:W-:Y:S05]  /*33b0*/  BSYNC B6 ;  /* 0x0000000000067941 */ /* 0x000fea0003800000 */
.L_x_32459:
        /* <DEDUP_REMOVED lines=25> */
.L_x_32499:
[----:B------:R-:W2:Y:S02]  /*3550*/  LDG.E.U8 R4, desc[UR36][R4.64] ;  /* 0x0000002404047981 */ /* 0x000ea4000c1e1100 */
[----:B--2---:R-:W-:-:S04]  /*3560*/  I2FP.F32.U32 R0, R4 ;  /* 0x0000000400007245 */ /* 0x004fc80000201000 */
[----:B------:R-:W-:-:S04]  /*3570*/  F2FP.F16.F32.PACK_AB R0, RZ, R0 ;  /* 0x00000000ff00723e */ /* 0x000fc800000000ff */
[----:B------:R-:W-:Y:S01]  /*3580*/  PRMT R19, R0, 0x7610, R19 ;  /* 0x0000761000137816 */ /* 0x000fe20000000013 */
[----:B------:R-:W-:Y:S06]  /*3590*/  BRA `(.L_x_32495) ;  /* 0x0000000c00bc7947 */ /* 0x000fec0003800000 */
.L_x_32498:
        /* <DEDUP_REMOVED lines=11> */
.L_x_32502:
[----:B------:R-:W2:Y:S02]  /*3650*/  LDG.E R4, desc[UR36][R4.64] ;  /* 0x0000002404047981 */ /* 0x000ea4000c1e1900 */
[----:B--2---:R-:W-:-:S04]  /*3660*/  I2FP.F32.S32 R0, R4 ;  /* 0x0000000400007245 */ /* 0x004fc80000201400 */
[----:B------:R-:W-:-:S04]  /*3670*/  F2FP.F16.F32.PACK_AB R0, RZ, R0 ;  /* 0x00000000ff00723e */ /* 0x000fc800000000ff */
[----:B------:R-:W-:Y:S01]  /*3680*/  PRMT R19, R0, 0x7610, R19 ;  /* 0x0000761000137816 */ /* 0x000fe20000000013 */
[----:B------:R-:W-:Y:S06]  /*3690*/  BRA `(.L_x_32495) ;  /* 0x0000000c007c7947 */ /* 0x000fec0003800000 */
.L_x_32501:
[----:B------:R-:W2:Y:S02]  /*36a0*/  LDG.E.U16 R4, desc[UR36][R4.64] ;  /* 0x0000002404047981 */ /* 0x000ea4000c1e1500 */
[----:B--2---:R-:W0:Y:S02]  /*36b0*/  I2F.S16 R0, R4 ;  /* 0x0000000400007306 */ /* 0x004e240000101400 */
[----:B0-----:R-:W-:-:S04]  /*36c0*/  F2FP.F16.F32.PACK_AB R0, RZ, R0 ;  /* 0x00000000ff00723e */ /* 0x001fc800000000ff */
[----:B------:R-:W-:Y:S01]  /*36d0*/  PRMT R19, R0, 0x7610, R19 ;  /* 0x0000761000137816 */ /* 0x000fe20000000013 */
[----:B------:R-:W-:Y:S06]  /*36e0*/  BRA `(.L_x_32495) ;  /* 0x0000000c00687947 */ /* 0x000fec0003800000 */
.L_x_32497:
        /* <DEDUP_REMOVED lines=9> */
.L_x_32504:
[----:B------:R2:W5:Y:S01]  /*3780*/  LDG.E.U16 R19, desc[UR36][R4.64] ;  /* 0x0000002404137981 */ /* 0x000562000c1e1500 */
[----:B------:R-:W-:Y:S05]  /*3790*/  BRA `(.L_x_32495) ;  /* 0x0000000c003c7947 */ /* 0x000fea0003800000 */
.L_x_32503:
        /* <DEDUP_REMOVED lines=9> */
.L_x_32506:
[----:B------:R3:W5:Y:S01]  /*3830*/  LDG.E.U16 R19, desc[UR36][R4.64] ;  /* 0x0000002404137981 */ /* 0x000762000c1e1500 */
[----:B------:R-:W-:Y:S05]  /*3840*/  BRA `(.L_x_32495) ;  /* 0x0000000c00107947 */ /* 0x000fea0003800000 */
.L_x_32505:
        /* <DEDUP_REMOVED lines=9> */
.L_x_32496:
        /* <DEDUP_REMOVED lines=14> */
.L_x_32509:
        /* <DEDUP_REMOVED lines=9> */
.L_x_32508:
        /* <DEDUP_REMOVED lines=28> */
.L_x_32511:
        /* <DEDUP_REMOVED lines=15> */
.L_x_32510:
[----:B------:R-:W2:Y:S02]  /*3d00*/  LDG.E.U16 R0, desc[UR36][R4.64] ;  /* 0x0000002404007981 */ /* 0x000ea4000c1e1500 */
[----:B--2---:R-:W-:-:S05]  /*3d10*/  IMAD.U32 R0, R0, 0x10000, RZ ;  /* 0x0001000000007824 */ /* 0x004fca00078e00ff */
[----:B------:R-:W-:-:S04]  /*3d20*/  F2FP.F16.F32.PACK_AB R0, RZ, R0 ;  /* 0x00000000ff00723e */ /* 0x000fc800000000ff */
[----:B------:R-:W-:Y:S01]  /*3d30*/  PRMT R19, R0, 0x7610, R19 ;  /* 0x0000761000137816 */ /* 0x000fe20000000013 */
[----:B------:R-:W-:Y:S06]  /*3d40*/  BRA `(.L_x_32495) ;  /* 0x0000000400d07947 */ /* 0x000fec0003800000 */
.L_x_32507:
        /* <DEDUP_REMOVED lines=13> */
.L_x_32514:
        /* <DEDUP_REMOVED lines=21> */
.L_x_32518:
[----:B------:R-:W-:Y:S05]  /*3f70*/  BSYNC B1 ;  /* 0x0000000000017941 */ /* 0x000fea0003800000 */
.L_x_32517:
[----:B------:R-:W-:Y:S01]  /*3f80*/  LEA R5, R0, 0x3b800000, 0x17 ;  /* 0x3b80000000057811 */ /* 0x000fe200078eb8ff */
[----:B------:R-:W-:-:S05]  /*3f90*/  IMAD.SHL.U32 R0, R3, 0x100000, RZ ;  /* 0x0010000003007824 */ /* 0x000fca00078e00ff */
[----:B------:R-:W-:-:S07]  /*3fa0*/  LOP3.LUT R0, R5, R0, R6, 0xfe, !PT ;  /* 0x0000000005007212 */ /* 0x000fce00078efe06 */
.L_x_32516:
[----:B------:R-:W-:Y:S05]  /*3fb0*/  BSYNC B0 ;  /* 0x0000000000007941 */ /* 0x000fea0003800000 */
.L_x_32515:
[----:B------:R-:W-:-:S04]  /*3fc0*/  F2FP.F16.F32.PACK_AB R0, RZ, R0 ;  /* 0x00000000ff00723e */ /* 0x000fc800000000ff */
[----:B------:R-:W-:Y:S01]  /*3fd0*/  PRMT R19, R0, 0x7610, R19 ;  /* 0x0000761000137816 */ /* 0x000fe20000000013 */
[----:B------:R-:W-:Y:S06]  /*3fe0*/  BRA `(.L_x_32495) ;  /* 0x0000000400287947 */ /* 0x000fec0003800000 */
.L_x_32513:
        /* <DEDUP_REMOVED lines=21> */
.L_x_32522:
[----:B------:R-:W-:Y:S05]  /*4140*/  BSYNC B1 ;  /* 0x0000000000017941 */ /* 0x000fea0003800000 */
.L_x_32521:
[----:B------:R-:W-:Y:S01]  /*4150*/  LEA R5, R0, 0x37800000, 0x17 ;  /* 0x3780000000057811 */ /* 0x000fe200078eb8ff */
[----:B------:R-:W-:-:S05]  /*4160*/  IMAD.SHL.U32 R0, R3, 0x200000, RZ ;  /* 0x0020000003007824 */ /* 0x000fca00078e00ff */
[----:B------:R-:W-:-:S07]  /*4170*/  LOP3.LUT R0, R5, R0, R6, 0xfe, !PT ;  /* 0x0000000005007212 */ /* 0x000fce00078efe06 */
.L_x_32520:
[----:B------:R-:W-:Y:S05]  /*4180*/  BSYNC B0 ;  /* 0x0000000000007941 */ /* 0x000fea0003800000 */
.L_x_32519:
[----:B------:R-:W-:-:S04]  /*4190*/  F2FP.F16.F32.PACK_AB R0, RZ, R0 ;  /* 0x00000000ff00723e */ /* 0x000fc800000000ff */
[----:B------:R-:W-:Y:S01]  /*41a0*/  PRMT R19, R0, 0x7610, R19 ;  /* 0x0000761000137816 */ /* 0x000fe20000000013 */
[----:B------:R-:W-:Y:S06]  /*41b0*/  BRA `(.L_x_32495) ;  /* 0x0000000000b47947 */ /* 0x000fec0003800000 */
.L_x_32512:
        /* <DEDUP_REMOVED lines=14> */
.L_x_32526:
[----:B------:R-:W-:Y:S05]  /*42a0*/  BSYNC B0 ;  /* 0x0000000000007941 */ /* 0x000fea0003800000 */
.L_x_32525:
[----:B------:R-:W-:-:S04]  /*42b0*/  F2FP.F16.F32.PACK_AB R0, RZ, R0 ;  /* 0x00000000ff00723e */ /* 0x000fc800000000ff */
[----:B------:R-:W-:Y:S01]  /*42c0*/  PRMT R19, R0, 0x7610, R19 ;  /* 0x0000761000137816 */ /* 0x000fe20000000013 */
[----:B------:R-:W-:Y:S06]  /*42d0*/  BRA `(.L_x_32495) ;  /* 0x00000000006c7947 */ /* 0x000fec0003800000 */
.L_x_32500:
        /* <DEDUP_REMOVED lines=16> */
.L_x_32527:
[----:B------:R-:W-:Y:S01]  /*43e0*/  PRMT R19, RZ, 0x7610, R19 ;  /* 0x00007610ff137816 */ /* 0x000fe20000000013 */
[----:B------:R-:W-:Y:S06]  /*43f0*/  BRA `(.L_x_32495) ;  /* 0x0000000000247947 */ /* 0x000fec0003800000 */
.L_x_32524:
[----:B------:R-:W2:Y:S02]  /*4400*/  LDG.E.64 R4, desc[UR36][R4.64] ;  /* 0x0000002404047981 */ /* 0x000ea4000c1e1b00 */
[----:B--2---:R-:W0:Y:S02]  /*4410*/  I2F.U64 R0, R4 ;  /* 0x0000000400007312 */ /* 0x004e240000301000 */
[----:B0-----:R-:W-:-:S04]  /*4420*/  F2FP.F16.F32.PACK_AB R0, RZ, R0 ;  /* 0x00000000ff00723e */ /* 0x001fc800000000ff */
[----:B------:R-:W-:Y:S01]  /*4430*/  PRMT R19, R0, 0x7610, R19 ;  /* 0x0000761000137816 */ /* 0x000fe20000000013 */
[----:B------:R-:W-:Y:S06]  /*4440*/  BRA `(.L_x_32495) ;  /* 0x0000000000107947 */ /* 0x000fec0003800000 */
.L_x_32523:
[----:B------:R-:W2:Y:S02]  /*4450*/  LDG.E R4, desc[UR36][R4.64] ;  /* 0x0000002404047981 */ /* 0x000ea4000c1e1900 */
[----:B--2---:R-:W-:-:S04]  /*4460*/  I2FP.F32.U32 R0, R4 ;  /* 0x0000000400007245 */ /* 0x004fc80000201000 */
[----:B------:R-:W-:-:S04]  /*4470*/  F2FP.F16.F32.PACK_AB R0, RZ, R0 ;  /* 0x00000000ff00723e */ /* 0x000fc800000000ff */
[----:B------:R-:W-:-:S07]  /*4480*/  PRMT R19, R0, 0x7610, R19 ;  /* 0x0000761000137816 */ /* 0x000fce0000000013 */
.L_x_32495:
[----:B------:R-:W-:Y:S05]  /*4490*/  BSYNC B6 ;  /* 0x0000000000067941 */ /* 0x000fea0003800000 */
.L_x_32494:
        /* <DEDUP_REMOVED lines=12> */
[----:B------:R-:W-:Y:S01]  /*4560*/  PRMT R3, RZ, 0x7610, R3 ;  /* 0x00007610ff037816 */ /* 0x000fe20000000003 */
[----:B0-----:R-:W-:-:S05]  /*4570*/  HADD2.F32 R0, -RZ, R0.H0_H0 ;  /* 0x20000000ff007230 */ /* 0x001fca0000004100 */
[----:B------:R-:W-:-:S13]  /*4580*/  FSETP.NEU.FTZ.AND P4, PT, R0, RZ, PT ;  /* 0x000000ff0000720b */ /* 0x000fda0003f9d000 */
[----:B-----5:R-:W-:-:S05]  /*4590*/  @P4 HADD2.F32 R22, -RZ, R22.H0_H0 ;  /* 0x20000016ff164230 */ /* 0x020fca0000004100 */
[----:B------:R-:W-:-:S04]  /*45a0*/  @P4 FSETP.NEU.FTZ.AND P3, PT, R22, RZ, PT ;  /* 0x000000ff1600420b */ /* 0x000fc80003f7d000 */
[----:B------:R-:W-:-:S04]  /*45b0*/  @P4 SEL R0, RZ, 0x1, !P3 ;  /* 0x00000001ff004807 */ /* 0x000fc80005800000 */
[----:B------:R-:W-:-:S07]  /*45c0*/  @P4 PRMT R3, R0, 0x7610, R3 ;  /* 0x0000761000034816 */ /* 0x000fce0000000003 */
.L_x_32529:
[----:B------:R-:W-:Y:S05]  /*45d0*/  BSYNC B0 ;  /* 0x0000000000007941 */ /* 0x000fea0003800000 */
.L_x_32528:
[----:B------:R-:W-:Y:S04]  /*45e0*/  BSSY B0, `(.L_x_32530) ;  /* 0x000000a000007945 */ /* 0x000fe80003800000 */
[----:B------:R-:W-:Y:S05]  /*45f0*/  @P5 BRA `(.L_x_32531) ;  /* 0x0000000000205947 */ /* 0x000fea0003800000 */
[----:B------:R-:W0:Y:S01]  /*4600*/  LDC.U16 R0, c[0x0][0x216] ;  /* 0x00008580ff007b82 */ /* 0x000e220000000400 */
[----:B-----5:R-:W-:Y:S01]  /*4610*/  PRMT R22, RZ, 0x7610, R22 ;  /* 0x00007610ff167816 */ /* 0x020fe20000000016 */
[----:B0-----:R-:W-:-:S05]  /*4620*/  HADD2.F32 R0, -RZ, R0.H0_H0 ;  /* 0x20000000ff007230 */ /* 0x001fca0000004100 */
[----:B------:R-:W-:-:S13]  /*4630*/  FSETP.NEU.FTZ.AND P4, PT, R0, RZ, PT ;  /* 0x000000ff0000720b */ /* 0x000fda0003f9d000 */
[----:B------:R-:W-:-:S05]  /*4640*/  @P4 HADD2.F32 R18, -RZ, R18.H0_H0 ;  /* 0x20000012ff124230 */ /* 0x000fca0000004100 */
[----:B------:R-:W-:-:S04]  /*4650*/  @P4 FSETP.NEU.FTZ.AND P3, PT, R18, RZ, PT ;  /* 0x000000ff1200420b */ /* 0x000fc80003f7d000 */
[----:B------:R-:W-:-:S04]  /*4660*/  @P4 SEL R0, RZ, 0x1, !P3 ;  /* 0x00000001ff004807 */ /* 0x000fc80005800000 */
[----:B------:R-:W-:-:S07]  /*4670*/  @P4 PRMT R22, R0, 0x7610, R22 ;  /* 0x0000761000164816 */ /* 0x000fce0000000016 */
.L_x_32531:
[----:B------:R-:W-:Y:S05]  /*4680*/  BSYNC B0 ;  /* 0x0000000000007941 */ /* 0x000fea0003800000 */
.L_x_32530:
        /* <DEDUP_REMOVED lines=10> */
.L_x_32533:
[----:B------:R-:W-:Y:S05]  /*4730*/  BSYNC B0 ;  /* 0x0000000000007941 */ /* 0x000fea0003800000 */
.L_x_32532:
[----:B------:R-:W-:Y:S04]  /*4740*/  BSSY B0, `(.L_x_32534) ;  /* 0x000000a000007945 */ /* 0x000fe80003800000 */
[----:B------:R-:W-:Y:S05]  /*4750*/  @P1 BRA `(.L_x_32535) ;  /* 0x0000000000201947 */ /* 0x000fea0003800000 */
[----:B------:R-:W0:Y:S02]  /*4760*/  LDC.U16 R0, c[0x0][0x216] ;  /* 0x00008580ff007b82 */ /* 0x000e240000000400 */
[----:B0-----:R-:W-:-:S05]  /*4770*/  HADD2.F32 R0, -RZ, R0.H0_H0 ;  /* 0x20000000ff007230 */ /* 0x001fca0000004100 */
[----:B------:R-:W-:-:S13]  /*4780*/  FSETP.NEU.FTZ.AND P2, PT, R0, RZ, PT ;  /* 0x000000ff0000720b */ /* 0x000fda0003f5d000 */
[----:B-----5:R-:W-:-:S05]  /*4790*/  @P2 HADD2.F32 R19, -RZ, R19.H0_H0 ;  /* 0x20000013ff132230 */ /* 0x020fca0000004100 */
[----:B------:R-:W-:Y:S02]  /*47a0*/  @P2 FSETP.NEU.FTZ.AND P1, PT, R19, RZ, PT ;  /* 0x000000ff1300220b */ /* 0x000fe40003f3d000 */
[----:B------:R-:W-:Y:S02]  /*47b0*/  PRMT R19, RZ, 0x7610, R19 ;  /* 0x00007610ff137816 */ /* 0x000fe40000000013 */
[----:B------:R-:W-:-:S04]  /*47c0*/  @P2 SEL R0, RZ, 0x1, !P1 ;  /* 0x00000001ff002807 */ /* 0x000fc80004800000 */
[----:B------:R-:W-:-:S07]  /*47d0*/  @P2 PRMT R19, R0, 0x7610, R19 ;  /* 0x0000761000132816 */ /* 0x000fce0000000013 */
.L_x_32535:
[----:B------:R-:W-:Y:S05]  /*47e0*/  BSYNC B0 ;  /* 0x0000000000007941 */ /* 0x000fea0003800000 */
.L_x_32534:
        /* <DEDUP_REMOVED lines=22> */
.L_x_32541:
[----:B------:R4:W-:Y:S01]  /*4950*/  STG.E.U8 desc[UR36][R8.64], R3 ;  /* 0x0000000308007986 */ /* 0x0009e2000c101124 */
[----:B------:R-:W-:Y:S01]  /*4960*/  IMAD.MOV.U32 R25, RZ, RZ, R23 ;  /* 0x000000ffff197224 */ /* 0x000fe200078e0017 */
[----:B------:R-:W-:Y:S06]  /*4970*/  BRA `(.L_x_32537) ;  /* 0x0000000c00ec7947 */ /* 0x000fec0003800000 */
.L_x_32540:
        /* <DEDUP_REMOVED lines=13> */
.L_x_32544:
[----:B------:R-:W-:Y:S01]  /*4a50*/  LOP3.LUT R3, R3, 0xffff, RZ, 0xc0, !PT ;  /* 0x0000ffff03037812 */ /* 0x000fe200078ec0ff */
[----:B------:R-:W-:-:S03]  /*4a60*/  IMAD.MOV.U32 R25, RZ, RZ, R23 ;  /* 0x000000ffff197224 */ /* 0x000fc600078e0017 */
[----:B------:R-:W-:-:S05]  /*4a70*/  PRMT R3, R3, 0x8880, RZ ;  /* 0x0000888003037816 */ /* 0x000fca00000000ff */
[----:B------:R2:W-:Y:S01]  /*4a80*/  STG.E desc[UR36][R8.64], R3 ;  /* 0x0000000308007986 */ /* 0x0005e2000c101924 */
[----:B------:R-:W-:Y:S05]  /*4a90*/  BRA `(.L_x_32537) ;  /* 0x0000000c00a47947 */ /* 0x000fea0003800000 */
.L_x_32543:
[----:B------:R-:W-:Y:S01]  /*4aa0*/  PRMT R3, R3, 0x8880, RZ ;  /* 0x0000888003037816 */ /* 0x000fe200000000ff */
[----:B------:R-:W-:-:S03]  /*4ab0*/  IMAD.MOV.U32 R25, RZ, RZ, R23 ;  /* 0x000000ffff197224 */ /* 0x000fc600078e0017 */
[----:B------:R-:W-:-:S05]  /*4ac0*/  PRMT R3, R3, 0x7710, RZ ;  /* 0x0000771003037816 */ /* 0x000fca00000000ff */
[----:B------:R0:W-:Y:S01]  /*4ad0*/  STG.E.U16 desc[UR36][R8.64], R3 ;  /* 0x0000000308007986 */ /* 0x0001e2000c101524 */
[----:B------:R-:W-:Y:S05]  /*4ae0*/  BRA `(.L_x_32537) ;  /* 0x0000000c00907947 */ /* 0x000fea0003800000 */
.L_x_32539:
        /* <DEDUP_REMOVED lines=10> */
.L_x_32546:
[----:B------:R-:W0:Y:S01]  /*4b90*/  I2F.S8 R0, R3 ;  /* 0x0000000300007306 */ /* 0x000e220000001400 */
[----:B------:R-:W-:Y:S01]  /*4ba0*/  IMAD.MOV.U32 R25, RZ, RZ, R23 ;  /* 0x000000ffff197224 */ /* 0x000fe200078e0017 */
[----:B0-----:R-:W-:-:S05]  /*4bb0*/  F2FP.F16.F32.PACK_AB R0, RZ, R0 ;  /* 0x00000000ff00723e */ /* 0x001fca00000000ff */
[----:B------:R0:W-:Y:S01]  /*4bc0*/  STG.E.U16 desc[UR36][R8.64], R0 ;  /* 0x0000000008007986 */ /* 0x0001e2000c101524 */
[----:B------:R-:W-:Y:S05]  /*4bd0*/  BRA `(.L_x_32537) ;  /* 0x0000000c00547947 */ /* 0x000fea0003800000 */
.L_x_32545:
        /* <DEDUP_REMOVED lines=11> */
.L_x_32548:
[----:B------:R-:W0:Y:S01]  /*4c90*/  I2F.S8 R3, R3 ;  /* 0x0000000300037306 */ /* 0x000e220000001400 */
[----:B------:R-:W-:Y:S01]  /*4ca0*/  IMAD.MOV.U32 R25, RZ, RZ, R23 ;  /* 0x000000ffff197224 */ /* 0x000fe200078e0017 */
[----:B0-----:R-:W-:-:S04]  /*4cb0*/  F2FP.F16.F32.PACK_AB R3, RZ, R3 ;  /* 0x00000003ff03723e */ /* 0x001fc800000000ff */
[----:B------:R-:W-:-:S05]  /*4cc0*/  PRMT R3, R3, 0x5410, RZ ;  /* 0x0000541003037816 */ /* 0x000fca00000000ff */
[----:B------:R0:W-:Y:S01]  /*4cd0*/  STG.E desc[UR36][R8.64], R3 ;  /* 0x0000000308007986 */ /* 0x0001e2000c101924 */
[----:B------:R-:W-:Y:S05]  /*4ce0*/  BRA `(.L_x_32537) ;  /* 0x0000000c00107947 */ /* 0x000fea0003800000 */
.L_x_32547:
[----:B------:R-:W-:Y:S01]  /*4cf0*/  PRMT R4, R3, 0x8880, RZ ;  /* 0x0000888003047816 */ /* 0x000fe200000000ff */
[----:B------:R-:W-:-:S03]  /*4d00*/  IMAD.MOV.U32 R25, RZ, RZ, R23 ;  /* 0x000000ffff197224 */ /* 0x000fc600078e0017 */
[----:B------:R-:W-:-:S06]  /*4d10*/  PRMT R4, R4, 0x7710, RZ ;  /* 0x0000771004047816 */ /* 0x000fcc00000000ff */
[----:B------:R-:W0:Y:S02]  /*4d20*/  I2F.F64.S16 R4, R4 ;  /* 0x0000000400047312 */ /* 0x000e240000101c00 */
[----:B0-----:R0:W-:Y:S01]  /*4d30*/  STG.E.64 desc[UR36][R8.64], R4 ;  /* 0x0000000408007986 */ /* 0x0011e2000c101b24 */
[----:B------:R-:W-:Y:S05]  /*4d40*/  BRA `(.L_x_32537) ;  /* 0x0000000800f87947 */ /* 0x000fea0003800000 */
.L_x_32538:
        /* <DEDUP_REMOVED lines=13> */
.L_x_32551:
[----:B------:R-:W-:Y:S02]  /*4e20*/  PRMT R4, R3, 0x8880, RZ ;  /* 0x0000888003047816 */ /* 0x000fe400000000ff */
[----:B------:R-:W-:Y:S01]  /*4e30*/  CS2R R6, SRZ ;  /* 0x0000000000067805 */ /* 0x000fe2000001ff00 */
[----:B------:R-:W-:Y:S01]  /*4e40*/  IMAD.MOV.U32 R25, RZ, RZ, R23 ;  /* 0x000000ffff197224 */ /* 0x000fe200078e0017 */
[----:B------:R-:W-:-:S06]  /*4e50*/  PRMT R4, R4, 0x7710, RZ ;  /* 0x0000771004047816 */ /* 0x000fcc00000000ff */
[----:B------:R-:W0:Y:S02]  /*4e60*/  I2F.F64.S16 R4, R4 ;  /* 0x0000000400047312 */ /* 0x000e240000101c00 */
[----:B0-----:R0:W-:Y:S01]  /*4e70*/  STG.E.128 desc[UR36][R8.64], R4 ;  /* 0x0000000408007986 */ /* 0x0011e2000c101d24 */
[----:B------:R-:W-:Y:S05]  /*4e80*/  BRA `(.L_x_32537) ;  /* 0x0000000800a87947 */ /* 0x000fea0003800000 */
.L_x_32550:
        /* <DEDUP_REMOVED lines=21> */
.L_x_32555:
[----:B------:R-:W-:Y:S05]  /*4fe0*/  BSYNC B0 ;  /* 0x0000000000007941 */ /* 0x000fea0003800000 */
.L_x_32554:
[----:B------:R-:W-:Y:S01]  /*4ff0*/  LOP3.LUT R5, R0, R5, RZ, 0xfc, !PT ;  /* 0x0000000500057212 */ /* 0x000fe200078efcff */
[----:B------:R-:W-:-:S04]  /*5000*/  IMAD.MOV.U32 R25, RZ, RZ, R23 ;  /* 0x000000ffff197224 */ /* 0x000fc800078e0017 */
[----:B------:R0:W-:Y:S01]  /*5010*/  STG.E.U8 desc[UR36][R8.64], R5 ;  /* 0x0000000508007986 */ /* 0x0001e2000c101124 */
[----:B------:R-:W-:Y:S05]  /*5020*/  BRA `(.L_x_32537) ;  /* 0x0000000800407947 */ /* 0x000fea0003800000 */
.L_x_32553:
        /* <DEDUP_REMOVED lines=13> */
.L_x_32557:
[----:B------:R-:W-:Y:S01]  /*5100*/  IMAD.MOV.U32 R0, RZ, RZ, 0x7f ;  /* 0x0000007fff007424 */ /* 0x000fe200078e00ff */
[----:B------:R-:W-:-:S04]  /*5110*/  ISETP.GT.U32.AND P0, PT, R4, 0x7f800000, PT ;  /* 0x7f8000000400780c */ /* 0x000fc80003f04070 */
[----:B------:R-:W-:-:S09]  /*5120*/  SEL R0, R0, 0x7c, P0 ;  /* 0x0000007c00007807 */ /* 0x000fd20000000000 */
.L_x_32558:
[----:B------:R-:W-:Y:S05]  /*5130*/  BSYNC B0 ;  /* 0x0000000000007941 */ /* 0x000fea0003800000 */
.L_x_32556:
[----:B------:R-:W-:Y:S01]  /*5140*/  LOP3.LUT R3, R5, 0x80000000, RZ, 0xc0, !PT ;  /* 0x8000000005037812 */ /* 0x000fe200078ec0ff */
[----:B------:R-:W-:-:S03]  /*5150*/  IMAD.MOV.U32 R25, RZ, RZ, R23 ;  /* 0x000000ffff197224 */ /* 0x000fc600078e0017 */
[----:B------:R-:W-:-:S04]  /*5160*/  SHF.R.U32.HI R3, RZ, 0x18, R3 ;  /* 0x00000018ff037819 */ /* 0x000fc80000011603 */
[----:B------:R-:W-:-:S05]  /*5170*/  LOP3.LUT R3, R0, R3, RZ, 0xfc, !PT ;  /* 0x0000000300037212 */ /* 0x000fca00078efcff */
[----:B------:R0:W-:Y:S01]  /*5180*/  STG.E.U8 desc[UR36][R8.64], R3 ;  /* 0x0000000308007986 */ /* 0x0001e2000c101124 */
[----:B------:R-:W-:Y:S05]  /*5190*/  BRA `(.L_x_32537) ;  /* 0x0000000400e47947 */ /* 0x000fea0003800000 */
.L_x_32552:
[----:B------:R-:W0:Y:S01]  /*51a0*/  I2F.S8 R0, R3 ;  /* 0x0000000300007306 */ /* 0x000e220000001400 */
[----:B------:R-:W-:Y:S01]  /*51b0*/  IMAD.MOV.U32 R25, RZ, RZ, R23 ;  /* 0x000000ffff197224 */ /* 0x000fe200078e0017 */
[----:B0-----:R-:W-:-:S05]  /*51c0*/  F2FP.BF16.F32.PACK_AB R0, RZ, R0 ;  /* 0x00000000ff00723e */ /* 0x001fca00000010ff */
[----:B------:R0:W-:Y:S01]  /*51d0*/  STG.E.U16 desc[UR36][R8.64], R0 ;  /* 0x0000000008007986 */ /* 0x0001e2000c101524 */
[----:B------:R-:W-:Y:S05]  /*51e0*/  BRA `(.L_x_32537) ;  /* 0x0000000400d07947 */ /* 0x000fea0003800000 */
.L_x_32549:
        /* <DEDUP_REMOVED lines=13> */
.L_x_32561:
        /* <DEDUP_REMOVED lines=17> */
.L_x_32564:
[----:B------:R-:W-:-:S04]  /*53d0*/  LOP3.LUT R3, R3, 0x80000000, RZ, 0xc0, !PT ;  /* 0x8000000003037812 */ /* 0x000fc800078ec0ff */
[----:B------:R-:W-:-:S04]  /*53e0*/  SHF.R.U32.HI R3, RZ, 0x18, R3 ;  /* 0x00000018ff037819 */ /* 0x000fc80000011603 */
[----:B------:R-:W-:-:S04]  /*53f0*/  LOP3.LUT R0, R0, R3, RZ, 0xfc, !PT ;  /* 0x0000000300007212 */ /* 0x000fc800078efcff */
[----:B------:R-:W-:-:S07]  /*5400*/  PRMT R4, R0, 0x7610, R4 ;  /* 0x0000761000047816 */ /* 0x000fce0000000004 */
.L_x_32563:
[----:B------:R-:W-:Y:S05]  /*5410*/  BSYNC B0 ;  /* 0x0000000000007941 */ /* 0x000fea0003800000 */
.L_x_32562:
[----:B------:R0:W-:Y:S01]  /*5420*/  STG.E.U8 desc[UR36][R8.64], R4 ;  /* 0x0000000408007986 */ /* 0x0001e2000c101124 */
[----:B------:R-:W-:Y:S01]  /*5430*/  IMAD.MOV.U32 R25, RZ, RZ, R23 ;  /* 0x000000ffff197224 */ /* 0x000fe200078e0017 */
[----:B------:R-:W-:Y:S06]  /*5440*/  BRA `(.L_x_32537) ;  /* 0x0000000400387947 */ /* 0x000fec0003800000 */
.L_x_32560:
        /* <DEDUP_REMOVED lines=17> */
.L_x_32567:
[----:B------:R-:W-:-:S04]  /*5560*/  LOP3.LUT R3, R3, 0x80000000, RZ, 0xc0, !PT ;  /* 0x8000000003037812 */ /* 0x000fc800078ec0ff */
[----:B------:R-:W-:-:S04]  /*5570*/  SHF.R.U32.HI R3, RZ, 0x18, R3 ;  /* 0x00000018ff037819 */ /* 0x000fc80000011603 */
[----:B------:R-:W-:-:S04]  /*5580*/  LOP3.LUT R0, R0, R3, RZ, 0xfc, !PT ;  /* 0x0000000300007212 */ /* 0x000fc800078efcff */
[----:B------:R-:W-:-:S07]  /*5590*/  PRMT R4, R0, 0x7610, R4 ;  /* 0x0000761000047816 */ /* 0x000fce0000000004 */
.L_x_32566:
[----:B------:R-:W-:Y:S05]  /*55a0*/  BSYNC B0 ;  /* 0x0000000000007941 */ /* 0x000fea0003800000 */
.L_x_32565:
[----:B------:R0:W-:Y:S01]  /*55b0*/  STG.E.U8 desc[UR36][R8.64], R4 ;  /* 0x0000000408007986 */ /* 0x0001e2000c101124 */
[----:B------:R-:W-:Y:S01]  /*55c0*/  IMAD.MOV.U32 R25, RZ, RZ, R23 ;  /* 0x000000ffff197224 */ /* 0x000fe200078e0017 */
[----:B------:R-:W-:Y:S06]  /*55d0*/  BRA `(.L_x_32537) ;  /* 0x0000000000d47947 */ /* 0x000fec0003800000 */
.L_x_32559:
        /* <DEDUP_REMOVED lines=24> */
.L_x_32542:
        /* <DEDUP_REMOVED lines=16> */
.L_x_32570:
[----:B------:R-:W-:Y:S01]  /*5860*/  IMAD.MOV.U32 R25, RZ, RZ, R23 ;  /* 0x000000ffff197224 */ /* 0x000fe200078e0017 */
[----:B------:R-:W-:Y:S06]  /*5870*/  BRA `(.L_x_32537) ;  /* 0x00000000002c7947 */ /* 0x000fec0003800000 */
.L_x_32569:
[----:B------:R-:W-:Y:S01]  /*5880*/  LOP3.LUT R3, R3, 0xffff, RZ, 0xc0, !PT ;  /* 0x0000ffff03037812 */ /* 0x000fe200078ec0ff */
[----:B------:R-:W-:-:S03]  /*5890*/  IMAD.MOV.U32 R25, RZ, RZ, R23 ;  /* 0x000000ffff197224 */ /* 0x000fc600078e0017 */
[----:B------:R-:W-:-:S05]  /*58a0*/  PRMT R3, R3, 0x8880, RZ ;  /* 0x0000888003037816 */ /* 0x000fca00000000ff */
[----:B------:R-:W-:-:S05]  /*58b0*/  IMAD.MOV.U32 R4, RZ, RZ, R3 ;  /* 0x000000ffff047224 */ /* 0x000fca00078e0003 */
[----:B------:R-:W-:-:S05]  /*58c0*/  SHF.R.S32.HI R5, RZ, 0x1f, R4 ;  /* 0x0000001fff057819 */ /* 0x000fca0000011404 */
[----:B------:R0:W-:Y:S01]  /*58d0*/  STG.E.64 desc[UR36][R8.64], R4 ;  /* 0x0000000408007986 */ /* 0x0001e2000c101b24 */
[----:B------:R-:W-:Y:S05]  /*58e0*/  BRA `(.L_x_32537) ;  /* 0x0000000000107947 */ /* 0x000fea0003800000 */
.L_x_32568:
[----:B------:R-:W-:Y:S01]  /*58f0*/  LOP3.LUT R3, R3, 0xffff, RZ, 0xc0, !PT ;  /* 0x0000ffff03037812 */ /* 0x000fe200078ec0ff */
[----:B------:R-:W-:-:S03]  /*5900*/  IMAD.MOV.U32 R25, RZ, RZ, R23 ;  /* 0x000000ffff197224 */ /* 0x000fc600078e0017 */
[----:B------:R-:W-:-:S05]  /*5910*/  PRMT R3, R3, 0x8880, RZ ;  /* 0x0000888003037816 */ /* 0x000fca00000000ff */
[----:B------:R0:W-:Y:S02]  /*5920*/  STG.E desc[UR36][R8.64], R3 ;  /* 0x0000000308007986 */ /* 0x0001e4000c101924 */
.L_x_32537:
[----:B------:R-:W-:Y:S05]  /*5930*/  BSYNC B6 ;  /* 0x0000000000067941 */ /* 0x000fea0003800000 */
.L_x_32536:
        /* <DEDUP_REMOVED lines=23> */
.L_x_32576:
[----:B-----5:R4:W-:Y:S01]  /*5ab0*/  STG.E.U8 desc[UR36][R8.64], R22 ;  /* 0x0000001608007986 */ /* 0x0209e2000c101124 */
[----:B------:R-:W-:Y:S05]  /*5ac0*/  BRA `(.L_x_32578) ;  /* 0x0000000c00987947 */ /* 0x000fea0003800000 */
.L_x_32575:
        /* <DEDUP_REMOVED lines=12> */
.L_x_32580:
[----:B-----5:R-:W-:-:S04]  /*5b90*/  LOP3.LUT R22, R22, 0xffff, RZ, 0xc0, !PT ;  /* 0x0000ffff16167812 */ /* 0x020fc800078ec0ff */
[----:B------:R-:W-:-:S05]  /*5ba0*/  PRMT R3, R22, 0x8880, RZ ;  /* 0x0000888016037816 */ /* 0x000fca00000000ff */
[----:B------:R2:W-:Y:S01]  /*5bb0*/  STG.E desc[UR36][R8.64], R3 ;  /* 0x0000000308007986 */ /* 0x0005e2000c101924 */
[----:B------:R-:W-:Y:S05]  /*5bc0*/  BRA `(.L_x_32578) ;  /* 0x0000000c00587947 */ /* 0x000fea0003800000 */
.L_x_32579:
[----:B-----5:R-:W-:-:S04]  /*5bd0*/  PRMT R3, R22, 0x8880, RZ ;  /* 0x0000888016037816 */ /* 0x020fc800000000ff */
[----:B------:R-:W-:-:S05]  /*5be0*/  PRMT R3, R3, 0x7710, RZ ;  /* 0x0000771003037816 */ /* 0x000fca00000000ff */
[----:B------:R0:W-:Y:S01]  /*5bf0*/  STG.E.U16 desc[UR36][R8.64], R3 ;  /* 0x0000000308007986 */ /* 0x0001e2000c101524 */
[----:B------:R-:W-:Y:S05]  /*5c00*/  BRA `(.L_x_32578) ;  /* 0x0000000c00487947 */ /* 0x000fea0003800000 */
.L_x_32574:
        /* <DEDUP_REMOVED lines=9> */
.L_x_32582:
[----:B-----5:R-:W0:Y:S02]  /*5ca0*/  I2F.S8 R0, R22 ;  /* 0x0000001600007306 */ /* 0x020e240000001400 */
[----:B0-----:R-:W-:-:S05]  /*5cb0*/  F2FP.F16.F32.PACK_AB R0, RZ, R0 ;  /* 0x00000000ff00723e */ /* 0x001fca00000000ff */
[----:B------:R0:W-:Y:S01]  /*5cc0*/  STG.E.U16 desc[UR36][R8.64], R0 ;  /* 0x0000000008007986 */ /* 0x0001e2000c101524 */
[----:B------:R-:W-:Y:S05]  /*5cd0*/  BRA `(.L_x_32578) ;  /* 0x0000000c00147947 */ /* 0x000fea0003800000 */
.L_x_32581:
        /* <DEDUP_REMOVED lines=10> */
.L_x_32584:
[----:B-----5:R-:W0:Y:S02]  /*5d80*/  I2F.S8 R22, R22 ;  /* 0x0000001600167306 */ /* 0x020e240000001400 */
[----:B0-----:R-:W-:-:S04]  /*5d90*/  F2FP.F16.F32.PACK_AB R3, RZ, R22 ;  /* 0x00000016ff03723e */ /* 0x001fc800000000ff */
[----:B------:R-:W-:-:S05]  /*5da0*/  PRMT R3, R3, 0x5410, RZ ;  /* 0x0000541003037816 */ /* 0x000fca00000000ff */
[----:B------:R0:W-:Y:S01]  /*5db0*/  STG.E desc[UR36][R8.64], R3 ;  /* 0x0000000308007986 */ /* 0x0001e2000c101924 */
[----:B------:R-:W-:Y:S05]  /*5dc0*/  BRA `(.L_x_32578) ;  /* 0x0000000800d87947 */ /* 0x000fea0003800000 */
.L_x_32583:
[----:B-----5:R-:W-:-:S04]  /*5dd0*/  PRMT R4, R22, 0x8880, RZ ;  /* 0x0000888016047816 */ /* 0x020fc800000000ff */
[----:B------:R-:W-:-:S06]  /*5de0*/  PRMT R4, R4, 0x7710, RZ ;  /* 0x0000771004047816 */ /* 0x000fcc00000000ff */
[----:B------:R-:W0:Y:S02]  /*5df0*/  I2F.F64.S16 R4, R4 ;  /* 0x0000000400047312 */ /* 0x000e240000101c00 */
[----:B0-----:R0:W-:Y:S01]  /*5e00*/  STG.E.64 desc[UR36][R8.64], R4 ;  /* 0x0000000408007986 */ /* 0x0011e2000c101b24 */
[----:B------:R-:W-:Y:S05]  /*5e10*/  BRA `(.L_x_32578) ;  /* 0x0000000800c47947 */ /* 0x000fea0003800000 */
.L_x_32573:
        /* <DEDUP_REMOVED lines=12> */
.L_x_32587:
[----:B-----5:R-:W-:Y:S02]  /*5ee0*/  PRMT R4, R22, 0x8880, RZ ;  /* 0x0000888016047816 */ /* 0x020fe400000000ff */
[----:B------:R-:W-:Y:S02]  /*5ef0*/  CS2R R6, SRZ ;  /* 0x0000000000067805 */ /* 0x000fe4000001ff00 */
[----:B------:R-:W-:-:S06]  /*5f00*/  PRMT R4, R4, 0x7710, RZ ;  /* 0x0000771004047816 */ /* 0x000fcc00000000ff */
[----:B------:R-:W0:Y:S02]  /*5f10*/  I2F.F64.S16 R4, R4 ;  /* 0x0000000400047312 */ /* 0x000e240000101c00 */
[----:B0-----:R0:W-:Y:S01]  /*5f20*/  STG.E.128 desc[UR36][R8.64], R4 ;  /* 0x0000000408007986 */ /* 0x0011e2000c101d24 */
[----:B------:R-:W-:Y:S05]  /*5f30*/  BRA `(.L_x_32578) ;  /* 0x00000008007c7947 */ /* 0x000fea0003800000 */
.L_x_32586:
        /* <DEDUP_REMOVED lines=21> */
.L_x_32591:
[----:B------:R-:W-:Y:S05]  /*6090*/  BSYNC B0 ;  /* 0x0000000000007941 */ /* 0x000fea0003800000 */
.L_x_32590:
[----:B------:R-:W-:-:S05]  /*60a0*/  LOP3.LUT R5, R0, R5, RZ, 0xfc, !PT ;  /* 0x0000000500057212 */ /* 0x000fca00078efcff */
[----:B------:R0:W-:Y:S01]  /*60b0*/  STG.E.U8 desc[UR36][R8.64], R5 ;  /* 0x0000000508007986 */ /* 0x0001e2000c101124 */
[----:B------:R-:W-:Y:S05]  /*60c0*/  BRA `(.L_x_32578) ;  /* 0x0000000800187947 */ /* 0x000fea0003800000 */
.L_x_32589:
        /* <DEDUP_REMOVED lines=13> */
.L_x_32593:
[----:B------:R-:W-:Y:S01]  /*61a0*/  IMAD.MOV.U32 R0, RZ, RZ, 0x7f ;  /* 0x0000007fff007424 */ /* 0x000fe200078e00ff */
[----:B------:R-:W-:-:S04]  /*61b0*/  ISETP.GT.U32.AND P0, PT, R3, 0x7f800000, PT ;  /* 0x7f8000000300780c */ /* 0x000fc80003f04070 */
[----:B------:R-:W-:-:S09]  /*61c0*/  SEL R0, R0, 0x7c, P0 ;  /* 0x0000007c00007807 */ /* 0x000fd20000000000 */
.L_x_32594:
[----:B------:R-:W-:Y:S05]  /*61d0*/  BSYNC B0 ;  /* 0x0000000000007941 */ /* 0x000fea0003800000 */
.L_x_32592:
[----:B------:R-:W-:-:S04]  /*61e0*/  LOP3.LUT R3, R5, 0x80000000, RZ, 0xc0, !PT ;  /* 0x8000000005037812 */ /* 0x000fc800078ec0ff */
[----:B------:R-:W-:-:S04]  /*61f0*/  SHF.R.U32.HI R3, RZ, 0x18, R3 ;  /* 0x00000018ff037819 */ /* 0x000fc80000011603 */
[----:B------:R-:W-:-:S05]  /*6200*/  LOP3.LUT R3, R0, R3, RZ, 0xfc, !PT ;  /* 0x0000000300037212 */ /* 0x000fca00078efcff */
[----:B------:R0:W-:Y:S01]  /*6210*/  STG.E.U8 desc[UR36][R8.64], R3 ;  /* 0x0000000308007986 */ /* 0x0001e2000c101124 */
[----:B------:R-:W-:Y:S05]  /*6220*/  BRA `(.L_x_32578) ;  /* 0x0000000400c07947 */ /* 0x000fea0003800000 */
.L_x_32588:
[----:B-----5:R-:W0:Y:S02]  /*6230*/  I2F.S8 R0, R22 ;  /* 0x0000001600007306 */ /* 0x020e240000001400 */
[----:B0-----:R-:W-:-:S05]  /*6240*/  F2FP.BF16.F32.PACK_AB R0, RZ, R0 ;  /* 0x00000000ff00723e */ /* 0x001fca00000010ff */
[----:B------:R0:W-:Y:S01]  /*6250*/  STG.E.U16 desc[UR36][R8.64], R0 ;  /* 0x0000000008007986 */ /* 0x0001e2000c101524 */
[----:B------:R-:W-:Y:S05]  /*6260*/  BRA `(.L_x_32578) ;  /* 0x0000000400b07947 */ /* 0x000fea0003800000 */
.L_x_32585:
        /* <DEDUP_REMOVED lines=12> */
.L_x_32597:
        /* <DEDUP_REMOVED lines=17> */
.L_x_32600:
[----:B------:R-:W-:-:S04]  /*6440*/  LOP3.LUT R3, R5, 0x80000000, RZ, 0xc0, !PT ;  /* 0x8000000005037812 */ /* 0x000fc800078ec0ff */
[----:B------:R-:W-:-:S04]  /*6450*/  SHF.R.U32.HI R3, RZ, 0x18, R3 ;  /* 0x00000018ff037819 */ /* 0x000fc80000011603 */
[----:B------:R-:W-:-:S04]  /*6460*/  LOP3.LUT R0, R0, R3, RZ, 0xfc, !PT ;  /* 0x0000000300007212 */ /* 0x000fc800078efcff */
[----:B------:R-:W-:-:S07]  /*6470*/  PRMT R4, R0, 0x7610, R4 ;  /* 0x0000761000047816 */ /* 0x000fce0000000004 */
.L_x_32599:
[----:B------:R-:W-:Y:S05]  /*6480*/  BSYNC B0 ;  /* 0x0000000000007941 */ /* 0x000fea0003800000 */
.L_x_32598:
[----:B------:R0:W-:Y:S01]  /*6490*/  STG.E.U8 desc[UR36][R8.64], R4 ;  /* 0x0000000408007986 */ /* 0x0001e2000c101124 */
[----:B------:R-:W-:Y:S05]  /*64a0*/  BRA `(.L_x_32578) ;  /* 0x0000000400207947 */ /* 0x000fea0003800000 */
.L_x_32596:
        /* <DEDUP_REMOVED lines=17> */
.L_x_32603:
[----:B------:R-:W-:-:S04]  /*65c0*/  LOP3.LUT R3, R5, 0x80000000, RZ, 0xc0, !PT ;  /* 0x8000000005037812 */ /* 0x000fc800078ec0ff */
[----:B------:R-:W-:-:S04]  /*65d0*/  SHF.R.U32.HI R3, RZ, 0x18, R3 ;  /* 0x00000018ff037819 */ /* 0x000fc80000011603 */
[----:B------:R-:W-:-:S04]  /*65e0*/  LOP3.LUT R0, R0, R3, RZ, 0xfc, !PT ;  /* 0x0000000300007212 */ /* 0x000fc800078efcff */
[----:B------:R-:W-:-:S07]  /*65f0*/  PRMT R4, R0, 0x7610, R4 ;  /* 0x0000761000047816 */ /* 0x000fce0000000004 */
.L_x_32602:
[----:B------:R-:W-:Y:S05]  /*6600*/  BSYNC B0 ;  /* 0x0000000000007941 */ /* 0x000fea0003800000 */
.L_x_32601:
[----:B------:R0:W-:Y:S01]  /*6610*/  STG.E.U8 desc[UR36][R8.64], R4 ;  /* 0x0000000408007986 */ /* 0x0001e2000c101124 */
[----:B------:R-:W-:Y:S05]  /*6620*/  BRA `(.L_x_32578) ;  /* 0x0000000000c07947 */ /* 0x000fea0003800000 */
.L_x_32595:
        /* <DEDUP_REMOVED lines=22> */
.L_x_32577:
        /* <DEDUP_REMOVED lines=16> */
.L_x_32606:
[----:B------:R-:W-:Y:S05]  /*6890*/  BRA `(.L_x_32578) ;  /* 0x0000000000247947 */ /* 0x000fea0003800000 */
.L_x_32605:
[----:B-----5:R-:W-:-:S04]  /*68a0*/  LOP3.LUT R22, R22, 0xffff, RZ, 0xc0, !PT ;  /* 0x0000ffff16167812 */ /* 0x020fc800078ec0ff */
[----:B------:R-:W-:-:S05]  /*68b0*/  PRMT R22, R22, 0x8880, RZ ;  /* 0x0000888016167816 */ /* 0x000fca00000000ff */
[----:B------:R-:W-:-:S05]  /*68c0*/  IMAD.MOV.U32 R4, RZ, RZ, R22 ;  /* 0x000000ffff047224 */ /* 0x000fca00078e0016 */
[----:B------:R-:W-:-:S05]  /*68d0*/  SHF.R.S32.HI R5, RZ, 0x1f, R4 ;  /* 0x0000001fff057819 */ /* 0x000fca0000011404 */
[----:B------:R0:W-:Y:S01]  /*68e0*/  STG.E.64 desc[UR36][R8.64], R4 ;  /* 0x0000000408007986 */ /* 0x0001e2000c101b24 */
[----:B------:R-:W-:Y:S05]  /*68f0*/  BRA `(.L_x_32578) ;  /* 0x00000000000c7947 */ /* 0x000fea0003800000 */
.L_x_32604:
[----:B-----5:R-:W-:-:S04]  /*6900*/  LOP3.LUT R22, R22, 0xffff, RZ, 0xc0, !PT ;  /* 0x0000ffff16167812 */ /* 0x020fc800078ec0ff */
[----:B------:R-:W-:-:S05]  /*6910*/  PRMT R3, R22, 0x8880, RZ ;  /* 0x0000888016037816 */ /* 0x000fca00000000ff */
[----:B------:R0:W-:Y:S02]  /*6920*/  STG.E desc[UR36][R8.64], R3 ;  /* 0x0000000308007986 */ /* 0x0001e4000c101924 */
.L_x_32578:
        /* <DEDUP_REMOVED lines=23> */
.L_x_32610:
[----:B------:R0:W-:Y:S01]  /*6aa0*/  STG.E.U8 desc[UR36][R8.64], R18 ;  /* 0x0000001208007986 */ /* 0x0001e2000c101124 */
[----:B------:R-:W-:Y:S05]  /*6ab0*/  BRA `(.L_x_32612) ;  /* 0x0000000c00987947 */ /* 0x000fea0003800000 */
.L_x_32609:
        /* <DEDUP_REMOVED lines=12> */
.L_x_32614:
[----:B------:R-:W-:-:S04]  /*6b80*/  LOP3.LUT R18, R18, 0xffff, RZ, 0xc0, !PT ;  /* 0x0000ffff12127812 */ /* 0x000fc800078ec0ff */
[----:B------:R-:W-:-:S05]  /*6b90*/  PRMT R3, R18, 0x8880, RZ ;  /* 0x0000888012037816 */ /* 0x000fca00000000ff */
[----:B------:R0:W-:Y:S01]  /*6ba0*/  STG.E desc[UR36][R8.64], R3 ;  /* 0x0000000308007986 */ /* 0x0001e2000c101924 */
[----:B------:R-:W-:Y:S05]  /*6bb0*/  BRA `(.L_x_32612) ;  /* 0x0000000c00587947 */ /* 0x000fea0003800000 */
.L_x_32613:
[----:B------:R-:W-:-:S04]  /*6bc0*/  PRMT R3, R18, 0x8880, RZ ;  /* 0x0000888012037816 */ /* 0x000fc800000000ff */
[----:B------:R-:W-:-:S05]  /*6bd0*/  PRMT R3, R3, 0x7710, RZ ;  /* 0x0000771003037816 */ /* 0x000fca00000000ff */
[----:B------:R0:W-:Y:S01]  /*6be0*/  STG.E.U16 desc[UR36][R8.64], R3 ;  /* 0x0000000308007986 */ /* 0x0001e2000c101524 */
[----:B------:R-:W-:Y:S05]  /*6bf0*/  BRA `(.L_x_32612) ;  /* 0x0000000c00487947 */ /* 0x000fea0003800000 */
.L_x_32608:
        /* <DEDUP_REMOVED lines=9> */
.L_x_32616:
[----:B------:R-:W0:Y:S02]  /*6c90*/  I2F.S8 R0, R18 ;  /* 0x0000001200007306 */ /* 0x000e240000001400 */
[----:B0-----:R-:W-:-:S05]  /*6ca0*/  F2FP.F16.F32.PACK_AB R0, RZ, R0 ;  /* 0x00000000ff00723e */ /* 0x001fca00000000ff */
[----:B------:R0:W-:Y:S01]  /*6cb0*/  STG.E.U16 desc[UR36][R8.64], R0 ;  /* 0x0000000008007986 */ /* 0x0001e2000c101524 */
[----:B------:R-:W-:Y:S05]  /*6cc0*/  BRA `(.L_x_32612) ;  /* 0x0000000c00147947 */ /* 0x000fea0003800000 */
.L_x_32615:
        /* <DEDUP_REMOVED lines=10> */
.L_x_32618:
[----:B------:R-:W0:Y:S02]  /*6d70*/  I2F.S8 R18, R18 ;  /* 0x0000001200127306 */ /* 0x000e240000001400 */
[----:B0-----:R-:W-:-:S04]  /*6d80*/  F2FP.F16.F32.PACK_AB R3, RZ, R18 ;  /* 0x00000012ff03723e */ /* 0x001fc800000000ff */
[----:B------:R-:W-:-:S05]  /*6d90*/  PRMT R3, R3, 0x5410, RZ ;  /* 0x0000541003037816 */ /* 0x000fca00000000ff */
[----:B------:R0:W-:Y:S01]  /*6da0*/  STG.E desc[UR36][R8.64], R3 ;  /* 0x0000000308007986 */ /* 0x0001e2000c101924 */
[----:B------:R-:W-:Y:S05]  /*6db0*/  BRA `(.L_x_32612) ;  /* 0x0000000800d87947 */ /* 0x000fea0003800000 */
.L_x_32617:
[----:B------:R-:W-:-:S04]  /*6dc0*/  PRMT R4, R18, 0x8880, RZ ;  /* 0x0000888012047816 */ /* 0x000fc800000000ff */
[----:B------:R-:W-:-:S06]  /*6dd0*/  PRMT R4, R4, 0x7710, RZ ;  /* 0x0000771004047816 */ /* 0x000fcc00000000ff */
[----:B------:R-:W0:Y:S02]  /*6de0*/  I2F.F64.S16 R4, R4 ;  /* 0x0000000400047312 */ /* 0x000e240000101c00 */
[----:B0-----:R0:W-:Y:S01]  /*6df0*/  STG.E.64 desc[UR36][R8.64], R4 ;  /* 0x0000000408007986 */ /* 0x0011e2000c101b24 */
[----:B------:R-:W-:Y:S05]  /*6e00*/  BRA `(.L_x_32612) ;  /* 0x0000000800c47947 */ /* 0x000fea0003800000 */
.L_x_32607:
        /* <DEDUP_REMOVED lines=12> */
.L_x_32621:
[----:B------:R-:W-:Y:S02]  /*6ed0*/  PRMT R4, R18, 0x8880, RZ ;  /* 0x0000888012047816 */ /* 0x000fe400000000ff */
[----:B------:R-:W-:Y:S02]  /*6ee0*/  CS2R R6, SRZ ;  /* 0x0000000000067805 */ /* 0x000fe4000001ff00 */
[----:B------:R-:W-:-:S06]  /*6ef0*/  PRMT R4, R4, 0x7710, RZ ;  /* 0x0000771004047816 */ /* 0x000fcc00000000ff */
[----:B------:R-:W0:Y:S02]  /*6f00*/  I2F.F64.S16 R4, R4 ;  /* 0x0000000400047312 */ /* 0x000e240000101c00 */
[----:B0-----:R0:W-:Y:S01]  /*6f10*/  STG.E.128 desc[UR36][R8.64], R4 ;  /* 0x0000000408007986 */ /* 0x0011e2000c101d24 */
[----:B------:R-:W-:Y:S05]  /*6f20*/  BRA `(.L_x_32612) ;  /* 0x00000008007c7947 */ /* 0x000fea0003800000 */
.L_x_32620:
        /* <DEDUP_REMOVED lines=21> */
.L_x_32625:
[----:B------:R-:W-:Y:S05]  /*7080*/  BSYNC B0 ;  /* 0x0000000000007941 */ /* 0x000fea0003800000 */
.L_x_32624:
[----:B------:R-:W-:-:S05]  /*7090*/  LOP3.LUT R5, R0, R5, RZ, 0xfc, !PT ;  /* 0x0000000500057212 */ /* 0x000fca00078efcff */
[----:B------:R0:W-:Y:S01]  /*70a0*/  STG.E.U8 desc[UR36][R8.64], R5 ;  /* 0x0000000508007986 */ /* 0x0001e2000c101124 */
[----:B------:R-:W-:Y:S05]  /*70b0*/  BRA `(.L_x_32612) ;  /* 0x0000000800187947 */ /* 0x000fea0003800000 */
.L_x_32623:
        /* <DEDUP_REMOVED lines=13> */
.L_x_32627:
[----:B------:R-:W-:Y:S01]  /*7190*/  IMAD.MOV.U32 R0, RZ, RZ, 0x7f ;  /* 0x0000007fff007424 */ /* 0x000fe200078e00ff */
[----:B------:R-:W-:-:S04]  /*71a0*/  ISETP.GT.U32.AND P0, PT, R3, 0x7f800000, PT ;  /* 0x7f8000000300780c */ /* 0x000fc80003f04070 */
[----:B------:R-:W-:-:S09]  /*71b0*/  SEL R0, R0, 0x7c, P0 ;  /* 0x0000007c00007807 */ /* 0x000fd20000000000 */
.L_x_32628:
[----:B------:R-:W-:Y:S05]  /*71c0*/  BSYNC B0 ;  /* 0x0000000000007941 */ /* 0x000fea0003800000 */
.L_x_32626:
[----:B------:R-:W-:-:S04]  /*71d0*/  LOP3.LUT R3, R5, 0x80000000, RZ, 0xc0, !PT ;  /* 0x8000000005037812 */ /* 0x000fc800078ec0ff */
[----:B------:R-:W-:-:S04]  /*71e0*/  SHF.R.U32.HI R3, RZ, 0x18, R3 ;  /* 0x00000018ff037819 */ /* 0x000fc80000011603 */
[----:B------:R-:W-:-:S05]  /*71f0*/  LOP3.LUT R3, R0, R3, RZ, 0xfc, !PT ;  /* 0x0000000300037212 */ /* 0x000fca00078efcff */
[----:B------:R0:W-:Y:S01]  /*7200*/  STG.E.U8 desc[UR36][R8.64], R3 ;  /* 0x0000000308007986 */ /* 0x0001e2000c101124 */
[----:B------:R-:W-:Y:S05]  /*7210*/  BRA `(.L_x_32612) ;  /* 0x0000000400c07947 */ /* 0x000fea0003800000 */
.L_x_32622:
[----:B------:R-:W0:Y:S02]  /*7220*/  I2F.S8 R0, R18 ;  /* 0x0000001200007306 */ /* 0x000e240000001400 */
[----:B0-----:R-:W-:-:S05]  /*7230*/  F2FP.BF16.F32.PACK_AB R0, RZ, R0 ;  /* 0x00000000ff00723e */ /* 0x001fca00000010ff */
[----:B------:R0:W-:Y:S01]  /*7240*/  STG.E.U16 desc[UR36][R8.64], R0 ;  /* 0x0000000008007986 */ /* 0x0001e2000c101524 */
[----:B------:R-:W-:Y:S05]  /*7250*/  BRA `(.L_x_32612) ;  /* 0x0000000400b07947 */ /* 0x000fea0003800000 */
.L_x_32619:
        /* <DEDUP_REMOVED lines=12> */
.L_x_32631:
        /* <DEDUP_REMOVED lines=17> */
.L_x_32634:
[----:B------:R-:W-:-:S04]  /*7430*/  LOP3.LUT R3, R5, 0x80000000, RZ, 0xc0, !PT ;  /* 0x8000000005037812 */ /* 0x000fc800078ec0ff */
[----:B------:R-:W-:-:S04]  /*7440*/  SHF.R.U32.HI R3, RZ, 0x18, R3 ;  /* 0x00000018ff037819 */ /* 0x000fc80000011603 */
[----:B------:R-:W-:-:S04]  /*7450*/  LOP3.LUT R0, R0, R3, RZ, 0xfc, !PT ;  /* 0x0000000300007212 */ /* 0x000fc800078efcff */
[----:B------:R-:W-:-:S07]  /*7460*/  PRMT R4, R0, 0x7610, R4 ;  /* 0x0000761000047816 */ /* 0x000fce0000000004 */
.L_x_32633:
[----:B------:R-:W-:Y:S05]  /*7470*/  BSYNC B0 ;  /* 0x0000000000007941 */ /* 0x000fea0003800000 */
.L_x_32632:
[----:B------:R3:W-:Y:S01]  /*7480*/  STG.E.U8 desc[UR36][R8.64], R4 ;  /* 0x0000000408007986 */ /* 0x0007e2000c101124 */
[----:B------:R-:W-:Y:S05]  /*7490*/  BRA `(.L_x_32612) ;  /* 0x0000000400207947 */ /* 0x000fea0003800000 */
.L_x_32630:
        /* <DEDUP_REMOVED lines=17> */
.L_x_32637:
[----:B------:R-:W-:-:S04]  /*75b0*/  LOP3.LUT R3, R5, 0x80000000, RZ, 0xc0, !PT ;  /* 0x8000000005037812 */ /* 0x000fc800078ec0ff */
[----:B------:R-:W-:-:S04]  /*75c0*/  SHF.R.U32.HI R3, RZ, 0x18, R3 ;  /* 0x00000018ff037819 */ /* 0x000fc80000011603 */
[----:B------:R-:W-:-:S04]  /*75d0*/  LOP3.LUT R0, R0, R3, RZ, 0xfc, !PT ;  /* 0x0000000300007212 */ /* 0x000fc800078efcff */
[----:B------:R-:W-:-:S07]  /*75e0*/  PRMT R4, R0, 0x7610, R4 ;  /* 0x0000761000047816 */ /* 0x000fce0000000004 */
.L_x_32636:
[----:B------:R-:W-:Y:S05]  /*75f0*/  BSYNC B0 ;  /* 0x0000000000007941 */ /* 0x000fea0003800000 */
.L_x_32635:
[----:B------:R0:W-:Y:S01]  /*7600*/  STG.E.U8 desc[UR36][R8.64], R4 ;  /* 0x0000000408007986 */ /* 0x0001e2000c101124 */
[----:B------:R-:W-:Y:S05]  /*7610*/  BRA `(.L_x_32612) ;  /* 0x0000000000c07947 */ /* 0x000fea0003800000 */
.L_x_32629:
        /* <DEDUP_REMOVED lines=22> */
.L_x_32611:
        /* <DEDUP_REMOVED lines=16> */
.L_x_32640:
[----:B------:R-:W-:Y:S05]  /*7880*/  BRA `(.L_x_32612) ;  /* 0x0000000000247947 */ /* 0x000fea0003800000 */
.L_x_32639:
[----:B------:R-:W-:-:S04]  /*7890*/  LOP3.LUT R18, R18, 0xffff, RZ, 0xc0, !PT ;  /* 0x0000ffff12127812 */ /* 0x000fc800078ec0ff */
[----:B------:R-:W-:-:S05]  /*78a0*/  PRMT R18, R18, 0x8880, RZ ;  /* 0x0000888012127816 */ /* 0x000fca00000000ff */
[----:B------:R-:W-:-:S05]  /*78b0*/  IMAD.MOV.U32 R4, RZ, RZ, R18 ;  /* 0x000000ffff047224 */ /* 0x000fca00078e0012 */
[----:B------:R-:W-:-:S05]  /*78c0*/  SHF.R.S32.HI R5, RZ, 0x1f, R4 ;  /* 0x0000001fff057819 */ /* 0x000fca0000011404 */
[----:B------:R1:W-:Y:S01]  /*78d0*/  STG.E.64 desc[UR36][R8.64], R4 ;  /* 0x0000000408007986 */ /* 0x0003e2000c101b24 */
[----:B------:R-:W-:Y:S05]  /*78e0*/  BRA `(.L_x_32612) ;  /* 0x00000000000c7947 */ /* 0x000fea0003800000 */
.L_x_32638:
[----:B------:R-:W-:-:S04]  /*78f0*/  LOP3.LUT R18, R18, 0xffff, RZ, 0xc0, !PT ;  /* 0x0000ffff12127812 */ /* 0x000fc800078ec0ff */
[----:B------:R-:W-:-:S05]  /*7900*/  PRMT R3, R18, 0x8880, RZ ;  /* 0x0000888012037816 */ /* 0x000fca00000000ff */
[----:B------:R2:W-:Y:S02]  /*7910*/  STG.E desc[UR36][R8.64], R3 ;  /* 0x0000000308007986 */ /* 0x0005e4000c101924 */
.L_x_32612:
[----:B------:R-:W-:-:S07]  /*7920*/  VIADD R25, R25, 0x80 ;  /* 0x0000008019197836 */ /* 0x000fce0000000000 */
.L_x_32572:
[----:B------:R-:W-:Y:S05]  /*7930*/  BSYNC B6 ;  /* 0x0000000000067941 */ /* 0x000fea0003800000 */
.L_x_32571:
        /* <DEDUP_REMOVED lines=21> */
.L_x_32644:
[----:B-----5:R-:W-:Y:S01]  /*7a90*/  STG.E.U8 desc[UR36][R2.64], R19 ;  /* 0x0000001302007986 */ /* 0x020fe2000c101124 */
[----:B------:R-:W-:Y:S05]  /*7aa0*/  EXIT ;  /* 0x000000000000794d */ /* 0x000fea0003800000 */
.L_x_32643:
        /* <DEDUP_REMOVED lines=12> */
.L_x_32647:
[----:B-----5:R-:W-:-:S04]  /*7b70*/  LOP3.LUT R19, R19, 0xffff, RZ, 0xc0, !PT ;  /* 0x0000ffff13137812 */ /* 0x020fc800078ec0ff */
[----:B------:R-:W-:-:S05]  /*7b80*/  PRMT R5, R19, 0x8880, RZ ;  /* 0x0000888013057816 */ /* 0x000fca00000000ff */
[----:B------:R-:W-:Y:S01]  /*7b90*/  STG.E desc[UR36][R2.64], R5 ;  /* 0x0000000502007986 */ /* 0x000fe2000c101924 */
[----:B------:R-:W-:Y:S05]  /*7ba0*/  EXIT ;  /* 0x000000000000794d */ /* 0x000fea0003800000 */
.L_x_32646:
[----:B-----5:R-:W-:-:S04]  /*7bb0*/  PRMT R5, R19, 0x8880, RZ ;  /* 0x0000888013057816 */ /* 0x020fc800000000ff */
[----:B------:R-:W-:-:S05]  /*7bc0*/  PRMT R5, R5, 0x7710, RZ ;  /* 0x0000771005057816 */ /* 0x000fca00000000ff */
[----:B------:R-:W-:Y:S01]  /*7bd0*/  STG.E.U16 desc[UR36][R2.64], R5 ;  /* 0x0000000502007986 */ /* 0x000fe2000c101524 */
[----:B------:R-:W-:Y:S05]  /*7be0*/  EXIT ;  /* 0x000000000000794d */ /* 0x000fea0003800000 */
.L_x_32642:
        /* <DEDUP_REMOVED lines=9> */
.L_x_32649:
[----:B-----5:R-:W0:Y:S02]  /*7c80*/  I2F.S8 R0, R19 ;  /* 0x0000001300007306 */ /* 0x020e240000001400 */
[----:B0-----:R-:W-:-:S05]  /*7c90*/  F2FP.F16.F32.PACK_AB R0, RZ, R0 ;  /* 0x00000000ff00723e */ /* 0x001fca00000000ff */
[----:B------:R-:W-:Y:S01]  /*7ca0*/  STG.E.U16 desc[UR36][R2.64], R0 ;  /* 0x0000000002007986 */ /* 0x000fe2000c101524 */
[----:B------:R-:W-:Y:S05]  /*7cb0*/  EXIT ;  /* 0x000000000000794d */ /* 0x000fea0003800000 */
.L_x_32648:
        /* <DEDUP_REMOVED lines=10> */
.L_x_32651:
[----:B-----5:R-:W0:Y:S02]  /*7d60*/  I2F.S8 R19, R19 ;  /* 0x0000001300137306 */ /* 0x020e240000001400 */
[----:B0-----:R-:W-:-:S04]  /*7d70*/  F2FP.F16.F32.PACK_AB R5, RZ, R19 ;  /* 0x00000013ff05723e */ /* 0x001fc800000000ff */
[----:B------:R-:W-:-:S05]  /*7d80*/  PRMT R5, R5, 0x5410, RZ ;  /* 0x0000541005057816 */ /* 0x000fca00000000ff */
[----:B------:R-:W-:Y:S01]  /*7d90*/  STG.E desc[UR36][R2.64], R5 ;  /* 0x0000000502007986 */ /* 0x000fe2000c101924 */
[----:B------:R-:W-:Y:S05]  /*7da0*/  EXIT ;  /* 0x000000000000794d */ /* 0x000fea0003800000 */
.L_x_32650:
[----:B-----5:R-:W-:-:S04]  /*7db0*/  PRMT R4, R19, 0x8880, RZ ;  /* 0x0000888013047816 */ /* 0x020fc800000000ff */
[----:B------:R-:W-:-:S06]  /*7dc0*/  PRMT R4, R4, 0x7710, RZ ;  /* 0x0000771004047816 */ /* 0x000fcc00000000ff */
[----:B------:R-:W0:Y:S02]  /*7dd0*/  I2F.F64.S16 R4, R4 ;  /* 0x0000000400047312 */ /* 0x000e240000101c00 */
[----:B0-----:R-:W-:Y:S01]  /*7de0*/  STG.E.64 desc[UR36][R2.64], R4 ;  /* 0x0000000402007986 */ /* 0x001fe2000c101b24 */
[----:B------:R-:W-:Y:S05]  /*7df0*/  EXIT ;  /* 0x000000000000794d */ /* 0x000fea0003800000 */
.L_x_32641:
        /* <DEDUP_REMOVED lines=12> */
.L_x_32654:
[----:B-----5:R-:W-:Y:S02]  /*7ec0*/  PRMT R4, R19, 0x8880, RZ ;  /* 0x0000888013047816 */ /* 0x020fe400000000ff */
[----:B------:R-:W-:Y:S02]  /*7ed0*/  CS2R R6, SRZ ;  /* 0x0000000000067805 */ /* 0x000fe4000001ff00 */
[----:B------:R-:W-:-:S06]  /*7ee0*/  PRMT R4, R4, 0x7710, RZ ;  /* 0x0000771004047816 */ /* 0x000fcc00000000ff */
[----:B------:R-:W0:Y:S02]  /*7ef0*/  I2F.F64.S16 R4, R4 ;  /* 0x0000000400047312 */ /* 0x000e240000101c00 */
[----:B0-----:R-:W-:Y:S01]  /*7f00*/  STG.E.128 desc[UR36][R2.64], R4 ;  /* 0x0000000402007986 */ /* 0x001fe2000c101d24 */
[----:B------:R-:W-:Y:S05]  /*7f10*/  EXIT ;  /* 0x000000000000794d */ /* 0x000fea0003800000 */
.L_x_32653:
        /* <DEDUP_REMOVED lines=21> */
.L_x_32658:
[----:B------:R-:W-:Y:S05]  /*8070*/  BSYNC B0 ;  /* 0x0000000000007941 */ /* 0x000fea0003800000 */
.L_x_32657:
[----:B------:R-:W-:-:S05]  /*8080*/  LOP3.LUT R5, R0, R5, RZ, 0xfc, !PT ;  /* 0x0000000500057212 */ /* 0x000fca00078efcff */
[----:B------:R-:W-:Y:S01]  /*8090*/  STG.E.U8 desc[UR36][R2.64], R5 ;  /* 0x0000000502007986 */ /* 0x000fe2000c101124 */
[----:B------:R-:W-:Y:S05]  /*80a0*/  EXIT ;  /* 0x000000000000794d */ /* 0x000fea0003800000 */
.L_x_32656:
        /* <DEDUP_REMOVED lines=13> */
.L_x_32660:
[----:B------:R-:W-:Y:S01]  /*8180*/  IMAD.MOV.U32 R0, RZ, RZ, 0x7f ;  /* 0x0000007fff007424 */ /* 0x000fe200078e00ff */
[----:B------:R-:W-:-:S04]  /*8190*/  ISETP.GT.U32.AND P0, PT, R4, 0x7f800000, PT ;  /* 0x7f8000000400780c */ /* 0x000fc80003f04070 */
[----:B------:R-:W-:-:S09]  /*81a0*/  SEL R0, R0, 0x7c, P0 ;  /* 0x0000007c00007807 */ /* 0x000fd20000000000 */
.L_x_32661:
[----:B------:R-:W-:Y:S05]  /*81b0*/  BSYNC B0 ;  /* 0x0000000000007941 */ /* 0x000fea0003800000 */
.L_x_32659:
[----:B------:R-:W-:-:S04]  /*81c0*/  LOP3.LUT R4, R19, 0x80000000, RZ, 0xc0, !PT ;  /* 0x8000000013047812 */ /* 0x000fc800078ec0ff */
[----:B------:R-:W-:-:S04]  /*81d0*/  SHF.R.U32.HI R5, RZ, 0x18, R4 ;  /* 0x00000018ff057819 */ /* 0x000fc80000011604 */
[----:B------:R-:W-:-:S05]  /*81e0*/  LOP3.LUT R5, R0, R5, RZ, 0xfc, !PT ;  /* 0x0000000500057212 */ /* 0x000fca00078efcff */
[----:B------:R-:W-:Y:S01]  /*81f0*/  STG.E.U8 desc[UR36][R2.64], R5 ;  /* 0x0000000502007986 */ /* 0x000fe2000c101124 */
[----:B------:R-:W-:Y:S05]  /*8200*/  EXIT ;  /* 0x000000000000794d */ /* 0x000fea0003800000 */
.L_x_32655:
[----:B-----5:R-:W0:Y:S02]  /*8210*/  I2F.S8 R0, R19 ;  /* 0x0000001300007306 */ /* 0x020e240000001400 */
[----:B0-----:R-:W-:-:S05]  /*8220*/  F2FP.BF16.F32.PACK_AB R0, RZ, R0 ;  /* 0x00000000ff00723e */ /* 0x001fca00000010ff */
[----:B------:R-:W-:Y:S01]  /*8230*/  STG.E.U16 desc[UR36][R2.64], R0 ;  /* 0x0000000002007986 */ /* 0x000fe2000c101524 */
[----:B------:R-:W-:Y:S05]  /*8240*/  EXIT ;  /* 0x000000000000794d */ /* 0x000fea0003800000 */
.L_x_32652:
        /* <DEDUP_REMOVED lines=12> */
.L_x_32664:
        /* <DEDUP_REMOVED lines=17> */
.L_x_32667:
[----:B------:R-:W-:-:S04]  /*8420*/  LOP3.LUT R0, R19, 0x80000000, RZ, 0xc0, !PT ;  /* 0x8000000013007812 */ /* 0x000fc800078ec0ff */
[----:B------:R-:W-:-:S04]  /*8430*/  SHF.R.U32.HI R5, RZ, 0x18, R0 ;  /* 0x00000018ff057819 */ /* 0x000fc80000011600 */
[----:B------:R-:W-:-:S04]  /*8440*/  LOP3.LUT R4, R4, R5, RZ, 0xfc, !PT ;  /* 0x0000000504047212 */ /* 0x000fc800078efcff */
[----:B------:R-:W-:-:S07]  /*8450*/  PRMT R0, R4, 0x7610, R0 ;  /* 0x0000761004007816 */ /* 0x000fce0000000000 */
.L_x_32666:
[----:B------:R-:W-:Y:S05]  /*8460*/  BSYNC B0 ;  /* 0x0000000000007941 */ /* 0x000fea0003800000 */
.L_x_32665:
[----:B------:R-:W-:Y:S01]  /*8470*/  STG.E.U8 desc[UR36][R2.64], R0 ;  /* 0x0000000002007986 */ /* 0x000fe2000c101124 */
[----:B------:R-:W-:Y:S05]  /*8480*/  EXIT ;  /* 0x000000000000794d */ /* 0x000fea0003800000 */
.L_x_32663:
        /* <DEDUP_REMOVED lines=17> */
.L_x_32670:
[----:B------:R-:W-:-:S04]  /*85a0*/  LOP3.LUT R0, R19, 0x80000000, RZ, 0xc0, !PT ;  /* 0x8000000013007812 */ /* 0x000fc800078ec0ff */
[----:B------:R-:W-:-:S04]  /*85b0*/  SHF.R.U32.HI R5, RZ, 0x18, R0 ;  /* 0x00000018ff057819 */ /* 0x000fc80000011600 */
[----:B------:R-:W-:-:S04]  /*85c0*/  LOP3.LUT R4, R4, R5, RZ, 0xfc, !PT ;  /* 0x0000000504047212 */ /* 0x000fc800078efcff */
[----:B------:R-:W-:-:S07]  /*85d0*/  PRMT R0, R4, 0x7610, R0 ;  /* 0x0000761004007816 */ /* 0x000fce0000000000 */
.L_x_32669:
[----:B------:R-:W-:Y:S05]  /*85e0*/  BSYNC B0 ;  /* 0x0000000000007941 */ /* 0x000fea0003800000 */
.L_x_32668:
[----:B------:R-:W-:Y:S01]  /*85f0*/  STG.E.U8 desc[UR36][R2.64], R0 ;  /* 0x0000000002007986 */ /* 0x000fe2000c101124 */
[----:B------:R-:W-:Y:S05]  /*8600*/  EXIT ;  /* 0x000000000000794d */ /* 0x000fea0003800000 */
.L_x_32662:
        /* <DEDUP_REMOVED lines=22> */
.L_x_32645:
        /* <DEDUP_REMOVED lines=16> */
.L_x_32673:
[----:B------:R-:W-:Y:S05]  /*8870*/  EXIT ;  /* 0x000000000000794d */ /* 0x000fea0003800000 */
.L_x_32672:
[----:B-----5:R-:W-:-:S04]  /*8880*/  LOP3.LUT R19, R19, 0xffff, RZ, 0xc0, !PT ;  /* 0x0000ffff13137812 */ /* 0x020fc800078ec0ff */
[----:B------:R-:W-:-:S05]  /*8890*/  PRMT R19, R19, 0x8880, RZ ;  /* 0x0000888013137816 */ /* 0x000fca00000000ff */
[----:B------:R-:W-:-:S05]  /*88a0*/  IMAD.MOV.U32 R4, RZ, RZ, R19 ;  /* 0x000000ffff047224 */ /* 0x000fca00078e0013 */
[----:B------:R-:W-:-:S05]  /*88b0*/  SHF.R.S32.HI R5, RZ, 0x1f, R4 ;  /* 0x0000001fff057819 */ /* 0x000fca0000011404 */
[----:B------:R-:W-:Y:S01]  /*88c0*/  STG.E.64 desc[UR36][R2.64], R4 ;  /* 0x0000000402007986 */ /* 0x000fe2000c101b24 */
[----:B------:R-:W-:Y:S05]  /*88d0*/  EXIT ;  /* 0x000000000000794d */ /* 0x000fea0003800000 */
.L_x_32671:
[----:B-----5:R-:W-:-:S04]  /*88e0*/  LOP3.LUT R19, R19, 0xffff, RZ, 0xc0, !PT ;  /* 0x0000ffff13137812 */ /* 0x020fc800078ec0ff */
[----:B------:R-:W-:-:S05]  /*88f0*/  PRMT R5, R19, 0x8880, RZ ;  /* 0x0000888013057816 */ /* 0x000fca00000000ff */
[----:B------:R-:W-:Y:S01]  /*8900*/  STG.E desc[UR36][R2.64], R5 ;  /* 0x0000000502007986 */ /* 0x000fe2000c101924 */
[----:B------:R-:W-:Y:S05]  /*8910*/  EXIT ;  /* 0x000000000000794d */ /* 0x000fea0003800000 */
.L_x_32674:
        /* <DEDUP_REMOVED lines=14> */
.L_x_44058:


//--------------------- .text._ZN2at6native18elementwise_kernelILi128ELi4EZNS0_22gpu_kernel_impl_nocastINS0_13AUnaryFunctorIN3c104HalfES5_bZZZNS0_23logical_and_kernel_cudaERNS_14TensorIteratorEENKUlvE0_clEvENKUlvE6_clEvEUlS5_S5_E_EEEEvRNS_18TensorIteratorBaseERKT_EUliE_EEviT1_ --------------------------
	.section	.text._ZN2at6native18elementwise_kernelILi128ELi4EZNS0_22gpu_kernel_impl_nocastINS0_13AUnaryFunctorIN3c104HalfES5_bZZZNS0_23logical_and_kernel_cudaERNS_14TensorIteratorEENKUlvE0_clEvENKUlvE6_clEvEUlS5_S5_E_EEEEvRNS_18TensorIteratorBaseERKT_EUliE_EEviT1_,"ax",@progbits
	.align	128
        .global         _ZN2at6native18elementwise_kernelILi128ELi4EZNS0_22gpu_kernel_impl_nocastINS0_13AUnaryFunctorIN3c104HalfES5_bZZZNS0_23logical_and_kernel_cudaERNS_14TensorIteratorEENKUlvE0_clEvENKUlvE6_clEvEUlS5_S5_E_EEEEvRNS_18TensorIteratorBaseERKT_EUliE_EEviT1_
        .type           _ZN2at6native18elementwise_kernelILi128ELi4EZNS0_22gpu_kernel_impl_nocastINS0_13AUnaryFunctorIN3c104HalfES5_bZZZNS0_23logical_and_kernel_cudaERNS_14TensorIteratorEENKUlvE0_clEvENKUlvE6_clEvEUlS5_S5_E_EEEEvRNS_18TensorIteratorBaseERKT_EUliE_EEviT1_,@function
        .size           _ZN2at6native18elementwise_kernelILi128ELi4EZNS0_22gpu_kernel_impl_nocastINS0_13AUnaryFunctorIN3c104HalfES5_bZZZNS0_23logical_and_kernel_cudaERNS_14TensorIteratorEENKUlvE0_clEvENKUlvE6_clEvEUlS5_S5_E_EEEEvRNS_18TensorIteratorBaseERKT_EUliE_EEviT1_,(.L_x_44059 - _ZN2at6native18elementwise_kernelILi128ELi4EZNS0_22gpu_kernel_impl_nocastINS0_13AUnaryFunctorIN3c104HalfES5_bZZZNS0_23logical_and_kernel_cudaERNS_14TensorIteratorEENKUlvE0_clEvENKUlvE6_clEvEUlS5_S5_E_EEEEvRNS_18TensorIteratorBaseERKT_EUliE_EEviT1_)
        .other          _ZN2at6native18elementwise_kernelILi128ELi4EZNS0_22gpu_kernel_impl_nocastINS0_13AUnaryFunctorIN3c104HalfES5_bZZZNS0_23logical_and_kernel_cudaERNS_14TensorIteratorEENKUlvE0_clEvENKUlvE6_clEvEUlS5_S5_E_EEEEvRNS_18TensorIteratorBaseERKT_EUliE_EEviT1_,@"STO_CUDA_ENTRY STV_DEFAULT"
_ZN2at6native18elementwise_kernelILi128ELi4EZNS0_22gpu_kernel_impl_nocastINS0_13AUnaryFunctorIN3c104HalfES5_bZZZNS0_23logical_and_kernel_cudaERNS_14TensorIteratorEENKUlvE0_clEvENKUlvE6_clEvEUlS5_S5_E_EEEEvRNS_18TensorIteratorBaseERKT_EUliE_EEviT1_:
.text._ZN2at6native18elementwise_kernelILi128ELi4EZNS0_22gpu_kernel_impl_nocastINS0_13AUnaryFunctorIN3c104HalfES5_bZZZNS0_23logical_and_kernel_cudaERNS_14TensorIteratorEENKUlvE0_clEvENKUlvE6_clEvEUlS5_S5_E_EEEEvRNS_18TensorIteratorBaseERKT_EUliE_EEviT1_:
        /* <DEDUP_REMOVED lines=311> */
.L_x_32677:
[----:B------:R-:W-:Y:S02]  /*1370*/  ULDC.64 UR8, c[0x0][0x418] ;  /* 0x0001060000087ab9 */ /* 0x000fe40000000a00 */
[----:B------:R-:W-:-:S04]  /*1380*/  IADD3 R4, P0, R2, UR8, RZ ;  /* 0x0000000802047c10 */ /* 0x000fc8000ff1e0ff */
[----:B------:R-:W-:Y:S01]  /*1390*/  IADD3.X R5, RZ, UR9, RZ, P0, !PT ;  /* 0x00000009ff057c10 */ /* 0x000fe200087fe4ff */
[----:B------:R-:W0:Y:S01]  /*13a0*/  LDC.U16 R2, c[0x0][0x422] ;  /* 0x00010880ff027b82 */ /* 0x000e220000000400 */
[----:B------:R-:W-:-:S03]  /*13b0*/  ULDC.64 UR8, c[0x0][0x410] ;  /* 0x0001040000087ab9 */ /* 0x000fc60000000a00 */
[----:B------:R-:W2:Y:S01]  /*13c0*/  LDG.E.U16 R4, desc[UR4][R4.64] ;  /* 0x0000000404047981 */ /* 0x000ea2000c1e1500 */
[----:B------:R-:W-:Y:S02]  /*13d0*/  PRMT R7, RZ, 0x7610, R7 ;  /* 0x00007610ff077816 */ /* 0x000fe40000000007 */
[----:B------:R-:W-:Y:S01]  /*13e0*/  IADD3 R0, R0, 0x80, RZ ;  /* 0x0000008000007810 */ /* 0x000fe20007ffe0ff */
[----:B0-----:R-:W-:-:S05]  /*13f0*/  HADD2.F32 R2, -RZ, R2.H0_H0 ;  /* 0x20000002ff027230 */ /* 0x001fca0000004100 */
[----:B------:R-:W-:Y:S02]  /*1400*/  FSETP.NEU.FTZ.AND P1, PT, R2, RZ, PT ;  /* 0x000000ff0200720b */ /* 0x000fe40003f3d000 */
[----:B------:R-:W-:-:S04]  /*1410*/  IADD3 R2, P2, R3, UR8, RZ ;  /* 0x0000000803027c10 */ /* 0x000fc8000ff5e0ff */
[----:B------:R-:W-:-:S07]  /*1420*/  IADD3.X R3, RZ, UR9, RZ, P2, !PT ;  /* 0x00000009ff037c10 */ /* 0x000fce00097fe4ff */
[----:B--2---:R-:W-:-:S05]  /*1430*/  @P1 HADD2.F32 R6, -RZ, R4.H0_H0 ;  /* 0x20000004ff061230 */ /* 0x004fca0000004100 */
[----:B------:R-:W-:-:S04]  /*1440*/  @P1 FSETP.NEU.FTZ.AND P0, PT, R6, RZ, PT ;  /* 0x000000ff0600120b */ /* 0x000fc80003f1d000 */
[----:B------:R-:W-:-:S05]  /*1450*/  @P1 SEL R7, RZ, 0x1, !P0 ;  /* 0x00000001ff071807 */ /* 0x000fca0004000000 */
[----:B------:R0:W-:Y:S04]  /*1460*/  STG.E.U8 desc[UR4][R2.64], R7 ;  /* 0x0000000702007986 */ /* 0x0001e8000c101104 */
.L_x_32676:
[----:B------:R-:W-:Y:S05]  /*1470*/  BSYNC B0 ;  /* 0x0000000000007941 */ /* 0x000fea0003800000 */
.L_x_32675:
        /* <DEDUP_REMOVED lines=305> */
.L_x_32680:
        /* <DEDUP_REMOVED lines=320> */
.L_x_32681:
        /* <DEDUP_REMOVED lines=10> */
[----:B------:R-:W-:-:S05]  /*3c30*/  IADD3 R2, P1, R3, UR8, RZ ;  /* 0x0000000803027c10 */ /* 0x000fca000ff3e0ff */
[----:B------:R-:W-:-:S06]  /*3c40*/  IMAD.X R3, RZ, RZ, UR9, P1 ;  /* 0x00000009ff037e24 */ /* 0x000fcc00088e06ff */
[----:B--2---:R-:W-:-:S05]  /*3c50*/  @P2 HADD2.F32 R6, -RZ, R4.H0_H0 ;  /* 0x20000004ff062230 */ /* 0x004fca0000004100 */
[----:B------:R-:W-:-:S04]  /*3c60*/  @P2 FSETP.NEU.FTZ.AND P0, PT, R6, RZ, PT ;  /* 0x000000ff0600220b */ /* 0x000fc80003f1d000 */
[----:B------:R-:W-:-:S05]  /*3c70*/  @P2 SEL R7, RZ, 0x1, !P0 ;  /* 0x00000001ff072807 */ /* 0x000fca0004000000 */
[----:B------:R2:W-:Y:S04]  /*3c80*/  STG.E.U8 desc[UR4][R2.64], R7 ;  /* 0x0000000702007986 */ /* 0x0005e8000c101104 */
.L_x_32679:
[----:B------:R-:W-:Y:S05]  /*3c90*/  BSYNC B0 ;  /* 0x0000000000007941 */ /* 0x000fea0003800000 */
.L_x_32678:
        /* <DEDUP_REMOVED lines=304> */
.L_x_32682:
[----:B------:R-:W-:Y:S02]  /*4fa0*/  ULDC.64 UR6, c[0x0][0x418] ;  /* 0x0001060000067ab9 */ /* 0x000fe40000000a00 */
[----:B------:R-:W-:-:S04]  /*4fb0*/  IADD3 R4, P0, R2, UR6, RZ ;  /* 0x0000000602047c10 */ /* 0x000fc8000ff1e0ff */
[----:B------:R-:W-:Y:S01]  /*4fc0*/  IADD3.X R5, RZ, UR7, RZ, P0, !PT ;  /* 0x00000007ff057c10 */ /* 0x000fe200087fe4ff */
[----:B------:R-:W0:Y:S01]  /*4fd0*/  LDC.U16 R2, c[0x0][0x422] ;  /* 0x00010880ff027b82 */ /* 0x000e220000000400 */
[----:B------:R-:W-:-:S03]  /*4fe0*/  ULDC.64 UR6, c[0x0][0x410] ;  /* 0x0001040000067ab9 */ /* 0x000fc60000000a00 */
[----:B------:R-:W2:Y:S01]  /*4ff0*/  LDG.E.U16 R0, desc[UR4][R4.64] ;  /* 0x0000000404007981 */ /* 0x000ea2000c1e1500 */
[----:B------:R-:W-:Y:S01]  /*5000*/  PRMT R7, RZ, 0x7610, R7 ;  /* 0x00007610ff077816 */ /* 0x000fe20000000007 */
[----:B0-----:R-:W-:-:S05]  /*5010*/  HADD2.F32 R2, -RZ, R2.H0_H0 ;  /* 0x20000002ff027230 */ /* 0x001fca0000004100 */
[----:B------:R-:W-:Y:S02]  /*5020*/  FSETP.NEU.FTZ.AND P2, PT, R2, RZ, PT ;  /* 0x000000ff0200720b */ /* 0x000fe40003f5d000 */
[----:B------:R-:W-:-:S04]  /*5030*/  IADD3 R2, P1, R3, UR6, RZ ;  /* 0x0000000603027c10 */ /* 0x000fc8000ff3e0ff */
[----:B------:R-:W-:-:S07]  /*5040*/  IADD3.X R3, RZ, UR7, RZ, P1, !PT ;  /* 0x00000007ff037c10 */ /* 0x000fce0008ffe4ff */
[----:B--2---:R-:W-:-:S05]  /*5050*/  @P2 HADD2.F32 R0, -RZ, R0.H0_H0 ;  /* 0x20000000ff002230 */ /* 0x004fca0000004100 */
[----:B------:R-:W-:-:S04]  /*5060*/  @P2 FSETP.NEU.FTZ.AND P0, PT, R0, RZ, PT ;  /* 0x000000ff0000220b */ /* 0x000fc80003f1d000 */
[----:B------:R-:W-:-:S05]  /*5070*/  @P2 SEL R7, RZ, 0x1, !P0 ;  /* 0x00000001ff072807 */ /* 0x000fca0004000000 */
[----:B------:R-:W-:Y:S01]  /*5080*/  STG.E.U8 desc[UR4][R2.64], R7 ;  /* 0x0000000702007986 */ /* 0x000fe2000c101104 */
[----:B------:R-:W-:Y:S05]  /*5090*/  EXIT ;  /* 0x000000000000794d */ /* 0x000fea0003800000 */
.L_x_32683:
        /* <DEDUP_REMOVED lines=14> */
.L_x_44059:


//--------------------- .text._ZN2at6native27unrolled_elementwise_kernelINS0_13AUnaryFunctorIN3c104HalfES4_bZZZNS0_23logical_and_kernel_cudaERNS_14TensorIteratorEENKUlvE0_clEvENKUlvE6_clEvEUlS4_S4_E_EESt5arrayIPcLm2EELi4E23TrivialOffsetCalculatorILi1EjESF_NS0_6memory15LoadWithoutCastENSG_16StoreWithoutCastEEEviT_T0_T2_T3_T4_T5_ --------------------------
	.section	.text._ZN2at6native27unrolled_elementwise_kernelINS0_13AUnaryFunctorIN3c104HalfES4_bZZZNS0_23logical_and_kernel_cudaERNS_14TensorIteratorEENKUlvE0_clEvENKUlvE6_clEvEUlS4_S4_E_EESt5arrayIPcLm2EELi4E23TrivialOffsetCalculatorILi1EjESF_NS0_6memory15LoadWithoutCastENSG_16StoreWithoutCastEEEviT_T0_T2_T3_T4_T5_,"ax",@progbits
	.align	128
        .global         _ZN2at6native27unrolled_elementwise_kernelINS0_13AUnaryFunctorIN3c104HalfES4_bZZZNS0_23logical_and_kernel_cudaERNS_14TensorIteratorEENKUlvE0_clEvENKUlvE6_clEvEUlS4_S4_E_EESt5arrayIPcLm2EELi4E23TrivialOffsetCalculatorILi1EjESF_NS0_6memory15LoadWithoutCastENSG_16StoreWithoutCastEEEviT_T0_T2_T3_T4_T5_
        .type           _ZN2at6native27unrolled_elementwise_kernelINS0_13AUnaryFunctorIN3c104HalfES4_bZZZNS0_23logical_and_kernel_cudaERNS_14TensorIteratorEENKUlvE0_clEvENKUlvE6_clEvEUlS4_S4_E_EESt5arrayIPcLm2EELi4E23TrivialOffsetCalculatorILi1EjESF_NS0_6memory15LoadWithoutCastENSG_16StoreWithoutCastEEEviT_T0_T2_T3_T4_T5_,@function
        .size           _ZN2at6native27unrolled_elementwise_kernelINS0_13AUnaryFunctorIN3c104HalfES4_bZZZNS0_23logical_and_kernel_cudaERNS_14TensorIteratorEENKUlvE0_clEvENKUlvE6_clEvEUlS4_S4_E_EESt5arrayIPcLm2EELi4E23TrivialOffsetCalculatorILi1EjESF_NS0_6memory15LoadWithoutCastENSG_16StoreWithoutCastEEEviT_T0_T2_T3_T4_T5_,(.L_x_44060 - _ZN2at6native27unrolled_elementwise_kernelINS0_13AUnaryFunctorIN3c104HalfES4_bZZZNS0_23logical_and_kernel_cudaERNS_14TensorIteratorEENKUlvE0_clEvENKUlvE6_clEvEUlS4_S4_E_EESt5arrayIPcLm2EELi4E23TrivialOffsetCalculatorILi1EjESF_NS0_6memory15LoadWithoutCastENSG_16StoreWithoutCastEEEviT_T0_T2_T3_T4_T5_)
        .other          _ZN2at6native27unrolled_elementwise_kernelINS0_13AUnaryFunctorIN3c104HalfES4_bZZZNS0_23logical_and_kernel_cudaERNS_14TensorIteratorEENKUlvE0_clEvENKUlvE6_clEvEUlS4_S4_E_EESt5arrayIPcLm2EELi4E23TrivialOffsetCalculatorILi1EjESF_NS0_6memory15LoadWithoutCastENSG_16StoreWithoutCastEEEviT_T0_T2_T3_T4_T5_,@"STO_CUDA_ENTRY STV_DEFAULT"
_ZN2at6native27unrolled_elementwise_kernelINS0_13AUnaryFunctorIN3c104HalfES4_bZZZNS0_23logical_and_kernel_cudaERNS_14TensorIteratorEENKUlvE0_clEvENKUlvE6_clEvEUlS4_S4_E_EESt5arrayIPcLm2EELi4E23TrivialOffsetCalculatorILi1EjESF_NS0_6memory15LoadWithoutCastENSG_16StoreWithoutCastEEEviT_T0_T2_T3_T4_T5_:
.text._ZN2at6native27unrolled_elementwise_kernelINS0_13AUnaryFunctorIN3c104HalfES4_bZZZNS0_23logical_and_kernel_cudaERNS_14TensorIteratorEENKUlvE0_clEvENKUlvE6_clEvEUlS4_S4_E_EESt5arrayIPcLm2EELi4E23TrivialOffsetCalculatorILi1EjESF_NS0_6memory15LoadWithoutCastENSG_16StoreWithoutCastEEEviT_T0_T2_T3_T4_T5_:
        /* <DEDUP_REMOVED lines=32> */
[C---:B------:R-:W-:Y:S02]  /*0200*/  VIADD R19, R7.reuse, 0x80 ;  /* 0x0000008007137836 */ /* 0x040fe40000000000 */
[C---:B------:R-:W-:Y:S01]  /*0210*/  VIADD R21, R7.reuse, 0x100 ;  /* 0x0000010007157836 */ /* 0x040fe20000000000 */
        /* <DEDUP_REMOVED lines=23> */
.L_x_32685:
[----:B------:R-:W-:Y:S05]  /*0390*/  BSYNC B0 ;  /* 0x0000000000007941 */ /* 0x000fea0003800000 */
.L_x_32684:
[----:B------:R-:W-:Y:S04]  /*03a0*/  BSSY B0, `(.L_x_32686) ;  /* 0x000000a000007945 */ /* 0x000fe80003800000 */
[----:B------:R-:W-:Y:S05]  /*03b0*/  @P4 BRA `(.L_x_32687) ;  /* 0x0000000000204947 */ /* 0x000fea0003800000 */
[----:B------:R-:W0:Y:S02]  /*03c0*/  LDC.U16 R10, c[0x0][0x216] ;  /* 0x00008580ff0a7b82 */ /* 0x000e240000000400 */
[----:B0-----:R-:W-:-:S05]  /*03d0*/  HADD2.F32 R10, -RZ, R10.H0_H0 ;  /* 0x2000000aff0a7230 */ /* 0x001fca0000004100 */
[----:B------:R-:W-:Y:S02]  /*03e0*/  FSETP.NEU.FTZ.AND P5, PT, R10, RZ, PT ;  /* 0x000000ff0a00720b */ /* 0x000fe40003fbd000 */
[----:B------:R-:W-:-:S11]  /*03f0*/  PRMT R10, RZ, 0x7610, R10 ;  /* 0x00007610ff0a7816 */ /* 0x000fd6000000000a */
[----:B-----5:R-:W-:-:S05]  /*0400*/  @P5 HADD2.F32 R8, -RZ, R8.H0_H0 ;  /* 0x20000008ff085230 */ /* 0x020fca0000004100 */
[----:B------:R-:W-:-:S04]  /*0410*/  @P5 FSETP.NEU.FTZ.AND P4, PT, R8, RZ, PT ;  /* 0x000000ff0800520b */ /* 0x000fc80003f9d000 */
[----:B------:R-:W-:-:S04]  /*0420*/  @P5 SEL R8, RZ, 0x1, !P4 ;  /* 0x00000001ff085807 */ /* 0x000fc80006000000 */
[----:B------:R-:W-:-:S07]  /*0430*/  @P5 PRMT R10, R8, 0x7610, R10 ;  /* 0x00007610080a5816 */ /* 0x000fce000000000a */
.L_x_32687:
[----:B------:R-:W-:Y:S05]  /*0440*/  BSYNC B0 ;  /* 0x0000000000007941 */ /* 0x000fea0003800000 */
.L_x_32686:
[----:B------:R-:W-:Y:S04]  /*0450*/  BSSY B0, `(.L_x_32688) ;  /* 0x000000a000007945 */ /* 0x000fe80003800000 */
[----:B------:R-:W-:Y:S05]  /*0460*/  @P3 BRA `(.L_x_32689) ;  /* 0x0000000000203947 */ /* 0x000fea0003800000 */
[----:B-----5:R-:W0:Y:S02]  /*0470*/  LDC.U16 R8, c[0x0][0x216] ;  /* 0x00008580ff087b82 */ /* 0x020e240000000400 */
[----:B0-----:R-:W-:-:S05]  /*0480*/  HADD2.F32 R8, -RZ, R8.H0_H0 ;  /* 0x20000008ff087230 */ /* 0x001fca0000004100 */
[----:B------:R-:W-:-:S13]  /*0490*/  FSETP.NEU.FTZ.AND P4, PT, R8, RZ, PT ;  /* 0x000000ff0800720b */ /* 0x000fda0003f9d000 */
[----:B------:R-:W-:-:S05]  /*04a0*/  @P4 HADD2.F32 R6, -RZ, R6.H0_H0 ;  /* 0x20000006ff064230 */ /* 0x000fca0000004100 */
[----:B------:R-:W-:Y:S02]  /*04b0*/  @P4 FSETP.NEU.FTZ.AND P3, PT, R6, RZ, PT ;  /* 0x000000ff0600420b */ /* 0x000fe40003f7d000 */
[----:B------:R-:W-:Y:S02]  /*04c0*/  PRMT R6, RZ, 0x7610, R6 ;  /* 0x00007610ff067816 */ /* 0x000fe40000000006 */
[----:B------:R-:W-:-:S04]  /*04d0*/  @P4 SEL R8, RZ, 0x1, !P3 ;  /* 0x00000001ff084807 */ /* 0x000fc80005800000 */
[----:B------:R-:W-:-:S07]  /*04e0*/  @P4 PRMT R6, R8, 0x7610, R6 ;  /* 0x0000761008064816 */ /* 0x000fce0000000006 */
.L_x_32689:
[----:B------:R-:W-:Y:S05]  /*04f0*/  BSYNC B0 ;  /* 0x0000000000007941 */ /* 0x000fea0003800000 */
.L_x_32688:
[----:B------:R-:W-:Y:S04]  /*0500*/  BSSY B0, `(.L_x_32690) ;  /* 0x000000a000007945 */ /* 0x000fe80003800000 */
[----:B------:R-:W-:Y:S05]  /*0510*/  @P1 BRA `(.L_x_32691) ;  /* 0x0000000000201947 */ /* 0x000fea0003800000 */
[----:B-----5:R-:W0:Y:S01]  /*0520*/  LDC.U16 R8, c[0x0][0x216] ;  /* 0x00008580ff087b82 */ /* 0x020e220000000400 */
[----:B------:R-:W-:Y:S01]  /*0530*/  PRMT R11, RZ, 0x7610, R11 ;  /* 0x00007610ff0b7816 */ /* 0x000fe2000000000b */
[----:B0-----:R-:W-:-:S05]  /*0540*/  HADD2.F32 R8, -RZ, R8.H0_H0 ;  /* 0x20000008ff087230 */ /* 0x001fca0000004100 */
[----:B------:R-:W-:-:S13]  /*0550*/  FSETP.NEU.FTZ.AND P3, PT, R8, RZ, PT ;  /* 0x000000ff0800720b */ /* 0x000fda0003f7d000 */
[----:B------:R-:W-:-:S05]  /*0560*/  @P3 HADD2.F32 R3, -RZ, R3.H0_H0 ;  /* 0x20000003ff033230 */ /* 0x000fca0000004100 */
[----:B------:R-:W-:-:S04]  /*0570*/  @P3 FSETP.NEU.FTZ.AND P1, PT, R3, RZ, PT ;  /* 0x000000ff0300320b */ /* 0x000fc80003f3d000 */
[----:B------:R-:W-:-:S04]  /*0580*/  @P3 SEL R3, RZ, 0x1, !P1 ;  /* 0x00000001ff033807 */ /* 0x000fc80004800000 */
[----:B------:R-:W-:-:S07]  /*0590*/  @P3 PRMT R11, R3, 0x7610, R11 ;  /* 0x00007610030b3816 */ /* 0x000fce000000000b */
.L_x_32691:
[----:B------:R-:W-:Y:S05]  /*05a0*/  BSYNC B0 ;  /* 0x0000000000007941 */ /* 0x000fea0003800000 */
.L_x_32690:
        /* <DEDUP_REMOVED lines=15> */
.L_x_32693:
[----:B------:R-:W-:Y:S05]  /*06a0*/  BSYNC B0 ;  /* 0x0000000000007941 */ /* 0x000fea0003800000 */
.L_x_32692:
        /* <DEDUP_REMOVED lines=8> */
.L_x_32694:
        /* <DEDUP_REMOVED lines=13> */
.L_x_44060:


//--------------------- .text._ZN2at6native29vectorized_elementwise_kernelILi2ENS0_13AUnaryFunctorIN3c104HalfES4_bZZZNS0_23logical_and_kernel_cudaERNS_14TensorIteratorEENKUlvE0_clEvENKUlvE6_clEvEUlS4_S4_E_EESt5arrayIPcLm2EEEEviT0_T1_ --------------------------
	.section	.text._ZN2at6native29vectorized_elementwise_kernelILi2ENS0_13AUnaryFunctorIN3c104HalfES4_bZZZNS0_23logical_and_kernel_cudaERNS_14TensorIteratorEENKUlvE0_clEvENKUlvE6_clEvEUlS4_S4_E_EESt5arrayIPcLm2EEEEviT0_T1_,"ax",@progbits
	.align	128
        .global         _ZN2at6native29vectorized_elementwise_kernelILi2ENS0_13AUnaryFunctorIN3c104HalfES4_bZZZNS0_23logical_and_kernel_cudaERNS_14TensorIteratorEENKUlvE0_clEvENKUlvE6_clEvEUlS4_S4_E_EESt5arrayIPcLm2EEEEviT0_T1_
        .type           _ZN2at6native29vectorized_elementwise_kernelILi2ENS0_13AUnaryFunctorIN3c104HalfES4_bZZZNS0_23logical_and_kernel_cudaERNS_14TensorIteratorEENKUlvE0_clEvENKUlvE6_clEvEUlS4_S4_E_EESt5arrayIPcLm2EEEEviT0_T1_,@function
        .size           _ZN2at6native29vectorized_elementwise_kernelILi2ENS0_13AUnaryFunctorIN3c104HalfES4_bZZZNS0_23logical_and_kernel_cudaERNS_14TensorIteratorEENKUlvE0_clEvENKUlvE6_clEvEUlS4_S4_E_EESt5arrayIPcLm2EEEEviT0_T1_,(.L_x_44061 - _ZN2at6native29vectorized_elementwise_kernelILi2ENS0_13AUnaryFunctorIN3c104HalfES4_bZZZNS0_23logical_and_kernel_cudaERNS_14TensorIteratorEENKUlvE0_clEvENKUlvE6_clEvEUlS4_S4_E_EESt5arrayIPcLm2EEEEviT0_T1_)
        .other          _ZN2at6native29vectorized_elementwise_kernelILi2ENS0_13AUnaryFunctorIN3c104HalfES4_bZZZNS0_23logical_and_kernel_cudaERNS_14TensorIteratorEENKUlvE0_clEvENKUlvE6_clEvEUlS4_S4_E_EESt5arrayIPcLm2EEEEviT0_T1_,@"STO_CUDA_ENTRY STV_DEFAULT"
_ZN2at6native29vectorized_elementwise_kernelILi2ENS0_13AUnaryFunctorIN3c104HalfES4_bZZZNS0_23logical_and_kernel_cudaERNS_14TensorIteratorEENKUlvE0_clEvENKUlvE6_clEvEUlS4_S4_E_EESt5arrayIPcLm2EEEEviT0_T1_:
.text._ZN2at6native29vectorized_elementwise_kernelILi2ENS0_13AUnaryFunctorIN3c104HalfES4_bZZZNS0_23logical_and_kernel_cudaERNS_14TensorIteratorEENKUlvE0_clEvENKUlvE6_clEvEUlS4_S4_E_EESt5arrayIPcLm2EEEEviT0_T1_:
        /* <DEDUP_REMOVED lines=18> */
[----:B------:R-:W-:-:S02]  /*0120*/  IADD3 R2, P1, R9, UR6, RZ ;  /* 0x0000000609027c10 */ /* 0x000fc4000ff3e0ff */
[----:B------:R-:W-:-:S03]  /*0130*/  PRMT R9, RZ, 0x7610, R9 ;  /* 0x00007610ff097816 */ /* 0x000fc60000000009 */
[----:B------:R-:W-:Y:S02]  /*0140*/  IMAD.X R3, RZ, RZ, UR7, P1 ;  /* 0x00000007ff037e24 */ /* 0x000fe400088e06ff */
[----:B------:R-:W-:-:S04]  /*0150*/  IMAD.WIDE R2, R7, 0x2, R2 ;  /* 0x0000000207027825 */ /* 0x000fc800078e0202 */
[----:B-1----:R-:W-:-:S05]  /*0160*/  HADD2.F32 R0, -RZ, R0.H0_H0 ;  /* 0x20000000ff007230 */ /* 0x002fca0000004100 */
[----:B------:R-:W-:-:S13]  /*0170*/  FSETP.NEU.FTZ.AND P0, PT, R0, RZ, PT ;  /* 0x000000ff0000720b */ /* 0x000fda0003f1d000 */
[--C-:B--2---:R-:W-:Y:S02]  /*0180*/  @P0 HADD2.F32 R0, -RZ, R6.reuse.H0_H0 ;  /* 0x20000006ff000230 */ /* 0x104fe40000004100 */
[----:B------:R-:W-:Y:S02]  /*0190*/  @P0 HADD2.F32 R6, -RZ, R6.H1_H1 ;  /* 0x30000006ff060230 */ /* 0x000fe40000004100 */
[--C-:B---3--:R-:W-:Y:S01]  /*01a0*/  @P0 HADD2.F32 R7, -RZ, R8.reuse.H0_H0 ;  /* 0x20000008ff070230 */ /* 0x108fe20000004100 */
[----:B------:R-:W-:Y:S01]  /*01b0*/  @P0 FSETP.NEU.FTZ.AND P6, PT, R0, RZ, PT ;  /* 0x000000ff0000020b */ /* 0x000fe20003fdd000 */
[----:B0-----:R-:W-:Y:S01]  /*01c0*/  @P0 HADD2.F32 R4, -RZ, R8.H1_H1 ;  /* 0x30000008ff040230 */ /* 0x001fe20000004100 */
[----:B------:R-:W-:Y:S01]  /*01d0*/  @P0 FSETP.NEU.FTZ.AND P1, PT, R6, RZ, PT ;  /* 0x000000ff0600020b */ /* 0x000fe20003f3d000 */
[--C-:B----4-:R-:W-:Y:S01]  /*01e0*/  @P0 HADD2.F32 R5, -RZ, R10.reuse.H0_H0 ;  /* 0x2000000aff050230 */ /* 0x110fe20000004100 */
[----:B------:R-:W-:Y:S02]  /*01f0*/  @P0 FSETP.NEU.FTZ.AND P2, PT, R7, RZ, PT ;  /* 0x000000ff0700020b */ /* 0x000fe40003f5d000 */
[----:B------:R-:W-:Y:S01]  /*0200*/  @P0 FSETP.NEU.FTZ.AND P3, PT, R4, RZ, PT ;  /* 0x000000ff0400020b */ /* 0x000fe20003f7d000 */
[----:B------:R-:W-:Y:S01]  /*0210*/  @P0 HADD2.F32 R4, -RZ, R10.H1_H1 ;  /* 0x3000000aff040230 */ /* 0x000fe20000004100 */
[----:B------:R-:W-:Y:S01]  /*0220*/  @P0 FSETP.NEU.FTZ.AND P4, PT, R5, RZ, PT ;  /* 0x000000ff0500020b */ /* 0x000fe20003f9d000 */
[--C-:B-----5:R-:W-:Y:S01]  /*0230*/  @P0 HADD2.F32 R7, -RZ, R11.reuse.H0_H0 ;  /* 0x2000000bff070230 */ /* 0x120fe20000004100 */
[----:B------:R-:W-:Y:S01]  /*0240*/  PRMT R5, RZ, 0x7610, R5 ;  /* 0x00007610ff057816 */ /* 0x000fe20000000005 */
[----:B------:R-:W-:Y:S01]  /*0250*/  @P0 HADD2.F32 R6, -RZ, R11.H1_H1 ;  /* 0x3000000bff060230 */ /* 0x000fe20000004100 */
        /* <DEDUP_REMOVED lines=10> */
[----:B------:R-:W-:Y:S02]  /*0300*/  PRMT R8, RZ, 0x7610, R8 ;  /* 0x00007610ff087816 */ /* 0x000fe40000000008 */
[----:B------:R-:W-:Y:S02]  /*0310*/  @P0 SEL R4, RZ, 0x1, !P3 ;  /* 0x00000001ff040807 */ /* 0x000fe40005800000 */
[----:B------:R-:W-:-:S02]  /*0320*/  @P0 SEL R7, RZ, 0x1, !P2 ;  /* 0x00000001ff070807 */ /* 0x000fc40005000000 */
[----:B------:R-:W-:Y:S02]  /*0330*/  @P0 SEL R6, RZ, 0x1, !P5 ;  /* 0x00000001ff060807 */ /* 0x000fe40006800000 */
[----:B------:R-:W-:Y:S02]  /*0340*/  @P0 SEL R9, RZ, 0x1, !P4 ;  /* 0x00000001ff090807 */ /* 0x000fe40006000000 */
[----:B------:R-:W-:Y:S02]  /*0350*/  @P0 SEL R11, RZ, 0x1, !P6 ;  /* 0x00000001ff0b0807 */ /* 0x000fe40007000000 */
[----:B------:R-:W-:Y:S02]  /*0360*/  @P0 SEL R8, RZ, 0x1, !P1 ;  /* 0x00000001ff080807 */ /* 0x000fe40004800000 */
        /* <DEDUP_REMOVED lines=9> */
.L_x_32695:
        /* <DEDUP_REMOVED lines=71> */
[----:B------:R-:W-:Y:S02]  /*0870*/  FSETP.NEU.FTZ.AND P6, PT, R2, RZ, PT ;  /* 0x000000ff0200720b */ /* 0x000fe40003fdd000 */
[----:B------:R-:W-:-:S11]  /*0880*/  PRMT R2, RZ, 0x7610, R2 ;  /* 0x00007610ff027816 */ /* 0x000fd60000000002 */
[----:B-----5:R-:W-:-:S05]  /*0890*/  @P6 HADD2.F32 R11, -RZ, R11.H0_H0 ;  /* 0x2000000bff0b6230 */ /* 0x020fca0000004100 */
[----:B------:R-:W-:-:S04]  /*08a0*/  @P6 FSETP.NEU.FTZ.AND P3, PT, R11, RZ, PT ;  /* 0x000000ff0b00620b */ /* 0x000fc80003f7d000 */
[----:B------:R-:W-:-:S04]  /*08b0*/  @P6 SEL R3, RZ, 0x1, !P3 ;  /* 0x00000001ff036807 */ /* 0x000fc80005800000 */
[----:B------:R-:W-:-:S07]  /*08c0*/  @P6 PRMT R2, R3, 0x7610, R2 ;  /* 0x0000761003026816 */ /* 0x000fce0000000002 */
.L_x_32697:
[----:B------:R-:W-:Y:S05]  /*08d0*/  BSYNC B0 ;  /* 0x0000000000007941 */ /* 0x000fea0003800000 */
.L_x_32696:
[----:B------:R-:W-:Y:S01]  /*08e0*/  BSSY B0, `(.L_x_32698) ;  /* 0x000000c000007945 */ /* 0x000fe20003800000 */
[----:B------:R-:W-:Y:S01]  /*08f0*/  ISETP.GE.AND P3, PT, R4, R7, PT ;  /* 0x000000070400720c */ /* 0x000fe20003f66270 */
[----:B------:R-:W-:Y:S02]  /*0900*/  VIADD R4, R0, 0x300 ;  /* 0x0000030000047836 */ /* 0x000fe40000000000 */
[----:B------:R-:W-:Y:S10]  /*0910*/  @P5 BRA `(.L_x_32699) ;  /* 0x0000000000205947 */ /* 0x000ff40003800000 */
        /* <DEDUP_REMOVED lines=8> */
.L_x_32699:
[----:B------:R-:W-:Y:S05]  /*09a0*/  BSYNC B0 ;  /* 0x0000000000007941 */ /* 0x000fea0003800000 */
.L_x_32698:
[----:B------:R-:W-:Y:S01]  /*09b0*/  BSSY B0, `(.L_x_32700) ;  /* 0x000000d000007945 */ /* 0x000fe20003800000 */
[----:B------:R-:W-:Y:S01]  /*09c0*/  ISETP.GE.AND P5, PT, R4, R7, PT ;  /* 0x000000070400720c */ /* 0x000fe20003fa6270 */
[----:B-----5:R-:W-:Y:S02]  /*09d0*/  VIADD R10, R0, 0x380 ;  /* 0x00000380000a7836 */ /* 0x020fe40000000000 */
[----:B------:R-:W-:Y:S01]  /*09e0*/  @!P0 IMAD.IADD R5, R9, 0x1, R0 ;  /* 0x0000000109058824 */ /* 0x000fe200078e0200 */
[----:B------:R-:W-:Y:S09]  /*09f0*/  @P4 BRA `(.L_x_32701) ;  /* 0x0000000000204947 */ /* 0x000ff20003800000 */
[----:B------:R-:W1:Y:S02]  /*0a00*/  LDC.U16 R4, c[0x0][0x216] ;  /* 0x00008580ff047b82 */ /* 0x000e640000000400 */
[----:B-1----:R-:W-:-:S05]  /*0a10*/  HADD2.F32 R4, -RZ, R4.H0_H0 ;  /* 0x20000004ff047230 */ /* 0x002fca0000004100 */
[----:B------:R-:W-:Y:S02]  /*0a20*/  FSETP.NEU.FTZ.AND P6, PT, R4, RZ, PT ;  /* 0x000000ff0400720b */ /* 0x000fe40003fdd000 */
[----:B------:R-:W-:-:S11]  /*0a30*/  PRMT R4, RZ, 0x7610, R4 ;  /* 0x00007610ff047816 */ /* 0x000fd60000000004 */
[----:B------:R-:W-:-:S05]  /*0a40*/  @P6 HADD2.F32 R8, -RZ, R8.H0_H0 ;  /* 0x20000008ff086230 */ /* 0x000fca0000004100 */
[----:B------:R-:W-:-:S04]  /*0a50*/  @P6 FSETP.NEU.FTZ.AND P4, PT, R8, RZ, PT ;  /* 0x000000ff0800620b */ /* 0x000fc80003f9d000 */
[----:B------:R-:W-:-:S04]  /*0a60*/  @P6 SEL R8, RZ, 0x1, !P4 ;  /* 0x00000001ff086807 */ /* 0x000fc80006000000 */
[----:B------:R-:W-:-:S07]  /*0a70*/  @P6 PRMT R4, R8, 0x7610, R4 ;  /* 0x0000761008046816 */ /* 0x000fce0000000004 */
.L_x_32701:
[----:B------:R-:W-:Y:S05]  /*0a80*/  BSYNC B0 ;  /* 0x0000000000007941 */ /* 0x000fea0003800000 */
.L_x_32700:
[----:B0-----:R-:W-:Y:S01]  /*0a90*/  @!P0 IADD3 R16, P6, R5, R16, RZ ;  /* 0x0000001005108210 */ /* 0x001fe20007fde0ff */
[----:B------:R-:W-:Y:S01]  /*0aa0*/  BSSY B0, `(.L_x_32702) ;  /* 0x000000c000007945 */ /* 0x000fe20003800000 */
[----:B------:R-:W-:-:S03]  /*0ab0*/  ISETP.GE.AND P4, PT, R10, R7, PT ;  /* 0x000000070a00720c */ /* 0x000fc60003f86270 */
[----:B------:R-:W-:Y:S01]  /*0ac0*/  @!P0 IMAD.X R17, RZ, RZ, R17, P6 ;  /* 0x000000ffff118224 */ /* 0x000fe200030e0611 */
[----:B------:R-:W-:Y:S09]  /*0ad0*/  @P1 BRA `(.L_x_32703) ;  /* 0x0000000000201947 */ /* 0x000ff20003800000 */
[----:B------:R-:W0:Y:S02]  /*0ae0*/  LDC.U16 R5, c[0x0][0x216] ;  /* 0x00008580ff057b82 */ /* 0x000e240000000400 */
[----:B0-----:R-:W-:-:S05]  /*0af0*/  HADD2.F32 R5, -RZ, R5.H0_H0 ;  /* 0x20000005ff057230 */ /* 0x001fca0000004100 */
[----:B------:R-:W-:-:S13]  /*0b00*/  FSETP.NEU.FTZ.AND P6, PT, R5, RZ, PT ;  /* 0x000000ff0500720b */ /* 0x000fda0003fdd000 */
[----:B------:R-:W-:-:S05]  /*0b10*/  @P6 HADD2.F32 R6, -RZ, R6.H0_H0 ;  /* 0x20000006ff066230 */ /* 0x000fca0000004100 */
[----:B------:R-:W-:Y:S02]  /*0b20*/  @P6 FSETP.NEU.FTZ.AND P1, PT, R6, RZ, PT ;  /* 0x000000ff0600620b */ /* 0x000fe40003f3d000 */
[----:B------:R-:W-:Y:S02]  /*0b30*/  PRMT R6, RZ, 0x7610, R6 ;  /* 0x00007610ff067816 */ /* 0x000fe40000000006 */
[----:B------:R-:W-:-:S04]  /*0b40*/  @P6 SEL R5, RZ, 0x1, !P1 ;  /* 0x00000001ff056807 */ /* 0x000fc80004800000 */
[----:B------:R-:W-:-:S07]  /*0b50*/  @P6 PRMT R6, R5, 0x7610, R6 ;  /* 0x0000761005066816 */ /* 0x000fce0000000006 */
.L_x_32703:
[----:B------:R-:W-:Y:S05]  /*0b60*/  BSYNC B0 ;  /* 0x0000000000007941 */ /* 0x000fea0003800000 */
.L_x_32702:
[----:B------:R-:W-:Y:S04]  /*0b70*/  BSSY B0, `(.L_x_32704) ;  /* 0x000000a000007945 */ /* 0x000fe80003800000 */
[----:B------:R-:W-:Y:S05]  /*0b80*/  @P2 BRA `(.L_x_32705) ;  /* 0x0000000000202947 */ /* 0x000fea0003800000 */
[----:B------:R-:W0:Y:S01]  /*0b90*/  LDC.U16 R5, c[0x0][0x216] ;  /* 0x00008580ff057b82 */ /* 0x000e220000000400 */
[----:B------:R-:W-:Y:S01]  /*0ba0*/  PRMT R8, RZ, 0x7610, R8 ;  /* 0x00007610ff087816 */ /* 0x000fe20000000008 */
[----:B0-----:R-:W-:-:S05]  /*0bb0*/  HADD2.F32 R5, -RZ, R5.H0_H0 ;  /* 0x20000005ff057230 */ /* 0x001fca0000004100 */
[----:B------:R-:W-:-:S13]  /*0bc0*/  FSETP.NEU.FTZ.AND P2, PT, R5, RZ, PT ;  /* 0x000000ff0500720b */ /* 0x000fda0003f5d000 */
[----:B------:R-:W-:-:S05]  /*0bd0*/  @P2 HADD2.F32 R20, -RZ, R20.H0_H0 ;  /* 0x20000014ff142230 */ /* 0x000fca0000004100 */
[----:B------:R-:W-:-:S04]  /*0be0*/  @P2 FSETP.NEU.FTZ.AND P1, PT, R20, RZ, PT ;  /* 0x000000ff1400220b */ /* 0x000fc80003f3d000 */
[----:B------:R-:W-:-:S04]  /*0bf0*/  @P2 SEL R5, RZ, 0x1, !P1 ;  /* 0x00000001ff052807 */ /* 0x000fc80004800000 */
[----:B------:R-:W-:-:S07]  /*0c00*/  @P2 PRMT R8, R5, 0x7610, R8 ;  /* 0x0000761005082816 */ /* 0x000fce0000000008 */
.L_x_32705:
[----:B------:R-:W-:Y:S05]  /*0c10*/  BSYNC B0 ;  /* 0x0000000000007941 */ /* 0x000fea0003800000 */
.L_x_32704:
        /* <DEDUP_REMOVED lines=10> */
.L_x_32707:
[----:B------:R-:W-:Y:S05]  /*0cc0*/  BSYNC B0 ;  /* 0x0000000000007941 */ /* 0x000fea0003800000 */
.L_x_32706:
        /* <DEDUP_REMOVED lines=10> */
.L_x_32709:
[----:B------:R-:W-:Y:S05]  /*0d70*/  BSYNC B0 ;  /* 0x0000000000007941 */ /* 0x000fea0003800000 */
.L_x_32708:
[----:B------:R-:W-:Y:S04]  /*0d80*/  BSSY B0, `(.L_x_32710) ;  /* 0x000000a000007945 */ /* 0x000fe80003800000 */
[----:B------:R-:W-:Y:S05]  /*0d90*/  @P4 BRA `(.L_x_32711) ;  /* 0x0000000000204947 */ /* 0x000fea0003800000 */
[----:B------:R-:W0:Y:S02]  /*0da0*/  LDC.U16 R5, c[0x0][0x216] ;  /* 0x00008580ff057b82 */ /* 0x000e240000000400 */
[----:B0-----:R-:W-:-:S05]  /*0db0*/  HADD2.F32 R5, -RZ, R5.H0_H0 ;  /* 0x20000005ff057230 */ /* 0x001fca0000004100 */
[----:B------:R-:W-:Y:S02]  /*0dc0*/  FSETP.NEU.FTZ.AND P2, PT, R5, RZ, PT ;  /* 0x000000ff0500720b */ /* 0x000fe40003f5d000 */
[----:B------:R-:W-:-:S11]  /*0dd0*/  PRMT R5, RZ, 0x7610, R5 ;  /* 0x00007610ff057816 */ /* 0x000fd60000000005 */
[----:B------:R-:W-:-:S05]  /*0de0*/  @P2 HADD2.F32 R18, -RZ, R18.H0_H0 ;  /* 0x20000012ff122230 */ /* 0x000fca0000004100 */
[----:B------:R-:W-:-:S04]  /*0df0*/  @P2 FSETP.NEU.FTZ.AND P1, PT, R18, RZ, PT ;  /* 0x000000ff1200220b */ /* 0x000fc80003f3d000 */
[----:B------:R-:W-:-:S04]  /*0e00*/  @P2 SEL R12, RZ, 0x1, !P1 ;  /* 0x00000001ff0c2807 */ /* 0x000fc80004800000 */
[----:B------:R-:W-:-:S07]  /*0e10*/  @P2 PRMT R5, R12, 0x7610, R5 ;  /* 0x000076100c052816 */ /* 0x000fce0000000005 */
.L_x_32711:
[----:B------:R-:W-:Y:S05]  /*0e20*/  BSYNC B0 ;  /* 0x0000000000007941 */ /* 0x000fea0003800000 */
.L_x_32710:
        /* <DEDUP_REMOVED lines=20> */
.L_x_32714:
        /* <DEDUP_REMOVED lines=8> */
.L_x_32715:
        /* <DEDUP_REMOVED lines=8> */
.L_x_32716:
        /* <DEDUP_REMOVED lines=9> */
.L_x_32717:
[----:B------:R-:W-:Y:S05]  /*1100*/  BSYNC B1 ;  /* 0x0000000000017941 */ /* 0x000fea0003800000 */
.L_x_32713:
[----:B------:R-:W-:-:S13]  /*1110*/  ISETP.GE.AND P0, PT, R0, R7, PT ;  /* 0x000000070000720c */ /* 0x000fda0003f06270 */
[----:B0-----:R-:W0:Y:S01]  /*1120*/  @!P0 LDC.64 R12, c[0x0][0x218] ;  /* 0x00008600ff0c8b82 */ /* 0x001e220000000a00 */
[----:B-12---:R-:W-:Y:S02]  /*1130*/  @!P0 IMAD.IADD R3, R9, 0x1, R0 ;  /* 0x0000000109038824 */ /* 0x006fe400078e0200 */
[----:B------:R-:W-:-:S03]  /*1140*/  @!P0 VIADD R0, R0, 0x80 ;  /* 0x0000008000008836 */ /* 0x000fc60000000000 */
[----:B0-----:R-:W-:-:S05]  /*1150*/  @!P0 IADD3 R2, P1, R3, R12, RZ ;  /* 0x0000000c03028210 */ /* 0x001fca0007f3e0ff */
[----:B------:R-:W-:-:S05]  /*1160*/  @!P0 IMAD.X R3, RZ, RZ, R13, P1 ;  /* 0x000000ffff038224 */ /* 0x000fca00008e060d */
[----:B------:R2:W-:Y:S03]  /*1170*/  @!P0 STG.E.U8 desc[UR4][R2.64], R11 ;  /* 0x0000000b02008986 */ /* 0x0005e6000c101104 */
.L_x_32718:
[----:B------:R-:W-:Y:S05]  /*1180*/  BSYNC B0 ;  /* 0x0000000000007941 */ /* 0x000fea0003800000 */
.L_x_32712:
        /* <DEDUP_REMOVED lines=9> */
.L_x_32719:
        /* <DEDUP_REMOVED lines=14> */
.L_x_44061:


//--------------------- .text._ZN2at6native29vectorized_elementwise_kernelILi4ENS0_13AUnaryFunctorIN3c104HalfES4_bZZZNS0_23logical_and_kernel_cudaERNS_14TensorIteratorEENKUlvE0_clEvENKUlvE6_clEvEUlS4_S4_E_EESt5arrayIPcLm2EEEEviT0_T1_ --------------------------
	.section	.text._ZN2at6native29vectorized_elementwise_kernelILi4ENS0_13AUnaryFunctorIN3c104HalfES4_bZZZNS0_23logical_and_kernel_cudaERNS_14TensorIteratorEENKUlvE0_clEvENKUlvE6_clEvEUlS4_S4_E_EESt5arrayIPcLm2EEEEviT0_T1_,"ax",@progbits
	.align	128
        .global         _ZN2at6native29vectorized_elementwise_kernelILi4ENS0_13AUnaryFunctorIN3c104HalfES4_bZZZNS0_23logical_and_kernel_cudaERNS_14TensorIteratorEENKUlvE0_clEvENKUlvE6_clEvEUlS4_S4_E_EESt5arrayIPcLm2EEEEviT0_T1_
        .type           _ZN2at6native29vectorized_elementwise_kernelILi4ENS0_13AUnaryFunctorIN3c104HalfES4_bZZZNS0_23logical_and_kernel_cudaERNS_14TensorIteratorEENKUlvE0_clEvENKUlvE6_clEvEUlS4_S4_E_EESt5arrayIPcLm2EEEEviT0_T1_,@function
        .size           _ZN2at6native29vectorized_elementwise_kernelILi4ENS0_13AUnaryFunctorIN3c104HalfES4_bZZZNS0_23logical_and_kernel_cudaERNS_14TensorIteratorEENKUlvE0_clEvENKUlvE6_clEvEUlS4_S4_E_EESt5arrayIPcLm2EEEEviT0_T1_,(.L_x_44062 - _ZN2at6native29vectorized_elementwise_kernelILi4ENS0_13AUnaryFunctorIN3c104HalfES4_bZZZNS0_23logical_and_kernel_cudaERNS_14TensorIteratorEENKUlvE0_clEvENKUlvE6_clEvEUlS4_S4_E_EESt5arrayIPcLm2EEEEviT0_T1_)
        .other          _ZN2at6native29vectorized_elementwise_kernelILi4ENS0_13AUnaryFunctorIN3c104HalfES4_bZZZNS0_23logical_and_kernel_cudaERNS_14TensorIteratorEENKUlvE0_clEvENKUlvE6_clEvEUlS4_S4_E_EESt5arrayIPcLm2EEEEviT0_T1_,@"STO_CUDA_ENTRY STV_DEFAULT"
_ZN2at6native29vectorized_elementwise_kernelILi4ENS0_13AUnaryFunctorIN3c104HalfES4_bZZZNS0_23logical_and_kernel_cudaERNS_14TensorIteratorEENKUlvE0_clEvENKUlvE6_clEvEUlS4_S4_E_EESt5arrayIPcLm2EEEEviT0_T1_:
.text._ZN2at6native29vectorized_elementwise_kernelILi4ENS0_13AUnaryFunctorIN3c104HalfES4_bZZZNS0_23logical_and_kernel_cudaERNS_14TensorIteratorEENKUlvE0_clEvENKUlvE6_clEvEUlS4_S4_E_EESt5arrayIPcLm2EEEEviT0_T1_:
        /* <DEDUP_REMOVED lines=16> */
[----:B0-----:R-:W-:Y:S02]  /*0100*/  PRMT R3, RZ, 0x7610, R3 ;  /* 0x00007610ff037816 */ /* 0x001fe40000000003 */
[----:B------:R-:W-:Y:S01]  /*0110*/  PRMT R2, RZ, 0x7610, R2 ;  /* 0x00007610ff027816 */ /* 0x000fe20000000002 */
[----:B-1----:R-:W-:-:S05]  /*0120*/  HADD2.F32 R4, -RZ, R4.H0_H0 ;  /* 0x20000004ff047230 */ /* 0x002fca0000004100 */
[----:B------:R-:W-:-:S13]  /*0130*/  FSETP.NEU.FTZ.AND P0, PT, R4, RZ, PT ;  /* 0x000000ff0400720b */ /* 0x000fda0003f1d000 */
[--C-:B--2---:R-:W-:Y:S02]  /*0140*/  @P0 HADD2.F32 R4, -RZ, R6.reuse.H0_H0 ;  /* 0x20000006ff040230 */ /* 0x104fe40000004100 */
[----:B------:R-:W-:Y:S02]  /*0150*/  @P0 HADD2.F32 R5, -RZ, R6.H1_H1 ;  /* 0x30000006ff050230 */ /* 0x000fe40000004100 */
[--C-:B------:R-:W-:Y:S01]  /*0160*/  @P0 HADD2.F32 R6, -RZ, R7.reuse.H0_H0 ;  /* 0x20000007ff060230 */ /* 0x100fe20000004100 */
[----:B------:R-:W-:Y:S01]  /*0170*/  @P0 FSETP.NEU.FTZ.AND P2, PT, R4, RZ, PT ;  /* 0x000000ff0400020b */ /* 0x000fe20003f5d000 */
[--C-:B---3--:R-:W-:Y:S01]  /*0180*/  @P0 HADD2.F32 R8, -RZ, R10.reuse.H0_H0 ;  /* 0x2000000aff080230 */ /* 0x108fe20000004100 */
[----:B------:R-:W-:Y:S01]  /*0190*/  @P0 FSETP.NEU.FTZ.AND P6, PT, R5, RZ, PT ;  /* 0x000000ff0500020b */ /* 0x000fe20003fdd000 */
[----:B------:R-:W-:Y:S01]  /*01a0*/  @P0 HADD2.F32 R4, -RZ, R10.H1_H1 ;  /* 0x3000000aff040230 */ /* 0x000fe20000004100 */
[----:B------:R-:W-:Y:S01]  /*01b0*/  @P0 FSETP.NEU.FTZ.AND P3, PT, R6, RZ, PT ;  /* 0x000000ff0600020b */ /* 0x000fe20003f7d000 */
[----:B------:R-:W-:Y:S01]  /*01c0*/  @P0 HADD2.F32 R7, -RZ, R7.H1_H1 ;  /* 0x30000007ff070230 */ /* 0x000fe20000004100 */
[----:B------:R-:W-:Y:S01]  /*01d0*/  @P0 FSETP.NEU.FTZ.AND P5, PT, R8, RZ, PT ;  /* 0x000000ff0800020b */ /* 0x000fe20003fbd000 */
[--C-:B------:R-:W-:Y:S01]  /*01e0*/  @P0 HADD2.F32 R6, -RZ, R11.reuse.H0_H0 ;  /* 0x2000000bff060230 */ /* 0x100fe20000004100 */
[----:B------:R-:W-:Y:S01]  /*01f0*/  @P0 FSETP.NEU.FTZ.AND P4, PT, R4, RZ, PT ;  /* 0x000000ff0400020b */ /* 0x000fe20003f9d000 */
[----:B------:R-:W-:Y:S01]  /*0200*/  @P0 HADD2.F32 R5, -RZ, R11.H1_H1 ;  /* 0x3000000bff050230 */ /* 0x000fe20000004100 */
[----:B------:R-:W-:-:S02]  /*0210*/  @P0 FSETP.NEU.FTZ.AND P1, PT, R7, RZ, PT ;  /* 0x000000ff0700020b */ /* 0x000fc40003f3d000 */
[----:B------:R-:W-:Y:S02]  /*0220*/  @P0 SEL R3, RZ, 0x1, !P2 ;  /* 0x00000001ff030807 */ /* 0x000fe40005000000 */
[----:B------:R-:W-:Y:S02]  /*0230*/  @P0 SEL R2, RZ, 0x1, !P6 ;  /* 0x00000001ff020807 */ /* 0x000fe40007000000 */
[----:B------:R-:W-:Y:S02]  /*0240*/  PRMT R7, RZ, 0x7610, R7 ;  /* 0x00007610ff077816 */ /* 0x000fe40000000007 */
[----:B------:R-:W-:Y:S02]  /*0250*/  PRMT R4, RZ, 0x7610, R4 ;  /* 0x00007610ff047816 */ /* 0x000fe40000000004 */
[----:B------:R-:W-:Y:S02]  /*0260*/  @P0 FSETP.NEU.FTZ.AND P2, PT, R6, RZ, PT ;  /* 0x000000ff0600020b */ /* 0x000fe40003f5d000 */
[----:B------:R-:W-:-:S02]  /*0270*/  @P0 SEL R7, RZ, 0x1, !P5 ;  /* 0x00000001ff070807 */ /* 0x000fc40006800000 */
[----:B------:R-:W-:Y:S02]  /*0280*/  @P0 SEL R4, RZ, 0x1, !P4 ;  /* 0x00000001ff040807 */ /* 0x000fe40006000000 */
[----:B------:R-:W-:Y:S02]  /*0290*/  @P0 FSETP.NEU.FTZ.AND P6, PT, R5, RZ, PT ;  /* 0x000000ff0500020b */ /* 0x000fe40003fdd000 */
[----:B------:R-:W-:Y:S02]  /*02a0*/  PRMT R10, R2, 0x7604, R3 ;  /* 0x00007604020a7816 */ /* 0x000fe40000000003 */
[----:B------:R-:W-:Y:S02]  /*02b0*/  IADD3 R2, P4, R9, UR6, RZ ;  /* 0x0000000609027c10 */ /* 0x000fe4000ff9e0ff */
[----:B------:R-:W-:Y:S02]  /*02c0*/  PRMT R5, RZ, 0x7610, R5 ;  /* 0x00007610ff057816 */ /* 0x000fe40000000005 */
[----:B------:R-:W-:Y:S01]  /*02d0*/  PRMT R8, RZ, 0x7610, R8 ;  /* 0x00007610ff087816 */ /* 0x000fe20000000008 */
[----:B------:R-:W-:Y:S01]  /*02e0*/  IMAD.X R3, RZ, RZ, UR7, P4 ;  /* 0x00000007ff037e24 */ /* 0x000fe2000a0e06ff */
[----:B------:R-:W-:-:S02]  /*02f0*/  PRMT R7, R4, 0x7604, R7 ;  /* 0x0000760404077816 */ /* 0x000fc40000000007 */
[----:B------:R-:W-:Y:S01]  /*0300*/  @P0 SEL R5, RZ, 0x1, !P3 ;  /* 0x00000001ff050807 */ /* 0x000fe20005800000 */
[----:B------:R-:W-:Y:S01]  /*0310*/  IMAD.WIDE R2, R0, 0x4, R2 ;  /* 0x0000000400027825 */ /* 0x000fe200078e0202 */
[----:B------:R-:W-:Y:S02]  /*0320*/  @P0 SEL R8, RZ, 0x1, !P2 ;  /* 0x00000001ff080807 */ /* 0x000fe40005000000 */
[----:B------:R-:W-:Y:S02]  /*0330*/  PRMT R4, RZ, 0x7610, R4 ;  /* 0x00007610ff047816 */ /* 0x000fe40000000004 */
[----:B------:R-:W-:Y:S02]  /*0340*/  PRMT R6, RZ, 0x7610, R6 ;  /* 0x00007610ff067816 */ /* 0x000fe40000000006 */
[----:B------:R-:W-:Y:S02]  /*0350*/  PRMT R5, R5, 0x7054, R10 ;  /* 0x0000705405057816 */ /* 0x000fe4000000000a */
[----:B------:R-:W-:-:S02]  /*0360*/  PRMT R7, R8, 0x7054, R7 ;  /* 0x0000705408077816 */ /* 0x000fc40000000007 */
[----:B------:R-:W-:Y:S02]  /*0370*/  @P0 SEL R4, RZ, 0x1, !P1 ;  /* 0x00000001ff040807 */ /* 0x000fe40004800000 */
[----:B------:R-:W-:Y:S02]  /*0380*/  @P0 SEL R6, RZ, 0x1, !P6 ;  /* 0x00000001ff060807 */ /* 0x000fe40007000000 */
[----:B------:R-:W-:Y:S02]  /*0390*/  PRMT R5, R4, 0x654, R5 ;  /* 0x0000065404057816 */ /* 0x000fe40000000005 */
[----:B------:R-:W-:-:S03]  /*03a0*/  PRMT R7, R6, 0x654, R7 ;  /* 0x0000065406077816 */ /* 0x000fc60000000007 */
[----:B------:R-:W-:Y:S04]  /*03b0*/  STG.E desc[UR4][R2.64], R5 ;  /* 0x0000000502007986 */ /* 0x000fe8000c101904 */
[----:B------:R-:W-:Y:S01]  /*03c0*/  STG.E desc[UR4][R2.64+0x200], R7 ;  /* 0x0002000702007986 */ /* 0x000fe2000c101904 */
[----:B------:R-:W-:Y:S05]  /*03d0*/  EXIT ;  /* 0x000000000000794d */ /* 0x000fea0003800000 */
.L_x_32720:
        /* <DEDUP_REMOVED lines=77> */
.L_x_32722:
[----:B------:R-:W-:Y:S05]  /*08b0*/  BSYNC B0 ;  /* 0x0000000000007941 */ /* 0x000fea0003800000 */
.L_x_32721:
        /* <DEDUP_REMOVED lines=12> */
.L_x_32724:
[----:B------:R-:W-:Y:S05]  /*0980*/  BSYNC B0 ;  /* 0x0000000000007941 */ /* 0x000fea0003800000 */
.L_x_32723:
        /* <DEDUP_REMOVED lines=13> */
.L_x_32726:
[----:B------:R-:W-:Y:S05]  /*0a60*/  BSYNC B0 ;  /* 0x0000000000007941 */ /* 0x000fea0003800000 */
.L_x_32725:
        /* <DEDUP_REMOVED lines=13> */
.L_x_32728:
[----:B------:R-:W-:Y:S05]  /*0b40*/  BSYNC B0 ;  /* 0x0000000000007941 */ /* 0x000fea0003800000 */
.L_x_32727:
        /* <DEDUP_REMOVED lines=10> */
.L_x_32730:
[----:B------:R-:W-:Y:S05]  /*0bf0*/  BSYNC B0 ;  /* 0x0000000000007941 */ /* 0x000fea0003800000 */
.L_x_32729:
        /* <DEDUP_REMOVED lines=10> */
.L_x_32732:
[----:B------:R-:W-:Y:S05]  /*0ca0*/  BSYNC B0 ;  /* 0x0000000000007941 */ /* 0x000fea0003800000 */
.L_x_32731:
        /* <DEDUP_REMOVED lines=10> */
.L_x_32734:
[----:B------:R-:W-:Y:S05]  /*0d50*/  BSYNC B0 ;  /* 0x0000000000007941 */ /* 0x000fea0003800000 */
.L_x_32733:
        /* <DEDUP_REMOVED lines=10> */
.L_x_32736:
[----:B------:R-:W-:Y:S05]  /*0e00*/  BSYNC B0 ;  /* 0x0000000000007941 */ /* 0x000fea0003800000 */
.L_x_32735:
        /* <DEDUP_REMOVED lines=20> */
.L_x_32739:
        /* <DEDUP_REMOVED lines=8> */
.L_x_32740:
        /* <DEDUP_REMOVED lines=8> */
.L_x_32741:
        /* <DEDUP_REMOVED lines=9> */
.L_x_32742:
[----:B------:R-:W-:Y:S05]  /*10e0*/  BSYNC B1 ;  /* 0x0000000000017941 */ /* 0x000fea0003800000 */
.L_x_32738:
[----:B------:R-:W-:-:S13]  /*10f0*/  ISETP.GE.AND P0, PT, R0, R7, PT ;  /* 0x000000070000720c */ /* 0x000fda0003f06270 */
[----:B0-----:R-:W0:Y:S01]  /*1100*/  @!P0 LDC.64 R12, c[0x0][0x218] ;  /* 0x00008600ff0c8b82 */ /* 0x001e220000000a00 */
[----:B-12---:R-:W-:Y:S02]  /*1110*/  @!P0 IMAD.IADD R3, R9, 0x1, R0 ;  /* 0x0000000109038824 */ /* 0x006fe400078e0200 */
[----:B------:R-:W-:-:S03]  /*1120*/  @!P0 VIADD R0, R0, 0x80 ;  /* 0x0000008000008836 */ /* 0x000fc60000000000 */
[----:B0-----:R-:W-:-:S05]  /*1130*/  @!P0 IADD3 R2, P1, R3, R12, RZ ;  /* 0x0000000c03028210 */ /* 0x001fca0007f3e0ff */
[----:B------:R-:W-:-:S05]  /*1140*/  @!P0 IMAD.X R3, RZ, RZ, R13, P1 ;  /* 0x000000ffff038224 */ /* 0x000fca00008e060d */
[----:B------:R2:W-:Y:S03]  /*1150*/  @!P0 STG.E.U8 desc[UR4][R2.64], R11 ;  /* 0x0000000b02008986 */ /* 0x0005e6000c101104 */
.L_x_32743:
[----:B------:R-:W-:Y:S05]  /*1160*/  BSYNC B0 ;  /* 0x0000000000007941 */ /* 0x000fea0003800000 */
.L_x_32737:
        /* <DEDUP_REMOVED lines=9> */
.L_x_32744:
        /* <DEDUP_REMOVED lines=16> */
.L_x_44062:


//--------------------- .text._ZN2at6native29vectorized_elementwise_kernelILi8ENS0_13AUnaryFunctorIN3c104HalfES4_bZZZNS0_23logical_and_kernel_cudaERNS_14TensorIteratorEENKUlvE0_clEvENKUlvE6_clEvEUlS4_S4_E_EESt5arrayIPcLm2EEEEviT0_T1_ --------------------------
	.section	.text._ZN2at6native29vectorized_elementwise_kernelILi8ENS0_13AUnaryFunctorIN3c104HalfES4_bZZZNS0_23logical_and_kernel_cudaERNS_14TensorIteratorEENKUlvE0_clEvENKUlvE6_clEvEUlS4_S4_E_EESt5arrayIPcLm2EEEEviT0_T1_,"ax",@progbits
	.align	128
        .global         _ZN2at6native29vectorized_elementwise_kernelILi8ENS0_13AUnaryFunctorIN3c104HalfES4_bZZZNS0_23logical_and_kernel_cudaERNS_14TensorIteratorEENKUlvE0_clEvENKUlvE6_clEvEUlS4_S4_E_EESt5arrayIPcLm2EEEEviT0_T1_
        .type           _ZN2at6native29vectorized_elementwise_kernelILi8ENS0_13AUnaryFunctorIN3c104HalfES4_bZZZNS0_23logical_and_kernel_cudaERNS_14TensorIteratorEENKUlvE0_clEvENKUlvE6_clEvEUlS4_S4_E_EESt5arrayIPcLm2EEEEviT0_T1_,@function
        .size           _ZN2at6native29vectorized_elementwise_kernelILi8ENS0_13AUnaryFunctorIN3c104HalfES4_bZZZNS0_23logical_and_kernel_cudaERNS_14TensorIteratorEENKUlvE0_clEvENKUlvE6_clEvEUlS4_S4_E_EESt5arrayIPcLm2EEEEviT0_T1_,(.L_x_44063 - _ZN2at6native29vectorized_elementwise_kernelILi8ENS0_13AUnaryFunctorIN3c104HalfES4_bZZZNS0_23logical_and_kernel_cudaERNS_14TensorIteratorEENKUlvE0_clEvENKUlvE6_clEvEUlS4_S4_E_EESt5arrayIPcLm2EEEEviT0_T1_)
        .other          _ZN2at6native29vectorized_elementwise_kernelILi8ENS0_13AUnaryFunctorIN3c104HalfES4_bZZZNS0_23logical_and_kernel_cudaERNS_14TensorIteratorEENKUlvE0_clEvENKUlvE6_clEvEUlS4_S4_E_EESt5arrayIPcLm2EEEEviT0_T1_,@"STO_CUDA_ENTRY STV_DEFAULT"
_ZN2at6native29vectorized_elementwise_kernelILi8ENS0_13AUnaryFunctorIN3c104HalfES4_bZZZNS0_23logical_and_kernel_cudaERNS_14TensorIteratorEENKUlvE0_clEvENKUlvE6_clEvEUlS4_S4_E_EESt5arrayIPcLm2EEEEviT0_T1_:
.text._ZN2at6native29vectorized_elementwise_kernelILi8ENS0_13AUnaryFunctorIN3c104HalfES4_bZZZNS0_23logical_and_kernel_cudaERNS_14TensorIteratorEENKUlvE0_clEvENKUlvE6_clEvEUlS4_S4_E_EESt5arrayIPcLm2EEEEviT0_T1_:
        /* <DEDUP_REMOVED lines=17> */
[--C-:B--2---:R-:W-:Y:S02]  /*0110*/  @P1 HADD2.F32 R10, -RZ, R5.reuse.H0_H0 ;  /* 0x20000005ff0a1230 */ /* 0x104fe40000004100 */
[----:B------:R-:W-:Y:S02]  /*0120*/  @P1 HADD2.F32 R8, -RZ, R4.H0_H0 ;  /* 0x20000004ff081230 */ /* 0x000fe40000004100 */
[----:B------:R-:W-:Y:S01]  /*0130*/  @P1 HADD2.F32 R11, -RZ, R6.H0_H0 ;  /* 0x20000006ff0b1230 */ /* 0x000fe20000004100 */
[----:B------:R-:W-:Y:S01]  /*0140*/  @P1 FSETP.NEU.FTZ.AND P5, PT, R10, RZ, PT ;  /* 0x000000ff0a00120b */ /* 0x000fe20003fbd000 */
[----:B------:R-:W-:Y:S01]  /*0150*/  @P1 HADD2.F32 R4, -RZ, R4.H1_H1 ;  /* 0x30000004ff041230 */ /* 0x000fe20000004100 */
[----:B------:R-:W-:Y:S01]  /*0160*/  @P1 FSETP.NEU.FTZ.AND P0, PT, R8, RZ, PT ;  /* 0x000000ff0800120b */ /* 0x000fe20003f1d000 */
[----:B------:R-:W-:Y:S01]  /*0170*/  @P1 HADD2.F32 R5, -RZ, R5.H1_H1 ;  /* 0x30000005ff051230 */ /* 0x000fe20000004100 */
[----:B------:R-:W-:Y:S01]  /*0180*/  PRMT R8, RZ, 0x7610, R8 ;  /* 0x00007610ff087816 */ /* 0x000fe20000000008 */
[----:B------:R-:W-:Y:S01]  /*0190*/  @P1 HADD2.F32 R6, -RZ, R6.H1_H1 ;  /* 0x30000006ff061230 */ /* 0x000fe20000004100 */
[----:B------:R-:W-:Y:S01]  /*01a0*/  @P1 FSETP.NEU.FTZ.AND P6, PT, R4, RZ, PT ;  /* 0x000000ff0400120b */ /* 0x000fe20003fdd000 */
[--C-:B------:R-:W-:Y:S01]  /*01b0*/  @P1 HADD2.F32 R3, -RZ, R7.reuse.H1_H1 ;  /* 0x30000007ff031230 */ /* 0x100fe20000004100 */
[----:B------:R-:W-:Y:S01]  /*01c0*/  @P1 FSETP.NEU.FTZ.AND P4, PT, R5, RZ, PT ;  /* 0x000000ff0500120b */ /* 0x000fe20003f9d000 */
[----:B------:R-:W-:Y:S01]  /*01d0*/  @P1 HADD2.F32 R12, -RZ, R7.H0_H0 ;  /* 0x20000007ff0c1230 */ /* 0x000fe20000004100 */
[----:B------:R-:W-:-:S02]  /*01e0*/  PRMT R7, RZ, 0x7610, R7 ;  /* 0x00007610ff077816 */ /* 0x000fc40000000007 */
[----:B------:R-:W-:Y:S02]  /*01f0*/  @P1 SEL R7, RZ, 0x1, !P5 ;  /* 0x00000001ff071807 */ /* 0x000fe40006800000 */
[----:B------:R-:W-:Y:S02]  /*0200*/  @P1 FSETP.NEU.FTZ.AND P2, PT, R6, RZ, PT ;  /* 0x000000ff0600120b */ /* 0x000fe40003f5d000 */
[----:B------:R-:W-:Y:S02]  /*0210*/  @P1 FSETP.NEU.FTZ.AND P5, PT, R3, RZ, PT ;  /* 0x000000ff0300120b */ /* 0x000fe40003fbd000 */
[----:B------:R-:W-:Y:S02]  /*0220*/  PRMT R4, RZ, 0x7610, R4 ;  /* 0x00007610ff047816 */ /* 0x000fe40000000004 */
[----:B------:R-:W-:Y:S02]  /*0230*/  PRMT R6, RZ, 0x7610, R6 ;  /* 0x00007610ff067816 */ /* 0x000fe40000000006 */
[----:B------:R-:W-:-:S02]  /*0240*/  PRMT R10, RZ, 0x7610, R10 ;  /* 0x00007610ff0a7816 */ /* 0x000fc4000000000a */
[----:B------:R-:W-:Y:S02]  /*0250*/  @P1 SEL R4, RZ, 0x1, !P6 ;  /* 0x00000001ff041807 */ /* 0x000fe40007000000 */
[----:B------:R-:W-:Y:S02]  /*0260*/  @P1 SEL R6, RZ, 0x1, !P4 ;  /* 0x00000001ff061807 */ /* 0x000fe40006000000 */
[----:B------:R-:W-:Y:S01]  /*0270*/  @P1 SEL R8, RZ, 0x1, !P2 ;  /* 0x00000001ff081807 */ /* 0x000fe20005000000 */
[----:B------:R-:W-:Y:S01]  /*0280*/  IMAD.SHL.U32 R4, R4, 0x100, RZ ;  /* 0x0000010004047824 */ /* 0x000fe200078e00ff */
[----:B------:R-:W-:Y:S01]  /*0290*/  @P1 SEL R10, RZ, 0x1, !P5 ;  /* 0x00000001ff0a1807 */ /* 0x000fe20006800000 */
[----:B------:R-:W-:Y:S01]  /*02a0*/  IMAD.SHL.U32 R6, R6, 0x100, RZ ;  /* 0x0000010006067824 */ /* 0x000fe200078e00ff */
[----:B------:R-:W-:Y:S01]  /*02b0*/  @P1 FSETP.NEU.FTZ.AND P3, PT, R11, RZ, PT ;  /* 0x000000ff0b00120b */ /* 0x000fe20003f7d000 */
[----:B------:R-:W-:Y:S01]  /*02c0*/  IMAD.SHL.U32 R8, R8, 0x100, RZ ;  /* 0x0000010008087824 */ /* 0x000fe200078e00ff */
[----:B------:R-:W-:Y:S01]  /*02d0*/  PRMT R5, RZ, 0x7610, R5 ;  /* 0x00007610ff057816 */ /* 0x000fe20000000005 */
[----:B------:R-:W-:Y:S01]  /*02e0*/  IMAD.SHL.U32 R10, R10, 0x100, RZ ;  /* 0x000001000a0a7824 */ /* 0x000fe200078e00ff */
[----:B------:R-:W-:-:S02]  /*02f0*/  @P1 FSETP.NEU.FTZ.AND P6, PT, R12, RZ, PT ;  /* 0x000000ff0c00120b */ /* 0x000fc40003fdd000 */
[----:B------:R-:W-:Y:S02]  /*0300*/  @P1 SEL R5, RZ, 0x1, !P0 ;  /* 0x00000001ff051807 */ /* 0x000fe40004000000 */
[----:B------:R-:W-:Y:S02]  /*0310*/  IADD3 R2, P0, R9, UR6, RZ ;  /* 0x0000000609027c10 */ /* 0x000fe4000ff1e0ff */
[----:B------:R-:W-:Y:S02]  /*0320*/  PRMT R9, RZ, 0x7610, R9 ;  /* 0x00007610ff097816 */ /* 0x000fe40000000009 */
[----:B------:R-:W-:Y:S01]  /*0330*/  PRMT R11, RZ, 0x7610, R11 ;  /* 0x00007610ff0b7816 */ /* 0x000fe2000000000b */
[----:B------:R-:W-:Y:S01]  /*0340*/  IMAD.X R3, RZ, RZ, UR7, P0 ;  /* 0x00000007ff037e24 */ /* 0x000fe200080e06ff */
[----:B------:R-:W-:Y:S02]  /*0350*/  @P1 SEL R9, RZ, 0x1, !P3 ;  /* 0x00000001ff091807 */ /* 0x000fe40005800000 */
[----:B------:R-:W-:Y:S01]  /*0360*/  @P1 SEL R11, RZ, 0x1, !P6 ;  /* 0x00000001ff0b1807 */ /* 0x000fe20007000000 */
[----:B------:R-:W-:Y:S01]  /*0370*/  IMAD.WIDE R2, R0, 0x8, R2 ;  /* 0x0000000800027825 */ /* 0x000fe200078e0202 */
        /* <DEDUP_REMOVED lines=8> */
.L_x_32745:
        /* <DEDUP_REMOVED lines=77> */
.L_x_32747:
[----:B------:R-:W-:Y:S05]  /*08d0*/  BSYNC B0 ;  /* 0x0000000000007941 */ /* 0x000fea0003800000 */
.L_x_32746:
        /* <DEDUP_REMOVED lines=12> */
.L_x_32749:
[----:B------:R-:W-:Y:S05]  /*09a0*/  BSYNC B0 ;  /* 0x0000000000007941 */ /* 0x000fea0003800000 */
.L_x_32748:
        /* <DEDUP_REMOVED lines=13> */
.L_x_32751:
[----:B------:R-:W-:Y:S05]  /*0a80*/  BSYNC B0 ;  /* 0x0000000000007941 */ /* 0x000fea0003800000 */
.L_x_32750:
        /* <DEDUP_REMOVED lines=13> */
.L_x_32753:
[----:B------:R-:W-:Y:S05]  /*0b60*/  BSYNC B0 ;  /* 0x0000000000007941 */ /* 0x000fea0003800000 */
.L_x_32752:
        /* <DEDUP_REMOVED lines=10> */
.L_x_32755:
[----:B------:R-:W-:Y:S05]  /*0c10*/  BSYNC B0 ;  /* 0x0000000000007941 */ /* 0x000fea0003800000 */
.L_x_32754:
        /* <DEDUP_REMOVED lines=10> */
.L_x_32757:
[----:B------:R-:W-:Y:S05]  /*0cc0*/  BSYNC B0 ;  /* 0x0000000000007941 */ /* 0x000fea0003800000 */
.L_x_32756:
        /* <DEDUP_REMOVED lines=10> */
.L_x_32759:
[----:B------:R-:W-:Y:S05]  /*0d70*/  BSYNC B0 ;  /* 0x0000000000007941 */ /* 0x000fea0003800000 */
.L_x_32758:
        /* <DEDUP_REMOVED lines=10> */
.L_x_32761:
[----:B------:R-:W-:Y:S05]  /*0e20*/  BSYNC B0 ;  /* 0x0000000000007941 */ /* 0x000fea0003800000 */
.L_x_32760:
        /* <DEDUP_REMOVED lines=20> */
.L_x_32764:
        /* <DEDUP_REMOVED lines=8> */
.L_x_32765:
        /* <DEDUP_REMOVED lines=8> */
.L_x_32766:
        /* <DEDUP_REMOVED lines=9> */
.L_x_32767:
[----:B------:R-:W-:Y:S05]  /*1100*/  BSYNC B1 ;  /* 0x0000000000017941 */ /* 0x000fea0003800000 */
.L_x_32763:
[----:B------:R-:W-:-:S13]  /*1110*/  ISETP.GE.AND P0, PT, R0, R7, PT ;  /* 0x000000070000720c */ /* 0x000fda0003f06270 */
[----:B0-----:R-:W0:Y:S01]  /*1120*/  @!P0 LDC.64 R12, c[0x0][0x218] ;  /* 0x00008600ff0c8b82 */ /* 0x001e220000000a00 */
[----:B-12---:R-:W-:Y:S02]  /*1130*/  @!P0 IMAD.IADD R3, R9, 0x1, R0 ;  /* 0x0000000109038824 */ /* 0x006fe400078e0200 */
[----:B------:R-:W-:-:S03]  /*1140*/  @!P0 VIADD R0, R0, 0x80 ;  /* 0x0000008000008836 */ /* 0x000fc60000000000 */
[----:B0-----:R-:W-:-:S05]  /*1150*/  @!P0 IADD3 R2, P1, R3, R12, RZ ;  /* 0x0000000c03028210 */ /* 0x001fca0007f3e0ff */
[----:B------:R-:W-:-:S05]  /*1160*/  @!P0 IMAD.X R3, RZ, RZ, R13, P1 ;  /* 0x000000ffff038224 */ /* 0x000fca00008e060d */
[----:B------:R2:W-:Y:S03]  /*1170*/  @!P0 STG.E.U8 desc[UR4][R2.64], R11 ;  /* 0x0000000b02008986 */ /* 0x0005e6000c101104 */
.L_x_32768:
[----:B------:R-:W-:Y:S05]  /*1180*/  BSYNC B0 ;  /* 0x0000000000007941 */ /* 0x000fea0003800000 */
.L_x_32762:
        /* <DEDUP_REMOVED lines=9> */
.L_x_32769:
        /* <DEDUP_REMOVED lines=14> */
.L_x_44063:


//--------------------- .text._ZN2at6native18elementwise_kernelILi128ELi4EZNS0_15gpu_kernel_implINS0_13BinaryFunctorIN3c104HalfES5_bZZZNS0_23logical_and_kernel_cudaERNS_14TensorIteratorEENKUlvE0_clEvENKUlvE6_clEvEUlS5_S5_E_EEEEvRNS_18TensorIteratorBaseERKT_EUliE_EEviT1_ --------------------------
	.section	.text._ZN2at6native18elementwise_kernelILi128ELi4EZNS0_15gpu_kernel_implINS0_13BinaryFunctorIN3c104HalfES5_bZZZNS0_23logical_and_kernel_cudaERNS_14TensorIteratorEENKUlvE0_clEvENKUlvE6_clEvEUlS5_S5_E_EEEEvRNS_18TensorIteratorBaseERKT_EUliE_EEviT1_,"ax",@progbits
	.align	128
        .global         _ZN2at6native18elementwise_kernelILi128ELi4EZNS0_15gpu_kernel_implINS0_13BinaryFunctorIN3c104HalfES5_bZZZNS0_23logical_and_kernel_cudaERNS_14TensorIteratorEENKUlvE0_clEvENKUlvE6_clEvEUlS5_S5_E_EEEEvRNS_18TensorIteratorBaseERKT_EUliE_EEviT1_
        .type           _ZN2at6native18elementwise_kernelILi128ELi4EZNS0_15gpu_kernel_implINS0_13BinaryFunctorIN3c104HalfES5_bZZZNS0_23logical_and_kernel_cudaERNS_14TensorIteratorEENKUlvE0_clEvENKUlvE6_clEvEUlS5_S5_E_EEEEvRNS_18TensorIteratorBaseERKT_EUliE_EEviT1_,@function
        .size           _ZN2at6native18elementwise_kernelILi128ELi4EZNS0_15gpu_kernel_implINS0_13BinaryFunctorIN3c104HalfES5_bZZZNS0_23logical_and_kernel_cudaERNS_14TensorIteratorEENKUlvE0_clEvENKUlvE6_clEvEUlS5_S5_E_EEEEvRNS_18TensorIteratorBaseERKT_EUliE_EEviT1_,(.L_x_44064 - _ZN2at6native18elementwise_kernelILi128ELi4EZNS0_15gpu_kernel_implINS0_13BinaryFunctorIN3c104HalfES5_bZZZNS0_23logical_and_kernel_cudaERNS_14TensorIteratorEENKUlvE0_clEvENKUlvE6_clEvEUlS5_S5_E_EEEEvRNS_18TensorIteratorBaseERKT_EUliE_EEviT1_)
        .other          _ZN2at6native18elementwise_kernelILi128ELi4EZNS0_15gpu_kernel_implINS0_13BinaryFunctorIN3c104HalfES5_bZZZNS0_23logical_and_kernel_cudaERNS_14TensorIteratorEENKUlvE0_clEvENKUlvE6_clEvEUlS5_S5_E_EEEEvRNS_18TensorIteratorBaseERKT_EUliE_EEviT1_,@"STO_CUDA_ENTRY STV_DEFAULT"
_ZN2at6native18elementwise_kernelILi128ELi4EZNS0_15gpu_kernel_implINS0_13BinaryFunctorIN3c104HalfES5_bZZZNS0_23logical_and_kernel_cudaERNS_14TensorIteratorEENKUlvE0_clEvENKUlvE6_clEvEUlS5_S5_E_EEEEvRNS_18TensorIteratorBaseERKT_EUliE_EEviT1_:
.text._ZN2at6native18elementwise_kernelILi128ELi4EZNS0_15gpu_kernel_implINS0_13BinaryFunctorIN3c104HalfES5_bZZZNS0_23logical_and_kernel_cudaERNS_14TensorIteratorEENKUlvE0_clEvENKUlvE6_clEvEUlS5_S5_E_EEEEvRNS_18TensorIteratorBaseERKT_EUliE_EEviT1_:
        /* <DEDUP_REMOVED lines=365> */
.L_x_32772:
        /* <DEDUP_REMOVED lines=23> */
.L_x_32776:
[----:B------:R-:W2:Y:S02]  /*1840*/  LDG.E.U8 R2, desc[UR36][R2.64] ;  /* 0x0000002402027981 */ /* 0x000ea4000c1e1100 */
[----:B--2---:R-:W-:-:S04]  /*1850*/  I2FP.F32.U32 R0, R2 ;  /* 0x0000000200007245 */ /* 0x004fc80000201000 */
[----:B------:R-:W-:-:S04]  /*1860*/  F2FP.F16.F32.PACK_AB R0, RZ, R0 ;  /* 0x00000000ff00723e */ /* 0x000fc800000000ff */
[----:B------:R-:W-:Y:S01]  /*1870*/  PRMT R19, R0, 0x7610, R19 ;  /* 0x0000761000137816 */ /* 0x000fe20000000013 */
[----:B------:R-:W-:Y:S06]  /*1880*/  BRA `(.L_x_32778) ;  /* 0x0000000c00bc7947 */ /* 0x000fec0003800000 */
.L_x_32775:
        /* <DEDUP_REMOVED lines=11> */
.L_x_32780:
[----:B------:R-:W2:Y:S02]  /*1940*/  LDG.E R2, desc[UR36][R2.64] ;  /* 0x0000002402027981 */ /* 0x000ea4000c1e1900 */
[----:B--2---:R-:W-:-:S04]  /*1950*/  I2FP.F32.S32 R0, R2 ;  /* 0x0000000200007245 */ /* 0x004fc80000201400 */
[----:B------:R-:W-:-:S04]  /*1960*/  F2FP.F16.F32.PACK_AB R0, RZ, R0 ;  /* 0x00000000ff00723e */ /* 0x000fc800000000ff */
[----:B------:R-:W-:Y:S01]  /*1970*/  PRMT R19, R0, 0x7610, R19 ;  /* 0x0000761000137816 */ /* 0x000fe20000000013 */
[----:B------:R-:W-:Y:S06]  /*1980*/  BRA `(.L_x_32778) ;  /* 0x0000000c007c7947 */ /* 0x000fec0003800000 */
.L_x_32779:
[----:B------:R-:W2:Y:S02]  /*1990*/  LDG.E.U16 R2, desc[UR36][R2.64] ;  /* 0x0000002402027981 */ /* 0x000ea4000c1e1500 */
[----:B--2---:R-:W0:Y:S02]  /*19a0*/  I2F.S16 R0, R2 ;  /* 0x0000000200007306 */ /* 0x004e240000101400 */
[----:B0-----:R-:W-:-:S04]  /*19b0*/  F2FP.F16.F32.PACK_AB R0, RZ, R0 ;  /* 0x00000000ff00723e */ /* 0x001fc800000000ff */
[----:B------:R-:W-:Y:S01]  /*19c0*/  PRMT R19, R0, 0x7610, R19 ;  /* 0x0000761000137816 */ /* 0x000fe20000000013 */
[----:B------:R-:W-:Y:S06]  /*19d0*/  BRA `(.L_x_32778) ;  /* 0x0000000c00687947 */ /* 0x000fec0003800000 */
.L_x_32774:
        /* <DEDUP_REMOVED lines=9> */
.L_x_32782:
[----:B------:R0:W5:Y:S01]  /*1a70*/  LDG.E.U16 R19, desc[UR36][R2.64] ;  /* 0x0000002402137981 */ /* 0x000162000c1e1500 */
[----:B------:R-:W-:Y:S05]  /*1a80*/  BRA `(.L_x_32778) ;  /* 0x0000000c003c7947 */ /* 0x000fea0003800000 */
.L_x_32781:
        /* <DEDUP_REMOVED lines=9> */
.L_x_32784:
[----:B------:R1:W5:Y:S01]  /*1b20*/  LDG.E.U16 R19, desc[UR36][R2.64] ;  /* 0x0000002402137981 */ /* 0x000362000c1e1500 */
[----:B------:R-:W-:Y:S05]  /*1b30*/  BRA `(.L_x_32778) ;  /* 0x0000000c00107947 */ /* 0x000fea0003800000 */
.L_x_32783:
        /* <DEDUP_REMOVED lines=9> */
.L_x_32773:
        /* <DEDUP_REMOVED lines=14> */
.L_x_32787:
        /* <DEDUP_REMOVED lines=9> */
.L_x_32786:
        /* <DEDUP_REMOVED lines=28> */
.L_x_32789:
        /* <DEDUP_REMOVED lines=15> */
.L_x_32788:
[----:B------:R-:W2:Y:S02]  /*1ff0*/  LDG.E.U16 R0, desc[UR36][R2.64] ;  /* 0x0000002402007981 */ /* 0x000ea4000c1e1500 */
[----:B--2---:R-:W-:-:S05]  /*2000*/  IMAD.U32 R0, R0, 0x10000, RZ ;  /* 0x0001000000007824 */ /* 0x004fca00078e00ff */
[----:B------:R-:W-:-:S04]  /*2010*/  F2FP.F16.F32.PACK_AB R0, RZ, R0 ;  /* 0x00000000ff00723e */ /* 0x000fc800000000ff */
[----:B------:R-:W-:Y:S01]  /*2020*/  PRMT R19, R0, 0x7610, R19 ;  /* 0x0000761000137816 */ /* 0x000fe20000000013 */
[----:B------:R-:W-:Y:S06]  /*2030*/  BRA `(.L_x_32778) ;  /* 0x0000000400d07947 */ /* 0x000fec0003800000 */
.L_x_32785:
        /* <DEDUP_REMOVED lines=13> */
.L_x_32792:
        /* <DEDUP_REMOVED lines=21> */
.L_x_32796:
[----:B------:R-:W-:Y:S05]  /*2260*/  BSYNC B1 ;  /* 0x0000000000017941 */ /* 0x000fea0003800000 */
.L_x_32795:
[----:B------:R-:W-:Y:S01]  /*2270*/  LEA R3, R0, 0x3b800000, 0x17 ;  /* 0x3b80000000037811 */ /* 0x000fe200078eb8ff */
[----:B------:R-:W-:-:S05]  /*2280*/  IMAD.SHL.U32 R0, R2, 0x100000, RZ ;  /* 0x0010000002007824 */ /* 0x000fca00078e00ff */
[----:B------:R-:W-:-:S07]  /*2290*/  LOP3.LUT R0, R3, R0, R4, 0xfe, !PT ;  /* 0x0000000003007212 */ /* 0x000fce00078efe04 */
.L_x_32794:
[----:B------:R-:W-:Y:S05]  /*22a0*/  BSYNC B0 ;  /* 0x0000000000007941 */ /* 0x000fea0003800000 */
.L_x_32793:
[----:B------:R-:W-:-:S04]  /*22b0*/  F2FP.F16.F32.PACK_AB R0, RZ, R0 ;  /* 0x00000000ff00723e */ /* 0x000fc800000000ff */
[----:B------:R-:W-:Y:S01]  /*22c0*/  PRMT R19, R0, 0x7610, R19 ;  /* 0x0000761000137816 */ /* 0x000fe20000000013 */
[----:B------:R-:W-:Y:S06]  /*22d0*/  BRA `(.L_x_32778) ;  /* 0x0000000400287947 */ /* 0x000fec0003800000 */
.L_x_32791:
        /* <DEDUP_REMOVED lines=21> */
.L_x_32800:
[----:B------:R-:W-:Y:S05]  /*2430*/  BSYNC B1 ;  /* 0x0000000000017941 */ /* 0x000fea0003800000 */
.L_x_32799:
[----:B------:R-:W-:Y:S01]  /*2440*/  LEA R3, R0, 0x37800000, 0x17 ;  /* 0x3780000000037811 */ /* 0x000fe200078eb8ff */
[----:B------:R-:W-:-:S05]  /*2450*/  IMAD.SHL.U32 R0, R2, 0x200000, RZ ;  /* 0x0020000002007824 */ /* 0x000fca00078e00ff */
[----:B------:R-:W-:-:S07]  /*2460*/  LOP3.LUT R0, R3, R0, R4, 0xfe, !PT ;  /* 0x0000000003007212 */ /* 0x000fce00078efe04 */
.L_x_32798:
[----:B------:R-:W-:Y:S05]  /*2470*/  BSYNC B0 ;  /* 0x0000000000007941 */ /* 0x000fea0003800000 */
.L_x_32797:
[----:B------:R-:W-:-:S04]  /*2480*/  F2FP.F16.F32.PACK_AB R0, RZ, R0 ;  /* 0x00000000ff00723e */ /* 0x000fc800000000ff */
[----:B------:R-:W-:Y:S01]  /*2490*/  PRMT R19, R0, 0x7610, R19 ;  /* 0x0000761000137816 */ /* 0x000fe20000000013 */
[----:B------:R-:W-:Y:S06]  /*24a0*/  BRA `(.L_x_32778) ;  /* 0x0000000000b47947 */ /* 0x000fec0003800000 */
.L_x_32790:
        /* <DEDUP_REMOVED lines=14> */
.L_x_32804:
[----:B------:R-:W-:Y:S05]  /*2590*/  BSYNC B0 ;  /* 0x0000000000007941 */ /* 0x000fea0003800000 */
.L_x_32803:
[----:B------:R-:W-:-:S04]  /*25a0*/  F2FP.F16.F32.PACK_AB R0, RZ, R0 ;  /* 0x00000000ff00723e */ /* 0x000fc800000000ff */
[----:B------:R-:W-:Y:S01]  /*25b0*/  PRMT R19, R0, 0x7610, R19 ;  /* 0x0000761000137816 */ /* 0x000fe20000000013 */
[----:B------:R-:W-:Y:S06]  /*25c0*/  BRA `(.L_x_32778) ;  /* 0x00000000006c7947 */ /* 0x000fec0003800000 */
.L_x_32777:
        /* <DEDUP_REMOVED lines=16> */
.L_x_32805:
[----:B------:R-:W-:Y:S01]  /*26d0*/  PRMT R19, RZ, 0x7610, R19 ;  /* 0x00007610ff137816 */ /* 0x000fe20000000013 */
[----:B------:R-:W-:Y:S06]  /*26e0*/  BRA `(.L_x_32778) ;  /* 0x0000000000247947 */ /* 0x000fec0003800000 */
.L_x_32802:
[----:B------:R-:W2:Y:S02]  /*26f0*/  LDG.E.64 R2, desc[UR36][R2.64] ;  /* 0x0000002402027981 */ /* 0x000ea4000c1e1b00 */
[----:B--2---:R-:W0:Y:S02]  /*2700*/  I2F.U64 R0, R2 ;  /* 0x0000000200007312 */ /* 0x004e240000301000 */
[----:B0-----:R-:W-:-:S04]  /*2710*/  F2FP.F16.F32.PACK_AB R0, RZ, R0 ;  /* 0x00000000ff00723e */ /* 0x001fc800000000ff */
[----:B------:R-:W-:Y:S01]  /*2720*/  PRMT R19, R0, 0x7610, R19 ;  /* 0x0000761000137816 */ /* 0x000fe20000000013 */
[----:B------:R-:W-:Y:S06]  /*2730*/  BRA `(.L_x_32778) ;  /* 0x0000000000107947 */ /* 0x000fec0003800000 */
.L_x_32801:
[----:B------:R-:W2:Y:S02]  /*2740*/  LDG.E R2, desc[UR36][R2.64] ;  /* 0x0000002402027981 */ /* 0x000ea4000c1e1900 */
[----:B--2---:R-:W-:-:S04]  /*2750*/  I2FP.F32.U32 R0, R2 ;  /* 0x0000000200007245 */ /* 0x004fc80000201000 */
[----:B------:R-:W-:-:S04]  /*2760*/  F2FP.F16.F32.PACK_AB R0, RZ, R0 ;  /* 0x00000000ff00723e */ /* 0x000fc800000000ff */
[----:B------:R-:W-:-:S07]  /*2770*/  PRMT R19, R0, 0x7610, R19 ;  /* 0x0000761000137816 */ /* 0x000fce0000000013 */
.L_x_32778:
        /* <DEDUP_REMOVED lines=19> */
.L_x_32809:
[----:B------:R-:W2:Y:S02]  /*28b0*/  LDG.E.U8 R2, desc[UR36][R2.64] ;  /* 0x0000002402027981 */ /* 0x000ea4000c1e1100 */
[----:B--2---:R-:W-:-:S04]  /*28c0*/  I2FP.F32.U32 R0, R2 ;  /* 0x0000000200007245 */ /* 0x004fc80000201000 */
[----:B------:R-:W-:Y:S01]  /*28d0*/  F2FP.F16.F32.PACK_AB R0, RZ, R0 ;  /* 0x00000000ff00723e */ /* 0x000fe200000000ff */
[----:B------:R-:W-:Y:S06]  /*28e0*/  BRA `(.L_x_32811) ;  /* 0x0000000c00887947 */ /* 0x000fec0003800000 */
.L_x_32808:
        /* <DEDUP_REMOVED lines=10> */
.L_x_32813:
[----:B------:R-:W2:Y:S02]  /*2990*/  LDG.E R2, desc[UR36][R2.64] ;  /* 0x0000002402027981 */ /* 0x000ea4000c1e1900 */
[----:B--2---:R-:W-:-:S04]  /*29a0*/  I2FP.F32.S32 R0, R2 ;  /* 0x0000000200007245 */ /* 0x004fc80000201400 */
[----:B------:R-:W-:Y:S01]  /*29b0*/  F2FP.F16.F32.PACK_AB R0, RZ, R0 ;  /* 0x00000000ff00723e */ /* 0x000fe200000000ff */
[----:B------:R-:W-:Y:S06]  /*29c0*/  BRA `(.L_x_32811) ;  /* 0x0000000c00507947 */ /* 0x000fec0003800000 */
.L_x_32812:
[----:B------:R-:W2:Y:S02]  /*29d0*/  LDG.E.U16 R2, desc[UR36][R2.64] ;  /* 0x0000002402027981 */ /* 0x000ea4000c1e1500 */
[----:B--2---:R-:W0:Y:S02]  /*29e0*/  I2F.S16 R0, R2 ;  /* 0x0000000200007306 */ /* 0x004e240000101400 */
[----:B0-----:R-:W-:Y:S01]  /*29f0*/  F2FP.F16.F32.PACK_AB R0, RZ, R0 ;  /* 0x00000000ff00723e */ /* 0x001fe200000000ff */
[----:B------:R-:W-:Y:S06]  /*2a00*/  BRA `(.L_x_32811) ;  /* 0x0000000c00407947 */ /* 0x000fec0003800000 */
.L_x_32807:
        /* <DEDUP_REMOVED lines=9> */
.L_x_32815:
[----:B------:R1:W5:Y:S01]  /*2aa0*/  LDG.E.U16 R0, desc[UR36][R2.64] ;  /* 0x0000002402007981 */ /* 0x000362000c1e1500 */
[----:B------:R-:W-:Y:S05]  /*2ab0*/  BRA `(.L_x_32811) ;  /* 0x0000000c00147947 */ /* 0x000fea0003800000 */
.L_x_32814:
        /* <DEDUP_REMOVED lines=9> */
.L_x_32817:
[----:B------:R0:W5:Y:S01]  /*2b50*/  LDG.E.U16 R0, desc[UR36][R2.64] ;  /* 0x0000002402007981 */ /* 0x000162000c1e1500 */
[----:B------:R-:W-:Y:S05]  /*2b60*/  BRA `(.L_x_32811) ;  /* 0x0000000800e87947 */ /* 0x000fea0003800000 */
.L_x_32816:
        /* <DEDUP_REMOVED lines=8> */
.L_x_32806:
        /* <DEDUP_REMOVED lines=13> */
.L_x_32820:
        /* <DEDUP_REMOVED lines=8> */
.L_x_32819:
        /* <DEDUP_REMOVED lines=28> */
.L_x_32822:
        /* <DEDUP_REMOVED lines=15> */
.L_x_32821:
[----:B------:R-:W2:Y:S02]  /*2ff0*/  LDG.E.U16 R0, desc[UR36][R2.64] ;  /* 0x0000002402007981 */ /* 0x000ea4000c1e1500 */
[----:B--2---:R-:W-:-:S05]  /*3000*/  IMAD.U32 R0, R0, 0x10000, RZ ;  /* 0x0001000000007824 */ /* 0x004fca00078e00ff */
[----:B------:R-:W-:Y:S01]  /*3010*/  F2FP.F16.F32.PACK_AB R0, RZ, R0 ;  /* 0x00000000ff00723e */ /* 0x000fe200000000ff */
[----:B------:R-:W-:Y:S06]  /*3020*/  BRA `(.L_x_32811) ;  /* 0x0000000400b87947 */ /* 0x000fec0003800000 */
.L_x_32818:
        /* <DEDUP_REMOVED lines=12> */
.L_x_32825:
        /* <DEDUP_REMOVED lines=21> */
.L_x_32829:
[----:B------:R-:W-:Y:S05]  /*3240*/  BSYNC B1 ;  /* 0x0000000000017941 */ /* 0x000fea0003800000 */
.L_x_32828:
[----:B------:R-:W-:Y:S01]  /*3250*/  LEA R3, R0, 0x3b800000, 0x17 ;  /* 0x3b80000000037811 */ /* 0x000fe200078eb8ff */
[----:B------:R-:W-:-:S05]  /*3260*/  IMAD.SHL.U32 R0, R2, 0x100000, RZ ;  /* 0x0010000002007824 */ /* 0x000fca00078e00ff */
[----:B------:R-:W-:-:S07]  /*3270*/  LOP3.LUT R0, R3, R0, R4, 0xfe, !PT ;  /* 0x0000000003007212 */ /* 0x000fce00078efe04 */
.L_x_32827:
[----:B------:R-:W-:Y:S05]  /*3280*/  BSYNC B0 ;  /* 0x0000000000007941 */ /* 0x000fea0003800000 */
.L_x_32826:
[----:B------:R-:W-:Y:S01]  /*3290*/  F2FP.F16.F32.PACK_AB R0, RZ, R0 ;  /* 0x00000000ff00723e */ /* 0x000fe200000000ff */
[----:B------:R-:W-:Y:S06]  /*32a0*/  BRA `(.L_x_32811) ;  /* 0x0000000400187947 */ /* 0x000fec0003800000 */
.L_x_32824:
        /* <DEDUP_REMOVED lines=21> */
.L_x_32833:
[----:B------:R-:W-:Y:S05]  /*3400*/  BSYNC B1 ;  /* 0x0000000000017941 */ /* 0x000fea0003800000 */
.L_x_32832:
[----:B------:R-:W-:Y:S01]  /*3410*/  LEA R3, R0, 0x37800000, 0x17 ;  /* 0x3780000000037811 */ /* 0x000fe200078eb8ff */
[----:B------:R-:W-:-:S05]  /*3420*/  IMAD.SHL.U32 R0, R2, 0x200000, RZ ;  /* 0x0020000002007824 */ /* 0x000fca00078e00ff */
[----:B------:R-:W-:-:S07]  /*3430*/  LOP3.LUT R0, R3, R0, R4, 0xfe, !PT ;  /* 0x0000000003007212 */ /* 0x000fce00078efe04 */
.L_x_32831:
[----:B------:R-:W-:Y:S05]  /*3440*/  BSYNC B0 ;  /* 0x0000000000007941 */ /* 0x000fea0003800000 */
.L_x_32830:
[----:B------:R-:W-:Y:S01]  /*3450*/  F2FP.F16.F32.PACK_AB R0, RZ, R0 ;  /* 0x00000000ff00723e */ /* 0x000fe200000000ff */
[----:B------:R-:W-:Y:S06]  /*3460*/  BRA `(.L_x_32811) ;  /* 0x0000000000a87947 */ /* 0x000fec0003800000 */
.L_x_32823:
        /* <DEDUP_REMOVED lines=14> */
.L_x_32837:
[----:B------:R-:W-:Y:S05]  /*3550*/  BSYNC B0 ;  /* 0x0000000000007941 */ /* 0x000fea0003800000 */
.L_x_32836:
[----:B------:R-:W-:Y:S01]  /*3560*/  F2FP.F16.F32.PACK_AB R0, RZ, R0 ;  /* 0x00000000ff00723e */ /* 0x000fe200000000ff */
[----:B------:R-:W-:Y:S06]  /*3570*/  BRA `(.L_x_32811) ;  /* 0x0000000000647947 */ /* 0x000fec0003800000 */
.L_x_32810:
        /* <DEDUP_REMOVED lines=16> */
.L_x_32838:
[----:B------:R-:W-:Y:S01]  /*3680*/  PRMT R0, RZ, 0x7610, R0 ;  /* 0x00007610ff007816 */ /* 0x000fe20000000000 */
[----:B------:R-:W-:Y:S06]  /*3690*/  BRA `(.L_x_32811) ;  /* 0x00000000001c7947 */ /* 0x000fec0003800000 */
.L_x_32835:
[----:B------:R-:W2:Y:S02]  /*36a0*/  LDG.E.64 R2, desc[UR36][R2.64] ;  /* 0x0000002402027981 */ /* 0x000ea4000c1e1b00 */
[----:B--2---:R-:W0:Y:S02]  /*36b0*/  I2F.U64 R0, R2 ;  /* 0x0000000200007312 */ /* 0x004e240000301000 */
[----:B0-----:R-:W-:Y:S01]  /*36c0*/  F2FP.F16.F32.PACK_AB R0, RZ, R0 ;  /* 0x00000000ff00723e */ /* 0x001fe200000000ff */
[----:B------:R-:W-:Y:S06]  /*36d0*/  BRA `(.L_x_32811) ;  /* 0x00000000000c7947 */ /* 0x000fec0003800000 */
.L_x_32834:
[----:B------:R-:W2:Y:S02]  /*36e0*/  LDG.E R2, desc[UR36][R2.64] ;  /* 0x0000002402027981 */ /* 0x000ea4000c1e1900 */
[----:B--2---:R-:W-:-:S04]  /*36f0*/  I2FP.F32.U32 R0, R2 ;  /* 0x0000000200007245 */ /* 0x004fc80000201000 */
[----:B------:R-:W-:-:S07]  /*3700*/  F2FP.F16.F32.PACK_AB R0, RZ, R0 ;  /* 0x00000000ff00723e */ /* 0x000fce00000000ff */
.L_x_32811:
[----:B------:R-:W2:Y:S01]  /*3710*/  LDC.U8 R4, c[0x0][0x491] ;  /* 0x00012440ff047b82 */ /* 0x000ea20000000000 */
[----:B-----5:R-:W-:Y:S01]  /*3720*/  HADD2.F32 R19, -RZ, R19.H0_H0 ;  /* 0x20000013ff137230 */ /* 0x020fe20000004100 */
[----:B01----:R-:W-:-:S04]  /*3730*/  PRMT R3, RZ, 0x7610, R3 ;  /* 0x00007610ff037816 */ /* 0x003fc80000000003 */
[----:B------:R-:W-:-:S13]  /*3740*/  FSETP.NEU.FTZ.AND P1, PT, R19, RZ, PT ;  /* 0x000000ff1300720b */ /* 0x000fda0003f3d000 */
[----:B------:R-:W-:Y:S01]  /*3750*/  @P1 HADD2.F32 R0, -RZ, R0.H0_H0 ;  /* 0x20000000ff001230 */ /* 0x000fe20000004100 */
[----:B--2---:R-:W-:-:S04]  /*3760*/  PRMT R2, R4, 0x9910, RZ ;  /* 0x0000991004027816 */ /* 0x004fc800000000ff */
        /* <DEDUP_REMOVED lines=15> */
.L_x_32842:
[----:B------:R1:W-:Y:S01]  /*3860*/  STG.E.U8 desc[UR36][R16.64], R3 ;  /* 0x0000000310007986 */ /* 0x0003e2000c101124 */
[----:B------:R-:W-:Y:S05]  /*3870*/  BRA `(.L_x_32844) ;  /* 0x0000000c005c7947 */ /* 0x000fea0003800000 */
.L_x_32841:
        /* <DEDUP_REMOVED lines=10> */
.L_x_32846:
[----:B------:R-:W-:-:S05]  /*3920*/  LOP3.LUT R3, R3, 0xffff, RZ, 0xc0, !PT ;  /* 0x0000ffff03037812 */ /* 0x000fca00078ec0ff */
[----:B------:R3:W-:Y:S01]  /*3930*/  STG.E desc[UR36][R16.64], R3 ;  /* 0x0000000310007986 */ /* 0x0007e2000c101924 */
[----:B------:R-:W-:Y:S05]  /*3940*/  BRA `(.L_x_32844) ;  /* 0x0000000c00287947 */ /* 0x000fea0003800000 */
.L_x_32845:
[----:B------:R2:W-:Y:S01]  /*3950*/  STG.E.U16 desc[UR36][R16.64], R3 ;  /* 0x0000000310007986 */ /* 0x0005e2000c101524 */
[----:B------:R-:W-:Y:S05]  /*3960*/  BRA `(.L_x_32844) ;  /* 0x0000000c00207947 */ /* 0x000fea0003800000 */
.L_x_32840:
        /* <DEDUP_REMOVED lines=9> */
.L_x_32848:
[----:B------:R-:W0:Y:S02]  /*3a00*/  I2F.S16 R0, R3 ;  /* 0x0000000300007306 */ /* 0x000e240000101400 */
[----:B0-----:R-:W-:-:S05]  /*3a10*/  F2FP.F16.F32.PACK_AB R0, RZ, R0 ;  /* 0x00000000ff00723e */ /* 0x001fca00000000ff */
[----:B------:R0:W-:Y:S01]  /*3a20*/  STG.E.U16 desc[UR36][R16.64], R0 ;  /* 0x0000000010007986 */ /* 0x0001e2000c101524 */
[----:B------:R-:W-:Y:S05]  /*3a30*/  BRA `(.L_x_32844) ;  /* 0x0000000800ec7947 */ /* 0x000fea0003800000 */
.L_x_32847:
        /* <DEDUP_REMOVED lines=10> */
.L_x_32850:
[----:B------:R-:W0:Y:S02]  /*3ae0*/  I2F.S16 R3, R3 ;  /* 0x0000000300037306 */ /* 0x000e240000101400 */
[----:B0-----:R-:W-:-:S04]  /*3af0*/  F2FP.F16.F32.PACK_AB R3, RZ, R3 ;  /* 0x00000003ff03723e */ /* 0x001fc800000000ff */
[----:B------:R-:W-:-:S05]  /*3b00*/  PRMT R3, R3, 0x5410, RZ ;  /* 0x0000541003037816 */ /* 0x000fca00000000ff */
[----:B------:R0:W-:Y:S01]  /*3b10*/  STG.E desc[UR36][R16.64], R3 ;  /* 0x0000000310007986 */ /* 0x0001e2000c101924 */
[----:B------:R-:W-:Y:S05]  /*3b20*/  BRA `(.L_x_32844) ;  /* 0x0000000800b07947 */ /* 0x000fea0003800000 */
.L_x_32849:
[----:B------:R-:W0:Y:S02]  /*3b30*/  I2F.F64.S16 R2, R3 ;  /* 0x0000000300027312 */ /* 0x000e240000101c00 */
[----:B0-----:R0:W-:Y:S01]  /*3b40*/  STG.E.64 desc[UR36][R16.64], R2 ;  /* 0x0000000210007986 */ /* 0x0011e2000c101b24 */
[----:B------:R-:W-:Y:S05]  /*3b50*/  BRA `(.L_x_32844) ;  /* 0x0000000800a47947 */ /* 0x000fea0003800000 */
.L_x_32839:
        /* <DEDUP_REMOVED lines=10> */
.L_x_32853:
[----:B------:R-:W0:Y:S01]  /*3c00*/  I2F.F64.S16 R4, R3 ;  /* 0x0000000300047312 */ /* 0x000e220000101c00 */
[----:B------:R-:W-:-:S05]  /*3c10*/  CS2R R6, SRZ ;  /* 0x0000000000067805 */ /* 0x000fca000001ff00 */
[----:B0-----:R0:W-:Y:S01]  /*3c20*/  STG.E.128 desc[UR36][R16.64], R4 ;  /* 0x0000000410007986 */ /* 0x0011e2000c101d24 */
[----:B------:R-:W-:Y:S05]  /*3c30*/  BRA `(.L_x_32844) ;  /* 0x00000008006c7947 */ /* 0x000fea0003800000 */
.L_x_32852:
        /* <DEDUP_REMOVED lines=21> */
.L_x_32857:
[----:B------:R-:W-:Y:S05]  /*3d90*/  BSYNC B0 ;  /* 0x0000000000007941 */ /* 0x000fea0003800000 */
.L_x_32856:
[----:B------:R-:W-:-:S05]  /*3da0*/  LOP3.LUT R5, R0, R5, RZ, 0xfc, !PT ;  /* 0x0000000500057212 */ /* 0x000fca00078efcff */
[----:B------:R0:W-:Y:S01]  /*3db0*/  STG.E.U8 desc[UR36][R16.64], R5 ;  /* 0x0000000510007986 */ /* 0x0001e2000c101124 */
[----:B------:R-:W-:Y:S05]  /*3dc0*/  BRA `(.L_x_32844) ;  /* 0x0000000800087947 */ /* 0x000fea0003800000 */
.L_x_32855:
        /* <DEDUP_REMOVED lines=13> */
.L_x_32859:
[----:B------:R-:W-:Y:S01]  /*3ea0*/  IMAD.MOV.U32 R0, RZ, RZ, 0x7f ;  /* 0x0000007fff007424 */ /* 0x000fe200078e00ff */
[----:B------:R-:W-:-:S04]  /*3eb0*/  ISETP.GT.U32.AND P0, PT, R2, 0x7f800000, PT ;  /* 0x7f8000000200780c */ /* 0x000fc80003f04070 */
[----:B------:R-:W-:-:S09]  /*3ec0*/  SEL R0, R0, 0x7c, P0 ;  /* 0x0000007c00007807 */ /* 0x000fd20000000000 */
.L_x_32860:
[----:B------:R-:W-:Y:S05]  /*3ed0*/  BSYNC B0 ;  /* 0x0000000000007941 */ /* 0x000fea0003800000 */
.L_x_32858:
[----:B------:R-:W-:-:S04]  /*3ee0*/  LOP3.LUT R2, R3, 0x80000000, RZ, 0xc0, !PT ;  /* 0x8000000003027812 */ /* 0x000fc800078ec0ff */
[----:B------:R-:W-:-:S04]  /*3ef0*/  SHF.R.U32.HI R3, RZ, 0x18, R2 ;  /* 0x00000018ff037819 */ /* 0x000fc80000011602 */
[----:B------:R-:W-:-:S05]  /*3f00*/  LOP3.LUT R3, R0, R3, RZ, 0xfc, !PT ;  /* 0x0000000300037212 */ /* 0x000fca00078efcff */
[----:B------:R0:W-:Y:S01]  /*3f10*/  STG.E.U8 desc[UR36][R16.64], R3 ;  /* 0x0000000310007986 */ /* 0x0001e2000c101124 */
[----:B------:R-:W-:Y:S05]  /*3f20*/  BRA `(.L_x_32844) ;  /* 0x0000000400b07947 */ /* 0x000fea0003800000 */
.L_x_32854:
[----:B------:R-:W0:Y:S02]  /*3f30*/  I2F.S16 R0, R3 ;  /* 0x0000000300007306 */ /* 0x000e240000101400 */
[----:B0-----:R-:W-:-:S05]  /*3f40*/  F2FP.BF16.F32.PACK_AB R0, RZ, R0 ;  /* 0x00000000ff00723e */ /* 0x001fca00000010ff */
[----:B------:R0:W-:Y:S01]  /*3f50*/  STG.E.U16 desc[UR36][R16.64], R0 ;  /* 0x0000000010007986 */ /* 0x0001e2000c101524 */
[----:B------:R-:W-:Y:S05]  /*3f60*/  BRA `(.L_x_32844) ;  /* 0x0000000400a07947 */ /* 0x000fea0003800000 */
.L_x_32851:
        /* <DEDUP_REMOVED lines=10> */
.L_x_32863:
        /* <DEDUP_REMOVED lines=17> */
.L_x_32866:
[----:B------:R-:W-:-:S04]  /*4120*/  LOP3.LUT R2, R3, 0x80000000, RZ, 0xc0, !PT ;  /* 0x8000000003027812 */ /* 0x000fc800078ec0ff */
[----:B------:R-:W-:-:S04]  /*4130*/  SHF.R.U32.HI R3, RZ, 0x18, R2 ;  /* 0x00000018ff037819 */ /* 0x000fc80000011602 */
[----:B------:R-:W-:-:S04]  /*4140*/  LOP3.LUT R0, R0, R3, RZ, 0xfc, !PT ;  /* 0x0000000300007212 */ /* 0x000fc800078efcff */
[----:B------:R-:W-:-:S07]  /*4150*/  PRMT R8, R0, 0x7610, R8 ;  /* 0x0000761000087816 */ /* 0x000fce0000000008 */
.L_x_32865:
[----:B------:R-:W-:Y:S05]  /*4160*/  BSYNC B0 ;  /* 0x0000000000007941 */ /* 0x000fea0003800000 */
.L_x_32864:
[----:B------:R0:W-:Y:S01]  /*4170*/  STG.E.U8 desc[UR36][R16.64], R8 ;  /* 0x0000000810007986 */ /* 0x0001e2000c101124 */
[----:B------:R-:W-:Y:S05]  /*4180*/  BRA `(.L_x_32844) ;  /* 0x0000000400187947 */ /* 0x000fea0003800000 */
.L_x_32862:
        /* <DEDUP_REMOVED lines=17> */
.L_x_32869:
[----:B------:R-:W-:-:S04]  /*42a0*/  LOP3.LUT R2, R3, 0x80000000, RZ, 0xc0, !PT ;  /* 0x8000000003027812 */ /* 0x000fc800078ec0ff */
[----:B------:R-:W-:-:S04]  /*42b0*/  SHF.R.U32.HI R3, RZ, 0x18, R2 ;  /* 0x00000018ff037819 */ /* 0x000fc80000011602 */
[----:B------:R-:W-:-:S04]  /*42c0*/  LOP3.LUT R0, R0, R3, RZ, 0xfc, !PT ;  /* 0x0000000300007212 */ /* 0x000fc800078efcff */
[----:B------:R-:W-:-:S07]  /*42d0*/  PRMT R8, R0, 0x7610, R8 ;  /* 0x0000761000087816 */ /* 0x000fce0000000008 */
.L_x_32868:
[----:B------:R-:W-:Y:S05]  /*42e0*/  BSYNC B0 ;  /* 0x0000000000007941 */ /* 0x000fea0003800000 */
.L_x_32867:
[----:B------:R0:W-:Y:S01]  /*42f0*/  STG.E.U8 desc[UR36][R16.64], R8 ;  /* 0x0000000810007986 */ /* 0x0001e2000c101124 */
[----:B------:R-:W-:Y:S05]  /*4300*/  BRA `(.L_x_32844) ;  /* 0x0000000000b87947 */ /* 0x000fea0003800000 */
.L_x_32861:
        /* <DEDUP_REMOVED lines=23> */
.L_x_32843:
        /* <DEDUP_REMOVED lines=16> */
.L_x_32872:
[----:B------:R-:W-:Y:S05]  /*4580*/  BRA `(.L_x_32844) ;  /* 0x0000000000187947 */ /* 0x000fea0003800000 */
.L_x_32871:
[----:B------:R-:W-:Y:S01]  /*4590*/  LOP3.LUT R2, R3, 0xffff, RZ, 0xc0, !PT ;  /* 0x0000ffff03027812 */ /* 0x000fe200078ec0ff */
[----:B------:R-:W-:-:S05]  /*45a0*/  IMAD.MOV.U32 R3, RZ, RZ, RZ ;  /* 0x000000ffff037224 */ /* 0x000fca00078e00ff */
[----:B------:R0:W-:Y:S01]  /*45b0*/  STG.E.64 desc[UR36][R16.64], R2 ;  /* 0x0000000210007986 */ /* 0x0001e2000c101b24 */
[----:B------:R-:W-:Y:S05]  /*45c0*/  BRA `(.L_x_32844) ;  /* 0x0000000000087947 */ /* 0x000fea0003800000 */
.L_x_32870:
[----:B------:R-:W-:-:S05]  /*45d0*/  LOP3.LUT R3, R3, 0xffff, RZ, 0xc0, !PT ;  /* 0x0000ffff03037812 */ /* 0x000fca00078ec0ff */
[----:B------:R0:W-:Y:S02]  /*45e0*/  STG.E desc[UR36][R16.64], R3 ;  /* 0x0000000310007986 */ /* 0x0001e4000c101924 */
.L_x_32844:
[----:B------:R-:W-:-:S04]  /*45f0*/  IMAD R18, R18, 0x200, R23 ;  /* 0x0000020012127824 */ /* 0x000fc800078e0217 */
[----:B------:R-:W-:-:S07]  /*4600*/  VIADD R19, R18, 0x80 ;  /* 0x0000008012137836 */ /* 0x000fce0000000000 */
.L_x_32771:
[----:B------:R-:W-:Y:S05]  /*4610*/  BSYNC B6 ;  /* 0x0000000000067941 */ /* 0x000fea0003800000 */
.L_x_32770:
        /* <DEDUP_REMOVED lines=358> */
.L_x_32875:
        /* <DEDUP_REMOVED lines=23> */
.L_x_32879:
[----:B------:R-:W2:Y:S02]  /*5df0*/  LDG.E.U8 R2, desc[UR36][R2.64] ;  /* 0x0000002402027981 */ /* 0x000ea4000c1e1100 */
[----:B--2---:R-:W-:-:S04]  /*5e00*/  I2FP.F32.U32 R0, R2 ;  /* 0x0000000200007245 */ /* 0x004fc80000201000 */
[----:B------:R-:W-:-:S04]  /*5e10*/  F2FP.F16.F32.PACK_AB R0, RZ, R0 ;  /* 0x00000000ff00723e */ /* 0x000fc800000000ff */
[----:B------:R-:W-:Y:S01]  /*5e20*/  PRMT R22, R0, 0x7610, R22 ;  /* 0x0000761000167816 */ /* 0x000fe20000000016 */
[----:B------:R-:W-:Y:S06]  /*5e30*/  BRA `(.L_x_32881) ;  /* 0x0000000c00bc7947 */ /* 0x000fec0003800000 */
.L_x_32878:
        /* <DEDUP_REMOVED lines=11> */
.L_x_32883:
[----:B------:R-:W2:Y:S02]  /*5ef0*/  LDG.E R2, desc[UR36][R2.64] ;  /* 0x0000002402027981 */ /* 0x000ea4000c1e1900 */
[----:B--2---:R-:W-:-:S04]  /*5f00*/  I2FP.F32.S32 R0, R2 ;  /* 0x0000000200007245 */ /* 0x004fc80000201400 */
[----:B------:R-:W-:-:S04]  /*5f10*/  F2FP.F16.F32.PACK_AB R0, RZ, R0 ;  /* 0x00000000ff00723e */ /* 0x000fc800000000ff */
[----:B------:R-:W-:Y:S01]  /*5f20*/  PRMT R22, R0, 0x7610, R22 ;  /* 0x0000761000167816 */ /* 0x000fe20000000016 */
[----:B------:R-:W-:Y:S06]  /*5f30*/  BRA `(.L_x_32881) ;  /* 0x0000000c007c7947 */ /* 0x000fec0003800000 */
.L_x_32882:
[----:B------:R-:W2:Y:S02]  /*5f40*/  LDG.E.U16 R2, desc[UR36][R2.64] ;  /* 0x0000002402027981 */ /* 0x000ea4000c1e1500 */
[----:B--2---:R-:W0:Y:S02]  /*5f50*/  I2F.S16 R0, R2 ;  /* 0x0000000200007306 */ /* 0x004e240000101400 */
[----:B0-----:R-:W-:-:S04]  /*5f60*/  F2FP.F16.F32.PACK_AB R0, RZ, R0 ;  /* 0x00000000ff00723e */ /* 0x001fc800000000ff */
[----:B------:R-:W-:Y:S01]  /*5f70*/  PRMT R22, R0, 0x7610, R22 ;  /* 0x0000761000167816 */ /* 0x000fe20000000016 */
[----:B------:R-:W-:Y:S06]  /*5f80*/  BRA `(.L_x_32881) ;  /* 0x0000000c00687947 */ /* 0x000fec0003800000 */
.L_x_32877:
        /* <DEDUP_REMOVED lines=9> */
.L_x_32885:
[----:B------:R1:W5:Y:S01]  /*6020*/  LDG.E.U16 R22, desc[UR36][R2.64] ;  /* 0x0000002402167981 */ /* 0x000362000c1e1500 */
[----:B------:R-:W-:Y:S05]  /*6030*/  BRA `(.L_x_32881) ;  /* 0x0000000c003c7947 */ /* 0x000fea0003800000 */
.L_x_32884:
        /* <DEDUP_REMOVED lines=9> */
.L_x_32887:
[----:B------:R0:W5:Y:S01]  /*60d0*/  LDG.E.U16 R22, desc[UR36][R2.64] ;  /* 0x0000002402167981 */ /* 0x000162000c1e1500 */
[----:B------:R-:W-:Y:S05]  /*60e0*/  BRA `(.L_x_32881) ;  /* 0x0000000c00107947 */ /* 0x000fea0003800000 */
.L_x_32886:
        /* <DEDUP_REMOVED lines=9> */
.L_x_32876:
        /* <DEDUP_REMOVED lines=14> */
.L_x_32890:
        /* <DEDUP_REMOVED lines=9> */
.L_x_32889:
        /* <DEDUP_REMOVED lines=28> */
.L_x_32892:
        /* <DEDUP_REMOVED lines=15> */
.L_x_32891:
[----:B------:R-:W2:Y:S02]  /*65a0*/  LDG.E.U16 R0, desc[UR36][R2.64] ;  /* 0x0000002402007981 */ /* 0x000ea4000c1e1500 */
[----:B--2---:R-:W-:-:S05]  /*65b0*/  IMAD.U32 R0, R0, 0x10000, RZ ;  /* 0x0001000000007824 */ /* 0x004fca00078e00ff */
[----:B------:R-:W-:-:S04]  /*65c0*/  F2FP.F16.F32.PACK_AB R0, RZ, R0 ;  /* 0x00000000ff00723e */ /* 0x000fc800000000ff */
[----:B------:R-:W-:Y:S01]  /*65d0*/  PRMT R22, R0, 0x7610, R22 ;  /* 0x0000761000167816 */ /* 0x000fe20000000016 */
[----:B------:R-:W-:Y:S06]  /*65e0*/  BRA `(.L_x_32881) ;  /* 0x0000000400d07947 */ /* 0x000fec0003800000 */
.L_x_32888:
        /* <DEDUP_REMOVED lines=13> */
.L_x_32895:
        /* <DEDUP_REMOVED lines=21> */
.L_x_32899:
[----:B------:R-:W-:Y:S05]  /*6810*/  BSYNC B1 ;  /* 0x0000000000017941 */ /* 0x000fea0003800000 */
.L_x_32898:
[----:B------:R-:W-:Y:S01]  /*6820*/  LEA R3, R0, 0x3b800000, 0x17 ;  /* 0x3b80000000037811 */ /* 0x000fe200078eb8ff */
[----:B------:R-:W-:-:S05]  /*6830*/  IMAD.SHL.U32 R0, R2, 0x100000, RZ ;  /* 0x0010000002007824 */ /* 0x000fca00078e00ff */
[----:B------:R-:W-:-:S07]  /*6840*/  LOP3.LUT R0, R3, R0, R4, 0xfe, !PT ;  /* 0x0000000003007212 */ /* 0x000fce00078efe04 */
.L_x_32897:
[----:B------:R-:W-:Y:S05]  /*6850*/  BSYNC B0 ;  /* 0x0000000000007941 */ /* 0x000fea0003800000 */
.L_x_32896:
[----:B------:R-:W-:-:S04]  /*6860*/  F2FP.F16.F32.PACK_AB R0, RZ, R0 ;  /* 0x00000000ff00723e */ /* 0x000fc800000000ff */
[----:B------:R-:W-:Y:S01]  /*6870*/  PRMT R22, R0, 0x7610, R22 ;  /* 0x0000761000167816 */ /* 0x000fe20000000016 */
[----:B------:R-:W-:Y:S06]  /*6880*/  BRA `(.L_x_32881) ;  /* 0x0000000400287947 */ /* 0x000fec0003800000 */
.L_x_32894:
        /* <DEDUP_REMOVED lines=21> */
.L_x_32903:
[----:B------:R-:W-:Y:S05]  /*69e0*/  BSYNC B1 ;  /* 0x0000000000017941 */ /* 0x000fea0003800000 */
.L_x_32902:
[----:B------:R-:W-:Y:S01]  /*69f0*/  LEA R3, R0, 0x37800000, 0x17 ;  /* 0x3780000000037811 */ /* 0x000fe200078eb8ff */
[----:B------:R-:W-:-:S05]  /*6a00*/  IMAD.SHL.U32 R0, R2, 0x200000, RZ ;  /* 0x0020000002007824 */ /* 0x000fca00078e00ff */
[----:B------:R-:W-:-:S07]  /*6a10*/  LOP3.LUT R0, R3, R0, R4, 0xfe, !PT ;  /* 0x0000000003007212 */ /* 0x000fce00078efe04 */
.L_x_32901:
[----:B------:R-:W-:Y:S05]  /*6a20*/  BSYNC B0 ;  /* 0x0000000000007941 */ /* 0x000fea0003800000 */
.L_x_32900:
[----:B------:R-:W-:-:S04]  /*6a30*/  F2FP.F16.F32.PACK_AB R0, RZ, R0 ;  /* 0x00000000ff00723e */ /* 0x000fc800000000ff */
[----:B------:R-:W-:Y:S01]  /*6a40*/  PRMT R22, R0, 0x7610, R22 ;  /* 0x0000761000167816 */ /* 0x000fe20000000016 */
[----:B------:R-:W-:Y:S06]  /*6a50*/  BRA `(.L_x_32881) ;  /* 0x0000000000b47947 */ /* 0x000fec0003800000 */
.L_x_32893:
        /* <DEDUP_REMOVED lines=14> */
.L_x_32907:
[----:B------:R-:W-:Y:S05]  /*6b40*/  BSYNC B0 ;  /* 0x0000000000007941 */ /* 0x000fea0003800000 */
.L_x_32906:
[----:B------:R-:W-:-:S04]  /*6b50*/  F2FP.F16.F32.PACK_AB R0, RZ, R0 ;  /* 0x00000000ff00723e */ /* 0x000fc800000000ff */
[----:B------:R-:W-:Y:S01]  /*6b60*/  PRMT R22, R0, 0x7610, R22 ;  /* 0x0000761000167816 */ /* 0x000fe20000000016 */
[----:B------:R-:W-:Y:S06]  /*6b70*/  BRA `(.L_x_32881) ;  /* 0x00000000006c7947 */ /* 0x000fec0003800000 */
.L_x_32880:
        /* <DEDUP_REMOVED lines=16> */
.L_x_32908:
[----:B------:R-:W-:Y:S01]  /*6c80*/  PRMT R22, RZ, 0x7610, R22 ;  /* 0x00007610ff167816 */ /* 0x000fe20000000016 */
[----:B------:R-:W-:Y:S06]  /*6c90*/  BRA `(.L_x_32881) ;  /* 0x0000000000247947 */ /* 0x000fec0003800000 */
.L_x_32905:
[----:B------:R-:W2:Y:S02]  /*6ca0*/  LDG.E.64 R2, desc[UR36][R2.64] ;  /* 0x0000002402027981 */ /* 0x000ea4000c1e1b00 */
[----:B--2---:R-:W0:Y:S02]  /*6cb0*/  I2F.U64 R0, R2 ;  /* 0x0000000200007312 */ /* 0x004e240000301000 */
[----:B0-----:R-:W-:-:S04]  /*6cc0*/  F2FP.F16.F32.PACK_AB R0, RZ, R0 ;  /* 0x00000000ff00723e */ /* 0x001fc800000000ff */
[----:B------:R-:W-:Y:S01]  /*6cd0*/  PRMT R22, R0, 0x7610, R22 ;  /* 0x0000761000167816 */ /* 0x000fe20000000016 */
[----:B------:R-:W-:Y:S06]  /*6ce0*/  BRA `(.L_x_32881) ;  /* 0x0000000000107947 */ /* 0x000fec0003800000 */
.L_x_32904:
[----:B------:R-:W2:Y:S02]  /*6cf0*/  LDG.E R2, desc[UR36][R2.64] ;  /* 0x0000002402027981 */ /* 0x000ea4000c1e1900 */
[----:B--2---:R-:W-:-:S04]  /*6d00*/  I2FP.F32.U32 R0, R2 ;  /* 0x0000000200007245 */ /* 0x004fc80000201000 */
[----:B------:R-:W-:-:S04]  /*6d10*/  F2FP.F16.F32.PACK_AB R0, RZ, R0 ;  /* 0x00000000ff00723e */ /* 0x000fc800000000ff */
[----:B------:R-:W-:-:S07]  /*6d20*/  PRMT R22, R0, 0x7610, R22 ;  /* 0x0000761000167816 */ /* 0x000fce0000000016 */
.L_x_32881:
        /* <DEDUP_REMOVED lines=19> */
.L_x_32912:
[----:B------:R-:W2:Y:S02]  /*6e60*/  LDG.E.U8 R2, desc[UR36][R2.64] ;  /* 0x0000002402027981 */ /* 0x000ea4000c1e1100 */
[----:B--2---:R-:W-:-:S04]  /*6e70*/  I2FP.F32.U32 R0, R2 ;  /* 0x0000000200007245 */ /* 0x004fc80000201000 */
[----:B------:R-:W-:Y:S01]  /*6e80*/  F2FP.F16.F32.PACK_AB R0, RZ, R0 ;  /* 0x00000000ff00723e */ /* 0x000fe200000000ff */
[----:B------:R-:W-:Y:S06]  /*6e90*/  BRA `(.L_x_32914) ;  /* 0x0000000c00887947 */ /* 0x000fec0003800000 */
.L_x_32911:
        /* <DEDUP_REMOVED lines=10> */
.L_x_32916:
[----:B------:R-:W2:Y:S02]  /*6f40*/  LDG.E R2, desc[UR36][R2.64] ;  /* 0x0000002402027981 */ /* 0x000ea4000c1e1900 */
[----:B--2---:R-:W-:-:S04]  /*6f50*/  I2FP.F32.S32 R0, R2 ;  /* 0x0000000200007245 */ /* 0x004fc80000201400 */
[----:B------:R-:W-:Y:S01]  /*6f60*/  F2FP.F16.F32.PACK_AB R0, RZ, R0 ;  /* 0x00000000ff00723e */ /* 0x000fe200000000ff */
[----:B------:R-:W-:Y:S06]  /*6f70*/  BRA `(.L_x_32914) ;  /* 0x0000000c00507947 */ /* 0x000fec0003800000 */
.L_x_32915:
[----:B------:R-:W2:Y:S02]  /*6f80*/  LDG.E.U16 R2, desc[UR36][R2.64] ;  /* 0x0000002402027981 */ /* 0x000ea4000c1e1500 */
[----:B--2---:R-:W0:Y:S02]  /*6f90*/  I2F.S16 R0, R2 ;  /* 0x0000000200007306 */ /* 0x004e240000101400 */
[----:B0-----:R-:W-:Y:S01]  /*6fa0*/  F2FP.F16.F32.PACK_AB R0, RZ, R0 ;  /* 0x00000000ff00723e */ /* 0x001fe200000000ff */
[----:B------:R-:W-:Y:S06]  /*6fb0*/  BRA `(.L_x_32914) ;  /* 0x0000000c00407947 */ /* 0x000fec0003800000 */
.L_x_32910:
        /* <DEDUP_REMOVED lines=9> */
.L_x_32918:
[----:B------:R1:W5:Y:S01]  /*7050*/  LDG.E.U16 R0, desc[UR36][R2.64] ;  /* 0x0000002402007981 */ /* 0x000362000c1e1500 */
[----:B------:R-:W-:Y:S05]  /*7060*/  BRA `(.L_x_32914) ;  /* 0x0000000c00147947 */ /* 0x000fea0003800000 */
.L_x_32917:
        /* <DEDUP_REMOVED lines=9> */
.L_x_32920:
[----:B------:R0:W5:Y:S01]  /*7100*/  LDG.E.U16 R0, desc[UR36][R2.64] ;  /* 0x0000002402007981 */ /* 0x000162000c1e1500 */
[----:B------:R-:W-:Y:S05]  /*7110*/  BRA `(.L_x_32914) ;  /* 0x0000000800e87947 */ /* 0x000fea0003800000 */
.L_x_32919:
        /* <DEDUP_REMOVED lines=8> */
.L_x_32909:
        /* <DEDUP_REMOVED lines=13> */
.L_x_32923:
        /* <DEDUP_REMOVED lines=8> */
.L_x_32922:
        /* <DEDUP_REMOVED lines=28> */
.L_x_32925:
        /* <DEDUP_REMOVED lines=15> */
.L_x_32924:
[----:B------:R-:W2:Y:S02]  /*75a0*/  LDG.E.U16 R0, desc[UR36][R2.64] ;  /* 0x0000002402007981 */ /* 0x000ea4000c1e1500 */
[----:B--2---:R-:W-:-:S05]  /*75b0*/  IMAD.U32 R0, R0, 0x10000, RZ ;  /* 0x0001000000007824 */ /* 0x004fca00078e00ff */
[----:B------:R-:W-:Y:S01]  /*75c0*/  F2FP.F16.F32.PACK_AB R0, RZ, R0 ;  /* 0x00000000ff00723e */ /* 0x000fe200000000ff */
[----:B------:R-:W-:Y:S06]  /*75d0*/  BRA `(.L_x_32914) ;  /* 0x0000000400b87947 */ /* 0x000fec0003800000 */
.L_x_32921:
        /* <DEDUP_REMOVED lines=12> */
.L_x_32928:
        /* <DEDUP_REMOVED lines=21> */
.L_x_32932:
[----:B------:R-:W-:Y:S05]  /*77f0*/  BSYNC B1 ;  /* 0x0000000000017941 */ /* 0x000fea0003800000 */
.L_x_32931:
[----:B------:R-:W-:Y:S01]  /*7800*/  LEA R3, R0, 0x3b800000, 0x17 ;  /* 0x3b80000000037811 */ /* 0x000fe200078eb8ff */
[----:B------:R-:W-:-:S05]  /*7810*/  IMAD.SHL.U32 R0, R2, 0x100000, RZ ;  /* 0x0010000002007824 */ /* 0x000fca00078e00ff */
[----:B------:R-:W-:-:S07]  /*7820*/  LOP3.LUT R0, R3, R0, R4, 0xfe, !PT ;  /* 0x0000000003007212 */ /* 0x000fce00078efe04 */
.L_x_32930:
[----:B------:R-:W-:Y:S05]  /*7830*/  BSYNC B0 ;  /* 0x0000000000007941 */ /* 0x000fea0003800000 */
.L_x_32929:
[----:B------:R-:W-:Y:S01]  /*7840*/  F2FP.F16.F32.PACK_AB R0, RZ, R0 ;  /* 0x00000000ff00723e */ /* 0x000fe200000000ff */
[----:B------:R-:W-:Y:S06]  /*7850*/  BRA `(.L_x_32914) ;  /* 0x0000000400187947 */ /* 0x000fec0003800000 */
.L_x_32927:
        /* <DEDUP_REMOVED lines=21> */
.L_x_32936:
[----:B------:R-:W-:Y:S05]  /*79b0*/  BSYNC B1 ;  /* 0x0000000000017941 */ /* 0x000fea0003800000 */
.L_x_32935:
[----:B------:R-:W-:Y:S01]  /*79c0*/  LEA R3, R0, 0x37800000, 0x17 ;  /* 0x3780000000037811 */ /* 0x000fe200078eb8ff */
[----:B------:R-:W-:-:S05]  /*79d0*/  IMAD.SHL.U32 R0, R2, 0x200000, RZ ;  /* 0x0020000002007824 */ /* 0x000fca00078e00ff */
[----:B------:R-:W-:-:S07]  /*79e0*/  LOP3.LUT R0, R3, R0, R4, 0xfe, !PT ;  /* 0x0000000003007212 */ /* 0x000fce00078efe04 */
.L_x_32934:
[----:B------:R-:W-:Y:S05]  /*79f0*/  BSYNC B0 ;  /* 0x0000000000007941 */ /* 0x000fea0003800000 */
.L_x_32933:
[----:B------:R-:W-:Y:S01]  /*7a00*/  F2FP.F16.F32.PACK_AB R0, RZ, R0 ;  /* 0x00000000ff00723e */ /* 0x000fe200000000ff */
[----:B------:R-:W-:Y:S06]  /*7a10*/  BRA `(.L_x_32914) ;  /* 0x0000000000a87947 */ /* 0x000fec0003800000 */
.L_x_32926:
        /* <DEDUP_REMOVED lines=14> */
.L_x_32940:
[----:B------:R-:W-:Y:S05]  /*7b00*/  BSYNC B0 ;  /* 0x0000000000007941 */ /* 0x000fea0003800000 */
.L_x_32939:
[----:B------:R-:W-:Y:S01]  /*7b10*/  F2FP.F16.F32.PACK_AB R0, RZ, R0 ;  /* 0x00000000ff00723e */ /* 0x000fe200000000ff */
[----:B------:R-:W-:Y:S06]  /*7b20*/  BRA `(.L_x_32914) ;  /* 0x0000000000647947 */ /* 0x000fec0003800000 */
.L_x_32913:
        /* <DEDUP_REMOVED lines=16> */
.L_x_32941:
[----:B------:R-:W-:Y:S01]  /*7c30*/  PRMT R0, RZ, 0x7610, R0 ;  /* 0x00007610ff007816 */ /* 0x000fe20000000000 */
[----:B------:R-:W-:Y:S06]  /*7c40*/  BRA `(.L_x_32914) ;  /* 0x00000000001c7947 */ /* 0x000fec0003800000 */
.L_x_32938:
[----:B------:R-:W2:Y:S02]  /*7c50*/  LDG.E.64 R2, desc[UR36][R2.64] ;  /* 0x0000002402027981 */ /* 0x000ea4000c1e1b00 */
[----:B--2---:R-:W0:Y:S02]  /*7c60*/  I2F.U64 R0, R2 ;  /* 0x0000000200007312 */ /* 0x004e240000301000 */
[----:B0-----:R-:W-:Y:S01]  /*7c70*/  F2FP.F16.F32.PACK_AB R0, RZ, R0 ;  /* 0x00000000ff00723e */ /* 0x001fe200000000ff */
[----:B------:R-:W-:Y:S06]  /*7c80*/  BRA `(.L_x_32914) ;  /* 0x00000000000c7947 */ /* 0x000fec0003800000 */
.L_x_32937:
[----:B------:R-:W2:Y:S02]  /*7c90*/  LDG.E R2, desc[UR36][R2.64] ;  /* 0x0000002402027981 */ /* 0x000ea4000c1e1900 */
[----:B--2---:R-:W-:-:S04]  /*7ca0*/  I2FP.F32.U32 R0, R2 ;  /* 0x0000000200007245 */ /* 0x004fc80000201000 */
[----:B------:R-:W-:-:S07]  /*7cb0*/  F2FP.F16.F32.PACK_AB R0, RZ, R0 ;  /* 0x00000000ff00723e */ /* 0x000fce00000000ff */
.L_x_32914:
        /* <DEDUP_REMOVED lines=21> */
.L_x_32945:
[----:B------:R0:W-:Y:S01]  /*7e10*/  STG.E.U8 desc[UR36][R16.64], R3 ;  /* 0x0000000310007986 */ /* 0x0001e2000c101124 */
[----:B------:R-:W-:Y:S05]  /*7e20*/  BRA `(.L_x_32947) ;  /* 0x0000000c005c7947 */ /* 0x000fea0003800000 */
.L_x_32944:
        /* <DEDUP_REMOVED lines=10> */
.L_x_32949:
[----:B------:R-:W-:-:S05]  /*7ed0*/  LOP3.LUT R3, R3, 0xffff, RZ, 0xc0, !PT ;  /* 0x0000ffff03037812 */ /* 0x000fca00078ec0ff */
[----:B------:R3:W-:Y:S01]  /*7ee0*/  STG.E desc[UR36][R16.64], R3 ;  /* 0x0000000310007986 */ /* 0x0007e2000c101924 */
[----:B------:R-:W-:Y:S05]  /*7ef0*/  BRA `(.L_x_32947) ;  /* 0x0000000c00287947 */ /* 0x000fea0003800000 */
.L_x_32948:
[----:B------:R2:W-:Y:S01]  /*7f00*/  STG.E.U16 desc[UR36][R16.64], R3 ;  /* 0x0000000310007986 */ /* 0x0005e2000c101524 */
[----:B------:R-:W-:Y:S05]  /*7f10*/  BRA `(.L_x_32947) ;  /* 0x0000000c00207947 */ /* 0x000fea0003800000 */
.L_x_32943:
        /* <DEDUP_REMOVED lines=9> */
.L_x_32951:
[----:B------:R-:W0:Y:S02]  /*7fb0*/  I2F.S16 R0, R3 ;  /* 0x0000000300007306 */ /* 0x000e240000101400 */
[----:B0-----:R-:W-:-:S05]  /*7fc0*/  F2FP.F16.F32.PACK_AB R0, RZ, R0 ;  /* 0x00000000ff00723e */ /* 0x001fca00000000ff */
[----:B------:R0:W-:Y:S01]  /*7fd0*/  STG.E.U16 desc[UR36][R16.64], R0 ;  /* 0x0000000010007986 */ /* 0x0001e2000c101524 */
[----:B------:R-:W-:Y:S05]  /*7fe0*/  BRA `(.L_x_32947) ;  /* 0x0000000800ec7947 */ /* 0x000fea0003800000 */
.L_x_32950:
        /* <DEDUP_REMOVED lines=10> */
.L_x_32953:
[----:B------:R-:W0:Y:S02]  /*8090*/  I2F.S16 R3, R3 ;  /* 0x0000000300037306 */ /* 0x000e240000101400 */
[----:B0-----:R-:W-:-:S04]  /*80a0*/  F2FP.F16.F32.PACK_AB R3, RZ, R3 ;  /* 0x00000003ff03723e */ /* 0x001fc800000000ff */
[----:B------:R-:W-:-:S05]  /*80b0*/  PRMT R3, R3, 0x5410, RZ ;  /* 0x0000541003037816 */ /* 0x000fca00000000ff */
[----:B------:R0:W-:Y:S01]  /*80c0*/  STG.E desc[UR36][R16.64], R3 ;  /* 0x0000000310007986 */ /* 0x0001e2000c101924 */
[----:B------:R-:W-:Y:S05]  /*80d0*/  BRA `(.L_x_32947) ;  /* 0x0000000800b07947 */ /* 0x000fea0003800000 */
.L_x_32952:
[----:B------:R-:W0:Y:S02]  /*80e0*/  I2F.F64.S16 R2, R3 ;  /* 0x0000000300027312 */ /* 0x000e240000101c00 */
[----:B0-----:R0:W-:Y:S01]  /*80f0*/  STG.E.64 desc[UR36][R16.64], R2 ;  /* 0x0000000210007986 */ /* 0x0011e2000c101b24 */
[----:B------:R-:W-:Y:S05]  /*8100*/  BRA `(.L_x_32947) ;  /* 0x0000000800a47947 */ /* 0x000fea0003800000 */
.L_x_32942:
        /* <DEDUP_REMOVED lines=10> */
.L_x_32956:
[----:B------:R-:W0:Y:S01]  /*81b0*/  I2F.F64.S16 R4, R3 ;  /* 0x0000000300047312 */ /* 0x000e220000101c00 */
[----:B------:R-:W-:-:S05]  /*81c0*/  CS2R R6, SRZ ;  /* 0x0000000000067805 */ /* 0x000fca000001ff00 */
[----:B0-----:R0:W-:Y:S01]  /*81d0*/  STG.E.128 desc[UR36][R16.64], R4 ;  /* 0x0000000410007986 */ /* 0x0011e2000c101d24 */
[----:B------:R-:W-:Y:S05]  /*81e0*/  BRA `(.L_x_32947) ;  /* 0x00000008006c7947 */ /* 0x000fea0003800000 */
.L_x_32955:
        /* <DEDUP_REMOVED lines=21> */
.L_x_32960:
[----:B------:R-:W-:Y:S05]  /*8340*/  BSYNC B0 ;  /* 0x0000000000007941 */ /* 0x000fea0003800000 */
.L_x_32959:
[----:B------:R-:W-:-:S05]  /*8350*/  LOP3.LUT R5, R0, R5, RZ, 0xfc, !PT ;  /* 0x0000000500057212 */ /* 0x000fca00078efcff */
[----:B------:R0:W-:Y:S01]  /*8360*/  STG.E.U8 desc[UR36][R16.64], R5 ;  /* 0x0000000510007986 */ /* 0x0001e2000c101124 */
[----:B------:R-:W-:Y:S05]  /*8370*/  BRA `(.L_x_32947) ;  /* 0x0000000800087947 */ /* 0x000fea0003800000 */
.L_x_32958:
        /* <DEDUP_REMOVED lines=13> */
.L_x_32962:
[----:B------:R-:W-:Y:S01]  /*8450*/  IMAD.MOV.U32 R0, RZ, RZ, 0x7f ;  /* 0x0000007fff007424 */ /* 0x000fe200078e00ff */
[----:B------:R-:W-:-:S04]  /*8460*/  ISETP.GT.U32.AND P0, PT, R2, 0x7f800000, PT ;  /* 0x7f8000000200780c */ /* 0x000fc80003f04070 */
[----:B------:R-:W-:-:S09]  /*8470*/  SEL R0, R0, 0x7c, P0 ;  /* 0x0000007c00007807 */ /* 0x000fd20000000000 */
.L_x_32963:
[----:B------:R-:W-:Y:S05]  /*8480*/  BSYNC B0 ;  /* 0x0000000000007941 */ /* 0x000fea0003800000 */
.L_x_32961:
[----:B------:R-:W-:-:S04]  /*8490*/  LOP3.LUT R2, R3, 0x80000000, RZ, 0xc0, !PT ;  /* 0x8000000003027812 */ /* 0x000fc800078ec0ff */
[----:B------:R-:W-:-:S04]  /*84a0*/  SHF.R.U32.HI R3, RZ, 0x18, R2 ;  /* 0x00000018ff037819 */ /* 0x000fc80000011602 */
[----:B------:R-:W-:-:S05]  /*84b0*/  LOP3.LUT R3, R0, R3, RZ, 0xfc, !PT ;  /* 0x0000000300037212 */ /* 0x000fca00078efcff */
[----:B------:R0:W-:Y:S01]  /*84c0*/  STG.E.U8 desc[UR36][R16.64], R3 ;  /* 0x0000000310007986 */ /* 0x0001e2000c101124 */
[----:B------:R-:W-:Y:S05]  /*84d0*/  BRA `(.L_x_32947) ;  /* 0x0000000400b07947 */ /* 0x000fea0003800000 */
.L_x_32957:
[----:B------:R-:W0:Y:S02]  /*84e0*/  I2F.S16 R0, R3 ;  /* 0x0000000300007306 */ /* 0x000e240000101400 */
[----:B0-----:R-:W-:-:S05]  /*84f0*/  F2FP.BF16.F32.PACK_AB R0, RZ, R0 ;  /* 0x00000000ff00723e */ /* 0x001fca00000010ff */
[----:B------:R0:W-:Y:S01]  /*8500*/  STG.E.U16 desc[UR36][R16.64], R0 ;  /* 0x0000000010007986 */ /* 0x0001e2000c101524 */
[----:B------:R-:W-:Y:S05]  /*8510*/  BRA `(.L_x_32947) ;  /* 0x0000000400a07947 */ /* 0x000fea0003800000 */
.L_x_32954:
        /* <DEDUP_REMOVED lines=10> */
.L_x_32966:
        /* <DEDUP_REMOVED lines=17> */
.L_x_32969:
[----:B------:R-:W-:-:S04]  /*86d0*/  LOP3.LUT R2, R3, 0x80000000, RZ, 0xc0, !PT ;  /* 0x8000000003027812 */ /* 0x000fc800078ec0ff */
[----:B------:R-:W-:-:S04]  /*86e0*/  SHF.R.U32.HI R3, RZ, 0x18, R2 ;  /* 0x00000018ff037819 */ /* 0x000fc80000011602 */
[----:B------:R-:W-:-:S04]  /*86f0*/  LOP3.LUT R0, R0, R3, RZ, 0xfc, !PT ;  /* 0x0000000300007212 */ /* 0x000fc800078efcff */
[----:B------:R-:W-:-:S07]  /*8700*/  PRMT R8, R0, 0x7610, R8 ;  /* 0x0000761000087816 */ /* 0x000fce0000000008 */
.L_x_32968:
[----:B------:R-:W-:Y:S05]  /*8710*/  BSYNC B0 ;  /* 0x0000000000007941 */ /* 0x000fea0003800000 */
.L_x_32967:
[----:B------:R0:W-:Y:S01]  /*8720*/  STG.E.U8 desc[UR36][R16.64], R8 ;  /* 0x0000000810007986 */ /* 0x0001e2000c101124 */
[----:B------:R-:W-:Y:S05]  /*8730*/  BRA `(.L_x_32947) ;  /* 0x0000000400187947 */ /* 0x000fea0003800000 */
.L_x_32965:
        /* <DEDUP_REMOVED lines=17> */
.L_x_32972:
[----:B------:R-:W-:-:S04]  /*8850*/  LOP3.LUT R2, R3, 0x80000000, RZ, 0xc0, !PT ;  /* 0x8000000003027812 */ /* 0x000fc800078ec0ff */
[----:B------:R-:W-:-:S04]  /*8860*/  SHF.R.U32.HI R3, RZ, 0x18, R2 ;  /* 0x00000018ff037819 */ /* 0x000fc80000011602 */
[----:B------:R-:W-:-:S04]  /*8870*/  LOP3.LUT R0, R0, R3, RZ, 0xfc, !PT ;  /* 0x0000000300007212 */ /* 0x000fc800078efcff */
[----:B------:R-:W-:-:S07]  /*8880*/  PRMT R8, R0, 0x7610, R8 ;  /* 0x0000761000087816 */ /* 0x000fce0000000008 */
.L_x_32971:
[----:B------:R-:W-:Y:S05]  /*8890*/  BSYNC B0 ;  /* 0x0000000000007941 */ /* 0x000fea0003800000 */
.L_x_32970:
[----:B------:R0:W-:Y:S01]  /*88a0*/  STG.E.U8 desc[UR36][R16.64], R8 ;  /* 0x0000000810007986 */ /* 0x0001e2000c101124 */
[----:B------:R-:W-:Y:S05]  /*88b0*/  BRA `(.L_x_32947) ;  /* 0x0000000000b87947 */ /* 0x000fea0003800000 */
.L_x_32964:
        /* <DEDUP_REMOVED lines=23> */
.L_x_32946:
        /* <DEDUP_REMOVED lines=16> */
.L_x_32975:
[----:B------:R-:W-:Y:S05]  /*8b30*/  BRA `(.L_x_32947) ;  /* 0x0000000000187947 */ /* 0x000fea0003800000 */
.L_x_32974:
[----:B------:R-:W-:Y:S01]  /*8b40*/  LOP3.LUT R2, R3, 0xffff, RZ, 0xc0, !PT ;  /* 0x0000ffff03027812 */ /* 0x000fe200078ec0ff */
[----:B------:R-:W-:-:S05]  /*8b50*/  IMAD.MOV.U32 R3, RZ, RZ, RZ ;  /* 0x000000ffff037224 */ /* 0x000fca00078e00ff */
[----:B------:R0:W-:Y:S01]  /*8b60*/  STG.E.64 desc[UR36][R16.64], R2 ;  /* 0x0000000210007986 */ /* 0x0001e2000c101b24 */
[----:B------:R-:W-:Y:S05]  /*8b70*/  BRA `(.L_x_32947) ;  /* 0x0000000000087947 */ /* 0x000fea0003800000 */
.L_x_32973:
[----:B------:R-:W-:-:S05]  /*8b80*/  LOP3.LUT R3, R3, 0xffff, RZ, 0xc0, !PT ;  /* 0x0000ffff03037812 */ /* 0x000fca00078ec0ff */
[----:B------:R0:W-:Y:S02]  /*8b90*/  STG.E desc[UR36][R16.64], R3 ;  /* 0x0000000310007986 */ /* 0x0001e4000c101924 */
.L_x_32947:
[----:B------:R-:W-:-:S07]  /*8ba0*/  VIADD R19, R19, 0x80 ;  /* 0x0000008013137836 */ /* 0x000fce0000000000 */
.L_x_32874:
[----:B------:R-:W-:Y:S05]  /*8bb0*/  BSYNC B6 ;  /* 0x0000000000067941 */ /* 0x000fea0003800000 */
.L_x_32873:
        /* <DEDUP_REMOVED lines=358> */
.L_x_32978:
        /* <DEDUP_REMOVED lines=23> */
.L_x_32982:
[----:B------:R-:W2:Y:S02]  /*a390*/  LDG.E.U8 R2, desc[UR36][R2.64] ;  /* 0x0000002402027981 */ /* 0x000ea4000c1e1100 */
[----:B--2---:R-:W-:-:S04]  /*a3a0*/  I2FP.F32.U32 R0, R2 ;  /* 0x0000000200007245 */ /* 0x004fc80000201000 */
[----:B------:R-:W-:-:S04]  /*a3b0*/  F2FP.F16.F32.PACK_AB R0, RZ, R0 ;  /* 0x00000000ff00723e */ /* 0x000fc800000000ff */
[----:B------:R-:W-:Y:S01]  /*a3c0*/  PRMT R22, R0, 0x7610, R22 ;  /* 0x0000761000167816 */ /* 0x000fe20000000016 */
[----:B------:R-:W-:Y:S06]  /*a3d0*/  BRA `(.L_x_32984) ;  /* 0x0000000c00bc7947 */ /* 0x000fec0003800000 */
.L_x_32981:
        /* <DEDUP_REMOVED lines=11> */
.L_x_32986:
[----:B------:R-:W2:Y:S02]  /*a490*/  LDG.E R2, desc[UR36][R2.64] ;  /* 0x0000002402027981 */ /* 0x000ea4000c1e1900 */
[----:B--2---:R-:W-:-:S04]  /*a4a0*/  I2FP.F32.S32 R0, R2 ;  /* 0x0000000200007245 */ /* 0x004fc80000201400 */
[----:B------:R-:W-:-:S04]  /*a4b0*/  F2FP.F16.F32.PACK_AB R0, RZ, R0 ;  /* 0x00000000ff00723e */ /* 0x000fc800000000ff */
[----:B------:R-:W-:Y:S01]  /*a4c0*/  PRMT R22, R0, 0x7610, R22 ;  /* 0x0000761000167816 */ /* 0x000fe20000000016 */
[----:B------:R-:W-:Y:S06]  /*a4d0*/  BRA `(.L_x_32984) ;  /* 0x0000000c007c7947 */ /* 0x000fec0003800000 */
.L_x_32985:
[----:B------:R-:W2:Y:S02]  /*a4e0*/  LDG.E.U16 R2, desc[UR36][R2.64] ;  /* 0x0000002402027981 */ /* 0x000ea4000c1e1500 */
[----:B--2---:R-:W0:Y:S02]  /*a4f0*/  I2F.S16 R0, R2 ;  /* 0x0000000200007306 */ /* 0x004e240000101400 */
[----:B0-----:R-:W-:-:S04]  /*a500*/  F2FP.F16.F32.PACK_AB R0, RZ, R0 ;  /* 0x00000000ff00723e */ /* 0x001fc800000000ff */
[----:B------:R-:W-:Y:S01]  /*a510*/  PRMT R22, R0, 0x7610, R22 ;  /* 0x0000761000167816 */ /* 0x000fe20000000016 */
[----:B------:R-:W-:Y:S06]  /*a520*/  BRA `(.L_x_32984) ;  /* 0x0000000c00687947 */ /* 0x000fec0003800000 */
.L_x_32980:
        /* <DEDUP_REMOVED lines=9> */
.L_x_32988:
[----:B------:R0:W5:Y:S01]  /*a5c0*/  LDG.E.U16 R22, desc[UR36][R2.64] ;  /* 0x0000002402167981 */ /* 0x000162000c1e1500 */
[----:B------:R-:W-:Y:S05]  /*a5d0*/  BRA `(.L_x_32984) ;  /* 0x0000000c003c7947 */ /* 0x000fea0003800000 */
.L_x_32987:
        /* <DEDUP_REMOVED lines=9> */
.L_x_32990:
[----:B------:R1:W5:Y:S01]  /*a670*/  LDG.E.U16 R22, desc[UR36][R2.64] ;  /* 0x0000002402167981 */ /* 0x000362000c1e1500 */
[----:B------:R-:W-:Y:S05]  /*a680*/  BRA `(.L_x_32984) ;  /* 0x0000000c00107947 */ /* 0x000fea0003800000 */
.L_x_32989:
        /* <DEDUP_REMOVED lines=9> */
.L_x_32979:
        /* <DEDUP_REMOVED lines=14> */
.L_x_32993:
        /* <DEDUP_REMOVED lines=9> */
.L_x_32992:
        /* <DEDUP_REMOVED lines=28> */
.L_x_32995:
        /* <DEDUP_REMOVED lines=15> */
.L_x_32994:
[----:B------:R-:W2:Y:S02]  /*ab40*/  LDG.E.U16 R0, desc[UR36][R2.64] ;  /* 0x0000002402007981 */ /* 0x000ea4000c1e1500 */
[----:B--2---:R-:W-:-:S05]  /*ab50*/  IMAD.U32 R0, R0, 0x10000, RZ ;  /* 0x0001000000007824 */ /* 0x004fca00078e00ff */
[----:B------:R-:W-:-:S04]  /*ab60*/  F2FP.F16.F32.PACK_AB R0, RZ, R0 ;  /* 0x00000000ff00723e */ /* 0x000fc800000000ff */
[----:B------:R-:W-:Y:S01]  /*ab70*/  PRMT R22, R0, 0x7610, R22 ;  /* 0x0000761000167816 */ /* 0x000fe20000000016 */
[----:B------:R-:W-:Y:S06]  /*ab80*/  BRA `(.L_x_32984) ;  /* 0x0000000400d07947 */ /* 0x000fec0003800000 */
.L_x_32991:
        /* <DEDUP_REMOVED lines=13> */
.L_x_32998:
        /* <DEDUP_REMOVED lines=21> */
.L_x_33002:
[----:B------:R-:W-:Y:S05]  /*adb0*/  BSYNC B1 ;  /* 0x0000000000017941 */ /* 0x000fea0003800000 */
.L_x_33001:
[----:B------:R-:W-:Y:S01]  /*adc0*/  LEA R3, R0, 0x3b800000, 0x17 ;  /* 0x3b80000000037811 */ /* 0x000fe200078eb8ff */
[----:B------:R-:W-:-:S05]  /*add0*/  IMAD.SHL.U32 R0, R2, 0x100000, RZ ;  /* 0x0010000002007824 */ /* 0x000fca00078e00ff */
[----:B------:R-:W-:-:S07]  /*ade0*/  LOP3.LUT R0, R3, R0, R4, 0xfe, !PT ;  /* 0x0000000003007212 */ /* 0x000fce00078efe04 */
.L_x_33000:
[----:B------:R-:W-:Y:S05]  /*adf0*/  BSYNC B0 ;  /* 0x0000000000007941 */ /* 0x000fea0003800000 */
.L_x_32999:
[----:B------:R-:W-:-:S04]  /*ae00*/  F2FP.F16.F32.PACK_AB R0, RZ, R0 ;  /* 0x00000000ff00723e */ /* 0x000fc800000000ff */
[----:B------:R-:W-:Y:S01]  /*ae10*/  PRMT R22, R0, 0x7610, R22 ;  /* 0x0000761000167816 */ /* 0x000fe20000000016 */
[----:B------:R-:W-:Y:S06]  /*ae20*/  BRA `(.L_x_32984) ;  /* 0x0000000400287947 */ /* 0x000fec0003800000 */
.L_x_32997:
        /* <DEDUP_REMOVED lines=21> */
.L_x_33006:
[----:B------:R-:W-:Y:S05]  /*af80*/  BSYNC B1 ;  /* 0x0000000000017941 */ /* 0x000fea0003800000 */
.L_x_33005:
[----:B------:R-:W-:Y:S01]  /*af90*/  LEA R3, R0, 0x37800000, 0x17 ;  /* 0x3780000000037811 */ /* 0x000fe200078eb8ff */
[----:B------:R-:W-:-:S05]  /*afa0*/  IMAD.SHL.U32 R0, R2, 0x200000, RZ ;  /* 0x0020000002007824 */ /* 0x000fca00078e00ff */
[----:B------:R-:W-:-:S07]  /*afb0*/  LOP3.LUT R0, R3, R0, R4, 0xfe, !PT ;  /* 0x0000000003007212 */ /* 0x000fce00078efe04 */
.L_x_33004:
[----:B------:R-:W-:Y:S05]  /*afc0*/  BSYNC B0 ;  /* 0x0000000000007941 */ /* 0x000fea0003800000 */
.L_x_33003:
[----:B------:R-:W-:-:S04]  /*afd0*/  F2FP.F16.F32.PACK_AB R0, RZ, R0 ;  /* 0x00000000ff00723e */ /* 0x000fc800000000ff */
[----:B------:R-:W-:Y:S01]  /*afe0*/  PRMT R22, R0, 0x7610, R22 ;  /* 0x0000761000167816 */ /* 0x000fe20000000016 */
[----:B------:R-:W-:Y:S06]  /*aff0*/  BRA `(.L_x_32984) ;  /* 0x0000000000b47947 */ /* 0x000fec0003800000 */
.L_x_32996:
        /* <DEDUP_REMOVED lines=14> */
.L_x_33010:
[----:B------:R-:W-:Y:S05]  /*b0e0*/  BSYNC B0 ;  /* 0x0000000000007941 */ /* 0x000fea0003800000 */
.L_x_33009:
[----:B------:R-:W-:-:S04]  /*b0f0*/  F2FP.F16.F32.PACK_AB R0, RZ, R0 ;  /* 0x00000000ff00723e */ /* 0x000fc800000000ff */
[----:B------:R-:W-:Y:S01]  /*b100*/  PRMT R22, R0, 0x7610, R22 ;  /* 0x0000761000167816 */ /* 0x000fe20000000016 */
[----:B------:R-:W-:Y:S06]  /*b110*/  BRA `(.L_x_32984) ;  /* 0x00000000006c7947 */ /* 0x000fec0003800000 */
.L_x_32983:
        /* <DEDUP_REMOVED lines=16> */
.L_x_33011:
[----:B------:R-:W-:Y:S01]  /*b220*/  PRMT R22, RZ, 0x7610, R22 ;  /* 0x00007610ff167816 */ /* 0x000fe20000000016 */
[----:B------:R-:W-:Y:S06]  /*b230*/  BRA `(.L_x_32984) ;  /* 0x0000000000247947 */ /* 0x000fec0003800000 */
.L_x_33008:
[----:B------:R-:W2:Y:S02]  /*b240*/  LDG.E.64 R2, desc[UR36][R2.64] ;  /* 0x0000002402027981 */ /* 0x000ea4000c1e1b00 */
[----:B--2---:R-:W0:Y:S02]  /*b250*/  I2F.U64 R0, R2 ;  /* 0x0000000200007312 */ /* 0x004e240000301000 */
[----:B0-----:R-:W-:-:S04]  /*b260*/  F2FP.F16.F32.PACK_AB R0, RZ, R0 ;  /* 0x00000000ff00723e */ /* 0x001fc800000000ff */
[----:B------:R-:W-:Y:S01]  /*b270*/  PRMT R22, R0, 0x7610, R22 ;  /* 0x0000761000167816 */ /* 0x000fe20000000016 */
[----:B------:R-:W-:Y:S06]  /*b280*/  BRA `(.L_x_32984) ;  /* 0x0000000000107947 */ /* 0x000fec0003800000 */
.L_x_33007:
[----:B------:R-:W2:Y:S02]  /*b290*/  LDG.E R2, desc[UR36][R2.64] ;  /* 0x0000002402027981 */ /* 0x000ea4000c1e1900 */
[----:B--2---:R-:W-:-:S04]  /*b2a0*/  I2FP.F32.U32 R0, R2 ;  /* 0x0000000200007245 */ /* 0x004fc80000201000 */
[----:B------:R-:W-:-:S04]  /*b2b0*/  F2FP.F16.F32.PACK_AB R0, RZ, R0 ;  /* 0x00000000ff00723e */ /* 0x000fc800000000ff */
[----:B------:R-:W-:-:S07]  /*b2c0*/  PRMT R22, R0, 0x7610, R22 ;  /* 0x0000761000167816 */ /* 0x000fce0000000016 */
.L_x_32984:
        /* <DEDUP_REMOVED lines=19> */
.L_x_33015:
[----:B------:R-:W2:Y:S02]  /*b400*/  LDG.E.U8 R2, desc[UR36][R2.64] ;  /* 0x0000002402027981 */ /* 0x000ea4000c1e1100 */
[----:B--2---:R-:W-:-:S04]  /*b410*/  I2FP.F32.U32 R0, R2 ;  /* 0x0000000200007245 */ /* 0x004fc80000201000 */
[----:B------:R-:W-:Y:S01]  /*b420*/  F2FP.F16.F32.PACK_AB R0, RZ, R0 ;  /* 0x00000000ff00723e */ /* 0x000fe200000000ff */
[----:B------:R-:W-:Y:S06]  /*b430*/  BRA `(.L_x_33017) ;  /* 0x0000000c00887947 */ /* 0x000fec0003800000 */
.L_x_33014:
        /* <DEDUP_REMOVED lines=10> */
.L_x_33019:
[----:B------:R-:W2:Y:S02]  /*b4e0*/  LDG.E R2, desc[UR36][R2.64] ;  /* 0x0000002402027981 */ /* 0x000ea4000c1e1900 */
[----:B--2---:R-:W-:-:S04]  /*b4f0*/  I2FP.F32.S32 R0, R2 ;  /* 0x0000000200007245 */ /* 0x004fc80000201400 */
[----:B------:R-:W-:Y:S01]  /*b500*/  F2FP.F16.F32.PACK_AB R0, RZ, R0 ;  /* 0x00000000ff00723e */ /* 0x000fe200000000ff */
[----:B------:R-:W-:Y:S06]  /*b510*/  BRA `(.L_x_33017) ;  /* 0x0000000c00507947 */ /* 0x000fec0003800000 */
.L_x_33018:
[----:B------:R-:W2:Y:S02]  /*b520*/  LDG.E.U16 R2, desc[UR36][R2.64] ;  /* 0x0000002402027981 */ /* 0x000ea4000c1e1500 */
[----:B--2---:R-:W0:Y:S02]  /*b530*/  I2F.S16 R0, R2 ;  /* 0x0000000200007306 */ /* 0x004e240000101400 */
[----:B0-----:R-:W-:Y:S01]  /*b540*/  F2FP.F16.F32.PACK_AB R0, RZ, R0 ;  /* 0x00000000ff00723e */ /* 0x001fe200000000ff */
[----:B------:R-:W-:Y:S06]  /*b550*/  BRA `(.L_x_33017) ;  /* 0x0000000c00407947 */ /* 0x000fec0003800000 */
.L_x_33013:
        /* <DEDUP_REMOVED lines=9> */
.L_x_33021:
[----:B------:R0:W5:Y:S01]  /*b5f0*/  LDG.E.U16 R0, desc[UR36][R2.64] ;  /* 0x0000002402007981 */ /* 0x000162000c1e1500 */
[----:B------:R-:W-:Y:S05]  /*b600*/  BRA `(.L_x_33017) ;  /* 0x0000000c00147947 */ /* 0x000fea0003800000 */
.L_x_33020:
        /* <DEDUP_REMOVED lines=9> */
.L_x_33023:
[----:B------:R1:W5:Y:S01]  /*b6a0*/  LDG.E.U16 R0, desc[UR36][R2.64] ;  /* 0x0000002402007981 */ /* 0x000362000c1e1500 */
[----:B------:R-:W-:Y:S05]  /*b6b0*/  BRA `(.L_x_33017) ;  /* 0x0000000800e87947 */ /* 0x000fea0003800000 */
.L_x_33022:
        /* <DEDUP_REMOVED lines=8> */
.L_x_33012:
        /* <DEDUP_REMOVED lines=13> */
.L_x_33026:
        /* <DEDUP_REMOVED lines=8> */
.L_x_33025:
        /* <DEDUP_REMOVED lines=28> */
.L_x_33028:
        /* <DEDUP_REMOVED lines=15> */
.L_x_33027:
[----:B------:R-:W2:Y:S02]  /*bb40*/  LDG.E.U16 R0, desc[UR36][R2.64] ;  /* 0x0000002402007981 */ /* 0x000ea4000c1e1500 */
[----:B--2---:R-:W-:-:S05]  /*bb50*/  IMAD.U32 R0, R0, 0x10000, RZ ;  /* 0x0001000000007824 */ /* 0x004fca00078e00ff */
[----:B------:R-:W-:Y:S01]  /*bb60*/  F2FP.F16.F32.PACK_AB R0, RZ, R0 ;  /* 0x00000000ff00723e */ /* 0x000fe200000000ff */
[----:B------:R-:W-:Y:S06]  /*bb70*/  BRA `(.L_x_33017) ;  /* 0x0000000400b87947 */ /* 0x000fec0003800000 */
.L_x_33024:
        /* <DEDUP_REMOVED lines=12> */
.L_x_33031:
        /* <DEDUP_REMOVED lines=21> */
.L_x_33035:
[----:B------:R-:W-:Y:S05]  /*bd90*/  BSYNC B1 ;  /* 0x0000000000017941 */ /* 0x000fea0003800000 */
.L_x_33034:
[----:B------:R-:W-:Y:S01]  /*bda0*/  LEA R3, R0, 0x3b800000, 0x17 ;  /* 0x3b80000000037811 */ /* 0x000fe200078eb8ff */
[----:B------:R-:W-:-:S05]  /*bdb0*/  IMAD.SHL.U32 R0, R2, 0x100000, RZ ;  /* 0x0010000002007824 */ /* 0x000fca00078e00ff */
[----:B------:R-:W-:-:S07]  /*bdc0*/  LOP3.LUT R0, R3, R0, R4, 0xfe, !PT ;  /* 0x0000000003007212 */ /* 0x000fce00078efe04 */
.L_x_33033:
[----:B------:R-:W-:Y:S05]  /*bdd0*/  BSYNC B0 ;  /* 0x0000000000007941 */ /* 0x000fea0003800000 */
.L_x_33032:
[----:B------:R-:W-:Y:S01]  /*bde0*/  F2FP.F16.F32.PACK_AB R0, RZ, R0 ;  /* 0x00000000ff00723e */ /* 0x000fe200000000ff */
[----:B------:R-:W-:Y:S06]  /*bdf0*/  BRA `(.L_x_33017) ;  /* 0x0000000400187947 */ /* 0x000fec0003800000 */
.L_x_33030:
        /* <DEDUP_REMOVED lines=21> */
.L_x_33039:
[----:B------:R-:W-:Y:S05]  /*bf50*/  BSYNC B1 ;  /* 0x0000000000017941 */ /* 0x000fea0003800000 */
.L_x_33038:
[----:B------:R-:W-:Y:S01]  /*bf60*/  LEA R3, R0, 0x37800000, 0x17 ;  /* 0x3780000000037811 */ /* 0x000fe200078eb8ff */
[----:B------:R-:W-:-:S05]  /*bf70*/  IMAD.SHL.U32 R0, R2, 0x200000, RZ ;  /* 0x0020000002007824 */ /* 0x000fca00078e00ff */
[----:B------:R-:W-:-:S07]  /*bf80*/  LOP3.LUT R0, R3, R0, R4, 0xfe, !PT ;  /* 0x0000000003007212 */ /* 0x000fce00078efe04 */
.L_x_33037:
[----:B------:R-:W-:Y:S05]  /*bf90*/  BSYNC B0 ;  /* 0x0000000000007941 */ /* 0x000fea0003800000 */
.L_x_33036:
[----:B------:R-:W-:Y:S01]  /*bfa0*/  F2FP.F16.F32.PACK_AB R0, RZ, R0 ;  /* 0x00000000ff00723e */ /* 0x000fe200000000ff */
[----:B------:R-:W-:Y:S06]  /*bfb0*/  BRA `(.L_x_33017) ;  /* 0x0000000000a87947 */ /* 0x000fec0003800000 */
.L_x_33029:
        /* <DEDUP_REMOVED lines=14> */
.L_x_33043:
[----:B------:R-:W-:Y:S05]  /*c0a0*/  BSYNC B0 ;  /* 0x0000000000007941 */ /* 0x000fea0003800000 */
.L_x_33042:
[----:B------:R-:W-:Y:S01]  /*c0b0*/  F2FP.F16.F32.PACK_AB R0, RZ, R0 ;  /* 0x00000000ff00723e */ /* 0x000fe200000000ff */
[----:B------:R-:W-:Y:S06]  /*c0c0*/  BRA `(.L_x_33017) ;  /* 0x0000000000647947 */ /* 0x000fec0003800000 */
.L_x_33016:
        /* <DEDUP_REMOVED lines=16> */
.L_x_33044:
[----:B------:R-:W-:Y:S01]  /*c1d0*/  PRMT R0, RZ, 0x7610, R0 ;  /* 0x00007610ff007816 */ /* 0x000fe20000000000 */
[----:B------:R-:W-:Y:S06]  /*c1e0*/  BRA `(.L_x_33017) ;  /* 0x00000000001c7947 */ /* 0x000fec0003800000 */
.L_x_33041:
[----:B------:R-:W2:Y:S02]  /*c1f0*/  LDG.E.64 R2, desc[UR36][R2.64] ;  /* 0x0000002402027981 */ /* 0x000ea4000c1e1b00 */
[----:B--2---:R-:W0:Y:S02]  /*c200*/  I2F.U64 R0, R2 ;  /* 0x0000000200007312 */ /* 0x004e240000301000 */
[----:B0-----:R-:W-:Y:S01]  /*c210*/  F2FP.F16.F32.PACK_AB R0, RZ, R0 ;  /* 0x00000000ff00723e */ /* 0x001fe200000000ff */
[----:B------:R-:W-:Y:S06]  /*c220*/  BRA `(.L_x_33017) ;  /* 0x00000000000c7947 */ /* 0x000fec0003800000 */
.L_x_33040:
[----:B------:R-:W2:Y:S02]  /*c230*/  LDG.E R2, desc[UR36][R2.64] ;  /* 0x0000002402027981 */ /* 0x000ea4000c1e1900 */
[----:B--2---:R-:W-:-:S04]  /*c240*/  I2FP.F32.U32 R0, R2 ;  /* 0x0000000200007245 */ /* 0x004fc80000201000 */
[----:B------:R-:W-:-:S07]  /*c250*/  F2FP.F16.F32.PACK_AB R0, RZ, R0 ;  /* 0x00000000ff00723e */ /* 0x000fce00000000ff */
.L_x_33017:
        /* <DEDUP_REMOVED lines=21> */
.L_x_33048:
[----:B------:R0:W-:Y:S01]  /*c3b0*/  STG.E.U8 desc[UR36][R16.64], R3 ;  /* 0x0000000310007986 */ /* 0x0001e2000c101124 */
[----:B------:R-:W-:Y:S05]  /*c3c0*/  BRA `(.L_x_33050) ;  /* 0x0000000c005c7947 */ /* 0x000fea0003800000 */
.L_x_33047:
        /* <DEDUP_REMOVED lines=10> */
.L_x_33052:
[----:B------:R-:W-:-:S05]  /*c470*/  LOP3.LUT R3, R3, 0xffff, RZ, 0xc0, !PT ;  /* 0x0000ffff03037812 */ /* 0x000fca00078ec0ff */
[----:B------:R0:W-:Y:S01]  /*c480*/  STG.E desc[UR36][R16.64], R3 ;  /* 0x0000000310007986 */ /* 0x0001e2000c101924 */
[----:B------:R-:W-:Y:S05]  /*c490*/  BRA `(.L_x_33050) ;  /* 0x0000000c00287947 */ /* 0x000fea0003800000 */
.L_x_33051:
[----:B------:R0:W-:Y:S01]  /*c4a0*/  STG.E.U16 desc[UR36][R16.64], R3 ;  /* 0x0000000310007986 */ /* 0x0001e2000c101524 */
[----:B------:R-:W-:Y:S05]  /*c4b0*/  BRA `(.L_x_33050) ;  /* 0x0000000c00207947 */ /* 0x000fea0003800000 */
.L_x_33046:
        /* <DEDUP_REMOVED lines=9> */
.L_x_33054:
[----:B------:R-:W0:Y:S02]  /*c550*/  I2F.S16 R0, R3 ;  /* 0x0000000300007306 */ /* 0x000e240000101400 */
[----:B0-----:R-:W-:-:S05]  /*c560*/  F2FP.F16.F32.PACK_AB R0, RZ, R0 ;  /* 0x00000000ff00723e */ /* 0x001fca00000000ff */
[----:B------:R0:W-:Y:S01]  /*c570*/  STG.E.U16 desc[UR36][R16.64], R0 ;  /* 0x0000000010007986 */ /* 0x0001e2000c101524 */
[----:B------:R-:W-:Y:S05]  /*c580*/  BRA `(.L_x_33050) ;  /* 0x0000000800ec7947 */ /* 0x000fea0003800000 */
.L_x_33053:
        /* <DEDUP_REMOVED lines=10> */
.L_x_33056:
[----:B------:R-:W0:Y:S02]  /*c630*/  I2F.S16 R3, R3 ;  /* 0x0000000300037306 */ /* 0x000e240000101400 */
[----:B0-----:R-:W-:-:S04]  /*c640*/  F2FP.F16.F32.PACK_AB R3, RZ, R3 ;  /* 0x00000003ff03723e */ /* 0x001fc800000000ff */
[----:B------:R-:W-:-:S05]  /*c650*/  PRMT R3, R3, 0x5410, RZ ;  /* 0x0000541003037816 */ /* 0x000fca00000000ff */
[----:B------:R0:W-:Y:S01]  /*c660*/  STG.E desc[UR36][R16.64], R3 ;  /* 0x0000000310007986 */ /* 0x0001e2000c101924 */
[----:B------:R-:W-:Y:S05]  /*c670*/  BRA `(.L_x_33050) ;  /* 0x0000000800b07947 */ /* 0x000fea0003800000 */
.L_x_33055:
[----:B------:R-:W0:Y:S02]  /*c680*/  I2F.F64.S16 R2, R3 ;  /* 0x0000000300027312 */ /* 0x000e240000101c00 */
[----:B0-----:R0:W-:Y:S01]  /*c690*/  STG.E.64 desc[UR36][R16.64], R2 ;  /* 0x0000000210007986 */ /* 0x0011e2000c101b24 */
[----:B------:R-:W-:Y:S05]  /*c6a0*/  BRA `(.L_x_33050) ;  /* 0x0000000800a47947 */ /* 0x000fea0003800000 */
.L_x_33045:
        /* <DEDUP_REMOVED lines=10> */
.L_x_33059:
[----:B------:R-:W0:Y:S01]  /*c750*/  I2F.F64.S16 R4, R3 ;  /* 0x0000000300047312 */ /* 0x000e220000101c00 */
[----:B------:R-:W-:-:S05]  /*c760*/  CS2R R6, SRZ ;  /* 0x0000000000067805 */ /* 0x000fca000001ff00 */
[----:B0-----:R0:W-:Y:S01]  /*c770*/  STG.E.128 desc[UR36][R16.64], R4 ;  /* 0x0000000410007986 */ /* 0x0011e2000c101d24 */
[----:B------:R-:W-:Y:S05]  /*c780*/  BRA `(.L_x_33050) ;  /* 0x00000008006c7947 */ /* 0x000fea0003800000 */
.L_x_33058:
        /* <DEDUP_REMOVED lines=21> */
.L_x_33063:
[----:B------:R-:W-:Y:S05]  /*c8e0*/  BSYNC B0 ;  /* 0x0000000000007941 */ /* 0x000fea0003800000 */
.L_x_33062:
[----:B------:R-:W-:-:S05]  /*c8f0*/  LOP3.LUT R5, R0, R5, RZ, 0xfc, !PT ;  /* 0x0000000500057212 */ /* 0x000fca00078efcff */
[----:B------:R0:W-:Y:S01]  /*c900*/  STG.E.U8 desc[UR36][R16.64], R5 ;  /* 0x0000000510007986 */ /* 0x0001e2000c101124 */
[----:B------:R-:W-:Y:S05]  /*c910*/  BRA `(.L_x_33050) ;  /* 0x0000000800087947 */ /* 0x000fea0003800000 */
.L_x_33061:
        /* <DEDUP_REMOVED lines=13> */
.L_x_33065:
[----:B------:R-:W-:Y:S01]  /*c9f0*/  IMAD.MOV.U32 R0, RZ, RZ, 0x7f ;  /* 0x0000007fff007424 */ /* 0x000fe200078e00ff */
[----:B------:R-:W-:-:S04]  /*ca00*/  ISETP.GT.U32.AND P0, PT, R2, 0x7f800000, PT ;  /* 0x7f8000000200780c */ /* 0x000fc80003f04070 */
[----:B------:R-:W-:-:S09]  /*ca10*/  SEL R0, R0, 0x7c, P0 ;  /* 0x0000007c00007807 */ /* 0x000fd20000000000 */
.L_x_33066:
[----:B------:R-:W-:Y:S05]  /*ca20*/  BSYNC B0 ;  /* 0x0000000000007941 */ /* 0x000fea0003800000 */
.L_x_33064:
[----:B------:R-:W-:-:S04]  /*ca30*/  LOP3.LUT R2, R3, 0x80000000, RZ, 0xc0, !PT ;  /* 0x8000000003027812 */ /* 0x000fc800078ec0ff */
[----:B------:R-:W-:-:S04]  /*ca40*/  SHF.R.U32.HI R3, RZ, 0x18, R2 ;  /* 0x00000018ff037819 */ /* 0x000fc80000011602 */
[----:B------:R-:W-:-:S05]  /*ca50*/  LOP3.LUT R3, R0, R3, RZ, 0xfc, !PT ;  /* 0x0000000300037212 */ /* 0x000fca00078efcff */
[----:B------:R0:W-:Y:S01]  /*ca60*/  STG.E.U8 desc[UR36][R16.64], R3 ;  /* 0x0000000310007986 */ /* 0x0001e2000c101124 */
[----:B------:R-:W-:Y:S05]  /*ca70*/  BRA `(.L_x_33050) ;  /* 0x0000000400b07947 */ /* 0x000fea0003800000 */
.L_x_33060:
[----:B------:R-:W0:Y:S02]  /*ca80*/  I2F.S16 R0, R3 ;  /* 0x0000000300007306 */ /* 0x000e240000101400 */
[----:B0-----:R-:W-:-:S05]  /*ca90*/  F2FP.BF16.F32.PACK_AB R0, RZ, R0 ;  /* 0x00000000ff00723e */ /* 0x001fca00000010ff */
[----:B------:R0:W-:Y:S01]  /*caa0*/  STG.E.U16 desc[UR36][R16.64], R0 ;  /* 0x0000000010007986 */ /* 0x0001e2000c101524 */
[----:B------:R-:W-:Y:S05]  /*cab0*/  BRA `(.L_x_33050) ;  /* 0x0000000400a07947 */ /* 0x000fea0003800000 */
.L_x_33057:
        /* <DEDUP_REMOVED lines=10> */
.L_x_33069:
        /* <DEDUP_REMOVED lines=17> */
.L_x_33072:
[----:B------:R-:W-:-:S04]  /*cc70*/  LOP3.LUT R2, R3, 0x80000000, RZ, 0xc0, !PT ;  /* 0x8000000003027812 */ /* 0x000fc800078ec0ff */
[----:B------:R-:W-:-:S04]  /*cc80*/  SHF.R.U32.HI R3, RZ, 0x18, R2 ;  /* 0x00000018ff037819 */ /* 0x000fc80000011602 */
[----:B------:R-:W-:-:S04]  /*cc90*/  LOP3.LUT R0, R0, R3, RZ, 0xfc, !PT ;  /* 0x0000000300007212 */ /* 0x000fc800078efcff */
[----:B------:R-:W-:-:S07]  /*cca0*/  PRMT R8, R0, 0x7610, R8 ;  /* 0x0000761000087816 */ /* 0x000fce0000000008 */
.L_x_33071:
[----:B------:R-:W-:Y:S05]  /*ccb0*/  BSYNC B0 ;  /* 0x0000000000007941 */ /* 0x000fea0003800000 */
.L_x_33070:
[----:B------:R3:W-:Y:S01]  /*ccc0*/  STG.E.U8 desc[UR36][R16.64], R8 ;  /* 0x0000000810007986 */ /* 0x0007e2000c101124 */
[----:B------:R-:W-:Y:S05]  /*ccd0*/  BRA `(.L_x_33050) ;  /* 0x0000000400187947 */ /* 0x000fea0003800000 */
.L_x_33068:
        /* <DEDUP_REMOVED lines=17> */
.L_x_33075:
[----:B------:R-:W-:-:S04]  /*cdf0*/  LOP3.LUT R2, R3, 0x80000000, RZ, 0xc0, !PT ;  /* 0x8000000003027812 */ /* 0x000fc800078ec0ff */
[----:B------:R-:W-:-:S04]  /*ce00*/  SHF.R.U32.HI R3, RZ, 0x18, R2 ;  /* 0x00000018ff037819 */ /* 0x000fc80000011602 */
[----:B------:R-:W-:-:S04]  /*ce10*/  LOP3.LUT R0, R0, R3, RZ, 0xfc, !PT ;  /* 0x0000000300007212 */ /* 0x000fc800078efcff */
[----:B------:R-:W-:-:S07]  /*ce20*/  PRMT R8, R0, 0x7610, R8 ;  /* 0x0000761000087816 */ /* 0x000fce0000000008 */
.L_x_33074:
[----:B------:R-:W-:Y:S05]  /*ce30*/  BSYNC B0 ;  /* 0x0000000000007941 */ /* 0x000fea0003800000 */
.L_x_33073:
[----:B------:R0:W-:Y:S01]  /*ce40*/  STG.E.U8 desc[UR36][R16.64], R8 ;  /* 0x0000000810007986 */ /* 0x0001e2000c101124 */
[----:B------:R-:W-:Y:S05]  /*ce50*/  BRA `(.L_x_33050) ;  /* 0x0000000000b87947 */ /* 0x000fea0003800000 */
.L_x_33067:
        /* <DEDUP_REMOVED lines=23> */
.L_x_33049:
        /* <DEDUP_REMOVED lines=16> */
.L_x_33078:
[----:B------:R-:W-:Y:S05]  /*d0d0*/  BRA `(.L_x_33050) ;  /* 0x0000000000187947 */ /* 0x000fea0003800000 */
.L_x_33077:
[----:B------:R-:W-:Y:S01]  /*d0e0*/  LOP3.LUT R2, R3, 0xffff, RZ, 0xc0, !PT ;  /* 0x0000ffff03027812 */ /* 0x000fe200078ec0ff */
[----:B------:R-:W-:-:S05]  /*d0f0*/  IMAD.MOV.U32 R3, RZ, RZ, RZ ;  /* 0x000000ffff037224 */ /* 0x000fca00078e00ff */
[----:B------:R1:W-:Y:S01]  /*d100*/  STG.E.64 desc[UR36][R16.64], R2 ;  /* 0x0000000210007986 */ /* 0x0003e2000c101b24 */
[----:B------:R-:W-:Y:S05]  /*d110*/  BRA `(.L_x_33050) ;  /* 0x0000000000087947 */ /* 0x000fea0003800000 */
.L_x_33076:
[----:B------:R-:W-:-:S05]  /*d120*/  LOP3.LUT R3, R3, 0xffff, RZ, 0xc0, !PT ;  /* 0x0000ffff03037812 */ /* 0x000fca00078ec0ff */
[----:B------:R0:W-:Y:S02]  /*d130*/  STG.E desc[UR36][R16.64], R3 ;  /* 0x0000000310007986 */ /* 0x0001e4000c101924 */
.L_x_33050:
[----:B------:R-:W-:-:S07]  /*d140*/  VIADD R19, R19, 0x80 ;  /* 0x0000008013137836 */ /* 0x000fce0000000000 */
.L_x_32977:
[----:B------:R-:W-:Y:S05]  /*d150*/  BSYNC B6 ;  /* 0x0000000000067941 */ /* 0x000fea0003800000 */
.L_x_32976:
        /* <DEDUP_REMOVED lines=357> */
.L_x_33079:
        /* <DEDUP_REMOVED lines=23> */
.L_x_33083:
[----:B------:R-:W2:Y:S02]  /*e920*/  LDG.E.U8 R2, desc[UR36][R2.64] ;  /* 0x0000002402027981 */ /* 0x000ea4000c1e1100 */
[----:B--2---:R-:W-:-:S04]  /*e930*/  I2FP.F32.U32 R0, R2 ;  /* 0x0000000200007245 */ /* 0x004fc80000201000 */
[----:B------:R-:W-:-:S04]  /*e940*/  F2FP.F16.F32.PACK_AB R0, RZ, R0 ;  /* 0x00000000ff00723e */ /* 0x000fc800000000ff */
[----:B------:R-:W-:Y:S01]  /*e950*/  PRMT R19, R0, 0x7610, R19 ;  /* 0x0000761000137816 */ /* 0x000fe20000000013 */
[----:B------:R-:W-:Y:S06]  /*e960*/  BRA `(.L_x_33085) ;  /* 0x0000000c00bc7947 */ /* 0x000fec0003800000 */
.L_x_33082:
        /* <DEDUP_REMOVED lines=11> */
.L_x_33087:
[----:B------:R-:W2:Y:S02]  /*ea20*/  LDG.E R2, desc[UR36][R2.64] ;  /* 0x0000002402027981 */ /* 0x000ea4000c1e1900 */
[----:B--2---:R-:W-:-:S04]  /*ea30*/  I2FP.F32.S32 R0, R2 ;  /* 0x0000000200007245 */ /* 0x004fc80000201400 */
[----:B------:R-:W-:-:S04]  /*ea40*/  F2FP.F16.F32.PACK_AB R0, RZ, R0 ;  /* 0x00000000ff00723e */ /* 0x000fc800000000ff */
[----:B------:R-:W-:Y:S01]  /*ea50*/  PRMT R19, R0, 0x7610, R19 ;  /* 0x0000761000137816 */ /* 0x000fe20000000013 */
[----:B------:R-:W-:Y:S06]  /*ea60*/  BRA `(.L_x_33085) ;  /* 0x0000000c007c7947 */ /* 0x000fec0003800000 */
.L_x_33086:
[----:B------:R-:W2:Y:S02]  /*ea70*/  LDG.E.U16 R2, desc[UR36][R2.64] ;  /* 0x0000002402027981 */ /* 0x000ea4000c1e1500 */
[----:B--2---:R-:W0:Y:S02]  /*ea80*/  I2F.S16 R0, R2 ;  /* 0x0000000200007306 */ /* 0x004e240000101400 */
[----:B0-----:R-:W-:-:S04]  /*ea90*/  F2FP.F16.F32.PACK_AB R0, RZ, R0 ;  /* 0x00000000ff00723e */ /* 0x001fc800000000ff */
[----:B------:R-:W-:Y:S01]  /*eaa0*/  PRMT R19, R0, 0x7610, R19 ;  /* 0x0000761000137816 */ /* 0x000fe20000000013 */
[----:B------:R-:W-:Y:S06]  /*eab0*/  BRA `(.L_x_33085) ;  /* 0x0000000c00687947 */ /* 0x000fec0003800000 */
.L_x_33081:
        /* <DEDUP_REMOVED lines=9> */
.L_x_33089:
[----:B------:R1:W5:Y:S01]  /*eb50*/  LDG.E.U16 R19, desc[UR36][R2.64] ;  /* 0x0000002402137981 */ /* 0x000362000c1e1500 */
[----:B------:R-:W-:Y:S05]  /*eb60*/  BRA `(.L_x_33085) ;  /* 0x0000000c003c7947 */ /* 0x000fea0003800000 */
.L_x_33088:
        /* <DEDUP_REMOVED lines=9> */
.L_x_33091:
[----:B------:R0:W5:Y:S01]  /*ec00*/  LDG.E.U16 R19, desc[UR36][R2.64] ;  /* 0x0000002402137981 */ /* 0x000162000c1e1500 */
[----:B------:R-:W-:Y:S05]  /*ec10*/  BRA `(.L_x_33085) ;  /* 0x0000000c00107947 */ /* 0x000fea0003800000 */
.L_x_33090:
        /* <DEDUP_REMOVED lines=9> */
.L_x_33080:
        /* <DEDUP_REMOVED lines=14> */
.L_x_33094:
        /* <DEDUP_REMOVED lines=9> */
.L_x_33093:
        /* <DEDUP_REMOVED lines=28> */
.L_x_33096:
        /* <DEDUP_REMOVED lines=15> */
.L_x_33095:
[----:B------:R-:W2:Y:S02]  /*f0d0*/  LDG.E.U16 R0, desc[UR36][R2.64] ;  /* 0x0000002402007981 */ /* 0x000ea4000c1e1500 */
[----:B--2---:R-:W-:-:S05]  /*f0e0*/  IMAD.U32 R0, R0, 0x10000, RZ ;  /* 0x0001000000007824 */ /* 0x004fca00078e00ff */
[----:B------:R-:W-:-:S04]  /*f0f0*/  F2FP.F16.F32.PACK_AB R0, RZ, R0 ;  /* 0x00000000ff00723e */ /* 0x000fc800000000ff */
[----:B------:R-:W-:Y:S01]  /*f100*/  PRMT R19, R0, 0x7610, R19 ;  /* 0x0000761000137816 */ /* 0x000fe20000000013 */
[----:B------:R-:W-:Y:S06]  /*f110*/  BRA `(.L_x_33085) ;  /* 0x0000000400d07947 */ /* 0x000fec0003800000 */
.L_x_33092:
        /* <DEDUP_REMOVED lines=13> */
.L_x_33099:
        /* <DEDUP_REMOVED lines=21> */
.L_x_33103:
[----:B------:R-:W-:Y:S05]  /*f340*/  BSYNC B1 ;  /* 0x0000000000017941 */ /* 0x000fea0003800000 */
.L_x_33102:
[----:B------:R-:W-:Y:S01]  /*f350*/  LEA R3, R0, 0x3b800000, 0x17 ;  /* 0x3b80000000037811 */ /* 0x000fe200078eb8ff */
[----:B------:R-:W-:-:S05]  /*f360*/  IMAD.SHL.U32 R0, R2, 0x100000, RZ ;  /* 0x0010000002007824 */ /* 0x000fca00078e00ff */
[----:B------:R-:W-:-:S07]  /*f370*/  LOP3.LUT R0, R3, R0, R4, 0xfe, !PT ;  /* 0x0000000003007212 */ /* 0x000fce00078efe04 */
.L_x_33101:
[----:B------:R-:W-:Y:S05]  /*f380*/  BSYNC B0 ;  /* 0x0000000000007941 */ /* 0x000fea0003800000 */
.L_x_33100:
[----:B------:R-:W-:-:S04]  /*f390*/  F2FP.F16.F32.PACK_AB R0, RZ, R0 ;  /* 0x00000000ff00723e */ /* 0x000fc800000000ff */
[----:B------:R-:W-:Y:S01]  /*f3a0*/  PRMT R19, R0, 0x7610, R19 ;  /* 0x0000761000137816 */ /* 0x000fe20000000013 */
[----:B------:R-:W-:Y:S06]  /*f3b0*/  BRA `(.L_x_33085) ;  /* 0x0000000400287947 */ /* 0x000fec0003800000 */
.L_x_33098:
        /* <DEDUP_REMOVED lines=21> */
.L_x_33107:
[----:B------:R-:W-:Y:S05]  /*f510*/  BSYNC B1 ;  /* 0x0000000000017941 */ /* 0x000fea0003800000 */
.L_x_33106:
[----:B------:R-:W-:Y:S01]  /*f520*/  LEA R3, R0, 0x37800000, 0x17 ;  /* 0x3780000000037811 */ /* 0x000fe200078eb8ff */
[----:B------:R-:W-:-:S05]  /*f530*/  IMAD.SHL.U32 R0, R2, 0x200000, RZ ;  /* 0x0020000002007824 */ /* 0x000fca00078e00ff */
[----:B------:R-:W-:-:S07]  /*f540*/  LOP3.LUT R0, R3, R0, R4, 0xfe, !PT ;  /* 0x0000000003007212 */ /* 0x000fce00078efe04 */
.L_x_33105:
[----:B------:R-:W-:Y:S05]  /*f550*/  BSYNC B0 ;  /* 0x0000000000007941 */ /* 0x000fea0003800000 */
.L_x_33104:
[----:B------:R-:W-:-:S04]  /*f560*/  F2FP.F16.F32.PACK_AB R0, RZ, R0 ;  /* 0x00000000ff00723e */ /* 0x000fc800000000ff */
[----:B------:R-:W-:Y:S01]  /*f570*/  PRMT R19, R0, 0x7610, R19 ;  /* 0x0000761000137816 */ /* 0x000fe20000000013 */
[----:B------:R-:W-:Y:S06]  /*f580*/  BRA `(.L_x_33085) ;  /* 0x0000000000b47947 */ /* 0x000fec0003800000 */
.L_x_33097:
        /* <DEDUP_REMOVED lines=14> */
.L_x_33111:
[----:B------:R-:W-:Y:S05]  /*f670*/  BSYNC B0 ;  /* 0x0000000000007941 */ /* 0x000fea0003800000 */
.L_x_33110:
[----:B------:R-:W-:-:S04]  /*f680*/  F2FP.F16.F32.PACK_AB R0, RZ, R0 ;  /* 0x00000000ff00723e */ /* 0x000fc800000000ff */
[----:B------:R-:W-:Y:S01]  /*f690*/  PRMT R19, R0, 0x7610, R19 ;  /* 0x0000761000137816 */ /* 0x000fe20000000013 */
[----:B------:R-:W-:Y:S06]  /*f6a0*/  BRA `(.L_x_33085) ;  /* 0x00000000006c7947 */ /* 0x000fec0003800000 */
.L_x_33084:
        /* <DEDUP_REMOVED lines=16> */
.L_x_33112:
[----:B------:R-:W-:Y:S01]  /*f7b0*/  PRMT R19, RZ, 0x7610, R19 ;  /* 0x00007610ff137816 */ /* 0x000fe20000000013 */
[----:B------:R-:W-:Y:S06]  /*f7c0*/  BRA `(.L_x_33085) ;  /* 0x0000000000247947 */ /* 0x000fec0003800000 */
.L_x_33109:
[----:B------:R-:W2:Y:S02]  /*f7d0*/  LDG.E.64 R2, desc[UR36][R2.64] ;  /* 0x0000002402027981 */ /* 0x000ea4000c1e1b00 */
[----:B--2---:R-:W0:Y:S02]  /*f7e0*/  I2F.U64 R0, R2 ;  /* 0x0000000200007312 */ /* 0x004e240000301000 */
[----:B0-----:R-:W-:-:S04]  /*f7f0*/  F2FP.F16.F32.PACK_AB R0, RZ, R0 ;  /* 0x00000000ff00723e */ /* 0x001fc800000000ff */
[----:B------:R-:W-:Y:S01]  /*f800*/  PRMT R19, R0, 0x7610, R19 ;  /* 0x0000761000137816 */ /* 0x000fe20000000013 */
[----:B------:R-:W-:Y:S06]  /*f810*/  BRA `(.L_x_33085) ;  /* 0x0000000000107947 */ /* 0x000fec0003800000 */
.L_x_33108:
[----:B------:R-:W2:Y:S02]  /*f820*/  LDG.E R2, desc[UR36][R2.64] ;  /* 0x0000002402027981 */ /* 0x000ea4000c1e1900 */
[----:B--2---:R-:W-:-:S04]  /*f830*/  I2FP.F32.U32 R0, R2 ;  /* 0x0000000200007245 */ /* 0x004fc80000201000 */
[----:B------:R-:W-:-:S04]  /*f840*/  F2FP.F16.F32.PACK_AB R0, RZ, R0 ;  /* 0x00000000ff00723e */ /* 0x000fc800000000ff */
[----:B------:R-:W-:-:S07]  /*f850*/  PRMT R19, R0, 0x7610, R19 ;  /* 0x0000761000137816 */ /* 0x000fce0000000013 */
.L_x_33085:
        /* <DEDUP_REMOVED lines=19> */
.L_x_33116:
[----:B------:R-:W2:Y:S02]  /*f990*/  LDG.E.U8 R2, desc[UR36][R2.64] ;  /* 0x0000002402027981 */ /* 0x000ea4000c1e1100 */
[----:B--2---:R-:W-:-:S04]  /*f9a0*/  I2FP.F32.U32 R0, R2 ;  /* 0x0000000200007245 */ /* 0x004fc80000201000 */
[----:B------:R-:W-:Y:S01]  /*f9b0*/  F2FP.F16.F32.PACK_AB R0, RZ, R0 ;  /* 0x00000000ff00723e */ /* 0x000fe200000000ff */
[----:B------:R-:W-:Y:S06]  /*f9c0*/  BRA `(.L_x_33118) ;  /* 0x0000000c00887947 */ /* 0x000fec0003800000 */
.L_x_33115:
        /* <DEDUP_REMOVED lines=10> */
.L_x_33120:
[----:B------:R-:W2:Y:S02]  /*fa70*/  LDG.E R2, desc[UR36][R2.64] ;  /* 0x0000002402027981 */ /* 0x000ea4000c1e1900 */
[----:B--2---:R-:W-:-:S04]  /*fa80*/  I2FP.F32.S32 R0, R2 ;  /* 0x0000000200007245 */ /* 0x004fc80000201400 */
[----:B------:R-:W-:Y:S01]  /*fa90*/  F2FP.F16.F32.PACK_AB R0, RZ, R0 ;  /* 0x00000000ff00723e */ /* 0x000fe200000000ff */
[----:B------:R-:W-:Y:S06]  /*faa0*/  BRA `(.L_x_33118) ;  /* 0x0000000c00507947 */ /* 0x000fec0003800000 */
.L_x_33119:
[----:B------:R-:W2:Y:S02]  /*fab0*/  LDG.E.U16 R2, desc[UR36][R2.64] ;  /* 0x0000002402027981 */ /* 0x000ea4000c1e1500 */
[----:B--2---:R-:W0:Y:S02]  /*fac0*/  I2F.S16 R0, R2 ;  /* 0x0000000200007306 */ /* 0x004e240000101400 */
[----:B0-----:R-:W-:Y:S01]  /*fad0*/  F2FP.F16.F32.PACK_AB R0, RZ, R0 ;  /* 0x00000000ff00723e */ /* 0x001fe200000000ff */
[----:B------:R-:W-:Y:S06]  /*fae0*/  BRA `(.L_x_33118) ;  /* 0x0000000c00407947 */ /* 0x000fec0003800000 */
.L_x_33114:
        /* <DEDUP_REMOVED lines=9> */
.L_x_33122:
[----:B------:R1:W5:Y:S01]  /*fb80*/  LDG.E.U16 R0, desc[UR36][R2.64] ;  /* 0x0000002402007981 */ /* 0x000362000c1e1500 */
[----:B------:R-:W-:Y:S05]  /*fb90*/  BRA `(.L_x_33118) ;  /* 0x0000000c00147947 */ /* 0x000fea0003800000 */
.L_x_33121:
        /* <DEDUP_REMOVED lines=9> */
.L_x_33124:
[----:B------:R0:W5:Y:S01]  /*fc30*/  LDG.E.U16 R0, desc[UR36][R2.64] ;  /* 0x0000002402007981 */ /* 0x000162000c1e1500 */
[----:B------:R-:W-:Y:S05]  /*fc40*/  BRA `(.L_x_33118) ;  /* 0x0000000800e87947 */ /* 0x000fea0003800000 */
.L_x_33123:
        /* <DEDUP_REMOVED lines=8> */
.L_x_33113:
        /* <DEDUP_REMOVED lines=13> */
.L_x_33127:
        /* <DEDUP_REMOVED lines=8> */
.L_x_33126:
        /* <DEDUP_REMOVED lines=28> */
.L_x_33129:
        /* <DEDUP_REMOVED lines=15> */
.L_x_33128:
[----:B------:R-:W2:Y:S02]  /*100d0*/  LDG.E.U16 R0, desc[UR36][R2.64] ;  /* 0x0000002402007981 */ /* 0x000ea4000c1e1500 */
[----:B--2---:R-:W-:-:S05]  /*100e0*/  IMAD.U32 R0, R0, 0x10000, RZ ;  /* 0x0001000000007824 */ /* 0x004fca00078e00ff */
[----:B------:R-:W-:Y:S01]  /*100f0*/  F2FP.F16.F32.PACK_AB R0, RZ, R0 ;  /* 0x00000000ff00723e */ /* 0x000fe200000000ff */
[----:B------:R-:W-:Y:S06]  /*10100*/  BRA `(.L_x_33118) ;  /* 0x0000000400b87947 */ /* 0x000fec0003800000 */
.L_x_33125:
        /* <DEDUP_REMOVED lines=12> */
.L_x_33132:
        /* <DEDUP_REMOVED lines=21> */
.L_x_33136:
[----:B------:R-:W-:Y:S05]  /*10320*/  BSYNC B1 ;  /* 0x0000000000017941 */ /* 0x000fea0003800000 */
.L_x_33135:
[----:B------:R-:W-:Y:S01]  /*10330*/  LEA R3, R0, 0x3b800000, 0x17 ;  /* 0x3b80000000037811 */ /* 0x000fe200078eb8ff */
[----:B------:R-:W-:-:S05]  /*10340*/  IMAD.SHL.U32 R0, R2, 0x100000, RZ ;  /* 0x0010000002007824 */ /* 0x000fca00078e00ff */
[----:B------:R-:W-:-:S07]  /*10350*/  LOP3.LUT R0, R3, R0, R4, 0xfe, !PT ;  /* 0x0000000003007212 */ /* 0x000fce00078efe04 */
.L_x_33134:
[----:B------:R-:W-:Y:S05]  /*10360*/  BSYNC B0 ;  /* 0x0000000000007941 */ /* 0x000fea0003800000 */
.L_x_33133:
[----:B------:R-:W-:Y:S01]  /*10370*/  F2FP.F16.F32.PACK_AB R0, RZ, R0 ;  /* 0x00000000ff00723e */ /* 0x000fe200000000ff */
[----:B------:R-:W-:Y:S06]  /*10380*/  BRA `(.L_x_33118) ;  /* 0x0000000400187947 */ /* 0x000fec0003800000 */
.L_x_33131:
        /* <DEDUP_REMOVED lines=21> */
.L_x_33140:
[----:B------:R-:W-:Y:S05]  /*104e0*/  BSYNC B1 ;  /* 0x0000000000017941 */ /* 0x000fea0003800000 */
.L_x_33139:
[----:B------:R-:W-:Y:S01]  /*104f0*/  LEA R3, R0, 0x37800000, 0x17 ;  /* 0x3780000000037811 */ /* 0x000fe200078eb8ff */
[----:B------:R-:W-:-:S05]  /*10500*/  IMAD.SHL.U32 R0, R2, 0x200000, RZ ;  /* 0x0020000002007824 */ /* 0x000fca00078e00ff */
[----:B------:R-:W-:-:S07]  /*10510*/  LOP3.LUT R0, R3, R0, R4, 0xfe, !PT ;  /* 0x0000000003007212 */ /* 0x000fce00078efe04 */
.L_x_33138:
[----:B------:R-:W-:Y:S05]  /*10520*/  BSYNC B0 ;  /* 0x0000000000007941 */ /* 0x000fea0003800000 */
.L_x_33137:
[----:B------:R-:W-:Y:S01]  /*10530*/  F2FP.F16.F32.PACK_AB R0, RZ, R0 ;  /* 0x00000000ff00723e */ /* 0x000fe200000000ff */
[----:B------:R-:W-:Y:S06]  /*10540*/  BRA `(.L_x_33118) ;  /* 0x0000000000a87947 */ /* 0x000fec0003800000 */
.L_x_33130:
        /* <DEDUP_REMOVED lines=14> */
.L_x_33144:
[----:B------:R-:W-:Y:S05]  /*10630*/  BSYNC B0 ;  /* 0x0000000000007941 */ /* 0x000fea0003800000 */
.L_x_33143:
[----:B------:R-:W-:Y:S01]  /*10640*/  F2FP.F16.F32.PACK_AB R0, RZ, R0 ;  /* 0x00000000ff00723e */ /* 0x000fe200000000ff */
[----:B------:R-:W-:Y:S06]  /*10650*/  BRA `(.L_x_33118) ;  /* 0x0000000000647947 */ /* 0x000fec0003800000 */
.L_x_33117:
        /* <DEDUP_REMOVED lines=16> */
.L_x_33145:
[----:B------:R-:W-:Y:S01]  /*10760*/  PRMT R0, RZ, 0x7610, R0 ;  /* 0x00007610ff007816 */ /* 0x000fe20000000000 */
[----:B------:R-:W-:Y:S06]  /*10770*/  BRA `(.L_x_33118) ;  /* 0x00000000001c7947 */ /* 0x000fec0003800000 */
.L_x_33142:
[----:B------:R-:W2:Y:S02]  /*10780*/  LDG.E.64 R2, desc[UR36][R2.64] ;  /* 0x0000002402027981 */ /* 0x000ea4000c1e1b00 */
[----:B--2---:R-:W0:Y:S02]  /*10790*/  I2F.U64 R0, R2 ;  /* 0x0000000200007312 */ /* 0x004e240000301000 */
[----:B0-----:R-:W-:Y:S01]  /*107a0*/  F2FP.F16.F32.PACK_AB R0, RZ, R0 ;  /* 0x00000000ff00723e */ /* 0x001fe200000000ff */
[----:B------:R-:W-:Y:S06]  /*107b0*/  BRA `(.L_x_33118) ;  /* 0x00000000000c7947 */ /* 0x000fec0003800000 */
.L_x_33141:
[----:B------:R-:W2:Y:S02]  /*107c0*/  LDG.E R2, desc[UR36][R2.64] ;  /* 0x0000002402027981 */ /* 0x000ea4000c1e1900 */
[----:B--2---:R-:W-:-:S04]  /*107d0*/  I2FP.F32.U32 R0, R2 ;  /* 0x0000000200007245 */ /* 0x004fc80000201000 */
[----:B------:R-:W-:-:S07]  /*107e0*/  F2FP.F16.F32.PACK_AB R0, RZ, R0 ;  /* 0x00000000ff00723e */ /* 0x000fce00000000ff */
.L_x_33118:
        /* <DEDUP_REMOVED lines=21> */
.L_x_33149:
[----:B------:R-:W-:Y:S01]  /*10940*/  STG.E.U8 desc[UR36][R16.64], R3 ;  /* 0x0000000310007986 */ /* 0x000fe2000c101124 */
[----:B------:R-:W-:Y:S05]  /*10950*/  EXIT ;  /* 0x000000000000794d */ /* 0x000fea0003800000 */
.L_x_33148:
        /* <DEDUP_REMOVED lines=10> */
.L_x_33152:
[----:B------:R-:W-:-:S05]  /*10a00*/  LOP3.LUT R3, R3, 0xffff, RZ, 0xc0, !PT ;  /* 0x0000ffff03037812 */ /* 0x000fca00078ec0ff */
[----:B------:R-:W-:Y:S01]  /*10a10*/  STG.E desc[UR36][R16.64], R3 ;  /* 0x0000000310007986 */ /* 0x000fe2000c101924 */
[----:B------:R-:W-:Y:S05]  /*10a20*/  EXIT ;  /* 0x000000000000794d */ /* 0x000fea0003800000 */
.L_x_33151:
[----:B------:R-:W-:Y:S01]  /*10a30*/  STG.E.U16 desc[UR36][R16.64], R3 ;  /* 0x0000000310007986 */ /* 0x000fe2000c101524 */
[----:B------:R-:W-:Y:S05]  /*10a40*/  EXIT ;  /* 0x000000000000794d */ /* 0x000fea0003800000 */
.L_x_33147:
        /* <DEDUP_REMOVED lines=9> */
.L_x_33154:
[----:B------:R-:W0:Y:S02]  /*10ae0*/  I2F.S16 R0, R3 ;  /* 0x0000000300007306 */ /* 0x000e240000101400 */
[----:B0-----:R-:W-:-:S05]  /*10af0*/  F2FP.F16.F32.PACK_AB R0, RZ, R0 ;  /* 0x00000000ff00723e */ /* 0x001fca00000000ff */
[----:B------:R-:W-:Y:S01]  /*10b00*/  STG.E.U16 desc[UR36][R16.64], R0 ;  /* 0x0000000010007986 */ /* 0x000fe2000c101524 */
[----:B------:R-:W-:Y:S05]  /*10b10*/  EXIT ;  /* 0x000000000000794d */ /* 0x000fea0003800000 */
.L_x_33153:
        /* <DEDUP_REMOVED lines=10> */
.L_x_33156:
[----:B------:R-:W0:Y:S02]  /*10bc0*/  I2F.S16 R3, R3 ;  /* 0x0000000300037306 */ /* 0x000e240000101400 */
[----:B0-----:R-:W-:-:S04]  /*10bd0*/  F2FP.F16.F32.PACK_AB R3, RZ, R3 ;  /* 0x00000003ff03723e */ /* 0x001fc800000000ff */
[----:B------:R-:W-:-:S05]  /*10be0*/  PRMT R3, R3, 0x5410, RZ ;  /* 0x0000541003037816 */ /* 0x000fca00000000ff */
[----:B------:R-:W-:Y:S01]  /*10bf0*/  STG.E desc[UR36][R16.64], R3 ;  /* 0x0000000310007986 */ /* 0x000fe2000c101924 */
[----:B------:R-:W-:Y:S05]  /*10c00*/  EXIT ;  /* 0x000000000000794d */ /* 0x000fea0003800000 */
.L_x_33155:
[----:B------:R-:W0:Y:S02]  /*10c10*/  I2F.F64.S16 R2, R3 ;  /* 0x0000000300027312 */ /* 0x000e240000101c00 */
[----:B0-----:R-:W-:Y:S01]  /*10c20*/  STG.E.64 desc[UR36][R16.64], R2 ;  /* 0x0000000210007986 */ /* 0x001fe2000c101b24 */
[----:B------:R-:W-:Y:S05]  /*10c30*/  EXIT ;  /* 0x000000000000794d */ /* 0x000fea0003800000 */
.L_x_33146:
        /* <DEDUP_REMOVED lines=10> */
.L_x_33159:
[----:B------:R-:W0:Y:S01]  /*10ce0*/  I2F.F64.S16 R4, R3 ;  /* 0x0000000300047312 */ /* 0x000e220000101c00 */
[----:B------:R-:W-:-:S05]  /*10cf0*/  CS2R R6, SRZ ;  /* 0x0000000000067805 */ /* 0x000fca000001ff00 */
[----:B0-----:R-:W-:Y:S01]  /*10d00*/  STG.E.128 desc[UR36][R16.64], R4 ;  /* 0x0000000410007986 */ /* 0x001fe2000c101d24 */
[----:B------:R-:W-:Y:S05]  /*10d10*/  EXIT ;  /* 0x000000000000794d */ /* 0x000fea0003800000 */
.L_x_33158:
        /* <DEDUP_REMOVED lines=21> */
.L_x_33163:
[----:B------:R-:W-:Y:S05]  /*10e70*/  BSYNC B0 ;  /* 0x0000000000007941 */ /* 0x000fea0003800000 */
.L_x_33162:
[----:B------:R-:W-:-:S05]  /*10e80*/  LOP3.LUT R5, R0, R5, RZ, 0xfc, !PT ;  /* 0x0000000500057212 */ /* 0x000fca00078efcff */
[----:B------:R-:W-:Y:S01]  /*10e90*/  STG.E.U8 desc[UR36][R16.64], R5 ;  /* 0x0000000510007986 */ /* 0x000fe2000c101124 */
[----:B------:R-:W-:Y:S05]  /*10ea0*/  EXIT ;  /* 0x000000000000794d */ /* 0x000fea0003800000 */
.L_x_33161:
        /* <DEDUP_REMOVED lines=13> */
.L_x_33165:
[----:B------:R-:W-:Y:S01]  /*10f80*/  IMAD.MOV.U32 R0, RZ, RZ, 0x7f ;  /* 0x0000007fff007424 */ /* 0x000fe200078e00ff */
[----:B------:R-:W-:-:S04]  /*10f90*/  ISETP.GT.U32.AND P0, PT, R2, 0x7f800000, PT ;  /* 0x7f8000000200780c */ /* 0x000fc80003f04070 */
[----:B------:R-:W-:-:S09]  /*10fa0*/  SEL R0, R0, 0x7c, P0 ;  /* 0x0000007c00007807 */ /* 0x000fd20000000000 */
.L_x_33166:
[----:B------:R-:W-:Y:S05]  /*10fb0*/  BSYNC B0 ;  /* 0x0000000000007941 */ /* 0x000fea0003800000 */
.L_x_33164:
[----:B------:R-:W-:-:S04]  /*10fc0*/  LOP3.LUT R2, R3, 0x80000000, RZ, 0xc0, !PT ;  /* 0x8000000003027812 */ /* 0x000fc800078ec0ff */
[----:B------:R-:W-:-:S04]  /*10fd0*/  SHF.R.U32.HI R3, RZ, 0x18, R2 ;  /* 0x00000018ff037819 */ /* 0x000fc80000011602 */
[----:B------:R-:W-:-:S05]  /*10fe0*/  LOP3.LUT R3, R0, R3, RZ, 0xfc, !PT ;  /* 0x0000000300037212 */ /* 0x000fca00078efcff */
[----:B------:R-:W-:Y:S01]  /*10ff0*/  STG.E.U8 desc[UR36][R16.64], R3 ;  /* 0x0000000310007986 */ /* 0x000fe2000c101124 */
[----:B------:R-:W-:Y:S05]  /*11000*/  EXIT ;  /* 0x000000000000794d */ /* 0x000fea0003800000 */
.L_x_33160:
[----:B------:R-:W0:Y:S02]  /*11010*/  I2F.S16 R0, R3 ;  /* 0x0000000300007306 */ /* 0x000e240000101400 */
[----:B0-----:R-:W-:-:S05]  /*11020*/  F2FP.BF16.F32.PACK_AB R0, RZ, R0 ;  /* 0x00000000ff00723e */ /* 0x001fca00000010ff */
[----:B------:R-:W-:Y:S01]  /*11030*/  STG.E.U16 desc[UR36][R16.64], R0 ;  /* 0x0000000010007986 */ /* 0x000fe2000c101524 */
[----:B------:R-:W-:Y:S05]  /*11040*/  EXIT ;  /* 0x000000000000794d */ /* 0x000fea0003800000 */
.L_x_33157:
        /* <DEDUP_REMOVED lines=10> */
.L_x_33169:
        /* <DEDUP_REMOVED lines=17> */
.L_x_33172:
[----:B------:R-:W-:-:S04]  /*11200*/  LOP3.LUT R2, R3, 0x80000000, RZ, 0xc0, !PT ;  /* 0x8000000003027812 */ /* 0x000fc800078ec0ff */
[----:B------:R-:W-:-:S04]  /*11210*/  SHF.R.U32.HI R3, RZ, 0x18, R2 ;  /* 0x00000018ff037819 */ /* 0x000fc80000011602 */
[----:B------:R-:W-:-:S04]  /*11220*/  LOP3.LUT R0, R0, R3, RZ, 0xfc, !PT ;  /* 0x0000000300007212 */ /* 0x000fc800078efcff */
[----:B------:R-:W-:-:S07]  /*11230*/  PRMT R8, R0, 0x7610, R8 ;  /* 0x0000761000087816 */ /* 0x000fce0000000008 */
.L_x_33171:
[----:B------:R-:W-:Y:S05]  /*11240*/  BSYNC B0 ;  /* 0x0000000000007941 */ /* 0x000fea0003800000 */
.L_x_33170:
[----:B------:R-:W-:Y:S01]  /*11250*/  STG.E.U8 desc[UR36][R16.64], R8 ;  /* 0x0000000810007986 */ /* 0x000fe2000c101124 */
[----:B------:R-:W-:Y:S05]  /*11260*/  EXIT ;  /* 0x000000000000794d */ /* 0x000fea0003800000 */
.L_x_33168:
        /* <DEDUP_REMOVED lines=17> */
.L_x_33175:
[----:B------:R-:W-:-:S04]  /*11380*/  LOP3.LUT R2, R3, 0x80000000, RZ, 0xc0, !PT ;  /* 0x8000000003027812 */ /* 0x000fc800078ec0ff */
[----:B------:R-:W-:-:S04]  /*11390*/  SHF.R.U32.HI R3, RZ, 0x18, R2 ;  /* 0x00000018ff037819 */ /* 0x000fc80000011602 */
[----:B------:R-:W-:-:S04]  /*113a0*/  LOP3.LUT R0, R0, R3, RZ, 0xfc, !PT ;  /* 0x0000000300007212 */ /* 0x000fc800078efcff */
[----:B------:R-:W-:-:S07]  /*113b0*/  PRMT R8, R0, 0x7610, R8 ;  /* 0x0000761000087816 */ /* 0x000fce0000000008 */
.L_x_33174:
[----:B------:R-:W-:Y:S05]  /*113c0*/  BSYNC B0 ;  /* 0x0000000000007941 */ /* 0x000fea0003800000 */
.L_x_33173:
[----:B------:R-:W-:Y:S01]  /*113d0*/  STG.E.U8 desc[UR36][R16.64], R8 ;  /* 0x0000000810007986 */ /* 0x000fe2000c101124 */
[----:B------:R-:W-:Y:S05]  /*113e0*/  EXIT ;  /* 0x000000000000794d */ /* 0x000fea0003800000 */
.L_x_33167:
        /* <DEDUP_REMOVED lines=23> */
.L_x_33150:
        /* <DEDUP_REMOVED lines=16> */
.L_x_33178:
[----:B------:R-:W-:Y:S05]  /*11660*/  EXIT ;  /* 0x000000000000794d */ /* 0x000fea0003800000 */
.L_x_33177:
[----:B------:R-:W-:Y:S01]  /*11670*/  LOP3.LUT R2, R3, 0xffff, RZ, 0xc0, !PT ;  /* 0x0000ffff03027812 */ /* 0x000fe200078ec0ff */
[----:B------:R-:W-:-:S05]  /*11680*/  IMAD.MOV.U32 R3, RZ, RZ, RZ ;  /* 0x000000ffff037224 */ /* 0x000fca00078e00ff */
[----:B------:R-:W-:Y:S01]  /*11690*/  STG.E.64 desc[UR36][R16.64], R2 ;  /* 0x0000000210007986 */ /* 0x000fe2000c101b24 */
[----:B------:R-:W-:Y:S05]  /*116a0*/  EXIT ;  /* 0x000000000000794d */ /* 0x000fea0003800000 */
.L_x_33176:
[----:B------:R-:W-:-:S05]  /*116b0*/  LOP3.LUT R3, R3, 0xffff, RZ, 0xc0, !PT ;  /* 0x0000ffff03037812 */ /* 0x000fca00078ec0ff */
[----:B------:R-:W-:Y:S01]  /*116c0*/  STG.E desc[UR36][R16.64], R3 ;  /* 0x0000000310007986 */ /* 0x000fe2000c101924 */
[----:B------:R-:W-:Y:S05]  /*116d0*/  EXIT ;  /* 0x000000000000794d */ /* 0x000fea0003800000 */
.L_x_33179:
        /* <DEDUP_REMOVED lines=10> */
.L_x_44064:


//--------------------- .text._ZN2at6native27unrolled_elementwise_kernelINS0_13BinaryFunctorIN3c104HalfES4_bZZZNS0_23logical_and_kernel_cudaERNS_14TensorIteratorEENKUlvE0_clEvENKUlvE6_clEvEUlS4_S4_E_EESt5arrayIPcLm3EELi4E23TrivialOffsetCalculatorILi2EjESE_ILi1EjENS0_6memory12LoadWithCastILi2EEENSH_13StoreWithCastILi1EEEEEviT_T0_T2_T3_T4_T5_ --------------------------
	.section	.text._ZN2at6native27unrolled_elementwise_kernelINS0_13BinaryFunctorIN3c104HalfES4_bZZZNS0_23logical_and_kernel_cudaERNS_14TensorIteratorEENKUlvE0_clEvENKUlvE6_clEvEUlS4_S4_E_EESt5arrayIPcLm3EELi4E23TrivialOffsetCalculatorILi2EjESE_ILi1EjENS0_6memory12LoadWithCastILi2EEENSH_13StoreWithCastILi1EEEEEviT_T0_T2_T3_T4_T5_,"ax",@progbits
	.align	128
        .global         _ZN2at6native27unrolled_elementwise_kernelINS0_13BinaryFunctorIN3c104HalfES4_bZZZNS0_23logical_and_kernel_cudaERNS_14TensorIteratorEENKUlvE0_clEvENKUlvE6_clEvEUlS4_S4_E_EESt5arrayIPcLm3EELi4E23TrivialOffsetCalculatorILi2EjESE_ILi1EjENS0_6memory12LoadWithCastILi2EEENSH_13StoreWithCastILi1EEEEEviT_T0_T2_T3_T4_T5_
        .type           _ZN2at6native27unrolled_elementwise_kernelINS0_13BinaryFunctorIN3c104HalfES4_bZZZNS0_23logical_and_kernel_cudaERNS_14TensorIteratorEENKUlvE0_clEvENKUlvE6_clEvEUlS4_S4_E_EESt5arrayIPcLm3EELi4E23TrivialOffsetCalculatorILi2EjESE_ILi1EjENS0_6memory12LoadWithCastILi2EEENSH_13StoreWithCastILi1EEEEEviT_T0_T2_T3_T4_T5_,@function
        .size           _ZN2at6native27unrolled_elementwise_kernelINS0_13BinaryFunctorIN3c104HalfES4_bZZZNS0_23logical_and_kernel_cudaERNS_14TensorIteratorEENKUlvE0_clEvENKUlvE6_clEvEUlS4_S4_E_EESt5arrayIPcLm3EELi4E23TrivialOffsetCalculatorILi2EjESE_ILi1EjENS0_6memory12LoadWithCastILi2EEENSH_13StoreWithCastILi1EEEEEviT_T0_T2_T3_T4_T5_,(.L_x_44065 - _ZN2at6native27unrolled_elementwise_kernelINS0_13BinaryFunctorIN3c104HalfES4_bZZZNS0_23logical_and_kernel_cudaERNS_14TensorIteratorEENKUlvE0_clEvENKUlvE6_clEvEUlS4_S4_E_EESt5arrayIPcLm3EELi4E23TrivialOffsetCalculatorILi2EjESE_ILi1EjENS0_6memory12LoadWithCastILi2EEENSH_13StoreWithCastILi1EEEEEviT_T0_T2_T3_T4_T5_)
        .other          _ZN2at6native27unrolled_elementwise_kernelINS0_13BinaryFunctorIN3c104HalfES4_bZZZNS0_23logical_and_kernel_cudaERNS_14TensorIteratorEENKUlvE0_clEvENKUlvE6_clEvEUlS4_S4_E_EESt5arrayIPcLm3EELi4E23TrivialOffsetCalculatorILi2EjESE_ILi1EjENS0_6memory12LoadWithCastILi2EEENSH_13StoreWithCastILi1EEEEEviT_T0_T2_T3_T4_T5_,@"STO_CUDA_ENTRY STV_DEFAULT"
_ZN2at6native27unrolled_elementwise_kernelINS0_13BinaryFunctorIN3c104HalfES4_bZZZNS0_23logical_and_kernel_cudaERNS_14TensorIteratorEENKUlvE0_clEvENKUlvE6_clEvEUlS4_S4_E_EESt5arrayIPcLm3EELi4E23TrivialOffsetCalculatorILi2EjESE_ILi1EjENS0_6memory12LoadWithCastILi2EEENSH_13StoreWithCastILi1EEEEEviT_T0_T2_T3_T4_T5_:
.text._ZN2at6native27unrolled_elementwise_kernelINS0_13BinaryFunctorIN3c104HalfES4_bZZZNS0_23logical_and_kernel_cudaERNS_14TensorIteratorEENKUlvE0_clEvENKUlvE6_clEvEUlS4_S4_E_EESt5arrayIPcLm3EELi4E23TrivialOffsetCalculatorILi2EjESE_ILi1EjENS0_6memory12LoadWithCastILi2EEENSH_13StoreWithCastILi1EEEEEviT_T0_T2_T3_T4_T5_:
        /* <DEDUP_REMOVED lines=36> */
.L_x_33185:
[----:B------:R-:W2:Y:S02]  /*0240*/  LDG.E.U8 R4, desc[UR36][R4.64] ;  /* 0x0000002404047981 */ /* 0x000ea4000c1e1100 */
[----:B--2---:R-:W-:-:S04]  /*0250*/  I2FP.F32.U32 R0, R4 ;  /* 0x0000000400007245 */ /* 0x004fc80000201000 */
[----:B------:R-:W-:-:S04]  /*0260*/  F2FP.F16.F32.PACK_AB R0, RZ, R0 ;  /* 0x00000000ff00723e */ /* 0x000fc800000000ff */
[----:B------:R-:W-:Y:S01]  /*0270*/  PRMT R22, R0, 0x7610, R22 ;  /* 0x0000761000167816 */ /* 0x000fe20000000016 */
[----:B------:R-:W-:Y:S06]  /*0280*/  BRA `(.L_x_33187) ;  /* 0x0000000c00bc7947 */ /* 0x000fec0003800000 */
.L_x_33184:
        /* <DEDUP_REMOVED lines=11> */
.L_x_33189:
[----:B------:R-:W2:Y:S02]  /*0340*/  LDG.E R4, desc[UR36][R4.64] ;  /* 0x0000002404047981 */ /* 0x000ea4000c1e1900 */
[----:B--2---:R-:W-:-:S04]  /*0350*/  I2FP.F32.S32 R0, R4 ;  /* 0x0000000400007245 */ /* 0x004fc80000201400 */
[----:B------:R-:W-:-:S04]  /*0360*/  F2FP.F16.F32.PACK_AB R0, RZ, R0 ;  /* 0x00000000ff00723e */ /* 0x000fc800000000ff */
[----:B------:R-:W-:Y:S01]  /*0370*/  PRMT R22, R0, 0x7610, R22 ;  /* 0x0000761000167816 */ /* 0x000fe20000000016 */
[----:B------:R-:W-:Y:S06]  /*0380*/  BRA `(.L_x_33187) ;  /* 0x0000000c007c7947 */ /* 0x000fec0003800000 */
.L_x_33188:
[----:B------:R-:W2:Y:S02]  /*0390*/  LDG.E.U16 R4, desc[UR36][R4.64] ;  /* 0x0000002404047981 */ /* 0x000ea4000c1e1500 */
[----:B--2---:R-:W0:Y:S02]  /*03a0*/  I2F.S16 R0, R4 ;  /* 0x0000000400007306 */ /* 0x004e240000101400 */
[----:B0-----:R-:W-:-:S04]  /*03b0*/  F2FP.F16.F32.PACK_AB R0, RZ, R0 ;  /* 0x00000000ff00723e */ /* 0x001fc800000000ff */
[----:B------:R-:W-:Y:S01]  /*03c0*/  PRMT R22, R0, 0x7610, R22 ;  /* 0x0000761000167816 */ /* 0x000fe20000000016 */
[----:B------:R-:W-:Y:S06]  /*03d0*/  BRA `(.L_x_33187) ;  /* 0x0000000c00687947 */ /* 0x000fec0003800000 */
.L_x_33183:
        /* <DEDUP_REMOVED lines=9> */
.L_x_33191:
[----:B------:R1:W5:Y:S01]  /*0470*/  LDG.E.U16 R22, desc[UR36][R4.64] ;  /* 0x0000002404167981 */ /* 0x000362000c1e1500 */
[----:B------:R-:W-:Y:S05]  /*0480*/  BRA `(.L_x_33187) ;  /* 0x0000000c003c7947 */ /* 0x000fea0003800000 */
.L_x_33190:
        /* <DEDUP_REMOVED lines=9> */
.L_x_33193:
[----:B------:R0:W5:Y:S01]  /*0520*/  LDG.E.U16 R22, desc[UR36][R4.64] ;  /* 0x0000002404167981 */ /* 0x000162000c1e1500 */
[----:B------:R-:W-:Y:S05]  /*0530*/  BRA `(.L_x_33187) ;  /* 0x0000000c00107947 */ /* 0x000fea0003800000 */
.L_x_33192:
        /* <DEDUP_REMOVED lines=9> */
.L_x_33182:
        /* <DEDUP_REMOVED lines=14> */
.L_x_33196:
        /* <DEDUP_REMOVED lines=9> */
.L_x_33195:
        /* <DEDUP_REMOVED lines=28> */
.L_x_33198:
        /* <DEDUP_REMOVED lines=15> */
.L_x_33197:
[----:B------:R-:W2:Y:S02]  /*09f0*/  LDG.E.U16 R0, desc[UR36][R4.64] ;  /* 0x0000002404007981 */ /* 0x000ea4000c1e1500 */
[----:B--2---:R-:W-:-:S05]  /*0a00*/  IMAD.U32 R0, R0, 0x10000, RZ ;  /* 0x0001000000007824 */ /* 0x004fca00078e00ff */
[----:B------:R-:W-:-:S04]  /*0a10*/  F2FP.F16.F32.PACK_AB R0, RZ, R0 ;  /* 0x00000000ff00723e */ /* 0x000fc800000000ff */
[----:B------:R-:W-:Y:S01]  /*0a20*/  PRMT R22, R0, 0x7610, R22 ;  /* 0x0000761000167816 */ /* 0x000fe20000000016 */
[----:B------:R-:W-:Y:S06]  /*0a30*/  BRA `(.L_x_33187) ;  /* 0x0000000400d07947 */ /* 0x000fec0003800000 */
.L_x_33194:
        /* <DEDUP_REMOVED lines=13> */
.L_x_33201:
        /* <DEDUP_REMOVED lines=21> */
.L_x_33205:
[----:B------:R-:W-:Y:S05]  /*0c60*/  BSYNC B1 ;  /* 0x0000000000017941 */ /* 0x000fea0003800000 */
.L_x_33204:
[----:B------:R-:W-:Y:S01]  /*0c70*/  LEA R5, R0, 0x3b800000, 0x17 ;  /* 0x3b80000000057811 */ /* 0x000fe200078eb8ff */
[----:B------:R-:W-:-:S05]  /*0c80*/  IMAD.SHL.U32 R0, R3, 0x100000, RZ ;  /* 0x0010000003007824 */ /* 0x000fca00078e00ff */
[----:B------:R-:W-:-:S07]  /*0c90*/  LOP3.LUT R0, R5, R0, R6, 0xfe, !PT ;  /* 0x0000000005007212 */ /* 0x000fce00078efe06 */
.L_x_33203:
[----:B------:R-:W-:Y:S05]  /*0ca0*/  BSYNC B0 ;  /* 0x0000000000007941 */ /* 0x000fea0003800000 */
.L_x_33202:
[----:B------:R-:W-:-:S04]  /*0cb0*/  F2FP.F16.F32.PACK_AB R0, RZ, R0 ;  /* 0x00000000ff00723e */ /* 0x000fc800000000ff */
[----:B------:R-:W-:Y:S01]  /*0cc0*/  PRMT R22, R0, 0x7610, R22 ;  /* 0x0000761000167816 */ /* 0x000fe20000000016 */
[----:B------:R-:W-:Y:S06]  /*0cd0*/  BRA `(.L_x_33187) ;  /* 0x0000000400287947 */ /* 0x000fec0003800000 */
.L_x_33200:
        /* <DEDUP_REMOVED lines=21> */
.L_x_33209:
[----:B------:R-:W-:Y:S05]  /*0e30*/  BSYNC B1 ;  /* 0x0000000000017941 */ /* 0x000fea0003800000 */
.L_x_33208:
[----:B------:R-:W-:Y:S01]  /*0e40*/  LEA R5, R0, 0x37800000, 0x17 ;  /* 0x3780000000057811 */ /* 0x000fe200078eb8ff */
[----:B------:R-:W-:-:S05]  /*0e50*/  IMAD.SHL.U32 R0, R3, 0x200000, RZ ;  /* 0x0020000003007824 */ /* 0x000fca00078e00ff */
[----:B------:R-:W-:-:S07]  /*0e60*/  LOP3.LUT R0, R5, R0, R6, 0xfe, !PT ;  /* 0x0000000005007212 */ /* 0x000fce00078efe06 */
.L_x_33207:
[----:B------:R-:W-:Y:S05]  /*0e70*/  BSYNC B0 ;  /* 0x0000000000007941 */ /* 0x000fea0003800000 */
.L_x_33206:
[----:B------:R-:W-:-:S04]  /*0e80*/  F2FP.F16.F32.PACK_AB R0, RZ, R0 ;  /* 0x00000000ff00723e */ /* 0x000fc800000000ff */
[----:B------:R-:W-:Y:S01]  /*0e90*/  PRMT R22, R0, 0x7610, R22 ;  /* 0x0000761000167816 */ /* 0x000fe20000000016 */
[----:B------:R-:W-:Y:S06]  /*0ea0*/  BRA `(.L_x_33187) ;  /* 0x0000000000b47947 */ /* 0x000fec0003800000 */
.L_x_33199:
        /* <DEDUP_REMOVED lines=14> */
.L_x_33213:
[----:B------:R-:W-:Y:S05]  /*0f90*/  BSYNC B0 ;  /* 0x0000000000007941 */ /* 0x000fea0003800000 */
.L_x_33212:
[----:B------:R-:W-:-:S04]  /*0fa0*/  F2FP.F16.F32.PACK_AB R0, RZ, R0 ;  /* 0x00000000ff00723e */ /* 0x000fc800000000ff */
[----:B------:R-:W-:Y:S01]  /*0fb0*/  PRMT R22, R0, 0x7610, R22 ;  /* 0x0000761000167816 */ /* 0x000fe20000000016 */
[----:B------:R-:W-:Y:S06]  /*0fc0*/  BRA `(.L_x_33187) ;  /* 0x00000000006c7947 */ /* 0x000fec0003800000 */
.L_x_33186:
        /* <DEDUP_REMOVED lines=16> */
.L_x_33214:
[----:B------:R-:W-:Y:S01]  /*10d0*/  PRMT R22, RZ, 0x7610, R22 ;  /* 0x00007610ff167816 */ /* 0x000fe20000000016 */
[----:B------:R-:W-:Y:S06]  /*10e0*/  BRA `(.L_x_33187) ;  /* 0x0000000000247947 */ /* 0x000fec0003800000 */
.L_x_33211:
[----:B------:R-:W2:Y:S02]  /*10f0*/  LDG.E.64 R4, desc[UR36][R4.64] ;  /* 0x0000002404047981 */ /* 0x000ea4000c1e1b00 */
[----:B--2---:R-:W0:Y:S02]  /*1100*/  I2F.U64 R0, R4 ;  /* 0x0000000400007312 */ /* 0x004e240000301000 */
[----:B0-----:R-:W-:-:S04]  /*1110*/  F2FP.F16.F32.PACK_AB R0, RZ, R0 ;  /* 0x00000000ff00723e */ /* 0x001fc800000000ff */
[----:B------:R-:W-:Y:S01]  /*1120*/  PRMT R22, R0, 0x7610, R22 ;  /* 0x0000761000167816 */ /* 0x000fe20000000016 */
[----:B------:R-:W-:Y:S06]  /*1130*/  BRA `(.L_x_33187) ;  /* 0x0000000000107947 */ /* 0x000fec0003800000 */
.L_x_33210:
[----:B------:R-:W2:Y:S02]  /*1140*/  LDG.E R4, desc[UR36][R4.64] ;  /* 0x0000002404047981 */ /* 0x000ea4000c1e1900 */
[----:B--2---:R-:W-:-:S04]  /*1150*/  I2FP.F32.U32 R0, R4 ;  /* 0x0000000400007245 */ /* 0x004fc80000201000 */
[----:B------:R-:W-:-:S04]  /*1160*/  F2FP.F16.F32.PACK_AB R0, RZ, R0 ;  /* 0x00000000ff00723e */ /* 0x000fc800000000ff */
[----:B------:R-:W-:-:S07]  /*1170*/  PRMT R22, R0, 0x7610, R22 ;  /* 0x0000761000167816 */ /* 0x000fce0000000016 */
.L_x_33187:
        /* <DEDUP_REMOVED lines=21> */
.L_x_33218:
[----:B------:R-:W2:Y:S02]  /*12d0*/  LDG.E.U8 R4, desc[UR36][R4.64] ;  /* 0x0000002404047981 */ /* 0x000ea4000c1e1100 */
[----:B--2---:R-:W-:-:S04]  /*12e0*/  I2FP.F32.U32 R0, R4 ;  /* 0x0000000400007245 */ /* 0x004fc80000201000 */
[----:B------:R-:W-:-:S04]  /*12f0*/  F2FP.F16.F32.PACK_AB R0, RZ, R0 ;  /* 0x00000000ff00723e */ /* 0x000fc800000000ff */
[----:B------:R-:W-:Y:S01]  /*1300*/  PRMT R26, R0, 0x7610, R26 ;  /* 0x00007610001a7816 */ /* 0x000fe2000000001a */
[----:B------:R-:W-:Y:S06]  /*1310*/  BRA `(.L_x_33220) ;  /* 0x0000000c00bc7947 */ /* 0x000fec0003800000 */
.L_x_33217:
        /* <DEDUP_REMOVED lines=11> */
.L_x_33222:
[----:B------:R-:W2:Y:S02]  /*13d0*/  LDG.E R4, desc[UR36][R4.64] ;  /* 0x0000002404047981 */ /* 0x000ea4000c1e1900 */
[----:B--2---:R-:W-:-:S04]  /*13e0*/  I2FP.F32.S32 R0, R4 ;  /* 0x0000000400007245 */ /* 0x004fc80000201400 */
[----:B------:R-:W-:-:S04]  /*13f0*/  F2FP.F16.F32.PACK_AB R0, RZ, R0 ;  /* 0x00000000ff00723e */ /* 0x000fc800000000ff */
[----:B------:R-:W-:Y:S01]  /*1400*/  PRMT R26, R0, 0x7610, R26 ;  /* 0x00007610001a7816 */ /* 0x000fe2000000001a */
[----:B------:R-:W-:Y:S06]  /*1410*/  BRA `(.L_x_33220) ;  /* 0x0000000c007c7947 */ /* 0x000fec0003800000 */
.L_x_33221:
[----:B------:R-:W2:Y:S02]  /*1420*/  LDG.E.U16 R4, desc[UR36][R4.64] ;  /* 0x0000002404047981 */ /* 0x000ea4000c1e1500 */
[----:B--2---:R-:W0:Y:S02]  /*1430*/  I2F.S16 R0, R4 ;  /* 0x0000000400007306 */ /* 0x004e240000101400 */
[----:B0-----:R-:W-:-:S04]  /*1440*/  F2FP.F16.F32.PACK_AB R0, RZ, R0 ;  /* 0x00000000ff00723e */ /* 0x001fc800000000ff */
[----:B------:R-:W-:Y:S01]  /*1450*/  PRMT R26, R0, 0x7610, R26 ;  /* 0x00007610001a7816 */ /* 0x000fe2000000001a */
[----:B------:R-:W-:Y:S06]  /*1460*/  BRA `(.L_x_33220) ;  /* 0x0000000c00687947 */ /* 0x000fec0003800000 */
.L_x_33216:
        /* <DEDUP_REMOVED lines=9> */
.L_x_33224:
[----:B------:R1:W5:Y:S01]  /*1500*/  LDG.E.U16 R26, desc[UR36][R4.64] ;  /* 0x00000024041a7981 */ /* 0x000362000c1e1500 */
[----:B------:R-:W-:Y:S05]  /*1510*/  BRA `(.L_x_33220) ;  /* 0x0000000c003c7947 */ /* 0x000fea0003800000 */
.L_x_33223:
        /* <DEDUP_REMOVED lines=9> */
.L_x_33226:
[----:B------:R0:W5:Y:S01]  /*15b0*/  LDG.E.U16 R26, desc[UR36][R4.64] ;  /* 0x00000024041a7981 */ /* 0x000162000c1e1500 */
[----:B------:R-:W-:Y:S05]  /*15c0*/  BRA `(.L_x_33220) ;  /* 0x0000000c00107947 */ /* 0x000fea0003800000 */
.L_x_33225:
        /* <DEDUP_REMOVED lines=9> */
.L_x_33215:
        /* <DEDUP_REMOVED lines=14> */
.L_x_33229:
        /* <DEDUP_REMOVED lines=9> */
.L_x_33228:
        /* <DEDUP_REMOVED lines=28> */
.L_x_33231:
        /* <DEDUP_REMOVED lines=15> */
.L_x_33230:
[----:B------:R-:W2:Y:S02]  /*1a80*/  LDG.E.U16 R0, desc[UR36][R4.64] ;  /* 0x0000002404007981 */ /* 0x000ea4000c1e1500 */
[----:B--2---:R-:W-:-:S05]  /*1a90*/  IMAD.U32 R0, R0, 0x10000, RZ ;  /* 0x0001000000007824 */ /* 0x004fca00078e00ff */
[----:B------:R-:W-:-:S04]  /*1aa0*/  F2FP.F16.F32.PACK_AB R0, RZ, R0 ;  /* 0x00000000ff00723e */ /* 0x000fc800000000ff */
[----:B------:R-:W-:Y:S01]  /*1ab0*/  PRMT R26, R0, 0x7610, R26 ;  /* 0x00007610001a7816 */ /* 0x000fe2000000001a */
[----:B------:R-:W-:Y:S06]  /*1ac0*/  BRA `(.L_x_33220) ;  /* 0x0000000400d07947 */ /* 0x000fec0003800000 */
.L_x_33227:
        /* <DEDUP_REMOVED lines=13> */
.L_x_33234:
        /* <DEDUP_REMOVED lines=21> */
.L_x_33238:
[----:B------:R-:W-:Y:S05]  /*1cf0*/  BSYNC B1 ;  /* 0x0000000000017941 */ /* 0x000fea0003800000 */
.L_x_33237:
[----:B------:R-:W-:Y:S01]  /*1d00*/  LEA R5, R0, 0x3b800000, 0x17 ;  /* 0x3b80000000057811 */ /* 0x000fe200078eb8ff */
[----:B------:R-:W-:-:S05]  /*1d10*/  IMAD.SHL.U32 R0, R3, 0x100000, RZ ;  /* 0x0010000003007824 */ /* 0x000fca00078e00ff */
[----:B------:R-:W-:-:S07]  /*1d20*/  LOP3.LUT R0, R5, R0, R6, 0xfe, !PT ;  /* 0x0000000005007212 */ /* 0x000fce00078efe06 */
.L_x_33236:
[----:B------:R-:W-:Y:S05]  /*1d30*/  BSYNC B0 ;  /* 0x0000000000007941 */ /* 0x000fea0003800000 */
.L_x_33235:
[----:B------:R-:W-:-:S04]  /*1d40*/  F2FP.F16.F32.PACK_AB R0, RZ, R0 ;  /* 0x00000000ff00723e */ /* 0x000fc800000000ff */
[----:B------:R-:W-:Y:S01]  /*1d50*/  PRMT R26, R0, 0x7610, R26 ;  /* 0x00007610001a7816 */ /* 0x000fe2000000001a */
[----:B------:R-:W-:Y:S06]  /*1d60*/  BRA `(.L_x_33220) ;  /* 0x0000000400287947 */ /* 0x000fec0003800000 */
.L_x_33233:
        /* <DEDUP_REMOVED lines=21> */
.L_x_33242:
[----:B------:R-:W-:Y:S05]  /*1ec0*/  BSYNC B1 ;  /* 0x0000000000017941 */ /* 0x000fea0003800000 */
.L_x_33241:
[----:B------:R-:W-:Y:S01]  /*1ed0*/  LEA R5, R0, 0x37800000, 0x17 ;  /* 0x3780000000057811 */ /* 0x000fe200078eb8ff */
[----:B------:R-:W-:-:S05]  /*1ee0*/  IMAD.SHL.U32 R0, R3, 0x200000, RZ ;  /* 0x0020000003007824 */ /* 0x000fca00078e00ff */
[----:B------:R-:W-:-:S07]  /*1ef0*/  LOP3.LUT R0, R5, R0, R6, 0xfe, !PT ;  /* 0x0000000005007212 */ /* 0x000fce00078efe06 */
.L_x_33240:
[----:B------:R-:W-:Y:S05]  /*1f00*/  BSYNC B0 ;  /* 0x0000000000007941 */ /* 0x000fea0003800000 */
.L_x_33239:
[----:B------:R-:W-:-:S04]  /*1f10*/  F2FP.F16.F32.PACK_AB R0, RZ, R0 ;  /* 0x00000000ff00723e */ /* 0x000fc800000000ff */
[----:B------:R-:W-:Y:S01]  /*1f20*/  PRMT R26, R0, 0x7610, R26 ;  /* 0x00007610001a7816 */ /* 0x000fe2000000001a */
[----:B------:R-:W-:Y:S06]  /*1f30*/  BRA `(.L_x_33220) ;  /* 0x0000000000b47947 */ /* 0x000fec0003800000 */
.L_x_33232:
        /* <DEDUP_REMOVED lines=14> */
.L_x_33246:
[----:B------:R-:W-:Y:S05]  /*2020*/  BSYNC B0 ;  /* 0x0000000000007941 */ /* 0x000fea0003800000 */
.L_x_33245:
[----:B------:R-:W-:-:S04]  /*2030*/  F2FP.F16.F32.PACK_AB R0, RZ, R0 ;  /* 0x00000000ff00723e */ /* 0x000fc800000000ff */
[----:B------:R-:W-:Y:S01]  /*2040*/  PRMT R26, R0, 0x7610, R26 ;  /* 0x00007610001a7816 */ /* 0x000fe2000000001a */
[----:B------:R-:W-:Y:S06]  /*2050*/  BRA `(.L_x_33220) ;  /* 0x00000000006c7947 */ /* 0x000fec0003800000 */
.L_x_33219:
        /* <DEDUP_REMOVED lines=16> */
.L_x_33247:
[----:B------:R-:W-:Y:S01]  /*2160*/  PRMT R26, RZ, 0x7610, R26 ;  /* 0x00007610ff1a7816 */ /* 0x000fe2000000001a */
[----:B------:R-:W-:Y:S06]  /*2170*/  BRA `(.L_x_33220) ;  /* 0x0000000000247947 */ /* 0x000fec0003800000 */
.L_x_33244:
[----:B------:R-:W2:Y:S02]  /*2180*/  LDG.E.64 R4, desc[UR36][R4.64] ;  /* 0x0000002404047981 */ /* 0x000ea4000c1e1b00 */
[----:B--2---:R-:W0:Y:S02]  /*2190*/  I2F.U64 R0, R4 ;  /* 0x0000000400007312 */ /* 0x004e240000301000 */
[----:B0-----:R-:W-:-:S04]  /*21a0*/  F2FP.F16.F32.PACK_AB R0, RZ, R0 ;  /* 0x00000000ff00723e */ /* 0x001fc800000000ff */
[----:B------:R-:W-:Y:S01]  /*21b0*/  PRMT R26, R0, 0x7610, R26 ;  /* 0x00007610001a7816 */ /* 0x000fe2000000001a */
[----:B------:R-:W-:Y:S06]  /*21c0*/  BRA `(.L_x_33220) ;  /* 0x0000000000107947 */ /* 0x000fec0003800000 */
.L_x_33243:
[----:B------:R-:W2:Y:S02]  /*21d0*/  LDG.E R4, desc[UR36][R4.64] ;  /* 0x0000002404047981 */ /* 0x000ea4000c1e1900 */
[----:B--2---:R-:W-:-:S04]  /*21e0*/  I2FP.F32.U32 R0, R4 ;  /* 0x0000000400007245 */ /* 0x004fc80000201000 */
[----:B------:R-:W-:-:S04]  /*21f0*/  F2FP.F16.F32.PACK_AB R0, RZ, R0 ;  /* 0x00000000ff00723e */ /* 0x000fc800000000ff */
[----:B------:R-:W-:-:S07]  /*2200*/  PRMT R26, R0, 0x7610, R26 ;  /* 0x00007610001a7816 */ /* 0x000fce000000001a */
.L_x_33220:
[----:B------:R-:W-:-:S07]  /*2210*/  VIADD R23, R23, 0x80 ;  /* 0x0000008017177836 */ /* 0x000fce0000000000 */
.L_x_33181:
[----:B------:R-:W-:Y:S05]  /*2220*/  BSYNC B6 ;  /* 0x0000000000067941 */ /* 0x000fea0003800000 */
.L_x_33180:
        /* <DEDUP_REMOVED lines=26> */
.L_x_33253:
[----:B------:R-:W2:Y:S02]  /*23d0*/  LDG.E.U8 R4, desc[UR36][R4.64] ;  /* 0x0000002404047981 */ /* 0x000ea4000c1e1100 */
[----:B--2---:R-:W-:-:S04]  /*23e0*/  I2FP.F32.U32 R0, R4 ;  /* 0x0000000400007245 */ /* 0x004fc80000201000 */
[----:B------:R-:W-:-:S04]  /*23f0*/  F2FP.F16.F32.PACK_AB R0, RZ, R0 ;  /* 0x00000000ff00723e */ /* 0x000fc800000000ff */
[----:B------:R-:W-:Y:S01]  /*2400*/  PRMT R28, R0, 0x7610, R28 ;  /* 0x00007610001c7816 */ /* 0x000fe2000000001c */
[----:B------:R-:W-:Y:S06]  /*2410*/  BRA `(.L_x_33255) ;  /* 0x0000000c00c07947 */ /* 0x000fec0003800000 */
.L_x_33252:
        /* <DEDUP_REMOVED lines=11> */
.L_x_33257:
[----:B------:R-:W2:Y:S02]  /*24d0*/  LDG.E R4, desc[UR36][R4.64] ;  /* 0x0000002404047981 */ /* 0x000ea4000c1e1900 */
[----:B--2---:R-:W-:-:S04]  /*24e0*/  I2FP.F32.S32 R0, R4 ;  /* 0x0000000400007245 */ /* 0x004fc80000201400 */
[----:B------:R-:W-:-:S04]  /*24f0*/  F2FP.F16.F32.PACK_AB R0, RZ, R0 ;  /* 0x00000000ff00723e */ /* 0x000fc800000000ff */
[----:B------:R-:W-:Y:S01]  /*2500*/  PRMT R28, R0, 0x7610, R28 ;  /* 0x00007610001c7816 */ /* 0x000fe2000000001c */
[----:B------:R-:W-:Y:S06]  /*2510*/  BRA `(.L_x_33255) ;  /* 0x0000000c00807947 */ /* 0x000fec0003800000 */
.L_x_33256:
[----:B------:R-:W2:Y:S02]  /*2520*/  LDG.E.U16 R4, desc[UR36][R4.64] ;  /* 0x0000002404047981 */ /* 0x000ea4000c1e1500 */
[----:B--2---:R-:W0:Y:S02]  /*2530*/  I2F.S16 R0, R4 ;  /* 0x0000000400007306 */ /* 0x004e240000101400 */
[----:B0-----:R-:W-:-:S04]  /*2540*/  F2FP.F16.F32.PACK_AB R0, RZ, R0 ;  /* 0x00000000ff00723e */ /* 0x001fc800000000ff */
[----:B------:R-:W-:Y:S01]  /*2550*/  PRMT R28, R0, 0x7610, R28 ;  /* 0x00007610001c7816 */ /* 0x000fe2000000001c */
[----:B------:R-:W-:Y:S06]  /*2560*/  BRA `(.L_x_33255) ;  /* 0x0000000c006c7947 */ /* 0x000fec0003800000 */
.L_x_33251:
        /* <DEDUP_REMOVED lines=9> */
.L_x_33259:
[----:B------:R1:W5:Y:S01]  /*2600*/  LDG.E.U16 R28, desc[UR36][R4.64] ;  /* 0x00000024041c7981 */ /* 0x000362000c1e1500 */
[----:B------:R-:W-:Y:S05]  /*2610*/  BRA `(.L_x_33255) ;  /* 0x0000000c00407947 */ /* 0x000fea0003800000 */
.L_x_33258:
        /* <DEDUP_REMOVED lines=9> */
.L_x_33261:
[----:B------:R0:W5:Y:S01]  /*26b0*/  LDG.E.U16 R28, desc[UR36][R4.64] ;  /* 0x00000024041c7981 */ /* 0x000162000c1e1500 */
[----:B------:R-:W-:Y:S05]  /*26c0*/  BRA `(.L_x_33255) ;  /* 0x0000000c00147947 */ /* 0x000fea0003800000 */
.L_x_33260:
        /* <DEDUP_REMOVED lines=9> */
.L_x_33250:
        /* <DEDUP_REMOVED lines=14> */
.L_x_33264:
        /* <DEDUP_REMOVED lines=9> */
.L_x_33263:
        /* <DEDUP_REMOVED lines=28> */
.L_x_33266:
        /* <DEDUP_REMOVED lines=16> */
.L_x_33265:
[----:B------:R-:W2:Y:S02]  /*2b90*/  LDG.E.U16 R0, desc[UR36][R4.64] ;  /* 0x0000002404007981 */ /* 0x000ea4000c1e1500 */
[----:B--2---:R-:W-:-:S05]  /*2ba0*/  IMAD.U32 R0, R0, 0x10000, RZ ;  /* 0x0001000000007824 */ /* 0x004fca00078e00ff */
[----:B------:R-:W-:-:S04]  /*2bb0*/  F2FP.F16.F32.PACK_AB R0, RZ, R0 ;  /* 0x00000000ff00723e */ /* 0x000fc800000000ff */
[----:B------:R-:W-:Y:S01]  /*2bc0*/  PRMT R28, R0, 0x7610, R28 ;  /* 0x00007610001c7816 */ /* 0x000fe2000000001c */
[----:B------:R-:W-:Y:S06]  /*2bd0*/  BRA `(.L_x_33255) ;  /* 0x0000000400d07947 */ /* 0x000fec0003800000 */
.L_x_33262:
        /* <DEDUP_REMOVED lines=13> */
.L_x_33269:
        /* <DEDUP_REMOVED lines=21> */
.L_x_33273:
[----:B------:R-:W-:Y:S05]  /*2e00*/  BSYNC B1 ;  /* 0x0000000000017941 */ /* 0x000fea0003800000 */
.L_x_33272:
[----:B------:R-:W-:Y:S01]  /*2e10*/  LEA R5, R0, 0x3b800000, 0x17 ;  /* 0x3b80000000057811 */ /* 0x000fe200078eb8ff */
[----:B------:R-:W-:-:S05]  /*2e20*/  IMAD.SHL.U32 R0, R3, 0x100000, RZ ;  /* 0x0010000003007824 */ /* 0x000fca00078e00ff */
[----:B------:R-:W-:-:S07]  /*2e30*/  LOP3.LUT R0, R5, R0, R6, 0xfe, !PT ;  /* 0x0000000005007212 */ /* 0x000fce00078efe06 */
.L_x_33271:
[----:B------:R-:W-:Y:S05]  /*2e40*/  BSYNC B0 ;  /* 0x0000000000007941 */ /* 0x000fea0003800000 */
.L_x_33270:
[----:B------:R-:W-:-:S04]  /*2e50*/  F2FP.F16.F32.PACK_AB R0, RZ, R0 ;  /* 0x00000000ff00723e */ /* 0x000fc800000000ff */
[----:B------:R-:W-:Y:S01]  /*2e60*/  PRMT R28, R0, 0x7610, R28 ;  /* 0x00007610001c7816 */ /* 0x000fe2000000001c */
[----:B------:R-:W-:Y:S06]  /*2e70*/  BRA `(.L_x_33255) ;  /* 0x0000000400287947 */ /* 0x000fec0003800000 */
.L_x_33268:
        /* <DEDUP_REMOVED lines=21> */
.L_x_33277:
[----:B------:R-:W-:Y:S05]  /*2fd0*/  BSYNC B1 ;  /* 0x0000000000017941 */ /* 0x000fea0003800000 */
.L_x_33276:
[----:B------:R-:W-:Y:S01]  /*2fe0*/  LEA R5, R0, 0x37800000, 0x17 ;  /* 0x3780000000057811 */ /* 0x000fe200078eb8ff */
[----:B------:R-:W-:-:S05]  /*2ff0*/  IMAD.SHL.U32 R0, R3, 0x200000, RZ ;  /* 0x0020000003007824 */ /* 0x000fca00078e00ff */
[----:B------:R-:W-:-:S07]  /*3000*/  LOP3.LUT R0, R5, R0, R6, 0xfe, !PT ;  /* 0x0000000005007212 */ /* 0x000fce00078efe06 */
.L_x_33275:
[----:B------:R-:W-:Y:S05]  /*3010*/  BSYNC B0 ;  /* 0x0000000000007941 */ /* 0x000fea0003800000 */
.L_x_33274:
[----:B------:R-:W-:-:S04]  /*3020*/  F2FP.F16.F32.PACK_AB R0, RZ, R0 ;  /* 0x00000000ff00723e */ /* 0x000fc800000000ff */
[----:B------:R-:W-:Y:S01]  /*3030*/  PRMT R28, R0, 0x7610, R28 ;  /* 0x00007610001c7816 */ /* 0x000fe2000000001c */
[----:B------:R-:W-:Y:S06]  /*3040*/  BRA `(.L_x_33255) ;  /* 0x0000000000b47947 */ /* 0x000fec0003800000 */
.L_x_33267:
        /* <DEDUP_REMOVED lines=14> */
.L_x_33281:
[----:B------:R-:W-:Y:S05]  /*3130*/  BSYNC B0 ;  /* 0x0000000000007941 */ /* 0x000fea0003800000 */
.L_x_33280:
[----:B------:R-:W-:-:S04]  /*3140*/  F2FP.F16.F32.PACK_AB R0, RZ, R0 ;  /* 0x00000000ff00723e */ /* 0x000fc800000000ff */
[----:B------:R-:W-:Y:S01]  /*3150*/  PRMT R28, R0, 0x7610, R28 ;  /* 0x00007610001c7816 */ /* 0x000fe2000000001c */
[----:B------:R-:W-:Y:S06]  /*3160*/  BRA `(.L_x_33255) ;  /* 0x00000000006c7947 */ /* 0x000fec0003800000 */
.L_x_33254:
        /* <DEDUP_REMOVED lines=16> */
.L_x_33282:
[----:B------:R-:W-:Y:S01]  /*3270*/  PRMT R28, RZ, 0x7610, R28 ;  /* 0x00007610ff1c7816 */ /* 0x000fe2000000001c */
[----:B------:R-:W-:Y:S06]  /*3280*/  BRA `(.L_x_33255) ;  /* 0x0000000000247947 */ /* 0x000fec0003800000 */
.L_x_33279:
[----:B------:R-:W2:Y:S02]  /*3290*/  LDG.E.64 R4, desc[UR36][R4.64] ;  /* 0x0000002404047981 */ /* 0x000ea4000c1e1b00 */
[----:B--2---:R-:W0:Y:S02]  /*32a0*/  I2F.U64 R0, R4 ;  /* 0x0000000400007312 */ /* 0x004e240000301000 */
[----:B0-----:R-:W-:-:S04]  /*32b0*/  F2FP.F16.F32.PACK_AB R0, RZ, R0 ;  /* 0x00000000ff00723e */ /* 0x001fc800000000ff */
[----:B------:R-:W-:Y:S01]  /*32c0*/  PRMT R28, R0, 0x7610, R28 ;  /* 0x00007610001c7816 */ /* 0x000fe2000000001c */
[----:B------:R-:W-:Y:S06]  /*32d0*/  BRA `(.L_x_33255) ;  /* 0x0000000000107947 */ /* 0x000fec0003800000 */
.L_x_33278:
[----:B------:R-:W2:Y:S02]  /*32e0*/  LDG.E R4, desc[UR36][R4.64] ;  /* 0x0000002404047981 */ /* 0x000ea4000c1e1900 */
[----:B--2---:R-:W-:-:S04]  /*32f0*/  I2FP.F32.U32 R0, R4 ;  /* 0x0000000400007245 */ /* 0x004fc80000201000 */
[----:B------:R-:W-:-:S04]  /*3300*/  F2FP.F16.F32.PACK_AB R0, RZ, R0 ;  /* 0x00000000ff00723e */ /* 0x000fc800000000ff */
[----:B------:R-:W-:-:S07]  /*3310*/  PRMT R28, R0, 0x7610, R28 ;  /* 0x00007610001c7816 */ /* 0x000fce000000001c */
.L_x_33255:
        /* <DEDUP_REMOVED lines=21> */
.L_x_33286:
[----:B------:R-:W2:Y:S02]  /*3470*/  LDG.E.U8 R4, desc[UR36][R4.64] ;  /* 0x0000002404047981 */ /* 0x000ea4000c1e1100 */
[----:B--2---:R-:W-:-:S04]  /*3480*/  I2FP.F32.U32 R0, R4 ;  /* 0x0000000400007245 */ /* 0x004fc80000201000 */
[----:B------:R-:W-:-:S04]  /*3490*/  F2FP.F16.F32.PACK_AB R0, RZ, R0 ;  /* 0x00000000ff00723e */ /* 0x000fc800000000ff */
[----:B------:R-:W-:Y:S01]  /*34a0*/  PRMT R27, R0, 0x7610, R27 ;  /* 0x00007610001b7816 */ /* 0x000fe2000000001b */
[----:B------:R-:W-:Y:S06]  /*34b0*/  BRA `(.L_x_33288) ;  /* 0x0000000c00bc7947 */ /* 0x000fec0003800000 */
.L_x_33285:
        /* <DEDUP_REMOVED lines=11> */
.L_x_33290:
[----:B------:R-:W2:Y:S02]  /*3570*/  LDG.E R4, desc[UR36][R4.64] ;  /* 0x0000002404047981 */ /* 0x000ea4000c1e1900 */
[----:B--2---:R-:W-:-:S04]  /*3580*/  I2FP.F32.S32 R0, R4 ;  /* 0x0000000400007245 */ /* 0x004fc80000201400 */
[----:B------:R-:W-:-:S04]  /*3590*/  F2FP.F16.F32.PACK_AB R0, RZ, R0 ;  /* 0x00000000ff00723e */ /* 0x000fc800000000ff */
[----:B------:R-:W-:Y:S01]  /*35a0*/  PRMT R27, R0, 0x7610, R27 ;  /* 0x00007610001b7816 */ /* 0x000fe2000000001b */
[----:B------:R-:W-:Y:S06]  /*35b0*/  BRA `(.L_x_33288) ;  /* 0x0000000c007c7947 */ /* 0x000fec0003800000 */
.L_x_33289:
[----:B------:R-:W2:Y:S02]  /*35c0*/  LDG.E.U16 R4, desc[UR36][R4.64] ;  /* 0x0000002404047981 */ /* 0x000ea4000c1e1500 */
[----:B--2---:R-:W0:Y:S02]  /*35d0*/  I2F.S16 R0, R4 ;  /* 0x0000000400007306 */ /* 0x004e240000101400 */
[----:B0-----:R-:W-:-:S04]  /*35e0*/  F2FP.F16.F32.PACK_AB R0, RZ, R0 ;  /* 0x00000000ff00723e */ /* 0x001fc800000000ff */
[----:B------:R-:W-:Y:S01]  /*35f0*/  PRMT R27, R0, 0x7610, R27 ;  /* 0x00007610001b7816 */ /* 0x000fe2000000001b */
[----:B------:R-:W-:Y:S06]  /*3600*/  BRA `(.L_x_33288) ;  /* 0x0000000c00687947 */ /* 0x000fec0003800000 */
.L_x_33284:
        /* <DEDUP_REMOVED lines=9> */
.L_x_33292:
[----:B------:R1:W5:Y:S01]  /*36a0*/  LDG.E.U16 R27, desc[UR36][R4.64] ;  /* 0x00000024041b7981 */ /* 0x000362000c1e1500 */
[----:B------:R-:W-:Y:S05]  /*36b0*/  BRA `(.L_x_33288) ;  /* 0x0000000c003c7947 */ /* 0x000fea0003800000 */
.L_x_33291:
        /* <DEDUP_REMOVED lines=9> */
.L_x_33294:
[----:B------:R0:W5:Y:S01]  /*3750*/  LDG.E.U16 R27, desc[UR36][R4.64] ;  /* 0x00000024041b7981 */ /* 0x000162000c1e1500 */
[----:B------:R-:W-:Y:S05]  /*3760*/  BRA `(.L_x_33288) ;  /* 0x0000000c00107947 */ /* 0x000fea0003800000 */
.L_x_33293:
        /* <DEDUP_REMOVED lines=9> */
.L_x_33283:
        /* <DEDUP_REMOVED lines=14> */
.L_x_33297:
        /* <DEDUP_REMOVED lines=9> */
.L_x_33296:
        /* <DEDUP_REMOVED lines=28> */
.L_x_33299:
        /* <DEDUP_REMOVED lines=15> */
.L_x_33298:
[----:B------:R-:W2:Y:S02]  /*3c20*/  LDG.E.U16 R0, desc[UR36][R4.64] ;  /* 0x0000002404007981 */ /* 0x000ea4000c1e1500 */
[----:B--2---:R-:W-:-:S05]  /*3c30*/  IMAD.U32 R0, R0, 0x10000, RZ ;  /* 0x0001000000007824 */ /* 0x004fca00078e00ff */
[----:B------:R-:W-:-:S04]  /*3c40*/  F2FP.F16.F32.PACK_AB R0, RZ, R0 ;  /* 0x00000000ff00723e */ /* 0x000fc800000000ff */
[----:B------:R-:W-:Y:S01]  /*3c50*/  PRMT R27, R0, 0x7610, R27 ;  /* 0x00007610001b7816 */ /* 0x000fe2000000001b */
[----:B------:R-:W-:Y:S06]  /*3c60*/  BRA `(.L_x_33288) ;  /* 0x0000000400d07947 */ /* 0x000fec0003800000 */
.L_x_33295:
        /* <DEDUP_REMOVED lines=13> */
.L_x_33302:
        /* <DEDUP_REMOVED lines=21> */
.L_x_33306:
[----:B------:R-:W-:Y:S05]  /*3e90*/  BSYNC B1 ;  /* 0x0000000000017941 */ /* 0x000fea0003800000 */
.L_x_33305:
[----:B------:R-:W-:Y:S01]  /*3ea0*/  LEA R5, R0, 0x3b800000, 0x17 ;  /* 0x3b80000000057811 */ /* 0x000fe200078eb8ff */
[----:B------:R-:W-:-:S05]  /*3eb0*/  IMAD.SHL.U32 R0, R3, 0x100000, RZ ;  /* 0x0010000003007824 */ /* 0x000fca00078e00ff */
[----:B------:R-:W-:-:S07]  /*3ec0*/  LOP3.LUT R0, R5, R0, R6, 0xfe, !PT ;  /* 0x0000000005007212 */ /* 0x000fce00078efe06 */
.L_x_33304:
[----:B------:R-:W-:Y:S05]  /*3ed0*/  BSYNC B0 ;  /* 0x0000000000007941 */ /* 0x000fea0003800000 */
.L_x_33303:
[----:B------:R-:W-:-:S04]  /*3ee0*/  F2FP.F16.F32.PACK_AB R0, RZ, R0 ;  /* 0x00000000ff00723e */ /* 0x000fc800000000ff */
[----:B------:R-:W-:Y:S01]  /*3ef0*/  PRMT R27, R0, 0x7610, R27 ;  /* 0x00007610001b7816 */ /* 0x000fe2000000001b */
[----:B------:R-:W-:Y:S06]  /*3f00*/  BRA `(.L_x_33288) ;  /* 0x0000000400287947 */ /* 0x000fec0003800000 */
.L_x_33301:
        /* <DEDUP_REMOVED lines=21> */
.L_x_33310:
[----:B------:R-:W-:Y:S05]  /*4060*/  BSYNC B1 ;  /* 0x0000000000017941 */ /* 0x000fea0003800000 */
.L_x_33309:
[----:B------:R-:W-:Y:S01]  /*4070*/  LEA R5, R0, 0x37800000, 0x17 ;  /* 0x3780000000057811 */ /* 0x000fe200078eb8ff */
[----:B------:R-:W-:-:S05]  /*4080*/  IMAD.SHL.U32 R0, R3, 0x200000, RZ ;  /* 0x0020000003007824 */ /* 0x000fca00078e00ff */
[----:B------:R-:W-:-:S07]  /*4090*/  LOP3.LUT R0, R5, R0, R6, 0xfe, !PT ;  /* 0x0000000005007212 */ /* 0x000fce00078efe06 */
.L_x_33308:
[----:B------:R-:W-:Y:S05]  /*40a0*/  BSYNC B0 ;  /* 0x0000000000007941 */ /* 0x000fea0003800000 */
.L_x_33307:
[----:B------:R-:W-:-:S04]  /*40b0*/  F2FP.F16.F32.PACK_AB R0, RZ, R0 ;  /* 0x00000000ff00723e */ /* 0x000fc800000000ff */
[----:B------:R-:W-:Y:S01]  /*40c0*/  PRMT R27, R0, 0x7610, R27 ;  /* 0x00007610001b7816 */ /* 0x000fe2000000001b */
[----:B------:R-:W-:Y:S06]  /*40d0*/  BRA `(.L_x_33288) ;  /* 0x0000000000b47947 */ /* 0x000fec0003800000 */
.L_x_33300:
        /* <DEDUP_REMOVED lines=14> */
.L_x_33314:
[----:B------:R-:W-:Y:S05]  /*41c0*/  BSYNC B0 ;  /* 0x0000000000007941 */ /* 0x000fea0003800000 */
.L_x_33313:
[----:B------:R-:W-:-:S04]  /*41d0*/  F2FP.F16.F32.PACK_AB R0, RZ, R0 ;  /* 0x00000000ff00723e */ /* 0x000fc800000000ff */
[----:B------:R-:W-:Y:S01]  /*41e0*/  PRMT R27, R0, 0x7610, R27 ;  /* 0x00007610001b7816 */ /* 0x000fe2000000001b */
[----:B------:R-:W-:Y:S06]  /*41f0*/  BRA `(.L_x_33288) ;  /* 0x00000000006c7947 */ /* 0x000fec0003800000 */
.L_x_33287:
        /* <DEDUP_REMOVED lines=16> */
.L_x_33315:
[----:B------:R-:W-:Y:S01]  /*4300*/  PRMT R27, RZ, 0x7610, R27 ;  /* 0x00007610ff1b7816 */ /* 0x000fe2000000001b */
[----:B------:R-:W-:Y:S06]  /*4310*/  BRA `(.L_x_33288) ;  /* 0x0000000000247947 */ /* 0x000fec0003800000 */
.L_x_33312:
[----:B------:R-:W2:Y:S02]  /*4320*/  LDG.E.64 R4, desc[UR36][R4.64] ;  /* 0x0000002404047981 */ /* 0x000ea4000c1e1b00 */
[----:B--2---:R-:W0:Y:S02]  /*4330*/  I2F.U64 R0, R4 ;  /* 0x0000000400007312 */ /* 0x004e240000301000 */
[----:B0-----:R-:W-:-:S04]  /*4340*/  F2FP.F16.F32.PACK_AB R0, RZ, R0 ;  /* 0x00000000ff00723e */ /* 0x001fc800000000ff */
[----:B------:R-:W-:Y:S01]  /*4350*/  PRMT R27, R0, 0x7610, R27 ;  /* 0x00007610001b7816 */ /* 0x000fe2000000001b */
[----:B------:R-:W-:Y:S06]  /*4360*/  BRA `(.L_x_33288) ;  /* 0x0000000000107947 */ /* 0x000fec0003800000 */
.L_x_33311:
[----:B------:R-:W2:Y:S02]  /*4370*/  LDG.E R4, desc[UR36][R4.64] ;  /* 0x0000002404047981 */ /* 0x000ea4000c1e1900 */
[----:B--2---:R-:W-:-:S04]  /*4380*/  I2FP.F32.U32 R0, R4 ;  /* 0x0000000400007245 */ /* 0x004fc80000201000 */
[----:B------:R-:W-:-:S04]  /*4390*/  F2FP.F16.F32.PACK_AB R0, RZ, R0 ;  /* 0x00000000ff00723e */ /* 0x000fc800000000ff */
[----:B------:R-:W-:-:S07]  /*43a0*/  PRMT R27, R0, 0x7610, R27 ;  /* 0x00007610001b7816 */ /* 0x000fce000000001b */
.L_x_33288:
[----:B------:R-:W-:-:S07]  /*43b0*/  VIADD R23, R23, 0x80 ;  /* 0x0000008017177836 */ /* 0x000fce0000000000 */
.L_x_33249:
[----:B------:R-:W-:Y:S05]  /*43c0*/  BSYNC B6 ;  /* 0x0000000000067941 */ /* 0x000fea0003800000 */
.L_x_33248:
        /* <DEDUP_REMOVED lines=28> */
.L_x_33321:
[----:B------:R-:W2:Y:S02]  /*4590*/  LDG.E.U8 R4, desc[UR36][R4.64] ;  /* 0x0000002404047981 */ /* 0x000ea4000c1e1100 */
[----:B--2---:R-:W-:-:S04]  /*45a0*/  I2FP.F32.U32 R0, R4 ;  /* 0x0000000400007245 */ /* 0x004fc80000201000 */
[----:B------:R-:W-:-:S04]  /*45b0*/  F2FP.F16.F32.PACK_AB R0, RZ, R0 ;  /* 0x00000000ff00723e */ /* 0x000fc800000000ff */
[----:B------:R-:W-:Y:S01]  /*45c0*/  PRMT R18, R0, 0x7610, R18 ;  /* 0x0000761000127816 */ /* 0x000fe20000000012 */
[----:B------:R-:W-:Y:S06]  /*45d0*/  BRA `(.L_x_33323) ;  /* 0x0000000c00bc7947 */ /* 0x000fec0003800000 */
.L_x_33320:
        /* <DEDUP_REMOVED lines=11> */
.L_x_33325:
[----:B------:R-:W2:Y:S02]  /*4690*/  LDG.E R4, desc[UR36][R4.64] ;  /* 0x0000002404047981 */ /* 0x000ea4000c1e1900 */
[----:B--2---:R-:W-:-:S04]  /*46a0*/  I2FP.F32.S32 R0, R4 ;  /* 0x0000000400007245 */ /* 0x004fc80000201400 */
[----:B------:R-:W-:-:S04]  /*46b0*/  F2FP.F16.F32.PACK_AB R0, RZ, R0 ;  /* 0x00000000ff00723e */ /* 0x000fc800000000ff */
[----:B------:R-:W-:Y:S01]  /*46c0*/  PRMT R18, R0, 0x7610, R18 ;  /* 0x0000761000127816 */ /* 0x000fe20000000012 */
[----:B------:R-:W-:Y:S06]  /*46d0*/  BRA `(.L_x_33323) ;  /* 0x0000000c007c7947 */ /* 0x000fec0003800000 */
.L_x_33324:
[----:B------:R-:W2:Y:S02]  /*46e0*/  LDG.E.U16 R4, desc[UR36][R4.64] ;  /* 0x0000002404047981 */ /* 0x000ea4000c1e1500 */
[----:B--2---:R-:W0:Y:S02]  /*46f0*/  I2F.S16 R0, R4 ;  /* 0x0000000400007306 */ /* 0x004e240000101400 */
[----:B0-----:R-:W-:-:S04]  /*4700*/  F2FP.F16.F32.PACK_AB R0, RZ, R0 ;  /* 0x00000000ff00723e */ /* 0x001fc800000000ff */
[----:B------:R-:W-:Y:S01]  /*4710*/  PRMT R18, R0, 0x7610, R18 ;  /* 0x0000761000127816 */ /* 0x000fe20000000012 */
[----:B------:R-:W-:Y:S06]  /*4720*/  BRA `(.L_x_33323) ;  /* 0x0000000c00687947 */ /* 0x000fec0003800000 */
.L_x_33319:
        /* <DEDUP_REMOVED lines=9> */
.L_x_33327:
[----:B------:R1:W5:Y:S01]  /*47c0*/  LDG.E.U16 R18, desc[UR36][R4.64] ;  /* 0x0000002404127981 */ /* 0x000362000c1e1500 */
[----:B------:R-:W-:Y:S05]  /*47d0*/  BRA `(.L_x_33323) ;  /* 0x0000000c003c7947 */ /* 0x000fea0003800000 */
.L_x_33326:
        /* <DEDUP_REMOVED lines=9> */
.L_x_33329:
[----:B------:R0:W5:Y:S01]  /*4870*/  LDG.E.U16 R18, desc[UR36][R4.64] ;  /* 0x0000002404127981 */ /* 0x000162000c1e1500 */
[----:B------:R-:W-:Y:S05]  /*4880*/  BRA `(.L_x_33323) ;  /* 0x0000000c00107947 */ /* 0x000fea0003800000 */
.L_x_33328:
        /* <DEDUP_REMOVED lines=9> */
.L_x_33318:
        /* <DEDUP_REMOVED lines=14> */
.L_x_33332:
        /* <DEDUP_REMOVED lines=9> */
.L_x_33331:
        /* <DEDUP_REMOVED lines=28> */
.L_x_33334:
        /* <DEDUP_REMOVED lines=15> */
.L_x_33333:
[----:B------:R-:W2:Y:S02]  /*4d40*/  LDG.E.U16 R0, desc[UR36][R4.64] ;  /* 0x0000002404007981 */ /* 0x000ea4000c1e1500 */
[----:B--2---:R-:W-:-:S05]  /*4d50*/  IMAD.U32 R0, R0, 0x10000, RZ ;  /* 0x0001000000007824 */ /* 0x004fca00078e00ff */
[----:B------:R-:W-:-:S04]  /*4d60*/  F2FP.F16.F32.PACK_AB R0, RZ, R0 ;  /* 0x00000000ff00723e */ /* 0x000fc800000000ff */
[----:B------:R-:W-:Y:S01]  /*4d70*/  PRMT R18, R0, 0x7610, R18 ;  /* 0x0000761000127816 */ /* 0x000fe20000000012 */
[----:B------:R-:W-:Y:S06]  /*4d80*/  BRA `(.L_x_33323) ;  /* 0x0000000400d07947 */ /* 0x000fec0003800000 */
.L_x_33330:
        /* <DEDUP_REMOVED lines=13> */
.L_x_33337:
        /* <DEDUP_REMOVED lines=21> */
.L_x_33341:
[----:B------:R-:W-:Y:S05]  /*4fb0*/  BSYNC B1 ;  /* 0x0000000000017941 */ /* 0x000fea0003800000 */
.L_x_33340:
[----:B------:R-:W-:Y:S01]  /*4fc0*/  LEA R5, R0, 0x3b800000, 0x17 ;  /* 0x3b80000000057811 */ /* 0x000fe200078eb8ff */
[----:B------:R-:W-:-:S05]  /*4fd0*/  IMAD.SHL.U32 R0, R3, 0x100000, RZ ;  /* 0x0010000003007824 */ /* 0x000fca00078e00ff */
[----:B------:R-:W-:-:S07]  /*4fe0*/  LOP3.LUT R0, R5, R0, R6, 0xfe, !PT ;  /* 0x0000000005007212 */ /* 0x000fce00078efe06 */
.L_x_33339:
[----:B------:R-:W-:Y:S05]  /*4ff0*/  BSYNC B0 ;  /* 0x0000000000007941 */ /* 0x000fea0003800000 */
.L_x_33338:
[----:B------:R-:W-:-:S04]  /*5000*/  F2FP.F16.F32.PACK_AB R0, RZ, R0 ;  /* 0x00000000ff00723e */ /* 0x000fc800000000ff */
[----:B------:R-:W-:Y:S01]  /*5010*/  PRMT R18, R0, 0x7610, R18 ;  /* 0x0000761000127816 */ /* 0x000fe20000000012 */
[----:B------:R-:W-:Y:S06]  /*5020*/  BRA `(.L_x_33323) ;  /* 0x0000000400287947 */ /* 0x000fec0003800000 */
.L_x_33336:
        /* <DEDUP_REMOVED lines=21> */
.L_x_33345:
[----:B------:R-:W-:Y:S05]  /*5180*/  BSYNC B1 ;  /* 0x0000000000017941 */ /* 0x000fea0003800000 */
.L_x_33344:
[----:B------:R-:W-:Y:S01]  /*5190*/  LEA R5, R0, 0x37800000, 0x17 ;  /* 0x3780000000057811 */ /* 0x000fe200078eb8ff */
[----:B------:R-:W-:-:S05]  /*51a0*/  IMAD.SHL.U32 R0, R3, 0x200000, RZ ;  /* 0x0020000003007824 */ /* 0x000fca00078e00ff */
[----:B------:R-:W-:-:S07]  /*51b0*/  LOP3.LUT R0, R5, R0, R6, 0xfe, !PT ;  /* 0x0000000005007212 */ /* 0x000fce00078efe06 */
.L_x_33343:
[----:B------:R-:W-:Y:S05]  /*51c0*/  BSYNC B0 ;  /* 0x0000000000007941 */ /* 0x000fea0003800000 */
.L_x_33342:
[----:B------:R-:W-:-:S04]  /*51d0*/  F2FP.F16.F32.PACK_AB R0, RZ, R0 ;  /* 0x00000000ff00723e */ /* 0x000fc800000000ff */
[----:B------:R-:W-:Y:S01]  /*51e0*/  PRMT R18, R0, 0x7610, R18 ;  /* 0x0000761000127816 */ /* 0x000fe20000000012 */
[----:B------:R-:W-:Y:S06]  /*51f0*/  BRA `(.L_x_33323) ;  /* 0x0000000000b47947 */ /* 0x000fec0003800000 */
.L_x_33335:
        /* <DEDUP_REMOVED lines=14> */
.L_x_33349:
[----:B------:R-:W-:Y:S05]  /*52e0*/  BSYNC B0 ;  /* 0x0000000000007941 */ /* 0x000fea0003800000 */
.L_x_33348:
[----:B------:R-:W-:-:S04]  /*52f0*/  F2FP.F16.F32.PACK_AB R0, RZ, R0 ;  /* 0x00000000ff00723e */ /* 0x000fc800000000ff */
[----:B------:R-:W-:Y:S01]  /*5300*/  PRMT R18, R0, 0x7610, R18 ;  /* 0x0000761000127816 */ /* 0x000fe20000000012 */
[----:B------:R-:W-:Y:S06]  /*5310*/  BRA `(.L_x_33323) ;  /* 0x00000000006c7947 */ /* 0x000fec0003800000 */
.L_x_33322:
        /* <DEDUP_REMOVED lines=16> */
.L_x_33350:
[----:B------:R-:W-:Y:S01]  /*5420*/  PRMT R18, RZ, 0x7610, R18 ;  /* 0x00007610ff127816 */ /* 0x000fe20000000012 */
[----:B------:R-:W-:Y:S06]  /*5430*/  BRA `(.L_x_33323) ;  /* 0x0000000000247947 */ /* 0x000fec0003800000 */
.L_x_33347:
[----:B------:R-:W2:Y:S02]  /*5440*/  LDG.E.64 R4, desc[UR36][R4.64] ;  /* 0x0000002404047981 */ /* 0x000ea4000c1e1b00 */
[----:B--2---:R-:W0:Y:S02]  /*5450*/  I2F.U64 R0, R4 ;  /* 0x0000000400007312 */ /* 0x004e240000301000 */
[----:B0-----:R-:W-:-:S04]  /*5460*/  F2FP.F16.F32.PACK_AB R0, RZ, R0 ;  /* 0x00000000ff00723e */ /* 0x001fc800000000ff */
[----:B------:R-:W-:Y:S01]  /*5470*/  PRMT R18, R0, 0x7610, R18 ;  /* 0x0000761000127816 */ /* 0x000fe20000000012 */
[----:B------:R-:W-:Y:S06]  /*5480*/  BRA `(.L_x_33323) ;  /* 0x0000000000107947 */ /* 0x000fec0003800000 */
.L_x_33346:
[----:B------:R-:W2:Y:S02]  /*5490*/  LDG.E R4, desc[UR36][R4.64] ;  /* 0x0000002404047981 */ /* 0x000ea4000c1e1900 */
[----:B--2---:R-:W-:-:S04]  /*54a0*/  I2FP.F32.U32 R0, R4 ;  /* 0x0000000400007245 */ /* 0x004fc80000201000 */
[----:B------:R-:W-:-:S04]  /*54b0*/  F2FP.F16.F32.PACK_AB R0, RZ, R0 ;  /* 0x00000000ff00723e */ /* 0x000fc800000000ff */
[----:B------:R-:W-:-:S07]  /*54c0*/  PRMT R18, R0, 0x7610, R18 ;  /* 0x0000761000127816 */ /* 0x000fce0000000012 */
.L_x_33323:
        /* <DEDUP_REMOVED lines=22> */
.L_x_33354:
[----:B------:R-:W2:Y:S02]  /*5630*/  LDG.E.U8 R4, desc[UR36][R4.64] ;  /* 0x0000002404047981 */ /* 0x000ea4000c1e1100 */
[----:B--2---:R-:W-:-:S04]  /*5640*/  I2FP.F32.U32 R0, R4 ;  /* 0x0000000400007245 */ /* 0x004fc80000201000 */
[----:B------:R-:W-:-:S04]  /*5650*/  F2FP.F16.F32.PACK_AB R0, RZ, R0 ;  /* 0x00000000ff00723e */ /* 0x000fc800000000ff */
[----:B------:R-:W-:Y:S01]  /*5660*/  PRMT R24, R0, 0x7610, R24 ;  /* 0x0000761000187816 */ /* 0x000fe20000000018 */
[----:B------:R-:W-:Y:S06]  /*5670*/  BRA `(.L_x_33356) ;  /* 0x0000000c00bc7947 */ /* 0x000fec0003800000 */
.L_x_33353:
        /* <DEDUP_REMOVED lines=11> */
.L_x_33358:
[----:B------:R-:W2:Y:S02]  /*5730*/  LDG.E R4, desc[UR36][R4.64] ;  /* 0x0000002404047981 */ /* 0x000ea4000c1e1900 */
[----:B--2---:R-:W-:-:S04]  /*5740*/  I2FP.F32.S32 R0, R4 ;  /* 0x0000000400007245 */ /* 0x004fc80000201400 */
[----:B------:R-:W-:-:S04]  /*5750*/  F2FP.F16.F32.PACK_AB R0, RZ, R0 ;  /* 0x00000000ff00723e */ /* 0x000fc800000000ff */
[----:B------:R-:W-:Y:S01]  /*5760*/  PRMT R24, R0, 0x7610, R24 ;  /* 0x0000761000187816 */ /* 0x000fe20000000018 */
[----:B------:R-:W-:Y:S06]  /*5770*/  BRA `(.L_x_33356) ;  /* 0x0000000c007c7947 */ /* 0x000fec0003800000 */
.L_x_33357:
[----:B------:R-:W2:Y:S02]  /*5780*/  LDG.E.U16 R4, desc[UR36][R4.64] ;  /* 0x0000002404047981 */ /* 0x000ea4000c1e1500 */
[----:B--2---:R-:W0:Y:S02]  /*5790*/  I2F.S16 R0, R4 ;  /* 0x0000000400007306 */ /* 0x004e240000101400 */
[----:B0-----:R-:W-:-:S04]  /*57a0*/  F2FP.F16.F32.PACK_AB R0, RZ, R0 ;  /* 0x00000000ff00723e */ /* 0x001fc800000000ff */
[----:B------:R-:W-:Y:S01]  /*57b0*/  PRMT R24, R0, 0x7610, R24 ;  /* 0x0000761000187816 */ /* 0x000fe20000000018 */
[----:B------:R-:W-:Y:S06]  /*57c0*/  BRA `(.L_x_33356) ;  /* 0x0000000c00687947 */ /* 0x000fec0003800000 */
.L_x_33352:
        /* <DEDUP_REMOVED lines=9> */
.L_x_33360:
[----:B------:R1:W5:Y:S01]  /*5860*/  LDG.E.U16 R24, desc[UR36][R4.64] ;  /* 0x0000002404187981 */ /* 0x000362000c1e1500 */
[----:B------:R-:W-:Y:S05]  /*5870*/  BRA `(.L_x_33356) ;  /* 0x0000000c003c7947 */ /* 0x000fea0003800000 */
.L_x_33359:
        /* <DEDUP_REMOVED lines=9> */
.L_x_33362:
[----:B------:R0:W5:Y:S01]  /*5910*/  LDG.E.U16 R24, desc[UR36][R4.64] ;  /* 0x0000002404187981 */ /* 0x000162000c1e1500 */
[----:B------:R-:W-:Y:S05]  /*5920*/  BRA `(.L_x_33356) ;  /* 0x0000000c00107947 */ /* 0x000fea0003800000 */
.L_x_33361:
        /* <DEDUP_REMOVED lines=9> */
.L_x_33351:
        /* <DEDUP_REMOVED lines=14> */
.L_x_33365:
        /* <DEDUP_REMOVED lines=9> */
.L_x_33364:
        /* <DEDUP_REMOVED lines=28> */
.L_x_33367:
        /* <DEDUP_REMOVED lines=15> */
.L_x_33366:
[----:B------:R-:W2:Y:S02]  /*5de0*/  LDG.E.U16 R0, desc[UR36][R4.64] ;  /* 0x0000002404007981 */ /* 0x000ea4000c1e1500 */
[----:B--2---:R-:W-:-:S05]  /*5df0*/  IMAD.U32 R0, R0, 0x10000, RZ ;  /* 0x0001000000007824 */ /* 0x004fca00078e00ff */
[----:B------:R-:W-:-:S04]  /*5e00*/  F2FP.F16.F32.PACK_AB R0, RZ, R0 ;  /* 0x00000000ff00723e */ /* 0x000fc800000000ff */
[----:B------:R-:W-:Y:S01]  /*5e10*/  PRMT R24, R0, 0x7610, R24 ;  /* 0x0000761000187816 */ /* 0x000fe20000000018 */
[----:B------:R-:W-:Y:S06]  /*5e20*/  BRA `(.L_x_33356) ;  /* 0x0000000400d07947 */ /* 0x000fec0003800000 */
.L_x_33363:
        /* <DEDUP_REMOVED lines=13> */
.L_x_33370:
        /* <DEDUP_REMOVED lines=21> */
.L_x_33374:
[----:B------:R-:W-:Y:S05]  /*6050*/  BSYNC B1 ;  /* 0x0000000000017941 */ /* 0x000fea0003800000 */
.L_x_33373:
[----:B------:R-:W-:Y:S01]  /*6060*/  LEA R5, R0, 0x3b800000, 0x17 ;  /* 0x3b80000000057811 */ /* 0x000fe200078eb8ff */
[----:B------:R-:W-:-:S05]  /*6070*/  IMAD.SHL.U32 R0, R3, 0x100000, RZ ;  /* 0x0010000003007824 */ /* 0x000fca00078e00ff */
[----:B------:R-:W-:-:S07]  /*6080*/  LOP3.LUT R0, R5, R0, R6, 0xfe, !PT ;  /* 0x0000000005007212 */ /* 0x000fce00078efe06 */
.L_x_33372:
[----:B------:R-:W-:Y:S05]  /*6090*/  BSYNC B0 ;  /* 0x0000000000007941 */ /* 0x000fea0003800000 */
.L_x_33371:
[----:B------:R-:W-:-:S04]  /*60a0*/  F2FP.F16.F32.PACK_AB R0, RZ, R0 ;  /* 0x00000000ff00723e */ /* 0x000fc800000000ff */
[----:B------:R-:W-:Y:S01]  /*60b0*/  PRMT R24, R0, 0x7610, R24 ;  /* 0x0000761000187816 */ /* 0x000fe20000000018 */
[----:B------:R-:W-:Y:S06]  /*60c0*/  BRA `(.L_x_33356) ;  /* 0x0000000400287947 */ /* 0x000fec0003800000 */
.L_x_33369:
        /* <DEDUP_REMOVED lines=21> */
.L_x_33378:
[----:B------:R-:W-:Y:S05]  /*6220*/  BSYNC B1 ;  /* 0x0000000000017941 */ /* 0x000fea0003800000 */
.L_x_33377:
[----:B------:R-:W-:Y:S01]  /*6230*/  LEA R5, R0, 0x37800000, 0x17 ;  /* 0x3780000000057811 */ /* 0x000fe200078eb8ff */
[----:B------:R-:W-:-:S05]  /*6240*/  IMAD.SHL.U32 R0, R3, 0x200000, RZ ;  /* 0x0020000003007824 */ /* 0x000fca00078e00ff */
[----:B------:R-:W-:-:S07]  /*6250*/  LOP3.LUT R0, R5, R0, R6, 0xfe, !PT ;  /* 0x0000000005007212 */ /* 0x000fce00078efe06 */
.L_x_33376:
[----:B------:R-:W-:Y:S05]  /*6260*/  BSYNC B0 ;  /* 0x0000000000007941 */ /* 0x000fea0003800000 */
.L_x_33375:
[----:B------:R-:W-:-:S04]  /*6270*/  F2FP.F16.F32.PACK_AB R0, RZ, R0 ;  /* 0x00000000ff00723e */ /* 0x000fc800000000ff */
[----:B------:R-:W-:Y:S01]  /*6280*/  PRMT R24, R0, 0x7610, R24 ;  /* 0x0000761000187816 */ /* 0x000fe20000000018 */
[----:B------:R-:W-:Y:S06]  /*6290*/  BRA `(.L_x_33356) ;  /* 0x0000000000b47947 */ /* 0x000fec0003800000 */
.L_x_33368:
        /* <DEDUP_REMOVED lines=14> */
.L_x_33382:
[----:B------:R-:W-:Y:S05]  /*6380*/  BSYNC B0 ;  /* 0x0000000000007941 */ /* 0x000fea0003800000 */
.L_x_33381:
[----:B------:R-:W-:-:S04]  /*6390*/  F2FP.F16.F32.PACK_AB R0, RZ, R0 ;  /* 0x00000000ff00723e */ /* 0x000fc800000000ff */
[----:B------:R-:W-:Y:S01]  /*63a0*/  PRMT R24, R0, 0x7610, R24 ;  /* 0x0000761000187816 */ /* 0x000fe20000000018 */
[----:B------:R-:W-:Y:S06]  /*63b0*/  BRA `(.L_x_33356) ;  /* 0x00000000006c7947 */ /* 0x000fec0003800000 */
.L_x_33355:
        /* <DEDUP_REMOVED lines=16> */
.L_x_33383:
[----:B------:R-:W-:Y:S01]  /*64c0*/  PRMT R24, RZ, 0x7610, R24 ;  /* 0x00007610ff187816 */ /* 0x000fe20000000018 */
[----:B------:R-:W-:Y:S06]  /*64d0*/  BRA `(.L_x_33356) ;  /* 0x0000000000247947 */ /* 0x000fec0003800000 */
.L_x_33380:
[----:B------:R-:W2:Y:S02]  /*64e0*/  LDG.E.64 R4, desc[UR36][R4.64] ;  /* 0x0000002404047981 */ /* 0x000ea4000c1e1b00 */
[----:B--2---:R-:W0:Y:S02]  /*64f0*/  I2F.U64 R0, R4 ;  /* 0x0000000400007312 */ /* 0x004e240000301000 */
[----:B0-----:R-:W-:-:S04]  /*6500*/  F2FP.F16.F32.PACK_AB R0, RZ, R0 ;  /* 0x00000000ff00723e */ /* 0x001fc800000000ff */
[----:B------:R-:W-:Y:S01]  /*6510*/  PRMT R24, R0, 0x7610, R24 ;  /* 0x0000761000187816 */ /* 0x000fe20000000018 */
[----:B------:R-:W-:Y:S06]  /*6520*/  BRA `(.L_x_33356) ;  /* 0x0000000000107947 */ /* 0x000fec0003800000 */
.L_x_33379:
[----:B------:R-:W2:Y:S02]  /*6530*/  LDG.E R4, desc[UR36][R4.64] ;  /* 0x0000002404047981 */ /* 0x000ea4000c1e1900 */
[----:B--2---:R-:W-:-:S04]  /*6540*/  I2FP.F32.U32 R0, R4 ;  /* 0x0000000400007245 */ /* 0x004fc80000201000 */
[----:B------:R-:W-:-:S04]  /*6550*/  F2FP.F16.F32.PACK_AB R0, RZ, R0 ;  /* 0x00000000ff00723e */ /* 0x000fc800000000ff */
[----:B------:R-:W-:-:S07]  /*6560*/  PRMT R24, R0, 0x7610, R24 ;  /* 0x0000761000187816 */ /* 0x000fce0000000018 */
.L_x_33356:
[----:B------:R-:W-:-:S07]  /*6570*/  VIADD R23, R23, 0x80 ;  /* 0x0000008017177836 */ /* 0x000fce0000000000 */
.L_x_33317:
[----:B------:R-:W-:Y:S05]  /*6580*/  BSYNC B6 ;  /* 0x0000000000067941 */ /* 0x000fea0003800000 */
.L_x_33316:
        /* <DEDUP_REMOVED lines=26> */
.L_x_33389:
[----:B------:R-:W2:Y:S02]  /*6730*/  LDG.E.U8 R4, desc[UR36][R4.64] ;  /* 0x0000002404047981 */ /* 0x000ea4000c1e1100 */
[----:B--2---:R-:W-:-:S04]  /*6740*/  I2FP.F32.U32 R0, R4 ;  /* 0x0000000400007245 */ /* 0x004fc80000201000 */
[----:B------:R-:W-:-:S04]  /*6750*/  F2FP.F16.F32.PACK_AB R0, RZ, R0 ;  /* 0x00000000ff00723e */ /* 0x000fc800000000ff */
[----:B------:R-:W-:Y:S01]  /*6760*/  PRMT R19, R0, 0x7610, R19 ;  /* 0x0000761000137816 */ /* 0x000fe20000000013 */
[----:B------:R-:W-:Y:S06]  /*6770*/  BRA `(.L_x_33391) ;  /* 0x0000000c00bc7947 */ /* 0x000fec0003800000 */
.L_x_33388:
        /* <DEDUP_REMOVED lines=11> */
.L_x_33393:
[----:B------:R-:W2:Y:S02]  /*6830*/  LDG.E R4, desc[UR36][R4.64] ;  /* 0x0000002404047981 */ /* 0x000ea4000c1e1900 */
[----:B--2---:R-:W-:-:S04]  /*6840*/  I2FP.F32.S32 R0, R4 ;  /* 0x0000000400007245 */ /* 0x004fc80000201400 */
[----:B------:R-:W-:-:S04]  /*6850*/  F2FP.F16.F32.PACK_AB R0, RZ, R0 ;  /* 0x00000000ff00723e */ /* 0x000fc800000000ff */
[----:B------:R-:W-:Y:S01]  /*6860*/  PRMT R19, R0, 0x7610, R19 ;  /* 0x0000761000137816 */ /* 0x000fe20000000013 */
[----:B------:R-:W-:Y:S06]  /*6870*/  BRA `(.L_x_33391) ;  /* 0x0000000c007c7947 */ /* 0x000fec0003800000 */
.L_x_33392:
[----:B------:R-:W2:Y:S02]  /*6880*/  LDG.E.U16 R4, desc[UR36][R4.64] ;  /* 0x0000002404047981 */ /* 0x000ea4000c1e1500 */
[----:B--2---:R-:W0:Y:S02]  /*6890*/  I2F.S16 R0, R4 ;  /* 0x0000000400007306 */ /* 0x004e240000101400 */
[----:B0-----:R-:W-:-:S04]  /*68a0*/  F2FP.F16.F32.PACK_AB R0, RZ, R0 ;  /* 0x00000000ff00723e */ /* 0x001fc800000000ff */
[----:B------:R-:W-:Y:S01]  /*68b0*/  PRMT R19, R0, 0x7610, R19 ;  /* 0x0000761000137816 */ /* 0x000fe20000000013 */
[----:B------:R-:W-:Y:S06]  /*68c0*/  BRA `(.L_x_33391) ;  /* 0x0000000c00687947 */ /* 0x000fec0003800000 */
.L_x_33387:
        /* <DEDUP_REMOVED lines=9> */
.L_x_33395:
[----:B------:R0:W5:Y:S01]  /*6960*/  LDG.E.U16 R19, desc[UR36][R4.64] ;  /* 0x0000002404137981 */ /* 0x000162000c1e1500 */
[----:B------:R-:W-:Y:S05]  /*6970*/  BRA `(.L_x_33391) ;  /* 0x0000000c003c7947 */ /* 0x000fea0003800000 */
.L_x_33394:
        /* <DEDUP_REMOVED lines=9> */
.L_x_33397:
[----:B------:R1:W5:Y:S01]  /*6a10*/  LDG.E.U16 R19, desc[UR36][R4.64] ;  /* 0x0000002404137981 */ /* 0x000362000c1e1500 */
[----:B------:R-:W-:Y:S05]  /*6a20*/  BRA `(.L_x_33391) ;  /* 0x0000000c00107947 */ /* 0x000fea0003800000 */
.L_x_33396:
        /* <DEDUP_REMOVED lines=9> */
.L_x_33386:
        /* <DEDUP_REMOVED lines=14> */
.L_x_33400:
        /* <DEDUP_REMOVED lines=9> */
.L_x_33399:
        /* <DEDUP_REMOVED lines=28> */
.L_x_33402:
        /* <DEDUP_REMOVED lines=15> */
.L_x_33401:
[----:B------:R-:W2:Y:S02]  /*6ee0*/  LDG.E.U16 R0, desc[UR36][R4.64] ;  /* 0x0000002404007981 */ /* 0x000ea4000c1e1500 */
[----:B--2---:R-:W-:-:S05]  /*6ef0*/  IMAD.U32 R0, R0, 0x10000, RZ ;  /* 0x0001000000007824 */ /* 0x004fca00078e00ff */
[----:B------:R-:W-:-:S04]  /*6f00*/  F2FP.F16.F32.PACK_AB R0, RZ, R0 ;  /* 0x00000000ff00723e */ /* 0x000fc800000000ff */
[----:B------:R-:W-:Y:S01]  /*6f10*/  PRMT R19, R0, 0x7610, R19 ;  /* 0x0000761000137816 */ /* 0x000fe20000000013 */
[----:B------:R-:W-:Y:S06]  /*6f20*/  BRA `(.L_x_33391) ;  /* 0x0000000400d07947 */ /* 0x000fec0003800000 */
.L_x_33398:
        /* <DEDUP_REMOVED lines=13> */
.L_x_33405:
        /* <DEDUP_REMOVED lines=21> */
.L_x_33409:
[----:B------:R-:W-:Y:S05]  /*7150*/  BSYNC B1 ;  /* 0x0000000000017941 */ /* 0x000fea0003800000 */
.L_x_33408:
[----:B------:R-:W-:Y:S01]  /*7160*/  LEA R5, R0, 0x3b800000, 0x17 ;  /* 0x3b80000000057811 */ /* 0x000fe200078eb8ff */
[----:B------:R-:W-:-:S05]  /*7170*/  IMAD.SHL.U32 R0, R3, 0x100000, RZ ;  /* 0x0010000003007824 */ /* 0x000fca00078e00ff */
[----:B------:R-:W-:-:S07]  /*7180*/  LOP3.LUT R0, R5, R0, R6, 0xfe, !PT ;  /* 0x0000000005007212 */ /* 0x000fce00078efe06 */
.L_x_33407:
[----:B------:R-:W-:Y:S05]  /*7190*/  BSYNC B0 ;  /* 0x0000000000007941 */ /* 0x000fea0003800000 */
.L_x_33406:
[----:B------:R-:W-:-:S04]  /*71a0*/  F2FP.F16.F32.PACK_AB R0, RZ, R0 ;  /* 0x00000000ff00723e */ /* 0x000fc800000000ff */
[----:B------:R-:W-:Y:S01]  /*71b0*/  PRMT R19, R0, 0x7610, R19 ;  /* 0x0000761000137816 */ /* 0x000fe20000000013 */
[----:B------:R-:W-:Y:S06]  /*71c0*/  BRA `(.L_x_33391) ;  /* 0x0000000400287947 */ /* 0x000fec0003800000 */
.L_x_33404:
        /* <DEDUP_REMOVED lines=21> */
.L_x_33413:
[----:B------:R-:W-:Y:S05]  /*7320*/  BSYNC B1 ;  /* 0x0000000000017941 */ /* 0x000fea0003800000 */
.L_x_33412:
[----:B------:R-:W-:Y:S01]  /*7330*/  LEA R5, R0, 0x37800000, 0x17 ;  /* 0x3780000000057811 */ /* 0x000fe200078eb8ff */
[----:B------:R-:W-:-:S05]  /*7340*/  IMAD.SHL.U32 R0, R3, 0x200000, RZ ;  /* 0x0020000003007824 */ /* 0x000fca00078e00ff */
[----:B------:R-:W-:-:S07]  /*7350*/  LOP3.LUT R0, R5, R0, R6, 0xfe, !PT ;  /* 0x0000000005007212 */ /* 0x000fce00078efe06 */
.L_x_33411:
[----:B------:R-:W-:Y:S05]  /*7360*/  BSYNC B0 ;  /* 0x0000000000007941 */ /* 0x000fea0003800000 */
.L_x_33410:
[----:B------:R-:W-:-:S04]  /*7370*/  F2FP.F16.F32.PACK_AB R0, RZ, R0 ;  /* 0x00000000ff00723e */ /* 0x000fc800000000ff */
[----:B------:R-:W-:Y:S01]  /*7380*/  PRMT R19, R0, 0x7610, R19 ;  /* 0x0000761000137816 */ /* 0x000fe20000000013 */
[----:B------:R-:W-:Y:S06]  /*7390*/  BRA `(.L_x_33391) ;  /* 0x0000000000b47947 */ /* 0x000fec0003800000 */
.L_x_33403:
        /* <DEDUP_REMOVED lines=14> */
.L_x_33417:
[----:B------:R-:W-:Y:S05]  /*7480*/  BSYNC B0 ;  /* 0x0000000000007941 */ /* 0x000fea0003800000 */
.L_x_33416:
[----:B------:R-:W-:-:S04]  /*7490*/  F2FP.F16.F32.PACK_AB R0, RZ, R0 ;  /* 0x00000000ff00723e */ /* 0x000fc800000000ff */
[----:B------:R-:W-:Y:S01]  /*74a0*/  PRMT R19, R0, 0x7610, R19 ;  /* 0x0000761000137816 */ /* 0x000fe20000000013 */
[----:B------:R-:W-:Y:S06]  /*74b0*/  BRA `(.L_x_33391) ;  /* 0x00000000006c7947 */ /* 0x000fec0003800000 */
.L_x_33390:
        /* <DEDUP_REMOVED lines=16> */
.L_x_33418:
[----:B------:R-:W-:Y:S01]  /*75c0*/  PRMT R19, RZ, 0x7610, R19 ;  /* 0x00007610ff137816 */ /* 0x000fe20000000013 */
[----:B------:R-:W-:Y:S06]  /*75d0*/  BRA `(.L_x_33391) ;  /* 0x0000000000247947 */ /* 0x000fec0003800000 */
.L_x_33415:
[----:B------:R-:W2:Y:S02]  /*75e0*/  LDG.E.64 R4, desc[UR36][R4.64] ;  /* 0x0000002404047981 */ /* 0x000ea4000c1e1b00 */
[----:B--2---:R-:W0:Y:S02]  /*75f0*/  I2F.U64 R0, R4 ;  /* 0x0000000400007312 */ /* 0x004e240000301000 */
[----:B0-----:R-:W-:-:S04]  /*7600*/  F2FP.F16.F32.PACK_AB R0, RZ, R0 ;  /* 0x00000000ff00723e */ /* 0x001fc800000000ff */
[----:B------:R-:W-:Y:S01]  /*7610*/  PRMT R19, R0, 0x7610, R19 ;  /* 0x0000761000137816 */ /* 0x000fe20000000013 */
[----:B------:R-:W-:Y:S06]  /*7620*/  BRA `(.L_x_33391) ;  /* 0x0000000000107947 */ /* 0x000fec0003800000 */
.L_x_33414:
[----:B------:R-:W2:Y:S02]  /*7630*/  LDG.E R4, desc[UR36][R4.64] ;  /* 0x0000002404047981 */ /* 0x000ea4000c1e1900 */
[----:B--2---:R-:W-:-:S04]  /*7640*/  I2FP.F32.U32 R0, R4 ;  /* 0x0000000400007245 */ /* 0x004fc80000201000 */
[----:B------:R-:W-:-:S04]  /*7650*/  F2FP.F16.F32.PACK_AB R0, RZ, R0 ;  /* 0x00000000ff00723e */ /* 0x000fc800000000ff */
[----:B------:R-:W-:-:S07]  /*7660*/  PRMT R19, R0, 0x7610, R19 ;  /* 0x0000761000137816 */ /* 0x000fce0000000013 */
.L_x_33391:
        /* <DEDUP_REMOVED lines=21> */
.L_x_33422:
[----:B------:R-:W2:Y:S02]  /*77c0*/  LDG.E.U8 R4, desc[UR36][R4.64] ;  /* 0x0000002404047981 */ /* 0x000ea4000c1e1100 */
[----:B--2---:R-:W-:-:S04]  /*77d0*/  I2FP.F32.U32 R0, R4 ;  /* 0x0000000400007245 */ /* 0x004fc80000201000 */
[----:B------:R-:W-:Y:S01]  /*77e0*/  F2FP.F16.F32.PACK_AB R0, RZ, R0 ;  /* 0x00000000ff00723e */ /* 0x000fe200000000ff */
[----:B------:R-:W-:Y:S06]  /*77f0*/  BRA `(.L_x_33385) ;  /* 0x0000000c00847947 */ /* 0x000fec0003800000 */
.L_x_33421:
        /* <DEDUP_REMOVED lines=10> */
.L_x_33425:
[----:B------:R-:W2:Y:S02]  /*78a0*/  LDG.E R4, desc[UR36][R4.64] ;  /* 0x0000002404047981 */ /* 0x000ea4000c1e1900 */
[----:B--2---:R-:W-:-:S04]  /*78b0*/  I2FP.F32.S32 R0, R4 ;  /* 0x0000000400007245 */ /* 0x004fc80000201400 */
[----:B------:R-:W-:Y:S01]  /*78c0*/  F2FP.F16.F32.PACK_AB R0, RZ, R0 ;  /* 0x00000000ff00723e */ /* 0x000fe200000000ff */
[----:B------:R-:W-:Y:S06]  /*78d0*/  BRA `(.L_x_33385) ;  /* 0x0000000c004c7947 */ /* 0x000fec0003800000 */
.L_x_33424:
[----:B------:R-:W2:Y:S02]  /*78e0*/  LDG.E.U16 R4, desc[UR36][R4.64] ;  /* 0x0000002404047981 */ /* 0x000ea4000c1e1500 */
[----:B--2---:R-:W0:Y:S02]  /*78f0*/  I2F.S16 R0, R4 ;  /* 0x0000000400007306 */ /* 0x004e240000101400 */
[----:B0-----:R-:W-:Y:S01]  /*7900*/  F2FP.F16.F32.PACK_AB R0, RZ, R0 ;  /* 0x00000000ff00723e */ /* 0x001fe200000000ff */
[----:B------:R-:W-:Y:S06]  /*7910*/  BRA `(.L_x_33385) ;  /* 0x0000000c003c7947 */ /* 0x000fec0003800000 */
.L_x_33420:
        /* <DEDUP_REMOVED lines=9> */
.L_x_33427:
[----:B------:R2:W5:Y:S01]  /*79b0*/  LDG.E.U16 R0, desc[UR36][R4.64] ;  /* 0x0000002404007981 */ /* 0x000562000c1e1500 */
[----:B------:R-:W-:Y:S05]  /*79c0*/  BRA `(.L_x_33385) ;  /* 0x0000000c00107947 */ /* 0x000fea0003800000 */
.L_x_33426:
        /* <DEDUP_REMOVED lines=9> */
.L_x_33429:
[----:B------:R3:W5:Y:S01]  /*7a60*/  LDG.E.U16 R0, desc[UR36][R4.64] ;  /* 0x0000002404007981 */ /* 0x000762000c1e1500 */
[----:B------:R-:W-:Y:S05]  /*7a70*/  BRA `(.L_x_33385) ;  /* 0x0000000800e47947 */ /* 0x000fea0003800000 */
.L_x_33428:
        /* <DEDUP_REMOVED lines=8> */
.L_x_33419:
        /* <DEDUP_REMOVED lines=13> */
.L_x_33432:
        /* <DEDUP_REMOVED lines=8> */
.L_x_33431:
        /* <DEDUP_REMOVED lines=28> */
.L_x_33434:
        /* <DEDUP_REMOVED lines=14> */
.L_x_33433:
[----:B------:R-:W2:Y:S02]  /*7ef0*/  LDG.E.U16 R0, desc[UR36][R4.64] ;  /* 0x0000002404007981 */ /* 0x000ea4000c1e1500 */
[----:B--2---:R-:W-:-:S05]  /*7f00*/  IMAD.U32 R0, R0, 0x10000, RZ ;  /* 0x0001000000007824 */ /* 0x004fca00078e00ff */
[----:B------:R-:W-:Y:S01]  /*7f10*/  F2FP.F16.F32.PACK_AB R0, RZ, R0 ;  /* 0x00000000ff00723e */ /* 0x000fe200000000ff */
[----:B------:R-:W-:Y:S06]  /*7f20*/  BRA `(.L_x_33385) ;  /* 0x0000000400b87947 */ /* 0x000fec0003800000 */
.L_x_33430:
        /* <DEDUP_REMOVED lines=12> */
.L_x_33437:
        /* <DEDUP_REMOVED lines=21> */
.L_x_33441:
[----:B------:R-:W-:Y:S05]  /*8140*/  BSYNC B1 ;  /* 0x0000000000017941 */ /* 0x000fea0003800000 */
.L_x_33440:
[----:B------:R-:W-:Y:S01]  /*8150*/  LEA R5, R0, 0x3b800000, 0x17 ;  /* 0x3b80000000057811 */ /* 0x000fe200078eb8ff */
[----:B------:R-:W-:-:S05]  /*8160*/  IMAD.SHL.U32 R0, R3, 0x100000, RZ ;  /* 0x0010000003007824 */ /* 0x000fca00078e00ff */
[----:B------:R-:W-:-:S07]  /*8170*/  LOP3.LUT R0, R5, R0, R6, 0xfe, !PT ;  /* 0x0000000005007212 */ /* 0x000fce00078efe06 */
.L_x_33439:
[----:B------:R-:W-:Y:S05]  /*8180*/  BSYNC B0 ;  /* 0x0000000000007941 */ /* 0x000fea0003800000 */
.L_x_33438:
[----:B------:R-:W-:Y:S01]  /*8190*/  F2FP.F16.F32.PACK_AB R0, RZ, R0 ;  /* 0x00000000ff00723e */ /* 0x000fe200000000ff */
[----:B------:R-:W-:Y:S06]  /*81a0*/  BRA `(.L_x_33385) ;  /* 0x0000000400187947 */ /* 0x000fec0003800000 */
.L_x_33436:
        /* <DEDUP_REMOVED lines=21> */
.L_x_33445:
[----:B------:R-:W-:Y:S05]  /*8300*/  BSYNC B1 ;  /* 0x0000000000017941 */ /* 0x000fea0003800000 */
.L_x_33444:
[----:B------:R-:W-:Y:S01]  /*8310*/  LEA R5, R0, 0x37800000, 0x17 ;  /* 0x3780000000057811 */ /* 0x000fe200078eb8ff */
[----:B------:R-:W-:-:S05]  /*8320*/  IMAD.SHL.U32 R0, R3, 0x200000, RZ ;  /* 0x0020000003007824 */ /* 0x000fca00078e00ff */
[----:B------:R-:W-:-:S07]  /*8330*/  LOP3.LUT R0, R5, R0, R6, 0xfe, !PT ;  /* 0x0000000005007212 */ /* 0x000fce00078efe06 */
.L_x_33443:
[----:B------:R-:W-:Y:S05]  /*8340*/  BSYNC B0 ;  /* 0x0000000000007941 */ /* 0x000fea0003800000 */
.L_x_33442:
[----:B------:R-:W-:Y:S01]  /*8350*/  F2FP.F16.F32.PACK_AB R0, RZ, R0 ;  /* 0x00000000ff00723e */ /* 0x000fe200000000ff */
[----:B------:R-:W-:Y:S06]  /*8360*/  BRA `(.L_x_33385) ;  /* 0x0000000000a87947 */ /* 0x000fec0003800000 */
.L_x_33435:
        /* <DEDUP_REMOVED lines=14> */
.L_x_33449:
[----:B------:R-:W-:Y:S05]  /*8450*/  BSYNC B0 ;  /* 0x0000000000007941 */ /* 0x000fea0003800000 */
.L_x_33448:
[----:B------:R-:W-:Y:S01]  /*8460*/  F2FP.F16.F32.PACK_AB R0, RZ, R0 ;  /* 0x00000000ff00723e */ /* 0x000fe200000000ff */
[----:B------:R-:W-:Y:S06]  /*8470*/  BRA `(.L_x_33385) ;  /* 0x0000000000647947 */ /* 0x000fec0003800000 */
.L_x_33423:
        /* <DEDUP_REMOVED lines=16> */
.L_x_33450:
[----:B------:R-:W-:Y:S01]  /*8580*/  PRMT R0, RZ, 0x7610, R0 ;  /* 0x00007610ff007816 */ /* 0x000fe20000000000 */
[----:B------:R-:W-:Y:S06]  /*8590*/  BRA `(.L_x_33385) ;  /* 0x00000000001c7947 */ /* 0x000fec0003800000 */
.L_x_33447:
[----:B------:R-:W2:Y:S02]  /*85a0*/  LDG.E.64 R4, desc[UR36][R4.64] ;  /* 0x0000002404047981 */ /* 0x000ea4000c1e1b00 */
[----:B--2---:R-:W0:Y:S02]  /*85b0*/  I2F.U64 R0, R4 ;  /* 0x0000000400007312 */ /* 0x004e240000301000 */
[----:B0-----:R-:W-:Y:S01]  /*85c0*/  F2FP.F16.F32.PACK_AB R0, RZ, R0 ;  /* 0x00000000ff00723e */ /* 0x001fe200000000ff */
[----:B------:R-:W-:Y:S06]  /*85d0*/  BRA `(.L_x_33385) ;  /* 0x00000000000c7947 */ /* 0x000fec0003800000 */
.L_x_33446:
[----:B------:R-:W2:Y:S02]  /*85e0*/  LDG.E R4, desc[UR36][R4.64] ;  /* 0x0000002404047981 */ /* 0x000ea4000c1e1900 */
[----:B--2---:R-:W-:-:S04]  /*85f0*/  I2FP.F32.U32 R0, R4 ;  /* 0x0000000400007245 */ /* 0x004fc80000201000 */
[----:B------:R-:W-:-:S07]  /*8600*/  F2FP.F16.F32.PACK_AB R0, RZ, R0 ;  /* 0x00000000ff00723e */ /* 0x000fce00000000ff */
.L_x_33385:
[----:B------:R-:W-:Y:S05]  /*8610*/  BSYNC B6 ;  /* 0x0000000000067941 */ /* 0x000fea0003800000 */
.L_x_33384:
        /* <DEDUP_REMOVED lines=11> */
[----:B-----5:R-:W-:Y:S01]  /*86d0*/  HADD2.F32 R22, -RZ, R22.H0_H0 ;  /* 0x20000016ff167230 */ /* 0x020fe20000004100 */
[----:B------:R-:W-:-:S04]  /*86e0*/  PRMT R3, RZ, 0x7610, R3 ;  /* 0x00007610ff037816 */ /* 0x000fc80000000003 */
[----:B------:R-:W-:-:S13]  /*86f0*/  FSETP.NEU.FTZ.AND P4, PT, R22, RZ, PT ;  /* 0x000000ff1600720b */ /* 0x000fda0003f9d000 */
[----:B------:R-:W-:-:S05]  /*8700*/  @P4 HADD2.F32 R26, -RZ, R26.H0_H0 ;  /* 0x2000001aff1a4230 */ /* 0x000fca0000004100 */
[----:B------:R-:W-:-:S04]  /*8710*/  @P4 FSETP.NEU.FTZ.AND P3, PT, R26, RZ, PT ;  /* 0x000000ff1a00420b */ /* 0x000fc80003f7d000 */
[----:B------:R-:W-:-:S04]  /*8720*/  @P4 SEL R4, RZ, 0x1, !P3 ;  /* 0x00000001ff044807 */ /* 0x000fc80005800000 */
[----:B------:R-:W-:-:S07]  /*8730*/  @P4 PRMT R3, R4, 0x7610, R3 ;  /* 0x0000761004034816 */ /* 0x000fce0000000003 */
.L_x_33452:
[----:B------:R-:W-:Y:S05]  /*8740*/  BSYNC B0 ;  /* 0x0000000000007941 */ /* 0x000fea0003800000 */
.L_x_33451:
[----:B------:R-:W-:Y:S04]  /*8750*/  BSSY B0, `(.L_x_33453) ;  /* 0x0000009000007945 */ /* 0x000fe80003800000 */
[----:B------:R-:W-:Y:S05]  /*8760*/  @P5 BRA `(.L_x_33454) ;  /* 0x00000000001c5947 */ /* 0x000fea0003800000 */
[----:B-----5:R-:W-:Y:S01]  /*8770*/  HADD2.F32 R28, -RZ, R28.H0_H0 ;  /* 0x2000001cff1c7230 */ /* 0x020fe20000004100 */
[----:B------:R-:W-:-:S04]  /*8780*/  PRMT R22, RZ, 0x7610, R22 ;  /* 0x00007610ff167816 */ /* 0x000fc80000000016 */
[----:B------:R-:W-:-:S13]  /*8790*/  FSETP.NEU.FTZ.AND P4, PT, R28, RZ, PT ;  /* 0x000000ff1c00720b */ /* 0x000fda0003f9d000 */
[----:B------:R-:W-:-:S05]  /*87a0*/  @P4 HADD2.F32 R27, -RZ, R27.H0_H0 ;  /* 0x2000001bff1b4230 */ /* 0x000fca0000004100 */
[----:B------:R-:W-:-:S04]  /*87b0*/  @P4 FSETP.NEU.FTZ.AND P3, PT, R27, RZ, PT ;  /* 0x000000ff1b00420b */ /* 0x000fc80003f7d000 */
[----:B------:R-:W-:-:S04]  /*87c0*/  @P4 SEL R4, RZ, 0x1, !P3 ;  /* 0x00000001ff044807 */ /* 0x000fc80005800000 */
[----:B------:R-:W-:-:S07]  /*87d0*/  @P4 PRMT R22, R4, 0x7610, R22 ;  /* 0x0000761004164816 */ /* 0x000fce0000000016 */
.L_x_33454:
[----:B------:R-:W-:Y:S05]  /*87e0*/  BSYNC B0 ;  /* 0x0000000000007941 */ /* 0x000fea0003800000 */
.L_x_33453:
[----:B------:R-:W-:Y:S04]  /*87f0*/  BSSY B0, `(.L_x_33455) ;  /* 0x0000009000007945 */ /* 0x000fe80003800000 */
[----:B------:R-:W-:Y:S05]  /*8800*/  @P2 BRA `(.L_x_33456) ;  /* 0x00000000001c2947 */ /* 0x000fea0003800000 */
[----:B-----5:R-:W-:-:S05]  /*8810*/  HADD2.F32 R18, -RZ, R18.H0_H0 ;  /* 0x20000012ff127230 */ /* 0x020fca0000004100 */
[----:B------:R-:W-:Y:S02]  /*8820*/  FSETP.NEU.FTZ.AND P3, PT, R18, RZ, PT ;  /* 0x000000ff1200720b */ /* 0x000fe40003f7d000 */
[----:B------:R-:W-:-:S11]  /*8830*/  PRMT R18, RZ, 0x7610, R18 ;  /* 0x00007610ff127816 */ /* 0x000fd60000000012 */
[----:B------:R-:W-:-:S05]  /*8840*/  @P3 HADD2.F32 R24, -RZ, R24.H0_H0 ;  /* 0x20000018ff183230 */ /* 0x000fca0000004100 */
[----:B------:R-:W-:-:S04]  /*8850*/  @P3 FSETP.NEU.FTZ.AND P2, PT, R24, RZ, PT ;  /* 0x000000ff1800320b */ /* 0x000fc80003f5d000 */
[----:B------:R-:W-:-:S04]  /*8860*/  @P3 SEL R4, RZ, 0x1, !P2 ;  /* 0x00000001ff043807 */ /* 0x000fc80005000000 */
[----:B------:R-:W-:-:S07]  /*8870*/  @P3 PRMT R18, R4, 0x7610, R18 ;  /* 0x0000761004123816 */ /* 0x000fce0000000012 */
.L_x_33456:
[----:B------:R-:W-:Y:S05]  /*8880*/  BSYNC B0 ;  /* 0x0000000000007941 */ /* 0x000fea0003800000 */
.L_x_33455:
        /* <DEDUP_REMOVED lines=9> */
.L_x_33458:
[----:B------:R-:W-:Y:S05]  /*8920*/  BSYNC B0 ;  /* 0x0000000000007941 */ /* 0x000fea0003800000 */
.L_x_33457:
        /* <DEDUP_REMOVED lines=22> */
.L_x_33464:
[----:B------:R0:W-:Y:S01]  /*8a90*/  STG.E.U8 desc[UR36][R8.64], R3 ;  /* 0x0000000308007986 */ /* 0x0001e2000c101124 */
[----:B------:R-:W-:Y:S01]  /*8aa0*/  IMAD.MOV.U32 R25, RZ, RZ, R23 ;  /* 0x000000ffff197224 */ /* 0x000fe200078e0017 */
[----:B------:R-:W-:Y:S06]  /*8ab0*/  BRA `(.L_x_33460) ;  /* 0x0000000c00ec7947 */ /* 0x000fec0003800000 */
.L_x_33463:
        /* <DEDUP_REMOVED lines=13> */
.L_x_33467:
[----:B------:R-:W-:Y:S01]  /*8b90*/  LOP3.LUT R3, R3, 0xffff, RZ, 0xc0, !PT ;  /* 0x0000ffff03037812 */ /* 0x000fe200078ec0ff */
[----:B------:R-:W-:-:S03]  /*8ba0*/  IMAD.MOV.U32 R25, RZ, RZ, R23 ;  /* 0x000000ffff197224 */ /* 0x000fc600078e0017 */
[----:B------:R-:W-:-:S05]  /*8bb0*/  PRMT R3, R3, 0x8880, RZ ;  /* 0x0000888003037816 */ /* 0x000fca00000000ff */
[----:B------:R0:W-:Y:S01]  /*8bc0*/  STG.E desc[UR36][R8.64], R3 ;  /* 0x0000000308007986 */ /* 0x0001e2000c101924 */
[----:B------:R-:W-:Y:S05]  /*8bd0*/  BRA `(.L_x_33460) ;  /* 0x0000000c00a47947 */ /* 0x000fea0003800000 */
.L_x_33466:
[----:B------:R-:W-:Y:S01]  /*8be0*/  PRMT R3, R3, 0x8880, RZ ;  /* 0x0000888003037816 */ /* 0x000fe200000000ff */
[----:B------:R-:W-:-:S03]  /*8bf0*/  IMAD.MOV.U32 R25, RZ, RZ, R23 ;  /* 0x000000ffff197224 */ /* 0x000fc600078e0017 */
[----:B------:R-:W-:-:S05]  /*8c00*/  PRMT R3, R3, 0x7710, RZ ;  /* 0x0000771003037816 */ /* 0x000fca00000000ff */
[----:B------:R0:W-:Y:S01]  /*8c10*/  STG.E.U16 desc[UR36][R8.64], R3 ;  /* 0x0000000308007986 */ /* 0x0001e2000c101524 */
[----:B------:R-:W-:Y:S05]  /*8c20*/  BRA `(.L_x_33460) ;  /* 0x0000000c00907947 */ /* 0x000fea0003800000 */
.L_x_33462:
        /* <DEDUP_REMOVED lines=10> */
.L_x_33469:
[----:B------:R-:W0:Y:S01]  /*8cd0*/  I2F.S8 R0, R3 ;  /* 0x0000000300007306 */ /* 0x000e220000001400 */
[----:B------:R-:W-:Y:S01]  /*8ce0*/  IMAD.MOV.U32 R25, RZ, RZ, R23 ;  /* 0x000000ffff197224 */ /* 0x000fe200078e0017 */
[----:B0-----:R-:W-:-:S05]  /*8cf0*/  F2FP.F16.F32.PACK_AB R0, RZ, R0 ;  /* 0x00000000ff00723e */ /* 0x001fca00000000ff */
[----:B------:R0:W-:Y:S01]  /*8d00*/  STG.E.U16 desc[UR36][R8.64], R0 ;  /* 0x0000000008007986 */ /* 0x0001e2000c101524 */
[----:B------:R-:W-:Y:S05]  /*8d10*/  BRA `(.L_x_33460) ;  /* 0x0000000c00547947 */ /* 0x000fea0003800000 */
.L_x_33468:
        /* <DEDUP_REMOVED lines=11> */
.L_x_33471:
[----:B------:R-:W0:Y:S01]  /*8dd0*/  I2F.S8 R3, R3 ;  /* 0x0000000300037306 */ /* 0x000e220000001400 */
[----:B------:R-:W-:Y:S01]  /*8de0*/  IMAD.MOV.U32 R25, RZ, RZ, R23 ;  /* 0x000000ffff197224 */ /* 0x000fe200078e0017 */
[----:B0-----:R-:W-:-:S04]  /*8df0*/  F2FP.F16.F32.PACK_AB R3, RZ, R3 ;  /* 0x00000003ff03723e */ /* 0x001fc800000000ff */
[----:B------:R-:W-:-:S05]  /*8e00*/  PRMT R3, R3, 0x5410, RZ ;  /* 0x0000541003037816 */ /* 0x000fca00000000ff */
[----:B------:R0:W-:Y:S01]  /*8e10*/  STG.E desc[UR36][R8.64], R3 ;  /* 0x0000000308007986 */ /* 0x0001e2000c101924 */
[----:B------:R-:W-:Y:S05]  /*8e20*/  BRA `(.L_x_33460) ;  /* 0x0000000c00107947 */ /* 0x000fea0003800000 */
.L_x_33470:
[----:B------:R-:W-:Y:S01]  /*8e30*/  PRMT R4, R3, 0x8880, RZ ;  /* 0x0000888003047816 */ /* 0x000fe200000000ff */
[----:B------:R-:W-:-:S03]  /*8e40*/  IMAD.MOV.U32 R25, RZ, RZ, R23 ;  /* 0x000000ffff197224 */ /* 0x000fc600078e0017 */
[----:B------:R-:W-:-:S06]  /*8e50*/  PRMT R4, R4, 0x7710, RZ ;  /* 0x0000771004047816 */ /* 0x000fcc00000000ff */
[----:B------:R-:W0:Y:S02]  /*8e60*/  I2F.F64.S16 R4, R4 ;  /* 0x0000000400047312 */ /* 0x000e240000101c00 */
[----:B0-----:R0:W-:Y:S01]  /*8e70*/  STG.E.64 desc[UR36][R8.64], R4 ;  /* 0x0000000408007986 */ /* 0x0011e2000c101b24 */
[----:B------:R-:W-:Y:S05]  /*8e80*/  BRA `(.L_x_33460) ;  /* 0x0000000800f87947 */ /* 0x000fea0003800000 */
.L_x_33461:
        /* <DEDUP_REMOVED lines=13> */
.L_x_33474:
[----:B------:R-:W-:Y:S02]  /*8f60*/  PRMT R4, R3, 0x8880, RZ ;  /* 0x0000888003047816 */ /* 0x000fe400000000ff */
[----:B------:R-:W-:Y:S01]  /*8f70*/  CS2R R6, SRZ ;  /* 0x0000000000067805 */ /* 0x000fe2000001ff00 */
[----:B------:R-:W-:Y:S01]  /*8f80*/  IMAD.MOV.U32 R25, RZ, RZ, R23 ;  /* 0x000000ffff197224 */ /* 0x000fe200078e0017 */
[----:B------:R-:W-:-:S06]  /*8f90*/  PRMT R4, R4, 0x7710, RZ ;  /* 0x0000771004047816 */ /* 0x000fcc00000000ff */
[----:B------:R-:W0:Y:S02]  /*8fa0*/  I2F.F64.S16 R4, R4 ;  /* 0x0000000400047312 */ /* 0x000e240000101c00 */
[----:B0-----:R0:W-:Y:S01]  /*8fb0*/  STG.E.128 desc[UR36][R8.64], R4 ;  /* 0x0000000408007986 */ /* 0x0011e2000c101d24 */
[----:B------:R-:W-:Y:S05]  /*8fc0*/  BRA `(.L_x_33460) ;  /* 0x0000000800a87947 */ /* 0x000fea0003800000 */
.L_x_33473:
        /* <DEDUP_REMOVED lines=21> */
.L_x_33478:
[----:B------:R-:W-:Y:S05]  /*9120*/  BSYNC B0 ;  /* 0x0000000000007941 */ /* 0x000fea0003800000 */
.L_x_33477:
[----:B------:R-:W-:Y:S01]  /*9130*/  LOP3.LUT R5, R0, R5, RZ, 0xfc, !PT ;  /* 0x0000000500057212 */ /* 0x000fe200078efcff */
[----:B------:R-:W-:-:S04]  /*9140*/  IMAD.MOV.U32 R25, RZ, RZ, R23 ;  /* 0x000000ffff197224 */ /* 0x000fc800078e0017 */
[----:B------:R3:W-:Y:S01]  /*9150*/  STG.E.U8 desc[UR36][R8.64], R5 ;  /* 0x0000000508007986 */ /* 0x0007e2000c101124 */
[----:B------:R-:W-:Y:S05]  /*9160*/  BRA `(.L_x_33460) ;  /* 0x0000000800407947 */ /* 0x000fea0003800000 */
.L_x_33476:
        /* <DEDUP_REMOVED lines=13> */
.L_x_33480:
[----:B------:R-:W-:Y:S01]  /*9240*/  IMAD.MOV.U32 R0, RZ, RZ, 0x7f ;  /* 0x0000007fff007424 */ /* 0x000fe200078e00ff */
[----:B------:R-:W-:-:S04]  /*9250*/  ISETP.GT.U32.AND P0, PT, R4, 0x7f800000, PT ;  /* 0x7f8000000400780c */ /* 0x000fc80003f04070 */
[----:B------:R-:W-:-:S09]  /*9260*/  SEL R0, R0, 0x7c, P0 ;  /* 0x0000007c00007807 */ /* 0x000fd20000000000 */
.L_x_33481:
[----:B------:R-:W-:Y:S05]  /*9270*/  BSYNC B0 ;  /* 0x0000000000007941 */ /* 0x000fea0003800000 */
.L_x_33479:
[----:B------:R-:W-:Y:S01]  /*9280*/  LOP3.LUT R3, R5, 0x80000000, RZ, 0xc0, !PT ;  /* 0x8000000005037812 */ /* 0x000fe200078ec0ff */
[----:B------:R-:W-:-:S03]  /*9290*/  IMAD.MOV.U32 R25, RZ, RZ, R23 ;  /* 0x000000ffff197224 */ /* 0x000fc600078e0017 */
[----:B------:R-:W-:-:S04]  /*92a0*/  SHF.R.U32.HI R3, RZ, 0x18, R3 ;  /* 0x00000018ff037819 */ /* 0x000fc80000011603 */
[----:B------:R-:W-:-:S05]  /*92b0*/  LOP3.LUT R3, R0, R3, RZ, 0xfc, !PT ;  /* 0x0000000300037212 */ /* 0x000fca00078efcff */
[----:B------:R4:W-:Y:S01]  /*92c0*/  STG.E.U8 desc[UR36][R8.64], R3 ;  /* 0x0000000308007986 */ /* 0x0009e2000c101124 */
[----:B------:R-:W-:Y:S05]  /*92d0*/  BRA `(.L_x_33460) ;  /* 0x0000000400e47947 */ /* 0x000fea0003800000 */
.L_x_33475:
[----:B------:R-:W0:Y:S01]  /*92e0*/  I2F.S8 R0, R3 ;  /* 0x0000000300007306 */ /* 0x000e220000001400 */
[----:B------:R-:W-:Y:S01]  /*92f0*/  IMAD.MOV.U32 R25, RZ, RZ, R23 ;  /* 0x000000ffff197224 */ /* 0x000fe200078e0017 */
[----:B0-----:R-:W-:-:S05]  /*9300*/  F2FP.BF16.F32.PACK_AB R0, RZ, R0 ;  /* 0x00000000ff00723e */ /* 0x001fca00000010ff */
[----:B------:R2:W-:Y:S01]  /*9310*/  STG.E.U16 desc[UR36][R8.64], R0 ;  /* 0x0000000008007986 */ /* 0x0005e2000c101524 */
[----:B------:R-:W-:Y:S05]  /*9320*/  BRA `(.L_x_33460) ;  /* 0x0000000400d07947 */ /* 0x000fea0003800000 */
.L_x_33472:
        /* <DEDUP_REMOVED lines=13> */
.L_x_33484:
        /* <DEDUP_REMOVED lines=17> */
.L_x_33487:
[----:B------:R-:W-:-:S04]  /*9510*/  LOP3.LUT R3, R3, 0x80000000, RZ, 0xc0, !PT ;  /* 0x8000000003037812 */ /* 0x000fc800078ec0ff */
[----:B------:R-:W-:-:S04]  /*9520*/  SHF.R.U32.HI R3, RZ, 0x18, R3 ;  /* 0x00000018ff037819 */ /* 0x000fc80000011603 */
[----:B------:R-:W-:-:S04]  /*9530*/  LOP3.LUT R0, R0, R3, RZ, 0xfc, !PT ;  /* 0x0000000300007212 */ /* 0x000fc800078efcff */
[----:B------:R-:W-:-:S07]  /*9540*/  PRMT R4, R0, 0x7610, R4 ;  /* 0x0000761000047816 */ /* 0x000fce0000000004 */
.L_x_33486:
[----:B------:R-:W-:Y:S05]  /*9550*/  BSYNC B0 ;  /* 0x0000000000007941 */ /* 0x000fea0003800000 */
.L_x_33485:
[----:B------:R0:W-:Y:S01]  /*9560*/  STG.E.U8 desc[UR36][R8.64], R4 ;  /* 0x0000000408007986 */ /* 0x0001e2000c101124 */
[----:B------:R-:W-:Y:S01]  /*9570*/  IMAD.MOV.U32 R25, RZ, RZ, R23 ;  /* 0x000000ffff197224 */ /* 0x000fe200078e0017 */
[----:B------:R-:W-:Y:S06]  /*9580*/  BRA `(.L_x_33460) ;  /* 0x0000000400387947 */ /* 0x000fec0003800000 */
.L_x_33483:
        /* <DEDUP_REMOVED lines=17> */
.L_x_33490:
[----:B------:R-:W-:-:S04]  /*96a0*/  LOP3.LUT R3, R3, 0x80000000, RZ, 0xc0, !PT ;  /* 0x8000000003037812 */ /* 0x000fc800078ec0ff */
[----:B------:R-:W-:-:S04]  /*96b0*/  SHF.R.U32.HI R3, RZ, 0x18, R3 ;  /* 0x00000018ff037819 */ /* 0x000fc80000011603 */
[----:B------:R-:W-:-:S04]  /*96c0*/  LOP3.LUT R0, R0, R3, RZ, 0xfc, !PT ;  /* 0x0000000300007212 */ /* 0x000fc800078efcff */
[----:B------:R-:W-:-:S07]  /*96d0*/  PRMT R4, R0, 0x7610, R4 ;  /* 0x0000761000047816 */ /* 0x000fce0000000004 */
.L_x_33489:
[----:B------:R-:W-:Y:S05]  /*96e0*/  BSYNC B0 ;  /* 0x0000000000007941 */ /* 0x000fea0003800000 */
.L_x_33488:
[----:B------:R0:W-:Y:S01]  /*96f0*/  STG.E.U8 desc[UR36][R8.64], R4 ;  /* 0x0000000408007986 */ /* 0x0001e2000c101124 */
[----:B------:R-:W-:Y:S01]  /*9700*/  IMAD.MOV.U32 R25, RZ, RZ, R23 ;  /* 0x000000ffff197224 */ /* 0x000fe200078e0017 */
[----:B------:R-:W-:Y:S06]  /*9710*/  BRA `(.L_x_33460) ;  /* 0x0000000000d47947 */ /* 0x000fec0003800000 */
.L_x_33482:
        /* <DEDUP_REMOVED lines=24> */
.L_x_33465:
        /* <DEDUP_REMOVED lines=16> */
.L_x_33493:
[----:B------:R-:W-:Y:S01]  /*99a0*/  IMAD.MOV.U32 R25, RZ, RZ, R23 ;  /* 0x000000ffff197224 */ /* 0x000fe200078e0017 */
[----:B------:R-:W-:Y:S06]  /*99b0*/  BRA `(.L_x_33460) ;  /* 0x00000000002c7947 */ /* 0x000fec0003800000 */
.L_x_33492:
[----:B------:R-:W-:Y:S01]  /*99c0*/  LOP3.LUT R3, R3, 0xffff, RZ, 0xc0, !PT ;  /* 0x0000ffff03037812 */ /* 0x000fe200078ec0ff */
[----:B------:R-:W-:-:S03]  /*99d0*/  IMAD.MOV.U32 R25, RZ, RZ, R23 ;  /* 0x000000ffff197224 */ /* 0x000fc600078e0017 */
[----:B------:R-:W-:-:S05]  /*99e0*/  PRMT R3, R3, 0x8880, RZ ;  /* 0x0000888003037816 */ /* 0x000fca00000000ff */
[----:B------:R-:W-:-:S05]  /*99f0*/  IMAD.MOV.U32 R4, RZ, RZ, R3 ;  /* 0x000000ffff047224 */ /* 0x000fca00078e0003 */
[----:B------:R-:W-:-:S05]  /*9a00*/  SHF.R.S32.HI R5, RZ, 0x1f, R4 ;  /* 0x0000001fff057819 */ /* 0x000fca0000011404 */
[----:B------:R0:W-:Y:S01]  /*9a10*/  STG.E.64 desc[UR36][R8.64], R4 ;  /* 0x0000000408007986 */ /* 0x0001e2000c101b24 */
[----:B------:R-:W-:Y:S05]  /*9a20*/  BRA `(.L_x_33460) ;  /* 0x0000000000107947 */ /* 0x000fea0003800000 */
.L_x_33491:
[----:B------:R-:W-:Y:S01]  /*9a30*/  LOP3.LUT R3, R3, 0xffff, RZ, 0xc0, !PT ;  /* 0x0000ffff03037812 */ /* 0x000fe200078ec0ff */
[----:B------:R-:W-:-:S03]  /*9a40*/  IMAD.MOV.U32 R25, RZ, RZ, R23 ;  /* 0x000000ffff197224 */ /* 0x000fc600078e0017 */
[----:B------:R-:W-:-:S05]  /*9a50*/  PRMT R3, R3, 0x8880, RZ ;  /* 0x0000888003037816 */ /* 0x000fca00000000ff */
[----:B------:R0:W-:Y:S02]  /*9a60*/  STG.E desc[UR36][R8.64], R3 ;  /* 0x0000000308007986 */ /* 0x0001e4000c101924 */
.L_x_33460:
[----:B------:R-:W-:Y:S05]  /*9a70*/  BSYNC B6 ;  /* 0x0000000000067941 */ /* 0x000fea0003800000 */
.L_x_33459:
        /* <DEDUP_REMOVED lines=23> */
.L_x_33499:
[----:B------:R0:W-:Y:S01]  /*9bf0*/  STG.E.U8 desc[UR36][R8.64], R22 ;  /* 0x0000001608007986 */ /* 0x0001e2000c101124 */
[----:B------:R-:W-:Y:S05]  /*9c00*/  BRA `(.L_x_33501) ;  /* 0x0000000c00987947 */ /* 0x000fea0003800000 */
.L_x_33498:
        /* <DEDUP_REMOVED lines=12> */
.L_x_33503:
[----:B------:R-:W-:-:S04]  /*9cd0*/  LOP3.LUT R22, R22, 0xffff, RZ, 0xc0, !PT ;  /* 0x0000ffff16167812 */ /* 0x000fc800078ec0ff */
[----:B------:R-:W-:-:S05]  /*9ce0*/  PRMT R3, R22, 0x8880, RZ ;  /* 0x0000888016037816 */ /* 0x000fca00000000ff */
[----:B------:R0:W-:Y:S01]  /*9cf0*/  STG.E desc[UR36][R8.64], R3 ;  /* 0x0000000308007986 */ /* 0x0001e2000c101924 */
[----:B------:R-:W-:Y:S05]  /*9d00*/  BRA `(.L_x_33501) ;  /* 0x0000000c00587947 */ /* 0x000fea0003800000 */
.L_x_33502:
[----:B------:R-:W-:-:S04]  /*9d10*/  PRMT R3, R22, 0x8880, RZ ;  /* 0x0000888016037816 */ /* 0x000fc800000000ff */
[----:B------:R-:W-:-:S05]  /*9d20*/  PRMT R3, R3, 0x7710, RZ ;  /* 0x0000771003037816 */ /* 0x000fca00000000ff */
[----:B------:R0:W-:Y:S01]  /*9d30*/  STG.E.U16 desc[UR36][R8.64], R3 ;  /* 0x0000000308007986 */ /* 0x0001e2000c101524 */
[----:B------:R-:W-:Y:S05]  /*9d40*/  BRA `(.L_x_33501) ;  /* 0x0000000c00487947 */ /* 0x000fea0003800000 */
.L_x_33497:
        /* <DEDUP_REMOVED lines=9> */
.L_x_33505:
[----:B------:R-:W0:Y:S02]  /*9de0*/  I2F.S8 R0, R22 ;  /* 0x0000001600007306 */ /* 0x000e240000001400 */
[----:B0-----:R-:W-:-:S05]  /*9df0*/  F2FP.F16.F32.PACK_AB R0, RZ, R0 ;  /* 0x00000000ff00723e */ /* 0x001fca00000000ff */
[----:B------:R0:W-:Y:S01]  /*9e00*/  STG.E.U16 desc[UR36][R8.64], R0 ;  /* 0x0000000008007986 */ /* 0x0001e2000c101524 */
[----:B------:R-:W-:Y:S05]  /*9e10*/  BRA `(.L_x_33501) ;  /* 0x0000000c00147947 */ /* 0x000fea0003800000 */
.L_x_33504:
        /* <DEDUP_REMOVED lines=10> */
.L_x_33507:
[----:B------:R-:W0:Y:S02]  /*9ec0*/  I2F.S8 R22, R22 ;  /* 0x0000001600167306 */ /* 0x000e240000001400 */
[----:B0-----:R-:W-:-:S04]  /*9ed0*/  F2FP.F16.F32.PACK_AB R3, RZ, R22 ;  /* 0x00000016ff03723e */ /* 0x001fc800000000ff */
[----:B------:R-:W-:-:S05]  /*9ee0*/  PRMT R3, R3, 0x5410, RZ ;  /* 0x0000541003037816 */ /* 0x000fca00000000ff */
[----:B------:R0:W-:Y:S01]  /*9ef0*/  STG.E desc[UR36][R8.64], R3 ;  /* 0x0000000308007986 */ /* 0x0001e2000c101924 */
[----:B------:R-:W-:Y:S05]  /*9f00*/  BRA `(.L_x_33501) ;  /* 0x0000000800d87947 */ /* 0x000fea0003800000 */
.L_x_33506:
[----:B------:R-:W-:-:S04]  /*9f10*/  PRMT R4, R22, 0x8880, RZ ;  /* 0x0000888016047816 */ /* 0x000fc800000000ff */
[----:B------:R-:W-:-:S06]  /*9f20*/  PRMT R4, R4, 0x7710, RZ ;  /* 0x0000771004047816 */ /* 0x000fcc00000000ff */
[----:B------:R-:W0:Y:S02]  /*9f30*/  I2F.F64.S16 R4, R4 ;  /* 0x0000000400047312 */ /* 0x000e240000101c00 */
[----:B0-----:R0:W-:Y:S01]  /*9f40*/  STG.E.64 desc[UR36][R8.64], R4 ;  /* 0x0000000408007986 */ /* 0x0011e2000c101b24 */
[----:B------:R-:W-:Y:S05]  /*9f50*/  BRA `(.L_x_33501) ;  /* 0x0000000800c47947 */ /* 0x000fea0003800000 */
.L_x_33496:
        /* <DEDUP_REMOVED lines=12> */
.L_x_33510:
[----:B------:R-:W-:Y:S02]  /*a020*/  PRMT R4, R22, 0x8880, RZ ;  /* 0x0000888016047816 */ /* 0x000fe400000000ff */
[----:B------:R-:W-:Y:S02]  /*a030*/  CS2R R6, SRZ ;  /* 0x0000000000067805 */ /* 0x000fe4000001ff00 */
[----:B------:R-:W-:-:S06]  /*a040*/  PRMT R4, R4, 0x7710, RZ ;  /* 0x0000771004047816 */ /* 0x000fcc00000000ff */
[----:B------:R-:W0:Y:S02]  /*a050*/  I2F.F64.S16 R4, R4 ;  /* 0x0000000400047312 */ /* 0x000e240000101c00 */
[----:B0-----:R0:W-:Y:S01]  /*a060*/  STG.E.128 desc[UR36][R8.64], R4 ;  /* 0x0000000408007986 */ /* 0x0011e2000c101d24 */
[----:B------:R-:W-:Y:S05]  /*a070*/  BRA `(.L_x_33501) ;  /* 0x00000008007c7947 */ /* 0x000fea0003800000 */
.L_x_33509:
        /* <DEDUP_REMOVED lines=21> */
.L_x_33514:
[----:B------:R-:W-:Y:S05]  /*a1d0*/  BSYNC B0 ;  /* 0x0000000000007941 */ /* 0x000fea0003800000 */
.L_x_33513:
[----:B------:R-:W-:-:S05]  /*a1e0*/  LOP3.LUT R5, R0, R5, RZ, 0xfc, !PT ;  /* 0x0000000500057212 */ /* 0x000fca00078efcff */
[----:B------:R3:W-:Y:S01]  /*a1f0*/  STG.E.U8 desc[UR36][R8.64], R5 ;  /* 0x0000000508007986 */ /* 0x0007e2000c101124 */
[----:B------:R-:W-:Y:S05]  /*a200*/  BRA `(.L_x_33501) ;  /* 0x0000000800187947 */ /* 0x000fea0003800000 */
.L_x_33512:
        /* <DEDUP_REMOVED lines=13> */
.L_x_33516:
[----:B------:R-:W-:Y:S01]  /*a2e0*/  IMAD.MOV.U32 R0, RZ, RZ, 0x7f ;  /* 0x0000007fff007424 */ /* 0x000fe200078e00ff */
[----:B------:R-:W-:-:S04]  /*a2f0*/  ISETP.GT.U32.AND P0, PT, R3, 0x7f800000, PT ;  /* 0x7f8000000300780c */ /* 0x000fc80003f04070 */
[----:B------:R-:W-:-:S09]  /*a300*/  SEL R0, R0, 0x7c, P0 ;  /* 0x0000007c00007807 */ /* 0x000fd20000000000 */
.L_x_33517:
[----:B------:R-:W-:Y:S05]  /*a310*/  BSYNC B0 ;  /* 0x0000000000007941 */ /* 0x000fea0003800000 */
.L_x_33515:
[----:B------:R-:W-:-:S04]  /*a320*/  LOP3.LUT R3, R5, 0x80000000, RZ, 0xc0, !PT ;  /* 0x8000000005037812 */ /* 0x000fc800078ec0ff */
[----:B------:R-:W-:-:S04]  /*a330*/  SHF.R.U32.HI R3, RZ, 0x18, R3 ;  /* 0x00000018ff037819 */ /* 0x000fc80000011603 */
[----:B------:R-:W-:-:S05]  /*a340*/  LOP3.LUT R3, R0, R3, RZ, 0xfc, !PT ;  /* 0x0000000300037212 */ /* 0x000fca00078efcff */
[----:B------:R4:W-:Y:S01]  /*a350*/  STG.E.U8 desc[UR36][R8.64], R3 ;  /* 0x0000000308007986 */ /* 0x0009e2000c101124 */
[----:B------:R-:W-:Y:S05]  /*a360*/  BRA `(.L_x_33501) ;  /* 0x0000000400c07947 */ /* 0x000fea0003800000 */
.L_x_33511:
[----:B------:R-:W0:Y:S02]  /*a370*/  I2F.S8 R0, R22 ;  /* 0x0000001600007306 */ /* 0x000e240000001400 */
[----:B0-----:R-:W-:-:S05]  /*a380*/  F2FP.BF16.F32.PACK_AB R0, RZ, R0 ;  /* 0x00000000ff00723e */ /* 0x001fca00000010ff */
[----:B------:R2:W-:Y:S01]  /*a390*/  STG.E.U16 desc[UR36][R8.64], R0 ;  /* 0x0000000008007986 */ /* 0x0005e2000c101524 */
[----:B------:R-:W-:Y:S05]  /*a3a0*/  BRA `(.L_x_33501) ;  /* 0x0000000400b07947 */ /* 0x000fea0003800000 */
.L_x_33508:
        /* <DEDUP_REMOVED lines=12> */
.L_x_33520:
        /* <DEDUP_REMOVED lines=17> */
.L_x_33523:
[----:B------:R-:W-:-:S04]  /*a580*/  LOP3.LUT R3, R5, 0x80000000, RZ, 0xc0, !PT ;  /* 0x8000000005037812 */ /* 0x000fc800078ec0ff */
[----:B------:R-:W-:-:S04]  /*a590*/  SHF.R.U32.HI R3, RZ, 0x18, R3 ;  /* 0x00000018ff037819 */ /* 0x000fc80000011603 */
[----:B------:R-:W-:-:S04]  /*a5a0*/  LOP3.LUT R0, R0, R3, RZ, 0xfc, !PT ;  /* 0x0000000300007212 */ /* 0x000fc800078efcff */
[----:B------:R-:W-:-:S07]  /*a5b0*/  PRMT R4, R0, 0x7610, R4 ;  /* 0x0000761000047816 */ /* 0x000fce0000000004 */
.L_x_33522:
[----:B------:R-:W-:Y:S05]  /*a5c0*/  BSYNC B0 ;  /* 0x0000000000007941 */ /* 0x000fea0003800000 */
.L_x_33521:
[----:B------:R0:W-:Y:S01]  /*a5d0*/  STG.E.U8 desc[UR36][R8.64], R4 ;  /* 0x0000000408007986 */ /* 0x0001e2000c101124 */
[----:B------:R-:W-:Y:S05]  /*a5e0*/  BRA `(.L_x_33501) ;  /* 0x0000000400207947 */ /* 0x000fea0003800000 */
.L_x_33519:
        /* <DEDUP_REMOVED lines=17> */
.L_x_33526:
[----:B------:R-:W-:-:S04]  /*a700*/  LOP3.LUT R3, R5, 0x80000000, RZ, 0xc0, !PT ;  /* 0x8000000005037812 */ /* 0x000fc800078ec0ff */
[----:B------:R-:W-:-:S04]  /*a710*/  SHF.R.U32.HI R3, RZ, 0x18, R3 ;  /* 0x00000018ff037819 */ /* 0x000fc80000011603 */
[----:B------:R-:W-:-:S04]  /*a720*/  LOP3.LUT R0, R0, R3, RZ, 0xfc, !PT ;  /* 0x0000000300007212 */ /* 0x000fc800078efcff */
[----:B------:R-:W-:-:S07]  /*a730*/  PRMT R4, R0, 0x7610, R4 ;  /* 0x0000761000047816 */ /* 0x000fce0000000004 */
.L_x_33525:
[----:B------:R-:W-:Y:S05]  /*a740*/  BSYNC B0 ;  /* 0x0000000000007941 */ /* 0x000fea0003800000 */
.L_x_33524:
[----:B------:R0:W-:Y:S01]  /*a750*/  STG.E.U8 desc[UR36][R8.64], R4 ;  /* 0x0000000408007986 */ /* 0x0001e2000c101124 */
[----:B------:R-:W-:Y:S05]  /*a760*/  BRA `(.L_x_33501) ;  /* 0x0000000000c07947 */ /* 0x000fea0003800000 */
.L_x_33518:
        /* <DEDUP_REMOVED lines=22> */
.L_x_33500:
        /* <DEDUP_REMOVED lines=16> */
.L_x_33529:
[----:B------:R-:W-:Y:S05]  /*a9d0*/  BRA `(.L_x_33501) ;  /* 0x0000000000247947 */ /* 0x000fea0003800000 */
.L_x_33528:
[----:B------:R-:W-:-:S04]  /*a9e0*/  LOP3.LUT R22, R22, 0xffff, RZ, 0xc0, !PT ;  /* 0x0000ffff16167812 */ /* 0x000fc800078ec0ff */
[----:B------:R-:W-:-:S05]  /*a9f0*/  PRMT R22, R22, 0x8880, RZ ;  /* 0x0000888016167816 */ /* 0x000fca00000000ff */
[----:B------:R-:W-:-:S05]  /*aa00*/  IMAD.MOV.U32 R4, RZ, RZ, R22 ;  /* 0x000000ffff047224 */ /* 0x000fca00078e0016 */
[----:B------:R-:W-:-:S05]  /*aa10*/  SHF.R.S32.HI R5, RZ, 0x1f, R4 ;  /* 0x0000001fff057819 */ /* 0x000fca0000011404 */
[----:B------:R0:W-:Y:S01]  /*aa20*/  STG.E.64 desc[UR36][R8.64], R4 ;  /* 0x0000000408007986 */ /* 0x0001e2000c101b24 */
[----:B------:R-:W-:Y:S05]  /*aa30*/  BRA `(.L_x_33501) ;  /* 0x00000000000c7947 */ /* 0x000fea0003800000 */
.L_x_33527:
[----:B------:R-:W-:-:S04]  /*aa40*/  LOP3.LUT R22, R22, 0xffff, RZ, 0xc0, !PT ;  /* 0x0000ffff16167812 */ /* 0x000fc800078ec0ff */
[----:B------:R-:W-:-:S05]  /*aa50*/  PRMT R3, R22, 0x8880, RZ ;  /* 0x0000888016037816 */ /* 0x000fca00000000ff */
[----:B------:R0:W-:Y:S02]  /*aa60*/  STG.E desc[UR36][R8.64], R3 ;  /* 0x0000000308007986 */ /* 0x0001e4000c101924 */
.L_x_33501:
        /* <DEDUP_REMOVED lines=23> */
.L_x_33533:
[----:B------:R0:W-:Y:S01]  /*abe0*/  STG.E.U8 desc[UR36][R8.64], R18 ;  /* 0x0000001208007986 */ /* 0x0001e2000c101124 */
[----:B------:R-:W-:Y:S05]  /*abf0*/  BRA `(.L_x_33535) ;  /* 0x0000000c00987947 */ /* 0x000fea0003800000 */
.L_x_33532:
        /* <DEDUP_REMOVED lines=12> */
.L_x_33537:
[----:B------:R-:W-:-:S04]  /*acc0*/  LOP3.LUT R18, R18, 0xffff, RZ, 0xc0, !PT ;  /* 0x0000ffff12127812 */ /* 0x000fc800078ec0ff */
[----:B------:R-:W-:-:S05]  /*acd0*/  PRMT R3, R18, 0x8880, RZ ;  /* 0x0000888012037816 */ /* 0x000fca00000000ff */
[----:B------:R0:W-:Y:S01]  /*ace0*/  STG.E desc[UR36][R8.64], R3 ;  /* 0x0000000308007986 */ /* 0x0001e2000c101924 */
[----:B------:R-:W-:Y:S05]  /*acf0*/  BRA `(.L_x_33535) ;  /* 0x0000000c00587947 */ /* 0x000fea0003800000 */
.L_x_33536:
[----:B------:R-:W-:-:S04]  /*ad00*/  PRMT R3, R18, 0x8880, RZ ;  /* 0x0000888012037816 */ /* 0x000fc800000000ff */
[----:B------:R-:W-:-:S05]  /*ad10*/  PRMT R3, R3, 0x7710, RZ ;  /* 0x0000771003037816 */ /* 0x000fca00000000ff */
[----:B------:R0:W-:Y:S01]  /*ad20*/  STG.E.U16 desc[UR36][R8.64], R3 ;  /* 0x0000000308007986 */ /* 0x0001e2000c101524 */
[----:B------:R-:W-:Y:S05]  /*ad30*/  BRA `(.L_x_33535) ;  /* 0x0000000c00487947 */ /* 0x000fea0003800000 */
.L_x_33531:
        /* <DEDUP_REMOVED lines=9> */
.L_x_33539:
[----:B------:R-:W0:Y:S02]  /*add0*/  I2F.S8 R0, R18 ;  /* 0x0000001200007306 */ /* 0x000e240000001400 */
[----:B0-----:R-:W-:-:S05]  /*ade0*/  F2FP.F16.F32.PACK_AB R0, RZ, R0 ;  /* 0x00000000ff00723e */ /* 0x001fca00000000ff */
[----:B------:R0:W-:Y:S01]  /*adf0*/  STG.E.U16 desc[UR36][R8.64], R0 ;  /* 0x0000000008007986 */ /* 0x0001e2000c101524 */
[----:B------:R-:W-:Y:S05]  /*ae00*/  BRA `(.L_x_33535) ;  /* 0x0000000c00147947 */ /* 0x000fea0003800000 */
.L_x_33538:
        /* <DEDUP_REMOVED lines=10> */
.L_x_33541:
[----:B------:R-:W0:Y:S02]  /*aeb0*/  I2F.S8 R18, R18 ;  /* 0x0000001200127306 */ /* 0x000e240000001400 */
[----:B0-----:R-:W-:-:S04]  /*aec0*/  F2FP.F16.F32.PACK_AB R3, RZ, R18 ;  /* 0x00000012ff03723e */ /* 0x001fc800000000ff */
[----:B------:R-:W-:-:S05]  /*aed0*/  PRMT R3, R3, 0x5410, RZ ;  /* 0x0000541003037816 */ /* 0x000fca00000000ff */
[----:B------:R2:W-:Y:S01]  /*aee0*/  STG.E desc[UR36][R8.64], R3 ;  /* 0x0000000308007986 */ /* 0x0005e2000c101924 */
[----:B------:R-:W-:Y:S05]  /*aef0*/  BRA `(.L_x_33535) ;  /* 0x0000000800d87947 */ /* 0x000fea0003800000 */
.L_x_33540:
[----:B------:R-:W-:-:S04]  /*af00*/  PRMT R4, R18, 0x8880, RZ ;  /* 0x0000888012047816 */ /* 0x000fc800000000ff */
[----:B------:R-:W-:-:S06]  /*af10*/  PRMT R4, R4, 0x7710, RZ ;  /* 0x0000771004047816 */ /* 0x000fcc00000000ff */
[----:B------:R-:W0:Y:S02]  /*af20*/  I2F.F64.S16 R4, R4 ;  /* 0x0000000400047312 */ /* 0x000e240000101c00 */
[----:B0-----:R4:W-:Y:S01]  /*af30*/  STG.E.64 desc[UR36][R8.64], R4 ;  /* 0x0000000408007986 */ /* 0x0019e2000c101b24 */
[----:B------:R-:W-:Y:S05]  /*af40*/  BRA `(.L_x_33535) ;  /* 0x0000000800c47947 */ /* 0x000fea0003800000 */
.L_x_33530:
        /* <DEDUP_REMOVED lines=12> */
.L_x_33544:
[----:B------:R-:W-:Y:S02]  /*b010*/  PRMT R4, R18, 0x8880, RZ ;  /* 0x0000888012047816 */ /* 0x000fe400000000ff */
[----:B------:R-:W-:Y:S02]  /*b020*/  CS2R R6, SRZ ;  /* 0x0000000000067805 */ /* 0x000fe4000001ff00 */
[----:B------:R-:W-:-:S06]  /*b030*/  PRMT R4, R4, 0x7710, RZ ;  /* 0x0000771004047816 */ /* 0x000fcc00000000ff */
[----:B------:R-:W0:Y:S02]  /*b040*/  I2F.F64.S16 R4, R4 ;  /* 0x0000000400047312 */ /* 0x000e240000101c00 */
[----:B0-----:R0:W-:Y:S01]  /*b050*/  STG.E.128 desc[UR36][R8.64], R4 ;  /* 0x0000000408007986 */ /* 0x0011e2000c101d24 */
[----:B------:R-:W-:Y:S05]  /*b060*/  BRA `(.L_x_33535) ;  /* 0x00000008007c7947 */ /* 0x000fea0003800000 */
.L_x_33543:
        /* <DEDUP_REMOVED lines=21> */
.L_x_33548:
[----:B------:R-:W-:Y:S05]  /*b1c0*/  BSYNC B0 ;  /* 0x0000000000007941 */ /* 0x000fea0003800000 */
.L_x_33547:
[----:B------:R-:W-:-:S05]  /*b1d0*/  LOP3.LUT R5, R0, R5, RZ, 0xfc, !PT ;  /* 0x0000000500057212 */ /* 0x000fca00078efcff */
[----:B------:R0:W-:Y:S01]  /*b1e0*/  STG.E.U8 desc[UR36][R8.64], R5 ;  /* 0x0000000508007986 */ /* 0x0001e2000c101124 */
[----:B------:R-:W-:Y:S05]  /*b1f0*/  BRA `(.L_x_33535) ;  /* 0x0000000800187947 */ /* 0x000fea0003800000 */
.L_x_33546:
        /* <DEDUP_REMOVED lines=13> */
.L_x_33550:
[----:B------:R-:W-:Y:S01]  /*b2d0*/  IMAD.MOV.U32 R0, RZ, RZ, 0x7f ;  /* 0x0000007fff007424 */ /* 0x000fe200078e00ff */
[----:B------:R-:W-:-:S04]  /*b2e0*/  ISETP.GT.U32.AND P0, PT, R3, 0x7f800000, PT ;  /* 0x7f8000000300780c */ /* 0x000fc80003f04070 */
[----:B------:R-:W-:-:S09]  /*b2f0*/  SEL R0, R0, 0x7c, P0 ;  /* 0x0000007c00007807 */ /* 0x000fd20000000000 */
.L_x_33551:
[----:B------:R-:W-:Y:S05]  /*b300*/  BSYNC B0 ;  /* 0x0000000000007941 */ /* 0x000fea0003800000 */
.L_x_33549:
[----:B------:R-:W-:-:S04]  /*b310*/  LOP3.LUT R3, R5, 0x80000000, RZ, 0xc0, !PT ;  /* 0x8000000005037812 */ /* 0x000fc800078ec0ff */
[----:B------:R-:W-:-:S04]  /*b320*/  SHF.R.U32.HI R3, RZ, 0x18, R3 ;  /* 0x00000018ff037819 */ /* 0x000fc80000011603 */
[----:B------:R-:W-:-:S05]  /*b330*/  LOP3.LUT R3, R0, R3, RZ, 0xfc, !PT ;  /* 0x0000000300037212 */ /* 0x000fca00078efcff */
[----:B------:R0:W-:Y:S01]  /*b340*/  STG.E.U8 desc[UR36][R8.64], R3 ;  /* 0x0000000308007986 */ /* 0x0001e2000c101124 */
[----:B------:R-:W-:Y:S05]  /*b350*/  BRA `(.L_x_33535) ;  /* 0x0000000400c07947 */ /* 0x000fea0003800000 */
.L_x_33545:
[----:B------:R-:W0:Y:S02]  /*b360*/  I2F.S8 R0, R18 ;  /* 0x0000001200007306 */ /* 0x000e240000001400 */
[----:B0-----:R-:W-:-:S05]  /*b370*/  F2FP.BF16.F32.PACK_AB R0, RZ, R0 ;  /* 0x00000000ff00723e */ /* 0x001fca00000010ff */
[----:B------:R0:W-:Y:S01]  /*b380*/  STG.E.U16 desc[UR36][R8.64], R0 ;  /* 0x0000000008007986 */ /* 0x0001e2000c101524 */
[----:B------:R-:W-:Y:S05]  /*b390*/  BRA `(.L_x_33535) ;  /* 0x0000000400b07947 */ /* 0x000fea0003800000 */
.L_x_33542:
        /* <DEDUP_REMOVED lines=12> */
.L_x_33554:
        /* <DEDUP_REMOVED lines=17> */
.L_x_33557:
[----:B------:R-:W-:-:S04]  /*b570*/  LOP3.LUT R3, R5, 0x80000000, RZ, 0xc0, !PT ;  /* 0x8000000005037812 */ /* 0x000fc800078ec0ff */
[----:B------:R-:W-:-:S04]  /*b580*/  SHF.R.U32.HI R3, RZ, 0x18, R3 ;  /* 0x00000018ff037819 */ /* 0x000fc80000011603 */
[----:B------:R-:W-:-:S04]  /*b590*/  LOP3.LUT R0, R0, R3, RZ, 0xfc, !PT ;  /* 0x0000000300007212 */ /* 0x000fc800078efcff */
[----:B------:R-:W-:-:S07]  /*b5a0*/  PRMT R4, R0, 0x7610, R4 ;  /* 0x0000761000047816 */ /* 0x000fce0000000004 */
.L_x_33556:
[----:B------:R-:W-:Y:S05]  /*b5b0*/  BSYNC B0 ;  /* 0x0000000000007941 */ /* 0x000fea0003800000 */
.L_x_33555:
[----:B------:R0:W-:Y:S01]  /*b5c0*/  STG.E.U8 desc[UR36][R8.64], R4 ;  /* 0x0000000408007986 */ /* 0x0001e2000c101124 */
[----:B------:R-:W-:Y:S05]  /*b5d0*/  BRA `(.L_x_33535) ;  /* 0x0000000400207947 */ /* 0x000fea0003800000 */
.L_x_33553:
        /* <DEDUP_REMOVED lines=17> */
.L_x_33560:
[----:B------:R-:W-:-:S04]  /*b6f0*/  LOP3.LUT R3, R5, 0x80000000, RZ, 0xc0, !PT ;  /* 0x8000000005037812 */ /* 0x000fc800078ec0ff */
[----:B------:R-:W-:-:S04]  /*b700*/  SHF.R.U32.HI R3, RZ, 0x18, R3 ;  /* 0x00000018ff037819 */ /* 0x000fc80000011603 */
[----:B------:R-:W-:-:S04]  /*b710*/  LOP3.LUT R0, R0, R3, RZ, 0xfc, !PT ;  /* 0x0000000300007212 */ /* 0x000fc800078efcff */
[----:B------:R-:W-:-:S07]  /*b720*/  PRMT R4, R0, 0x7610, R4 ;  /* 0x0000761000047816 */ /* 0x000fce0000000004 */
.L_x_33559:
[----:B------:R-:W-:Y:S05]  /*b730*/  BSYNC B0 ;  /* 0x0000000000007941 */ /* 0x000fea0003800000 */
.L_x_33558:
[----:B------:R0:W-:Y:S01]  /*b740*/  STG.E.U8 desc[UR36][R8.64], R4 ;  /* 0x0000000408007986 */ /* 0x0001e2000c101124 */
[----:B------:R-:W-:Y:S05]  /*b750*/  BRA `(.L_x_33535) ;  /* 0x0000000000c07947 */ /* 0x000fea0003800000 */
.L_x_33552:
        /* <DEDUP_REMOVED lines=22> */
.L_x_33534:
        /* <DEDUP_REMOVED lines=16> */
.L_x_33563:
[----:B------:R-:W-:Y:S05]  /*b9c0*/  BRA `(.L_x_33535) ;  /* 0x0000000000247947 */ /* 0x000fea0003800000 */
.L_x_33562:
[----:B------:R-:W-:-:S04]  /*b9d0*/  LOP3.LUT R18, R18, 0xffff, RZ, 0xc0, !PT ;  /* 0x0000ffff12127812 */ /* 0x000fc800078ec0ff */
[----:B------:R-:W-:-:S05]  /*b9e0*/  PRMT R18, R18, 0x8880, RZ ;  /* 0x0000888012127816 */ /* 0x000fca00000000ff */
[----:B------:R-:W-:-:S05]  /*b9f0*/  IMAD.MOV.U32 R4, RZ, RZ, R18 ;  /* 0x000000ffff047224 */ /* 0x000fca00078e0012 */
[----:B------:R-:W-:-:S05]  /*ba00*/  SHF.R.S32.HI R5, RZ, 0x1f, R4 ;  /* 0x0000001fff057819 */ /* 0x000fca0000011404 */
[----:B------:R0:W-:Y:S01]  /*ba10*/  STG.E.64 desc[UR36][R8.64], R4 ;  /* 0x0000000408007986 */ /* 0x0001e2000c101b24 */
[----:B------:R-:W-:Y:S05]  /*ba20*/  BRA `(.L_x_33535) ;  /* 0x00000000000c7947 */ /* 0x000fea0003800000 */
.L_x_33561:
[----:B------:R-:W-:-:S04]  /*ba30*/  LOP3.LUT R18, R18, 0xffff, RZ, 0xc0, !PT ;  /* 0x0000ffff12127812 */ /* 0x000fc800078ec0ff */
[----:B------:R-:W-:-:S05]  /*ba40*/  PRMT R3, R18, 0x8880, RZ ;  /* 0x0000888012037816 */ /* 0x000fca00000000ff */
[----:B------:R0:W-:Y:S02]  /*ba50*/  STG.E desc[UR36][R8.64], R3 ;  /* 0x0000000308007986 */ /* 0x0001e4000c101924 */
.L_x_33535:
[----:B------:R-:W-:-:S07]  /*ba60*/  VIADD R25, R25, 0x80 ;  /* 0x0000008019197836 */ /* 0x000fce0000000000 */
.L_x_33495:
[----:B------:R-:W-:Y:S05]  /*ba70*/  BSYNC B6 ;  /* 0x0000000000067941 */ /* 0x000fea0003800000 */
.L_x_33494:
        /* <DEDUP_REMOVED lines=21> */
.L_x_33567:
[----:B------:R-:W-:Y:S01]  /*bbd0*/  STG.E.U8 desc[UR36][R2.64], R19 ;  /* 0x0000001302007986 */ /* 0x000fe2000c101124 */
[----:B------:R-:W-:Y:S05]  /*bbe0*/  EXIT ;  /* 0x000000000000794d */ /* 0x000fea0003800000 */
.L_x_33566:
        /* <DEDUP_REMOVED lines=12> */
.L_x_33570:
[----:B------:R-:W-:-:S04]  /*bcb0*/  LOP3.LUT R19, R19, 0xffff, RZ, 0xc0, !PT ;  /* 0x0000ffff13137812 */ /* 0x000fc800078ec0ff */
[----:B------:R-:W-:-:S05]  /*bcc0*/  PRMT R5, R19, 0x8880, RZ ;  /* 0x0000888013057816 */ /* 0x000fca00000000ff */
[----:B------:R-:W-:Y:S01]  /*bcd0*/  STG.E desc[UR36][R2.64], R5 ;  /* 0x0000000502007986 */ /* 0x000fe2000c101924 */
[----:B------:R-:W-:Y:S05]  /*bce0*/  EXIT ;  /* 0x000000000000794d */ /* 0x000fea0003800000 */
.L_x_33569:
[----:B------:R-:W-:-:S04]  /*bcf0*/  PRMT R5, R19, 0x8880, RZ ;  /* 0x0000888013057816 */ /* 0x000fc800000000ff */
[----:B------:R-:W-:-:S05]  /*bd00*/  PRMT R5, R5, 0x7710, RZ ;  /* 0x0000771005057816 */ /* 0x000fca00000000ff */
[----:B------:R-:W-:Y:S01]  /*bd10*/  STG.E.U16 desc[UR36][R2.64], R5 ;  /* 0x0000000502007986 */ /* 0x000fe2000c101524 */
[----:B------:R-:W-:Y:S05]  /*bd20*/  EXIT ;  /* 0x000000000000794d */ /* 0x000fea0003800000 */
.L_x_33565:
        /* <DEDUP_REMOVED lines=9> */
.L_x_33572:
[----:B------:R-:W0:Y:S02]  /*bdc0*/  I2F.S8 R0, R19 ;  /* 0x0000001300007306 */ /* 0x000e240000001400 */
[----:B0-----:R-:W-:-:S05]  /*bdd0*/  F2FP.F16.F32.PACK_AB R0, RZ, R0 ;  /* 0x00000000ff00723e */ /* 0x001fca00000000ff */
[----:B------:R-:W-:Y:S01]  /*bde0*/  STG.E.U16 desc[UR36][R2.64], R0 ;  /* 0x0000000002007986 */ /* 0x000fe2000c101524 */
[----:B------:R-:W-:Y:S05]  /*bdf0*/  EXIT ;  /* 0x000000000000794d */ /* 0x000fea0003800000 */
.L_x_33571:
        /* <DEDUP_REMOVED lines=10> */
.L_x_33574:
[----:B------:R-:W0:Y:S02]  /*bea0*/  I2F.S8 R19, R19 ;  /* 0x0000001300137306 */ /* 0x000e240000001400 */
[----:B0-----:R-:W-:-:S04]  /*beb0*/  F2FP.F16.F32.PACK_AB R5, RZ, R19 ;  /* 0x00000013ff05723e */ /* 0x001fc800000000ff */
[----:B------:R-:W-:-:S05]  /*bec0*/  PRMT R5, R5, 0x5410, RZ ;  /* 0x0000541005057816 */ /* 0x000fca00000000ff */
[----:B------:R-:W-:Y:S01]  /*bed0*/  STG.E desc[UR36][R2.64], R5 ;  /* 0x0000000502007986 */ /* 0x000fe2000c101924 */
[----:B------:R-:W-:Y:S05]  /*bee0*/  EXIT ;  /* 0x000000000000794d */ /* 0x000fea0003800000 */
.L_x_33573:
[----:B------:R-:W-:-:S04]  /*bef0*/  PRMT R4, R19, 0x8880, RZ ;  /* 0x0000888013047816 */ /* 0x000fc800000000ff */
[----:B------:R-:W-:-:S06]  /*bf00*/  PRMT R4, R4, 0x7710, RZ ;  /* 0x0000771004047816 */ /* 0x000fcc00000000ff */
[----:B------:R-:W0:Y:S02]  /*bf10*/  I2F.F64.S16 R4, R4 ;  /* 0x0000000400047312 */ /* 0x000e240000101c00 */
[----:B0-----:R-:W-:Y:S01]  /*bf20*/  STG.E.64 desc[UR36][R2.64], R4 ;  /* 0x0000000402007986 */ /* 0x001fe2000c101b24 */
[----:B------:R-:W-:Y:S05]  /*bf30*/  EXIT ;  /* 0x000000000000794d */ /* 0x000fea0003800000 */
.L_x_33564:
        /* <DEDUP_REMOVED lines=12> */
.L_x_33577:
[----:B------:R-:W-:Y:S02]  /*c000*/  PRMT R4, R19, 0x8880, RZ ;  /* 0x0000888013047816 */ /* 0x000fe400000000ff */
[----:B------:R-:W-:Y:S02]  /*c010*/  CS2R R6, SRZ ;  /* 0x0000000000067805 */ /* 0x000fe4000001ff00 */
[----:B------:R-:W-:-:S06]  /*c020*/  PRMT R4, R4, 0x7710, RZ ;  /* 0x0000771004047816 */ /* 0x000fcc00000000ff */
[----:B------:R-:W0:Y:S02]  /*c030*/  I2F.F64.S16 R4, R4 ;  /* 0x0000000400047312 */ /* 0x000e240000101c00 */
[----:B0-----:R-:W-:Y:S01]  /*c040*/  STG.E.128 desc[UR36][R2.64], R4 ;  /* 0x0000000402007986 */ /* 0x001fe2000c101d24 */
[----:B------:R-:W-:Y:S05]  /*c050*/  EXIT ;  /* 0x000000000000794d */ /* 0x000fea0003800000 */
.L_x_33576:
        /* <DEDUP_REMOVED lines=21> */
.L_x_33581:
[----:B------:R-:W-:Y:S05]  /*c1b0*/  BSYNC B0 ;  /* 0x0000000000007941 */ /* 0x000fea0003800000 */
.L_x_33580:
[----:B------:R-:W-:-:S05]  /*c1c0*/  LOP3.LUT R5, R0, R5, RZ, 0xfc, !PT ;  /* 0x0000000500057212 */ /* 0x000fca00078efcff */
[----:B------:R-:W-:Y:S01]  /*c1d0*/  STG.E.U8 desc[UR36][R2.64], R5 ;  /* 0x0000000502007986 */ /* 0x000fe2000c101124 */
[----:B------:R-:W-:Y:S05]  /*c1e0*/  EXIT ;  /* 0x000000000000794d */ /* 0x000fea0003800000 */
.L_x_33579:
        /* <DEDUP_REMOVED lines=13> */
.L_x_33583:
[----:B------:R-:W-:Y:S01]  /*c2c0*/  IMAD.MOV.U32 R0, RZ, RZ, 0x7f ;  /* 0x0000007fff007424 */ /* 0x000fe200078e00ff */
[----:B------:R-:W-:-:S04]  /*c2d0*/  ISETP.GT.U32.AND P0, PT, R4, 0x7f800000, PT ;  /* 0x7f8000000400780c */ /* 0x000fc80003f04070 */
[----:B------:R-:W-:-:S09]  /*c2e0*/  SEL R0, R0, 0x7c, P0 ;  /* 0x0000007c00007807 */ /* 0x000fd20000000000 */
.L_x_33584:
[----:B------:R-:W-:Y:S05]  /*c2f0*/  BSYNC B0 ;  /* 0x0000000000007941 */ /* 0x000fea0003800000 */
.L_x_33582:
[----:B------:R-:W-:-:S04]  /*c300*/  LOP3.LUT R4, R19, 0x80000000, RZ, 0xc0, !PT ;  /* 0x8000000013047812 */ /* 0x000fc800078ec0ff */
[----:B------:R-:W-:-:S04]  /*c310*/  SHF.R.U32.HI R5, RZ, 0x18, R4 ;  /* 0x00000018ff057819 */ /* 0x000fc80000011604 */
[----:B------:R-:W-:-:S05]  /*c320*/  LOP3.LUT R5, R0, R5, RZ, 0xfc, !PT ;  /* 0x0000000500057212 */ /* 0x000fca00078efcff */
[----:B------:R-:W-:Y:S01]  /*c330*/  STG.E.U8 desc[UR36][R2.64], R5 ;  /* 0x0000000502007986 */ /* 0x000fe2000c101124 */
[----:B------:R-:W-:Y:S05]  /*c340*/  EXIT ;  /* 0x000000000000794d */ /* 0x000fea0003800000 */
.L_x_33578:
[----:B------:R-:W0:Y:S02]  /*c350*/  I2F.S8 R0, R19 ;  /* 0x0000001300007306 */ /* 0x000e240000001400 */
[----:B0-----:R-:W-:-:S05]  /*c360*/  F2FP.BF16.F32.PACK_AB R0, RZ, R0 ;  /* 0x00000000ff00723e */ /* 0x001fca00000010ff */
[----:B------:R-:W-:Y:S01]  /*c370*/  STG.E.U16 desc[UR36][R2.64], R0 ;  /* 0x0000000002007986 */ /* 0x000fe2000c101524 */
[----:B------:R-:W-:Y:S05]  /*c380*/  EXIT ;  /* 0x000000000000794d */ /* 0x000fea0003800000 */
.L_x_33575:
        /* <DEDUP_REMOVED lines=12> */
.L_x_33587:
        /* <DEDUP_REMOVED lines=17> */
.L_x_33590:
[----:B------:R-:W-:-:S04]  /*c560*/  LOP3.LUT R0, R19, 0x80000000, RZ, 0xc0, !PT ;  /* 0x8000000013007812 */ /* 0x000fc800078ec0ff */
[----:B------:R-:W-:-:S04]  /*c570*/  SHF.R.U32.HI R5, RZ, 0x18, R0 ;  /* 0x00000018ff057819 */ /* 0x000fc80000011600 */
[----:B------:R-:W-:-:S04]  /*c580*/  LOP3.LUT R4, R4, R5, RZ, 0xfc, !PT ;  /* 0x0000000504047212 */ /* 0x000fc800078efcff */
[----:B------:R-:W-:-:S07]  /*c590*/  PRMT R0, R4, 0x7610, R0 ;  /* 0x0000761004007816 */ /* 0x000fce0000000000 */
.L_x_33589:
[----:B------:R-:W-:Y:S05]  /*c5a0*/  BSYNC B0 ;  /* 0x0000000000007941 */ /* 0x000fea0003800000 */
.L_x_33588:
[----:B------:R-:W-:Y:S01]  /*c5b0*/  STG.E.U8 desc[UR36][R2.64], R0 ;  /* 0x0000000002007986 */ /* 0x000fe2000c101124 */
[----:B------:R-:W-:Y:S05]  /*c5c0*/  EXIT ;  /* 0x000000000000794d */ /* 0x000fea0003800000 */
.L_x_33586:
        /* <DEDUP_REMOVED lines=17> */
.L_x_33593:
[----:B------:R-:W-:-:S04]  /*c6e0*/  LOP3.LUT R0, R19, 0x80000000, RZ, 0xc0, !PT ;  /* 0x8000000013007812 */ /* 0x000fc800078ec0ff */
[----:B------:R-:W-:-:S04]  /*c6f0*/  SHF.R.U32.HI R5, RZ, 0x18, R0 ;  /* 0x00000018ff057819 */ /* 0x000fc80000011600 */
[----:B------:R-:W-:-:S04]  /*c700*/  LOP3.LUT R4, R4, R5, RZ, 0xfc, !PT ;  /* 0x0000000504047212 */ /* 0x000fc800078efcff */
[----:B------:R-:W-:-:S07]  /*c710*/  PRMT R0, R4, 0x7610, R0 ;  /* 0x0000761004007816 */ /* 0x000fce0000000000 */
.L_x_33592:
[----:B------:R-:W-:Y:S05]  /*c720*/  BSYNC B0 ;  /* 0x0000000000007941 */ /* 0x000fea0003800000 */
.L_x_33591:
[----:B------:R-:W-:Y:S01]  /*c730*/  STG.E.U8 desc[UR36][R2.64], R0 ;  /* 0x0000000002007986 */ /* 0x000fe2000c101124 */
[----:B------:R-:W-:Y:S05]  /*c740*/  EXIT ;  /* 0x000000000000794d */ /* 0x000fea0003800000 */
.L_x_33585:
        /* <DEDUP_REMOVED lines=22> */
.L_x_33568:
        /* <DEDUP_REMOVED lines=16> */
.L_x_33596:
[----:B------:R-:W-:Y:S05]  /*c9b0*/  EXIT ;  /* 0x000000000000794d */ /* 0x000fea0003800000 */
.L_x_33595:
[----:B------:R-:W-:-:S04]  /*c9c0*/  LOP3.LUT R19, R19, 0xffff, RZ, 0xc0, !PT ;  /* 0x0000ffff13137812 */ /* 0x000fc800078ec0ff */
[----:B------:R-:W-:-:S05]  /*c9d0*/  PRMT R19, R19, 0x8880, RZ ;  /* 0x0000888013137816 */ /* 0x000fca00000000ff */
[----:B------:R-:W-:-:S05]  /*c9e0*/  IMAD.MOV.U32 R4, RZ, RZ, R19 ;  /* 0x000000ffff047224 */ /* 0x000fca00078e0013 */
[----:B------:R-:W-:-:S05]  /*c9f0*/  SHF.R.S32.HI R5, RZ, 0x1f, R4 ;  /* 0x0000001fff057819 */ /* 0x000fca0000011404 */
[----:B------:R-:W-:Y:S01]  /*ca00*/  STG.E.64 desc[UR36][R2.64], R4 ;  /* 0x0000000402007986 */ /* 0x000fe2000c101b24 */
[----:B------:R-:W-:Y:S05]  /*ca10*/  EXIT ;  /* 0x000000000000794d */ /* 0x000fea0003800000 */
.L_x_33594:
[----:B------:R-:W-:-:S04]  /*ca20*/  LOP3.LUT R19, R19, 0xffff, RZ, 0xc0, !PT ;  /* 0x0000ffff13137812 */ /* 0x000fc800078ec0ff */
[----:B------:R-:W-:-:S05]  /*ca30*/  PRMT R5, R19, 0x8880, RZ ;  /* 0x0000888013057816 */ /* 0x000fca00000000ff */
[----:B------:R-:W-:Y:S01]  /*ca40*/  STG.E desc[UR36][R2.64], R5 ;  /* 0x0000000502007986 */ /* 0x000fe2000c101924 */
[----:B------:R-:W-:Y:S05]  /*ca50*/  EXIT ;  /* 0x000000000000794d */ /* 0x000fea0003800000 */
.L_x_33597:
        /* <DEDUP_REMOVED lines=10> */
.L_x_44065:


//--------------------- .text._ZN2at6native18elementwise_kernelILi128ELi4EZNS0_22gpu_kernel_impl_nocastINS0_13BinaryFunctorIN3c104HalfES5_bZZZNS0_23logical_and_kernel_cudaERNS_14TensorIteratorEENKUlvE0_clEvENKUlvE6_clEvEUlS5_S5_E_EEEEvRNS_18TensorIteratorBaseERKT_EUliE_EEviT1_ --------------------------
	.section	.text._ZN2at6native18elementwise_kernelILi128ELi4EZNS0_22gpu_kernel_impl_nocastINS0_13BinaryFunctorIN3c104HalfES5_bZZZNS0_23logical_and_kernel_cudaERNS_14TensorIteratorEENKUlvE0_clEvENKUlvE6_clEvEUlS5_S5_E_EEEEvRNS_18TensorIteratorBaseERKT_EUliE_EEviT1_,"ax",@progbits
	.align	128
        .global         _ZN2at6native18elementwise_kernelILi128ELi4EZNS0_22gpu_kernel_impl_nocastINS0_13BinaryFunctorIN3c104HalfES5_bZZZNS0_23logical_and_kernel_cudaERNS_14TensorIteratorEENKUlvE0_clEvENKUlvE6_clEvEUlS5_S5_E_EEEEvRNS_18TensorIteratorBaseERKT_EUliE_EEviT1_
        .type           _ZN2at6native18elementwise_kernelILi128ELi4EZNS0_22gpu_kernel_impl_nocastINS0_13BinaryFunctorIN3c104HalfES5_bZZZNS0_23logical_and_kernel_cudaERNS_14TensorIteratorEENKUlvE0_clEvENKUlvE6_clEvEUlS5_S5_E_EEEEvRNS_18TensorIteratorBaseERKT_EUliE_EEviT1_,@function
        .size           _ZN2at6native18elementwise_kernelILi128ELi4EZNS0_22gpu_kernel_impl_nocastINS0_13BinaryFunctorIN3c104HalfES5_bZZZNS0_23logical_and_kernel_cudaERNS_14TensorIteratorEENKUlvE0_clEvENKUlvE6_clEvEUlS5_S5_E_EEEEvRNS_18TensorIteratorBaseERKT_EUliE_EEviT1_,(.L_x_44066 - _ZN2at6native18elementwise_kernelILi128ELi4EZNS0_22gpu_kernel_impl_nocastINS0_13BinaryFunctorIN3c104HalfES5_bZZZNS0_23logical_and_kernel_cudaERNS_14TensorIteratorEENKUlvE0_clEvENKUlvE6_clEvEUlS5_S5_E_EEEEvRNS_18TensorIteratorBaseERKT_EUliE_EEviT1_)
        .other          _ZN2at6native18elementwise_kernelILi128ELi4EZNS0_22gpu_kernel_impl_nocastINS0_13BinaryFunctorIN3c104HalfES5_bZZZNS0_23logical_and_kernel_cudaERNS_14TensorIteratorEENKUlvE0_clEvENKUlvE6_clEvEUlS5_S5_E_EEEEvRNS_18TensorIteratorBaseERKT_EUliE_EEviT1_,@"STO_CUDA_ENTRY STV_DEFAULT"
_ZN2at6native18elementwise_kernelILi128ELi4EZNS0_22gpu_kernel_impl_nocastINS0_13BinaryFunctorIN3c104HalfES5_bZZZNS0_23logical_and_kernel_cudaERNS_14TensorIteratorEENKUlvE0_clEvENKUlvE6_clEvEUlS5_S5_E_EEEEvRNS_18TensorIteratorBaseERKT_EUliE_EEviT1_:
.text._ZN2at6native18elementwise_kernelILi128ELi4EZNS0_22gpu_kernel_impl_nocastINS0_13BinaryFunctorIN3c104HalfES5_bZZZNS0_23logical_and_kernel_cudaERNS_14TensorIteratorEENKUlvE0_clEvENKUlvE6_clEvEUlS5_S5_E_EEEEvRNS_18TensorIteratorBaseERKT_EUliE_EEviT1_:
        /* <DEDUP_REMOVED lines=363> */
.L_x_33600:
        /* <DEDUP_REMOVED lines=12> */
[----:B------:R-:W-:Y:S01]  /*1770*/  IADD3 R3, R3, 0x80, RZ ;  /* 0x0000008003037810 */ /* 0x000fe20007ffe0ff */
[----:B--2---:R-:W-:-:S05]  /*1780*/  HADD2.F32 R0, -RZ, R6.H0_H0 ;  /* 0x20000006ff007230 */ /* 0x004fca0000004100 */
[----:B------:R-:W-:-:S13]  /*1790*/  FSETP.NEU.FTZ.AND P1, PT, R0, RZ, PT ;  /* 0x000000ff0000720b */ /* 0x000fda0003f3d000 */
[----:B---3--:R-:W-:-:S05]  /*17a0*/  @P1 HADD2.F32 R0, -RZ, R8.H0_H0 ;  /* 0x20000008ff001230 */ /* 0x008fca0000004100 */
[----:B------:R-:W-:-:S04]  /*17b0*/  @P1 FSETP.NEU.FTZ.AND P0, PT, R0, RZ, PT ;  /* 0x000000ff0000120b */ /* 0x000fc80003f1d000 */
[----:B------:R-:W-:-:S05]  /*17c0*/  @P1 SEL R11, RZ, 0x1, !P0 ;  /* 0x00000001ff0b1807 */ /* 0x000fca0004000000 */
[----:B------:R0:W-:Y:S04]  /*17d0*/  STG.E.U8 desc[UR4][R4.64], R11 ;  /* 0x0000000b04007986 */ /* 0x0001e8000c101104 */
.L_x_33599:
[----:B------:R-:W-:Y:S05]  /*17e0*/  BSYNC B0 ;  /* 0x0000000000007941 */ /* 0x000fea0003800000 */
.L_x_33598:
        /* <DEDUP_REMOVED lines=356> */
.L_x_33603:
        /* <DEDUP_REMOVED lines=374> */
.L_x_33604:
        /* <DEDUP_REMOVED lines=19> */
.L_x_33602:
[----:B------:R-:W-:Y:S05]  /*46c0*/  BSYNC B0 ;  /* 0x0000000000007941 */ /* 0x000fea0003800000 */
.L_x_33601:
        /* <DEDUP_REMOVED lines=355> */
.L_x_33605:
        /* <DEDUP_REMOVED lines=11> */
[----:B------:R-:W-:Y:S01]  /*5db0*/  IADD3.X R5, RZ, UR7, RZ, P2, !PT ;  /* 0x00000007ff057c10 */ /* 0x000fe200097fe4ff */
[----:B--2---:R-:W-:-:S05]  /*5dc0*/  HADD2.F32 R0, -RZ, R2.H0_H0 ;  /* 0x20000002ff007230 */ /* 0x004fca0000004100 */
[----:B------:R-:W-:-:S13]  /*5dd0*/  FSETP.NEU.FTZ.AND P1, PT, R0, RZ, PT ;  /* 0x000000ff0000720b */ /* 0x000fda0003f3d000 */
[----:B---3--:R-:W-:-:S05]  /*5de0*/  @P1 HADD2.F32 R0, -RZ, R6.H0_H0 ;  /* 0x20000006ff001230 */ /* 0x008fca0000004100 */
[----:B------:R-:W-:-:S04]  /*5df0*/  @P1 FSETP.NEU.FTZ.AND P0, PT, R0, RZ, PT ;  /* 0x000000ff0000120b */ /* 0x000fc80003f1d000 */
[----:B------:R-:W-:-:S05]  /*5e00*/  @P1 SEL R9, RZ, 0x1, !P0 ;  /* 0x00000001ff091807 */ /* 0x000fca0004000000 */
[----:B------:R-:W-:Y:S01]  /*5e10*/  STG.E.U8 desc[UR4][R4.64], R9 ;  /* 0x0000000904007986 */ /* 0x000fe2000c101104 */
[----:B------:R-:W-:Y:S05]  /*5e20*/  EXIT ;  /* 0x000000000000794d */ /* 0x000fea0003800000 */
.L_x_33606:
        /* <DEDUP_REMOVED lines=13> */
.L_x_44066:


//--------------------- .text._ZN2at6native27unrolled_elementwise_kernelINS0_13BinaryFunctorIN3c104HalfES4_bZZZNS0_23logical_and_kernel_cudaERNS_14TensorIteratorEENKUlvE0_clEvENKUlvE6_clEvEUlS4_S4_E_EESt5arrayIPcLm3EELi4E23TrivialOffsetCalculatorILi2EjESE_ILi1EjENS0_6memory15LoadWithoutCastENSH_16StoreWithoutCastEEEviT_T0_T2_T3_T4_T5_ --------------------------
	.section	.text._ZN2at6native27unrolled_elementwise_kernelINS0_13BinaryFunctorIN3c104HalfES4_bZZZNS0_23logical_and_kernel_cudaERNS_14TensorIteratorEENKUlvE0_clEvENKUlvE6_clEvEUlS4_S4_E_EESt5arrayIPcLm3EELi4E23TrivialOffsetCalculatorILi2EjESE_ILi1EjENS0_6memory15LoadWithoutCastENSH_16StoreWithoutCastEEEviT_T0_T2_T3_T4_T5_,"ax",@progbits
	.align	128
        .global         _ZN2at6native27unrolled_elementwise_kernelINS0_13BinaryFunctorIN3c104HalfES4_bZZZNS0_23logical_and_kernel_cudaERNS_14TensorIteratorEENKUlvE0_clEvENKUlvE6_clEvEUlS4_S4_E_EESt5arrayIPcLm3EELi4E23TrivialOffsetCalculatorILi2EjESE_ILi1EjENS0_6memory15LoadWithoutCastENSH_16StoreWithoutCastEEEviT_T0_T2_T3_T4_T5_
        .type           _ZN2at6native27unrolled_elementwise_kernelINS0_13BinaryFunctorIN3c104HalfES4_bZZZNS0_23logical_and_kernel_cudaERNS_14TensorIteratorEENKUlvE0_clEvENKUlvE6_clEvEUlS4_S4_E_EESt5arrayIPcLm3EELi4E23TrivialOffsetCalculatorILi2EjESE_ILi1EjENS0_6memory15LoadWithoutCastENSH_16StoreWithoutCastEEEviT_T0_T2_T3_T4_T5_,@function
        .size           _ZN2at6native27unrolled_elementwise_kernelINS0_13BinaryFunctorIN3c104HalfES4_bZZZNS0_23logical_and_kernel_cudaERNS_14TensorIteratorEENKUlvE0_clEvENKUlvE6_clEvEUlS4_S4_E_EESt5arrayIPcLm3EELi4E23TrivialOffsetCalculatorILi2EjESE_ILi1EjENS0_6memory15LoadWithoutCastENSH_16StoreWithoutCastEEEviT_T0_T2_T3_T4_T5_,(.L_x_44067 - _ZN2at6native27unrolled_elementwise_kernelINS0_13BinaryFunctorIN3c104HalfES4_bZZZNS0_23logical_and_kernel_cudaERNS_14TensorIteratorEENKUlvE0_clEvENKUlvE6_clEvEUlS4_S4_E_EESt5arrayIPcLm3EELi4E23TrivialOffsetCalculatorILi2EjESE_ILi1EjENS0_6memory15LoadWithoutCastENSH_16StoreWithoutCastEEEviT_T0_T2_T3_T4_T5_)
        .other          _ZN2at6native27unrolled_elementwise_kernelINS0_13BinaryFunctorIN3c104HalfES4_bZZZNS0_23logical_and_kernel_cudaERNS_14TensorIteratorEENKUlvE0_clEvENKUlvE6_clEvEUlS4_S4_E_EESt5arrayIPcLm3EELi4E23TrivialOffsetCalculatorILi2EjESE_ILi1EjENS0_6memory15LoadWithoutCastENSH_16StoreWithoutCastEEEviT_T0_T2_T3_T4_T5_,@"STO_CUDA_ENTRY STV_DEFAULT"
_ZN2at6native27unrolled_elementwise_kernelINS0_13BinaryFunctorIN3c104HalfES4_bZZZNS0_23logical_and_kernel_cudaERNS_14TensorIteratorEENKUlvE0_clEvENKUlvE6_clEvEUlS4_S4_E_EESt5arrayIPcLm3EELi4E23TrivialOffsetCalculatorILi2EjESE_ILi1EjENS0_6memory15LoadWithoutCastENSH_16StoreWithoutCastEEEviT_T0_T2_T3_T4_T5_:
.text._ZN2at6native27unrolled_elementwise_kernelINS0_13BinaryFunctorIN3c104HalfES4_bZZZNS0_23logical_and_kernel_cudaERNS_14TensorIteratorEENKUlvE0_clEvENKUlvE6_clEvEUlS4_S4_E_EESt5arrayIPcLm3EELi4E23TrivialOffsetCalculatorILi2EjESE_ILi1EjENS0_6memory15LoadWithoutCastENSH_16StoreWithoutCastEEEviT_T0_T2_T3_T4_T5_:
        /* <DEDUP_REMOVED lines=65> */
[----:B-----5:R-:W-:Y:S01]  /*0410*/  HADD2.F32 R14, -RZ, R14.H0_H0 ;  /* 0x2000000eff0e7230 */ /* 0x020fe20000004100 */
[----:B------:R-:W-:-:S04]  /*0420*/  PRMT R5, RZ, 0x7610, R5 ;  /* 0x00007610ff057816 */ /* 0x000fc80000000005 */
[----:B------:R-:W-:-:S13]  /*0430*/  FSETP.NEU.FTZ.AND P6, PT, R14, RZ, PT ;  /* 0x000000ff0e00720b */ /* 0x000fda0003fdd000 */
[----:B------:R-:W-:-:S05]  /*0440*/  @P6 HADD2.F32 R21, -RZ, R21.H0_H0 ;  /* 0x20000015ff156230 */ /* 0x000fca0000004100 */
[----:B------:R-:W-:-:S04]  /*0450*/  @P6 FSETP.NEU.FTZ.AND P5, PT, R21, RZ, PT ;  /* 0x000000ff1500620b */ /* 0x000fc80003fbd000 */
[----:B------:R-:W-:-:S04]  /*0460*/  @P6 SEL R6, RZ, 0x1, !P5 ;  /* 0x00000001ff066807 */ /* 0x000fc80006800000 */
[----:B------:R-:W-:-:S07]  /*0470*/  @P6 PRMT R5, R6, 0x7610, R5 ;  /* 0x0000761006056816 */ /* 0x000fce0000000005 */
.L_x_33608:
[----:B------:R-:W-:Y:S05]  /*0480*/  BSYNC B0 ;  /* 0x0000000000007941 */ /* 0x000fea0003800000 */
.L_x_33607:
        /* <DEDUP_REMOVED lines=9> */
.L_x_33610:
[----:B------:R-:W-:Y:S05]  /*0520*/  BSYNC B0 ;  /* 0x0000000000007941 */ /* 0x000fea0003800000 */
.L_x_33609:
        /* <DEDUP_REMOVED lines=9> */
.L_x_33612:
[----:B------:R-:W-:Y:S05]  /*05c0*/  BSYNC B0 ;  /* 0x0000000000007941 */ /* 0x000fea0003800000 */
.L_x_33611:
        /* <DEDUP_REMOVED lines=9> */
.L_x_33614:
[----:B------:R-:W-:Y:S05]  /*0660*/  BSYNC B0 ;  /* 0x0000000000007941 */ /* 0x000fea0003800000 */
.L_x_33613:
        /* <DEDUP_REMOVED lines=15> */
.L_x_33616:
[----:B------:R-:W-:Y:S05]  /*0760*/  BSYNC B0 ;  /* 0x0000000000007941 */ /* 0x000fea0003800000 */
.L_x_33615:
        /* <DEDUP_REMOVED lines=8> */
.L_x_33617:
        /* <DEDUP_REMOVED lines=9> */
.L_x_44067:


//--------------------- .text._ZN2at6native29vectorized_elementwise_kernelILi2ENS0_13BinaryFunctorIN3c104HalfES4_bZZZNS0_23logical_and_kernel_cudaERNS_14TensorIteratorEENKUlvE0_clEvENKUlvE6_clEvEUlS4_S4_E_EESt5arrayIPcLm3EEEEviT0_T1_ --------------------------
	.section	.text._ZN2at6native29vectorized_elementwise_kernelILi2ENS0_13BinaryFunctorIN3c104HalfES4_bZZZNS0_23logical_and_kernel_cudaERNS_14TensorIteratorEENKUlvE0_clEvENKUlvE6_clEvEUlS4_S4_E_EESt5arrayIPcLm3EEEEviT0_T1_,"ax",@progbits
	.align	128
        .global         _ZN2at6native29vectorized_elementwise_kernelILi2ENS0_13BinaryFunctorIN3c104HalfES4_bZZZNS0_23logical_and_kernel_cudaERNS_14TensorIteratorEENKUlvE0_clEvENKUlvE6_clEvEUlS4_S4_E_EESt5arrayIPcLm3EEEEviT0_T1_
        .type           _ZN2at6native29vectorized_elementwise_kernelILi2ENS0_13BinaryFunctorIN3c104HalfES4_bZZZNS0_23logical_and_kernel_cudaERNS_14TensorIteratorEENKUlvE0_clEvENKUlvE6_clEvEUlS4_S4_E_EESt5arrayIPcLm3EEEEviT0_T1_,@function
        .size           _ZN2at6native29vectorized_elementwise_kernelILi2ENS0_13BinaryFunctorIN3c104HalfES4_bZZZNS0_23logical_and_kernel_cudaERNS_14TensorIteratorEENKUlvE0_clEvENKUlvE6_clEvEUlS4_S4_E_EESt5arrayIPcLm3EEEEviT0_T1_,(.L_x_44068 - _ZN2at6native29vectorized_elementwise_kernelILi2ENS0_13BinaryFunctorIN3c104HalfES4_bZZZNS0_23logical_and_kernel_cudaERNS_14TensorIteratorEENKUlvE0_clEvENKUlvE6_clEvEUlS4_S4_E_EESt5arrayIPcLm3EEEEviT0_T1_)
        .other          _ZN2at6native29vectorized_elementwise_kernelILi2ENS0_13BinaryFunctorIN3c104HalfES4_bZZZNS0_23logical_and_kernel_cudaERNS_14TensorIteratorEENKUlvE0_clEvENKUlvE6_clEvEUlS4_S4_E_EESt5arrayIPcLm3EEEEviT0_T1_,@"STO_CUDA_ENTRY STV_DEFAULT"
_ZN2at6native29vectorized_elementwise_kernelILi2ENS0_13BinaryFunctorIN3c104HalfES4_bZZZNS0_23logical_and_kernel_cudaERNS_14TensorIteratorEENKUlvE0_clEvENKUlvE6_clEvEUlS4_S4_E_EESt5arrayIPcLm3EEEEviT0_T1_:
.text._ZN2at6native29vectorized_elementwise_kernelILi2ENS0_13BinaryFunctorIN3c104HalfES4_bZZZNS0_23logical_and_kernel_cudaERNS_14TensorIteratorEENKUlvE0_clEvENKUlvE6_clEvEUlS4_S4_E_EESt5arrayIPcLm3EEEEviT0_T1_:
        /* <DEDUP_REMOVED lines=20> */
[----:B------:R-:W5:Y:S04]  /*0140*/  LDG.E R14, desc[UR4][R6.64+0x200] ;  /* 0x00020004060e7981 */ /* 0x000f68000c1e1900 */
[----:B------:R-:W5:Y:S04]  /*0150*/  LDG.E R11, desc[UR4][R4.64+0x600] ;  /* 0x00060004040b7981 */ /* 0x000f68000c1e1900 */
[----:B------:R-:W5:Y:S04]  /*0160*/  LDG.E R15, desc[UR4][R6.64+0x400] ;  /* 0x00040004060f7981 */ /* 0x000f68000c1e1900 */
[----:B------:R0:W5:Y:S02]  /*0170*/  LDG.E R2, desc[UR4][R6.64+0x600] ;  /* 0x0006000406027981 */ /* 0x000164000c1e1900 */
[----:B0-----:R-:W-:-:S02]  /*0180*/  PRMT R7, RZ, 0x7610, R7 ;  /* 0x00007610ff077816 */ /* 0x001fc40000000007 */
[----:B------:R-:W-:Y:S01]  /*0190*/  PRMT R6, RZ, 0x7610, R6 ;  /* 0x00007610ff067816 */ /* 0x000fe20000000006 */
[--C-:B---3--:R-:W-:Y:S02]  /*01a0*/  HADD2.F32 R3, -RZ, R8.reuse.H0_H0 ;  /* 0x20000008ff037230 */ /* 0x108fe40000004100 */
[----:B------:R-:W-:-:S03]  /*01b0*/  HADD2.F32 R8, -RZ, R8.H1_H1 ;  /* 0x30000008ff087230 */ /* 0x000fc60000004100 */
[----:B------:R-:W-:Y:S01]  /*01c0*/  FSETP.NEU.FTZ.AND P6, PT, R3, RZ, PT ;  /* 0x000000ff0300720b */ /* 0x000fe20003fdd000 */
[----:B--2---:R-:W-:Y:S01]  /*01d0*/  HADD2.F32 R3, -RZ, R9.H0_H0 ;  /* 0x20000009ff037230 */ /* 0x004fe20000004100 */
[----:B------:R-:W-:-:S04]  /*01e0*/  FSETP.NEU.FTZ.AND P1, PT, R8, RZ, PT ;  /* 0x000000ff0800720b */ /* 0x000fc80003f3d000 */
[----:B------:R-:W-:Y:S01]  /*01f0*/  FSETP.NEU.FTZ.AND P5, PT, R3, RZ, PT ;  /* 0x000000ff0300720b */ /* 0x000fe20003fbd000 */
[----:B------:R-:W-:Y:S02]  /*0200*/  HADD2.F32 R4, -RZ, R9.H1_H1 ;  /* 0x30000009ff047230 */ /* 0x000fe40000004100 */
[----:B----4-:R-:W-:-:S04]  /*0210*/  HADD2.F32 R5, -RZ, R10.H0_H0 ;  /* 0x2000000aff057230 */ /* 0x010fc80000004100 */
[--C-:B-----5:R-:W-:Y:S01]  /*0220*/  @P6 HADD2.F32 R3, -RZ, R12.reuse.H0_H0 ;  /* 0x2000000cff036230 */ /* 0x120fe20000004100 */
[----:B------:R-:W-:Y:S01]  /*0230*/  FSETP.NEU.FTZ.AND P4, PT, R4, RZ, PT ;  /* 0x000000ff0400720b */ /* 0x000fe20003f9d000 */
[----:B------:R-:W-:-:S03]  /*0240*/  @P1 HADD2.F32 R8, -RZ, R12.H1_H1 ;  /* 0x3000000cff081230 */ /* 0x000fc60000004100 */
[----:B------:R-:W-:Y:S01]  /*0250*/  @P6 FSETP.NEU.FTZ.AND P0, PT, R3, RZ, PT ;  /* 0x000000ff0300620b */ /* 0x000fe20003f1d000 */
[----:B------:R-:W-:Y:S01]  /*0260*/  @P5 HADD2.F32 R4, -RZ, R14.H0_H0 ;  /* 0x2000000eff045230 */ /* 0x000fe20000004100 */
[----:B------:R-:W-:Y:S01]  /*0270*/  FSETP.NEU.FTZ.AND P2, PT, R5, RZ, PT ;  /* 0x000000ff0500720b */ /* 0x000fe20003f5d000 */
[--C-:B------:R-:W-:Y:S01]  /*0280*/  HADD2.F32 R5, -RZ, R11.reuse.H0_H0 ;  /* 0x2000000bff057230 */ /* 0x100fe20000004100 */
[----:B------:R-:W-:Y:S01]  /*0290*/  @P6 SEL R7, RZ, 0x1, !P0 ;  /* 0x00000001ff076807 */ /* 0x000fe20004000000 */
[----:B------:R-:W-:Y:S01]  /*02a0*/  HADD2.F32 R3, -RZ, R10.H1_H1 ;  /* 0x3000000aff037230 */ /* 0x000fe20000004100 */
[----:B------:R-:W-:Y:S02]  /*02b0*/  @P1 FSETP.NEU.FTZ.AND P3, PT, R8, RZ, PT ;  /* 0x000000ff0800120b */ /* 0x000fe40003f7d000 */
[----:B------:R-:W-:Y:S01]  /*02c0*/  @P5 FSETP.NEU.FTZ.AND P6, PT, R4, RZ, PT ;  /* 0x000000ff0400520b */ /* 0x000fe20003fdd000 */
[----:B------:R-:W-:Y:S01]  /*02d0*/  HADD2.F32 R4, -RZ, R11.H1_H1 ;  /* 0x3000000bff047230 */ /* 0x000fe20000004100 */
[----:B------:R-:W-:-:S02]  /*02e0*/  @P1 SEL R6, RZ, 0x1, !P3 ;  /* 0x00000001ff061807 */ /* 0x000fc40005800000 */
[----:B------:R-:W-:Y:S02]  /*02f0*/  FSETP.NEU.FTZ.AND P3, PT, R5, RZ, PT ;  /* 0x000000ff0500720b */ /* 0x000fe40003f7d000 */
[----:B------:R-:W-:Y:S02]  /*0300*/  FSETP.NEU.FTZ.AND P0, PT, R3, RZ, PT ;  /* 0x000000ff0300720b */ /* 0x000fe40003f1d000 */
[----:B------:R-:W-:Y:S01]  /*0310*/  FSETP.NEU.FTZ.AND P1, PT, R4, RZ, PT ;  /* 0x000000ff0400720b */ /* 0x000fe20003f3d000 */
[----:B------:R-:W-:Y:S01]  /*0320*/  @P4 HADD2.F32 R3, -RZ, R14.H1_H1 ;  /* 0x3000000eff034230 */ /* 0x000fe20000004100 */
[----:B------:R-:W-:Y:S01]  /*0330*/  PRMT R9, RZ, 0x7610, R9 ;  /* 0x00007610ff097816 */ /* 0x000fe20000000009 */
[----:B------:R-:W-:Y:S01]  /*0340*/  @P2 HADD2.F32 R4, -RZ, R15.H0_H0 ;  /* 0x2000000fff042230 */ /* 0x000fe20000004100 */
[----:B------:R-:W-:Y:S02]  /*0350*/  @P5 SEL R9, RZ, 0x1, !P6 ;  /* 0x00000001ff095807 */ /* 0x000fe40007000000 */
[----:B------:R-:W-:-:S02]  /*0360*/  @P4 FSETP.NEU.FTZ.AND P6, PT, R3, RZ, PT ;  /* 0x000000ff0300420b */ /* 0x000fc40003fdd000 */
[----:B------:R-:W-:Y:S01]  /*0370*/  PRMT R8, RZ, 0x7610, R8 ;  /* 0x00007610ff087816 */ /* 0x000fe20000000008 */
[--C-:B------:R-:W-:Y:S01]  /*0380*/  @P3 HADD2.F32 R10, -RZ, R2.reuse.H0_H0 ;  /* 0x20000002ff0a3230 */ /* 0x100fe20000004100 */
[----:B------:R-:W-:Y:S02]  /*0390*/  @P2 FSETP.NEU.FTZ.AND P5, PT, R4, RZ, PT ;  /* 0x000000ff0400220b */ /* 0x000fe40003fbd000 */
[----:B------:R-:W-:Y:S01]  /*03a0*/  @P4 SEL R8, RZ, 0x1, !P6 ;  /* 0x00000001ff084807 */ /* 0x000fe20007000000 */
[----:B------:R-:W-:Y:S01]  /*03b0*/  @P0 HADD2.F32 R3, -RZ, R15.H1_H1 ;  /* 0x3000000fff030230 */ /* 0x000fe20000004100 */
[----:B------:R-:W-:Y:S01]  /*03c0*/  IADD3 R4, P4, R13, UR6, RZ ;  /* 0x000000060d047c10 */ /* 0x000fe2000ff9e0ff */
[----:B------:R-:W-:Y:S01]  /*03d0*/  @P1 HADD2.F32 R2, -RZ, R2.H1_H1 ;  /* 0x30000002ff021230 */ /* 0x000fe20000004100 */
[----:B------:R-:W-:Y:S02]  /*03e0*/  PRMT R11, RZ, 0x7610, R11 ;  /* 0x00007610ff0b7816 */ /* 0x000fe4000000000b */
[----:B------:R-:W-:Y:S01]  /*03f0*/  @P2 SEL R11, RZ, 0x1, !P5 ;  /* 0x00000001ff0b2807 */ /* 0x000fe20006800000 */
[----:B------:R-:W-:Y:S01]  /*0400*/  IMAD.X R5, RZ, RZ, UR7, P4 ;  /* 0x00000007ff057e24 */ /* 0x000fe2000a0e06ff */
[----:B------:R-:W-:-:S02]  /*0410*/  @P0 FSETP.NEU.FTZ.AND P6, PT, R3, RZ, PT ;  /* 0x000000ff0300020b */ /* 0x000fc40003fdd000 */
[----:B------:R-:W-:Y:S02]  /*0420*/  @P3 FSETP.NEU.FTZ.AND P4, PT, R10, RZ, PT ;  /* 0x000000ff0a00320b */ /* 0x000fe40003f9d000 */
[----:B------:R-:W-:Y:S02]  /*0430*/  @P1 FSETP.NEU.FTZ.AND P2, PT, R2, RZ, PT ;  /* 0x000000ff0200120b */ /* 0x000fe40003f5d000 */
[----:B------:R-:W-:Y:S02]  /*0440*/  PRMT R10, RZ, 0x7610, R10 ;  /* 0x00007610ff0a7816 */ /* 0x000fe4000000000a */
[----:B------:R-:W-:Y:S02]  /*0450*/  PRMT R13, RZ, 0x7610, R13 ;  /* 0x00007610ff0d7816 */ /* 0x000fe4000000000d */
[----:B------:R-:W-:Y:S02]  /*0460*/  PRMT R12, RZ, 0x7610, R12 ;  /* 0x00007610ff0c7816 */ /* 0x000fe4000000000c */
[----:B------:R-:W-:-:S02]  /*0470*/  @P0 SEL R10, RZ, 0x1, !P6 ;  /* 0x00000001ff0a0807 */ /* 0x000fc40007000000 */
[----:B------:R-:W-:Y:S02]  /*0480*/  @P3 SEL R13, RZ, 0x1, !P4 ;  /* 0x00000001ff0d3807 */ /* 0x000fe40006000000 */
[----:B------:R-:W-:Y:S01]  /*0490*/  @P1 SEL R12, RZ, 0x1, !P2 ;  /* 0x00000001ff0c1807 */ /* 0x000fe20005000000 */
        /* <DEDUP_REMOVED lines=10> */
.L_x_33618:
        /* <DEDUP_REMOVED lines=102> */
.L_x_33620:
[----:B------:R-:W-:Y:S05]  /*0ba0*/  BSYNC B0 ;  /* 0x0000000000007941 */ /* 0x000fea0003800000 */
.L_x_33619:
        /* <DEDUP_REMOVED lines=9> */
.L_x_33622:
[----:B------:R-:W-:Y:S05]  /*0c40*/  BSYNC B0 ;  /* 0x0000000000007941 */ /* 0x000fea0003800000 */
.L_x_33621:
        /* <DEDUP_REMOVED lines=14> */
[----:B------:R-:W-:-:S13]  /*0d30*/  FSETP.NEU.FTZ.AND P6, PT, R12, RZ, PT ;  /* 0x000000ff0c00720b */ /* 0x000fda0003fdd000 */
[----:B------:R-:W-:-:S05]  /*0d40*/  @P6 HADD2.F32 R11, -RZ, R11.H0_H0 ;  /* 0x2000000bff0b6230 */ /* 0x000fca0000004100 */
[----:B------:R-:W-:Y:S02]  /*0d50*/  @P6 FSETP.NEU.FTZ.AND P1, PT, R11, RZ, PT ;  /* 0x000000ff0b00620b */ /* 0x000fe40003f3d000 */
[----:B------:R-:W-:Y:S02]  /*0d60*/  PRMT R11, RZ, 0x7610, R11 ;  /* 0x00007610ff0b7816 */ /* 0x000fe4000000000b */
[----:B------:R-:W-:-:S04]  /*0d70*/  @P6 SEL R12, RZ, 0x1, !P1 ;  /* 0x00000001ff0c6807 */ /* 0x000fc80004800000 */
[----:B------:R-:W-:-:S07]  /*0d80*/  @P6 PRMT R11, R12, 0x7610, R11 ;  /* 0x000076100c0b6816 */ /* 0x000fce000000000b */
.L_x_33624:
[----:B------:R-:W-:Y:S05]  /*0d90*/  BSYNC B0 ;  /* 0x0000000000007941 */ /* 0x000fea0003800000 */
.L_x_33623:
[----:B0-----:R-:W-:Y:S01]  /*0da0*/  @!P0 IADD3 R14, P6, R21, R14, RZ ;  /* 0x0000000e150e8210 */ /* 0x001fe20007fde0ff */
[----:B------:R-:W-:Y:S01]  /*0db0*/  BSSY B0, `(.L_x_33625) ;  /* 0x000000b000007945 */ /* 0x000fe20003800000 */
[----:B------:R-:W-:-:S03]  /*0dc0*/  ISETP.GE.AND P1, PT, R19, R22, PT ;  /* 0x000000161300720c */ /* 0x000fc60003f26270 */
[----:B------:R-:W-:Y:S01]  /*0dd0*/  @!P0 IMAD.X R15, RZ, RZ, R15, P6 ;  /* 0x000000ffff0f8224 */ /* 0x000fe200030e060f */
[----:B------:R-:W-:Y:S09]  /*0de0*/  @P2 BRA `(.L_x_33626) ;  /* 0x00000000001c2947 */ /* 0x000ff20003800000 */
[----:B-----5:R-:W-:-:S05]  /*0df0*/  HADD2.F32 R10, -RZ, R10.H0_H0 ;  /* 0x2000000aff0a7230 */ /* 0x020fca0000004100 */
[----:B------:R-:W-:-:S13]  /*0e00*/  FSETP.NEU.FTZ.AND P6, PT, R10, RZ, PT ;  /* 0x000000ff0a00720b */ /* 0x000fda0003fdd000 */
[----:B------:R-:W-:-:S05]  /*0e10*/  @P6 HADD2.F32 R9, -RZ, R9.H0_H0 ;  /* 0x20000009ff096230 */ /* 0x000fca0000004100 */
[----:B------:R-:W-:Y:S02]  /*0e20*/  @P6 FSETP.NEU.FTZ.AND P2, PT, R9, RZ, PT ;  /* 0x000000ff0900620b */ /* 0x000fe40003f5d000 */
[----:B------:R-:W-:Y:S02]  /*0e30*/  PRMT R9, RZ, 0x7610, R9 ;  /* 0x00007610ff097816 */ /* 0x000fe40000000009 */
[----:B------:R-:W-:-:S04]  /*0e40*/  @P6 SEL R10, RZ, 0x1, !P2 ;  /* 0x00000001ff0a6807 */ /* 0x000fc80005000000 */
[----:B------:R-:W-:-:S07]  /*0e50*/  @P6 PRMT R9, R10, 0x7610, R9 ;  /* 0x000076100a096816 */ /* 0x000fce0000000009 */
.L_x_33626:
[----:B------:R-:W-:Y:S05]  /*0e60*/  BSYNC B0 ;  /* 0x0000000000007941 */ /* 0x000fea0003800000 */
.L_x_33625:
[----:B------:R-:W-:Y:S04]  /*0e70*/  BSSY B0, `(.L_x_33627) ;  /* 0x0000009000007945 */ /* 0x000fe80003800000 */
[----:B------:R-:W-:Y:S05]  /*0e80*/  @P3 BRA `(.L_x_33628) ;  /* 0x00000000001c3947 */ /* 0x000fea0003800000 */
[----:B-----5:R-:W-:-:S05]  /*0e90*/  HADD2.F32 R8, -RZ, R8.H0_H0 ;  /* 0x20000008ff087230 */ /* 0x020fca0000004100 */
[----:B------:R-:W-:-:S13]  /*0ea0*/  FSETP.NEU.FTZ.AND P3, PT, R8, RZ, PT ;  /* 0x000000ff0800720b */ /* 0x000fda0003f7d000 */
[----:B------:R-:W-:-:S05]  /*0eb0*/  @P3 HADD2.F32 R7, -RZ, R7.H0_H0 ;  /* 0x20000007ff073230 */ /* 0x000fca0000004100 */
[----:B------:R-:W-:Y:S02]  /*0ec0*/  @P3 FSETP.NEU.FTZ.AND P2, PT, R7, RZ, PT ;  /* 0x000000ff0700320b */ /* 0x000fe40003f5d000 */
[----:B------:R-:W-:Y:S02]  /*0ed0*/  PRMT R7, RZ, 0x7610, R7 ;  /* 0x00007610ff077816 */ /* 0x000fe40000000007 */
[----:B------:R-:W-:-:S04]  /*0ee0*/  @P3 SEL R8, RZ, 0x1, !P2 ;  /* 0x00000001ff083807 */ /* 0x000fc80005000000 */
[----:B------:R-:W-:-:S07]  /*0ef0*/  @P3 PRMT R7, R8, 0x7610, R7 ;  /* 0x0000761008073816 */ /* 0x000fce0000000007 */
.L_x_33628:
[----:B------:R-:W-:Y:S05]  /*0f00*/  BSYNC B0 ;  /* 0x0000000000007941 */ /* 0x000fea0003800000 */
.L_x_33627:
        /* <DEDUP_REMOVED lines=9> */
.L_x_33630:
[----:B------:R-:W-:Y:S05]  /*0fa0*/  BSYNC B0 ;  /* 0x0000000000007941 */ /* 0x000fea0003800000 */
.L_x_33629:
        /* <DEDUP_REMOVED lines=9> */
.L_x_33632:
[----:B------:R-:W-:Y:S05]  /*1040*/  BSYNC B0 ;  /* 0x0000000000007941 */ /* 0x000fea0003800000 */
.L_x_33631:
        /* <DEDUP_REMOVED lines=9> */
.L_x_33634:
[----:B------:R-:W-:Y:S05]  /*10e0*/  BSYNC B0 ;  /* 0x0000000000007941 */ /* 0x000fea0003800000 */
.L_x_33633:
        /* <DEDUP_REMOVED lines=20> */
.L_x_33637:
        /* <DEDUP_REMOVED lines=8> */
.L_x_33638:
        /* <DEDUP_REMOVED lines=8> */
.L_x_33639:
        /* <DEDUP_REMOVED lines=9> */
.L_x_33640:
[----:B------:R-:W-:Y:S05]  /*13c0*/  BSYNC B1 ;  /* 0x0000000000017941 */ /* 0x000fea0003800000 */
.L_x_33636:
[----:B------:R-:W-:-:S13]  /*13d0*/  ISETP.GE.AND P0, PT, R23, R22, PT ;  /* 0x000000161700720c */ /* 0x000fda0003f06270 */
[----:B--2--5:R-:W2:Y:S01]  /*13e0*/  @!P0 LDC.64 R6, c[0x0][0x218] ;  /* 0x00008600ff068b82 */ /* 0x024ea20000000a00 */
[----:B------:R-:W-:Y:S02]  /*13f0*/  @!P0 IMAD.IADD R5, R13, 0x1, R23 ;  /* 0x000000010d058824 */ /* 0x000fe400078e0217 */
[----:B------:R-:W-:-:S03]  /*1400*/  @!P0 VIADD R23, R23, 0x80 ;  /* 0x0000008017178836 */ /* 0x000fc60000000000 */
[----:B--2---:R-:W-:-:S05]  /*1410*/  @!P0 IADD3 R4, P1, R5, R6, RZ ;  /* 0x0000000605048210 */ /* 0x004fca0007f3e0ff */
[----:B------:R-:W-:-:S05]  /*1420*/  @!P0 IMAD.X R5, RZ, RZ, R7, P1 ;  /* 0x000000ffff058224 */ /* 0x000fca00008e0607 */
[----:B------:R2:W-:Y:S03]  /*1430*/  @!P0 STG.E.U8 desc[UR4][R4.64], R3 ;  /* 0x0000000304008986 */ /* 0x0005e6000c101104 */
.L_x_33641:
[----:B------:R-:W-:Y:S05]  /*1440*/  BSYNC B0 ;  /* 0x0000000000007941 */ /* 0x000fea0003800000 */
.L_x_33635:
        /* <DEDUP_REMOVED lines=9> */
.L_x_33642:
        /* <DEDUP_REMOVED lines=10> */
.L_x_44068:


//--------------------- .text._ZN2at6native29vectorized_elementwise_kernelILi4ENS0_13BinaryFunctorIN3c104HalfES4_bZZZNS0_23logical_and_kernel_cudaERNS_14TensorIteratorEENKUlvE0_clEvENKUlvE6_clEvEUlS4_S4_E_EESt5arrayIPcLm3EEEEviT0_T1_ --------------------------
	.section	.text._ZN2at6native29vectorized_elementwise_kernelILi4ENS0_13BinaryFunctorIN3c104HalfES4_bZZZNS0_23logical_and_kernel_cudaERNS_14TensorIteratorEENKUlvE0_clEvENKUlvE6_clEvEUlS4_S4_E_EESt5arrayIPcLm3EEEEviT0_T1_,"ax",@progbits
	.align	128
        .global         _ZN2at6native29vectorized_elementwise_kernelILi4ENS0_13BinaryFunctorIN3c104HalfES4_bZZZNS0_23logical_and_kernel_cudaERNS_14TensorIteratorEENKUlvE0_clEvENKUlvE6_clEvEUlS4_S4_E_EESt5arrayIPcLm3EEEEviT0_T1_
        .type           _ZN2at6native29vectorized_elementwise_kernelILi4ENS0_13BinaryFunctorIN3c104HalfES4_bZZZNS0_23logical_and_kernel_cudaERNS_14TensorIteratorEENKUlvE0_clEvENKUlvE6_clEvEUlS4_S4_E_EESt5arrayIPcLm3EEEEviT0_T1_,@function
        .size           _ZN2at6native29vectorized_elementwise_kernelILi4ENS0_13BinaryFunctorIN3c104HalfES4_bZZZNS0_23logical_and_kernel_cudaERNS_14TensorIteratorEENKUlvE0_clEvENKUlvE6_clEvEUlS4_S4_E_EESt5arrayIPcLm3EEEEviT0_T1_,(.L_x_44069 - _ZN2at6native29vectorized_elementwise_kernelILi4ENS0_13BinaryFunctorIN3c104HalfES4_bZZZNS0_23logical_and_kernel_cudaERNS_14TensorIteratorEENKUlvE0_clEvENKUlvE6_clEvEUlS4_S4_E_EESt5arrayIPcLm3EEEEviT0_T1_)
        .other          _ZN2at6native29vectorized_elementwise_kernelILi4ENS0_13BinaryFunctorIN3c104HalfES4_bZZZNS0_23logical_and_kernel_cudaERNS_14TensorIteratorEENKUlvE0_clEvENKUlvE6_clEvEUlS4_S4_E_EESt5arrayIPcLm3EEEEviT0_T1_,@"STO_CUDA_ENTRY STV_DEFAULT"
_ZN2at6native29vectorized_elementwise_kernelILi4ENS0_13BinaryFunctorIN3c104HalfES4_bZZZNS0_23logical_and_kernel_cudaERNS_14TensorIteratorEENKUlvE0_clEvENKUlvE6_clEvEUlS4_S4_E_EESt5arrayIPcLm3EEEEviT0_T1_:
.text._ZN2at6native29vectorized_elementwise_kernelILi4ENS0_13BinaryFunctorIN3c104HalfES4_bZZZNS0_23logical_and_kernel_cudaERNS_14TensorIteratorEENKUlvE0_clEvENKUlvE6_clEvEUlS4_S4_E_EESt5arrayIPcLm3EEEEviT0_T1_:
        /* <DEDUP_REMOVED lines=20> */
[----:B0-----:R-:W-:Y:S01]  /*0140*/  PRMT R9, RZ, 0x7610, R9 ;  /* 0x00007610ff097816 */ /* 0x001fe20000000009 */
[--C-:B---3--:R-:W-:Y:S02]  /*0150*/  HADD2.F32 R12, -RZ, R14.reuse.H0_H0 ;  /* 0x2000000eff0c7230 */ /* 0x108fe40000004100 */
[----:B------:R-:W-:-:S03]  /*0160*/  HADD2.F32 R14, -RZ, R14.H1_H1 ;  /* 0x3000000eff0e7230 */ /* 0x000fc60000004100 */
[----:B------:R-:W-:Y:S01]  /*0170*/  FSETP.NEU.FTZ.AND P4, PT, R12, RZ, PT ;  /* 0x000000ff0c00720b */ /* 0x000fe20003f9d000 */
[----:B------:R-:W-:Y:S01]  /*0180*/  HADD2.F32 R12, -RZ, R15.H0_H0 ;  /* 0x2000000fff0c7230 */ /* 0x000fe20000004100 */
[----:B------:R-:W-:Y:S01]  /*0190*/  FSETP.NEU.FTZ.AND P5, PT, R14, RZ, PT ;  /* 0x000000ff0e00720b */ /* 0x000fe20003fbd000 */
[----:B--2---:R-:W-:-:S03]  /*01a0*/  HADD2.F32 R14, -RZ, R6.H0_H0 ;  /* 0x20000006ff0e7230 */ /* 0x004fc60000004100 */
[----:B------:R-:W-:Y:S01]  /*01b0*/  FSETP.NEU.FTZ.AND P0, PT, R12, RZ, PT ;  /* 0x000000ff0c00720b */ /* 0x000fe20003f1d000 */
[----:B------:R-:W-:Y:S01]  /*01c0*/  HADD2.F32 R12, -RZ, R15.H1_H1 ;  /* 0x3000000fff0c7230 */ /* 0x000fe20000004100 */
[----:B------:R-:W-:-:S05]  /*01d0*/  FSETP.NEU.FTZ.AND P1, PT, R14, RZ, PT ;  /* 0x000000ff0e00720b */ /* 0x000fca0003f3d000 */
[----:B----4-:R-:W-:Y:S01]  /*01e0*/  @P4 HADD2.F32 R8, -RZ, R4.H0_H0 ;  /* 0x20000004ff084230 */ /* 0x010fe20000004100 */
[----:B------:R-:W-:Y:S01]  /*01f0*/  FSETP.NEU.FTZ.AND P2, PT, R12, RZ, PT ;  /* 0x000000ff0c00720b */ /* 0x000fe20003f5d000 */
[----:B------:R-:W-:-:S03]  /*0200*/  HADD2.F32 R6, -RZ, R6.H1_H1 ;  /* 0x30000006ff067230 */ /* 0x000fc60000004100 */
[----:B------:R-:W-:Y:S01]  /*0210*/  @P4 FSETP.NEU.FTZ.AND P3, PT, R8, RZ, PT ;  /* 0x000000ff0800420b */ /* 0x000fe20003f7d000 */
[----:B------:R-:W-:Y:S02]  /*0220*/  @P5 HADD2.F32 R4, -RZ, R4.H1_H1 ;  /* 0x30000004ff045230 */ /* 0x000fe40000004100 */
[----:B-1----:R-:W-:Y:S01]  /*0230*/  HADD2.F32 R10, -RZ, R7.H0_H0 ;  /* 0x20000007ff0a7230 */ /* 0x002fe20000004100 */
[----:B------:R-:W-:Y:S02]  /*0240*/  @P4 SEL R9, RZ, 0x1, !P3 ;  /* 0x00000001ff094807 */ /* 0x000fe40005800000 */
[----:B------:R-:W-:Y:S01]  /*0250*/  FSETP.NEU.FTZ.AND P3, PT, R6, RZ, PT ;  /* 0x000000ff0600720b */ /* 0x000fe20003f7d000 */
[----:B------:R-:W-:Y:S01]  /*0260*/  @P0 HADD2.F32 R8, -RZ, R5.H0_H0 ;  /* 0x20000005ff080230 */ /* 0x000fe20000004100 */
[----:B------:R-:W-:Y:S01]  /*0270*/  @P5 FSETP.NEU.FTZ.AND P6, PT, R4, RZ, PT ;  /* 0x000000ff0400520b */ /* 0x000fe20003fdd000 */
[----:B------:R-:W-:Y:S01]  /*0280*/  HADD2.F32 R7, -RZ, R7.H1_H1 ;  /* 0x30000007ff077230 */ /* 0x000fe20000004100 */
[----:B------:R-:W-:-:S02]  /*0290*/  FSETP.NEU.FTZ.AND P4, PT, R10, RZ, PT ;  /* 0x000000ff0a00720b */ /* 0x000fc40003f9d000 */
[----:B------:R-:W-:Y:S02]  /*02a0*/  PRMT R5, RZ, 0x7610, R5 ;  /* 0x00007610ff057816 */ /* 0x000fe40000000005 */
[----:B------:R-:W-:Y:S02]  /*02b0*/  PRMT R4, RZ, 0x7610, R4 ;  /* 0x00007610ff047816 */ /* 0x000fe40000000004 */
[----:B------:R-:W-:Y:S02]  /*02c0*/  @P5 SEL R4, RZ, 0x1, !P6 ;  /* 0x00000001ff045807 */ /* 0x000fe40007000000 */
[----:B------:R-:W-:Y:S01]  /*02d0*/  @P0 FSETP.NEU.FTZ.AND P6, PT, R8, RZ, PT ;  /* 0x000000ff0800020b */ /* 0x000fe20003fdd000 */
[--C-:B-----5:R-:W-:Y:S01]  /*02e0*/  @P1 HADD2.F32 R8, -RZ, R2.reuse.H0_H0 ;  /* 0x20000002ff081230 */ /* 0x120fe20000004100 */
[----:B------:R-:W-:Y:S01]  /*02f0*/  FSETP.NEU.FTZ.AND P5, PT, R7, RZ, PT ;  /* 0x000000ff0700720b */ /* 0x000fe20003fbd000 */
[----:B------:R-:W-:Y:S01]  /*0300*/  @P2 HADD2.F32 R6, -RZ, R5.H1_H1 ;  /* 0x30000005ff062230 */ /* 0x000fe20000004100 */
[----:B------:R-:W-:Y:S01]  /*0310*/  @P0 SEL R5, RZ, 0x1, !P6 ;  /* 0x00000001ff050807 */ /* 0x000fe20007000000 */
[----:B------:R-:W-:Y:S01]  /*0320*/  @P3 HADD2.F32 R2, -RZ, R2.H1_H1 ;  /* 0x30000002ff023230 */ /* 0x000fe20000004100 */
[----:B------:R-:W-:-:S02]  /*0330*/  @P1 FSETP.NEU.FTZ.AND P6, PT, R8, RZ, PT ;  /* 0x000000ff0800120b */ /* 0x000fc40003fdd000 */
[----:B------:R-:W-:Y:S01]  /*0340*/  @P2 FSETP.NEU.FTZ.AND P0, PT, R6, RZ, PT ;  /* 0x000000ff0600220b */ /* 0x000fe20003f1d000 */
[----:B------:R-:W-:Y:S01]  /*0350*/  @P4 HADD2.F32 R6, -RZ, R3.H0_H0 ;  /* 0x20000003ff064230 */ /* 0x000fe20000004100 */
[----:B------:R-:W-:Y:S02]  /*0360*/  PRMT R8, RZ, 0x7610, R8 ;  /* 0x00007610ff087816 */ /* 0x000fe40000000008 */
[----:B------:R-:W-:Y:S02]  /*0370*/  PRMT R3, RZ, 0x7610, R3 ;  /* 0x00007610ff037816 */ /* 0x000fe40000000003 */
[----:B------:R-:W-:Y:S02]  /*0380*/  @P1 SEL R8, RZ, 0x1, !P6 ;  /* 0x00000001ff081807 */ /* 0x000fe40007000000 */
[----:B------:R-:W-:Y:S02]  /*0390*/  @P3 FSETP.NEU.FTZ.AND P6, PT, R2, RZ, PT ;  /* 0x000000ff0200320b */ /* 0x000fe40003fdd000 */
[----:B------:R-:W-:Y:S01]  /*03a0*/  PRMT R10, R4, 0x7604, R9 ;  /* 0x00007604040a7816 */ /* 0x000fe20000000009 */
[----:B------:R-:W-:Y:S01]  /*03b0*/  @P5 HADD2.F32 R4, -RZ, R3.H1_H1 ;  /* 0x30000003ff045230 */ /* 0x000fe20000004100 */
[----:B------:R-:W-:-:S02]  /*03c0*/  @P4 FSETP.NEU.FTZ.AND P1, PT, R6, RZ, PT ;  /* 0x000000ff0600420b */ /* 0x000fc40003f3d000 */
[----:B------:R-:W-:Y:S02]  /*03d0*/  @P3 SEL R3, RZ, 0x1, !P6 ;  /* 0x00000001ff033807 */ /* 0x000fe40007000000 */
[----:B------:R-:W-:Y:S02]  /*03e0*/  IADD3 R2, P6, R13, UR6, RZ ;  /* 0x000000060d027c10 */ /* 0x000fe4000ffde0ff */
[----:B------:R-:W-:Y:S02]  /*03f0*/  PRMT R7, RZ, 0x7610, R7 ;  /* 0x00007610ff077816 */ /* 0x000fe40000000007 */
[----:B------:R-:W-:Y:S02]  /*0400*/  @P5 FSETP.NEU.FTZ.AND P3, PT, R4, RZ, PT ;  /* 0x000000ff0400520b */ /* 0x000fe40003f7d000 */
[----:B------:R-:W-:Y:S02]  /*0410*/  PRMT R8, R3, 0x7604, R8 ;  /* 0x0000760403087816 */ /* 0x000fe40000000008 */
[----:B------:R-:W-:Y:S01]  /*0420*/  @P4 SEL R7, RZ, 0x1, !P1 ;  /* 0x00000001ff074807 */ /* 0x000fe20004800000 */
[----:B------:R-:W-:Y:S01]  /*0430*/  IMAD.X R3, RZ, RZ, UR7, P6 ;  /* 0x00000007ff037e24 */ /* 0x000fe2000b0e06ff */
[----:B------:R-:W-:-:S02]  /*0440*/  PRMT R4, RZ, 0x7610, R4 ;  /* 0x00007610ff047816 */ /* 0x000fc40000000004 */
[----:B------:R-:W-:Y:S02]  /*0450*/  PRMT R6, RZ, 0x7610, R6 ;  /* 0x00007610ff067816 */ /* 0x000fe40000000006 */
[----:B------:R-:W-:Y:S02]  /*0460*/  PRMT R5, R5, 0x7054, R10 ;  /* 0x0000705405057816 */ /* 0x000fe4000000000a */
[----:B------:R-:W-:Y:S02]  /*0470*/  PRMT R7, R7, 0x7054, R8 ;  /* 0x0000705407077816 */ /* 0x000fe40000000008 */
[----:B------:R-:W-:Y:S02]  /*0480*/  @P2 SEL R4, RZ, 0x1, !P0 ;  /* 0x00000001ff042807 */ /* 0x000fe40004000000 */
[----:B------:R-:W-:Y:S01]  /*0490*/  @P5 SEL R6, RZ, 0x1, !P3 ;  /* 0x00000001ff065807 */ /* 0x000fe20005800000 */
[----:B------:R-:W-:Y:S01]  /*04a0*/  IMAD.WIDE R2, R0, 0x4, R2 ;  /* 0x0000000400027825 */ /* 0x000fe200078e0202 */
[----:B------:R-:W-:-:S02]  /*04b0*/  PRMT R5, R4, 0x654, R5 ;  /* 0x0000065404057816 */ /* 0x000fc40000000005 */
[----:B------:R-:W-:-:S03]  /*04c0*/  PRMT R7, R6, 0x654, R7 ;  /* 0x0000065406077816 */ /* 0x000fc60000000007 */
[----:B------:R-:W-:Y:S04]  /*04d0*/  STG.E desc[UR4][R2.64], R5 ;  /* 0x0000000502007986 */ /* 0x000fe8000c101904 */
[----:B------:R-:W-:Y:S01]  /*04e0*/  STG.E desc[UR4][R2.64+0x200], R7 ;  /* 0x0002000702007986 */ /* 0x000fe2000c101904 */
[----:B------:R-:W-:Y:S05]  /*04f0*/  EXIT ;  /* 0x000000000000794d */ /* 0x000fea0003800000 */
.L_x_33643:
        /* <DEDUP_REMOVED lines=102> */
.L_x_33645:
[----:B------:R-:W-:Y:S05]  /*0b60*/  BSYNC B0 ;  /* 0x0000000000007941 */ /* 0x000fea0003800000 */
.L_x_33644:
        /* <DEDUP_REMOVED lines=9> */
.L_x_33647:
[----:B------:R-:W-:Y:S05]  /*0c00*/  BSYNC B0 ;  /* 0x0000000000007941 */ /* 0x000fea0003800000 */
.L_x_33646:
        /* <DEDUP_REMOVED lines=20> */
.L_x_33649:
[----:B------:R-:W-:Y:S05]  /*0d50*/  BSYNC B0 ;  /* 0x0000000000007941 */ /* 0x000fea0003800000 */
.L_x_33648:
        /* <DEDUP_REMOVED lines=12> */
.L_x_33651:
[----:B------:R-:W-:Y:S05]  /*0e20*/  BSYNC B0 ;  /* 0x0000000000007941 */ /* 0x000fea0003800000 */
.L_x_33650:
        /* <DEDUP_REMOVED lines=9> */
.L_x_33653:
[----:B------:R-:W-:Y:S05]  /*0ec0*/  BSYNC B0 ;  /* 0x0000000000007941 */ /* 0x000fea0003800000 */
.L_x_33652:
        /* <DEDUP_REMOVED lines=9> */
.L_x_33655:
[----:B------:R-:W-:Y:S05]  /*0f60*/  BSYNC B0 ;  /* 0x0000000000007941 */ /* 0x000fea0003800000 */
.L_x_33654:
        /* <DEDUP_REMOVED lines=9> */
.L_x_33657:
[----:B------:R-:W-:Y:S05]  /*1000*/  BSYNC B0 ;  /* 0x0000000000007941 */ /* 0x000fea0003800000 */
.L_x_33656:
        /* <DEDUP_REMOVED lines=9> */
.L_x_33659:
[----:B------:R-:W-:Y:S05]  /*10a0*/  BSYNC B0 ;  /* 0x0000000000007941 */ /* 0x000fea0003800000 */
.L_x_33658:
        /* <DEDUP_REMOVED lines=20> */
.L_x_33662:
        /* <DEDUP_REMOVED lines=8> */
.L_x_33663:
        /* <DEDUP_REMOVED lines=8> */
.L_x_33664:
        /* <DEDUP_REMOVED lines=9> */
.L_x_33665:
[----:B------:R-:W-:Y:S05]  /*1380*/  BSYNC B1 ;  /* 0x0000000000017941 */ /* 0x000fea0003800000 */
.L_x_33661:
[----:B------:R-:W-:-:S13]  /*1390*/  ISETP.GE.AND P0, PT, R23, R22, PT ;  /* 0x000000161700720c */ /* 0x000fda0003f06270 */
[----:B--2--5:R-:W2:Y:S01]  /*13a0*/  @!P0 LDC.64 R6, c[0x0][0x218] ;  /* 0x00008600ff068b82 */ /* 0x024ea20000000a00 */
[----:B------:R-:W-:Y:S02]  /*13b0*/  @!P0 IMAD.IADD R5, R13, 0x1, R23 ;  /* 0x000000010d058824 */ /* 0x000fe400078e0217 */
[----:B------:R-:W-:-:S03]  /*13c0*/  @!P0 VIADD R23, R23, 0x80 ;  /* 0x0000008017178836 */ /* 0x000fc60000000000 */
[----:B--2---:R-:W-:-:S05]  /*13d0*/  @!P0 IADD3 R4, P1, R5, R6, RZ ;  /* 0x0000000605048210 */ /* 0x004fca0007f3e0ff */
[----:B------:R-:W-:-:S05]  /*13e0*/  @!P0 IMAD.X R5, RZ, RZ, R7, P1 ;  /* 0x000000ffff058224 */ /* 0x000fca00008e0607 */
[----:B------:R2:W-:Y:S03]  /*13f0*/  @!P0 STG.E.U8 desc[UR4][R4.64], R3 ;  /* 0x0000000304008986 */ /* 0x0005e6000c101104 */
.L_x_33666:
[----:B------:R-:W-:Y:S05]  /*1400*/  BSYNC B0 ;  /* 0x0000000000007941 */ /* 0x000fea0003800000 */
.L_x_33660:
        /* <DEDUP_REMOVED lines=9> */
.L_x_33667:
        /* <DEDUP_REMOVED lines=14> */
.L_x_44069:


//--------------------- .text._ZN2at6native29vectorized_elementwise_kernelILi8ENS0_13BinaryFunctorIN3c104HalfES4_bZZZNS0_23logical_and_kernel_cudaERNS_14TensorIteratorEENKUlvE0_clEvENKUlvE6_clEvEUlS4_S4_E_EESt5arrayIPcLm3EEEEviT0_T1_ --------------------------
	.section	.text._ZN2at6native29vectorized_elementwise_kernelILi8ENS0_13BinaryFunctorIN3c104HalfES4_bZZZNS0_23logical_and_kernel_cudaERNS_14TensorIteratorEENKUlvE0_clEvENKUlvE6_clEvEUlS4_S4_E_EESt5arrayIPcLm3EEEEviT0_T1_,"ax",@progbits
	.align	128
        .global         _ZN2at6native29vectorized_elementwise_kernelILi8ENS0_13BinaryFunctorIN3c104HalfES4_bZZZNS0_23logical_and_kernel_cudaERNS_14TensorIteratorEENKUlvE0_clEvENKUlvE6_clEvEUlS4_S4_E_EESt5arrayIPcLm3EEEEviT0_T1_
        .type           _ZN2at6native29vectorized_elementwise_kernelILi8ENS0_13BinaryFunctorIN3c104HalfES4_bZZZNS0_23logical_and_kernel_cudaERNS_14TensorIteratorEENKUlvE0_clEvENKUlvE6_clEvEUlS4_S4_E_EESt5arrayIPcLm3EEEEviT0_T1_,@function
        .size           _ZN2at6native29vectorized_elementwise_kernelILi8ENS0_13BinaryFunctorIN3c104HalfES4_bZZZNS0_23logical_and_kernel_cudaERNS_14TensorIteratorEENKUlvE0_clEvENKUlvE6_clEvEUlS4_S4_E_EESt5arrayIPcLm3EEEEviT0_T1_,(.L_x_44070 - _ZN2at6native29vectorized_elementwise_kernelILi8ENS0_13BinaryFunctorIN3c104HalfES4_bZZZNS0_23logical_and_kernel_cudaERNS_14TensorIteratorEENKUlvE0_clEvENKUlvE6_clEvEUlS4_S4_E_EESt5arrayIPcLm3EEEEviT0_T1_)
        .other          _ZN2at6native29vectorized_elementwise_kernelILi8ENS0_13BinaryFunctorIN3c104HalfES4_bZZZNS0_23logical_and_kernel_cudaERNS_14TensorIteratorEENKUlvE0_clEvENKUlvE6_clEvEUlS4_S4_E_EESt5arrayIPcLm3EEEEviT0_T1_,@"STO_CUDA_ENTRY STV_DEFAULT"
_ZN2at6native29vectorized_elementwise_kernelILi8ENS0_13BinaryFunctorIN3c104HalfES4_bZZZNS0_23logical_and_kernel_cudaERNS_14TensorIteratorEENKUlvE0_clEvENKUlvE6_clEvEUlS4_S4_E_EESt5arrayIPcLm3EEEEviT0_T1_:
.text._ZN2at6native29vectorized_elementwise_kernelILi8ENS0_13BinaryFunctorIN3c104HalfES4_bZZZNS0_23logical_and_kernel_cudaERNS_14TensorIteratorEENKUlvE0_clEvENKUlvE6_clEvEUlS4_S4_E_EESt5arrayIPcLm3EEEEviT0_T1_:
        /* <DEDUP_REMOVED lines=20> */
[----:B------:R-:W-:Y:S01]  /*0140*/  HADD2.F32 R2, -RZ, R6.H0_H0 ;  /* 0x20000006ff027230 */ /* 0x000fe20000004100 */
[----:B------:R-:W-:Y:S01]  /*0150*/  FSETP.NEU.FTZ.AND P3, PT, R12, RZ, PT ;  /* 0x000000ff0c00720b */ /* 0x000fe20003f7d000 */
[----:B------:R-:W-:Y:S01]  /*0160*/  HADD2.F32 R3, -RZ, R7.H0_H0 ;  /* 0x20000007ff037230 */ /* 0x000fe20000004100 */
[----:B------:R-:W-:Y:S01]  /*0170*/  FSETP.NEU.FTZ.AND P5, PT, R4, RZ, PT ;  /* 0x000000ff0400720b */ /* 0x000fe20003fbd000 */
[--C-:B------:R-:W-:Y:S01]  /*0180*/  HADD2.F32 R4, -RZ, R5.reuse.H0_H0 ;  /* 0x20000005ff047230 */ /* 0x100fe20000004100 */
[----:B------:R-:W-:Y:S01]  /*0190*/  FSETP.NEU.FTZ.AND P1, PT, R2, RZ, PT ;  /* 0x000000ff0200720b */ /* 0x000fe20003f3d000 */
[----:B------:R-:W-:-:S02]  /*01a0*/  HADD2.F32 R5, -RZ, R5.H1_H1 ;  /* 0x30000005ff057230 */ /* 0x000fc40000004100 */
[----:B------:R-:W-:Y:S01]  /*01b0*/  HADD2.F32 R6, -RZ, R6.H1_H1 ;  /* 0x30000006ff067230 */ /* 0x000fe20000004100 */
[----:B------:R-:W-:Y:S01]  /*01c0*/  FSETP.NEU.FTZ.AND P4, PT, R4, RZ, PT ;  /* 0x000000ff0400720b */ /* 0x000fe20003f9d000 */
[----:B------:R-:W-:Y:S01]  /*01d0*/  HADD2.F32 R7, -RZ, R7.H1_H1 ;  /* 0x30000007ff077230 */ /* 0x000fe20000004100 */
[----:B------:R-:W-:Y:S02]  /*01e0*/  FSETP.NEU.FTZ.AND P0, PT, R5, RZ, PT ;  /* 0x000000ff0500720b */ /* 0x000fe40003f1d000 */
[----:B------:R-:W-:Y:S01]  /*01f0*/  PRMT R5, RZ, 0x7610, R5 ;  /* 0x00007610ff057816 */ /* 0x000fe20000000005 */
[--C-:B--2---:R-:W-:Y:S02]  /*0200*/  @P3 HADD2.F32 R4, -RZ, R8.reuse.H0_H0 ;  /* 0x20000008ff043230 */ /* 0x104fe40000004100 */
[----:B------:R-:W-:-:S03]  /*0210*/  @P5 HADD2.F32 R8, -RZ, R8.H1_H1 ;  /* 0x30000008ff085230 */ /* 0x000fc60000004100 */
[----:B------:R-:W-:Y:S02]  /*0220*/  @P3 FSETP.NEU.FTZ.AND P2, PT, R4, RZ, PT ;  /* 0x000000ff0400320b */ /* 0x000fe40003f5d000 */
[----:B------:R-:W-:Y:S01]  /*0230*/  @P5 FSETP.NEU.FTZ.AND P6, PT, R8, RZ, PT ;  /* 0x000000ff0800520b */ /* 0x000fe20003fdd000 */
[--C-:B------:R-:W-:Y:S01]  /*0240*/  @P4 HADD2.F32 R2, -RZ, R9.reuse.H0_H0 ;  /* 0x20000009ff024230 */ /* 0x100fe20000004100 */
[----:B------:R-:W-:Y:S01]  /*0250*/  PRMT R4, RZ, 0x7610, R4 ;  /* 0x00007610ff047816 */ /* 0x000fe20000000004 */
[----:B------:R-:W-:Y:S01]  /*0260*/  @P0 HADD2.F32 R9, -RZ, R9.H1_H1 ;  /* 0x30000009ff090230 */ /* 0x000fe20000004100 */
[----:B------:R-:W-:Y:S02]  /*0270*/  @P3 SEL R5, RZ, 0x1, !P2 ;  /* 0x00000001ff053807 */ /* 0x000fe40005000000 */
[----:B------:R-:W-:Y:S02]  /*0280*/  FSETP.NEU.FTZ.AND P3, PT, R3, RZ, PT ;  /* 0x000000ff0300720b */ /* 0x000fe40003f7d000 */
[----:B------:R-:W-:-:S02]  /*0290*/  @P5 SEL R4, RZ, 0x1, !P6 ;  /* 0x00000001ff045807 */ /* 0x000fc40007000000 */
[----:B------:R-:W-:Y:S02]  /*02a0*/  FSETP.NEU.FTZ.AND P2, PT, R6, RZ, PT ;  /* 0x000000ff0600720b */ /* 0x000fe40003f5d000 */
[----:B------:R-:W-:Y:S01]  /*02b0*/  FSETP.NEU.FTZ.AND P5, PT, R7, RZ, PT ;  /* 0x000000ff0700720b */ /* 0x000fe20003fbd000 */
[----:B------:R-:W-:Y:S01]  /*02c0*/  IMAD.SHL.U32 R4, R4, 0x100, RZ ;  /* 0x0000010004047824 */ /* 0x000fe200078e00ff */
[----:B------:R-:W-:Y:S01]  /*02d0*/  @P4 FSETP.NEU.FTZ.AND P6, PT, R2, RZ, PT ;  /* 0x000000ff0200420b */ /* 0x000fe20003fdd000 */
[----:B------:R-:W-:Y:S01]  /*02e0*/  @P1 HADD2.F32 R2, -RZ, R10.H0_H0 ;  /* 0x2000000aff021230 */ /* 0x000fe20000004100 */
[----:B------:R-:W-:Y:S02]  /*02f0*/  PRMT R7, RZ, 0x7610, R7 ;  /* 0x00007610ff077816 */ /* 0x000fe40000000007 */
[----:B------:R-:W-:Y:S01]  /*0300*/  @P4 SEL R7, RZ, 0x1, !P6 ;  /* 0x00000001ff074807 */ /* 0x000fe20007000000 */
[----:B------:R-:W-:Y:S01]  /*0310*/  @P3 HADD2.F32 R3, -RZ, R11.H0_H0 ;  /* 0x2000000bff033230 */ /* 0x000fe20000004100 */
[----:B------:R-:W-:-:S02]  /*0320*/  @P0 FSETP.NEU.FTZ.AND P6, PT, R9, RZ, PT ;  /* 0x000000ff0900020b */ /* 0x000fc40003fdd000 */
[----:B------:R-:W-:Y:S01]  /*0330*/  @P1 FSETP.NEU.FTZ.AND P4, PT, R2, RZ, PT ;  /* 0x000000ff0200120b */ /* 0x000fe20003f9d000 */
[----:B------:R-:W-:Y:S01]  /*0340*/  @P2 HADD2.F32 R10, -RZ, R10.H1_H1 ;  /* 0x3000000aff0a2230 */ /* 0x000fe20000004100 */
[----:B------:R-:W-:Y:S01]  /*0350*/  PRMT R6, RZ, 0x7610, R6 ;  /* 0x00007610ff067816 */ /* 0x000fe20000000006 */
[----:B------:R-:W-:Y:S01]  /*0360*/  @P5 HADD2.F32 R11, -RZ, R11.H1_H1 ;  /* 0x3000000bff0b5230 */ /* 0x000fe20000004100 */
[----:B------:R-:W-:Y:S02]  /*0370*/  PRMT R9, RZ, 0x7610, R9 ;  /* 0x00007610ff097816 */ /* 0x000fe40000000009 */
[----:B------:R-:W-:Y:S02]  /*0380*/  @P0 SEL R6, RZ, 0x1, !P6 ;  /* 0x00000001ff060807 */ /* 0x000fe40007000000 */
[----:B------:R-:W-:Y:S02]  /*0390*/  @P1 SEL R9, RZ, 0x1, !P4 ;  /* 0x00000001ff091807 */ /* 0x000fe40006000000 */
[----:B------:R-:W-:Y:S01]  /*03a0*/  @P2 FSETP.NEU.FTZ.AND P6, PT, R10, RZ, PT ;  /* 0x000000ff0a00220b */ /* 0x000fe20003fdd000 */
[----:B------:R-:W-:Y:S01]  /*03b0*/  IMAD.SHL.U32 R6, R6, 0x100, RZ ;  /* 0x0000010006067824 */ /* 0x000fe200078e00ff */
[----:B------:R-:W-:-:S02]  /*03c0*/  @P5 FSETP.NEU.FTZ.AND P1, PT, R11, RZ, PT ;  /* 0x000000ff0b00520b */ /* 0x000fc40003f3d000 */
[----:B------:R-:W-:Y:S02]  /*03d0*/  PRMT R8, RZ, 0x7610, R8 ;  /* 0x00007610ff087816 */ /* 0x000fe40000000008 */
[----:B------:R-:W-:Y:S02]  /*03e0*/  PRMT R10, RZ, 0x7610, R10 ;  /* 0x00007610ff0a7816 */ /* 0x000fe4000000000a */
[----:B------:R-:W-:Y:S02]  /*03f0*/  @P2 SEL R8, RZ, 0x1, !P6 ;  /* 0x00000001ff082807 */ /* 0x000fe40007000000 */
[----:B------:R-:W-:Y:S02]  /*0400*/  @P5 SEL R10, RZ, 0x1, !P1 ;  /* 0x00000001ff0a5807 */ /* 0x000fe40004800000 */
[----:B------:R-:W-:Y:S01]  /*0410*/  @P3 FSETP.NEU.FTZ.AND P0, PT, R3, RZ, PT ;  /* 0x000000ff0300320b */ /* 0x000fe20003f1d000 */
[----:B------:R-:W-:Y:S01]  /*0420*/  IMAD.SHL.U32 R8, R8, 0x100, RZ ;  /* 0x0000010008087824 */ /* 0x000fe200078e00ff */
[----:B------:R-:W-:Y:S01]  /*0430*/  IADD3 R2, P4, R13, UR6, RZ ;  /* 0x000000060d027c10 */ /* 0x000fe2000ff9e0ff */
[----:B------:R-:W-:Y:S01]  /*0440*/  IMAD.SHL.U32 R10, R10, 0x100, RZ ;  /* 0x000001000a0a7824 */ /* 0x000fe200078e00ff */
[----:B------:R-:W-:-:S02]  /*0450*/  PRMT R11, RZ, 0x7610, R11 ;  /* 0x00007610ff0b7816 */ /* 0x000fc4000000000b */
[----:B------:R-:W-:Y:S01]  /*0460*/  @P3 SEL R11, RZ, 0x1, !P0 ;  /* 0x00000001ff0b3807 */ /* 0x000fe20004000000 */
[----:B------:R-:W-:Y:S01]  /*0470*/  IMAD.X R3, RZ, RZ, UR7, P4 ;  /* 0x00000007ff037e24 */ /* 0x000fe2000a0e06ff */
[----:B------:R-:W-:Y:S02]  /*0480*/  LOP3.LUT R5, R5, R4, RZ, 0xfc, !PT ;  /* 0x0000000405057212 */ /* 0x000fe400078efcff */
[----:B------:R-:W-:Y:S01]  /*0490*/  LOP3.LUT R6, R7, R6, RZ, 0xfc, !PT ;  /* 0x0000000607067212 */ /* 0x000fe200078efcff */
[----:B------:R-:W-:Y:S01]  /*04a0*/  IMAD.WIDE R2, R0, 0x8, R2 ;  /* 0x0000000800027825 */ /* 0x000fe200078e0202 */
[----:B------:R-:W-:Y:S02]  /*04b0*/  LOP3.LUT R9, R9, R8, RZ, 0xfc, !PT ;  /* 0x0000000809097212 */ /* 0x000fe400078efcff */
[----:B------:R-:W-:Y:S02]  /*04c0*/  LOP3.LUT R10, R11, R10, RZ, 0xfc, !PT ;  /* 0x0000000a0b0a7212 */ /* 0x000fe400078efcff */
[----:B------:R-:W-:-:S02]  /*04d0*/  PRMT R6, R5, 0x5410, R6 ;  /* 0x0000541005067816 */ /* 0x000fc40000000006 */
[----:B------:R-:W-:-:S05]  /*04e0*/  PRMT R7, R9, 0x5410, R10 ;  /* 0x0000541009077816 */ /* 0x000fca000000000a */
[----:B------:R-:W-:Y:S01]  /*04f0*/  STG.E.64 desc[UR4][R2.64], R6 ;  /* 0x0000000602007986 */ /* 0x000fe2000c101b04 */
[----:B------:R-:W-:Y:S05]  /*0500*/  EXIT ;  /* 0x000000000000794d */ /* 0x000fea0003800000 */
.L_x_33668:
        /* <DEDUP_REMOVED lines=102> */
.L_x_33670:
[----:B------:R-:W-:Y:S05]  /*0b70*/  BSYNC B0 ;  /* 0x0000000000007941 */ /* 0x000fea0003800000 */
.L_x_33669:
        /* <DEDUP_REMOVED lines=9> */
.L_x_33672:
[----:B------:R-:W-:Y:S05]  /*0c10*/  BSYNC B0 ;  /* 0x0000000000007941 */ /* 0x000fea0003800000 */
.L_x_33671:
        /* <DEDUP_REMOVED lines=20> */
.L_x_33674:
[----:B------:R-:W-:Y:S05]  /*0d60*/  BSYNC B0 ;  /* 0x0000000000007941 */ /* 0x000fea0003800000 */
.L_x_33673:
        /* <DEDUP_REMOVED lines=12> */
.L_x_33676:
[----:B------:R-:W-:Y:S05]  /*0e30*/  BSYNC B0 ;  /* 0x0000000000007941 */ /* 0x000fea0003800000 */
.L_x_33675:
        /* <DEDUP_REMOVED lines=9> */
.L_x_33678:
[----:B------:R-:W-:Y:S05]  /*0ed0*/  BSYNC B0 ;  /* 0x0000000000007941 */ /* 0x000fea0003800000 */
.L_x_33677:
        /* <DEDUP_REMOVED lines=9> */
.L_x_33680:
[----:B------:R-:W-:Y:S05]  /*0f70*/  BSYNC B0 ;  /* 0x0000000000007941 */ /* 0x000fea0003800000 */
.L_x_33679:
        /* <DEDUP_REMOVED lines=9> */
.L_x_33682:
[----:B------:R-:W-:Y:S05]  /*1010*/  BSYNC B0 ;  /* 0x0000000000007941 */ /* 0x000fea0003800000 */
.L_x_33681:
        /* <DEDUP_REMOVED lines=9> */
.L_x_33684:
[----:B------:R-:W-:Y:S05]  /*10b0*/  BSYNC B0 ;  /* 0x0000000000007941 */ /* 0x000fea0003800000 */
.L_x_33683:
        /* <DEDUP_REMOVED lines=20> */
.L_x_33687:
        /* <DEDUP_REMOVED lines=8> */
.L_x_33688:
        /* <DEDUP_REMOVED lines=8> */
.L_x_33689:
        /* <DEDUP_REMOVED lines=9> */
.L_x_33690:
[----:B------:R-:W-:Y:S05]  /*1390*/  BSYNC B1 ;  /* 0x0000000000017941 */ /* 0x000fea0003800000 */
.L_x_33686:
[----:B------:R-:W-:-:S13]  /*13a0*/  ISETP.GE.AND P0, PT, R23, R22, PT ;  /* 0x000000161700720c */ /* 0x000fda0003f06270 */
[----:B--2--5:R-:W2:Y:S01]  /*13b0*/  @!P0 LDC.64 R6, c[0x0][0x218] ;  /* 0x00008600ff068b82 */ /* 0x024ea20000000a00 */
[----:B------:R-:W-:Y:S02]  /*13c0*/  @!P0 IMAD.IADD R5, R13, 0x1, R23 ;  /* 0x000000010d058824 */ /* 0x000fe400078e0217 */
[----:B------:R-:W-:-:S03]  /*13d0*/  @!P0 VIADD R23, R23, 0x80 ;  /* 0x0000008017178836 */ /* 0x000fc60000000000 */
[----:B--2---:R-:W-:-:S05]  /*13e0*/  @!P0 IADD3 R4, P1, R5, R6, RZ ;  /* 0x0000000605048210 */ /* 0x004fca0007f3e0ff */
[----:B------:R-:W-:-:S05]  /*13f0*/  @!P0 IMAD.X R5, RZ, RZ, R7, P1 ;  /* 0x000000ffff058224 */ /* 0x000fca00008e0607 */
[----:B------:R2:W-:Y:S03]  /*1400*/  @!P0 STG.E.U8 desc[UR4][R4.64], R3 ;  /* 0x0000000304008986 */ /* 0x0005e6000c101104 */
.L_x_33691:
[----:B------:R-:W-:Y:S05]  /*1410*/  BSYNC B0 ;  /* 0x0000000000007941 */ /* 0x000fea0003800000 */
.L_x_33685:
        /* <DEDUP_REMOVED lines=9> */
.L_x_33692:
        /* <DEDUP_REMOVED lines=13> */
.L_x_44070:


//--------------------- .text._ZN2at6native18elementwise_kernelILi128ELi4EZNS0_15gpu_kernel_implINS0_13AUnaryFunctorIffbZZZNS0_23logical_and_kernel_cudaERNS_14TensorIteratorEENKUlvE0_clEvENKUlvE5_clEvEUlffE_EEEEvRNS_18TensorIteratorBaseERKT_EUliE_EEviT1_ --------------------------
	.section	.text._ZN2at6native18elementwise_kernelILi128ELi4EZNS0_15gpu_kernel_implINS0_13AUnaryFunctorIffbZZZNS0_23logical_and_kernel_cudaERNS_14TensorIteratorEENKUlvE0_clEvENKUlvE5_clEvEUlffE_EEEEvRNS_18TensorIteratorBaseERKT_EUliE_EEviT1_,"ax",@progbits
	.align	128
        .global         _ZN2at6native18elementwise_kernelILi128ELi4EZNS0_15gpu_kernel_implINS0_13AUnaryFunctorIffbZZZNS0_23logical_and_kernel_cudaERNS_14TensorIteratorEENKUlvE0_clEvENKUlvE5_clEvEUlffE_EEEEvRNS_18TensorIteratorBaseERKT_EUliE_EEviT1_
        .type           _ZN2at6native18elementwise_kernelILi128ELi4EZNS0_15gpu_kernel_implINS0_13AUnaryFunctorIffbZZZNS0_23logical_and_kernel_cudaERNS_14TensorIteratorEENKUlvE0_clEvENKUlvE5_clEvEUlffE_EEEEvRNS_18TensorIteratorBaseERKT_EUliE_EEviT1_,@function
        .size           _ZN2at6native18elementwise_kernelILi128ELi4EZNS0_15gpu_kernel_implINS0_13AUnaryFunctorIffbZZZNS0_23logical_and_kernel_cudaERNS_14TensorIteratorEENKUlvE0_clEvENKUlvE5_clEvEUlffE_EEEEvRNS_18TensorIteratorBaseERKT_EUliE_EEviT1_,(.L_x_44071 - _ZN2at6native18elementwise_kernelILi128ELi4EZNS0_15gpu_kernel_implINS0_13AUnaryFunctorIffbZZZNS0_23logical_and_kernel_cudaERNS_14TensorIteratorEENKUlvE0_clEvENKUlvE5_clEvEUlffE_EEEEvRNS_18TensorIteratorBaseERKT_EUliE_EEviT1_)
        .other          _ZN2at6native18elementwise_kernelILi128ELi4EZNS0_15gpu_kernel_implINS0_13AUnaryFunctorIffbZZZNS0_23logical_and_kernel_cudaERNS_14TensorIteratorEENKUlvE0_clEvENKUlvE5_clEvEUlffE_EEEEvRNS_18TensorIteratorBaseERKT_EUliE_EEviT1_,@"STO_CUDA_ENTRY STV_DEFAULT"
_ZN2at6native18elementwise_kernelILi128ELi4EZNS0_15gpu_kernel_implINS0_13AUnaryFunctorIffbZZZNS0_23logical_and_kernel_cudaERNS_14TensorIteratorEENKUlvE0_clEvENKUlvE5_clEvEUlffE_EEEEvRNS_18TensorIteratorBaseERKT_EUliE_EEviT1_:
.text._ZN2at6native18elementwise_kernelILi128ELi4EZNS0_15gpu_kernel_implINS0_13AUnaryFunctorIffbZZZNS0_23logical_and_kernel_cudaERNS_14TensorIteratorEENKUlvE0_clEvENKUlvE5_clEvEUlffE_EEEEvRNS_18TensorIteratorBaseERKT_EUliE_EEviT1_:
        /* <DEDUP_REMOVED lines=314> */
.L_x_33695:
        /* <DEDUP_REMOVED lines=22> */
.L_x_33700:
[----:B------:R-:W2:Y:S02]  /*1500*/  LDG.E.U8 R0, desc[UR36][R2.64] ;  /* 0x0000002402007981 */ /* 0x000ea4000c1e1100 */
[----:B--2---:R-:W-:Y:S01]  /*1510*/  I2FP.F32.U32 R0, R0 ;  /* 0x0000000000007245 */ /* 0x004fe20000201000 */
[----:B------:R-:W-:Y:S06]  /*1520*/  BRA `(.L_x_33702) ;  /* 0x0000000c002c7947 */ /* 0x000fec0003800000 */
.L_x_33699:
        /* <DEDUP_REMOVED lines=9> */
.L_x_33704:
[----:B------:R-:W2:Y:S02]  /*15c0*/  LDG.E R0, desc[UR36][R2.64] ;  /* 0x0000002402007981 */ /* 0x000ea4000c1e1900 */
[----:B--2---:R-:W-:Y:S01]  /*15d0*/  I2FP.F32.S32 R0, R0 ;  /* 0x0000000000007245 */ /* 0x004fe20000201400 */
[----:B------:R-:W-:Y:S06]  /*15e0*/  BRA `(.L_x_33702) ;  /* 0x0000000800fc7947 */ /* 0x000fec0003800000 */
.L_x_33703:
[----:B------:R-:W2:Y:S02]  /*15f0*/  LDG.E.U16 R0, desc[UR36][R2.64] ;  /* 0x0000002402007981 */ /* 0x000ea4000c1e1500 */
[----:B--2---:R-:W0:Y:S01]  /*1600*/  I2F.S16 R0, R0 ;  /* 0x0000000000007306 */ /* 0x004e220000101400 */
[----:B------:R-:W-:Y:S05]  /*1610*/  BRA `(.L_x_33702) ;  /* 0x0000000800f07947 */ /* 0x000fea0003800000 */
.L_x_33698:
        /* <DEDUP_REMOVED lines=8> */
.L_x_33706:
[----:B------:R-:W2:Y:S02]  /*16a0*/  LDG.E.U16 R0, desc[UR36][R2.64] ;  /* 0x0000002402007981 */ /* 0x000ea4000c1e1500 */
[----:B--2---:R-:W-:Y:S01]  /*16b0*/  HADD2.F32 R0, -RZ, R0.H0_H0 ;  /* 0x20000000ff007230 */ /* 0x004fe20000004100 */
[----:B------:R-:W-:Y:S06]  /*16c0*/  BRA `(.L_x_33702) ;  /* 0x0000000800c47947 */ /* 0x000fec0003800000 */
.L_x_33705:
        /* <DEDUP_REMOVED lines=8> */
.L_x_33708:
[----:B------:R-:W2:Y:S02]  /*1750*/  LDG.E.U16 R0, desc[UR36][R2.64] ;  /* 0x0000002402007981 */ /* 0x000ea4000c1e1500 */
[----:B--2---:R-:W-:Y:S01]  /*1760*/  HADD2.F32 R0, -RZ, R0.H0_H0 ;  /* 0x20000000ff007230 */ /* 0x004fe20000004100 */
[----:B------:R-:W-:Y:S06]  /*1770*/  BRA `(.L_x_33702) ;  /* 0x0000000800987947 */ /* 0x000fec0003800000 */
.L_x_33707:
[----:B------:R-:W2:Y:S01]  /*1780*/  LDG.E.64 R2, desc[UR36][R2.64] ;  /* 0x0000002402027981 */ /* 0x000ea2000c1e1b00 */
[----:B------:R-:W-:Y:S01]  /*1790*/  UMOV UR4, 0xf0000000 ;  /* 0xf000000000047882 */ /* 0x000fe20000000000 */
[----:B------:R-:W-:Y:S01]  /*17a0*/  UMOV UR5, 0x380fffff ;  /* 0x380fffff00057882 */ /* 0x000fe20000000000 */
[----:B--2---:R-:W0:Y:S01]  /*17b0*/  F2F.F32.F64 R0, R2 ;  /* 0x0000000200007310 */ /* 0x004e220000301000 */
[----:B------:R-:W-:-:S14]  /*17c0*/  DSETP.GEU.AND P0, PT, |R2|, UR4, PT ;  /* 0x0000000402007e2a */ /* 0x000fdc000bf0e200 */
[----:B0-----:R-:W-:Y:S01]  /*17d0*/  @!P0 FMUL R0, R0, 1.175494350822287508e-38 ;  /* 0x0080000000008820 */ /* 0x001fe20000400000 */
[----:B------:R-:W-:Y:S06]  /*17e0*/  BRA `(.L_x_33702) ;  /* 0x00000008007c7947 */ /* 0x000fec0003800000 */
.L_x_33697:
        /* <DEDUP_REMOVED lines=12> */
.L_x_33711:
[----:B------:R-:W2:Y:S01]  /*18b0*/  LDG.E.64 R2, desc[UR36][R2.64] ;  /* 0x0000002402027981 */ /* 0x000ea2000c1e1b00 */
[----:B------:R-:W-:Y:S01]  /*18c0*/  UMOV UR4, 0xf0000000 ;  /* 0xf000000000047882 */ /* 0x000fe20000000000 */
[----:B------:R-:W-:Y:S01]  /*18d0*/  UMOV UR5, 0x380fffff ;  /* 0x380fffff00057882 */ /* 0x000fe20000000000 */
[----:B--2---:R-:W0:Y:S01]  /*18e0*/  F2F.F32.F64 R0, R2 ;  /* 0x0000000200007310 */ /* 0x004e220000301000 */
[----:B------:R-:W-:-:S14]  /*18f0*/  DSETP.GEU.AND P0, PT, |R2|, UR4, PT ;  /* 0x0000000402007e2a */ /* 0x000fdc000bf0e200 */
[----:B0-----:R-:W-:Y:S01]  /*1900*/  @!P0 FMUL R0, R0, 1.175494350822287508e-38 ;  /* 0x0080000000008820 */ /* 0x001fe20000400000 */
[----:B------:R-:W-:Y:S06]  /*1910*/  BRA `(.L_x_33702) ;  /* 0x0000000800307947 */ /* 0x000fec0003800000 */
.L_x_33710:
        /* <DEDUP_REMOVED lines=26> */
.L_x_33713:
        /* <DEDUP_REMOVED lines=13> */
.L_x_33712:
[----:B------:R-:W2:Y:S02]  /*1b90*/  LDG.E.U16 R0, desc[UR36][R2.64] ;  /* 0x0000002402007981 */ /* 0x000ea4000c1e1500 */
[----:B--2---:R-:W-:Y:S01]  /*1ba0*/  IMAD.U32 R0, R0, 0x10000, RZ ;  /* 0x0001000000007824 */ /* 0x004fe200078e00ff */
[----:B------:R-:W-:Y:S06]  /*1bb0*/  BRA `(.L_x_33702) ;  /* 0x0000000400887947 */ /* 0x000fec0003800000 */
.L_x_33709:
        /* <DEDUP_REMOVED lines=11> */
.L_x_33716:
        /* <DEDUP_REMOVED lines=20> */
.L_x_33718:
[----:B------:R-:W-:Y:S05]  /*1db0*/  BSYNC B0 ;  /* 0x0000000000007941 */ /* 0x000fea0003800000 */
.L_x_33717:
[----:B------:R-:W-:Y:S01]  /*1dc0*/  LEA R3, R0, 0x3b800000, 0x17 ;  /* 0x3b80000000037811 */ /* 0x000fe200078eb8ff */
[----:B------:R-:W-:-:S05]  /*1dd0*/  IMAD.SHL.U32 R0, R2, 0x100000, RZ ;  /* 0x0010000002007824 */ /* 0x000fca00078e00ff */
[----:B------:R-:W-:Y:S01]  /*1de0*/  LOP3.LUT R0, R3, R0, R4, 0xfe, !PT ;  /* 0x0000000003007212 */ /* 0x000fe200078efe04 */
[----:B------:R-:W-:Y:S06]  /*1df0*/  BRA `(.L_x_33702) ;  /* 0x0000000000f87947 */ /* 0x000fec0003800000 */
.L_x_33715:
        /* <DEDUP_REMOVED lines=20> */
.L_x_33720:
[----:B------:R-:W-:Y:S05]  /*1f40*/  BSYNC B0 ;  /* 0x0000000000007941 */ /* 0x000fea0003800000 */
.L_x_33719:
[----:B------:R-:W-:Y:S01]  /*1f50*/  LEA R3, R0, 0x37800000, 0x17 ;  /* 0x3780000000037811 */ /* 0x000fe200078eb8ff */
[----:B------:R-:W-:-:S05]  /*1f60*/  IMAD.SHL.U32 R0, R2, 0x200000, RZ ;  /* 0x0020000002007824 */ /* 0x000fca00078e00ff */
[----:B------:R-:W-:Y:S01]  /*1f70*/  LOP3.LUT R0, R3, R0, R4, 0xfe, !PT ;  /* 0x0000000003007212 */ /* 0x000fe200078efe04 */
[----:B------:R-:W-:Y:S06]  /*1f80*/  BRA `(.L_x_33702) ;  /* 0x0000000000947947 */ /* 0x000fec0003800000 */
.L_x_33714:
        /* <DEDUP_REMOVED lines=14> */
.L_x_33701:
        /* <DEDUP_REMOVED lines=16> */
.L_x_33723:
[----:B------:R-:W-:Y:S01]  /*2170*/  IMAD.MOV.U32 R0, RZ, RZ, RZ ;  /* 0x000000ffff007224 */ /* 0x000fe200078e00ff */
[----:B------:R-:W-:Y:S06]  /*2180*/  BRA `(.L_x_33702) ;  /* 0x0000000000147947 */ /* 0x000fec0003800000 */
.L_x_33722:
[----:B------:R-:W2:Y:S02]  /*2190*/  LDG.E.64 R2, desc[UR36][R2.64] ;  /* 0x0000002402027981 */ /* 0x000ea4000c1e1b00 */
[----:B--2---:R0:W1:Y:S01]  /*21a0*/  I2F.U64 R0, R2 ;  /* 0x0000000200007312 */ /* 0x0040620000301000 */
[----:B------:R-:W-:Y:S05]  /*21b0*/  BRA `(.L_x_33702) ;  /* 0x0000000000087947 */ /* 0x000fea0003800000 */
.L_x_33721:
[----:B------:R-:W2:Y:S02]  /*21c0*/  LDG.E R0, desc[UR36][R2.64] ;  /* 0x0000002402007981 */ /* 0x000ea4000c1e1900 */
[----:B--2---:R-:W-:-:S07]  /*21d0*/  I2FP.F32.U32 R0, R0 ;  /* 0x0000000000007245 */ /* 0x004fce0000201000 */
.L_x_33702:
[----:B------:R-:W-:Y:S05]  /*21e0*/  BSYNC B6 ;  /* 0x0000000000067941 */ /* 0x000fea0003800000 */
.L_x_33696:
        /* <DEDUP_REMOVED lines=20> */
.L_x_33727:
[----:B------:R0:W-:Y:S01]  /*2330*/  STG.E.U8 desc[UR36][R16.64], R2 ;  /* 0x0000000210007986 */ /* 0x0001e2000c101124 */
[----:B------:R-:W-:Y:S05]  /*2340*/  BRA `(.L_x_33729) ;  /* 0x0000000c00487947 */ /* 0x000fea0003800000 */
.L_x_33726:
        /* <DEDUP_REMOVED lines=9> */
.L_x_33731:
[----:B------:R0:W-:Y:S01]  /*23e0*/  STG.E desc[UR36][R16.64], R2 ;  /* 0x0000000210007986 */ /* 0x0001e2000c101924 */
[----:B------:R-:W-:Y:S05]  /*23f0*/  BRA `(.L_x_33729) ;  /* 0x0000000c001c7947 */ /* 0x000fea0003800000 */
.L_x_33730:
[----:B------:R0:W-:Y:S01]  /*2400*/  STG.E.U16 desc[UR36][R16.64], R2 ;  /* 0x0000000210007986 */ /* 0x0001e2000c101524 */
[----:B------:R-:W-:Y:S05]  /*2410*/  BRA `(.L_x_33729) ;  /* 0x0000000c00147947 */ /* 0x000fea0003800000 */
.L_x_33725:
        /* <DEDUP_REMOVED lines=9> */
.L_x_33733:
[----:B------:R-:W-:-:S04]  /*24b0*/  I2FP.F32.U32 R0, R2 ;  /* 0x0000000200007245 */ /* 0x000fc80000201000 */
[----:B------:R-:W-:-:S05]  /*24c0*/  F2FP.F16.F32.PACK_AB R0, RZ, R0 ;  /* 0x00000000ff00723e */ /* 0x000fca00000000ff */
[----:B------:R0:W-:Y:S01]  /*24d0*/  STG.E.U16 desc[UR36][R16.64], R0 ;  /* 0x0000000010007986 */ /* 0x0001e2000c101524 */
[----:B------:R-:W-:Y:S05]  /*24e0*/  BRA `(.L_x_33729) ;  /* 0x0000000800e07947 */ /* 0x000fea0003800000 */
.L_x_33732:
        /* <DEDUP_REMOVED lines=10> */
.L_x_33735:
[----:B------:R-:W-:-:S04]  /*2590*/  I2FP.F32.U32 R2, R2 ;  /* 0x0000000200027245 */ /* 0x000fc80000201000 */
[----:B------:R-:W-:-:S04]  /*25a0*/  F2FP.F16.F32.PACK_AB R3, RZ, R2 ;  /* 0x00000002ff03723e */ /* 0x000fc800000000ff */
[----:B------:R-:W-:-:S05]  /*25b0*/  PRMT R3, R3, 0x5410, RZ ;  /* 0x0000541003037816 */ /* 0x000fca00000000ff */
[----:B------:R0:W-:Y:S01]  /*25c0*/  STG.E desc[UR36][R16.64], R3 ;  /* 0x0000000310007986 */ /* 0x0001e2000c101924 */
[----:B------:R-:W-:Y:S05]  /*25d0*/  BRA `(.L_x_33729) ;  /* 0x0000000800a47947 */ /* 0x000fea0003800000 */
.L_x_33734:
[----:B------:R-:W0:Y:S02]  /*25e0*/  I2F.F64.U32 R2, R2 ;  /* 0x0000000200027312 */ /* 0x000e240000201800 */
[----:B0-----:R0:W-:Y:S01]  /*25f0*/  STG.E.64 desc[UR36][R16.64], R2 ;  /* 0x0000000210007986 */ /* 0x0011e2000c101b24 */
[----:B------:R-:W-:Y:S05]  /*2600*/  BRA `(.L_x_33729) ;  /* 0x0000000800987947 */ /* 0x000fea0003800000 */
.L_x_33724:
        /* <DEDUP_REMOVED lines=10> */
.L_x_33738:
[----:B------:R-:W0:Y:S01]  /*26b0*/  I2F.F64.U32 R4, R2 ;  /* 0x0000000200047312 */ /* 0x000e220000201800 */
[----:B------:R-:W-:-:S05]  /*26c0*/  CS2R R6, SRZ ;  /* 0x0000000000067805 */ /* 0x000fca000001ff00 */
[----:B0-----:R0:W-:Y:S01]  /*26d0*/  STG.E.128 desc[UR36][R16.64], R4 ;  /* 0x0000000410007986 */ /* 0x0011e2000c101d24 */
[----:B------:R-:W-:Y:S05]  /*26e0*/  BRA `(.L_x_33729) ;  /* 0x0000000800607947 */ /* 0x000fea0003800000 */
.L_x_33737:
        /* <DEDUP_REMOVED lines=21> */
.L_x_33742:
[----:B------:R-:W-:Y:S05]  /*2840*/  BSYNC B0 ;  /* 0x0000000000007941 */ /* 0x000fea0003800000 */
.L_x_33741:
[----:B------:R-:W-:-:S05]  /*2850*/  LOP3.LUT R3, R0, R3, RZ, 0xfc, !PT ;  /* 0x0000000300037212 */ /* 0x000fca00078efcff */
[----:B------:R0:W-:Y:S01]  /*2860*/  STG.E.U8 desc[UR36][R16.64], R3 ;  /* 0x0000000310007986 */ /* 0x0001e2000c101124 */
[----:B------:R-:W-:Y:S05]  /*2870*/  BRA `(.L_x_33729) ;  /* 0x0000000400fc7947 */ /* 0x000fea0003800000 */
.L_x_33740:
        /* <DEDUP_REMOVED lines=13> */
.L_x_33744:
[----:B------:R-:W-:Y:S01]  /*2950*/  IMAD.MOV.U32 R0, RZ, RZ, 0x7f ;  /* 0x0000007fff007424 */ /* 0x000fe200078e00ff */
[----:B------:R-:W-:-:S04]  /*2960*/  ISETP.GT.U32.AND P0, PT, R2, 0x7f800000, PT ;  /* 0x7f8000000200780c */ /* 0x000fc80003f04070 */
[----:B------:R-:W-:-:S09]  /*2970*/  SEL R0, R0, 0x7c, P0 ;  /* 0x0000007c00007807 */ /* 0x000fd20000000000 */
.L_x_33745:
[----:B------:R-:W-:Y:S05]  /*2980*/  BSYNC B0 ;  /* 0x0000000000007941 */ /* 0x000fea0003800000 */
.L_x_33743:
[----:B------:R-:W-:-:S04]  /*2990*/  LOP3.LUT R2, R3, 0x80000000, RZ, 0xc0, !PT ;  /* 0x8000000003027812 */ /* 0x000fc800078ec0ff */
[----:B------:R-:W-:-:S04]  /*29a0*/  SHF.R.U32.HI R3, RZ, 0x18, R2 ;  /* 0x00000018ff037819 */ /* 0x000fc80000011602 */
[----:B------:R-:W-:-:S05]  /*29b0*/  LOP3.LUT R3, R0, R3, RZ, 0xfc, !PT ;  /* 0x0000000300037212 */ /* 0x000fca00078efcff */
[----:B------:R0:W-:Y:S01]  /*29c0*/  STG.E.U8 desc[UR36][R16.64], R3 ;  /* 0x0000000310007986 */ /* 0x0001e2000c101124 */
[----:B------:R-:W-:Y:S05]  /*29d0*/  BRA `(.L_x_33729) ;  /* 0x0000000400a47947 */ /* 0x000fea0003800000 */
.L_x_33739:
[----:B------:R-:W-:-:S04]  /*29e0*/  I2FP.F32.U32 R0, R2 ;  /* 0x0000000200007245 */ /* 0x000fc80000201000 */
[----:B------:R-:W-:-:S05]  /*29f0*/  F2FP.BF16.F32.PACK_AB R0, RZ, R0 ;  /* 0x00000000ff00723e */ /* 0x000fca00000010ff */
[----:B------:R0:W-:Y:S01]  /*2a00*/  STG.E.U16 desc[UR36][R16.64], R0 ;  /* 0x0000000010007986 */ /* 0x0001e2000c101524 */
[----:B------:R-:W-:Y:S05]  /*2a10*/  BRA `(.L_x_33729) ;  /* 0x0000000400947947 */ /* 0x000fea0003800000 */
.L_x_33736:
        /* <DEDUP_REMOVED lines=10> */
.L_x_33748:
        /* <DEDUP_REMOVED lines=17> */
.L_x_33751:
[----:B------:R-:W-:-:S04]  /*2bd0*/  LOP3.LUT R2, R3, 0x80000000, RZ, 0xc0, !PT ;  /* 0x8000000003027812 */ /* 0x000fc800078ec0ff */
[----:B------:R-:W-:-:S04]  /*2be0*/  SHF.R.U32.HI R3, RZ, 0x18, R2 ;  /* 0x00000018ff037819 */ /* 0x000fc80000011602 */
[----:B------:R-:W-:-:S04]  /*2bf0*/  LOP3.LUT R0, R0, R3, RZ, 0xfc, !PT ;  /* 0x0000000300007212 */ /* 0x000fc800078efcff */
[----:B------:R-:W-:-:S07]  /*2c00*/  PRMT R8, R0, 0x7610, R8 ;  /* 0x0000761000087816 */ /* 0x000fce0000000008 */
.L_x_33750:
[----:B------:R-:W-:Y:S05]  /*2c10*/  BSYNC B0 ;  /* 0x0000000000007941 */ /* 0x000fea0003800000 */
.L_x_33749:
[----:B------:R0:W-:Y:S01]  /*2c20*/  STG.E.U8 desc[UR36][R16.64], R8 ;  /* 0x0000000810007986 */ /* 0x0001e2000c101124 */
[----:B------:R-:W-:Y:S05]  /*2c30*/  BRA `(.L_x_33729) ;  /* 0x00000004000c7947 */ /* 0x000fea0003800000 */
.L_x_33747:
        /* <DEDUP_REMOVED lines=17> */
.L_x_33754:
[----:B------:R-:W-:-:S04]  /*2d50*/  LOP3.LUT R2, R3, 0x80000000, RZ, 0xc0, !PT ;  /* 0x8000000003027812 */ /* 0x000fc800078ec0ff */
[----:B------:R-:W-:-:S04]  /*2d60*/  SHF.R.U32.HI R3, RZ, 0x18, R2 ;  /* 0x00000018ff037819 */ /* 0x000fc80000011602 */
[----:B------:R-:W-:-:S04]  /*2d70*/  LOP3.LUT R0, R0, R3, RZ, 0xfc, !PT ;  /* 0x0000000300007212 */ /* 0x000fc800078efcff */
[----:B------:R-:W-:-:S07]  /*2d80*/  PRMT R8, R0, 0x7610, R8 ;  /* 0x0000761000087816 */ /* 0x000fce0000000008 */
.L_x_33753:
[----:B------:R-:W-:Y:S05]  /*2d90*/  BSYNC B0 ;  /* 0x0000000000007941 */ /* 0x000fea0003800000 */
.L_x_33752:
[----:B------:R3:W-:Y:S01]  /*2da0*/  STG.E.U8 desc[UR36][R16.64], R8 ;  /* 0x0000000810007986 */ /* 0x0007e2000c101124 */
[----:B------:R-:W-:Y:S05]  /*2db0*/  BRA `(.L_x_33729) ;  /* 0x0000000000ac7947 */ /* 0x000fea0003800000 */
.L_x_33746:
        /* <DEDUP_REMOVED lines=22> */
.L_x_33728:
        /* <DEDUP_REMOVED lines=16> */
.L_x_33757:
[----:B------:R-:W-:Y:S05]  /*3020*/  BRA `(.L_x_33729) ;  /* 0x0000000000107947 */ /* 0x000fea0003800000 */
.L_x_33756:
[----:B------:R-:W-:-:S05]  /*3030*/  IMAD.MOV.U32 R3, RZ, RZ, RZ ;  /* 0x000000ffff037224 */ /* 0x000fca00078e00ff */
[----:B------:R2:W-:Y:S01]  /*3040*/  STG.E.64 desc[UR36][R16.64], R2 ;  /* 0x0000000210007986 */ /* 0x0005e2000c101b24 */
[----:B------:R-:W-:Y:S05]  /*3050*/  BRA `(.L_x_33729) ;  /* 0x0000000000047947 */ /* 0x000fea0003800000 */
.L_x_33755:
[----:B------:R0:W-:Y:S02]  /*3060*/  STG.E desc[UR36][R16.64], R2 ;  /* 0x0000000210007986 */ /* 0x0001e4000c101924 */
.L_x_33729:
[----:B------:R-:W-:-:S04]  /*3070*/  IMAD R18, R23, 0x200, R18 ;  /* 0x0000020017127824 */ /* 0x000fc800078e0212 */
[----:B------:R-:W-:-:S07]  /*3080*/  VIADD R19, R18, 0x80 ;  /* 0x0000008012137836 */ /* 0x000fce0000000000 */
.L_x_33694:
[----:B------:R-:W-:Y:S05]  /*3090*/  BSYNC B7 ;  /* 0x0000000000077941 */ /* 0x000fea0003800000 */
.L_x_33693:
        /* <DEDUP_REMOVED lines=307> */
.L_x_33760:
        /* <DEDUP_REMOVED lines=22> */
.L_x_33765:
[----:B------:R-:W2:Y:S02]  /*4530*/  LDG.E.U8 R0, desc[UR36][R2.64] ;  /* 0x0000002402007981 */ /* 0x000ea4000c1e1100 */
[----:B--2---:R-:W-:Y:S01]  /*4540*/  I2FP.F32.U32 R0, R0 ;  /* 0x0000000000007245 */ /* 0x004fe20000201000 */
[----:B------:R-:W-:Y:S06]  /*4550*/  BRA `(.L_x_33767) ;  /* 0x0000000c002c7947 */ /* 0x000fec0003800000 */
.L_x_33764:
        /* <DEDUP_REMOVED lines=9> */
.L_x_33769:
[----:B------:R-:W2:Y:S02]  /*45f0*/  LDG.E R0, desc[UR36][R2.64] ;  /* 0x0000002402007981 */ /* 0x000ea4000c1e1900 */
[----:B--2---:R-:W-:Y:S01]  /*4600*/  I2FP.F32.S32 R0, R0 ;  /* 0x0000000000007245 */ /* 0x004fe20000201400 */
[----:B------:R-:W-:Y:S06]  /*4610*/  BRA `(.L_x_33767) ;  /* 0x0000000800fc7947 */ /* 0x000fec0003800000 */
.L_x_33768:
[----:B------:R-:W2:Y:S02]  /*4620*/  LDG.E.U16 R0, desc[UR36][R2.64] ;  /* 0x0000002402007981 */ /* 0x000ea4000c1e1500 */
[----:B--2---:R-:W1:Y:S01]  /*4630*/  I2F.S16 R0, R0 ;  /* 0x0000000000007306 */ /* 0x004e620000101400 */
[----:B------:R-:W-:Y:S05]  /*4640*/  BRA `(.L_x_33767) ;  /* 0x0000000800f07947 */ /* 0x000fea0003800000 */
.L_x_33763:
        /* <DEDUP_REMOVED lines=8> */
.L_x_33771:
[----:B------:R-:W2:Y:S02]  /*46d0*/  LDG.E.U16 R0, desc[UR36][R2.64] ;  /* 0x0000002402007981 */ /* 0x000ea4000c1e1500 */
[----:B--2---:R-:W-:Y:S01]  /*46e0*/  HADD2.F32 R0, -RZ, R0.H0_H0 ;  /* 0x20000000ff007230 */ /* 0x004fe20000004100 */
[----:B------:R-:W-:Y:S06]  /*46f0*/  BRA `(.L_x_33767) ;  /* 0x0000000800c47947 */ /* 0x000fec0003800000 */
.L_x_33770:
        /* <DEDUP_REMOVED lines=8> */
.L_x_33773:
[----:B------:R-:W2:Y:S02]  /*4780*/  LDG.E.U16 R0, desc[UR36][R2.64] ;  /* 0x0000002402007981 */ /* 0x000ea4000c1e1500 */
[----:B--2---:R-:W-:Y:S01]  /*4790*/  HADD2.F32 R0, -RZ, R0.H0_H0 ;  /* 0x20000000ff007230 */ /* 0x004fe20000004100 */
[----:B------:R-:W-:Y:S06]  /*47a0*/  BRA `(.L_x_33767) ;  /* 0x0000000800987947 */ /* 0x000fec0003800000 */
.L_x_33772:
[----:B------:R-:W2:Y:S01]  /*47b0*/  LDG.E.64 R2, desc[UR36][R2.64] ;  /* 0x0000002402027981 */ /* 0x000ea2000c1e1b00 */
[----:B------:R-:W-:Y:S01]  /*47c0*/  UMOV UR4, 0xf0000000 ;  /* 0xf000000000047882 */ /* 0x000fe20000000000 */
[----:B------:R-:W-:Y:S01]  /*47d0*/  UMOV UR5, 0x380fffff ;  /* 0x380fffff00057882 */ /* 0x000fe20000000000 */
[----:B--2---:R-:W0:Y:S01]  /*47e0*/  F2F.F32.F64 R0, R2 ;  /* 0x0000000200007310 */ /* 0x004e220000301000 */
[----:B------:R-:W-:-:S14]  /*47f0*/  DSETP.GEU.AND P0, PT, |R2|, UR4, PT ;  /* 0x0000000402007e2a */ /* 0x000fdc000bf0e200 */
[----:B0-----:R-:W-:Y:S01]  /*4800*/  @!P0 FMUL R0, R0, 1.175494350822287508e-38 ;  /* 0x0080000000008820 */ /* 0x001fe20000400000 */
[----:B------:R-:W-:Y:S06]  /*4810*/  BRA `(.L_x_33767) ;  /* 0x00000008007c7947 */ /* 0x000fec0003800000 */
.L_x_33762:
        /* <DEDUP_REMOVED lines=12> */
.L_x_33776:
[----:B------:R-:W2:Y:S01]  /*48e0*/  LDG.E.64 R2, desc[UR36][R2.64] ;  /* 0x0000002402027981 */ /* 0x000ea2000c1e1b00 */
[----:B------:R-:W-:Y:S01]  /*48f0*/  UMOV UR4, 0xf0000000 ;  /* 0xf000000000047882 */ /* 0x000fe20000000000 */
[----:B------:R-:W-:Y:S01]  /*4900*/  UMOV UR5, 0x380fffff ;  /* 0x380fffff00057882 */ /* 0x000fe20000000000 */
[----:B--2---:R-:W0:Y:S01]  /*4910*/  F2F.F32.F64 R0, R2 ;  /* 0x0000000200007310 */ /* 0x004e220000301000 */
[----:B------:R-:W-:-:S14]  /*4920*/  DSETP.GEU.AND P0, PT, |R2|, UR4, PT ;  /* 0x0000000402007e2a */ /* 0x000fdc000bf0e200 */
[----:B0-----:R-:W-:Y:S01]  /*4930*/  @!P0 FMUL R0, R0, 1.175494350822287508e-38 ;  /* 0x0080000000008820 */ /* 0x001fe20000400000 */
[----:B------:R-:W-:Y:S06]  /*4940*/  BRA `(.L_x_33767) ;  /* 0x0000000800307947 */ /* 0x000fec0003800000 */
.L_x_33775:
        /* <DEDUP_REMOVED lines=26> */
.L_x_33778:
        /* <DEDUP_REMOVED lines=13> */
.L_x_33777:
[----:B------:R-:W2:Y:S02]  /*4bc0*/  LDG.E.U16 R0, desc[UR36][R2.64] ;  /* 0x0000002402007981 */ /* 0x000ea4000c1e1500 */
[----:B--2---:R-:W-:Y:S01]  /*4bd0*/  IMAD.U32 R0, R0, 0x10000, RZ ;  /* 0x0001000000007824 */ /* 0x004fe200078e00ff */
[----:B------:R-:W-:Y:S06]  /*4be0*/  BRA `(.L_x_33767) ;  /* 0x0000000400887947 */ /* 0x000fec0003800000 */
.L_x_33774:
        /* <DEDUP_REMOVED lines=11> */
.L_x_33781:
        /* <DEDUP_REMOVED lines=20> */
.L_x_33783:
[----:B------:R-:W-:Y:S05]  /*4de0*/  BSYNC B0 ;  /* 0x0000000000007941 */ /* 0x000fea0003800000 */
.L_x_33782:
[----:B------:R-:W-:Y:S01]  /*4df0*/  LEA R3, R0, 0x3b800000, 0x17 ;  /* 0x3b80000000037811 */ /* 0x000fe200078eb8ff */
[----:B------:R-:W-:-:S05]  /*4e00*/  IMAD.SHL.U32 R0, R2, 0x100000, RZ ;  /* 0x0010000002007824 */ /* 0x000fca00078e00ff */
[----:B------:R-:W-:Y:S01]  /*4e10*/  LOP3.LUT R0, R3, R0, R4, 0xfe, !PT ;  /* 0x0000000003007212 */ /* 0x000fe200078efe04 */
[----:B------:R-:W-:Y:S06]  /*4e20*/  BRA `(.L_x_33767) ;  /* 0x0000000000f87947 */ /* 0x000fec0003800000 */
.L_x_33780:
        /* <DEDUP_REMOVED lines=20> */
.L_x_33785:
[----:B------:R-:W-:Y:S05]  /*4f70*/  BSYNC B0 ;  /* 0x0000000000007941 */ /* 0x000fea0003800000 */
.L_x_33784:
[----:B------:R-:W-:Y:S01]  /*4f80*/  LEA R3, R0, 0x37800000, 0x17 ;  /* 0x3780000000037811 */ /* 0x000fe200078eb8ff */
[----:B------:R-:W-:-:S05]  /*4f90*/  IMAD.SHL.U32 R0, R2, 0x200000, RZ ;  /* 0x0020000002007824 */ /* 0x000fca00078e00ff */
[----:B------:R-:W-:Y:S01]  /*4fa0*/  LOP3.LUT R0, R3, R0, R4, 0xfe, !PT ;  /* 0x0000000003007212 */ /* 0x000fe200078efe04 */
[----:B------:R-:W-:Y:S06]  /*4fb0*/  BRA `(.L_x_33767) ;  /* 0x0000000000947947 */ /* 0x000fec0003800000 */
.L_x_33779:
        /* <DEDUP_REMOVED lines=14> */
.L_x_33766:
        /* <DEDUP_REMOVED lines=16> */
.L_x_33788:
[----:B------:R-:W-:Y:S01]  /*51a0*/  IMAD.MOV.U32 R0, RZ, RZ, RZ ;  /* 0x000000ffff007224 */ /* 0x000fe200078e00ff */
[----:B------:R-:W-:Y:S06]  /*51b0*/  BRA `(.L_x_33767) ;  /* 0x0000000000147947 */ /* 0x000fec0003800000 */
.L_x_33787:
[----:B------:R-:W2:Y:S02]  /*51c0*/  LDG.E.64 R2, desc[UR36][R2.64] ;  /* 0x0000002402027981 */ /* 0x000ea4000c1e1b00 */
[----:B--2---:R0:W1:Y:S01]  /*51d0*/  I2F.U64 R0, R2 ;  /* 0x0000000200007312 */ /* 0x0040620000301000 */
[----:B------:R-:W-:Y:S05]  /*51e0*/  BRA `(.L_x_33767) ;  /* 0x0000000000087947 */ /* 0x000fea0003800000 */
.L_x_33786:
[----:B------:R-:W2:Y:S02]  /*51f0*/  LDG.E R0, desc[UR36][R2.64] ;  /* 0x0000002402007981 */ /* 0x000ea4000c1e1900 */
[----:B--2---:R-:W-:-:S07]  /*5200*/  I2FP.F32.U32 R0, R0 ;  /* 0x0000000000007245 */ /* 0x004fce0000201000 */
.L_x_33767:
[----:B------:R-:W-:Y:S05]  /*5210*/  BSYNC B6 ;  /* 0x0000000000067941 */ /* 0x000fea0003800000 */
.L_x_33761:
        /* <DEDUP_REMOVED lines=20> */
.L_x_33792:
[----:B------:R4:W-:Y:S01]  /*5360*/  STG.E.U8 desc[UR36][R16.64], R2 ;  /* 0x0000000210007986 */ /* 0x0009e2000c101124 */
[----:B------:R-:W-:Y:S05]  /*5370*/  BRA `(.L_x_33794) ;  /* 0x0000000c00487947 */ /* 0x000fea0003800000 */
.L_x_33791:
        /* <DEDUP_REMOVED lines=9> */
.L_x_33796:
[----:B------:R2:W-:Y:S01]  /*5410*/  STG.E desc[UR36][R16.64], R2 ;  /* 0x0000000210007986 */ /* 0x0005e2000c101924 */
[----:B------:R-:W-:Y:S05]  /*5420*/  BRA `(.L_x_33794) ;  /* 0x0000000c001c7947 */ /* 0x000fea0003800000 */
.L_x_33795:
[----:B------:R0:W-:Y:S01]  /*5430*/  STG.E.U16 desc[UR36][R16.64], R2 ;  /* 0x0000000210007986 */ /* 0x0001e2000c101524 */
[----:B------:R-:W-:Y:S05]  /*5440*/  BRA `(.L_x_33794) ;  /* 0x0000000c00147947 */ /* 0x000fea0003800000 */
.L_x_33790:
        /* <DEDUP_REMOVED lines=9> */
.L_x_33798:
[----:B------:R-:W-:-:S04]  /*54e0*/  I2FP.F32.U32 R0, R2 ;  /* 0x0000000200007245 */ /* 0x000fc80000201000 */
[----:B------:R-:W-:-:S05]  /*54f0*/  F2FP.F16.F32.PACK_AB R0, RZ, R0 ;  /* 0x00000000ff00723e */ /* 0x000fca00000000ff */
[----:B------:R0:W-:Y:S01]  /*5500*/  STG.E.U16 desc[UR36][R16.64], R0 ;  /* 0x0000000010007986 */ /* 0x0001e2000c101524 */
[----:B------:R-:W-:Y:S05]  /*5510*/  BRA `(.L_x_33794) ;  /* 0x0000000800e07947 */ /* 0x000fea0003800000 */
.L_x_33797:
        /* <DEDUP_REMOVED lines=10> */
.L_x_33800:
[----:B------:R-:W-:-:S04]  /*55c0*/  I2FP.F32.U32 R2, R2 ;  /* 0x0000000200027245 */ /* 0x000fc80000201000 */
[----:B------:R-:W-:-:S04]  /*55d0*/  F2FP.F16.F32.PACK_AB R3, RZ, R2 ;  /* 0x00000002ff03723e */ /* 0x000fc800000000ff */
[----:B------:R-:W-:-:S05]  /*55e0*/  PRMT R3, R3, 0x5410, RZ ;  /* 0x0000541003037816 */ /* 0x000fca00000000ff */
[----:B------:R0:W-:Y:S01]  /*55f0*/  STG.E desc[UR36][R16.64], R3 ;  /* 0x0000000310007986 */ /* 0x0001e2000c101924 */
[----:B------:R-:W-:Y:S05]  /*5600*/  BRA `(.L_x_33794) ;  /* 0x0000000800a47947 */ /* 0x000fea0003800000 */
.L_x_33799:
[----:B------:R-:W0:Y:S02]  /*5610*/  I2F.F64.U32 R2, R2 ;  /* 0x0000000200027312 */ /* 0x000e240000201800 */
[----:B0-----:R0:W-:Y:S01]  /*5620*/  STG.E.64 desc[UR36][R16.64], R2 ;  /* 0x0000000210007986 */ /* 0x0011e2000c101b24 */
[----:B------:R-:W-:Y:S05]  /*5630*/  BRA `(.L_x_33794) ;  /* 0x0000000800987947 */ /* 0x000fea0003800000 */
.L_x_33789:
        /* <DEDUP_REMOVED lines=10> */
.L_x_33803:
[----:B------:R-:W0:Y:S01]  /*56e0*/  I2F.F64.U32 R4, R2 ;  /* 0x0000000200047312 */ /* 0x000e220000201800 */
[----:B------:R-:W-:-:S05]  /*56f0*/  CS2R R6, SRZ ;  /* 0x0000000000067805 */ /* 0x000fca000001ff00 */
[----:B0-----:R0:W-:Y:S01]  /*5700*/  STG.E.128 desc[UR36][R16.64], R4 ;  /* 0x0000000410007986 */ /* 0x0011e2000c101d24 */
[----:B------:R-:W-:Y:S05]  /*5710*/  BRA `(.L_x_33794) ;  /* 0x0000000800607947 */ /* 0x000fea0003800000 */
.L_x_33802:
        /* <DEDUP_REMOVED lines=21> */
.L_x_33807:
[----:B------:R-:W-:Y:S05]  /*5870*/  BSYNC B0 ;  /* 0x0000000000007941 */ /* 0x000fea0003800000 */
.L_x_33806:
[----:B------:R-:W-:-:S05]  /*5880*/  LOP3.LUT R3, R0, R3, RZ, 0xfc, !PT ;  /* 0x0000000300037212 */ /* 0x000fca00078efcff */
[----:B------:R0:W-:Y:S01]  /*5890*/  STG.E.U8 desc[UR36][R16.64], R3 ;  /* 0x0000000310007986 */ /* 0x0001e2000c101124 */
[----:B------:R-:W-:Y:S05]  /*58a0*/  BRA `(.L_x_33794) ;  /* 0x0000000400fc7947 */ /* 0x000fea0003800000 */
.L_x_33805:
        /* <DEDUP_REMOVED lines=13> */
.L_x_33809:
[----:B------:R-:W-:Y:S01]  /*5980*/  IMAD.MOV.U32 R0, RZ, RZ, 0x7f ;  /* 0x0000007fff007424 */ /* 0x000fe200078e00ff */
[----:B------:R-:W-:-:S04]  /*5990*/  ISETP.GT.U32.AND P0, PT, R2, 0x7f800000, PT ;  /* 0x7f8000000200780c */ /* 0x000fc80003f04070 */
[----:B------:R-:W-:-:S09]  /*59a0*/  SEL R0, R0, 0x7c, P0 ;  /* 0x0000007c00007807 */ /* 0x000fd20000000000 */
.L_x_33810:
[----:B------:R-:W-:Y:S05]  /*59b0*/  BSYNC B0 ;  /* 0x0000000000007941 */ /* 0x000fea0003800000 */
.L_x_33808:
[----:B------:R-:W-:-:S04]  /*59c0*/  LOP3.LUT R2, R3, 0x80000000, RZ, 0xc0, !PT ;  /* 0x8000000003027812 */ /* 0x000fc800078ec0ff */
[----:B------:R-:W-:-:S04]  /*59d0*/  SHF.R.U32.HI R3, RZ, 0x18, R2 ;  /* 0x00000018ff037819 */ /* 0x000fc80000011602 */
[----:B------:R-:W-:-:S05]  /*59e0*/  LOP3.LUT R3, R0, R3, RZ, 0xfc, !PT ;  /* 0x0000000300037212 */ /* 0x000fca00078efcff */
[----:B------:R0:W-:Y:S01]  /*59f0*/  STG.E.U8 desc[UR36][R16.64], R3 ;  /* 0x0000000310007986 */ /* 0x0001e2000c101124 */
[----:B------:R-:W-:Y:S05]  /*5a00*/  BRA `(.L_x_33794) ;  /* 0x0000000400a47947 */ /* 0x000fea0003800000 */
.L_x_33804:
[----:B------:R-:W-:-:S04]  /*5a10*/  I2FP.F32.U32 R0, R2 ;  /* 0x0000000200007245 */ /* 0x000fc80000201000 */
[----:B------:R-:W-:-:S05]  /*5a20*/  F2FP.BF16.F32.PACK_AB R0, RZ, R0 ;  /* 0x00000000ff00723e */ /* 0x000fca00000010ff */
[----:B------:R0:W-:Y:S01]  /*5a30*/  STG.E.U16 desc[UR36][R16.64], R0 ;  /* 0x0000000010007986 */ /* 0x0001e2000c101524 */
[----:B------:R-:W-:Y:S05]  /*5a40*/  BRA `(.L_x_33794) ;  /* 0x0000000400947947 */ /* 0x000fea0003800000 */
.L_x_33801:
        /* <DEDUP_REMOVED lines=10> */
.L_x_33813:
        /* <DEDUP_REMOVED lines=17> */
.L_x_33816:
[----:B------:R-:W-:-:S04]  /*5c00*/  LOP3.LUT R2, R3, 0x80000000, RZ, 0xc0, !PT ;  /* 0x8000000003027812 */ /* 0x000fc800078ec0ff */
[----:B------:R-:W-:-:S04]  /*5c10*/  SHF.R.U32.HI R3, RZ, 0x18, R2 ;  /* 0x00000018ff037819 */ /* 0x000fc80000011602 */
[----:B------:R-:W-:-:S04]  /*5c20*/  LOP3.LUT R0, R0, R3, RZ, 0xfc, !PT ;  /* 0x0000000300007212 */ /* 0x000fc800078efcff */
[----:B------:R-:W-:-:S07]  /*5c30*/  PRMT R8, R0, 0x7610, R8 ;  /* 0x0000761000087816 */ /* 0x000fce0000000008 */
.L_x_33815:
[----:B------:R-:W-:Y:S05]  /*5c40*/  BSYNC B0 ;  /* 0x0000000000007941 */ /* 0x000fea0003800000 */
.L_x_33814:
[----:B------:R0:W-:Y:S01]  /*5c50*/  STG.E.U8 desc[UR36][R16.64], R8 ;  /* 0x0000000810007986 */ /* 0x0001e2000c101124 */
[----:B------:R-:W-:Y:S05]  /*5c60*/  BRA `(.L_x_33794) ;  /* 0x00000004000c7947 */ /* 0x000fea0003800000 */
.L_x_33812:
        /* <DEDUP_REMOVED lines=17> */
.L_x_33819:
[----:B------:R-:W-:-:S04]  /*5d80*/  LOP3.LUT R2, R3, 0x80000000, RZ, 0xc0, !PT ;  /* 0x8000000003027812 */ /* 0x000fc800078ec0ff */
[----:B------:R-:W-:-:S04]  /*5d90*/  SHF.R.U32.HI R3, RZ, 0x18, R2 ;  /* 0x00000018ff037819 */ /* 0x000fc80000011602 */
[----:B------:R-:W-:-:S04]  /*5da0*/  LOP3.LUT R0, R0, R3, RZ, 0xfc, !PT ;  /* 0x0000000300007212 */ /* 0x000fc800078efcff */
[----:B------:R-:W-:-:S07]  /*5db0*/  PRMT R8, R0, 0x7610, R8 ;  /* 0x0000761000087816 */ /* 0x000fce0000000008 */
.L_x_33818:
[----:B------:R-:W-:Y:S05]  /*5dc0*/  BSYNC B0 ;  /* 0x0000000000007941 */ /* 0x000fea0003800000 */
.L_x_33817:
[----:B------:R0:W-:Y:S01]  /*5dd0*/  STG.E.U8 desc[UR36][R16.64], R8 ;  /* 0x0000000810007986 */ /* 0x0001e2000c101124 */
[----:B------:R-:W-:Y:S05]  /*5de0*/  BRA `(.L_x_33794) ;  /* 0x0000000000ac7947 */ /* 0x000fea0003800000 */
.L_x_33811:
        /* <DEDUP_REMOVED lines=22> */
.L_x_33793:
        /* <DEDUP_REMOVED lines=16> */
.L_x_33822:
[----:B------:R-:W-:Y:S05]  /*6050*/  BRA `(.L_x_33794) ;  /* 0x0000000000107947 */ /* 0x000fea0003800000 */
.L_x_33821:
[----:B------:R-:W-:-:S05]  /*6060*/  IMAD.MOV.U32 R3, RZ, RZ, RZ ;  /* 0x000000ffff037224 */ /* 0x000fca00078e00ff */
[----:B------:R0:W-:Y:S01]  /*6070*/  STG.E.64 desc[UR36][R16.64], R2 ;  /* 0x0000000210007986 */ /* 0x0001e2000c101b24 */
[----:B------:R-:W-:Y:S05]  /*6080*/  BRA `(.L_x_33794) ;  /* 0x0000000000047947 */ /* 0x000fea0003800000 */
.L_x_33820:
[----:B------:R0:W-:Y:S02]  /*6090*/  STG.E desc[UR36][R16.64], R2 ;  /* 0x0000000210007986 */ /* 0x0001e4000c101924 */
.L_x_33794:
[----:B------:R-:W-:-:S07]  /*60a0*/  VIADD R19, R19, 0x80 ;  /* 0x0000008013137836 */ /* 0x000fce0000000000 */
.L_x_33759:
[----:B------:R-:W-:Y:S05]  /*60b0*/  BSYNC B7 ;  /* 0x0000000000077941 */ /* 0x000fea0003800000 */
.L_x_33758:
        /* <DEDUP_REMOVED lines=307> */
.L_x_33825:
        /* <DEDUP_REMOVED lines=22> */
.L_x_33830:
[----:B------:R-:W2:Y:S02]  /*7550*/  LDG.E.U8 R0, desc[UR36][R2.64] ;  /* 0x0000002402007981 */ /* 0x000ea4000c1e1100 */
[----:B--2---:R-:W-:Y:S01]  /*7560*/  I2FP.F32.U32 R0, R0 ;  /* 0x0000000000007245 */ /* 0x004fe20000201000 */
[----:B------:R-:W-:Y:S06]  /*7570*/  BRA `(.L_x_33832) ;  /* 0x0000000c002c7947 */ /* 0x000fec0003800000 */
.L_x_33829:
        /* <DEDUP_REMOVED lines=9> */
.L_x_33834:
[----:B------:R-:W2:Y:S02]  /*7610*/  LDG.E R0, desc[UR36][R2.64] ;  /* 0x0000002402007981 */ /* 0x000ea4000c1e1900 */
[----:B--2---:R-:W-:Y:S01]  /*7620*/  I2FP.F32.S32 R0, R0 ;  /* 0x0000000000007245 */ /* 0x004fe20000201400 */
[----:B------:R-:W-:Y:S06]  /*7630*/  BRA `(.L_x_33832) ;  /* 0x0000000800fc7947 */ /* 0x000fec0003800000 */
.L_x_33833:
[----:B------:R-:W2:Y:S02]  /*7640*/  LDG.E.U16 R0, desc[UR36][R2.64] ;  /* 0x0000002402007981 */ /* 0x000ea4000c1e1500 */
[----:B--2---:R-:W0:Y:S01]  /*7650*/  I2F.S16 R0, R0 ;  /* 0x0000000000007306 */ /* 0x004e220000101400 */
[----:B------:R-:W-:Y:S05]  /*7660*/  BRA `(.L_x_33832) ;  /* 0x0000000800f07947 */ /* 0x000fea0003800000 */
.L_x_33828:
        /* <DEDUP_REMOVED lines=8> */
.L_x_33836:
[----:B------:R-:W2:Y:S02]  /*76f0*/  LDG.E.U16 R0, desc[UR36][R2.64] ;  /* 0x0000002402007981 */ /* 0x000ea4000c1e1500 */
[----:B--2---:R-:W-:Y:S01]  /*7700*/  HADD2.F32 R0, -RZ, R0.H0_H0 ;  /* 0x20000000ff007230 */ /* 0x004fe20000004100 */
[----:B------:R-:W-:Y:S06]  /*7710*/  BRA `(.L_x_33832) ;  /* 0x0000000800c47947 */ /* 0x000fec0003800000 */
.L_x_33835:
        /* <DEDUP_REMOVED lines=8> */
.L_x_33838:
[----:B------:R-:W2:Y:S02]  /*77a0*/  LDG.E.U16 R0, desc[UR36][R2.64] ;  /* 0x0000002402007981 */ /* 0x000ea4000c1e1500 */
[----:B--2---:R-:W-:Y:S01]  /*77b0*/  HADD2.F32 R0, -RZ, R0.H0_H0 ;  /* 0x20000000ff007230 */ /* 0x004fe20000004100 */
[----:B------:R-:W-:Y:S06]  /*77c0*/  BRA `(.L_x_33832) ;  /* 0x0000000800987947 */ /* 0x000fec0003800000 */
.L_x_33837:
[----:B------:R-:W2:Y:S01]  /*77d0*/  LDG.E.64 R2, desc[UR36][R2.64] ;  /* 0x0000002402027981 */ /* 0x000ea2000c1e1b00 */
[----:B------:R-:W-:Y:S01]  /*77e0*/  UMOV UR4, 0xf0000000 ;  /* 0xf000000000047882 */ /* 0x000fe20000000000 */
[----:B------:R-:W-:Y:S01]  /*77f0*/  UMOV UR5, 0x380fffff ;  /* 0x380fffff00057882 */ /* 0x000fe20000000000 */
[----:B--2---:R-:W0:Y:S01]  /*7800*/  F2F.F32.F64 R0, R2 ;  /* 0x0000000200007310 */ /* 0x004e220000301000 */
[----:B------:R-:W-:-:S14]  /*7810*/  DSETP.GEU.AND P0, PT, |R2|, UR4, PT ;  /* 0x0000000402007e2a */ /* 0x000fdc000bf0e200 */
[----:B0-----:R-:W-:Y:S01]  /*7820*/  @!P0 FMUL R0, R0, 1.175494350822287508e-38 ;  /* 0x0080000000008820 */ /* 0x001fe20000400000 */
[----:B------:R-:W-:Y:S06]  /*7830*/  BRA `(.L_x_33832) ;  /* 0x00000008007c7947 */ /* 0x000fec0003800000 */
.L_x_33827:
        /* <DEDUP_REMOVED lines=12> */
.L_x_33841:
[----:B------:R-:W2:Y:S01]  /*7900*/  LDG.E.64 R2, desc[UR36][R2.64] ;  /* 0x0000002402027981 */ /* 0x000ea2000c1e1b00 */
[----:B------:R-:W-:Y:S01]  /*7910*/  UMOV UR4, 0xf0000000 ;  /* 0xf000000000047882 */ /* 0x000fe20000000000 */
[----:B------:R-:W-:Y:S01]  /*7920*/  UMOV UR5, 0x380fffff ;  /* 0x380fffff00057882 */ /* 0x000fe20000000000 */
[----:B--2---:R-:W0:Y:S01]  /*7930*/  F2F.F32.F64 R0, R2 ;  /* 0x0000000200007310 */ /* 0x004e220000301000 */
[----:B------:R-:W-:-:S14]  /*7940*/  DSETP.GEU.AND P0, PT, |R2|, UR4, PT ;  /* 0x0000000402007e2a */ /* 0x000fdc000bf0e200 */
[----:B0-----:R-:W-:Y:S01]  /*7950*/  @!P0 FMUL R0, R0, 1.175494350822287508e-38 ;  /* 0x0080000000008820 */ /* 0x001fe20000400000 */
[----:B------:R-:W-:Y:S06]  /*7960*/  BRA `(.L_x_33832) ;  /* 0x0000000800307947 */ /* 0x000fec0003800000 */
.L_x_33840:
        /* <DEDUP_REMOVED lines=26> */
.L_x_33843:
        /* <DEDUP_REMOVED lines=13> */
.L_x_33842:
[----:B------:R-:W2:Y:S02]  /*7be0*/  LDG.E.U16 R0, desc[UR36][R2.64] ;  /* 0x0000002402007981 */ /* 0x000ea4000c1e1500 */
[----:B--2---:R-:W-:Y:S01]  /*7bf0*/  IMAD.U32 R0, R0, 0x10000, RZ ;  /* 0x0001000000007824 */ /* 0x004fe200078e00ff */
[----:B------:R-:W-:Y:S06]  /*7c00*/  BRA `(.L_x_33832) ;  /* 0x0000000400887947 */ /* 0x000fec0003800000 */
.L_x_33839:
        /* <DEDUP_REMOVED lines=11> */
.L_x_33846:
        /* <DEDUP_REMOVED lines=20> */
.L_x_33848:
[----:B------:R-:W-:Y:S05]  /*7e00*/  BSYNC B0 ;  /* 0x0000000000007941 */ /* 0x000fea0003800000 */
.L_x_33847:
[----:B------:R-:W-:Y:S01]  /*7e10*/  LEA R3, R0, 0x3b800000, 0x17 ;  /* 0x3b80000000037811 */ /* 0x000fe200078eb8ff */
[----:B------:R-:W-:-:S05]  /*7e20*/  IMAD.SHL.U32 R0, R2, 0x100000, RZ ;  /* 0x0010000002007824 */ /* 0x000fca00078e00ff */
[----:B------:R-:W-:Y:S01]  /*7e30*/  LOP3.LUT R0, R3, R0, R4, 0xfe, !PT ;  /* 0x0000000003007212 */ /* 0x000fe200078efe04 */
[----:B------:R-:W-:Y:S06]  /*7e40*/  BRA `(.L_x_33832) ;  /* 0x0000000000f87947 */ /* 0x000fec0003800000 */
.L_x_33845:
        /* <DEDUP_REMOVED lines=20> */
.L_x_33850:
[----:B------:R-:W-:Y:S05]  /*7f90*/  BSYNC B0 ;  /* 0x0000000000007941 */ /* 0x000fea0003800000 */
.L_x_33849:
[----:B------:R-:W-:Y:S01]  /*7fa0*/  LEA R3, R0, 0x37800000, 0x17 ;  /* 0x3780000000037811 */ /* 0x000fe200078eb8ff */
[----:B------:R-:W-:-:S05]  /*7fb0*/  IMAD.SHL.U32 R0, R2, 0x200000, RZ ;  /* 0x0020000002007824 */ /* 0x000fca00078e00ff */
[----:B------:R-:W-:Y:S01]  /*7fc0*/  LOP3.LUT R0, R3, R0, R4, 0xfe, !PT ;  /* 0x0000000003007212 */ /* 0x000fe200078efe04 */
[----:B------:R-:W-:Y:S06]  /*7fd0*/  BRA `(.L_x_33832) ;  /* 0x0000000000947947 */ /* 0x000fec0003800000 */
.L_x_33844:
        /* <DEDUP_REMOVED lines=14> */
.L_x_33831:
        /* <DEDUP_REMOVED lines=16> */
.L_x_33853:
[----:B------:R-:W-:Y:S01]  /*81c0*/  IMAD.MOV.U32 R0, RZ, RZ, RZ ;  /* 0x000000ffff007224 */ /* 0x000fe200078e00ff */
[----:B------:R-:W-:Y:S06]  /*81d0*/  BRA `(.L_x_33832) ;  /* 0x0000000000147947 */ /* 0x000fec0003800000 */
.L_x_33852:
[----:B------:R-:W2:Y:S02]  /*81e0*/  LDG.E.64 R2, desc[UR36][R2.64] ;  /* 0x0000002402027981 */ /* 0x000ea4000c1e1b00 */
[----:B--2---:R0:W1:Y:S01]  /*81f0*/  I2F.U64 R0, R2 ;  /* 0x0000000200007312 */ /* 0x0040620000301000 */
[----:B------:R-:W-:Y:S05]  /*8200*/  BRA `(.L_x_33832) ;  /* 0x0000000000087947 */ /* 0x000fea0003800000 */
.L_x_33851:
[----:B------:R-:W2:Y:S02]  /*8210*/  LDG.E R0, desc[UR36][R2.64] ;  /* 0x0000002402007981 */ /* 0x000ea4000c1e1900 */
[----:B--2---:R-:W-:-:S07]  /*8220*/  I2FP.F32.U32 R0, R0 ;  /* 0x0000000000007245 */ /* 0x004fce0000201000 */
.L_x_33832:
[----:B------:R-:W-:Y:S05]  /*8230*/  BSYNC B6 ;  /* 0x0000000000067941 */ /* 0x000fea0003800000 */
.L_x_33826:
        /* <DEDUP_REMOVED lines=20> */
.L_x_33857:
[----:B------:R0:W-:Y:S01]  /*8380*/  STG.E.U8 desc[UR36][R16.64], R2 ;  /* 0x0000000210007986 */ /* 0x0001e2000c101124 */
[----:B------:R-:W-:Y:S05]  /*8390*/  BRA `(.L_x_33859) ;  /* 0x0000000c00487947 */ /* 0x000fea0003800000 */
.L_x_33856:
        /* <DEDUP_REMOVED lines=9> */
.L_x_33861:
[----:B------:R0:W-:Y:S01]  /*8430*/  STG.E desc[UR36][R16.64], R2 ;  /* 0x0000000210007986 */ /* 0x0001e2000c101924 */
[----:B------:R-:W-:Y:S05]  /*8440*/  BRA `(.L_x_33859) ;  /* 0x0000000c001c7947 */ /* 0x000fea0003800000 */
.L_x_33860:
[----:B------:R0:W-:Y:S01]  /*8450*/  STG.E.U16 desc[UR36][R16.64], R2 ;  /* 0x0000000210007986 */ /* 0x0001e2000c101524 */
[----:B------:R-:W-:Y:S05]  /*8460*/  BRA `(.L_x_33859) ;  /* 0x0000000c00147947 */ /* 0x000fea0003800000 */
.L_x_33855:
        /* <DEDUP_REMOVED lines=9> */
.L_x_33863:
[----:B------:R-:W-:-:S04]  /*8500*/  I2FP.F32.U32 R0, R2 ;  /* 0x0000000200007245 */ /* 0x000fc80000201000 */
[----:B------:R-:W-:-:S05]  /*8510*/  F2FP.F16.F32.PACK_AB R0, RZ, R0 ;  /* 0x00000000ff00723e */ /* 0x000fca00000000ff */
[----:B------:R0:W-:Y:S01]  /*8520*/  STG.E.U16 desc[UR36][R16.64], R0 ;  /* 0x0000000010007986 */ /* 0x0001e2000c101524 */
[----:B------:R-:W-:Y:S05]  /*8530*/  BRA `(.L_x_33859) ;  /* 0x0000000800e07947 */ /* 0x000fea0003800000 */
.L_x_33862:
        /* <DEDUP_REMOVED lines=10> */
.L_x_33865:
[----:B------:R-:W-:-:S04]  /*85e0*/  I2FP.F32.U32 R2, R2 ;  /* 0x0000000200027245 */ /* 0x000fc80000201000 */
[----:B------:R-:W-:-:S04]  /*85f0*/  F2FP.F16.F32.PACK_AB R3, RZ, R2 ;  /* 0x00000002ff03723e */ /* 0x000fc800000000ff */
[----:B------:R-:W-:-:S05]  /*8600*/  PRMT R3, R3, 0x5410, RZ ;  /* 0x0000541003037816 */ /* 0x000fca00000000ff */
[----:B------:R0:W-:Y:S01]  /*8610*/  STG.E desc[UR36][R16.64], R3 ;  /* 0x0000000310007986 */ /* 0x0001e2000c101924 */
[----:B------:R-:W-:Y:S05]  /*8620*/  BRA `(.L_x_33859) ;  /* 0x0000000800a47947 */ /* 0x000fea0003800000 */
.L_x_33864:
[----:B------:R-:W0:Y:S02]  /*8630*/  I2F.F64.U32 R2, R2 ;  /* 0x0000000200027312 */ /* 0x000e240000201800 */
[----:B0-----:R0:W-:Y:S01]  /*8640*/  STG.E.64 desc[UR36][R16.64], R2 ;  /* 0x0000000210007986 */ /* 0x0011e2000c101b24 */
[----:B------:R-:W-:Y:S05]  /*8650*/  BRA `(.L_x_33859) ;  /* 0x0000000800987947 */ /* 0x000fea0003800000 */
.L_x_33854:
        /* <DEDUP_REMOVED lines=10> */
.L_x_33868:
[----:B------:R-:W0:Y:S01]  /*8700*/  I2F.F64.U32 R4, R2 ;  /* 0x0000000200047312 */ /* 0x000e220000201800 */
[----:B------:R-:W-:-:S05]  /*8710*/  CS2R R6, SRZ ;  /* 0x0000000000067805 */ /* 0x000fca000001ff00 */
[----:B0-----:R0:W-:Y:S01]  /*8720*/  STG.E.128 desc[UR36][R16.64], R4 ;  /* 0x0000000410007986 */ /* 0x0011e2000c101d24 */
[----:B------:R-:W-:Y:S05]  /*8730*/  BRA `(.L_x_33859) ;  /* 0x0000000800607947 */ /* 0x000fea0003800000 */
.L_x_33867:
        /* <DEDUP_REMOVED lines=21> */
.L_x_33872:
[----:B------:R-:W-:Y:S05]  /*8890*/  BSYNC B0 ;  /* 0x0000000000007941 */ /* 0x000fea0003800000 */
.L_x_33871:
[----:B------:R-:W-:-:S05]  /*88a0*/  LOP3.LUT R3, R0, R3, RZ, 0xfc, !PT ;  /* 0x0000000300037212 */ /* 0x000fca00078efcff */
[----:B------:R0:W-:Y:S01]  /*88b0*/  STG.E.U8 desc[UR36][R16.64], R3 ;  /* 0x0000000310007986 */ /* 0x0001e2000c101124 */
[----:B------:R-:W-:Y:S05]  /*88c0*/  BRA `(.L_x_33859) ;  /* 0x0000000400fc7947 */ /* 0x000fea0003800000 */
.L_x_33870:
        /* <DEDUP_REMOVED lines=13> */
.L_x_33874:
[----:B------:R-:W-:Y:S01]  /*89a0*/  IMAD.MOV.U32 R0, RZ, RZ, 0x7f ;  /* 0x0000007fff007424 */ /* 0x000fe200078e00ff */
[----:B------:R-:W-:-:S04]  /*89b0*/  ISETP.GT.U32.AND P0, PT, R2, 0x7f800000, PT ;  /* 0x7f8000000200780c */ /* 0x000fc80003f04070 */
[----:B------:R-:W-:-:S09]  /*89c0*/  SEL R0, R0, 0x7c, P0 ;  /* 0x0000007c00007807 */ /* 0x000fd20000000000 */
.L_x_33875:
[----:B------:R-:W-:Y:S05]  /*89d0*/  BSYNC B0 ;  /* 0x0000000000007941 */ /* 0x000fea0003800000 */
.L_x_33873:
[----:B------:R-:W-:-:S04]  /*89e0*/  LOP3.LUT R2, R3, 0x80000000, RZ, 0xc0, !PT ;  /* 0x8000000003027812 */ /* 0x000fc800078ec0ff */
[----:B------:R-:W-:-:S04]  /*89f0*/  SHF.R.U32.HI R3, RZ, 0x18, R2 ;  /* 0x00000018ff037819 */ /* 0x000fc80000011602 */
[----:B------:R-:W-:-:S05]  /*8a00*/  LOP3.LUT R3, R0, R3, RZ, 0xfc, !PT ;  /* 0x0000000300037212 */ /* 0x000fca00078efcff */
[----:B------:R0:W-:Y:S01]  /*8a10*/  STG.E.U8 desc[UR36][R16.64], R3 ;  /* 0x0000000310007986 */ /* 0x0001e2000c101124 */
[----:B------:R-:W-:Y:S05]  /*8a20*/  BRA `(.L_x_33859) ;  /* 0x0000000400a47947 */ /* 0x000fea0003800000 */
.L_x_33869:
[----:B------:R-:W-:-:S04]  /*8a30*/  I2FP.F32.U32 R0, R2 ;  /* 0x0000000200007245 */ /* 0x000fc80000201000 */
[----:B------:R-:W-:-:S05]  /*8a40*/  F2FP.BF16.F32.PACK_AB R0, RZ, R0 ;  /* 0x00000000ff00723e */ /* 0x000fca00000010ff */
[----:B------:R0:W-:Y:S01]  /*8a50*/  STG.E.U16 desc[UR36][R16.64], R0 ;  /* 0x0000000010007986 */ /* 0x0001e2000c101524 */
[----:B------:R-:W-:Y:S05]  /*8a60*/  BRA `(.L_x_33859) ;  /* 0x0000000400947947 */ /* 0x000fea0003800000 */
.L_x_33866:
        /* <DEDUP_REMOVED lines=10> */
.L_x_33878:
        /* <DEDUP_REMOVED lines=17> */
.L_x_33881:
[----:B------:R-:W-:-:S04]  /*8c20*/  LOP3.LUT R2, R3, 0x80000000, RZ, 0xc0, !PT ;  /* 0x8000000003027812 */ /* 0x000fc800078ec0ff */
[----:B------:R-:W-:-:S04]  /*8c30*/  SHF.R.U32.HI R3, RZ, 0x18, R2 ;  /* 0x00000018ff037819 */ /* 0x000fc80000011602 */
[----:B------:R-:W-:-:S04]  /*8c40*/  LOP3.LUT R0, R0, R3, RZ, 0xfc, !PT ;  /* 0x0000000300007212 */ /* 0x000fc800078efcff */
[----:B------:R-:W-:-:S07]  /*8c50*/  PRMT R8, R0, 0x7610, R8 ;  /* 0x0000761000087816 */ /* 0x000fce0000000008 */
.L_x_33880:
[----:B------:R-:W-:Y:S05]  /*8c60*/  BSYNC B0 ;  /* 0x0000000000007941 */ /* 0x000fea0003800000 */
.L_x_33879:
[----:B------:R3:W-:Y:S01]  /*8c70*/  STG.E.U8 desc[UR36][R16.64], R8 ;  /* 0x0000000810007986 */ /* 0x0007e2000c101124 */
[----:B------:R-:W-:Y:S05]  /*8c80*/  BRA `(.L_x_33859) ;  /* 0x00000004000c7947 */ /* 0x000fea0003800000 */
.L_x_33877:
        /* <DEDUP_REMOVED lines=17> */
.L_x_33884:
[----:B------:R-:W-:-:S04]  /*8da0*/  LOP3.LUT R2, R3, 0x80000000, RZ, 0xc0, !PT ;  /* 0x8000000003027812 */ /* 0x000fc800078ec0ff */
[----:B------:R-:W-:-:S04]  /*8db0*/  SHF.R.U32.HI R3, RZ, 0x18, R2 ;  /* 0x00000018ff037819 */ /* 0x000fc80000011602 */
[----:B------:R-:W-:-:S04]  /*8dc0*/  LOP3.LUT R0, R0, R3, RZ, 0xfc, !PT ;  /* 0x0000000300007212 */ /* 0x000fc800078efcff */
[----:B------:R-:W-:-:S07]  /*8dd0*/  PRMT R8, R0, 0x7610, R8 ;  /* 0x0000761000087816 */ /* 0x000fce0000000008 */
.L_x_33883:
[----:B------:R-:W-:Y:S05]  /*8de0*/  BSYNC B0 ;  /* 0x0000000000007941 */ /* 0x000fea0003800000 */
.L_x_33882:
[----:B------:R0:W-:Y:S01]  /*8df0*/  STG.E.U8 desc[UR36][R16.64], R8 ;  /* 0x0000000810007986 */ /* 0x0001e2000c101124 */
[----:B------:R-:W-:Y:S05]  /*8e00*/  BRA `(.L_x_33859) ;  /* 0x0000000000ac7947 */ /* 0x000fea0003800000 */
.L_x_33876:
        /* <DEDUP_REMOVED lines=22> */
.L_x_33858:
        /* <DEDUP_REMOVED lines=16> */
.L_x_33887:
[----:B------:R-:W-:Y:S05]  /*9070*/  BRA `(.L_x_33859) ;  /* 0x0000000000107947 */ /* 0x000fea0003800000 */
.L_x_33886:
[----:B------:R-:W-:-:S05]  /*9080*/  IMAD.MOV.U32 R3, RZ, RZ, RZ ;  /* 0x000000ffff037224 */ /* 0x000fca00078e00ff */
[----:B------:R2:W-:Y:S01]  /*9090*/  STG.E.64 desc[UR36][R16.64], R2 ;  /* 0x0000000210007986 */ /* 0x0005e2000c101b24 */
[----:B------:R-:W-:Y:S05]  /*90a0*/  BRA `(.L_x_33859) ;  /* 0x0000000000047947 */ /* 0x000fea0003800000 */
.L_x_33885:
[----:B------:R0:W-:Y:S02]  /*90b0*/  STG.E desc[UR36][R16.64], R2 ;  /* 0x0000000210007986 */ /* 0x0001e4000c101924 */
.L_x_33859:
[----:B------:R-:W-:-:S07]  /*90c0*/  VIADD R19, R19, 0x80 ;  /* 0x0000008013137836 */ /* 0x000fce0000000000 */
.L_x_33824:
[----:B------:R-:W-:Y:S05]  /*90d0*/  BSYNC B7 ;  /* 0x0000000000077941 */ /* 0x000fea0003800000 */
.L_x_33823:
        /* <DEDUP_REMOVED lines=306> */
.L_x_33888:
        /* <DEDUP_REMOVED lines=22> */
.L_x_33893:
[----:B------:R-:W2:Y:S02]  /*a560*/  LDG.E.U8 R0, desc[UR36][R2.64] ;  /* 0x0000002402007981 */ /* 0x000ea4000c1e1100 */
[----:B--2---:R-:W-:Y:S01]  /*a570*/  I2FP.F32.U32 R0, R0 ;  /* 0x0000000000007245 */ /* 0x004fe20000201000 */
[----:B------:R-:W-:Y:S06]  /*a580*/  BRA `(.L_x_33895) ;  /* 0x0000000c002c7947 */ /* 0x000fec0003800000 */
.L_x_33892:
        /* <DEDUP_REMOVED lines=9> */
.L_x_33897:
[----:B------:R-:W2:Y:S02]  /*a620*/  LDG.E R0, desc[UR36][R2.64] ;  /* 0x0000002402007981 */ /* 0x000ea4000c1e1900 */
[----:B--2---:R-:W-:Y:S01]  /*a630*/  I2FP.F32.S32 R0, R0 ;  /* 0x0000000000007245 */ /* 0x004fe20000201400 */
[----:B------:R-:W-:Y:S06]  /*a640*/  BRA `(.L_x_33895) ;  /* 0x0000000800fc7947 */ /* 0x000fec0003800000 */
.L_x_33896:
[----:B------:R-:W2:Y:S02]  /*a650*/  LDG.E.U16 R0, desc[UR36][R2.64] ;  /* 0x0000002402007981 */ /* 0x000ea4000c1e1500 */
[----:B--2---:R-:W0:Y:S01]  /*a660*/  I2F.S16 R0, R0 ;  /* 0x0000000000007306 */ /* 0x004e220000101400 */
[----:B------:R-:W-:Y:S05]  /*a670*/  BRA `(.L_x_33895) ;  /* 0x0000000800f07947 */ /* 0x000fea0003800000 */
.L_x_33891:
        /* <DEDUP_REMOVED lines=8> */
.L_x_33899:
[----:B------:R-:W2:Y:S02]  /*a700*/  LDG.E.U16 R0, desc[UR36][R2.64] ;  /* 0x0000002402007981 */ /* 0x000ea4000c1e1500 */
[----:B--2---:R-:W-:Y:S01]  /*a710*/  HADD2.F32 R0, -RZ, R0.H0_H0 ;  /* 0x20000000ff007230 */ /* 0x004fe20000004100 */
[----:B------:R-:W-:Y:S06]  /*a720*/  BRA `(.L_x_33895) ;  /* 0x0000000800c47947 */ /* 0x000fec0003800000 */
.L_x_33898:
        /* <DEDUP_REMOVED lines=8> */
.L_x_33901:
[----:B------:R-:W2:Y:S02]  /*a7b0*/  LDG.E.U16 R0, desc[UR36][R2.64] ;  /* 0x0000002402007981 */ /* 0x000ea4000c1e1500 */
[----:B--2---:R-:W-:Y:S01]  /*a7c0*/  HADD2.F32 R0, -RZ, R0.H0_H0 ;  /* 0x20000000ff007230 */ /* 0x004fe20000004100 */
[----:B------:R-:W-:Y:S06]  /*a7d0*/  BRA `(.L_x_33895) ;  /* 0x0000000800987947 */ /* 0x000fec0003800000 */
.L_x_33900:
[----:B------:R-:W2:Y:S01]  /*a7e0*/  LDG.E.64 R2, desc[UR36][R2.64] ;  /* 0x0000002402027981 */ /* 0x000ea2000c1e1b00 */
[----:B------:R-:W-:Y:S01]  /*a7f0*/  UMOV UR4, 0xf0000000 ;  /* 0xf000000000047882 */ /* 0x000fe20000000000 */
[----:B------:R-:W-:Y:S01]  /*a800*/  UMOV UR5, 0x380fffff ;  /* 0x380fffff00057882 */ /* 0x000fe20000000000 */
[----:B--2---:R-:W0:Y:S01]  /*a810*/  F2F.F32.F64 R0, R2 ;  /* 0x0000000200007310 */ /* 0x004e220000301000 */
[----:B------:R-:W-:-:S14]  /*a820*/  DSETP.GEU.AND P0, PT, |R2|, UR4, PT ;  /* 0x0000000402007e2a */ /* 0x000fdc000bf0e200 */
[----:B0-----:R-:W-:Y:S01]  /*a830*/  @!P0 FMUL R0, R0, 1.175494350822287508e-38 ;  /* 0x0080000000008820 */ /* 0x001fe20000400000 */
[----:B------:R-:W-:Y:S06]  /*a840*/  BRA `(.L_x_33895) ;  /* 0x00000008007c7947 */ /* 0x000fec0003800000 */
.L_x_33890:
        /* <DEDUP_REMOVED lines=12> */
.L_x_33904:
[----:B------:R-:W2:Y:S01]  /*a910*/  LDG.E.64 R2, desc[UR36][R2.64] ;  /* 0x0000002402027981 */ /* 0x000ea2000c1e1b00 */
[----:B------:R-:W-:Y:S01]  /*a920*/  UMOV UR4, 0xf0000000 ;  /* 0xf000000000047882 */ /* 0x000fe20000000000 */
[----:B------:R-:W-:Y:S01]  /*a930*/  UMOV UR5, 0x380fffff ;  /* 0x380fffff00057882 */ /* 0x000fe20000000000 */
[----:B--2---:R-:W0:Y:S01]  /*a940*/  F2F.F32.F64 R0, R2 ;  /* 0x0000000200007310 */ /* 0x004e220000301000 */
[----:B------:R-:W-:-:S14]  /*a950*/  DSETP.GEU.AND P0, PT, |R2|, UR4, PT ;  /* 0x0000000402007e2a */ /* 0x000fdc000bf0e200 */
[----:B0-----:R-:W-:Y:S01]  /*a960*/  @!P0 FMUL R0, R0, 1.175494350822287508e-38 ;  /* 0x0080000000008820 */ /* 0x001fe20000400000 */
[----:B------:R-:W-:Y:S06]  /*a970*/  BRA `(.L_x_33895) ;  /* 0x0000000800307947 */ /* 0x000fec0003800000 */
.L_x_33903:
        /* <DEDUP_REMOVED lines=26> */
.L_x_33906:
        /* <DEDUP_REMOVED lines=13> */
.L_x_33905:
[----:B------:R-:W2:Y:S02]  /*abf0*/  LDG.E.U16 R0, desc[UR36][R2.64] ;  /* 0x0000002402007981 */ /* 0x000ea4000c1e1500 */
[----:B--2---:R-:W-:Y:S01]  /*ac00*/  IMAD.U32 R0, R0, 0x10000, RZ ;  /* 0x0001000000007824 */ /* 0x004fe200078e00ff */
[----:B------:R-:W-:Y:S06]  /*ac10*/  BRA `(.L_x_33895) ;  /* 0x0000000400887947 */ /* 0x000fec0003800000 */
.L_x_33902:
        /* <DEDUP_REMOVED lines=11> */
.L_x_33909:
        /* <DEDUP_REMOVED lines=20> */
.L_x_33911:
[----:B------:R-:W-:Y:S05]  /*ae10*/  BSYNC B0 ;  /* 0x0000000000007941 */ /* 0x000fea0003800000 */
.L_x_33910:
[----:B------:R-:W-:Y:S01]  /*ae20*/  LEA R3, R0, 0x3b800000, 0x17 ;  /* 0x3b80000000037811 */ /* 0x000fe200078eb8ff */
[----:B------:R-:W-:-:S05]  /*ae30*/  IMAD.SHL.U32 R0, R2, 0x100000, RZ ;  /* 0x0010000002007824 */ /* 0x000fca00078e00ff */
[----:B------:R-:W-:Y:S01]  /*ae40*/  LOP3.LUT R0, R3, R0, R4, 0xfe, !PT ;  /* 0x0000000003007212 */ /* 0x000fe200078efe04 */
[----:B------:R-:W-:Y:S06]  /*ae50*/  BRA `(.L_x_33895) ;  /* 0x0000000000f87947 */ /* 0x000fec0003800000 */
.L_x_33908:
        /* <DEDUP_REMOVED lines=20> */
.L_x_33913:
[----:B------:R-:W-:Y:S05]  /*afa0*/  BSYNC B0 ;  /* 0x0000000000007941 */ /* 0x000fea0003800000 */
.L_x_33912:
[----:B------:R-:W-:Y:S01]  /*afb0*/  LEA R3, R0, 0x37800000, 0x17 ;  /* 0x3780000000037811 */ /* 0x000fe200078eb8ff */
[----:B------:R-:W-:-:S05]  /*afc0*/  IMAD.SHL.U32 R0, R2, 0x200000, RZ ;  /* 0x0020000002007824 */ /* 0x000fca00078e00ff */
[----:B------:R-:W-:Y:S01]  /*afd0*/  LOP3.LUT R0, R3, R0, R4, 0xfe, !PT ;  /* 0x0000000003007212 */ /* 0x000fe200078efe04 */
[----:B------:R-:W-:Y:S06]  /*afe0*/  BRA `(.L_x_33895) ;  /* 0x0000000000947947 */ /* 0x000fec0003800000 */
.L_x_33907:
        /* <DEDUP_REMOVED lines=14> */
.L_x_33894:
        /* <DEDUP_REMOVED lines=16> */
.L_x_33916:
[----:B------:R-:W-:Y:S01]  /*b1d0*/  IMAD.MOV.U32 R0, RZ, RZ, RZ ;  /* 0x000000ffff007224 */ /* 0x000fe200078e00ff */
[----:B------:R-:W-:Y:S06]  /*b1e0*/  BRA `(.L_x_33895) ;  /* 0x0000000000147947 */ /* 0x000fec0003800000 */
.L_x_33915:
[----:B------:R-:W2:Y:S02]  /*b1f0*/  LDG.E.64 R2, desc[UR36][R2.64] ;  /* 0x0000002402027981 */ /* 0x000ea4000c1e1b00 */
[----:B--2---:R0:W1:Y:S01]  /*b200*/  I2F.U64 R0, R2 ;  /* 0x0000000200007312 */ /* 0x0040620000301000 */
[----:B------:R-:W-:Y:S05]  /*b210*/  BRA `(.L_x_33895) ;  /* 0x0000000000087947 */ /* 0x000fea0003800000 */
.L_x_33914:
[----:B------:R-:W2:Y:S02]  /*b220*/  LDG.E R0, desc[UR36][R2.64] ;  /* 0x0000002402007981 */ /* 0x000ea4000c1e1900 */
[----:B--2---:R-:W-:-:S07]  /*b230*/  I2FP.F32.U32 R0, R0 ;  /* 0x0000000000007245 */ /* 0x004fce0000201000 */
.L_x_33895:
[----:B------:R-:W-:Y:S05]  /*b240*/  BSYNC B6 ;  /* 0x0000000000067941 */ /* 0x000fea0003800000 */
.L_x_33889:
        /* <DEDUP_REMOVED lines=20> */
.L_x_33920:
[----:B------:R-:W-:Y:S01]  /*b390*/  STG.E.U8 desc[UR36][R16.64], R2 ;  /* 0x0000000210007986 */ /* 0x000fe2000c101124 */
[----:B------:R-:W-:Y:S05]  /*b3a0*/  EXIT ;  /* 0x000000000000794d */ /* 0x000fea0003800000 */
.L_x_33919:
        /* <DEDUP_REMOVED lines=9> */
.L_x_33923:
[----:B------:R-:W-:Y:S01]  /*b440*/  STG.E desc[UR36][R16.64], R2 ;  /* 0x0000000210007986 */ /* 0x000fe2000c101924 */
[----:B------:R-:W-:Y:S05]  /*b450*/  EXIT ;  /* 0x000000000000794d */ /* 0x000fea0003800000 */
.L_x_33922:
[----:B------:R-:W-:Y:S01]  /*b460*/  STG.E.U16 desc[UR36][R16.64], R2 ;  /* 0x0000000210007986 */ /* 0x000fe2000c101524 */
[----:B------:R-:W-:Y:S05]  /*b470*/  EXIT ;  /* 0x000000000000794d */ /* 0x000fea0003800000 */
.L_x_33918:
        /* <DEDUP_REMOVED lines=9> */
.L_x_33925:
[----:B------:R-:W-:-:S04]  /*b510*/  I2FP.F32.U32 R0, R2 ;  /* 0x0000000200007245 */ /* 0x000fc80000201000 */
[----:B------:R-:W-:-:S05]  /*b520*/  F2FP.F16.F32.PACK_AB R0, RZ, R0 ;  /* 0x00000000ff00723e */ /* 0x000fca00000000ff */
[----:B------:R-:W-:Y:S01]  /*b530*/  STG.E.U16 desc[UR36][R16.64], R0 ;  /* 0x0000000010007986 */ /* 0x000fe2000c101524 */
[----:B------:R-:W-:Y:S05]  /*b540*/  EXIT ;  /* 0x000000000000794d */ /* 0x000fea0003800000 */
.L_x_33924:
        /* <DEDUP_REMOVED lines=10> */
.L_x_33927:
[----:B------:R-:W-:-:S04]  /*b5f0*/  I2FP.F32.U32 R2, R2 ;  /* 0x0000000200027245 */ /* 0x000fc80000201000 */
[----:B------:R-:W-:-:S04]  /*b600*/  F2FP.F16.F32.PACK_AB R3, RZ, R2 ;  /* 0x00000002ff03723e */ /* 0x000fc800000000ff */
[----:B------:R-:W-:-:S05]  /*b610*/  PRMT R3, R3, 0x5410, RZ ;  /* 0x0000541003037816 */ /* 0x000fca00000000ff */
[----:B------:R-:W-:Y:S01]  /*b620*/  STG.E desc[UR36][R16.64], R3 ;  /* 0x0000000310007986 */ /* 0x000fe2000c101924 */
[----:B------:R-:W-:Y:S05]  /*b630*/  EXIT ;  /* 0x000000000000794d */ /* 0x000fea0003800000 */
.L_x_33926:
[----:B------:R-:W0:Y:S02]  /*b640*/  I2F.F64.U32 R2, R2 ;  /* 0x0000000200027312 */ /* 0x000e240000201800 */
[----:B0-----:R-:W-:Y:S01]  /*b650*/  STG.E.64 desc[UR36][R16.64], R2 ;  /* 0x0000000210007986 */ /* 0x001fe2000c101b24 */
[----:B------:R-:W-:Y:S05]  /*b660*/  EXIT ;  /* 0x000000000000794d */ /* 0x000fea0003800000 */
.L_x_33917:
        /* <DEDUP_REMOVED lines=10> */
.L_x_33930:
[----:B------:R-:W0:Y:S01]  /*b710*/  I2F.F64.U32 R4, R2 ;  /* 0x0000000200047312 */ /* 0x000e220000201800 */
[----:B------:R-:W-:-:S05]  /*b720*/  CS2R R6, SRZ ;  /* 0x0000000000067805 */ /* 0x000fca000001ff00 */
[----:B0-----:R-:W-:Y:S01]  /*b730*/  STG.E.128 desc[UR36][R16.64], R4 ;  /* 0x0000000410007986 */ /* 0x001fe2000c101d24 */
[----:B------:R-:W-:Y:S05]  /*b740*/  EXIT ;  /* 0x000000000000794d */ /* 0x000fea0003800000 */
.L_x_33929:
        /* <DEDUP_REMOVED lines=21> */
.L_x_33934:
[----:B------:R-:W-:Y:S05]  /*b8a0*/  BSYNC B0 ;  /* 0x0000000000007941 */ /* 0x000fea0003800000 */
.L_x_33933:
[----:B------:R-:W-:-:S05]  /*b8b0*/  LOP3.LUT R3, R0, R3, RZ, 0xfc, !PT ;  /* 0x0000000300037212 */ /* 0x000fca00078efcff */
[----:B------:R-:W-:Y:S01]  /*b8c0*/  STG.E.U8 desc[UR36][R16.64], R3 ;  /* 0x0000000310007986 */ /* 0x000fe2000c101124 */
[----:B------:R-:W-:Y:S05]  /*b8d0*/  EXIT ;  /* 0x000000000000794d */ /* 0x000fea0003800000 */
.L_x_33932:
        /* <DEDUP_REMOVED lines=13> */
.L_x_33936:
[----:B------:R-:W-:Y:S01]  /*b9b0*/  IMAD.MOV.U32 R0, RZ, RZ, 0x7f ;  /* 0x0000007fff007424 */ /* 0x000fe200078e00ff */
[----:B------:R-:W-:-:S04]  /*b9c0*/  ISETP.GT.U32.AND P0, PT, R2, 0x7f800000, PT ;  /* 0x7f8000000200780c */ /* 0x000fc80003f04070 */
[----:B------:R-:W-:-:S09]  /*b9d0*/  SEL R0, R0, 0x7c, P0 ;  /* 0x0000007c00007807 */ /* 0x000fd20000000000 */
.L_x_33937:
[----:B------:R-:W-:Y:S05]  /*b9e0*/  BSYNC B0 ;  /* 0x0000000000007941 */ /* 0x000fea0003800000 */
.L_x_33935:
[----:B------:R-:W-:-:S04]  /*b9f0*/  LOP3.LUT R2, R3, 0x80000000, RZ, 0xc0, !PT ;  /* 0x8000000003027812 */ /* 0x000fc800078ec0ff */
[----:B------:R-:W-:-:S04]  /*ba00*/  SHF.R.U32.HI R3, RZ, 0x18, R2 ;  /* 0x00000018ff037819 */ /* 0x000fc80000011602 */
[----:B------:R-:W-:-:S05]  /*ba10*/  LOP3.LUT R3, R0, R3, RZ, 0xfc, !PT ;  /* 0x0000000300037212 */ /* 0x000fca00078efcff */
[----:B------:R-:W-:Y:S01]  /*ba20*/  STG.E.U8 desc[UR36][R16.64], R3 ;  /* 0x0000000310007986 */ /* 0x000fe2000c101124 */
[----:B------:R-:W-:Y:S05]  /*ba30*/  EXIT ;  /* 0x000000000000794d */ /* 0x000fea0003800000 */
.L_x_33931:
[----:B------:R-:W-:-:S04]  /*ba40*/  I2FP.F32.U32 R0, R2 ;  /* 0x0000000200007245 */ /* 0x000fc80000201000 */
[----:B------:R-:W-:-:S05]  /*ba50*/  F2FP.BF16.F32.PACK_AB R0, RZ, R0 ;  /* 0x00000000ff00723e */ /* 0x000fca00000010ff */
[----:B------:R-:W-:Y:S01]  /*ba60*/  STG.E.U16 desc[UR36][R16.64], R0 ;  /* 0x0000000010007986 */ /* 0x000fe2000c101524 */
[----:B------:R-:W-:Y:S05]  /*ba70*/  EXIT ;  /* 0x000000000000794d */ /* 0x000fea0003800000 */
.L_x_33928:
        /* <DEDUP_REMOVED lines=10> */
.L_x_33940:
        /* <DEDUP_REMOVED lines=17> */
.L_x_33943:
[----:B------:R-:W-:-:S04]  /*bc30*/  LOP3.LUT R2, R3, 0x80000000, RZ, 0xc0, !PT ;  /* 0x8000000003027812 */ /* 0x000fc800078ec0ff */
[----:B------:R-:W-:-:S04]  /*bc40*/  SHF.R.U32.HI R3, RZ, 0x18, R2 ;  /* 0x00000018ff037819 */ /* 0x000fc80000011602 */
[----:B------:R-:W-:-:S04]  /*bc50*/  LOP3.LUT R0, R0, R3, RZ, 0xfc, !PT ;  /* 0x0000000300007212 */ /* 0x000fc800078efcff */
[----:B------:R-:W-:-:S07]  /*bc60*/  PRMT R8, R0, 0x7610, R8 ;  /* 0x0000761000087816 */ /* 0x000fce0000000008 */
.L_x_33942:
[----:B------:R-:W-:Y:S05]  /*bc70*/  BSYNC B0 ;  /* 0x0000000000007941 */ /* 0x000fea0003800000 */
.L_x_33941:
[----:B------:R-:W-:Y:S01]  /*bc80*/  STG.E.U8 desc[UR36][R16.64], R8 ;  /* 0x0000000810007986 */ /* 0x000fe2000c101124 */
[----:B------:R-:W-:Y:S05]  /*bc90*/  EXIT ;  /* 0x000000000000794d */ /* 0x000fea0003800000 */
.L_x_33939:
        /* <DEDUP_REMOVED lines=17> */
.L_x_33946:
[----:B------:R-:W-:-:S04]  /*bdb0*/  LOP3.LUT R2, R3, 0x80000000, RZ, 0xc0, !PT ;  /* 0x8000000003027812 */ /* 0x000fc800078ec0ff */
[----:B------:R-:W-:-:S04]  /*bdc0*/  SHF.R.U32.HI R3, RZ, 0x18, R2 ;  /* 0x00000018ff037819 */ /* 0x000fc80000011602 */
[----:B------:R-:W-:-:S04]  /*bdd0*/  LOP3.LUT R0, R0, R3, RZ, 0xfc, !PT ;  /* 0x0000000300007212 */ /* 0x000fc800078efcff */
[----:B------:R-:W-:-:S07]  /*bde0*/  PRMT R8, R0, 0x7610, R8 ;  /* 0x0000761000087816 */ /* 0x000fce0000000008 */
.L_x_33945:
[----:B------:R-:W-:Y:S05]  /*bdf0*/  BSYNC B0 ;  /* 0x0000000000007941 */ /* 0x000fea0003800000 */
.L_x_33944:
[----:B------:R-:W-:Y:S01]  /*be00*/  STG.E.U8 desc[UR36][R16.64], R8 ;  /* 0x0000000810007986 */ /* 0x000fe2000c101124 */
[----:B------:R-:W-:Y:S05]  /*be10*/  EXIT ;  /* 0x000000000000794d */ /* 0x000fea0003800000 */
.L_x_33938:
        /* <DEDUP_REMOVED lines=22> */
.L_x_33921:
        /* <DEDUP_REMOVED lines=16> */
.L_x_33949:
[----:B------:R-:W-:Y:S05]  /*c080*/  EXIT ;  /* 0x000000000000794d */ /* 0x000fea0003800000 */
.L_x_33948:
[----:B------:R-:W-:-:S05]  /*c090*/  IMAD.MOV.U32 R3, RZ, RZ, RZ ;  /* 0x000000ffff037224 */ /* 0x000fca00078e00ff */
[----:B------:R-:W-:Y:S01]  /*c0a0*/  STG.E.64 desc[UR36][R16.64], R2 ;  /* 0x0000000210007986 */ /* 0x000fe2000c101b24 */
[----:B------:R-:W-:Y:S05]  /*c0b0*/  EXIT ;  /* 0x000000000000794d */ /* 0x000fea0003800000 */
.L_x_33947:
[----:B------:R-:W-:Y:S01]  /*c0c0*/  STG.E desc[UR36][R16.64], R2 ;  /* 0x0000000210007986 */ /* 0x000fe2000c101924 */
[----:B------:R-:W-:Y:S05]  /*c0d0*/  EXIT ;  /* 0x000000000000794d */ /* 0x000fea0003800000 */
.L_x_33950:
        /* <DEDUP_REMOVED lines=10> */
.L_x_44071:


//--------------------- .text._ZN2at6native27unrolled_elementwise_kernelINS0_13AUnaryFunctorIffbZZZNS0_23logical_and_kernel_cudaERNS_14TensorIteratorEENKUlvE0_clEvENKUlvE5_clEvEUlffE_EESt5arrayIPcLm2EELi4E23TrivialOffsetCalculatorILi1EjESD_NS0_6memory12LoadWithCastILi1EEENSE_13StoreWithCastILi1EEEEEviT_T0_T2_T3_T4_T5_ --------------------------
	.section	.text._ZN2at6native27unrolled_elementwise_kernelINS0_13AUnaryFunctorIffbZZZNS0_23logical_and_kernel_cudaERNS_14TensorIteratorEENKUlvE0_clEvENKUlvE5_clEvEUlffE_EESt5arrayIPcLm2EELi4E23TrivialOffsetCalculatorILi1EjESD_NS0_6memory12LoadWithCastILi1EEENSE_13StoreWithCastILi1EEEEEviT_T0_T2_T3_T4_T5_,"ax",@progbits
	.align	128
        .global         _ZN2at6native27unrolled_elementwise_kernelINS0_13AUnaryFunctorIffbZZZNS0_23logical_and_kernel_cudaERNS_14TensorIteratorEENKUlvE0_clEvENKUlvE5_clEvEUlffE_EESt5arrayIPcLm2EELi4E23TrivialOffsetCalculatorILi1EjESD_NS0_6memory12LoadWithCastILi1EEENSE_13StoreWithCastILi1EEEEEviT_T0_T2_T3_T4_T5_
        .type           _ZN2at6native27unrolled_elementwise_kernelINS0_13AUnaryFunctorIffbZZZNS0_23logical_and_kernel_cudaERNS_14TensorIteratorEENKUlvE0_clEvENKUlvE5_clEvEUlffE_EESt5arrayIPcLm2EELi4E23TrivialOffsetCalculatorILi1EjESD_NS0_6memory12LoadWithCastILi1EEENSE_13StoreWithCastILi1EEEEEviT_T0_T2_T3_T4_T5_,@function
        .size           _ZN2at6native27unrolled_elementwise_kernelINS0_13AUnaryFunctorIffbZZZNS0_23logical_and_kernel_cudaERNS_14TensorIteratorEENKUlvE0_clEvENKUlvE5_clEvEUlffE_EESt5arrayIPcLm2EELi4E23TrivialOffsetCalculatorILi1EjESD_NS0_6memory12LoadWithCastILi1EEENSE_13StoreWithCastILi1EEEEEviT_T0_T2_T3_T4_T5_,(.L_x_44072 - _ZN2at6native27unrolled_elementwise_kernelINS0_13AUnaryFunctorIffbZZZNS0_23logical_and_kernel_cudaERNS_14TensorIteratorEENKUlvE0_clEvENKUlvE5_clEvEUlffE_EESt5arrayIPcLm2EELi4E23TrivialOffsetCalculatorILi1EjESD_NS0_6memory12LoadWithCastILi1EEENSE_13StoreWithCastILi1EEEEEviT_T0_T2_T3_T4_T5_)
        .other          _ZN2at6native27unrolled_elementwise_kernelINS0_13AUnaryFunctorIffbZZZNS0_23logical_and_kernel_cudaERNS_14TensorIteratorEENKUlvE0_clEvENKUlvE5_clEvEUlffE_EESt5arrayIPcLm2EELi4E23TrivialOffsetCalculatorILi1EjESD_NS0_6memory12LoadWithCastILi1EEENSE_13StoreWithCastILi1EEEEEviT_T0_T2_T3_T4_T5_,@"STO_CUDA_ENTRY STV_DEFAULT"
_ZN2at6native27unrolled_elementwise_kernelINS0_13AUnaryFunctorIffbZZZNS0_23logical_and_kernel_cudaERNS_14TensorIteratorEENKUlvE0_clEvENKUlvE5_clEvEUlffE_EESt5arrayIPcLm2EELi4E23TrivialOffsetCalculatorILi1EjESD_NS0_6memory12LoadWithCastILi1EEENSE_13StoreWithCastILi1EEEEEviT_T0_T2_T3_T4_T5_:
.text._ZN2at6native27unrolled_elementwise_kernelINS0_13AUnaryFunctorIffbZZZNS0_23logical_and_kernel_cudaERNS_14TensorIteratorEENKUlvE0_clEvENKUlvE5_clEvEUlffE_EESt5arrayIPcLm2EELi4E23TrivialOffsetCalculatorILi1EjESD_NS0_6memory12LoadWithCastILi1EEENSE_13StoreWithCastILi1EEEEEviT_T0_T2_T3_T4_T5_:
        /* <DEDUP_REMOVED lines=33> */
.L_x_33957:
[----:B------:R-:W2:Y:S02]  /*0210*/  LDG.E.U8 R2, desc[UR36][R2.64] ;  /* 0x0000002402027981 */ /* 0x000ea4000c1e1100 */
[----:B--2---:R-:W-:Y:S01]  /*0220*/  I2FP.F32.U32 R18, R2 ;  /* 0x0000000200127245 */ /* 0x004fe20000201000 */
[----:B------:R-:W-:Y:S06]  /*0230*/  BRA `(.L_x_33959) ;  /* 0x0000000c00307947 */ /* 0x000fec0003800000 */
.L_x_33956:
        /* <DEDUP_REMOVED lines=9> */
.L_x_33961:
[----:B------:R-:W2:Y:S02]  /*02d0*/  LDG.E R2, desc[UR36][R2.64] ;  /* 0x0000002402027981 */ /* 0x000ea4000c1e1900 */
[----:B--2---:R-:W-:Y:S01]  /*02e0*/  I2FP.F32.S32 R18, R2 ;  /* 0x0000000200127245 */ /* 0x004fe20000201400 */
[----:B------:R-:W-:Y:S06]  /*02f0*/  BRA `(.L_x_33959) ;  /* 0x0000000c00007947 */ /* 0x000fec0003800000 */
.L_x_33960:
[----:B------:R-:W2:Y:S02]  /*0300*/  LDG.E.U16 R2, desc[UR36][R2.64] ;  /* 0x0000002402027981 */ /* 0x000ea4000c1e1500 */
[----:B--2---:R2:W3:Y:S01]  /*0310*/  I2F.S16 R18, R2 ;  /* 0x0000000200127306 */ /* 0x0044e20000101400 */
[----:B------:R-:W-:Y:S05]  /*0320*/  BRA `(.L_x_33959) ;  /* 0x0000000800f47947 */ /* 0x000fea0003800000 */
.L_x_33955:
        /* <DEDUP_REMOVED lines=8> */
.L_x_33963:
[----:B------:R-:W2:Y:S02]  /*03b0*/  LDG.E.U16 R2, desc[UR36][R2.64] ;  /* 0x0000002402027981 */ /* 0x000ea4000c1e1500 */
[----:B--2---:R-:W-:Y:S01]  /*03c0*/  HADD2.F32 R18, -RZ, R2.H0_H0 ;  /* 0x20000002ff127230 */ /* 0x004fe20000004100 */
[----:B------:R-:W-:Y:S06]  /*03d0*/  BRA `(.L_x_33959) ;  /* 0x0000000800c87947 */ /* 0x000fec0003800000 */
.L_x_33962:
        /* <DEDUP_REMOVED lines=8> */
.L_x_33965:
[----:B------:R-:W2:Y:S02]  /*0460*/  LDG.E.U16 R2, desc[UR36][R2.64] ;  /* 0x0000002402027981 */ /* 0x000ea4000c1e1500 */
[----:B--2---:R-:W-:Y:S01]  /*0470*/  HADD2.F32 R18, -RZ, R2.H0_H0 ;  /* 0x20000002ff127230 */ /* 0x004fe20000004100 */
[----:B------:R-:W-:Y:S06]  /*0480*/  BRA `(.L_x_33959) ;  /* 0x00000008009c7947 */ /* 0x000fec0003800000 */
.L_x_33964:
[----:B------:R-:W2:Y:S01]  /*0490*/  LDG.E.64 R2, desc[UR36][R2.64] ;  /* 0x0000002402027981 */ /* 0x000ea2000c1e1b00 */
[----:B------:R-:W-:Y:S01]  /*04a0*/  UMOV UR4, 0xf0000000 ;  /* 0xf000000000047882 */ /* 0x000fe20000000000 */
[----:B------:R-:W-:Y:S01]  /*04b0*/  UMOV UR5, 0x380fffff ;  /* 0x380fffff00057882 */ /* 0x000fe20000000000 */
[----:B--2---:R-:W0:Y:S01]  /*04c0*/  F2F.F32.F64 R18, R2 ;  /* 0x0000000200127310 */ /* 0x004e220000301000 */
[----:B------:R-:W-:-:S14]  /*04d0*/  DSETP.GEU.AND P0, PT, |R2|, UR4, PT ;  /* 0x0000000402007e2a */ /* 0x000fdc000bf0e200 */
[----:B0-----:R-:W-:Y:S01]  /*04e0*/  @!P0 FMUL R18, R18, 1.175494350822287508e-38 ;  /* 0x0080000012128820 */ /* 0x001fe20000400000 */
[----:B------:R-:W-:Y:S06]  /*04f0*/  BRA `(.L_x_33959) ;  /* 0x0000000800807947 */ /* 0x000fec0003800000 */
.L_x_33954:
        /* <DEDUP_REMOVED lines=12> */
.L_x_33968:
[----:B------:R-:W2:Y:S01]  /*05c0*/  LDG.E.64 R2, desc[UR36][R2.64] ;  /* 0x0000002402027981 */ /* 0x000ea2000c1e1b00 */
[----:B------:R-:W-:Y:S01]  /*05d0*/  UMOV UR4, 0xf0000000 ;  /* 0xf000000000047882 */ /* 0x000fe20000000000 */
[----:B------:R-:W-:Y:S01]  /*05e0*/  UMOV UR5, 0x380fffff ;  /* 0x380fffff00057882 */ /* 0x000fe20000000000 */
[----:B--2---:R-:W0:Y:S01]  /*05f0*/  F2F.F32.F64 R18, R2 ;  /* 0x0000000200127310 */ /* 0x004e220000301000 */
[----:B------:R-:W-:-:S14]  /*0600*/  DSETP.GEU.AND P0, PT, |R2|, UR4, PT ;  /* 0x0000000402007e2a */ /* 0x000fdc000bf0e200 */
[----:B0-----:R-:W-:Y:S01]  /*0610*/  @!P0 FMUL R18, R18, 1.175494350822287508e-38 ;  /* 0x0080000012128820 */ /* 0x001fe20000400000 */
[----:B------:R-:W-:Y:S06]  /*0620*/  BRA `(.L_x_33959) ;  /* 0x0000000800347947 */ /* 0x000fec0003800000 */
.L_x_33967:
        /* <DEDUP_REMOVED lines=26> */
.L_x_33970:
        /* <DEDUP_REMOVED lines=14> */
.L_x_33969:
[----:B------:R-:W2:Y:S02]  /*08b0*/  LDG.E.U16 R2, desc[UR36][R2.64] ;  /* 0x0000002402027981 */ /* 0x000ea4000c1e1500 */
[----:B--2---:R-:W-:Y:S01]  /*08c0*/  IMAD.U32 R18, R2, 0x10000, RZ ;  /* 0x0001000002127824 */ /* 0x004fe200078e00ff */
[----:B------:R-:W-:Y:S06]  /*08d0*/  BRA `(.L_x_33959) ;  /* 0x0000000400887947 */ /* 0x000fec0003800000 */
.L_x_33966:
        /* <DEDUP_REMOVED lines=11> */
.L_x_33973:
        /* <DEDUP_REMOVED lines=20> */
.L_x_33975:
[----:B------:R-:W-:Y:S05]  /*0ad0*/  BSYNC B0 ;  /* 0x0000000000007941 */ /* 0x000fea0003800000 */
.L_x_33974:
[----:B------:R-:W-:Y:S01]  /*0ae0*/  IMAD.SHL.U32 R2, R2, 0x100000, RZ ;  /* 0x0010000002027824 */ /* 0x000fe200078e00ff */
[----:B------:R-:W-:-:S04]  /*0af0*/  LEA R3, R0, 0x3b800000, 0x17 ;  /* 0x3b80000000037811 */ /* 0x000fc800078eb8ff */
[----:B------:R-:W-:Y:S01]  /*0b00*/  LOP3.LUT R18, R3, R2, R18, 0xfe, !PT ;  /* 0x0000000203127212 */ /* 0x000fe200078efe12 */
[----:B------:R-:W-:Y:S06]  /*0b10*/  BRA `(.L_x_33959) ;  /* 0x0000000000f87947 */ /* 0x000fec0003800000 */
.L_x_33972:
        /* <DEDUP_REMOVED lines=20> */
.L_x_33977:
[----:B------:R-:W-:Y:S05]  /*0c60*/  BSYNC B0 ;  /* 0x0000000000007941 */ /* 0x000fea0003800000 */
.L_x_33976:
[----:B------:R-:W-:Y:S01]  /*0c70*/  IMAD.SHL.U32 R2, R2, 0x200000, RZ ;  /* 0x0020000002027824 */ /* 0x000fe200078e00ff */
[----:B------:R-:W-:-:S04]  /*0c80*/  LEA R3, R0, 0x37800000, 0x17 ;  /* 0x3780000000037811 */ /* 0x000fc800078eb8ff */
[----:B------:R-:W-:Y:S01]  /*0c90*/  LOP3.LUT R18, R3, R2, R18, 0xfe, !PT ;  /* 0x0000000203127212 */ /* 0x000fe200078efe12 */
[----:B------:R-:W-:Y:S06]  /*0ca0*/  BRA `(.L_x_33959) ;  /* 0x0000000000947947 */ /* 0x000fec0003800000 */
.L_x_33971:
        /* <DEDUP_REMOVED lines=14> */
.L_x_33958:
        /* <DEDUP_REMOVED lines=16> */
.L_x_33980:
[----:B------:R-:W-:Y:S01]  /*0e90*/  IMAD.MOV.U32 R18, RZ, RZ, RZ ;  /* 0x000000ffff127224 */ /* 0x000fe200078e00ff */
[----:B------:R-:W-:Y:S06]  /*0ea0*/  BRA `(.L_x_33959) ;  /* 0x0000000000147947 */ /* 0x000fec0003800000 */
.L_x_33979:
[----:B------:R-:W2:Y:S02]  /*0eb0*/  LDG.E.64 R2, desc[UR36][R2.64] ;  /* 0x0000002402027981 */ /* 0x000ea4000c1e1b00 */
[----:B--2---:R0:W1:Y:S01]  /*0ec0*/  I2F.U64 R18, R2 ;  /* 0x0000000200127312 */ /* 0x0040620000301000 */
[----:B------:R-:W-:Y:S05]  /*0ed0*/  BRA `(.L_x_33959) ;  /* 0x0000000000087947 */ /* 0x000fea0003800000 */
.L_x_33978:
[----:B------:R-:W2:Y:S02]  /*0ee0*/  LDG.E R2, desc[UR36][R2.64] ;  /* 0x0000002402027981 */ /* 0x000ea4000c1e1900 */
[----:B--2---:R-:W-:-:S07]  /*0ef0*/  I2FP.F32.U32 R18, R2 ;  /* 0x0000000200127245 */ /* 0x004fce0000201000 */
.L_x_33959:
[----:B------:R-:W-:Y:S05]  /*0f00*/  BSYNC B6 ;  /* 0x0000000000067941 */ /* 0x000fea0003800000 */
.L_x_33953:
[----:B------:R-:W2:Y:S02]  /*0f10*/  S2R R26, SR_TID.X ;  /* 0x00000000001a7919 */ /* 0x000ea40000002100 */
[----:B--2---:R-:W-:-:S07]  /*0f20*/  VIADD R26, R26, 0x80 ;  /* 0x000000801a1a7836 */ /* 0x004fce0000000000 */
.L_x_33952:
[----:B------:R-:W-:Y:S05]  /*0f30*/  BSYNC B7 ;  /* 0x0000000000077941 */ /* 0x000fea0003800000 */
.L_x_33951:
        /* <DEDUP_REMOVED lines=25> */
.L_x_33987:
[----:B------:R-:W2:Y:S02]  /*10d0*/  LDG.E.U8 R2, desc[UR36][R2.64] ;  /* 0x0000002402027981 */ /* 0x000ea4000c1e1100 */
[----:B--2---:R-:W-:Y:S01]  /*10e0*/  I2FP.F32.U32 R22, R2 ;  /* 0x0000000200167245 */ /* 0x004fe20000201000 */
[----:B------:R-:W-:Y:S06]  /*10f0*/  BRA `(.L_x_33989) ;  /* 0x0000000c002c7947 */ /* 0x000fec0003800000 */
.L_x_33986:
        /* <DEDUP_REMOVED lines=9> */
.L_x_33991:
[----:B------:R-:W2:Y:S02]  /*1190*/  LDG.E R2, desc[UR36][R2.64] ;  /* 0x0000002402027981 */ /* 0x000ea4000c1e1900 */
[----:B--2---:R-:W-:Y:S01]  /*11a0*/  I2FP.F32.S32 R22, R2 ;  /* 0x0000000200167245 */ /* 0x004fe20000201400 */
[----:B------:R-:W-:Y:S06]  /*11b0*/  BRA `(.L_x_33989) ;  /* 0x0000000800fc7947 */ /* 0x000fec0003800000 */
.L_x_33990:
[----:B------:R-:W2:Y:S02]  /*11c0*/  LDG.E.U16 R2, desc[UR36][R2.64] ;  /* 0x0000002402027981 */ /* 0x000ea4000c1e1500 */
[----:B--2---:R0:W2:Y:S01]  /*11d0*/  I2F.S16 R22, R2 ;  /* 0x0000000200167306 */ /* 0x0040a20000101400 */
[----:B------:R-:W-:Y:S05]  /*11e0*/  BRA `(.L_x_33989) ;  /* 0x0000000800f07947 */ /* 0x000fea0003800000 */
.L_x_33985:
        /* <DEDUP_REMOVED lines=8> */
.L_x_33993:
[----:B------:R-:W2:Y:S02]  /*1270*/  LDG.E.U16 R2, desc[UR36][R2.64] ;  /* 0x0000002402027981 */ /* 0x000ea4000c1e1500 */
[----:B--2---:R-:W-:Y:S01]  /*1280*/  HADD2.F32 R22, -RZ, R2.H0_H0 ;  /* 0x20000002ff167230 */ /* 0x004fe20000004100 */
[----:B------:R-:W-:Y:S06]  /*1290*/  BRA `(.L_x_33989) ;  /* 0x0000000800c47947 */ /* 0x000fec0003800000 */
.L_x_33992:
        /* <DEDUP_REMOVED lines=8> */
.L_x_33995:
[----:B------:R-:W2:Y:S02]  /*1320*/  LDG.E.U16 R2, desc[UR36][R2.64] ;  /* 0x0000002402027981 */ /* 0x000ea4000c1e1500 */
[----:B--2---:R-:W-:Y:S01]  /*1330*/  HADD2.F32 R22, -RZ, R2.H0_H0 ;  /* 0x20000002ff167230 */ /* 0x004fe20000004100 */
[----:B------:R-:W-:Y:S06]  /*1340*/  BRA `(.L_x_33989) ;  /* 0x0000000800987947 */ /* 0x000fec0003800000 */
.L_x_33994:
[----:B------:R-:W2:Y:S01]  /*1350*/  LDG.E.64 R2, desc[UR36][R2.64] ;  /* 0x0000002402027981 */ /* 0x000ea2000c1e1b00 */
[----:B------:R-:W-:Y:S01]  /*1360*/  UMOV UR4, 0xf0000000 ;  /* 0xf000000000047882 */ /* 0x000fe20000000000 */
[----:B------:R-:W-:Y:S01]  /*1370*/  UMOV UR5, 0x380fffff ;  /* 0x380fffff00057882 */ /* 0x000fe20000000000 */
[----:B--2---:R-:W0:Y:S01]  /*1380*/  F2F.F32.F64 R22, R2 ;  /* 0x0000000200167310 */ /* 0x004e220000301000 */
[----:B------:R-:W-:-:S14]  /*1390*/  DSETP.GEU.AND P0, PT, |R2|, UR4, PT ;  /* 0x0000000402007e2a */ /* 0x000fdc000bf0e200 */
[----:B0-----:R-:W-:Y:S01]  /*13a0*/  @!P0 FMUL R22, R22, 1.175494350822287508e-38 ;  /* 0x0080000016168820 */ /* 0x001fe20000400000 */
[----:B------:R-:W-:Y:S06]  /*13b0*/  BRA `(.L_x_33989) ;  /* 0x00000008007c7947 */ /* 0x000fec0003800000 */
.L_x_33984:
        /* <DEDUP_REMOVED lines=12> */
.L_x_33998:
[----:B------:R-:W2:Y:S01]  /*1480*/  LDG.E.64 R2, desc[UR36][R2.64] ;  /* 0x0000002402027981 */ /* 0x000ea2000c1e1b00 */
[----:B------:R-:W-:Y:S01]  /*1490*/  UMOV UR4, 0xf0000000 ;  /* 0xf000000000047882 */ /* 0x000fe20000000000 */
[----:B------:R-:W-:Y:S01]  /*14a0*/  UMOV UR5, 0x380fffff ;  /* 0x380fffff00057882 */ /* 0x000fe20000000000 */
[----:B--2---:R-:W0:Y:S01]  /*14b0*/  F2F.F32.F64 R22, R2 ;  /* 0x0000000200167310 */ /* 0x004e220000301000 */
[----:B------:R-:W-:-:S14]  /*14c0*/  DSETP.GEU.AND P0, PT, |R2|, UR4, PT ;  /* 0x0000000402007e2a */ /* 0x000fdc000bf0e200 */
[----:B0-----:R-:W-:Y:S01]  /*14d0*/  @!P0 FMUL R22, R22, 1.175494350822287508e-38 ;  /* 0x0080000016168820 */ /* 0x001fe20000400000 */
[----:B------:R-:W-:Y:S06]  /*14e0*/  BRA `(.L_x_33989) ;  /* 0x0000000800307947 */ /* 0x000fec0003800000 */
.L_x_33997:
        /* <DEDUP_REMOVED lines=26> */
.L_x_34000:
        /* <DEDUP_REMOVED lines=13> */
.L_x_33999:
[----:B------:R-:W2:Y:S02]  /*1760*/  LDG.E.U16 R2, desc[UR36][R2.64] ;  /* 0x0000002402027981 */ /* 0x000ea4000c1e1500 */
[----:B--2---:R-:W-:Y:S01]  /*1770*/  IMAD.U32 R22, R2, 0x10000, RZ ;  /* 0x0001000002167824 */ /* 0x004fe200078e00ff */
[----:B------:R-:W-:Y:S06]  /*1780*/  BRA `(.L_x_33989) ;  /* 0x0000000400887947 */ /* 0x000fec0003800000 */
.L_x_33996:
        /* <DEDUP_REMOVED lines=11> */
.L_x_34003:
        /* <DEDUP_REMOVED lines=20> */
.L_x_34005:
[----:B------:R-:W-:Y:S05]  /*1980*/  BSYNC B0 ;  /* 0x0000000000007941 */ /* 0x000fea0003800000 */
.L_x_34004:
[----:B------:R-:W-:Y:S01]  /*1990*/  IMAD.SHL.U32 R2, R2, 0x100000, RZ ;  /* 0x0010000002027824 */ /* 0x000fe200078e00ff */
[----:B------:R-:W-:-:S04]  /*19a0*/  LEA R3, R0, 0x3b800000, 0x17 ;  /* 0x3b80000000037811 */ /* 0x000fc800078eb8ff */
[----:B------:R-:W-:Y:S01]  /*19b0*/  LOP3.LUT R22, R3, R2, R22, 0xfe, !PT ;  /* 0x0000000203167212 */ /* 0x000fe200078efe16 */
[----:B------:R-:W-:Y:S06]  /*19c0*/  BRA `(.L_x_33989) ;  /* 0x0000000000f87947 */ /* 0x000fec0003800000 */
.L_x_34002:
        /* <DEDUP_REMOVED lines=20> */
.L_x_34007:
[----:B------:R-:W-:Y:S05]  /*1b10*/  BSYNC B0 ;  /* 0x0000000000007941 */ /* 0x000fea0003800000 */
.L_x_34006:
[----:B------:R-:W-:Y:S01]  /*1b20*/  IMAD.SHL.U32 R2, R2, 0x200000, RZ ;  /* 0x0020000002027824 */ /* 0x000fe200078e00ff */
[----:B------:R-:W-:-:S04]  /*1b30*/  LEA R3, R0, 0x37800000, 0x17 ;  /* 0x3780000000037811 */ /* 0x000fc800078eb8ff */
[----:B------:R-:W-:Y:S01]  /*1b40*/  LOP3.LUT R22, R3, R2, R22, 0xfe, !PT ;  /* 0x0000000203167212 */ /* 0x000fe200078efe16 */
[----:B------:R-:W-:Y:S06]  /*1b50*/  BRA `(.L_x_33989) ;  /* 0x0000000000947947 */ /* 0x000fec0003800000 */
.L_x_34001:
        /* <DEDUP_REMOVED lines=14> */
.L_x_33988:
        /* <DEDUP_REMOVED lines=16> */
.L_x_34010:
[----:B------:R-:W-:Y:S01]  /*1d40*/  IMAD.MOV.U32 R22, RZ, RZ, RZ ;  /* 0x000000ffff167224 */ /* 0x000fe200078e00ff */
[----:B------:R-:W-:Y:S06]  /*1d50*/  BRA `(.L_x_33989) ;  /* 0x0000000000147947 */ /* 0x000fec0003800000 */
.L_x_34009:
[----:B------:R-:W2:Y:S02]  /*1d60*/  LDG.E.64 R2, desc[UR36][R2.64] ;  /* 0x0000002402027981 */ /* 0x000ea4000c1e1b00 */
[----:B--2---:R0:W2:Y:S01]  /*1d70*/  I2F.U64 R22, R2 ;  /* 0x0000000200167312 */ /* 0x0040a20000301000 */
[----:B------:R-:W-:Y:S05]  /*1d80*/  BRA `(.L_x_33989) ;  /* 0x0000000000087947 */ /* 0x000fea0003800000 */
.L_x_34008:
[----:B------:R-:W2:Y:S02]  /*1d90*/  LDG.E R2, desc[UR36][R2.64] ;  /* 0x0000002402027981 */ /* 0x000ea4000c1e1900 */
[----:B--2---:R-:W-:-:S07]  /*1da0*/  I2FP.F32.U32 R22, R2 ;  /* 0x0000000200167245 */ /* 0x004fce0000201000 */
.L_x_33989:
[----:B------:R-:W-:Y:S05]  /*1db0*/  BSYNC B6 ;  /* 0x0000000000067941 */ /* 0x000fea0003800000 */
.L_x_33983:
[----:B------:R-:W-:-:S07]  /*1dc0*/  VIADD R26, R26, 0x80 ;  /* 0x000000801a1a7836 */ /* 0x000fce0000000000 */
.L_x_33982:
[----:B------:R-:W-:Y:S05]  /*1dd0*/  BSYNC B7 ;  /* 0x0000000000077941 */ /* 0x000fea0003800000 */
.L_x_33981:
        /* <DEDUP_REMOVED lines=27> */
.L_x_34017:
[----:B------:R-:W2:Y:S02]  /*1f90*/  LDG.E.U8 R2, desc[UR36][R2.64] ;  /* 0x0000002402027981 */ /* 0x000ea4000c1e1100 */
[----:B--2---:R-:W-:Y:S01]  /*1fa0*/  I2FP.F32.U32 R24, R2 ;  /* 0x0000000200187245 */ /* 0x004fe20000201000 */
[----:B------:R-:W-:Y:S06]  /*1fb0*/  BRA `(.L_x_34019) ;  /* 0x0000000c002c7947 */ /* 0x000fec0003800000 */
.L_x_34016:
        /* <DEDUP_REMOVED lines=9> */
.L_x_34021:
[----:B------:R-:W2:Y:S02]  /*2050*/  LDG.E R2, desc[UR36][R2.64] ;  /* 0x0000002402027981 */ /* 0x000ea4000c1e1900 */
[----:B--2---:R-:W-:Y:S01]  /*2060*/  I2FP.F32.S32 R24, R2 ;  /* 0x0000000200187245 */ /* 0x004fe20000201400 */
[----:B------:R-:W-:Y:S06]  /*2070*/  BRA `(.L_x_34019) ;  /* 0x0000000800fc7947 */ /* 0x000fec0003800000 */
.L_x_34020:
[----:B------:R-:W2:Y:S02]  /*2080*/  LDG.E.U16 R2, desc[UR36][R2.64] ;  /* 0x0000002402027981 */ /* 0x000ea4000c1e1500 */
[----:B--2---:R4:W0:Y:S01]  /*2090*/  I2F.S16 R24, R2 ;  /* 0x0000000200187306 */ /* 0x0048220000101400 */
[----:B------:R-:W-:Y:S05]  /*20a0*/  BRA `(.L_x_34019) ;  /* 0x0000000800f07947 */ /* 0x000fea0003800000 */
.L_x_34015:
        /* <DEDUP_REMOVED lines=8> */
.L_x_34023:
[----:B------:R-:W2:Y:S02]  /*2130*/  LDG.E.U16 R2, desc[UR36][R2.64] ;  /* 0x0000002402027981 */ /* 0x000ea4000c1e1500 */
[----:B--2---:R-:W-:Y:S01]  /*2140*/  HADD2.F32 R24, -RZ, R2.H0_H0 ;  /* 0x20000002ff187230 */ /* 0x004fe20000004100 */
[----:B------:R-:W-:Y:S06]  /*2150*/  BRA `(.L_x_34019) ;  /* 0x0000000800c47947 */ /* 0x000fec0003800000 */
.L_x_34022:
        /* <DEDUP_REMOVED lines=8> */
.L_x_34025:
[----:B------:R-:W2:Y:S02]  /*21e0*/  LDG.E.U16 R2, desc[UR36][R2.64] ;  /* 0x0000002402027981 */ /* 0x000ea4000c1e1500 */
[----:B--2---:R-:W-:Y:S01]  /*21f0*/  HADD2.F32 R24, -RZ, R2.H0_H0 ;  /* 0x20000002ff187230 */ /* 0x004fe20000004100 */
[----:B------:R-:W-:Y:S06]  /*2200*/  BRA `(.L_x_34019) ;  /* 0x0000000800987947 */ /* 0x000fec0003800000 */
.L_x_34024:
[----:B------:R-:W2:Y:S01]  /*2210*/  LDG.E.64 R2, desc[UR36][R2.64] ;  /* 0x0000002402027981 */ /* 0x000ea2000c1e1b00 */
[----:B------:R-:W-:Y:S01]  /*2220*/  UMOV UR4, 0xf0000000 ;  /* 0xf000000000047882 */ /* 0x000fe20000000000 */
[----:B------:R-:W-:Y:S01]  /*2230*/  UMOV UR5, 0x380fffff ;  /* 0x380fffff00057882 */ /* 0x000fe20000000000 */
[----:B--2---:R-:W0:Y:S01]  /*2240*/  F2F.F32.F64 R24, R2 ;  /* 0x0000000200187310 */ /* 0x004e220000301000 */
[----:B------:R-:W-:-:S14]  /*2250*/  DSETP.GEU.AND P0, PT, |R2|, UR4, PT ;  /* 0x0000000402007e2a */ /* 0x000fdc000bf0e200 */
[----:B0-----:R-:W-:Y:S01]  /*2260*/  @!P0 FMUL R24, R24, 1.175494350822287508e-38 ;  /* 0x0080000018188820 */ /* 0x001fe20000400000 */
[----:B------:R-:W-:Y:S06]  /*2270*/  BRA `(.L_x_34019) ;  /* 0x00000008007c7947 */ /* 0x000fec0003800000 */
.L_x_34014:
        /* <DEDUP_REMOVED lines=12> */
.L_x_34028:
[----:B------:R-:W2:Y:S01]  /*2340*/  LDG.E.64 R2, desc[UR36][R2.64] ;  /* 0x0000002402027981 */ /* 0x000ea2000c1e1b00 */
[----:B------:R-:W-:Y:S01]  /*2350*/  UMOV UR4, 0xf0000000 ;  /* 0xf000000000047882 */ /* 0x000fe20000000000 */
[----:B------:R-:W-:Y:S01]  /*2360*/  UMOV UR5, 0x380fffff ;  /* 0x380fffff00057882 */ /* 0x000fe20000000000 */
[----:B--2---:R-:W0:Y:S01]  /*2370*/  F2F.F32.F64 R24, R2 ;  /* 0x0000000200187310 */ /* 0x004e220000301000 */
[----:B------:R-:W-:-:S14]  /*2380*/  DSETP.GEU.AND P0, PT, |R2|, UR4, PT ;  /* 0x0000000402007e2a */ /* 0x000fdc000bf0e200 */
[----:B0-----:R-:W-:Y:S01]  /*2390*/  @!P0 FMUL R24, R24, 1.175494350822287508e-38 ;  /* 0x0080000018188820 */ /* 0x001fe20000400000 */
[----:B------:R-:W-:Y:S06]  /*23a0*/  BRA `(.L_x_34019) ;  /* 0x0000000800307947 */ /* 0x000fec0003800000 */
.L_x_34027:
        /* <DEDUP_REMOVED lines=26> */
.L_x_34030:
        /* <DEDUP_REMOVED lines=13> */
.L_x_34029:
[----:B------:R-:W2:Y:S02]  /*2620*/  LDG.E.U16 R2, desc[UR36][R2.64] ;  /* 0x0000002402027981 */ /* 0x000ea4000c1e1500 */
[----:B--2---:R-:W-:Y:S01]  /*2630*/  IMAD.U32 R24, R2, 0x10000, RZ ;  /* 0x0001000002187824 */ /* 0x004fe200078e00ff */
[----:B------:R-:W-:Y:S06]  /*2640*/  BRA `(.L_x_34019) ;  /* 0x0000000400887947 */ /* 0x000fec0003800000 */
.L_x_34026:
        /* <DEDUP_REMOVED lines=11> */
.L_x_34033:
        /* <DEDUP_REMOVED lines=20> */
.L_x_34035:
[----:B------:R-:W-:Y:S05]  /*2840*/  BSYNC B0 ;  /* 0x0000000000007941 */ /* 0x000fea0003800000 */
.L_x_34034:
[----:B------:R-:W-:Y:S01]  /*2850*/  IMAD.SHL.U32 R2, R2, 0x100000, RZ ;  /* 0x0010000002027824 */ /* 0x000fe200078e00ff */
[----:B------:R-:W-:-:S04]  /*2860*/  LEA R3, R0, 0x3b800000, 0x17 ;  /* 0x3b80000000037811 */ /* 0x000fc800078eb8ff */
[----:B------:R-:W-:Y:S01]  /*2870*/  LOP3.LUT R24, R3, R2, R24, 0xfe, !PT ;  /* 0x0000000203187212 */ /* 0x000fe200078efe18 */
[----:B------:R-:W-:Y:S06]  /*2880*/  BRA `(.L_x_34019) ;  /* 0x0000000000f87947 */ /* 0x000fec0003800000 */
.L_x_34032:
        /* <DEDUP_REMOVED lines=20> */
.L_x_34037:
[----:B------:R-:W-:Y:S05]  /*29d0*/  BSYNC B0 ;  /* 0x0000000000007941 */ /* 0x000fea0003800000 */
.L_x_34036:
[----:B------:R-:W-:Y:S01]  /*29e0*/  IMAD.SHL.U32 R2, R2, 0x200000, RZ ;  /* 0x0020000002027824 */ /* 0x000fe200078e00ff */
[----:B------:R-:W-:-:S04]  /*29f0*/  LEA R3, R0, 0x37800000, 0x17 ;  /* 0x3780000000037811 */ /* 0x000fc800078eb8ff */
[----:B------:R-:W-:Y:S01]  /*2a00*/  LOP3.LUT R24, R3, R2, R24, 0xfe, !PT ;  /* 0x0000000203187212 */ /* 0x000fe200078efe18 */
[----:B------:R-:W-:Y:S06]  /*2a10*/  BRA `(.L_x_34019) ;  /* 0x0000000000947947 */ /* 0x000fec0003800000 */
.L_x_34031:
        /* <DEDUP_REMOVED lines=14> */
.L_x_34018:
        /* <DEDUP_REMOVED lines=16> */
.L_x_34040:
[----:B------:R-:W-:Y:S01]  /*2c00*/  IMAD.MOV.U32 R24, RZ, RZ, RZ ;  /* 0x000000ffff187224 */ /* 0x000fe200078e00ff */
[----:B------:R-:W-:Y:S06]  /*2c10*/  BRA `(.L_x_34019) ;  /* 0x0000000000147947 */ /* 0x000fec0003800000 */
.L_x_34039:
[----:B------:R-:W2:Y:S02]  /*2c20*/  LDG.E.64 R24, desc[UR36][R2.64] ;  /* 0x0000002402187981 */ /* 0x000ea4000c1e1b00 */
[----:B--2---:R0:W2:Y:S01]  /*2c30*/  I2F.U64 R24, R24 ;  /* 0x0000001800187312 */ /* 0x0040a20000301000 */
[----:B------:R-:W-:Y:S05]  /*2c40*/  BRA `(.L_x_34019) ;  /* 0x0000000000087947 */ /* 0x000fea0003800000 */
.L_x_34038:
[----:B------:R-:W2:Y:S02]  /*2c50*/  LDG.E R2, desc[UR36][R2.64] ;  /* 0x0000002402027981 */ /* 0x000ea4000c1e1900 */
[----:B--2---:R-:W-:-:S07]  /*2c60*/  I2FP.F32.U32 R24, R2 ;  /* 0x0000000200187245 */ /* 0x004fce0000201000 */
.L_x_34019:
[----:B------:R-:W-:Y:S05]  /*2c70*/  BSYNC B6 ;  /* 0x0000000000067941 */ /* 0x000fea0003800000 */
.L_x_34013:
[----:B------:R-:W-:-:S07]  /*2c80*/  VIADD R26, R26, 0x80 ;  /* 0x000000801a1a7836 */ /* 0x000fce0000000000 */
.L_x_34012:
[----:B------:R-:W-:Y:S05]  /*2c90*/  BSYNC B7 ;  /* 0x0000000000077941 */ /* 0x000fea0003800000 */
.L_x_34011:
        /* <DEDUP_REMOVED lines=23> */
.L_x_34046:
[----:B------:R-:W2:Y:S02]  /*2e10*/  LDG.E.U8 R2, desc[UR36][R2.64] ;  /* 0x0000002402027981 */ /* 0x000ea4000c1e1100 */
[----:B--2---:R-:W-:Y:S01]  /*2e20*/  I2FP.F32.U32 R16, R2 ;  /* 0x0000000200107245 */ /* 0x004fe20000201000 */
[----:B------:R-:W-:Y:S06]  /*2e30*/  BRA `(.L_x_34042) ;  /* 0x0000000c00207947 */ /* 0x000fec0003800000 */
.L_x_34045:
        /* <DEDUP_REMOVED lines=9> */
.L_x_34049:
[----:B------:R-:W2:Y:S02]  /*2ed0*/  LDG.E R2, desc[UR36][R2.64] ;  /* 0x0000002402027981 */ /* 0x000ea4000c1e1900 */
[----:B--2---:R-:W-:Y:S01]  /*2ee0*/  I2FP.F32.S32 R16, R2 ;  /* 0x0000000200107245 */ /* 0x004fe20000201400 */
[----:B------:R-:W-:Y:S06]  /*2ef0*/  BRA `(.L_x_34042) ;  /* 0x0000000800f07947 */ /* 0x000fec0003800000 */
.L_x_34048:
[----:B------:R-:W2:Y:S02]  /*2f00*/  LDG.E.U16 R2, desc[UR36][R2.64] ;  /* 0x0000002402027981 */ /* 0x000ea4000c1e1500 */
[----:B--2---:R0:W2:Y:S01]  /*2f10*/  I2F.S16 R16, R2 ;  /* 0x0000000200107306 */ /* 0x0040a20000101400 */
[----:B------:R-:W-:Y:S05]  /*2f20*/  BRA `(.L_x_34042) ;  /* 0x0000000800e47947 */ /* 0x000fea0003800000 */
.L_x_34044:
        /* <DEDUP_REMOVED lines=8> */
.L_x_34051:
[----:B------:R-:W2:Y:S02]  /*2fb0*/  LDG.E.U16 R2, desc[UR36][R2.64] ;  /* 0x0000002402027981 */ /* 0x000ea4000c1e1500 */
[----:B--2---:R-:W-:Y:S01]  /*2fc0*/  HADD2.F32 R16, -RZ, R2.H0_H0 ;  /* 0x20000002ff107230 */ /* 0x004fe20000004100 */
[----:B------:R-:W-:Y:S06]  /*2fd0*/  BRA `(.L_x_34042) ;  /* 0x0000000800b87947 */ /* 0x000fec0003800000 */
.L_x_34050:
        /* <DEDUP_REMOVED lines=8> */
.L_x_34053:
[----:B------:R-:W2:Y:S02]  /*3060*/  LDG.E.U16 R2, desc[UR36][R2.64] ;  /* 0x0000002402027981 */ /* 0x000ea4000c1e1500 */
[----:B--2---:R-:W-:Y:S01]  /*3070*/  HADD2.F32 R16, -RZ, R2.H0_H0 ;  /* 0x20000002ff107230 */ /* 0x004fe20000004100 */
[----:B------:R-:W-:Y:S06]  /*3080*/  BRA `(.L_x_34042) ;  /* 0x00000008008c7947 */ /* 0x000fec0003800000 */
.L_x_34052:
[----:B------:R-:W2:Y:S01]  /*3090*/  LDG.E.64 R2, desc[UR36][R2.64] ;  /* 0x0000002402027981 */ /* 0x000ea2000c1e1b00 */
[----:B------:R-:W-:Y:S01]  /*30a0*/  UMOV UR4, 0xf0000000 ;  /* 0xf000000000047882 */ /* 0x000fe20000000000 */
[----:B------:R-:W-:Y:S01]  /*30b0*/  UMOV UR5, 0x380fffff ;  /* 0x380fffff00057882 */ /* 0x000fe20000000000 */
[----:B--2---:R-:W0:Y:S01]  /*30c0*/  F2F.F32.F64 R16, R2 ;  /* 0x0000000200107310 */ /* 0x004e220000301000 */
[----:B------:R-:W-:-:S14]  /*30d0*/  DSETP.GEU.AND P0, PT, |R2|, UR4, PT ;  /* 0x0000000402007e2a */ /* 0x000fdc000bf0e200 */
[----:B0-----:R-:W-:Y:S01]  /*30e0*/  @!P0 FMUL R16, R16, 1.175494350822287508e-38 ;  /* 0x0080000010108820 */ /* 0x001fe20000400000 */
[----:B------:R-:W-:Y:S06]  /*30f0*/  BRA `(.L_x_34042) ;  /* 0x0000000800707947 */ /* 0x000fec0003800000 */
.L_x_34043:
        /* <DEDUP_REMOVED lines=12> */
.L_x_34056:
[----:B------:R-:W2:Y:S01]  /*31c0*/  LDG.E.64 R2, desc[UR36][R2.64] ;  /* 0x0000002402027981 */ /* 0x000ea2000c1e1b00 */
[----:B------:R-:W-:Y:S01]  /*31d0*/  UMOV UR4, 0xf0000000 ;  /* 0xf000000000047882 */ /* 0x000fe20000000000 */
[----:B------:R-:W-:Y:S01]  /*31e0*/  UMOV UR5, 0x380fffff ;  /* 0x380fffff00057882 */ /* 0x000fe20000000000 */
[----:B--2---:R-:W0:Y:S01]  /*31f0*/  F2F.F32.F64 R16, R2 ;  /* 0x0000000200107310 */ /* 0x004e220000301000 */
[----:B------:R-:W-:-:S14]  /*3200*/  DSETP.GEU.AND P0, PT, |R2|, UR4, PT ;  /* 0x0000000402007e2a */ /* 0x000fdc000bf0e200 */
[----:B0-----:R-:W-:Y:S01]  /*3210*/  @!P0 FMUL R16, R16, 1.175494350822287508e-38 ;  /* 0x0080000010108820 */ /* 0x001fe20000400000 */
[----:B------:R-:W-:Y:S06]  /*3220*/  BRA `(.L_x_34042) ;  /* 0x0000000800247947 */ /* 0x000fec0003800000 */
.L_x_34055:
        /* <DEDUP_REMOVED lines=26> */
.L_x_34058:
        /* <DEDUP_REMOVED lines=13> */
.L_x_34057:
[----:B------:R-:W2:Y:S02]  /*34a0*/  LDG.E.U16 R2, desc[UR36][R2.64] ;  /* 0x0000002402027981 */ /* 0x000ea4000c1e1500 */
[----:B--2---:R-:W-:Y:S01]  /*34b0*/  IMAD.U32 R16, R2, 0x10000, RZ ;  /* 0x0001000002107824 */ /* 0x004fe200078e00ff */
[----:B------:R-:W-:Y:S06]  /*34c0*/  BRA `(.L_x_34042) ;  /* 0x00000004007c7947 */ /* 0x000fec0003800000 */
.L_x_34054:
        /* <DEDUP_REMOVED lines=11> */
.L_x_34061:
        /* <DEDUP_REMOVED lines=19> */
.L_x_34063:
[----:B------:R-:W-:Y:S05]  /*36b0*/  BSYNC B0 ;  /* 0x0000000000007941 */ /* 0x000fea0003800000 */
.L_x_34062:
[----:B------:R-:W-:Y:S01]  /*36c0*/  IMAD.SHL.U32 R2, R2, 0x100000, RZ ;  /* 0x0010000002027824 */ /* 0x000fe200078e00ff */
[----:B------:R-:W-:-:S04]  /*36d0*/  LEA R3, R0, 0x3b800000, 0x17 ;  /* 0x3b80000000037811 */ /* 0x000fc800078eb8ff */
[----:B------:R-:W-:Y:S01]  /*36e0*/  LOP3.LUT R16, R3, R2, R16, 0xfe, !PT ;  /* 0x0000000203107212 */ /* 0x000fe200078efe10 */
[----:B------:R-:W-:Y:S06]  /*36f0*/  BRA `(.L_x_34042) ;  /* 0x0000000000f07947 */ /* 0x000fec0003800000 */
.L_x_34060:
        /* <DEDUP_REMOVED lines=19> */
.L_x_34065:
[----:B------:R-:W-:Y:S05]  /*3830*/  BSYNC B0 ;  /* 0x0000000000007941 */ /* 0x000fea0003800000 */
.L_x_34064:
[----:B------:R-:W-:Y:S01]  /*3840*/  IMAD.SHL.U32 R2, R2, 0x200000, RZ ;  /* 0x0020000002027824 */ /* 0x000fe200078e00ff */
[----:B------:R-:W-:-:S04]  /*3850*/  LEA R3, R0, 0x37800000, 0x17 ;  /* 0x3780000000037811 */ /* 0x000fc800078eb8ff */
[----:B------:R-:W-:Y:S01]  /*3860*/  LOP3.LUT R16, R3, R2, R16, 0xfe, !PT ;  /* 0x0000000203107212 */ /* 0x000fe200078efe10 */
[----:B------:R-:W-:Y:S06]  /*3870*/  BRA `(.L_x_34042) ;  /* 0x0000000000907947 */ /* 0x000fec0003800000 */
.L_x_34059:
        /* <DEDUP_REMOVED lines=14> */
.L_x_34047:
        /* <DEDUP_REMOVED lines=16> */
.L_x_34068:
[----:B------:R-:W-:Y:S05]  /*3a60*/  BRA `(.L_x_34042) ;  /* 0x0000000000147947 */ /* 0x000fea0003800000 */
.L_x_34067:
[----:B------:R-:W2:Y:S02]  /*3a70*/  LDG.E.64 R16, desc[UR36][R2.64] ;  /* 0x0000002402107981 */ /* 0x000ea4000c1e1b00 */
[----:B--2---:R0:W2:Y:S01]  /*3a80*/  I2F.U64 R16, R16 ;  /* 0x0000001000107312 */ /* 0x0040a20000301000 */
[----:B------:R-:W-:Y:S05]  /*3a90*/  BRA `(.L_x_34042) ;  /* 0x0000000000087947 */ /* 0x000fea0003800000 */
.L_x_34066:
[----:B------:R-:W2:Y:S02]  /*3aa0*/  LDG.E R2, desc[UR36][R2.64] ;  /* 0x0000002402027981 */ /* 0x000ea4000c1e1900 */
[----:B--2---:R-:W-:-:S07]  /*3ab0*/  I2FP.F32.U32 R16, R2 ;  /* 0x0000000200107245 */ /* 0x004fce0000201000 */
.L_x_34042:
[----:B------:R-:W-:Y:S05]  /*3ac0*/  BSYNC B6 ;  /* 0x0000000000067941 */ /* 0x000fea0003800000 */
.L_x_34041:
        /* <DEDUP_REMOVED lines=40> */
.L_x_34074:
[----:B------:R0:W-:Y:S01]  /*3d50*/  STG.E.U8 desc[UR36][R8.64], R3 ;  /* 0x0000000308007986 */ /* 0x0001e2000c101124 */
[----:B------:R-:W-:Y:S05]  /*3d60*/  BRA `(.L_x_34070) ;  /* 0x0000000c00547947 */ /* 0x000fea0003800000 */
.L_x_34073:
        /* <DEDUP_REMOVED lines=10> */
.L_x_34077:
[----:B------:R0:W-:Y:S01]  /*3e10*/  STG.E desc[UR36][R8.64], R3 ;  /* 0x0000000308007986 */ /* 0x0001e2000c101924 */
[----:B------:R-:W-:Y:S05]  /*3e20*/  BRA `(.L_x_34070) ;  /* 0x0000000c00247947 */ /* 0x000fea0003800000 */
.L_x_34076:
[----:B------:R0:W-:Y:S01]  /*3e30*/  STG.E.U16 desc[UR36][R8.64], R3 ;  /* 0x0000000308007986 */ /* 0x0001e2000c101524 */
[----:B------:R-:W-:Y:S05]  /*3e40*/  BRA `(.L_x_34070) ;  /* 0x0000000c001c7947 */ /* 0x000fea0003800000 */
.L_x_34072:
        /* <DEDUP_REMOVED lines=9> */
.L_x_34079:
[----:B------:R-:W0:Y:S02]  /*3ee0*/  I2F.S16 R0, R3 ;  /* 0x0000000300007306 */ /* 0x000e240000101400 */
[----:B0-----:R-:W-:-:S05]  /*3ef0*/  F2FP.F16.F32.PACK_AB R0, RZ, R0 ;  /* 0x00000000ff00723e */ /* 0x001fca00000000ff */
[----:B------:R0:W-:Y:S01]  /*3f00*/  STG.E.U16 desc[UR36][R8.64], R0 ;  /* 0x0000000008007986 */ /* 0x0001e2000c101524 */
[----:B------:R-:W-:Y:S05]  /*3f10*/  BRA `(.L_x_34070) ;  /* 0x0000000800e87947 */ /* 0x000fea0003800000 */
.L_x_34078:
        /* <DEDUP_REMOVED lines=10> */
.L_x_34081:
[----:B------:R-:W0:Y:S02]  /*3fc0*/  I2F.S16 R3, R3 ;  /* 0x0000000300037306 */ /* 0x000e240000101400 */
[----:B0-----:R-:W-:-:S04]  /*3fd0*/  F2FP.F16.F32.PACK_AB R3, RZ, R3 ;  /* 0x00000003ff03723e */ /* 0x001fc800000000ff */
[----:B------:R-:W-:-:S05]  /*3fe0*/  PRMT R3, R3, 0x5410, RZ ;  /* 0x0000541003037816 */ /* 0x000fca00000000ff */
[----:B------:R0:W-:Y:S01]  /*3ff0*/  STG.E desc[UR36][R8.64], R3 ;  /* 0x0000000308007986 */ /* 0x0001e2000c101924 */
[----:B------:R-:W-:Y:S05]  /*4000*/  BRA `(.L_x_34070) ;  /* 0x0000000800ac7947 */ /* 0x000fea0003800000 */
.L_x_34080:
[----:B------:R-:W0:Y:S02]  /*4010*/  I2F.F64.S16 R4, R3 ;  /* 0x0000000300047312 */ /* 0x000e240000101c00 */
[----:B0-----:R0:W-:Y:S01]  /*4020*/  STG.E.64 desc[UR36][R8.64], R4 ;  /* 0x0000000408007986 */ /* 0x0011e2000c101b24 */
[----:B------:R-:W-:Y:S05]  /*4030*/  BRA `(.L_x_34070) ;  /* 0x0000000800a07947 */ /* 0x000fea0003800000 */
.L_x_34071:
        /* <DEDUP_REMOVED lines=10> */
.L_x_34084:
[----:B------:R-:W0:Y:S01]  /*40e0*/  I2F.F64.S16 R4, R3 ;  /* 0x0000000300047312 */ /* 0x000e220000101c00 */
[----:B------:R-:W-:-:S05]  /*40f0*/  CS2R R6, SRZ ;  /* 0x0000000000067805 */ /* 0x000fca000001ff00 */
[----:B0-----:R0:W-:Y:S01]  /*4100*/  STG.E.128 desc[UR36][R8.64], R4 ;  /* 0x0000000408007986 */ /* 0x0011e2000c101d24 */
[----:B------:R-:W-:Y:S05]  /*4110*/  BRA `(.L_x_34070) ;  /* 0x0000000800687947 */ /* 0x000fea0003800000 */
.L_x_34083:
        /* <DEDUP_REMOVED lines=21> */
.L_x_34088:
[----:B------:R-:W-:Y:S05]  /*4270*/  BSYNC B0 ;  /* 0x0000000000007941 */ /* 0x000fea0003800000 */
.L_x_34087:
[----:B------:R-:W-:-:S05]  /*4280*/  LOP3.LUT R5, R0, R5, RZ, 0xfc, !PT ;  /* 0x0000000500057212 */ /* 0x000fca00078efcff */
[----:B------:R0:W-:Y:S01]  /*4290*/  STG.E.U8 desc[UR36][R8.64], R5 ;  /* 0x0000000508007986 */ /* 0x0001e2000c101124 */
[----:B------:R-:W-:Y:S05]  /*42a0*/  BRA `(.L_x_34070) ;  /* 0x0000000800047947 */ /* 0x000fea0003800000 */
.L_x_34086:
        /* <DEDUP_REMOVED lines=13> */
.L_x_34090:
[----:B------:R-:W-:Y:S01]  /*4380*/  IMAD.MOV.U32 R0, RZ, RZ, 0x7f ;  /* 0x0000007fff007424 */ /* 0x000fe200078e00ff */
[----:B------:R-:W-:-:S04]  /*4390*/  ISETP.GT.U32.AND P0, PT, R4, 0x7f800000, PT ;  /* 0x7f8000000400780c */ /* 0x000fc80003f04070 */
[----:B------:R-:W-:-:S09]  /*43a0*/  SEL R0, R0, 0x7c, P0 ;  /* 0x0000007c00007807 */ /* 0x000fd20000000000 */
.L_x_34091:
[----:B------:R-:W-:Y:S05]  /*43b0*/  BSYNC B0 ;  /* 0x0000000000007941 */ /* 0x000fea0003800000 */
.L_x_34089:
[----:B------:R-:W-:-:S04]  /*43c0*/  LOP3.LUT R3, R5, 0x80000000, RZ, 0xc0, !PT ;  /* 0x8000000005037812 */ /* 0x000fc800078ec0ff */
[----:B------:R-:W-:-:S04]  /*43d0*/  SHF.R.U32.HI R3, RZ, 0x18, R3 ;  /* 0x00000018ff037819 */ /* 0x000fc80000011603 */
[----:B------:R-:W-:-:S05]  /*43e0*/  LOP3.LUT R3, R0, R3, RZ, 0xfc, !PT ;  /* 0x0000000300037212 */ /* 0x000fca00078efcff */
[----:B------:R0:W-:Y:S01]  /*43f0*/  STG.E.U8 desc[UR36][R8.64], R3 ;  /* 0x0000000308007986 */ /* 0x0001e2000c101124 */
[----:B------:R-:W-:Y:S05]  /*4400*/  BRA `(.L_x_34070) ;  /* 0x0000000400ac7947 */ /* 0x000fea0003800000 */
.L_x_34085:
[----:B------:R-:W0:Y:S02]  /*4410*/  I2F.S16 R0, R3 ;  /* 0x0000000300007306 */ /* 0x000e240000101400 */
[----:B0-----:R-:W-:-:S05]  /*4420*/  F2FP.BF16.F32.PACK_AB R0, RZ, R0 ;  /* 0x00000000ff00723e */ /* 0x001fca00000010ff */
[----:B------:R0:W-:Y:S01]  /*4430*/  STG.E.U16 desc[UR36][R8.64], R0 ;  /* 0x0000000008007986 */ /* 0x0001e2000c101524 */
[----:B------:R-:W-:Y:S05]  /*4440*/  BRA `(.L_x_34070) ;  /* 0x00000004009c7947 */ /* 0x000fea0003800000 */
.L_x_34082:
        /* <DEDUP_REMOVED lines=10> */
.L_x_34094:
        /* <DEDUP_REMOVED lines=17> */
.L_x_34097:
[----:B------:R-:W-:-:S04]  /*4600*/  LOP3.LUT R3, R3, 0x80000000, RZ, 0xc0, !PT ;  /* 0x8000000003037812 */ /* 0x000fc800078ec0ff */
[----:B------:R-:W-:-:S04]  /*4610*/  SHF.R.U32.HI R3, RZ, 0x18, R3 ;  /* 0x00000018ff037819 */ /* 0x000fc80000011603 */
[----:B------:R-:W-:-:S04]  /*4620*/  LOP3.LUT R0, R0, R3, RZ, 0xfc, !PT ;  /* 0x0000000300007212 */ /* 0x000fc800078efcff */
[----:B------:R-:W-:-:S07]  /*4630*/  PRMT R4, R0, 0x7610, R4 ;  /* 0x0000761000047816 */ /* 0x000fce0000000004 */
.L_x_34096:
[----:B------:R-:W-:Y:S05]  /*4640*/  BSYNC B0 ;  /* 0x0000000000007941 */ /* 0x000fea0003800000 */
.L_x_34095:
[----:B------:R4:W-:Y:S01]  /*4650*/  STG.E.U8 desc[UR36][R8.64], R4 ;  /* 0x0000000408007986 */ /* 0x0009e2000c101124 */
[----:B------:R-:W-:Y:S05]  /*4660*/  BRA `(.L_x_34070) ;  /* 0x0000000400147947 */ /* 0x000fea0003800000 */
.L_x_34093:
        /* <DEDUP_REMOVED lines=17> */
.L_x_34100:
[----:B------:R-:W-:-:S04]  /*4780*/  LOP3.LUT R3, R3, 0x80000000, RZ, 0xc0, !PT ;  /* 0x8000000003037812 */ /* 0x000fc800078ec0ff */
[----:B------:R-:W-:-:S04]  /*4790*/  SHF.R.U32.HI R3, RZ, 0x18, R3 ;  /* 0x00000018ff037819 */ /* 0x000fc80000011603 */
[----:B------:R-:W-:-:S04]  /*47a0*/  LOP3.LUT R0, R0, R3, RZ, 0xfc, !PT ;  /* 0x0000000300007212 */ /* 0x000fc800078efcff */
[----:B------:R-:W-:-:S07]  /*47b0*/  PRMT R4, R0, 0x7610, R4 ;  /* 0x0000761000047816 */ /* 0x000fce0000000004 */
.L_x_34099:
[----:B------:R-:W-:Y:S05]  /*47c0*/  BSYNC B0 ;  /* 0x0000000000007941 */ /* 0x000fea0003800000 */
.L_x_34098:
[----:B------:R0:W-:Y:S01]  /*47d0*/  STG.E.U8 desc[UR36][R8.64], R4 ;  /* 0x0000000408007986 */ /* 0x0001e2000c101124 */
[----:B------:R-:W-:Y:S05]  /*47e0*/  BRA `(.L_x_34070) ;  /* 0x0000000000b47947 */ /* 0x000fea0003800000 */
.L_x_34092:
        /* <DEDUP_REMOVED lines=23> */
.L_x_34075:
        /* <DEDUP_REMOVED lines=16> */
.L_x_34103:
[----:B------:R-:W-:Y:S05]  /*4a60*/  BRA `(.L_x_34070) ;  /* 0x0000000000147947 */ /* 0x000fea0003800000 */
.L_x_34102:
[----:B------:R-:W-:Y:S02]  /*4a70*/  IMAD.MOV.U32 R4, RZ, RZ, R3 ;  /* 0x000000ffff047224 */ /* 0x000fe400078e0003 */
[----:B------:R-:W-:-:S05]  /*4a80*/  IMAD.MOV.U32 R5, RZ, RZ, RZ ;  /* 0x000000ffff057224 */ /* 0x000fca00078e00ff */
[----:B------:R3:W-:Y:S01]  /*4a90*/  STG.E.64 desc[UR36][R8.64], R4 ;  /* 0x0000000408007986 */ /* 0x0007e2000c101b24 */
[----:B------:R-:W-:Y:S05]  /*4aa0*/  BRA `(.L_x_34070) ;  /* 0x0000000000047947 */ /* 0x000fea0003800000 */
.L_x_34101:
[----:B------:R0:W-:Y:S02]  /*4ab0*/  STG.E desc[UR36][R8.64], R3 ;  /* 0x0000000308007986 */ /* 0x0001e4000c101924 */
.L_x_34070:
[----:B------:R-:W-:Y:S05]  /*4ac0*/  BSYNC B6 ;  /* 0x0000000000067941 */ /* 0x000fea0003800000 */
.L_x_34069:
        /* <DEDUP_REMOVED lines=23> */
.L_x_34109:
[----:B------:R0:W-:Y:S01]  /*4c40*/  STG.E.U8 desc[UR36][R8.64], R22 ;  /* 0x0000001608007986 */ /* 0x0001e2000c101124 */
[----:B------:R-:W-:Y:S05]  /*4c50*/  BRA `(.L_x_34111) ;  /* 0x0000000c00507947 */ /* 0x000fea0003800000 */
.L_x_34108:
        /* <DEDUP_REMOVED lines=10> */
.L_x_34113:
[----:B------:R0:W-:Y:S01]  /*4d00*/  STG.E desc[UR36][R8.64], R22 ;  /* 0x0000001608007986 */ /* 0x0001e2000c101924 */
[----:B------:R-:W-:Y:S05]  /*4d10*/  BRA `(.L_x_34111) ;  /* 0x0000000c00207947 */ /* 0x000fea0003800000 */
.L_x_34112:
[----:B------:R0:W-:Y:S01]  /*4d20*/  STG.E.U16 desc[UR36][R8.64], R22 ;  /* 0x0000001608007986 */ /* 0x0001e2000c101524 */
[----:B------:R-:W-:Y:S05]  /*4d30*/  BRA `(.L_x_34111) ;  /* 0x0000000c00187947 */ /* 0x000fea0003800000 */
.L_x_34107:
        /* <DEDUP_REMOVED lines=9> */
.L_x_34115:
[----:B------:R-:W0:Y:S02]  /*4dd0*/  I2F.S16 R0, R22 ;  /* 0x0000001600007306 */ /* 0x000e240000101400 */
[----:B0-----:R-:W-:-:S05]  /*4de0*/  F2FP.F16.F32.PACK_AB R0, RZ, R0 ;  /* 0x00000000ff00723e */ /* 0x001fca00000000ff */
[----:B------:R0:W-:Y:S01]  /*4df0*/  STG.E.U16 desc[UR36][R8.64], R0 ;  /* 0x0000000008007986 */ /* 0x0001e2000c101524 */
[----:B------:R-:W-:Y:S05]  /*4e00*/  BRA `(.L_x_34111) ;  /* 0x0000000800e47947 */ /* 0x000fea0003800000 */
.L_x_34114:
        /* <DEDUP_REMOVED lines=10> */
.L_x_34117:
[----:B------:R-:W0:Y:S02]  /*4eb0*/  I2F.S16 R22, R22 ;  /* 0x0000001600167306 */ /* 0x000e240000101400 */
[----:B0-----:R-:W-:-:S04]  /*4ec0*/  F2FP.F16.F32.PACK_AB R3, RZ, R22 ;  /* 0x00000016ff03723e */ /* 0x001fc800000000ff */
[----:B------:R-:W-:-:S05]  /*4ed0*/  PRMT R3, R3, 0x5410, RZ ;  /* 0x0000541003037816 */ /* 0x000fca00000000ff */
[----:B------:R0:W-:Y:S01]  /*4ee0*/  STG.E desc[UR36][R8.64], R3 ;  /* 0x0000000308007986 */ /* 0x0001e2000c101924 */
[----:B------:R-:W-:Y:S05]  /*4ef0*/  BRA `(.L_x_34111) ;  /* 0x0000000800a87947 */ /* 0x000fea0003800000 */
.L_x_34116:
[----:B------:R-:W0:Y:S02]  /*4f00*/  I2F.F64.S16 R4, R22 ;  /* 0x0000001600047312 */ /* 0x000e240000101c00 */
[----:B0-----:R0:W-:Y:S01]  /*4f10*/  STG.E.64 desc[UR36][R8.64], R4 ;  /* 0x0000000408007986 */ /* 0x0011e2000c101b24 */
[----:B------:R-:W-:Y:S05]  /*4f20*/  BRA `(.L_x_34111) ;  /* 0x00000008009c7947 */ /* 0x000fea0003800000 */
.L_x_34106:
        /* <DEDUP_REMOVED lines=10> */
.L_x_34120:
[----:B------:R-:W0:Y:S01]  /*4fd0*/  I2F.F64.S16 R4, R22 ;  /* 0x0000001600047312 */ /* 0x000e220000101c00 */
[----:B------:R-:W-:-:S05]  /*4fe0*/  CS2R R6, SRZ ;  /* 0x0000000000067805 */ /* 0x000fca000001ff00 */
[----:B0-----:R0:W-:Y:S01]  /*4ff0*/  STG.E.128 desc[UR36][R8.64], R4 ;  /* 0x0000000408007986 */ /* 0x0011e2000c101d24 */
[----:B------:R-:W-:Y:S05]  /*5000*/  BRA `(.L_x_34111) ;  /* 0x0000000800647947 */ /* 0x000fea0003800000 */
.L_x_34119:
        /* <DEDUP_REMOVED lines=21> */
.L_x_34124:
[----:B------:R-:W-:Y:S05]  /*5160*/  BSYNC B0 ;  /* 0x0000000000007941 */ /* 0x000fea0003800000 */
.L_x_34123:
[----:B------:R-:W-:-:S05]  /*5170*/  LOP3.LUT R5, R0, R5, RZ, 0xfc, !PT ;  /* 0x0000000500057212 */ /* 0x000fca00078efcff */
[----:B------:R0:W-:Y:S01]  /*5180*/  STG.E.U8 desc[UR36][R8.64], R5 ;  /* 0x0000000508007986 */ /* 0x0001e2000c101124 */
[----:B------:R-:W-:Y:S05]  /*5190*/  BRA `(.L_x_34111) ;  /* 0x0000000800007947 */ /* 0x000fea0003800000 */
.L_x_34122:
        /* <DEDUP_REMOVED lines=13> */
.L_x_34126:
[----:B------:R-:W-:Y:S01]  /*5270*/  IMAD.MOV.U32 R0, RZ, RZ, 0x7f ;  /* 0x0000007fff007424 */ /* 0x000fe200078e00ff */
[----:B------:R-:W-:-:S04]  /*5280*/  ISETP.GT.U32.AND P0, PT, R3, 0x7f800000, PT ;  /* 0x7f8000000300780c */ /* 0x000fc80003f04070 */
[----:B------:R-:W-:-:S09]  /*5290*/  SEL R0, R0, 0x7c, P0 ;  /* 0x0000007c00007807 */ /* 0x000fd20000000000 */
.L_x_34127:
[----:B------:R-:W-:Y:S05]  /*52a0*/  BSYNC B0 ;  /* 0x0000000000007941 */ /* 0x000fea0003800000 */
.L_x_34125:
[----:B------:R-:W-:-:S04]  /*52b0*/  LOP3.LUT R3, R5, 0x80000000, RZ, 0xc0, !PT ;  /* 0x8000000005037812 */ /* 0x000fc800078ec0ff */
[----:B------:R-:W-:-:S04]  /*52c0*/  SHF.R.U32.HI R3, RZ, 0x18, R3 ;  /* 0x00000018ff037819 */ /* 0x000fc80000011603 */
[----:B------:R-:W-:-:S05]  /*52d0*/  LOP3.LUT R3, R0, R3, RZ, 0xfc, !PT ;  /* 0x0000000300037212 */ /* 0x000fca00078efcff */
[----:B------:R0:W-:Y:S01]  /*52e0*/  STG.E.U8 desc[UR36][R8.64], R3 ;  /* 0x0000000308007986 */ /* 0x0001e2000c101124 */
[----:B------:R-:W-:Y:S05]  /*52f0*/  BRA `(.L_x_34111) ;  /* 0x0000000400a87947 */ /* 0x000fea0003800000 */
.L_x_34121:
[----:B------:R-:W0:Y:S02]  /*5300*/  I2F.S16 R0, R22 ;  /* 0x0000001600007306 */ /* 0x000e240000101400 */
[----:B0-----:R-:W-:-:S05]  /*5310*/  F2FP.BF16.F32.PACK_AB R0, RZ, R0 ;  /* 0x00000000ff00723e */ /* 0x001fca00000010ff */
[----:B------:R0:W-:Y:S01]  /*5320*/  STG.E.U16 desc[UR36][R8.64], R0 ;  /* 0x0000000008007986 */ /* 0x0001e2000c101524 */
[----:B------:R-:W-:Y:S05]  /*5330*/  BRA `(.L_x_34111) ;  /* 0x0000000400987947 */ /* 0x000fea0003800000 */
.L_x_34118:
        /* <DEDUP_REMOVED lines=10> */
.L_x_34130:
        /* <DEDUP_REMOVED lines=17> */
.L_x_34133:
[----:B------:R-:W-:-:S04]  /*54f0*/  LOP3.LUT R3, R5, 0x80000000, RZ, 0xc0, !PT ;  /* 0x8000000005037812 */ /* 0x000fc800078ec0ff */
[----:B------:R-:W-:-:S04]  /*5500*/  SHF.R.U32.HI R3, RZ, 0x18, R3 ;  /* 0x00000018ff037819 */ /* 0x000fc80000011603 */
[----:B------:R-:W-:-:S04]  /*5510*/  LOP3.LUT R0, R0, R3, RZ, 0xfc, !PT ;  /* 0x0000000300007212 */ /* 0x000fc800078efcff */
[----:B------:R-:W-:-:S07]  /*5520*/  PRMT R4, R0, 0x7610, R4 ;  /* 0x0000761000047816 */ /* 0x000fce0000000004 */
.L_x_34132:
[----:B------:R-:W-:Y:S05]  /*5530*/  BSYNC B0 ;  /* 0x0000000000007941 */ /* 0x000fea0003800000 */
.L_x_34131:
[----:B------:R3:W-:Y:S01]  /*5540*/  STG.E.U8 desc[UR36][R8.64], R4 ;  /* 0x0000000408007986 */ /* 0x0007e2000c101124 */
[----:B------:R-:W-:Y:S05]  /*5550*/  BRA `(.L_x_34111) ;  /* 0x0000000400107947 */ /* 0x000fea0003800000 */
.L_x_34129:
        /* <DEDUP_REMOVED lines=17> */
.L_x_34136:
[----:B------:R-:W-:-:S04]  /*5670*/  LOP3.LUT R3, R5, 0x80000000, RZ, 0xc0, !PT ;  /* 0x8000000005037812 */ /* 0x000fc800078ec0ff */
[----:B------:R-:W-:-:S04]  /*5680*/  SHF.R.U32.HI R3, RZ, 0x18, R3 ;  /* 0x00000018ff037819 */ /* 0x000fc80000011603 */
[----:B------:R-:W-:-:S04]  /*5690*/  LOP3.LUT R0, R0, R3, RZ, 0xfc, !PT ;  /* 0x0000000300007212 */ /* 0x000fc800078efcff */
[----:B------:R-:W-:-:S07]  /*56a0*/  PRMT R4, R0, 0x7610, R4 ;  /* 0x0000761000047816 */ /* 0x000fce0000000004 */
.L_x_34135:
[----:B------:R-:W-:Y:S05]  /*56b0*/  BSYNC B0 ;  /* 0x0000000000007941 */ /* 0x000fea0003800000 */
.L_x_34134:
[----:B------:R0:W-:Y:S01]  /*56c0*/  STG.E.U8 desc[UR36][R8.64], R4 ;  /* 0x0000000408007986 */ /* 0x0001e2000c101124 */
[----:B------:R-:W-:Y:S05]  /*56d0*/  BRA `(.L_x_34111) ;  /* 0x0000000000b07947 */ /* 0x000fea0003800000 */
.L_x_34128:
        /* <DEDUP_REMOVED lines=22> */
.L_x_34110:
        /* <DEDUP_REMOVED lines=16> */
.L_x_34139:
[----:B------:R-:W-:Y:S05]  /*5940*/  BRA `(.L_x_34111) ;  /* 0x0000000000147947 */ /* 0x000fea0003800000 */
.L_x_34138:
[----:B------:R-:W-:Y:S02]  /*5950*/  IMAD.MOV.U32 R4, RZ, RZ, R22 ;  /* 0x000000ffff047224 */ /* 0x000fe400078e0016 */
[----:B------:R-:W-:-:S05]  /*5960*/  IMAD.MOV.U32 R5, RZ, RZ, RZ ;  /* 0x000000ffff057224 */ /* 0x000fca00078e00ff */
[----:B------:R2:W-:Y:S01]  /*5970*/  STG.E.64 desc[UR36][R8.64], R4 ;  /* 0x0000000408007986 */ /* 0x0005e2000c101b24 */
[----:B------:R-:W-:Y:S05]  /*5980*/  BRA `(.L_x_34111) ;  /* 0x0000000000047947 */ /* 0x000fea0003800000 */
.L_x_34137:
[----:B------:R0:W-:Y:S02]  /*5990*/  STG.E desc[UR36][R8.64], R22 ;  /* 0x0000001608007986 */ /* 0x0001e4000c101924 */
.L_x_34111:
        /* <DEDUP_REMOVED lines=23> */
.L_x_34143:
[----:B------:R0:W-:Y:S01]  /*5b10*/  STG.E.U8 desc[UR36][R8.64], R18 ;  /* 0x0000001208007986 */ /* 0x0001e2000c101124 */
[----:B------:R-:W-:Y:S05]  /*5b20*/  BRA `(.L_x_34145) ;  /* 0x0000000c00507947 */ /* 0x000fea0003800000 */
.L_x_34142:
        /* <DEDUP_REMOVED lines=10> */
.L_x_34147:
[----:B------:R3:W-:Y:S01]  /*5bd0*/  STG.E desc[UR36][R8.64], R18 ;  /* 0x0000001208007986 */ /* 0x0007e2000c101924 */
[----:B------:R-:W-:Y:S05]  /*5be0*/  BRA `(.L_x_34145) ;  /* 0x0000000c00207947 */ /* 0x000fea0003800000 */
.L_x_34146:
[----:B------:R2:W-:Y:S01]  /*5bf0*/  STG.E.U16 desc[UR36][R8.64], R18 ;  /* 0x0000001208007986 */ /* 0x0005e2000c101524 */
[----:B------:R-:W-:Y:S05]  /*5c00*/  BRA `(.L_x_34145) ;  /* 0x0000000c00187947 */ /* 0x000fea0003800000 */
.L_x_34141:
        /* <DEDUP_REMOVED lines=9> */
.L_x_34149:
[----:B------:R-:W0:Y:S02]  /*5ca0*/  I2F.S16 R0, R18 ;  /* 0x0000001200007306 */ /* 0x000e240000101400 */
[----:B0-----:R-:W-:-:S05]  /*5cb0*/  F2FP.F16.F32.PACK_AB R0, RZ, R0 ;  /* 0x00000000ff00723e */ /* 0x001fca00000000ff */
[----:B------:R0:W-:Y:S01]  /*5cc0*/  STG.E.U16 desc[UR36][R8.64], R0 ;  /* 0x0000000008007986 */ /* 0x0001e2000c101524 */
[----:B------:R-:W-:Y:S05]  /*5cd0*/  BRA `(.L_x_34145) ;  /* 0x0000000800e47947 */ /* 0x000fea0003800000 */
.L_x_34148:
        /* <DEDUP_REMOVED lines=10> */
.L_x_34151:
[----:B------:R-:W0:Y:S02]  /*5d80*/  I2F.S16 R18, R18 ;  /* 0x0000001200127306 */ /* 0x000e240000101400 */
[----:B0-----:R-:W-:-:S04]  /*5d90*/  F2FP.F16.F32.PACK_AB R3, RZ, R18 ;  /* 0x00000012ff03723e */ /* 0x001fc800000000ff */
[----:B------:R-:W-:-:S05]  /*5da0*/  PRMT R3, R3, 0x5410, RZ ;  /* 0x0000541003037816 */ /* 0x000fca00000000ff */
[----:B------:R0:W-:Y:S01]  /*5db0*/  STG.E desc[UR36][R8.64], R3 ;  /* 0x0000000308007986 */ /* 0x0001e2000c101924 */
[----:B------:R-:W-:Y:S05]  /*5dc0*/  BRA `(.L_x_34145) ;  /* 0x0000000800a87947 */ /* 0x000fea0003800000 */
.L_x_34150:
[----:B------:R-:W0:Y:S02]  /*5dd0*/  I2F.F64.S16 R4, R18 ;  /* 0x0000001200047312 */ /* 0x000e240000101c00 */
[----:B0-----:R0:W-:Y:S01]  /*5de0*/  STG.E.64 desc[UR36][R8.64], R4 ;  /* 0x0000000408007986 */ /* 0x0011e2000c101b24 */
[----:B------:R-:W-:Y:S05]  /*5df0*/  BRA `(.L_x_34145) ;  /* 0x00000008009c7947 */ /* 0x000fea0003800000 */
.L_x_34140:
        /* <DEDUP_REMOVED lines=10> */
.L_x_34154:
[----:B------:R-:W0:Y:S01]  /*5ea0*/  I2F.F64.S16 R4, R18 ;  /* 0x0000001200047312 */ /* 0x000e220000101c00 */
[----:B------:R-:W-:-:S05]  /*5eb0*/  CS2R R6, SRZ ;  /* 0x0000000000067805 */ /* 0x000fca000001ff00 */
[----:B0-----:R0:W-:Y:S01]  /*5ec0*/  STG.E.128 desc[UR36][R8.64], R4 ;  /* 0x0000000408007986 */ /* 0x0011e2000c101d24 */
[----:B------:R-:W-:Y:S05]  /*5ed0*/  BRA `(.L_x_34145) ;  /* 0x0000000800647947 */ /* 0x000fea0003800000 */
.L_x_34153:
        /* <DEDUP_REMOVED lines=21> */
.L_x_34158:
[----:B------:R-:W-:Y:S05]  /*6030*/  BSYNC B0 ;  /* 0x0000000000007941 */ /* 0x000fea0003800000 */
.L_x_34157:
[----:B------:R-:W-:-:S05]  /*6040*/  LOP3.LUT R5, R0, R5, RZ, 0xfc, !PT ;  /* 0x0000000500057212 */ /* 0x000fca00078efcff */
[----:B------:R0:W-:Y:S01]  /*6050*/  STG.E.U8 desc[UR36][R8.64], R5 ;  /* 0x0000000508007986 */ /* 0x0001e2000c101124 */
[----:B------:R-:W-:Y:S05]  /*6060*/  BRA `(.L_x_34145) ;  /* 0x0000000800007947 */ /* 0x000fea0003800000 */
.L_x_34156:
        /* <DEDUP_REMOVED lines=13> */
.L_x_34160:
[----:B------:R-:W-:Y:S01]  /*6140*/  IMAD.MOV.U32 R0, RZ, RZ, 0x7f ;  /* 0x0000007fff007424 */ /* 0x000fe200078e00ff */
[----:B------:R-:W-:-:S04]  /*6150*/  ISETP.GT.U32.AND P0, PT, R3, 0x7f800000, PT ;  /* 0x7f8000000300780c */ /* 0x000fc80003f04070 */
[----:B------:R-:W-:-:S09]  /*6160*/  SEL R0, R0, 0x7c, P0 ;  /* 0x0000007c00007807 */ /* 0x000fd20000000000 */
.L_x_34161:
[----:B------:R-:W-:Y:S05]  /*6170*/  BSYNC B0 ;  /* 0x0000000000007941 */ /* 0x000fea0003800000 */
.L_x_34159:
[----:B------:R-:W-:-:S04]  /*6180*/  LOP3.LUT R3, R5, 0x80000000, RZ, 0xc0, !PT ;  /* 0x8000000005037812 */ /* 0x000fc800078ec0ff */
[----:B------:R-:W-:-:S04]  /*6190*/  SHF.R.U32.HI R3, RZ, 0x18, R3 ;  /* 0x00000018ff037819 */ /* 0x000fc80000011603 */
[----:B------:R-:W-:-:S05]  /*61a0*/  LOP3.LUT R3, R0, R3, RZ, 0xfc, !PT ;  /* 0x0000000300037212 */ /* 0x000fca00078efcff */
[----:B------:R0:W-:Y:S01]  /*61b0*/  STG.E.U8 desc[UR36][R8.64], R3 ;  /* 0x0000000308007986 */ /* 0x0001e2000c101124 */
[----:B------:R-:W-:Y:S05]  /*61c0*/  BRA `(.L_x_34145) ;  /* 0x0000000400a87947 */ /* 0x000fea0003800000 */
.L_x_34155:
[----:B------:R-:W0:Y:S02]  /*61d0*/  I2F.S16 R0, R18 ;  /* 0x0000001200007306 */ /* 0x000e240000101400 */
[----:B0-----:R-:W-:-:S05]  /*61e0*/  F2FP.BF16.F32.PACK_AB R0, RZ, R0 ;  /* 0x00000000ff00723e */ /* 0x001fca00000010ff */
[----:B------:R0:W-:Y:S01]  /*61f0*/  STG.E.U16 desc[UR36][R8.64], R0 ;  /* 0x0000000008007986 */ /* 0x0001e2000c101524 */
[----:B------:R-:W-:Y:S05]  /*6200*/  BRA `(.L_x_34145) ;  /* 0x0000000400987947 */ /* 0x000fea0003800000 */
.L_x_34152:
        /* <DEDUP_REMOVED lines=10> */
.L_x_34164:
        /* <DEDUP_REMOVED lines=17> */
.L_x_34167:
[----:B------:R-:W-:-:S04]  /*63c0*/  LOP3.LUT R3, R5, 0x80000000, RZ, 0xc0, !PT ;  /* 0x8000000005037812 */ /* 0x000fc800078ec0ff */
[----:B------:R-:W-:-:S04]  /*63d0*/  SHF.R.U32.HI R3, RZ, 0x18, R3 ;  /* 0x00000018ff037819 */ /* 0x000fc80000011603 */
[----:B------:R-:W-:-:S04]  /*63e0*/  LOP3.LUT R0, R0, R3, RZ, 0xfc, !PT ;  /* 0x0000000300007212 */ /* 0x000fc800078efcff */
[----:B------:R-:W-:-:S07]  /*63f0*/  PRMT R4, R0, 0x7610, R4 ;  /* 0x0000761000047816 */ /* 0x000fce0000000004 */
.L_x_34166:
[----:B------:R-:W-:Y:S05]  /*6400*/  BSYNC B0 ;  /* 0x0000000000007941 */ /* 0x000fea0003800000 */
.L_x_34165:
[----:B------:R0:W-:Y:S01]  /*6410*/  STG.E.U8 desc[UR36][R8.64], R4 ;  /* 0x0000000408007986 */ /* 0x0001e2000c101124 */
[----:B------:R-:W-:Y:S05]  /*6420*/  BRA `(.L_x_34145) ;  /* 0x0000000400107947 */ /* 0x000fea0003800000 */
.L_x_34163:
        /* <DEDUP_REMOVED lines=17> */
.L_x_34170:
[----:B------:R-:W-:-:S04]  /*6540*/  LOP3.LUT R3, R5, 0x80000000, RZ, 0xc0, !PT ;  /* 0x8000000005037812 */ /* 0x000fc800078ec0ff */
[----:B------:R-:W-:-:S04]  /*6550*/  SHF.R.U32.HI R3, RZ, 0x18, R3 ;  /* 0x00000018ff037819 */ /* 0x000fc80000011603 */
[----:B------:R-:W-:-:S04]  /*6560*/  LOP3.LUT R0, R0, R3, RZ, 0xfc, !PT ;  /* 0x0000000300007212 */ /* 0x000fc800078efcff */
[----:B------:R-:W-:-:S07]  /*6570*/  PRMT R4, R0, 0x7610, R4 ;  /* 0x0000761000047816 */ /* 0x000fce0000000004 */
.L_x_34169:
[----:B------:R-:W-:Y:S05]  /*6580*/  BSYNC B0 ;  /* 0x0000000000007941 */ /* 0x000fea0003800000 */
.L_x_34168:
[----:B------:R0:W-:Y:S01]  /*6590*/  STG.E.U8 desc[UR36][R8.64], R4 ;  /* 0x0000000408007986 */ /* 0x0001e2000c101124 */
[----:B------:R-:W-:Y:S05]  /*65a0*/  BRA `(.L_x_34145) ;  /* 0x0000000000b07947 */ /* 0x000fea0003800000 */
.L_x_34162:
        /* <DEDUP_REMOVED lines=22> */
.L_x_34144:
        /* <DEDUP_REMOVED lines=16> */
.L_x_34173:
[----:B------:R-:W-:Y:S05]  /*6810*/  BRA `(.L_x_34145) ;  /* 0x0000000000147947 */ /* 0x000fea0003800000 */
.L_x_34172:
[----:B------:R-:W-:Y:S02]  /*6820*/  IMAD.MOV.U32 R4, RZ, RZ, R18 ;  /* 0x000000ffff047224 */ /* 0x000fe400078e0012 */
[----:B------:R-:W-:-:S05]  /*6830*/  IMAD.MOV.U32 R5, RZ, RZ, RZ ;  /* 0x000000ffff057224 */ /* 0x000fca00078e00ff */
[----:B------:R0:W-:Y:S01]  /*6840*/  STG.E.64 desc[UR36][R8.64], R4 ;  /* 0x0000000408007986 */ /* 0x0001e2000c101b24 */
[----:B------:R-:W-:Y:S05]  /*6850*/  BRA `(.L_x_34145) ;  /* 0x0000000000047947 */ /* 0x000fea0003800000 */
.L_x_34171:
[----:B------:R0:W-:Y:S02]  /*6860*/  STG.E desc[UR36][R8.64], R18 ;  /* 0x0000001208007986 */ /* 0x0001e4000c101924 */
.L_x_34145:
[----:B------:R-:W-:-:S07]  /*6870*/  VIADD R2, R2, 0x80 ;  /* 0x0000008002027836 */ /* 0x000fce0000000000 */
.L_x_34105:
[----:B------:R-:W-:Y:S05]  /*6880*/  BSYNC B6 ;  /* 0x0000000000067941 */ /* 0x000fea0003800000 */
.L_x_34104:
        /* <DEDUP_REMOVED lines=21> */
.L_x_34177:
[----:B------:R-:W-:Y:S01]  /*69e0*/  STG.E.U8 desc[UR36][R2.64], R16 ;  /* 0x0000001002007986 */ /* 0x000fe2000c101124 */
[----:B------:R-:W-:Y:S05]  /*69f0*/  EXIT ;  /* 0x000000000000794d */ /* 0x000fea0003800000 */
.L_x_34176:
        /* <DEDUP_REMOVED lines=9> */
.L_x_34180:
[----:B------:R-:W-:Y:S01]  /*6a90*/  STG.E desc[UR36][R2.64], R16 ;  /* 0x0000001002007986 */ /* 0x000fe2000c101924 */
[----:B------:R-:W-:Y:S05]  /*6aa0*/  EXIT ;  /* 0x000000000000794d */ /* 0x000fea0003800000 */
.L_x_34179:
[----:B------:R-:W-:Y:S01]  /*6ab0*/  STG.E.U16 desc[UR36][R2.64], R16 ;  /* 0x0000001002007986 */ /* 0x000fe2000c101524 */
[----:B------:R-:W-:Y:S05]  /*6ac0*/  EXIT ;  /* 0x000000000000794d */ /* 0x000fea0003800000 */
.L_x_34175:
        /* <DEDUP_REMOVED lines=9> */
.L_x_34182:
[----:B------:R-:W0:Y:S02]  /*6b60*/  I2F.S16 R0, R16 ;  /* 0x0000001000007306 */ /* 0x000e240000101400 */
[----:B0-----:R-:W-:-:S05]  /*6b70*/  F2FP.F16.F32.PACK_AB R0, RZ, R0 ;  /* 0x00000000ff00723e */ /* 0x001fca00000000ff */
[----:B------:R-:W-:Y:S01]  /*6b80*/  STG.E.U16 desc[UR36][R2.64], R0 ;  /* 0x0000000002007986 */ /* 0x000fe2000c101524 */
[----:B------:R-:W-:Y:S05]  /*6b90*/  EXIT ;  /* 0x000000000000794d */ /* 0x000fea0003800000 */
.L_x_34181:
        /* <DEDUP_REMOVED lines=10> */
.L_x_34184:
[----:B------:R-:W0:Y:S02]  /*6c40*/  I2F.S16 R16, R16 ;  /* 0x0000001000107306 */ /* 0x000e240000101400 */
[----:B0-----:R-:W-:-:S04]  /*6c50*/  F2FP.F16.F32.PACK_AB R5, RZ, R16 ;  /* 0x00000010ff05723e */ /* 0x001fc800000000ff */
[----:B------:R-:W-:-:S05]  /*6c60*/  PRMT R5, R5, 0x5410, RZ ;  /* 0x0000541005057816 */ /* 0x000fca00000000ff */
[----:B------:R-:W-:Y:S01]  /*6c70*/  STG.E desc[UR36][R2.64], R5 ;  /* 0x0000000502007986 */ /* 0x000fe2000c101924 */
[----:B------:R-:W-:Y:S05]  /*6c80*/  EXIT ;  /* 0x000000000000794d */ /* 0x000fea0003800000 */
.L_x_34183:
[----:B------:R-:W0:Y:S02]  /*6c90*/  I2F.F64.S16 R16, R16 ;  /* 0x0000001000107312 */ /* 0x000e240000101c00 */
[----:B0-----:R-:W-:Y:S01]  /*6ca0*/  STG.E.64 desc[UR36][R2.64], R16 ;  /* 0x0000001002007986 */ /* 0x001fe2000c101b24 */
[----:B------:R-:W-:Y:S05]  /*6cb0*/  EXIT ;  /* 0x000000000000794d */ /* 0x000fea0003800000 */
.L_x_34174:
        /* <DEDUP_REMOVED lines=10> */
.L_x_34187:
[----:B------:R-:W0:Y:S01]  /*6d60*/  I2F.F64.S16 R16, R16 ;  /* 0x0000001000107312 */ /* 0x000e220000101c00 */
[----:B------:R-:W-:-:S05]  /*6d70*/  CS2R R18, SRZ ;  /* 0x0000000000127805 */ /* 0x000fca000001ff00 */
[----:B0-----:R-:W-:Y:S01]  /*6d80*/  STG.E.128 desc[UR36][R2.64], R16 ;  /* 0x0000001002007986 */ /* 0x001fe2000c101d24 */
[----:B------:R-:W-:Y:S05]  /*6d90*/  EXIT ;  /* 0x000000000000794d */ /* 0x000fea0003800000 */
.L_x_34186:
        /* <DEDUP_REMOVED lines=21> */
.L_x_34191:
[----:B------:R-:W-:Y:S05]  /*6ef0*/  BSYNC B0 ;  /* 0x0000000000007941 */ /* 0x000fea0003800000 */
.L_x_34190:
[----:B------:R-:W-:-:S05]  /*6f00*/  LOP3.LUT R5, R0, R5, RZ, 0xfc, !PT ;  /* 0x0000000500057212 */ /* 0x000fca00078efcff */
[----:B------:R-:W-:Y:S01]  /*6f10*/  STG.E.U8 desc[UR36][R2.64], R5 ;  /* 0x0000000502007986 */ /* 0x000fe2000c101124 */
[----:B------:R-:W-:Y:S05]  /*6f20*/  EXIT ;  /* 0x000000000000794d */ /* 0x000fea0003800000 */
.L_x_34189:
        /* <DEDUP_REMOVED lines=13> */
.L_x_34193:
[----:B------:R-:W-:Y:S01]  /*7000*/  IMAD.MOV.U32 R0, RZ, RZ, 0x7f ;  /* 0x0000007fff007424 */ /* 0x000fe200078e00ff */
[----:B------:R-:W-:-:S04]  /*7010*/  ISETP.GT.U32.AND P0, PT, R4, 0x7f800000, PT ;  /* 0x7f8000000400780c */ /* 0x000fc80003f04070 */
[----:B------:R-:W-:-:S09]  /*7020*/  SEL R0, R0, 0x7c, P0 ;  /* 0x0000007c00007807 */ /* 0x000fd20000000000 */
.L_x_34194:
[----:B------:R-:W-:Y:S05]  /*7030*/  BSYNC B0 ;  /* 0x0000000000007941 */ /* 0x000fea0003800000 */
.L_x_34192:
[----:B------:R-:W-:-:S04]  /*7040*/  LOP3.LUT R4, R5, 0x80000000, RZ, 0xc0, !PT ;  /* 0x8000000005047812 */ /* 0x000fc800078ec0ff */
[----:B------:R-:W-:-:S04]  /*7050*/  SHF.R.U32.HI R5, RZ, 0x18, R4 ;  /* 0x00000018ff057819 */ /* 0x000fc80000011604 */
[----:B------:R-:W-:-:S05]  /*7060*/  LOP3.LUT R5, R0, R5, RZ, 0xfc, !PT ;  /* 0x0000000500057212 */ /* 0x000fca00078efcff */
[----:B------:R-:W-:Y:S01]  /*7070*/  STG.E.U8 desc[UR36][R2.64], R5 ;  /* 0x0000000502007986 */ /* 0x000fe2000c101124 */
[----:B------:R-:W-:Y:S05]  /*7080*/  EXIT ;  /* 0x000000000000794d */ /* 0x000fea0003800000 */
.L_x_34188:
[----:B------:R-:W0:Y:S02]  /*7090*/  I2F.S16 R0, R16 ;  /* 0x0000001000007306 */ /* 0x000e240000101400 */
[----:B0-----:R-:W-:-:S05]  /*70a0*/  F2FP.BF16.F32.PACK_AB R0, RZ, R0 ;  /* 0x00000000ff00723e */ /* 0x001fca00000010ff */
[----:B------:R-:W-:Y:S01]  /*70b0*/  STG.E.U16 desc[UR36][R2.64], R0 ;  /* 0x0000000002007986 */ /* 0x000fe2000c101524 */
[----:B------:R-:W-:Y:S05]  /*70c0*/  EXIT ;  /* 0x000000000000794d */ /* 0x000fea0003800000 */
.L_x_34185:
        /* <DEDUP_REMOVED lines=10> */
.L_x_34197:
        /* <DEDUP_REMOVED lines=17> */
.L_x_34200:
[----:B------:R-:W-:-:S04]  /*7280*/  LOP3.LUT R0, R7, 0x80000000, RZ, 0xc0, !PT ;  /* 0x8000000007007812 */ /* 0x000fc800078ec0ff */
[----:B------:R-:W-:-:S04]  /*7290*/  SHF.R.U32.HI R5, RZ, 0x18, R0 ;  /* 0x00000018ff057819 */ /* 0x000fc80000011600 */
[----:B------:R-:W-:-:S04]  /*72a0*/  LOP3.LUT R4, R4, R5, RZ, 0xfc, !PT ;  /* 0x0000000504047212 */ /* 0x000fc800078efcff */
[----:B------:R-:W-:-:S07]  /*72b0*/  PRMT R0, R4, 0x7610, R0 ;  /* 0x0000761004007816 */ /* 0x000fce0000000000 */
.L_x_34199:
[----:B------:R-:W-:Y:S05]  /*72c0*/  BSYNC B0 ;  /* 0x0000000000007941 */ /* 0x000fea0003800000 */
.L_x_34198:
[----:B------:R-:W-:Y:S01]  /*72d0*/  STG.E.U8 desc[UR36][R2.64], R0 ;  /* 0x0000000002007986 */ /* 0x000fe2000c101124 */
[----:B------:R-:W-:Y:S05]  /*72e0*/  EXIT ;  /* 0x000000000000794d */ /* 0x000fea0003800000 */
.L_x_34196:
        /* <DEDUP_REMOVED lines=17> */
.L_x_34203:
[----:B------:R-:W-:-:S04]  /*7400*/  LOP3.LUT R0, R7, 0x80000000, RZ, 0xc0, !PT ;  /* 0x8000000007007812 */ /* 0x000fc800078ec0ff */
[----:B------:R-:W-:-:S04]  /*7410*/  SHF.R.U32.HI R5, RZ, 0x18, R0 ;  /* 0x00000018ff057819 */ /* 0x000fc80000011600 */
[----:B------:R-:W-:-:S04]  /*7420*/  LOP3.LUT R4, R4, R5, RZ, 0xfc, !PT ;  /* 0x0000000504047212 */ /* 0x000fc800078efcff */
[----:B------:R-:W-:-:S07]  /*7430*/  PRMT R0, R4, 0x7610, R0 ;  /* 0x0000761004007816 */ /* 0x000fce0000000000 */
.L_x_34202:
[----:B------:R-:W-:Y:S05]  /*7440*/  BSYNC B0 ;  /* 0x0000000000007941 */ /* 0x000fea0003800000 */
.L_x_34201:
[----:B------:R-:W-:Y:S01]  /*7450*/  STG.E.U8 desc[UR36][R2.64], R0 ;  /* 0x0000000002007986 */ /* 0x000fe2000c101124 */
[----:B------:R-:W-:Y:S05]  /*7460*/  EXIT ;  /* 0x000000000000794d */ /* 0x000fea0003800000 */
.L_x_34195:
        /* <DEDUP_REMOVED lines=22> */
.L_x_34178:
        /* <DEDUP_REMOVED lines=16> */
.L_x_34206:
[----:B------:R-:W-:Y:S05]  /*76d0*/  EXIT ;  /* 0x000000000000794d */ /* 0x000fea0003800000 */
.L_x_34205:
[----:B------:R-:W-:-:S05]  /*76e0*/  IMAD.MOV.U32 R17, RZ, RZ, RZ ;  /* 0x000000ffff117224 */ /* 0x000fca00078e00ff */
[----:B------:R-:W-:Y:S01]  /*76f0*/  STG.E.64 desc[UR36][R2.64], R16 ;  /* 0x0000001002007986 */ /* 0x000fe2000c101b24 */
[----:B------:R-:W-:Y:S05]  /*7700*/  EXIT ;  /* 0x000000000000794d */ /* 0x000fea0003800000 */
.L_x_34204:
[----:B------:R-:W-:Y:S01]  /*7710*/  STG.E desc[UR36][R2.64], R16 ;  /* 0x0000001002007986 */ /* 0x000fe2000c101924 */
[----:B------:R-:W-:Y:S05]  /*7720*/  EXIT ;  /* 0x000000000000794d */ /* 0x000fea0003800000 */
.L_x_34207:
        /* <DEDUP_REMOVED lines=13> */
.L_x_44072:


//--------------------- .text._ZN2at6native18elementwise_kernelILi128ELi4EZNS0_22gpu_kernel_impl_nocastINS0_13AUnaryFunctorIffbZZZNS0_23logical_and_kernel_cudaERNS_14TensorIteratorEENKUlvE0_clEvENKUlvE5_clEvEUlffE_EEEEvRNS_18TensorIteratorBaseERKT_EUliE_EEviT1_ --------------------------
	.section	.text._ZN2at6native18elementwise_kernelILi128ELi4EZNS0_22gpu_kernel_impl_nocastINS0_13AUnaryFunctorIffbZZZNS0_23logical_and_kernel_cudaERNS_14TensorIteratorEENKUlvE0_clEvENKUlvE5_clEvEUlffE_EEEEvRNS_18TensorIteratorBaseERKT_EUliE_EEviT1_,"ax",@progbits
	.align	128
        .global         _ZN2at6native18elementwise_kernelILi128ELi4EZNS0_22gpu_kernel_impl_nocastINS0_13AUnaryFunctorIffbZZZNS0_23logical_and_kernel_cudaERNS_14TensorIteratorEENKUlvE0_clEvENKUlvE5_clEvEUlffE_EEEEvRNS_18TensorIteratorBaseERKT_EUliE_EEviT1_
        .type           _ZN2at6native18elementwise_kernelILi128ELi4EZNS0_22gpu_kernel_impl_nocastINS0_13AUnaryFunctorIffbZZZNS0_23logical_and_kernel_cudaERNS_14TensorIteratorEENKUlvE0_clEvENKUlvE5_clEvEUlffE_EEEEvRNS_18TensorIteratorBaseERKT_EUliE_EEviT1_,@function
        .size           _ZN2at6native18elementwise_kernelILi128ELi4EZNS0_22gpu_kernel_impl_nocastINS0_13AUnaryFunctorIffbZZZNS0_23logical_and_kernel_cudaERNS_14TensorIteratorEENKUlvE0_clEvENKUlvE5_clEvEUlffE_EEEEvRNS_18TensorIteratorBaseERKT_EUliE_EEviT1_,(.L_x_44073 - _ZN2at6native18elementwise_kernelILi128ELi4EZNS0_22gpu_kernel_impl_nocastINS0_13AUnaryFunctorIffbZZZNS0_23logical_and_kernel_cudaERNS_14TensorIteratorEENKUlvE0_clEvENKUlvE5_clEvEUlffE_EEEEvRNS_18TensorIteratorBaseERKT_EUliE_EEviT1_)
        .other          _ZN2at6native18elementwise_kernelILi128ELi4EZNS0_22gpu_kernel_impl_nocastINS0_13AUnaryFunctorIffbZZZNS0_23logical_and_kernel_cudaERNS_14TensorIteratorEENKUlvE0_clEvENKUlvE5_clEvEUlffE_EEEEvRNS_18TensorIteratorBaseERKT_EUliE_EEviT1_,@"STO_CUDA_ENTRY STV_DEFAULT"
_ZN2at6native18elementwise_kernelILi128ELi4EZNS0_22gpu_kernel_impl_nocastINS0_13AUnaryFunctorIffbZZZNS0_23logical_and_kernel_cudaERNS_14TensorIteratorEENKUlvE0_clEvENKUlvE5_clEvEUlffE_EEEEvRNS_18TensorIteratorBaseERKT_EUliE_EEviT1_:
.text._ZN2at6native18elementwise_kernelILi128ELi4EZNS0_22gpu_kernel_impl_nocastINS0_13AUnaryFunctorIffbZZZNS0_23logical_and_kernel_cudaERNS_14TensorIteratorEENKUlvE0_clEvENKUlvE5_clEvEUlffE_EEEEvRNS_18TensorIteratorBaseERKT_EUliE_EEviT1_:
        /* <DEDUP_REMOVED lines=311> */
.L_x_34210:
        /* <DEDUP_REMOVED lines=14> */
.L_x_34209:
[----:B------:R-:W-:Y:S05]  /*1450*/  BSYNC B0 ;  /* 0x0000000000007941 */ /* 0x000fea0003800000 */
.L_x_34208:
        /* <DEDUP_REMOVED lines=305> */
.L_x_34213:
        /* <DEDUP_REMOVED lines=318> */
.L_x_34214:
        /* <DEDUP_REMOVED lines=14> */
.L_x_34212:
[----:B------:R-:W-:Y:S05]  /*3c30*/  BSYNC B0 ;  /* 0x0000000000007941 */ /* 0x000fea0003800000 */
.L_x_34211:
        /* <DEDUP_REMOVED lines=304> */
.L_x_34215:
        /* <DEDUP_REMOVED lines=14> */
.L_x_34216:
        /* <DEDUP_REMOVED lines=14> */
.L_x_44073:


//--------------------- .text._ZN2at6native27unrolled_elementwise_kernelINS0_13AUnaryFunctorIffbZZZNS0_23logical_and_kernel_cudaERNS_14TensorIteratorEENKUlvE0_clEvENKUlvE5_clEvEUlffE_EESt5arrayIPcLm2EELi4E23TrivialOffsetCalculatorILi1EjESD_NS0_6memory15LoadWithoutCastENSE_16StoreWithoutCastEEEviT_T0_T2_T3_T4_T5_ --------------------------
	.section	.text._ZN2at6native27unrolled_elementwise_kernelINS0_13AUnaryFunctorIffbZZZNS0_23logical_and_kernel_cudaERNS_14TensorIteratorEENKUlvE0_clEvENKUlvE5_clEvEUlffE_EESt5arrayIPcLm2EELi4E23TrivialOffsetCalculatorILi1EjESD_NS0_6memory15LoadWithoutCastENSE_16StoreWithoutCastEEEviT_T0_T2_T3_T4_T5_,"ax",@progbits
	.align	128
        .global         _ZN2at6native27unrolled_elementwise_kernelINS0_13AUnaryFunctorIffbZZZNS0_23logical_and_kernel_cudaERNS_14TensorIteratorEENKUlvE0_clEvENKUlvE5_clEvEUlffE_EESt5arrayIPcLm2EELi4E23TrivialOffsetCalculatorILi1EjESD_NS0_6memory15LoadWithoutCastENSE_16StoreWithoutCastEEEviT_T0_T2_T3_T4_T5_
        .type           _ZN2at6native27unrolled_elementwise_kernelINS0_13AUnaryFunctorIffbZZZNS0_23logical_and_kernel_cudaERNS_14TensorIteratorEENKUlvE0_clEvENKUlvE5_clEvEUlffE_EESt5arrayIPcLm2EELi4E23TrivialOffsetCalculatorILi1EjESD_NS0_6memory15LoadWithoutCastENSE_16StoreWithoutCastEEEviT_T0_T2_T3_T4_T5_,@function
        .size           _ZN2at6native27unrolled_elementwise_kernelINS0_13AUnaryFunctorIffbZZZNS0_23logical_and_kernel_cudaERNS_14TensorIteratorEENKUlvE0_clEvENKUlvE5_clEvEUlffE_EESt5arrayIPcLm2EELi4E23TrivialOffsetCalculatorILi1EjESD_NS0_6memory15LoadWithoutCastENSE_16StoreWithoutCastEEEviT_T0_T2_T3_T4_T5_,(.L_x_44074 - _ZN2at6native27unrolled_elementwise_kernelINS0_13AUnaryFunctorIffbZZZNS0_23logical_and_kernel_cudaERNS_14TensorIteratorEENKUlvE0_clEvENKUlvE5_clEvEUlffE_EESt5arrayIPcLm2EELi4E23TrivialOffsetCalculatorILi1EjESD_NS0_6memory15LoadWithoutCastENSE_16StoreWithoutCastEEEviT_T0_T2_T3_T4_T5_)
        .other          _ZN2at6native27unrolled_elementwise_kernelINS0_13AUnaryFunctorIffbZZZNS0_23logical_and_kernel_cudaERNS_14TensorIteratorEENKUlvE0_clEvENKUlvE5_clEvEUlffE_EESt5arrayIPcLm2EELi4E23TrivialOffsetCalculatorILi1EjESD_NS0_6memory15LoadWithoutCastENSE_16StoreWithoutCastEEEviT_T0_T2_T3_T4_T5_,@"STO_CUDA_ENTRY STV_DEFAULT"
_ZN2at6native27unrolled_elementwise_kernelINS0_13AUnaryFunctorIffbZZZNS0_23logical_and_kernel_cudaERNS_14TensorIteratorEENKUlvE0_clEvENKUlvE5_clEvEUlffE_EESt5arrayIPcLm2EELi4E23TrivialOffsetCalculatorILi1EjESD_NS0_6memory15LoadWithoutCastENSE_16StoreWithoutCastEEEviT_T0_T2_T3_T4_T5_:
.text._ZN2at6native27unrolled_elementwise_kernelINS0_13AUnaryFunctorIffbZZZNS0_23logical_and_kernel_cudaERNS_14TensorIteratorEENKUlvE0_clEvENKUlvE5_clEvEUlffE_EESt5arrayIPcLm2EELi4E23TrivialOffsetCalculatorILi1EjESD_NS0_6memory15LoadWithoutCastENSE_16StoreWithoutCastEEEviT_T0_T2_T3_T4_T5_:
        /* <DEDUP_REMOVED lines=66> */
.L_x_34218:
[----:B------:R-:W-:Y:S05]  /*0420*/  BSYNC B0 ;  /* 0x0000000000007941 */ /* 0x000fea0003800000 */
.L_x_34217:
        /* <DEDUP_REMOVED lines=11> */
.L_x_34219:
        /* <DEDUP_REMOVED lines=10> */
.L_x_44074:


//--------------------- .text._ZN2at6native29vectorized_elementwise_kernelILi2ENS0_13AUnaryFunctorIffbZZZNS0_23logical_and_kernel_cudaERNS_14TensorIteratorEENKUlvE0_clEvENKUlvE5_clEvEUlffE_EESt5arrayIPcLm2EEEEviT0_T1_ --------------------------
	.section	.text._ZN2at6native29vectorized_elementwise_kernelILi2ENS0_13AUnaryFunctorIffbZZZNS0_23logical_and_kernel_cudaERNS_14TensorIteratorEENKUlvE0_clEvENKUlvE5_clEvEUlffE_EESt5arrayIPcLm2EEEEviT0_T1_,"ax",@progbits
	.align	128
        .global         _ZN2at6native29vectorized_elementwise_kernelILi2ENS0_13AUnaryFunctorIffbZZZNS0_23logical_and_kernel_cudaERNS_14TensorIteratorEENKUlvE0_clEvENKUlvE5_clEvEUlffE_EESt5arrayIPcLm2EEEEviT0_T1_
        .type           _ZN2at6native29vectorized_elementwise_kernelILi2ENS0_13AUnaryFunctorIffbZZZNS0_23logical_and_kernel_cudaERNS_14TensorIteratorEENKUlvE0_clEvENKUlvE5_clEvEUlffE_EESt5arrayIPcLm2EEEEviT0_T1_,@function
        .size           _ZN2at6native29vectorized_elementwise_kernelILi2ENS0_13AUnaryFunctorIffbZZZNS0_23logical_and_kernel_cudaERNS_14TensorIteratorEENKUlvE0_clEvENKUlvE5_clEvEUlffE_EESt5arrayIPcLm2EEEEviT0_T1_,(.L_x_44075 - _ZN2at6native29vectorized_elementwise_kernelILi2ENS0_13AUnaryFunctorIffbZZZNS0_23logical_and_kernel_cudaERNS_14TensorIteratorEENKUlvE0_clEvENKUlvE5_clEvEUlffE_EESt5arrayIPcLm2EEEEviT0_T1_)
        .other          _ZN2at6native29vectorized_elementwise_kernelILi2ENS0_13AUnaryFunctorIffbZZZNS0_23logical_and_kernel_cudaERNS_14TensorIteratorEENKUlvE0_clEvENKUlvE5_clEvEUlffE_EESt5arrayIPcLm2EEEEviT0_T1_,@"STO_CUDA_ENTRY STV_DEFAULT"
_ZN2at6native29vectorized_elementwise_kernelILi2ENS0_13AUnaryFunctorIffbZZZNS0_23logical_and_kernel_cudaERNS_14TensorIteratorEENKUlvE0_clEvENKUlvE5_clEvEUlffE_EESt5arrayIPcLm2EEEEviT0_T1_:
.text._ZN2at6native29vectorized_elementwise_kernelILi2ENS0_13AUnaryFunctorIffbZZZNS0_23logical_and_kernel_cudaERNS_14TensorIteratorEENKUlvE0_clEvENKUlvE5_clEvEUlffE_EESt5arrayIPcLm2EEEEviT0_T1_:
        /* <DEDUP_REMOVED lines=55> */
.L_x_34220:
        /* <DEDUP_REMOVED lines=105> */
.L_x_34223:
        /* <DEDUP_REMOVED lines=8> */
.L_x_34224:
        /* <DEDUP_REMOVED lines=8> */
.L_x_34225:
        /* <DEDUP_REMOVED lines=9> */
.L_x_34226:
[----:B------:R-:W-:Y:S05]  /*0b90*/  BSYNC B1 ;  /* 0x0000000000017941 */ /* 0x000fea0003800000 */
.L_x_34222:
[----:B------:R-:W-:-:S13]  /*0ba0*/  ISETP.GE.AND P1, PT, R16, R19, PT ;  /* 0x000000131000720c */ /* 0x000fda0003f26270 */
[----:B0-----:R-:W0:Y:S01]  /*0bb0*/  @!P1 LDC.64 R4, c[0x0][0x220] ;  /* 0x00008800ff049b82 */ /* 0x001e220000000a00 */
[----:B-12---:R-:W-:Y:S02]  /*0bc0*/  @!P1 IMAD.IADD R3, R17, 0x1, R16 ;  /* 0x0000000111039824 */ /* 0x006fe400078e0210 */
[----:B------:R-:W-:-:S03]  /*0bd0*/  @!P1 VIADD R16, R16, 0x80 ;  /* 0x0000008010109836 */ /* 0x000fc60000000000 */
[----:B0-----:R-:W-:-:S05]  /*0be0*/  @!P1 IADD3 R2, P2, R3, R4, RZ ;  /* 0x0000000403029210 */ /* 0x001fca0007f5e0ff */
[----:B------:R-:W-:-:S05]  /*0bf0*/  @!P1 IMAD.X R3, RZ, RZ, R5, P2 ;  /* 0x000000ffff039224 */ /* 0x000fca00010e0605 */
[----:B------:R2:W-:Y:S03]  /*0c00*/  @!P1 STG.E.U8 desc[UR4][R2.64], R15 ;  /* 0x0000000f02009986 */ /* 0x0005e6000c101104 */
.L_x_34227:
[----:B------:R-:W-:Y:S05]  /*0c10*/  BSYNC B0 ;  /* 0x0000000000007941 */ /* 0x000fea0003800000 */
.L_x_34221:
        /* <DEDUP_REMOVED lines=10> */
.L_x_34228:
        /* <DEDUP_REMOVED lines=12> */
.L_x_44075:


//--------------------- .text._ZN2at6native29vectorized_elementwise_kernelILi4ENS0_13AUnaryFunctorIffbZZZNS0_23logical_and_kernel_cudaERNS_14TensorIteratorEENKUlvE0_clEvENKUlvE5_clEvEUlffE_EESt5arrayIPcLm2EEEEviT0_T1_ --------------------------
	.section	.text._ZN2at6native29vectorized_elementwise_kernelILi4ENS0_13AUnaryFunctorIffbZZZNS0_23logical_and_kernel_cudaERNS_14TensorIteratorEENKUlvE0_clEvENKUlvE5_clEvEUlffE_EESt5arrayIPcLm2EEEEviT0_T1_,"ax",@progbits
	.align	128
        .global         _ZN2at6native29vectorized_elementwise_kernelILi4ENS0_13AUnaryFunctorIffbZZZNS0_23logical_and_kernel_cudaERNS_14TensorIteratorEENKUlvE0_clEvENKUlvE5_clEvEUlffE_EESt5arrayIPcLm2EEEEviT0_T1_
        .type           _ZN2at6native29vectorized_elementwise_kernelILi4ENS0_13AUnaryFunctorIffbZZZNS0_23logical_and_kernel_cudaERNS_14TensorIteratorEENKUlvE0_clEvENKUlvE5_clEvEUlffE_EESt5arrayIPcLm2EEEEviT0_T1_,@function
        .size           _ZN2at6native29vectorized_elementwise_kernelILi4ENS0_13AUnaryFunctorIffbZZZNS0_23logical_and_kernel_cudaERNS_14TensorIteratorEENKUlvE0_clEvENKUlvE5_clEvEUlffE_EESt5arrayIPcLm2EEEEviT0_T1_,(.L_x_44076 - _ZN2at6native29vectorized_elementwise_kernelILi4ENS0_13AUnaryFunctorIffbZZZNS0_23logical_and_kernel_cudaERNS_14TensorIteratorEENKUlvE0_clEvENKUlvE5_clEvEUlffE_EESt5arrayIPcLm2EEEEviT0_T1_)
        .other          _ZN2at6native29vectorized_elementwise_kernelILi4ENS0_13AUnaryFunctorIffbZZZNS0_23logical_and_kernel_cudaERNS_14TensorIteratorEENKUlvE0_clEvENKUlvE5_clEvEUlffE_EESt5arrayIPcLm2EEEEviT0_T1_,@"STO_CUDA_ENTRY STV_DEFAULT"
_ZN2at6native29vectorized_elementwise_kernelILi4ENS0_13AUnaryFunctorIffbZZZNS0_23logical_and_kernel_cudaERNS_14TensorIteratorEENKUlvE0_clEvENKUlvE5_clEvEUlffE_EESt5arrayIPcLm2EEEEviT0_T1_:
.text._ZN2at6native29vectorized_elementwise_kernelILi4ENS0_13AUnaryFunctorIffbZZZNS0_23logical_and_kernel_cudaERNS_14TensorIteratorEENKUlvE0_clEvENKUlvE5_clEvEUlffE_EESt5arrayIPcLm2EEEEviT0_T1_:
        /* <DEDUP_REMOVED lines=53> */
.L_x_34229:
        /* <DEDUP_REMOVED lines=105> */
.L_x_34232:
        /* <DEDUP_REMOVED lines=8> */
.L_x_34233:
        /* <DEDUP_REMOVED lines=8> */
.L_x_34234:
        /* <DEDUP_REMOVED lines=9> */
.L_x_34235:
[----:B------:R-:W-:Y:S05]  /*0b70*/  BSYNC B1 ;  /* 0x0000000000017941 */ /* 0x000fea0003800000 */
.L_x_34231:
[----:B------:R-:W-:-:S13]  /*0b80*/  ISETP.GE.AND P1, PT, R16, R19, PT ;  /* 0x000000131000720c */ /* 0x000fda0003f26270 */
[----:B0-----:R-:W0:Y:S01]  /*0b90*/  @!P1 LDC.64 R4, c[0x0][0x220] ;  /* 0x00008800ff049b82 */ /* 0x001e220000000a00 */
[----:B-12---:R-:W-:Y:S02]  /*0ba0*/  @!P1 IMAD.IADD R3, R17, 0x1, R16 ;  /* 0x0000000111039824 */ /* 0x006fe400078e0210 */
[----:B------:R-:W-:-:S03]  /*0bb0*/  @!P1 VIADD R16, R16, 0x80 ;  /* 0x0000008010109836 */ /* 0x000fc60000000000 */
[----:B0-----:R-:W-:-:S05]  /*0bc0*/  @!P1 IADD3 R2, P2, R3, R4, RZ ;  /* 0x0000000403029210 */ /* 0x001fca0007f5e0ff */
[----:B------:R-:W-:-:S05]  /*0bd0*/  @!P1 IMAD.X R3, RZ, RZ, R5, P2 ;  /* 0x000000ffff039224 */ /* 0x000fca00010e0605 */
[----:B------:R2:W-:Y:S03]  /*0be0*/  @!P1 STG.E.U8 desc[UR4][R2.64], R15 ;  /* 0x0000000f02009986 */ /* 0x0005e6000c101104 */
.L_x_34236:
[----:B------:R-:W-:Y:S05]  /*0bf0*/  BSYNC B0 ;  /* 0x0000000000007941 */ /* 0x000fea0003800000 */
.L_x_34230:
        /* <DEDUP_REMOVED lines=10> */
.L_x_34237:
        /* <DEDUP_REMOVED lines=14> */
.L_x_44076:


//--------------------- .text._ZN2at6native29vectorized_elementwise_kernelILi8ENS0_13AUnaryFunctorIffbZZZNS0_23logical_and_kernel_cudaERNS_14TensorIteratorEENKUlvE0_clEvENKUlvE5_clEvEUlffE_EESt5arrayIPcLm2EEEEviT0_T1_ --------------------------
	.section	.text._ZN2at6native29vectorized_elementwise_kernelILi8ENS0_13AUnaryFunctorIffbZZZNS0_23logical_and_kernel_cudaERNS_14TensorIteratorEENKUlvE0_clEvENKUlvE5_clEvEUlffE_EESt5arrayIPcLm2EEEEviT0_T1_,"ax",@progbits
	.align	128
        .global         _ZN2at6native29vectorized_elementwise_kernelILi8ENS0_13AUnaryFunctorIffbZZZNS0_23logical_and_kernel_cudaERNS_14TensorIteratorEENKUlvE0_clEvENKUlvE5_clEvEUlffE_EESt5arrayIPcLm2EEEEviT0_T1_
        .type           _ZN2at6native29vectorized_elementwise_kernelILi8ENS0_13AUnaryFunctorIffbZZZNS0_23logical_and_kernel_cudaERNS_14TensorIteratorEENKUlvE0_clEvENKUlvE5_clEvEUlffE_EESt5arrayIPcLm2EEEEviT0_T1_,@function
        .size           _ZN2at6native29vectorized_elementwise_kernelILi8ENS0_13AUnaryFunctorIffbZZZNS0_23logical_and_kernel_cudaERNS_14TensorIteratorEENKUlvE0_clEvENKUlvE5_clEvEUlffE_EESt5arrayIPcLm2EEEEviT0_T1_,(.L_x_44077 - _ZN2at6native29vectorized_elementwise_kernelILi8ENS0_13AUnaryFunctorIffbZZZNS0_23logical_and_kernel_cudaERNS_14TensorIteratorEENKUlvE0_clEvENKUlvE5_clEvEUlffE_EESt5arrayIPcLm2EEEEviT0_T1_)
        .other          _ZN2at6native29vectorized_elementwise_kernelILi8ENS0_13AUnaryFunctorIffbZZZNS0_23logical_and_kernel_cudaERNS_14TensorIteratorEENKUlvE0_clEvENKUlvE5_clEvEUlffE_EESt5arrayIPcLm2EEEEviT0_T1_,@"STO_CUDA_ENTRY STV_DEFAULT"
_ZN2at6native29vectorized_elementwise_kernelILi8ENS0_13AUnaryFunctorIffbZZZNS0_23logical_and_kernel_cudaERNS_14TensorIteratorEENKUlvE0_clEvENKUlvE5_clEvEUlffE_EESt5arrayIPcLm2EEEEviT0_T1_:
.text._ZN2at6native29vectorized_elementwise_kernelILi8ENS0_13AUnaryFunctorIffbZZZNS0_23logical_and_kernel_cudaERNS_14TensorIteratorEENKUlvE0_clEvENKUlvE5_clEvEUlffE_EESt5arrayIPcLm2EEEEviT0_T1_:
        /* <DEDUP_REMOVED lines=56> */
.L_x_34238:
        /* <DEDUP_REMOVED lines=105> */
.L_x_34241:
        /* <DEDUP_REMOVED lines=8> */
.L_x_34242:
        /* <DEDUP_REMOVED lines=8> */
.L_x_34243:
        /* <DEDUP_REMOVED lines=9> */
.L_x_34244:
[----:B------:R-:W-:Y:S05]  /*0ba0*/  BSYNC B1 ;  /* 0x0000000000017941 */ /* 0x000fea0003800000 */
.L_x_34240:
[----:B------:R-:W-:-:S13]  /*0bb0*/  ISETP.GE.AND P1, PT, R16, R19, PT ;  /* 0x000000131000720c */ /* 0x000fda0003f26270 */
[----:B0-----:R-:W0:Y:S01]  /*0bc0*/  @!P1 LDC.64 R4, c[0x0][0x220] ;  /* 0x00008800ff049b82 */ /* 0x001e220000000a00 */
[----:B-12---:R-:W-:Y:S02]  /*0bd0*/  @!P1 IMAD.IADD R3, R17, 0x1, R16 ;  /* 0x0000000111039824 */ /* 0x006fe400078e0210 */
[----:B------:R-:W-:-:S03]  /*0be0*/  @!P1 VIADD R16, R16, 0x80 ;  /* 0x0000008010109836 */ /* 0x000fc60000000000 */
[----:B0-----:R-:W-:-:S05]  /*0bf0*/  @!P1 IADD3 R2, P2, R3, R4, RZ ;  /* 0x0000000403029210 */ /* 0x001fca0007f5e0ff */
[----:B------:R-:W-:-:S05]  /*0c00*/  @!P1 IMAD.X R3, RZ, RZ, R5, P2 ;  /* 0x000000ffff039224 */ /* 0x000fca00010e0605 */
[----:B------:R2:W-:Y:S03]  /*0c10*/  @!P1 STG.E.U8 desc[UR4][R2.64], R15 ;  /* 0x0000000f02009986 */ /* 0x0005e6000c101104 */
.L_x_34245:
[----:B------:R-:W-:Y:S05]  /*0c20*/  BSYNC B0 ;  /* 0x0000000000007941 */ /* 0x000fea0003800000 */
.L_x_34239:
        /* <DEDUP_REMOVED lines=10> */
.L_x_34246:
        /* <DEDUP_REMOVED lines=11> */
.L_x_44077:


//--------------------- .text._ZN2at6native18elementwise_kernelILi128ELi4EZNS0_15gpu_kernel_implINS0_13BinaryFunctorIffbZZZNS0_23logical_and_kernel_cudaERNS_14TensorIteratorEENKUlvE0_clEvENKUlvE5_clEvEUlffE_EEEEvRNS_18TensorIteratorBaseERKT_EUliE_EEviT1_ --------------------------
	.section	.text._ZN2at6native18elementwise_kernelILi128ELi4EZNS0_15gpu_kernel_implINS0_13BinaryFunctorIffbZZZNS0_23logical_and_kernel_cudaERNS_14TensorIteratorEENKUlvE0_clEvENKUlvE5_clEvEUlffE_EEEEvRNS_18TensorIteratorBaseERKT_EUliE_EEviT1_,"ax",@progbits
	.align	128
        .global         _ZN2at6native18elementwise_kernelILi128ELi4EZNS0_15gpu_kernel_implINS0_13BinaryFunctorIffbZZZNS0_23logical_and_kernel_cudaERNS_14TensorIteratorEENKUlvE0_clEvENKUlvE5_clEvEUlffE_EEEEvRNS_18TensorIteratorBaseERKT_EUliE_EEviT1_
        .type           _ZN2at6native18elementwise_kernelILi128ELi4EZNS0_15gpu_kernel_implINS0_13BinaryFunctorIffbZZZNS0_23logical_and_kernel_cudaERNS_14TensorIteratorEENKUlvE0_clEvENKUlvE5_clEvEUlffE_EEEEvRNS_18TensorIteratorBaseERKT_EUliE_EEviT1_,@function
        .size           _ZN2at6native18elementwise_kernelILi128ELi4EZNS0_15gpu_kernel_implINS0_13BinaryFunctorIffbZZZNS0_23logical_and_kernel_cudaERNS_14TensorIteratorEENKUlvE0_clEvENKUlvE5_clEvEUlffE_EEEEvRNS_18TensorIteratorBaseERKT_EUliE_EEviT1_,(.L_x_44078 - _ZN2at6native18elementwise_kernelILi128ELi4EZNS0_15gpu_kernel_implINS0_13BinaryFunctorIffbZZZNS0_23logical_and_kernel_cudaERNS_14TensorIteratorEENKUlvE0_clEvENKUlvE5_clEvEUlffE_EEEEvRNS_18TensorIteratorBaseERKT_EUliE_EEviT1_)
        .other          _ZN2at6native18elementwise_kernelILi128ELi4EZNS0_15gpu_kernel_implINS0_13BinaryFunctorIffbZZZNS0_23logical_and_kernel_cudaERNS_14TensorIteratorEENKUlvE0_clEvENKUlvE5_clEvEUlffE_EEEEvRNS_18TensorIteratorBaseERKT_EUliE_EEviT1_,@"STO_CUDA_ENTRY STV_DEFAULT"
_ZN2at6native18elementwise_kernelILi128ELi4EZNS0_15gpu_kernel_implINS0_13BinaryFunctorIffbZZZNS0_23logical_and_kernel_cudaERNS_14TensorIteratorEENKUlvE0_clEvENKUlvE5_clEvEUlffE_EEEEvRNS_18TensorIteratorBaseERKT_EUliE_EEviT1_:
.text._ZN2at6native18elementwise_kernelILi128ELi4EZNS0_15gpu_kernel_implINS0_13BinaryFunctorIffbZZZNS0_23logical_and_kernel_cudaERNS_14TensorIteratorEENKUlvE0_clEvENKUlvE5_clEvEUlffE_EEEEvRNS_18TensorIteratorBaseERKT_EUliE_EEviT1_:
        /* <DEDUP_REMOVED lines=365> */
.L_x_34249:
        /* <DEDUP_REMOVED lines=22> */
.L_x_34254:
[----:B------:R-:W2:Y:S02]  /*1830*/  LDG.E.U8 R2, desc[UR36][R2.64] ;  /* 0x0000002402027981 */ /* 0x000ea4000c1e1100 */
[----:B--2---:R-:W-:Y:S01]  /*1840*/  I2FP.F32.U32 R19, R2 ;  /* 0x0000000200137245 */ /* 0x004fe20000201000 */
[----:B------:R-:W-:Y:S06]  /*1850*/  BRA `(.L_x_34256) ;  /* 0x0000000c002c7947 */ /* 0x000fec0003800000 */
.L_x_34253:
        /* <DEDUP_REMOVED lines=9> */
.L_x_34258:
[----:B------:R-:W2:Y:S02]  /*18f0*/  LDG.E R2, desc[UR36][R2.64] ;  /* 0x0000002402027981 */ /* 0x000ea4000c1e1900 */
[----:B--2---:R-:W-:Y:S01]  /*1900*/  I2FP.F32.S32 R19, R2 ;  /* 0x0000000200137245 */ /* 0x004fe20000201400 */
[----:B------:R-:W-:Y:S06]  /*1910*/  BRA `(.L_x_34256) ;  /* 0x0000000800fc7947 */ /* 0x000fec0003800000 */
.L_x_34257:
[----:B------:R-:W2:Y:S02]  /*1920*/  LDG.E.U16 R2, desc[UR36][R2.64] ;  /* 0x0000002402027981 */ /* 0x000ea4000c1e1500 */
[----:B--2---:R0:W1:Y:S01]  /*1930*/  I2F.S16 R19, R2 ;  /* 0x0000000200137306 */ /* 0x0040620000101400 */
[----:B------:R-:W-:Y:S05]  /*1940*/  BRA `(.L_x_34256) ;  /* 0x0000000800f07947 */ /* 0x000fea0003800000 */
.L_x_34252:
        /* <DEDUP_REMOVED lines=8> */
.L_x_34260:
[----:B------:R-:W2:Y:S02]  /*19d0*/  LDG.E.U16 R2, desc[UR36][R2.64] ;  /* 0x0000002402027981 */ /* 0x000ea4000c1e1500 */
[----:B--2---:R-:W-:Y:S01]  /*19e0*/  HADD2.F32 R19, -RZ, R2.H0_H0 ;  /* 0x20000002ff137230 */ /* 0x004fe20000004100 */
[----:B------:R-:W-:Y:S06]  /*19f0*/  BRA `(.L_x_34256) ;  /* 0x0000000800c47947 */ /* 0x000fec0003800000 */
.L_x_34259:
        /* <DEDUP_REMOVED lines=8> */
.L_x_34262:
[----:B------:R-:W2:Y:S02]  /*1a80*/  LDG.E.U16 R2, desc[UR36][R2.64] ;  /* 0x0000002402027981 */ /* 0x000ea4000c1e1500 */
[----:B--2---:R-:W-:Y:S01]  /*1a90*/  HADD2.F32 R19, -RZ, R2.H0_H0 ;  /* 0x20000002ff137230 */ /* 0x004fe20000004100 */
[----:B------:R-:W-:Y:S06]  /*1aa0*/  BRA `(.L_x_34256) ;  /* 0x0000000800987947 */ /* 0x000fec0003800000 */
.L_x_34261:
[----:B------:R-:W2:Y:S01]  /*1ab0*/  LDG.E.64 R2, desc[UR36][R2.64] ;  /* 0x0000002402027981 */ /* 0x000ea2000c1e1b00 */
[----:B------:R-:W-:Y:S01]  /*1ac0*/  UMOV UR4, 0xf0000000 ;  /* 0xf000000000047882 */ /* 0x000fe20000000000 */
[----:B------:R-:W-:Y:S01]  /*1ad0*/  UMOV UR5, 0x380fffff ;  /* 0x380fffff00057882 */ /* 0x000fe20000000000 */
[----:B--2---:R-:W0:Y:S01]  /*1ae0*/  F2F.F32.F64 R19, R2 ;  /* 0x0000000200137310 */ /* 0x004e220000301000 */
[----:B------:R-:W-:-:S14]  /*1af0*/  DSETP.GEU.AND P0, PT, |R2|, UR4, PT ;  /* 0x0000000402007e2a */ /* 0x000fdc000bf0e200 */
[----:B0-----:R-:W-:Y:S01]  /*1b00*/  @!P0 FMUL R19, R19, 1.175494350822287508e-38 ;  /* 0x0080000013138820 */ /* 0x001fe20000400000 */
[----:B------:R-:W-:Y:S06]  /*1b10*/  BRA `(.L_x_34256) ;  /* 0x00000008007c7947 */ /* 0x000fec0003800000 */
.L_x_34251:
        /* <DEDUP_REMOVED lines=12> */
.L_x_34265:
[----:B------:R-:W2:Y:S01]  /*1be0*/  LDG.E.64 R2, desc[UR36][R2.64] ;  /* 0x0000002402027981 */ /* 0x000ea2000c1e1b00 */
[----:B------:R-:W-:Y:S01]  /*1bf0*/  UMOV UR4, 0xf0000000 ;  /* 0xf000000000047882 */ /* 0x000fe20000000000 */
[----:B------:R-:W-:Y:S01]  /*1c00*/  UMOV UR5, 0x380fffff ;  /* 0x380fffff00057882 */ /* 0x000fe20000000000 */
[----:B--2---:R-:W0:Y:S01]  /*1c10*/  F2F.F32.F64 R19, R2 ;  /* 0x0000000200137310 */ /* 0x004e220000301000 */
[----:B------:R-:W-:-:S14]  /*1c20*/  DSETP.GEU.AND P0, PT, |R2|, UR4, PT ;  /* 0x0000000402007e2a */ /* 0x000fdc000bf0e200 */
[----:B0-----:R-:W-:Y:S01]  /*1c30*/  @!P0 FMUL R19, R19, 1.175494350822287508e-38 ;  /* 0x0080000013138820 */ /* 0x001fe20000400000 */
[----:B------:R-:W-:Y:S06]  /*1c40*/  BRA `(.L_x_34256) ;  /* 0x0000000800307947 */ /* 0x000fec0003800000 */
.L_x_34264:
        /* <DEDUP_REMOVED lines=26> */
.L_x_34267:
        /* <DEDUP_REMOVED lines=13> */
.L_x_34266:
[----:B------:R-:W2:Y:S02]  /*1ec0*/  LDG.E.U16 R2, desc[UR36][R2.64] ;  /* 0x0000002402027981 */ /* 0x000ea4000c1e1500 */
[----:B--2---:R-:W-:Y:S01]  /*1ed0*/  IMAD.U32 R19, R2, 0x10000, RZ ;  /* 0x0001000002137824 */ /* 0x004fe200078e00ff */
[----:B------:R-:W-:Y:S06]  /*1ee0*/  BRA `(.L_x_34256) ;  /* 0x0000000400887947 */ /* 0x000fec0003800000 */
.L_x_34263:
        /* <DEDUP_REMOVED lines=11> */
.L_x_34270:
        /* <DEDUP_REMOVED lines=20> */
.L_x_34272:
[----:B------:R-:W-:Y:S05]  /*20e0*/  BSYNC B0 ;  /* 0x0000000000007941 */ /* 0x000fea0003800000 */
.L_x_34271:
[----:B------:R-:W-:Y:S01]  /*20f0*/  IMAD.SHL.U32 R2, R2, 0x100000, RZ ;  /* 0x0010000002027824 */ /* 0x000fe200078e00ff */
[----:B------:R-:W-:-:S04]  /*2100*/  LEA R0, R0, 0x3b800000, 0x17 ;  /* 0x3b80000000007811 */ /* 0x000fc800078eb8ff */
[----:B------:R-:W-:Y:S01]  /*2110*/  LOP3.LUT R19, R0, R2, R19, 0xfe, !PT ;  /* 0x0000000200137212 */ /* 0x000fe200078efe13 */
[----:B------:R-:W-:Y:S06]  /*2120*/  BRA `(.L_x_34256) ;  /* 0x0000000000f87947 */ /* 0x000fec0003800000 */
.L_x_34269:
        /* <DEDUP_REMOVED lines=20> */
.L_x_34274:
[----:B------:R-:W-:Y:S05]  /*2270*/  BSYNC B0 ;  /* 0x0000000000007941 */ /* 0x000fea0003800000 */
.L_x_34273:
[----:B------:R-:W-:Y:S01]  /*2280*/  IMAD.SHL.U32 R2, R2, 0x200000, RZ ;  /* 0x0020000002027824 */ /* 0x000fe200078e00ff */
[----:B------:R-:W-:-:S04]  /*2290*/  LEA R0, R0, 0x37800000, 0x17 ;  /* 0x3780000000007811 */ /* 0x000fc800078eb8ff */
[----:B------:R-:W-:Y:S01]  /*22a0*/  LOP3.LUT R19, R0, R2, R19, 0xfe, !PT ;  /* 0x0000000200137212 */ /* 0x000fe200078efe13 */
[----:B------:R-:W-:Y:S06]  /*22b0*/  BRA `(.L_x_34256) ;  /* 0x0000000000947947 */ /* 0x000fec0003800000 */
.L_x_34268:
        /* <DEDUP_REMOVED lines=14> */
.L_x_34255:
        /* <DEDUP_REMOVED lines=16> */
.L_x_34277:
[----:B------:R-:W-:Y:S01]  /*24a0*/  IMAD.MOV.U32 R19, RZ, RZ, RZ ;  /* 0x000000ffff137224 */ /* 0x000fe200078e00ff */
[----:B------:R-:W-:Y:S06]  /*24b0*/  BRA `(.L_x_34256) ;  /* 0x0000000000147947 */ /* 0x000fec0003800000 */
.L_x_34276:
[----:B------:R-:W2:Y:S02]  /*24c0*/  LDG.E.64 R2, desc[UR36][R2.64] ;  /* 0x0000002402027981 */ /* 0x000ea4000c1e1b00 */
[----:B--2---:R0:W1:Y:S01]  /*24d0*/  I2F.U64 R19, R2 ;  /* 0x0000000200137312 */ /* 0x0040620000301000 */
[----:B------:R-:W-:Y:S05]  /*24e0*/  BRA `(.L_x_34256) ;  /* 0x0000000000087947 */ /* 0x000fea0003800000 */
.L_x_34275:
[----:B------:R-:W2:Y:S02]  /*24f0*/  LDG.E R2, desc[UR36][R2.64] ;  /* 0x0000002402027981 */ /* 0x000ea4000c1e1900 */
[----:B--2---:R-:W-:-:S07]  /*2500*/  I2FP.F32.U32 R19, R2 ;  /* 0x0000000200137245 */ /* 0x004fce0000201000 */
.L_x_34256:
[----:B------:R-:W-:Y:S05]  /*2510*/  BSYNC B6 ;  /* 0x0000000000067941 */ /* 0x000fea0003800000 */
.L_x_34250:
        /* <DEDUP_REMOVED lines=19> */
.L_x_34282:
[----:B------:R-:W2:Y:S02]  /*2650*/  LDG.E.U8 R0, desc[UR36][R2.64] ;  /* 0x0000002402007981 */ /* 0x000ea4000c1e1100 */
[----:B--2---:R-:W-:Y:S01]  /*2660*/  I2FP.F32.U32 R0, R0 ;  /* 0x0000000000007245 */ /* 0x004fe20000201000 */
[----:B------:R-:W-:Y:S06]  /*2670*/  BRA `(.L_x_34284) ;  /* 0x0000000c002c7947 */ /* 0x000fec0003800000 */
.L_x_34281:
        /* <DEDUP_REMOVED lines=9> */
.L_x_34286:
[----:B------:R-:W2:Y:S02]  /*2710*/  LDG.E R0, desc[UR36][R2.64] ;  /* 0x0000002402007981 */ /* 0x000ea4000c1e1900 */
[----:B--2---:R-:W-:Y:S01]  /*2720*/  I2FP.F32.S32 R0, R0 ;  /* 0x0000000000007245 */ /* 0x004fe20000201400 */
[----:B------:R-:W-:Y:S06]  /*2730*/  BRA `(.L_x_34284) ;  /* 0x0000000800fc7947 */ /* 0x000fec0003800000 */
.L_x_34285:
[----:B------:R-:W2:Y:S02]  /*2740*/  LDG.E.U16 R0, desc[UR36][R2.64] ;  /* 0x0000002402007981 */ /* 0x000ea4000c1e1500 */
[----:B--2---:R-:W4:Y:S01]  /*2750*/  I2F.S16 R0, R0 ;  /* 0x0000000000007306 */ /* 0x004f220000101400 */
[----:B------:R-:W-:Y:S05]  /*2760*/  BRA `(.L_x_34284) ;  /* 0x0000000800f07947 */ /* 0x000fea0003800000 */
.L_x_34280:
        /* <DEDUP_REMOVED lines=8> */
.L_x_34288:
[----:B------:R-:W2:Y:S02]  /*27f0*/  LDG.E.U16 R0, desc[UR36][R2.64] ;  /* 0x0000002402007981 */ /* 0x000ea4000c1e1500 */
[----:B--2---:R-:W-:Y:S01]  /*2800*/  HADD2.F32 R0, -RZ, R0.H0_H0 ;  /* 0x20000000ff007230 */ /* 0x004fe20000004100 */
[----:B------:R-:W-:Y:S06]  /*2810*/  BRA `(.L_x_34284) ;  /* 0x0000000800c47947 */ /* 0x000fec0003800000 */
.L_x_34287:
        /* <DEDUP_REMOVED lines=8> */
.L_x_34290:
[----:B------:R-:W2:Y:S02]  /*28a0*/  LDG.E.U16 R0, desc[UR36][R2.64] ;  /* 0x0000002402007981 */ /* 0x000ea4000c1e1500 */
[----:B--2---:R-:W-:Y:S01]  /*28b0*/  HADD2.F32 R0, -RZ, R0.H0_H0 ;  /* 0x20000000ff007230 */ /* 0x004fe20000004100 */
[----:B------:R-:W-:Y:S06]  /*28c0*/  BRA `(.L_x_34284) ;  /* 0x0000000800987947 */ /* 0x000fec0003800000 */
.L_x_34289:
[----:B------:R-:W2:Y:S01]  /*28d0*/  LDG.E.64 R2, desc[UR36][R2.64] ;  /* 0x0000002402027981 */ /* 0x000ea2000c1e1b00 */
[----:B------:R-:W-:Y:S01]  /*28e0*/  UMOV UR4, 0xf0000000 ;  /* 0xf000000000047882 */ /* 0x000fe20000000000 */
[----:B------:R-:W-:Y:S01]  /*28f0*/  UMOV UR5, 0x380fffff ;  /* 0x380fffff00057882 */ /* 0x000fe20000000000 */
[----:B--2---:R-:W0:Y:S01]  /*2900*/  F2F.F32.F64 R0, R2 ;  /* 0x0000000200007310 */ /* 0x004e220000301000 */
[----:B------:R-:W-:-:S14]  /*2910*/  DSETP.GEU.AND P0, PT, |R2|, UR4, PT ;  /* 0x0000000402007e2a */ /* 0x000fdc000bf0e200 */
[----:B0-----:R-:W-:Y:S01]  /*2920*/  @!P0 FMUL R0, R0, 1.175494350822287508e-38 ;  /* 0x0080000000008820 */ /* 0x001fe20000400000 */
[----:B------:R-:W-:Y:S06]  /*2930*/  BRA `(.L_x_34284) ;  /* 0x00000008007c7947 */ /* 0x000fec0003800000 */
.L_x_34279:
        /* <DEDUP_REMOVED lines=12> */
.L_x_34293:
[----:B------:R-:W2:Y:S01]  /*2a00*/  LDG.E.64 R2, desc[UR36][R2.64] ;  /* 0x0000002402027981 */ /* 0x000ea2000c1e1b00 */
[----:B------:R-:W-:Y:S01]  /*2a10*/  UMOV UR4, 0xf0000000 ;  /* 0xf000000000047882 */ /* 0x000fe20000000000 */
[----:B------:R-:W-:Y:S01]  /*2a20*/  UMOV UR5, 0x380fffff ;  /* 0x380fffff00057882 */ /* 0x000fe20000000000 */
[----:B--2---:R-:W0:Y:S01]  /*2a30*/  F2F.F32.F64 R0, R2 ;  /* 0x0000000200007310 */ /* 0x004e220000301000 */
[----:B------:R-:W-:-:S14]  /*2a40*/  DSETP.GEU.AND P0, PT, |R2|, UR4, PT ;  /* 0x0000000402007e2a */ /* 0x000fdc000bf0e200 */
[----:B0-----:R-:W-:Y:S01]  /*2a50*/  @!P0 FMUL R0, R0, 1.175494350822287508e-38 ;  /* 0x0080000000008820 */ /* 0x001fe20000400000 */
[----:B------:R-:W-:Y:S06]  /*2a60*/  BRA `(.L_x_34284) ;  /* 0x0000000800307947 */ /* 0x000fec0003800000 */
.L_x_34292:
        /* <DEDUP_REMOVED lines=26> */
.L_x_34295:
        /* <DEDUP_REMOVED lines=13> */
.L_x_34294:
[----:B------:R-:W2:Y:S02]  /*2ce0*/  LDG.E.U16 R0, desc[UR36][R2.64] ;  /* 0x0000002402007981 */ /* 0x000ea4000c1e1500 */
[----:B--2---:R-:W-:Y:S01]  /*2cf0*/  IMAD.U32 R0, R0, 0x10000, RZ ;  /* 0x0001000000007824 */ /* 0x004fe200078e00ff */
[----:B------:R-:W-:Y:S06]  /*2d00*/  BRA `(.L_x_34284) ;  /* 0x0000000400887947 */ /* 0x000fec0003800000 */
.L_x_34291:
        /* <DEDUP_REMOVED lines=11> */
.L_x_34298:
        /* <DEDUP_REMOVED lines=20> */
.L_x_34300:
[----:B------:R-:W-:Y:S05]  /*2f00*/  BSYNC B0 ;  /* 0x0000000000007941 */ /* 0x000fea0003800000 */
.L_x_34299:
[----:B------:R-:W-:Y:S01]  /*2f10*/  LEA R3, R0, 0x3b800000, 0x17 ;  /* 0x3b80000000037811 */ /* 0x000fe200078eb8ff */
[----:B------:R-:W-:-:S05]  /*2f20*/  IMAD.SHL.U32 R0, R2, 0x100000, RZ ;  /* 0x0010000002007824 */ /* 0x000fca00078e00ff */
[----:B------:R-:W-:Y:S01]  /*2f30*/  LOP3.LUT R0, R3, R0, R4, 0xfe, !PT ;  /* 0x0000000003007212 */ /* 0x000fe200078efe04 */
[----:B------:R-:W-:Y:S06]  /*2f40*/  BRA `(.L_x_34284) ;  /* 0x0000000000f87947 */ /* 0x000fec0003800000 */
.L_x_34297:
        /* <DEDUP_REMOVED lines=20> */
.L_x_34302:
[----:B------:R-:W-:Y:S05]  /*3090*/  BSYNC B0 ;  /* 0x0000000000007941 */ /* 0x000fea0003800000 */
.L_x_34301:
[----:B------:R-:W-:Y:S01]  /*30a0*/  LEA R3, R0, 0x37800000, 0x17 ;  /* 0x3780000000037811 */ /* 0x000fe200078eb8ff */
[----:B------:R-:W-:-:S05]  /*30b0*/  IMAD.SHL.U32 R0, R2, 0x200000, RZ ;  /* 0x0020000002007824 */ /* 0x000fca00078e00ff */
[----:B------:R-:W-:Y:S01]  /*30c0*/  LOP3.LUT R0, R3, R0, R4, 0xfe, !PT ;  /* 0x0000000003007212 */ /* 0x000fe200078efe04 */
[----:B------:R-:W-:Y:S06]  /*30d0*/  BRA `(.L_x_34284) ;  /* 0x0000000000947947 */ /* 0x000fec0003800000 */
.L_x_34296:
        /* <DEDUP_REMOVED lines=14> */
.L_x_34283:
        /* <DEDUP_REMOVED lines=16> */
.L_x_34305:
[----:B------:R-:W-:Y:S01]  /*32c0*/  IMAD.MOV.U32 R0, RZ, RZ, RZ ;  /* 0x000000ffff007224 */ /* 0x000fe200078e00ff */
[----:B------:R-:W-:Y:S06]  /*32d0*/  BRA `(.L_x_34284) ;  /* 0x0000000000147947 */ /* 0x000fec0003800000 */
.L_x_34304:
[----:B------:R-:W2:Y:S02]  /*32e0*/  LDG.E.64 R2, desc[UR36][R2.64] ;  /* 0x0000002402027981 */ /* 0x000ea4000c1e1b00 */
[----:B--2---:R0:W1:Y:S01]  /*32f0*/  I2F.U64 R0, R2 ;  /* 0x0000000200007312 */ /* 0x0040620000301000 */
[----:B------:R-:W-:Y:S05]  /*3300*/  BRA `(.L_x_34284) ;  /* 0x0000000000087947 */ /* 0x000fea0003800000 */
.L_x_34303:
[----:B------:R-:W2:Y:S02]  /*3310*/  LDG.E R0, desc[UR36][R2.64] ;  /* 0x0000002402007981 */ /* 0x000ea4000c1e1900 */
[----:B--2---:R-:W-:-:S07]  /*3320*/  I2FP.F32.U32 R0, R0 ;  /* 0x0000000000007245 */ /* 0x004fce0000201000 */
.L_x_34284:
[----:B------:R-:W-:Y:S05]  /*3330*/  BSYNC B6 ;  /* 0x0000000000067941 */ /* 0x000fea0003800000 */
.L_x_34278:
        /* <DEDUP_REMOVED lines=19> */
.L_x_34309:
[----:B------:R0:W-:Y:S01]  /*3470*/  STG.E.U8 desc[UR36][R16.64], R2 ;  /* 0x0000000210007986 */ /* 0x0001e2000c101124 */
[----:B------:R-:W-:Y:S05]  /*3480*/  BRA `(.L_x_34311) ;  /* 0x0000000c00487947 */ /* 0x000fea0003800000 */
.L_x_34308:
        /* <DEDUP_REMOVED lines=9> */
.L_x_34313:
[----:B------:R0:W-:Y:S01]  /*3520*/  STG.E desc[UR36][R16.64], R2 ;  /* 0x0000000210007986 */ /* 0x0001e2000c101924 */
[----:B------:R-:W-:Y:S05]  /*3530*/  BRA `(.L_x_34311) ;  /* 0x0000000c001c7947 */ /* 0x000fea0003800000 */
.L_x_34312:
[----:B------:R0:W-:Y:S01]  /*3540*/  STG.E.U16 desc[UR36][R16.64], R2 ;  /* 0x0000000210007986 */ /* 0x0001e2000c101524 */
[----:B------:R-:W-:Y:S05]  /*3550*/  BRA `(.L_x_34311) ;  /* 0x0000000c00147947 */ /* 0x000fea0003800000 */
.L_x_34307:
        /* <DEDUP_REMOVED lines=9> */
.L_x_34315:
[----:B------:R-:W-:-:S04]  /*35f0*/  I2FP.F32.U32 R0, R2 ;  /* 0x0000000200007245 */ /* 0x000fc80000201000 */
[----:B------:R-:W-:-:S05]  /*3600*/  F2FP.F16.F32.PACK_AB R0, RZ, R0 ;  /* 0x00000000ff00723e */ /* 0x000fca00000000ff */
[----:B------:R0:W-:Y:S01]  /*3610*/  STG.E.U16 desc[UR36][R16.64], R0 ;  /* 0x0000000010007986 */ /* 0x0001e2000c101524 */
[----:B------:R-:W-:Y:S05]  /*3620*/  BRA `(.L_x_34311) ;  /* 0x0000000800e07947 */ /* 0x000fea0003800000 */
.L_x_34314:
        /* <DEDUP_REMOVED lines=10> */
.L_x_34317:
[----:B------:R-:W-:-:S04]  /*36d0*/  I2FP.F32.U32 R2, R2 ;  /* 0x0000000200027245 */ /* 0x000fc80000201000 */
[----:B------:R-:W-:-:S04]  /*36e0*/  F2FP.F16.F32.PACK_AB R3, RZ, R2 ;  /* 0x00000002ff03723e */ /* 0x000fc800000000ff */
[----:B------:R-:W-:-:S05]  /*36f0*/  PRMT R3, R3, 0x5410, RZ ;  /* 0x0000541003037816 */ /* 0x000fca00000000ff */
[----:B------:R2:W-:Y:S01]  /*3700*/  STG.E desc[UR36][R16.64], R3 ;  /* 0x0000000310007986 */ /* 0x0005e2000c101924 */
[----:B------:R-:W-:Y:S05]  /*3710*/  BRA `(.L_x_34311) ;  /* 0x0000000800a47947 */ /* 0x000fea0003800000 */
.L_x_34316:
[----:B------:R-:W0:Y:S02]  /*3720*/  I2F.F64.U32 R2, R2 ;  /* 0x0000000200027312 */ /* 0x000e240000201800 */
[----:B0-----:R4:W-:Y:S01]  /*3730*/  STG.E.64 desc[UR36][R16.64], R2 ;  /* 0x0000000210007986 */ /* 0x0019e2000c101b24 */
[----:B------:R-:W-:Y:S05]  /*3740*/  BRA `(.L_x_34311) ;  /* 0x0000000800987947 */ /* 0x000fea0003800000 */
.L_x_34306:
        /* <DEDUP_REMOVED lines=10> */
.L_x_34320:
[----:B------:R-:W0:Y:S01]  /*37f0*/  I2F.F64.U32 R4, R2 ;  /* 0x0000000200047312 */ /* 0x000e220000201800 */
[----:B------:R-:W-:-:S05]  /*3800*/  CS2R R6, SRZ ;  /* 0x0000000000067805 */ /* 0x000fca000001ff00 */
[----:B0-----:R0:W-:Y:S01]  /*3810*/  STG.E.128 desc[UR36][R16.64], R4 ;  /* 0x0000000410007986 */ /* 0x0011e2000c101d24 */
[----:B------:R-:W-:Y:S05]  /*3820*/  BRA `(.L_x_34311) ;  /* 0x0000000800607947 */ /* 0x000fea0003800000 */
.L_x_34319:
        /* <DEDUP_REMOVED lines=21> */
.L_x_34324:
[----:B------:R-:W-:Y:S05]  /*3980*/  BSYNC B0 ;  /* 0x0000000000007941 */ /* 0x000fea0003800000 */
.L_x_34323:
[----:B------:R-:W-:-:S05]  /*3990*/  LOP3.LUT R3, R0, R3, RZ, 0xfc, !PT ;  /* 0x0000000300037212 */ /* 0x000fca00078efcff */
[----:B------:R0:W-:Y:S01]  /*39a0*/  STG.E.U8 desc[UR36][R16.64], R3 ;  /* 0x0000000310007986 */ /* 0x0001e2000c101124 */
[----:B------:R-:W-:Y:S05]  /*39b0*/  BRA `(.L_x_34311) ;  /* 0x0000000400fc7947 */ /* 0x000fea0003800000 */
.L_x_34322:
        /* <DEDUP_REMOVED lines=13> */
.L_x_34326:
[----:B------:R-:W-:Y:S01]  /*3a90*/  IMAD.MOV.U32 R0, RZ, RZ, 0x7f ;  /* 0x0000007fff007424 */ /* 0x000fe200078e00ff */
[----:B------:R-:W-:-:S04]  /*3aa0*/  ISETP.GT.U32.AND P0, PT, R2, 0x7f800000, PT ;  /* 0x7f8000000200780c */ /* 0x000fc80003f04070 */
[----:B------:R-:W-:-:S09]  /*3ab0*/  SEL R0, R0, 0x7c, P0 ;  /* 0x0000007c00007807 */ /* 0x000fd20000000000 */
.L_x_34327:
[----:B------:R-:W-:Y:S05]  /*3ac0*/  BSYNC B0 ;  /* 0x0000000000007941 */ /* 0x000fea0003800000 */
.L_x_34325:
[----:B------:R-:W-:-:S04]  /*3ad0*/  LOP3.LUT R2, R3, 0x80000000, RZ, 0xc0, !PT ;  /* 0x8000000003027812 */ /* 0x000fc800078ec0ff */
[----:B------:R-:W-:-:S04]  /*3ae0*/  SHF.R.U32.HI R3, RZ, 0x18, R2 ;  /* 0x00000018ff037819 */ /* 0x000fc80000011602 */
[----:B------:R-:W-:-:S05]  /*3af0*/  LOP3.LUT R3, R0, R3, RZ, 0xfc, !PT ;  /* 0x0000000300037212 */ /* 0x000fca00078efcff */
[----:B------:R0:W-:Y:S01]  /*3b00*/  STG.E.U8 desc[UR36][R16.64], R3 ;  /* 0x0000000310007986 */ /* 0x0001e2000c101124 */
[----:B------:R-:W-:Y:S05]  /*3b10*/  BRA `(.L_x_34311) ;  /* 0x0000000400a47947 */ /* 0x000fea0003800000 */
.L_x_34321:
[----:B------:R-:W-:-:S04]  /*3b20*/  I2FP.F32.U32 R0, R2 ;  /* 0x0000000200007245 */ /* 0x000fc80000201000 */
[----:B------:R-:W-:-:S05]  /*3b30*/  F2FP.BF16.F32.PACK_AB R0, RZ, R0 ;  /* 0x00000000ff00723e */ /* 0x000fca00000010ff */
[----:B------:R0:W-:Y:S01]  /*3b40*/  STG.E.U16 desc[UR36][R16.64], R0 ;  /* 0x0000000010007986 */ /* 0x0001e2000c101524 */
[----:B------:R-:W-:Y:S05]  /*3b50*/  BRA `(.L_x_34311) ;  /* 0x0000000400947947 */ /* 0x000fea0003800000 */
.L_x_34318:
        /* <DEDUP_REMOVED lines=10> */
.L_x_34330:
        /* <DEDUP_REMOVED lines=17> */
.L_x_34333:
[----:B------:R-:W-:-:S04]  /*3d10*/  LOP3.LUT R2, R3, 0x80000000, RZ, 0xc0, !PT ;  /* 0x8000000003027812 */ /* 0x000fc800078ec0ff */
[----:B------:R-:W-:-:S04]  /*3d20*/  SHF.R.U32.HI R3, RZ, 0x18, R2 ;  /* 0x00000018ff037819 */ /* 0x000fc80000011602 */
[----:B------:R-:W-:-:S04]  /*3d30*/  LOP3.LUT R0, R0, R3, RZ, 0xfc, !PT ;  /* 0x0000000300007212 */ /* 0x000fc800078efcff */
[----:B------:R-:W-:-:S07]  /*3d40*/  PRMT R8, R0, 0x7610, R8 ;  /* 0x0000761000087816 */ /* 0x000fce0000000008 */
.L_x_34332:
[----:B------:R-:W-:Y:S05]  /*3d50*/  BSYNC B0 ;  /* 0x0000000000007941 */ /* 0x000fea0003800000 */
.L_x_34331:
[----:B------:R0:W-:Y:S01]  /*3d60*/  STG.E.U8 desc[UR36][R16.64], R8 ;  /* 0x0000000810007986 */ /* 0x0001e2000c101124 */
[----:B------:R-:W-:Y:S05]  /*3d70*/  BRA `(.L_x_34311) ;  /* 0x00000004000c7947 */ /* 0x000fea0003800000 */
.L_x_34329:
        /* <DEDUP_REMOVED lines=17> */
.L_x_34336:
[----:B------:R-:W-:-:S04]  /*3e90*/  LOP3.LUT R2, R3, 0x80000000, RZ, 0xc0, !PT ;  /* 0x8000000003027812 */ /* 0x000fc800078ec0ff */
[----:B------:R-:W-:-:S04]  /*3ea0*/  SHF.R.U32.HI R3, RZ, 0x18, R2 ;  /* 0x00000018ff037819 */ /* 0x000fc80000011602 */
[----:B------:R-:W-:-:S04]  /*3eb0*/  LOP3.LUT R0, R0, R3, RZ, 0xfc, !PT ;  /* 0x0000000300007212 */ /* 0x000fc800078efcff */
[----:B------:R-:W-:-:S07]  /*3ec0*/  PRMT R8, R0, 0x7610, R8 ;  /* 0x0000761000087816 */ /* 0x000fce0000000008 */
.L_x_34335:
[----:B------:R-:W-:Y:S05]  /*3ed0*/  BSYNC B0 ;  /* 0x0000000000007941 */ /* 0x000fea0003800000 */
.L_x_34334:
[----:B------:R0:W-:Y:S01]  /*3ee0*/  STG.E.U8 desc[UR36][R16.64], R8 ;  /* 0x0000000810007986 */ /* 0x0001e2000c101124 */
[----:B------:R-:W-:Y:S05]  /*3ef0*/  BRA `(.L_x_34311) ;  /* 0x0000000000ac7947 */ /* 0x000fea0003800000 */
.L_x_34328:
        /* <DEDUP_REMOVED lines=22> */
.L_x_34310:
        /* <DEDUP_REMOVED lines=16> */
.L_x_34339:
[----:B------:R-:W-:Y:S05]  /*4160*/  BRA `(.L_x_34311) ;  /* 0x0000000000107947 */ /* 0x000fea0003800000 */
.L_x_34338:
[----:B------:R-:W-:-:S05]  /*4170*/  IMAD.MOV.U32 R3, RZ, RZ, RZ ;  /* 0x000000ffff037224 */ /* 0x000fca00078e00ff */
[----:B------:R0:W-:Y:S01]  /*4180*/  STG.E.64 desc[UR36][R16.64], R2 ;  /* 0x0000000210007986 */ /* 0x0001e2000c101b24 */
[----:B------:R-:W-:Y:S05]  /*4190*/  BRA `(.L_x_34311) ;  /* 0x0000000000047947 */ /* 0x000fea0003800000 */
.L_x_34337:
[----:B------:R0:W-:Y:S02]  /*41a0*/  STG.E desc[UR36][R16.64], R2 ;  /* 0x0000000210007986 */ /* 0x0001e4000c101924 */
.L_x_34311:
[----:B------:R-:W-:-:S04]  /*41b0*/  IMAD R18, R18, 0x200, R23 ;  /* 0x0000020012127824 */ /* 0x000fc800078e0217 */
[----:B------:R-:W-:-:S07]  /*41c0*/  VIADD R19, R18, 0x80 ;  /* 0x0000008012137836 */ /* 0x000fce0000000000 */
.L_x_34248:
[----:B------:R-:W-:Y:S05]  /*41d0*/  BSYNC B7 ;  /* 0x0000000000077941 */ /* 0x000fea0003800000 */
.L_x_34247:
        /* <DEDUP_REMOVED lines=358> */
.L_x_34342:
        /* <DEDUP_REMOVED lines=22> */
.L_x_34347:
[----:B------:R-:W2:Y:S02]  /*59a0*/  LDG.E.U8 R2, desc[UR36][R2.64] ;  /* 0x0000002402027981 */ /* 0x000ea4000c1e1100 */
[----:B--2---:R-:W-:Y:S01]  /*59b0*/  I2FP.F32.U32 R22, R2 ;  /* 0x0000000200167245 */ /* 0x004fe20000201000 */
[----:B------:R-:W-:Y:S06]  /*59c0*/  BRA `(.L_x_34349) ;  /* 0x0000000c002c7947 */ /* 0x000fec0003800000 */
.L_x_34346:
        /* <DEDUP_REMOVED lines=9> */
.L_x_34351:
[----:B------:R-:W2:Y:S02]  /*5a60*/  LDG.E R2, desc[UR36][R2.64] ;  /* 0x0000002402027981 */ /* 0x000ea4000c1e1900 */
[----:B--2---:R-:W-:Y:S01]  /*5a70*/  I2FP.F32.S32 R22, R2 ;  /* 0x0000000200167245 */ /* 0x004fe20000201400 */
[----:B------:R-:W-:Y:S06]  /*5a80*/  BRA `(.L_x_34349) ;  /* 0x0000000800fc7947 */ /* 0x000fec0003800000 */
.L_x_34350:
[----:B------:R-:W2:Y:S02]  /*5a90*/  LDG.E.U16 R2, desc[UR36][R2.64] ;  /* 0x0000002402027981 */ /* 0x000ea4000c1e1500 */
[----:B--2---:R0:W1:Y:S01]  /*5aa0*/  I2F.S16 R22, R2 ;  /* 0x0000000200167306 */ /* 0x0040620000101400 */
[----:B------:R-:W-:Y:S05]  /*5ab0*/  BRA `(.L_x_34349) ;  /* 0x0000000800f07947 */ /* 0x000fea0003800000 */
.L_x_34345:
        /* <DEDUP_REMOVED lines=8> */
.L_x_34353:
[----:B------:R-:W2:Y:S02]  /*5b40*/  LDG.E.U16 R2, desc[UR36][R2.64] ;  /* 0x0000002402027981 */ /* 0x000ea4000c1e1500 */
[----:B--2---:R-:W-:Y:S01]  /*5b50*/  HADD2.F32 R22, -RZ, R2.H0_H0 ;  /* 0x20000002ff167230 */ /* 0x004fe20000004100 */
[----:B------:R-:W-:Y:S06]  /*5b60*/  BRA `(.L_x_34349) ;  /* 0x0000000800c47947 */ /* 0x000fec0003800000 */
.L_x_34352:
        /* <DEDUP_REMOVED lines=8> */
.L_x_34355:
[----:B------:R-:W2:Y:S02]  /*5bf0*/  LDG.E.U16 R2, desc[UR36][R2.64] ;  /* 0x0000002402027981 */ /* 0x000ea4000c1e1500 */
[----:B--2---:R-:W-:Y:S01]  /*5c00*/  HADD2.F32 R22, -RZ, R2.H0_H0 ;  /* 0x20000002ff167230 */ /* 0x004fe20000004100 */
[----:B------:R-:W-:Y:S06]  /*5c10*/  BRA `(.L_x_34349) ;  /* 0x0000000800987947 */ /* 0x000fec0003800000 */
.L_x_34354:
[----:B------:R-:W2:Y:S01]  /*5c20*/  LDG.E.64 R2, desc[UR36][R2.64] ;  /* 0x0000002402027981 */ /* 0x000ea2000c1e1b00 */
[----:B------:R-:W-:Y:S01]  /*5c30*/  UMOV UR4, 0xf0000000 ;  /* 0xf000000000047882 */ /* 0x000fe20000000000 */
[----:B------:R-:W-:Y:S01]  /*5c40*/  UMOV UR5, 0x380fffff ;  /* 0x380fffff00057882 */ /* 0x000fe20000000000 */
[----:B--2---:R-:W0:Y:S01]  /*5c50*/  F2F.F32.F64 R22, R2 ;  /* 0x0000000200167310 */ /* 0x004e220000301000 */
[----:B------:R-:W-:-:S14]  /*5c60*/  DSETP.GEU.AND P0, PT, |R2|, UR4, PT ;  /* 0x0000000402007e2a */ /* 0x000fdc000bf0e200 */
[----:B0-----:R-:W-:Y:S01]  /*5c70*/  @!P0 FMUL R22, R22, 1.175494350822287508e-38 ;  /* 0x0080000016168820 */ /* 0x001fe20000400000 */
[----:B------:R-:W-:Y:S06]  /*5c80*/  BRA `(.L_x_34349) ;  /* 0x00000008007c7947 */ /* 0x000fec0003800000 */
.L_x_34344:
        /* <DEDUP_REMOVED lines=12> */
.L_x_34358:
[----:B------:R-:W2:Y:S01]  /*5d50*/  LDG.E.64 R2, desc[UR36][R2.64] ;  /* 0x0000002402027981 */ /* 0x000ea2000c1e1b00 */
[----:B------:R-:W-:Y:S01]  /*5d60*/  UMOV UR4, 0xf0000000 ;  /* 0xf000000000047882 */ /* 0x000fe20000000000 */
[----:B------:R-:W-:Y:S01]  /*5d70*/  UMOV UR5, 0x380fffff ;  /* 0x380fffff00057882 */ /* 0x000fe20000000000 */
[----:B--2---:R-:W0:Y:S01]  /*5d80*/  F2F.F32.F64 R22, R2 ;  /* 0x0000000200167310 */ /* 0x004e220000301000 */
[----:B------:R-:W-:-:S14]  /*5d90*/  DSETP.GEU.AND P0, PT, |R2|, UR4, PT ;  /* 0x0000000402007e2a */ /* 0x000fdc000bf0e200 */
[----:B0-----:R-:W-:Y:S01]  /*5da0*/  @!P0 FMUL R22, R22, 1.175494350822287508e-38 ;  /* 0x0080000016168820 */ /* 0x001fe20000400000 */
[----:B------:R-:W-:Y:S06]  /*5db0*/  BRA `(.L_x_34349) ;  /* 0x0000000800307947 */ /* 0x000fec0003800000 */
.L_x_34357:
        /* <DEDUP_REMOVED lines=26> */
.L_x_34360:
        /* <DEDUP_REMOVED lines=13> */
.L_x_34359:
[----:B------:R-:W2:Y:S02]  /*6030*/  LDG.E.U16 R2, desc[UR36][R2.64] ;  /* 0x0000002402027981 */ /* 0x000ea4000c1e1500 */
[----:B--2---:R-:W-:Y:S01]  /*6040*/  IMAD.U32 R22, R2, 0x10000, RZ ;  /* 0x0001000002167824 */ /* 0x004fe200078e00ff */
[----:B------:R-:W-:Y:S06]  /*6050*/  BRA `(.L_x_34349) ;  /* 0x0000000400887947 */ /* 0x000fec0003800000 */
.L_x_34356:
        /* <DEDUP_REMOVED lines=11> */
.L_x_34363:
        /* <DEDUP_REMOVED lines=20> */
.L_x_34365:
[----:B------:R-:W-:Y:S05]  /*6250*/  BSYNC B0 ;  /* 0x0000000000007941 */ /* 0x000fea0003800000 */
.L_x_34364:
[----:B------:R-:W-:Y:S01]  /*6260*/  IMAD.SHL.U32 R2, R2, 0x100000, RZ ;  /* 0x0010000002027824 */ /* 0x000fe200078e00ff */
[----:B------:R-:W-:-:S04]  /*6270*/  LEA R3, R0, 0x3b800000, 0x17 ;  /* 0x3b80000000037811 */ /* 0x000fc800078eb8ff */
[----:B------:R-:W-:Y:S01]  /*6280*/  LOP3.LUT R22, R3, R2, R22, 0xfe, !PT ;  /* 0x0000000203167212 */ /* 0x000fe200078efe16 */
[----:B------:R-:W-:Y:S06]  /*6290*/  BRA `(.L_x_34349) ;  /* 0x0000000000f87947 */ /* 0x000fec0003800000 */
.L_x_34362:
        /* <DEDUP_REMOVED lines=20> */
.L_x_34367:
[----:B------:R-:W-:Y:S05]  /*63e0*/  BSYNC B0 ;  /* 0x0000000000007941 */ /* 0x000fea0003800000 */
.L_x_34366:
[----:B------:R-:W-:Y:S01]  /*63f0*/  IMAD.SHL.U32 R2, R2, 0x200000, RZ ;  /* 0x0020000002027824 */ /* 0x000fe200078e00ff */
[----:B------:R-:W-:-:S04]  /*6400*/  LEA R3, R0, 0x37800000, 0x17 ;  /* 0x3780000000037811 */ /* 0x000fc800078eb8ff */
[----:B------:R-:W-:Y:S01]  /*6410*/  LOP3.LUT R22, R3, R2, R22, 0xfe, !PT ;  /* 0x0000000203167212 */ /* 0x000fe200078efe16 */
[----:B------:R-:W-:Y:S06]  /*6420*/  BRA `(.L_x_34349) ;  /* 0x0000000000947947 */ /* 0x000fec0003800000 */
.L_x_34361:
        /* <DEDUP_REMOVED lines=14> */
.L_x_34348:
        /* <DEDUP_REMOVED lines=16> */
.L_x_34370:
[----:B------:R-:W-:Y:S01]  /*6610*/  IMAD.MOV.U32 R22, RZ, RZ, RZ ;  /* 0x000000ffff167224 */ /* 0x000fe200078e00ff */
[----:B------:R-:W-:Y:S06]  /*6620*/  BRA `(.L_x_34349) ;  /* 0x0000000000147947 */ /* 0x000fec0003800000 */
.L_x_34369:
[----:B------:R-:W2:Y:S02]  /*6630*/  LDG.E.64 R22, desc[UR36][R2.64] ;  /* 0x0000002402167981 */ /* 0x000ea4000c1e1b00 */
[----:B--2---:R0:W1:Y:S01]  /*6640*/  I2F.U64 R22, R22 ;  /* 0x0000001600167312 */ /* 0x0040620000301000 */
[----:B------:R-:W-:Y:S05]  /*6650*/  BRA `(.L_x_34349) ;  /* 0x0000000000087947 */ /* 0x000fea0003800000 */
.L_x_34368:
[----:B------:R-:W2:Y:S02]  /*6660*/  LDG.E R2, desc[UR36][R2.64] ;  /* 0x0000002402027981 */ /* 0x000ea4000c1e1900 */
[----:B--2---:R-:W-:-:S07]  /*6670*/  I2FP.F32.U32 R22, R2 ;  /* 0x0000000200167245 */ /* 0x004fce0000201000 */
.L_x_34349:
[----:B------:R-:W-:Y:S05]  /*6680*/  BSYNC B6 ;  /* 0x0000000000067941 */ /* 0x000fea0003800000 */
.L_x_34343:
        /* <DEDUP_REMOVED lines=19> */
.L_x_34375:
[----:B------:R-:W2:Y:S02]  /*67c0*/  LDG.E.U8 R0, desc[UR36][R2.64] ;  /* 0x0000002402007981 */ /* 0x000ea4000c1e1100 */
[----:B--2---:R-:W-:Y:S01]  /*67d0*/  I2FP.F32.U32 R0, R0 ;  /* 0x0000000000007245 */ /* 0x004fe20000201000 */
[----:B------:R-:W-:Y:S06]  /*67e0*/  BRA `(.L_x_34377) ;  /* 0x0000000c002c7947 */ /* 0x000fec0003800000 */
.L_x_34374:
        /* <DEDUP_REMOVED lines=9> */
.L_x_34379:
[----:B------:R-:W2:Y:S02]  /*6880*/  LDG.E R0, desc[UR36][R2.64] ;  /* 0x0000002402007981 */ /* 0x000ea4000c1e1900 */
[----:B--2---:R-:W-:Y:S01]  /*6890*/  I2FP.F32.S32 R0, R0 ;  /* 0x0000000000007245 */ /* 0x004fe20000201400 */
[----:B------:R-:W-:Y:S06]  /*68a0*/  BRA `(.L_x_34377) ;  /* 0x0000000800fc7947 */ /* 0x000fec0003800000 */
.L_x_34378:
[----:B------:R-:W2:Y:S02]  /*68b0*/  LDG.E.U16 R0, desc[UR36][R2.64] ;  /* 0x0000002402007981 */ /* 0x000ea4000c1e1500 */
[----:B--2---:R-:W0:Y:S01]  /*68c0*/  I2F.S16 R0, R0 ;  /* 0x0000000000007306 */ /* 0x004e220000101400 */
[----:B------:R-:W-:Y:S05]  /*68d0*/  BRA `(.L_x_34377) ;  /* 0x0000000800f07947 */ /* 0x000fea0003800000 */
.L_x_34373:
        /* <DEDUP_REMOVED lines=8> */
.L_x_34381:
[----:B------:R-:W2:Y:S02]  /*6960*/  LDG.E.U16 R0, desc[UR36][R2.64] ;  /* 0x0000002402007981 */ /* 0x000ea4000c1e1500 */
[----:B--2---:R-:W-:Y:S01]  /*6970*/  HADD2.F32 R0, -RZ, R0.H0_H0 ;  /* 0x20000000ff007230 */ /* 0x004fe20000004100 */
[----:B------:R-:W-:Y:S06]  /*6980*/  BRA `(.L_x_34377) ;  /* 0x0000000800c47947 */ /* 0x000fec0003800000 */
.L_x_34380:
        /* <DEDUP_REMOVED lines=8> */
.L_x_34383:
[----:B------:R-:W2:Y:S02]  /*6a10*/  LDG.E.U16 R0, desc[UR36][R2.64] ;  /* 0x0000002402007981 */ /* 0x000ea4000c1e1500 */
[----:B--2---:R-:W-:Y:S01]  /*6a20*/  HADD2.F32 R0, -RZ, R0.H0_H0 ;  /* 0x20000000ff007230 */ /* 0x004fe20000004100 */
[----:B------:R-:W-:Y:S06]  /*6a30*/  BRA `(.L_x_34377) ;  /* 0x0000000800987947 */ /* 0x000fec0003800000 */
.L_x_34382:
[----:B------:R-:W2:Y:S01]  /*6a40*/  LDG.E.64 R2, desc[UR36][R2.64] ;  /* 0x0000002402027981 */ /* 0x000ea2000c1e1b00 */
[----:B------:R-:W-:Y:S01]  /*6a50*/  UMOV UR4, 0xf0000000 ;  /* 0xf000000000047882 */ /* 0x000fe20000000000 */
[----:B------:R-:W-:Y:S01]  /*6a60*/  UMOV UR5, 0x380fffff ;  /* 0x380fffff00057882 */ /* 0x000fe20000000000 */
[----:B--2---:R-:W0:Y:S01]  /*6a70*/  F2F.F32.F64 R0, R2 ;  /* 0x0000000200007310 */ /* 0x004e220000301000 */
[----:B------:R-:W-:-:S14]  /*6a80*/  DSETP.GEU.AND P0, PT, |R2|, UR4, PT ;  /* 0x0000000402007e2a */ /* 0x000fdc000bf0e200 */
[----:B0-----:R-:W-:Y:S01]  /*6a90*/  @!P0 FMUL R0, R0, 1.175494350822287508e-38 ;  /* 0x0080000000008820 */ /* 0x001fe20000400000 */
[----:B------:R-:W-:Y:S06]  /*6aa0*/  BRA `(.L_x_34377) ;  /* 0x00000008007c7947 */ /* 0x000fec0003800000 */
.L_x_34372:
        /* <DEDUP_REMOVED lines=12> */
.L_x_34386:
[----:B------:R-:W2:Y:S01]  /*6b70*/  LDG.E.64 R2, desc[UR36][R2.64] ;  /* 0x0000002402027981 */ /* 0x000ea2000c1e1b00 */
[----:B------:R-:W-:Y:S01]  /*6b80*/  UMOV UR4, 0xf0000000 ;  /* 0xf000000000047882 */ /* 0x000fe20000000000 */
[----:B------:R-:W-:Y:S01]  /*6b90*/  UMOV UR5, 0x380fffff ;  /* 0x380fffff00057882 */ /* 0x000fe20000000000 */
[----:B--2---:R-:W0:Y:S01]  /*6ba0*/  F2F.F32.F64 R0, R2 ;  /* 0x0000000200007310 */ /* 0x004e220000301000 */
[----:B------:R-:W-:-:S14]  /*6bb0*/  DSETP.GEU.AND P0, PT, |R2|, UR4, PT ;  /* 0x0000000402007e2a */ /* 0x000fdc000bf0e200 */
[----:B0-----:R-:W-:Y:S01]  /*6bc0*/  @!P0 FMUL R0, R0, 1.175494350822287508e-38 ;  /* 0x0080000000008820 */ /* 0x001fe20000400000 */
[----:B------:R-:W-:Y:S06]  /*6bd0*/  BRA `(.L_x_34377) ;  /* 0x0000000800307947 */ /* 0x000fec0003800000 */
.L_x_34385:
        /* <DEDUP_REMOVED lines=26> */
.L_x_34388:
        /* <DEDUP_REMOVED lines=13> */
.L_x_34387:
[----:B------:R-:W2:Y:S02]  /*6e50*/  LDG.E.U16 R0, desc[UR36][R2.64] ;  /* 0x0000002402007981 */ /* 0x000ea4000c1e1500 */
[----:B--2---:R-:W-:Y:S01]  /*6e60*/  IMAD.U32 R0, R0, 0x10000, RZ ;  /* 0x0001000000007824 */ /* 0x004fe200078e00ff */
[----:B------:R-:W-:Y:S06]  /*6e70*/  BRA `(.L_x_34377) ;  /* 0x0000000400887947 */ /* 0x000fec0003800000 */
.L_x_34384:
        /* <DEDUP_REMOVED lines=11> */
.L_x_34391:
        /* <DEDUP_REMOVED lines=20> */
.L_x_34393:
[----:B------:R-:W-:Y:S05]  /*7070*/  BSYNC B0 ;  /* 0x0000000000007941 */ /* 0x000fea0003800000 */
.L_x_34392:
[----:B------:R-:W-:Y:S01]  /*7080*/  LEA R3, R0, 0x3b800000, 0x17 ;  /* 0x3b80000000037811 */ /* 0x000fe200078eb8ff */
[----:B------:R-:W-:-:S05]  /*7090*/  IMAD.SHL.U32 R0, R2, 0x100000, RZ ;  /* 0x0010000002007824 */ /* 0x000fca00078e00ff */
[----:B------:R-:W-:Y:S01]  /*70a0*/  LOP3.LUT R0, R3, R0, R4, 0xfe, !PT ;  /* 0x0000000003007212 */ /* 0x000fe200078efe04 */
[----:B------:R-:W-:Y:S06]  /*70b0*/  BRA `(.L_x_34377) ;  /* 0x0000000000f87947 */ /* 0x000fec0003800000 */
.L_x_34390:
        /* <DEDUP_REMOVED lines=20> */
.L_x_34395:
[----:B------:R-:W-:Y:S05]  /*7200*/  BSYNC B0 ;  /* 0x0000000000007941 */ /* 0x000fea0003800000 */
.L_x_34394:
[----:B------:R-:W-:Y:S01]  /*7210*/  LEA R3, R0, 0x37800000, 0x17 ;  /* 0x3780000000037811 */ /* 0x000fe200078eb8ff */
[----:B------:R-:W-:-:S05]  /*7220*/  IMAD.SHL.U32 R0, R2, 0x200000, RZ ;  /* 0x0020000002007824 */ /* 0x000fca00078e00ff */
[----:B------:R-:W-:Y:S01]  /*7230*/  LOP3.LUT R0, R3, R0, R4, 0xfe, !PT ;  /* 0x0000000003007212 */ /* 0x000fe200078efe04 */
[----:B------:R-:W-:Y:S06]  /*7240*/  BRA `(.L_x_34377) ;  /* 0x0000000000947947 */ /* 0x000fec0003800000 */
.L_x_34389:
        /* <DEDUP_REMOVED lines=14> */
.L_x_34376:
        /* <DEDUP_REMOVED lines=16> */
.L_x_34398:
[----:B------:R-:W-:Y:S01]  /*7430*/  IMAD.MOV.U32 R0, RZ, RZ, RZ ;  /* 0x000000ffff007224 */ /* 0x000fe200078e00ff */
[----:B------:R-:W-:Y:S06]  /*7440*/  BRA `(.L_x_34377) ;  /* 0x0000000000147947 */ /* 0x000fec0003800000 */
.L_x_34397:
[----:B------:R-:W2:Y:S02]  /*7450*/  LDG.E.64 R2, desc[UR36][R2.64] ;  /* 0x0000002402027981 */ /* 0x000ea4000c1e1b00 */
[----:B--2---:R0:W2:Y:S01]  /*7460*/  I2F.U64 R0, R2 ;  /* 0x0000000200007312 */ /* 0x0040a20000301000 */
[----:B------:R-:W-:Y:S05]  /*7470*/  BRA `(.L_x_34377) ;  /* 0x0000000000087947 */ /* 0x000fea0003800000 */
.L_x_34396:
[----:B------:R-:W2:Y:S02]  /*7480*/  LDG.E R0, desc[UR36][R2.64] ;  /* 0x0000002402007981 */ /* 0x000ea4000c1e1900 */
[----:B--2---:R-:W-:-:S07]  /*7490*/  I2FP.F32.U32 R0, R0 ;  /* 0x0000000000007245 */ /* 0x004fce0000201000 */
.L_x_34377:
[----:B------:R-:W-:Y:S05]  /*74a0*/  BSYNC B6 ;  /* 0x0000000000067941 */ /* 0x000fea0003800000 */
.L_x_34371:
        /* <DEDUP_REMOVED lines=19> */
.L_x_34402:
[----:B------:R0:W-:Y:S01]  /*75e0*/  STG.E.U8 desc[UR36][R16.64], R2 ;  /* 0x0000000210007986 */ /* 0x0001e2000c101124 */
[----:B------:R-:W-:Y:S05]  /*75f0*/  BRA `(.L_x_34404) ;  /* 0x0000000c00487947 */ /* 0x000fea0003800000 */
.L_x_34401:
        /* <DEDUP_REMOVED lines=9> */
.L_x_34406:
[----:B------:R0:W-:Y:S01]  /*7690*/  STG.E desc[UR36][R16.64], R2 ;  /* 0x0000000210007986 */ /* 0x0001e2000c101924 */
[----:B------:R-:W-:Y:S05]  /*76a0*/  BRA `(.L_x_34404) ;  /* 0x0000000c001c7947 */ /* 0x000fea0003800000 */
.L_x_34405:
[----:B------:R0:W-:Y:S01]  /*76b0*/  STG.E.U16 desc[UR36][R16.64], R2 ;  /* 0x0000000210007986 */ /* 0x0001e2000c101524 */
[----:B------:R-:W-:Y:S05]  /*76c0*/  BRA `(.L_x_34404) ;  /* 0x0000000c00147947 */ /* 0x000fea0003800000 */
.L_x_34400:
        /* <DEDUP_REMOVED lines=9> */
.L_x_34408:
[----:B------:R-:W-:-:S04]  /*7760*/  I2FP.F32.U32 R0, R2 ;  /* 0x0000000200007245 */ /* 0x000fc80000201000 */
[----:B------:R-:W-:-:S05]  /*7770*/  F2FP.F16.F32.PACK_AB R0, RZ, R0 ;  /* 0x00000000ff00723e */ /* 0x000fca00000000ff */
[----:B------:R0:W-:Y:S01]  /*7780*/  STG.E.U16 desc[UR36][R16.64], R0 ;  /* 0x0000000010007986 */ /* 0x0001e2000c101524 */
[----:B------:R-:W-:Y:S05]  /*7790*/  BRA `(.L_x_34404) ;  /* 0x0000000800e07947 */ /* 0x000fea0003800000 */
.L_x_34407:
        /* <DEDUP_REMOVED lines=10> */
.L_x_34410:
[----:B------:R-:W-:-:S04]  /*7840*/  I2FP.F32.U32 R2, R2 ;  /* 0x0000000200027245 */ /* 0x000fc80000201000 */
[----:B------:R-:W-:-:S04]  /*7850*/  F2FP.F16.F32.PACK_AB R3, RZ, R2 ;  /* 0x00000002ff03723e */ /* 0x000fc800000000ff */
[----:B------:R-:W-:-:S05]  /*7860*/  PRMT R3, R3, 0x5410, RZ ;  /* 0x0000541003037816 */ /* 0x000fca00000000ff */
[----:B------:R0:W-:Y:S01]  /*7870*/  STG.E desc[UR36][R16.64], R3 ;  /* 0x0000000310007986 */ /* 0x0001e2000c101924 */
[----:B------:R-:W-:Y:S05]  /*7880*/  BRA `(.L_x_34404) ;  /* 0x0000000800a47947 */ /* 0x000fea0003800000 */
.L_x_34409:
[----:B------:R-:W0:Y:S02]  /*7890*/  I2F.F64.U32 R2, R2 ;  /* 0x0000000200027312 */ /* 0x000e240000201800 */
[----:B0-----:R0:W-:Y:S01]  /*78a0*/  STG.E.64 desc[UR36][R16.64], R2 ;  /* 0x0000000210007986 */ /* 0x0011e2000c101b24 */
[----:B------:R-:W-:Y:S05]  /*78b0*/  BRA `(.L_x_34404) ;  /* 0x0000000800987947 */ /* 0x000fea0003800000 */
.L_x_34399:
        /* <DEDUP_REMOVED lines=10> */
.L_x_34413:
[----:B------:R-:W0:Y:S01]  /*7960*/  I2F.F64.U32 R4, R2 ;  /* 0x0000000200047312 */ /* 0x000e220000201800 */
[----:B------:R-:W-:-:S05]  /*7970*/  CS2R R6, SRZ ;  /* 0x0000000000067805 */ /* 0x000fca000001ff00 */
[----:B0-----:R0:W-:Y:S01]  /*7980*/  STG.E.128 desc[UR36][R16.64], R4 ;  /* 0x0000000410007986 */ /* 0x0011e2000c101d24 */
[----:B------:R-:W-:Y:S05]  /*7990*/  BRA `(.L_x_34404) ;  /* 0x0000000800607947 */ /* 0x000fea0003800000 */
.L_x_34412:
        /* <DEDUP_REMOVED lines=21> */
.L_x_34417:
[----:B------:R-:W-:Y:S05]  /*7af0*/  BSYNC B0 ;  /* 0x0000000000007941 */ /* 0x000fea0003800000 */
.L_x_34416:
[----:B------:R-:W-:-:S05]  /*7b00*/  LOP3.LUT R3, R0, R3, RZ, 0xfc, !PT ;  /* 0x0000000300037212 */ /* 0x000fca00078efcff */
[----:B------:R0:W-:Y:S01]  /*7b10*/  STG.E.U8 desc[UR36][R16.64], R3 ;  /* 0x0000000310007986 */ /* 0x0001e2000c101124 */
[----:B------:R-:W-:Y:S05]  /*7b20*/  BRA `(.L_x_34404) ;  /* 0x0000000400fc7947 */ /* 0x000fea0003800000 */
.L_x_34415:
        /* <DEDUP_REMOVED lines=13> */
.L_x_34419:
[----:B------:R-:W-:Y:S01]  /*7c00*/  IMAD.MOV.U32 R0, RZ, RZ, 0x7f ;  /* 0x0000007fff007424 */ /* 0x000fe200078e00ff */
[----:B------:R-:W-:-:S04]  /*7c10*/  ISETP.GT.U32.AND P0, PT, R2, 0x7f800000, PT ;  /* 0x7f8000000200780c */ /* 0x000fc80003f04070 */
[----:B------:R-:W-:-:S09]  /*7c20*/  SEL R0, R0, 0x7c, P0 ;  /* 0x0000007c00007807 */ /* 0x000fd20000000000 */
.L_x_34420:
[----:B------:R-:W-:Y:S05]  /*7c30*/  BSYNC B0 ;  /* 0x0000000000007941 */ /* 0x000fea0003800000 */
.L_x_34418:
[----:B------:R-:W-:-:S04]  /*7c40*/  LOP3.LUT R2, R3, 0x80000000, RZ, 0xc0, !PT ;  /* 0x8000000003027812 */ /* 0x000fc800078ec0ff */
[----:B------:R-:W-:-:S04]  /*7c50*/  SHF.R.U32.HI R3, RZ, 0x18, R2 ;  /* 0x00000018ff037819 */ /* 0x000fc80000011602 */
[----:B------:R-:W-:-:S05]  /*7c60*/  LOP3.LUT R3, R0, R3, RZ, 0xfc, !PT ;  /* 0x0000000300037212 */ /* 0x000fca00078efcff */
[----:B------:R0:W-:Y:S01]  /*7c70*/  STG.E.U8 desc[UR36][R16.64], R3 ;  /* 0x0000000310007986 */ /* 0x0001e2000c101124 */
[----:B------:R-:W-:Y:S05]  /*7c80*/  BRA `(.L_x_34404) ;  /* 0x0000000400a47947 */ /* 0x000fea0003800000 */
.L_x_34414:
[----:B------:R-:W-:-:S04]  /*7c90*/  I2FP.F32.U32 R0, R2 ;  /* 0x0000000200007245 */ /* 0x000fc80000201000 */
[----:B------:R-:W-:-:S05]  /*7ca0*/  F2FP.BF16.F32.PACK_AB R0, RZ, R0 ;  /* 0x00000000ff00723e */ /* 0x000fca00000010ff */
[----:B------:R0:W-:Y:S01]  /*7cb0*/  STG.E.U16 desc[UR36][R16.64], R0 ;  /* 0x0000000010007986 */ /* 0x0001e2000c101524 */
[----:B------:R-:W-:Y:S05]  /*7cc0*/  BRA `(.L_x_34404) ;  /* 0x0000000400947947 */ /* 0x000fea0003800000 */
.L_x_34411:
        /* <DEDUP_REMOVED lines=10> */
.L_x_34423:
        /* <DEDUP_REMOVED lines=17> */
.L_x_34426:
[----:B------:R-:W-:-:S04]  /*7e80*/  LOP3.LUT R2, R3, 0x80000000, RZ, 0xc0, !PT ;  /* 0x8000000003027812 */ /* 0x000fc800078ec0ff */
[----:B------:R-:W-:-:S04]  /*7e90*/  SHF.R.U32.HI R3, RZ, 0x18, R2 ;  /* 0x00000018ff037819 */ /* 0x000fc80000011602 */
[----:B------:R-:W-:-:S04]  /*7ea0*/  LOP3.LUT R0, R0, R3, RZ, 0xfc, !PT ;  /* 0x0000000300007212 */ /* 0x000fc800078efcff */
[----:B------:R-:W-:-:S07]  /*7eb0*/  PRMT R8, R0, 0x7610, R8 ;  /* 0x0000761000087816 */ /* 0x000fce0000000008 */
.L_x_34425:
[----:B------:R-:W-:Y:S05]  /*7ec0*/  BSYNC B0 ;  /* 0x0000000000007941 */ /* 0x000fea0003800000 */
.L_x_34424:
[----:B------:R3:W-:Y:S01]  /*7ed0*/  STG.E.U8 desc[UR36][R16.64], R8 ;  /* 0x0000000810007986 */ /* 0x0007e2000c101124 */
[----:B------:R-:W-:Y:S05]  /*7ee0*/  BRA `(.L_x_34404) ;  /* 0x00000004000c7947 */ /* 0x000fea0003800000 */
.L_x_34422:
        /* <DEDUP_REMOVED lines=17> */
.L_x_34429:
[----:B------:R-:W-:-:S04]  /*8000*/  LOP3.LUT R2, R3, 0x80000000, RZ, 0xc0, !PT ;  /* 0x8000000003027812 */ /* 0x000fc800078ec0ff */
[----:B------:R-:W-:-:S04]  /*8010*/  SHF.R.U32.HI R3, RZ, 0x18, R2 ;  /* 0x00000018ff037819 */ /* 0x000fc80000011602 */
[----:B------:R-:W-:-:S04]  /*8020*/  LOP3.LUT R0, R0, R3, RZ, 0xfc, !PT ;  /* 0x0000000300007212 */ /* 0x000fc800078efcff */
[----:B------:R-:W-:-:S07]  /*8030*/  PRMT R8, R0, 0x7610, R8 ;  /* 0x0000761000087816 */ /* 0x000fce0000000008 */
.L_x_34428:
[----:B------:R-:W-:Y:S05]  /*8040*/  BSYNC B0 ;  /* 0x0000000000007941 */ /* 0x000fea0003800000 */
.L_x_34427:
[----:B------:R0:W-:Y:S01]  /*8050*/  STG.E.U8 desc[UR36][R16.64], R8 ;  /* 0x0000000810007986 */ /* 0x0001e2000c101124 */
[----:B------:R-:W-:Y:S05]  /*8060*/  BRA `(.L_x_34404) ;  /* 0x0000000000ac7947 */ /* 0x000fea0003800000 */
.L_x_34421:
        /* <DEDUP_REMOVED lines=22> */
.L_x_34403:
        /* <DEDUP_REMOVED lines=16> */
.L_x_34432:
[----:B------:R-:W-:Y:S05]  /*82d0*/  BRA `(.L_x_34404) ;  /* 0x0000000000107947 */ /* 0x000fea0003800000 */
.L_x_34431:
[----:B------:R-:W-:-:S05]  /*82e0*/  IMAD.MOV.U32 R3, RZ, RZ, RZ ;  /* 0x000000ffff037224 */ /* 0x000fca00078e00ff */
[----:B------:R2:W-:Y:S01]  /*82f0*/  STG.E.64 desc[UR36][R16.64], R2 ;  /* 0x0000000210007986 */ /* 0x0005e2000c101b24 */
[----:B------:R-:W-:Y:S05]  /*8300*/  BRA `(.L_x_34404) ;  /* 0x0000000000047947 */ /* 0x000fea0003800000 */
.L_x_34430:
[----:B------:R0:W-:Y:S02]  /*8310*/  STG.E desc[UR36][R16.64], R2 ;  /* 0x0000000210007986 */ /* 0x0001e4000c101924 */
.L_x_34404:
[----:B------:R-:W-:-:S07]  /*8320*/  VIADD R19, R19, 0x80 ;  /* 0x0000008013137836 */ /* 0x000fce0000000000 */
.L_x_34341:
[----:B------:R-:W-:Y:S05]  /*8330*/  BSYNC B7 ;  /* 0x0000000000077941 */ /* 0x000fea0003800000 */
.L_x_34340:
        /* <DEDUP_REMOVED lines=358> */
.L_x_34435:
        /* <DEDUP_REMOVED lines=22> */
.L_x_34440:
[----:B------:R-:W2:Y:S02]  /*9b00*/  LDG.E.U8 R2, desc[UR36][R2.64] ;  /* 0x0000002402027981 */ /* 0x000ea4000c1e1100 */
[----:B--2---:R-:W-:Y:S01]  /*9b10*/  I2FP.F32.U32 R22, R2 ;  /* 0x0000000200167245 */ /* 0x004fe20000201000 */
[----:B------:R-:W-:Y:S06]  /*9b20*/  BRA `(.L_x_34442) ;  /* 0x0000000c002c7947 */ /* 0x000fec0003800000 */
.L_x_34439:
        /* <DEDUP_REMOVED lines=9> */
.L_x_34444:
[----:B------:R-:W2:Y:S02]  /*9bc0*/  LDG.E R2, desc[UR36][R2.64] ;  /* 0x0000002402027981 */ /* 0x000ea4000c1e1900 */
[----:B--2---:R-:W-:Y:S01]  /*9bd0*/  I2FP.F32.S32 R22, R2 ;  /* 0x0000000200167245 */ /* 0x004fe20000201400 */
[----:B------:R-:W-:Y:S06]  /*9be0*/  BRA `(.L_x_34442) ;  /* 0x0000000800fc7947 */ /* 0x000fec0003800000 */
.L_x_34443:
[----:B------:R-:W2:Y:S02]  /*9bf0*/  LDG.E.U16 R2, desc[UR36][R2.64] ;  /* 0x0000002402027981 */ /* 0x000ea4000c1e1500 */
[----:B--2---:R2:W3:Y:S01]  /*9c00*/  I2F.S16 R22, R2 ;  /* 0x0000000200167306 */ /* 0x0044e20000101400 */
[----:B------:R-:W-:Y:S05]  /*9c10*/  BRA `(.L_x_34442) ;  /* 0x0000000800f07947 */ /* 0x000fea0003800000 */
.L_x_34438:
        /* <DEDUP_REMOVED lines=8> */
.L_x_34446:
[----:B------:R-:W2:Y:S02]  /*9ca0*/  LDG.E.U16 R2, desc[UR36][R2.64] ;  /* 0x0000002402027981 */ /* 0x000ea4000c1e1500 */
[----:B--2---:R-:W-:Y:S01]  /*9cb0*/  HADD2.F32 R22, -RZ, R2.H0_H0 ;  /* 0x20000002ff167230 */ /* 0x004fe20000004100 */
[----:B------:R-:W-:Y:S06]  /*9cc0*/  BRA `(.L_x_34442) ;  /* 0x0000000800c47947 */ /* 0x000fec0003800000 */
.L_x_34445:
        /* <DEDUP_REMOVED lines=8> */
.L_x_34448:
[----:B------:R-:W2:Y:S02]  /*9d50*/  LDG.E.U16 R2, desc[UR36][R2.64] ;  /* 0x0000002402027981 */ /* 0x000ea4000c1e1500 */
[----:B--2---:R-:W-:Y:S01]  /*9d60*/  HADD2.F32 R22, -RZ, R2.H0_H0 ;  /* 0x20000002ff167230 */ /* 0x004fe20000004100 */
[----:B------:R-:W-:Y:S06]  /*9d70*/  BRA `(.L_x_34442) ;  /* 0x0000000800987947 */ /* 0x000fec0003800000 */
.L_x_34447:
[----:B------:R-:W2:Y:S01]  /*9d80*/  LDG.E.64 R2, desc[UR36][R2.64] ;  /* 0x0000002402027981 */ /* 0x000ea2000c1e1b00 */
[----:B------:R-:W-:Y:S01]  /*9d90*/  UMOV UR4, 0xf0000000 ;  /* 0xf000000000047882 */ /* 0x000fe20000000000 */
[----:B------:R-:W-:Y:S01]  /*9da0*/  UMOV UR5, 0x380fffff ;  /* 0x380fffff00057882 */ /* 0x000fe20000000000 */
[----:B--2---:R-:W0:Y:S01]  /*9db0*/  F2F.F32.F64 R22, R2 ;  /* 0x0000000200167310 */ /* 0x004e220000301000 */
[----:B------:R-:W-:-:S14]  /*9dc0*/  DSETP.GEU.AND P0, PT, |R2|, UR4, PT ;  /* 0x0000000402007e2a */ /* 0x000fdc000bf0e200 */
[----:B0-----:R-:W-:Y:S01]  /*9dd0*/  @!P0 FMUL R22, R22, 1.175494350822287508e-38 ;  /* 0x0080000016168820 */ /* 0x001fe20000400000 */
[----:B------:R-:W-:Y:S06]  /*9de0*/  BRA `(.L_x_34442) ;  /* 0x00000008007c7947 */ /* 0x000fec0003800000 */
.L_x_34437:
        /* <DEDUP_REMOVED lines=12> */
.L_x_34451:
[----:B------:R-:W2:Y:S01]  /*9eb0*/  LDG.E.64 R2, desc[UR36][R2.64] ;  /* 0x0000002402027981 */ /* 0x000ea2000c1e1b00 */
[----:B------:R-:W-:Y:S01]  /*9ec0*/  UMOV UR4, 0xf0000000 ;  /* 0xf000000000047882 */ /* 0x000fe20000000000 */
[----:B------:R-:W-:Y:S01]  /*9ed0*/  UMOV UR5, 0x380fffff ;  /* 0x380fffff00057882 */ /* 0x000fe20000000000 */
[----:B--2---:R-:W0:Y:S01]  /*9ee0*/  F2F.F32.F64 R22, R2 ;  /* 0x0000000200167310 */ /* 0x004e220000301000 */
[----:B------:R-:W-:-:S14]  /*9ef0*/  DSETP.GEU.AND P0, PT, |R2|, UR4, PT ;  /* 0x0000000402007e2a */ /* 0x000fdc000bf0e200 */
[----:B0-----:R-:W-:Y:S01]  /*9f00*/  @!P0 FMUL R22, R22, 1.175494350822287508e-38 ;  /* 0x0080000016168820 */ /* 0x001fe20000400000 */
[----:B------:R-:W-:Y:S06]  /*9f10*/  BRA `(.L_x_34442) ;  /* 0x0000000800307947 */ /* 0x000fec0003800000 */
.L_x_34450:
        /* <DEDUP_REMOVED lines=26> */
.L_x_34453:
        /* <DEDUP_REMOVED lines=13> */
.L_x_34452:
[----:B------:R-:W2:Y:S02]  /*a190*/  LDG.E.U16 R2, desc[UR36][R2.64] ;  /* 0x0000002402027981 */ /* 0x000ea4000c1e1500 */
[----:B--2---:R-:W-:Y:S01]  /*a1a0*/  IMAD.U32 R22, R2, 0x10000, RZ ;  /* 0x0001000002167824 */ /* 0x004fe200078e00ff */
[----:B------:R-:W-:Y:S06]  /*a1b0*/  BRA `(.L_x_34442) ;  /* 0x0000000400887947 */ /* 0x000fec0003800000 */
.L_x_34449:
        /* <DEDUP_REMOVED lines=11> */
.L_x_34456:
        /* <DEDUP_REMOVED lines=20> */
.L_x_34458:
[----:B------:R-:W-:Y:S05]  /*a3b0*/  BSYNC B0 ;  /* 0x0000000000007941 */ /* 0x000fea0003800000 */
.L_x_34457:
[----:B------:R-:W-:Y:S01]  /*a3c0*/  IMAD.SHL.U32 R2, R2, 0x100000, RZ ;  /* 0x0010000002027824 */ /* 0x000fe200078e00ff */
[----:B------:R-:W-:-:S04]  /*a3d0*/  LEA R3, R0, 0x3b800000, 0x17 ;  /* 0x3b80000000037811 */ /* 0x000fc800078eb8ff */
[----:B------:R-:W-:Y:S01]  /*a3e0*/  LOP3.LUT R22, R3, R2, R22, 0xfe, !PT ;  /* 0x0000000203167212 */ /* 0x000fe200078efe16 */
[----:B------:R-:W-:Y:S06]  /*a3f0*/  BRA `(.L_x_34442) ;  /* 0x0000000000f87947 */ /* 0x000fec0003800000 */
.L_x_34455:
        /* <DEDUP_REMOVED lines=20> */
.L_x_34460:
[----:B------:R-:W-:Y:S05]  /*a540*/  BSYNC B0 ;  /* 0x0000000000007941 */ /* 0x000fea0003800000 */
.L_x_34459:
[----:B------:R-:W-:Y:S01]  /*a550*/  IMAD.SHL.U32 R2, R2, 0x200000, RZ ;  /* 0x0020000002027824 */ /* 0x000fe200078e00ff */
[----:B------:R-:W-:-:S04]  /*a560*/  LEA R3, R0, 0x37800000, 0x17 ;  /* 0x3780000000037811 */ /* 0x000fc800078eb8ff */
[----:B------:R-:W-:Y:S01]  /*a570*/  LOP3.LUT R22, R3, R2, R22, 0xfe, !PT ;  /* 0x0000000203167212 */ /* 0x000fe200078efe16 */
[----:B------:R-:W-:Y:S06]  /*a580*/  BRA `(.L_x_34442) ;  /* 0x0000000000947947 */ /* 0x000fec0003800000 */
.L_x_34454:
        /* <DEDUP_REMOVED lines=14> */
.L_x_34441:
        /* <DEDUP_REMOVED lines=16> */
.L_x_34463:
[----:B------:R-:W-:Y:S01]  /*a770*/  IMAD.MOV.U32 R22, RZ, RZ, RZ ;  /* 0x000000ffff167224 */ /* 0x000fe200078e00ff */
[----:B------:R-:W-:Y:S06]  /*a780*/  BRA `(.L_x_34442) ;  /* 0x0000000000147947 */ /* 0x000fec0003800000 */
.L_x_34462:
[----:B------:R-:W2:Y:S02]  /*a790*/  LDG.E.64 R22, desc[UR36][R2.64] ;  /* 0x0000002402167981 */ /* 0x000ea4000c1e1b00 */
[----:B--2---:R0:W1:Y:S01]  /*a7a0*/  I2F.U64 R22, R22 ;  /* 0x0000001600167312 */ /* 0x0040620000301000 */
[----:B------:R-:W-:Y:S05]  /*a7b0*/  BRA `(.L_x_34442) ;  /* 0x0000000000087947 */ /* 0x000fea0003800000 */
.L_x_34461:
[----:B------:R-:W2:Y:S02]  /*a7c0*/  LDG.E R2, desc[UR36][R2.64] ;  /* 0x0000002402027981 */ /* 0x000ea4000c1e1900 */
[----:B--2---:R-:W-:-:S07]  /*a7d0*/  I2FP.F32.U32 R22, R2 ;  /* 0x0000000200167245 */ /* 0x004fce0000201000 */
.L_x_34442:
[----:B------:R-:W-:Y:S05]  /*a7e0*/  BSYNC B6 ;  /* 0x0000000000067941 */ /* 0x000fea0003800000 */
.L_x_34436:
        /* <DEDUP_REMOVED lines=19> */
.L_x_34468:
[----:B------:R-:W2:Y:S02]  /*a920*/  LDG.E.U8 R0, desc[UR36][R2.64] ;  /* 0x0000002402007981 */ /* 0x000ea4000c1e1100 */
[----:B--2---:R-:W-:Y:S01]  /*a930*/  I2FP.F32.U32 R0, R0 ;  /* 0x0000000000007245 */ /* 0x004fe20000201000 */
[----:B------:R-:W-:Y:S06]  /*a940*/  BRA `(.L_x_34470) ;  /* 0x0000000c002c7947 */ /* 0x000fec0003800000 */
.L_x_34467:
        /* <DEDUP_REMOVED lines=9> */
.L_x_34472:
[----:B------:R-:W2:Y:S02]  /*a9e0*/  LDG.E R0, desc[UR36][R2.64] ;  /* 0x0000002402007981 */ /* 0x000ea4000c1e1900 */
[----:B--2---:R-:W-:Y:S01]  /*a9f0*/  I2FP.F32.S32 R0, R0 ;  /* 0x0000000000007245 */ /* 0x004fe20000201400 */
[----:B------:R-:W-:Y:S06]  /*aa00*/  BRA `(.L_x_34470) ;  /* 0x0000000800fc7947 */ /* 0x000fec0003800000 */
.L_x_34471:
[----:B------:R-:W2:Y:S02]  /*aa10*/  LDG.E.U16 R0, desc[UR36][R2.64] ;  /* 0x0000002402007981 */ /* 0x000ea4000c1e1500 */
[----:B--2---:R-:W0:Y:S01]  /*aa20*/  I2F.S16 R0, R0 ;  /* 0x0000000000007306 */ /* 0x004e220000101400 */
[----:B------:R-:W-:Y:S05]  /*aa30*/  BRA `(.L_x_34470) ;  /* 0x0000000800f07947 */ /* 0x000fea0003800000 */
.L_x_34466:
        /* <DEDUP_REMOVED lines=8> */
.L_x_34474:
[----:B------:R-:W2:Y:S02]  /*aac0*/  LDG.E.U16 R0, desc[UR36][R2.64] ;  /* 0x0000002402007981 */ /* 0x000ea4000c1e1500 */
[----:B--2---:R-:W-:Y:S01]  /*aad0*/  HADD2.F32 R0, -RZ, R0.H0_H0 ;  /* 0x20000000ff007230 */ /* 0x004fe20000004100 */
[----:B------:R-:W-:Y:S06]  /*aae0*/  BRA `(.L_x_34470) ;  /* 0x0000000800c47947 */ /* 0x000fec0003800000 */
.L_x_34473:
        /* <DEDUP_REMOVED lines=8> */
.L_x_34476:
[----:B------:R-:W2:Y:S02]  /*ab70*/  LDG.E.U16 R0, desc[UR36][R2.64] ;  /* 0x0000002402007981 */ /* 0x000ea4000c1e1500 */
[----:B--2---:R-:W-:Y:S01]  /*ab80*/  HADD2.F32 R0, -RZ, R0.H0_H0 ;  /* 0x20000000ff007230 */ /* 0x004fe20000004100 */
[----:B------:R-:W-:Y:S06]  /*ab90*/  BRA `(.L_x_34470) ;  /* 0x0000000800987947 */ /* 0x000fec0003800000 */
.L_x_34475:
[----:B------:R-:W2:Y:S01]  /*aba0*/  LDG.E.64 R2, desc[UR36][R2.64] ;  /* 0x0000002402027981 */ /* 0x000ea2000c1e1b00 */
[----:B------:R-:W-:Y:S01]  /*abb0*/  UMOV UR4, 0xf0000000 ;  /* 0xf000000000047882 */ /* 0x000fe20000000000 */
[----:B------:R-:W-:Y:S01]  /*abc0*/  UMOV UR5, 0x380fffff ;  /* 0x380fffff00057882 */ /* 0x000fe20000000000 */
[----:B--2---:R-:W0:Y:S01]  /*abd0*/  F2F.F32.F64 R0, R2 ;  /* 0x0000000200007310 */ /* 0x004e220000301000 */
[----:B------:R-:W-:-:S14]  /*abe0*/  DSETP.GEU.AND P0, PT, |R2|, UR4, PT ;  /* 0x0000000402007e2a */ /* 0x000fdc000bf0e200 */
[----:B0-----:R-:W-:Y:S01]  /*abf0*/  @!P0 FMUL R0, R0, 1.175494350822287508e-38 ;  /* 0x0080000000008820 */ /* 0x001fe20000400000 */
[----:B------:R-:W-:Y:S06]  /*ac00*/  BRA `(.L_x_34470) ;  /* 0x00000008007c7947 */ /* 0x000fec0003800000 */
.L_x_34465:
        /* <DEDUP_REMOVED lines=12> */
.L_x_34479:
[----:B------:R-:W2:Y:S01]  /*acd0*/  LDG.E.64 R2, desc[UR36][R2.64] ;  /* 0x0000002402027981 */ /* 0x000ea2000c1e1b00 */
[----:B------:R-:W-:Y:S01]  /*ace0*/  UMOV UR4, 0xf0000000 ;  /* 0xf000000000047882 */ /* 0x000fe20000000000 */
[----:B------:R-:W-:Y:S01]  /*acf0*/  UMOV UR5, 0x380fffff ;  /* 0x380fffff00057882 */ /* 0x000fe20000000000 */
[----:B--2---:R-:W0:Y:S01]  /*ad00*/  F2F.F32.F64 R0, R2 ;  /* 0x0000000200007310 */ /* 0x004e220000301000 */
[----:B------:R-:W-:-:S14]  /*ad10*/  DSETP.GEU.AND P0, PT, |R2|, UR4, PT ;  /* 0x0000000402007e2a */ /* 0x000fdc000bf0e200 */
[----:B0-----:R-:W-:Y:S01]  /*ad20*/  @!P0 FMUL R0, R0, 1.175494350822287508e-38 ;  /* 0x0080000000008820 */ /* 0x001fe20000400000 */
[----:B------:R-:W-:Y:S06]  /*ad30*/  BRA `(.L_x_34470) ;  /* 0x0000000800307947 */ /* 0x000fec0003800000 */
.L_x_34478:
        /* <DEDUP_REMOVED lines=26> */
.L_x_34481:
        /* <DEDUP_REMOVED lines=13> */
.L_x_34480:
[----:B------:R-:W2:Y:S02]  /*afb0*/  LDG.E.U16 R0, desc[UR36][R2.64] ;  /* 0x0000002402007981 */ /* 0x000ea4000c1e1500 */
[----:B--2---:R-:W-:Y:S01]  /*afc0*/  IMAD.U32 R0, R0, 0x10000, RZ ;  /* 0x0001000000007824 */ /* 0x004fe200078e00ff */
[----:B------:R-:W-:Y:S06]  /*afd0*/  BRA `(.L_x_34470) ;  /* 0x0000000400887947 */ /* 0x000fec0003800000 */
.L_x_34477:
        /* <DEDUP_REMOVED lines=11> */
.L_x_34484:
        /* <DEDUP_REMOVED lines=20> */
.L_x_34486:
[----:B------:R-:W-:Y:S05]  /*b1d0*/  BSYNC B0 ;  /* 0x0000000000007941 */ /* 0x000fea0003800000 */
.L_x_34485:
[----:B------:R-:W-:Y:S01]  /*b1e0*/  LEA R3, R0, 0x3b800000, 0x17 ;  /* 0x3b80000000037811 */ /* 0x000fe200078eb8ff */
[----:B------:R-:W-:-:S05]  /*b1f0*/  IMAD.SHL.U32 R0, R2, 0x100000, RZ ;  /* 0x0010000002007824 */ /* 0x000fca00078e00ff */
[----:B------:R-:W-:Y:S01]  /*b200*/  LOP3.LUT R0, R3, R0, R4, 0xfe, !PT ;  /* 0x0000000003007212 */ /* 0x000fe200078efe04 */
[----:B------:R-:W-:Y:S06]  /*b210*/  BRA `(.L_x_34470) ;  /* 0x0000000000f87947 */ /* 0x000fec0003800000 */
.L_x_34483:
        /* <DEDUP_REMOVED lines=20> */
.L_x_34488:
[----:B------:R-:W-:Y:S05]  /*b360*/  BSYNC B0 ;  /* 0x0000000000007941 */ /* 0x000fea0003800000 */
.L_x_34487:
[----:B------:R-:W-:Y:S01]  /*b370*/  LEA R3, R0, 0x37800000, 0x17 ;  /* 0x3780000000037811 */ /* 0x000fe200078eb8ff */
[----:B------:R-:W-:-:S05]  /*b380*/  IMAD.SHL.U32 R0, R2, 0x200000, RZ ;  /* 0x0020000002007824 */ /* 0x000fca00078e00ff */
[----:B------:R-:W-:Y:S01]  /*b390*/  LOP3.LUT R0, R3, R0, R4, 0xfe, !PT ;  /* 0x0000000003007212 */ /* 0x000fe200078efe04 */
[----:B------:R-:W-:Y:S06]  /*b3a0*/  BRA `(.L_x_34470) ;  /* 0x0000000000947947 */ /* 0x000fec0003800000 */
.L_x_34482:
        /* <DEDUP_REMOVED lines=14> */
.L_x_34469:
        /* <DEDUP_REMOVED lines=16> */
.L_x_34491:
[----:B------:R-:W-:Y:S01]  /*b590*/  IMAD.MOV.U32 R0, RZ, RZ, RZ ;  /* 0x000000ffff007224 */ /* 0x000fe200078e00ff */
[----:B------:R-:W-:Y:S06]  /*b5a0*/  BRA `(.L_x_34470) ;  /* 0x0000000000147947 */ /* 0x000fec0003800000 */
.L_x_34490:
[----:B------:R-:W2:Y:S02]  /*b5b0*/  LDG.E.64 R2, desc[UR36][R2.64] ;  /* 0x0000002402027981 */ /* 0x000ea4000c1e1b00 */
[----:B--2---:R0:W2:Y:S01]  /*b5c0*/  I2F.U64 R0, R2 ;  /* 0x0000000200007312 */ /* 0x0040a20000301000 */
[----:B------:R-:W-:Y:S05]  /*b5d0*/  BRA `(.L_x_34470) ;  /* 0x0000000000087947 */ /* 0x000fea0003800000 */
.L_x_34489:
[----:B------:R-:W2:Y:S02]  /*b5e0*/  LDG.E R0, desc[UR36][R2.64] ;  /* 0x0000002402007981 */ /* 0x000ea4000c1e1900 */
[----:B--2---:R-:W-:-:S07]  /*b5f0*/  I2FP.F32.U32 R0, R0 ;  /* 0x0000000000007245 */ /* 0x004fce0000201000 */
.L_x_34470:
[----:B------:R-:W-:Y:S05]  /*b600*/  BSYNC B6 ;  /* 0x0000000000067941 */ /* 0x000fea0003800000 */
.L_x_34464:
        /* <DEDUP_REMOVED lines=19> */
.L_x_34495:
[----:B------:R0:W-:Y:S01]  /*b740*/  STG.E.U8 desc[UR36][R16.64], R2 ;  /* 0x0000000210007986 */ /* 0x0001e2000c101124 */
[----:B------:R-:W-:Y:S05]  /*b750*/  BRA `(.L_x_34497) ;  /* 0x0000000c00487947 */ /* 0x000fea0003800000 */
.L_x_34494:
        /* <DEDUP_REMOVED lines=9> */
.L_x_34499:
[----:B------:R0:W-:Y:S01]  /*b7f0*/  STG.E desc[UR36][R16.64], R2 ;  /* 0x0000000210007986 */ /* 0x0001e2000c101924 */
[----:B------:R-:W-:Y:S05]  /*b800*/  BRA `(.L_x_34497) ;  /* 0x0000000c001c7947 */ /* 0x000fea0003800000 */
.L_x_34498:
[----:B------:R0:W-:Y:S01]  /*b810*/  STG.E.U16 desc[UR36][R16.64], R2 ;  /* 0x0000000210007986 */ /* 0x0001e2000c101524 */
[----:B------:R-:W-:Y:S05]  /*b820*/  BRA `(.L_x_34497) ;  /* 0x0000000c00147947 */ /* 0x000fea0003800000 */
.L_x_34493:
        /* <DEDUP_REMOVED lines=9> */
.L_x_34501:
[----:B------:R-:W-:-:S04]  /*b8c0*/  I2FP.F32.U32 R0, R2 ;  /* 0x0000000200007245 */ /* 0x000fc80000201000 */
[----:B------:R-:W-:-:S05]  /*b8d0*/  F2FP.F16.F32.PACK_AB R0, RZ, R0 ;  /* 0x00000000ff00723e */ /* 0x000fca00000000ff */
[----:B------:R0:W-:Y:S01]  /*b8e0*/  STG.E.U16 desc[UR36][R16.64], R0 ;  /* 0x0000000010007986 */ /* 0x0001e2000c101524 */
[----:B------:R-:W-:Y:S05]  /*b8f0*/  BRA `(.L_x_34497) ;  /* 0x0000000800e07947 */ /* 0x000fea0003800000 */
.L_x_34500:
        /* <DEDUP_REMOVED lines=10> */
.L_x_34503:
[----:B------:R-:W-:-:S04]  /*b9a0*/  I2FP.F32.U32 R2, R2 ;  /* 0x0000000200027245 */ /* 0x000fc80000201000 */
[----:B------:R-:W-:-:S04]  /*b9b0*/  F2FP.F16.F32.PACK_AB R3, RZ, R2 ;  /* 0x00000002ff03723e */ /* 0x000fc800000000ff */
[----:B------:R-:W-:-:S05]  /*b9c0*/  PRMT R3, R3, 0x5410, RZ ;  /* 0x0000541003037816 */ /* 0x000fca00000000ff */
[----:B------:R2:W-:Y:S01]  /*b9d0*/  STG.E desc[UR36][R16.64], R3 ;  /* 0x0000000310007986 */ /* 0x0005e2000c101924 */
[----:B------:R-:W-:Y:S05]  /*b9e0*/  BRA `(.L_x_34497) ;  /* 0x0000000800a47947 */ /* 0x000fea0003800000 */
.L_x_34502:
[----:B------:R-:W0:Y:S02]  /*b9f0*/  I2F.F64.U32 R2, R2 ;  /* 0x0000000200027312 */ /* 0x000e240000201800 */
[----:B0-----:R4:W-:Y:S01]  /*ba00*/  STG.E.64 desc[UR36][R16.64], R2 ;  /* 0x0000000210007986 */ /* 0x0019e2000c101b24 */
[----:B------:R-:W-:Y:S05]  /*ba10*/  BRA `(.L_x_34497) ;  /* 0x0000000800987947 */ /* 0x000fea0003800000 */
.L_x_34492:
        /* <DEDUP_REMOVED lines=10> */
.L_x_34506:
[----:B------:R-:W0:Y:S01]  /*bac0*/  I2F.F64.U32 R4, R2 ;  /* 0x0000000200047312 */ /* 0x000e220000201800 */
[----:B------:R-:W-:-:S05]  /*bad0*/  CS2R R6, SRZ ;  /* 0x0000000000067805 */ /* 0x000fca000001ff00 */
[----:B0-----:R0:W-:Y:S01]  /*bae0*/  STG.E.128 desc[UR36][R16.64], R4 ;  /* 0x0000000410007986 */ /* 0x0011e2000c101d24 */
[----:B------:R-:W-:Y:S05]  /*baf0*/  BRA `(.L_x_34497) ;  /* 0x0000000800607947 */ /* 0x000fea0003800000 */
.L_x_34505:
        /* <DEDUP_REMOVED lines=21> */
.L_x_34510:
[----:B------:R-:W-:Y:S05]  /*bc50*/  BSYNC B0 ;  /* 0x0000000000007941 */ /* 0x000fea0003800000 */
.L_x_34509:
[----:B------:R-:W-:-:S05]  /*bc60*/  LOP3.LUT R3, R0, R3, RZ, 0xfc, !PT ;  /* 0x0000000300037212 */ /* 0x000fca00078efcff */
[----:B------:R0:W-:Y:S01]  /*bc70*/  STG.E.U8 desc[UR36][R16.64], R3 ;  /* 0x0000000310007986 */ /* 0x0001e2000c101124 */
[----:B------:R-:W-:Y:S05]  /*bc80*/  BRA `(.L_x_34497) ;  /* 0x0000000400fc7947 */ /* 0x000fea0003800000 */
.L_x_34508:
        /* <DEDUP_REMOVED lines=13> */
.L_x_34512:
[----:B------:R-:W-:Y:S01]  /*bd60*/  IMAD.MOV.U32 R0, RZ, RZ, 0x7f ;  /* 0x0000007fff007424 */ /* 0x000fe200078e00ff */
[----:B------:R-:W-:-:S04]  /*bd70*/  ISETP.GT.U32.AND P0, PT, R2, 0x7f800000, PT ;  /* 0x7f8000000200780c */ /* 0x000fc80003f04070 */
[----:B------:R-:W-:-:S09]  /*bd80*/  SEL R0, R0, 0x7c, P0 ;  /* 0x0000007c00007807 */ /* 0x000fd20000000000 */
.L_x_34513:
[----:B------:R-:W-:Y:S05]  /*bd90*/  BSYNC B0 ;  /* 0x0000000000007941 */ /* 0x000fea0003800000 */
.L_x_34511:
[----:B------:R-:W-:-:S04]  /*bda0*/  LOP3.LUT R2, R3, 0x80000000, RZ, 0xc0, !PT ;  /* 0x8000000003027812 */ /* 0x000fc800078ec0ff */
[----:B------:R-:W-:-:S04]  /*bdb0*/  SHF.R.U32.HI R3, RZ, 0x18, R2 ;  /* 0x00000018ff037819 */ /* 0x000fc80000011602 */
[----:B------:R-:W-:-:S05]  /*bdc0*/  LOP3.LUT R3, R0, R3, RZ, 0xfc, !PT ;  /* 0x0000000300037212 */ /* 0x000fca00078efcff */
[----:B------:R0:W-:Y:S01]  /*bdd0*/  STG.E.U8 desc[UR36][R16.64], R3 ;  /* 0x0000000310007986 */ /* 0x0001e2000c101124 */
[----:B------:R-:W-:Y:S05]  /*bde0*/  BRA `(.L_x_34497) ;  /* 0x0000000400a47947 */ /* 0x000fea0003800000 */
.L_x_34507:
[----:B------:R-:W-:-:S04]  /*bdf0*/  I2FP.F32.U32 R0, R2 ;  /* 0x0000000200007245 */ /* 0x000fc80000201000 */
[----:B------:R-:W-:-:S05]  /*be00*/  F2FP.BF16.F32.PACK_AB R0, RZ, R0 ;  /* 0x00000000ff00723e */ /* 0x000fca00000010ff */
[----:B------:R0:W-:Y:S01]  /*be10*/  STG.E.U16 desc[UR36][R16.64], R0 ;  /* 0x0000000010007986 */ /* 0x0001e2000c101524 */
[----:B------:R-:W-:Y:S05]  /*be20*/  BRA `(.L_x_34497) ;  /* 0x0000000400947947 */ /* 0x000fea0003800000 */
.L_x_34504:
        /* <DEDUP_REMOVED lines=10> */
.L_x_34516:
        /* <DEDUP_REMOVED lines=17> */
.L_x_34519:
[----:B------:R-:W-:-:S04]  /*bfe0*/  LOP3.LUT R2, R3, 0x80000000, RZ, 0xc0, !PT ;  /* 0x8000000003027812 */ /* 0x000fc800078ec0ff */
[----:B------:R-:W-:-:S04]  /*bff0*/  SHF.R.U32.HI R3, RZ, 0x18, R2 ;  /* 0x00000018ff037819 */ /* 0x000fc80000011602 */
[----:B------:R-:W-:-:S04]  /*c000*/  LOP3.LUT R0, R0, R3, RZ, 0xfc, !PT ;  /* 0x0000000300007212 */ /* 0x000fc800078efcff */
[----:B------:R-:W-:-:S07]  /*c010*/  PRMT R8, R0, 0x7610, R8 ;  /* 0x0000761000087816 */ /* 0x000fce0000000008 */
.L_x_34518:
[----:B------:R-:W-:Y:S05]  /*c020*/  BSYNC B0 ;  /* 0x0000000000007941 */ /* 0x000fea0003800000 */
.L_x_34517:
[----:B------:R0:W-:Y:S01]  /*c030*/  STG.E.U8 desc[UR36][R16.64], R8 ;  /* 0x0000000810007986 */ /* 0x0001e2000c101124 */
[----:B------:R-:W-:Y:S05]  /*c040*/  BRA `(.L_x_34497) ;  /* 0x00000004000c7947 */ /* 0x000fea0003800000 */
.L_x_34515:
        /* <DEDUP_REMOVED lines=17> */
.L_x_34522:
[----:B------:R-:W-:-:S04]  /*c160*/  LOP3.LUT R2, R3, 0x80000000, RZ, 0xc0, !PT ;  /* 0x8000000003027812 */ /* 0x000fc800078ec0ff */
[----:B------:R-:W-:-:S04]  /*c170*/  SHF.R.U32.HI R3, RZ, 0x18, R2 ;  /* 0x00000018ff037819 */ /* 0x000fc80000011602 */
[----:B------:R-:W-:-:S04]  /*c180*/  LOP3.LUT R0, R0, R3, RZ, 0xfc, !PT ;  /* 0x0000000300007212 */ /* 0x000fc800078efcff */
[----:B------:R-:W-:-:S07]  /*c190*/  PRMT R8, R0, 0x7610, R8 ;  /* 0x0000761000087816 */ /* 0x000fce0000000008 */
.L_x_34521:
[----:B------:R-:W-:Y:S05]  /*c1a0*/  BSYNC B0 ;  /* 0x0000000000007941 */ /* 0x000fea0003800000 */
.L_x_34520:
[----:B------:R0:W-:Y:S01]  /*c1b0*/  STG.E.U8 desc[UR36][R16.64], R8 ;  /* 0x0000000810007986 */ /* 0x0001e2000c101124 */
[----:B------:R-:W-:Y:S05]  /*c1c0*/  BRA `(.L_x_34497) ;  /* 0x0000000000ac7947 */ /* 0x000fea0003800000 */
.L_x_34514:
        /* <DEDUP_REMOVED lines=22> */
.L_x_34496:
        /* <DEDUP_REMOVED lines=16> */
.L_x_34525:
[----:B------:R-:W-:Y:S05]  /*c430*/  BRA `(.L_x_34497) ;  /* 0x0000000000107947 */ /* 0x000fea0003800000 */
.L_x_34524:
[----:B------:R-:W-:-:S05]  /*c440*/  IMAD.MOV.U32 R3, RZ, RZ, RZ ;  /* 0x000000ffff037224 */ /* 0x000fca00078e00ff */
[----:B------:R0:W-:Y:S01]  /*c450*/  STG.E.64 desc[UR36][R16.64], R2 ;  /* 0x0000000210007986 */ /* 0x0001e2000c101b24 */
[----:B------:R-:W-:Y:S05]  /*c460*/  BRA `(.L_x_34497) ;  /* 0x0000000000047947 */ /* 0x000fea0003800000 */
.L_x_34523:
[----:B------:R0:W-:Y:S02]  /*c470*/  STG.E desc[UR36][R16.64], R2 ;  /* 0x0000000210007986 */ /* 0x0001e4000c101924 */
.L_x_34497:
[----:B------:R-:W-:-:S07]  /*c480*/  VIADD R19, R19, 0x80 ;  /* 0x0000008013137836 */ /* 0x000fce0000000000 */
.L_x_34434:
[----:B------:R-:W-:Y:S05]  /*c490*/  BSYNC B7 ;  /* 0x0000000000077941 */ /* 0x000fea0003800000 */
.L_x_34433:
        /* <DEDUP_REMOVED lines=357> */
.L_x_34526:
        /* <DEDUP_REMOVED lines=22> */
.L_x_34531:
[----:B------:R-:W2:Y:S02]  /*dc50*/  LDG.E.U8 R2, desc[UR36][R2.64] ;  /* 0x0000002402027981 */ /* 0x000ea4000c1e1100 */
[----:B--2---:R-:W-:Y:S01]  /*dc60*/  I2FP.F32.U32 R19, R2 ;  /* 0x0000000200137245 */ /* 0x004fe20000201000 */
[----:B------:R-:W-:Y:S06]  /*dc70*/  BRA `(.L_x_34533) ;  /* 0x0000000c002c7947 */ /* 0x000fec0003800000 */
.L_x_34530:
        /* <DEDUP_REMOVED lines=9> */
.L_x_34535:
[----:B------:R-:W2:Y:S02]  /*dd10*/  LDG.E R2, desc[UR36][R2.64] ;  /* 0x0000002402027981 */ /* 0x000ea4000c1e1900 */
[----:B--2---:R-:W-:Y:S01]  /*dd20*/  I2FP.F32.S32 R19, R2 ;  /* 0x0000000200137245 */ /* 0x004fe20000201400 */
[----:B------:R-:W-:Y:S06]  /*dd30*/  BRA `(.L_x_34533) ;  /* 0x0000000800fc7947 */ /* 0x000fec0003800000 */
.L_x_34534:
[----:B------:R-:W2:Y:S02]  /*dd40*/  LDG.E.U16 R2, desc[UR36][R2.64] ;  /* 0x0000002402027981 */ /* 0x000ea4000c1e1500 */
[----:B--2---:R0:W1:Y:S01]  /*dd50*/  I2F.S16 R19, R2 ;  /* 0x0000000200137306 */ /* 0x0040620000101400 */
[----:B------:R-:W-:Y:S05]  /*dd60*/  BRA `(.L_x_34533) ;  /* 0x0000000800f07947 */ /* 0x000fea0003800000 */
.L_x_34529:
        /* <DEDUP_REMOVED lines=8> */
.L_x_34537:
[----:B------:R-:W2:Y:S02]  /*ddf0*/  LDG.E.U16 R2, desc[UR36][R2.64] ;  /* 0x0000002402027981 */ /* 0x000ea4000c1e1500 */
[----:B--2---:R-:W-:Y:S01]  /*de00*/  HADD2.F32 R19, -RZ, R2.H0_H0 ;  /* 0x20000002ff137230 */ /* 0x004fe20000004100 */
[----:B------:R-:W-:Y:S06]  /*de10*/  BRA `(.L_x_34533) ;  /* 0x0000000800c47947 */ /* 0x000fec0003800000 */
.L_x_34536:
        /* <DEDUP_REMOVED lines=8> */
.L_x_34539:
[----:B------:R-:W2:Y:S02]  /*dea0*/  LDG.E.U16 R2, desc[UR36][R2.64] ;  /* 0x0000002402027981 */ /* 0x000ea4000c1e1500 */
[----:B--2---:R-:W-:Y:S01]  /*deb0*/  HADD2.F32 R19, -RZ, R2.H0_H0 ;  /* 0x20000002ff137230 */ /* 0x004fe20000004100 */
[----:B------:R-:W-:Y:S06]  /*dec0*/  BRA `(.L_x_34533) ;  /* 0x0000000800987947 */ /* 0x000fec0003800000 */
.L_x_34538:
[----:B------:R-:W2:Y:S01]  /*ded0*/  LDG.E.64 R2, desc[UR36][R2.64] ;  /* 0x0000002402027981 */ /* 0x000ea2000c1e1b00 */
[----:B------:R-:W-:Y:S01]  /*dee0*/  UMOV UR4, 0xf0000000 ;  /* 0xf000000000047882 */ /* 0x000fe20000000000 */
[----:B------:R-:W-:Y:S01]  /*def0*/  UMOV UR5, 0x380fffff ;  /* 0x380fffff00057882 */ /* 0x000fe20000000000 */
[----:B--2---:R-:W0:Y:S01]  /*df00*/  F2F.F32.F64 R19, R2 ;  /* 0x0000000200137310 */ /* 0x004e220000301000 */
[----:B------:R-:W-:-:S14]  /*df10*/  DSETP.GEU.AND P0, PT, |R2|, UR4, PT ;  /* 0x0000000402007e2a */ /* 0x000fdc000bf0e200 */
[----:B0-----:R-:W-:Y:S01]  /*df20*/  @!P0 FMUL R19, R19, 1.175494350822287508e-38 ;  /* 0x0080000013138820 */ /* 0x001fe20000400000 */
[----:B------:R-:W-:Y:S06]  /*df30*/  BRA `(.L_x_34533) ;  /* 0x00000008007c7947 */ /* 0x000fec0003800000 */
.L_x_34528:
        /* <DEDUP_REMOVED lines=12> */
.L_x_34542:
[----:B------:R-:W2:Y:S01]  /*e000*/  LDG.E.64 R2, desc[UR36][R2.64] ;  /* 0x0000002402027981 */ /* 0x000ea2000c1e1b00 */
[----:B------:R-:W-:Y:S01]  /*e010*/  UMOV UR4, 0xf0000000 ;  /* 0xf000000000047882 */ /* 0x000fe20000000000 */
[----:B------:R-:W-:Y:S01]  /*e020*/  UMOV UR5, 0x380fffff ;  /* 0x380fffff00057882 */ /* 0x000fe20000000000 */
[----:B--2---:R-:W0:Y:S01]  /*e030*/  F2F.F32.F64 R19, R2 ;  /* 0x0000000200137310 */ /* 0x004e220000301000 */
[----:B------:R-:W-:-:S14]  /*e040*/  DSETP.GEU.AND P0, PT, |R2|, UR4, PT ;  /* 0x0000000402007e2a */ /* 0x000fdc000bf0e200 */
[----:B0-----:R-:W-:Y:S01]  /*e050*/  @!P0 FMUL R19, R19, 1.175494350822287508e-38 ;  /* 0x0080000013138820 */ /* 0x001fe20000400000 */
[----:B------:R-:W-:Y:S06]  /*e060*/  BRA `(.L_x_34533) ;  /* 0x0000000800307947 */ /* 0x000fec0003800000 */
.L_x_34541:
        /* <DEDUP_REMOVED lines=26> */
.L_x_34544:
        /* <DEDUP_REMOVED lines=13> */
.L_x_34543:
[----:B------:R-:W2:Y:S02]  /*e2e0*/  LDG.E.U16 R2, desc[UR36][R2.64] ;  /* 0x0000002402027981 */ /* 0x000ea4000c1e1500 */
[----:B--2---:R-:W-:Y:S01]  /*e2f0*/  IMAD.U32 R19, R2, 0x10000, RZ ;  /* 0x0001000002137824 */ /* 0x004fe200078e00ff */
[----:B------:R-:W-:Y:S06]  /*e300*/  BRA `(.L_x_34533) ;  /* 0x0000000400887947 */ /* 0x000fec0003800000 */
.L_x_34540:
        /* <DEDUP_REMOVED lines=11> */
.L_x_34547:
        /* <DEDUP_REMOVED lines=20> */
.L_x_34549:
[----:B------:R-:W-:Y:S05]  /*e500*/  BSYNC B0 ;  /* 0x0000000000007941 */ /* 0x000fea0003800000 */
.L_x_34548:
[----:B------:R-:W-:Y:S01]  /*e510*/  IMAD.SHL.U32 R2, R2, 0x100000, RZ ;  /* 0x0010000002027824 */ /* 0x000fe200078e00ff */
[----:B------:R-:W-:-:S04]  /*e520*/  LEA R0, R0, 0x3b800000, 0x17 ;  /* 0x3b80000000007811 */ /* 0x000fc800078eb8ff */
[----:B------:R-:W-:Y:S01]  /*e530*/  LOP3.LUT R19, R0, R2, R19, 0xfe, !PT ;  /* 0x0000000200137212 */ /* 0x000fe200078efe13 */
[----:B------:R-:W-:Y:S06]  /*e540*/  BRA `(.L_x_34533) ;  /* 0x0000000000f87947 */ /* 0x000fec0003800000 */
.L_x_34546:
        /* <DEDUP_REMOVED lines=20> */
.L_x_34551:
[----:B------:R-:W-:Y:S05]  /*e690*/  BSYNC B0 ;  /* 0x0000000000007941 */ /* 0x000fea0003800000 */
.L_x_34550:
[----:B------:R-:W-:Y:S01]  /*e6a0*/  IMAD.SHL.U32 R2, R2, 0x200000, RZ ;  /* 0x0020000002027824 */ /* 0x000fe200078e00ff */
[----:B------:R-:W-:-:S04]  /*e6b0*/  LEA R0, R0, 0x37800000, 0x17 ;  /* 0x3780000000007811 */ /* 0x000fc800078eb8ff */
[----:B------:R-:W-:Y:S01]  /*e6c0*/  LOP3.LUT R19, R0, R2, R19, 0xfe, !PT ;  /* 0x0000000200137212 */ /* 0x000fe200078efe13 */
[----:B------:R-:W-:Y:S06]  /*e6d0*/  BRA `(.L_x_34533) ;  /* 0x0000000000947947 */ /* 0x000fec0003800000 */
.L_x_34545:
        /* <DEDUP_REMOVED lines=14> */
.L_x_34532:
        /* <DEDUP_REMOVED lines=16> */
.L_x_34554:
[----:B------:R-:W-:Y:S01]  /*e8c0*/  IMAD.MOV.U32 R19, RZ, RZ, RZ ;  /* 0x000000ffff137224 */ /* 0x000fe200078e00ff */
[----:B------:R-:W-:Y:S06]  /*e8d0*/  BRA `(.L_x_34533) ;  /* 0x0000000000147947 */ /* 0x000fec0003800000 */
.L_x_34553:
[----:B------:R-:W2:Y:S02]  /*e8e0*/  LDG.E.64 R2, desc[UR36][R2.64] ;  /* 0x0000002402027981 */ /* 0x000ea4000c1e1b00 */
[----:B--2---:R0:W1:Y:S01]  /*e8f0*/  I2F.U64 R19, R2 ;  /* 0x0000000200137312 */ /* 0x0040620000301000 */
[----:B------:R-:W-:Y:S05]  /*e900*/  BRA `(.L_x_34533) ;  /* 0x0000000000087947 */ /* 0x000fea0003800000 */
.L_x_34552:
[----:B------:R-:W2:Y:S02]  /*e910*/  LDG.E R2, desc[UR36][R2.64] ;  /* 0x0000002402027981 */ /* 0x000ea4000c1e1900 */
[----:B--2---:R-:W-:-:S07]  /*e920*/  I2FP.F32.U32 R19, R2 ;  /* 0x0000000200137245 */ /* 0x004fce0000201000 */
.L_x_34533:
[----:B------:R-:W-:Y:S05]  /*e930*/  BSYNC B6 ;  /* 0x0000000000067941 */ /* 0x000fea0003800000 */
.L_x_34527:
        /* <DEDUP_REMOVED lines=19> */
.L_x_34559:
[----:B------:R-:W2:Y:S02]  /*ea70*/  LDG.E.U8 R0, desc[UR36][R2.64] ;  /* 0x0000002402007981 */ /* 0x000ea4000c1e1100 */
[----:B--2---:R-:W-:Y:S01]  /*ea80*/  I2FP.F32.U32 R0, R0 ;  /* 0x0000000000007245 */ /* 0x004fe20000201000 */
[----:B------:R-:W-:Y:S06]  /*ea90*/  BRA `(.L_x_34561) ;  /* 0x0000000c002c7947 */ /* 0x000fec0003800000 */
.L_x_34558:
        /* <DEDUP_REMOVED lines=9> */
.L_x_34563:
[----:B------:R-:W2:Y:S02]  /*eb30*/  LDG.E R0, desc[UR36][R2.64] ;  /* 0x0000002402007981 */ /* 0x000ea4000c1e1900 */
[----:B--2---:R-:W-:Y:S01]  /*eb40*/  I2FP.F32.S32 R0, R0 ;  /* 0x0000000000007245 */ /* 0x004fe20000201400 */
[----:B------:R-:W-:Y:S06]  /*eb50*/  BRA `(.L_x_34561) ;  /* 0x0000000800fc7947 */ /* 0x000fec0003800000 */
.L_x_34562:
[----:B------:R-:W2:Y:S02]  /*eb60*/  LDG.E.U16 R0, desc[UR36][R2.64] ;  /* 0x0000002402007981 */ /* 0x000ea4000c1e1500 */
[----:B--2---:R-:W0:Y:S01]  /*eb70*/  I2F.S16 R0, R0 ;  /* 0x0000000000007306 */ /* 0x004e220000101400 */
[----:B------:R-:W-:Y:S05]  /*eb80*/  BRA `(.L_x_34561) ;  /* 0x0000000800f07947 */ /* 0x000fea0003800000 */
.L_x_34557:
        /* <DEDUP_REMOVED lines=8> */
.L_x_34565:
[----:B------:R-:W2:Y:S02]  /*ec10*/  LDG.E.U16 R0, desc[UR36][R2.64] ;  /* 0x0000002402007981 */ /* 0x000ea4000c1e1500 */
[----:B--2---:R-:W-:Y:S01]  /*ec20*/  HADD2.F32 R0, -RZ, R0.H0_H0 ;  /* 0x20000000ff007230 */ /* 0x004fe20000004100 */
[----:B------:R-:W-:Y:S06]  /*ec30*/  BRA `(.L_x_34561) ;  /* 0x0000000800c47947 */ /* 0x000fec0003800000 */
.L_x_34564:
        /* <DEDUP_REMOVED lines=8> */
.L_x_34567:
[----:B------:R-:W2:Y:S02]  /*ecc0*/  LDG.E.U16 R0, desc[UR36][R2.64] ;  /* 0x0000002402007981 */ /* 0x000ea4000c1e1500 */
[----:B--2---:R-:W-:Y:S01]  /*ecd0*/  HADD2.F32 R0, -RZ, R0.H0_H0 ;  /* 0x20000000ff007230 */ /* 0x004fe20000004100 */
[----:B------:R-:W-:Y:S06]  /*ece0*/  BRA `(.L_x_34561) ;  /* 0x0000000800987947 */ /* 0x000fec0003800000 */
.L_x_34566:
[----:B------:R-:W2:Y:S01]  /*ecf0*/  LDG.E.64 R2, desc[UR36][R2.64] ;  /* 0x0000002402027981 */ /* 0x000ea2000c1e1b00 */
[----:B------:R-:W-:Y:S01]  /*ed00*/  UMOV UR4, 0xf0000000 ;  /* 0xf000000000047882 */ /* 0x000fe20000000000 */
[----:B------:R-:W-:Y:S01]  /*ed10*/  UMOV UR5, 0x380fffff ;  /* 0x380fffff00057882 */ /* 0x000fe20000000000 */
[----:B--2---:R-:W0:Y:S01]  /*ed20*/  F2F.F32.F64 R0, R2 ;  /* 0x0000000200007310 */ /* 0x004e220000301000 */
[----:B------:R-:W-:-:S14]  /*ed30*/  DSETP.GEU.AND P0, PT, |R2|, UR4, PT ;  /* 0x0000000402007e2a */ /* 0x000fdc000bf0e200 */
[----:B0-----:R-:W-:Y:S01]  /*ed40*/  @!P0 FMUL R0, R0, 1.175494350822287508e-38 ;  /* 0x0080000000008820 */ /* 0x001fe20000400000 */
[----:B------:R-:W-:Y:S06]  /*ed50*/  BRA `(.L_x_34561) ;  /* 0x00000008007c7947 */ /* 0x000fec0003800000 */
.L_x_34556:
        /* <DEDUP_REMOVED lines=12> */
.L_x_34570:
[----:B------:R-:W2:Y:S01]  /*ee20*/  LDG.E.64 R2, desc[UR36][R2.64] ;  /* 0x0000002402027981 */ /* 0x000ea2000c1e1b00 */
[----:B------:R-:W-:Y:S01]  /*ee30*/  UMOV UR4, 0xf0000000 ;  /* 0xf000000000047882 */ /* 0x000fe20000000000 */
[----:B------:R-:W-:Y:S01]  /*ee40*/  UMOV UR5, 0x380fffff ;  /* 0x380fffff00057882 */ /* 0x000fe20000000000 */
[----:B--2---:R-:W0:Y:S01]  /*ee50*/  F2F.F32.F64 R0, R2 ;  /* 0x0000000200007310 */ /* 0x004e220000301000 */
[----:B------:R-:W-:-:S14]  /*ee60*/  DSETP.GEU.AND P0, PT, |R2|, UR4, PT ;  /* 0x0000000402007e2a */ /* 0x000fdc000bf0e200 */
[----:B0-----:R-:W-:Y:S01]  /*ee70*/  @!P0 FMUL R0, R0, 1.175494350822287508e-38 ;  /* 0x0080000000008820 */ /* 0x001fe20000400000 */
[----:B------:R-:W-:Y:S06]  /*ee80*/  BRA `(.L_x_34561) ;  /* 0x0000000800307947 */ /* 0x000fec0003800000 */
.L_x_34569:
        /* <DEDUP_REMOVED lines=26> */
.L_x_34572:
        /* <DEDUP_REMOVED lines=13> */
.L_x_34571:
[----:B------:R-:W2:Y:S02]  /*f100*/  LDG.E.U16 R0, desc[UR36][R2.64] ;  /* 0x0000002402007981 */ /* 0x000ea4000c1e1500 */
[----:B--2---:R-:W-:Y:S01]  /*f110*/  IMAD.U32 R0, R0, 0x10000, RZ ;  /* 0x0001000000007824 */ /* 0x004fe200078e00ff */
[----:B------:R-:W-:Y:S06]  /*f120*/  BRA `(.L_x_34561) ;  /* 0x0000000400887947 */ /* 0x000fec0003800000 */
.L_x_34568:
        /* <DEDUP_REMOVED lines=11> */
.L_x_34575:
        /* <DEDUP_REMOVED lines=20> */
.L_x_34577:
[----:B------:R-:W-:Y:S05]  /*f320*/  BSYNC B0 ;  /* 0x0000000000007941 */ /* 0x000fea0003800000 */
.L_x_34576:
[----:B------:R-:W-:Y:S01]  /*f330*/  LEA R3, R0, 0x3b800000, 0x17 ;  /* 0x3b80000000037811 */ /* 0x000fe200078eb8ff */
[----:B------:R-:W-:-:S05]  /*f340*/  IMAD.SHL.U32 R0, R2, 0x100000, RZ ;  /* 0x0010000002007824 */ /* 0x000fca00078e00ff */
[----:B------:R-:W-:Y:S01]  /*f350*/  LOP3.LUT R0, R3, R0, R4, 0xfe, !PT ;  /* 0x0000000003007212 */ /* 0x000fe200078efe04 */
[----:B------:R-:W-:Y:S06]  /*f360*/  BRA `(.L_x_34561) ;  /* 0x0000000000f87947 */ /* 0x000fec0003800000 */
.L_x_34574:
        /* <DEDUP_REMOVED lines=20> */
.L_x_34579:
[----:B------:R-:W-:Y:S05]  /*f4b0*/  BSYNC B0 ;  /* 0x0000000000007941 */ /* 0x000fea0003800000 */
.L_x_34578:
[----:B------:R-:W-:Y:S01]  /*f4c0*/  LEA R3, R0, 0x37800000, 0x17 ;  /* 0x3780000000037811 */ /* 0x000fe200078eb8ff */
[----:B------:R-:W-:-:S05]  /*f4d0*/  IMAD.SHL.U32 R0, R2, 0x200000, RZ ;  /* 0x0020000002007824 */ /* 0x000fca00078e00ff */
[----:B------:R-:W-:Y:S01]  /*f4e0*/  LOP3.LUT R0, R3, R0, R4, 0xfe, !PT ;  /* 0x0000000003007212 */ /* 0x000fe200078efe04 */
[----:B------:R-:W-:Y:S06]  /*f4f0*/  BRA `(.L_x_34561) ;  /* 0x0000000000947947 */ /* 0x000fec0003800000 */
.L_x_34573:
        /* <DEDUP_REMOVED lines=14> */
.L_x_34560:
        /* <DEDUP_REMOVED lines=16> */
.L_x_34582:
[----:B------:R-:W-:Y:S01]  /*f6e0*/  IMAD.MOV.U32 R0, RZ, RZ, RZ ;  /* 0x000000ffff007224 */ /* 0x000fe200078e00ff */
[----:B------:R-:W-:Y:S06]  /*f6f0*/  BRA `(.L_x_34561) ;  /* 0x0000000000147947 */ /* 0x000fec0003800000 */
.L_x_34581:
[----:B------:R-:W2:Y:S02]  /*f700*/  LDG.E.64 R2, desc[UR36][R2.64] ;  /* 0x0000002402027981 */ /* 0x000ea4000c1e1b00 */
[----:B--2---:R0:W1:Y:S01]  /*f710*/  I2F.U64 R0, R2 ;  /* 0x0000000200007312 */ /* 0x0040620000301000 */
[----:B------:R-:W-:Y:S05]  /*f720*/  BRA `(.L_x_34561) ;  /* 0x0000000000087947 */ /* 0x000fea0003800000 */
.L_x_34580:
[----:B------:R-:W2:Y:S02]  /*f730*/  LDG.E R0, desc[UR36][R2.64] ;  /* 0x0000002402007981 */ /* 0x000ea4000c1e1900 */
[----:B--2---:R-:W-:-:S07]  /*f740*/  I2FP.F32.U32 R0, R0 ;  /* 0x0000000000007245 */ /* 0x004fce0000201000 */
.L_x_34561:
[----:B------:R-:W-:Y:S05]  /*f750*/  BSYNC B6 ;  /* 0x0000000000067941 */ /* 0x000fea0003800000 */
.L_x_34555:
        /* <DEDUP_REMOVED lines=19> */
.L_x_34586:
[----:B------:R-:W-:Y:S01]  /*f890*/  STG.E.U8 desc[UR36][R16.64], R2 ;  /* 0x0000000210007986 */ /* 0x000fe2000c101124 */
[----:B------:R-:W-:Y:S05]  /*f8a0*/  EXIT ;  /* 0x000000000000794d */ /* 0x000fea0003800000 */
.L_x_34585:
        /* <DEDUP_REMOVED lines=9> */
.L_x_34589:
[----:B------:R-:W-:Y:S01]  /*f940*/  STG.E desc[UR36][R16.64], R2 ;  /* 0x0000000210007986 */ /* 0x000fe2000c101924 */
[----:B------:R-:W-:Y:S05]  /*f950*/  EXIT ;  /* 0x000000000000794d */ /* 0x000fea0003800000 */
.L_x_34588:
[----:B------:R-:W-:Y:S01]  /*f960*/  STG.E.U16 desc[UR36][R16.64], R2 ;  /* 0x0000000210007986 */ /* 0x000fe2000c101524 */
[----:B------:R-:W-:Y:S05]  /*f970*/  EXIT ;  /* 0x000000000000794d */ /* 0x000fea0003800000 */
.L_x_34584:
        /* <DEDUP_REMOVED lines=9> */
.L_x_34591:
[----:B------:R-:W-:-:S04]  /*fa10*/  I2FP.F32.U32 R0, R2 ;  /* 0x0000000200007245 */ /* 0x000fc80000201000 */
[----:B------:R-:W-:-:S05]  /*fa20*/  F2FP.F16.F32.PACK_AB R0, RZ, R0 ;  /* 0x00000000ff00723e */ /* 0x000fca00000000ff */
[----:B------:R-:W-:Y:S01]  /*fa30*/  STG.E.U16 desc[UR36][R16.64], R0 ;  /* 0x0000000010007986 */ /* 0x000fe2000c101524 */
[----:B------:R-:W-:Y:S05]  /*fa40*/  EXIT ;  /* 0x000000000000794d */ /* 0x000fea0003800000 */
.L_x_34590:
        /* <DEDUP_REMOVED lines=10> */
.L_x_34593:
[----:B------:R-:W-:-:S04]  /*faf0*/  I2FP.F32.U32 R2, R2 ;  /* 0x0000000200027245 */ /* 0x000fc80000201000 */
[----:B------:R-:W-:-:S04]  /*fb00*/  F2FP.F16.F32.PACK_AB R3, RZ, R2 ;  /* 0x00000002ff03723e */ /* 0x000fc800000000ff */
[----:B------:R-:W-:-:S05]  /*fb10*/  PRMT R3, R3, 0x5410, RZ ;  /* 0x0000541003037816 */ /* 0x000fca00000000ff */
[----:B------:R-:W-:Y:S01]  /*fb20*/  STG.E desc[UR36][R16.64], R3 ;  /* 0x0000000310007986 */ /* 0x000fe2000c101924 */
[----:B------:R-:W-:Y:S05]  /*fb30*/  EXIT ;  /* 0x000000000000794d */ /* 0x000fea0003800000 */
.L_x_34592:
[----:B------:R-:W0:Y:S02]  /*fb40*/  I2F.F64.U32 R2, R2 ;  /* 0x0000000200027312 */ /* 0x000e240000201800 */
[----:B0-----:R-:W-:Y:S01]  /*fb50*/  STG.E.64 desc[UR36][R16.64], R2 ;  /* 0x0000000210007986 */ /* 0x001fe2000c101b24 */
[----:B------:R-:W-:Y:S05]  /*fb60*/  EXIT ;  /* 0x000000000000794d */ /* 0x000fea0003800000 */
.L_x_34583:
        /* <DEDUP_REMOVED lines=10> */
.L_x_34596:
[----:B------:R-:W0:Y:S01]  /*fc10*/  I2F.F64.U32 R4, R2 ;  /* 0x0000000200047312 */ /* 0x000e220000201800 */
[----:B------:R-:W-:-:S05]  /*fc20*/  CS2R R6, SRZ ;  /* 0x0000000000067805 */ /* 0x000fca000001ff00 */
[----:B0-----:R-:W-:Y:S01]  /*fc30*/  STG.E.128 desc[UR36][R16.64], R4 ;  /* 0x0000000410007986 */ /* 0x001fe2000c101d24 */
[----:B------:R-:W-:Y:S05]  /*fc40*/  EXIT ;  /* 0x000000000000794d */ /* 0x000fea0003800000 */
.L_x_34595:
        /* <DEDUP_REMOVED lines=21> */
.L_x_34600:
[----:B------:R-:W-:Y:S05]  /*fda0*/  BSYNC B0 ;  /* 0x0000000000007941 */ /* 0x000fea0003800000 */
.L_x_34599:
[----:B------:R-:W-:-:S05]  /*fdb0*/  LOP3.LUT R3, R0, R3, RZ, 0xfc, !PT ;  /* 0x0000000300037212 */ /* 0x000fca00078efcff */
[----:B------:R-:W-:Y:S01]  /*fdc0*/  STG.E.U8 desc[UR36][R16.64], R3 ;  /* 0x0000000310007986 */ /* 0x000fe2000c101124 */
[----:B------:R-:W-:Y:S05]  /*fdd0*/  EXIT ;  /* 0x000000000000794d */ /* 0x000fea0003800000 */
.L_x_34598:
        /* <DEDUP_REMOVED lines=13> */
.L_x_34602:
[----:B------:R-:W-:Y:S01]  /*feb0*/  IMAD.MOV.U32 R0, RZ, RZ, 0x7f ;  /* 0x0000007fff007424 */ /* 0x000fe200078e00ff */
[----:B------:R-:W-:-:S04]  /*fec0*/  ISETP.GT.U32.AND P0, PT, R2, 0x7f800000, PT ;  /* 0x7f8000000200780c */ /* 0x000fc80003f04070 */
[----:B------:R-:W-:-:S09]  /*fed0*/  SEL R0, R0, 0x7c, P0 ;  /* 0x0000007c00007807 */ /* 0x000fd20000000000 */
.L_x_34603:
[----:B------:R-:W-:Y:S05]  /*fee0*/  BSYNC B0 ;  /* 0x0000000000007941 */ /* 0x000fea0003800000 */
.L_x_34601:
[----:B------:R-:W-:-:S04]  /*fef0*/  LOP3.LUT R2, R3, 0x80000000, RZ, 0xc0, !PT ;  /* 0x8000000003027812 */ /* 0x000fc800078ec0ff */
[----:B------:R-:W-:-:S04]  /*ff00*/  SHF.R.U32.HI R3, RZ, 0x18, R2 ;  /* 0x00000018ff037819 */ /* 0x000fc80000011602 */
[----:B------:R-:W-:-:S05]  /*ff10*/  LOP3.LUT R3, R0, R3, RZ, 0xfc, !PT ;  /* 0x0000000300037212 */ /* 0x000fca00078efcff */
[----:B------:R-:W-:Y:S01]  /*ff20*/  STG.E.U8 desc[UR36][R16.64], R3 ;  /* 0x0000000310007986 */ /* 0x000fe2000c101124 */
[----:B------:R-:W-:Y:S05]  /*ff30*/  EXIT ;  /* 0x000000000000794d */ /* 0x000fea0003800000 */
.L_x_34597:
[----:B------:R-:W-:-:S04]  /*ff40*/  I2FP.F32.U32 R0, R2 ;  /* 0x0000000200007245 */ /* 0x000fc80000201000 */
[----:B------:R-:W-:-:S05]  /*ff50*/  F2FP.BF16.F32.PACK_AB R0, RZ, R0 ;  /* 0x00000000ff00723e */ /* 0x000fca00000010ff */
[----:B------:R-:W-:Y:S01]  /*ff60*/  STG.E.U16 desc[UR36][R16.64], R0 ;  /* 0x0000000010007986 */ /* 0x000fe2000c101524 */
[----:B------:R-:W-:Y:S05]  /*ff70*/  EXIT ;  /* 0x000000000000794d */ /* 0x000fea0003800000 */
.L_x_34594:
        /* <DEDUP_REMOVED lines=10> */
.L_x_34606:
        /* <DEDUP_REMOVED lines=17> */
.L_x_34609:
[----:B------:R-:W-:-:S04]  /*10130*/  LOP3.LUT R2, R3, 0x80000000, RZ, 0xc0, !PT ;  /* 0x8000000003027812 */ /* 0x000fc800078ec0ff */
[----:B------:R-:W-:-:S04]  /*10140*/  SHF.R.U32.HI R3, RZ, 0x18, R2 ;  /* 0x00000018ff037819 */ /* 0x000fc80000011602 */
[----:B------:R-:W-:-:S04]  /*10150*/  LOP3.LUT R0, R0, R3, RZ, 0xfc, !PT ;  /* 0x0000000300007212 */ /* 0x000fc800078efcff */
[----:B------:R-:W-:-:S07]  /*10160*/  PRMT R8, R0, 0x7610, R8 ;  /* 0x0000761000087816 */ /* 0x000fce0000000008 */
.L_x_34608:
[----:B------:R-:W-:Y:S05]  /*10170*/  BSYNC B0 ;  /* 0x0000000000007941 */ /* 0x000fea0003800000 */
.L_x_34607:
[----:B------:R-:W-:Y:S01]  /*10180*/  STG.E.U8 desc[UR36][R16.64], R8 ;  /* 0x0000000810007986 */ /* 0x000fe2000c101124 */
[----:B------:R-:W-:Y:S05]  /*10190*/  EXIT ;  /* 0x000000000000794d */ /* 0x000fea0003800000 */
.L_x_34605:
        /* <DEDUP_REMOVED lines=17> */
.L_x_34612:
[----:B------:R-:W-:-:S04]  /*102b0*/  LOP3.LUT R2, R3, 0x80000000, RZ, 0xc0, !PT ;  /* 0x8000000003027812 */ /* 0x000fc800078ec0ff */
[----:B------:R-:W-:-:S04]  /*102c0*/  SHF.R.U32.HI R3, RZ, 0x18, R2 ;  /* 0x00000018ff037819 */ /* 0x000fc80000011602 */
[----:B------:R-:W-:-:S04]  /*102d0*/  LOP3.LUT R0, R0, R3, RZ, 0xfc, !PT ;  /* 0x0000000300007212 */ /* 0x000fc800078efcff */
[----:B------:R-:W-:-:S07]  /*102e0*/  PRMT R8, R0, 0x7610, R8 ;  /* 0x0000761000087816 */ /* 0x000fce0000000008 */
.L_x_34611:
[----:B------:R-:W-:Y:S05]  /*102f0*/  BSYNC B0 ;  /* 0x0000000000007941 */ /* 0x000fea0003800000 */
.L_x_34610:
[----:B------:R-:W-:Y:S01]  /*10300*/  STG.E.U8 desc[UR36][R16.64], R8 ;  /* 0x0000000810007986 */ /* 0x000fe2000c101124 */
[----:B------:R-:W-:Y:S05]  /*10310*/  EXIT ;  /* 0x000000000000794d */ /* 0x000fea0003800000 */
.L_x_34604:
        /* <DEDUP_REMOVED lines=22> */
.L_x_34587:
        /* <DEDUP_REMOVED lines=16> */
.L_x_34615:
[----:B------:R-:W-:Y:S05]  /*10580*/  EXIT ;  /* 0x000000000000794d */ /* 0x000fea0003800000 */
.L_x_34614:
[----:B------:R-:W-:-:S05]  /*10590*/  IMAD.MOV.U32 R3, RZ, RZ, RZ ;  /* 0x000000ffff037224 */ /* 0x000fca00078e00ff */
[----:B------:R-:W-:Y:S01]  /*105a0*/  STG.E.64 desc[UR36][R16.64], R2 ;  /* 0x0000000210007986 */ /* 0x000fe2000c101b24 */
[----:B------:R-:W-:Y:S05]  /*105b0*/  EXIT ;  /* 0x000000000000794d */ /* 0x000fea0003800000 */
.L_x_34613:
[----:B------:R-:W-:Y:S01]  /*105c0*/  STG.E desc[UR36][R16.64], R2 ;  /* 0x0000000210007986 */ /* 0x000fe2000c101924 */
[----:B------:R-:W-:Y:S05]  /*105d0*/  EXIT ;  /* 0x000000000000794d */ /* 0x000fea0003800000 */
.L_x_34616:
        /* <DEDUP_REMOVED lines=10> */
.L_x_44078:


//--------------------- .text._ZN2at6native27unrolled_elementwise_kernelINS0_13BinaryFunctorIffbZZZNS0_23logical_and_kernel_cudaERNS_14TensorIteratorEENKUlvE0_clEvENKUlvE5_clEvEUlffE_EESt5arrayIPcLm3EELi4E23TrivialOffsetCalculatorILi2EjESC_ILi1EjENS0_6memory12LoadWithCastILi2EEENSF_13StoreWithCastILi1EEEEEviT_T0_T2_T3_T4_T5_ --------------------------
	.section	.text._ZN2at6native27unrolled_elementwise_kernelINS0_13BinaryFunctorIffbZZZNS0_23logical_and_kernel_cudaERNS_14TensorIteratorEENKUlvE0_clEvENKUlvE5_clEvEUlffE_EESt5arrayIPcLm3EELi4E23TrivialOffsetCalculatorILi2EjESC_ILi1EjENS0_6memory12LoadWithCastILi2EEENSF_13StoreWithCastILi1EEEEEviT_T0_T2_T3_T4_T5_,"ax",@progbits
	.align	128
        .global         _ZN2at6native27unrolled_elementwise_kernelINS0_13BinaryFunctorIffbZZZNS0_23logical_and_kernel_cudaERNS_14TensorIteratorEENKUlvE0_clEvENKUlvE5_clEvEUlffE_EESt5arrayIPcLm3EELi4E23TrivialOffsetCalculatorILi2EjESC_ILi1EjENS0_6memory12LoadWithCastILi2EEENSF_13StoreWithCastILi1EEEEEviT_T0_T2_T3_T4_T5_
        .type           _ZN2at6native27unrolled_elementwise_kernelINS0_13BinaryFunctorIffbZZZNS0_23logical_and_kernel_cudaERNS_14TensorIteratorEENKUlvE0_clEvENKUlvE5_clEvEUlffE_EESt5arrayIPcLm3EELi4E23TrivialOffsetCalculatorILi2EjESC_ILi1EjENS0_6memory12LoadWithCastILi2EEENSF_13StoreWithCastILi1EEEEEviT_T0_T2_T3_T4_T5_,@function
        .size           _ZN2at6native27unrolled_elementwise_kernelINS0_13BinaryFunctorIffbZZZNS0_23logical_and_kernel_cudaERNS_14TensorIteratorEENKUlvE0_clEvENKUlvE5_clEvEUlffE_EESt5arrayIPcLm3EELi4E23TrivialOffsetCalculatorILi2EjESC_ILi1EjENS0_6memory12LoadWithCastILi2EEENSF_13StoreWithCastILi1EEEEEviT_T0_T2_T3_T4_T5_,(.L_x_44079 - _ZN2at6native27unrolled_elementwise_kernelINS0_13BinaryFunctorIffbZZZNS0_23logical_and_kernel_cudaERNS_14TensorIteratorEENKUlvE0_clEvENKUlvE5_clEvEUlffE_EESt5arrayIPcLm3EELi4E23TrivialOffsetCalculatorILi2EjESC_ILi1EjENS0_6memory12LoadWithCastILi2EEENSF_13StoreWithCastILi1EEEEEviT_T0_T2_T3_T4_T5_)
        .other          _ZN2at6native27unrolled_elementwise_kernelINS0_13BinaryFunctorIffbZZZNS0_23logical_and_kernel_cudaERNS_14TensorIteratorEENKUlvE0_clEvENKUlvE5_clEvEUlffE_EESt5arrayIPcLm3EELi4E23TrivialOffsetCalculatorILi2EjESC_ILi1EjENS0_6memory12LoadWithCastILi2EEENSF_13StoreWithCastILi1EEEEEviT_T0_T2_T3_T4_T5_,@"STO_CUDA_ENTRY STV_DEFAULT"
_ZN2at6native27unrolled_elementwise_kernelINS0_13BinaryFunctorIffbZZZNS0_23logical_and_kernel_cudaERNS_14TensorIteratorEENKUlvE0_clEvENKUlvE5_clEvEUlffE_EESt5arrayIPcLm3EELi4E23TrivialOffsetCalculatorILi2EjESC_ILi1EjENS0_6memory12LoadWithCastILi2EEENSF_13StoreWithCastILi1EEEEEviT_T0_T2_T3_T4_T5_:
.text._ZN2at6native27unrolled_elementwise_kernelINS0_13BinaryFunctorIffbZZZNS0_23logical_and_kernel_cudaERNS_14TensorIteratorEENKUlvE0_clEvENKUlvE5_clEvEUlffE_EESt5arrayIPcLm3EELi4E23TrivialOffsetCalculatorILi2EjESC_ILi1EjENS0_6memory12LoadWithCastILi2EEENSF_13StoreWithCastILi1EEEEEviT_T0_T2_T3_T4_T5_:
        /* <DEDUP_REMOVED lines=34> */
.L_x_34623:
[----:B------:R-:W2:Y:S02]  /*0220*/  LDG.E.U8 R4, desc[UR36][R4.64] ;  /* 0x0000002404047981 */ /* 0x000ea4000c1e1100 */
[----:B--2---:R-:W-:Y:S01]  /*0230*/  I2FP.F32.U32 R18, R4 ;  /* 0x0000000400127245 */ /* 0x004fe20000201000 */
[----:B------:R-:W-:Y:S06]  /*0240*/  BRA `(.L_x_34625) ;  /* 0x0000000c00307947 */ /* 0x000fec0003800000 */
.L_x_34622:
        /* <DEDUP_REMOVED lines=9> */
.L_x_34627:
[----:B------:R-:W2:Y:S02]  /*02e0*/  LDG.E R4, desc[UR36][R4.64] ;  /* 0x0000002404047981 */ /* 0x000ea4000c1e1900 */
[----:B--2---:R-:W-:Y:S01]  /*02f0*/  I2FP.F32.S32 R18, R4 ;  /* 0x0000000400127245 */ /* 0x004fe20000201400 */
[----:B------:R-:W-:Y:S06]  /*0300*/  BRA `(.L_x_34625) ;  /* 0x0000000c00007947 */ /* 0x000fec0003800000 */
.L_x_34626:
[----:B------:R-:W2:Y:S02]  /*0310*/  LDG.E.U16 R4, desc[UR36][R4.64] ;  /* 0x0000002404047981 */ /* 0x000ea4000c1e1500 */
[----:B--2---:R2:W3:Y:S01]  /*0320*/  I2F.S16 R18, R4 ;  /* 0x0000000400127306 */ /* 0x0044e20000101400 */
[----:B------:R-:W-:Y:S05]  /*0330*/  BRA `(.L_x_34625) ;  /* 0x0000000800f47947 */ /* 0x000fea0003800000 */
.L_x_34621:
        /* <DEDUP_REMOVED lines=8> */
.L_x_34629:
[----:B------:R-:W2:Y:S02]  /*03c0*/  LDG.E.U16 R4, desc[UR36][R4.64] ;  /* 0x0000002404047981 */ /* 0x000ea4000c1e1500 */
[----:B--2---:R-:W-:Y:S01]  /*03d0*/  HADD2.F32 R18, -RZ, R4.H0_H0 ;  /* 0x20000004ff127230 */ /* 0x004fe20000004100 */
[----:B------:R-:W-:Y:S06]  /*03e0*/  BRA `(.L_x_34625) ;  /* 0x0000000800c87947 */ /* 0x000fec0003800000 */
.L_x_34628:
        /* <DEDUP_REMOVED lines=8> */
.L_x_34631:
[----:B------:R-:W2:Y:S02]  /*0470*/  LDG.E.U16 R4, desc[UR36][R4.64] ;  /* 0x0000002404047981 */ /* 0x000ea4000c1e1500 */
[----:B--2---:R-:W-:Y:S01]  /*0480*/  HADD2.F32 R18, -RZ, R4.H0_H0 ;  /* 0x20000004ff127230 */ /* 0x004fe20000004100 */
[----:B------:R-:W-:Y:S06]  /*0490*/  BRA `(.L_x_34625) ;  /* 0x00000008009c7947 */ /* 0x000fec0003800000 */
.L_x_34630:
[----:B------:R-:W2:Y:S01]  /*04a0*/  LDG.E.64 R4, desc[UR36][R4.64] ;  /* 0x0000002404047981 */ /* 0x000ea2000c1e1b00 */
[----:B------:R-:W-:Y:S01]  /*04b0*/  UMOV UR4, 0xf0000000 ;  /* 0xf000000000047882 */ /* 0x000fe20000000000 */
[----:B------:R-:W-:Y:S01]  /*04c0*/  UMOV UR5, 0x380fffff ;  /* 0x380fffff00057882 */ /* 0x000fe20000000000 */
[----:B--2---:R-:W0:Y:S01]  /*04d0*/  F2F.F32.F64 R18, R4 ;  /* 0x0000000400127310 */ /* 0x004e220000301000 */
[----:B------:R-:W-:-:S14]  /*04e0*/  DSETP.GEU.AND P0, PT, |R4|, UR4, PT ;  /* 0x0000000404007e2a */ /* 0x000fdc000bf0e200 */
[----:B0-----:R-:W-:Y:S01]  /*04f0*/  @!P0 FMUL R18, R18, 1.175494350822287508e-38 ;  /* 0x0080000012128820 */ /* 0x001fe20000400000 */
[----:B------:R-:W-:Y:S06]  /*0500*/  BRA `(.L_x_34625) ;  /* 0x0000000800807947 */ /* 0x000fec0003800000 */
.L_x_34620:
        /* <DEDUP_REMOVED lines=12> */
.L_x_34634:
[----:B------:R-:W2:Y:S01]  /*05d0*/  LDG.E.64 R4, desc[UR36][R4.64] ;  /* 0x0000002404047981 */ /* 0x000ea2000c1e1b00 */
[----:B------:R-:W-:Y:S01]  /*05e0*/  UMOV UR4, 0xf0000000 ;  /* 0xf000000000047882 */ /* 0x000fe20000000000 */
[----:B------:R-:W-:Y:S01]  /*05f0*/  UMOV UR5, 0x380fffff ;  /* 0x380fffff00057882 */ /* 0x000fe20000000000 */
[----:B--2---:R-:W0:Y:S01]  /*0600*/  F2F.F32.F64 R18, R4 ;  /* 0x0000000400127310 */ /* 0x004e220000301000 */
[----:B------:R-:W-:-:S14]  /*0610*/  DSETP.GEU.AND P0, PT, |R4|, UR4, PT ;  /* 0x0000000404007e2a */ /* 0x000fdc000bf0e200 */
[----:B0-----:R-:W-:Y:S01]  /*0620*/  @!P0 FMUL R18, R18, 1.175494350822287508e-38 ;  /* 0x0080000012128820 */ /* 0x001fe20000400000 */
[----:B------:R-:W-:Y:S06]  /*0630*/  BRA `(.L_x_34625) ;  /* 0x0000000800347947 */ /* 0x000fec0003800000 */
.L_x_34633:
        /* <DEDUP_REMOVED lines=26> */
.L_x_34636:
        /* <DEDUP_REMOVED lines=14> */
.L_x_34635:
[----:B------:R-:W2:Y:S02]  /*08c0*/  LDG.E.U16 R4, desc[UR36][R4.64] ;  /* 0x0000002404047981 */ /* 0x000ea4000c1e1500 */
[----:B--2---:R-:W-:Y:S01]  /*08d0*/  IMAD.U32 R18, R4, 0x10000, RZ ;  /* 0x0001000004127824 */ /* 0x004fe200078e00ff */
[----:B------:R-:W-:Y:S06]  /*08e0*/  BRA `(.L_x_34625) ;  /* 0x0000000400887947 */ /* 0x000fec0003800000 */
.L_x_34632:
        /* <DEDUP_REMOVED lines=11> */
.L_x_34639:
        /* <DEDUP_REMOVED lines=20> */
.L_x_34641:
[----:B------:R-:W-:Y:S05]  /*0ae0*/  BSYNC B0 ;  /* 0x0000000000007941 */ /* 0x000fea0003800000 */
.L_x_34640:
[----:B------:R-:W-:Y:S01]  /*0af0*/  IMAD.SHL.U32 R3, R3, 0x100000, RZ ;  /* 0x0010000003037824 */ /* 0x000fe200078e00ff */
[----:B------:R-:W-:-:S04]  /*0b00*/  LEA R5, R0, 0x3b800000, 0x17 ;  /* 0x3b80000000057811 */ /* 0x000fc800078eb8ff */
[----:B------:R-:W-:Y:S01]  /*0b10*/  LOP3.LUT R18, R5, R3, R18, 0xfe, !PT ;  /* 0x0000000305127212 */ /* 0x000fe200078efe12 */
[----:B------:R-:W-:Y:S06]  /*0b20*/  BRA `(.L_x_34625) ;  /* 0x0000000000f87947 */ /* 0x000fec0003800000 */
.L_x_34638:
        /* <DEDUP_REMOVED lines=20> */
.L_x_34643:
[----:B------:R-:W-:Y:S05]  /*0c70*/  BSYNC B0 ;  /* 0x0000000000007941 */ /* 0x000fea0003800000 */
.L_x_34642:
[----:B------:R-:W-:Y:S01]  /*0c80*/  IMAD.SHL.U32 R3, R3, 0x200000, RZ ;  /* 0x0020000003037824 */ /* 0x000fe200078e00ff */
[----:B------:R-:W-:-:S04]  /*0c90*/  LEA R5, R0, 0x37800000, 0x17 ;  /* 0x3780000000057811 */ /* 0x000fc800078eb8ff */
[----:B------:R-:W-:Y:S01]  /*0ca0*/  LOP3.LUT R18, R5, R3, R18, 0xfe, !PT ;  /* 0x0000000305127212 */ /* 0x000fe200078efe12 */
[----:B------:R-:W-:Y:S06]  /*0cb0*/  BRA `(.L_x_34625) ;  /* 0x0000000000947947 */ /* 0x000fec0003800000 */
.L_x_34637:
        /* <DEDUP_REMOVED lines=14> */
.L_x_34624:
        /* <DEDUP_REMOVED lines=16> */
.L_x_34646:
[----:B------:R-:W-:Y:S01]  /*0ea0*/  IMAD.MOV.U32 R18, RZ, RZ, RZ ;  /* 0x000000ffff127224 */ /* 0x000fe200078e00ff */
[----:B------:R-:W-:Y:S06]  /*0eb0*/  BRA `(.L_x_34625) ;  /* 0x0000000000147947 */ /* 0x000fec0003800000 */
.L_x_34645:
[----:B------:R-:W2:Y:S02]  /*0ec0*/  LDG.E.64 R18, desc[UR36][R4.64] ;  /* 0x0000002404127981 */ /* 0x000ea4000c1e1b00 */
[----:B--2---:R0:W1:Y:S01]  /*0ed0*/  I2F.U64 R18, R18 ;  /* 0x0000001200127312 */ /* 0x0040620000301000 */
[----:B------:R-:W-:Y:S05]  /*0ee0*/  BRA `(.L_x_34625) ;  /* 0x0000000000087947 */ /* 0x000fea0003800000 */
.L_x_34644:
[----:B------:R-:W2:Y:S02]  /*0ef0*/  LDG.E R4, desc[UR36][R4.64] ;  /* 0x0000002404047981 */ /* 0x000ea4000c1e1900 */
[----:B--2---:R-:W-:-:S07]  /*0f00*/  I2FP.F32.U32 R18, R4 ;  /* 0x0000000400127245 */ /* 0x004fce0000201000 */
.L_x_34625:
[----:B------:R-:W-:Y:S05]  /*0f10*/  BSYNC B6 ;  /* 0x0000000000067941 */ /* 0x000fea0003800000 */
.L_x_34619:
        /* <DEDUP_REMOVED lines=20> */
.L_x_34651:
[----:B------:R-:W2:Y:S02]  /*1060*/  LDG.E.U8 R4, desc[UR36][R4.64] ;  /* 0x0000002404047981 */ /* 0x000ea4000c1e1100 */
[----:B--2---:R-:W-:Y:S01]  /*1070*/  I2FP.F32.U32 R19, R4 ;  /* 0x0000000400137245 */ /* 0x004fe20000201000 */
[----:B------:R-:W-:Y:S06]  /*1080*/  BRA `(.L_x_34653) ;  /* 0x0000000c002c7947 */ /* 0x000fec0003800000 */
.L_x_34650:
        /* <DEDUP_REMOVED lines=9> */
.L_x_34655:
[----:B------:R-:W2:Y:S02]  /*1120*/  LDG.E R4, desc[UR36][R4.64] ;  /* 0x0000002404047981 */ /* 0x000ea4000c1e1900 */
[----:B--2---:R-:W-:Y:S01]  /*1130*/  I2FP.F32.S32 R19, R4 ;  /* 0x0000000400137245 */ /* 0x004fe20000201400 */
[----:B------:R-:W-:Y:S06]  /*1140*/  BRA `(.L_x_34653) ;  /* 0x0000000800fc7947 */ /* 0x000fec0003800000 */
.L_x_34654:
[----:B------:R-:W2:Y:S02]  /*1150*/  LDG.E.U16 R4, desc[UR36][R4.64] ;  /* 0x0000002404047981 */ /* 0x000ea4000c1e1500 */
[----:B--2---:R0:W2:Y:S01]  /*1160*/  I2F.S16 R19, R4 ;  /* 0x0000000400137306 */ /* 0x0040a20000101400 */
[----:B------:R-:W-:Y:S05]  /*1170*/  BRA `(.L_x_34653) ;  /* 0x0000000800f07947 */ /* 0x000fea0003800000 */
.L_x_34649:
        /* <DEDUP_REMOVED lines=8> */
.L_x_34657:
[----:B------:R-:W2:Y:S02]  /*1200*/  LDG.E.U16 R4, desc[UR36][R4.64] ;  /* 0x0000002404047981 */ /* 0x000ea4000c1e1500 */
[----:B--2---:R-:W-:Y:S01]  /*1210*/  HADD2.F32 R19, -RZ, R4.H0_H0 ;  /* 0x20000004ff137230 */ /* 0x004fe20000004100 */
[----:B------:R-:W-:Y:S06]  /*1220*/  BRA `(.L_x_34653) ;  /* 0x0000000800c47947 */ /* 0x000fec0003800000 */
.L_x_34656:
        /* <DEDUP_REMOVED lines=8> */
.L_x_34659:
[----:B------:R-:W2:Y:S02]  /*12b0*/  LDG.E.U16 R4, desc[UR36][R4.64] ;  /* 0x0000002404047981 */ /* 0x000ea4000c1e1500 */
[----:B--2---:R-:W-:Y:S01]  /*12c0*/  HADD2.F32 R19, -RZ, R4.H0_H0 ;  /* 0x20000004ff137230 */ /* 0x004fe20000004100 */
[----:B------:R-:W-:Y:S06]  /*12d0*/  BRA `(.L_x_34653) ;  /* 0x0000000800987947 */ /* 0x000fec0003800000 */
.L_x_34658:
[----:B------:R-:W2:Y:S01]  /*12e0*/  LDG.E.64 R4, desc[UR36][R4.64] ;  /* 0x0000002404047981 */ /* 0x000ea2000c1e1b00 */
[----:B------:R-:W-:Y:S01]  /*12f0*/  UMOV UR4, 0xf0000000 ;  /* 0xf000000000047882 */ /* 0x000fe20000000000 */
[----:B------:R-:W-:Y:S01]  /*1300*/  UMOV UR5, 0x380fffff ;  /* 0x380fffff00057882 */ /* 0x000fe20000000000 */
[----:B--2---:R-:W0:Y:S01]  /*1310*/  F2F.F32.F64 R19, R4 ;  /* 0x0000000400137310 */ /* 0x004e220000301000 */
[----:B------:R-:W-:-:S14]  /*1320*/  DSETP.GEU.AND P0, PT, |R4|, UR4, PT ;  /* 0x0000000404007e2a */ /* 0x000fdc000bf0e200 */
[----:B0-----:R-:W-:Y:S01]  /*1330*/  @!P0 FMUL R19, R19, 1.175494350822287508e-38 ;  /* 0x0080000013138820 */ /* 0x001fe20000400000 */
[----:B------:R-:W-:Y:S06]  /*1340*/  BRA `(.L_x_34653) ;  /* 0x00000008007c7947 */ /* 0x000fec0003800000 */
.L_x_34648:
        /* <DEDUP_REMOVED lines=12> */
.L_x_34662:
[----:B------:R-:W2:Y:S01]  /*1410*/  LDG.E.64 R4, desc[UR36][R4.64] ;  /* 0x0000002404047981 */ /* 0x000ea2000c1e1b00 */
[----:B------:R-:W-:Y:S01]  /*1420*/  UMOV UR4, 0xf0000000 ;  /* 0xf000000000047882 */ /* 0x000fe20000000000 */
[----:B------:R-:W-:Y:S01]  /*1430*/  UMOV UR5, 0x380fffff ;  /* 0x380fffff00057882 */ /* 0x000fe20000000000 */
[----:B--2---:R-:W0:Y:S01]  /*1440*/  F2F.F32.F64 R19, R4 ;  /* 0x0000000400137310 */ /* 0x004e220000301000 */
[----:B------:R-:W-:-:S14]  /*1450*/  DSETP.GEU.AND P0, PT, |R4|, UR4, PT ;  /* 0x0000000404007e2a */ /* 0x000fdc000bf0e200 */
[----:B0-----:R-:W-:Y:S01]  /*1460*/  @!P0 FMUL R19, R19, 1.175494350822287508e-38 ;  /* 0x0080000013138820 */ /* 0x001fe20000400000 */
[----:B------:R-:W-:Y:S06]  /*1470*/  BRA `(.L_x_34653) ;  /* 0x0000000800307947 */ /* 0x000fec0003800000 */
.L_x_34661:
        /* <DEDUP_REMOVED lines=26> */
.L_x_34664:
        /* <DEDUP_REMOVED lines=13> */
.L_x_34663:
[----:B------:R-:W2:Y:S02]  /*16f0*/  LDG.E.U16 R4, desc[UR36][R4.64] ;  /* 0x0000002404047981 */ /* 0x000ea4000c1e1500 */
[----:B--2---:R-:W-:Y:S01]  /*1700*/  IMAD.U32 R19, R4, 0x10000, RZ ;  /* 0x0001000004137824 */ /* 0x004fe200078e00ff */
[----:B------:R-:W-:Y:S06]  /*1710*/  BRA `(.L_x_34653) ;  /* 0x0000000400887947 */ /* 0x000fec0003800000 */
.L_x_34660:
        /* <DEDUP_REMOVED lines=11> */
.L_x_34667:
        /* <DEDUP_REMOVED lines=20> */
.L_x_34669:
[----:B------:R-:W-:Y:S05]  /*1910*/  BSYNC B0 ;  /* 0x0000000000007941 */ /* 0x000fea0003800000 */
.L_x_34668:
[----:B------:R-:W-:Y:S01]  /*1920*/  IMAD.SHL.U32 R3, R3, 0x100000, RZ ;  /* 0x0010000003037824 */ /* 0x000fe200078e00ff */
[----:B------:R-:W-:-:S04]  /*1930*/  LEA R0, R0, 0x3b800000, 0x17 ;  /* 0x3b80000000007811 */ /* 0x000fc800078eb8ff */
[----:B------:R-:W-:Y:S01]  /*1940*/  LOP3.LUT R19, R0, R3, R19, 0xfe, !PT ;  /* 0x0000000300137212 */ /* 0x000fe200078efe13 */
[----:B------:R-:W-:Y:S06]  /*1950*/  BRA `(.L_x_34653) ;  /* 0x0000000000f87947 */ /* 0x000fec0003800000 */
.L_x_34666:
        /* <DEDUP_REMOVED lines=20> */
.L_x_34671:
[----:B------:R-:W-:Y:S05]  /*1aa0*/  BSYNC B0 ;  /* 0x0000000000007941 */ /* 0x000fea0003800000 */
.L_x_34670:
[----:B------:R-:W-:Y:S01]  /*1ab0*/  IMAD.SHL.U32 R3, R3, 0x200000, RZ ;  /* 0x0020000003037824 */ /* 0x000fe200078e00ff */
[----:B------:R-:W-:-:S04]  /*1ac0*/  LEA R0, R0, 0x37800000, 0x17 ;  /* 0x3780000000007811 */ /* 0x000fc800078eb8ff */
[----:B------:R-:W-:Y:S01]  /*1ad0*/  LOP3.LUT R19, R0, R3, R19, 0xfe, !PT ;  /* 0x0000000300137212 */ /* 0x000fe200078efe13 */
[----:B------:R-:W-:Y:S06]  /*1ae0*/  BRA `(.L_x_34653) ;  /* 0x0000000000947947 */ /* 0x000fec0003800000 */
.L_x_34665:
        /* <DEDUP_REMOVED lines=14> */
.L_x_34652:
        /* <DEDUP_REMOVED lines=16> */
.L_x_34674:
[----:B------:R-:W-:Y:S01]  /*1cd0*/  IMAD.MOV.U32 R19, RZ, RZ, RZ ;  /* 0x000000ffff137224 */ /* 0x000fe200078e00ff */
[----:B------:R-:W-:Y:S06]  /*1ce0*/  BRA `(.L_x_34653) ;  /* 0x0000000000147947 */ /* 0x000fec0003800000 */
.L_x_34673:
[----:B------:R-:W2:Y:S02]  /*1cf0*/  LDG.E.64 R4, desc[UR36][R4.64] ;  /* 0x0000002404047981 */ /* 0x000ea4000c1e1b00 */
[----:B--2---:R0:W2:Y:S01]  /*1d00*/  I2F.U64 R19, R4 ;  /* 0x0000000400137312 */ /* 0x0040a20000301000 */
[----:B------:R-:W-:Y:S05]  /*1d10*/  BRA `(.L_x_34653) ;  /* 0x0000000000087947 */ /* 0x000fea0003800000 */
.L_x_34672:
[----:B------:R-:W2:Y:S02]  /*1d20*/  LDG.E R4, desc[UR36][R4.64] ;  /* 0x0000002404047981 */ /* 0x000ea4000c1e1900 */
[----:B--2---:R-:W-:-:S07]  /*1d30*/  I2FP.F32.U32 R19, R4 ;  /* 0x0000000400137245 */ /* 0x004fce0000201000 */
.L_x_34653:
[----:B------:R-:W-:Y:S05]  /*1d40*/  BSYNC B6 ;  /* 0x0000000000067941 */ /* 0x000fea0003800000 */
.L_x_34647:
[----:B------:R-:W0:Y:S02]  /*1d50*/  S2R R27, SR_TID.X ;  /* 0x00000000001b7919 */ /* 0x000e240000002100 */
[----:B0-----:R-:W-:-:S07]  /*1d60*/  VIADD R27, R27, 0x80 ;  /* 0x000000801b1b7836 */ /* 0x001fce0000000000 */
.L_x_34618:
[----:B------:R-:W-:Y:S05]  /*1d70*/  BSYNC B7 ;  /* 0x0000000000077941 */ /* 0x000fea0003800000 */
.L_x_34617:
        /* <DEDUP_REMOVED lines=25> */
.L_x_34681:
[----:B------:R-:W4:Y:S02]  /*1f10*/  LDG.E.U8 R4, desc[UR36][R4.64] ;  /* 0x0000002404047981 */ /* 0x000f24000c1e1100 */
[----:B----4-:R-:W-:Y:S01]  /*1f20*/  I2FP.F32.U32 R17, R4 ;  /* 0x0000000400117245 */ /* 0x010fe20000201000 */
[----:B------:R-:W-:Y:S06]  /*1f30*/  BRA `(.L_x_34683) ;  /* 0x0000000c002c7947 */ /* 0x000fec0003800000 */
.L_x_34680:
        /* <DEDUP_REMOVED lines=9> */
.L_x_34685:
[----:B------:R-:W4:Y:S02]  /*1fd0*/  LDG.E R4, desc[UR36][R4.64] ;  /* 0x0000002404047981 */ /* 0x000f24000c1e1900 */
[----:B----4-:R-:W-:Y:S01]  /*1fe0*/  I2FP.F32.S32 R17, R4 ;  /* 0x0000000400117245 */ /* 0x010fe20000201400 */
[----:B------:R-:W-:Y:S06]  /*1ff0*/  BRA `(.L_x_34683) ;  /* 0x0000000800fc7947 */ /* 0x000fec0003800000 */
.L_x_34684:
[----:B------:R-:W4:Y:S02]  /*2000*/  LDG.E.U16 R4, desc[UR36][R4.64] ;  /* 0x0000002404047981 */ /* 0x000f24000c1e1500 */
[----:B----4-:R0:W4:Y:S01]  /*2010*/  I2F.S16 R17, R4 ;  /* 0x0000000400117306 */ /* 0x0101220000101400 */
[----:B------:R-:W-:Y:S05]  /*2020*/  BRA `(.L_x_34683) ;  /* 0x0000000800f07947 */ /* 0x000fea0003800000 */
.L_x_34679:
        /* <DEDUP_REMOVED lines=8> */
.L_x_34687:
[----:B------:R-:W4:Y:S02]  /*20b0*/  LDG.E.U16 R4, desc[UR36][R4.64] ;  /* 0x0000002404047981 */ /* 0x000f24000c1e1500 */
[----:B----4-:R-:W-:Y:S01]  /*20c0*/  HADD2.F32 R17, -RZ, R4.H0_H0 ;  /* 0x20000004ff117230 */ /* 0x010fe20000004100 */
[----:B------:R-:W-:Y:S06]  /*20d0*/  BRA `(.L_x_34683) ;  /* 0x0000000800c47947 */ /* 0x000fec0003800000 */
.L_x_34686:
        /* <DEDUP_REMOVED lines=8> */
.L_x_34689:
[----:B------:R-:W4:Y:S02]  /*2160*/  LDG.E.U16 R4, desc[UR36][R4.64] ;  /* 0x0000002404047981 */ /* 0x000f24000c1e1500 */
[----:B----4-:R-:W-:Y:S01]  /*2170*/  HADD2.F32 R17, -RZ, R4.H0_H0 ;  /* 0x20000004ff117230 */ /* 0x010fe20000004100 */
[----:B------:R-:W-:Y:S06]  /*2180*/  BRA `(.L_x_34683) ;  /* 0x0000000800987947 */ /* 0x000fec0003800000 */
.L_x_34688:
[----:B------:R-:W4:Y:S01]  /*2190*/  LDG.E.64 R4, desc[UR36][R4.64] ;  /* 0x0000002404047981 */ /* 0x000f22000c1e1b00 */
[----:B------:R-:W-:Y:S01]  /*21a0*/  UMOV UR4, 0xf0000000 ;  /* 0xf000000000047882 */ /* 0x000fe20000000000 */
[----:B------:R-:W-:Y:S01]  /*21b0*/  UMOV UR5, 0x380fffff ;  /* 0x380fffff00057882 */ /* 0x000fe20000000000 */
[----:B----4-:R-:W0:Y:S01]  /*21c0*/  F2F.F32.F64 R17, R4 ;  /* 0x0000000400117310 */ /* 0x010e220000301000 */
[----:B------:R-:W-:-:S14]  /*21d0*/  DSETP.GEU.AND P0, PT, |R4|, UR4, PT ;  /* 0x0000000404007e2a */ /* 0x000fdc000bf0e200 */
[----:B0-----:R-:W-:Y:S01]  /*21e0*/  @!P0 FMUL R17, R17, 1.175494350822287508e-38 ;  /* 0x0080000011118820 */ /* 0x001fe20000400000 */
[----:B------:R-:W-:Y:S06]  /*21f0*/  BRA `(.L_x_34683) ;  /* 0x00000008007c7947 */ /* 0x000fec0003800000 */
.L_x_34678:
        /* <DEDUP_REMOVED lines=12> */
.L_x_34692:
[----:B------:R-:W4:Y:S01]  /*22c0*/  LDG.E.64 R4, desc[UR36][R4.64] ;  /* 0x0000002404047981 */ /* 0x000f22000c1e1b00 */
[----:B------:R-:W-:Y:S01]  /*22d0*/  UMOV UR4, 0xf0000000 ;  /* 0xf000000000047882 */ /* 0x000fe20000000000 */
[----:B------:R-:W-:Y:S01]  /*22e0*/  UMOV UR5, 0x380fffff ;  /* 0x380fffff00057882 */ /* 0x000fe20000000000 */
[----:B----4-:R-:W0:Y:S01]  /*22f0*/  F2F.F32.F64 R17, R4 ;  /* 0x0000000400117310 */ /* 0x010e220000301000 */
[----:B------:R-:W-:-:S14]  /*2300*/  DSETP.GEU.AND P0, PT, |R4|, UR4, PT ;  /* 0x0000000404007e2a */ /* 0x000fdc000bf0e200 */
[----:B0-----:R-:W-:Y:S01]  /*2310*/  @!P0 FMUL R17, R17, 1.175494350822287508e-38 ;  /* 0x0080000011118820 */ /* 0x001fe20000400000 */
[----:B------:R-:W-:Y:S06]  /*2320*/  BRA `(.L_x_34683) ;  /* 0x0000000800307947 */ /* 0x000fec0003800000 */
.L_x_34691:
        /* <DEDUP_REMOVED lines=26> */
.L_x_34694:
        /* <DEDUP_REMOVED lines=13> */
.L_x_34693:
[----:B------:R-:W4:Y:S02]  /*25a0*/  LDG.E.U16 R4, desc[UR36][R4.64] ;  /* 0x0000002404047981 */ /* 0x000f24000c1e1500 */
[----:B----4-:R-:W-:Y:S01]  /*25b0*/  IMAD.U32 R17, R4, 0x10000, RZ ;  /* 0x0001000004117824 */ /* 0x010fe200078e00ff */
[----:B------:R-:W-:Y:S06]  /*25c0*/  BRA `(.L_x_34683) ;  /* 0x0000000400887947 */ /* 0x000fec0003800000 */
.L_x_34690:
        /* <DEDUP_REMOVED lines=11> */
.L_x_34697:
        /* <DEDUP_REMOVED lines=20> */
.L_x_34699:
[----:B------:R-:W-:Y:S05]  /*27c0*/  BSYNC B0 ;  /* 0x0000000000007941 */ /* 0x000fea0003800000 */
.L_x_34698:
[----:B------:R-:W-:Y:S01]  /*27d0*/  IMAD.SHL.U32 R3, R3, 0x100000, RZ ;  /* 0x0010000003037824 */ /* 0x000fe200078e00ff */
[----:B------:R-:W-:-:S04]  /*27e0*/  LEA R0, R0, 0x3b800000, 0x17 ;  /* 0x3b80000000007811 */ /* 0x000fc800078eb8ff */
[----:B------:R-:W-:Y:S01]  /*27f0*/  LOP3.LUT R17, R0, R3, R17, 0xfe, !PT ;  /* 0x0000000300117212 */ /* 0x000fe200078efe11 */
[----:B------:R-:W-:Y:S06]  /*2800*/  BRA `(.L_x_34683) ;  /* 0x0000000000f87947 */ /* 0x000fec0003800000 */
.L_x_34696:
        /* <DEDUP_REMOVED lines=20> */
.L_x_34701:
[----:B------:R-:W-:Y:S05]  /*2950*/  BSYNC B0 ;  /* 0x0000000000007941 */ /* 0x000fea0003800000 */
.L_x_34700:
[----:B------:R-:W-:Y:S01]  /*2960*/  IMAD.SHL.U32 R3, R3, 0x200000, RZ ;  /* 0x0020000003037824 */ /* 0x000fe200078e00ff */
[----:B------:R-:W-:-:S04]  /*2970*/  LEA R0, R0, 0x37800000, 0x17 ;  /* 0x3780000000007811 */ /* 0x000fc800078eb8ff */
[----:B------:R-:W-:Y:S01]  /*2980*/  LOP3.LUT R17, R0, R3, R17, 0xfe, !PT ;  /* 0x0000000300117212 */ /* 0x000fe200078efe11 */
[----:B------:R-:W-:Y:S06]  /*2990*/  BRA `(.L_x_34683) ;  /* 0x0000000000947947 */ /* 0x000fec0003800000 */
.L_x_34695:
        /* <DEDUP_REMOVED lines=14> */
.L_x_34682:
        /* <DEDUP_REMOVED lines=16> */
.L_x_34704:
[----:B------:R-:W-:Y:S01]  /*2b80*/  IMAD.MOV.U32 R17, RZ, RZ, RZ ;  /* 0x000000ffff117224 */ /* 0x000fe200078e00ff */
[----:B------:R-:W-:Y:S06]  /*2b90*/  BRA `(.L_x_34683) ;  /* 0x0000000000147947 */ /* 0x000fec0003800000 */
.L_x_34703:
[----:B------:R-:W4:Y:S02]  /*2ba0*/  LDG.E.64 R4, desc[UR36][R4.64] ;  /* 0x0000002404047981 */ /* 0x000f24000c1e1b00 */
[----:B----4-:R0:W4:Y:S01]  /*2bb0*/  I2F.U64 R17, R4 ;  /* 0x0000000400117312 */ /* 0x0101220000301000 */
[----:B------:R-:W-:Y:S05]  /*2bc0*/  BRA `(.L_x_34683) ;  /* 0x0000000000087947 */ /* 0x000fea0003800000 */
.L_x_34702:
[----:B------:R-:W4:Y:S02]  /*2bd0*/  LDG.E R4, desc[UR36][R4.64] ;  /* 0x0000002404047981 */ /* 0x000f24000c1e1900 */
[----:B----4-:R-:W-:-:S07]  /*2be0*/  I2FP.F32.U32 R17, R4 ;  /* 0x0000000400117245 */ /* 0x010fce0000201000 */
.L_x_34683:
[----:B------:R-:W-:Y:S05]  /*2bf0*/  BSYNC B6 ;  /* 0x0000000000067941 */ /* 0x000fea0003800000 */
.L_x_34677:
        /* <DEDUP_REMOVED lines=20> */
.L_x_34709:
[----:B------:R-:W2:Y:S02]  /*2d40*/  LDG.E.U8 R4, desc[UR36][R4.64] ;  /* 0x0000002404047981 */ /* 0x000ea4000c1e1100 */
[----:B--2---:R-:W-:Y:S01]  /*2d50*/  I2FP.F32.U32 R22, R4 ;  /* 0x0000000400167245 */ /* 0x004fe20000201000 */
[----:B------:R-:W-:Y:S06]  /*2d60*/  BRA `(.L_x_34711) ;  /* 0x0000000c002c7947 */ /* 0x000fec0003800000 */
.L_x_34708:
        /* <DEDUP_REMOVED lines=9> */
.L_x_34713:
[----:B------:R-:W2:Y:S02]  /*2e00*/  LDG.E R4, desc[UR36][R4.64] ;  /* 0x0000002404047981 */ /* 0x000ea4000c1e1900 */
[----:B--2---:R-:W-:Y:S01]  /*2e10*/  I2FP.F32.S32 R22, R4 ;  /* 0x0000000400167245 */ /* 0x004fe20000201400 */
[----:B------:R-:W-:Y:S06]  /*2e20*/  BRA `(.L_x_34711) ;  /* 0x0000000800fc7947 */ /* 0x000fec0003800000 */
.L_x_34712:
[----:B------:R-:W2:Y:S02]  /*2e30*/  LDG.E.U16 R4, desc[UR36][R4.64] ;  /* 0x0000002404047981 */ /* 0x000ea4000c1e1500 */
[----:B--2---:R0:W2:Y:S01]  /*2e40*/  I2F.S16 R22, R4 ;  /* 0x0000000400167306 */ /* 0x0040a20000101400 */
[----:B------:R-:W-:Y:S05]  /*2e50*/  BRA `(.L_x_34711) ;  /* 0x0000000800f07947 */ /* 0x000fea0003800000 */
.L_x_34707:
        /* <DEDUP_REMOVED lines=8> */
.L_x_34715:
[----:B------:R-:W2:Y:S02]  /*2ee0*/  LDG.E.U16 R4, desc[UR36][R4.64] ;  /* 0x0000002404047981 */ /* 0x000ea4000c1e1500 */
[----:B--2---:R-:W-:Y:S01]  /*2ef0*/  HADD2.F32 R22, -RZ, R4.H0_H0 ;  /* 0x20000004ff167230 */ /* 0x004fe20000004100 */
[----:B------:R-:W-:Y:S06]  /*2f00*/  BRA `(.L_x_34711) ;  /* 0x0000000800c47947 */ /* 0x000fec0003800000 */
.L_x_34714:
        /* <DEDUP_REMOVED lines=8> */
.L_x_34717:
[----:B------:R-:W2:Y:S02]  /*2f90*/  LDG.E.U16 R4, desc[UR36][R4.64] ;  /* 0x0000002404047981 */ /* 0x000ea4000c1e1500 */
[----:B--2---:R-:W-:Y:S01]  /*2fa0*/  HADD2.F32 R22, -RZ, R4.H0_H0 ;  /* 0x20000004ff167230 */ /* 0x004fe20000004100 */
[----:B------:R-:W-:Y:S06]  /*2fb0*/  BRA `(.L_x_34711) ;  /* 0x0000000800987947 */ /* 0x000fec0003800000 */
.L_x_34716:
[----:B------:R-:W2:Y:S01]  /*2fc0*/  LDG.E.64 R4, desc[UR36][R4.64] ;  /* 0x0000002404047981 */ /* 0x000ea2000c1e1b00 */
[----:B------:R-:W-:Y:S01]  /*2fd0*/  UMOV UR4, 0xf0000000 ;  /* 0xf000000000047882 */ /* 0x000fe20000000000 */
[----:B------:R-:W-:Y:S01]  /*2fe0*/  UMOV UR5, 0x380fffff ;  /* 0x380fffff00057882 */ /* 0x000fe20000000000 */
[----:B--2---:R-:W0:Y:S01]  /*2ff0*/  F2F.F32.F64 R22, R4 ;  /* 0x0000000400167310 */ /* 0x004e220000301000 */
[----:B------:R-:W-:-:S14]  /*3000*/  DSETP.GEU.AND P0, PT, |R4|, UR4, PT ;  /* 0x0000000404007e2a */ /* 0x000fdc000bf0e200 */
[----:B0-----:R-:W-:Y:S01]  /*3010*/  @!P0 FMUL R22, R22, 1.175494350822287508e-38 ;  /* 0x0080000016168820 */ /* 0x001fe20000400000 */
[----:B------:R-:W-:Y:S06]  /*3020*/  BRA `(.L_x_34711) ;  /* 0x00000008007c7947 */ /* 0x000fec0003800000 */
.L_x_34706:
        /* <DEDUP_REMOVED lines=12> */
.L_x_34720:
[----:B------:R-:W2:Y:S01]  /*30f0*/  LDG.E.64 R4, desc[UR36][R4.64] ;  /* 0x0000002404047981 */ /* 0x000ea2000c1e1b00 */
[----:B------:R-:W-:Y:S01]  /*3100*/  UMOV UR4, 0xf0000000 ;  /* 0xf000000000047882 */ /* 0x000fe20000000000 */
[----:B------:R-:W-:Y:S01]  /*3110*/  UMOV UR5, 0x380fffff ;  /* 0x380fffff00057882 */ /* 0x000fe20000000000 */
[----:B--2---:R-:W0:Y:S01]  /*3120*/  F2F.F32.F64 R22, R4 ;  /* 0x0000000400167310 */ /* 0x004e220000301000 */
[----:B------:R-:W-:-:S14]  /*3130*/  DSETP.GEU.AND P0, PT, |R4|, UR4, PT ;  /* 0x0000000404007e2a */ /* 0x000fdc000bf0e200 */
[----:B0-----:R-:W-:Y:S01]  /*3140*/  @!P0 FMUL R22, R22, 1.175494350822287508e-38 ;  /* 0x0080000016168820 */ /* 0x001fe20000400000 */
[----:B------:R-:W-:Y:S06]  /*3150*/  BRA `(.L_x_34711) ;  /* 0x0000000800307947 */ /* 0x000fec0003800000 */
.L_x_34719:
        /* <DEDUP_REMOVED lines=26> */
.L_x_34722:
        /* <DEDUP_REMOVED lines=13> */
.L_x_34721:
[----:B------:R-:W2:Y:S02]  /*33d0*/  LDG.E.U16 R4, desc[UR36][R4.64] ;  /* 0x0000002404047981 */ /* 0x000ea4000c1e1500 */
[----:B--2---:R-:W-:Y:S01]  /*33e0*/  IMAD.U32 R22, R4, 0x10000, RZ ;  /* 0x0001000004167824 */ /* 0x004fe200078e00ff */
[----:B------:R-:W-:Y:S06]  /*33f0*/  BRA `(.L_x_34711) ;  /* 0x0000000400887947 */ /* 0x000fec0003800000 */
.L_x_34718:
        /* <DEDUP_REMOVED lines=11> */
.L_x_34725:
        /* <DEDUP_REMOVED lines=20> */
.L_x_34727:
[----:B------:R-:W-:Y:S05]  /*35f0*/  BSYNC B0 ;  /* 0x0000000000007941 */ /* 0x000fea0003800000 */
.L_x_34726:
[----:B------:R-:W-:Y:S01]  /*3600*/  IMAD.SHL.U32 R3, R3, 0x100000, RZ ;  /* 0x0010000003037824 */ /* 0x000fe200078e00ff */
[----:B------:R-:W-:-:S04]  /*3610*/  LEA R5, R0, 0x3b800000, 0x17 ;  /* 0x3b80000000057811 */ /* 0x000fc800078eb8ff */
[----:B------:R-:W-:Y:S01]  /*3620*/  LOP3.LUT R22, R5, R3, R22, 0xfe, !PT ;  /* 0x0000000305167212 */ /* 0x000fe200078efe16 */
[----:B------:R-:W-:Y:S06]  /*3630*/  BRA `(.L_x_34711) ;  /* 0x0000000000f87947 */ /* 0x000fec0003800000 */
.L_x_34724:
        /* <DEDUP_REMOVED lines=20> */
.L_x_34729:
[----:B------:R-:W-:Y:S05]  /*3780*/  BSYNC B0 ;  /* 0x0000000000007941 */ /* 0x000fea0003800000 */
.L_x_34728:
[----:B------:R-:W-:Y:S01]  /*3790*/  IMAD.SHL.U32 R3, R3, 0x200000, RZ ;  /* 0x0020000003037824 */ /* 0x000fe200078e00ff */
[----:B------:R-:W-:-:S04]  /*37a0*/  LEA R5, R0, 0x37800000, 0x17 ;  /* 0x3780000000057811 */ /* 0x000fc800078eb8ff */
[----:B------:R-:W-:Y:S01]  /*37b0*/  LOP3.LUT R22, R5, R3, R22, 0xfe, !PT ;  /* 0x0000000305167212 */ /* 0x000fe200078efe16 */
[----:B------:R-:W-:Y:S06]  /*37c0*/  BRA `(.L_x_34711) ;  /* 0x0000000000947947 */ /* 0x000fec0003800000 */
.L_x_34723:
        /* <DEDUP_REMOVED lines=14> */
.L_x_34710:
        /* <DEDUP_REMOVED lines=16> */
.L_x_34732:
[----:B------:R-:W-:Y:S01]  /*39b0*/  IMAD.MOV.U32 R22, RZ, RZ, RZ ;  /* 0x000000ffff167224 */ /* 0x000fe200078e00ff */
[----:B------:R-:W-:Y:S06]  /*39c0*/  BRA `(.L_x_34711) ;  /* 0x0000000000147947 */ /* 0x000fec0003800000 */
.L_x_34731:
[----:B------:R-:W2:Y:S02]  /*39d0*/  LDG.E.64 R22, desc[UR36][R4.64] ;  /* 0x0000002404167981 */ /* 0x000ea4000c1e1b00 */
[----:B--2---:R0:W2:Y:S01]  /*39e0*/  I2F.U64 R22, R22 ;  /* 0x0000001600167312 */ /* 0x0040a20000301000 */
[----:B------:R-:W-:Y:S05]  /*39f0*/  BRA `(.L_x_34711) ;  /* 0x0000000000087947 */ /* 0x000fea0003800000 */
.L_x_34730:
[----:B------:R-:W2:Y:S02]  /*3a00*/  LDG.E R4, desc[UR36][R4.64] ;  /* 0x0000002404047981 */ /* 0x000ea4000c1e1900 */
[----:B--2---:R-:W-:-:S07]  /*3a10*/  I2FP.F32.U32 R22, R4 ;  /* 0x0000000400167245 */ /* 0x004fce0000201000 */
.L_x_34711:
[----:B------:R-:W-:Y:S05]  /*3a20*/  BSYNC B6 ;  /* 0x0000000000067941 */ /* 0x000fea0003800000 */
.L_x_34705:
[----:B------:R-:W-:-:S07]  /*3a30*/  VIADD R27, R27, 0x80 ;  /* 0x000000801b1b7836 */ /* 0x000fce0000000000 */
.L_x_34676:
[----:B------:R-:W-:Y:S05]  /*3a40*/  BSYNC B7 ;  /* 0x0000000000077941 */ /* 0x000fea0003800000 */
.L_x_34675:
        /* <DEDUP_REMOVED lines=26> */
.L_x_34739:
[----:B------:R-:W4:Y:S02]  /*3bf0*/  LDG.E.U8 R4, desc[UR36][R4.64] ;  /* 0x0000002404047981 */ /* 0x000f24000c1e1100 */
[----:B----4-:R-:W-:Y:S01]  /*3c00*/  I2FP.F32.U32 R24, R4 ;  /* 0x0000000400187245 */ /* 0x010fe20000201000 */
[----:B------:R-:W-:Y:S06]  /*3c10*/  BRA `(.L_x_34741) ;  /* 0x0000000c002c7947 */ /* 0x000fec0003800000 */
.L_x_34738:
        /* <DEDUP_REMOVED lines=9> */
.L_x_34743:
[----:B------:R-:W4:Y:S02]  /*3cb0*/  LDG.E R4, desc[UR36][R4.64] ;  /* 0x0000002404047981 */ /* 0x000f24000c1e1900 */
[----:B----4-:R-:W-:Y:S01]  /*3cc0*/  I2FP.F32.S32 R24, R4 ;  /* 0x0000000400187245 */ /* 0x010fe20000201400 */
[----:B------:R-:W-:Y:S06]  /*3cd0*/  BRA `(.L_x_34741) ;  /* 0x0000000800fc7947 */ /* 0x000fec0003800000 */
.L_x_34742:
[----:B------:R-:W4:Y:S02]  /*3ce0*/  LDG.E.U16 R4, desc[UR36][R4.64] ;  /* 0x0000002404047981 */ /* 0x000f24000c1e1500 */
[----:B----4-:R0:W4:Y:S01]  /*3cf0*/  I2F.S16 R24, R4 ;  /* 0x0000000400187306 */ /* 0x0101220000101400 */
[----:B------:R-:W-:Y:S05]  /*3d00*/  BRA `(.L_x_34741) ;  /* 0x0000000800f07947 */ /* 0x000fea0003800000 */
.L_x_34737:
        /* <DEDUP_REMOVED lines=8> */
.L_x_34745:
[----:B------:R-:W4:Y:S02]  /*3d90*/  LDG.E.U16 R4, desc[UR36][R4.64] ;  /* 0x0000002404047981 */ /* 0x000f24000c1e1500 */
[----:B----4-:R-:W-:Y:S01]  /*3da0*/  HADD2.F32 R24, -RZ, R4.H0_H0 ;  /* 0x20000004ff187230 */ /* 0x010fe20000004100 */
[----:B------:R-:W-:Y:S06]  /*3db0*/  BRA `(.L_x_34741) ;  /* 0x0000000800c47947 */ /* 0x000fec0003800000 */
.L_x_34744:
        /* <DEDUP_REMOVED lines=8> */
.L_x_34747:
[----:B------:R-:W4:Y:S02]  /*3e40*/  LDG.E.U16 R4, desc[UR36][R4.64] ;  /* 0x0000002404047981 */ /* 0x000f24000c1e1500 */
[----:B----4-:R-:W-:Y:S01]  /*3e50*/  HADD2.F32 R24, -RZ, R4.H0_H0 ;  /* 0x20000004ff187230 */ /* 0x010fe20000004100 */
[----:B------:R-:W-:Y:S06]  /*3e60*/  BRA `(.L_x_34741) ;  /* 0x0000000800987947 */ /* 0x000fec0003800000 */
.L_x_34746:
[----:B------:R-:W4:Y:S01]  /*3e70*/  LDG.E.64 R4, desc[UR36][R4.64] ;  /* 0x0000002404047981 */ /* 0x000f22000c1e1b00 */
[----:B------:R-:W-:Y:S01]  /*3e80*/  UMOV UR4, 0xf0000000 ;  /* 0xf000000000047882 */ /* 0x000fe20000000000 */
[----:B------:R-:W-:Y:S01]  /*3e90*/  UMOV UR5, 0x380fffff ;  /* 0x380fffff00057882 */ /* 0x000fe20000000000 */
[----:B----4-:R-:W0:Y:S01]  /*3ea0*/  F2F.F32.F64 R24, R4 ;  /* 0x0000000400187310 */ /* 0x010e220000301000 */
[----:B------:R-:W-:-:S14]  /*3eb0*/  DSETP.GEU.AND P0, PT, |R4|, UR4, PT ;  /* 0x0000000404007e2a */ /* 0x000fdc000bf0e200 */
[----:B0-----:R-:W-:Y:S01]  /*3ec0*/  @!P0 FMUL R24, R24, 1.175494350822287508e-38 ;  /* 0x0080000018188820 */ /* 0x001fe20000400000 */
[----:B------:R-:W-:Y:S06]  /*3ed0*/  BRA `(.L_x_34741) ;  /* 0x00000008007c7947 */ /* 0x000fec0003800000 */
.L_x_34736:
        /* <DEDUP_REMOVED lines=12> */
.L_x_34750:
[----:B------:R-:W4:Y:S01]  /*3fa0*/  LDG.E.64 R4, desc[UR36][R4.64] ;  /* 0x0000002404047981 */ /* 0x000f22000c1e1b00 */
[----:B------:R-:W-:Y:S01]  /*3fb0*/  UMOV UR4, 0xf0000000 ;  /* 0xf000000000047882 */ /* 0x000fe20000000000 */
[----:B------:R-:W-:Y:S01]  /*3fc0*/  UMOV UR5, 0x380fffff ;  /* 0x380fffff00057882 */ /* 0x000fe20000000000 */
[----:B----4-:R-:W0:Y:S01]  /*3fd0*/  F2F.F32.F64 R24, R4 ;  /* 0x0000000400187310 */ /* 0x010e220000301000 */
[----:B------:R-:W-:-:S14]  /*3fe0*/  DSETP.GEU.AND P0, PT, |R4|, UR4, PT ;  /* 0x0000000404007e2a */ /* 0x000fdc000bf0e200 */
[----:B0-----:R-:W-:Y:S01]  /*3ff0*/  @!P0 FMUL R24, R24, 1.175494350822287508e-38 ;  /* 0x0080000018188820 */ /* 0x001fe20000400000 */
[----:B------:R-:W-:Y:S06]  /*4000*/  BRA `(.L_x_34741) ;  /* 0x0000000800307947 */ /* 0x000fec0003800000 */
.L_x_34749:
        /* <DEDUP_REMOVED lines=26> */
.L_x_34752:
        /* <DEDUP_REMOVED lines=13> */
.L_x_34751:
[----:B------:R-:W4:Y:S02]  /*4280*/  LDG.E.U16 R4, desc[UR36][R4.64] ;  /* 0x0000002404047981 */ /* 0x000f24000c1e1500 */
[----:B----4-:R-:W-:Y:S01]  /*4290*/  IMAD.U32 R24, R4, 0x10000, RZ ;  /* 0x0001000004187824 */ /* 0x010fe200078e00ff */
[----:B------:R-:W-:Y:S06]  /*42a0*/  BRA `(.L_x_34741) ;  /* 0x0000000400887947 */ /* 0x000fec0003800000 */
.L_x_34748:
        /* <DEDUP_REMOVED lines=11> */
.L_x_34755:
        /* <DEDUP_REMOVED lines=20> */
.L_x_34757:
[----:B------:R-:W-:Y:S05]  /*44a0*/  BSYNC B0 ;  /* 0x0000000000007941 */ /* 0x000fea0003800000 */
.L_x_34756:
[----:B------:R-:W-:Y:S01]  /*44b0*/  IMAD.SHL.U32 R3, R3, 0x100000, RZ ;  /* 0x0010000003037824 */ /* 0x000fe200078e00ff */
[----:B------:R-:W-:-:S04]  /*44c0*/  LEA R5, R0, 0x3b800000, 0x17 ;  /* 0x3b80000000057811 */ /* 0x000fc800078eb8ff */
[----:B------:R-:W-:Y:S01]  /*44d0*/  LOP3.LUT R24, R5, R3, R24, 0xfe, !PT ;  /* 0x0000000305187212 */ /* 0x000fe200078efe18 */
[----:B------:R-:W-:Y:S06]  /*44e0*/  BRA `(.L_x_34741) ;  /* 0x0000000000f87947 */ /* 0x000fec0003800000 */
.L_x_34754:
        /* <DEDUP_REMOVED lines=20> */
.L_x_34759:
[----:B------:R-:W-:Y:S05]  /*4630*/  BSYNC B0 ;  /* 0x0000000000007941 */ /* 0x000fea0003800000 */
.L_x_34758:
[----:B------:R-:W-:Y:S01]  /*4640*/  IMAD.SHL.U32 R3, R3, 0x200000, RZ ;  /* 0x0020000003037824 */ /* 0x000fe200078e00ff */
[----:B------:R-:W-:-:S04]  /*4650*/  LEA R5, R0, 0x37800000, 0x17 ;  /* 0x3780000000057811 */ /* 0x000fc800078eb8ff */
[----:B------:R-:W-:Y:S01]  /*4660*/  LOP3.LUT R24, R5, R3, R24, 0xfe, !PT ;  /* 0x0000000305187212 */ /* 0x000fe200078efe18 */
[----:B------:R-:W-:Y:S06]  /*4670*/  BRA `(.L_x_34741) ;  /* 0x0000000000947947 */ /* 0x000fec0003800000 */
.L_x_34753:
        /* <DEDUP_REMOVED lines=14> */
.L_x_34740:
        /* <DEDUP_REMOVED lines=16> */
.L_x_34762:
[----:B------:R-:W-:Y:S01]  /*4860*/  IMAD.MOV.U32 R24, RZ, RZ, RZ ;  /* 0x000000ffff187224 */ /* 0x000fe200078e00ff */
[----:B------:R-:W-:Y:S06]  /*4870*/  BRA `(.L_x_34741) ;  /* 0x0000000000147947 */ /* 0x000fec0003800000 */
.L_x_34761:
[----:B------:R-:W4:Y:S02]  /*4880*/  LDG.E.64 R4, desc[UR36][R4.64] ;  /* 0x0000002404047981 */ /* 0x000f24000c1e1b00 */
[----:B----4-:R0:W4:Y:S01]  /*4890*/  I2F.U64 R24, R4 ;  /* 0x0000000400187312 */ /* 0x0101220000301000 */
[----:B------:R-:W-:Y:S05]  /*48a0*/  BRA `(.L_x_34741) ;  /* 0x0000000000087947 */ /* 0x000fea0003800000 */
.L_x_34760:
[----:B------:R-:W4:Y:S02]  /*48b0*/  LDG.E R4, desc[UR36][R4.64] ;  /* 0x0000002404047981 */ /* 0x000f24000c1e1900 */
[----:B----4-:R-:W-:-:S07]  /*48c0*/  I2FP.F32.U32 R24, R4 ;  /* 0x0000000400187245 */ /* 0x010fce0000201000 */
.L_x_34741:
[----:B------:R-:W-:Y:S05]  /*48d0*/  BSYNC B6 ;  /* 0x0000000000067941 */ /* 0x000fea0003800000 */
.L_x_34735:
        /* <DEDUP_REMOVED lines=21> */
.L_x_34767:
[----:B------:R-:W2:Y:S02]  /*4a30*/  LDG.E.U8 R4, desc[UR36][R4.64] ;  /* 0x0000002404047981 */ /* 0x000ea4000c1e1100 */
[----:B--2---:R-:W-:Y:S01]  /*4a40*/  I2FP.F32.U32 R25, R4 ;  /* 0x0000000400197245 */ /* 0x004fe20000201000 */
[----:B------:R-:W-:Y:S06]  /*4a50*/  BRA `(.L_x_34769) ;  /* 0x0000000c002c7947 */ /* 0x000fec0003800000 */
.L_x_34766:
        /* <DEDUP_REMOVED lines=9> */
.L_x_34771:
[----:B------:R-:W2:Y:S02]  /*4af0*/  LDG.E R4, desc[UR36][R4.64] ;  /* 0x0000002404047981 */ /* 0x000ea4000c1e1900 */
[----:B--2---:R-:W-:Y:S01]  /*4b00*/  I2FP.F32.S32 R25, R4 ;  /* 0x0000000400197245 */ /* 0x004fe20000201400 */
[----:B------:R-:W-:Y:S06]  /*4b10*/  BRA `(.L_x_34769) ;  /* 0x0000000800fc7947 */ /* 0x000fec0003800000 */
.L_x_34770:
[----:B------:R-:W2:Y:S02]  /*4b20*/  LDG.E.U16 R4, desc[UR36][R4.64] ;  /* 0x0000002404047981 */ /* 0x000ea4000c1e1500 */
[----:B--2---:R0:W1:Y:S01]  /*4b30*/  I2F.S16 R25, R4 ;  /* 0x0000000400197306 */ /* 0x0040620000101400 */
[----:B------:R-:W-:Y:S05]  /*4b40*/  BRA `(.L_x_34769) ;  /* 0x0000000800f07947 */ /* 0x000fea0003800000 */
.L_x_34765:
        /* <DEDUP_REMOVED lines=8> */
.L_x_34773:
[----:B------:R-:W2:Y:S02]  /*4bd0*/  LDG.E.U16 R4, desc[UR36][R4.64] ;  /* 0x0000002404047981 */ /* 0x000ea4000c1e1500 */
[----:B--2---:R-:W-:Y:S01]  /*4be0*/  HADD2.F32 R25, -RZ, R4.H0_H0 ;  /* 0x20000004ff197230 */ /* 0x004fe20000004100 */
[----:B------:R-:W-:Y:S06]  /*4bf0*/  BRA `(.L_x_34769) ;  /* 0x0000000800c47947 */ /* 0x000fec0003800000 */
.L_x_34772:
        /* <DEDUP_REMOVED lines=8> */
.L_x_34775:
[----:B------:R-:W2:Y:S02]  /*4c80*/  LDG.E.U16 R4, desc[UR36][R4.64] ;  /* 0x0000002404047981 */ /* 0x000ea4000c1e1500 */
[----:B--2---:R-:W-:Y:S01]  /*4c90*/  HADD2.F32 R25, -RZ, R4.H0_H0 ;  /* 0x20000004ff197230 */ /* 0x004fe20000004100 */
[----:B------:R-:W-:Y:S06]  /*4ca0*/  BRA `(.L_x_34769) ;  /* 0x0000000800987947 */ /* 0x000fec0003800000 */
.L_x_34774:
[----:B------:R-:W2:Y:S01]  /*4cb0*/  LDG.E.64 R4, desc[UR36][R4.64] ;  /* 0x0000002404047981 */ /* 0x000ea2000c1e1b00 */
[----:B------:R-:W-:Y:S01]  /*4cc0*/  UMOV UR4, 0xf0000000 ;  /* 0xf000000000047882 */ /* 0x000fe20000000000 */
[----:B------:R-:W-:Y:S01]  /*4cd0*/  UMOV UR5, 0x380fffff ;  /* 0x380fffff00057882 */ /* 0x000fe20000000000 */
[----:B--2---:R-:W0:Y:S01]  /*4ce0*/  F2F.F32.F64 R25, R4 ;  /* 0x0000000400197310 */ /* 0x004e220000301000 */
[----:B------:R-:W-:-:S14]  /*4cf0*/  DSETP.GEU.AND P0, PT, |R4|, UR4, PT ;  /* 0x0000000404007e2a */ /* 0x000fdc000bf0e200 */
[----:B0-----:R-:W-:Y:S01]  /*4d00*/  @!P0 FMUL R25, R25, 1.175494350822287508e-38 ;  /* 0x0080000019198820 */ /* 0x001fe20000400000 */
[----:B------:R-:W-:Y:S06]  /*4d10*/  BRA `(.L_x_34769) ;  /* 0x00000008007c7947 */ /* 0x000fec0003800000 */
.L_x_34764:
        /* <DEDUP_REMOVED lines=12> */
.L_x_34778:
[----:B------:R-:W2:Y:S01]  /*4de0*/  LDG.E.64 R4, desc[UR36][R4.64] ;  /* 0x0000002404047981 */ /* 0x000ea2000c1e1b00 */
[----:B------:R-:W-:Y:S01]  /*4df0*/  UMOV UR4, 0xf0000000 ;  /* 0xf000000000047882 */ /* 0x000fe20000000000 */
[----:B------:R-:W-:Y:S01]  /*4e00*/  UMOV UR5, 0x380fffff ;  /* 0x380fffff00057882 */ /* 0x000fe20000000000 */
[----:B--2---:R-:W0:Y:S01]  /*4e10*/  F2F.F32.F64 R25, R4 ;  /* 0x0000000400197310 */ /* 0x004e220000301000 */
[----:B------:R-:W-:-:S14]  /*4e20*/  DSETP.GEU.AND P0, PT, |R4|, UR4, PT ;  /* 0x0000000404007e2a */ /* 0x000fdc000bf0e200 */
[----:B0-----:R-:W-:Y:S01]  /*4e30*/  @!P0 FMUL R25, R25, 1.175494350822287508e-38 ;  /* 0x0080000019198820 */ /* 0x001fe20000400000 */
[----:B------:R-:W-:Y:S06]  /*4e40*/  BRA `(.L_x_34769) ;  /* 0x0000000800307947 */ /* 0x000fec0003800000 */
.L_x_34777:
        /* <DEDUP_REMOVED lines=26> */
.L_x_34780:
        /* <DEDUP_REMOVED lines=13> */
.L_x_34779:
[----:B------:R-:W2:Y:S02]  /*50c0*/  LDG.E.U16 R4, desc[UR36][R4.64] ;  /* 0x0000002404047981 */ /* 0x000ea4000c1e1500 */
[----:B--2---:R-:W-:Y:S01]  /*50d0*/  IMAD.U32 R25, R4, 0x10000, RZ ;  /* 0x0001000004197824 */ /* 0x004fe200078e00ff */
[----:B------:R-:W-:Y:S06]  /*50e0*/  BRA `(.L_x_34769) ;  /* 0x0000000400887947 */ /* 0x000fec0003800000 */
.L_x_34776:
        /* <DEDUP_REMOVED lines=11> */
.L_x_34783:
        /* <DEDUP_REMOVED lines=20> */
.L_x_34785:
[----:B------:R-:W-:Y:S05]  /*52e0*/  BSYNC B0 ;  /* 0x0000000000007941 */ /* 0x000fea0003800000 */
.L_x_34784:
[----:B------:R-:W-:Y:S01]  /*52f0*/  IMAD.SHL.U32 R3, R3, 0x100000, RZ ;  /* 0x0010000003037824 */ /* 0x000fe200078e00ff */
[----:B------:R-:W-:-:S04]  /*5300*/  LEA R0, R0, 0x3b800000, 0x17 ;  /* 0x3b80000000007811 */ /* 0x000fc800078eb8ff */
[----:B------:R-:W-:Y:S01]  /*5310*/  LOP3.LUT R25, R0, R3, R25, 0xfe, !PT ;  /* 0x0000000300197212 */ /* 0x000fe200078efe19 */
[----:B------:R-:W-:Y:S06]  /*5320*/  BRA `(.L_x_34769) ;  /* 0x0000000000f87947 */ /* 0x000fec0003800000 */
.L_x_34782:
        /* <DEDUP_REMOVED lines=20> */
.L_x_34787:
[----:B------:R-:W-:Y:S05]  /*5470*/  BSYNC B0 ;  /* 0x0000000000007941 */ /* 0x000fea0003800000 */
.L_x_34786:
[----:B------:R-:W-:Y:S01]  /*5480*/  IMAD.SHL.U32 R3, R3, 0x200000, RZ ;  /* 0x0020000003037824 */ /* 0x000fe200078e00ff */
[----:B------:R-:W-:-:S04]  /*5490*/  LEA R0, R0, 0x37800000, 0x17 ;  /* 0x3780000000007811 */ /* 0x000fc800078eb8ff */
[----:B------:R-:W-:Y:S01]  /*54a0*/  LOP3.LUT R25, R0, R3, R25, 0xfe, !PT ;  /* 0x0000000300197212 */ /* 0x000fe200078efe19 */
[----:B------:R-:W-:Y:S06]  /*54b0*/  BRA `(.L_x_34769) ;  /* 0x0000000000947947 */ /* 0x000fec0003800000 */
.L_x_34781:
        /* <DEDUP_REMOVED lines=14> */
.L_x_34768:
        /* <DEDUP_REMOVED lines=16> */
.L_x_34790:
[----:B------:R-:W-:Y:S01]  /*56a0*/  IMAD.MOV.U32 R25, RZ, RZ, RZ ;  /* 0x000000ffff197224 */ /* 0x000fe200078e00ff */
[----:B------:R-:W-:Y:S06]  /*56b0*/  BRA `(.L_x_34769) ;  /* 0x0000000000147947 */ /* 0x000fec0003800000 */
.L_x_34789:
[----:B------:R-:W2:Y:S02]  /*56c0*/  LDG.E.64 R4, desc[UR36][R4.64] ;  /* 0x0000002404047981 */ /* 0x000ea4000c1e1b00 */
[----:B--2---:R0:W1:Y:S01]  /*56d0*/  I2F.U64 R25, R4 ;  /* 0x0000000400197312 */ /* 0x0040620000301000 */
[----:B------:R-:W-:Y:S05]  /*56e0*/  BRA `(.L_x_34769) ;  /* 0x0000000000087947 */ /* 0x000fea0003800000 */
.L_x_34788:
[----:B------:R-:W2:Y:S02]  /*56f0*/  LDG.E R4, desc[UR36][R4.64] ;  /* 0x0000002404047981 */ /* 0x000ea4000c1e1900 */
[----:B--2---:R-:W-:-:S07]  /*5700*/  I2FP.F32.U32 R25, R4 ;  /* 0x0000000400197245 */ /* 0x004fce0000201000 */
.L_x_34769:
[----:B------:R-:W-:Y:S05]  /*5710*/  BSYNC B6 ;  /* 0x0000000000067941 */ /* 0x000fea0003800000 */
.L_x_34763:
[----:B------:R-:W-:-:S07]  /*5720*/  VIADD R27, R27, 0x80 ;  /* 0x000000801b1b7836 */ /* 0x000fce0000000000 */
.L_x_34734:
[----:B------:R-:W-:Y:S05]  /*5730*/  BSYNC B7 ;  /* 0x0000000000077941 */ /* 0x000fea0003800000 */
.L_x_34733:
        /* <DEDUP_REMOVED lines=25> */
.L_x_34797:
[----:B------:R-:W4:Y:S02]  /*58d0*/  LDG.E.U8 R4, desc[UR36][R4.64] ;  /* 0x0000002404047981 */ /* 0x000f24000c1e1100 */
[----:B----4-:R-:W-:Y:S01]  /*58e0*/  I2FP.F32.U32 R26, R4 ;  /* 0x00000004001a7245 */ /* 0x010fe20000201000 */
[----:B------:R-:W-:Y:S06]  /*58f0*/  BRA `(.L_x_34799) ;  /* 0x0000000c002c7947 */ /* 0x000fec0003800000 */
.L_x_34796:
        /* <DEDUP_REMOVED lines=9> */
.L_x_34801:
[----:B------:R-:W4:Y:S02]  /*5990*/  LDG.E R4, desc[UR36][R4.64] ;  /* 0x0000002404047981 */ /* 0x000f24000c1e1900 */
[----:B----4-:R-:W-:Y:S01]  /*59a0*/  I2FP.F32.S32 R26, R4 ;  /* 0x00000004001a7245 */ /* 0x010fe20000201400 */
[----:B------:R-:W-:Y:S06]  /*59b0*/  BRA `(.L_x_34799) ;  /* 0x0000000800fc7947 */ /* 0x000fec0003800000 */
.L_x_34800:
[----:B------:R-:W4:Y:S02]  /*59c0*/  LDG.E.U16 R4, desc[UR36][R4.64] ;  /* 0x0000002404047981 */ /* 0x000f24000c1e1500 */
[----:B----4-:R0:W4:Y:S01]  /*59d0*/  I2F.S16 R26, R4 ;  /* 0x00000004001a7306 */ /* 0x0101220000101400 */
[----:B------:R-:W-:Y:S05]  /*59e0*/  BRA `(.L_x_34799) ;  /* 0x0000000800f07947 */ /* 0x000fea0003800000 */
.L_x_34795:
        /* <DEDUP_REMOVED lines=8> */
.L_x_34803:
[----:B------:R-:W4:Y:S02]  /*5a70*/  LDG.E.U16 R4, desc[UR36][R4.64] ;  /* 0x0000002404047981 */ /* 0x000f24000c1e1500 */
[----:B----4-:R-:W-:Y:S01]  /*5a80*/  HADD2.F32 R26, -RZ, R4.H0_H0 ;  /* 0x20000004ff1a7230 */ /* 0x010fe20000004100 */
[----:B------:R-:W-:Y:S06]  /*5a90*/  BRA `(.L_x_34799) ;  /* 0x0000000800c47947 */ /* 0x000fec0003800000 */
.L_x_34802:
        /* <DEDUP_REMOVED lines=8> */
.L_x_34805:
[----:B------:R-:W4:Y:S02]  /*5b20*/  LDG.E.U16 R4, desc[UR36][R4.64] ;  /* 0x0000002404047981 */ /* 0x000f24000c1e1500 */
[----:B----4-:R-:W-:Y:S01]  /*5b30*/  HADD2.F32 R26, -RZ, R4.H0_H0 ;  /* 0x20000004ff1a7230 */ /* 0x010fe20000004100 */
[----:B------:R-:W-:Y:S06]  /*5b40*/  BRA `(.L_x_34799) ;  /* 0x0000000800987947 */ /* 0x000fec0003800000 */
.L_x_34804:
[----:B------:R-:W4:Y:S01]  /*5b50*/  LDG.E.64 R4, desc[UR36][R4.64] ;  /* 0x0000002404047981 */ /* 0x000f22000c1e1b00 */
[----:B------:R-:W-:Y:S01]  /*5b60*/  UMOV UR4, 0xf0000000 ;  /* 0xf000000000047882 */ /* 0x000fe20000000000 */
[----:B------:R-:W-:Y:S01]  /*5b70*/  UMOV UR5, 0x380fffff ;  /* 0x380fffff00057882 */ /* 0x000fe20000000000 */
[----:B----4-:R-:W0:Y:S01]  /*5b80*/  F2F.F32.F64 R26, R4 ;  /* 0x00000004001a7310 */ /* 0x010e220000301000 */
[----:B------:R-:W-:-:S14]  /*5b90*/  DSETP.GEU.AND P0, PT, |R4|, UR4, PT ;  /* 0x0000000404007e2a */ /* 0x000fdc000bf0e200 */
[----:B0-----:R-:W-:Y:S01]  /*5ba0*/  @!P0 FMUL R26, R26, 1.175494350822287508e-38 ;  /* 0x008000001a1a8820 */ /* 0x001fe20000400000 */
[----:B------:R-:W-:Y:S06]  /*5bb0*/  BRA `(.L_x_34799) ;  /* 0x00000008007c7947 */ /* 0x000fec0003800000 */
.L_x_34794:
        /* <DEDUP_REMOVED lines=12> */
.L_x_34808:
[----:B------:R-:W4:Y:S01]  /*5c80*/  LDG.E.64 R4, desc[UR36][R4.64] ;  /* 0x0000002404047981 */ /* 0x000f22000c1e1b00 */
[----:B------:R-:W-:Y:S01]  /*5c90*/  UMOV UR4, 0xf0000000 ;  /* 0xf000000000047882 */ /* 0x000fe20000000000 */
[----:B------:R-:W-:Y:S01]  /*5ca0*/  UMOV UR5, 0x380fffff ;  /* 0x380fffff00057882 */ /* 0x000fe20000000000 */
[----:B----4-:R-:W0:Y:S01]  /*5cb0*/  F2F.F32.F64 R26, R4 ;  /* 0x00000004001a7310 */ /* 0x010e220000301000 */
[----:B------:R-:W-:-:S14]  /*5cc0*/  DSETP.GEU.AND P0, PT, |R4|, UR4, PT ;  /* 0x0000000404007e2a */ /* 0x000fdc000bf0e200 */
[----:B0-----:R-:W-:Y:S01]  /*5cd0*/  @!P0 FMUL R26, R26, 1.175494350822287508e-38 ;  /* 0x008000001a1a8820 */ /* 0x001fe20000400000 */
[----:B------:R-:W-:Y:S06]  /*5ce0*/  BRA `(.L_x_34799) ;  /* 0x0000000800307947 */ /* 0x000fec0003800000 */
.L_x_34807:
        /* <DEDUP_REMOVED lines=26> */
.L_x_34810:
        /* <DEDUP_REMOVED lines=13> */
.L_x_34809:
[----:B------:R-:W4:Y:S02]  /*5f60*/  LDG.E.U16 R4, desc[UR36][R4.64] ;  /* 0x0000002404047981 */ /* 0x000f24000c1e1500 */
[----:B----4-:R-:W-:Y:S01]  /*5f70*/  IMAD.U32 R26, R4, 0x10000, RZ ;  /* 0x00010000041a7824 */ /* 0x010fe200078e00ff */
[----:B------:R-:W-:Y:S06]  /*5f80*/  BRA `(.L_x_34799) ;  /* 0x0000000400887947 */ /* 0x000fec0003800000 */
.L_x_34806:
        /* <DEDUP_REMOVED lines=11> */
.L_x_34813:
        /* <DEDUP_REMOVED lines=20> */
.L_x_34815:
[----:B------:R-:W-:Y:S05]  /*6180*/  BSYNC B0 ;  /* 0x0000000000007941 */ /* 0x000fea0003800000 */
.L_x_34814:
[----:B------:R-:W-:Y:S01]  /*6190*/  IMAD.SHL.U32 R2, R2, 0x100000, RZ ;  /* 0x0010000002027824 */ /* 0x000fe200078e00ff */
[----:B------:R-:W-:-:S04]  /*61a0*/  LEA R3, R0, 0x3b800000, 0x17 ;  /* 0x3b80000000037811 */ /* 0x000fc800078eb8ff */
[----:B------:R-:W-:Y:S01]  /*61b0*/  LOP3.LUT R26, R3, R2, R26, 0xfe, !PT ;  /* 0x00000002031a7212 */ /* 0x000fe200078efe1a */
[----:B------:R-:W-:Y:S06]  /*61c0*/  BRA `(.L_x_34799) ;  /* 0x0000000000f87947 */ /* 0x000fec0003800000 */
.L_x_34812:
        /* <DEDUP_REMOVED lines=20> */
.L_x_34817:
[----:B------:R-:W-:Y:S05]  /*6310*/  BSYNC B0 ;  /* 0x0000000000007941 */ /* 0x000fea0003800000 */
.L_x_34816:
[----:B------:R-:W-:Y:S01]  /*6320*/  IMAD.SHL.U32 R2, R2, 0x200000, RZ ;  /* 0x0020000002027824 */ /* 0x000fe200078e00ff */
[----:B------:R-:W-:-:S04]  /*6330*/  LEA R3, R0, 0x37800000, 0x17 ;  /* 0x3780000000037811 */ /* 0x000fc800078eb8ff */
[----:B------:R-:W-:Y:S01]  /*6340*/  LOP3.LUT R26, R3, R2, R26, 0xfe, !PT ;  /* 0x00000002031a7212 */ /* 0x000fe200078efe1a */
[----:B------:R-:W-:Y:S06]  /*6350*/  BRA `(.L_x_34799) ;  /* 0x0000000000947947 */ /* 0x000fec0003800000 */
.L_x_34811:
        /* <DEDUP_REMOVED lines=14> */
.L_x_34798:
        /* <DEDUP_REMOVED lines=16> */
.L_x_34820:
[----:B------:R-:W-:Y:S01]  /*6540*/  IMAD.MOV.U32 R26, RZ, RZ, RZ ;  /* 0x000000ffff1a7224 */ /* 0x000fe200078e00ff */
[----:B------:R-:W-:Y:S06]  /*6550*/  BRA `(.L_x_34799) ;  /* 0x0000000000147947 */ /* 0x000fec0003800000 */
.L_x_34819:
[----:B------:R-:W4:Y:S02]  /*6560*/  LDG.E.64 R2, desc[UR36][R4.64] ;  /* 0x0000002404027981 */ /* 0x000f24000c1e1b00 */
[----:B----4-:R0:W4:Y:S01]  /*6570*/  I2F.U64 R26, R2 ;  /* 0x00000002001a7312 */ /* 0x0101220000301000 */
[----:B------:R-:W-:Y:S05]  /*6580*/  BRA `(.L_x_34799) ;  /* 0x0000000000087947 */ /* 0x000fea0003800000 */
.L_x_34818:
[----:B------:R-:W4:Y:S02]  /*6590*/  LDG.E R4, desc[UR36][R4.64] ;  /* 0x0000002404047981 */ /* 0x000f24000c1e1900 */
[----:B----4-:R-:W-:-:S07]  /*65a0*/  I2FP.F32.U32 R26, R4 ;  /* 0x00000004001a7245 */ /* 0x010fce0000201000 */
.L_x_34799:
[----:B------:R-:W-:Y:S05]  /*65b0*/  BSYNC B6 ;  /* 0x0000000000067941 */ /* 0x000fea0003800000 */
.L_x_34793:
        /* <DEDUP_REMOVED lines=20> */
.L_x_34824:
[----:B------:R-:W2:Y:S02]  /*6700*/  LDG.E.U8 R2, desc[UR36][R2.64] ;  /* 0x0000002402027981 */ /* 0x000ea4000c1e1100 */
[----:B--2---:R-:W-:Y:S01]  /*6710*/  I2FP.F32.U32 R23, R2 ;  /* 0x0000000200177245 */ /* 0x004fe20000201000 */
[----:B------:R-:W-:Y:S06]  /*6720*/  BRA `(.L_x_34792) ;  /* 0x0000000c00207947 */ /* 0x000fec0003800000 */
.L_x_34823:
        /* <DEDUP_REMOVED lines=9> */
.L_x_34827:
[----:B------:R-:W2:Y:S02]  /*67c0*/  LDG.E R2, desc[UR36][R2.64] ;  /* 0x0000002402027981 */ /* 0x000ea4000c1e1900 */
[----:B--2---:R-:W-:Y:S01]  /*67d0*/  I2FP.F32.S32 R23, R2 ;  /* 0x0000000200177245 */ /* 0x004fe20000201400 */
[----:B------:R-:W-:Y:S06]  /*67e0*/  BRA `(.L_x_34792) ;  /* 0x0000000800f07947 */ /* 0x000fec0003800000 */
.L_x_34826:
[----:B------:R-:W2:Y:S02]  /*67f0*/  LDG.E.U16 R2, desc[UR36][R2.64] ;  /* 0x0000002402027981 */ /* 0x000ea4000c1e1500 */
[----:B--2---:R0:W1:Y:S01]  /*6800*/  I2F.S16 R23, R2 ;  /* 0x0000000200177306 */ /* 0x0040620000101400 */
[----:B------:R-:W-:Y:S05]  /*6810*/  BRA `(.L_x_34792) ;  /* 0x0000000800e47947 */ /* 0x000fea0003800000 */
.L_x_34822:
        /* <DEDUP_REMOVED lines=8> */
.L_x_34829:
[----:B------:R-:W2:Y:S02]  /*68a0*/  LDG.E.U16 R2, desc[UR36][R2.64] ;  /* 0x0000002402027981 */ /* 0x000ea4000c1e1500 */
[----:B--2---:R-:W-:Y:S01]  /*68b0*/  HADD2.F32 R23, -RZ, R2.H0_H0 ;  /* 0x20000002ff177230 */ /* 0x004fe20000004100 */
[----:B------:R-:W-:Y:S06]  /*68c0*/  BRA `(.L_x_34792) ;  /* 0x0000000800b87947 */ /* 0x000fec0003800000 */
.L_x_34828:
        /* <DEDUP_REMOVED lines=8> */
.L_x_34831:
[----:B------:R-:W2:Y:S02]  /*6950*/  LDG.E.U16 R2, desc[UR36][R2.64] ;  /* 0x0000002402027981 */ /* 0x000ea4000c1e1500 */
[----:B--2---:R-:W-:Y:S01]  /*6960*/  HADD2.F32 R23, -RZ, R2.H0_H0 ;  /* 0x20000002ff177230 */ /* 0x004fe20000004100 */
[----:B------:R-:W-:Y:S06]  /*6970*/  BRA `(.L_x_34792) ;  /* 0x00000008008c7947 */ /* 0x000fec0003800000 */
.L_x_34830:
[----:B------:R-:W2:Y:S01]  /*6980*/  LDG.E.64 R2, desc[UR36][R2.64] ;  /* 0x0000002402027981 */ /* 0x000ea2000c1e1b00 */
[----:B------:R-:W-:Y:S01]  /*6990*/  UMOV UR4, 0xf0000000 ;  /* 0xf000000000047882 */ /* 0x000fe20000000000 */
[----:B------:R-:W-:Y:S01]  /*69a0*/  UMOV UR5, 0x380fffff ;  /* 0x380fffff00057882 */ /* 0x000fe20000000000 */
[----:B--2---:R-:W0:Y:S01]  /*69b0*/  F2F.F32.F64 R23, R2 ;  /* 0x0000000200177310 */ /* 0x004e220000301000 */
[----:B------:R-:W-:-:S14]  /*69c0*/  DSETP.GEU.AND P0, PT, |R2|, UR4, PT ;  /* 0x0000000402007e2a */ /* 0x000fdc000bf0e200 */
[----:B0-----:R-:W-:Y:S01]  /*69d0*/  @!P0 FMUL R23, R23, 1.175494350822287508e-38 ;  /* 0x0080000017178820 */ /* 0x001fe20000400000 */
[----:B------:R-:W-:Y:S06]  /*69e0*/  BRA `(.L_x_34792) ;  /* 0x0000000800707947 */ /* 0x000fec0003800000 */
.L_x_34821:
        /* <DEDUP_REMOVED lines=12> */
.L_x_34834:
[----:B------:R-:W2:Y:S01]  /*6ab0*/  LDG.E.64 R2, desc[UR36][R2.64] ;  /* 0x0000002402027981 */ /* 0x000ea2000c1e1b00 */
[----:B------:R-:W-:Y:S01]  /*6ac0*/  UMOV UR4, 0xf0000000 ;  /* 0xf000000000047882 */ /* 0x000fe20000000000 */
[----:B------:R-:W-:Y:S01]  /*6ad0*/  UMOV UR5, 0x380fffff ;  /* 0x380fffff00057882 */ /* 0x000fe20000000000 */
[----:B--2---:R-:W0:Y:S01]  /*6ae0*/  F2F.F32.F64 R23, R2 ;  /* 0x0000000200177310 */ /* 0x004e220000301000 */
[----:B------:R-:W-:-:S14]  /*6af0*/  DSETP.GEU.AND P0, PT, |R2|, UR4, PT ;  /* 0x0000000402007e2a */ /* 0x000fdc000bf0e200 */
[----:B0-----:R-:W-:Y:S01]  /*6b00*/  @!P0 FMUL R23, R23, 1.175494350822287508e-38 ;  /* 0x0080000017178820 */ /* 0x001fe20000400000 */
[----:B------:R-:W-:Y:S06]  /*6b10*/  BRA `(.L_x_34792) ;  /* 0x0000000800247947 */ /* 0x000fec0003800000 */
.L_x_34833:
        /* <DEDUP_REMOVED lines=26> */
.L_x_34836:
        /* <DEDUP_REMOVED lines=13> */
.L_x_34835:
[----:B------:R-:W2:Y:S02]  /*6d90*/  LDG.E.U16 R2, desc[UR36][R2.64] ;  /* 0x0000002402027981 */ /* 0x000ea4000c1e1500 */
[----:B--2---:R-:W-:Y:S01]  /*6da0*/  IMAD.U32 R23, R2, 0x10000, RZ ;  /* 0x0001000002177824 */ /* 0x004fe200078e00ff */
[----:B------:R-:W-:Y:S06]  /*6db0*/  BRA `(.L_x_34792) ;  /* 0x00000004007c7947 */ /* 0x000fec0003800000 */
.L_x_34832:
        /* <DEDUP_REMOVED lines=11> */
.L_x_34839:
        /* <DEDUP_REMOVED lines=19> */
.L_x_34841:
[----:B------:R-:W-:Y:S05]  /*6fa0*/  BSYNC B0 ;  /* 0x0000000000007941 */ /* 0x000fea0003800000 */
.L_x_34840:
[----:B------:R-:W-:Y:S01]  /*6fb0*/  IMAD.SHL.U32 R2, R2, 0x100000, RZ ;  /* 0x0010000002027824 */ /* 0x000fe200078e00ff */
[----:B------:R-:W-:-:S04]  /*6fc0*/  LEA R0, R0, 0x3b800000, 0x17 ;  /* 0x3b80000000007811 */ /* 0x000fc800078eb8ff */
[----:B------:R-:W-:Y:S01]  /*6fd0*/  LOP3.LUT R23, R0, R2, R23, 0xfe, !PT ;  /* 0x0000000200177212 */ /* 0x000fe200078efe17 */
[----:B------:R-:W-:Y:S06]  /*6fe0*/  BRA `(.L_x_34792) ;  /* 0x0000000000f07947 */ /* 0x000fec0003800000 */
.L_x_34838:
        /* <DEDUP_REMOVED lines=19> */
.L_x_34843:
[----:B------:R-:W-:Y:S05]  /*7120*/  BSYNC B0 ;  /* 0x0000000000007941 */ /* 0x000fea0003800000 */
.L_x_34842:
[----:B------:R-:W-:Y:S01]  /*7130*/  IMAD.SHL.U32 R2, R2, 0x200000, RZ ;  /* 0x0020000002027824 */ /* 0x000fe200078e00ff */
[----:B------:R-:W-:-:S04]  /*7140*/  LEA R0, R0, 0x37800000, 0x17 ;  /* 0x3780000000007811 */ /* 0x000fc800078eb8ff */
[----:B------:R-:W-:Y:S01]  /*7150*/  LOP3.LUT R23, R0, R2, R23, 0xfe, !PT ;  /* 0x0000000200177212 */ /* 0x000fe200078efe17 */
[----:B------:R-:W-:Y:S06]  /*7160*/  BRA `(.L_x_34792) ;  /* 0x0000000000907947 */ /* 0x000fec0003800000 */
.L_x_34837:
        /* <DEDUP_REMOVED lines=14> */
.L_x_34825:
        /* <DEDUP_REMOVED lines=16> */
.L_x_34846:
[----:B------:R-:W-:Y:S05]  /*7350*/  BRA `(.L_x_34792) ;  /* 0x0000000000147947 */ /* 0x000fea0003800000 */
.L_x_34845:
[----:B------:R-:W2:Y:S02]  /*7360*/  LDG.E.64 R2, desc[UR36][R2.64] ;  /* 0x0000002402027981 */ /* 0x000ea4000c1e1b00 */
[----:B--2---:R0:W1:Y:S01]  /*7370*/  I2F.U64 R23, R2 ;  /* 0x0000000200177312 */ /* 0x0040620000301000 */
[----:B------:R-:W-:Y:S05]  /*7380*/  BRA `(.L_x_34792) ;  /* 0x0000000000087947 */ /* 0x000fea0003800000 */
.L_x_34844:
[----:B------:R-:W2:Y:S02]  /*7390*/  LDG.E R2, desc[UR36][R2.64] ;  /* 0x0000002402027981 */ /* 0x000ea4000c1e1900 */
[----:B--2---:R-:W-:-:S07]  /*73a0*/  I2FP.F32.U32 R23, R2 ;  /* 0x0000000200177245 */ /* 0x004fce0000201000 */
.L_x_34792:
[----:B------:R-:W-:Y:S05]  /*73b0*/  BSYNC B7 ;  /* 0x0000000000077941 */ /* 0x000fea0003800000 */
.L_x_34791:
        /* <DEDUP_REMOVED lines=42> */
.L_x_34852:
[----:B------:R0:W-:Y:S01]  /*7660*/  STG.E.U8 desc[UR36][R8.64], R3 ;  /* 0x0000000308007986 */ /* 0x0001e2000c101124 */
[----:B------:R-:W-:Y:S05]  /*7670*/  BRA `(.L_x_34848) ;  /* 0x0000000c00547947 */ /* 0x000fea0003800000 */
.L_x_34851:
        /* <DEDUP_REMOVED lines=10> */
.L_x_34855:
[----:B------:R0:W-:Y:S01]  /*7720*/  STG.E desc[UR36][R8.64], R3 ;  /* 0x0000000308007986 */ /* 0x0001e2000c101924 */
[----:B------:R-:W-:Y:S05]  /*7730*/  BRA `(.L_x_34848) ;  /* 0x0000000c00247947 */ /* 0x000fea0003800000 */
.L_x_34854:
[----:B------:R0:W-:Y:S01]  /*7740*/  STG.E.U16 desc[UR36][R8.64], R3 ;  /* 0x0000000308007986 */ /* 0x0001e2000c101524 */
[----:B------:R-:W-:Y:S05]  /*7750*/  BRA `(.L_x_34848) ;  /* 0x0000000c001c7947 */ /* 0x000fea0003800000 */
.L_x_34850:
        /* <DEDUP_REMOVED lines=9> */
.L_x_34857:
[----:B------:R-:W0:Y:S02]  /*77f0*/  I2F.S16 R0, R3 ;  /* 0x0000000300007306 */ /* 0x000e240000101400 */
[----:B0-----:R-:W-:-:S05]  /*7800*/  F2FP.F16.F32.PACK_AB R0, RZ, R0 ;  /* 0x00000000ff00723e */ /* 0x001fca00000000ff */
[----:B------:R0:W-:Y:S01]  /*7810*/  STG.E.U16 desc[UR36][R8.64], R0 ;  /* 0x0000000008007986 */ /* 0x0001e2000c101524 */
[----:B------:R-:W-:Y:S05]  /*7820*/  BRA `(.L_x_34848) ;  /* 0x0000000800e87947 */ /* 0x000fea0003800000 */
.L_x_34856:
        /* <DEDUP_REMOVED lines=10> */
.L_x_34859:
[----:B------:R-:W0:Y:S02]  /*78d0*/  I2F.S16 R3, R3 ;  /* 0x0000000300037306 */ /* 0x000e240000101400 */
[----:B0-----:R-:W-:-:S04]  /*78e0*/  F2FP.F16.F32.PACK_AB R3, RZ, R3 ;  /* 0x00000003ff03723e */ /* 0x001fc800000000ff */
[----:B------:R-:W-:-:S05]  /*78f0*/  PRMT R3, R3, 0x5410, RZ ;  /* 0x0000541003037816 */ /* 0x000fca00000000ff */
[----:B------:R3:W-:Y:S01]  /*7900*/  STG.E desc[UR36][R8.64], R3 ;  /* 0x0000000308007986 */ /* 0x0007e2000c101924 */
[----:B------:R-:W-:Y:S05]  /*7910*/  BRA `(.L_x_34848) ;  /* 0x0000000800ac7947 */ /* 0x000fea0003800000 */
.L_x_34858:
[----:B------:R-:W0:Y:S02]  /*7920*/  I2F.F64.S16 R4, R3 ;  /* 0x0000000300047312 */ /* 0x000e240000101c00 */
[----:B0-----:R1:W-:Y:S01]  /*7930*/  STG.E.64 desc[UR36][R8.64], R4 ;  /* 0x0000000408007986 */ /* 0x0013e2000c101b24 */
[----:B------:R-:W-:Y:S05]  /*7940*/  BRA `(.L_x_34848) ;  /* 0x0000000800a07947 */ /* 0x000fea0003800000 */
.L_x_34849:
        /* <DEDUP_REMOVED lines=10> */
.L_x_34862:
[----:B------:R-:W0:Y:S01]  /*79f0*/  I2F.F64.S16 R4, R3 ;  /* 0x0000000300047312 */ /* 0x000e220000101c00 */
[----:B------:R-:W-:-:S05]  /*7a00*/  CS2R R6, SRZ ;  /* 0x0000000000067805 */ /* 0x000fca000001ff00 */
[----:B0-----:R0:W-:Y:S01]  /*7a10*/  STG.E.128 desc[UR36][R8.64], R4 ;  /* 0x0000000408007986 */ /* 0x0011e2000c101d24 */
[----:B------:R-:W-:Y:S05]  /*7a20*/  BRA `(.L_x_34848) ;  /* 0x0000000800687947 */ /* 0x000fea0003800000 */
.L_x_34861:
        /* <DEDUP_REMOVED lines=21> */
.L_x_34866:
[----:B------:R-:W-:Y:S05]  /*7b80*/  BSYNC B0 ;  /* 0x0000000000007941 */ /* 0x000fea0003800000 */
.L_x_34865:
[----:B------:R-:W-:-:S05]  /*7b90*/  LOP3.LUT R5, R0, R5, RZ, 0xfc, !PT ;  /* 0x0000000500057212 */ /* 0x000fca00078efcff */
[----:B------:R0:W-:Y:S01]  /*7ba0*/  STG.E.U8 desc[UR36][R8.64], R5 ;  /* 0x0000000508007986 */ /* 0x0001e2000c101124 */
[----:B------:R-:W-:Y:S05]  /*7bb0*/  BRA `(.L_x_34848) ;  /* 0x0000000800047947 */ /* 0x000fea0003800000 */
.L_x_34864:
        /* <DEDUP_REMOVED lines=13> */
.L_x_34868:
[----:B------:R-:W-:Y:S01]  /*7c90*/  IMAD.MOV.U32 R0, RZ, RZ, 0x7f ;  /* 0x0000007fff007424 */ /* 0x000fe200078e00ff */
[----:B------:R-:W-:-:S04]  /*7ca0*/  ISETP.GT.U32.AND P0, PT, R4, 0x7f800000, PT ;  /* 0x7f8000000400780c */ /* 0x000fc80003f04070 */
[----:B------:R-:W-:-:S09]  /*7cb0*/  SEL R0, R0, 0x7c, P0 ;  /* 0x0000007c00007807 */ /* 0x000fd20000000000 */
.L_x_34869:
[----:B------:R-:W-:Y:S05]  /*7cc0*/  BSYNC B0 ;  /* 0x0000000000007941 */ /* 0x000fea0003800000 */
.L_x_34867:
[----:B------:R-:W-:-:S04]  /*7cd0*/  LOP3.LUT R3, R5, 0x80000000, RZ, 0xc0, !PT ;  /* 0x8000000005037812 */ /* 0x000fc800078ec0ff */
[----:B------:R-:W-:-:S04]  /*7ce0*/  SHF.R.U32.HI R3, RZ, 0x18, R3 ;  /* 0x00000018ff037819 */ /* 0x000fc80000011603 */
[----:B------:R-:W-:-:S05]  /*7cf0*/  LOP3.LUT R3, R0, R3, RZ, 0xfc, !PT ;  /* 0x0000000300037212 */ /* 0x000fca00078efcff */
[----:B------:R0:W-:Y:S01]  /*7d00*/  STG.E.U8 desc[UR36][R8.64], R3 ;  /* 0x0000000308007986 */ /* 0x0001e2000c101124 */
[----:B------:R-:W-:Y:S05]  /*7d10*/  BRA `(.L_x_34848) ;  /* 0x0000000400ac7947 */ /* 0x000fea0003800000 */
.L_x_34863:
[----:B------:R-:W0:Y:S02]  /*7d20*/  I2F.S16 R0, R3 ;  /* 0x0000000300007306 */ /* 0x000e240000101400 */
[----:B0-----:R-:W-:-:S05]  /*7d30*/  F2FP.BF16.F32.PACK_AB R0, RZ, R0 ;  /* 0x00000000ff00723e */ /* 0x001fca00000010ff */
[----:B------:R0:W-:Y:S01]  /*7d40*/  STG.E.U16 desc[UR36][R8.64], R0 ;  /* 0x0000000008007986 */ /* 0x0001e2000c101524 */
[----:B------:R-:W-:Y:S05]  /*7d50*/  BRA `(.L_x_34848) ;  /* 0x00000004009c7947 */ /* 0x000fea0003800000 */
.L_x_34860:
        /* <DEDUP_REMOVED lines=10> */
.L_x_34872:
        /* <DEDUP_REMOVED lines=17> */
.L_x_34875:
[----:B------:R-:W-:-:S04]  /*7f10*/  LOP3.LUT R3, R3, 0x80000000, RZ, 0xc0, !PT ;  /* 0x8000000003037812 */ /* 0x000fc800078ec0ff */
[----:B------:R-:W-:-:S04]  /*7f20*/  SHF.R.U32.HI R3, RZ, 0x18, R3 ;  /* 0x00000018ff037819 */ /* 0x000fc80000011603 */
[----:B------:R-:W-:-:S04]  /*7f30*/  LOP3.LUT R0, R0, R3, RZ, 0xfc, !PT ;  /* 0x0000000300007212 */ /* 0x000fc800078efcff */
[----:B------:R-:W-:-:S07]  /*7f40*/  PRMT R4, R0, 0x7610, R4 ;  /* 0x0000761000047816 */ /* 0x000fce0000000004 */
.L_x_34874:
[----:B------:R-:W-:Y:S05]  /*7f50*/  BSYNC B0 ;  /* 0x0000000000007941 */ /* 0x000fea0003800000 */
.L_x_34873:
[----:B------:R0:W-:Y:S01]  /*7f60*/  STG.E.U8 desc[UR36][R8.64], R4 ;  /* 0x0000000408007986 */ /* 0x0001e2000c101124 */
[----:B------:R-:W-:Y:S05]  /*7f70*/  BRA `(.L_x_34848) ;  /* 0x0000000400147947 */ /* 0x000fea0003800000 */
.L_x_34871:
        /* <DEDUP_REMOVED lines=17> */
.L_x_34878:
[----:B------:R-:W-:-:S04]  /*8090*/  LOP3.LUT R3, R3, 0x80000000, RZ, 0xc0, !PT ;  /* 0x8000000003037812 */ /* 0x000fc800078ec0ff */
[----:B------:R-:W-:-:S04]  /*80a0*/  SHF.R.U32.HI R3, RZ, 0x18, R3 ;  /* 0x00000018ff037819 */ /* 0x000fc80000011603 */
[----:B------:R-:W-:-:S04]  /*80b0*/  LOP3.LUT R0, R0, R3, RZ, 0xfc, !PT ;  /* 0x0000000300007212 */ /* 0x000fc800078efcff */
[----:B------:R-:W-:-:S07]  /*80c0*/  PRMT R4, R0, 0x7610, R4 ;  /* 0x0000761000047816 */ /* 0x000fce0000000004 */
.L_x_34877:
[----:B------:R-:W-:Y:S05]  /*80d0*/  BSYNC B0 ;  /* 0x0000000000007941 */ /* 0x000fea0003800000 */
.L_x_34876:
[----:B------:R0:W-:Y:S01]  /*80e0*/  STG.E.U8 desc[UR36][R8.64], R4 ;  /* 0x0000000408007986 */ /* 0x0001e2000c101124 */
[----:B------:R-:W-:Y:S05]  /*80f0*/  BRA `(.L_x_34848) ;  /* 0x0000000000b47947 */ /* 0x000fea0003800000 */
.L_x_34870:
        /* <DEDUP_REMOVED lines=23> */
.L_x_34853:
        /* <DEDUP_REMOVED lines=16> */
.L_x_34881:
[----:B------:R-:W-:Y:S05]  /*8370*/  BRA `(.L_x_34848) ;  /* 0x0000000000147947 */ /* 0x000fea0003800000 */
.L_x_34880:
[----:B------:R-:W-:Y:S02]  /*8380*/  IMAD.MOV.U32 R4, RZ, RZ, R3 ;  /* 0x000000ffff047224 */ /* 0x000fe400078e0003 */
[----:B------:R-:W-:-:S05]  /*8390*/  IMAD.MOV.U32 R5, RZ, RZ, RZ ;  /* 0x000000ffff057224 */ /* 0x000fca00078e00ff */
[----:B------:R0:W-:Y:S01]  /*83a0*/  STG.E.64 desc[UR36][R8.64], R4 ;  /* 0x0000000408007986 */ /* 0x0001e2000c101b24 */
[----:B------:R-:W-:Y:S05]  /*83b0*/  BRA `(.L_x_34848) ;  /* 0x0000000000047947 */ /* 0x000fea0003800000 */
.L_x_34879:
[----:B------:R0:W-:Y:S02]  /*83c0*/  STG.E desc[UR36][R8.64], R3 ;  /* 0x0000000308007986 */ /* 0x0001e4000c101924 */
.L_x_34848:
[----:B------:R-:W-:Y:S05]  /*83d0*/  BSYNC B6 ;  /* 0x0000000000067941 */ /* 0x000fea0003800000 */
.L_x_34847:
        /* <DEDUP_REMOVED lines=23> */
.L_x_34887:
[----:B------:R0:W-:Y:S01]  /*8550*/  STG.E.U8 desc[UR36][R8.64], R24 ;  /* 0x0000001808007986 */ /* 0x0001e2000c101124 */
[----:B------:R-:W-:Y:S05]  /*8560*/  BRA `(.L_x_34889) ;  /* 0x0000000c00487947 */ /* 0x000fea0003800000 */
.L_x_34886:
        /* <DEDUP_REMOVED lines=9> */
.L_x_34891:
[----:B------:R0:W-:Y:S01]  /*8600*/  STG.E desc[UR36][R8.64], R24 ;  /* 0x0000001808007986 */ /* 0x0001e2000c101924 */
[----:B------:R-:W-:Y:S05]  /*8610*/  BRA `(.L_x_34889) ;  /* 0x0000000c001c7947 */ /* 0x000fea0003800000 */
.L_x_34890:
[----:B------:R0:W-:Y:S01]  /*8620*/  STG.E.U16 desc[UR36][R8.64], R24 ;  /* 0x0000001808007986 */ /* 0x0001e2000c101524 */
[----:B------:R-:W-:Y:S05]  /*8630*/  BRA `(.L_x_34889) ;  /* 0x0000000c00147947 */ /* 0x000fea0003800000 */
.L_x_34885:
        /* <DEDUP_REMOVED lines=9> */
.L_x_34893:
[----:B------:R-:W0:Y:S02]  /*86d0*/  I2F.S16 R0, R24 ;  /* 0x0000001800007306 */ /* 0x000e240000101400 */
[----:B0-----:R-:W-:-:S05]  /*86e0*/  F2FP.F16.F32.PACK_AB R0, RZ, R0 ;  /* 0x00000000ff00723e */ /* 0x001fca00000000ff */
[----:B------:R4:W-:Y:S01]  /*86f0*/  STG.E.U16 desc[UR36][R8.64], R0 ;  /* 0x0000000008007986 */ /* 0x0009e2000c101524 */
[----:B------:R-:W-:Y:S05]  /*8700*/  BRA `(.L_x_34889) ;  /* 0x0000000800e07947 */ /* 0x000fea0003800000 */
.L_x_34892:
        /* <DEDUP_REMOVED lines=10> */
.L_x_34895:
[----:B------:R-:W0:Y:S02]  /*87b0*/  I2F.S16 R24, R24 ;  /* 0x0000001800187306 */ /* 0x000e240000101400 */
[----:B0-----:R-:W-:-:S04]  /*87c0*/  F2FP.F16.F32.PACK_AB R3, RZ, R24 ;  /* 0x00000018ff03723e */ /* 0x001fc800000000ff */
[----:B------:R-:W-:-:S05]  /*87d0*/  PRMT R3, R3, 0x5410, RZ ;  /* 0x0000541003037816 */ /* 0x000fca00000000ff */
[----:B------:R2:W-:Y:S01]  /*87e0*/  STG.E desc[UR36][R8.64], R3 ;  /* 0x0000000308007986 */ /* 0x0005e2000c101924 */
[----:B------:R-:W-:Y:S05]  /*87f0*/  BRA `(.L_x_34889) ;  /* 0x0000000800a47947 */ /* 0x000fea0003800000 */
.L_x_34894:
[----:B------:R-:W0:Y:S02]  /*8800*/  I2F.F64.S16 R24, R24 ;  /* 0x0000001800187312 */ /* 0x000e240000101c00 */
[----:B0-----:R0:W-:Y:S01]  /*8810*/  STG.E.64 desc[UR36][R8.64], R24 ;  /* 0x0000001808007986 */ /* 0x0011e2000c101b24 */
[----:B------:R-:W-:Y:S05]  /*8820*/  BRA `(.L_x_34889) ;  /* 0x0000000800987947 */ /* 0x000fea0003800000 */
.L_x_34884:
        /* <DEDUP_REMOVED lines=10> */
.L_x_34898:
[----:B------:R-:W0:Y:S01]  /*88d0*/  I2F.F64.S16 R4, R24 ;  /* 0x0000001800047312 */ /* 0x000e220000101c00 */
[----:B------:R-:W-:-:S05]  /*88e0*/  CS2R R6, SRZ ;  /* 0x0000000000067805 */ /* 0x000fca000001ff00 */
[----:B0-----:R0:W-:Y:S01]  /*88f0*/  STG.E.128 desc[UR36][R8.64], R4 ;  /* 0x0000000408007986 */ /* 0x0011e2000c101d24 */
[----:B------:R-:W-:Y:S05]  /*8900*/  BRA `(.L_x_34889) ;  /* 0x0000000800607947 */ /* 0x000fea0003800000 */
.L_x_34897:
        /* <DEDUP_REMOVED lines=21> */
.L_x_34902:
[----:B------:R-:W-:Y:S05]  /*8a60*/  BSYNC B0 ;  /* 0x0000000000007941 */ /* 0x000fea0003800000 */
.L_x_34901:
[----:B------:R-:W-:-:S05]  /*8a70*/  LOP3.LUT R5, R0, R5, RZ, 0xfc, !PT ;  /* 0x0000000500057212 */ /* 0x000fca00078efcff */
[----:B------:R0:W-:Y:S01]  /*8a80*/  STG.E.U8 desc[UR36][R8.64], R5 ;  /* 0x0000000508007986 */ /* 0x0001e2000c101124 */
[----:B------:R-:W-:Y:S05]  /*8a90*/  BRA `(.L_x_34889) ;  /* 0x0000000400fc7947 */ /* 0x000fea0003800000 */
.L_x_34900:
        /* <DEDUP_REMOVED lines=13> */
.L_x_34904:
[----:B------:R-:W-:Y:S01]  /*8b70*/  IMAD.MOV.U32 R0, RZ, RZ, 0x7f ;  /* 0x0000007fff007424 */ /* 0x000fe200078e00ff */
[----:B------:R-:W-:-:S04]  /*8b80*/  ISETP.GT.U32.AND P0, PT, R3, 0x7f800000, PT ;  /* 0x7f8000000300780c */ /* 0x000fc80003f04070 */
[----:B------:R-:W-:-:S09]  /*8b90*/  SEL R0, R0, 0x7c, P0 ;  /* 0x0000007c00007807 */ /* 0x000fd20000000000 */
.L_x_34905:
[----:B------:R-:W-:Y:S05]  /*8ba0*/  BSYNC B0 ;  /* 0x0000000000007941 */ /* 0x000fea0003800000 */
.L_x_34903:
[----:B------:R-:W-:-:S04]  /*8bb0*/  LOP3.LUT R3, R5, 0x80000000, RZ, 0xc0, !PT ;  /* 0x8000000005037812 */ /* 0x000fc800078ec0ff */
[----:B------:R-:W-:-:S04]  /*8bc0*/  SHF.R.U32.HI R3, RZ, 0x18, R3 ;  /* 0x00000018ff037819 */ /* 0x000fc80000011603 */
[----:B------:R-:W-:-:S05]  /*8bd0*/  LOP3.LUT R3, R0, R3, RZ, 0xfc, !PT ;  /* 0x0000000300037212 */ /* 0x000fca00078efcff */
[----:B------:R0:W-:Y:S01]  /*8be0*/  STG.E.U8 desc[UR36][R8.64], R3 ;  /* 0x0000000308007986 */ /* 0x0001e2000c101124 */
[----:B------:R-:W-:Y:S05]  /*8bf0*/  BRA `(.L_x_34889) ;  /* 0x0000000400a47947 */ /* 0x000fea0003800000 */
.L_x_34899:
[----:B------:R-:W0:Y:S02]  /*8c00*/  I2F.S16 R0, R24 ;  /* 0x0000001800007306 */ /* 0x000e240000101400 */
[----:B0-----:R-:W-:-:S05]  /*8c10*/  F2FP.BF16.F32.PACK_AB R0, RZ, R0 ;  /* 0x00000000ff00723e */ /* 0x001fca00000010ff */
[----:B------:R0:W-:Y:S01]  /*8c20*/  STG.E.U16 desc[UR36][R8.64], R0 ;  /* 0x0000000008007986 */ /* 0x0001e2000c101524 */
[----:B------:R-:W-:Y:S05]  /*8c30*/  BRA `(.L_x_34889) ;  /* 0x0000000400947947 */ /* 0x000fea0003800000 */
.L_x_34896:
        /* <DEDUP_REMOVED lines=10> */
.L_x_34908:
        /* <DEDUP_REMOVED lines=17> */
.L_x_34911:
[----:B------:R-:W-:-:S04]  /*8df0*/  LOP3.LUT R3, R5, 0x80000000, RZ, 0xc0, !PT ;  /* 0x8000000005037812 */ /* 0x000fc800078ec0ff */
[----:B------:R-:W-:-:S04]  /*8e00*/  SHF.R.U32.HI R3, RZ, 0x18, R3 ;  /* 0x00000018ff037819 */ /* 0x000fc80000011603 */
[----:B------:R-:W-:-:S04]  /*8e10*/  LOP3.LUT R0, R0, R3, RZ, 0xfc, !PT ;  /* 0x0000000300007212 */ /* 0x000fc800078efcff */
[----:B------:R-:W-:-:S07]  /*8e20*/  PRMT R4, R0, 0x7610, R4 ;  /* 0x0000761000047816 */ /* 0x000fce0000000004 */
.L_x_34910:
[----:B------:R-:W-:Y:S05]  /*8e30*/  BSYNC B0 ;  /* 0x0000000000007941 */ /* 0x000fea0003800000 */
.L_x_34909:
[----:B------:R0:W-:Y:S01]  /*8e40*/  STG.E.U8 desc[UR36][R8.64], R4 ;  /* 0x0000000408007986 */ /* 0x0001e2000c101124 */
[----:B------:R-:W-:Y:S05]  /*8e50*/  BRA `(.L_x_34889) ;  /* 0x00000004000c7947 */ /* 0x000fea0003800000 */
.L_x_34907:
        /* <DEDUP_REMOVED lines=17> */
.L_x_34914:
[----:B------:R-:W-:-:S04]  /*8f70*/  LOP3.LUT R3, R5, 0x80000000, RZ, 0xc0, !PT ;  /* 0x8000000005037812 */ /* 0x000fc800078ec0ff */
[----:B------:R-:W-:-:S04]  /*8f80*/  SHF.R.U32.HI R3, RZ, 0x18, R3 ;  /* 0x00000018ff037819 */ /* 0x000fc80000011603 */
[----:B------:R-:W-:-:S04]  /*8f90*/  LOP3.LUT R0, R0, R3, RZ, 0xfc, !PT ;  /* 0x0000000300007212 */ /* 0x000fc800078efcff */
[----:B------:R-:W-:-:S07]  /*8fa0*/  PRMT R4, R0, 0x7610, R4 ;  /* 0x0000761000047816 */ /* 0x000fce0000000004 */
.L_x_34913:
[----:B------:R-:W-:Y:S05]  /*8fb0*/  BSYNC B0 ;  /* 0x0000000000007941 */ /* 0x000fea0003800000 */
.L_x_34912:
[----:B------:R0:W-:Y:S01]  /*8fc0*/  STG.E.U8 desc[UR36][R8.64], R4 ;  /* 0x0000000408007986 */ /* 0x0001e2000c101124 */
[----:B------:R-:W-:Y:S05]  /*8fd0*/  BRA `(.L_x_34889) ;  /* 0x0000000000ac7947 */ /* 0x000fea0003800000 */
.L_x_34906:
        /* <DEDUP_REMOVED lines=22> */
.L_x_34888:
        /* <DEDUP_REMOVED lines=16> */
.L_x_34917:
[----:B------:R-:W-:Y:S05]  /*9240*/  BRA `(.L_x_34889) ;  /* 0x0000000000107947 */ /* 0x000fea0003800000 */
.L_x_34916:
[----:B------:R-:W-:-:S05]  /*9250*/  IMAD.MOV.U32 R25, RZ, RZ, RZ ;  /* 0x000000ffff197224 */ /* 0x000fca00078e00ff */
[----:B------:R0:W-:Y:S01]  /*9260*/  STG.E.64 desc[UR36][R8.64], R24 ;  /* 0x0000001808007986 */ /* 0x0001e2000c101b24 */
[----:B------:R-:W-:Y:S05]  /*9270*/  BRA `(.L_x_34889) ;  /* 0x0000000000047947 */ /* 0x000fea0003800000 */
.L_x_34915:
[----:B------:R0:W-:Y:S02]  /*9280*/  STG.E desc[UR36][R8.64], R24 ;  /* 0x0000001808007986 */ /* 0x0001e4000c101924 */
.L_x_34889:
        /* <DEDUP_REMOVED lines=23> */
.L_x_34921:
[----:B------:R0:W-:Y:S01]  /*9400*/  STG.E.U8 desc[UR36][R8.64], R22 ;  /* 0x0000001608007986 */ /* 0x0001e2000c101124 */
[----:B------:R-:W-:Y:S05]  /*9410*/  BRA `(.L_x_34923) ;  /* 0x0000000c00487947 */ /* 0x000fea0003800000 */
.L_x_34920:
        /* <DEDUP_REMOVED lines=9> */
.L_x_34925:
[----:B------:R0:W-:Y:S01]  /*94b0*/  STG.E desc[UR36][R8.64], R22 ;  /* 0x0000001608007986 */ /* 0x0001e2000c101924 */
[----:B------:R-:W-:Y:S05]  /*94c0*/  BRA `(.L_x_34923) ;  /* 0x0000000c001c7947 */ /* 0x000fea0003800000 */
.L_x_34924:
[----:B------:R0:W-:Y:S01]  /*94d0*/  STG.E.U16 desc[UR36][R8.64], R22 ;  /* 0x0000001608007986 */ /* 0x0001e2000c101524 */
[----:B------:R-:W-:Y:S05]  /*94e0*/  BRA `(.L_x_34923) ;  /* 0x0000000c00147947 */ /* 0x000fea0003800000 */
.L_x_34919:
        /* <DEDUP_REMOVED lines=9> */
.L_x_34927:
[----:B------:R-:W0:Y:S02]  /*9580*/  I2F.S16 R0, R22 ;  /* 0x0000001600007306 */ /* 0x000e240000101400 */
[----:B0-----:R-:W-:-:S05]  /*9590*/  F2FP.F16.F32.PACK_AB R0, RZ, R0 ;  /* 0x00000000ff00723e */ /* 0x001fca00000000ff */
[----:B------:R0:W-:Y:S01]  /*95a0*/  STG.E.U16 desc[UR36][R8.64], R0 ;  /* 0x0000000008007986 */ /* 0x0001e2000c101524 */
[----:B------:R-:W-:Y:S05]  /*95b0*/  BRA `(.L_x_34923) ;  /* 0x0000000800e07947 */ /* 0x000fea0003800000 */
.L_x_34926:
        /* <DEDUP_REMOVED lines=10> */
.L_x_34929:
[----:B------:R-:W0:Y:S02]  /*9660*/  I2F.S16 R22, R22 ;  /* 0x0000001600167306 */ /* 0x000e240000101400 */
[----:B0-----:R-:W-:-:S04]  /*9670*/  F2FP.F16.F32.PACK_AB R3, RZ, R22 ;  /* 0x00000016ff03723e */ /* 0x001fc800000000ff */
[----:B------:R-:W-:-:S05]  /*9680*/  PRMT R3, R3, 0x5410, RZ ;  /* 0x0000541003037816 */ /* 0x000fca00000000ff */
[----:B------:R0:W-:Y:S01]  /*9690*/  STG.E desc[UR36][R8.64], R3 ;  /* 0x0000000308007986 */ /* 0x0001e2000c101924 */
[----:B------:R-:W-:Y:S05]  /*96a0*/  BRA `(.L_x_34923) ;  /* 0x0000000800a47947 */ /* 0x000fea0003800000 */
.L_x_34928:
[----:B------:R-:W0:Y:S02]  /*96b0*/  I2F.F64.S16 R22, R22 ;  /* 0x0000001600167312 */ /* 0x000e240000101c00 */
[----:B0-----:R0:W-:Y:S01]  /*96c0*/  STG.E.64 desc[UR36][R8.64], R22 ;  /* 0x0000001608007986 */ /* 0x0011e2000c101b24 */
[----:B------:R-:W-:Y:S05]  /*96d0*/  BRA `(.L_x_34923) ;  /* 0x0000000800987947 */ /* 0x000fea0003800000 */
.L_x_34918:
        /* <DEDUP_REMOVED lines=10> */
.L_x_34932:
[----:B------:R-:W0:Y:S01]  /*9780*/  I2F.F64.S16 R4, R22 ;  /* 0x0000001600047312 */ /* 0x000e220000101c00 */
[----:B------:R-:W-:-:S05]  /*9790*/  CS2R R6, SRZ ;  /* 0x0000000000067805 */ /* 0x000fca000001ff00 */
[----:B0-----:R0:W-:Y:S01]  /*97a0*/  STG.E.128 desc[UR36][R8.64], R4 ;  /* 0x0000000408007986 */ /* 0x0011e2000c101d24 */
[----:B------:R-:W-:Y:S05]  /*97b0*/  BRA `(.L_x_34923) ;  /* 0x0000000800607947 */ /* 0x000fea0003800000 */
.L_x_34931:
        /* <DEDUP_REMOVED lines=21> */
.L_x_34936:
[----:B------:R-:W-:Y:S05]  /*9910*/  BSYNC B0 ;  /* 0x0000000000007941 */ /* 0x000fea0003800000 */
.L_x_34935:
[----:B------:R-:W-:-:S05]  /*9920*/  LOP3.LUT R5, R0, R5, RZ, 0xfc, !PT ;  /* 0x0000000500057212 */ /* 0x000fca00078efcff */
[----:B------:R0:W-:Y:S01]  /*9930*/  STG.E.U8 desc[UR36][R8.64], R5 ;  /* 0x0000000508007986 */ /* 0x0001e2000c101124 */
[----:B------:R-:W-:Y:S05]  /*9940*/  BRA `(.L_x_34923) ;  /* 0x0000000400fc7947 */ /* 0x000fea0003800000 */
.L_x_34934:
        /* <DEDUP_REMOVED lines=13> */
.L_x_34938:
[----:B------:R-:W-:Y:S01]  /*9a20*/  IMAD.MOV.U32 R0, RZ, RZ, 0x7f ;  /* 0x0000007fff007424 */ /* 0x000fe200078e00ff */
[----:B------:R-:W-:-:S04]  /*9a30*/  ISETP.GT.U32.AND P0, PT, R3, 0x7f800000, PT ;  /* 0x7f8000000300780c */ /* 0x000fc80003f04070 */
[----:B------:R-:W-:-:S09]  /*9a40*/  SEL R0, R0, 0x7c, P0 ;  /* 0x0000007c00007807 */ /* 0x000fd20000000000 */
.L_x_34939:
[----:B------:R-:W-:Y:S05]  /*9a50*/  BSYNC B0 ;  /* 0x0000000000007941 */ /* 0x000fea0003800000 */
.L_x_34937:
[----:B------:R-:W-:-:S04]  /*9a60*/  LOP3.LUT R3, R5, 0x80000000, RZ, 0xc0, !PT ;  /* 0x8000000005037812 */ /* 0x000fc800078ec0ff */
[----:B------:R-:W-:-:S04]  /*9a70*/  SHF.R.U32.HI R3, RZ, 0x18, R3 ;  /* 0x00000018ff037819 */ /* 0x000fc80000011603 */
[----:B------:R-:W-:-:S05]  /*9a80*/  LOP3.LUT R3, R0, R3, RZ, 0xfc, !PT ;  /* 0x0000000300037212 */ /* 0x000fca00078efcff */
[----:B------:R0:W-:Y:S01]  /*9a90*/  STG.E.U8 desc[UR36][R8.64], R3 ;  /* 0x0000000308007986 */ /* 0x0001e2000c101124 */
[----:B------:R-:W-:Y:S05]  /*9aa0*/  BRA `(.L_x_34923) ;  /* 0x0000000400a47947 */ /* 0x000fea0003800000 */
.L_x_34933:
[----:B------:R-:W0:Y:S02]  /*9ab0*/  I2F.S16 R0, R22 ;  /* 0x0000001600007306 */ /* 0x000e240000101400 */
[----:B0-----:R-:W-:-:S05]  /*9ac0*/  F2FP.BF16.F32.PACK_AB R0, RZ, R0 ;  /* 0x00000000ff00723e */ /* 0x001fca00000010ff */
[----:B------:R0:W-:Y:S01]  /*9ad0*/  STG.E.U16 desc[UR36][R8.64], R0 ;  /* 0x0000000008007986 */ /* 0x0001e2000c101524 */
[----:B------:R-:W-:Y:S05]  /*9ae0*/  BRA `(.L_x_34923) ;  /* 0x0000000400947947 */ /* 0x000fea0003800000 */
.L_x_34930:
        /* <DEDUP_REMOVED lines=10> */
.L_x_34942:
        /* <DEDUP_REMOVED lines=17> */
.L_x_34945:
[----:B------:R-:W-:-:S04]  /*9ca0*/  LOP3.LUT R3, R5, 0x80000000, RZ, 0xc0, !PT ;  /* 0x8000000005037812 */ /* 0x000fc800078ec0ff */
[----:B------:R-:W-:-:S04]  /*9cb0*/  SHF.R.U32.HI R3, RZ, 0x18, R3 ;  /* 0x00000018ff037819 */ /* 0x000fc80000011603 */
[----:B------:R-:W-:-:S04]  /*9cc0*/  LOP3.LUT R0, R0, R3, RZ, 0xfc, !PT ;  /* 0x0000000300007212 */ /* 0x000fc800078efcff */
[----:B------:R-:W-:-:S07]  /*9cd0*/  PRMT R4, R0, 0x7610, R4 ;  /* 0x0000761000047816 */ /* 0x000fce0000000004 */
.L_x_34944:
[----:B------:R-:W-:Y:S05]  /*9ce0*/  BSYNC B0 ;  /* 0x0000000000007941 */ /* 0x000fea0003800000 */
.L_x_34943:
[----:B------:R0:W-:Y:S01]  /*9cf0*/  STG.E.U8 desc[UR36][R8.64], R4 ;  /* 0x0000000408007986 */ /* 0x0001e2000c101124 */
[----:B------:R-:W-:Y:S05]  /*9d00*/  BRA `(.L_x_34923) ;  /* 0x00000004000c7947 */ /* 0x000fea0003800000 */
.L_x_34941:
        /* <DEDUP_REMOVED lines=17> */
.L_x_34948:
[----:B------:R-:W-:-:S04]  /*9e20*/  LOP3.LUT R3, R5, 0x80000000, RZ, 0xc0, !PT ;  /* 0x8000000005037812 */ /* 0x000fc800078ec0ff */
[----:B------:R-:W-:-:S04]  /*9e30*/  SHF.R.U32.HI R3, RZ, 0x18, R3 ;  /* 0x00000018ff037819 */ /* 0x000fc80000011603 */
[----:B------:R-:W-:-:S04]  /*9e40*/  LOP3.LUT R0, R0, R3, RZ, 0xfc, !PT ;  /* 0x0000000300007212 */ /* 0x000fc800078efcff */
[----:B------:R-:W-:-:S07]  /*9e50*/  PRMT R4, R0, 0x7610, R4 ;  /* 0x0000761000047816 */ /* 0x000fce0000000004 */
.L_x_34947:
[----:B------:R-:W-:Y:S05]  /*9e60*/  BSYNC B0 ;  /* 0x0000000000007941 */ /* 0x000fea0003800000 */
.L_x_34946:
[----:B------:R3:W-:Y:S01]  /*9e70*/  STG.E.U8 desc[UR36][R8.64], R4 ;  /* 0x0000000408007986 */ /* 0x0007e2000c101124 */
[----:B------:R-:W-:Y:S05]  /*9e80*/  BRA `(.L_x_34923) ;  /* 0x0000000000ac7947 */ /* 0x000fea0003800000 */
.L_x_34940:
        /* <DEDUP_REMOVED lines=22> */
.L_x_34922:
        /* <DEDUP_REMOVED lines=16> */
.L_x_34951:
[----:B------:R-:W-:Y:S05]  /*a0f0*/  BRA `(.L_x_34923) ;  /* 0x0000000000107947 */ /* 0x000fea0003800000 */
.L_x_34950:
[----:B------:R-:W-:-:S05]  /*a100*/  IMAD.MOV.U32 R23, RZ, RZ, RZ ;  /* 0x000000ffff177224 */ /* 0x000fca00078e00ff */
[----:B------:R2:W-:Y:S01]  /*a110*/  STG.E.64 desc[UR36][R8.64], R22 ;  /* 0x0000001608007986 */ /* 0x0005e2000c101b24 */
[----:B------:R-:W-:Y:S05]  /*a120*/  BRA `(.L_x_34923) ;  /* 0x0000000000047947 */ /* 0x000fea0003800000 */
.L_x_34949:
[----:B------:R0:W-:Y:S02]  /*a130*/  STG.E desc[UR36][R8.64], R22 ;  /* 0x0000001608007986 */ /* 0x0001e4000c101924 */
.L_x_34923:
[----:B------:R-:W-:-:S07]  /*a140*/  VIADD R27, R27, 0x80 ;  /* 0x000000801b1b7836 */ /* 0x000fce0000000000 */
.L_x_34883:
[----:B------:R-:W-:Y:S05]  /*a150*/  BSYNC B6 ;  /* 0x0000000000067941 */ /* 0x000fea0003800000 */
.L_x_34882:
        /* <DEDUP_REMOVED lines=21> */
.L_x_34955:
[----:B------:R-:W-:Y:S01]  /*a2b0*/  STG.E.U8 desc[UR36][R4.64], R18 ;  /* 0x0000001204007986 */ /* 0x000fe2000c101124 */
[----:B------:R-:W-:Y:S05]  /*a2c0*/  EXIT ;  /* 0x000000000000794d */ /* 0x000fea0003800000 */
.L_x_34954:
        /* <DEDUP_REMOVED lines=9> */
.L_x_34958:
[----:B------:R-:W-:Y:S01]  /*a360*/  STG.E desc[UR36][R4.64], R18 ;  /* 0x0000001204007986 */ /* 0x000fe2000c101924 */
[----:B------:R-:W-:Y:S05]  /*a370*/  EXIT ;  /* 0x000000000000794d */ /* 0x000fea0003800000 */
.L_x_34957:
[----:B------:R-:W-:Y:S01]  /*a380*/  STG.E.U16 desc[UR36][R4.64], R18 ;  /* 0x0000001204007986 */ /* 0x000fe2000c101524 */
[----:B------:R-:W-:Y:S05]  /*a390*/  EXIT ;  /* 0x000000000000794d */ /* 0x000fea0003800000 */
.L_x_34953:
        /* <DEDUP_REMOVED lines=9> */
.L_x_34960:
[----:B------:R-:W0:Y:S02]  /*a430*/  I2F.S16 R0, R18 ;  /* 0x0000001200007306 */ /* 0x000e240000101400 */
[----:B0-----:R-:W-:-:S05]  /*a440*/  F2FP.F16.F32.PACK_AB R0, RZ, R0 ;  /* 0x00000000ff00723e */ /* 0x001fca00000000ff */
[----:B------:R-:W-:Y:S01]  /*a450*/  STG.E.U16 desc[UR36][R4.64], R0 ;  /* 0x0000000004007986 */ /* 0x000fe2000c101524 */
[----:B------:R-:W-:Y:S05]  /*a460*/  EXIT ;  /* 0x000000000000794d */ /* 0x000fea0003800000 */
.L_x_34959:
        /* <DEDUP_REMOVED lines=10> */
.L_x_34962:
[----:B------:R-:W0:Y:S02]  /*a510*/  I2F.S16 R18, R18 ;  /* 0x0000001200127306 */ /* 0x000e240000101400 */
[----:B0-----:R-:W-:-:S04]  /*a520*/  F2FP.F16.F32.PACK_AB R3, RZ, R18 ;  /* 0x00000012ff03723e */ /* 0x001fc800000000ff */
[----:B------:R-:W-:-:S05]  /*a530*/  PRMT R3, R3, 0x5410, RZ ;  /* 0x0000541003037816 */ /* 0x000fca00000000ff */
[----:B------:R-:W-:Y:S01]  /*a540*/  STG.E desc[UR36][R4.64], R3 ;  /* 0x0000000304007986 */ /* 0x000fe2000c101924 */
[----:B------:R-:W-:Y:S05]  /*a550*/  EXIT ;  /* 0x000000000000794d */ /* 0x000fea0003800000 */
.L_x_34961:
[----:B------:R-:W0:Y:S02]  /*a560*/  I2F.F64.S16 R18, R18 ;  /* 0x0000001200127312 */ /* 0x000e240000101c00 */
[----:B0-----:R-:W-:Y:S01]  /*a570*/  STG.E.64 desc[UR36][R4.64], R18 ;  /* 0x0000001204007986 */ /* 0x001fe2000c101b24 */
[----:B------:R-:W-:Y:S05]  /*a580*/  EXIT ;  /* 0x000000000000794d */ /* 0x000fea0003800000 */
.L_x_34952:
        /* <DEDUP_REMOVED lines=10> */
.L_x_34965:
[----:B------:R-:W0:Y:S01]  /*a630*/  I2F.F64.S16 R8, R18 ;  /* 0x0000001200087312 */ /* 0x000e220000101c00 */
[----:B------:R-:W-:-:S05]  /*a640*/  CS2R R10, SRZ ;  /* 0x00000000000a7805 */ /* 0x000fca000001ff00 */
[----:B0-----:R-:W-:Y:S01]  /*a650*/  STG.E.128 desc[UR36][R4.64], R8 ;  /* 0x0000000804007986 */ /* 0x001fe2000c101d24 */
[----:B------:R-:W-:Y:S05]  /*a660*/  EXIT ;  /* 0x000000000000794d */ /* 0x000fea0003800000 */
.L_x_34964:
        /* <DEDUP_REMOVED lines=21> */
.L_x_34969:
[----:B------:R-:W-:Y:S05]  /*a7c0*/  BSYNC B0 ;  /* 0x0000000000007941 */ /* 0x000fea0003800000 */
.L_x_34968:
[----:B------:R-:W-:-:S05]  /*a7d0*/  LOP3.LUT R3, R0, R3, RZ, 0xfc, !PT ;  /* 0x0000000300037212 */ /* 0x000fca00078efcff */
[----:B------:R-:W-:Y:S01]  /*a7e0*/  STG.E.U8 desc[UR36][R4.64], R3 ;  /* 0x0000000304007986 */ /* 0x000fe2000c101124 */
[----:B------:R-:W-:Y:S05]  /*a7f0*/  EXIT ;  /* 0x000000000000794d */ /* 0x000fea0003800000 */
.L_x_34967:
        /* <DEDUP_REMOVED lines=13> */
.L_x_34971:
[----:B------:R-:W-:Y:S01]  /*a8d0*/  IMAD.MOV.U32 R0, RZ, RZ, 0x7f ;  /* 0x0000007fff007424 */ /* 0x000fe200078e00ff */
[----:B------:R-:W-:-:S04]  /*a8e0*/  ISETP.GT.U32.AND P0, PT, R2, 0x7f800000, PT ;  /* 0x7f8000000200780c */ /* 0x000fc80003f04070 */
[----:B------:R-:W-:-:S09]  /*a8f0*/  SEL R0, R0, 0x7c, P0 ;  /* 0x0000007c00007807 */ /* 0x000fd20000000000 */
.L_x_34972:
[----:B------:R-:W-:Y:S05]  /*a900*/  BSYNC B0 ;  /* 0x0000000000007941 */ /* 0x000fea0003800000 */
.L_x_34970:
[----:B------:R-:W-:-:S04]  /*a910*/  LOP3.LUT R2, R3, 0x80000000, RZ, 0xc0, !PT ;  /* 0x8000000003027812 */ /* 0x000fc800078ec0ff */
[----:B------:R-:W-:-:S04]  /*a920*/  SHF.R.U32.HI R3, RZ, 0x18, R2 ;  /* 0x00000018ff037819 */ /* 0x000fc80000011602 */
[----:B------:R-:W-:-:S05]  /*a930*/  LOP3.LUT R3, R0, R3, RZ, 0xfc, !PT ;  /* 0x0000000300037212 */ /* 0x000fca00078efcff */
[----:B------:R-:W-:Y:S01]  /*a940*/  STG.E.U8 desc[UR36][R4.64], R3 ;  /* 0x0000000304007986 */ /* 0x000fe2000c101124 */
[----:B------:R-:W-:Y:S05]  /*a950*/  EXIT ;  /* 0x000000000000794d */ /* 0x000fea0003800000 */
.L_x_34966:
[----:B------:R-:W0:Y:S02]  /*a960*/  I2F.S16 R0, R18 ;  /* 0x0000001200007306 */ /* 0x000e240000101400 */
[----:B0-----:R-:W-:-:S05]  /*a970*/  F2FP.BF16.F32.PACK_AB R0, RZ, R0 ;  /* 0x00000000ff00723e */ /* 0x001fca00000010ff */
[----:B------:R-:W-:Y:S01]  /*a980*/  STG.E.U16 desc[UR36][R4.64], R0 ;  /* 0x0000000004007986 */ /* 0x000fe2000c101524 */
[----:B------:R-:W-:Y:S05]  /*a990*/  EXIT ;  /* 0x000000000000794d */ /* 0x000fea0003800000 */
.L_x_34963:
        /* <DEDUP_REMOVED lines=10> */
.L_x_34975:
        /* <DEDUP_REMOVED lines=17> */
.L_x_34978:
[----:B------:R-:W-:-:S04]  /*ab50*/  LOP3.LUT R2, R7, 0x80000000, RZ, 0xc0, !PT ;  /* 0x8000000007027812 */ /* 0x000fc800078ec0ff */
[----:B------:R-:W-:-:S04]  /*ab60*/  SHF.R.U32.HI R3, RZ, 0x18, R2 ;  /* 0x00000018ff037819 */ /* 0x000fc80000011602 */
[----:B------:R-:W-:-:S04]  /*ab70*/  LOP3.LUT R0, R0, R3, RZ, 0xfc, !PT ;  /* 0x0000000300007212 */ /* 0x000fc800078efcff */
[----:B------:R-:W-:-:S07]  /*ab80*/  PRMT R2, R0, 0x7610, R2 ;  /* 0x0000761000027816 */ /* 0x000fce0000000002 */
.L_x_34977:
[----:B------:R-:W-:Y:S05]  /*ab90*/  BSYNC B0 ;  /* 0x0000000000007941 */ /* 0x000fea0003800000 */
.L_x_34976:
[----:B------:R-:W-:Y:S01]  /*aba0*/  STG.E.U8 desc[UR36][R4.64], R2 ;  /* 0x0000000204007986 */ /* 0x000fe2000c101124 */
[----:B------:R-:W-:Y:S05]  /*abb0*/  EXIT ;  /* 0x000000000000794d */ /* 0x000fea0003800000 */
.L_x_34974:
        /* <DEDUP_REMOVED lines=17> */
.L_x_34981:
[----:B------:R-:W-:-:S04]  /*acd0*/  LOP3.LUT R2, R7, 0x80000000, RZ, 0xc0, !PT ;  /* 0x8000000007027812 */ /* 0x000fc800078ec0ff */
[----:B------:R-:W-:-:S04]  /*ace0*/  SHF.R.U32.HI R3, RZ, 0x18, R2 ;  /* 0x00000018ff037819 */ /* 0x000fc80000011602 */
[----:B------:R-:W-:-:S04]  /*acf0*/  LOP3.LUT R0, R0, R3, RZ, 0xfc, !PT ;  /* 0x0000000300007212 */ /* 0x000fc800078efcff */
[----:B------:R-:W-:-:S07]  /*ad00*/  PRMT R2, R0, 0x7610, R2 ;  /* 0x0000761000027816 */ /* 0x000fce0000000002 */
.L_x_34980:
[----:B------:R-:W-:Y:S05]  /*ad10*/  BSYNC B0 ;  /* 0x0000000000007941 */ /* 0x000fea0003800000 */
.L_x_34979:
[----:B------:R-:W-:Y:S01]  /*ad20*/  STG.E.U8 desc[UR36][R4.64], R2 ;  /* 0x0000000204007986 */ /* 0x000fe2000c101124 */
[----:B------:R-:W-:Y:S05]  /*ad30*/  EXIT ;  /* 0x000000000000794d */ /* 0x000fea0003800000 */
.L_x_34973:
        /* <DEDUP_REMOVED lines=22> */
.L_x_34956:
        /* <DEDUP_REMOVED lines=16> */
.L_x_34984:
[----:B------:R-:W-:Y:S05]  /*afa0*/  EXIT ;  /* 0x000000000000794d */ /* 0x000fea0003800000 */
.L_x_34983:
[----:B------:R-:W-:-:S05]  /*afb0*/  IMAD.MOV.U32 R19, RZ, RZ, RZ ;  /* 0x000000ffff137224 */ /* 0x000fca00078e00ff */
[----:B------:R-:W-:Y:S01]  /*afc0*/  STG.E.64 desc[UR36][R4.64], R18 ;  /* 0x0000001204007986 */ /* 0x000fe2000c101b24 */
[----:B------:R-:W-:Y:S05]  /*afd0*/  EXIT ;  /* 0x000000000000794d */ /* 0x000fea0003800000 */
.L_x_34982:
[----:B------:R-:W-:Y:S01]  /*afe0*/  STG.E desc[UR36][R4.64], R18 ;  /* 0x0000001204007986 */ /* 0x000fe2000c101924 */
[----:B------:R-:W-:Y:S05]  /*aff0*/  EXIT ;  /* 0x000000000000794d */ /* 0x000fea0003800000 */
.L_x_34985:
        /* <DEDUP_REMOVED lines=16> */
.L_x_44079:


//--------------------- .text._ZN2at6native18elementwise_kernelILi128ELi4EZNS0_22gpu_kernel_impl_nocastINS0_13BinaryFunctorIffbZZZNS0_23logical_and_kernel_cudaERNS_14TensorIteratorEENKUlvE0_clEvENKUlvE5_clEvEUlffE_EEEEvRNS_18TensorIteratorBaseERKT_EUliE_EEviT1_ --------------------------
	.section	.text._ZN2at6native18elementwise_kernelILi128ELi4EZNS0_22gpu_kernel_impl_nocastINS0_13BinaryFunctorIffbZZZNS0_23logical_and_kernel_cudaERNS_14TensorIteratorEENKUlvE0_clEvENKUlvE5_clEvEUlffE_EEEEvRNS_18TensorIteratorBaseERKT_EUliE_EEviT1_,"ax",@progbits
	.align	128
        .global         _ZN2at6native18elementwise_kernelILi128ELi4EZNS0_22gpu_kernel_impl_nocastINS0_13BinaryFunctorIffbZZZNS0_23logical_and_kernel_cudaERNS_14TensorIteratorEENKUlvE0_clEvENKUlvE5_clEvEUlffE_EEEEvRNS_18TensorIteratorBaseERKT_EUliE_EEviT1_
        .type           _ZN2at6native18elementwise_kernelILi128ELi4EZNS0_22gpu_kernel_impl_nocastINS0_13BinaryFunctorIffbZZZNS0_23logical_and_kernel_cudaERNS_14TensorIteratorEENKUlvE0_clEvENKUlvE5_clEvEUlffE_EEEEvRNS_18TensorIteratorBaseERKT_EUliE_EEviT1_,@function
        .size           _ZN2at6native18elementwise_kernelILi128ELi4EZNS0_22gpu_kernel_impl_nocastINS0_13BinaryFunctorIffbZZZNS0_23logical_and_kernel_cudaERNS_14TensorIteratorEENKUlvE0_clEvENKUlvE5_clEvEUlffE_EEEEvRNS_18TensorIteratorBaseERKT_EUliE_EEviT1_,(.L_x_44080 - _ZN2at6native18elementwise_kernelILi128ELi4EZNS0_22gpu_kernel_impl_nocastINS0_13BinaryFunctorIffbZZZNS0_23logical_and_kernel_cudaERNS_14TensorIteratorEENKUlvE0_clEvENKUlvE5_clEvEUlffE_EEEEvRNS_18TensorIteratorBaseERKT_EUliE_EEviT1_)
        .other          _ZN2at6native18elementwise_kernelILi128ELi4EZNS0_22gpu_kernel_impl_nocastINS0_13BinaryFunctorIffbZZZNS0_23logical_and_kernel_cudaERNS_14TensorIteratorEENKUlvE0_clEvENKUlvE5_clEvEUlffE_EEEEvRNS_18TensorIteratorBaseERKT_EUliE_EEviT1_,@"STO_CUDA_ENTRY STV_DEFAULT"
_ZN2at6native18elementwise_kernelILi128ELi4EZNS0_22gpu_kernel_impl_nocastINS0_13BinaryFunctorIffbZZZNS0_23logical_and_kernel_cudaERNS_14TensorIteratorEENKUlvE0_clEvENKUlvE5_clEvEUlffE_EEEEvRNS_18TensorIteratorBaseERKT_EUliE_EEviT1_:
.text._ZN2at6native18elementwise_kernelILi128ELi4EZNS0_22gpu_kernel_impl_nocastINS0_13BinaryFunctorIffbZZZNS0_23logical_and_kernel_cudaERNS_14TensorIteratorEENKUlvE0_clEvENKUlvE5_clEvEUlffE_EEEEvRNS_18TensorIteratorBaseERKT_EUliE_EEviT1_:
        /* <DEDUP_REMOVED lines=363> */
.L_x_34988:
        /* <DEDUP_REMOVED lines=17> */
.L_x_34987:
[----:B------:R-:W-:Y:S05]  /*17c0*/  BSYNC B0 ;  /* 0x0000000000007941 */ /* 0x000fea0003800000 */
.L_x_34986:
        /* <DEDUP_REMOVED lines=356> */
.L_x_34991:
        /* <DEDUP_REMOVED lines=372> */
.L_x_34992:
        /* <DEDUP_REMOVED lines=17> */
.L_x_34990:
[----:B------:R-:W-:Y:S05]  /*4660*/  BSYNC B0 ;  /* 0x0000000000007941 */ /* 0x000fea0003800000 */
.L_x_34989:
        /* <DEDUP_REMOVED lines=355> */
.L_x_34993:
        /* <DEDUP_REMOVED lines=17> */
.L_x_34994:
        /* <DEDUP_REMOVED lines=13> */
.L_x_44080:


//--------------------- .text._ZN2at6native27unrolled_elementwise_kernelINS0_13BinaryFunctorIffbZZZNS0_23logical_and_kernel_cudaERNS_14TensorIteratorEENKUlvE0_clEvENKUlvE5_clEvEUlffE_EESt5arrayIPcLm3EELi4E23TrivialOffsetCalculatorILi2EjESC_ILi1EjENS0_6memory15LoadWithoutCastENSF_16StoreWithoutCastEEEviT_T0_T2_T3_T4_T5_ --------------------------
	.section	.text._ZN2at6native27unrolled_elementwise_kernelINS0_13BinaryFunctorIffbZZZNS0_23logical_and_kernel_cudaERNS_14TensorIteratorEENKUlvE0_clEvENKUlvE5_clEvEUlffE_EESt5arrayIPcLm3EELi4E23TrivialOffsetCalculatorILi2EjESC_ILi1EjENS0_6memory15LoadWithoutCastENSF_16StoreWithoutCastEEEviT_T0_T2_T3_T4_T5_,"ax",@progbits
	.align	128
        .global         _ZN2at6native27unrolled_elementwise_kernelINS0_13BinaryFunctorIffbZZZNS0_23logical_and_kernel_cudaERNS_14TensorIteratorEENKUlvE0_clEvENKUlvE5_clEvEUlffE_EESt5arrayIPcLm3EELi4E23TrivialOffsetCalculatorILi2EjESC_ILi1EjENS0_6memory15LoadWithoutCastENSF_16StoreWithoutCastEEEviT_T0_T2_T3_T4_T5_
        .type           _ZN2at6native27unrolled_elementwise_kernelINS0_13BinaryFunctorIffbZZZNS0_23logical_and_kernel_cudaERNS_14TensorIteratorEENKUlvE0_clEvENKUlvE5_clEvEUlffE_EESt5arrayIPcLm3EELi4E23TrivialOffsetCalculatorILi2EjESC_ILi1EjENS0_6memory15LoadWithoutCastENSF_16StoreWithoutCastEEEviT_T0_T2_T3_T4_T5_,@function
        .size           _ZN2at6native27unrolled_elementwise_kernelINS0_13BinaryFunctorIffbZZZNS0_23logical_and_kernel_cudaERNS_14TensorIteratorEENKUlvE0_clEvENKUlvE5_clEvEUlffE_EESt5arrayIPcLm3EELi4E23TrivialOffsetCalculatorILi2EjESC_ILi1EjENS0_6memory15LoadWithoutCastENSF_16StoreWithoutCastEEEviT_T0_T2_T3_T4_T5_,(.L_x_44081 - _ZN2at6native27unrolled_elementwise_kernelINS0_13BinaryFunctorIffbZZZNS0_23logical_and_kernel_cudaERNS_14TensorIteratorEENKUlvE0_clEvENKUlvE5_clEvEUlffE_EESt5arrayIPcLm3EELi4E23TrivialOffsetCalculatorILi2EjESC_ILi1EjENS0_6memory15LoadWithoutCastENSF_16StoreWithoutCastEEEviT_T0_T2_T3_T4_T5_)
        .other          _ZN2at6native27unrolled_elementwise_kernelINS0_13BinaryFunctorIffbZZZNS0_23logical_and_kernel_cudaERNS_14TensorIteratorEENKUlvE0_clEvENKUlvE5_clEvEUlffE_EESt5arrayIPcLm3EELi4E23TrivialOffsetCalculatorILi2EjESC_ILi1EjENS0_6memory15LoadWithoutCastENSF_16StoreWithoutCastEEEviT_T0_T2_T3_T4_T5_,@"STO_CUDA_ENTRY STV_DEFAULT"
_ZN2at6native27unrolled_elementwise_kernelINS0_13BinaryFunctorIffbZZZNS0_23logical_and_kernel_cudaERNS_14TensorIteratorEENKUlvE0_clEvENKUlvE5_clEvEUlffE_EESt5arrayIPcLm3EELi4E23TrivialOffsetCalculatorILi2EjESC_ILi1EjENS0_6memory15LoadWithoutCastENSF_16StoreWithoutCastEEEviT_T0_T2_T3_T4_T5_:
.text._ZN2at6native27unrolled_elementwise_kernelINS0_13BinaryFunctorIffbZZZNS0_23logical_and_kernel_cudaERNS_14TensorIteratorEENKUlvE0_clEvENKUlvE5_clEvEUlffE_EESt5arrayIPcLm3EELi4E23TrivialOffsetCalculatorILi2EjESC_ILi1EjENS0_6memory15LoadWithoutCastENSF_16StoreWithoutCastEEEviT_T0_T2_T3_T4_T5_:
        /* <DEDUP_REMOVED lines=81> */
.L_x_34996:
[----:B------:R-:W-:Y:S05]  /*0510*/  BSYNC B0 ;  /* 0x0000000000007941 */ /* 0x000fea0003800000 */
.L_x_34995:
        /* <DEDUP_REMOVED lines=12> */
.L_x_34997:
        /* <DEDUP_REMOVED lines=10> */
.L_x_44081:


//--------------------- .text._ZN2at6native29vectorized_elementwise_kernelILi2ENS0_13BinaryFunctorIffbZZZNS0_23logical_and_kernel_cudaERNS_14TensorIteratorEENKUlvE0_clEvENKUlvE5_clEvEUlffE_EESt5arrayIPcLm3EEEEviT0_T1_ --------------------------
	.section	.text._ZN2at6native29vectorized_elementwise_kernelILi2ENS0_13BinaryFunctorIffbZZZNS0_23logical_and_kernel_cudaERNS_14TensorIteratorEENKUlvE0_clEvENKUlvE5_clEvEUlffE_EESt5arrayIPcLm3EEEEviT0_T1_,"ax",@progbits
	.align	128
        .global         _ZN2at6native29vectorized_elementwise_kernelILi2ENS0_13BinaryFunctorIffbZZZNS0_23logical_and_kernel_cudaERNS_14TensorIteratorEENKUlvE0_clEvENKUlvE5_clEvEUlffE_EESt5arrayIPcLm3EEEEviT0_T1_
        .type           _ZN2at6native29vectorized_elementwise_kernelILi2ENS0_13BinaryFunctorIffbZZZNS0_23logical_and_kernel_cudaERNS_14TensorIteratorEENKUlvE0_clEvENKUlvE5_clEvEUlffE_EESt5arrayIPcLm3EEEEviT0_T1_,@function
        .size           _ZN2at6native29vectorized_elementwise_kernelILi2ENS0_13BinaryFunctorIffbZZZNS0_23logical_and_kernel_cudaERNS_14TensorIteratorEENKUlvE0_clEvENKUlvE5_clEvEUlffE_EESt5arrayIPcLm3EEEEviT0_T1_,(.L_x_44082 - _ZN2at6native29vectorized_elementwise_kernelILi2ENS0_13BinaryFunctorIffbZZZNS0_23logical_and_kernel_cudaERNS_14TensorIteratorEENKUlvE0_clEvENKUlvE5_clEvEUlffE_EESt5arrayIPcLm3EEEEviT0_T1_)
        .other          _ZN2at6native29vectorized_elementwise_kernelILi2ENS0_13BinaryFunctorIffbZZZNS0_23logical_and_kernel_cudaERNS_14TensorIteratorEENKUlvE0_clEvENKUlvE5_clEvEUlffE_EESt5arrayIPcLm3EEEEviT0_T1_,@"STO_CUDA_ENTRY STV_DEFAULT"
_ZN2at6native29vectorized_elementwise_kernelILi2ENS0_13BinaryFunctorIffbZZZNS0_23logical_and_kernel_cudaERNS_14TensorIteratorEENKUlvE0_clEvENKUlvE5_clEvEUlffE_EESt5arrayIPcLm3EEEEviT0_T1_:
.text._ZN2at6native29vectorized_elementwise_kernelILi2ENS0_13BinaryFunctorIffbZZZNS0_23logical_and_kernel_cudaERNS_14TensorIteratorEENKUlvE0_clEvENKUlvE5_clEvEUlffE_EESt5arrayIPcLm3EEEEviT0_T1_:
        /* <DEDUP_REMOVED lines=68> */
.L_x_34998:
        /* <DEDUP_REMOVED lines=140> */
.L_x_35001:
        /* <DEDUP_REMOVED lines=8> */
.L_x_35002:
        /* <DEDUP_REMOVED lines=8> */
.L_x_35003:
        /* <DEDUP_REMOVED lines=9> */
.L_x_35004:
[----:B------:R-:W-:Y:S05]  /*0e90*/  BSYNC B1 ;  /* 0x0000000000017941 */ /* 0x000fea0003800000 */
.L_x_35000:
[----:B------:R-:W-:-:S13]  /*0ea0*/  ISETP.GE.AND P0, PT, R5, R2, PT ;  /* 0x000000020500720c */ /* 0x000fda0003f06270 */
[----:B--2---:R-:W2:Y:S01]  /*0eb0*/  @!P0 LDC.64 R8, c[0x0][0x218] ;  /* 0x00008600ff088b82 */ /* 0x004ea20000000a00 */
[----:B01----:R-:W-:Y:S02]  /*0ec0*/  @!P0 IMAD.IADD R7, R0, 0x1, R5 ;  /* 0x0000000100078824 */ /* 0x003fe400078e0205 */
[----:B------:R-:W-:-:S03]  /*0ed0*/  @!P0 VIADD R5, R5, 0x80 ;  /* 0x0000008005058836 */ /* 0x000fc60000000000 */
[----:B--2---:R-:W-:-:S05]  /*0ee0*/  @!P0 IADD3 R6, P1, R7, R8, RZ ;  /* 0x0000000807068210 */ /* 0x004fca0007f3e0ff */
[----:B------:R-:W-:-:S05]  /*0ef0*/  @!P0 IMAD.X R7, RZ, RZ, R9, P1 ;  /* 0x000000ffff078224 */ /* 0x000fca00008e0609 */
[----:B------:R2:W-:Y:S03]  /*0f00*/  @!P0 STG.E.U8 desc[UR4][R6.64], R17 ;  /* 0x0000001106008986 */ /* 0x0005e6000c101104 */
.L_x_35005:
[----:B------:R-:W-:Y:S05]  /*0f10*/  BSYNC B0 ;  /* 0x0000000000007941 */ /* 0x000fea0003800000 */
.L_x_34999:
        /* <DEDUP_REMOVED lines=10> */
.L_x_35006:
        /* <DEDUP_REMOVED lines=12> */
.L_x_44082:


//--------------------- .text._ZN2at6native29vectorized_elementwise_kernelILi4ENS0_13BinaryFunctorIffbZZZNS0_23logical_and_kernel_cudaERNS_14TensorIteratorEENKUlvE0_clEvENKUlvE5_clEvEUlffE_EESt5arrayIPcLm3EEEEviT0_T1_ --------------------------
	.section	.text._ZN2at6native29vectorized_elementwise_kernelILi4ENS0_13BinaryFunctorIffbZZZNS0_23logical_and_kernel_cudaERNS_14TensorIteratorEENKUlvE0_clEvENKUlvE5_clEvEUlffE_EESt5arrayIPcLm3EEEEviT0_T1_,"ax",@progbits
	.align	128
        .global         _ZN2at6native29vectorized_elementwise_kernelILi4ENS0_13BinaryFunctorIffbZZZNS0_23logical_and_kernel_cudaERNS_14TensorIteratorEENKUlvE0_clEvENKUlvE5_clEvEUlffE_EESt5arrayIPcLm3EEEEviT0_T1_
        .type           _ZN2at6native29vectorized_elementwise_kernelILi4ENS0_13BinaryFunctorIffbZZZNS0_23logical_and_kernel_cudaERNS_14TensorIteratorEENKUlvE0_clEvENKUlvE5_clEvEUlffE_EESt5arrayIPcLm3EEEEviT0_T1_,@function
        .size           _ZN2at6native29vectorized_elementwise_kernelILi4ENS0_13BinaryFunctorIffbZZZNS0_23logical_and_kernel_cudaERNS_14TensorIteratorEENKUlvE0_clEvENKUlvE5_clEvEUlffE_EESt5arrayIPcLm3EEEEviT0_T1_,(.L_x_44083 - _ZN2at6native29vectorized_elementwise_kernelILi4ENS0_13BinaryFunctorIffbZZZNS0_23logical_and_kernel_cudaERNS_14TensorIteratorEENKUlvE0_clEvENKUlvE5_clEvEUlffE_EESt5arrayIPcLm3EEEEviT0_T1_)
        .other          _ZN2at6native29vectorized_elementwise_kernelILi4ENS0_13BinaryFunctorIffbZZZNS0_23logical_and_kernel_cudaERNS_14TensorIteratorEENKUlvE0_clEvENKUlvE5_clEvEUlffE_EESt5arrayIPcLm3EEEEviT0_T1_,@"STO_CUDA_ENTRY STV_DEFAULT"
_ZN2at6native29vectorized_elementwise_kernelILi4ENS0_13BinaryFunctorIffbZZZNS0_23logical_and_kernel_cudaERNS_14TensorIteratorEENKUlvE0_clEvENKUlvE5_clEvEUlffE_EESt5arrayIPcLm3EEEEviT0_T1_:
.text._ZN2at6native29vectorized_elementwise_kernelILi4ENS0_13BinaryFunctorIffbZZZNS0_23logical_and_kernel_cudaERNS_14TensorIteratorEENKUlvE0_clEvENKUlvE5_clEvEUlffE_EESt5arrayIPcLm3EEEEviT0_T1_:
        /* <DEDUP_REMOVED lines=64> */
.L_x_35007:
        /* <DEDUP_REMOVED lines=140> */
.L_x_35010:
        /* <DEDUP_REMOVED lines=8> */
.L_x_35011:
        /* <DEDUP_REMOVED lines=8> */
.L_x_35012:
        /* <DEDUP_REMOVED lines=9> */
.L_x_35013:
[----:B------:R-:W-:Y:S05]  /*0e50*/  BSYNC B1 ;  /* 0x0000000000017941 */ /* 0x000fea0003800000 */
.L_x_35009:
[----:B------:R-:W-:-:S13]  /*0e60*/  ISETP.GE.AND P0, PT, R5, R2, PT ;  /* 0x000000020500720c */ /* 0x000fda0003f06270 */
[----:B--2---:R-:W2:Y:S01]  /*0e70*/  @!P0 LDC.64 R8, c[0x0][0x218] ;  /* 0x00008600ff088b82 */ /* 0x004ea20000000a00 */
[----:B01----:R-:W-:Y:S02]  /*0e80*/  @!P0 IMAD.IADD R7, R0, 0x1, R5 ;  /* 0x0000000100078824 */ /* 0x003fe400078e0205 */
[----:B------:R-:W-:-:S03]  /*0e90*/  @!P0 VIADD R5, R5, 0x80 ;  /* 0x0000008005058836 */ /* 0x000fc60000000000 */
[----:B--2---:R-:W-:-:S05]  /*0ea0*/  @!P0 IADD3 R6, P1, R7, R8, RZ ;  /* 0x0000000807068210 */ /* 0x004fca0007f3e0ff */
[----:B------:R-:W-:-:S05]  /*0eb0*/  @!P0 IMAD.X R7, RZ, RZ, R9, P1 ;  /* 0x000000ffff078224 */ /* 0x000fca00008e0609 */
[----:B------:R2:W-:Y:S03]  /*0ec0*/  @!P0 STG.E.U8 desc[UR4][R6.64], R17 ;  /* 0x0000001106008986 */ /* 0x0005e6000c101104 */
.L_x_35014:
[----:B------:R-:W-:Y:S05]  /*0ed0*/  BSYNC B0 ;  /* 0x0000000000007941 */ /* 0x000fea0003800000 */
.L_x_35008:
        /* <DEDUP_REMOVED lines=10> */
.L_x_35015:
        /* <DEDUP_REMOVED lines=16> */
.L_x_44083:


//--------------------- .text._ZN2at6native29vectorized_elementwise_kernelILi8ENS0_13BinaryFunctorIffbZZZNS0_23logical_and_kernel_cudaERNS_14TensorIteratorEENKUlvE0_clEvENKUlvE5_clEvEUlffE_EESt5arrayIPcLm3EEEEviT0_T1_ --------------------------
	.section	.text._ZN2at6native29vectorized_elementwise_kernelILi8ENS0_13BinaryFunctorIffbZZZNS0_23logical_and_kernel_cudaERNS_14TensorIteratorEENKUlvE0_clEvENKUlvE5_clEvEUlffE_EESt5arrayIPcLm3EEEEviT0_T1_,"ax",@progbits
	.align	128
        .global         _ZN2at6native29vectorized_elementwise_kernelILi8ENS0_13BinaryFunctorIffbZZZNS0_23logical_and_kernel_cudaERNS_14TensorIteratorEENKUlvE0_clEvENKUlvE5_clEvEUlffE_EESt5arrayIPcLm3EEEEviT0_T1_
        .type           _ZN2at6native29vectorized_elementwise_kernelILi8ENS0_13BinaryFunctorIffbZZZNS0_23logical_and_kernel_cudaERNS_14TensorIteratorEENKUlvE0_clEvENKUlvE5_clEvEUlffE_EESt5arrayIPcLm3EEEEviT0_T1_,@function
        .size           _ZN2at6native29vectorized_elementwise_kernelILi8ENS0_13BinaryFunctorIffbZZZNS0_23logical_and_kernel_cudaERNS_14TensorIteratorEENKUlvE0_clEvENKUlvE5_clEvEUlffE_EESt5arrayIPcLm3EEEEviT0_T1_,(.L_x_44084 - _ZN2at6native29vectorized_elementwise_kernelILi8ENS0_13BinaryFunctorIffbZZZNS0_23logical_and_kernel_cudaERNS_14TensorIteratorEENKUlvE0_clEvENKUlvE5_clEvEUlffE_EESt5arrayIPcLm3EEEEviT0_T1_)
        .other          _ZN2at6native29vectorized_elementwise_kernelILi8ENS0_13BinaryFunctorIffbZZZNS0_23logical_and_kernel_cudaERNS_14TensorIteratorEENKUlvE0_clEvENKUlvE5_clEvEUlffE_EESt5arrayIPcLm3EEEEviT0_T1_,@"STO_CUDA_ENTRY STV_DEFAULT"
_ZN2at6native29vectorized_elementwise_kernelILi8ENS0_13BinaryFunctorIffbZZZNS0_23logical_and_kernel_cudaERNS_14TensorIteratorEENKUlvE0_clEvENKUlvE5_clEvEUlffE_EESt5arrayIPcLm3EEEEviT0_T1_:
.text._ZN2at6native29vectorized_elementwise_kernelILi8ENS0_13BinaryFunctorIffbZZZNS0_23logical_and_kernel_cudaERNS_14TensorIteratorEENKUlvE0_clEvENKUlvE5_clEvEUlffE_EESt5arrayIPcLm3EEEEviT0_T1_:
        /* <DEDUP_REMOVED lines=67> */
.L_x_35016:
        /* <DEDUP_REMOVED lines=140> */
.L_x_35019:
        /* <DEDUP_REMOVED lines=8> */
.L_x_35020:
        /* <DEDUP_REMOVED lines=8> */
.L_x_35021:
        /* <DEDUP_REMOVED lines=9> */
.L_x_35022:
[----:B------:R-:W-:Y:S05]  /*0e80*/  BSYNC B1 ;  /* 0x0000000000017941 */ /* 0x000fea0003800000 */
.L_x_35018:
[----:B------:R-:W-:-:S13]  /*0e90*/  ISETP.GE.AND P0, PT, R5, R2, PT ;  /* 0x000000020500720c */ /* 0x000fda0003f06270 */
[----:B--2---:R-:W2:Y:S01]  /*0ea0*/  @!P0 LDC.64 R8, c[0x0][0x218] ;  /* 0x00008600ff088b82 */ /* 0x004ea20000000a00 */
[----:B01----:R-:W-:Y:S02]  /*0eb0*/  @!P0 IMAD.IADD R7, R0, 0x1, R5 ;  /* 0x0000000100078824 */ /* 0x003fe400078e0205 */
[----:B------:R-:W-:-:S03]  /*0ec0*/  @!P0 VIADD R5, R5, 0x80 ;  /* 0x0000008005058836 */ /* 0x000fc60000000000 */
[----:B--2---:R-:W-:-:S05]  /*0ed0*/  @!P0 IADD3 R6, P1, R7, R8, RZ ;  /* 0x0000000807068210 */ /* 0x004fca0007f3e0ff */
[----:B------:R-:W-:-:S05]  /*0ee0*/  @!P0 IMAD.X R7, RZ, RZ, R9, P1 ;  /* 0x000000ffff078224 */ /* 0x000fca00008e0609 */
[----:B------:R2:W-:Y:S03]  /*0ef0*/  @!P0 STG.E.U8 desc[UR4][R6.64], R17 ;  /* 0x0000001106008986 */ /* 0x0005e6000c101104 */
.L_x_35023:
[----:B------:R-:W-:Y:S05]  /*0f00*/  BSYNC B0 ;  /* 0x0000000000007941 */ /* 0x000fea0003800000 */
.L_x_35017:
        /* <DEDUP_REMOVED lines=10> */
.L_x_35024:
        /* <DEDUP_REMOVED lines=13> */
.L_x_44084:


//--------------------- .text._ZN2at6native18elementwise_kernelILi128ELi4EZNS0_15gpu_kernel_implINS0_13AUnaryFunctorIddbZZZNS0_23logical_and_kernel_cudaERNS_14TensorIteratorEENKUlvE0_clEvENKUlvE4_clEvEUlddE_EEEEvRNS_18TensorIteratorBaseERKT_EUliE_EEviT1_ --------------------------
	.section	.text._ZN2at6native18elementwise_kernelILi128ELi4EZNS0_15gpu_kernel_implINS0_13AUnaryFunctorIddbZZZNS0_23logical_and_kernel_cudaERNS_14TensorIteratorEENKUlvE0_clEvENKUlvE4_clEvEUlddE_EEEEvRNS_18TensorIteratorBaseERKT_EUliE_EEviT1_,"ax",@progbits
	.align	128
        .global         _ZN2at6native18elementwise_kernelILi128ELi4EZNS0_15gpu_kernel_implINS0_13AUnaryFunctorIddbZZZNS0_23logical_and_kernel_cudaERNS_14TensorIteratorEENKUlvE0_clEvENKUlvE4_clEvEUlddE_EEEEvRNS_18TensorIteratorBaseERKT_EUliE_EEviT1_
        .type           _ZN2at6native18elementwise_kernelILi128ELi4EZNS0_15gpu_kernel_implINS0_13AUnaryFunctorIddbZZZNS0_23logical_and_kernel_cudaERNS_14TensorIteratorEENKUlvE0_clEvENKUlvE4_clEvEUlddE_EEEEvRNS_18TensorIteratorBaseERKT_EUliE_EEviT1_,@function
        .size           _ZN2at6native18elementwise_kernelILi128ELi4EZNS0_15gpu_kernel_implINS0_13AUnaryFunctorIddbZZZNS0_23logical_and_kernel_cudaERNS_14TensorIteratorEENKUlvE0_clEvENKUlvE4_clEvEUlddE_EEEEvRNS_18TensorIteratorBaseERKT_EUliE_EEviT1_,(.L_x_44085 - _ZN2at6native18elementwise_kernelILi128ELi4EZNS0_15gpu_kernel_implINS0_13AUnaryFunctorIddbZZZNS0_23logical_and_kernel_cudaERNS_14TensorIteratorEENKUlvE0_clEvENKUlvE4_clEvEUlddE_EEEEvRNS_18TensorIteratorBaseERKT_EUliE_EEviT1_)
        .other          _ZN2at6native18elementwise_kernelILi128ELi4EZNS0_15gpu_kernel_implINS0_13AUnaryFunctorIddbZZZNS0_23logical_and_kernel_cudaERNS_14TensorIteratorEENKUlvE0_clEvENKUlvE4_clEvEUlddE_EEEEvRNS_18TensorIteratorBaseERKT_EUliE_EEviT1_,@"STO_CUDA_ENTRY STV_DEFAULT"
_ZN2at6native18elementwise_kernelILi128ELi4EZNS0_15gpu_kernel_implINS0_13AUnaryFunctorIddbZZZNS0_23logical_and_kernel_cudaERNS_14TensorIteratorEENKUlvE0_clEvENKUlvE4_clEvEUlddE_EEEEvRNS_18TensorIteratorBaseERKT_EUliE_EEviT1_:
.text._ZN2at6native18elementwise_kernelILi128ELi4EZNS0_15gpu_kernel_implINS0_13AUnaryFunctorIddbZZZNS0_23logical_and_kernel_cudaERNS_14TensorIteratorEENKUlvE0_clEvENKUlvE4_clEvEUlddE_EEEEvRNS_18TensorIteratorBaseERKT_EUliE_EEviT1_:
        /* <DEDUP_REMOVED lines=314> */
.L_x_35027:
        /* <DEDUP_REMOVED lines=21> */
.L_x_35031:
[----:B------:R-:W2:Y:S02]  /*14f0*/  LDG.E.U8 R2, desc[UR36][R4.64] ;  /* 0x0000002404027981 */ /* 0x000ea4000c1e1100 */
[----:B--2---:R-:W0:Y:S01]  /*1500*/  I2F.F64.U16 R2, R2 ;  /* 0x0000000200027312 */ /* 0x004e220000101800 */
[----:B------:R-:W-:Y:S05]  /*1510*/  BRA `(.L_x_35033) ;  /* 0x0000000c00707947 */ /* 0x000fea0003800000 */
.L_x_35030:
        /* <DEDUP_REMOVED lines=9> */
.L_x_35035:
[----:B------:R-:W2:Y:S02]  /*15b0*/  LDG.E R2, desc[UR36][R4.64] ;  /* 0x0000002404027981 */ /* 0x000ea4000c1e1900 */
[----:B--2---:R-:W0:Y:S01]  /*15c0*/  I2F.F64 R2, R2 ;  /* 0x0000000200027312 */ /* 0x004e220000201c00 */
[----:B------:R-:W-:Y:S05]  /*15d0*/  BRA `(.L_x_35033) ;  /* 0x0000000c00407947 */ /* 0x000fea0003800000 */
.L_x_35034:
[----:B------:R-:W2:Y:S02]  /*15e0*/  LDG.E.U16 R2, desc[UR36][R4.64] ;  /* 0x0000002404027981 */ /* 0x000ea4000c1e1500 */
[----:B--2---:R-:W0:Y:S01]  /*15f0*/  I2F.F64.S16 R2, R2 ;  /* 0x0000000200027312 */ /* 0x004e220000101c00 */
[----:B------:R-:W-:Y:S05]  /*1600*/  BRA `(.L_x_35033) ;  /* 0x0000000c00347947 */ /* 0x000fea0003800000 */
.L_x_35029:
        /* <DEDUP_REMOVED lines=10> */
.L_x_35037:
[----:B------:R-:W2:Y:S02]  /*16b0*/  LDG.E.U16 R0, desc[UR36][R4.64] ;  /* 0x0000002404007981 */ /* 0x000ea4000c1e1500 */
[----:B--2---:R-:W-:-:S05]  /*16c0*/  HADD2.F32 R0, -RZ, R0.H0_H0 ;  /* 0x20000000ff007230 */ /* 0x004fca0000004100 */
[----:B------:R-:W-:-:S04]  /*16d0*/  FMUL.FTZ R0, R0, 1 ;  /* 0x3f80000000007820 */ /* 0x000fc80000410000 */
[----:B------:R0:W1:Y:S01]  /*16e0*/  F2F.F64.F32 R2, R0 ;  /* 0x0000000000027310 */ /* 0x0000620000201800 */
[----:B------:R-:W-:Y:S05]  /*16f0*/  BRA `(.L_x_35033) ;  /* 0x0000000800f87947 */ /* 0x000fea0003800000 */
.L_x_35036:
        /* <DEDUP_REMOVED lines=10> */
.L_x_35039:
[----:B------:R-:W2:Y:S02]  /*17a0*/  LDG.E.U16 R4, desc[UR36][R4.64] ;  /* 0x0000002404047981 */ /* 0x000ea4000c1e1500 */
[----:B--2---:R-:W-:-:S05]  /*17b0*/  HADD2.F32 R0, -RZ, R4.H0_H0 ;  /* 0x20000004ff007230 */ /* 0x004fca0000004100 */
[----:B------:R-:W-:-:S04]  /*17c0*/  FMUL.FTZ R0, R0, 1 ;  /* 0x3f80000000007820 */ /* 0x000fc80000410000 */
[----:B------:R0:W1:Y:S01]  /*17d0*/  F2F.F64.F32 R2, R0 ;  /* 0x0000000000027310 */ /* 0x0000620000201800 */
[----:B------:R-:W-:Y:S05]  /*17e0*/  BRA `(.L_x_35033) ;  /* 0x0000000800bc7947 */ /* 0x000fea0003800000 */
.L_x_35038:
[----:B------:R0:W5:Y:S01]  /*17f0*/  LDG.E.64 R2, desc[UR36][R4.64] ;  /* 0x0000002404027981 */ /* 0x000162000c1e1b00 */
[----:B------:R-:W-:Y:S05]  /*1800*/  BRA `(.L_x_35033) ;  /* 0x0000000800b47947 */ /* 0x000fea0003800000 */
.L_x_35028:
        /* <DEDUP_REMOVED lines=13> */
.L_x_35042:
[----:B------:R0:W5:Y:S01]  /*18e0*/  LDG.E.64 R2, desc[UR36][R4.64] ;  /* 0x0000002404027981 */ /* 0x000162000c1e1b00 */
[----:B------:R-:W-:Y:S05]  /*18f0*/  BRA `(.L_x_35033) ;  /* 0x0000000800787947 */ /* 0x000fea0003800000 */
.L_x_35041:
        /* <DEDUP_REMOVED lines=28> */
.L_x_35044:
        /* <DEDUP_REMOVED lines=15> */
.L_x_35043:
[----:B------:R-:W2:Y:S02]  /*1bb0*/  LDG.E.U16 R0, desc[UR36][R4.64] ;  /* 0x0000002404007981 */ /* 0x000ea4000c1e1500 */
[----:B--2---:R-:W-:-:S04]  /*1bc0*/  IMAD.U32 R0, R0, 0x10000, RZ ;  /* 0x0001000000007824 */ /* 0x004fc800078e00ff */
[----:B------:R-:W-:-:S04]  /*1bd0*/  FMUL.FTZ R0, R0, 1 ;  /* 0x3f80000000007820 */ /* 0x000fc80000410000 */
[----:B------:R0:W1:Y:S01]  /*1be0*/  F2F.F64.F32 R2, R0 ;  /* 0x0000000000027310 */ /* 0x0000620000201800 */
[----:B------:R-:W-:Y:S05]  /*1bf0*/  BRA `(.L_x_35033) ;  /* 0x0000000400b87947 */ /* 0x000fea0003800000 */
.L_x_35040:
        /* <DEDUP_REMOVED lines=11> */
.L_x_35047:
        /* <DEDUP_REMOVED lines=21> */
.L_x_35051:
[----:B------:R-:W-:Y:S05]  /*1e00*/  BSYNC B1 ;  /* 0x0000000000017941 */ /* 0x000fea0003800000 */
.L_x_35050:
[----:B------:R-:W-:Y:S01]  /*1e10*/  LEA R3, R0, 0x3b800000, 0x17 ;  /* 0x3b80000000037811 */ /* 0x000fe200078eb8ff */
[----:B------:R-:W-:-:S05]  /*1e20*/  IMAD.SHL.U32 R0, R2, 0x100000, RZ ;  /* 0x0010000002007824 */ /* 0x000fca00078e00ff */
[----:B------:R-:W-:-:S07]  /*1e30*/  LOP3.LUT R0, R3, R0, R4, 0xfe, !PT ;  /* 0x0000000003007212 */ /* 0x000fce00078efe04 */
.L_x_35049:
[----:B------:R-:W-:Y:S05]  /*1e40*/  BSYNC B0 ;  /* 0x0000000000007941 */ /* 0x000fea0003800000 */
.L_x_35048:
[----:B------:R-:W-:-:S04]  /*1e50*/  FMUL.FTZ R0, R0, 1 ;  /* 0x3f80000000007820 */ /* 0x000fc80000410000 */
[----:B------:R1:W2:Y:S01]  /*1e60*/  F2F.F64.F32 R2, R0 ;  /* 0x0000000000027310 */ /* 0x0002a20000201800 */
[----:B------:R-:W-:Y:S05]  /*1e70*/  BRA `(.L_x_35033) ;  /* 0x0000000400187947 */ /* 0x000fea0003800000 */
.L_x_35046:
        /* <DEDUP_REMOVED lines=21> */
.L_x_35055:
[----:B------:R-:W-:Y:S05]  /*1fd0*/  BSYNC B1 ;  /* 0x0000000000017941 */ /* 0x000fea0003800000 */
.L_x_35054:
[----:B------:R-:W-:Y:S01]  /*1fe0*/  LEA R3, R0, 0x37800000, 0x17 ;  /* 0x3780000000037811 */ /* 0x000fe200078eb8ff */
[----:B------:R-:W-:-:S05]  /*1ff0*/  IMAD.SHL.U32 R0, R2, 0x200000, RZ ;  /* 0x0020000002007824 */ /* 0x000fca00078e00ff */
[----:B------:R-:W-:-:S07]  /*2000*/  LOP3.LUT R0, R3, R0, R4, 0xfe, !PT ;  /* 0x0000000003007212 */ /* 0x000fce00078efe04 */
.L_x_35053:
[----:B------:R-:W-:Y:S05]  /*2010*/  BSYNC B0 ;  /* 0x0000000000007941 */ /* 0x000fea0003800000 */
.L_x_35052:
[----:B------:R-:W-:-:S04]  /*2020*/  FMUL.FTZ R0, R0, 1 ;  /* 0x3f80000000007820 */ /* 0x000fc80000410000 */
[----:B------:R3:W4:Y:S01]  /*2030*/  F2F.F64.F32 R2, R0 ;  /* 0x0000000000027310 */ /* 0x0007220000201800 */
[----:B------:R-:W-:Y:S05]  /*2040*/  BRA `(.L_x_35033) ;  /* 0x0000000000a47947 */ /* 0x000fea0003800000 */
.L_x_35045:
        /* <DEDUP_REMOVED lines=14> */
.L_x_35059:
[----:B------:R-:W-:Y:S05]  /*2130*/  BSYNC B0 ;  /* 0x0000000000007941 */ /* 0x000fea0003800000 */
.L_x_35058:
[----:B------:R-:W-:-:S04]  /*2140*/  FMUL.FTZ R0, R0, 1 ;  /* 0x3f80000000007820 */ /* 0x000fc80000410000 */
[----:B------:R0:W1:Y:S01]  /*2150*/  F2F.F64.F32 R2, R0 ;  /* 0x0000000000027310 */ /* 0x0000620000201800 */
[----:B------:R-:W-:Y:S05]  /*2160*/  BRA `(.L_x_35033) ;  /* 0x00000000005c7947 */ /* 0x000fea0003800000 */
.L_x_35032:
        /* <DEDUP_REMOVED lines=16> */
.L_x_35060:
[----:B------:R-:W-:Y:S01]  /*2270*/  CS2R R2, SRZ ;  /* 0x0000000000027805 */ /* 0x000fe2000001ff00 */
[----:B------:R-:W-:Y:S06]  /*2280*/  BRA `(.L_x_35033) ;  /* 0x0000000000147947 */ /* 0x000fec0003800000 */
.L_x_35057:
[----:B------:R-:W2:Y:S02]  /*2290*/  LDG.E.64 R2, desc[UR36][R4.64] ;  /* 0x0000002404027981 */ /* 0x000ea4000c1e1b00 */
[----:B--2---:R-:W0:Y:S01]  /*22a0*/  I2F.F64.U64 R2, R2 ;  /* 0x0000000200027312 */ /* 0x004e220000301800 */
[----:B------:R-:W-:Y:S05]  /*22b0*/  BRA `(.L_x_35033) ;  /* 0x0000000000087947 */ /* 0x000fea0003800000 */
.L_x_35056:
[----:B------:R-:W2:Y:S02]  /*22c0*/  LDG.E R2, desc[UR36][R4.64] ;  /* 0x0000002404027981 */ /* 0x000ea4000c1e1900 */
[----:B--2---:R-:W0:Y:S02]  /*22d0*/  I2F.F64.U32 R2, R2 ;  /* 0x0000000200027312 */ /* 0x004e240000201800 */
.L_x_35033:
[----:B0-----:R-:W3:Y:S01]  /*22e0*/  LDC.U8 R4, c[0x0][0x430] ;  /* 0x00010c00ff047b82 */ /* 0x001ee20000000000 */
[----:B------:R-:W-:Y:S02]  /*22f0*/  ULDC.64 UR4, c[0x0][0x428] ;  /* 0x00010a0000047ab9 */ /* 0x000fe40000000a00 */
[----:B------:R-:W-:-:S06]  /*2300*/  DSETP.NEU.AND P0, PT, RZ, UR4, PT ;  /* 0x00000004ff007e2a */ /* 0x000fcc000bf0d000 */
[----:B-12-45:R-:W-:-:S06]  /*2310*/  DSETP.NEU.AND P0, PT, R2, RZ, P0 ;  /* 0x000000ff0200722a */ /* 0x036fcc000070d000 */
        /* <DEDUP_REMOVED lines=14> */
.L_x_35064:
[----:B------:R3:W-:Y:S01]  /*2400*/  STG.E.U8 desc[UR36][R16.64], R2 ;  /* 0x0000000210007986 */ /* 0x0007e2000c101124 */
[----:B------:R-:W-:Y:S05]  /*2410*/  BRA `(.L_x_35066) ;  /* 0x0000000c00487947 */ /* 0x000fea0003800000 */
.L_x_35063:
        /* <DEDUP_REMOVED lines=9> */
.L_x_35068:
[----:B------:R1:W-:Y:S01]  /*24b0*/  STG.E desc[UR36][R16.64], R2 ;  /* 0x0000000210007986 */ /* 0x0003e2000c101924 */
[----:B------:R-:W-:Y:S05]  /*24c0*/  BRA `(.L_x_35066) ;  /* 0x0000000c001c7947 */ /* 0x000fea0003800000 */
.L_x_35067:
[----:B------:R2:W-:Y:S01]  /*24d0*/  STG.E.U16 desc[UR36][R16.64], R2 ;  /* 0x0000000210007986 */ /* 0x0005e2000c101524 */
[----:B------:R-:W-:Y:S05]  /*24e0*/  BRA `(.L_x_35066) ;  /* 0x0000000c00147947 */ /* 0x000fea0003800000 */
.L_x_35062:
        /* <DEDUP_REMOVED lines=9> */
.L_x_35070:
[----:B------:R-:W-:-:S04]  /*2580*/  I2FP.F32.U32 R0, R2 ;  /* 0x0000000200007245 */ /* 0x000fc80000201000 */
[----:B------:R-:W-:-:S05]  /*2590*/  F2FP.F16.F32.PACK_AB R0, RZ, R0 ;  /* 0x00000000ff00723e */ /* 0x000fca00000000ff */
[----:B------:R0:W-:Y:S01]  /*25a0*/  STG.E.U16 desc[UR36][R16.64], R0 ;  /* 0x0000000010007986 */ /* 0x0001e2000c101524 */
[----:B------:R-:W-:Y:S05]  /*25b0*/  BRA `(.L_x_35066) ;  /* 0x0000000800e07947 */ /* 0x000fea0003800000 */
.L_x_35069:
        /* <DEDUP_REMOVED lines=10> */
.L_x_35072:
[----:B------:R-:W-:-:S04]  /*2660*/  I2FP.F32.U32 R2, R2 ;  /* 0x0000000200027245 */ /* 0x000fc80000201000 */
[----:B------:R-:W-:-:S04]  /*2670*/  F2FP.F16.F32.PACK_AB R3, RZ, R2 ;  /* 0x00000002ff03723e */ /* 0x000fc800000000ff */
[----:B------:R-:W-:-:S05]  /*2680*/  PRMT R3, R3, 0x5410, RZ ;  /* 0x0000541003037816 */ /* 0x000fca00000000ff */
[----:B------:R0:W-:Y:S01]  /*2690*/  STG.E desc[UR36][R16.64], R3 ;  /* 0x0000000310007986 */ /* 0x0001e2000c101924 */
[----:B------:R-:W-:Y:S05]  /*26a0*/  BRA `(.L_x_35066) ;  /* 0x0000000800a47947 */ /* 0x000fea0003800000 */
.L_x_35071:
[----:B------:R-:W0:Y:S02]  /*26b0*/  I2F.F64.U32 R2, R2 ;  /* 0x0000000200027312 */ /* 0x000e240000201800 */
[----:B0-----:R0:W-:Y:S01]  /*26c0*/  STG.E.64 desc[UR36][R16.64], R2 ;  /* 0x0000000210007986 */ /* 0x0011e2000c101b24 */
[----:B------:R-:W-:Y:S05]  /*26d0*/  BRA `(.L_x_35066) ;  /* 0x0000000800987947 */ /* 0x000fea0003800000 */
.L_x_35061:
        /* <DEDUP_REMOVED lines=10> */
.L_x_35075:
[----:B------:R-:W0:Y:S01]  /*2780*/  I2F.F64.U32 R4, R2 ;  /* 0x0000000200047312 */ /* 0x000e220000201800 */
[----:B------:R-:W-:-:S05]  /*2790*/  CS2R R6, SRZ ;  /* 0x0000000000067805 */ /* 0x000fca000001ff00 */
[----:B0-----:R0:W-:Y:S01]  /*27a0*/  STG.E.128 desc[UR36][R16.64], R4 ;  /* 0x0000000410007986 */ /* 0x0011e2000c101d24 */
[----:B------:R-:W-:Y:S05]  /*27b0*/  BRA `(.L_x_35066) ;  /* 0x0000000800607947 */ /* 0x000fea0003800000 */
.L_x_35074:
        /* <DEDUP_REMOVED lines=21> */
.L_x_35079:
[----:B------:R-:W-:Y:S05]  /*2910*/  BSYNC B0 ;  /* 0x0000000000007941 */ /* 0x000fea0003800000 */
.L_x_35078:
[----:B------:R-:W-:-:S05]  /*2920*/  LOP3.LUT R3, R0, R3, RZ, 0xfc, !PT ;  /* 0x0000000300037212 */ /* 0x000fca00078efcff */
[----:B------:R0:W-:Y:S01]  /*2930*/  STG.E.U8 desc[UR36][R16.64], R3 ;  /* 0x0000000310007986 */ /* 0x0001e2000c101124 */
[----:B------:R-:W-:Y:S05]  /*2940*/  BRA `(.L_x_35066) ;  /* 0x0000000400fc7947 */ /* 0x000fea0003800000 */
.L_x_35077:
        /* <DEDUP_REMOVED lines=13> */
.L_x_35081:
[----:B------:R-:W-:Y:S01]  /*2a20*/  IMAD.MOV.U32 R0, RZ, RZ, 0x7f ;  /* 0x0000007fff007424 */ /* 0x000fe200078e00ff */
[----:B------:R-:W-:-:S04]  /*2a30*/  ISETP.GT.U32.AND P0, PT, R2, 0x7f800000, PT ;  /* 0x7f8000000200780c */ /* 0x000fc80003f04070 */
[----:B------:R-:W-:-:S09]  /*2a40*/  SEL R0, R0, 0x7c, P0 ;  /* 0x0000007c00007807 */ /* 0x000fd20000000000 */
.L_x_35082:
[----:B------:R-:W-:Y:S05]  /*2a50*/  BSYNC B0 ;  /* 0x0000000000007941 */ /* 0x000fea0003800000 */
.L_x_35080:
[----:B------:R-:W-:-:S04]  /*2a60*/  LOP3.LUT R2, R3, 0x80000000, RZ, 0xc0, !PT ;  /* 0x8000000003027812 */ /* 0x000fc800078ec0ff */
[----:B------:R-:W-:-:S04]  /*2a70*/  SHF.R.U32.HI R3, RZ, 0x18, R2 ;  /* 0x00000018ff037819 */ /* 0x000fc80000011602 */
[----:B------:R-:W-:-:S05]  /*2a80*/  LOP3.LUT R3, R0, R3, RZ, 0xfc, !PT ;  /* 0x0000000300037212 */ /* 0x000fca00078efcff */
[----:B------:R0:W-:Y:S01]  /*2a90*/  STG.E.U8 desc[UR36][R16.64], R3 ;  /* 0x0000000310007986 */ /* 0x0001e2000c101124 */
[----:B------:R-:W-:Y:S05]  /*2aa0*/  BRA `(.L_x_35066) ;  /* 0x0000000400a47947 */ /* 0x000fea0003800000 */
.L_x_35076:
[----:B------:R-:W-:-:S04]  /*2ab0*/  I2FP.F32.U32 R0, R2 ;  /* 0x0000000200007245 */ /* 0x000fc80000201000 */
[----:B------:R-:W-:-:S05]  /*2ac0*/  F2FP.BF16.F32.PACK_AB R0, RZ, R0 ;  /* 0x00000000ff00723e */ /* 0x000fca00000010ff */
[----:B------:R0:W-:Y:S01]  /*2ad0*/  STG.E.U16 desc[UR36][R16.64], R0 ;  /* 0x0000000010007986 */ /* 0x0001e2000c101524 */
[----:B------:R-:W-:Y:S05]  /*2ae0*/  BRA `(.L_x_35066) ;  /* 0x0000000400947947 */ /* 0x000fea0003800000 */
.L_x_35073:
        /* <DEDUP_REMOVED lines=10> */
.L_x_35085:
        /* <DEDUP_REMOVED lines=17> */
.L_x_35088:
[----:B------:R-:W-:-:S04]  /*2ca0*/  LOP3.LUT R2, R3, 0x80000000, RZ, 0xc0, !PT ;  /* 0x8000000003027812 */ /* 0x000fc800078ec0ff */
[----:B------:R-:W-:-:S04]  /*2cb0*/  SHF.R.U32.HI R3, RZ, 0x18, R2 ;  /* 0x00000018ff037819 */ /* 0x000fc80000011602 */
[----:B------:R-:W-:-:S04]  /*2cc0*/  LOP3.LUT R0, R0, R3, RZ, 0xfc, !PT ;  /* 0x0000000300007212 */ /* 0x000fc800078efcff */
[----:B------:R-:W-:-:S07]  /*2cd0*/  PRMT R8, R0, 0x7610, R8 ;  /* 0x0000761000087816 */ /* 0x000fce0000000008 */
.L_x_35087:
[----:B------:R-:W-:Y:S05]  /*2ce0*/  BSYNC B0 ;  /* 0x0000000000007941 */ /* 0x000fea0003800000 */
.L_x_35086:
[----:B------:R0:W-:Y:S01]  /*2cf0*/  STG.E.U8 desc[UR36][R16.64], R8 ;  /* 0x0000000810007986 */ /* 0x0001e2000c101124 */
[----:B------:R-:W-:Y:S05]  /*2d00*/  BRA `(.L_x_35066) ;  /* 0x00000004000c7947 */ /* 0x000fea0003800000 */
.L_x_35084:
        /* <DEDUP_REMOVED lines=17> */
.L_x_35091:
[----:B------:R-:W-:-:S04]  /*2e20*/  LOP3.LUT R2, R3, 0x80000000, RZ, 0xc0, !PT ;  /* 0x8000000003027812 */ /* 0x000fc800078ec0ff */
[----:B------:R-:W-:-:S04]  /*2e30*/  SHF.R.U32.HI R3, RZ, 0x18, R2 ;  /* 0x00000018ff037819 */ /* 0x000fc80000011602 */
[----:B------:R-:W-:-:S04]  /*2e40*/  LOP3.LUT R0, R0, R3, RZ, 0xfc, !PT ;  /* 0x0000000300007212 */ /* 0x000fc800078efcff */
[----:B------:R-:W-:-:S07]  /*2e50*/  PRMT R8, R0, 0x7610, R8 ;  /* 0x0000761000087816 */ /* 0x000fce0000000008 */
.L_x_35090:
[----:B------:R-:W-:Y:S05]  /*2e60*/  BSYNC B0 ;  /* 0x0000000000007941 */ /* 0x000fea0003800000 */
.L_x_35089:
[----:B------:R0:W-:Y:S01]  /*2e70*/  STG.E.U8 desc[UR36][R16.64], R8 ;  /* 0x0000000810007986 */ /* 0x0001e2000c101124 */
[----:B------:R-:W-:Y:S05]  /*2e80*/  BRA `(.L_x_35066) ;  /* 0x0000000000ac7947 */ /* 0x000fea0003800000 */
.L_x_35083:
        /* <DEDUP_REMOVED lines=22> */
.L_x_35065:
        /* <DEDUP_REMOVED lines=16> */
.L_x_35094:
[----:B------:R-:W-:Y:S05]  /*30f0*/  BRA `(.L_x_35066) ;  /* 0x0000000000107947 */ /* 0x000fea0003800000 */
.L_x_35093:
[----:B------:R-:W-:-:S05]  /*3100*/  IMAD.MOV.U32 R3, RZ, RZ, RZ ;  /* 0x000000ffff037224 */ /* 0x000fca00078e00ff */
[----:B------:R0:W-:Y:S01]  /*3110*/  STG.E.64 desc[UR36][R16.64], R2 ;  /* 0x0000000210007986 */ /* 0x0001e2000c101b24 */
[----:B------:R-:W-:Y:S05]  /*3120*/  BRA `(.L_x_35066) ;  /* 0x0000000000047947 */ /* 0x000fea0003800000 */
.L_x_35092:
[----:B------:R0:W-:Y:S02]  /*3130*/  STG.E desc[UR36][R16.64], R2 ;  /* 0x0000000210007986 */ /* 0x0001e4000c101924 */
.L_x_35066:
[----:B------:R-:W-:-:S04]  /*3140*/  IMAD R18, R23, 0x200, R18 ;  /* 0x0000020017127824 */ /* 0x000fc800078e0212 */
[----:B------:R-:W-:-:S07]  /*3150*/  VIADD R19, R18, 0x80 ;  /* 0x0000008012137836 */ /* 0x000fce0000000000 */
.L_x_35026:
[----:B------:R-:W-:Y:S05]  /*3160*/  BSYNC B6 ;  /* 0x0000000000067941 */ /* 0x000fea0003800000 */
.L_x_35025:
        /* <DEDUP_REMOVED lines=307> */
.L_x_35097:
        /* <DEDUP_REMOVED lines=21> */
.L_x_35101:
[----:B------:R-:W2:Y:S02]  /*45f0*/  LDG.E.U8 R2, desc[UR36][R4.64] ;  /* 0x0000002404027981 */ /* 0x000ea4000c1e1100 */
[----:B--2---:R-:W0:Y:S01]  /*4600*/  I2F.F64.U16 R2, R2 ;  /* 0x0000000200027312 */ /* 0x004e220000101800 */
[----:B------:R-:W-:Y:S05]  /*4610*/  BRA `(.L_x_35103) ;  /* 0x0000000c00707947 */ /* 0x000fea0003800000 */
.L_x_35100:
        /* <DEDUP_REMOVED lines=9> */
.L_x_35105:
[----:B------:R-:W2:Y:S02]  /*46b0*/  LDG.E R2, desc[UR36][R4.64] ;  /* 0x0000002404027981 */ /* 0x000ea4000c1e1900 */
[----:B--2---:R-:W0:Y:S01]  /*46c0*/  I2F.F64 R2, R2 ;  /* 0x0000000200027312 */ /* 0x004e220000201c00 */
[----:B------:R-:W-:Y:S05]  /*46d0*/  BRA `(.L_x_35103) ;  /* 0x0000000c00407947 */ /* 0x000fea0003800000 */
.L_x_35104:
[----:B------:R-:W2:Y:S02]  /*46e0*/  LDG.E.U16 R2, desc[UR36][R4.64] ;  /* 0x0000002404027981 */ /* 0x000ea4000c1e1500 */
[----:B--2---:R-:W0:Y:S01]  /*46f0*/  I2F.F64.S16 R2, R2 ;  /* 0x0000000200027312 */ /* 0x004e220000101c00 */
[----:B------:R-:W-:Y:S05]  /*4700*/  BRA `(.L_x_35103) ;  /* 0x0000000c00347947 */ /* 0x000fea0003800000 */
.L_x_35099:
        /* <DEDUP_REMOVED lines=10> */
.L_x_35107:
[----:B------:R-:W2:Y:S02]  /*47b0*/  LDG.E.U16 R0, desc[UR36][R4.64] ;  /* 0x0000002404007981 */ /* 0x000ea4000c1e1500 */
[----:B--2---:R-:W-:-:S05]  /*47c0*/  HADD2.F32 R0, -RZ, R0.H0_H0 ;  /* 0x20000000ff007230 */ /* 0x004fca0000004100 */
[----:B------:R-:W-:-:S04]  /*47d0*/  FMUL.FTZ R0, R0, 1 ;  /* 0x3f80000000007820 */ /* 0x000fc80000410000 */
[----:B------:R0:W1:Y:S01]  /*47e0*/  F2F.F64.F32 R2, R0 ;  /* 0x0000000000027310 */ /* 0x0000620000201800 */
[----:B------:R-:W-:Y:S05]  /*47f0*/  BRA `(.L_x_35103) ;  /* 0x0000000800f87947 */ /* 0x000fea0003800000 */
.L_x_35106:
        /* <DEDUP_REMOVED lines=10> */
.L_x_35109:
[----:B------:R-:W2:Y:S02]  /*48a0*/  LDG.E.U16 R4, desc[UR36][R4.64] ;  /* 0x0000002404047981 */ /* 0x000ea4000c1e1500 */
[----:B--2---:R-:W-:-:S05]  /*48b0*/  HADD2.F32 R0, -RZ, R4.H0_H0 ;  /* 0x20000004ff007230 */ /* 0x004fca0000004100 */
[----:B------:R-:W-:-:S04]  /*48c0*/  FMUL.FTZ R0, R0, 1 ;  /* 0x3f80000000007820 */ /* 0x000fc80000410000 */
[----:B------:R0:W1:Y:S01]  /*48d0*/  F2F.F64.F32 R2, R0 ;  /* 0x0000000000027310 */ /* 0x0000620000201800 */
[----:B------:R-:W-:Y:S05]  /*48e0*/  BRA `(.L_x_35103) ;  /* 0x0000000800bc7947 */ /* 0x000fea0003800000 */
.L_x_35108:
[----:B------:R0:W5:Y:S01]  /*48f0*/  LDG.E.64 R2, desc[UR36][R4.64] ;  /* 0x0000002404027981 */ /* 0x000162000c1e1b00 */
[----:B------:R-:W-:Y:S05]  /*4900*/  BRA `(.L_x_35103) ;  /* 0x0000000800b47947 */ /* 0x000fea0003800000 */
.L_x_35098:
        /* <DEDUP_REMOVED lines=13> */
.L_x_35112:
[----:B------:R0:W5:Y:S01]  /*49e0*/  LDG.E.64 R2, desc[UR36][R4.64] ;  /* 0x0000002404027981 */ /* 0x000162000c1e1b00 */
[----:B------:R-:W-:Y:S05]  /*49f0*/  BRA `(.L_x_35103) ;  /* 0x0000000800787947 */ /* 0x000fea0003800000 */
.L_x_35111:
        /* <DEDUP_REMOVED lines=28> */
.L_x_35114:
        /* <DEDUP_REMOVED lines=15> */
.L_x_35113:
[----:B------:R-:W2:Y:S02]  /*4cb0*/  LDG.E.U16 R0, desc[UR36][R4.64] ;  /* 0x0000002404007981 */ /* 0x000ea4000c1e1500 */
[----:B--2---:R-:W-:-:S04]  /*4cc0*/  IMAD.U32 R0, R0, 0x10000, RZ ;  /* 0x0001000000007824 */ /* 0x004fc800078e00ff */
[----:B------:R-:W-:-:S04]  /*4cd0*/  FMUL.FTZ R0, R0, 1 ;  /* 0x3f80000000007820 */ /* 0x000fc80000410000 */
[----:B------:R0:W1:Y:S01]  /*4ce0*/  F2F.F64.F32 R2, R0 ;  /* 0x0000000000027310 */ /* 0x0000620000201800 */
[----:B------:R-:W-:Y:S05]  /*4cf0*/  BRA `(.L_x_35103) ;  /* 0x0000000400b87947 */ /* 0x000fea0003800000 */
.L_x_35110:
        /* <DEDUP_REMOVED lines=11> */
.L_x_35117:
        /* <DEDUP_REMOVED lines=21> */
.L_x_35121:
[----:B------:R-:W-:Y:S05]  /*4f00*/  BSYNC B1 ;  /* 0x0000000000017941 */ /* 0x000fea0003800000 */
.L_x_35120:
[----:B------:R-:W-:Y:S01]  /*4f10*/  LEA R3, R0, 0x3b800000, 0x17 ;  /* 0x3b80000000037811 */ /* 0x000fe200078eb8ff */
[----:B------:R-:W-:-:S05]  /*4f20*/  IMAD.SHL.U32 R0, R2, 0x100000, RZ ;  /* 0x0010000002007824 */ /* 0x000fca00078e00ff */
[----:B------:R-:W-:-:S07]  /*4f30*/  LOP3.LUT R0, R3, R0, R4, 0xfe, !PT ;  /* 0x0000000003007212 */ /* 0x000fce00078efe04 */
.L_x_35119:
[----:B------:R-:W-:Y:S05]  /*4f40*/  BSYNC B0 ;  /* 0x0000000000007941 */ /* 0x000fea0003800000 */
.L_x_35118:
[----:B------:R-:W-:-:S04]  /*4f50*/  FMUL.FTZ R0, R0, 1 ;  /* 0x3f80000000007820 */ /* 0x000fc80000410000 */
[----:B------:R1:W2:Y:S01]  /*4f60*/  F2F.F64.F32 R2, R0 ;  /* 0x0000000000027310 */ /* 0x0002a20000201800 */
[----:B------:R-:W-:Y:S05]  /*4f70*/  BRA `(.L_x_35103) ;  /* 0x0000000400187947 */ /* 0x000fea0003800000 */
.L_x_35116:
        /* <DEDUP_REMOVED lines=21> */
.L_x_35125:
[----:B------:R-:W-:Y:S05]  /*50d0*/  BSYNC B1 ;  /* 0x0000000000017941 */ /* 0x000fea0003800000 */
.L_x_35124:
[----:B------:R-:W-:Y:S01]  /*50e0*/  LEA R3, R0, 0x37800000, 0x17 ;  /* 0x3780000000037811 */ /* 0x000fe200078eb8ff */
[----:B------:R-:W-:-:S05]  /*50f0*/  IMAD.SHL.U32 R0, R2, 0x200000, RZ ;  /* 0x0020000002007824 */ /* 0x000fca00078e00ff */
[----:B------:R-:W-:-:S07]  /*5100*/  LOP3.LUT R0, R3, R0, R4, 0xfe, !PT ;  /* 0x0000000003007212 */ /* 0x000fce00078efe04 */
.L_x_35123:
[----:B------:R-:W-:Y:S05]  /*5110*/  BSYNC B0 ;  /* 0x0000000000007941 */ /* 0x000fea0003800000 */
.L_x_35122:
[----:B------:R-:W-:-:S04]  /*5120*/  FMUL.FTZ R0, R0, 1 ;  /* 0x3f80000000007820 */ /* 0x000fc80000410000 */
[----:B------:R3:W4:Y:S01]  /*5130*/  F2F.F64.F32 R2, R0 ;  /* 0x0000000000027310 */ /* 0x0007220000201800 */
[----:B------:R-:W-:Y:S05]  /*5140*/  BRA `(.L_x_35103) ;  /* 0x0000000000a47947 */ /* 0x000fea0003800000 */
.L_x_35115:
        /* <DEDUP_REMOVED lines=14> */
.L_x_35129:
[----:B------:R-:W-:Y:S05]  /*5230*/  BSYNC B0 ;  /* 0x0000000000007941 */ /* 0x000fea0003800000 */
.L_x_35128:
[----:B------:R-:W-:-:S04]  /*5240*/  FMUL.FTZ R0, R0, 1 ;  /* 0x3f80000000007820 */ /* 0x000fc80000410000 */
[----:B------:R0:W1:Y:S01]  /*5250*/  F2F.F64.F32 R2, R0 ;  /* 0x0000000000027310 */ /* 0x0000620000201800 */
[----:B------:R-:W-:Y:S05]  /*5260*/  BRA `(.L_x_35103) ;  /* 0x00000000005c7947 */ /* 0x000fea0003800000 */
.L_x_35102:
        /* <DEDUP_REMOVED lines=16> */
.L_x_35130:
[----:B------:R-:W-:Y:S01]  /*5370*/  CS2R R2, SRZ ;  /* 0x0000000000027805 */ /* 0x000fe2000001ff00 */
[----:B------:R-:W-:Y:S06]  /*5380*/  BRA `(.L_x_35103) ;  /* 0x0000000000147947 */ /* 0x000fec0003800000 */
.L_x_35127:
[----:B------:R-:W2:Y:S02]  /*5390*/  LDG.E.64 R2, desc[UR36][R4.64] ;  /* 0x0000002404027981 */ /* 0x000ea4000c1e1b00 */
[----:B--2---:R-:W0:Y:S01]  /*53a0*/  I2F.F64.U64 R2, R2 ;  /* 0x0000000200027312 */ /* 0x004e220000301800 */
[----:B------:R-:W-:Y:S05]  /*53b0*/  BRA `(.L_x_35103) ;  /* 0x0000000000087947 */ /* 0x000fea0003800000 */
.L_x_35126:
[----:B------:R-:W2:Y:S02]  /*53c0*/  LDG.E R2, desc[UR36][R4.64] ;  /* 0x0000002404027981 */ /* 0x000ea4000c1e1900 */
[----:B--2---:R-:W0:Y:S02]  /*53d0*/  I2F.F64.U32 R2, R2 ;  /* 0x0000000200027312 */ /* 0x004e240000201800 */
.L_x_35103:
        /* <DEDUP_REMOVED lines=18> */
.L_x_35134:
[----:B------:R0:W-:Y:S01]  /*5500*/  STG.E.U8 desc[UR36][R16.64], R2 ;  /* 0x0000000210007986 */ /* 0x0001e2000c101124 */
[----:B------:R-:W-:Y:S05]  /*5510*/  BRA `(.L_x_35136) ;  /* 0x0000000c00487947 */ /* 0x000fea0003800000 */
.L_x_35133:
        /* <DEDUP_REMOVED lines=9> */
.L_x_35138:
[----:B------:R0:W-:Y:S01]  /*55b0*/  STG.E desc[UR36][R16.64], R2 ;  /* 0x0000000210007986 */ /* 0x0001e2000c101924 */
[----:B------:R-:W-:Y:S05]  /*55c0*/  BRA `(.L_x_35136) ;  /* 0x0000000c001c7947 */ /* 0x000fea0003800000 */
.L_x_35137:
[----:B------:R0:W-:Y:S01]  /*55d0*/  STG.E.U16 desc[UR36][R16.64], R2 ;  /* 0x0000000210007986 */ /* 0x0001e2000c101524 */
[----:B------:R-:W-:Y:S05]  /*55e0*/  BRA `(.L_x_35136) ;  /* 0x0000000c00147947 */ /* 0x000fea0003800000 */
.L_x_35132:
        /* <DEDUP_REMOVED lines=9> */
.L_x_35140:
[----:B------:R-:W-:-:S04]  /*5680*/  I2FP.F32.U32 R0, R2 ;  /* 0x0000000200007245 */ /* 0x000fc80000201000 */
[----:B------:R-:W-:-:S05]  /*5690*/  F2FP.F16.F32.PACK_AB R0, RZ, R0 ;  /* 0x00000000ff00723e */ /* 0x000fca00000000ff */
[----:B------:R0:W-:Y:S01]  /*56a0*/  STG.E.U16 desc[UR36][R16.64], R0 ;  /* 0x0000000010007986 */ /* 0x0001e2000c101524 */
[----:B------:R-:W-:Y:S05]  /*56b0*/  BRA `(.L_x_35136) ;  /* 0x0000000800e07947 */ /* 0x000fea0003800000 */
.L_x_35139:
        /* <DEDUP_REMOVED lines=10> */
.L_x_35142:
[----:B------:R-:W-:-:S04]  /*5760*/  I2FP.F32.U32 R2, R2 ;  /* 0x0000000200027245 */ /* 0x000fc80000201000 */
[----:B------:R-:W-:-:S04]  /*5770*/  F2FP.F16.F32.PACK_AB R3, RZ, R2 ;  /* 0x00000002ff03723e */ /* 0x000fc800000000ff */
[----:B------:R-:W-:-:S05]  /*5780*/  PRMT R3, R3, 0x5410, RZ ;  /* 0x0000541003037816 */ /* 0x000fca00000000ff */
[----:B------:R0:W-:Y:S01]  /*5790*/  STG.E desc[UR36][R16.64], R3 ;  /* 0x0000000310007986 */ /* 0x0001e2000c101924 */
[----:B------:R-:W-:Y:S05]  /*57a0*/  BRA `(.L_x_35136) ;  /* 0x0000000800a47947 */ /* 0x000fea0003800000 */
.L_x_35141:
[----:B------:R-:W0:Y:S02]  /*57b0*/  I2F.F64.U32 R2, R2 ;  /* 0x0000000200027312 */ /* 0x000e240000201800 */
[----:B0-----:R0:W-:Y:S01]  /*57c0*/  STG.E.64 desc[UR36][R16.64], R2 ;  /* 0x0000000210007986 */ /* 0x0011e2000c101b24 */
[----:B------:R-:W-:Y:S05]  /*57d0*/  BRA `(.L_x_35136) ;  /* 0x0000000800987947 */ /* 0x000fea0003800000 */
.L_x_35131:
        /* <DEDUP_REMOVED lines=10> */
.L_x_35145:
[----:B------:R-:W0:Y:S01]  /*5880*/  I2F.F64.U32 R4, R2 ;  /* 0x0000000200047312 */ /* 0x000e220000201800 */
[----:B------:R-:W-:-:S05]  /*5890*/  CS2R R6, SRZ ;  /* 0x0000000000067805 */ /* 0x000fca000001ff00 */
[----:B0-----:R0:W-:Y:S01]  /*58a0*/  STG.E.128 desc[UR36][R16.64], R4 ;  /* 0x0000000410007986 */ /* 0x0011e2000c101d24 */
[----:B------:R-:W-:Y:S05]  /*58b0*/  BRA `(.L_x_35136) ;  /* 0x0000000800607947 */ /* 0x000fea0003800000 */
.L_x_35144:
        /* <DEDUP_REMOVED lines=21> */
.L_x_35149:
[----:B------:R-:W-:Y:S05]  /*5a10*/  BSYNC B0 ;  /* 0x0000000000007941 */ /* 0x000fea0003800000 */
.L_x_35148:
[----:B------:R-:W-:-:S05]  /*5a20*/  LOP3.LUT R3, R0, R3, RZ, 0xfc, !PT ;  /* 0x0000000300037212 */ /* 0x000fca00078efcff */
[----:B------:R0:W-:Y:S01]  /*5a30*/  STG.E.U8 desc[UR36][R16.64], R3 ;  /* 0x0000000310007986 */ /* 0x0001e2000c101124 */
[----:B------:R-:W-:Y:S05]  /*5a40*/  BRA `(.L_x_35136) ;  /* 0x0000000400fc7947 */ /* 0x000fea0003800000 */
.L_x_35147:
        /* <DEDUP_REMOVED lines=13> */
.L_x_35151:
[----:B------:R-:W-:Y:S01]  /*5b20*/  IMAD.MOV.U32 R0, RZ, RZ, 0x7f ;  /* 0x0000007fff007424 */ /* 0x000fe200078e00ff */
[----:B------:R-:W-:-:S04]  /*5b30*/  ISETP.GT.U32.AND P0, PT, R2, 0x7f800000, PT ;  /* 0x7f8000000200780c */ /* 0x000fc80003f04070 */
[----:B------:R-:W-:-:S09]  /*5b40*/  SEL R0, R0, 0x7c, P0 ;  /* 0x0000007c00007807 */ /* 0x000fd20000000000 */
.L_x_35152:
[----:B------:R-:W-:Y:S05]  /*5b50*/  BSYNC B0 ;  /* 0x0000000000007941 */ /* 0x000fea0003800000 */
.L_x_35150:
[----:B------:R-:W-:-:S04]  /*5b60*/  LOP3.LUT R2, R3, 0x80000000, RZ, 0xc0, !PT ;  /* 0x8000000003027812 */ /* 0x000fc800078ec0ff */
[----:B------:R-:W-:-:S04]  /*5b70*/  SHF.R.U32.HI R3, RZ, 0x18, R2 ;  /* 0x00000018ff037819 */ /* 0x000fc80000011602 */
[----:B------:R-:W-:-:S05]  /*5b80*/  LOP3.LUT R3, R0, R3, RZ, 0xfc, !PT ;  /* 0x0000000300037212 */ /* 0x000fca00078efcff */
[----:B------:R0:W-:Y:S01]  /*5b90*/  STG.E.U8 desc[UR36][R16.64], R3 ;  /* 0x0000000310007986 */ /* 0x0001e2000c101124 */
[----:B------:R-:W-:Y:S05]  /*5ba0*/  BRA `(.L_x_35136) ;  /* 0x0000000400a47947 */ /* 0x000fea0003800000 */
.L_x_35146:
[----:B------:R-:W-:-:S04]  /*5bb0*/  I2FP.F32.U32 R0, R2 ;  /* 0x0000000200007245 */ /* 0x000fc80000201000 */
[----:B------:R-:W-:-:S05]  /*5bc0*/  F2FP.BF16.F32.PACK_AB R0, RZ, R0 ;  /* 0x00000000ff00723e */ /* 0x000fca00000010ff */
[----:B------:R0:W-:Y:S01]  /*5bd0*/  STG.E.U16 desc[UR36][R16.64], R0 ;  /* 0x0000000010007986 */ /* 0x0001e2000c101524 */
[----:B------:R-:W-:Y:S05]  /*5be0*/  BRA `(.L_x_35136) ;  /* 0x0000000400947947 */ /* 0x000fea0003800000 */
.L_x_35143:
        /* <DEDUP_REMOVED lines=10> */
.L_x_35155:
        /* <DEDUP_REMOVED lines=17> */
.L_x_35158:
[----:B------:R-:W-:-:S04]  /*5da0*/  LOP3.LUT R2, R3, 0x80000000, RZ, 0xc0, !PT ;  /* 0x8000000003027812 */ /* 0x000fc800078ec0ff */
[----:B------:R-:W-:-:S04]  /*5db0*/  SHF.R.U32.HI R3, RZ, 0x18, R2 ;  /* 0x00000018ff037819 */ /* 0x000fc80000011602 */
[----:B------:R-:W-:-:S04]  /*5dc0*/  LOP3.LUT R0, R0, R3, RZ, 0xfc, !PT ;  /* 0x0000000300007212 */ /* 0x000fc800078efcff */
[----:B------:R-:W-:-:S07]  /*5dd0*/  PRMT R8, R0, 0x7610, R8 ;  /* 0x0000761000087816 */ /* 0x000fce0000000008 */
.L_x_35157:
[----:B------:R-:W-:Y:S05]  /*5de0*/  BSYNC B0 ;  /* 0x0000000000007941 */ /* 0x000fea0003800000 */
.L_x_35156:
[----:B------:R3:W-:Y:S01]  /*5df0*/  STG.E.U8 desc[UR36][R16.64], R8 ;  /* 0x0000000810007986 */ /* 0x0007e2000c101124 */
[----:B------:R-:W-:Y:S05]  /*5e00*/  BRA `(.L_x_35136) ;  /* 0x00000004000c7947 */ /* 0x000fea0003800000 */
.L_x_35154:
        /* <DEDUP_REMOVED lines=17> */
.L_x_35161:
[----:B------:R-:W-:-:S04]  /*5f20*/  LOP3.LUT R2, R3, 0x80000000, RZ, 0xc0, !PT ;  /* 0x8000000003027812 */ /* 0x000fc800078ec0ff */
[----:B------:R-:W-:-:S04]  /*5f30*/  SHF.R.U32.HI R3, RZ, 0x18, R2 ;  /* 0x00000018ff037819 */ /* 0x000fc80000011602 */
[----:B------:R-:W-:-:S04]  /*5f40*/  LOP3.LUT R0, R0, R3, RZ, 0xfc, !PT ;  /* 0x0000000300007212 */ /* 0x000fc800078efcff */
[----:B------:R-:W-:-:S07]  /*5f50*/  PRMT R8, R0, 0x7610, R8 ;  /* 0x0000761000087816 */ /* 0x000fce0000000008 */
.L_x_35160:
[----:B------:R-:W-:Y:S05]  /*5f60*/  BSYNC B0 ;  /* 0x0000000000007941 */ /* 0x000fea0003800000 */
.L_x_35159:
[----:B------:R0:W-:Y:S01]  /*5f70*/  STG.E.U8 desc[UR36][R16.64], R8 ;  /* 0x0000000810007986 */ /* 0x0001e2000c101124 */
[----:B------:R-:W-:Y:S05]  /*5f80*/  BRA `(.L_x_35136) ;  /* 0x0000000000ac7947 */ /* 0x000fea0003800000 */
.L_x_35153:
        /* <DEDUP_REMOVED lines=22> */
.L_x_35135:
        /* <DEDUP_REMOVED lines=16> */
.L_x_35164:
[----:B------:R-:W-:Y:S05]  /*61f0*/  BRA `(.L_x_35136) ;  /* 0x0000000000107947 */ /* 0x000fea0003800000 */
.L_x_35163:
[----:B------:R-:W-:-:S05]  /*6200*/  IMAD.MOV.U32 R3, RZ, RZ, RZ ;  /* 0x000000ffff037224 */ /* 0x000fca00078e00ff */
[----:B------:R2:W-:Y:S01]  /*6210*/  STG.E.64 desc[UR36][R16.64], R2 ;  /* 0x0000000210007986 */ /* 0x0005e2000c101b24 */
[----:B------:R-:W-:Y:S05]  /*6220*/  BRA `(.L_x_35136) ;  /* 0x0000000000047947 */ /* 0x000fea0003800000 */
.L_x_35162:
[----:B------:R0:W-:Y:S02]  /*6230*/  STG.E desc[UR36][R16.64], R2 ;  /* 0x0000000210007986 */ /* 0x0001e4000c101924 */
.L_x_35136:
[----:B------:R-:W-:-:S07]  /*6240*/  VIADD R19, R19, 0x80 ;  /* 0x0000008013137836 */ /* 0x000fce0000000000 */
.L_x_35096:
[----:B------:R-:W-:Y:S05]  /*6250*/  BSYNC B6 ;  /* 0x0000000000067941 */ /* 0x000fea0003800000 */
.L_x_35095:
        /* <DEDUP_REMOVED lines=307> */
.L_x_35167:
        /* <DEDUP_REMOVED lines=21> */
.L_x_35171:
[----:B------:R-:W2:Y:S02]  /*76e0*/  LDG.E.U8 R2, desc[UR36][R4.64] ;  /* 0x0000002404027981 */ /* 0x000ea4000c1e1100 */
[----:B--2---:R-:W0:Y:S01]  /*76f0*/  I2F.F64.U16 R2, R2 ;  /* 0x0000000200027312 */ /* 0x004e220000101800 */
[----:B------:R-:W-:Y:S05]  /*7700*/  BRA `(.L_x_35173) ;  /* 0x0000000c00707947 */ /* 0x000fea0003800000 */
.L_x_35170:
        /* <DEDUP_REMOVED lines=9> */
.L_x_35175:
[----:B------:R-:W2:Y:S02]  /*77a0*/  LDG.E R2, desc[UR36][R4.64] ;  /* 0x0000002404027981 */ /* 0x000ea4000c1e1900 */
[----:B--2---:R-:W0:Y:S01]  /*77b0*/  I2F.F64 R2, R2 ;  /* 0x0000000200027312 */ /* 0x004e220000201c00 */
[----:B------:R-:W-:Y:S05]  /*77c0*/  BRA `(.L_x_35173) ;  /* 0x0000000c00407947 */ /* 0x000fea0003800000 */
.L_x_35174:
[----:B------:R-:W2:Y:S02]  /*77d0*/  LDG.E.U16 R2, desc[UR36][R4.64] ;  /* 0x0000002404027981 */ /* 0x000ea4000c1e1500 */
[----:B--2---:R-:W0:Y:S01]  /*77e0*/  I2F.F64.S16 R2, R2 ;  /* 0x0000000200027312 */ /* 0x004e220000101c00 */
[----:B------:R-:W-:Y:S05]  /*77f0*/  BRA `(.L_x_35173) ;  /* 0x0000000c00347947 */ /* 0x000fea0003800000 */
.L_x_35169:
        /* <DEDUP_REMOVED lines=10> */
.L_x_35177:
[----:B------:R-:W2:Y:S02]  /*78a0*/  LDG.E.U16 R0, desc[UR36][R4.64] ;  /* 0x0000002404007981 */ /* 0x000ea4000c1e1500 */
[----:B--2---:R-:W-:-:S05]  /*78b0*/  HADD2.F32 R0, -RZ, R0.H0_H0 ;  /* 0x20000000ff007230 */ /* 0x004fca0000004100 */
[----:B------:R-:W-:-:S04]  /*78c0*/  FMUL.FTZ R0, R0, 1 ;  /* 0x3f80000000007820 */ /* 0x000fc80000410000 */
[----:B------:R0:W1:Y:S01]  /*78d0*/  F2F.F64.F32 R2, R0 ;  /* 0x0000000000027310 */ /* 0x0000620000201800 */
[----:B------:R-:W-:Y:S05]  /*78e0*/  BRA `(.L_x_35173) ;  /* 0x0000000800f87947 */ /* 0x000fea0003800000 */
.L_x_35176:
        /* <DEDUP_REMOVED lines=10> */
.L_x_35179:
[----:B------:R-:W2:Y:S02]  /*7990*/  LDG.E.U16 R4, desc[UR36][R4.64] ;  /* 0x0000002404047981 */ /* 0x000ea4000c1e1500 */
[----:B--2---:R-:W-:-:S05]  /*79a0*/  HADD2.F32 R0, -RZ, R4.H0_H0 ;  /* 0x20000004ff007230 */ /* 0x004fca0000004100 */
[----:B------:R-:W-:-:S04]  /*79b0*/  FMUL.FTZ R0, R0, 1 ;  /* 0x3f80000000007820 */ /* 0x000fc80000410000 */
[----:B------:R0:W1:Y:S01]  /*79c0*/  F2F.F64.F32 R2, R0 ;  /* 0x0000000000027310 */ /* 0x0000620000201800 */
[----:B------:R-:W-:Y:S05]  /*79d0*/  BRA `(.L_x_35173) ;  /* 0x0000000800bc7947 */ /* 0x000fea0003800000 */
.L_x_35178:
[----:B------:R0:W5:Y:S01]  /*79e0*/  LDG.E.64 R2, desc[UR36][R4.64] ;  /* 0x0000002404027981 */ /* 0x000162000c1e1b00 */
[----:B------:R-:W-:Y:S05]  /*79f0*/  BRA `(.L_x_35173) ;  /* 0x0000000800b47947 */ /* 0x000fea0003800000 */
.L_x_35168:
        /* <DEDUP_REMOVED lines=13> */
.L_x_35182:
[----:B------:R0:W5:Y:S01]  /*7ad0*/  LDG.E.64 R2, desc[UR36][R4.64] ;  /* 0x0000002404027981 */ /* 0x000162000c1e1b00 */
[----:B------:R-:W-:Y:S05]  /*7ae0*/  BRA `(.L_x_35173) ;  /* 0x0000000800787947 */ /* 0x000fea0003800000 */
.L_x_35181:
        /* <DEDUP_REMOVED lines=28> */
.L_x_35184:
        /* <DEDUP_REMOVED lines=15> */
.L_x_35183:
[----:B------:R-:W2:Y:S02]  /*7da0*/  LDG.E.U16 R0, desc[UR36][R4.64] ;  /* 0x0000002404007981 */ /* 0x000ea4000c1e1500 */
[----:B--2---:R-:W-:-:S04]  /*7db0*/  IMAD.U32 R0, R0, 0x10000, RZ ;  /* 0x0001000000007824 */ /* 0x004fc800078e00ff */
[----:B------:R-:W-:-:S04]  /*7dc0*/  FMUL.FTZ R0, R0, 1 ;  /* 0x3f80000000007820 */ /* 0x000fc80000410000 */
[----:B------:R0:W1:Y:S01]  /*7dd0*/  F2F.F64.F32 R2, R0 ;  /* 0x0000000000027310 */ /* 0x0000620000201800 */
[----:B------:R-:W-:Y:S05]  /*7de0*/  BRA `(.L_x_35173) ;  /* 0x0000000400b87947 */ /* 0x000fea0003800000 */
.L_x_35180:
        /* <DEDUP_REMOVED lines=11> */
.L_x_35187:
        /* <DEDUP_REMOVED lines=21> */
.L_x_35191:
[----:B------:R-:W-:Y:S05]  /*7ff0*/  BSYNC B1 ;  /* 0x0000000000017941 */ /* 0x000fea0003800000 */
.L_x_35190:
[----:B------:R-:W-:Y:S01]  /*8000*/  LEA R3, R0, 0x3b800000, 0x17 ;  /* 0x3b80000000037811 */ /* 0x000fe200078eb8ff */
[----:B------:R-:W-:-:S05]  /*8010*/  IMAD.SHL.U32 R0, R2, 0x100000, RZ ;  /* 0x0010000002007824 */ /* 0x000fca00078e00ff */
[----:B------:R-:W-:-:S07]  /*8020*/  LOP3.LUT R0, R3, R0, R4, 0xfe, !PT ;  /* 0x0000000003007212 */ /* 0x000fce00078efe04 */
.L_x_35189:
[----:B------:R-:W-:Y:S05]  /*8030*/  BSYNC B0 ;  /* 0x0000000000007941 */ /* 0x000fea0003800000 */
.L_x_35188:
[----:B------:R-:W-:-:S04]  /*8040*/  FMUL.FTZ R0, R0, 1 ;  /* 0x3f80000000007820 */ /* 0x000fc80000410000 */
[----:B------:R1:W2:Y:S01]  /*8050*/  F2F.F64.F32 R2, R0 ;  /* 0x0000000000027310 */ /* 0x0002a20000201800 */
[----:B------:R-:W-:Y:S05]  /*8060*/  BRA `(.L_x_35173) ;  /* 0x0000000400187947 */ /* 0x000fea0003800000 */
.L_x_35186:
        /* <DEDUP_REMOVED lines=21> */
.L_x_35195:
[----:B------:R-:W-:Y:S05]  /*81c0*/  BSYNC B1 ;  /* 0x0000000000017941 */ /* 0x000fea0003800000 */
.L_x_35194:
[----:B------:R-:W-:Y:S01]  /*81d0*/  LEA R3, R0, 0x37800000, 0x17 ;  /* 0x3780000000037811 */ /* 0x000fe200078eb8ff */
[----:B------:R-:W-:-:S05]  /*81e0*/  IMAD.SHL.U32 R0, R2, 0x200000, RZ ;  /* 0x0020000002007824 */ /* 0x000fca00078e00ff */
[----:B------:R-:W-:-:S07]  /*81f0*/  LOP3.LUT R0, R3, R0, R4, 0xfe, !PT ;  /* 0x0000000003007212 */ /* 0x000fce00078efe04 */
.L_x_35193:
[----:B------:R-:W-:Y:S05]  /*8200*/  BSYNC B0 ;  /* 0x0000000000007941 */ /* 0x000fea0003800000 */
.L_x_35192:
[----:B------:R-:W-:-:S04]  /*8210*/  FMUL.FTZ R0, R0, 1 ;  /* 0x3f80000000007820 */ /* 0x000fc80000410000 */
[----:B------:R3:W4:Y:S01]  /*8220*/  F2F.F64.F32 R2, R0 ;  /* 0x0000000000027310 */ /* 0x0007220000201800 */
[----:B------:R-:W-:Y:S05]  /*8230*/  BRA `(.L_x_35173) ;  /* 0x0000000000a47947 */ /* 0x000fea0003800000 */
.L_x_35185:
        /* <DEDUP_REMOVED lines=14> */
.L_x_35199:
[----:B------:R-:W-:Y:S05]  /*8320*/  BSYNC B0 ;  /* 0x0000000000007941 */ /* 0x000fea0003800000 */
.L_x_35198:
[----:B------:R-:W-:-:S04]  /*8330*/  FMUL.FTZ R0, R0, 1 ;  /* 0x3f80000000007820 */ /* 0x000fc80000410000 */
[----:B------:R0:W1:Y:S01]  /*8340*/  F2F.F64.F32 R2, R0 ;  /* 0x0000000000027310 */ /* 0x0000620000201800 */
[----:B------:R-:W-:Y:S05]  /*8350*/  BRA `(.L_x_35173) ;  /* 0x00000000005c7947 */ /* 0x000fea0003800000 */
.L_x_35172:
        /* <DEDUP_REMOVED lines=16> */
.L_x_35200:
[----:B------:R-:W-:Y:S01]  /*8460*/  CS2R R2, SRZ ;  /* 0x0000000000027805 */ /* 0x000fe2000001ff00 */
[----:B------:R-:W-:Y:S06]  /*8470*/  BRA `(.L_x_35173) ;  /* 0x0000000000147947 */ /* 0x000fec0003800000 */
.L_x_35197:
[----:B------:R-:W2:Y:S02]  /*8480*/  LDG.E.64 R2, desc[UR36][R4.64] ;  /* 0x0000002404027981 */ /* 0x000ea4000c1e1b00 */
[----:B--2---:R-:W0:Y:S01]  /*8490*/  I2F.F64.U64 R2, R2 ;  /* 0x0000000200027312 */ /* 0x004e220000301800 */
[----:B------:R-:W-:Y:S05]  /*84a0*/  BRA `(.L_x_35173) ;  /* 0x0000000000087947 */ /* 0x000fea0003800000 */
.L_x_35196:
[----:B------:R-:W2:Y:S02]  /*84b0*/  LDG.E R2, desc[UR36][R4.64] ;  /* 0x0000002404027981 */ /* 0x000ea4000c1e1900 */
[----:B--2---:R-:W0:Y:S02]  /*84c0*/  I2F.F64.U32 R2, R2 ;  /* 0x0000000200027312 */ /* 0x004e240000201800 */
.L_x_35173:
        /* <DEDUP_REMOVED lines=18> */
.L_x_35204:
[----:B------:R3:W-:Y:S01]  /*85f0*/  STG.E.U8 desc[UR36][R16.64], R2 ;  /* 0x0000000210007986 */ /* 0x0007e2000c101124 */
[----:B------:R-:W-:Y:S05]  /*8600*/  BRA `(.L_x_35206) ;  /* 0x0000000c00487947 */ /* 0x000fea0003800000 */
.L_x_35203:
        /* <DEDUP_REMOVED lines=9> */
.L_x_35208:
[----:B------:R2:W-:Y:S01]  /*86a0*/  STG.E desc[UR36][R16.64], R2 ;  /* 0x0000000210007986 */ /* 0x0005e2000c101924 */
[----:B------:R-:W-:Y:S05]  /*86b0*/  BRA `(.L_x_35206) ;  /* 0x0000000c001c7947 */ /* 0x000fea0003800000 */
.L_x_35207:
[----:B------:R0:W-:Y:S01]  /*86c0*/  STG.E.U16 desc[UR36][R16.64], R2 ;  /* 0x0000000210007986 */ /* 0x0001e2000c101524 */
[----:B------:R-:W-:Y:S05]  /*86d0*/  BRA `(.L_x_35206) ;  /* 0x0000000c00147947 */ /* 0x000fea0003800000 */
.L_x_35202:
        /* <DEDUP_REMOVED lines=9> */
.L_x_35210:
[----:B------:R-:W-:-:S04]  /*8770*/  I2FP.F32.U32 R0, R2 ;  /* 0x0000000200007245 */ /* 0x000fc80000201000 */
[----:B------:R-:W-:-:S05]  /*8780*/  F2FP.F16.F32.PACK_AB R0, RZ, R0 ;  /* 0x00000000ff00723e */ /* 0x000fca00000000ff */
[----:B------:R0:W-:Y:S01]  /*8790*/  STG.E.U16 desc[UR36][R16.64], R0 ;  /* 0x0000000010007986 */ /* 0x0001e2000c101524 */
[----:B------:R-:W-:Y:S05]  /*87a0*/  BRA `(.L_x_35206) ;  /* 0x0000000800e07947 */ /* 0x000fea0003800000 */
.L_x_35209:
        /* <DEDUP_REMOVED lines=10> */
.L_x_35212:
[----:B------:R-:W-:-:S04]  /*8850*/  I2FP.F32.U32 R2, R2 ;  /* 0x0000000200027245 */ /* 0x000fc80000201000 */
[----:B------:R-:W-:-:S04]  /*8860*/  F2FP.F16.F32.PACK_AB R3, RZ, R2 ;  /* 0x00000002ff03723e */ /* 0x000fc800000000ff */
[----:B------:R-:W-:-:S05]  /*8870*/  PRMT R3, R3, 0x5410, RZ ;  /* 0x0000541003037816 */ /* 0x000fca00000000ff */
[----:B------:R0:W-:Y:S01]  /*8880*/  STG.E desc[UR36][R16.64], R3 ;  /* 0x0000000310007986 */ /* 0x0001e2000c101924 */
[----:B------:R-:W-:Y:S05]  /*8890*/  BRA `(.L_x_35206) ;  /* 0x0000000800a47947 */ /* 0x000fea0003800000 */
.L_x_35211:
[----:B------:R-:W0:Y:S02]  /*88a0*/  I2F.F64.U32 R2, R2 ;  /* 0x0000000200027312 */ /* 0x000e240000201800 */
[----:B0-----:R0:W-:Y:S01]  /*88b0*/  STG.E.64 desc[UR36][R16.64], R2 ;  /* 0x0000000210007986 */ /* 0x0011e2000c101b24 */
[----:B------:R-:W-:Y:S05]  /*88c0*/  BRA `(.L_x_35206) ;  /* 0x0000000800987947 */ /* 0x000fea0003800000 */
.L_x_35201:
        /* <DEDUP_REMOVED lines=10> */
.L_x_35215:
[----:B------:R-:W0:Y:S01]  /*8970*/  I2F.F64.U32 R4, R2 ;  /* 0x0000000200047312 */ /* 0x000e220000201800 */
[----:B------:R-:W-:-:S05]  /*8980*/  CS2R R6, SRZ ;  /* 0x0000000000067805 */ /* 0x000fca000001ff00 */
[----:B0-----:R0:W-:Y:S01]  /*8990*/  STG.E.128 desc[UR36][R16.64], R4 ;  /* 0x0000000410007986 */ /* 0x0011e2000c101d24 */
[----:B------:R-:W-:Y:S05]  /*89a0*/  BRA `(.L_x_35206) ;  /* 0x0000000800607947 */ /* 0x000fea0003800000 */
.L_x_35214:
        /* <DEDUP_REMOVED lines=21> */
.L_x_35219:
[----:B------:R-:W-:Y:S05]  /*8b00*/  BSYNC B0 ;  /* 0x0000000000007941 */ /* 0x000fea0003800000 */
.L_x_35218:
[----:B------:R-:W-:-:S05]  /*8b10*/  LOP3.LUT R3, R0, R3, RZ, 0xfc, !PT ;  /* 0x0000000300037212 */ /* 0x000fca00078efcff */
[----:B------:R0:W-:Y:S01]  /*8b20*/  STG.E.U8 desc[UR36][R16.64], R3 ;  /* 0x0000000310007986 */ /* 0x0001e2000c101124 */
[----:B------:R-:W-:Y:S05]  /*8b30*/  BRA `(.L_x_35206) ;  /* 0x0000000400fc7947 */ /* 0x000fea0003800000 */
.L_x_35217:
        /* <DEDUP_REMOVED lines=13> */
.L_x_35221:
[----:B------:R-:W-:Y:S01]  /*8c10*/  IMAD.MOV.U32 R0, RZ, RZ, 0x7f ;  /* 0x0000007fff007424 */ /* 0x000fe200078e00ff */
[----:B------:R-:W-:-:S04]  /*8c20*/  ISETP.GT.U32.AND P0, PT, R2, 0x7f800000, PT ;  /* 0x7f8000000200780c */ /* 0x000fc80003f04070 */
[----:B------:R-:W-:-:S09]  /*8c30*/  SEL R0, R0, 0x7c, P0 ;  /* 0x0000007c00007807 */ /* 0x000fd20000000000 */
.L_x_35222:
[----:B------:R-:W-:Y:S05]  /*8c40*/  BSYNC B0 ;  /* 0x0000000000007941 */ /* 0x000fea0003800000 */
.L_x_35220:
[----:B------:R-:W-:-:S04]  /*8c50*/  LOP3.LUT R2, R3, 0x80000000, RZ, 0xc0, !PT ;  /* 0x8000000003027812 */ /* 0x000fc800078ec0ff */
[----:B------:R-:W-:-:S04]  /*8c60*/  SHF.R.U32.HI R3, RZ, 0x18, R2 ;  /* 0x00000018ff037819 */ /* 0x000fc80000011602 */
[----:B------:R-:W-:-:S05]  /*8c70*/  LOP3.LUT R3, R0, R3, RZ, 0xfc, !PT ;  /* 0x0000000300037212 */ /* 0x000fca00078efcff */
[----:B------:R0:W-:Y:S01]  /*8c80*/  STG.E.U8 desc[UR36][R16.64], R3 ;  /* 0x0000000310007986 */ /* 0x0001e2000c101124 */
[----:B------:R-:W-:Y:S05]  /*8c90*/  BRA `(.L_x_35206) ;  /* 0x0000000400a47947 */ /* 0x000fea0003800000 */
.L_x_35216:
[----:B------:R-:W-:-:S04]  /*8ca0*/  I2FP.F32.U32 R0, R2 ;  /* 0x0000000200007245 */ /* 0x000fc80000201000 */
[----:B------:R-:W-:-:S05]  /*8cb0*/  F2FP.BF16.F32.PACK_AB R0, RZ, R0 ;  /* 0x00000000ff00723e */ /* 0x000fca00000010ff */
[----:B------:R0:W-:Y:S01]  /*8cc0*/  STG.E.U16 desc[UR36][R16.64], R0 ;  /* 0x0000000010007986 */ /* 0x0001e2000c101524 */
[----:B------:R-:W-:Y:S05]  /*8cd0*/  BRA `(.L_x_35206) ;  /* 0x0000000400947947 */ /* 0x000fea0003800000 */
.L_x_35213:
        /* <DEDUP_REMOVED lines=10> */
.L_x_35225:
        /* <DEDUP_REMOVED lines=17> */
.L_x_35228:
[----:B------:R-:W-:-:S04]  /*8e90*/  LOP3.LUT R2, R3, 0x80000000, RZ, 0xc0, !PT ;  /* 0x8000000003027812 */ /* 0x000fc800078ec0ff */
[----:B------:R-:W-:-:S04]  /*8ea0*/  SHF.R.U32.HI R3, RZ, 0x18, R2 ;  /* 0x00000018ff037819 */ /* 0x000fc80000011602 */
[----:B------:R-:W-:-:S04]  /*8eb0*/  LOP3.LUT R0, R0, R3, RZ, 0xfc, !PT ;  /* 0x0000000300007212 */ /* 0x000fc800078efcff */
[----:B------:R-:W-:-:S07]  /*8ec0*/  PRMT R8, R0, 0x7610, R8 ;  /* 0x0000761000087816 */ /* 0x000fce0000000008 */
.L_x_35227:
[----:B------:R-:W-:Y:S05]  /*8ed0*/  BSYNC B0 ;  /* 0x0000000000007941 */ /* 0x000fea0003800000 */
.L_x_35226:
[----:B------:R0:W-:Y:S01]  /*8ee0*/  STG.E.U8 desc[UR36][R16.64], R8 ;  /* 0x0000000810007986 */ /* 0x0001e2000c101124 */
[----:B------:R-:W-:Y:S05]  /*8ef0*/  BRA `(.L_x_35206) ;  /* 0x00000004000c7947 */ /* 0x000fea0003800000 */
.L_x_35224:
        /* <DEDUP_REMOVED lines=17> */
.L_x_35231:
[----:B------:R-:W-:-:S04]  /*9010*/  LOP3.LUT R2, R3, 0x80000000, RZ, 0xc0, !PT ;  /* 0x8000000003027812 */ /* 0x000fc800078ec0ff */
[----:B------:R-:W-:-:S04]  /*9020*/  SHF.R.U32.HI R3, RZ, 0x18, R2 ;  /* 0x00000018ff037819 */ /* 0x000fc80000011602 */
[----:B------:R-:W-:-:S04]  /*9030*/  LOP3.LUT R0, R0, R3, RZ, 0xfc, !PT ;  /* 0x0000000300007212 */ /* 0x000fc800078efcff */
[----:B------:R-:W-:-:S07]  /*9040*/  PRMT R8, R0, 0x7610, R8 ;  /* 0x0000761000087816 */ /* 0x000fce0000000008 */
.L_x_35230:
[----:B------:R-:W-:Y:S05]  /*9050*/  BSYNC B0 ;  /* 0x0000000000007941 */ /* 0x000fea0003800000 */
.L_x_35229:
[----:B------:R0:W-:Y:S01]  /*9060*/  STG.E.U8 desc[UR36][R16.64], R8 ;  /* 0x0000000810007986 */ /* 0x0001e2000c101124 */
[----:B------:R-:W-:Y:S05]  /*9070*/  BRA `(.L_x_35206) ;  /* 0x0000000000ac7947 */ /* 0x000fea0003800000 */
.L_x_35223:
        /* <DEDUP_REMOVED lines=22> */
.L_x_35205:
        /* <DEDUP_REMOVED lines=16> */
.L_x_35234:
[----:B------:R-:W-:Y:S05]  /*92e0*/  BRA `(.L_x_35206) ;  /* 0x0000000000107947 */ /* 0x000fea0003800000 */
.L_x_35233:
[----:B------:R-:W-:-:S05]  /*92f0*/  IMAD.MOV.U32 R3, RZ, RZ, RZ ;  /* 0x000000ffff037224 */ /* 0x000fca00078e00ff */
[----:B------:R0:W-:Y:S01]  /*9300*/  STG.E.64 desc[UR36][R16.64], R2 ;  /* 0x0000000210007986 */ /* 0x0001e2000c101b24 */
[----:B------:R-:W-:Y:S05]  /*9310*/  BRA `(.L_x_35206) ;  /* 0x0000000000047947 */ /* 0x000fea0003800000 */
.L_x_35232:
[----:B------:R0:W-:Y:S02]  /*9320*/  STG.E desc[UR36][R16.64], R2 ;  /* 0x0000000210007986 */ /* 0x0001e4000c101924 */
.L_x_35206:
[----:B------:R-:W-:-:S07]  /*9330*/  VIADD R19, R19, 0x80 ;  /* 0x0000008013137836 */ /* 0x000fce0000000000 */
.L_x_35166:
[----:B------:R-:W-:Y:S05]  /*9340*/  BSYNC B6 ;  /* 0x0000000000067941 */ /* 0x000fea0003800000 */
.L_x_35165:
        /* <DEDUP_REMOVED lines=306> */
.L_x_35235:
        /* <DEDUP_REMOVED lines=21> */
.L_x_35239:
[----:B------:R-:W2:Y:S02]  /*a7c0*/  LDG.E.U8 R2, desc[UR36][R4.64] ;  /* 0x0000002404027981 */ /* 0x000ea4000c1e1100 */
[----:B--2---:R-:W4:Y:S01]  /*a7d0*/  I2F.F64.U16 R2, R2 ;  /* 0x0000000200027312 */ /* 0x004f220000101800 */
[----:B------:R-:W-:Y:S05]  /*a7e0*/  BRA `(.L_x_35241) ;  /* 0x0000000c00707947 */ /* 0x000fea0003800000 */
.L_x_35238:
        /* <DEDUP_REMOVED lines=9> */
.L_x_35243:
[----:B------:R-:W2:Y:S02]  /*a880*/  LDG.E R2, desc[UR36][R4.64] ;  /* 0x0000002404027981 */ /* 0x000ea4000c1e1900 */
[----:B--2---:R-:W2:Y:S01]  /*a890*/  I2F.F64 R2, R2 ;  /* 0x0000000200027312 */ /* 0x004ea20000201c00 */
[----:B------:R-:W-:Y:S05]  /*a8a0*/  BRA `(.L_x_35241) ;  /* 0x0000000c00407947 */ /* 0x000fea0003800000 */
.L_x_35242:
[----:B------:R-:W2:Y:S02]  /*a8b0*/  LDG.E.U16 R2, desc[UR36][R4.64] ;  /* 0x0000002404027981 */ /* 0x000ea4000c1e1500 */
[----:B--2---:R-:W0:Y:S01]  /*a8c0*/  I2F.F64.S16 R2, R2 ;  /* 0x0000000200027312 */ /* 0x004e220000101c00 */
[----:B------:R-:W-:Y:S05]  /*a8d0*/  BRA `(.L_x_35241) ;  /* 0x0000000c00347947 */ /* 0x000fea0003800000 */
.L_x_35237:
        /* <DEDUP_REMOVED lines=10> */
.L_x_35245:
[----:B------:R-:W2:Y:S02]  /*a980*/  LDG.E.U16 R0, desc[UR36][R4.64] ;  /* 0x0000002404007981 */ /* 0x000ea4000c1e1500 */
[----:B--2---:R-:W-:-:S05]  /*a990*/  HADD2.F32 R0, -RZ, R0.H0_H0 ;  /* 0x20000000ff007230 */ /* 0x004fca0000004100 */
[----:B------:R-:W-:-:S04]  /*a9a0*/  FMUL.FTZ R0, R0, 1 ;  /* 0x3f80000000007820 */ /* 0x000fc80000410000 */
[----:B------:R0:W1:Y:S01]  /*a9b0*/  F2F.F64.F32 R2, R0 ;  /* 0x0000000000027310 */ /* 0x0000620000201800 */
[----:B------:R-:W-:Y:S05]  /*a9c0*/  BRA `(.L_x_35241) ;  /* 0x0000000800f87947 */ /* 0x000fea0003800000 */
.L_x_35244:
        /* <DEDUP_REMOVED lines=10> */
.L_x_35247:
[----:B------:R-:W2:Y:S02]  /*aa70*/  LDG.E.U16 R4, desc[UR36][R4.64] ;  /* 0x0000002404047981 */ /* 0x000ea4000c1e1500 */
[----:B--2---:R-:W-:-:S05]  /*aa80*/  HADD2.F32 R0, -RZ, R4.H0_H0 ;  /* 0x20000004ff007230 */ /* 0x004fca0000004100 */
[----:B------:R-:W-:-:S04]  /*aa90*/  FMUL.FTZ R0, R0, 1 ;  /* 0x3f80000000007820 */ /* 0x000fc80000410000 */
[----:B------:R0:W1:Y:S01]  /*aaa0*/  F2F.F64.F32 R2, R0 ;  /* 0x0000000000027310 */ /* 0x0000620000201800 */
[----:B------:R-:W-:Y:S05]  /*aab0*/  BRA `(.L_x_35241) ;  /* 0x0000000800bc7947 */ /* 0x000fea0003800000 */
.L_x_35246:
[----:B------:R0:W5:Y:S01]  /*aac0*/  LDG.E.64 R2, desc[UR36][R4.64] ;  /* 0x0000002404027981 */ /* 0x000162000c1e1b00 */
[----:B------:R-:W-:Y:S05]  /*aad0*/  BRA `(.L_x_35241) ;  /* 0x0000000800b47947 */ /* 0x000fea0003800000 */
.L_x_35236:
        /* <DEDUP_REMOVED lines=13> */
.L_x_35250:
[----:B------:R0:W5:Y:S01]  /*abb0*/  LDG.E.64 R2, desc[UR36][R4.64] ;  /* 0x0000002404027981 */ /* 0x000162000c1e1b00 */
[----:B------:R-:W-:Y:S05]  /*abc0*/  BRA `(.L_x_35241) ;  /* 0x0000000800787947 */ /* 0x000fea0003800000 */
.L_x_35249:
        /* <DEDUP_REMOVED lines=28> */
.L_x_35252:
        /* <DEDUP_REMOVED lines=15> */
.L_x_35251:
[----:B------:R-:W2:Y:S02]  /*ae80*/  LDG.E.U16 R0, desc[UR36][R4.64] ;  /* 0x0000002404007981 */ /* 0x000ea4000c1e1500 */
[----:B--2---:R-:W-:-:S04]  /*ae90*/  IMAD.U32 R0, R0, 0x10000, RZ ;  /* 0x0001000000007824 */ /* 0x004fc800078e00ff */
[----:B------:R-:W-:-:S04]  /*aea0*/  FMUL.FTZ R0, R0, 1 ;  /* 0x3f80000000007820 */ /* 0x000fc80000410000 */
[----:B------:R0:W1:Y:S01]  /*aeb0*/  F2F.F64.F32 R2, R0 ;  /* 0x0000000000027310 */ /* 0x0000620000201800 */
[----:B------:R-:W-:Y:S05]  /*aec0*/  BRA `(.L_x_35241) ;  /* 0x0000000400b87947 */ /* 0x000fea0003800000 */
.L_x_35248:
        /* <DEDUP_REMOVED lines=11> */
.L_x_35255:
        /* <DEDUP_REMOVED lines=21> */
.L_x_35259:
[----:B------:R-:W-:Y:S05]  /*b0d0*/  BSYNC B1 ;  /* 0x0000000000017941 */ /* 0x000fea0003800000 */
.L_x_35258:
[----:B------:R-:W-:Y:S01]  /*b0e0*/  LEA R3, R0, 0x3b800000, 0x17 ;  /* 0x3b80000000037811 */ /* 0x000fe200078eb8ff */
[----:B------:R-:W-:-:S05]  /*b0f0*/  IMAD.SHL.U32 R0, R2, 0x100000, RZ ;  /* 0x0010000002007824 */ /* 0x000fca00078e00ff */
[----:B------:R-:W-:-:S07]  /*b100*/  LOP3.LUT R0, R3, R0, R4, 0xfe, !PT ;  /* 0x0000000003007212 */ /* 0x000fce00078efe04 */
.L_x_35257:
[----:B------:R-:W-:Y:S05]  /*b110*/  BSYNC B0 ;  /* 0x0000000000007941 */ /* 0x000fea0003800000 */
.L_x_35256:
[----:B------:R-:W-:-:S04]  /*b120*/  FMUL.FTZ R0, R0, 1 ;  /* 0x3f80000000007820 */ /* 0x000fc80000410000 */
[----:B------:R0:W1:Y:S01]  /*b130*/  F2F.F64.F32 R2, R0 ;  /* 0x0000000000027310 */ /* 0x0000620000201800 */
[----:B------:R-:W-:Y:S05]  /*b140*/  BRA `(.L_x_35241) ;  /* 0x0000000400187947 */ /* 0x000fea0003800000 */
.L_x_35254:
        /* <DEDUP_REMOVED lines=21> */
.L_x_35263:
[----:B------:R-:W-:Y:S05]  /*b2a0*/  BSYNC B1 ;  /* 0x0000000000017941 */ /* 0x000fea0003800000 */
.L_x_35262:
[----:B------:R-:W-:Y:S01]  /*b2b0*/  LEA R3, R0, 0x37800000, 0x17 ;  /* 0x3780000000037811 */ /* 0x000fe200078eb8ff */
[----:B------:R-:W-:-:S05]  /*b2c0*/  IMAD.SHL.U32 R0, R2, 0x200000, RZ ;  /* 0x0020000002007824 */ /* 0x000fca00078e00ff */
[----:B------:R-:W-:-:S07]  /*b2d0*/  LOP3.LUT R0, R3, R0, R4, 0xfe, !PT ;  /* 0x0000000003007212 */ /* 0x000fce00078efe04 */
.L_x_35261:
[----:B------:R-:W-:Y:S05]  /*b2e0*/  BSYNC B0 ;  /* 0x0000000000007941 */ /* 0x000fea0003800000 */
.L_x_35260:
[----:B------:R-:W-:-:S04]  /*b2f0*/  FMUL.FTZ R0, R0, 1 ;  /* 0x3f80000000007820 */ /* 0x000fc80000410000 */
[----:B------:R0:W1:Y:S01]  /*b300*/  F2F.F64.F32 R2, R0 ;  /* 0x0000000000027310 */ /* 0x0000620000201800 */
[----:B------:R-:W-:Y:S05]  /*b310*/  BRA `(.L_x_35241) ;  /* 0x0000000000a47947 */ /* 0x000fea0003800000 */
.L_x_35253:
        /* <DEDUP_REMOVED lines=14> */
.L_x_35267:
[----:B------:R-:W-:Y:S05]  /*b400*/  BSYNC B0 ;  /* 0x0000000000007941 */ /* 0x000fea0003800000 */
.L_x_35266:
[----:B------:R-:W-:-:S04]  /*b410*/  FMUL.FTZ R0, R0, 1 ;  /* 0x3f80000000007820 */ /* 0x000fc80000410000 */
[----:B------:R0:W1:Y:S01]  /*b420*/  F2F.F64.F32 R2, R0 ;  /* 0x0000000000027310 */ /* 0x0000620000201800 */
[----:B------:R-:W-:Y:S05]  /*b430*/  BRA `(.L_x_35241) ;  /* 0x00000000005c7947 */ /* 0x000fea0003800000 */
.L_x_35240:
        /* <DEDUP_REMOVED lines=16> */
.L_x_35268:
[----:B------:R-:W-:Y:S01]  /*b540*/  CS2R R2, SRZ ;  /* 0x0000000000027805 */ /* 0x000fe2000001ff00 */
[----:B------:R-:W-:Y:S06]  /*b550*/  BRA `(.L_x_35241) ;  /* 0x0000000000147947 */ /* 0x000fec0003800000 */
.L_x_35265:
[----:B------:R-:W2:Y:S02]  /*b560*/  LDG.E.64 R2, desc[UR36][R4.64] ;  /* 0x0000002404027981 */ /* 0x000ea4000c1e1b00 */
[----:B--2---:R-:W0:Y:S01]  /*b570*/  I2F.F64.U64 R2, R2 ;  /* 0x0000000200027312 */ /* 0x004e220000301800 */
[----:B------:R-:W-:Y:S05]  /*b580*/  BRA `(.L_x_35241) ;  /* 0x0000000000087947 */ /* 0x000fea0003800000 */
.L_x_35264:
[----:B------:R-:W2:Y:S02]  /*b590*/  LDG.E R2, desc[UR36][R4.64] ;  /* 0x0000002404027981 */ /* 0x000ea4000c1e1900 */
[----:B--2---:R-:W0:Y:S02]  /*b5a0*/  I2F.F64.U32 R2, R2 ;  /* 0x0000000200027312 */ /* 0x004e240000201800 */
.L_x_35241:
[----:B0-----:R-:W0:Y:S01]  /*b5b0*/  LDC.U8 R4, c[0x0][0x430] ;  /* 0x00010c00ff047b82 */ /* 0x001e220000000000 */
[----:B------:R-:W-:Y:S02]  /*b5c0*/  ULDC.64 UR4, c[0x0][0x428] ;  /* 0x00010a0000047ab9 */ /* 0x000fe40000000a00 */
[----:B------:R-:W-:-:S06]  /*b5d0*/  DSETP.NEU.AND P0, PT, RZ, UR4, PT ;  /* 0x00000004ff007e2a */ /* 0x000fcc000bf0d000 */
[----:B-12345:R-:W-:-:S06]  /*b5e0*/  DSETP.NEU.AND P0, PT, R2, RZ, P0 ;  /* 0x000000ff0200722a */ /* 0x03efcc000070d000 */
        /* <DEDUP_REMOVED lines=14> */
.L_x_35272:
[----:B------:R-:W-:Y:S01]  /*b6d0*/  STG.E.U8 desc[UR36][R16.64], R2 ;  /* 0x0000000210007986 */ /* 0x000fe2000c101124 */
[----:B------:R-:W-:Y:S05]  /*b6e0*/  EXIT ;  /* 0x000000000000794d */ /* 0x000fea0003800000 */
.L_x_35271:
        /* <DEDUP_REMOVED lines=9> */
.L_x_35275:
[----:B------:R-:W-:Y:S01]  /*b780*/  STG.E desc[UR36][R16.64], R2 ;  /* 0x0000000210007986 */ /* 0x000fe2000c101924 */
[----:B------:R-:W-:Y:S05]  /*b790*/  EXIT ;  /* 0x000000000000794d */ /* 0x000fea0003800000 */
.L_x_35274:
[----:B------:R-:W-:Y:S01]  /*b7a0*/  STG.E.U16 desc[UR36][R16.64], R2 ;  /* 0x0000000210007986 */ /* 0x000fe2000c101524 */
[----:B------:R-:W-:Y:S05]  /*b7b0*/  EXIT ;  /* 0x000000000000794d */ /* 0x000fea0003800000 */
.L_x_35270:
        /* <DEDUP_REMOVED lines=9> */
.L_x_35277:
[----:B------:R-:W-:-:S04]  /*b850*/  I2FP.F32.U32 R0, R2 ;  /* 0x0000000200007245 */ /* 0x000fc80000201000 */
[----:B------:R-:W-:-:S05]  /*b860*/  F2FP.F16.F32.PACK_AB R0, RZ, R0 ;  /* 0x00000000ff00723e */ /* 0x000fca00000000ff */
[----:B------:R-:W-:Y:S01]  /*b870*/  STG.E.U16 desc[UR36][R16.64], R0 ;  /* 0x0000000010007986 */ /* 0x000fe2000c101524 */
[----:B------:R-:W-:Y:S05]  /*b880*/  EXIT ;  /* 0x000000000000794d */ /* 0x000fea0003800000 */
.L_x_35276:
        /* <DEDUP_REMOVED lines=10> */
.L_x_35279:
[----:B------:R-:W-:-:S04]  /*b930*/  I2FP.F32.U32 R2, R2 ;  /* 0x0000000200027245 */ /* 0x000fc80000201000 */
[----:B------:R-:W-:-:S04]  /*b940*/  F2FP.F16.F32.PACK_AB R3, RZ, R2 ;  /* 0x00000002ff03723e */ /* 0x000fc800000000ff */
[----:B------:R-:W-:-:S05]  /*b950*/  PRMT R3, R3, 0x5410, RZ ;  /* 0x0000541003037816 */ /* 0x000fca00000000ff */
[----:B------:R-:W-:Y:S01]  /*b960*/  STG.E desc[UR36][R16.64], R3 ;  /* 0x0000000310007986 */ /* 0x000fe2000c101924 */
[----:B------:R-:W-:Y:S05]  /*b970*/  EXIT ;  /* 0x000000000000794d */ /* 0x000fea0003800000 */
.L_x_35278:
[----:B------:R-:W0:Y:S02]  /*b980*/  I2F.F64.U32 R2, R2 ;  /* 0x0000000200027312 */ /* 0x000e240000201800 */
[----:B0-----:R-:W-:Y:S01]  /*b990*/  STG.E.64 desc[UR36][R16.64], R2 ;  /* 0x0000000210007986 */ /* 0x001fe2000c101b24 */
[----:B------:R-:W-:Y:S05]  /*b9a0*/  EXIT ;  /* 0x000000000000794d */ /* 0x000fea0003800000 */
.L_x_35269:
        /* <DEDUP_REMOVED lines=10> */
.L_x_35282:
[----:B------:R-:W0:Y:S01]  /*ba50*/  I2F.F64.U32 R4, R2 ;  /* 0x0000000200047312 */ /* 0x000e220000201800 */
[----:B------:R-:W-:-:S05]  /*ba60*/  CS2R R6, SRZ ;  /* 0x0000000000067805 */ /* 0x000fca000001ff00 */
[----:B0-----:R-:W-:Y:S01]  /*ba70*/  STG.E.128 desc[UR36][R16.64], R4 ;  /* 0x0000000410007986 */ /* 0x001fe2000c101d24 */
[----:B------:R-:W-:Y:S05]  /*ba80*/  EXIT ;  /* 0x000000000000794d */ /* 0x000fea0003800000 */
.L_x_35281:
        /* <DEDUP_REMOVED lines=21> */
.L_x_35286:
[----:B------:R-:W-:Y:S05]  /*bbe0*/  BSYNC B0 ;  /* 0x0000000000007941 */ /* 0x000fea0003800000 */
.L_x_35285:
[----:B------:R-:W-:-:S05]  /*bbf0*/  LOP3.LUT R3, R0, R3, RZ, 0xfc, !PT ;  /* 0x0000000300037212 */ /* 0x000fca00078efcff */
[----:B------:R-:W-:Y:S01]  /*bc00*/  STG.E.U8 desc[UR36][R16.64], R3 ;  /* 0x0000000310007986 */ /* 0x000fe2000c101124 */
[----:B------:R-:W-:Y:S05]  /*bc10*/  EXIT ;  /* 0x000000000000794d */ /* 0x000fea0003800000 */
.L_x_35284:
        /* <DEDUP_REMOVED lines=13> */
.L_x_35288:
[----:B------:R-:W-:Y:S01]  /*bcf0*/  IMAD.MOV.U32 R0, RZ, RZ, 0x7f ;  /* 0x0000007fff007424 */ /* 0x000fe200078e00ff */
[----:B------:R-:W-:-:S04]  /*bd00*/  ISETP.GT.U32.AND P0, PT, R2, 0x7f800000, PT ;  /* 0x7f8000000200780c */ /* 0x000fc80003f04070 */
[----:B------:R-:W-:-:S09]  /*bd10*/  SEL R0, R0, 0x7c, P0 ;  /* 0x0000007c00007807 */ /* 0x000fd20000000000 */
.L_x_35289:
[----:B------:R-:W-:Y:S05]  /*bd20*/  BSYNC B0 ;  /* 0x0000000000007941 */ /* 0x000fea0003800000 */
.L_x_35287:
[----:B------:R-:W-:-:S04]  /*bd30*/  LOP3.LUT R2, R3, 0x80000000, RZ, 0xc0, !PT ;  /* 0x8000000003027812 */ /* 0x000fc800078ec0ff */
[----:B------:R-:W-:-:S04]  /*bd40*/  SHF.R.U32.HI R3, RZ, 0x18, R2 ;  /* 0x00000018ff037819 */ /* 0x000fc80000011602 */
[----:B------:R-:W-:-:S05]  /*bd50*/  LOP3.LUT R3, R0, R3, RZ, 0xfc, !PT ;  /* 0x0000000300037212 */ /* 0x000fca00078efcff */
[----:B------:R-:W-:Y:S01]  /*bd60*/  STG.E.U8 desc[UR36][R16.64], R3 ;  /* 0x0000000310007986 */ /* 0x000fe2000c101124 */
[----:B------:R-:W-:Y:S05]  /*bd70*/  EXIT ;  /* 0x000000000000794d */ /* 0x000fea0003800000 */
.L_x_35283:
[----:B------:R-:W-:-:S04]  /*bd80*/  I2FP.F32.U32 R0, R2 ;  /* 0x0000000200007245 */ /* 0x000fc80000201000 */
[----:B------:R-:W-:-:S05]  /*bd90*/  F2FP.BF16.F32.PACK_AB R0, RZ, R0 ;  /* 0x00000000ff00723e */ /* 0x000fca00000010ff */
[----:B------:R-:W-:Y:S01]  /*bda0*/  STG.E.U16 desc[UR36][R16.64], R0 ;  /* 0x0000000010007986 */ /* 0x000fe2000c101524 */
[----:B------:R-:W-:Y:S05]  /*bdb0*/  EXIT ;  /* 0x000000000000794d */ /* 0x000fea0003800000 */
.L_x_35280:
        /* <DEDUP_REMOVED lines=10> */
.L_x_35292:
        /* <DEDUP_REMOVED lines=17> */
.L_x_35295:
[----:B------:R-:W-:-:S04]  /*bf70*/  LOP3.LUT R2, R3, 0x80000000, RZ, 0xc0, !PT ;  /* 0x8000000003027812 */ /* 0x000fc800078ec0ff */
[----:B------:R-:W-:-:S04]  /*bf80*/  SHF.R.U32.HI R3, RZ, 0x18, R2 ;  /* 0x00000018ff037819 */ /* 0x000fc80000011602 */
[----:B------:R-:W-:-:S04]  /*bf90*/  LOP3.LUT R0, R0, R3, RZ, 0xfc, !PT ;  /* 0x0000000300007212 */ /* 0x000fc800078efcff */
[----:B------:R-:W-:-:S07]  /*bfa0*/  PRMT R8, R0, 0x7610, R8 ;  /* 0x0000761000087816 */ /* 0x000fce0000000008 */
.L_x_35294:
[----:B------:R-:W-:Y:S05]  /*bfb0*/  BSYNC B0 ;  /* 0x0000000000007941 */ /* 0x000fea0003800000 */
.L_x_35293:
[----:B------:R-:W-:Y:S01]  /*bfc0*/  STG.E.U8 desc[UR36][R16.64], R8 ;  /* 0x0000000810007986 */ /* 0x000fe2000c101124 */
[----:B------:R-:W-:Y:S05]  /*bfd0*/  EXIT ;  /* 0x000000000000794d */ /* 0x000fea0003800000 */
.L_x_35291:
        /* <DEDUP_REMOVED lines=17> */
.L_x_35298:
[----:B------:R-:W-:-:S04]  /*c0f0*/  LOP3.LUT R2, R3, 0x80000000, RZ, 0xc0, !PT ;  /* 0x8000000003027812 */ /* 0x000fc800078ec0ff */
[----:B------:R-:W-:-:S04]  /*c100*/  SHF.R.U32.HI R3, RZ, 0x18, R2 ;  /* 0x00000018ff037819 */ /* 0x000fc80000011602 */
[----:B------:R-:W-:-:S04]  /*c110*/  LOP3.LUT R0, R0, R3, RZ, 0xfc, !PT ;  /* 0x0000000300007212 */ /* 0x000fc800078efcff */
[----:B------:R-:W-:-:S07]  /*c120*/  PRMT R8, R0, 0x7610, R8 ;  /* 0x0000761000087816 */ /* 0x000fce0000000008 */
.L_x_35297:
[----:B------:R-:W-:Y:S05]  /*c130*/  BSYNC B0 ;  /* 0x0000000000007941 */ /* 0x000fea0003800000 */
.L_x_35296:
[----:B------:R-:W-:Y:S01]  /*c140*/  STG.E.U8 desc[UR36][R16.64], R8 ;  /* 0x0000000810007986 */ /* 0x000fe2000c101124 */
[----:B------:R-:W-:Y:S05]  /*c150*/  EXIT ;  /* 0x000000000000794d */ /* 0x000fea0003800000 */
.L_x_35290:
        /* <DEDUP_REMOVED lines=22> */
.L_x_35273:
        /* <DEDUP_REMOVED lines=16> */
.L_x_35301:
[----:B------:R-:W-:Y:S05]  /*c3c0*/  EXIT ;  /* 0x000000000000794d */ /* 0x000fea0003800000 */
.L_x_35300:
[----:B------:R-:W-:-:S05]  /*c3d0*/  IMAD.MOV.U32 R3, RZ, RZ, RZ ;  /* 0x000000ffff037224 */ /* 0x000fca00078e00ff */
[----:B------:R-:W-:Y:S01]  /*c3e0*/  STG.E.64 desc[UR36][R16.64], R2 ;  /* 0x0000000210007986 */ /* 0x000fe2000c101b24 */
[----:B------:R-:W-:Y:S05]  /*c3f0*/  EXIT ;  /* 0x000000000000794d */ /* 0x000fea0003800000 */
.L_x_35299:
[----:B------:R-:W-:Y:S01]  /*c400*/  STG.E desc[UR36][R16.64], R2 ;  /* 0x0000000210007986 */ /* 0x000fe2000c101924 */
[----:B------:R-:W-:Y:S05]  /*c410*/  EXIT ;  /* 0x000000000000794d */ /* 0x000fea0003800000 */
.L_x_35302:
        /* <DEDUP_REMOVED lines=14> */
.L_x_44085:


//--------------------- .text._ZN2at6native27unrolled_elementwise_kernelINS0_13AUnaryFunctorIddbZZZNS0_23logical_and_kernel_cudaERNS_14TensorIteratorEENKUlvE0_clEvENKUlvE4_clEvEUlddE_EESt5arrayIPcLm2EELi4E23TrivialOffsetCalculatorILi1EjESD_NS0_6memory12LoadWithCastILi1EEENSE_13StoreWithCastILi1EEEEEviT_T0_T2_T3_T4_T5_ --------------------------
	.section	.text._ZN2at6native27unrolled_elementwise_kernelINS0_13AUnaryFunctorIddbZZZNS0_23logical_and_kernel_cudaERNS_14TensorIteratorEENKUlvE0_clEvENKUlvE4_clEvEUlddE_EESt5arrayIPcLm2EELi4E23TrivialOffsetCalculatorILi1EjESD_NS0_6memory12LoadWithCastILi1EEENSE_13StoreWithCastILi1EEEEEviT_T0_T2_T3_T4_T5_,"ax",@progbits
	.align	128
        .global         _ZN2at6native27unrolled_elementwise_kernelINS0_13AUnaryFunctorIddbZZZNS0_23logical_and_kernel_cudaERNS_14TensorIteratorEENKUlvE0_clEvENKUlvE4_clEvEUlddE_EESt5arrayIPcLm2EELi4E23TrivialOffsetCalculatorILi1EjESD_NS0_6memory12LoadWithCastILi1EEENSE_13StoreWithCastILi1EEEEEviT_T0_T2_T3_T4_T5_
        .type           _ZN2at6native27unrolled_elementwise_kernelINS0_13AUnaryFunctorIddbZZZNS0_23logical_and_kernel_cudaERNS_14TensorIteratorEENKUlvE0_clEvENKUlvE4_clEvEUlddE_EESt5arrayIPcLm2EELi4E23TrivialOffsetCalculatorILi1EjESD_NS0_6memory12LoadWithCastILi1EEENSE_13StoreWithCastILi1EEEEEviT_T0_T2_T3_T4_T5_,@function
        .size           _ZN2at6native27unrolled_elementwise_kernelINS0_13AUnaryFunctorIddbZZZNS0_23logical_and_kernel_cudaERNS_14TensorIteratorEENKUlvE0_clEvENKUlvE4_clEvEUlddE_EESt5arrayIPcLm2EELi4E23TrivialOffsetCalculatorILi1EjESD_NS0_6memory12LoadWithCastILi1EEENSE_13StoreWithCastILi1EEEEEviT_T0_T2_T3_T4_T5_,(.L_x_44086 - _ZN2at6native27unrolled_elementwise_kernelINS0_13AUnaryFunctorIddbZZZNS0_23logical_and_kernel_cudaERNS_14TensorIteratorEENKUlvE0_clEvENKUlvE4_clEvEUlddE_EESt5arrayIPcLm2EELi4E23TrivialOffsetCalculatorILi1EjESD_NS0_6memory12LoadWithCastILi1EEENSE_13StoreWithCastILi1EEEEEviT_T0_T2_T3_T4_T5_)
        .other          _ZN2at6native27unrolled_elementwise_kernelINS0_13AUnaryFunctorIddbZZZNS0_23logical_and_kernel_cudaERNS_14TensorIteratorEENKUlvE0_clEvENKUlvE4_clEvEUlddE_EESt5arrayIPcLm2EELi4E23TrivialOffsetCalculatorILi1EjESD_NS0_6memory12LoadWithCastILi1EEENSE_13StoreWithCastILi1EEEEEviT_T0_T2_T3_T4_T5_,@"STO_CUDA_ENTRY STV_DEFAULT"
_ZN2at6native27unrolled_elementwise_kernelINS0_13AUnaryFunctorIddbZZZNS0_23logical_and_kernel_cudaERNS_14TensorIteratorEENKUlvE0_clEvENKUlvE4_clEvEUlddE_EESt5arrayIPcLm2EELi4E23TrivialOffsetCalculatorILi1EjESD_NS0_6memory12LoadWithCastILi1EEENSE_13StoreWithCastILi1EEEEEviT_T0_T2_T3_T4_T5_:
.text._ZN2at6native27unrolled_elementwise_kernelINS0_13AUnaryFunctorIddbZZZNS0_23logical_and_kernel_cudaERNS_14TensorIteratorEENKUlvE0_clEvENKUlvE4_clEvEUlddE_EESt5arrayIPcLm2EELi4E23TrivialOffsetCalculatorILi1EjESD_NS0_6memory12LoadWithCastILi1EEENSE_13StoreWithCastILi1EEEEEviT_T0_T2_T3_T4_T5_:
        /* <DEDUP_REMOVED lines=32> */
.L_x_35308:
[----:B------:R-:W2:Y:S02]  /*0200*/  LDG.E.U8 R4, desc[UR36][R4.64] ;  /* 0x0000002404047981 */ /* 0x000ea4000c1e1100 */
[----:B--2---:R0:W1:Y:S01]  /*0210*/  I2F.F64.U16 R22, R4 ;  /* 0x0000000400167312 */ /* 0x0040620000101800 */
[----:B------:R-:W-:Y:S05]  /*0220*/  BRA `(.L_x_35310) ;  /* 0x0000000c00747947 */ /* 0x000fea0003800000 */
.L_x_35307:
        /* <DEDUP_REMOVED lines=9> */
.L_x_35312:
[----:B------:R-:W2:Y:S02]  /*02c0*/  LDG.E R4, desc[UR36][R4.64] ;  /* 0x0000002404047981 */ /* 0x000ea4000c1e1900 */
[----:B--2---:R1:W2:Y:S01]  /*02d0*/  I2F.F64 R22, R4 ;  /* 0x0000000400167312 */ /* 0x0042a20000201c00 */
[----:B------:R-:W-:Y:S05]  /*02e0*/  BRA `(.L_x_35310) ;  /* 0x0000000c00447947 */ /* 0x000fea0003800000 */
.L_x_35311:
[----:B------:R-:W2:Y:S02]  /*02f0*/  LDG.E.U16 R4, desc[UR36][R4.64] ;  /* 0x0000002404047981 */ /* 0x000ea4000c1e1500 */
[----:B--2---:R3:W4:Y:S01]  /*0300*/  I2F.F64.S16 R22, R4 ;  /* 0x0000000400167312 */ /* 0x0047220000101c00 */
[----:B------:R-:W-:Y:S05]  /*0310*/  BRA `(.L_x_35310) ;  /* 0x0000000c00387947 */ /* 0x000fea0003800000 */
.L_x_35306:
        /* <DEDUP_REMOVED lines=10> */
.L_x_35314:
[----:B------:R-:W2:Y:S02]  /*03c0*/  LDG.E.U16 R0, desc[UR36][R4.64] ;  /* 0x0000002404007981 */ /* 0x000ea4000c1e1500 */
[----:B--2---:R-:W-:-:S05]  /*03d0*/  HADD2.F32 R0, -RZ, R0.H0_H0 ;  /* 0x20000000ff007230 */ /* 0x004fca0000004100 */
[----:B------:R-:W-:-:S04]  /*03e0*/  FMUL.FTZ R0, R0, 1 ;  /* 0x3f80000000007820 */ /* 0x000fc80000410000 */
[----:B------:R0:W1:Y:S01]  /*03f0*/  F2F.F64.F32 R22, R0 ;  /* 0x0000000000167310 */ /* 0x0000620000201800 */
[----:B------:R-:W-:Y:S05]  /*0400*/  BRA `(.L_x_35310) ;  /* 0x0000000800fc7947 */ /* 0x000fea0003800000 */
.L_x_35313:
        /* <DEDUP_REMOVED lines=10> */
.L_x_35316:
[----:B------:R-:W2:Y:S02]  /*04b0*/  LDG.E.U16 R4, desc[UR36][R4.64] ;  /* 0x0000002404047981 */ /* 0x000ea4000c1e1500 */
[----:B--2---:R-:W-:-:S05]  /*04c0*/  HADD2.F32 R0, -RZ, R4.H0_H0 ;  /* 0x20000004ff007230 */ /* 0x004fca0000004100 */
[----:B------:R-:W-:-:S04]  /*04d0*/  FMUL.FTZ R0, R0, 1 ;  /* 0x3f80000000007820 */ /* 0x000fc80000410000 */
[----:B------:R0:W1:Y:S01]  /*04e0*/  F2F.F64.F32 R22, R0 ;  /* 0x0000000000167310 */ /* 0x0000620000201800 */
[----:B------:R-:W-:Y:S05]  /*04f0*/  BRA `(.L_x_35310) ;  /* 0x0000000800c07947 */ /* 0x000fea0003800000 */
.L_x_35315:
[----:B------:R0:W5:Y:S01]  /*0500*/  LDG.E.64 R22, desc[UR36][R4.64] ;  /* 0x0000002404167981 */ /* 0x000162000c1e1b00 */
[----:B------:R-:W-:Y:S05]  /*0510*/  BRA `(.L_x_35310) ;  /* 0x0000000800b87947 */ /* 0x000fea0003800000 */
.L_x_35305:
        /* <DEDUP_REMOVED lines=13> */
.L_x_35319:
[----:B------:R0:W5:Y:S01]  /*05f0*/  LDG.E.64 R22, desc[UR36][R4.64] ;  /* 0x0000002404167981 */ /* 0x000162000c1e1b00 */
[----:B------:R-:W-:Y:S05]  /*0600*/  BRA `(.L_x_35310) ;  /* 0x00000008007c7947 */ /* 0x000fea0003800000 */
.L_x_35318:
        /* <DEDUP_REMOVED lines=28> */
.L_x_35321:
        /* <DEDUP_REMOVED lines=16> */
.L_x_35320:
[----:B------:R-:W2:Y:S02]  /*08d0*/  LDG.E.U16 R0, desc[UR36][R4.64] ;  /* 0x0000002404007981 */ /* 0x000ea4000c1e1500 */
[----:B--2---:R-:W-:-:S04]  /*08e0*/  IMAD.U32 R0, R0, 0x10000, RZ ;  /* 0x0001000000007824 */ /* 0x004fc800078e00ff */
[----:B------:R-:W-:-:S04]  /*08f0*/  FMUL.FTZ R0, R0, 1 ;  /* 0x3f80000000007820 */ /* 0x000fc80000410000 */
[----:B------:R0:W1:Y:S01]  /*0900*/  F2F.F64.F32 R22, R0 ;  /* 0x0000000000167310 */ /* 0x0000620000201800 */
[----:B------:R-:W-:Y:S05]  /*0910*/  BRA `(.L_x_35310) ;  /* 0x0000000400b87947 */ /* 0x000fea0003800000 */
.L_x_35317:
        /* <DEDUP_REMOVED lines=11> */
.L_x_35324:
        /* <DEDUP_REMOVED lines=21> */
.L_x_35328:
[----:B------:R-:W-:Y:S05]  /*0b20*/  BSYNC B1 ;  /* 0x0000000000017941 */ /* 0x000fea0003800000 */
.L_x_35327:
[----:B------:R-:W-:Y:S01]  /*0b30*/  LEA R5, R0, 0x3b800000, 0x17 ;  /* 0x3b80000000057811 */ /* 0x000fe200078eb8ff */
[----:B------:R-:W-:-:S05]  /*0b40*/  IMAD.SHL.U32 R0, R3, 0x100000, RZ ;  /* 0x0010000003007824 */ /* 0x000fca00078e00ff */
[----:B------:R-:W-:-:S07]  /*0b50*/  LOP3.LUT R0, R5, R0, R6, 0xfe, !PT ;  /* 0x0000000005007212 */ /* 0x000fce00078efe06 */
.L_x_35326:
[----:B------:R-:W-:Y:S05]  /*0b60*/  BSYNC B0 ;  /* 0x0000000000007941 */ /* 0x000fea0003800000 */
.L_x_35325:
[----:B------:R-:W-:-:S04]  /*0b70*/  FMUL.FTZ R0, R0, 1 ;  /* 0x3f80000000007820 */ /* 0x000fc80000410000 */
[----:B------:R0:W1:Y:S01]  /*0b80*/  F2F.F64.F32 R22, R0 ;  /* 0x0000000000167310 */ /* 0x0000620000201800 */
[----:B------:R-:W-:Y:S05]  /*0b90*/  BRA `(.L_x_35310) ;  /* 0x0000000400187947 */ /* 0x000fea0003800000 */
.L_x_35323:
        /* <DEDUP_REMOVED lines=21> */
.L_x_35332:
[----:B------:R-:W-:Y:S05]  /*0cf0*/  BSYNC B1 ;  /* 0x0000000000017941 */ /* 0x000fea0003800000 */
.L_x_35331:
[----:B------:R-:W-:Y:S01]  /*0d00*/  LEA R5, R0, 0x37800000, 0x17 ;  /* 0x3780000000057811 */ /* 0x000fe200078eb8ff */
[----:B------:R-:W-:-:S05]  /*0d10*/  IMAD.SHL.U32 R0, R3, 0x200000, RZ ;  /* 0x0020000003007824 */ /* 0x000fca00078e00ff */
[----:B------:R-:W-:-:S07]  /*0d20*/  LOP3.LUT R0, R5, R0, R6, 0xfe, !PT ;  /* 0x0000000005007212 */ /* 0x000fce00078efe06 */
.L_x_35330:
[----:B------:R-:W-:Y:S05]  /*0d30*/  BSYNC B0 ;  /* 0x0000000000007941 */ /* 0x000fea0003800000 */
.L_x_35329:
[----:B------:R-:W-:-:S04]  /*0d40*/  FMUL.FTZ R0, R0, 1 ;  /* 0x3f80000000007820 */ /* 0x000fc80000410000 */
[----:B------:R0:W1:Y:S01]  /*0d50*/  F2F.F64.F32 R22, R0 ;  /* 0x0000000000167310 */ /* 0x0000620000201800 */
[----:B------:R-:W-:Y:S05]  /*0d60*/  BRA `(.L_x_35310) ;  /* 0x0000000000a47947 */ /* 0x000fea0003800000 */
.L_x_35322:
        /* <DEDUP_REMOVED lines=14> */
.L_x_35336:
[----:B------:R-:W-:Y:S05]  /*0e50*/  BSYNC B0 ;  /* 0x0000000000007941 */ /* 0x000fea0003800000 */
.L_x_35335:
[----:B------:R-:W-:-:S04]  /*0e60*/  FMUL.FTZ R0, R0, 1 ;  /* 0x3f80000000007820 */ /* 0x000fc80000410000 */
[----:B------:R0:W1:Y:S01]  /*0e70*/  F2F.F64.F32 R22, R0 ;  /* 0x0000000000167310 */ /* 0x0000620000201800 */
[----:B------:R-:W-:Y:S05]  /*0e80*/  BRA `(.L_x_35310) ;  /* 0x00000000005c7947 */ /* 0x000fea0003800000 */
.L_x_35309:
        /* <DEDUP_REMOVED lines=16> */
.L_x_35337:
[----:B------:R-:W-:Y:S01]  /*0f90*/  CS2R R22, SRZ ;  /* 0x0000000000167805 */ /* 0x000fe2000001ff00 */
[----:B------:R-:W-:Y:S06]  /*0fa0*/  BRA `(.L_x_35310) ;  /* 0x0000000000147947 */ /* 0x000fec0003800000 */
.L_x_35334:
[----:B------:R-:W2:Y:S02]  /*0fb0*/  LDG.E.64 R22, desc[UR36][R4.64] ;  /* 0x0000002404167981 */ /* 0x000ea4000c1e1b00 */
[----:B--2---:R-:W0:Y:S01]  /*0fc0*/  I2F.F64.U64 R22, R22 ;  /* 0x0000001600167312 */ /* 0x004e220000301800 */
[----:B------:R-:W-:Y:S05]  /*0fd0*/  BRA `(.L_x_35310) ;  /* 0x0000000000087947 */ /* 0x000fea0003800000 */
.L_x_35333:
[----:B------:R-:W2:Y:S02]  /*0fe0*/  LDG.E R4, desc[UR36][R4.64] ;  /* 0x0000002404047981 */ /* 0x000ea4000c1e1900 */
[----:B--2---:R0:W1:Y:S02]  /*0ff0*/  I2F.F64.U32 R22, R4 ;  /* 0x0000000400167312 */ /* 0x0040640000201800 */
.L_x_35310:
[----:B------:R-:W3:Y:S02]  /*1000*/  S2R R27, SR_TID.X ;  /* 0x00000000001b7919 */ /* 0x000ee40000002100 */
[----:B---3--:R-:W-:-:S07]  /*1010*/  VIADD R27, R27, 0x80 ;  /* 0x000000801b1b7836 */ /* 0x008fce0000000000 */
.L_x_35304:
[----:B------:R-:W-:Y:S05]  /*1020*/  BSYNC B6 ;  /* 0x0000000000067941 */ /* 0x000fea0003800000 */
.L_x_35303:
        /* <DEDUP_REMOVED lines=24> */
.L_x_35343:
[----:B------:R-:W3:Y:S02]  /*11b0*/  LDG.E.U8 R4, desc[UR36][R4.64] ;  /* 0x0000002404047981 */ /* 0x000ee4000c1e1100 */
[----:B---3--:R0:W1:Y:S01]  /*11c0*/  I2F.F64.U16 R28, R4 ;  /* 0x00000004001c7312 */ /* 0x0080620000101800 */
[----:B------:R-:W-:Y:S05]  /*11d0*/  BRA `(.L_x_35345) ;  /* 0x0000000c00707947 */ /* 0x000fea0003800000 */
.L_x_35342:
        /* <DEDUP_REMOVED lines=9> */
.L_x_35347:
[----:B------:R-:W3:Y:S02]  /*1270*/  LDG.E R4, desc[UR36][R4.64] ;  /* 0x0000002404047981 */ /* 0x000ee4000c1e1900 */
[----:B---3--:R0:W1:Y:S01]  /*1280*/  I2F.F64 R28, R4 ;  /* 0x00000004001c7312 */ /* 0x0080620000201c00 */
[----:B------:R-:W-:Y:S05]  /*1290*/  BRA `(.L_x_35345) ;  /* 0x0000000c00407947 */ /* 0x000fea0003800000 */
.L_x_35346:
[----:B------:R-:W3:Y:S02]  /*12a0*/  LDG.E.U16 R4, desc[UR36][R4.64] ;  /* 0x0000002404047981 */ /* 0x000ee4000c1e1500 */
[----:B---3--:R0:W1:Y:S01]  /*12b0*/  I2F.F64.S16 R28, R4 ;  /* 0x00000004001c7312 */ /* 0x0080620000101c00 */
[----:B------:R-:W-:Y:S05]  /*12c0*/  BRA `(.L_x_35345) ;  /* 0x0000000c00347947 */ /* 0x000fea0003800000 */
.L_x_35341:
        /* <DEDUP_REMOVED lines=10> */
.L_x_35349:
[----:B------:R-:W3:Y:S02]  /*1370*/  LDG.E.U16 R0, desc[UR36][R4.64] ;  /* 0x0000002404007981 */ /* 0x000ee4000c1e1500 */
[----:B---3--:R-:W-:-:S05]  /*1380*/  HADD2.F32 R0, -RZ, R0.H0_H0 ;  /* 0x20000000ff007230 */ /* 0x008fca0000004100 */
[----:B------:R-:W-:-:S04]  /*1390*/  FMUL.FTZ R0, R0, 1 ;  /* 0x3f80000000007820 */ /* 0x000fc80000410000 */
[----:B------:R0:W1:Y:S01]  /*13a0*/  F2F.F64.F32 R28, R0 ;  /* 0x00000000001c7310 */ /* 0x0000620000201800 */
[----:B------:R-:W-:Y:S05]  /*13b0*/  BRA `(.L_x_35345) ;  /* 0x0000000800f87947 */ /* 0x000fea0003800000 */
.L_x_35348:
        /* <DEDUP_REMOVED lines=10> */
.L_x_35351:
[----:B------:R-:W3:Y:S02]  /*1460*/  LDG.E.U16 R4, desc[UR36][R4.64] ;  /* 0x0000002404047981 */ /* 0x000ee4000c1e1500 */
[----:B---3--:R-:W-:-:S05]  /*1470*/  HADD2.F32 R0, -RZ, R4.H0_H0 ;  /* 0x20000004ff007230 */ /* 0x008fca0000004100 */
[----:B------:R-:W-:-:S04]  /*1480*/  FMUL.FTZ R0, R0, 1 ;  /* 0x3f80000000007820 */ /* 0x000fc80000410000 */
[----:B------:R0:W1:Y:S01]  /*1490*/  F2F.F64.F32 R28, R0 ;  /* 0x00000000001c7310 */ /* 0x0000620000201800 */
[----:B------:R-:W-:Y:S05]  /*14a0*/  BRA `(.L_x_35345) ;  /* 0x0000000800bc7947 */ /* 0x000fea0003800000 */
.L_x_35350:
[----:B------:R0:W5:Y:S01]  /*14b0*/  LDG.E.64 R28, desc[UR36][R4.64] ;  /* 0x00000024041c7981 */ /* 0x000162000c1e1b00 */
[----:B------:R-:W-:Y:S05]  /*14c0*/  BRA `(.L_x_35345) ;  /* 0x0000000800b47947 */ /* 0x000fea0003800000 */
.L_x_35340:
        /* <DEDUP_REMOVED lines=13> */
.L_x_35354:
[----:B------:R0:W5:Y:S01]  /*15a0*/  LDG.E.64 R28, desc[UR36][R4.64] ;  /* 0x00000024041c7981 */ /* 0x000162000c1e1b00 */
[----:B------:R-:W-:Y:S05]  /*15b0*/  BRA `(.L_x_35345) ;  /* 0x0000000800787947 */ /* 0x000fea0003800000 */
.L_x_35353:
        /* <DEDUP_REMOVED lines=28> */
.L_x_35356:
        /* <DEDUP_REMOVED lines=15> */
.L_x_35355:
[----:B------:R-:W3:Y:S02]  /*1870*/  LDG.E.U16 R0, desc[UR36][R4.64] ;  /* 0x0000002404007981 */ /* 0x000ee4000c1e1500 */
[----:B---3--:R-:W-:-:S04]  /*1880*/  IMAD.U32 R0, R0, 0x10000, RZ ;  /* 0x0001000000007824 */ /* 0x008fc800078e00ff */
[----:B------:R-:W-:-:S04]  /*1890*/  FMUL.FTZ R0, R0, 1 ;  /* 0x3f80000000007820 */ /* 0x000fc80000410000 */
[----:B------:R0:W1:Y:S01]  /*18a0*/  F2F.F64.F32 R28, R0 ;  /* 0x00000000001c7310 */ /* 0x0000620000201800 */
[----:B------:R-:W-:Y:S05]  /*18b0*/  BRA `(.L_x_35345) ;  /* 0x0000000400b87947 */ /* 0x000fea0003800000 */
.L_x_35352:
        /* <DEDUP_REMOVED lines=11> */
.L_x_35359:
        /* <DEDUP_REMOVED lines=21> */
.L_x_35363:
[----:B------:R-:W-:Y:S05]  /*1ac0*/  BSYNC B1 ;  /* 0x0000000000017941 */ /* 0x000fea0003800000 */
.L_x_35362:
[----:B------:R-:W-:Y:S01]  /*1ad0*/  LEA R5, R0, 0x3b800000, 0x17 ;  /* 0x3b80000000057811 */ /* 0x000fe200078eb8ff */
[----:B------:R-:W-:-:S05]  /*1ae0*/  IMAD.SHL.U32 R0, R3, 0x100000, RZ ;  /* 0x0010000003007824 */ /* 0x000fca00078e00ff */
[----:B------:R-:W-:-:S07]  /*1af0*/  LOP3.LUT R0, R5, R0, R6, 0xfe, !PT ;  /* 0x0000000005007212 */ /* 0x000fce00078efe06 */
.L_x_35361:
[----:B------:R-:W-:Y:S05]  /*1b00*/  BSYNC B0 ;  /* 0x0000000000007941 */ /* 0x000fea0003800000 */
.L_x_35360:
[----:B------:R-:W-:-:S04]  /*1b10*/  FMUL.FTZ R0, R0, 1 ;  /* 0x3f80000000007820 */ /* 0x000fc80000410000 */
[----:B------:R0:W1:Y:S01]  /*1b20*/  F2F.F64.F32 R28, R0 ;  /* 0x00000000001c7310 */ /* 0x0000620000201800 */
[----:B------:R-:W-:Y:S05]  /*1b30*/  BRA `(.L_x_35345) ;  /* 0x0000000400187947 */ /* 0x000fea0003800000 */
.L_x_35358:
        /* <DEDUP_REMOVED lines=21> */
.L_x_35367:
[----:B------:R-:W-:Y:S05]  /*1c90*/  BSYNC B1 ;  /* 0x0000000000017941 */ /* 0x000fea0003800000 */
.L_x_35366:
[----:B------:R-:W-:Y:S01]  /*1ca0*/  LEA R5, R0, 0x37800000, 0x17 ;  /* 0x3780000000057811 */ /* 0x000fe200078eb8ff */
[----:B------:R-:W-:-:S05]  /*1cb0*/  IMAD.SHL.U32 R0, R3, 0x200000, RZ ;  /* 0x0020000003007824 */ /* 0x000fca00078e00ff */
[----:B------:R-:W-:-:S07]  /*1cc0*/  LOP3.LUT R0, R5, R0, R6, 0xfe, !PT ;  /* 0x0000000005007212 */ /* 0x000fce00078efe06 */
.L_x_35365:
[----:B------:R-:W-:Y:S05]  /*1cd0*/  BSYNC B0 ;  /* 0x0000000000007941 */ /* 0x000fea0003800000 */
.L_x_35364:
[----:B------:R-:W-:-:S04]  /*1ce0*/  FMUL.FTZ R0, R0, 1 ;  /* 0x3f80000000007820 */ /* 0x000fc80000410000 */
[----:B------:R0:W1:Y:S01]  /*1cf0*/  F2F.F64.F32 R28, R0 ;  /* 0x00000000001c7310 */ /* 0x0000620000201800 */
[----:B------:R-:W-:Y:S05]  /*1d00*/  BRA `(.L_x_35345) ;  /* 0x0000000000a47947 */ /* 0x000fea0003800000 */
.L_x_35357:
        /* <DEDUP_REMOVED lines=14> */
.L_x_35371:
[----:B------:R-:W-:Y:S05]  /*1df0*/  BSYNC B0 ;  /* 0x0000000000007941 */ /* 0x000fea0003800000 */
.L_x_35370:
[----:B------:R-:W-:-:S04]  /*1e00*/  FMUL.FTZ R0, R0, 1 ;  /* 0x3f80000000007820 */ /* 0x000fc80000410000 */
[----:B------:R0:W1:Y:S01]  /*1e10*/  F2F.F64.F32 R28, R0 ;  /* 0x00000000001c7310 */ /* 0x0000620000201800 */
[----:B------:R-:W-:Y:S05]  /*1e20*/  BRA `(.L_x_35345) ;  /* 0x00000000005c7947 */ /* 0x000fea0003800000 */
.L_x_35344:
        /* <DEDUP_REMOVED lines=16> */
.L_x_35372:
[----:B------:R-:W-:Y:S01]  /*1f30*/  CS2R R28, SRZ ;  /* 0x00000000001c7805 */ /* 0x000fe2000001ff00 */
[----:B------:R-:W-:Y:S06]  /*1f40*/  BRA `(.L_x_35345) ;  /* 0x0000000000147947 */ /* 0x000fec0003800000 */
.L_x_35369:
[----:B------:R-:W3:Y:S02]  /*1f50*/  LDG.E.64 R28, desc[UR36][R4.64] ;  /* 0x00000024041c7981 */ /* 0x000ee4000c1e1b00 */
[----:B---3--:R-:W0:Y:S01]  /*1f60*/  I2F.F64.U64 R28, R28 ;  /* 0x0000001c001c7312 */ /* 0x008e220000301800 */
[----:B------:R-:W-:Y:S05]  /*1f70*/  BRA `(.L_x_35345) ;  /* 0x0000000000087947 */ /* 0x000fea0003800000 */
.L_x_35368:
[----:B------:R-:W3:Y:S02]  /*1f80*/  LDG.E R4, desc[UR36][R4.64] ;  /* 0x0000002404047981 */ /* 0x000ee4000c1e1900 */
[----:B---3--:R0:W1:Y:S02]  /*1f90*/  I2F.F64.U32 R28, R4 ;  /* 0x00000004001c7312 */ /* 0x0080640000201800 */
.L_x_35345:
[----:B------:R-:W-:-:S07]  /*1fa0*/  VIADD R27, R27, 0x80 ;  /* 0x000000801b1b7836 */ /* 0x000fce0000000000 */
.L_x_35339:
[----:B------:R-:W-:Y:S05]  /*1fb0*/  BSYNC B6 ;  /* 0x0000000000067941 */ /* 0x000fea0003800000 */
.L_x_35338:
        /* <DEDUP_REMOVED lines=26> */
.L_x_35378:
[----:B------:R-:W3:Y:S02]  /*2160*/  LDG.E.U8 R4, desc[UR36][R4.64] ;  /* 0x0000002404047981 */ /* 0x000ee4000c1e1100 */
[----:B---3--:R0:W1:Y:S01]  /*2170*/  I2F.F64.U16 R16, R4 ;  /* 0x0000000400107312 */ /* 0x0080620000101800 */
[----:B------:R-:W-:Y:S05]  /*2180*/  BRA `(.L_x_35380) ;  /* 0x0000000c00707947 */ /* 0x000fea0003800000 */
.L_x_35377:
        /* <DEDUP_REMOVED lines=9> */
.L_x_35382:
[----:B------:R-:W3:Y:S02]  /*2220*/  LDG.E R4, desc[UR36][R4.64] ;  /* 0x0000002404047981 */ /* 0x000ee4000c1e1900 */
[----:B---3--:R0:W1:Y:S01]  /*2230*/  I2F.F64 R16, R4 ;  /* 0x0000000400107312 */ /* 0x0080620000201c00 */
[----:B------:R-:W-:Y:S05]  /*2240*/  BRA `(.L_x_35380) ;  /* 0x0000000c00407947 */ /* 0x000fea0003800000 */
.L_x_35381:
[----:B------:R-:W3:Y:S02]  /*2250*/  LDG.E.U16 R4, desc[UR36][R4.64] ;  /* 0x0000002404047981 */ /* 0x000ee4000c1e1500 */
[----:B---3--:R0:W1:Y:S01]  /*2260*/  I2F.F64.S16 R16, R4 ;  /* 0x0000000400107312 */ /* 0x0080620000101c00 */
[----:B------:R-:W-:Y:S05]  /*2270*/  BRA `(.L_x_35380) ;  /* 0x0000000c00347947 */ /* 0x000fea0003800000 */
.L_x_35376:
        /* <DEDUP_REMOVED lines=10> */
.L_x_35384:
[----:B------:R-:W3:Y:S02]  /*2320*/  LDG.E.U16 R0, desc[UR36][R4.64] ;  /* 0x0000002404007981 */ /* 0x000ee4000c1e1500 */
[----:B---3--:R-:W-:-:S05]  /*2330*/  HADD2.F32 R0, -RZ, R0.H0_H0 ;  /* 0x20000000ff007230 */ /* 0x008fca0000004100 */
[----:B------:R-:W-:-:S04]  /*2340*/  FMUL.FTZ R0, R0, 1 ;  /* 0x3f80000000007820 */ /* 0x000fc80000410000 */
[----:B------:R0:W1:Y:S01]  /*2350*/  F2F.F64.F32 R16, R0 ;  /* 0x0000000000107310 */ /* 0x0000620000201800 */
[----:B------:R-:W-:Y:S05]  /*2360*/  BRA `(.L_x_35380) ;  /* 0x0000000800f87947 */ /* 0x000fea0003800000 */
.L_x_35383:
        /* <DEDUP_REMOVED lines=10> */
.L_x_35386:
[----:B------:R-:W3:Y:S02]  /*2410*/  LDG.E.U16 R4, desc[UR36][R4.64] ;  /* 0x0000002404047981 */ /* 0x000ee4000c1e1500 */
[----:B---3--:R-:W-:-:S05]  /*2420*/  HADD2.F32 R0, -RZ, R4.H0_H0 ;  /* 0x20000004ff007230 */ /* 0x008fca0000004100 */
[----:B------:R-:W-:-:S04]  /*2430*/  FMUL.FTZ R0, R0, 1 ;  /* 0x3f80000000007820 */ /* 0x000fc80000410000 */
[----:B------:R0:W1:Y:S01]  /*2440*/  F2F.F64.F32 R16, R0 ;  /* 0x0000000000107310 */ /* 0x0000620000201800 */
[----:B------:R-:W-:Y:S05]  /*2450*/  BRA `(.L_x_35380) ;  /* 0x0000000800bc7947 */ /* 0x000fea0003800000 */
.L_x_35385:
[----:B------:R0:W5:Y:S01]  /*2460*/  LDG.E.64 R16, desc[UR36][R4.64] ;  /* 0x0000002404107981 */ /* 0x000162000c1e1b00 */
[----:B------:R-:W-:Y:S05]  /*2470*/  BRA `(.L_x_35380) ;  /* 0x0000000800b47947 */ /* 0x000fea0003800000 */
.L_x_35375:
        /* <DEDUP_REMOVED lines=13> */
.L_x_35389:
[----:B------:R0:W5:Y:S01]  /*2550*/  LDG.E.64 R16, desc[UR36][R4.64] ;  /* 0x0000002404107981 */ /* 0x000162000c1e1b00 */
[----:B------:R-:W-:Y:S05]  /*2560*/  BRA `(.L_x_35380) ;  /* 0x0000000800787947 */ /* 0x000fea0003800000 */
.L_x_35388:
        /* <DEDUP_REMOVED lines=28> */
.L_x_35391:
        /* <DEDUP_REMOVED lines=15> */
.L_x_35390:
[----:B------:R-:W3:Y:S02]  /*2820*/  LDG.E.U16 R0, desc[UR36][R4.64] ;  /* 0x0000002404007981 */ /* 0x000ee4000c1e1500 */
[----:B---3--:R-:W-:-:S04]  /*2830*/  IMAD.U32 R0, R0, 0x10000, RZ ;  /* 0x0001000000007824 */ /* 0x008fc800078e00ff */
[----:B------:R-:W-:-:S04]  /*2840*/  FMUL.FTZ R0, R0, 1 ;  /* 0x3f80000000007820 */ /* 0x000fc80000410000 */
[----:B------:R0:W1:Y:S01]  /*2850*/  F2F.F64.F32 R16, R0 ;  /* 0x0000000000107310 */ /* 0x0000620000201800 */
[----:B------:R-:W-:Y:S05]  /*2860*/  BRA `(.L_x_35380) ;  /* 0x0000000400b87947 */ /* 0x000fea0003800000 */
.L_x_35387:
        /* <DEDUP_REMOVED lines=11> */
.L_x_35394:
        /* <DEDUP_REMOVED lines=21> */
.L_x_35398:
[----:B------:R-:W-:Y:S05]  /*2a70*/  BSYNC B1 ;  /* 0x0000000000017941 */ /* 0x000fea0003800000 */
.L_x_35397:
[----:B------:R-:W-:Y:S01]  /*2a80*/  LEA R5, R0, 0x3b800000, 0x17 ;  /* 0x3b80000000057811 */ /* 0x000fe200078eb8ff */
[----:B------:R-:W-:-:S05]  /*2a90*/  IMAD.SHL.U32 R0, R3, 0x100000, RZ ;  /* 0x0010000003007824 */ /* 0x000fca00078e00ff */
[----:B------:R-:W-:-:S07]  /*2aa0*/  LOP3.LUT R0, R5, R0, R6, 0xfe, !PT ;  /* 0x0000000005007212 */ /* 0x000fce00078efe06 */
.L_x_35396:
[----:B------:R-:W-:Y:S05]  /*2ab0*/  BSYNC B0 ;  /* 0x0000000000007941 */ /* 0x000fea0003800000 */
.L_x_35395:
[----:B------:R-:W-:-:S04]  /*2ac0*/  FMUL.FTZ R0, R0, 1 ;  /* 0x3f80000000007820 */ /* 0x000fc80000410000 */
[----:B------:R3:W0:Y:S01]  /*2ad0*/  F2F.F64.F32 R16, R0 ;  /* 0x0000000000107310 */ /* 0x0006220000201800 */
[----:B------:R-:W-:Y:S05]  /*2ae0*/  BRA `(.L_x_35380) ;  /* 0x0000000400187947 */ /* 0x000fea0003800000 */
.L_x_35393:
        /* <DEDUP_REMOVED lines=21> */
.L_x_35402:
[----:B------:R-:W-:Y:S05]  /*2c40*/  BSYNC B1 ;  /* 0x0000000000017941 */ /* 0x000fea0003800000 */
.L_x_35401:
[----:B------:R-:W-:Y:S01]  /*2c50*/  LEA R5, R0, 0x37800000, 0x17 ;  /* 0x3780000000057811 */ /* 0x000fe200078eb8ff */
[----:B------:R-:W-:-:S05]  /*2c60*/  IMAD.SHL.U32 R0, R3, 0x200000, RZ ;  /* 0x0020000003007824 */ /* 0x000fca00078e00ff */
[----:B------:R-:W-:-:S07]  /*2c70*/  LOP3.LUT R0, R5, R0, R6, 0xfe, !PT ;  /* 0x0000000005007212 */ /* 0x000fce00078efe06 */
.L_x_35400:
[----:B------:R-:W-:Y:S05]  /*2c80*/  BSYNC B0 ;  /* 0x0000000000007941 */ /* 0x000fea0003800000 */
.L_x_35399:
[----:B------:R-:W-:-:S04]  /*2c90*/  FMUL.FTZ R0, R0, 1 ;  /* 0x3f80000000007820 */ /* 0x000fc80000410000 */
[----:B------:R0:W1:Y:S01]  /*2ca0*/  F2F.F64.F32 R16, R0 ;  /* 0x0000000000107310 */ /* 0x0000620000201800 */
[----:B------:R-:W-:Y:S05]  /*2cb0*/  BRA `(.L_x_35380) ;  /* 0x0000000000a47947 */ /* 0x000fea0003800000 */
.L_x_35392:
        /* <DEDUP_REMOVED lines=14> */
.L_x_35406:
[----:B------:R-:W-:Y:S05]  /*2da0*/  BSYNC B0 ;  /* 0x0000000000007941 */ /* 0x000fea0003800000 */
.L_x_35405:
[----:B------:R-:W-:-:S04]  /*2db0*/  FMUL.FTZ R0, R0, 1 ;  /* 0x3f80000000007820 */ /* 0x000fc80000410000 */
[----:B------:R0:W1:Y:S01]  /*2dc0*/  F2F.F64.F32 R16, R0 ;  /* 0x0000000000107310 */ /* 0x0000620000201800 */
[----:B------:R-:W-:Y:S05]  /*2dd0*/  BRA `(.L_x_35380) ;  /* 0x00000000005c7947 */ /* 0x000fea0003800000 */
.L_x_35379:
        /* <DEDUP_REMOVED lines=16> */
.L_x_35407:
[----:B------:R-:W-:Y:S01]  /*2ee0*/  CS2R R16, SRZ ;  /* 0x0000000000107805 */ /* 0x000fe2000001ff00 */
[----:B------:R-:W-:Y:S06]  /*2ef0*/  BRA `(.L_x_35380) ;  /* 0x0000000000147947 */ /* 0x000fec0003800000 */
.L_x_35404:
[----:B------:R-:W3:Y:S02]  /*2f00*/  LDG.E.64 R16, desc[UR36][R4.64] ;  /* 0x0000002404107981 */ /* 0x000ee4000c1e1b00 */
[----:B---3--:R-:W0:Y:S01]  /*2f10*/  I2F.F64.U64 R16, R16 ;  /* 0x0000001000107312 */ /* 0x008e220000301800 */
[----:B------:R-:W-:Y:S05]  /*2f20*/  BRA `(.L_x_35380) ;  /* 0x0000000000087947 */ /* 0x000fea0003800000 */
.L_x_35403:
[----:B------:R-:W3:Y:S02]  /*2f30*/  LDG.E R4, desc[UR36][R4.64] ;  /* 0x0000002404047981 */ /* 0x000ee4000c1e1900 */
[----:B---3--:R0:W1:Y:S02]  /*2f40*/  I2F.F64.U32 R16, R4 ;  /* 0x0000000400107312 */ /* 0x0080640000201800 */
.L_x_35380:
[----:B------:R-:W-:-:S07]  /*2f50*/  VIADD R27, R27, 0x80 ;  /* 0x000000801b1b7836 */ /* 0x000fce0000000000 */
.L_x_35374:
[----:B------:R-:W-:Y:S05]  /*2f60*/  BSYNC B6 ;  /* 0x0000000000067941 */ /* 0x000fea0003800000 */
.L_x_35373:
        /* <DEDUP_REMOVED lines=23> */
.L_x_35413:
[----:B------:R-:W3:Y:S02]  /*30e0*/  LDG.E.U8 R4, desc[UR36][R4.64] ;  /* 0x0000002404047981 */ /* 0x000ee4000c1e1100 */
[----:B---3--:R0:W1:Y:S01]  /*30f0*/  I2F.F64.U16 R18, R4 ;  /* 0x0000000400127312 */ /* 0x0080620000101800 */
[----:B------:R-:W-:Y:S05]  /*3100*/  BRA `(.L_x_35409) ;  /* 0x0000000c006c7947 */ /* 0x000fea0003800000 */
.L_x_35412:
        /* <DEDUP_REMOVED lines=9> */
.L_x_35416:
[----:B------:R-:W3:Y:S02]  /*31a0*/  LDG.E R4, desc[UR36][R4.64] ;  /* 0x0000002404047981 */ /* 0x000ee4000c1e1900 */
[----:B---3--:R0:W1:Y:S01]  /*31b0*/  I2F.F64 R18, R4 ;  /* 0x0000000400127312 */ /* 0x0080620000201c00 */
[----:B------:R-:W-:Y:S05]  /*31c0*/  BRA `(.L_x_35409) ;  /* 0x0000000c003c7947 */ /* 0x000fea0003800000 */
.L_x_35415:
[----:B------:R-:W3:Y:S02]  /*31d0*/  LDG.E.U16 R4, desc[UR36][R4.64] ;  /* 0x0000002404047981 */ /* 0x000ee4000c1e1500 */
[----:B---3--:R0:W1:Y:S01]  /*31e0*/  I2F.F64.S16 R18, R4 ;  /* 0x0000000400127312 */ /* 0x0080620000101c00 */
[----:B------:R-:W-:Y:S05]  /*31f0*/  BRA `(.L_x_35409) ;  /* 0x0000000c00307947 */ /* 0x000fea0003800000 */
.L_x_35411:
        /* <DEDUP_REMOVED lines=10> */
.L_x_35418:
[----:B------:R-:W3:Y:S02]  /*32a0*/  LDG.E.U16 R0, desc[UR36][R4.64] ;  /* 0x0000002404007981 */ /* 0x000ee4000c1e1500 */
[----:B---3--:R-:W-:-:S05]  /*32b0*/  HADD2.F32 R0, -RZ, R0.H0_H0 ;  /* 0x20000000ff007230 */ /* 0x008fca0000004100 */
[----:B------:R-:W-:-:S04]  /*32c0*/  FMUL.FTZ R0, R0, 1 ;  /* 0x3f80000000007820 */ /* 0x000fc80000410000 */
[----:B------:R0:W1:Y:S01]  /*32d0*/  F2F.F64.F32 R18, R0 ;  /* 0x0000000000127310 */ /* 0x0000620000201800 */
[----:B------:R-:W-:Y:S05]  /*32e0*/  BRA `(.L_x_35409) ;  /* 0x0000000800f47947 */ /* 0x000fea0003800000 */
.L_x_35417:
        /* <DEDUP_REMOVED lines=10> */
.L_x_35420:
[----:B------:R-:W3:Y:S02]  /*3390*/  LDG.E.U16 R4, desc[UR36][R4.64] ;  /* 0x0000002404047981 */ /* 0x000ee4000c1e1500 */
[----:B---3--:R-:W-:-:S05]  /*33a0*/  HADD2.F32 R0, -RZ, R4.H0_H0 ;  /* 0x20000004ff007230 */ /* 0x008fca0000004100 */
[----:B------:R-:W-:-:S04]  /*33b0*/  FMUL.FTZ R0, R0, 1 ;  /* 0x3f80000000007820 */ /* 0x000fc80000410000 */
[----:B------:R0:W1:Y:S01]  /*33c0*/  F2F.F64.F32 R18, R0 ;  /* 0x0000000000127310 */ /* 0x0000620000201800 */
[----:B------:R-:W-:Y:S05]  /*33d0*/  BRA `(.L_x_35409) ;  /* 0x0000000800b87947 */ /* 0x000fea0003800000 */
.L_x_35419:
[----:B------:R0:W5:Y:S01]  /*33e0*/  LDG.E.64 R18, desc[UR36][R4.64] ;  /* 0x0000002404127981 */ /* 0x000162000c1e1b00 */
[----:B------:R-:W-:Y:S05]  /*33f0*/  BRA `(.L_x_35409) ;  /* 0x0000000800b07947 */ /* 0x000fea0003800000 */
.L_x_35410:
        /* <DEDUP_REMOVED lines=13> */
.L_x_35423:
[----:B------:R0:W5:Y:S01]  /*34d0*/  LDG.E.64 R18, desc[UR36][R4.64] ;  /* 0x0000002404127981 */ /* 0x000162000c1e1b00 */
[----:B------:R-:W-:Y:S05]  /*34e0*/  BRA `(.L_x_35409) ;  /* 0x0000000800747947 */ /* 0x000fea0003800000 */
.L_x_35422:
        /* <DEDUP_REMOVED lines=28> */
.L_x_35425:
        /* <DEDUP_REMOVED lines=15> */
.L_x_35424:
[----:B------:R-:W3:Y:S02]  /*37a0*/  LDG.E.U16 R0, desc[UR36][R4.64] ;  /* 0x0000002404007981 */ /* 0x000ee4000c1e1500 */
[----:B---3--:R-:W-:-:S04]  /*37b0*/  IMAD.U32 R0, R0, 0x10000, RZ ;  /* 0x0001000000007824 */ /* 0x008fc800078e00ff */
[----:B------:R-:W-:-:S04]  /*37c0*/  FMUL.FTZ R0, R0, 1 ;  /* 0x3f80000000007820 */ /* 0x000fc80000410000 */
[----:B------:R0:W1:Y:S01]  /*37d0*/  F2F.F64.F32 R18, R0 ;  /* 0x0000000000127310 */ /* 0x0000620000201800 */
[----:B------:R-:W-:Y:S05]  /*37e0*/  BRA `(.L_x_35409) ;  /* 0x0000000400b47947 */ /* 0x000fea0003800000 */
.L_x_35421:
        /* <DEDUP_REMOVED lines=11> */
.L_x_35428:
        /* <DEDUP_REMOVED lines=21> */
.L_x_35432:
[----:B------:R-:W-:Y:S05]  /*39f0*/  BSYNC B1 ;  /* 0x0000000000017941 */ /* 0x000fea0003800000 */
.L_x_35431:
[----:B------:R-:W-:Y:S01]  /*3a00*/  LEA R5, R0, 0x3b800000, 0x17 ;  /* 0x3b80000000057811 */ /* 0x000fe200078eb8ff */
[----:B------:R-:W-:-:S05]  /*3a10*/  IMAD.SHL.U32 R0, R3, 0x100000, RZ ;  /* 0x0010000003007824 */ /* 0x000fca00078e00ff */
[----:B------:R-:W-:-:S07]  /*3a20*/  LOP3.LUT R0, R5, R0, R6, 0xfe, !PT ;  /* 0x0000000005007212 */ /* 0x000fce00078efe06 */
.L_x_35430:
[----:B------:R-:W-:Y:S05]  /*3a30*/  BSYNC B0 ;  /* 0x0000000000007941 */ /* 0x000fea0003800000 */
.L_x_35429:
[----:B------:R-:W-:-:S04]  /*3a40*/  FMUL.FTZ R0, R0, 1 ;  /* 0x3f80000000007820 */ /* 0x000fc80000410000 */
[----:B------:R0:W1:Y:S01]  /*3a50*/  F2F.F64.F32 R18, R0 ;  /* 0x0000000000127310 */ /* 0x0000620000201800 */
[----:B------:R-:W-:Y:S05]  /*3a60*/  BRA `(.L_x_35409) ;  /* 0x0000000400147947 */ /* 0x000fea0003800000 */
.L_x_35427:
        /* <DEDUP_REMOVED lines=21> */
.L_x_35436:
[----:B------:R-:W-:Y:S05]  /*3bc0*/  BSYNC B1 ;  /* 0x0000000000017941 */ /* 0x000fea0003800000 */
.L_x_35435:
[----:B------:R-:W-:Y:S01]  /*3bd0*/  LEA R5, R0, 0x37800000, 0x17 ;  /* 0x3780000000057811 */ /* 0x000fe200078eb8ff */
[----:B------:R-:W-:-:S05]  /*3be0*/  IMAD.SHL.U32 R0, R3, 0x200000, RZ ;  /* 0x0020000003007824 */ /* 0x000fca00078e00ff */
[----:B------:R-:W-:-:S07]  /*3bf0*/  LOP3.LUT R0, R5, R0, R6, 0xfe, !PT ;  /* 0x0000000005007212 */ /* 0x000fce00078efe06 */
.L_x_35434:
[----:B------:R-:W-:Y:S05]  /*3c00*/  BSYNC B0 ;  /* 0x0000000000007941 */ /* 0x000fea0003800000 */
.L_x_35433:
[----:B------:R-:W-:-:S04]  /*3c10*/  FMUL.FTZ R0, R0, 1 ;  /* 0x3f80000000007820 */ /* 0x000fc80000410000 */
[----:B------:R0:W1:Y:S01]  /*3c20*/  F2F.F64.F32 R18, R0 ;  /* 0x0000000000127310 */ /* 0x0000620000201800 */
[----:B------:R-:W-:Y:S05]  /*3c30*/  BRA `(.L_x_35409) ;  /* 0x0000000000a07947 */ /* 0x000fea0003800000 */
.L_x_35426:
        /* <DEDUP_REMOVED lines=14> */
.L_x_35440:
[----:B------:R-:W-:Y:S05]  /*3d20*/  BSYNC B0 ;  /* 0x0000000000007941 */ /* 0x000fea0003800000 */
.L_x_35439:
[----:B------:R-:W-:-:S04]  /*3d30*/  FMUL.FTZ R0, R0, 1 ;  /* 0x3f80000000007820 */ /* 0x000fc80000410000 */
[----:B------:R0:W1:Y:S01]  /*3d40*/  F2F.F64.F32 R18, R0 ;  /* 0x0000000000127310 */ /* 0x0000620000201800 */
[----:B------:R-:W-:Y:S05]  /*3d50*/  BRA `(.L_x_35409) ;  /* 0x0000000000587947 */ /* 0x000fea0003800000 */
.L_x_35414:
        /* <DEDUP_REMOVED lines=16> */
.L_x_35441:
[----:B------:R-:W-:Y:S05]  /*3e60*/  BRA `(.L_x_35409) ;  /* 0x0000000000147947 */ /* 0x000fea0003800000 */
.L_x_35438:
[----:B------:R-:W3:Y:S02]  /*3e70*/  LDG.E.64 R18, desc[UR36][R4.64] ;  /* 0x0000002404127981 */ /* 0x000ee4000c1e1b00 */
[----:B---3--:R-:W0:Y:S01]  /*3e80*/  I2F.F64.U64 R18, R18 ;  /* 0x0000001200127312 */ /* 0x008e220000301800 */
[----:B------:R-:W-:Y:S05]  /*3e90*/  BRA `(.L_x_35409) ;  /* 0x0000000000087947 */ /* 0x000fea0003800000 */
.L_x_35437:
[----:B------:R-:W3:Y:S02]  /*3ea0*/  LDG.E R4, desc[UR36][R4.64] ;  /* 0x0000002404047981 */ /* 0x000ee4000c1e1900 */
[----:B---3--:R0:W1:Y:S02]  /*3eb0*/  I2F.F64.U32 R18, R4 ;  /* 0x0000000400127312 */ /* 0x0080640000201800 */
.L_x_35409:
[----:B------:R-:W-:Y:S05]  /*3ec0*/  BSYNC B6 ;  /* 0x0000000000067941 */ /* 0x000fea0003800000 */
.L_x_35408:
[----:B------:R-:W3:Y:S01]  /*3ed0*/  S2R R25, SR_TID.X ;  /* 0x0000000000197919 */ /* 0x000ee20000002100 */
[----:B------:R-:W3:Y:S01]  /*3ee0*/  LDC.U8 R26, c[0x0][0x244] ;  /* 0x00009100ff1a7b82 */ /* 0x000ee20000000000 */
[----:B------:R-:W-:Y:S01]  /*3ef0*/  ULDC.64 UR4, c[0x0][0x220] ;  /* 0x0000880000047ab9 */ /* 0x000fe20000000a00 */
[----:B------:R-:W-:Y:S01]  /*3f00*/  BSSY B6, `(.L_x_35442) ;  /* 0x00000f8000067945 */ /* 0x000fe20003800000 */
[----:B------:R-:W-:-:S06]  /*3f10*/  DSETP.NEU.AND P0, PT, RZ, UR4, PT ;  /* 0x00000004ff007e2a */ /* 0x000fcc000bf0d000 */
[----:B012-45:R-:W-:Y:S02]  /*3f20*/  DSETP.NEU.AND P3, PT, R22, RZ, P0 ;  /* 0x000000ff1600722a */ /* 0x037fe4000076d000 */
[----:B------:R-:W-:Y:S02]  /*3f30*/  DSETP.NEU.AND P2, PT, R28, RZ, P0 ;  /* 0x000000ff1c00722a */ /* 0x000fe4000074d000 */
[----:B------:R-:W-:Y:S02]  /*3f40*/  DSETP.NEU.AND P1, PT, R16, RZ, P0 ;  /* 0x000000ff1000722a */ /* 0x000fe4000072d000 */
[----:B------:R-:W-:Y:S01]  /*3f50*/  DSETP.NEU.AND P0, PT, R18, RZ, P0 ;  /* 0x000000ff1200722a */ /* 0x000fe2000070d000 */
        /* <DEDUP_REMOVED lines=27> */
.L_x_35447:
[----:B------:R0:W-:Y:S01]  /*4110*/  STG.E.U8 desc[UR36][R8.64], R3 ;  /* 0x0000000308007986 */ /* 0x0001e2000c101124 */
[----:B------:R-:W-:Y:S05]  /*4120*/  BRA `(.L_x_35443) ;  /* 0x0000000c00547947 */ /* 0x000fea0003800000 */
.L_x_35446:
        /* <DEDUP_REMOVED lines=10> */
.L_x_35450:
[----:B------:R0:W-:Y:S01]  /*41d0*/  STG.E desc[UR36][R8.64], R3 ;  /* 0x0000000308007986 */ /* 0x0001e2000c101924 */
[----:B------:R-:W-:Y:S05]  /*41e0*/  BRA `(.L_x_35443) ;  /* 0x0000000c00247947 */ /* 0x000fea0003800000 */
.L_x_35449:
[----:B------:R0:W-:Y:S01]  /*41f0*/  STG.E.U16 desc[UR36][R8.64], R3 ;  /* 0x0000000308007986 */ /* 0x0001e2000c101524 */
[----:B------:R-:W-:Y:S05]  /*4200*/  BRA `(.L_x_35443) ;  /* 0x0000000c001c7947 */ /* 0x000fea0003800000 */
.L_x_35445:
        /* <DEDUP_REMOVED lines=9> */
.L_x_35452:
[----:B------:R-:W0:Y:S02]  /*42a0*/  I2F.S16 R0, R3 ;  /* 0x0000000300007306 */ /* 0x000e240000101400 */
[----:B0-----:R-:W-:-:S05]  /*42b0*/  F2FP.F16.F32.PACK_AB R0, RZ, R0 ;  /* 0x00000000ff00723e */ /* 0x001fca00000000ff */
[----:B------:R0:W-:Y:S01]  /*42c0*/  STG.E.U16 desc[UR36][R8.64], R0 ;  /* 0x0000000008007986 */ /* 0x0001e2000c101524 */
[----:B------:R-:W-:Y:S05]  /*42d0*/  BRA `(.L_x_35443) ;  /* 0x0000000800e87947 */ /* 0x000fea0003800000 */
.L_x_35451:
        /* <DEDUP_REMOVED lines=10> */
.L_x_35454:
[----:B------:R-:W0:Y:S02]  /*4380*/  I2F.S16 R3, R3 ;  /* 0x0000000300037306 */ /* 0x000e240000101400 */
[----:B0-----:R-:W-:-:S04]  /*4390*/  F2FP.F16.F32.PACK_AB R3, RZ, R3 ;  /* 0x00000003ff03723e */ /* 0x001fc800000000ff */
[----:B------:R-:W-:-:S05]  /*43a0*/  PRMT R3, R3, 0x5410, RZ ;  /* 0x0000541003037816 */ /* 0x000fca00000000ff */
[----:B------:R0:W-:Y:S01]  /*43b0*/  STG.E desc[UR36][R8.64], R3 ;  /* 0x0000000308007986 */ /* 0x0001e2000c101924 */
[----:B------:R-:W-:Y:S05]  /*43c0*/  BRA `(.L_x_35443) ;  /* 0x0000000800ac7947 */ /* 0x000fea0003800000 */
.L_x_35453:
[----:B------:R-:W0:Y:S02]  /*43d0*/  I2F.F64.S16 R4, R3 ;  /* 0x0000000300047312 */ /* 0x000e240000101c00 */
[----:B0-----:R0:W-:Y:S01]  /*43e0*/  STG.E.64 desc[UR36][R8.64], R4 ;  /* 0x0000000408007986 */ /* 0x0011e2000c101b24 */
[----:B------:R-:W-:Y:S05]  /*43f0*/  BRA `(.L_x_35443) ;  /* 0x0000000800a07947 */ /* 0x000fea0003800000 */
.L_x_35444:
        /* <DEDUP_REMOVED lines=10> */
.L_x_35457:
[----:B------:R-:W0:Y:S01]  /*44a0*/  I2F.F64.S16 R4, R3 ;  /* 0x0000000300047312 */ /* 0x000e220000101c00 */
[----:B------:R-:W-:-:S05]  /*44b0*/  CS2R R6, SRZ ;  /* 0x0000000000067805 */ /* 0x000fca000001ff00 */
[----:B0-----:R0:W-:Y:S01]  /*44c0*/  STG.E.128 desc[UR36][R8.64], R4 ;  /* 0x0000000408007986 */ /* 0x0011e2000c101d24 */
[----:B------:R-:W-:Y:S05]  /*44d0*/  BRA `(.L_x_35443) ;  /* 0x0000000800687947 */ /* 0x000fea0003800000 */
.L_x_35456:
        /* <DEDUP_REMOVED lines=21> */
.L_x_35461:
[----:B------:R-:W-:Y:S05]  /*4630*/  BSYNC B0 ;  /* 0x0000000000007941 */ /* 0x000fea0003800000 */
.L_x_35460:
[----:B------:R-:W-:-:S05]  /*4640*/  LOP3.LUT R5, R0, R5, RZ, 0xfc, !PT ;  /* 0x0000000500057212 */ /* 0x000fca00078efcff */
[----:B------:R0:W-:Y:S01]  /*4650*/  STG.E.U8 desc[UR36][R8.64], R5 ;  /* 0x0000000508007986 */ /* 0x0001e2000c101124 */
[----:B------:R-:W-:Y:S05]  /*4660*/  BRA `(.L_x_35443) ;  /* 0x0000000800047947 */ /* 0x000fea0003800000 */
.L_x_35459:
        /* <DEDUP_REMOVED lines=13> */
.L_x_35463:
[----:B------:R-:W-:Y:S01]  /*4740*/  IMAD.MOV.U32 R0, RZ, RZ, 0x7f ;  /* 0x0000007fff007424 */ /* 0x000fe200078e00ff */
[----:B------:R-:W-:-:S04]  /*4750*/  ISETP.GT.U32.AND P0, PT, R4, 0x7f800000, PT ;  /* 0x7f8000000400780c */ /* 0x000fc80003f04070 */
[----:B------:R-:W-:-:S09]  /*4760*/  SEL R0, R0, 0x7c, P0 ;  /* 0x0000007c00007807 */ /* 0x000fd20000000000 */
.L_x_35464:
[----:B------:R-:W-:Y:S05]  /*4770*/  BSYNC B0 ;  /* 0x0000000000007941 */ /* 0x000fea0003800000 */
.L_x_35462:
[----:B------:R-:W-:-:S04]  /*4780*/  LOP3.LUT R3, R5, 0x80000000, RZ, 0xc0, !PT ;  /* 0x8000000005037812 */ /* 0x000fc800078ec0ff */
[----:B------:R-:W-:-:S04]  /*4790*/  SHF.R.U32.HI R3, RZ, 0x18, R3 ;  /* 0x00000018ff037819 */ /* 0x000fc80000011603 */
[----:B------:R-:W-:-:S05]  /*47a0*/  LOP3.LUT R3, R0, R3, RZ, 0xfc, !PT ;  /* 0x0000000300037212 */ /* 0x000fca00078efcff */
[----:B------:R0:W-:Y:S01]  /*47b0*/  STG.E.U8 desc[UR36][R8.64], R3 ;  /* 0x0000000308007986 */ /* 0x0001e2000c101124 */
[----:B------:R-:W-:Y:S05]  /*47c0*/  BRA `(.L_x_35443) ;  /* 0x0000000400ac7947 */ /* 0x000fea0003800000 */
.L_x_35458:
[----:B------:R-:W0:Y:S02]  /*47d0*/  I2F.S16 R0, R3 ;  /* 0x0000000300007306 */ /* 0x000e240000101400 */
[----:B0-----:R-:W-:-:S05]  /*47e0*/  F2FP.BF16.F32.PACK_AB R0, RZ, R0 ;  /* 0x00000000ff00723e */ /* 0x001fca00000010ff */
[----:B------:R0:W-:Y:S01]  /*47f0*/  STG.E.U16 desc[UR36][R8.64], R0 ;  /* 0x0000000008007986 */ /* 0x0001e2000c101524 */
[----:B------:R-:W-:Y:S05]  /*4800*/  BRA `(.L_x_35443) ;  /* 0x00000004009c7947 */ /* 0x000fea0003800000 */
.L_x_35455:
        /* <DEDUP_REMOVED lines=10> */
.L_x_35467:
        /* <DEDUP_REMOVED lines=17> */
.L_x_35470:
[----:B------:R-:W-:-:S04]  /*49c0*/  LOP3.LUT R3, R3, 0x80000000, RZ, 0xc0, !PT ;  /* 0x8000000003037812 */ /* 0x000fc800078ec0ff */
[----:B------:R-:W-:-:S04]  /*49d0*/  SHF.R.U32.HI R3, RZ, 0x18, R3 ;  /* 0x00000018ff037819 */ /* 0x000fc80000011603 */
[----:B------:R-:W-:-:S04]  /*49e0*/  LOP3.LUT R0, R0, R3, RZ, 0xfc, !PT ;  /* 0x0000000300007212 */ /* 0x000fc800078efcff */
[----:B------:R-:W-:-:S07]  /*49f0*/  PRMT R4, R0, 0x7610, R4 ;  /* 0x0000761000047816 */ /* 0x000fce0000000004 */
.L_x_35469:
[----:B------:R-:W-:Y:S05]  /*4a00*/  BSYNC B0 ;  /* 0x0000000000007941 */ /* 0x000fea0003800000 */
.L_x_35468:
[----:B------:R3:W-:Y:S01]  /*4a10*/  STG.E.U8 desc[UR36][R8.64], R4 ;  /* 0x0000000408007986 */ /* 0x0007e2000c101124 */
[----:B------:R-:W-:Y:S05]  /*4a20*/  BRA `(.L_x_35443) ;  /* 0x0000000400147947 */ /* 0x000fea0003800000 */
.L_x_35466:
        /* <DEDUP_REMOVED lines=17> */
.L_x_35473:
[----:B------:R-:W-:-:S04]  /*4b40*/  LOP3.LUT R3, R3, 0x80000000, RZ, 0xc0, !PT ;  /* 0x8000000003037812 */ /* 0x000fc800078ec0ff */
[----:B------:R-:W-:-:S04]  /*4b50*/  SHF.R.U32.HI R3, RZ, 0x18, R3 ;  /* 0x00000018ff037819 */ /* 0x000fc80000011603 */
[----:B------:R-:W-:-:S04]  /*4b60*/  LOP3.LUT R0, R0, R3, RZ, 0xfc, !PT ;  /* 0x0000000300007212 */ /* 0x000fc800078efcff */
[----:B------:R-:W-:-:S07]  /*4b70*/  PRMT R4, R0, 0x7610, R4 ;  /* 0x0000761000047816 */ /* 0x000fce0000000004 */
.L_x_35472:
[----:B------:R-:W-:Y:S05]  /*4b80*/  BSYNC B0 ;  /* 0x0000000000007941 */ /* 0x000fea0003800000 */
.L_x_35471:
[----:B------:R0:W-:Y:S01]  /*4b90*/  STG.E.U8 desc[UR36][R8.64], R4 ;  /* 0x0000000408007986 */ /* 0x0001e2000c101124 */
[----:B------:R-:W-:Y:S05]  /*4ba0*/  BRA `(.L_x_35443) ;  /* 0x0000000000b47947 */ /* 0x000fea0003800000 */
.L_x_35465:
        /* <DEDUP_REMOVED lines=23> */
.L_x_35448:
        /* <DEDUP_REMOVED lines=16> */
.L_x_35476:
[----:B------:R-:W-:Y:S05]  /*4e20*/  BRA `(.L_x_35443) ;  /* 0x0000000000147947 */ /* 0x000fea0003800000 */
.L_x_35475:
[----:B------:R-:W-:Y:S02]  /*4e30*/  IMAD.MOV.U32 R4, RZ, RZ, R3 ;  /* 0x000000ffff047224 */ /* 0x000fe400078e0003 */
[----:B------:R-:W-:-:S05]  /*4e40*/  IMAD.MOV.U32 R5, RZ, RZ, RZ ;  /* 0x000000ffff057224 */ /* 0x000fca00078e00ff */
[----:B------:R2:W-:Y:S01]  /*4e50*/  STG.E.64 desc[UR36][R8.64], R4 ;  /* 0x0000000408007986 */ /* 0x0005e2000c101b24 */
[----:B------:R-:W-:Y:S05]  /*4e60*/  BRA `(.L_x_35443) ;  /* 0x0000000000047947 */ /* 0x000fea0003800000 */
.L_x_35474:
[----:B------:R0:W-:Y:S02]  /*4e70*/  STG.E desc[UR36][R8.64], R3 ;  /* 0x0000000308007986 */ /* 0x0001e4000c101924 */
.L_x_35443:
[----:B------:R-:W-:Y:S05]  /*4e80*/  BSYNC B6 ;  /* 0x0000000000067941 */ /* 0x000fea0003800000 */
.L_x_35442:
        /* <DEDUP_REMOVED lines=23> */
.L_x_35482:
[----:B------:R0:W-:Y:S01]  /*5000*/  STG.E.U8 desc[UR36][R8.64], R22 ;  /* 0x0000001608007986 */ /* 0x0001e2000c101124 */
[----:B------:R-:W-:Y:S05]  /*5010*/  BRA `(.L_x_35484) ;  /* 0x0000000c00487947 */ /* 0x000fea0003800000 */
.L_x_35481:
        /* <DEDUP_REMOVED lines=9> */
.L_x_35486:
[----:B------:R0:W-:Y:S01]  /*50b0*/  STG.E desc[UR36][R8.64], R22 ;  /* 0x0000001608007986 */ /* 0x0001e2000c101924 */
[----:B------:R-:W-:Y:S05]  /*50c0*/  BRA `(.L_x_35484) ;  /* 0x0000000c001c7947 */ /* 0x000fea0003800000 */
.L_x_35485:
[----:B------:R0:W-:Y:S01]  /*50d0*/  STG.E.U16 desc[UR36][R8.64], R22 ;  /* 0x0000001608007986 */ /* 0x0001e2000c101524 */
[----:B------:R-:W-:Y:S05]  /*50e0*/  BRA `(.L_x_35484) ;  /* 0x0000000c00147947 */ /* 0x000fea0003800000 */
.L_x_35480:
        /* <DEDUP_REMOVED lines=9> */
.L_x_35488:
[----:B------:R-:W0:Y:S02]  /*5180*/  I2F.S16 R0, R22 ;  /* 0x0000001600007306 */ /* 0x000e240000101400 */
[----:B0-----:R-:W-:-:S05]  /*5190*/  F2FP.F16.F32.PACK_AB R0, RZ, R0 ;  /* 0x00000000ff00723e */ /* 0x001fca00000000ff */
[----:B------:R0:W-:Y:S01]  /*51a0*/  STG.E.U16 desc[UR36][R8.64], R0 ;  /* 0x0000000008007986 */ /* 0x0001e2000c101524 */
[----:B------:R-:W-:Y:S05]  /*51b0*/  BRA `(.L_x_35484) ;  /* 0x0000000800e07947 */ /* 0x000fea0003800000 */
.L_x_35487:
        /* <DEDUP_REMOVED lines=10> */
.L_x_35490:
[----:B------:R-:W0:Y:S02]  /*5260*/  I2F.S16 R22, R22 ;  /* 0x0000001600167306 */ /* 0x000e240000101400 */
[----:B0-----:R-:W-:-:S04]  /*5270*/  F2FP.F16.F32.PACK_AB R3, RZ, R22 ;  /* 0x00000016ff03723e */ /* 0x001fc800000000ff */
[----:B------:R-:W-:-:S05]  /*5280*/  PRMT R3, R3, 0x5410, RZ ;  /* 0x0000541003037816 */ /* 0x000fca00000000ff */
[----:B------:R0:W-:Y:S01]  /*5290*/  STG.E desc[UR36][R8.64], R3 ;  /* 0x0000000308007986 */ /* 0x0001e2000c101924 */
[----:B------:R-:W-:Y:S05]  /*52a0*/  BRA `(.L_x_35484) ;  /* 0x0000000800a47947 */ /* 0x000fea0003800000 */
.L_x_35489:
[----:B------:R-:W0:Y:S02]  /*52b0*/  I2F.F64.S16 R22, R22 ;  /* 0x0000001600167312 */ /* 0x000e240000101c00 */
[----:B0-----:R0:W-:Y:S01]  /*52c0*/  STG.E.64 desc[UR36][R8.64], R22 ;  /* 0x0000001608007986 */ /* 0x0011e2000c101b24 */
[----:B------:R-:W-:Y:S05]  /*52d0*/  BRA `(.L_x_35484) ;  /* 0x0000000800987947 */ /* 0x000fea0003800000 */
.L_x_35479:
        /* <DEDUP_REMOVED lines=10> */
.L_x_35493:
[----:B------:R-:W0:Y:S01]  /*5380*/  I2F.F64.S16 R4, R22 ;  /* 0x0000001600047312 */ /* 0x000e220000101c00 */
[----:B------:R-:W-:-:S05]  /*5390*/  CS2R R6, SRZ ;  /* 0x0000000000067805 */ /* 0x000fca000001ff00 */
[----:B0-----:R0:W-:Y:S01]  /*53a0*/  STG.E.128 desc[UR36][R8.64], R4 ;  /* 0x0000000408007986 */ /* 0x0011e2000c101d24 */
[----:B------:R-:W-:Y:S05]  /*53b0*/  BRA `(.L_x_35484) ;  /* 0x0000000800607947 */ /* 0x000fea0003800000 */
.L_x_35492:
        /* <DEDUP_REMOVED lines=21> */
.L_x_35497:
[----:B------:R-:W-:Y:S05]  /*5510*/  BSYNC B0 ;  /* 0x0000000000007941 */ /* 0x000fea0003800000 */
.L_x_35496:
[----:B------:R-:W-:-:S05]  /*5520*/  LOP3.LUT R5, R0, R5, RZ, 0xfc, !PT ;  /* 0x0000000500057212 */ /* 0x000fca00078efcff */
[----:B------:R0:W-:Y:S01]  /*5530*/  STG.E.U8 desc[UR36][R8.64], R5 ;  /* 0x0000000508007986 */ /* 0x0001e2000c101124 */
[----:B------:R-:W-:Y:S05]  /*5540*/  BRA `(.L_x_35484) ;  /* 0x0000000400fc7947 */ /* 0x000fea0003800000 */
.L_x_35495:
        /* <DEDUP_REMOVED lines=13> */
.L_x_35499:
[----:B------:R-:W-:Y:S01]  /*5620*/  IMAD.MOV.U32 R0, RZ, RZ, 0x7f ;  /* 0x0000007fff007424 */ /* 0x000fe200078e00ff */
[----:B------:R-:W-:-:S04]  /*5630*/  ISETP.GT.U32.AND P0, PT, R3, 0x7f800000, PT ;  /* 0x7f8000000300780c */ /* 0x000fc80003f04070 */
[----:B------:R-:W-:-:S09]  /*5640*/  SEL R0, R0, 0x7c, P0 ;  /* 0x0000007c00007807 */ /* 0x000fd20000000000 */
.L_x_35500:
[----:B------:R-:W-:Y:S05]  /*5650*/  BSYNC B0 ;  /* 0x0000000000007941 */ /* 0x000fea0003800000 */
.L_x_35498:
[----:B------:R-:W-:-:S04]  /*5660*/  LOP3.LUT R3, R5, 0x80000000, RZ, 0xc0, !PT ;  /* 0x8000000005037812 */ /* 0x000fc800078ec0ff */
[----:B------:R-:W-:-:S04]  /*5670*/  SHF.R.U32.HI R3, RZ, 0x18, R3 ;  /* 0x00000018ff037819 */ /* 0x000fc80000011603 */
[----:B------:R-:W-:-:S05]  /*5680*/  LOP3.LUT R3, R0, R3, RZ, 0xfc, !PT ;  /* 0x0000000300037212 */ /* 0x000fca00078efcff */
[----:B------:R0:W-:Y:S01]  /*5690*/  STG.E.U8 desc[UR36][R8.64], R3 ;  /* 0x0000000308007986 */ /* 0x0001e2000c101124 */
[----:B------:R-:W-:Y:S05]  /*56a0*/  BRA `(.L_x_35484) ;  /* 0x0000000400a47947 */ /* 0x000fea0003800000 */
.L_x_35494:
[----:B------:R-:W0:Y:S02]  /*56b0*/  I2F.S16 R0, R22 ;  /* 0x0000001600007306 */ /* 0x000e240000101400 */
[----:B0-----:R-:W-:-:S05]  /*56c0*/  F2FP.BF16.F32.PACK_AB R0, RZ, R0 ;  /* 0x00000000ff00723e */ /* 0x001fca00000010ff */
[----:B------:R0:W-:Y:S01]  /*56d0*/  STG.E.U16 desc[UR36][R8.64], R0 ;  /* 0x0000000008007986 */ /* 0x0001e2000c101524 */
[----:B------:R-:W-:Y:S05]  /*56e0*/  BRA `(.L_x_35484) ;  /* 0x0000000400947947 */ /* 0x000fea0003800000 */
.L_x_35491:
        /* <DEDUP_REMOVED lines=10> */
.L_x_35503:
        /* <DEDUP_REMOVED lines=17> */
.L_x_35506:
[----:B------:R-:W-:-:S04]  /*58a0*/  LOP3.LUT R3, R5, 0x80000000, RZ, 0xc0, !PT ;  /* 0x8000000005037812 */ /* 0x000fc800078ec0ff */
[----:B------:R-:W-:-:S04]  /*58b0*/  SHF.R.U32.HI R3, RZ, 0x18, R3 ;  /* 0x00000018ff037819 */ /* 0x000fc80000011603 */
[----:B------:R-:W-:-:S04]  /*58c0*/  LOP3.LUT R0, R0, R3, RZ, 0xfc, !PT ;  /* 0x0000000300007212 */ /* 0x000fc800078efcff */
[----:B------:R-:W-:-:S07]  /*58d0*/  PRMT R4, R0, 0x7610, R4 ;  /* 0x0000761000047816 */ /* 0x000fce0000000004 */
.L_x_35505:
[----:B------:R-:W-:Y:S05]  /*58e0*/  BSYNC B0 ;  /* 0x0000000000007941 */ /* 0x000fea0003800000 */
.L_x_35504:
[----:B------:R3:W-:Y:S01]  /*58f0*/  STG.E.U8 desc[UR36][R8.64], R4 ;  /* 0x0000000408007986 */ /* 0x0007e2000c101124 */
[----:B------:R-:W-:Y:S05]  /*5900*/  BRA `(.L_x_35484) ;  /* 0x00000004000c7947 */ /* 0x000fea0003800000 */
.L_x_35502:
        /* <DEDUP_REMOVED lines=17> */
.L_x_35509:
[----:B------:R-:W-:-:S04]  /*5a20*/  LOP3.LUT R3, R5, 0x80000000, RZ, 0xc0, !PT ;  /* 0x8000000005037812 */ /* 0x000fc800078ec0ff */
[----:B------:R-:W-:-:S04]  /*5a30*/  SHF.R.U32.HI R3, RZ, 0x18, R3 ;  /* 0x00000018ff037819 */ /* 0x000fc80000011603 */
[----:B------:R-:W-:-:S04]  /*5a40*/  LOP3.LUT R0, R0, R3, RZ, 0xfc, !PT ;  /* 0x0000000300007212 */ /* 0x000fc800078efcff */
[----:B------:R-:W-:-:S07]  /*5a50*/  PRMT R4, R0, 0x7610, R4 ;  /* 0x0000761000047816 */ /* 0x000fce0000000004 */
.L_x_35508:
[----:B------:R-:W-:Y:S05]  /*5a60*/  BSYNC B0 ;  /* 0x0000000000007941 */ /* 0x000fea0003800000 */
.L_x_35507:
[----:B------:R0:W-:Y:S01]  /*5a70*/  STG.E.U8 desc[UR36][R8.64], R4 ;  /* 0x0000000408007986 */ /* 0x0001e2000c101124 */
[----:B------:R-:W-:Y:S05]  /*5a80*/  BRA `(.L_x_35484) ;  /* 0x0000000000ac7947 */ /* 0x000fea0003800000 */
.L_x_35501:
        /* <DEDUP_REMOVED lines=22> */
.L_x_35483:
        /* <DEDUP_REMOVED lines=16> */
.L_x_35512:
[----:B------:R-:W-:Y:S05]  /*5cf0*/  BRA `(.L_x_35484) ;  /* 0x0000000000107947 */ /* 0x000fea0003800000 */
.L_x_35511:
[----:B------:R-:W-:-:S05]  /*5d00*/  IMAD.MOV.U32 R23, RZ, RZ, RZ ;  /* 0x000000ffff177224 */ /* 0x000fca00078e00ff */
[----:B------:R2:W-:Y:S01]  /*5d10*/  STG.E.64 desc[UR36][R8.64], R22 ;  /* 0x0000001608007986 */ /* 0x0005e2000c101b24 */
[----:B------:R-:W-:Y:S05]  /*5d20*/  BRA `(.L_x_35484) ;  /* 0x0000000000047947 */ /* 0x000fea0003800000 */
.L_x_35510:
[----:B------:R0:W-:Y:S02]  /*5d30*/  STG.E desc[UR36][R8.64], R22 ;  /* 0x0000001608007986 */ /* 0x0001e4000c101924 */
.L_x_35484:
        /* <DEDUP_REMOVED lines=23> */
.L_x_35516:
[----:B------:R3:W-:Y:S01]  /*5eb0*/  STG.E.U8 desc[UR36][R8.64], R18 ;  /* 0x0000001208007986 */ /* 0x0007e2000c101124 */
[----:B------:R-:W-:Y:S05]  /*5ec0*/  BRA `(.L_x_35518) ;  /* 0x0000000c00487947 */ /* 0x000fea0003800000 */
.L_x_35515:
        /* <DEDUP_REMOVED lines=9> */
.L_x_35520:
[----:B------:R2:W-:Y:S01]  /*5f60*/  STG.E desc[UR36][R8.64], R18 ;  /* 0x0000001208007986 */ /* 0x0005e2000c101924 */
[----:B------:R-:W-:Y:S05]  /*5f70*/  BRA `(.L_x_35518) ;  /* 0x0000000c001c7947 */ /* 0x000fea0003800000 */
.L_x_35519:
[----:B------:R0:W-:Y:S01]  /*5f80*/  STG.E.U16 desc[UR36][R8.64], R18 ;  /* 0x0000001208007986 */ /* 0x0001e2000c101524 */
[----:B------:R-:W-:Y:S05]  /*5f90*/  BRA `(.L_x_35518) ;  /* 0x0000000c00147947 */ /* 0x000fea0003800000 */
.L_x_35514:
        /* <DEDUP_REMOVED lines=9> */
.L_x_35522:
[----:B------:R-:W0:Y:S02]  /*6030*/  I2F.S16 R0, R18 ;  /* 0x0000001200007306 */ /* 0x000e240000101400 */
[----:B0-----:R-:W-:-:S05]  /*6040*/  F2FP.F16.F32.PACK_AB R0, RZ, R0 ;  /* 0x00000000ff00723e */ /* 0x001fca00000000ff */
[----:B------:R0:W-:Y:S01]  /*6050*/  STG.E.U16 desc[UR36][R8.64], R0 ;  /* 0x0000000008007986 */ /* 0x0001e2000c101524 */
[----:B------:R-:W-:Y:S05]  /*6060*/  BRA `(.L_x_35518) ;  /* 0x0000000800e07947 */ /* 0x000fea0003800000 */
.L_x_35521:
        /* <DEDUP_REMOVED lines=10> */
.L_x_35524:
[----:B------:R-:W0:Y:S02]  /*6110*/  I2F.S16 R18, R18 ;  /* 0x0000001200127306 */ /* 0x000e240000101400 */
[----:B0-----:R-:W-:-:S04]  /*6120*/  F2FP.F16.F32.PACK_AB R3, RZ, R18 ;  /* 0x00000012ff03723e */ /* 0x001fc800000000ff */
[----:B------:R-:W-:-:S05]  /*6130*/  PRMT R3, R3, 0x5410, RZ ;  /* 0x0000541003037816 */ /* 0x000fca00000000ff */
[----:B------:R0:W-:Y:S01]  /*6140*/  STG.E desc[UR36][R8.64], R3 ;  /* 0x0000000308007986 */ /* 0x0001e2000c101924 */
[----:B------:R-:W-:Y:S05]  /*6150*/  BRA `(.L_x_35518) ;  /* 0x0000000800a47947 */ /* 0x000fea0003800000 */
.L_x_35523:
[----:B------:R-:W0:Y:S02]  /*6160*/  I2F.F64.S16 R18, R18 ;  /* 0x0000001200127312 */ /* 0x000e240000101c00 */
[----:B0-----:R0:W-:Y:S01]  /*6170*/  STG.E.64 desc[UR36][R8.64], R18 ;  /* 0x0000001208007986 */ /* 0x0011e2000c101b24 */
[----:B------:R-:W-:Y:S05]  /*6180*/  BRA `(.L_x_35518) ;  /* 0x0000000800987947 */ /* 0x000fea0003800000 */
.L_x_35513:
        /* <DEDUP_REMOVED lines=10> */
.L_x_35527:
[----:B------:R-:W0:Y:S01]  /*6230*/  I2F.F64.S16 R4, R18 ;  /* 0x0000001200047312 */ /* 0x000e220000101c00 */
[----:B------:R-:W-:-:S05]  /*6240*/  CS2R R6, SRZ ;  /* 0x0000000000067805 */ /* 0x000fca000001ff00 */
[----:B0-----:R0:W-:Y:S01]  /*6250*/  STG.E.128 desc[UR36][R8.64], R4 ;  /* 0x0000000408007986 */ /* 0x0011e2000c101d24 */
[----:B------:R-:W-:Y:S05]  /*6260*/  BRA `(.L_x_35518) ;  /* 0x0000000800607947 */ /* 0x000fea0003800000 */
.L_x_35526:
        /* <DEDUP_REMOVED lines=21> */
.L_x_35531:
[----:B------:R-:W-:Y:S05]  /*63c0*/  BSYNC B0 ;  /* 0x0000000000007941 */ /* 0x000fea0003800000 */
.L_x_35530:
[----:B------:R-:W-:-:S05]  /*63d0*/  LOP3.LUT R5, R0, R5, RZ, 0xfc, !PT ;  /* 0x0000000500057212 */ /* 0x000fca00078efcff */
[----:B------:R0:W-:Y:S01]  /*63e0*/  STG.E.U8 desc[UR36][R8.64], R5 ;  /* 0x0000000508007986 */ /* 0x0001e2000c101124 */
[----:B------:R-:W-:Y:S05]  /*63f0*/  BRA `(.L_x_35518) ;  /* 0x0000000400fc7947 */ /* 0x000fea0003800000 */
.L_x_35529:
        /* <DEDUP_REMOVED lines=13> */
.L_x_35533:
[----:B------:R-:W-:Y:S01]  /*64d0*/  IMAD.MOV.U32 R0, RZ, RZ, 0x7f ;  /* 0x0000007fff007424 */ /* 0x000fe200078e00ff */
[----:B------:R-:W-:-:S04]  /*64e0*/  ISETP.GT.U32.AND P0, PT, R3, 0x7f800000, PT ;  /* 0x7f8000000300780c */ /* 0x000fc80003f04070 */
[----:B------:R-:W-:-:S09]  /*64f0*/  SEL R0, R0, 0x7c, P0 ;  /* 0x0000007c00007807 */ /* 0x000fd20000000000 */
.L_x_35534:
[----:B------:R-:W-:Y:S05]  /*6500*/  BSYNC B0 ;  /* 0x0000000000007941 */ /* 0x000fea0003800000 */
.L_x_35532:
[----:B------:R-:W-:-:S04]  /*6510*/  LOP3.LUT R3, R5, 0x80000000, RZ, 0xc0, !PT ;  /* 0x8000000005037812 */ /* 0x000fc800078ec0ff */
[----:B------:R-:W-:-:S04]  /*6520*/  SHF.R.U32.HI R3, RZ, 0x18, R3 ;  /* 0x00000018ff037819 */ /* 0x000fc80000011603 */
[----:B------:R-:W-:-:S05]  /*6530*/  LOP3.LUT R3, R0, R3, RZ, 0xfc, !PT ;  /* 0x0000000300037212 */ /* 0x000fca00078efcff */
[----:B------:R0:W-:Y:S01]  /*6540*/  STG.E.U8 desc[UR36][R8.64], R3 ;  /* 0x0000000308007986 */ /* 0x0001e2000c101124 */
[----:B------:R-:W-:Y:S05]  /*6550*/  BRA `(.L_x_35518) ;  /* 0x0000000400a47947 */ /* 0x000fea0003800000 */
.L_x_35528:
[----:B------:R-:W0:Y:S02]  /*6560*/  I2F.S16 R0, R18 ;  /* 0x0000001200007306 */ /* 0x000e240000101400 */
[----:B0-----:R-:W-:-:S05]  /*6570*/  F2FP.BF16.F32.PACK_AB R0, RZ, R0 ;  /* 0x00000000ff00723e */ /* 0x001fca00000010ff */
[----:B------:R0:W-:Y:S01]  /*6580*/  STG.E.U16 desc[UR36][R8.64], R0 ;  /* 0x0000000008007986 */ /* 0x0001e2000c101524 */
[----:B------:R-:W-:Y:S05]  /*6590*/  BRA `(.L_x_35518) ;  /* 0x0000000400947947 */ /* 0x000fea0003800000 */
.L_x_35525:
        /* <DEDUP_REMOVED lines=10> */
.L_x_35537:
        /* <DEDUP_REMOVED lines=17> */
.L_x_35540:
[----:B------:R-:W-:-:S04]  /*6750*/  LOP3.LUT R3, R5, 0x80000000, RZ, 0xc0, !PT ;  /* 0x8000000005037812 */ /* 0x000fc800078ec0ff */
[----:B------:R-:W-:-:S04]  /*6760*/  SHF.R.U32.HI R3, RZ, 0x18, R3 ;  /* 0x00000018ff037819 */ /* 0x000fc80000011603 */
[----:B------:R-:W-:-:S04]  /*6770*/  LOP3.LUT R0, R0, R3, RZ, 0xfc, !PT ;  /* 0x0000000300007212 */ /* 0x000fc800078efcff */
[----:B------:R-:W-:-:S07]  /*6780*/  PRMT R4, R0, 0x7610, R4 ;  /* 0x0000761000047816 */ /* 0x000fce0000000004 */
.L_x_35539:
[----:B------:R-:W-:Y:S05]  /*6790*/  BSYNC B0 ;  /* 0x0000000000007941 */ /* 0x000fea0003800000 */
.L_x_35538:
[----:B------:R0:W-:Y:S01]  /*67a0*/  STG.E.U8 desc[UR36][R8.64], R4 ;  /* 0x0000000408007986 */ /* 0x0001e2000c101124 */
[----:B------:R-:W-:Y:S05]  /*67b0*/  BRA `(.L_x_35518) ;  /* 0x00000004000c7947 */ /* 0x000fea0003800000 */
.L_x_35536:
        /* <DEDUP_REMOVED lines=17> */
.L_x_35543:
[----:B------:R-:W-:-:S04]  /*68d0*/  LOP3.LUT R3, R5, 0x80000000, RZ, 0xc0, !PT ;  /* 0x8000000005037812 */ /* 0x000fc800078ec0ff */
[----:B------:R-:W-:-:S04]  /*68e0*/  SHF.R.U32.HI R3, RZ, 0x18, R3 ;  /* 0x00000018ff037819 */ /* 0x000fc80000011603 */
[----:B------:R-:W-:-:S04]  /*68f0*/  LOP3.LUT R0, R0, R3, RZ, 0xfc, !PT ;  /* 0x0000000300007212 */ /* 0x000fc800078efcff */
[----:B------:R-:W-:-:S07]  /*6900*/  PRMT R4, R0, 0x7610, R4 ;  /* 0x0000761000047816 */ /* 0x000fce0000000004 */
.L_x_35542:
[----:B------:R-:W-:Y:S05]  /*6910*/  BSYNC B0 ;  /* 0x0000000000007941 */ /* 0x000fea0003800000 */
.L_x_35541:
[----:B------:R0:W-:Y:S01]  /*6920*/  STG.E.U8 desc[UR36][R8.64], R4 ;  /* 0x0000000408007986 */ /* 0x0001e2000c101124 */
[----:B------:R-:W-:Y:S05]  /*6930*/  BRA `(.L_x_35518) ;  /* 0x0000000000ac7947 */ /* 0x000fea0003800000 */
.L_x_35535:
        /* <DEDUP_REMOVED lines=22> */
.L_x_35517:
        /* <DEDUP_REMOVED lines=16> */
.L_x_35546:
[----:B------:R-:W-:Y:S05]  /*6ba0*/  BRA `(.L_x_35518) ;  /* 0x0000000000107947 */ /* 0x000fea0003800000 */
.L_x_35545:
[----:B------:R-:W-:-:S05]  /*6bb0*/  IMAD.MOV.U32 R19, RZ, RZ, RZ ;  /* 0x000000ffff137224 */ /* 0x000fca00078e00ff */
[----:B------:R0:W-:Y:S01]  /*6bc0*/  STG.E.64 desc[UR36][R8.64], R18 ;  /* 0x0000001208007986 */ /* 0x0001e2000c101b24 */
[----:B------:R-:W-:Y:S05]  /*6bd0*/  BRA `(.L_x_35518) ;  /* 0x0000000000047947 */ /* 0x000fea0003800000 */
.L_x_35544:
[----:B------:R0:W-:Y:S02]  /*6be0*/  STG.E desc[UR36][R8.64], R18 ;  /* 0x0000001208007986 */ /* 0x0001e4000c101924 */
.L_x_35518:
[----:B------:R-:W-:-:S07]  /*6bf0*/  VIADD R25, R25, 0x80 ;  /* 0x0000008019197836 */ /* 0x000fce0000000000 */
.L_x_35478:
[----:B------:R-:W-:Y:S05]  /*6c00*/  BSYNC B6 ;  /* 0x0000000000067941 */ /* 0x000fea0003800000 */
.L_x_35477:
        /* <DEDUP_REMOVED lines=21> */
.L_x_35550:
[----:B------:R-:W-:Y:S01]  /*6d60*/  STG.E.U8 desc[UR36][R2.64], R16 ;  /* 0x0000001002007986 */ /* 0x000fe2000c101124 */
[----:B------:R-:W-:Y:S05]  /*6d70*/  EXIT ;  /* 0x000000000000794d */ /* 0x000fea0003800000 */
.L_x_35549:
        /* <DEDUP_REMOVED lines=9> */
.L_x_35553:
[----:B------:R-:W-:Y:S01]  /*6e10*/  STG.E desc[UR36][R2.64], R16 ;  /* 0x0000001002007986 */ /* 0x000fe2000c101924 */
[----:B------:R-:W-:Y:S05]  /*6e20*/  EXIT ;  /* 0x000000000000794d */ /* 0x000fea0003800000 */
.L_x_35552:
[----:B------:R-:W-:Y:S01]  /*6e30*/  STG.E.U16 desc[UR36][R2.64], R16 ;  /* 0x0000001002007986 */ /* 0x000fe2000c101524 */
[----:B------:R-:W-:Y:S05]  /*6e40*/  EXIT ;  /* 0x000000000000794d */ /* 0x000fea0003800000 */
.L_x_35548:
        /* <DEDUP_REMOVED lines=9> */
.L_x_35555:
[----:B------:R-:W0:Y:S02]  /*6ee0*/  I2F.S16 R0, R16 ;  /* 0x0000001000007306 */ /* 0x000e240000101400 */
[----:B0-----:R-:W-:-:S05]  /*6ef0*/  F2FP.F16.F32.PACK_AB R0, RZ, R0 ;  /* 0x00000000ff00723e */ /* 0x001fca00000000ff */
[----:B------:R-:W-:Y:S01]  /*6f00*/  STG.E.U16 desc[UR36][R2.64], R0 ;  /* 0x0000000002007986 */ /* 0x000fe2000c101524 */
[----:B------:R-:W-:Y:S05]  /*6f10*/  EXIT ;  /* 0x000000000000794d */ /* 0x000fea0003800000 */
.L_x_35554:
        /* <DEDUP_REMOVED lines=10> */
.L_x_35557:
[----:B------:R-:W0:Y:S02]  /*6fc0*/  I2F.S16 R16, R16 ;  /* 0x0000001000107306 */ /* 0x000e240000101400 */
[----:B0-----:R-:W-:-:S04]  /*6fd0*/  F2FP.F16.F32.PACK_AB R5, RZ, R16 ;  /* 0x00000010ff05723e */ /* 0x001fc800000000ff */
[----:B------:R-:W-:-:S05]  /*6fe0*/  PRMT R5, R5, 0x5410, RZ ;  /* 0x0000541005057816 */ /* 0x000fca00000000ff */
[----:B------:R-:W-:Y:S01]  /*6ff0*/  STG.E desc[UR36][R2.64], R5 ;  /* 0x0000000502007986 */ /* 0x000fe2000c101924 */
[----:B------:R-:W-:Y:S05]  /*7000*/  EXIT ;  /* 0x000000000000794d */ /* 0x000fea0003800000 */
.L_x_35556:
[----:B------:R-:W0:Y:S02]  /*7010*/  I2F.F64.S16 R16, R16 ;  /* 0x0000001000107312 */ /* 0x000e240000101c00 */
[----:B0-----:R-:W-:Y:S01]  /*7020*/  STG.E.64 desc[UR36][R2.64], R16 ;  /* 0x0000001002007986 */ /* 0x001fe2000c101b24 */
[----:B------:R-:W-:Y:S05]  /*7030*/  EXIT ;  /* 0x000000000000794d */ /* 0x000fea0003800000 */
.L_x_35547:
        /* <DEDUP_REMOVED lines=10> */
.L_x_35560:
[----:B------:R-:W0:Y:S01]  /*70e0*/  I2F.F64.S16 R16, R16 ;  /* 0x0000001000107312 */ /* 0x000e220000101c00 */
[----:B---3--:R-:W-:-:S05]  /*70f0*/  CS2R R18, SRZ ;  /* 0x0000000000127805 */ /* 0x008fca000001ff00 */
[----:B0-----:R-:W-:Y:S01]  /*7100*/  STG.E.128 desc[UR36][R2.64], R16 ;  /* 0x0000001002007986 */ /* 0x001fe2000c101d24 */
[----:B------:R-:W-:Y:S05]  /*7110*/  EXIT ;  /* 0x000000000000794d */ /* 0x000fea0003800000 */
.L_x_35559:
        /* <DEDUP_REMOVED lines=21> */
.L_x_35564:
[----:B------:R-:W-:Y:S05]  /*7270*/  BSYNC B0 ;  /* 0x0000000000007941 */ /* 0x000fea0003800000 */
.L_x_35563:
[----:B------:R-:W-:-:S05]  /*7280*/  LOP3.LUT R5, R0, R5, RZ, 0xfc, !PT ;  /* 0x0000000500057212 */ /* 0x000fca00078efcff */
[----:B------:R-:W-:Y:S01]  /*7290*/  STG.E.U8 desc[UR36][R2.64], R5 ;  /* 0x0000000502007986 */ /* 0x000fe2000c101124 */
[----:B------:R-:W-:Y:S05]  /*72a0*/  EXIT ;  /* 0x000000000000794d */ /* 0x000fea0003800000 */
.L_x_35562:
        /* <DEDUP_REMOVED lines=13> */
.L_x_35566:
[----:B------:R-:W-:Y:S01]  /*7380*/  IMAD.MOV.U32 R0, RZ, RZ, 0x7f ;  /* 0x0000007fff007424 */ /* 0x000fe200078e00ff */
[----:B------:R-:W-:-:S04]  /*7390*/  ISETP.GT.U32.AND P0, PT, R4, 0x7f800000, PT ;  /* 0x7f8000000400780c */ /* 0x000fc80003f04070 */
[----:B------:R-:W-:-:S09]  /*73a0*/  SEL R0, R0, 0x7c, P0 ;  /* 0x0000007c00007807 */ /* 0x000fd20000000000 */
.L_x_35567:
[----:B------:R-:W-:Y:S05]  /*73b0*/  BSYNC B0 ;  /* 0x0000000000007941 */ /* 0x000fea0003800000 */
.L_x_35565:
[----:B------:R-:W-:-:S04]  /*73c0*/  LOP3.LUT R4, R5, 0x80000000, RZ, 0xc0, !PT ;  /* 0x8000000005047812 */ /* 0x000fc800078ec0ff */
[----:B------:R-:W-:-:S04]  /*73d0*/  SHF.R.U32.HI R5, RZ, 0x18, R4 ;  /* 0x00000018ff057819 */ /* 0x000fc80000011604 */
[----:B------:R-:W-:-:S05]  /*73e0*/  LOP3.LUT R5, R0, R5, RZ, 0xfc, !PT ;  /* 0x0000000500057212 */ /* 0x000fca00078efcff */
[----:B------:R-:W-:Y:S01]  /*73f0*/  STG.E.U8 desc[UR36][R2.64], R5 ;  /* 0x0000000502007986 */ /* 0x000fe2000c101124 */
[----:B------:R-:W-:Y:S05]  /*7400*/  EXIT ;  /* 0x000000000000794d */ /* 0x000fea0003800000 */
.L_x_35561:
[----:B------:R-:W0:Y:S02]  /*7410*/  I2F.S16 R0, R16 ;  /* 0x0000001000007306 */ /* 0x000e240000101400 */
[----:B0-----:R-:W-:-:S05]  /*7420*/  F2FP.BF16.F32.PACK_AB R0, RZ, R0 ;  /* 0x00000000ff00723e */ /* 0x001fca00000010ff */
[----:B------:R-:W-:Y:S01]  /*7430*/  STG.E.U16 desc[UR36][R2.64], R0 ;  /* 0x0000000002007986 */ /* 0x000fe2000c101524 */
[----:B------:R-:W-:Y:S05]  /*7440*/  EXIT ;  /* 0x000000000000794d */ /* 0x000fea0003800000 */
.L_x_35558:
        /* <DEDUP_REMOVED lines=10> */
.L_x_35570:
        /* <DEDUP_REMOVED lines=17> */
.L_x_35573:
[----:B------:R-:W-:-:S04]  /*7600*/  LOP3.LUT R0, R7, 0x80000000, RZ, 0xc0, !PT ;  /* 0x8000000007007812 */ /* 0x000fc800078ec0ff */
[----:B------:R-:W-:-:S04]  /*7610*/  SHF.R.U32.HI R5, RZ, 0x18, R0 ;  /* 0x00000018ff057819 */ /* 0x000fc80000011600 */
[----:B------:R-:W-:-:S04]  /*7620*/  LOP3.LUT R4, R4, R5, RZ, 0xfc, !PT ;  /* 0x0000000504047212 */ /* 0x000fc800078efcff */
[----:B------:R-:W-:-:S07]  /*7630*/  PRMT R0, R4, 0x7610, R0 ;  /* 0x0000761004007816 */ /* 0x000fce0000000000 */
.L_x_35572:
[----:B------:R-:W-:Y:S05]  /*7640*/  BSYNC B0 ;  /* 0x0000000000007941 */ /* 0x000fea0003800000 */
.L_x_35571:
[----:B------:R-:W-:Y:S01]  /*7650*/  STG.E.U8 desc[UR36][R2.64], R0 ;  /* 0x0000000002007986 */ /* 0x000fe2000c101124 */
[----:B------:R-:W-:Y:S05]  /*7660*/  EXIT ;  /* 0x000000000000794d */ /* 0x000fea0003800000 */
.L_x_35569:
        /* <DEDUP_REMOVED lines=17> */
.L_x_35576:
[----:B------:R-:W-:-:S04]  /*7780*/  LOP3.LUT R0, R7, 0x80000000, RZ, 0xc0, !PT ;  /* 0x8000000007007812 */ /* 0x000fc800078ec0ff */
[----:B------:R-:W-:-:S04]  /*7790*/  SHF.R.U32.HI R5, RZ, 0x18, R0 ;  /* 0x00000018ff057819 */ /* 0x000fc80000011600 */
[----:B------:R-:W-:-:S04]  /*77a0*/  LOP3.LUT R4, R4, R5, RZ, 0xfc, !PT ;  /* 0x0000000504047212 */ /* 0x000fc800078efcff */
[----:B------:R-:W-:-:S07]  /*77b0*/  PRMT R0, R4, 0x7610, R0 ;  /* 0x0000761004007816 */ /* 0x000fce0000000000 */
.L_x_35575:
[----:B------:R-:W-:Y:S05]  /*77c0*/  BSYNC B0 ;  /* 0x0000000000007941 */ /* 0x000fea0003800000 */
.L_x_35574:
[----:B------:R-:W-:Y:S01]  /*77d0*/  STG.E.U8 desc[UR36][R2.64], R0 ;  /* 0x0000000002007986 */ /* 0x000fe2000c101124 */
[----:B------:R-:W-:Y:S05]  /*77e0*/  EXIT ;  /* 0x000000000000794d */ /* 0x000fea0003800000 */
.L_x_35568:
        /* <DEDUP_REMOVED lines=22> */
.L_x_35551:
        /* <DEDUP_REMOVED lines=16> */
.L_x_35579:
[----:B------:R-:W-:Y:S05]  /*7a50*/  EXIT ;  /* 0x000000000000794d */ /* 0x000fea0003800000 */
.L_x_35578:
[----:B------:R-:W-:-:S05]  /*7a60*/  IMAD.MOV.U32 R17, RZ, RZ, RZ ;  /* 0x000000ffff117224 */ /* 0x000fca00078e00ff */
[----:B------:R-:W-:Y:S01]  /*7a70*/  STG.E.64 desc[UR36][R2.64], R16 ;  /* 0x0000001002007986 */ /* 0x000fe2000c101b24 */
[----:B------:R-:W-:Y:S05]  /*7a80*/  EXIT ;  /* 0x000000000000794d */ /* 0x000fea0003800000 */
.L_x_35577:
[----:B------:R-:W-:Y:S01]  /*7a90*/  STG.E desc[UR36][R2.64], R16 ;  /* 0x0000001002007986 */ /* 0x000fe2000c101924 */
[----:B------:R-:W-:Y:S05]  /*7aa0*/  EXIT ;  /* 0x000000000000794d */ /* 0x000fea0003800000 */
.L_x_35580:
        /* <DEDUP_REMOVED lines=13> */
.L_x_44086:


//--------------------- .text._ZN2at6native18elementwise_kernelILi128ELi4EZNS0_22gpu_kernel_impl_nocastINS0_13AUnaryFunctorIddbZZZNS0_23logical_and_kernel_cudaERNS_14TensorIteratorEENKUlvE0_clEvENKUlvE4_clEvEUlddE_EEEEvRNS_18TensorIteratorBaseERKT_EUliE_EEviT1_ --------------------------
	.section	.text._ZN2at6native18elementwise_kernelILi128ELi4EZNS0_22gpu_kernel_impl_nocastINS0_13AUnaryFunctorIddbZZZNS0_23logical_and_kernel_cudaERNS_14TensorIteratorEENKUlvE0_clEvENKUlvE4_clEvEUlddE_EEEEvRNS_18TensorIteratorBaseERKT_EUliE_EEviT1_,"ax",@progbits
	.align	128
        .global         _ZN2at6native18elementwise_kernelILi128ELi4EZNS0_22gpu_kernel_impl_nocastINS0_13AUnaryFunctorIddbZZZNS0_23logical_and_kernel_cudaERNS_14TensorIteratorEENKUlvE0_clEvENKUlvE4_clEvEUlddE_EEEEvRNS_18TensorIteratorBaseERKT_EUliE_EEviT1_
        .type           _ZN2at6native18elementwise_kernelILi128ELi4EZNS0_22gpu_kernel_impl_nocastINS0_13AUnaryFunctorIddbZZZNS0_23logical_and_kernel_cudaERNS_14TensorIteratorEENKUlvE0_clEvENKUlvE4_clEvEUlddE_EEEEvRNS_18TensorIteratorBaseERKT_EUliE_EEviT1_,@function
        .size           _ZN2at6native18elementwise_kernelILi128ELi4EZNS0_22gpu_kernel_impl_nocastINS0_13AUnaryFunctorIddbZZZNS0_23logical_and_kernel_cudaERNS_14TensorIteratorEENKUlvE0_clEvENKUlvE4_clEvEUlddE_EEEEvRNS_18TensorIteratorBaseERKT_EUliE_EEviT1_,(.L_x_44087 - _ZN2at6native18elementwise_kernelILi128ELi4EZNS0_22gpu_kernel_impl_nocastINS0_13AUnaryFunctorIddbZZZNS0_23logical_and_kernel_cudaERNS_14TensorIteratorEENKUlvE0_clEvENKUlvE4_clEvEUlddE_EEEEvRNS_18TensorIteratorBaseERKT_EUliE_EEviT1_)
        .other          _ZN2at6native18elementwise_kernelILi128ELi4EZNS0_22gpu_kernel_impl_nocastINS0_13AUnaryFunctorIddbZZZNS0_23logical_and_kernel_cudaERNS_14TensorIteratorEENKUlvE0_clEvENKUlvE4_clEvEUlddE_EEEEvRNS_18TensorIteratorBaseERKT_EUliE_EEviT1_,@"STO_CUDA_ENTRY STV_DEFAULT"
_ZN2at6native18elementwise_kernelILi128ELi4EZNS0_22gpu_kernel_impl_nocastINS0_13AUnaryFunctorIddbZZZNS0_23logical_and_kernel_cudaERNS_14TensorIteratorEENKUlvE0_clEvENKUlvE4_clEvEUlddE_EEEEvRNS_18TensorIteratorBaseERKT_EUliE_EEviT1_:
.text._ZN2at6native18elementwise_kernelILi128ELi4EZNS0_22gpu_kernel_impl_nocastINS0_13AUnaryFunctorIddbZZZNS0_23logical_and_kernel_cudaERNS_14TensorIteratorEENKUlvE0_clEvENKUlvE4_clEvEUlddE_EEEEvRNS_18TensorIteratorBaseERKT_EUliE_EEviT1_:
        /* <DEDUP_REMOVED lines=312> */
.L_x_35583:
        /* <DEDUP_REMOVED lines=10> */
[----:B--2---:R-:W-:-:S06]  /*1420*/  DSETP.NEU.AND P0, PT, R6, RZ, P0 ;  /* 0x000000ff0600722a */ /* 0x004fcc000070d000 */
[----:B------:R-:W-:-:S05]  /*1430*/  SEL R9, RZ, 0x1, !P0 ;  /* 0x00000001ff097807 */ /* 0x000fca0004000000 */
[----:B------:R0:W-:Y:S03]  /*1440*/  STG.E.U8 desc[UR4][R4.64], R9 ;  /* 0x0000000904007986 */ /* 0x0001e6000c101104 */
.L_x_35582:
[----:B------:R-:W-:Y:S05]  /*1450*/  BSYNC B0 ;  /* 0x0000000000007941 */ /* 0x000fea0003800000 */
.L_x_35581:
        /* <DEDUP_REMOVED lines=305> */
.L_x_35586:
        /* <DEDUP_REMOVED lines=10> */
[----:B--2---:R-:W-:-:S06]  /*2810*/  DSETP.NEU.AND P0, PT, R6, RZ, P0 ;  /* 0x000000ff0600722a */ /* 0x004fcc000070d000 */
        /* <DEDUP_REMOVED lines=306> */
.L_x_35587:
        /* <DEDUP_REMOVED lines=11> */
[----:B------:R-:W-:-:S05]  /*3bf0*/  SEL R9, RZ, 0x1, !P0 ;  /* 0x00000001ff097807 */ /* 0x000fca0004000000 */
[----:B------:R2:W-:Y:S03]  /*3c00*/  STG.E.U8 desc[UR4][R4.64], R9 ;  /* 0x0000000904007986 */ /* 0x0005e6000c101104 */
.L_x_35585:
[----:B------:R-:W-:Y:S05]  /*3c10*/  BSYNC B0 ;  /* 0x0000000000007941 */ /* 0x000fea0003800000 */
.L_x_35584:
        /* <DEDUP_REMOVED lines=304> */
.L_x_35588:
        /* <DEDUP_REMOVED lines=9> */
[----:B--2---:R-:W-:-:S06]  /*4fb0*/  DSETP.NEU.AND P0, PT, R2, RZ, P0 ;  /* 0x000000ff0200722a */ /* 0x004fcc000070d000 */
[----:B------:R-:W-:-:S05]  /*4fc0*/  SEL R7, RZ, 0x1, !P0 ;  /* 0x00000001ff077807 */ /* 0x000fca0004000000 */
[----:B------:R-:W-:Y:S01]  /*4fd0*/  STG.E.U8 desc[UR4][R4.64], R7 ;  /* 0x0000000704007986 */ /* 0x000fe2000c101104 */
[----:B------:R-:W-:Y:S05]  /*4fe0*/  EXIT ;  /* 0x000000000000794d */ /* 0x000fea0003800000 */
.L_x_35589:
        /* <DEDUP_REMOVED lines=9> */
.L_x_44087:


//--------------------- .text._ZN2at6native27unrolled_elementwise_kernelINS0_13AUnaryFunctorIddbZZZNS0_23logical_and_kernel_cudaERNS_14TensorIteratorEENKUlvE0_clEvENKUlvE4_clEvEUlddE_EESt5arrayIPcLm2EELi4E23TrivialOffsetCalculatorILi1EjESD_NS0_6memory15LoadWithoutCastENSE_16StoreWithoutCastEEEviT_T0_T2_T3_T4_T5_ --------------------------
	.section	.text._ZN2at6native27unrolled_elementwise_kernelINS0_13AUnaryFunctorIddbZZZNS0_23logical_and_kernel_cudaERNS_14TensorIteratorEENKUlvE0_clEvENKUlvE4_clEvEUlddE_EESt5arrayIPcLm2EELi4E23TrivialOffsetCalculatorILi1EjESD_NS0_6memory15LoadWithoutCastENSE_16StoreWithoutCastEEEviT_T0_T2_T3_T4_T5_,"ax",@progbits
	.align	128
        .global         _ZN2at6native27unrolled_elementwise_kernelINS0_13AUnaryFunctorIddbZZZNS0_23logical_and_kernel_cudaERNS_14TensorIteratorEENKUlvE0_clEvENKUlvE4_clEvEUlddE_EESt5arrayIPcLm2EELi4E23TrivialOffsetCalculatorILi1EjESD_NS0_6memory15LoadWithoutCastENSE_16StoreWithoutCastEEEviT_T0_T2_T3_T4_T5_
        .type           _ZN2at6native27unrolled_elementwise_kernelINS0_13AUnaryFunctorIddbZZZNS0_23logical_and_kernel_cudaERNS_14TensorIteratorEENKUlvE0_clEvENKUlvE4_clEvEUlddE_EESt5arrayIPcLm2EELi4E23TrivialOffsetCalculatorILi1EjESD_NS0_6memory15LoadWithoutCastENSE_16StoreWithoutCastEEEviT_T0_T2_T3_T4_T5_,@function
        .size           _ZN2at6native27unrolled_elementwise_kernelINS0_13AUnaryFunctorIddbZZZNS0_23logical_and_kernel_cudaERNS_14TensorIteratorEENKUlvE0_clEvENKUlvE4_clEvEUlddE_EESt5arrayIPcLm2EELi4E23TrivialOffsetCalculatorILi1EjESD_NS0_6memory15LoadWithoutCastENSE_16StoreWithoutCastEEEviT_T0_T2_T3_T4_T5_,(.L_x_44088 - _ZN2at6native27unrolled_elementwise_kernelINS0_13AUnaryFunctorIddbZZZNS0_23logical_and_kernel_cudaERNS_14TensorIteratorEENKUlvE0_clEvENKUlvE4_clEvEUlddE_EESt5arrayIPcLm2EELi4E23TrivialOffsetCalculatorILi1EjESD_NS0_6memory15LoadWithoutCastENSE_16StoreWithoutCastEEEviT_T0_T2_T3_T4_T5_)
        .other          _ZN2at6native27unrolled_elementwise_kernelINS0_13AUnaryFunctorIddbZZZNS0_23logical_and_kernel_cudaERNS_14TensorIteratorEENKUlvE0_clEvENKUlvE4_clEvEUlddE_EESt5arrayIPcLm2EELi4E23TrivialOffsetCalculatorILi1EjESD_NS0_6memory15LoadWithoutCastENSE_16StoreWithoutCastEEEviT_T0_T2_T3_T4_T5_,@"STO_CUDA_ENTRY STV_DEFAULT"
_ZN2at6native27unrolled_elementwise_kernelINS0_13AUnaryFunctorIddbZZZNS0_23logical_and_kernel_cudaERNS_14TensorIteratorEENKUlvE0_clEvENKUlvE4_clEvEUlddE_EESt5arrayIPcLm2EELi4E23TrivialOffsetCalculatorILi1EjESD_NS0_6memory15LoadWithoutCastENSE_16StoreWithoutCastEEEviT_T0_T2_T3_T4_T5_:
.text._ZN2at6native27unrolled_elementwise_kernelINS0_13AUnaryFunctorIddbZZZNS0_23logical_and_kernel_cudaERNS_14TensorIteratorEENKUlvE0_clEvENKUlvE4_clEvEUlddE_EESt5arrayIPcLm2EELi4E23TrivialOffsetCalculatorILi1EjESD_NS0_6memory15LoadWithoutCastENSE_16StoreWithoutCastEEEviT_T0_T2_T3_T4_T5_:
        /* <DEDUP_REMOVED lines=40> */
[----:B------:R-:W-:Y:S01]  /*0280*/  DSETP.NEU.AND P0, PT, RZ, UR6, P0 ;  /* 0x00000006ff007e2a */ /* 0x000fe2000870d000 */
        /* <DEDUP_REMOVED lines=9> */
[----:B------:R-:W-:-:S04]  /*0320*/  DSETP.NEU.AND P2, PT, RZ, UR6, P2 ;  /* 0x00000006ff007e2a */ /* 0x000fc8000974d000 */
[----:B------:R-:W-:Y:S02]  /*0330*/  DSETP.NEU.AND P1, PT, RZ, UR6, P1 ;  /* 0x00000006ff007e2a */ /* 0x000fe40008f2d000 */
[----:B---3--:R-:W-:Y:S01]  /*0340*/  @!P3 DSETP.NEU.AND P0, PT, R4, RZ, PT ;  /* 0x000000ff0400b22a */ /* 0x008fe20003f0d000 */
[----:B------:R-:W-:-:S03]  /*0350*/  SEL R9, RZ, 0x1, !P2 ;  /* 0x00000001ff097807 */ /* 0x000fc60005000000 */
[----:B------:R-:W-:Y:S02]  /*0360*/  SEL R11, RZ, 0x1, !P1 ;  /* 0x00000001ff0b7807 */ /* 0x000fe40004800000 */
[----:B------:R-:W-:Y:S01]  /*0370*/  DSETP.NEU.AND P0, PT, RZ, UR6, P0 ;  /* 0x00000006ff007e2a */ /* 0x000fe2000870d000 */
        /* <DEDUP_REMOVED lines=13> */
.L_x_35591:
[----:B------:R-:W-:Y:S05]  /*0450*/  BSYNC B0 ;  /* 0x0000000000007941 */ /* 0x000fea0003800000 */
.L_x_35590:
        /* <DEDUP_REMOVED lines=9> */
.L_x_35592:
        /* <DEDUP_REMOVED lines=9> */
.L_x_44088:


//--------------------- .text._ZN2at6native29vectorized_elementwise_kernelILi2ENS0_13AUnaryFunctorIddbZZZNS0_23logical_and_kernel_cudaERNS_14TensorIteratorEENKUlvE0_clEvENKUlvE4_clEvEUlddE_EESt5arrayIPcLm2EEEEviT0_T1_ --------------------------
	.section	.text._ZN2at6native29vectorized_elementwise_kernelILi2ENS0_13AUnaryFunctorIddbZZZNS0_23logical_and_kernel_cudaERNS_14TensorIteratorEENKUlvE0_clEvENKUlvE4_clEvEUlddE_EESt5arrayIPcLm2EEEEviT0_T1_,"ax",@progbits
	.align	128
        .global         _ZN2at6native29vectorized_elementwise_kernelILi2ENS0_13AUnaryFunctorIddbZZZNS0_23logical_and_kernel_cudaERNS_14TensorIteratorEENKUlvE0_clEvENKUlvE4_clEvEUlddE_EESt5arrayIPcLm2EEEEviT0_T1_
        .type           _ZN2at6native29vectorized_elementwise_kernelILi2ENS0_13AUnaryFunctorIddbZZZNS0_23logical_and_kernel_cudaERNS_14TensorIteratorEENKUlvE0_clEvENKUlvE4_clEvEUlddE_EESt5arrayIPcLm2EEEEviT0_T1_,@function
        .size           _ZN2at6native29vectorized_elementwise_kernelILi2ENS0_13AUnaryFunctorIddbZZZNS0_23logical_and_kernel_cudaERNS_14TensorIteratorEENKUlvE0_clEvENKUlvE4_clEvEUlddE_EESt5arrayIPcLm2EEEEviT0_T1_,(.L_x_44089 - _ZN2at6native29vectorized_elementwise_kernelILi2ENS0_13AUnaryFunctorIddbZZZNS0_23logical_and_kernel_cudaERNS_14TensorIteratorEENKUlvE0_clEvENKUlvE4_clEvEUlddE_EESt5arrayIPcLm2EEEEviT0_T1_)
        .other          _ZN2at6native29vectorized_elementwise_kernelILi2ENS0_13AUnaryFunctorIddbZZZNS0_23logical_and_kernel_cudaERNS_14TensorIteratorEENKUlvE0_clEvENKUlvE4_clEvEUlddE_EESt5arrayIPcLm2EEEEviT0_T1_,@"STO_CUDA_ENTRY STV_DEFAULT"
_ZN2at6native29vectorized_elementwise_kernelILi2ENS0_13AUnaryFunctorIddbZZZNS0_23logical_and_kernel_cudaERNS_14TensorIteratorEENKUlvE0_clEvENKUlvE4_clEvEUlddE_EESt5arrayIPcLm2EEEEviT0_T1_:
.text._ZN2at6native29vectorized_elementwise_kernelILi2ENS0_13AUnaryFunctorIddbZZZNS0_23logical_and_kernel_cudaERNS_14TensorIteratorEENKUlvE0_clEvENKUlvE4_clEvEUlddE_EESt5arrayIPcLm2EEEEviT0_T1_:
        /* <DEDUP_REMOVED lines=19> */
[----:B--2---:R-:W-:Y:S01]  /*0130*/  DSETP.NEU.AND P1, PT, R16, RZ, P0 ;  /* 0x000000ff1000722a */ /* 0x004fe2000072d000 */
[----:B------:R-:W-:Y:S01]  /*0140*/  IADD3 R16, P2, R0, UR6, RZ ;  /* 0x0000000600107c10 */ /* 0x000fe2000ff5e0ff */
[----:B------:R-:W-:Y:S02]  /*0150*/  DSETP.NEU.AND P6, PT, R18, RZ, P0 ;  /* 0x000000ff1200722a */ /* 0x000fe400007cd000 */
[----:B---3--:R-:W-:Y:S02]  /*0160*/  DSETP.NEU.AND P5, PT, R12, RZ, P0 ;  /* 0x000000ff0c00722a */ /* 0x008fe400007ad000 */
[----:B------:R-:W-:Y:S01]  /*0170*/  SEL R0, RZ, 0x1, !P1 ;  /* 0x00000001ff007807 */ /* 0x000fe20004800000 */
[----:B------:R-:W-:Y:S01]  /*0180*/  IMAD.X R17, RZ, RZ, UR7, P2 ;  /* 0x00000007ff117e24 */ /* 0x000fe200090e06ff */
[----:B------:R-:W-:Y:S02]  /*0190*/  DSETP.NEU.AND P4, PT, R14, RZ, P0 ;  /* 0x000000ff0e00722a */ /* 0x000fe4000078d000 */
[----:B----4-:R-:W-:Y:S01]  /*01a0*/  DSETP.NEU.AND P3, PT, R8, RZ, P0 ;  /* 0x000000ff0800722a */ /* 0x010fe2000076d000 */
[----:B0-----:R-:W-:Y:S01]  /*01b0*/  IMAD.WIDE R2, R21, 0x2, R16 ;  /* 0x0000000215027825 */ /* 0x001fe200078e0210 */
[----:B------:R-:W-:-:S02]  /*01c0*/  DSETP.NEU.AND P2, PT, R10, RZ, P0 ;  /* 0x000000ff0a00722a */ /* 0x000fc4000074d000 */
[----:B-----5:R-:W-:Y:S02]  /*01d0*/  DSETP.NEU.AND P1, PT, R4, RZ, P0 ;  /* 0x000000ff0400722a */ /* 0x020fe4000072d000 */
[----:B------:R-:W-:Y:S01]  /*01e0*/  DSETP.NEU.AND P0, PT, R6, RZ, P0 ;  /* 0x000000ff0600722a */ /* 0x000fe2000070d000 */
        /* <DEDUP_REMOVED lines=16> */
.L_x_35593:
        /* <DEDUP_REMOVED lines=39> */
[----:B--2---:R-:W-:-:S06]  /*0560*/  DSETP.NEU.AND P2, PT, R8, RZ, P3 ;  /* 0x000000ff0800722a */ /* 0x004fcc0001f4d000 */
        /* <DEDUP_REMOVED lines=26> */
[----:B------:R-:W-:Y:S02]  /*0710*/  DSETP.NEU.AND P4, PT, RZ, UR6, P4 ;  /* 0x00000006ff007e2a */ /* 0x000fe4000a78d000 */
[----:B------:R-:W-:Y:S01]  /*0720*/  DSETP.NEU.AND P0, PT, RZ, UR6, P0 ;  /* 0x00000006ff007e2a */ /* 0x000fe2000870d000 */
[----:B------:R-:W-:Y:S04]  /*0730*/  BSSY B0, `(.L_x_35594) ;  /* 0x0000044000007945 */ /* 0x000fe80003800000 */
[----:B------:R-:W-:Y:S01]  /*0740*/  BSSY B1, `(.L_x_35595) ;  /* 0x000003b000017945 */ /* 0x000fe20003800000 */
[----:B--2---:R-:W-:Y:S01]  /*0750*/  @!P2 DSETP.NEU.AND P1, PT, R8, RZ, PT ;  /* 0x000000ff0800a22a */ /* 0x004fe20003f2d000 */
[----:B------:R-:W-:-:S07]  /*0760*/  PLOP3.LUT P2, PT, PT, PT, PT, 0x8, 0x0 ;  /* 0x000000000000781c */ /* 0x000fce0003f4e170 */
[----:B---3--:R-:W-:Y:S02]  /*0770*/  @!P6 DSETP.NEU.AND P2, PT, R10, RZ, PT ;  /* 0x000000ff0a00e22a */ /* 0x008fe40003f4d000 */
[----:B------:R-:W-:-:S06]  /*0780*/  DSETP.NEU.AND P6, PT, R14, RZ, P3 ;  /* 0x000000ff0e00722a */ /* 0x000fcc0001fcd000 */
[----:B------:R-:W-:Y:S02]  /*0790*/  @!P5 SEL R3, RZ, 0x1, !P6 ;  /* 0x00000001ff03d807 */ /* 0x000fe40007000000 */
[----:B0-----:R-:W-:-:S05]  /*07a0*/  @!P5 IADD3 R20, P6, R7, R20, RZ ;  /* 0x000000140714d210 */ /* 0x001fca0007fde0ff */
[----:B------:R-:W-:-:S05]  /*07b0*/  @!P5 IMAD.X R21, RZ, RZ, R21, P6 ;  /* 0x000000ffff15d224 */ /* 0x000fca00030e0615 */
[----:B------:R0:W-:Y:S01]  /*07c0*/  @!P5 STG.E.U8 desc[UR4][R20.64], R3 ;  /* 0x000000031400d986 */ /* 0x0001e2000c101104 */
[----:B------:R-:W-:Y:S01]  /*07d0*/  ISETP.GE.AND P5, PT, R19, R16, PT ;  /* 0x000000101300720c */ /* 0x000fe20003fa6270 */
[----:B------:R-:W-:Y:S02]  /*07e0*/  DSETP.NEU.AND P6, PT, R22, RZ, P3 ;  /* 0x000000ff1600722a */ /* 0x000fe40001fcd000 */
[----:B------:R-:W-:Y:S02]  /*07f0*/  DSETP.NEU.AND P3, PT, R4, RZ, P3 ;  /* 0x000000ff0400722a */ /* 0x000fe40001f6d000 */
[----:B------:R-:W-:Y:S02]  /*0800*/  DSETP.NEU.AND P1, PT, RZ, UR6, P1 ;  /* 0x00000006ff007e2a */ /* 0x000fe40008f2d000 */
[----:B------:R-:W-:Y:S01]  /*0810*/  DSETP.NEU.AND P2, PT, RZ, UR6, P2 ;  /* 0x00000006ff007e2a */ /* 0x000fe2000974d000 */
        /* <DEDUP_REMOVED lines=20> */
.L_x_35596:
        /* <DEDUP_REMOVED lines=8> */
.L_x_35597:
        /* <DEDUP_REMOVED lines=8> */
.L_x_35598:
        /* <DEDUP_REMOVED lines=9> */
.L_x_35599:
[----:B------:R-:W-:Y:S05]  /*0af0*/  BSYNC B1 ;  /* 0x0000000000017941 */ /* 0x000fea0003800000 */
.L_x_35595:
[----:B------:R-:W-:-:S13]  /*0b00*/  ISETP.GE.AND P0, PT, R19, R16, PT ;  /* 0x000000101300720c */ /* 0x000fda0003f06270 */
[----:B------:R-:W3:Y:S01]  /*0b10*/  @!P0 LDC.64 R4, c[0x0][0x228] ;  /* 0x00008a00ff048b82 */ /* 0x000ee20000000a00 */
[----:B012---:R-:W-:Y:S02]  /*0b20*/  @!P0 IMAD.IADD R3, R0, 0x1, R19 ;  /* 0x0000000100038824 */ /* 0x007fe400078e0213 */
[----:B------:R-:W-:-:S03]  /*0b30*/  @!P0 VIADD R19, R19, 0x80 ;  /* 0x0000008013138836 */ /* 0x000fc60000000000 */
[----:B---3--:R-:W-:-:S05]  /*0b40*/  @!P0 IADD3 R2, P1, R3, R4, RZ ;  /* 0x0000000403028210 */ /* 0x008fca0007f3e0ff */
[----:B------:R-:W-:-:S05]  /*0b50*/  @!P0 IMAD.X R3, RZ, RZ, R5, P1 ;  /* 0x000000ffff038224 */ /* 0x000fca00008e0605 */
[----:B------:R2:W-:Y:S03]  /*0b60*/  @!P0 STG.E.U8 desc[UR4][R2.64], R13 ;  /* 0x0000000d02008986 */ /* 0x0005e6000c101104 */
.L_x_35600:
[----:B------:R-:W-:Y:S05]  /*0b70*/  BSYNC B0 ;  /* 0x0000000000007941 */ /* 0x000fea0003800000 */
.L_x_35594:
        /* <DEDUP_REMOVED lines=10> */
.L_x_35601:
        /* <DEDUP_REMOVED lines=14> */
.L_x_44089:


//--------------------- .text._ZN2at6native29vectorized_elementwise_kernelILi4ENS0_13AUnaryFunctorIddbZZZNS0_23logical_and_kernel_cudaERNS_14TensorIteratorEENKUlvE0_clEvENKUlvE4_clEvEUlddE_EESt5arrayIPcLm2EEEEviT0_T1_ --------------------------
	.section	.text._ZN2at6native29vectorized_elementwise_kernelILi4ENS0_13AUnaryFunctorIddbZZZNS0_23logical_and_kernel_cudaERNS_14TensorIteratorEENKUlvE0_clEvENKUlvE4_clEvEUlddE_EESt5arrayIPcLm2EEEEviT0_T1_,"ax",@progbits
	.align	128
        .global         _ZN2at6native29vectorized_elementwise_kernelILi4ENS0_13AUnaryFunctorIddbZZZNS0_23logical_and_kernel_cudaERNS_14TensorIteratorEENKUlvE0_clEvENKUlvE4_clEvEUlddE_EESt5arrayIPcLm2EEEEviT0_T1_
        .type           _ZN2at6native29vectorized_elementwise_kernelILi4ENS0_13AUnaryFunctorIddbZZZNS0_23logical_and_kernel_cudaERNS_14TensorIteratorEENKUlvE0_clEvENKUlvE4_clEvEUlddE_EESt5arrayIPcLm2EEEEviT0_T1_,@function
        .size           _ZN2at6native29vectorized_elementwise_kernelILi4ENS0_13AUnaryFunctorIddbZZZNS0_23logical_and_kernel_cudaERNS_14TensorIteratorEENKUlvE0_clEvENKUlvE4_clEvEUlddE_EESt5arrayIPcLm2EEEEviT0_T1_,(.L_x_44090 - _ZN2at6native29vectorized_elementwise_kernelILi4ENS0_13AUnaryFunctorIddbZZZNS0_23logical_and_kernel_cudaERNS_14TensorIteratorEENKUlvE0_clEvENKUlvE4_clEvEUlddE_EESt5arrayIPcLm2EEEEviT0_T1_)
        .other          _ZN2at6native29vectorized_elementwise_kernelILi4ENS0_13AUnaryFunctorIddbZZZNS0_23logical_and_kernel_cudaERNS_14TensorIteratorEENKUlvE0_clEvENKUlvE4_clEvEUlddE_EESt5arrayIPcLm2EEEEviT0_T1_,@"STO_CUDA_ENTRY STV_DEFAULT"
_ZN2at6native29vectorized_elementwise_kernelILi4ENS0_13AUnaryFunctorIddbZZZNS0_23logical_and_kernel_cudaERNS_14TensorIteratorEENKUlvE0_clEvENKUlvE4_clEvEUlddE_EESt5arrayIPcLm2EEEEviT0_T1_:
.text._ZN2at6native29vectorized_elementwise_kernelILi4ENS0_13AUnaryFunctorIddbZZZNS0_23logical_and_kernel_cudaERNS_14TensorIteratorEENKUlvE0_clEvENKUlvE4_clEvEUlddE_EESt5arrayIPcLm2EEEEviT0_T1_:
        /* <DEDUP_REMOVED lines=19> */
[----:B--2---:R-:W-:Y:S02]  /*0130*/  DSETP.NEU.AND P3, PT, R18, RZ, P0 ;  /* 0x000000ff1200722a */ /* 0x004fe4000076d000 */
[----:B------:R-:W-:Y:S02]  /*0140*/  DSETP.NEU.AND P2, PT, R16, RZ, P0 ;  /* 0x000000ff1000722a */ /* 0x000fe4000074d000 */
[----:B---3--:R-:W-:Y:S02]  /*0150*/  DSETP.NEU.AND P4, PT, R4, RZ, P0 ;  /* 0x000000ff0400722a */ /* 0x008fe4000078d000 */
[----:B------:R-:W-:Y:S01]  /*0160*/  DSETP.NEU.AND P5, PT, R6, RZ, P0 ;  /* 0x000000ff0600722a */ /* 0x000fe200007ad000 */
[----:B------:R-:W-:Y:S01]  /*0170*/  SEL R4, RZ, 0x1, !P3 ;  /* 0x00000001ff047807 */ /* 0x000fe20005800000 */
[----:B----4-:R-:W-:Y:S01]  /*0180*/  DSETP.NEU.AND P1, PT, R8, RZ, P0 ;  /* 0x000000ff0800722a */ /* 0x010fe2000072d000 */
[----:B------:R-:W-:Y:S01]  /*0190*/  SEL R3, RZ, 0x1, !P2 ;  /* 0x00000001ff037807 */ /* 0x000fe20005000000 */
[----:B------:R-:W-:Y:S01]  /*01a0*/  DSETP.NEU.AND P2, PT, R10, RZ, P0 ;  /* 0x000000ff0a00722a */ /* 0x000fe2000074d000 */
[----:B------:R-:W-:Y:S01]  /*01b0*/  SEL R5, RZ, 0x1, !P4 ;  /* 0x00000001ff057807 */ /* 0x000fe20006000000 */
[----:B-----5:R-:W-:Y:S01]  /*01c0*/  DSETP.NEU.AND P3, PT, R12, RZ, P0 ;  /* 0x000000ff0c00722a */ /* 0x020fe2000076d000 */
[----:B------:R-:W-:Y:S01]  /*01d0*/  SEL R6, RZ, 0x1, !P5 ;  /* 0x00000001ff067807 */ /* 0x000fe20006800000 */
[----:B------:R-:W-:Y:S01]  /*01e0*/  DSETP.NEU.AND P0, PT, R14, RZ, P0 ;  /* 0x000000ff0e00722a */ /* 0x000fe2000070d000 */
        /* <DEDUP_REMOVED lines=16> */
.L_x_35602:
        /* <DEDUP_REMOVED lines=103> */
.L_x_35605:
        /* <DEDUP_REMOVED lines=8> */
.L_x_35606:
        /* <DEDUP_REMOVED lines=8> */
.L_x_35607:
        /* <DEDUP_REMOVED lines=9> */
.L_x_35608:
[----:B------:R-:W-:Y:S05]  /*0af0*/  BSYNC B1 ;  /* 0x0000000000017941 */ /* 0x000fea0003800000 */
.L_x_35604:
[----:B------:R-:W-:-:S13]  /*0b00*/  ISETP.GE.AND P0, PT, R19, R16, PT ;  /* 0x000000101300720c */ /* 0x000fda0003f06270 */
[----:B------:R-:W3:Y:S01]  /*0b10*/  @!P0 LDC.64 R4, c[0x0][0x228] ;  /* 0x00008a00ff048b82 */ /* 0x000ee20000000a00 */
[----:B012---:R-:W-:Y:S02]  /*0b20*/  @!P0 IMAD.IADD R3, R0, 0x1, R19 ;  /* 0x0000000100038824 */ /* 0x007fe400078e0213 */
[----:B------:R-:W-:-:S03]  /*0b30*/  @!P0 VIADD R19, R19, 0x80 ;  /* 0x0000008013138836 */ /* 0x000fc60000000000 */
[----:B---3--:R-:W-:-:S05]  /*0b40*/  @!P0 IADD3 R2, P1, R3, R4, RZ ;  /* 0x0000000403028210 */ /* 0x008fca0007f3e0ff */
[----:B------:R-:W-:-:S05]  /*0b50*/  @!P0 IMAD.X R3, RZ, RZ, R5, P1 ;  /* 0x000000ffff038224 */ /* 0x000fca00008e0605 */
[----:B------:R2:W-:Y:S03]  /*0b60*/  @!P0 STG.E.U8 desc[UR4][R2.64], R13 ;  /* 0x0000000d02008986 */ /* 0x0005e6000c101104 */
.L_x_35609:
[----:B------:R-:W-:Y:S05]  /*0b70*/  BSYNC B0 ;  /* 0x0000000000007941 */ /* 0x000fea0003800000 */
.L_x_35603:
        /* <DEDUP_REMOVED lines=10> */
.L_x_35610:
        /* <DEDUP_REMOVED lines=14> */
.L_x_44090:


//--------------------- .text._ZN2at6native29vectorized_elementwise_kernelILi8ENS0_13AUnaryFunctorIddbZZZNS0_23logical_and_kernel_cudaERNS_14TensorIteratorEENKUlvE0_clEvENKUlvE4_clEvEUlddE_EESt5arrayIPcLm2EEEEviT0_T1_ --------------------------
	.section	.text._ZN2at6native29vectorized_elementwise_kernelILi8ENS0_13AUnaryFunctorIddbZZZNS0_23logical_and_kernel_cudaERNS_14TensorIteratorEENKUlvE0_clEvENKUlvE4_clEvEUlddE_EESt5arrayIPcLm2EEEEviT0_T1_,"ax",@progbits
	.align	128
        .global         _ZN2at6native29vectorized_elementwise_kernelILi8ENS0_13AUnaryFunctorIddbZZZNS0_23logical_and_kernel_cudaERNS_14TensorIteratorEENKUlvE0_clEvENKUlvE4_clEvEUlddE_EESt5arrayIPcLm2EEEEviT0_T1_
        .type           _ZN2at6native29vectorized_elementwise_kernelILi8ENS0_13AUnaryFunctorIddbZZZNS0_23logical_and_kernel_cudaERNS_14TensorIteratorEENKUlvE0_clEvENKUlvE4_clEvEUlddE_EESt5arrayIPcLm2EEEEviT0_T1_,@function
        .size           _ZN2at6native29vectorized_elementwise_kernelILi8ENS0_13AUnaryFunctorIddbZZZNS0_23logical_and_kernel_cudaERNS_14TensorIteratorEENKUlvE0_clEvENKUlvE4_clEvEUlddE_EESt5arrayIPcLm2EEEEviT0_T1_,(.L_x_44091 - _ZN2at6native29vectorized_elementwise_kernelILi8ENS0_13AUnaryFunctorIddbZZZNS0_23logical_and_kernel_cudaERNS_14TensorIteratorEENKUlvE0_clEvENKUlvE4_clEvEUlddE_EESt5arrayIPcLm2EEEEviT0_T1_)
        .other          _ZN2at6native29vectorized_elementwise_kernelILi8ENS0_13AUnaryFunctorIddbZZZNS0_23logical_and_kernel_cudaERNS_14TensorIteratorEENKUlvE0_clEvENKUlvE4_clEvEUlddE_EESt5arrayIPcLm2EEEEviT0_T1_,@"STO_CUDA_ENTRY STV_DEFAULT"
_ZN2at6native29vectorized_elementwise_kernelILi8ENS0_13AUnaryFunctorIddbZZZNS0_23logical_and_kernel_cudaERNS_14TensorIteratorEENKUlvE0_clEvENKUlvE4_clEvEUlddE_EESt5arrayIPcLm2EEEEviT0_T1_:
.text._ZN2at6native29vectorized_elementwise_kernelILi8ENS0_13AUnaryFunctorIddbZZZNS0_23logical_and_kernel_cudaERNS_14TensorIteratorEENKUlvE0_clEvENKUlvE4_clEvEUlddE_EESt5arrayIPcLm2EEEEviT0_T1_:
        /* <DEDUP_REMOVED lines=22> */
[----:B------:R-:W-:Y:S01]  /*0160*/  SEL R11, RZ, 0xffffffff, !P1 ;  /* 0xffffffffff0b7807 */ /* 0x000fe20004800000 */
[----:B------:R-:W-:Y:S01]  /*0170*/  DSETP.NEU.AND P5, PT, R8, RZ, P0 ;  /* 0x000000ff0800722a */ /* 0x000fe200007ad000 */
[----:B------:R-:W-:Y:S01]  /*0180*/  SEL R10, RZ, 0x1, !P6 ;  /* 0x00000001ff0a7807 */ /* 0x000fe20007000000 */
[----:B----4-:R-:W-:Y:S01]  /*0190*/  DSETP.NEU.AND P3, PT, R12, RZ, P0 ;  /* 0x000000ff0c00722a */ /* 0x010fe2000076d000 */
[----:B------:R-:W-:Y:S01]  /*01a0*/  IADD3 R8, P6, R0, UR6, RZ ;  /* 0x0000000600087c10 */ /* 0x000fe2000ffde0ff */
[----:B------:R-:W-:-:S02]  /*01b0*/  DSETP.NEU.AND P2, PT, R14, RZ, P0 ;  /* 0x000000ff0e00722a */ /* 0x000fc4000074d000 */
[----:B-----5:R-:W-:Y:S01]  /*01c0*/  DSETP.NEU.AND P1, PT, R4, RZ, P0 ;  /* 0x000000ff0400722a */ /* 0x020fe2000072d000 */
[----:B------:R-:W-:Y:S01]  /*01d0*/  IMAD.SHL.U32 R15, R11, 0x100, RZ ;  /* 0x000001000b0f7824 */ /* 0x000fe200078e00ff */
[----:B------:R-:W-:Y:S01]  /*01e0*/  DSETP.NEU.AND P0, PT, R6, RZ, P0 ;  /* 0x000000ff0600722a */ /* 0x000fe2000070d000 */
        /* <DEDUP_REMOVED lines=19> */
.L_x_35611:
        /* <DEDUP_REMOVED lines=103> */
.L_x_35614:
        /* <DEDUP_REMOVED lines=8> */
.L_x_35615:
        /* <DEDUP_REMOVED lines=8> */
.L_x_35616:
        /* <DEDUP_REMOVED lines=9> */
.L_x_35617:
[----:B------:R-:W-:Y:S05]  /*0b20*/  BSYNC B1 ;  /* 0x0000000000017941 */ /* 0x000fea0003800000 */
.L_x_35613:
[----:B------:R-:W-:-:S13]  /*0b30*/  ISETP.GE.AND P0, PT, R19, R16, PT ;  /* 0x000000101300720c */ /* 0x000fda0003f06270 */
[----:B------:R-:W3:Y:S01]  /*0b40*/  @!P0 LDC.64 R4, c[0x0][0x228] ;  /* 0x00008a00ff048b82 */ /* 0x000ee20000000a00 */
[----:B012---:R-:W-:Y:S02]  /*0b50*/  @!P0 IMAD.IADD R3, R0, 0x1, R19 ;  /* 0x0000000100038824 */ /* 0x007fe400078e0213 */
[----:B------:R-:W-:-:S03]  /*0b60*/  @!P0 VIADD R19, R19, 0x80 ;  /* 0x0000008013138836 */ /* 0x000fc60000000000 */
[----:B---3--:R-:W-:-:S05]  /*0b70*/  @!P0 IADD3 R2, P1, R3, R4, RZ ;  /* 0x0000000403028210 */ /* 0x008fca0007f3e0ff */
[----:B------:R-:W-:-:S05]  /*0b80*/  @!P0 IMAD.X R3, RZ, RZ, R5, P1 ;  /* 0x000000ffff038224 */ /* 0x000fca00008e0605 */
[----:B------:R2:W-:Y:S03]  /*0b90*/  @!P0 STG.E.U8 desc[UR4][R2.64], R13 ;  /* 0x0000000d02008986 */ /* 0x0005e6000c101104 */
.L_x_35618:
[----:B------:R-:W-:Y:S05]  /*0ba0*/  BSYNC B0 ;  /* 0x0000000000007941 */ /* 0x000fea0003800000 */
.L_x_35612:
        /* <DEDUP_REMOVED lines=10> */
.L_x_35619:
        /* <DEDUP_REMOVED lines=11> */
.L_x_44091:


//--------------------- .text._ZN2at6native18elementwise_kernelILi128ELi4EZNS0_15gpu_kernel_implINS0_13BinaryFunctorIddbZZZNS0_23logical_and_kernel_cudaERNS_14TensorIteratorEENKUlvE0_clEvENKUlvE4_clEvEUlddE_EEEEvRNS_18TensorIteratorBaseERKT_EUliE_EEviT1_ --------------------------
	.section	.text._ZN2at6native18elementwise_kernelILi128ELi4EZNS0_15gpu_kernel_implINS0_13BinaryFunctorIddbZZZNS0_23logical_and_kernel_cudaERNS_14TensorIteratorEENKUlvE0_clEvENKUlvE4_clEvEUlddE_EEEEvRNS_18TensorIteratorBaseERKT_EUliE_EEviT1_,"ax",@progbits
	.align	128
        .global         _ZN2at6native18elementwise_kernelILi128ELi4EZNS0_15gpu_kernel_implINS0_13BinaryFunctorIddbZZZNS0_23logical_and_kernel_cudaERNS_14TensorIteratorEENKUlvE0_clEvENKUlvE4_clEvEUlddE_EEEEvRNS_18TensorIteratorBaseERKT_EUliE_EEviT1_
        .type           _ZN2at6native18elementwise_kernelILi128ELi4EZNS0_15gpu_kernel_implINS0_13BinaryFunctorIddbZZZNS0_23logical_and_kernel_cudaERNS_14TensorIteratorEENKUlvE0_clEvENKUlvE4_clEvEUlddE_EEEEvRNS_18TensorIteratorBaseERKT_EUliE_EEviT1_,@function
        .size           _ZN2at6native18elementwise_kernelILi128ELi4EZNS0_15gpu_kernel_implINS0_13BinaryFunctorIddbZZZNS0_23logical_and_kernel_cudaERNS_14TensorIteratorEENKUlvE0_clEvENKUlvE4_clEvEUlddE_EEEEvRNS_18TensorIteratorBaseERKT_EUliE_EEviT1_,(.L_x_44092 - _ZN2at6native18elementwise_kernelILi128ELi4EZNS0_15gpu_kernel_implINS0_13BinaryFunctorIddbZZZNS0_23logical_and_kernel_cudaERNS_14TensorIteratorEENKUlvE0_clEvENKUlvE4_clEvEUlddE_EEEEvRNS_18TensorIteratorBaseERKT_EUliE_EEviT1_)
        .other          _ZN2at6native18elementwise_kernelILi128ELi4EZNS0_15gpu_kernel_implINS0_13BinaryFunctorIddbZZZNS0_23logical_and_kernel_cudaERNS_14TensorIteratorEENKUlvE0_clEvENKUlvE4_clEvEUlddE_EEEEvRNS_18TensorIteratorBaseERKT_EUliE_EEviT1_,@"STO_CUDA_ENTRY STV_DEFAULT"
_ZN2at6native18elementwise_kernelILi128ELi4EZNS0_15gpu_kernel_implINS0_13BinaryFunctorIddbZZZNS0_23logical_and_kernel_cudaERNS_14TensorIteratorEENKUlvE0_clEvENKUlvE4_clEvEUlddE_EEEEvRNS_18TensorIteratorBaseERKT_EUliE_EEviT1_:
.text._ZN2at6native18elementwise_kernelILi128ELi4EZNS0_15gpu_kernel_implINS0_13BinaryFunctorIddbZZZNS0_23logical_and_kernel_cudaERNS_14TensorIteratorEENKUlvE0_clEvENKUlvE4_clEvEUlddE_EEEEvRNS_18TensorIteratorBaseERKT_EUliE_EEviT1_:
        /* <DEDUP_REMOVED lines=365> */
.L_x_35622:
        /* <DEDUP_REMOVED lines=21> */
.L_x_35626:
[----:B------:R-:W2:Y:S02]  /*1820*/  LDG.E.U8 R2, desc[UR36][R2.64] ;  /* 0x0000002402027981 */ /* 0x000ea4000c1e1100 */
[----:B--2---:R0:W1:Y:S01]  /*1830*/  I2F.F64.U16 R18, R2 ;  /* 0x0000000200127312 */ /* 0x0040620000101800 */
[----:B------:R-:W-:Y:S05]  /*1840*/  BRA `(.L_x_35628) ;  /* 0x0000000c00707947 */ /* 0x000fea0003800000 */
.L_x_35625:
        /* <DEDUP_REMOVED lines=9> */
.L_x_35630:
[----:B------:R-:W2:Y:S02]  /*18e0*/  LDG.E R2, desc[UR36][R2.64] ;  /* 0x0000002402027981 */ /* 0x000ea4000c1e1900 */
[----:B--2---:R0:W1:Y:S01]  /*18f0*/  I2F.F64 R18, R2 ;  /* 0x0000000200127312 */ /* 0x0040620000201c00 */
[----:B------:R-:W-:Y:S05]  /*1900*/  BRA `(.L_x_35628) ;  /* 0x0000000c00407947 */ /* 0x000fea0003800000 */
.L_x_35629:
[----:B------:R-:W2:Y:S02]  /*1910*/  LDG.E.U16 R2, desc[UR36][R2.64] ;  /* 0x0000002402027981 */ /* 0x000ea4000c1e1500 */
[----:B--2---:R0:W1:Y:S01]  /*1920*/  I2F.F64.S16 R18, R2 ;  /* 0x0000000200127312 */ /* 0x0040620000101c00 */
[----:B------:R-:W-:Y:S05]  /*1930*/  BRA `(.L_x_35628) ;  /* 0x0000000c00347947 */ /* 0x000fea0003800000 */
.L_x_35624:
        /* <DEDUP_REMOVED lines=10> */
.L_x_35632:
[----:B------:R-:W2:Y:S02]  /*19e0*/  LDG.E.U16 R0, desc[UR36][R2.64] ;  /* 0x0000002402007981 */ /* 0x000ea4000c1e1500 */
[----:B--2---:R-:W-:-:S05]  /*19f0*/  HADD2.F32 R0, -RZ, R0.H0_H0 ;  /* 0x20000000ff007230 */ /* 0x004fca0000004100 */
[----:B------:R-:W-:-:S04]  /*1a00*/  FMUL.FTZ R0, R0, 1 ;  /* 0x3f80000000007820 */ /* 0x000fc80000410000 */
[----:B------:R0:W1:Y:S01]  /*1a10*/  F2F.F64.F32 R18, R0 ;  /* 0x0000000000127310 */ /* 0x0000620000201800 */
[----:B------:R-:W-:Y:S05]  /*1a20*/  BRA `(.L_x_35628) ;  /* 0x0000000800f87947 */ /* 0x000fea0003800000 */
.L_x_35631:
        /* <DEDUP_REMOVED lines=10> */
.L_x_35634:
[----:B------:R-:W2:Y:S02]  /*1ad0*/  LDG.E.U16 R2, desc[UR36][R2.64] ;  /* 0x0000002402027981 */ /* 0x000ea4000c1e1500 */
[----:B--2---:R-:W-:-:S05]  /*1ae0*/  HADD2.F32 R0, -RZ, R2.H0_H0 ;  /* 0x20000002ff007230 */ /* 0x004fca0000004100 */
[----:B------:R-:W-:-:S04]  /*1af0*/  FMUL.FTZ R0, R0, 1 ;  /* 0x3f80000000007820 */ /* 0x000fc80000410000 */
[----:B------:R0:W1:Y:S01]  /*1b00*/  F2F.F64.F32 R18, R0 ;  /* 0x0000000000127310 */ /* 0x0000620000201800 */
[----:B------:R-:W-:Y:S05]  /*1b10*/  BRA `(.L_x_35628) ;  /* 0x0000000800bc7947 */ /* 0x000fea0003800000 */
.L_x_35633:
[----:B------:R0:W5:Y:S01]  /*1b20*/  LDG.E.64 R18, desc[UR36][R2.64] ;  /* 0x0000002402127981 */ /* 0x000162000c1e1b00 */
[----:B------:R-:W-:Y:S05]  /*1b30*/  BRA `(.L_x_35628) ;  /* 0x0000000800b47947 */ /* 0x000fea0003800000 */
.L_x_35623:
        /* <DEDUP_REMOVED lines=13> */
.L_x_35637:
[----:B------:R0:W5:Y:S01]  /*1c10*/  LDG.E.64 R18, desc[UR36][R2.64] ;  /* 0x0000002402127981 */ /* 0x000162000c1e1b00 */
[----:B------:R-:W-:Y:S05]  /*1c20*/  BRA `(.L_x_35628) ;  /* 0x0000000800787947 */ /* 0x000fea0003800000 */
.L_x_35636:
        /* <DEDUP_REMOVED lines=28> */
.L_x_35639:
        /* <DEDUP_REMOVED lines=15> */
.L_x_35638:
[----:B------:R-:W2:Y:S02]  /*1ee0*/  LDG.E.U16 R0, desc[UR36][R2.64] ;  /* 0x0000002402007981 */ /* 0x000ea4000c1e1500 */
[----:B--2---:R-:W-:-:S04]  /*1ef0*/  IMAD.U32 R0, R0, 0x10000, RZ ;  /* 0x0001000000007824 */ /* 0x004fc800078e00ff */
[----:B------:R-:W-:-:S04]  /*1f00*/  FMUL.FTZ R0, R0, 1 ;  /* 0x3f80000000007820 */ /* 0x000fc80000410000 */
[----:B------:R0:W1:Y:S01]  /*1f10*/  F2F.F64.F32 R18, R0 ;  /* 0x0000000000127310 */ /* 0x0000620000201800 */
[----:B------:R-:W-:Y:S05]  /*1f20*/  BRA `(.L_x_35628) ;  /* 0x0000000400b87947 */ /* 0x000fea0003800000 */
.L_x_35635:
        /* <DEDUP_REMOVED lines=11> */
.L_x_35642:
        /* <DEDUP_REMOVED lines=21> */
.L_x_35646:
[----:B------:R-:W-:Y:S05]  /*2130*/  BSYNC B1 ;  /* 0x0000000000017941 */ /* 0x000fea0003800000 */
.L_x_35645:
[----:B------:R-:W-:Y:S01]  /*2140*/  LEA R3, R0, 0x3b800000, 0x17 ;  /* 0x3b80000000037811 */ /* 0x000fe200078eb8ff */
[----:B------:R-:W-:-:S05]  /*2150*/  IMAD.SHL.U32 R0, R2, 0x100000, RZ ;  /* 0x0010000002007824 */ /* 0x000fca00078e00ff */
[----:B------:R-:W-:-:S07]  /*2160*/  LOP3.LUT R0, R3, R0, R4, 0xfe, !PT ;  /* 0x0000000003007212 */ /* 0x000fce00078efe04 */
.L_x_35644:
[----:B------:R-:W-:Y:S05]  /*2170*/  BSYNC B0 ;  /* 0x0000000000007941 */ /* 0x000fea0003800000 */
.L_x_35643:
[----:B------:R-:W-:-:S04]  /*2180*/  FMUL.FTZ R0, R0, 1 ;  /* 0x3f80000000007820 */ /* 0x000fc80000410000 */
[----:B------:R2:W3:Y:S01]  /*2190*/  F2F.F64.F32 R18, R0 ;  /* 0x0000000000127310 */ /* 0x0004e20000201800 */
[----:B------:R-:W-:Y:S05]  /*21a0*/  BRA `(.L_x_35628) ;  /* 0x0000000400187947 */ /* 0x000fea0003800000 */
.L_x_35641:
        /* <DEDUP_REMOVED lines=21> */
.L_x_35650:
[----:B------:R-:W-:Y:S05]  /*2300*/  BSYNC B1 ;  /* 0x0000000000017941 */ /* 0x000fea0003800000 */
.L_x_35649:
[----:B------:R-:W-:Y:S01]  /*2310*/  LEA R3, R0, 0x37800000, 0x17 ;  /* 0x3780000000037811 */ /* 0x000fe200078eb8ff */
[----:B------:R-:W-:-:S05]  /*2320*/  IMAD.SHL.U32 R0, R2, 0x200000, RZ ;  /* 0x0020000002007824 */ /* 0x000fca00078e00ff */
[----:B------:R-:W-:-:S07]  /*2330*/  LOP3.LUT R0, R3, R0, R4, 0xfe, !PT ;  /* 0x0000000003007212 */ /* 0x000fce00078efe04 */
.L_x_35648:
[----:B------:R-:W-:Y:S05]  /*2340*/  BSYNC B0 ;  /* 0x0000000000007941 */ /* 0x000fea0003800000 */
.L_x_35647:
[----:B------:R-:W-:-:S04]  /*2350*/  FMUL.FTZ R0, R0, 1 ;  /* 0x3f80000000007820 */ /* 0x000fc80000410000 */
[----:B------:R4:W0:Y:S01]  /*2360*/  F2F.F64.F32 R18, R0 ;  /* 0x0000000000127310 */ /* 0x0008220000201800 */
[----:B------:R-:W-:Y:S05]  /*2370*/  BRA `(.L_x_35628) ;  /* 0x0000000000a47947 */ /* 0x000fea0003800000 */
.L_x_35640:
        /* <DEDUP_REMOVED lines=14> */
.L_x_35654:
[----:B------:R-:W-:Y:S05]  /*2460*/  BSYNC B0 ;  /* 0x0000000000007941 */ /* 0x000fea0003800000 */
.L_x_35653:
[----:B------:R-:W-:-:S04]  /*2470*/  FMUL.FTZ R0, R0, 1 ;  /* 0x3f80000000007820 */ /* 0x000fc80000410000 */
[----:B------:R0:W1:Y:S01]  /*2480*/  F2F.F64.F32 R18, R0 ;  /* 0x0000000000127310 */ /* 0x0000620000201800 */
[----:B------:R-:W-:Y:S05]  /*2490*/  BRA `(.L_x_35628) ;  /* 0x00000000005c7947 */ /* 0x000fea0003800000 */
.L_x_35627:
        /* <DEDUP_REMOVED lines=16> */
.L_x_35655:
[----:B------:R-:W-:Y:S01]  /*25a0*/  CS2R R18, SRZ ;  /* 0x0000000000127805 */ /* 0x000fe2000001ff00 */
[----:B------:R-:W-:Y:S06]  /*25b0*/  BRA `(.L_x_35628) ;  /* 0x0000000000147947 */ /* 0x000fec0003800000 */
.L_x_35652:
[----:B------:R-:W2:Y:S02]  /*25c0*/  LDG.E.64 R18, desc[UR36][R2.64] ;  /* 0x0000002402127981 */ /* 0x000ea4000c1e1b00 */
[----:B--2---:R-:W0:Y:S01]  /*25d0*/  I2F.F64.U64 R18, R18 ;  /* 0x0000001200127312 */ /* 0x004e220000301800 */
[----:B------:R-:W-:Y:S05]  /*25e0*/  BRA `(.L_x_35628) ;  /* 0x0000000000087947 */ /* 0x000fea0003800000 */
.L_x_35651:
[----:B------:R-:W2:Y:S02]  /*25f0*/  LDG.E R2, desc[UR36][R2.64] ;  /* 0x0000002402027981 */ /* 0x000ea4000c1e1900 */
[----:B--2---:R0:W1:Y:S02]  /*2600*/  I2F.F64.U32 R18, R2 ;  /* 0x0000000200127312 */ /* 0x0040640000201800 */
.L_x_35628:
        /* <DEDUP_REMOVED lines=18> */
.L_x_35659:
[----:B------:R-:W2:Y:S02]  /*2730*/  LDG.E.U8 R2, desc[UR36][R4.64] ;  /* 0x0000002404027981 */ /* 0x000ea4000c1e1100 */
[----:B--2---:R-:W0:Y:S01]  /*2740*/  I2F.F64.U16 R2, R2 ;  /* 0x0000000200027312 */ /* 0x004e220000101800 */
[----:B------:R-:W-:Y:S05]  /*2750*/  BRA `(.L_x_35661) ;  /* 0x0000000c00707947 */ /* 0x000fea0003800000 */
.L_x_35658:
        /* <DEDUP_REMOVED lines=9> */
.L_x_35663:
[----:B------:R-:W2:Y:S02]  /*27f0*/  LDG.E R2, desc[UR36][R4.64] ;  /* 0x0000002404027981 */ /* 0x000ea4000c1e1900 */
[----:B--2---:R-:W2:Y:S01]  /*2800*/  I2F.F64 R2, R2 ;  /* 0x0000000200027312 */ /* 0x004ea20000201c00 */
[----:B------:R-:W-:Y:S05]  /*2810*/  BRA `(.L_x_35661) ;  /* 0x0000000c00407947 */ /* 0x000fea0003800000 */
.L_x_35662:
[----:B------:R-:W2:Y:S02]  /*2820*/  LDG.E.U16 R2, desc[UR36][R4.64] ;  /* 0x0000002404027981 */ /* 0x000ea4000c1e1500 */
[----:B--2---:R-:W4:Y:S01]  /*2830*/  I2F.F64.S16 R2, R2 ;  /* 0x0000000200027312 */ /* 0x004f220000101c00 */
[----:B------:R-:W-:Y:S05]  /*2840*/  BRA `(.L_x_35661) ;  /* 0x0000000c00347947 */ /* 0x000fea0003800000 */
.L_x_35657:
        /* <DEDUP_REMOVED lines=10> */
.L_x_35665:
[----:B------:R-:W2:Y:S02]  /*28f0*/  LDG.E.U16 R0, desc[UR36][R4.64] ;  /* 0x0000002404007981 */ /* 0x000ea4000c1e1500 */
[----:B--2---:R-:W-:-:S05]  /*2900*/  HADD2.F32 R0, -RZ, R0.H0_H0 ;  /* 0x20000000ff007230 */ /* 0x004fca0000004100 */
[----:B------:R-:W-:-:S04]  /*2910*/  FMUL.FTZ R0, R0, 1 ;  /* 0x3f80000000007820 */ /* 0x000fc80000410000 */
[----:B------:R0:W2:Y:S01]  /*2920*/  F2F.F64.F32 R2, R0 ;  /* 0x0000000000027310 */ /* 0x0000a20000201800 */
[----:B------:R-:W-:Y:S05]  /*2930*/  BRA `(.L_x_35661) ;  /* 0x0000000800f87947 */ /* 0x000fea0003800000 */
.L_x_35664:
        /* <DEDUP_REMOVED lines=10> */
.L_x_35667:
[----:B------:R-:W2:Y:S02]  /*29e0*/  LDG.E.U16 R4, desc[UR36][R4.64] ;  /* 0x0000002404047981 */ /* 0x000ea4000c1e1500 */
[----:B--2---:R-:W-:-:S05]  /*29f0*/  HADD2.F32 R0, -RZ, R4.H0_H0 ;  /* 0x20000004ff007230 */ /* 0x004fca0000004100 */
[----:B------:R-:W-:-:S04]  /*2a00*/  FMUL.FTZ R0, R0, 1 ;  /* 0x3f80000000007820 */ /* 0x000fc80000410000 */
[----:B------:R0:W2:Y:S01]  /*2a10*/  F2F.F64.F32 R2, R0 ;  /* 0x0000000000027310 */ /* 0x0000a20000201800 */
[----:B------:R-:W-:Y:S05]  /*2a20*/  BRA `(.L_x_35661) ;  /* 0x0000000800bc7947 */ /* 0x000fea0003800000 */
.L_x_35666:
[----:B------:R0:W5:Y:S01]  /*2a30*/  LDG.E.64 R2, desc[UR36][R4.64] ;  /* 0x0000002404027981 */ /* 0x000162000c1e1b00 */
[----:B------:R-:W-:Y:S05]  /*2a40*/  BRA `(.L_x_35661) ;  /* 0x0000000800b47947 */ /* 0x000fea0003800000 */
.L_x_35656:
        /* <DEDUP_REMOVED lines=13> */
.L_x_35670:
[----:B------:R0:W5:Y:S01]  /*2b20*/  LDG.E.64 R2, desc[UR36][R4.64] ;  /* 0x0000002404027981 */ /* 0x000162000c1e1b00 */
[----:B------:R-:W-:Y:S05]  /*2b30*/  BRA `(.L_x_35661) ;  /* 0x0000000800787947 */ /* 0x000fea0003800000 */
.L_x_35669:
        /* <DEDUP_REMOVED lines=28> */
.L_x_35672:
        /* <DEDUP_REMOVED lines=15> */
.L_x_35671:
[----:B------:R-:W2:Y:S02]  /*2df0*/  LDG.E.U16 R0, desc[UR36][R4.64] ;  /* 0x0000002404007981 */ /* 0x000ea4000c1e1500 */
[----:B--2---:R-:W-:-:S04]  /*2e00*/  IMAD.U32 R0, R0, 0x10000, RZ ;  /* 0x0001000000007824 */ /* 0x004fc800078e00ff */
[----:B------:R-:W-:-:S04]  /*2e10*/  FMUL.FTZ R0, R0, 1 ;  /* 0x3f80000000007820 */ /* 0x000fc80000410000 */
[----:B------:R0:W2:Y:S01]  /*2e20*/  F2F.F64.F32 R2, R0 ;  /* 0x0000000000027310 */ /* 0x0000a20000201800 */
[----:B------:R-:W-:Y:S05]  /*2e30*/  BRA `(.L_x_35661) ;  /* 0x0000000400b87947 */ /* 0x000fea0003800000 */
.L_x_35668:
        /* <DEDUP_REMOVED lines=11> */
.L_x_35675:
        /* <DEDUP_REMOVED lines=21> */
.L_x_35679:
[----:B------:R-:W-:Y:S05]  /*3040*/  BSYNC B1 ;  /* 0x0000000000017941 */ /* 0x000fea0003800000 */
.L_x_35678:
[----:B------:R-:W-:Y:S01]  /*3050*/  LEA R3, R0, 0x3b800000, 0x17 ;  /* 0x3b80000000037811 */ /* 0x000fe200078eb8ff */
[----:B------:R-:W-:-:S05]  /*3060*/  IMAD.SHL.U32 R0, R2, 0x100000, RZ ;  /* 0x0010000002007824 */ /* 0x000fca00078e00ff */
[----:B------:R-:W-:-:S07]  /*3070*/  LOP3.LUT R0, R3, R0, R4, 0xfe, !PT ;  /* 0x0000000003007212 */ /* 0x000fce00078efe04 */
.L_x_35677:
[----:B------:R-:W-:Y:S05]  /*3080*/  BSYNC B0 ;  /* 0x0000000000007941 */ /* 0x000fea0003800000 */
.L_x_35676:
[----:B------:R-:W-:-:S04]  /*3090*/  FMUL.FTZ R0, R0, 1 ;  /* 0x3f80000000007820 */ /* 0x000fc80000410000 */
[----:B------:R0:W2:Y:S01]  /*30a0*/  F2F.F64.F32 R2, R0 ;  /* 0x0000000000027310 */ /* 0x0000a20000201800 */
[----:B------:R-:W-:Y:S05]  /*30b0*/  BRA `(.L_x_35661) ;  /* 0x0000000400187947 */ /* 0x000fea0003800000 */
.L_x_35674:
        /* <DEDUP_REMOVED lines=21> */
.L_x_35683:
[----:B------:R-:W-:Y:S05]  /*3210*/  BSYNC B1 ;  /* 0x0000000000017941 */ /* 0x000fea0003800000 */
.L_x_35682:
[----:B------:R-:W-:Y:S01]  /*3220*/  LEA R3, R0, 0x37800000, 0x17 ;  /* 0x3780000000037811 */ /* 0x000fe200078eb8ff */
[----:B------:R-:W-:-:S05]  /*3230*/  IMAD.SHL.U32 R0, R2, 0x200000, RZ ;  /* 0x0020000002007824 */ /* 0x000fca00078e00ff */
[----:B------:R-:W-:-:S07]  /*3240*/  LOP3.LUT R0, R3, R0, R4, 0xfe, !PT ;  /* 0x0000000003007212 */ /* 0x000fce00078efe04 */
.L_x_35681:
[----:B------:R-:W-:Y:S05]  /*3250*/  BSYNC B0 ;  /* 0x0000000000007941 */ /* 0x000fea0003800000 */
.L_x_35680:
[----:B------:R-:W-:-:S04]  /*3260*/  FMUL.FTZ R0, R0, 1 ;  /* 0x3f80000000007820 */ /* 0x000fc80000410000 */
[----:B------:R0:W2:Y:S01]  /*3270*/  F2F.F64.F32 R2, R0 ;  /* 0x0000000000027310 */ /* 0x0000a20000201800 */
[----:B------:R-:W-:Y:S05]  /*3280*/  BRA `(.L_x_35661) ;  /* 0x0000000000a47947 */ /* 0x000fea0003800000 */
.L_x_35673:
        /* <DEDUP_REMOVED lines=14> */
.L_x_35687:
[----:B------:R-:W-:Y:S05]  /*3370*/  BSYNC B0 ;  /* 0x0000000000007941 */ /* 0x000fea0003800000 */
.L_x_35686:
[----:B------:R-:W-:-:S04]  /*3380*/  FMUL.FTZ R0, R0, 1 ;  /* 0x3f80000000007820 */ /* 0x000fc80000410000 */
[----:B------:R0:W2:Y:S01]  /*3390*/  F2F.F64.F32 R2, R0 ;  /* 0x0000000000027310 */ /* 0x0000a20000201800 */
[----:B------:R-:W-:Y:S05]  /*33a0*/  BRA `(.L_x_35661) ;  /* 0x00000000005c7947 */ /* 0x000fea0003800000 */
.L_x_35660:
        /* <DEDUP_REMOVED lines=16> */
.L_x_35688:
[----:B------:R-:W-:Y:S01]  /*34b0*/  CS2R R2, SRZ ;  /* 0x0000000000027805 */ /* 0x000fe2000001ff00 */
[----:B------:R-:W-:Y:S06]  /*34c0*/  BRA `(.L_x_35661) ;  /* 0x0000000000147947 */ /* 0x000fec0003800000 */
.L_x_35685:
[----:B------:R-:W2:Y:S02]  /*34d0*/  LDG.E.64 R2, desc[UR36][R4.64] ;  /* 0x0000002404027981 */ /* 0x000ea4000c1e1b00 */
[----:B--2---:R-:W0:Y:S01]  /*34e0*/  I2F.F64.U64 R2, R2 ;  /* 0x0000000200027312 */ /* 0x004e220000301800 */
[----:B------:R-:W-:Y:S05]  /*34f0*/  BRA `(.L_x_35661) ;  /* 0x0000000000087947 */ /* 0x000fea0003800000 */
.L_x_35684:
[----:B------:R-:W2:Y:S02]  /*3500*/  LDG.E R2, desc[UR36][R4.64] ;  /* 0x0000002404027981 */ /* 0x000ea4000c1e1900 */
[----:B--2---:R-:W0:Y:S02]  /*3510*/  I2F.F64.U32 R2, R2 ;  /* 0x0000000200027312 */ /* 0x004e240000201800 */
.L_x_35661:
[----:B0-----:R-:W0:Y:S01]  /*3520*/  LDC.U8 R4, c[0x0][0x491] ;  /* 0x00012440ff047b82 */ /* 0x001e220000000000 */
[----:B--2-45:R-:W-:-:S06]  /*3530*/  DSETP.NEU.AND P0, PT, R2, RZ, PT ;  /* 0x000000ff0200722a */ /* 0x034fcc0003f0d000 */
[----:B-1-3--:R-:W-:-:S06]  /*3540*/  DSETP.NEU.AND P0, PT, R18, RZ, P0 ;  /* 0x000000ff1200722a */ /* 0x00afcc000070d000 */
        /* <DEDUP_REMOVED lines=14> */
.L_x_35692:
[----:B------:R1:W-:Y:S01]  /*3630*/  STG.E.U8 desc[UR36][R16.64], R2 ;  /* 0x0000000210007986 */ /* 0x0003e2000c101124 */
[----:B------:R-:W-:Y:S05]  /*3640*/  BRA `(.L_x_35694) ;  /* 0x0000000c00487947 */ /* 0x000fea0003800000 */
.L_x_35691:
        /* <DEDUP_REMOVED lines=9> */
.L_x_35696:
[----:B------:R3:W-:Y:S01]  /*36e0*/  STG.E desc[UR36][R16.64], R2 ;  /* 0x0000000210007986 */ /* 0x0007e2000c101924 */
[----:B------:R-:W-:Y:S05]  /*36f0*/  BRA `(.L_x_35694) ;  /* 0x0000000c001c7947 */ /* 0x000fea0003800000 */
.L_x_35695:
[----:B------:R2:W-:Y:S01]  /*3700*/  STG.E.U16 desc[UR36][R16.64], R2 ;  /* 0x0000000210007986 */ /* 0x0005e2000c101524 */
[----:B------:R-:W-:Y:S05]  /*3710*/  BRA `(.L_x_35694) ;  /* 0x0000000c00147947 */ /* 0x000fea0003800000 */
.L_x_35690:
        /* <DEDUP_REMOVED lines=9> */
.L_x_35698:
[----:B------:R-:W-:-:S04]  /*37b0*/  I2FP.F32.U32 R0, R2 ;  /* 0x0000000200007245 */ /* 0x000fc80000201000 */
[----:B------:R-:W-:-:S05]  /*37c0*/  F2FP.F16.F32.PACK_AB R0, RZ, R0 ;  /* 0x00000000ff00723e */ /* 0x000fca00000000ff */
[----:B------:R0:W-:Y:S01]  /*37d0*/  STG.E.U16 desc[UR36][R16.64], R0 ;  /* 0x0000000010007986 */ /* 0x0001e2000c101524 */
[----:B------:R-:W-:Y:S05]  /*37e0*/  BRA `(.L_x_35694) ;  /* 0x0000000800e07947 */ /* 0x000fea0003800000 */
.L_x_35697:
        /* <DEDUP_REMOVED lines=10> */
.L_x_35700:
[----:B------:R-:W-:-:S04]  /*3890*/  I2FP.F32.U32 R2, R2 ;  /* 0x0000000200027245 */ /* 0x000fc80000201000 */
[----:B------:R-:W-:-:S04]  /*38a0*/  F2FP.F16.F32.PACK_AB R3, RZ, R2 ;  /* 0x00000002ff03723e */ /* 0x000fc800000000ff */
[----:B------:R-:W-:-:S05]  /*38b0*/  PRMT R3, R3, 0x5410, RZ ;  /* 0x0000541003037816 */ /* 0x000fca00000000ff */
[----:B------:R0:W-:Y:S01]  /*38c0*/  STG.E desc[UR36][R16.64], R3 ;  /* 0x0000000310007986 */ /* 0x0001e2000c101924 */
[----:B------:R-:W-:Y:S05]  /*38d0*/  BRA `(.L_x_35694) ;  /* 0x0000000800a47947 */ /* 0x000fea0003800000 */
.L_x_35699:
[----:B------:R-:W0:Y:S02]  /*38e0*/  I2F.F64.U32 R2, R2 ;  /* 0x0000000200027312 */ /* 0x000e240000201800 */
[----:B0-----:R0:W-:Y:S01]  /*38f0*/  STG.E.64 desc[UR36][R16.64], R2 ;  /* 0x0000000210007986 */ /* 0x0011e2000c101b24 */
[----:B------:R-:W-:Y:S05]  /*3900*/  BRA `(.L_x_35694) ;  /* 0x0000000800987947 */ /* 0x000fea0003800000 */
.L_x_35689:
        /* <DEDUP_REMOVED lines=10> */
.L_x_35703:
[----:B------:R-:W0:Y:S01]  /*39b0*/  I2F.F64.U32 R4, R2 ;  /* 0x0000000200047312 */ /* 0x000e220000201800 */
[----:B------:R-:W-:-:S05]  /*39c0*/  CS2R R6, SRZ ;  /* 0x0000000000067805 */ /* 0x000fca000001ff00 */
[----:B0-----:R0:W-:Y:S01]  /*39d0*/  STG.E.128 desc[UR36][R16.64], R4 ;  /* 0x0000000410007986 */ /* 0x0011e2000c101d24 */
[----:B------:R-:W-:Y:S05]  /*39e0*/  BRA `(.L_x_35694) ;  /* 0x0000000800607947 */ /* 0x000fea0003800000 */
.L_x_35702:
        /* <DEDUP_REMOVED lines=21> */
.L_x_35707:
[----:B------:R-:W-:Y:S05]  /*3b40*/  BSYNC B0 ;  /* 0x0000000000007941 */ /* 0x000fea0003800000 */
.L_x_35706:
[----:B------:R-:W-:-:S05]  /*3b50*/  LOP3.LUT R3, R0, R3, RZ, 0xfc, !PT ;  /* 0x0000000300037212 */ /* 0x000fca00078efcff */
[----:B------:R0:W-:Y:S01]  /*3b60*/  STG.E.U8 desc[UR36][R16.64], R3 ;  /* 0x0000000310007986 */ /* 0x0001e2000c101124 */
[----:B------:R-:W-:Y:S05]  /*3b70*/  BRA `(.L_x_35694) ;  /* 0x0000000400fc7947 */ /* 0x000fea0003800000 */
.L_x_35705:
        /* <DEDUP_REMOVED lines=13> */
.L_x_35709:
[----:B------:R-:W-:Y:S01]  /*3c50*/  IMAD.MOV.U32 R0, RZ, RZ, 0x7f ;  /* 0x0000007fff007424 */ /* 0x000fe200078e00ff */
[----:B------:R-:W-:-:S04]  /*3c60*/  ISETP.GT.U32.AND P0, PT, R2, 0x7f800000, PT ;  /* 0x7f8000000200780c */ /* 0x000fc80003f04070 */
[----:B------:R-:W-:-:S09]  /*3c70*/  SEL R0, R0, 0x7c, P0 ;  /* 0x0000007c00007807 */ /* 0x000fd20000000000 */
.L_x_35710:
[----:B------:R-:W-:Y:S05]  /*3c80*/  BSYNC B0 ;  /* 0x0000000000007941 */ /* 0x000fea0003800000 */
.L_x_35708:
[----:B------:R-:W-:-:S04]  /*3c90*/  LOP3.LUT R2, R3, 0x80000000, RZ, 0xc0, !PT ;  /* 0x8000000003027812 */ /* 0x000fc800078ec0ff */
[----:B------:R-:W-:-:S04]  /*3ca0*/  SHF.R.U32.HI R3, RZ, 0x18, R2 ;  /* 0x00000018ff037819 */ /* 0x000fc80000011602 */
[----:B------:R-:W-:-:S05]  /*3cb0*/  LOP3.LUT R3, R0, R3, RZ, 0xfc, !PT ;  /* 0x0000000300037212 */ /* 0x000fca00078efcff */
[----:B------:R0:W-:Y:S01]  /*3cc0*/  STG.E.U8 desc[UR36][R16.64], R3 ;  /* 0x0000000310007986 */ /* 0x0001e2000c101124 */
[----:B------:R-:W-:Y:S05]  /*3cd0*/  BRA `(.L_x_35694) ;  /* 0x0000000400a47947 */ /* 0x000fea0003800000 */
.L_x_35704:
[----:B------:R-:W-:-:S04]  /*3ce0*/  I2FP.F32.U32 R0, R2 ;  /* 0x0000000200007245 */ /* 0x000fc80000201000 */
[----:B------:R-:W-:-:S05]  /*3cf0*/  F2FP.BF16.F32.PACK_AB R0, RZ, R0 ;  /* 0x00000000ff00723e */ /* 0x000fca00000010ff */
[----:B------:R0:W-:Y:S01]  /*3d00*/  STG.E.U16 desc[UR36][R16.64], R0 ;  /* 0x0000000010007986 */ /* 0x0001e2000c101524 */
[----:B------:R-:W-:Y:S05]  /*3d10*/  BRA `(.L_x_35694) ;  /* 0x0000000400947947 */ /* 0x000fea0003800000 */
.L_x_35701:
        /* <DEDUP_REMOVED lines=10> */
.L_x_35713:
        /* <DEDUP_REMOVED lines=17> */
.L_x_35716:
[----:B------:R-:W-:-:S04]  /*3ed0*/  LOP3.LUT R2, R3, 0x80000000, RZ, 0xc0, !PT ;  /* 0x8000000003027812 */ /* 0x000fc800078ec0ff */
[----:B------:R-:W-:-:S04]  /*3ee0*/  SHF.R.U32.HI R3, RZ, 0x18, R2 ;  /* 0x00000018ff037819 */ /* 0x000fc80000011602 */
[----:B------:R-:W-:-:S04]  /*3ef0*/  LOP3.LUT R0, R0, R3, RZ, 0xfc, !PT ;  /* 0x0000000300007212 */ /* 0x000fc800078efcff */
[----:B------:R-:W-:-:S07]  /*3f00*/  PRMT R8, R0, 0x7610, R8 ;  /* 0x0000761000087816 */ /* 0x000fce0000000008 */
.L_x_35715:
[----:B------:R-:W-:Y:S05]  /*3f10*/  BSYNC B0 ;  /* 0x0000000000007941 */ /* 0x000fea0003800000 */
.L_x_35714:
[----:B------:R0:W-:Y:S01]  /*3f20*/  STG.E.U8 desc[UR36][R16.64], R8 ;  /* 0x0000000810007986 */ /* 0x0001e2000c101124 */
[----:B------:R-:W-:Y:S05]  /*3f30*/  BRA `(.L_x_35694) ;  /* 0x00000004000c7947 */ /* 0x000fea0003800000 */
.L_x_35712:
        /* <DEDUP_REMOVED lines=17> */
.L_x_35719:
[----:B------:R-:W-:-:S04]  /*4050*/  LOP3.LUT R2, R3, 0x80000000, RZ, 0xc0, !PT ;  /* 0x8000000003027812 */ /* 0x000fc800078ec0ff */
[----:B------:R-:W-:-:S04]  /*4060*/  SHF.R.U32.HI R3, RZ, 0x18, R2 ;  /* 0x00000018ff037819 */ /* 0x000fc80000011602 */
[----:B------:R-:W-:-:S04]  /*4070*/  LOP3.LUT R0, R0, R3, RZ, 0xfc, !PT ;  /* 0x0000000300007212 */ /* 0x000fc800078efcff */
[----:B------:R-:W-:-:S07]  /*4080*/  PRMT R8, R0, 0x7610, R8 ;  /* 0x0000761000087816 */ /* 0x000fce0000000008 */
.L_x_35718:
[----:B------:R-:W-:Y:S05]  /*4090*/  BSYNC B0 ;  /* 0x0000000000007941 */ /* 0x000fea0003800000 */
.L_x_35717:
[----:B------:R0:W-:Y:S01]  /*40a0*/  STG.E.U8 desc[UR36][R16.64], R8 ;  /* 0x0000000810007986 */ /* 0x0001e2000c101124 */
[----:B------:R-:W-:Y:S05]  /*40b0*/  BRA `(.L_x_35694) ;  /* 0x0000000000ac7947 */ /* 0x000fea0003800000 */
.L_x_35711:
        /* <DEDUP_REMOVED lines=22> */
.L_x_35693:
        /* <DEDUP_REMOVED lines=16> */
.L_x_35722:
[----:B------:R-:W-:Y:S05]  /*4320*/  BRA `(.L_x_35694) ;  /* 0x0000000000107947 */ /* 0x000fea0003800000 */
.L_x_35721:
[----:B------:R-:W-:-:S05]  /*4330*/  IMAD.MOV.U32 R3, RZ, RZ, RZ ;  /* 0x000000ffff037224 */ /* 0x000fca00078e00ff */
[----:B------:R0:W-:Y:S01]  /*4340*/  STG.E.64 desc[UR36][R16.64], R2 ;  /* 0x0000000210007986 */ /* 0x0001e2000c101b24 */
[----:B------:R-:W-:Y:S05]  /*4350*/  BRA `(.L_x_35694) ;  /* 0x0000000000047947 */ /* 0x000fea0003800000 */
.L_x_35720:
[----:B------:R0:W-:Y:S02]  /*4360*/  STG.E desc[UR36][R16.64], R2 ;  /* 0x0000000210007986 */ /* 0x0001e4000c101924 */
.L_x_35694:
[----:B------:R-:W-:-:S04]  /*4370*/  IMAD R22, R25, 0x200, R22 ;  /* 0x0000020019167824 */ /* 0x000fc800078e0216 */
[----:B------:R-:W-:-:S07]  /*4380*/  VIADD R23, R22, 0x80 ;  /* 0x0000008016177836 */ /* 0x000fce0000000000 */
.L_x_35621:
[----:B------:R-:W-:Y:S05]  /*4390*/  BSYNC B6 ;  /* 0x0000000000067941 */ /* 0x000fea0003800000 */
.L_x_35620:
        /* <DEDUP_REMOVED lines=358> */
.L_x_35725:
        /* <DEDUP_REMOVED lines=21> */
.L_x_35729:
[----:B------:R-:W2:Y:S02]  /*5b50*/  LDG.E.U8 R2, desc[UR36][R2.64] ;  /* 0x0000002402027981 */ /* 0x000ea4000c1e1100 */
[----:B--2---:R0:W1:Y:S01]  /*5b60*/  I2F.F64.U16 R18, R2 ;  /* 0x0000000200127312 */ /* 0x0040620000101800 */
[----:B------:R-:W-:Y:S05]  /*5b70*/  BRA `(.L_x_35731) ;  /* 0x0000000c00707947 */ /* 0x000fea0003800000 */
.L_x_35728:
        /* <DEDUP_REMOVED lines=9> */
.L_x_35733:
[----:B------:R-:W2:Y:S02]  /*5c10*/  LDG.E R2, desc[UR36][R2.64] ;  /* 0x0000002402027981 */ /* 0x000ea4000c1e1900 */
[----:B--2---:R0:W1:Y:S01]  /*5c20*/  I2F.F64 R18, R2 ;  /* 0x0000000200127312 */ /* 0x0040620000201c00 */
[----:B------:R-:W-:Y:S05]  /*5c30*/  BRA `(.L_x_35731) ;  /* 0x0000000c00407947 */ /* 0x000fea0003800000 */
.L_x_35732:
[----:B------:R-:W2:Y:S02]  /*5c40*/  LDG.E.U16 R2, desc[UR36][R2.64] ;  /* 0x0000002402027981 */ /* 0x000ea4000c1e1500 */
[----:B--2---:R0:W1:Y:S01]  /*5c50*/  I2F.F64.S16 R18, R2 ;  /* 0x0000000200127312 */ /* 0x0040620000101c00 */
[----:B------:R-:W-:Y:S05]  /*5c60*/  BRA `(.L_x_35731) ;  /* 0x0000000c00347947 */ /* 0x000fea0003800000 */
.L_x_35727:
        /* <DEDUP_REMOVED lines=10> */
.L_x_35735:
[----:B------:R-:W2:Y:S02]  /*5d10*/  LDG.E.U16 R0, desc[UR36][R2.64] ;  /* 0x0000002402007981 */ /* 0x000ea4000c1e1500 */
[----:B--2---:R-:W-:-:S05]  /*5d20*/  HADD2.F32 R0, -RZ, R0.H0_H0 ;  /* 0x20000000ff007230 */ /* 0x004fca0000004100 */
[----:B------:R-:W-:-:S04]  /*5d30*/  FMUL.FTZ R0, R0, 1 ;  /* 0x3f80000000007820 */ /* 0x000fc80000410000 */
[----:B------:R0:W1:Y:S01]  /*5d40*/  F2F.F64.F32 R18, R0 ;  /* 0x0000000000127310 */ /* 0x0000620000201800 */
[----:B------:R-:W-:Y:S05]  /*5d50*/  BRA `(.L_x_35731) ;  /* 0x0000000800f87947 */ /* 0x000fea0003800000 */
.L_x_35734:
        /* <DEDUP_REMOVED lines=10> */
.L_x_35737:
[----:B------:R-:W2:Y:S02]  /*5e00*/  LDG.E.U16 R2, desc[UR36][R2.64] ;  /* 0x0000002402027981 */ /* 0x000ea4000c1e1500 */
[----:B--2---:R-:W-:-:S05]  /*5e10*/  HADD2.F32 R0, -RZ, R2.H0_H0 ;  /* 0x20000002ff007230 */ /* 0x004fca0000004100 */
[----:B------:R-:W-:-:S04]  /*5e20*/  FMUL.FTZ R0, R0, 1 ;  /* 0x3f80000000007820 */ /* 0x000fc80000410000 */
[----:B------:R0:W1:Y:S01]  /*5e30*/  F2F.F64.F32 R18, R0 ;  /* 0x0000000000127310 */ /* 0x0000620000201800 */
[----:B------:R-:W-:Y:S05]  /*5e40*/  BRA `(.L_x_35731) ;  /* 0x0000000800bc7947 */ /* 0x000fea0003800000 */
.L_x_35736:
[----:B------:R0:W5:Y:S01]  /*5e50*/  LDG.E.64 R18, desc[UR36][R2.64] ;  /* 0x0000002402127981 */ /* 0x000162000c1e1b00 */
[----:B------:R-:W-:Y:S05]  /*5e60*/  BRA `(.L_x_35731) ;  /* 0x0000000800b47947 */ /* 0x000fea0003800000 */
.L_x_35726:
        /* <DEDUP_REMOVED lines=13> */
.L_x_35740:
[----:B------:R0:W5:Y:S01]  /*5f40*/  LDG.E.64 R18, desc[UR36][R2.64] ;  /* 0x0000002402127981 */ /* 0x000162000c1e1b00 */
[----:B------:R-:W-:Y:S05]  /*5f50*/  BRA `(.L_x_35731) ;  /* 0x0000000800787947 */ /* 0x000fea0003800000 */
.L_x_35739:
        /* <DEDUP_REMOVED lines=28> */
.L_x_35742:
        /* <DEDUP_REMOVED lines=15> */
.L_x_35741:
[----:B------:R-:W2:Y:S02]  /*6210*/  LDG.E.U16 R0, desc[UR36][R2.64] ;  /* 0x0000002402007981 */ /* 0x000ea4000c1e1500 */
[----:B--2---:R-:W-:-:S04]  /*6220*/  IMAD.U32 R0, R0, 0x10000, RZ ;  /* 0x0001000000007824 */ /* 0x004fc800078e00ff */
[----:B------:R-:W-:-:S04]  /*6230*/  FMUL.FTZ R0, R0, 1 ;  /* 0x3f80000000007820 */ /* 0x000fc80000410000 */
[----:B------:R0:W1:Y:S01]  /*6240*/  F2F.F64.F32 R18, R0 ;  /* 0x0000000000127310 */ /* 0x0000620000201800 */
[----:B------:R-:W-:Y:S05]  /*6250*/  BRA `(.L_x_35731) ;  /* 0x0000000400b87947 */ /* 0x000fea0003800000 */
.L_x_35738:
        /* <DEDUP_REMOVED lines=11> */
.L_x_35745:
        /* <DEDUP_REMOVED lines=21> */
.L_x_35749:
[----:B------:R-:W-:Y:S05]  /*6460*/  BSYNC B1 ;  /* 0x0000000000017941 */ /* 0x000fea0003800000 */
.L_x_35748:
[----:B------:R-:W-:Y:S01]  /*6470*/  LEA R3, R0, 0x3b800000, 0x17 ;  /* 0x3b80000000037811 */ /* 0x000fe200078eb8ff */
[----:B------:R-:W-:-:S05]  /*6480*/  IMAD.SHL.U32 R0, R2, 0x100000, RZ ;  /* 0x0010000002007824 */ /* 0x000fca00078e00ff */
[----:B------:R-:W-:-:S07]  /*6490*/  LOP3.LUT R0, R3, R0, R4, 0xfe, !PT ;  /* 0x0000000003007212 */ /* 0x000fce00078efe04 */
.L_x_35747:
[----:B------:R-:W-:Y:S05]  /*64a0*/  BSYNC B0 ;  /* 0x0000000000007941 */ /* 0x000fea0003800000 */
.L_x_35746:
[----:B------:R-:W-:-:S04]  /*64b0*/  FMUL.FTZ R0, R0, 1 ;  /* 0x3f80000000007820 */ /* 0x000fc80000410000 */
[----:B------:R0:W1:Y:S01]  /*64c0*/  F2F.F64.F32 R18, R0 ;  /* 0x0000000000127310 */ /* 0x0000620000201800 */
[----:B------:R-:W-:Y:S05]  /*64d0*/  BRA `(.L_x_35731) ;  /* 0x0000000400187947 */ /* 0x000fea0003800000 */
.L_x_35744:
        /* <DEDUP_REMOVED lines=21> */
.L_x_35753:
[----:B------:R-:W-:Y:S05]  /*6630*/  BSYNC B1 ;  /* 0x0000000000017941 */ /* 0x000fea0003800000 */
.L_x_35752:
[----:B------:R-:W-:Y:S01]  /*6640*/  LEA R3, R0, 0x37800000, 0x17 ;  /* 0x3780000000037811 */ /* 0x000fe200078eb8ff */
[----:B------:R-:W-:-:S05]  /*6650*/  IMAD.SHL.U32 R0, R2, 0x200000, RZ ;  /* 0x0020000002007824 */ /* 0x000fca00078e00ff */
[----:B------:R-:W-:-:S07]  /*6660*/  LOP3.LUT R0, R3, R0, R4, 0xfe, !PT ;  /* 0x0000000003007212 */ /* 0x000fce00078efe04 */
.L_x_35751:
[----:B------:R-:W-:Y:S05]  /*6670*/  BSYNC B0 ;  /* 0x0000000000007941 */ /* 0x000fea0003800000 */
.L_x_35750:
[----:B------:R-:W-:-:S04]  /*6680*/  FMUL.FTZ R0, R0, 1 ;  /* 0x3f80000000007820 */ /* 0x000fc80000410000 */
[----:B------:R0:W1:Y:S01]  /*6690*/  F2F.F64.F32 R18, R0 ;  /* 0x0000000000127310 */ /* 0x0000620000201800 */
[----:B------:R-:W-:Y:S05]  /*66a0*/  BRA `(.L_x_35731) ;  /* 0x0000000000a47947 */ /* 0x000fea0003800000 */
.L_x_35743:
        /* <DEDUP_REMOVED lines=14> */
.L_x_35757:
[----:B------:R-:W-:Y:S05]  /*6790*/  BSYNC B0 ;  /* 0x0000000000007941 */ /* 0x000fea0003800000 */
.L_x_35756:
[----:B------:R-:W-:-:S04]  /*67a0*/  FMUL.FTZ R0, R0, 1 ;  /* 0x3f80000000007820 */ /* 0x000fc80000410000 */
[----:B------:R0:W1:Y:S01]  /*67b0*/  F2F.F64.F32 R18, R0 ;  /* 0x0000000000127310 */ /* 0x0000620000201800 */
[----:B------:R-:W-:Y:S05]  /*67c0*/  BRA `(.L_x_35731) ;  /* 0x00000000005c7947 */ /* 0x000fea0003800000 */
.L_x_35730:
        /* <DEDUP_REMOVED lines=16> */
.L_x_35758:
[----:B------:R-:W-:Y:S01]  /*68d0*/  CS2R R18, SRZ ;  /* 0x0000000000127805 */ /* 0x000fe2000001ff00 */
[----:B------:R-:W-:Y:S06]  /*68e0*/  BRA `(.L_x_35731) ;  /* 0x0000000000147947 */ /* 0x000fec0003800000 */
.L_x_35755:
[----:B------:R-:W2:Y:S02]  /*68f0*/  LDG.E.64 R18, desc[UR36][R2.64] ;  /* 0x0000002402127981 */ /* 0x000ea4000c1e1b00 */
[----:B--2---:R-:W0:Y:S01]  /*6900*/  I2F.F64.U64 R18, R18 ;  /* 0x0000001200127312 */ /* 0x004e220000301800 */
[----:B------:R-:W-:Y:S05]  /*6910*/  BRA `(.L_x_35731) ;  /* 0x0000000000087947 */ /* 0x000fea0003800000 */
.L_x_35754:
[----:B------:R-:W2:Y:S02]  /*6920*/  LDG.E R2, desc[UR36][R2.64] ;  /* 0x0000002402027981 */ /* 0x000ea4000c1e1900 */
[----:B--2---:R0:W1:Y:S02]  /*6930*/  I2F.F64.U32 R18, R2 ;  /* 0x0000000200127312 */ /* 0x0040640000201800 */
.L_x_35731:
        /* <DEDUP_REMOVED lines=18> */
.L_x_35762:
[----:B------:R-:W3:Y:S02]  /*6a60*/  LDG.E.U8 R2, desc[UR36][R4.64] ;  /* 0x0000002404027981 */ /* 0x000ee4000c1e1100 */
[----:B---3--:R-:W0:Y:S01]  /*6a70*/  I2F.F64.U16 R2, R2 ;  /* 0x0000000200027312 */ /* 0x008e220000101800 */
[----:B------:R-:W-:Y:S05]  /*6a80*/  BRA `(.L_x_35764) ;  /* 0x0000000c00707947 */ /* 0x000fea0003800000 */
.L_x_35761:
        /* <DEDUP_REMOVED lines=9> */
.L_x_35766:
[----:B------:R-:W3:Y:S02]  /*6b20*/  LDG.E R2, desc[UR36][R4.64] ;  /* 0x0000002404027981 */ /* 0x000ee4000c1e1900 */
[----:B---3--:R-:W3:Y:S01]  /*6b30*/  I2F.F64 R2, R2 ;  /* 0x0000000200027312 */ /* 0x008ee20000201c00 */
[----:B------:R-:W-:Y:S05]  /*6b40*/  BRA `(.L_x_35764) ;  /* 0x0000000c00407947 */ /* 0x000fea0003800000 */
.L_x_35765:
[----:B------:R-:W3:Y:S02]  /*6b50*/  LDG.E.U16 R2, desc[UR36][R4.64] ;  /* 0x0000002404027981 */ /* 0x000ee4000c1e1500 */
[----:B---3--:R-:W0:Y:S01]  /*6b60*/  I2F.F64.S16 R2, R2 ;  /* 0x0000000200027312 */ /* 0x008e220000101c00 */
[----:B------:R-:W-:Y:S05]  /*6b70*/  BRA `(.L_x_35764) ;  /* 0x0000000c00347947 */ /* 0x000fea0003800000 */
.L_x_35760:
        /* <DEDUP_REMOVED lines=10> */
.L_x_35768:
[----:B------:R-:W3:Y:S02]  /*6c20*/  LDG.E.U16 R0, desc[UR36][R4.64] ;  /* 0x0000002404007981 */ /* 0x000ee4000c1e1500 */
[----:B---3--:R-:W-:-:S05]  /*6c30*/  HADD2.F32 R0, -RZ, R0.H0_H0 ;  /* 0x20000000ff007230 */ /* 0x008fca0000004100 */
[----:B------:R-:W-:-:S04]  /*6c40*/  FMUL.FTZ R0, R0, 1 ;  /* 0x3f80000000007820 */ /* 0x000fc80000410000 */
[----:B------:R0:W1:Y:S01]  /*6c50*/  F2F.F64.F32 R2, R0 ;  /* 0x0000000000027310 */ /* 0x0000620000201800 */
[----:B------:R-:W-:Y:S05]  /*6c60*/  BRA `(.L_x_35764) ;  /* 0x0000000800f87947 */ /* 0x000fea0003800000 */
.L_x_35767:
        /* <DEDUP_REMOVED lines=10> */
.L_x_35770:
[----:B------:R-:W3:Y:S02]  /*6d10*/  LDG.E.U16 R4, desc[UR36][R4.64] ;  /* 0x0000002404047981 */ /* 0x000ee4000c1e1500 */
[----:B---3--:R-:W-:-:S05]  /*6d20*/  HADD2.F32 R0, -RZ, R4.H0_H0 ;  /* 0x20000004ff007230 */ /* 0x008fca0000004100 */
[----:B------:R-:W-:-:S04]  /*6d30*/  FMUL.FTZ R0, R0, 1 ;  /* 0x3f80000000007820 */ /* 0x000fc80000410000 */
[----:B------:R0:W1:Y:S01]  /*6d40*/  F2F.F64.F32 R2, R0 ;  /* 0x0000000000027310 */ /* 0x0000620000201800 */
[----:B------:R-:W-:Y:S05]  /*6d50*/  BRA `(.L_x_35764) ;  /* 0x0000000800bc7947 */ /* 0x000fea0003800000 */
.L_x_35769:
[----:B------:R0:W5:Y:S01]  /*6d60*/  LDG.E.64 R2, desc[UR36][R4.64] ;  /* 0x0000002404027981 */ /* 0x000162000c1e1b00 */
[----:B------:R-:W-:Y:S05]  /*6d70*/  BRA `(.L_x_35764) ;  /* 0x0000000800b47947 */ /* 0x000fea0003800000 */
.L_x_35759:
        /* <DEDUP_REMOVED lines=13> */
.L_x_35773:
[----:B------:R0:W5:Y:S01]  /*6e50*/  LDG.E.64 R2, desc[UR36][R4.64] ;  /* 0x0000002404027981 */ /* 0x000162000c1e1b00 */
[----:B------:R-:W-:Y:S05]  /*6e60*/  BRA `(.L_x_35764) ;  /* 0x0000000800787947 */ /* 0x000fea0003800000 */
.L_x_35772:
        /* <DEDUP_REMOVED lines=28> */
.L_x_35775:
        /* <DEDUP_REMOVED lines=15> */
.L_x_35774:
[----:B------:R-:W3:Y:S02]  /*7120*/  LDG.E.U16 R0, desc[UR36][R4.64] ;  /* 0x0000002404007981 */ /* 0x000ee4000c1e1500 */
[----:B---3--:R-:W-:-:S04]  /*7130*/  IMAD.U32 R0, R0, 0x10000, RZ ;  /* 0x0001000000007824 */ /* 0x008fc800078e00ff */
[----:B------:R-:W-:-:S04]  /*7140*/  FMUL.FTZ R0, R0, 1 ;  /* 0x3f80000000007820 */ /* 0x000fc80000410000 */
[----:B------:R0:W1:Y:S01]  /*7150*/  F2F.F64.F32 R2, R0 ;  /* 0x0000000000027310 */ /* 0x0000620000201800 */
[----:B------:R-:W-:Y:S05]  /*7160*/  BRA `(.L_x_35764) ;  /* 0x0000000400b87947 */ /* 0x000fea0003800000 */
.L_x_35771:
        /* <DEDUP_REMOVED lines=11> */
.L_x_35778:
        /* <DEDUP_REMOVED lines=21> */
.L_x_35782:
[----:B------:R-:W-:Y:S05]  /*7370*/  BSYNC B1 ;  /* 0x0000000000017941 */ /* 0x000fea0003800000 */
.L_x_35781:
[----:B------:R-:W-:Y:S01]  /*7380*/  LEA R3, R0, 0x3b800000, 0x17 ;  /* 0x3b80000000037811 */ /* 0x000fe200078eb8ff */
[----:B------:R-:W-:-:S05]  /*7390*/  IMAD.SHL.U32 R0, R2, 0x100000, RZ ;  /* 0x0010000002007824 */ /* 0x000fca00078e00ff */
[----:B------:R-:W-:-:S07]  /*73a0*/  LOP3.LUT R0, R3, R0, R4, 0xfe, !PT ;  /* 0x0000000003007212 */ /* 0x000fce00078efe04 */
.L_x_35780:
[----:B------:R-:W-:Y:S05]  /*73b0*/  BSYNC B0 ;  /* 0x0000000000007941 */ /* 0x000fea0003800000 */
.L_x_35779:
[----:B------:R-:W-:-:S04]  /*73c0*/  FMUL.FTZ R0, R0, 1 ;  /* 0x3f80000000007820 */ /* 0x000fc80000410000 */
[----:B------:R0:W1:Y:S01]  /*73d0*/  F2F.F64.F32 R2, R0 ;  /* 0x0000000000027310 */ /* 0x0000620000201800 */
[----:B------:R-:W-:Y:S05]  /*73e0*/  BRA `(.L_x_35764) ;  /* 0x0000000400187947 */ /* 0x000fea0003800000 */
.L_x_35777:
        /* <DEDUP_REMOVED lines=21> */
.L_x_35786:
[----:B------:R-:W-:Y:S05]  /*7540*/  BSYNC B1 ;  /* 0x0000000000017941 */ /* 0x000fea0003800000 */
.L_x_35785:
[----:B------:R-:W-:Y:S01]  /*7550*/  LEA R3, R0, 0x37800000, 0x17 ;  /* 0x3780000000037811 */ /* 0x000fe200078eb8ff */
[----:B------:R-:W-:-:S05]  /*7560*/  IMAD.SHL.U32 R0, R2, 0x200000, RZ ;  /* 0x0020000002007824 */ /* 0x000fca00078e00ff */
[----:B------:R-:W-:-:S07]  /*7570*/  LOP3.LUT R0, R3, R0, R4, 0xfe, !PT ;  /* 0x0000000003007212 */ /* 0x000fce00078efe04 */
.L_x_35784:
[----:B------:R-:W-:Y:S05]  /*7580*/  BSYNC B0 ;  /* 0x0000000000007941 */ /* 0x000fea0003800000 */
.L_x_35783:
[----:B------:R-:W-:-:S04]  /*7590*/  FMUL.FTZ R0, R0, 1 ;  /* 0x3f80000000007820 */ /* 0x000fc80000410000 */
[----:B------:R0:W1:Y:S01]  /*75a0*/  F2F.F64.F32 R2, R0 ;  /* 0x0000000000027310 */ /* 0x0000620000201800 */
[----:B------:R-:W-:Y:S05]  /*75b0*/  BRA `(.L_x_35764) ;  /* 0x0000000000a47947 */ /* 0x000fea0003800000 */
.L_x_35776:
        /* <DEDUP_REMOVED lines=14> */
.L_x_35790:
[----:B------:R-:W-:Y:S05]  /*76a0*/  BSYNC B0 ;  /* 0x0000000000007941 */ /* 0x000fea0003800000 */
.L_x_35789:
[----:B------:R-:W-:-:S04]  /*76b0*/  FMUL.FTZ R0, R0, 1 ;  /* 0x3f80000000007820 */ /* 0x000fc80000410000 */
[----:B------:R0:W1:Y:S01]  /*76c0*/  F2F.F64.F32 R2, R0 ;  /* 0x0000000000027310 */ /* 0x0000620000201800 */
[----:B------:R-:W-:Y:S05]  /*76d0*/  BRA `(.L_x_35764) ;  /* 0x00000000005c7947 */ /* 0x000fea0003800000 */
.L_x_35763:
        /* <DEDUP_REMOVED lines=16> */
.L_x_35791:
[----:B------:R-:W-:Y:S01]  /*77e0*/  CS2R R2, SRZ ;  /* 0x0000000000027805 */ /* 0x000fe2000001ff00 */
[----:B------:R-:W-:Y:S06]  /*77f0*/  BRA `(.L_x_35764) ;  /* 0x0000000000147947 */ /* 0x000fec0003800000 */
.L_x_35788:
[----:B------:R-:W3:Y:S02]  /*7800*/  LDG.E.64 R2, desc[UR36][R4.64] ;  /* 0x0000002404027981 */ /* 0x000ee4000c1e1b00 */
[----:B---3--:R-:W0:Y:S01]  /*7810*/  I2F.F64.U64 R2, R2 ;  /* 0x0000000200027312 */ /* 0x008e220000301800 */
[----:B------:R-:W-:Y:S05]  /*7820*/  BRA `(.L_x_35764) ;  /* 0x0000000000087947 */ /* 0x000fea0003800000 */
.L_x_35787:
[----:B------:R-:W3:Y:S02]  /*7830*/  LDG.E R2, desc[UR36][R4.64] ;  /* 0x0000002404027981 */ /* 0x000ee4000c1e1900 */
[----:B---3--:R-:W0:Y:S02]  /*7840*/  I2F.F64.U32 R2, R2 ;  /* 0x0000000200027312 */ /* 0x008e240000201800 */
.L_x_35764:
[----:B0-----:R-:W0:Y:S01]  /*7850*/  LDC.U8 R4, c[0x0][0x491] ;  /* 0x00012440ff047b82 */ /* 0x001e220000000000 */
[----:B-1-3-5:R-:W-:-:S06]  /*7860*/  DSETP.NEU.AND P0, PT, R2, RZ, PT ;  /* 0x000000ff0200722a */ /* 0x02afcc0003f0d000 */
[----:B--2-4-:R-:W-:-:S06]  /*7870*/  DSETP.NEU.AND P0, PT, R18, RZ, P0 ;  /* 0x000000ff1200722a */ /* 0x014fcc000070d000 */
        /* <DEDUP_REMOVED lines=14> */
.L_x_35795:
[----:B------:R0:W-:Y:S01]  /*7960*/  STG.E.U8 desc[UR36][R16.64], R2 ;  /* 0x0000000210007986 */ /* 0x0001e2000c101124 */
[----:B------:R-:W-:Y:S05]  /*7970*/  BRA `(.L_x_35797) ;  /* 0x0000000c00487947 */ /* 0x000fea0003800000 */
.L_x_35794:
        /* <DEDUP_REMOVED lines=9> */
.L_x_35799:
[----:B------:R3:W-:Y:S01]  /*7a10*/  STG.E desc[UR36][R16.64], R2 ;  /* 0x0000000210007986 */ /* 0x0007e2000c101924 */
[----:B------:R-:W-:Y:S05]  /*7a20*/  BRA `(.L_x_35797) ;  /* 0x0000000c001c7947 */ /* 0x000fea0003800000 */
.L_x_35798:
[----:B------:R2:W-:Y:S01]  /*7a30*/  STG.E.U16 desc[UR36][R16.64], R2 ;  /* 0x0000000210007986 */ /* 0x0005e2000c101524 */
[----:B------:R-:W-:Y:S05]  /*7a40*/  BRA `(.L_x_35797) ;  /* 0x0000000c00147947 */ /* 0x000fea0003800000 */
.L_x_35793:
        /* <DEDUP_REMOVED lines=9> */
.L_x_35801:
[----:B------:R-:W-:-:S04]  /*7ae0*/  I2FP.F32.U32 R0, R2 ;  /* 0x0000000200007245 */ /* 0x000fc80000201000 */
[----:B------:R-:W-:-:S05]  /*7af0*/  F2FP.F16.F32.PACK_AB R0, RZ, R0 ;  /* 0x00000000ff00723e */ /* 0x000fca00000000ff */
[----:B------:R0:W-:Y:S01]  /*7b00*/  STG.E.U16 desc[UR36][R16.64], R0 ;  /* 0x0000000010007986 */ /* 0x0001e2000c101524 */
[----:B------:R-:W-:Y:S05]  /*7b10*/  BRA `(.L_x_35797) ;  /* 0x0000000800e07947 */ /* 0x000fea0003800000 */
.L_x_35800:
        /* <DEDUP_REMOVED lines=10> */
.L_x_35803:
[----:B------:R-:W-:-:S04]  /*7bc0*/  I2FP.F32.U32 R2, R2 ;  /* 0x0000000200027245 */ /* 0x000fc80000201000 */
[----:B------:R-:W-:-:S04]  /*7bd0*/  F2FP.F16.F32.PACK_AB R3, RZ, R2 ;  /* 0x00000002ff03723e */ /* 0x000fc800000000ff */
[----:B------:R-:W-:-:S05]  /*7be0*/  PRMT R3, R3, 0x5410, RZ ;  /* 0x0000541003037816 */ /* 0x000fca00000000ff */
[----:B------:R0:W-:Y:S01]  /*7bf0*/  STG.E desc[UR36][R16.64], R3 ;  /* 0x0000000310007986 */ /* 0x0001e2000c101924 */
[----:B------:R-:W-:Y:S05]  /*7c00*/  BRA `(.L_x_35797) ;  /* 0x0000000800a47947 */ /* 0x000fea0003800000 */
.L_x_35802:
[----:B------:R-:W0:Y:S02]  /*7c10*/  I2F.F64.U32 R2, R2 ;  /* 0x0000000200027312 */ /* 0x000e240000201800 */
[----:B0-----:R0:W-:Y:S01]  /*7c20*/  STG.E.64 desc[UR36][R16.64], R2 ;  /* 0x0000000210007986 */ /* 0x0011e2000c101b24 */
[----:B------:R-:W-:Y:S05]  /*7c30*/  BRA `(.L_x_35797) ;  /* 0x0000000800987947 */ /* 0x000fea0003800000 */
.L_x_35792:
        /* <DEDUP_REMOVED lines=10> */
.L_x_35806:
[----:B------:R-:W0:Y:S01]  /*7ce0*/  I2F.F64.U32 R4, R2 ;  /* 0x0000000200047312 */ /* 0x000e220000201800 */
[----:B------:R-:W-:-:S05]  /*7cf0*/  CS2R R6, SRZ ;  /* 0x0000000000067805 */ /* 0x000fca000001ff00 */
[----:B0-----:R0:W-:Y:S01]  /*7d00*/  STG.E.128 desc[UR36][R16.64], R4 ;  /* 0x0000000410007986 */ /* 0x0011e2000c101d24 */
[----:B------:R-:W-:Y:S05]  /*7d10*/  BRA `(.L_x_35797) ;  /* 0x0000000800607947 */ /* 0x000fea0003800000 */
.L_x_35805:
        /* <DEDUP_REMOVED lines=21> */
.L_x_35810:
[----:B------:R-:W-:Y:S05]  /*7e70*/  BSYNC B0 ;  /* 0x0000000000007941 */ /* 0x000fea0003800000 */
.L_x_35809:
[----:B------:R-:W-:-:S05]  /*7e80*/  LOP3.LUT R3, R0, R3, RZ, 0xfc, !PT ;  /* 0x0000000300037212 */ /* 0x000fca00078efcff */
[----:B------:R0:W-:Y:S01]  /*7e90*/  STG.E.U8 desc[UR36][R16.64], R3 ;  /* 0x0000000310007986 */ /* 0x0001e2000c101124 */
[----:B------:R-:W-:Y:S05]  /*7ea0*/  BRA `(.L_x_35797) ;  /* 0x0000000400fc7947 */ /* 0x000fea0003800000 */
.L_x_35808:
        /* <DEDUP_REMOVED lines=13> */
.L_x_35812:
[----:B------:R-:W-:Y:S01]  /*7f80*/  IMAD.MOV.U32 R0, RZ, RZ, 0x7f ;  /* 0x0000007fff007424 */ /* 0x000fe200078e00ff */
[----:B------:R-:W-:-:S04]  /*7f90*/  ISETP.GT.U32.AND P0, PT, R2, 0x7f800000, PT ;  /* 0x7f8000000200780c */ /* 0x000fc80003f04070 */
[----:B------:R-:W-:-:S09]  /*7fa0*/  SEL R0, R0, 0x7c, P0 ;  /* 0x0000007c00007807 */ /* 0x000fd20000000000 */
.L_x_35813:
[----:B------:R-:W-:Y:S05]  /*7fb0*/  BSYNC B0 ;  /* 0x0000000000007941 */ /* 0x000fea0003800000 */
.L_x_35811:
[----:B------:R-:W-:-:S04]  /*7fc0*/  LOP3.LUT R2, R3, 0x80000000, RZ, 0xc0, !PT ;  /* 0x8000000003027812 */ /* 0x000fc800078ec0ff */
[----:B------:R-:W-:-:S04]  /*7fd0*/  SHF.R.U32.HI R3, RZ, 0x18, R2 ;  /* 0x00000018ff037819 */ /* 0x000fc80000011602 */
[----:B------:R-:W-:-:S05]  /*7fe0*/  LOP3.LUT R3, R0, R3, RZ, 0xfc, !PT ;  /* 0x0000000300037212 */ /* 0x000fca00078efcff */
[----:B------:R0:W-:Y:S01]  /*7ff0*/  STG.E.U8 desc[UR36][R16.64], R3 ;  /* 0x0000000310007986 */ /* 0x0001e2000c101124 */
[----:B------:R-:W-:Y:S05]  /*8000*/  BRA `(.L_x_35797) ;  /* 0x0000000400a47947 */ /* 0x000fea0003800000 */
.L_x_35807:
[----:B------:R-:W-:-:S04]  /*8010*/  I2FP.F32.U32 R0, R2 ;  /* 0x0000000200007245 */ /* 0x000fc80000201000 */
[----:B------:R-:W-:-:S05]  /*8020*/  F2FP.BF16.F32.PACK_AB R0, RZ, R0 ;  /* 0x00000000ff00723e */ /* 0x000fca00000010ff */
[----:B------:R0:W-:Y:S01]  /*8030*/  STG.E.U16 desc[UR36][R16.64], R0 ;  /* 0x0000000010007986 */ /* 0x0001e2000c101524 */
[----:B------:R-:W-:Y:S05]  /*8040*/  BRA `(.L_x_35797) ;  /* 0x0000000400947947 */ /* 0x000fea0003800000 */
.L_x_35804:
        /* <DEDUP_REMOVED lines=10> */
.L_x_35816:
        /* <DEDUP_REMOVED lines=17> */
.L_x_35819:
[----:B------:R-:W-:-:S04]  /*8200*/  LOP3.LUT R2, R3, 0x80000000, RZ, 0xc0, !PT ;  /* 0x8000000003027812 */ /* 0x000fc800078ec0ff */
[----:B------:R-:W-:-:S04]  /*8210*/  SHF.R.U32.HI R3, RZ, 0x18, R2 ;  /* 0x00000018ff037819 */ /* 0x000fc80000011602 */
[----:B------:R-:W-:-:S04]  /*8220*/  LOP3.LUT R0, R0, R3, RZ, 0xfc, !PT ;  /* 0x0000000300007212 */ /* 0x000fc800078efcff */
[----:B------:R-:W-:-:S07]  /*8230*/  PRMT R8, R0, 0x7610, R8 ;  /* 0x0000761000087816 */ /* 0x000fce0000000008 */
.L_x_35818:
[----:B------:R-:W-:Y:S05]  /*8240*/  BSYNC B0 ;  /* 0x0000000000007941 */ /* 0x000fea0003800000 */
.L_x_35817:
[----:B------:R0:W-:Y:S01]  /*8250*/  STG.E.U8 desc[UR36][R16.64], R8 ;  /* 0x0000000810007986 */ /* 0x0001e2000c101124 */
[----:B------:R-:W-:Y:S05]  /*8260*/  BRA `(.L_x_35797) ;  /* 0x00000004000c7947 */ /* 0x000fea0003800000 */
.L_x_35815:
        /* <DEDUP_REMOVED lines=17> */
.L_x_35822:
[----:B------:R-:W-:-:S04]  /*8380*/  LOP3.LUT R2, R3, 0x80000000, RZ, 0xc0, !PT ;  /* 0x8000000003027812 */ /* 0x000fc800078ec0ff */
[----:B------:R-:W-:-:S04]  /*8390*/  SHF.R.U32.HI R3, RZ, 0x18, R2 ;  /* 0x00000018ff037819 */ /* 0x000fc80000011602 */
[----:B------:R-:W-:-:S04]  /*83a0*/  LOP3.LUT R0, R0, R3, RZ, 0xfc, !PT ;  /* 0x0000000300007212 */ /* 0x000fc800078efcff */
[----:B------:R-:W-:-:S07]  /*83b0*/  PRMT R8, R0, 0x7610, R8 ;  /* 0x0000761000087816 */ /* 0x000fce0000000008 */
.L_x_35821:
[----:B------:R-:W-:Y:S05]  /*83c0*/  BSYNC B0 ;  /* 0x0000000000007941 */ /* 0x000fea0003800000 */
.L_x_35820:
[----:B------:R0:W-:Y:S01]  /*83d0*/  STG.E.U8 desc[UR36][R16.64], R8 ;  /* 0x0000000810007986 */ /* 0x0001e2000c101124 */
[----:B------:R-:W-:Y:S05]  /*83e0*/  BRA `(.L_x_35797) ;  /* 0x0000000000ac7947 */ /* 0x000fea0003800000 */
.L_x_35814:
        /* <DEDUP_REMOVED lines=22> */
.L_x_35796:
        /* <DEDUP_REMOVED lines=16> */
.L_x_35825:
[----:B------:R-:W-:Y:S05]  /*8650*/  BRA `(.L_x_35797) ;  /* 0x0000000000107947 */ /* 0x000fea0003800000 */
.L_x_35824:
[----:B------:R-:W-:-:S05]  /*8660*/  IMAD.MOV.U32 R3, RZ, RZ, RZ ;  /* 0x000000ffff037224 */ /* 0x000fca00078e00ff */
[----:B------:R0:W-:Y:S01]  /*8670*/  STG.E.64 desc[UR36][R16.64], R2 ;  /* 0x0000000210007986 */ /* 0x0001e2000c101b24 */
[----:B------:R-:W-:Y:S05]  /*8680*/  BRA `(.L_x_35797) ;  /* 0x0000000000047947 */ /* 0x000fea0003800000 */
.L_x_35823:
[----:B------:R0:W-:Y:S02]  /*8690*/  STG.E desc[UR36][R16.64], R2 ;  /* 0x0000000210007986 */ /* 0x0001e4000c101924 */
.L_x_35797:
[----:B------:R-:W-:-:S07]  /*86a0*/  VIADD R23, R23, 0x80 ;  /* 0x0000008017177836 */ /* 0x000fce0000000000 */
.L_x_35724:
[----:B------:R-:W-:Y:S05]  /*86b0*/  BSYNC B6 ;  /* 0x0000000000067941 */ /* 0x000fea0003800000 */
.L_x_35723:
        /* <DEDUP_REMOVED lines=358> */
.L_x_35828:
        /* <DEDUP_REMOVED lines=21> */
.L_x_35832:
[----:B------:R-:W2:Y:S02]  /*9e70*/  LDG.E.U8 R2, desc[UR36][R2.64] ;  /* 0x0000002402027981 */ /* 0x000ea4000c1e1100 */
[----:B--2---:R0:W1:Y:S01]  /*9e80*/  I2F.F64.U16 R18, R2 ;  /* 0x0000000200127312 */ /* 0x0040620000101800 */
[----:B------:R-:W-:Y:S05]  /*9e90*/  BRA `(.L_x_35834) ;  /* 0x0000000c00707947 */ /* 0x000fea0003800000 */
.L_x_35831:
        /* <DEDUP_REMOVED lines=9> */
.L_x_35836:
[----:B------:R-:W2:Y:S02]  /*9f30*/  LDG.E R2, desc[UR36][R2.64] ;  /* 0x0000002402027981 */ /* 0x000ea4000c1e1900 */
[----:B--2---:R0:W1:Y:S01]  /*9f40*/  I2F.F64 R18, R2 ;  /* 0x0000000200127312 */ /* 0x0040620000201c00 */
[----:B------:R-:W-:Y:S05]  /*9f50*/  BRA `(.L_x_35834) ;  /* 0x0000000c00407947 */ /* 0x000fea0003800000 */
.L_x_35835:
[----:B------:R-:W2:Y:S02]  /*9f60*/  LDG.E.U16 R2, desc[UR36][R2.64] ;  /* 0x0000002402027981 */ /* 0x000ea4000c1e1500 */
[----:B--2---:R0:W1:Y:S01]  /*9f70*/  I2F.F64.S16 R18, R2 ;  /* 0x0000000200127312 */ /* 0x0040620000101c00 */
[----:B------:R-:W-:Y:S05]  /*9f80*/  BRA `(.L_x_35834) ;  /* 0x0000000c00347947 */ /* 0x000fea0003800000 */
.L_x_35830:
        /* <DEDUP_REMOVED lines=10> */
.L_x_35838:
[----:B------:R-:W2:Y:S02]  /*a030*/  LDG.E.U16 R0, desc[UR36][R2.64] ;  /* 0x0000002402007981 */ /* 0x000ea4000c1e1500 */
[----:B--2---:R-:W-:-:S05]  /*a040*/  HADD2.F32 R0, -RZ, R0.H0_H0 ;  /* 0x20000000ff007230 */ /* 0x004fca0000004100 */
[----:B------:R-:W-:-:S04]  /*a050*/  FMUL.FTZ R0, R0, 1 ;  /* 0x3f80000000007820 */ /* 0x000fc80000410000 */
[----:B------:R1:W2:Y:S01]  /*a060*/  F2F.F64.F32 R18, R0 ;  /* 0x0000000000127310 */ /* 0x0002a20000201800 */
[----:B------:R-:W-:Y:S05]  /*a070*/  BRA `(.L_x_35834) ;  /* 0x0000000800f87947 */ /* 0x000fea0003800000 */
.L_x_35837:
        /* <DEDUP_REMOVED lines=10> */
.L_x_35840:
[----:B------:R-:W2:Y:S02]  /*a120*/  LDG.E.U16 R2, desc[UR36][R2.64] ;  /* 0x0000002402027981 */ /* 0x000ea4000c1e1500 */
[----:B--2---:R-:W-:-:S05]  /*a130*/  HADD2.F32 R0, -RZ, R2.H0_H0 ;  /* 0x20000002ff007230 */ /* 0x004fca0000004100 */
[----:B------:R-:W-:-:S04]  /*a140*/  FMUL.FTZ R0, R0, 1 ;  /* 0x3f80000000007820 */ /* 0x000fc80000410000 */
[----:B------:R0:W1:Y:S01]  /*a150*/  F2F.F64.F32 R18, R0 ;  /* 0x0000000000127310 */ /* 0x0000620000201800 */
[----:B------:R-:W-:Y:S05]  /*a160*/  BRA `(.L_x_35834) ;  /* 0x0000000800bc7947 */ /* 0x000fea0003800000 */
.L_x_35839:
[----:B------:R3:W5:Y:S01]  /*a170*/  LDG.E.64 R18, desc[UR36][R2.64] ;  /* 0x0000002402127981 */ /* 0x000762000c1e1b00 */
[----:B------:R-:W-:Y:S05]  /*a180*/  BRA `(.L_x_35834) ;  /* 0x0000000800b47947 */ /* 0x000fea0003800000 */
.L_x_35829:
        /* <DEDUP_REMOVED lines=13> */
.L_x_35843:
[----:B------:R0:W5:Y:S01]  /*a260*/  LDG.E.64 R18, desc[UR36][R2.64] ;  /* 0x0000002402127981 */ /* 0x000162000c1e1b00 */
[----:B------:R-:W-:Y:S05]  /*a270*/  BRA `(.L_x_35834) ;  /* 0x0000000800787947 */ /* 0x000fea0003800000 */
.L_x_35842:
        /* <DEDUP_REMOVED lines=28> */
.L_x_35845:
        /* <DEDUP_REMOVED lines=15> */
.L_x_35844:
[----:B------:R-:W2:Y:S02]  /*a530*/  LDG.E.U16 R0, desc[UR36][R2.64] ;  /* 0x0000002402007981 */ /* 0x000ea4000c1e1500 */
[----:B--2---:R-:W-:-:S04]  /*a540*/  IMAD.U32 R0, R0, 0x10000, RZ ;  /* 0x0001000000007824 */ /* 0x004fc800078e00ff */
[----:B------:R-:W-:-:S04]  /*a550*/  FMUL.FTZ R0, R0, 1 ;  /* 0x3f80000000007820 */ /* 0x000fc80000410000 */
[----:B------:R0:W1:Y:S01]  /*a560*/  F2F.F64.F32 R18, R0 ;  /* 0x0000000000127310 */ /* 0x0000620000201800 */
[----:B------:R-:W-:Y:S05]  /*a570*/  BRA `(.L_x_35834) ;  /* 0x0000000400b87947 */ /* 0x000fea0003800000 */
.L_x_35841:
        /* <DEDUP_REMOVED lines=11> */
.L_x_35848:
        /* <DEDUP_REMOVED lines=21> */
.L_x_35852:
[----:B------:R-:W-:Y:S05]  /*a780*/  BSYNC B1 ;  /* 0x0000000000017941 */ /* 0x000fea0003800000 */
.L_x_35851:
[----:B------:R-:W-:Y:S01]  /*a790*/  LEA R3, R0, 0x3b800000, 0x17 ;  /* 0x3b80000000037811 */ /* 0x000fe200078eb8ff */
[----:B------:R-:W-:-:S05]  /*a7a0*/  IMAD.SHL.U32 R0, R2, 0x100000, RZ ;  /* 0x0010000002007824 */ /* 0x000fca00078e00ff */
[----:B------:R-:W-:-:S07]  /*a7b0*/  LOP3.LUT R0, R3, R0, R4, 0xfe, !PT ;  /* 0x0000000003007212 */ /* 0x000fce00078efe04 */
.L_x_35850:
[----:B------:R-:W-:Y:S05]  /*a7c0*/  BSYNC B0 ;  /* 0x0000000000007941 */ /* 0x000fea0003800000 */
.L_x_35849:
[----:B------:R-:W-:-:S04]  /*a7d0*/  FMUL.FTZ R0, R0, 1 ;  /* 0x3f80000000007820 */ /* 0x000fc80000410000 */
[----:B------:R0:W1:Y:S01]  /*a7e0*/  F2F.F64.F32 R18, R0 ;  /* 0x0000000000127310 */ /* 0x0000620000201800 */
[----:B------:R-:W-:Y:S05]  /*a7f0*/  BRA `(.L_x_35834) ;  /* 0x0000000400187947 */ /* 0x000fea0003800000 */
.L_x_35847:
        /* <DEDUP_REMOVED lines=21> */
.L_x_35856:
[----:B------:R-:W-:Y:S05]  /*a950*/  BSYNC B1 ;  /* 0x0000000000017941 */ /* 0x000fea0003800000 */
.L_x_35855:
[----:B------:R-:W-:Y:S01]  /*a960*/  LEA R3, R0, 0x37800000, 0x17 ;  /* 0x3780000000037811 */ /* 0x000fe200078eb8ff */
[----:B------:R-:W-:-:S05]  /*a970*/  IMAD.SHL.U32 R0, R2, 0x200000, RZ ;  /* 0x0020000002007824 */ /* 0x000fca00078e00ff */
[----:B------:R-:W-:-:S07]  /*a980*/  LOP3.LUT R0, R3, R0, R4, 0xfe, !PT ;  /* 0x0000000003007212 */ /* 0x000fce00078efe04 */
.L_x_35854:
[----:B------:R-:W-:Y:S05]  /*a990*/  BSYNC B0 ;  /* 0x0000000000007941 */ /* 0x000fea0003800000 */
.L_x_35853:
[----:B------:R-:W-:-:S04]  /*a9a0*/  FMUL.FTZ R0, R0, 1 ;  /* 0x3f80000000007820 */ /* 0x000fc80000410000 */
[----:B------:R0:W1:Y:S01]  /*a9b0*/  F2F.F64.F32 R18, R0 ;  /* 0x0000000000127310 */ /* 0x0000620000201800 */
[----:B------:R-:W-:Y:S05]  /*a9c0*/  BRA `(.L_x_35834) ;  /* 0x0000000000a47947 */ /* 0x000fea0003800000 */
.L_x_35846:
        /* <DEDUP_REMOVED lines=14> */
.L_x_35860:
[----:B------:R-:W-:Y:S05]  /*aab0*/  BSYNC B0 ;  /* 0x0000000000007941 */ /* 0x000fea0003800000 */
.L_x_35859:
[----:B------:R-:W-:-:S04]  /*aac0*/  FMUL.FTZ R0, R0, 1 ;  /* 0x3f80000000007820 */ /* 0x000fc80000410000 */
[----:B------:R0:W1:Y:S01]  /*aad0*/  F2F.F64.F32 R18, R0 ;  /* 0x0000000000127310 */ /* 0x0000620000201800 */
[----:B------:R-:W-:Y:S05]  /*aae0*/  BRA `(.L_x_35834) ;  /* 0x00000000005c7947 */ /* 0x000fea0003800000 */
.L_x_35833:
        /* <DEDUP_REMOVED lines=16> */
.L_x_35861:
[----:B------:R-:W-:Y:S01]  /*abf0*/  CS2R R18, SRZ ;  /* 0x0000000000127805 */ /* 0x000fe2000001ff00 */
[----:B------:R-:W-:Y:S06]  /*ac00*/  BRA `(.L_x_35834) ;  /* 0x0000000000147947 */ /* 0x000fec0003800000 */
.L_x_35858:
[----:B------:R-:W2:Y:S02]  /*ac10*/  LDG.E.64 R18, desc[UR36][R2.64] ;  /* 0x0000002402127981 */ /* 0x000ea4000c1e1b00 */
[----:B--2---:R-:W0:Y:S01]  /*ac20*/  I2F.F64.U64 R18, R18 ;  /* 0x0000001200127312 */ /* 0x004e220000301800 */
[----:B------:R-:W-:Y:S05]  /*ac30*/  BRA `(.L_x_35834) ;  /* 0x0000000000087947 */ /* 0x000fea0003800000 */
.L_x_35857:
[----:B------:R-:W2:Y:S02]  /*ac40*/  LDG.E R2, desc[UR36][R2.64] ;  /* 0x0000002402027981 */ /* 0x000ea4000c1e1900 */
[----:B--2---:R0:W1:Y:S02]  /*ac50*/  I2F.F64.U32 R18, R2 ;  /* 0x0000000200127312 */ /* 0x0040640000201800 */
.L_x_35834:
        /* <DEDUP_REMOVED lines=18> */
.L_x_35865:
[----:B------:R-:W3:Y:S02]  /*ad80*/  LDG.E.U8 R2, desc[UR36][R4.64] ;  /* 0x0000002404027981 */ /* 0x000ee4000c1e1100 */
[----:B---3--:R-:W0:Y:S01]  /*ad90*/  I2F.F64.U16 R2, R2 ;  /* 0x0000000200027312 */ /* 0x008e220000101800 */
[----:B------:R-:W-:Y:S05]  /*ada0*/  BRA `(.L_x_35867) ;  /* 0x0000000c00707947 */ /* 0x000fea0003800000 */
.L_x_35864:
        /* <DEDUP_REMOVED lines=9> */
.L_x_35869:
[----:B------:R-:W3:Y:S02]  /*ae40*/  LDG.E R2, desc[UR36][R4.64] ;  /* 0x0000002404027981 */ /* 0x000ee4000c1e1900 */
[----:B---3--:R-:W0:Y:S01]  /*ae50*/  I2F.F64 R2, R2 ;  /* 0x0000000200027312 */ /* 0x008e220000201c00 */
[----:B------:R-:W-:Y:S05]  /*ae60*/  BRA `(.L_x_35867) ;  /* 0x0000000c00407947 */ /* 0x000fea0003800000 */
.L_x_35868:
[----:B------:R-:W3:Y:S02]  /*ae70*/  LDG.E.U16 R2, desc[UR36][R4.64] ;  /* 0x0000002404027981 */ /* 0x000ee4000c1e1500 */
[----:B---3--:R-:W0:Y:S01]  /*ae80*/  I2F.F64.S16 R2, R2 ;  /* 0x0000000200027312 */ /* 0x008e220000101c00 */
[----:B------:R-:W-:Y:S05]  /*ae90*/  BRA `(.L_x_35867) ;  /* 0x0000000c00347947 */ /* 0x000fea0003800000 */
.L_x_35863:
        /* <DEDUP_REMOVED lines=10> */
.L_x_35871:
[----:B------:R-:W3:Y:S02]  /*af40*/  LDG.E.U16 R0, desc[UR36][R4.64] ;  /* 0x0000002404007981 */ /* 0x000ee4000c1e1500 */
[----:B---3--:R-:W-:-:S05]  /*af50*/  HADD2.F32 R0, -RZ, R0.H0_H0 ;  /* 0x20000000ff007230 */ /* 0x008fca0000004100 */
[----:B------:R-:W-:-:S04]  /*af60*/  FMUL.FTZ R0, R0, 1 ;  /* 0x3f80000000007820 */ /* 0x000fc80000410000 */
[----:B------:R0:W1:Y:S01]  /*af70*/  F2F.F64.F32 R2, R0 ;  /* 0x0000000000027310 */ /* 0x0000620000201800 */
[----:B------:R-:W-:Y:S05]  /*af80*/  BRA `(.L_x_35867) ;  /* 0x0000000800f87947 */ /* 0x000fea0003800000 */
.L_x_35870:
        /* <DEDUP_REMOVED lines=10> */
.L_x_35873:
[----:B------:R-:W3:Y:S02]  /*b030*/  LDG.E.U16 R4, desc[UR36][R4.64] ;  /* 0x0000002404047981 */ /* 0x000ee4000c1e1500 */
[----:B---3--:R-:W-:-:S05]  /*b040*/  HADD2.F32 R0, -RZ, R4.H0_H0 ;  /* 0x20000004ff007230 */ /* 0x008fca0000004100 */
[----:B------:R-:W-:-:S04]  /*b050*/  FMUL.FTZ R0, R0, 1 ;  /* 0x3f80000000007820 */ /* 0x000fc80000410000 */
[----:B------:R0:W1:Y:S01]  /*b060*/  F2F.F64.F32 R2, R0 ;  /* 0x0000000000027310 */ /* 0x0000620000201800 */
[----:B------:R-:W-:Y:S05]  /*b070*/  BRA `(.L_x_35867) ;  /* 0x0000000800bc7947 */ /* 0x000fea0003800000 */
.L_x_35872:
[----:B------:R0:W5:Y:S01]  /*b080*/  LDG.E.64 R2, desc[UR36][R4.64] ;  /* 0x0000002404027981 */ /* 0x000162000c1e1b00 */
[----:B------:R-:W-:Y:S05]  /*b090*/  BRA `(.L_x_35867) ;  /* 0x0000000800b47947 */ /* 0x000fea0003800000 */
.L_x_35862:
        /* <DEDUP_REMOVED lines=13> */
.L_x_35876:
[----:B------:R0:W5:Y:S01]  /*b170*/  LDG.E.64 R2, desc[UR36][R4.64] ;  /* 0x0000002404027981 */ /* 0x000162000c1e1b00 */
[----:B------:R-:W-:Y:S05]  /*b180*/  BRA `(.L_x_35867) ;  /* 0x0000000800787947 */ /* 0x000fea0003800000 */
.L_x_35875:
        /* <DEDUP_REMOVED lines=28> */
.L_x_35878:
        /* <DEDUP_REMOVED lines=15> */
.L_x_35877:
[----:B------:R-:W3:Y:S02]  /*b440*/  LDG.E.U16 R0, desc[UR36][R4.64] ;  /* 0x0000002404007981 */ /* 0x000ee4000c1e1500 */
[----:B---3--:R-:W-:-:S04]  /*b450*/  IMAD.U32 R0, R0, 0x10000, RZ ;  /* 0x0001000000007824 */ /* 0x008fc800078e00ff */
[----:B------:R-:W-:-:S04]  /*b460*/  FMUL.FTZ R0, R0, 1 ;  /* 0x3f80000000007820 */ /* 0x000fc80000410000 */
[----:B------:R0:W1:Y:S01]  /*b470*/  F2F.F64.F32 R2, R0 ;  /* 0x0000000000027310 */ /* 0x0000620000201800 */
[----:B------:R-:W-:Y:S05]  /*b480*/  BRA `(.L_x_35867) ;  /* 0x0000000400b87947 */ /* 0x000fea0003800000 */
.L_x_35874:
        /* <DEDUP_REMOVED lines=11> */
.L_x_35881:
        /* <DEDUP_REMOVED lines=21> */
.L_x_35885:
[----:B------:R-:W-:Y:S05]  /*b690*/  BSYNC B1 ;  /* 0x0000000000017941 */ /* 0x000fea0003800000 */
.L_x_35884:
[----:B------:R-:W-:Y:S01]  /*b6a0*/  LEA R3, R0, 0x3b800000, 0x17 ;  /* 0x3b80000000037811 */ /* 0x000fe200078eb8ff */
[----:B------:R-:W-:-:S05]  /*b6b0*/  IMAD.SHL.U32 R0, R2, 0x100000, RZ ;  /* 0x0010000002007824 */ /* 0x000fca00078e00ff */
[----:B------:R-:W-:-:S07]  /*b6c0*/  LOP3.LUT R0, R3, R0, R4, 0xfe, !PT ;  /* 0x0000000003007212 */ /* 0x000fce00078efe04 */
.L_x_35883:
[----:B------:R-:W-:Y:S05]  /*b6d0*/  BSYNC B0 ;  /* 0x0000000000007941 */ /* 0x000fea0003800000 */
.L_x_35882:
[----:B------:R-:W-:-:S04]  /*b6e0*/  FMUL.FTZ R0, R0, 1 ;  /* 0x3f80000000007820 */ /* 0x000fc80000410000 */
[----:B------:R0:W1:Y:S01]  /*b6f0*/  F2F.F64.F32 R2, R0 ;  /* 0x0000000000027310 */ /* 0x0000620000201800 */
[----:B------:R-:W-:Y:S05]  /*b700*/  BRA `(.L_x_35867) ;  /* 0x0000000400187947 */ /* 0x000fea0003800000 */
.L_x_35880:
        /* <DEDUP_REMOVED lines=21> */
.L_x_35889:
[----:B------:R-:W-:Y:S05]  /*b860*/  BSYNC B1 ;  /* 0x0000000000017941 */ /* 0x000fea0003800000 */
.L_x_35888:
[----:B------:R-:W-:Y:S01]  /*b870*/  LEA R3, R0, 0x37800000, 0x17 ;  /* 0x3780000000037811 */ /* 0x000fe200078eb8ff */
[----:B------:R-:W-:-:S05]  /*b880*/  IMAD.SHL.U32 R0, R2, 0x200000, RZ ;  /* 0x0020000002007824 */ /* 0x000fca00078e00ff */
[----:B------:R-:W-:-:S07]  /*b890*/  LOP3.LUT R0, R3, R0, R4, 0xfe, !PT ;  /* 0x0000000003007212 */ /* 0x000fce00078efe04 */
.L_x_35887:
[----:B------:R-:W-:Y:S05]  /*b8a0*/  BSYNC B0 ;  /* 0x0000000000007941 */ /* 0x000fea0003800000 */
.L_x_35886:
[----:B------:R-:W-:-:S04]  /*b8b0*/  FMUL.FTZ R0, R0, 1 ;  /* 0x3f80000000007820 */ /* 0x000fc80000410000 */
[----:B------:R0:W1:Y:S01]  /*b8c0*/  F2F.F64.F32 R2, R0 ;  /* 0x0000000000027310 */ /* 0x0000620000201800 */
[----:B------:R-:W-:Y:S05]  /*b8d0*/  BRA `(.L_x_35867) ;  /* 0x0000000000a47947 */ /* 0x000fea0003800000 */
.L_x_35879:
        /* <DEDUP_REMOVED lines=14> */
.L_x_35893:
[----:B------:R-:W-:Y:S05]  /*b9c0*/  BSYNC B0 ;  /* 0x0000000000007941 */ /* 0x000fea0003800000 */
.L_x_35892:
[----:B------:R-:W-:-:S04]  /*b9d0*/  FMUL.FTZ R0, R0, 1 ;  /* 0x3f80000000007820 */ /* 0x000fc80000410000 */
[----:B------:R0:W1:Y:S01]  /*b9e0*/  F2F.F64.F32 R2, R0 ;  /* 0x0000000000027310 */ /* 0x0000620000201800 */
[----:B------:R-:W-:Y:S05]  /*b9f0*/  BRA `(.L_x_35867) ;  /* 0x00000000005c7947 */ /* 0x000fea0003800000 */
.L_x_35866:
        /* <DEDUP_REMOVED lines=16> */
.L_x_35894:
[----:B------:R-:W-:Y:S01]  /*bb00*/  CS2R R2, SRZ ;  /* 0x0000000000027805 */ /* 0x000fe2000001ff00 */
[----:B------:R-:W-:Y:S06]  /*bb10*/  BRA `(.L_x_35867) ;  /* 0x0000000000147947 */ /* 0x000fec0003800000 */
.L_x_35891:
[----:B------:R-:W3:Y:S02]  /*bb20*/  LDG.E.64 R2, desc[UR36][R4.64] ;  /* 0x0000002404027981 */ /* 0x000ee4000c1e1b00 */
[----:B---3--:R-:W0:Y:S01]  /*bb30*/  I2F.F64.U64 R2, R2 ;  /* 0x0000000200027312 */ /* 0x008e220000301800 */
[----:B------:R-:W-:Y:S05]  /*bb40*/  BRA `(.L_x_35867) ;  /* 0x0000000000087947 */ /* 0x000fea0003800000 */
.L_x_35890:
[----:B------:R-:W3:Y:S02]  /*bb50*/  LDG.E R2, desc[UR36][R4.64] ;  /* 0x0000002404027981 */ /* 0x000ee4000c1e1900 */
[----:B---3--:R-:W0:Y:S02]  /*bb60*/  I2F.F64.U32 R2, R2 ;  /* 0x0000000200027312 */ /* 0x008e240000201800 */
.L_x_35867:
        /* <DEDUP_REMOVED lines=17> */
.L_x_35898:
[----:B------:R0:W-:Y:S01]  /*bc80*/  STG.E.U8 desc[UR36][R16.64], R2 ;  /* 0x0000000210007986 */ /* 0x0001e2000c101124 */
[----:B------:R-:W-:Y:S05]  /*bc90*/  BRA `(.L_x_35900) ;  /* 0x0000000c00487947 */ /* 0x000fea0003800000 */
.L_x_35897:
        /* <DEDUP_REMOVED lines=9> */
.L_x_35902:
[----:B------:R0:W-:Y:S01]  /*bd30*/  STG.E desc[UR36][R16.64], R2 ;  /* 0x0000000210007986 */ /* 0x0001e2000c101924 */
[----:B------:R-:W-:Y:S05]  /*bd40*/  BRA `(.L_x_35900) ;  /* 0x0000000c001c7947 */ /* 0x000fea0003800000 */
.L_x_35901:
[----:B------:R0:W-:Y:S01]  /*bd50*/  STG.E.U16 desc[UR36][R16.64], R2 ;  /* 0x0000000210007986 */ /* 0x0001e2000c101524 */
[----:B------:R-:W-:Y:S05]  /*bd60*/  BRA `(.L_x_35900) ;  /* 0x0000000c00147947 */ /* 0x000fea0003800000 */
.L_x_35896:
        /* <DEDUP_REMOVED lines=9> */
.L_x_35904:
[----:B------:R-:W-:-:S04]  /*be00*/  I2FP.F32.U32 R0, R2 ;  /* 0x0000000200007245 */ /* 0x000fc80000201000 */
[----:B------:R-:W-:-:S05]  /*be10*/  F2FP.F16.F32.PACK_AB R0, RZ, R0 ;  /* 0x00000000ff00723e */ /* 0x000fca00000000ff */
[----:B------:R0:W-:Y:S01]  /*be20*/  STG.E.U16 desc[UR36][R16.64], R0 ;  /* 0x0000000010007986 */ /* 0x0001e2000c101524 */
[----:B------:R-:W-:Y:S05]  /*be30*/  BRA `(.L_x_35900) ;  /* 0x0000000800e07947 */ /* 0x000fea0003800000 */
.L_x_35903:
        /* <DEDUP_REMOVED lines=10> */
.L_x_35906:
[----:B------:R-:W-:-:S04]  /*bee0*/  I2FP.F32.U32 R2, R2 ;  /* 0x0000000200027245 */ /* 0x000fc80000201000 */
[----:B------:R-:W-:-:S04]  /*bef0*/  F2FP.F16.F32.PACK_AB R3, RZ, R2 ;  /* 0x00000002ff03723e */ /* 0x000fc800000000ff */
[----:B------:R-:W-:-:S05]  /*bf00*/  PRMT R3, R3, 0x5410, RZ ;  /* 0x0000541003037816 */ /* 0x000fca00000000ff */
[----:B------:R0:W-:Y:S01]  /*bf10*/  STG.E desc[UR36][R16.64], R3 ;  /* 0x0000000310007986 */ /* 0x0001e2000c101924 */
[----:B------:R-:W-:Y:S05]  /*bf20*/  BRA `(.L_x_35900) ;  /* 0x0000000800a47947 */ /* 0x000fea0003800000 */
.L_x_35905:
[----:B------:R-:W0:Y:S02]  /*bf30*/  I2F.F64.U32 R2, R2 ;  /* 0x0000000200027312 */ /* 0x000e240000201800 */
[----:B0-----:R0:W-:Y:S01]  /*bf40*/  STG.E.64 desc[UR36][R16.64], R2 ;  /* 0x0000000210007986 */ /* 0x0011e2000c101b24 */
[----:B------:R-:W-:Y:S05]  /*bf50*/  BRA `(.L_x_35900) ;  /* 0x0000000800987947 */ /* 0x000fea0003800000 */
.L_x_35895:
        /* <DEDUP_REMOVED lines=10> */
.L_x_35909:
[----:B------:R-:W0:Y:S01]  /*c000*/  I2F.F64.U32 R4, R2 ;  /* 0x0000000200047312 */ /* 0x000e220000201800 */
[----:B------:R-:W-:-:S05]  /*c010*/  CS2R R6, SRZ ;  /* 0x0000000000067805 */ /* 0x000fca000001ff00 */
[----:B0-----:R0:W-:Y:S01]  /*c020*/  STG.E.128 desc[UR36][R16.64], R4 ;  /* 0x0000000410007986 */ /* 0x0011e2000c101d24 */
[----:B------:R-:W-:Y:S05]  /*c030*/  BRA `(.L_x_35900) ;  /* 0x0000000800607947 */ /* 0x000fea0003800000 */
.L_x_35908:
        /* <DEDUP_REMOVED lines=21> */
.L_x_35913:
[----:B------:R-:W-:Y:S05]  /*c190*/  BSYNC B0 ;  /* 0x0000000000007941 */ /* 0x000fea0003800000 */
.L_x_35912:
[----:B------:R-:W-:-:S05]  /*c1a0*/  LOP3.LUT R3, R0, R3, RZ, 0xfc, !PT ;  /* 0x0000000300037212 */ /* 0x000fca00078efcff */
[----:B------:R0:W-:Y:S01]  /*c1b0*/  STG.E.U8 desc[UR36][R16.64], R3 ;  /* 0x0000000310007986 */ /* 0x0001e2000c101124 */
[----:B------:R-:W-:Y:S05]  /*c1c0*/  BRA `(.L_x_35900) ;  /* 0x0000000400fc7947 */ /* 0x000fea0003800000 */
.L_x_35911:
        /* <DEDUP_REMOVED lines=13> */
.L_x_35915:
[----:B------:R-:W-:Y:S01]  /*c2a0*/  IMAD.MOV.U32 R0, RZ, RZ, 0x7f ;  /* 0x0000007fff007424 */ /* 0x000fe200078e00ff */
[----:B------:R-:W-:-:S04]  /*c2b0*/  ISETP.GT.U32.AND P0, PT, R2, 0x7f800000, PT ;  /* 0x7f8000000200780c */ /* 0x000fc80003f04070 */
[----:B------:R-:W-:-:S09]  /*c2c0*/  SEL R0, R0, 0x7c, P0 ;  /* 0x0000007c00007807 */ /* 0x000fd20000000000 */
.L_x_35916:
[----:B------:R-:W-:Y:S05]  /*c2d0*/  BSYNC B0 ;  /* 0x0000000000007941 */ /* 0x000fea0003800000 */
.L_x_35914:
[----:B------:R-:W-:-:S04]  /*c2e0*/  LOP3.LUT R2, R3, 0x80000000, RZ, 0xc0, !PT ;  /* 0x8000000003027812 */ /* 0x000fc800078ec0ff */
[----:B------:R-:W-:-:S04]  /*c2f0*/  SHF.R.U32.HI R3, RZ, 0x18, R2 ;  /* 0x00000018ff037819 */ /* 0x000fc80000011602 */
[----:B------:R-:W-:-:S05]  /*c300*/  LOP3.LUT R3, R0, R3, RZ, 0xfc, !PT ;  /* 0x0000000300037212 */ /* 0x000fca00078efcff */
[----:B------:R0:W-:Y:S01]  /*c310*/  STG.E.U8 desc[UR36][R16.64], R3 ;  /* 0x0000000310007986 */ /* 0x0001e2000c101124 */
[----:B------:R-:W-:Y:S05]  /*c320*/  BRA `(.L_x_35900) ;  /* 0x0000000400a47947 */ /* 0x000fea0003800000 */
.L_x_35910:
[----:B------:R-:W-:-:S04]  /*c330*/  I2FP.F32.U32 R0, R2 ;  /* 0x0000000200007245 */ /* 0x000fc80000201000 */
[----:B------:R-:W-:-:S05]  /*c340*/  F2FP.BF16.F32.PACK_AB R0, RZ, R0 ;  /* 0x00000000ff00723e */ /* 0x000fca00000010ff */
[----:B------:R0:W-:Y:S01]  /*c350*/  STG.E.U16 desc[UR36][R16.64], R0 ;  /* 0x0000000010007986 */ /* 0x0001e2000c101524 */
[----:B------:R-:W-:Y:S05]  /*c360*/  BRA `(.L_x_35900) ;  /* 0x0000000400947947 */ /* 0x000fea0003800000 */
.L_x_35907:
        /* <DEDUP_REMOVED lines=10> */
.L_x_35919:
        /* <DEDUP_REMOVED lines=17> */
.L_x_35922:
[----:B------:R-:W-:-:S04]  /*c520*/  LOP3.LUT R2, R3, 0x80000000, RZ, 0xc0, !PT ;  /* 0x8000000003027812 */ /* 0x000fc800078ec0ff */
[----:B------:R-:W-:-:S04]  /*c530*/  SHF.R.U32.HI R3, RZ, 0x18, R2 ;  /* 0x00000018ff037819 */ /* 0x000fc80000011602 */
[----:B------:R-:W-:-:S04]  /*c540*/  LOP3.LUT R0, R0, R3, RZ, 0xfc, !PT ;  /* 0x0000000300007212 */ /* 0x000fc800078efcff */
[----:B------:R-:W-:-:S07]  /*c550*/  PRMT R8, R0, 0x7610, R8 ;  /* 0x0000761000087816 */ /* 0x000fce0000000008 */
.L_x_35921:
[----:B------:R-:W-:Y:S05]  /*c560*/  BSYNC B0 ;  /* 0x0000000000007941 */ /* 0x000fea0003800000 */
.L_x_35920:
[----:B------:R3:W-:Y:S01]  /*c570*/  STG.E.U8 desc[UR36][R16.64], R8 ;  /* 0x0000000810007986 */ /* 0x0007e2000c101124 */
[----:B------:R-:W-:Y:S05]  /*c580*/  BRA `(.L_x_35900) ;  /* 0x00000004000c7947 */ /* 0x000fea0003800000 */
.L_x_35918:
        /* <DEDUP_REMOVED lines=17> */
.L_x_35925:
[----:B------:R-:W-:-:S04]  /*c6a0*/  LOP3.LUT R2, R3, 0x80000000, RZ, 0xc0, !PT ;  /* 0x8000000003027812 */ /* 0x000fc800078ec0ff */
[----:B------:R-:W-:-:S04]  /*c6b0*/  SHF.R.U32.HI R3, RZ, 0x18, R2 ;  /* 0x00000018ff037819 */ /* 0x000fc80000011602 */
[----:B------:R-:W-:-:S04]  /*c6c0*/  LOP3.LUT R0, R0, R3, RZ, 0xfc, !PT ;  /* 0x0000000300007212 */ /* 0x000fc800078efcff */
[----:B------:R-:W-:-:S07]  /*c6d0*/  PRMT R8, R0, 0x7610, R8 ;  /* 0x0000761000087816 */ /* 0x000fce0000000008 */
.L_x_35924:
[----:B------:R-:W-:Y:S05]  /*c6e0*/  BSYNC B0 ;  /* 0x0000000000007941 */ /* 0x000fea0003800000 */
.L_x_35923:
[----:B------:R0:W-:Y:S01]  /*c6f0*/  STG.E.U8 desc[UR36][R16.64], R8 ;  /* 0x0000000810007986 */ /* 0x0001e2000c101124 */
[----:B------:R-:W-:Y:S05]  /*c700*/  BRA `(.L_x_35900) ;  /* 0x0000000000ac7947 */ /* 0x000fea0003800000 */
.L_x_35917:
        /* <DEDUP_REMOVED lines=22> */
.L_x_35899:
        /* <DEDUP_REMOVED lines=16> */
.L_x_35928:
[----:B------:R-:W-:Y:S05]  /*c970*/  BRA `(.L_x_35900) ;  /* 0x0000000000107947 */ /* 0x000fea0003800000 */
.L_x_35927:
[----:B------:R-:W-:-:S05]  /*c980*/  IMAD.MOV.U32 R3, RZ, RZ, RZ ;  /* 0x000000ffff037224 */ /* 0x000fca00078e00ff */
[----:B------:R1:W-:Y:S01]  /*c990*/  STG.E.64 desc[UR36][R16.64], R2 ;  /* 0x0000000210007986 */ /* 0x0003e2000c101b24 */
[----:B------:R-:W-:Y:S05]  /*c9a0*/  BRA `(.L_x_35900) ;  /* 0x0000000000047947 */ /* 0x000fea0003800000 */
.L_x_35926:
[----:B------:R0:W-:Y:S02]  /*c9b0*/  STG.E desc[UR36][R16.64], R2 ;  /* 0x0000000210007986 */ /* 0x0001e4000c101924 */
.L_x_35900:
[----:B------:R-:W-:-:S07]  /*c9c0*/  VIADD R23, R23, 0x80 ;  /* 0x0000008017177836 */ /* 0x000fce0000000000 */
.L_x_35827:
[----:B------:R-:W-:Y:S05]  /*c9d0*/  BSYNC B6 ;  /* 0x0000000000067941 */ /* 0x000fea0003800000 */
.L_x_35826:
        /* <DEDUP_REMOVED lines=357> */
.L_x_35929:
        /* <DEDUP_REMOVED lines=21> */
.L_x_35933:
[----:B------:R-:W2:Y:S02]  /*e180*/  LDG.E.U8 R2, desc[UR36][R2.64] ;  /* 0x0000002402027981 */ /* 0x000ea4000c1e1100 */
[----:B--2---:R0:W1:Y:S01]  /*e190*/  I2F.F64.U16 R18, R2 ;  /* 0x0000000200127312 */ /* 0x0040620000101800 */
[----:B------:R-:W-:Y:S05]  /*e1a0*/  BRA `(.L_x_35935) ;  /* 0x0000000c00707947 */ /* 0x000fea0003800000 */
.L_x_35932:
        /* <DEDUP_REMOVED lines=9> */
.L_x_35937:
[----:B------:R-:W2:Y:S02]  /*e240*/  LDG.E R2, desc[UR36][R2.64] ;  /* 0x0000002402027981 */ /* 0x000ea4000c1e1900 */
[----:B--2---:R0:W1:Y:S01]  /*e250*/  I2F.F64 R18, R2 ;  /* 0x0000000200127312 */ /* 0x0040620000201c00 */
[----:B------:R-:W-:Y:S05]  /*e260*/  BRA `(.L_x_35935) ;  /* 0x0000000c00407947 */ /* 0x000fea0003800000 */
.L_x_35936:
[----:B------:R-:W2:Y:S02]  /*e270*/  LDG.E.U16 R2, desc[UR36][R2.64] ;  /* 0x0000002402027981 */ /* 0x000ea4000c1e1500 */
[----:B--2---:R0:W1:Y:S01]  /*e280*/  I2F.F64.S16 R18, R2 ;  /* 0x0000000200127312 */ /* 0x0040620000101c00 */
[----:B------:R-:W-:Y:S05]  /*e290*/  BRA `(.L_x_35935) ;  /* 0x0000000c00347947 */ /* 0x000fea0003800000 */
.L_x_35931:
        /* <DEDUP_REMOVED lines=10> */
.L_x_35939:
[----:B------:R-:W2:Y:S02]  /*e340*/  LDG.E.U16 R0, desc[UR36][R2.64] ;  /* 0x0000002402007981 */ /* 0x000ea4000c1e1500 */
[----:B--2---:R-:W-:-:S05]  /*e350*/  HADD2.F32 R0, -RZ, R0.H0_H0 ;  /* 0x20000000ff007230 */ /* 0x004fca0000004100 */
[----:B------:R-:W-:-:S04]  /*e360*/  FMUL.FTZ R0, R0, 1 ;  /* 0x3f80000000007820 */ /* 0x000fc80000410000 */
[----:B------:R0:W1:Y:S01]  /*e370*/  F2F.F64.F32 R18, R0 ;  /* 0x0000000000127310 */ /* 0x0000620000201800 */
[----:B------:R-:W-:Y:S05]  /*e380*/  BRA `(.L_x_35935) ;  /* 0x0000000800f87947 */ /* 0x000fea0003800000 */
.L_x_35938:
        /* <DEDUP_REMOVED lines=10> */
.L_x_35941:
[----:B------:R-:W2:Y:S02]  /*e430*/  LDG.E.U16 R2, desc[UR36][R2.64] ;  /* 0x0000002402027981 */ /* 0x000ea4000c1e1500 */
[----:B--2---:R-:W-:-:S05]  /*e440*/  HADD2.F32 R0, -RZ, R2.H0_H0 ;  /* 0x20000002ff007230 */ /* 0x004fca0000004100 */
[----:B------:R-:W-:-:S04]  /*e450*/  FMUL.FTZ R0, R0, 1 ;  /* 0x3f80000000007820 */ /* 0x000fc80000410000 */
[----:B------:R0:W1:Y:S01]  /*e460*/  F2F.F64.F32 R18, R0 ;  /* 0x0000000000127310 */ /* 0x0000620000201800 */
[----:B------:R-:W-:Y:S05]  /*e470*/  BRA `(.L_x_35935) ;  /* 0x0000000800bc7947 */ /* 0x000fea0003800000 */
.L_x_35940:
[----:B------:R0:W5:Y:S01]  /*e480*/  LDG.E.64 R18, desc[UR36][R2.64] ;  /* 0x0000002402127981 */ /* 0x000162000c1e1b00 */
[----:B------:R-:W-:Y:S05]  /*e490*/  BRA `(.L_x_35935) ;  /* 0x0000000800b47947 */ /* 0x000fea0003800000 */
.L_x_35930:
        /* <DEDUP_REMOVED lines=13> */
.L_x_35944:
[----:B------:R0:W5:Y:S01]  /*e570*/  LDG.E.64 R18, desc[UR36][R2.64] ;  /* 0x0000002402127981 */ /* 0x000162000c1e1b00 */
[----:B------:R-:W-:Y:S05]  /*e580*/  BRA `(.L_x_35935) ;  /* 0x0000000800787947 */ /* 0x000fea0003800000 */
.L_x_35943:
        /* <DEDUP_REMOVED lines=28> */
.L_x_35946:
        /* <DEDUP_REMOVED lines=15> */
.L_x_35945:
[----:B------:R-:W2:Y:S02]  /*e840*/  LDG.E.U16 R0, desc[UR36][R2.64] ;  /* 0x0000002402007981 */ /* 0x000ea4000c1e1500 */
[----:B--2---:R-:W-:-:S04]  /*e850*/  IMAD.U32 R0, R0, 0x10000, RZ ;  /* 0x0001000000007824 */ /* 0x004fc800078e00ff */
[----:B------:R-:W-:-:S04]  /*e860*/  FMUL.FTZ R0, R0, 1 ;  /* 0x3f80000000007820 */ /* 0x000fc80000410000 */
[----:B------:R4:W0:Y:S01]  /*e870*/  F2F.F64.F32 R18, R0 ;  /* 0x0000000000127310 */ /* 0x0008220000201800 */
[----:B------:R-:W-:Y:S05]  /*e880*/  BRA `(.L_x_35935) ;  /* 0x0000000400b87947 */ /* 0x000fea0003800000 */
.L_x_35942:
        /* <DEDUP_REMOVED lines=11> */
.L_x_35949:
        /* <DEDUP_REMOVED lines=21> */
.L_x_35953:
[----:B------:R-:W-:Y:S05]  /*ea90*/  BSYNC B1 ;  /* 0x0000000000017941 */ /* 0x000fea0003800000 */
.L_x_35952:
[----:B------:R-:W-:Y:S01]  /*eaa0*/  LEA R3, R0, 0x3b800000, 0x17 ;  /* 0x3b80000000037811 */ /* 0x000fe200078eb8ff */
[----:B------:R-:W-:-:S05]  /*eab0*/  IMAD.SHL.U32 R0, R2, 0x100000, RZ ;  /* 0x0010000002007824 */ /* 0x000fca00078e00ff */
[----:B------:R-:W-:-:S07]  /*eac0*/  LOP3.LUT R0, R3, R0, R4, 0xfe, !PT ;  /* 0x0000000003007212 */ /* 0x000fce00078efe04 */
.L_x_35951:
[----:B------:R-:W-:Y:S05]  /*ead0*/  BSYNC B0 ;  /* 0x0000000000007941 */ /* 0x000fea0003800000 */
.L_x_35950:
[----:B------:R-:W-:-:S04]  /*eae0*/  FMUL.FTZ R0, R0, 1 ;  /* 0x3f80000000007820 */ /* 0x000fc80000410000 */
[----:B------:R0:W1:Y:S01]  /*eaf0*/  F2F.F64.F32 R18, R0 ;  /* 0x0000000000127310 */ /* 0x0000620000201800 */
[----:B------:R-:W-:Y:S05]  /*eb00*/  BRA `(.L_x_35935) ;  /* 0x0000000400187947 */ /* 0x000fea0003800000 */
.L_x_35948:
        /* <DEDUP_REMOVED lines=21> */
.L_x_35957:
[----:B------:R-:W-:Y:S05]  /*ec60*/  BSYNC B1 ;  /* 0x0000000000017941 */ /* 0x000fea0003800000 */
.L_x_35956:
[----:B------:R-:W-:Y:S01]  /*ec70*/  LEA R3, R0, 0x37800000, 0x17 ;  /* 0x3780000000037811 */ /* 0x000fe200078eb8ff */
[----:B------:R-:W-:-:S05]  /*ec80*/  IMAD.SHL.U32 R0, R2, 0x200000, RZ ;  /* 0x0020000002007824 */ /* 0x000fca00078e00ff */
[----:B------:R-:W-:-:S07]  /*ec90*/  LOP3.LUT R0, R3, R0, R4, 0xfe, !PT ;  /* 0x0000000003007212 */ /* 0x000fce00078efe04 */
.L_x_35955:
[----:B------:R-:W-:Y:S05]  /*eca0*/  BSYNC B0 ;  /* 0x0000000000007941 */ /* 0x000fea0003800000 */
.L_x_35954:
[----:B------:R-:W-:-:S04]  /*ecb0*/  FMUL.FTZ R0, R0, 1 ;  /* 0x3f80000000007820 */ /* 0x000fc80000410000 */
[----:B------:R0:W1:Y:S01]  /*ecc0*/  F2F.F64.F32 R18, R0 ;  /* 0x0000000000127310 */ /* 0x0000620000201800 */
[----:B------:R-:W-:Y:S05]  /*ecd0*/  BRA `(.L_x_35935) ;  /* 0x0000000000a47947 */ /* 0x000fea0003800000 */
.L_x_35947:
        /* <DEDUP_REMOVED lines=14> */
.L_x_35961:
[----:B------:R-:W-:Y:S05]  /*edc0*/  BSYNC B0 ;  /* 0x0000000000007941 */ /* 0x000fea0003800000 */
.L_x_35960:
[----:B------:R-:W-:-:S04]  /*edd0*/  FMUL.FTZ R0, R0, 1 ;  /* 0x3f80000000007820 */ /* 0x000fc80000410000 */
[----:B------:R0:W1:Y:S01]  /*ede0*/  F2F.F64.F32 R18, R0 ;  /* 0x0000000000127310 */ /* 0x0000620000201800 */
[----:B------:R-:W-:Y:S05]  /*edf0*/  BRA `(.L_x_35935) ;  /* 0x00000000005c7947 */ /* 0x000fea0003800000 */
.L_x_35934:
        /* <DEDUP_REMOVED lines=16> */
.L_x_35962:
[----:B------:R-:W-:Y:S01]  /*ef00*/  CS2R R18, SRZ ;  /* 0x0000000000127805 */ /* 0x000fe2000001ff00 */
[----:B------:R-:W-:Y:S06]  /*ef10*/  BRA `(.L_x_35935) ;  /* 0x0000000000147947 */ /* 0x000fec0003800000 */
.L_x_35959:
[----:B------:R-:W2:Y:S02]  /*ef20*/  LDG.E.64 R18, desc[UR36][R2.64] ;  /* 0x0000002402127981 */ /* 0x000ea4000c1e1b00 */
[----:B--2---:R-:W0:Y:S01]  /*ef30*/  I2F.F64.U64 R18, R18 ;  /* 0x0000001200127312 */ /* 0x004e220000301800 */
[----:B------:R-:W-:Y:S05]  /*ef40*/  BRA `(.L_x_35935) ;  /* 0x0000000000087947 */ /* 0x000fea0003800000 */
.L_x_35958:
[----:B------:R-:W2:Y:S02]  /*ef50*/  LDG.E R2, desc[UR36][R2.64] ;  /* 0x0000002402027981 */ /* 0x000ea4000c1e1900 */
[----:B--2---:R0:W1:Y:S02]  /*ef60*/  I2F.F64.U32 R18, R2 ;  /* 0x0000000200127312 */ /* 0x0040640000201800 */
.L_x_35935:
        /* <DEDUP_REMOVED lines=18> */
.L_x_35966:
[----:B------:R-:W4:Y:S02]  /*f090*/  LDG.E.U8 R2, desc[UR36][R22.64] ;  /* 0x0000002416027981 */ /* 0x000f24000c1e1100 */
[----:B----4-:R-:W4:Y:S01]  /*f0a0*/  I2F.F64.U16 R2, R2 ;  /* 0x0000000200027312 */ /* 0x010f220000101800 */
[----:B------:R-:W-:Y:S05]  /*f0b0*/  BRA `(.L_x_35968) ;  /* 0x0000000c00707947 */ /* 0x000fea0003800000 */
.L_x_35965:
        /* <DEDUP_REMOVED lines=9> */
.L_x_35970:
[----:B------:R-:W4:Y:S02]  /*f150*/  LDG.E R2, desc[UR36][R22.64] ;  /* 0x0000002416027981 */ /* 0x000f24000c1e1900 */
[----:B----4-:R-:W0:Y:S01]  /*f160*/  I2F.F64 R2, R2 ;  /* 0x0000000200027312 */ /* 0x010e220000201c00 */
[----:B------:R-:W-:Y:S05]  /*f170*/  BRA `(.L_x_35968) ;  /* 0x0000000c00407947 */ /* 0x000fea0003800000 */
.L_x_35969:
[----:B------:R-:W4:Y:S02]  /*f180*/  LDG.E.U16 R2, desc[UR36][R22.64] ;  /* 0x0000002416027981 */ /* 0x000f24000c1e1500 */
[----:B----4-:R-:W0:Y:S01]  /*f190*/  I2F.F64.S16 R2, R2 ;  /* 0x0000000200027312 */ /* 0x010e220000101c00 */
[----:B------:R-:W-:Y:S05]  /*f1a0*/  BRA `(.L_x_35968) ;  /* 0x0000000c00347947 */ /* 0x000fea0003800000 */
.L_x_35964:
        /* <DEDUP_REMOVED lines=10> */
.L_x_35972:
[----:B------:R-:W4:Y:S02]  /*f250*/  LDG.E.U16 R0, desc[UR36][R22.64] ;  /* 0x0000002416007981 */ /* 0x000f24000c1e1500 */
[----:B----4-:R-:W-:-:S05]  /*f260*/  HADD2.F32 R0, -RZ, R0.H0_H0 ;  /* 0x20000000ff007230 */ /* 0x010fca0000004100 */
[----:B------:R-:W-:-:S04]  /*f270*/  FMUL.FTZ R0, R0, 1 ;  /* 0x3f80000000007820 */ /* 0x000fc80000410000 */
[----:B------:R0:W4:Y:S01]  /*f280*/  F2F.F64.F32 R2, R0 ;  /* 0x0000000000027310 */ /* 0x0001220000201800 */
[----:B------:R-:W-:Y:S05]  /*f290*/  BRA `(.L_x_35968) ;  /* 0x0000000800f87947 */ /* 0x000fea0003800000 */
.L_x_35971:
        /* <DEDUP_REMOVED lines=10> */
.L_x_35974:
[----:B------:R-:W4:Y:S02]  /*f340*/  LDG.E.U16 R22, desc[UR36][R22.64] ;  /* 0x0000002416167981 */ /* 0x000f24000c1e1500 */
[----:B----4-:R-:W-:-:S05]  /*f350*/  HADD2.F32 R0, -RZ, R22.H0_H0 ;  /* 0x20000016ff007230 */ /* 0x010fca0000004100 */
[----:B------:R-:W-:-:S04]  /*f360*/  FMUL.FTZ R0, R0, 1 ;  /* 0x3f80000000007820 */ /* 0x000fc80000410000 */
[----:B------:R0:W4:Y:S01]  /*f370*/  F2F.F64.F32 R2, R0 ;  /* 0x0000000000027310 */ /* 0x0001220000201800 */
[----:B------:R-:W-:Y:S05]  /*f380*/  BRA `(.L_x_35968) ;  /* 0x0000000800bc7947 */ /* 0x000fea0003800000 */
.L_x_35973:
[----:B------:R0:W5:Y:S01]  /*f390*/  LDG.E.64 R2, desc[UR36][R22.64] ;  /* 0x0000002416027981 */ /* 0x000162000c1e1b00 */
[----:B------:R-:W-:Y:S05]  /*f3a0*/  BRA `(.L_x_35968) ;  /* 0x0000000800b47947 */ /* 0x000fea0003800000 */
.L_x_35963:
        /* <DEDUP_REMOVED lines=13> */
.L_x_35977:
[----:B------:R0:W5:Y:S01]  /*f480*/  LDG.E.64 R2, desc[UR36][R22.64] ;  /* 0x0000002416027981 */ /* 0x000162000c1e1b00 */
[----:B------:R-:W-:Y:S05]  /*f490*/  BRA `(.L_x_35968) ;  /* 0x0000000800787947 */ /* 0x000fea0003800000 */
.L_x_35976:
        /* <DEDUP_REMOVED lines=28> */
.L_x_35979:
        /* <DEDUP_REMOVED lines=15> */
.L_x_35978:
[----:B------:R-:W4:Y:S02]  /*f750*/  LDG.E.U16 R0, desc[UR36][R22.64] ;  /* 0x0000002416007981 */ /* 0x000f24000c1e1500 */
[----:B----4-:R-:W-:-:S04]  /*f760*/  IMAD.U32 R0, R0, 0x10000, RZ ;  /* 0x0001000000007824 */ /* 0x010fc800078e00ff */
[----:B------:R-:W-:-:S04]  /*f770*/  FMUL.FTZ R0, R0, 1 ;  /* 0x3f80000000007820 */ /* 0x000fc80000410000 */
[----:B------:R0:W4:Y:S01]  /*f780*/  F2F.F64.F32 R2, R0 ;  /* 0x0000000000027310 */ /* 0x0001220000201800 */
[----:B------:R-:W-:Y:S05]  /*f790*/  BRA `(.L_x_35968) ;  /* 0x0000000400b87947 */ /* 0x000fea0003800000 */
.L_x_35975:
        /* <DEDUP_REMOVED lines=11> */
.L_x_35982:
        /* <DEDUP_REMOVED lines=21> */
.L_x_35986:
[----:B------:R-:W-:Y:S05]  /*f9a0*/  BSYNC B1 ;  /* 0x0000000000017941 */ /* 0x000fea0003800000 */
.L_x_35985:
[----:B------:R-:W-:Y:S01]  /*f9b0*/  LEA R3, R0, 0x3b800000, 0x17 ;  /* 0x3b80000000037811 */ /* 0x000fe200078eb8ff */
[----:B------:R-:W-:-:S05]  /*f9c0*/  IMAD.SHL.U32 R0, R2, 0x100000, RZ ;  /* 0x0010000002007824 */ /* 0x000fca00078e00ff */
[----:B------:R-:W-:-:S07]  /*f9d0*/  LOP3.LUT R0, R3, R0, R4, 0xfe, !PT ;  /* 0x0000000003007212 */ /* 0x000fce00078efe04 */
.L_x_35984:
[----:B------:R-:W-:Y:S05]  /*f9e0*/  BSYNC B0 ;  /* 0x0000000000007941 */ /* 0x000fea0003800000 */
.L_x_35983:
[----:B------:R-:W-:-:S04]  /*f9f0*/  FMUL.FTZ R0, R0, 1 ;  /* 0x3f80000000007820 */ /* 0x000fc80000410000 */
[----:B------:R0:W4:Y:S01]  /*fa00*/  F2F.F64.F32 R2, R0 ;  /* 0x0000000000027310 */ /* 0x0001220000201800 */
[----:B------:R-:W-:Y:S05]  /*fa10*/  BRA `(.L_x_35968) ;  /* 0x0000000400187947 */ /* 0x000fea0003800000 */
.L_x_35981:
        /* <DEDUP_REMOVED lines=21> */
.L_x_35990:
[----:B------:R-:W-:Y:S05]  /*fb70*/  BSYNC B1 ;  /* 0x0000000000017941 */ /* 0x000fea0003800000 */
.L_x_35989:
[----:B------:R-:W-:Y:S01]  /*fb80*/  LEA R3, R0, 0x37800000, 0x17 ;  /* 0x3780000000037811 */ /* 0x000fe200078eb8ff */
[----:B------:R-:W-:-:S05]  /*fb90*/  IMAD.SHL.U32 R0, R2, 0x200000, RZ ;  /* 0x0020000002007824 */ /* 0x000fca00078e00ff */
[----:B------:R-:W-:-:S07]  /*fba0*/  LOP3.LUT R0, R3, R0, R4, 0xfe, !PT ;  /* 0x0000000003007212 */ /* 0x000fce00078efe04 */
.L_x_35988:
[----:B------:R-:W-:Y:S05]  /*fbb0*/  BSYNC B0 ;  /* 0x0000000000007941 */ /* 0x000fea0003800000 */
.L_x_35987:
[----:B------:R-:W-:-:S04]  /*fbc0*/  FMUL.FTZ R0, R0, 1 ;  /* 0x3f80000000007820 */ /* 0x000fc80000410000 */
[----:B------:R0:W4:Y:S01]  /*fbd0*/  F2F.F64.F32 R2, R0 ;  /* 0x0000000000027310 */ /* 0x0001220000201800 */
[----:B------:R-:W-:Y:S05]  /*fbe0*/  BRA `(.L_x_35968) ;  /* 0x0000000000a47947 */ /* 0x000fea0003800000 */
.L_x_35980:
        /* <DEDUP_REMOVED lines=14> */
.L_x_35994:
[----:B------:R-:W-:Y:S05]  /*fcd0*/  BSYNC B0 ;  /* 0x0000000000007941 */ /* 0x000fea0003800000 */
.L_x_35993:
[----:B------:R-:W-:-:S04]  /*fce0*/  FMUL.FTZ R0, R0, 1 ;  /* 0x3f80000000007820 */ /* 0x000fc80000410000 */
[----:B------:R0:W4:Y:S01]  /*fcf0*/  F2F.F64.F32 R2, R0 ;  /* 0x0000000000027310 */ /* 0x0001220000201800 */
[----:B------:R-:W-:Y:S05]  /*fd00*/  BRA `(.L_x_35968) ;  /* 0x00000000005c7947 */ /* 0x000fea0003800000 */
.L_x_35967:
        /* <DEDUP_REMOVED lines=16> */
.L_x_35995:
[----:B------:R-:W-:Y:S01]  /*fe10*/  CS2R R2, SRZ ;  /* 0x0000000000027805 */ /* 0x000fe2000001ff00 */
[----:B------:R-:W-:Y:S06]  /*fe20*/  BRA `(.L_x_35968) ;  /* 0x0000000000147947 */ /* 0x000fec0003800000 */
.L_x_35992:
[----:B------:R-:W4:Y:S02]  /*fe30*/  LDG.E.64 R2, desc[UR36][R22.64] ;  /* 0x0000002416027981 */ /* 0x000f24000c1e1b00 */
[----:B----4-:R-:W0:Y:S01]  /*fe40*/  I2F.F64.U64 R2, R2 ;  /* 0x0000000200027312 */ /* 0x010e220000301800 */
[----:B------:R-:W-:Y:S05]  /*fe50*/  BRA `(.L_x_35968) ;  /* 0x0000000000087947 */ /* 0x000fea0003800000 */
.L_x_35991:
[----:B------:R-:W4:Y:S02]  /*fe60*/  LDG.E R2, desc[UR36][R22.64] ;  /* 0x0000002416027981 */ /* 0x000f24000c1e1900 */
[----:B----4-:R-:W0:Y:S02]  /*fe70*/  I2F.F64.U32 R2, R2 ;  /* 0x0000000200027312 */ /* 0x010e240000201800 */
.L_x_35968:
[----:B--2---:R-:W2:Y:S01]  /*fe80*/  LDC.U8 R4, c[0x0][0x491] ;  /* 0x00012440ff047b82 */ /* 0x004ea20000000000 */
[----:B0---45:R-:W-:-:S06]  /*fe90*/  DSETP.NEU.AND P0, PT, R2, RZ, PT ;  /* 0x000000ff0200722a */ /* 0x031fcc0003f0d000 */
[----:B-1-3--:R-:W-:-:S06]  /*fea0*/  DSETP.NEU.AND P0, PT, R18, RZ, P0 ;  /* 0x000000ff1200722a */ /* 0x00afcc000070d000 */
        /* <DEDUP_REMOVED lines=14> */
.L_x_35999:
[----:B------:R-:W-:Y:S01]  /*ff90*/  STG.E.U8 desc[UR36][R16.64], R2 ;  /* 0x0000000210007986 */ /* 0x000fe2000c101124 */
[----:B------:R-:W-:Y:S05]  /*ffa0*/  EXIT ;  /* 0x000000000000794d */ /* 0x000fea0003800000 */
.L_x_35998:
        /* <DEDUP_REMOVED lines=9> */
.L_x_36002:
[----:B------:R-:W-:Y:S01]  /*10040*/  STG.E desc[UR36][R16.64], R2 ;  /* 0x0000000210007986 */ /* 0x000fe2000c101924 */
[----:B------:R-:W-:Y:S05]  /*10050*/  EXIT ;  /* 0x000000000000794d */ /* 0x000fea0003800000 */
.L_x_36001:
[----:B------:R-:W-:Y:S01]  /*10060*/  STG.E.U16 desc[UR36][R16.64], R2 ;  /* 0x0000000210007986 */ /* 0x000fe2000c101524 */
[----:B------:R-:W-:Y:S05]  /*10070*/  EXIT ;  /* 0x000000000000794d */ /* 0x000fea0003800000 */
.L_x_35997:
        /* <DEDUP_REMOVED lines=9> */
.L_x_36004:
[----:B------:R-:W-:-:S04]  /*10110*/  I2FP.F32.U32 R0, R2 ;  /* 0x0000000200007245 */ /* 0x000fc80000201000 */
[----:B------:R-:W-:-:S05]  /*10120*/  F2FP.F16.F32.PACK_AB R0, RZ, R0 ;  /* 0x00000000ff00723e */ /* 0x000fca00000000ff */
[----:B------:R-:W-:Y:S01]  /*10130*/  STG.E.U16 desc[UR36][R16.64], R0 ;  /* 0x0000000010007986 */ /* 0x000fe2000c101524 */
[----:B------:R-:W-:Y:S05]  /*10140*/  EXIT ;  /* 0x000000000000794d */ /* 0x000fea0003800000 */
.L_x_36003:
        /* <DEDUP_REMOVED lines=10> */
.L_x_36006:
[----:B------:R-:W-:-:S04]  /*101f0*/  I2FP.F32.U32 R2, R2 ;  /* 0x0000000200027245 */ /* 0x000fc80000201000 */
[----:B------:R-:W-:-:S04]  /*10200*/  F2FP.F16.F32.PACK_AB R3, RZ, R2 ;  /* 0x00000002ff03723e */ /* 0x000fc800000000ff */
[----:B------:R-:W-:-:S05]  /*10210*/  PRMT R3, R3, 0x5410, RZ ;  /* 0x0000541003037816 */ /* 0x000fca00000000ff */
[----:B------:R-:W-:Y:S01]  /*10220*/  STG.E desc[UR36][R16.64], R3 ;  /* 0x0000000310007986 */ /* 0x000fe2000c101924 */
[----:B------:R-:W-:Y:S05]  /*10230*/  EXIT ;  /* 0x000000000000794d */ /* 0x000fea0003800000 */
.L_x_36005:
[----:B------:R-:W0:Y:S02]  /*10240*/  I2F.F64.U32 R2, R2 ;  /* 0x0000000200027312 */ /* 0x000e240000201800 */
[----:B0-----:R-:W-:Y:S01]  /*10250*/  STG.E.64 desc[UR36][R16.64], R2 ;  /* 0x0000000210007986 */ /* 0x001fe2000c101b24 */
[----:B------:R-:W-:Y:S05]  /*10260*/  EXIT ;  /* 0x000000000000794d */ /* 0x000fea0003800000 */
.L_x_35996:
        /* <DEDUP_REMOVED lines=10> */
.L_x_36009:
[----:B------:R-:W0:Y:S01]  /*10310*/  I2F.F64.U32 R4, R2 ;  /* 0x0000000200047312 */ /* 0x000e220000201800 */
[----:B------:R-:W-:-:S05]  /*10320*/  CS2R R6, SRZ ;  /* 0x0000000000067805 */ /* 0x000fca000001ff00 */
[----:B0-----:R-:W-:Y:S01]  /*10330*/  STG.E.128 desc[UR36][R16.64], R4 ;  /* 0x0000000410007986 */ /* 0x001fe2000c101d24 */
[----:B------:R-:W-:Y:S05]  /*10340*/  EXIT ;  /* 0x000000000000794d */ /* 0x000fea0003800000 */
.L_x_36008:
        /* <DEDUP_REMOVED lines=21> */
.L_x_36013:
[----:B------:R-:W-:Y:S05]  /*104a0*/  BSYNC B0 ;  /* 0x0000000000007941 */ /* 0x000fea0003800000 */
.L_x_36012:
[----:B------:R-:W-:-:S05]  /*104b0*/  LOP3.LUT R3, R0, R3, RZ, 0xfc, !PT ;  /* 0x0000000300037212 */ /* 0x000fca00078efcff */
[----:B------:R-:W-:Y:S01]  /*104c0*/  STG.E.U8 desc[UR36][R16.64], R3 ;  /* 0x0000000310007986 */ /* 0x000fe2000c101124 */
[----:B------:R-:W-:Y:S05]  /*104d0*/  EXIT ;  /* 0x000000000000794d */ /* 0x000fea0003800000 */
.L_x_36011:
        /* <DEDUP_REMOVED lines=13> */
.L_x_36015:
[----:B------:R-:W-:Y:S01]  /*105b0*/  IMAD.MOV.U32 R0, RZ, RZ, 0x7f ;  /* 0x0000007fff007424 */ /* 0x000fe200078e00ff */
[----:B------:R-:W-:-:S04]  /*105c0*/  ISETP.GT.U32.AND P0, PT, R2, 0x7f800000, PT ;  /* 0x7f8000000200780c */ /* 0x000fc80003f04070 */
[----:B------:R-:W-:-:S09]  /*105d0*/  SEL R0, R0, 0x7c, P0 ;  /* 0x0000007c00007807 */ /* 0x000fd20000000000 */
.L_x_36016:
[----:B------:R-:W-:Y:S05]  /*105e0*/  BSYNC B0 ;  /* 0x0000000000007941 */ /* 0x000fea0003800000 */
.L_x_36014:
[----:B------:R-:W-:-:S04]  /*105f0*/  LOP3.LUT R2, R3, 0x80000000, RZ, 0xc0, !PT ;  /* 0x8000000003027812 */ /* 0x000fc800078ec0ff */
[----:B------:R-:W-:-:S04]  /*10600*/  SHF.R.U32.HI R3, RZ, 0x18, R2 ;  /* 0x00000018ff037819 */ /* 0x000fc80000011602 */
[----:B------:R-:W-:-:S05]  /*10610*/  LOP3.LUT R3, R0, R3, RZ, 0xfc, !PT ;  /* 0x0000000300037212 */ /* 0x000fca00078efcff */
[----:B------:R-:W-:Y:S01]  /*10620*/  STG.E.U8 desc[UR36][R16.64], R3 ;  /* 0x0000000310007986 */ /* 0x000fe2000c101124 */
[----:B------:R-:W-:Y:S05]  /*10630*/  EXIT ;  /* 0x000000000000794d */ /* 0x000fea0003800000 */
.L_x_36010:
[----:B------:R-:W-:-:S04]  /*10640*/  I2FP.F32.U32 R0, R2 ;  /* 0x0000000200007245 */ /* 0x000fc80000201000 */
[----:B------:R-:W-:-:S05]  /*10650*/  F2FP.BF16.F32.PACK_AB R0, RZ, R0 ;  /* 0x00000000ff00723e */ /* 0x000fca00000010ff */
[----:B------:R-:W-:Y:S01]  /*10660*/  STG.E.U16 desc[UR36][R16.64], R0 ;  /* 0x0000000010007986 */ /* 0x000fe2000c101524 */
[----:B------:R-:W-:Y:S05]  /*10670*/  EXIT ;  /* 0x000000000000794d */ /* 0x000fea0003800000 */
.L_x_36007:
        /* <DEDUP_REMOVED lines=10> */
.L_x_36019:
        /* <DEDUP_REMOVED lines=17> */
.L_x_36022:
[----:B------:R-:W-:-:S04]  /*10830*/  LOP3.LUT R2, R3, 0x80000000, RZ, 0xc0, !PT ;  /* 0x8000000003027812 */ /* 0x000fc800078ec0ff */
[----:B------:R-:W-:-:S04]  /*10840*/  SHF.R.U32.HI R3, RZ, 0x18, R2 ;  /* 0x00000018ff037819 */ /* 0x000fc80000011602 */
[----:B------:R-:W-:-:S04]  /*10850*/  LOP3.LUT R0, R0, R3, RZ, 0xfc, !PT ;  /* 0x0000000300007212 */ /* 0x000fc800078efcff */
[----:B------:R-:W-:-:S07]  /*10860*/  PRMT R8, R0, 0x7610, R8 ;  /* 0x0000761000087816 */ /* 0x000fce0000000008 */
.L_x_36021:
[----:B------:R-:W-:Y:S05]  /*10870*/  BSYNC B0 ;  /* 0x0000000000007941 */ /* 0x000fea0003800000 */
.L_x_36020:
[----:B------:R-:W-:Y:S01]  /*10880*/  STG.E.U8 desc[UR36][R16.64], R8 ;  /* 0x0000000810007986 */ /* 0x000fe2000c101124 */
[----:B------:R-:W-:Y:S05]  /*10890*/  EXIT ;  /* 0x000000000000794d */ /* 0x000fea0003800000 */
.L_x_36018:
        /* <DEDUP_REMOVED lines=17> */
.L_x_36025:
[----:B------:R-:W-:-:S04]  /*109b0*/  LOP3.LUT R2, R3, 0x80000000, RZ, 0xc0, !PT ;  /* 0x8000000003027812 */ /* 0x000fc800078ec0ff */
[----:B------:R-:W-:-:S04]  /*109c0*/  SHF.R.U32.HI R3, RZ, 0x18, R2 ;  /* 0x00000018ff037819 */ /* 0x000fc80000011602 */
[----:B------:R-:W-:-:S04]  /*109d0*/  LOP3.LUT R0, R0, R3, RZ, 0xfc, !PT ;  /* 0x0000000300007212 */ /* 0x000fc800078efcff */
[----:B------:R-:W-:-:S07]  /*109e0*/  PRMT R8, R0, 0x7610, R8 ;  /* 0x0000761000087816 */ /* 0x000fce0000000008 */
.L_x_36024:
[----:B------:R-:W-:Y:S05]  /*109f0*/  BSYNC B0 ;  /* 0x0000000000007941 */ /* 0x000fea0003800000 */
.L_x_36023:
[----:B------:R-:W-:Y:S01]  /*10a00*/  STG.E.U8 desc[UR36][R16.64], R8 ;  /* 0x0000000810007986 */ /* 0x000fe2000c101124 */
[----:B------:R-:W-:Y:S05]  /*10a10*/  EXIT ;  /* 0x000000000000794d */ /* 0x000fea0003800000 */
.L_x_36017:
        /* <DEDUP_REMOVED lines=22> */
.L_x_36000:
        /* <DEDUP_REMOVED lines=16> */
.L_x_36028:
[----:B------:R-:W-:Y:S05]  /*10c80*/  EXIT ;  /* 0x000000000000794d */ /* 0x000fea0003800000 */
.L_x_36027:
[----:B------:R-:W-:-:S05]  /*10c90*/  IMAD.MOV.U32 R3, RZ, RZ, RZ ;  /* 0x000000ffff037224 */ /* 0x000fca00078e00ff */
[----:B------:R-:W-:Y:S01]  /*10ca0*/  STG.E.64 desc[UR36][R16.64], R2 ;  /* 0x0000000210007986 */ /* 0x000fe2000c101b24 */
[----:B------:R-:W-:Y:S05]  /*10cb0*/  EXIT ;  /* 0x000000000000794d */ /* 0x000fea0003800000 */
.L_x_36026:
[----:B------:R-:W-:Y:S01]  /*10cc0*/  STG.E desc[UR36][R16.64], R2 ;  /* 0x0000000210007986 */ /* 0x000fe2000c101924 */
[----:B------:R-:W-:Y:S05]  /*10cd0*/  EXIT ;  /* 0x000000000000794d */ /* 0x000fea0003800000 */
.L_x_36029:
        /* <DEDUP_REMOVED lines=10> */
.L_x_44092:


//--------------------- .text._ZN2at6native27unrolled_elementwise_kernelINS0_13BinaryFunctorIddbZZZNS0_23logical_and_kernel_cudaERNS_14TensorIteratorEENKUlvE0_clEvENKUlvE4_clEvEUlddE_EESt5arrayIPcLm3EELi4E23TrivialOffsetCalculatorILi2EjESC_ILi1EjENS0_6memory12LoadWithCastILi2EEENSF_13StoreWithCastILi1EEEEEviT_T0_T2_T3_T4_T5_ --------------------------
	.section	.text._ZN2at6native27unrolled_elementwise_kernelINS0_13BinaryFunctorIddbZZZNS0_23logical_and_kernel_cudaERNS_14TensorIteratorEENKUlvE0_clEvENKUlvE4_clEvEUlddE_EESt5arrayIPcLm3EELi4E23TrivialOffsetCalculatorILi2EjESC_ILi1EjENS0_6memory12LoadWithCastILi2EEENSF_13StoreWithCastILi1EEEEEviT_T0_T2_T3_T4_T5_,"ax",@progbits
	.align	128
        .global         _ZN2at6native27unrolled_elementwise_kernelINS0_13BinaryFunctorIddbZZZNS0_23logical_and_kernel_cudaERNS_14TensorIteratorEENKUlvE0_clEvENKUlvE4_clEvEUlddE_EESt5arrayIPcLm3EELi4E23TrivialOffsetCalculatorILi2EjESC_ILi1EjENS0_6memory12LoadWithCastILi2EEENSF_13StoreWithCastILi1EEEEEviT_T0_T2_T3_T4_T5_
        .type           _ZN2at6native27unrolled_elementwise_kernelINS0_13BinaryFunctorIddbZZZNS0_23logical_and_kernel_cudaERNS_14TensorIteratorEENKUlvE0_clEvENKUlvE4_clEvEUlddE_EESt5arrayIPcLm3EELi4E23TrivialOffsetCalculatorILi2EjESC_ILi1EjENS0_6memory12LoadWithCastILi2EEENSF_13StoreWithCastILi1EEEEEviT_T0_T2_T3_T4_T5_,@function
        .size           _ZN2at6native27unrolled_elementwise_kernelINS0_13BinaryFunctorIddbZZZNS0_23logical_and_kernel_cudaERNS_14TensorIteratorEENKUlvE0_clEvENKUlvE4_clEvEUlddE_EESt5arrayIPcLm3EELi4E23TrivialOffsetCalculatorILi2EjESC_ILi1EjENS0_6memory12LoadWithCastILi2EEENSF_13StoreWithCastILi1EEEEEviT_T0_T2_T3_T4_T5_,(.L_x_44093 - _ZN2at6native27unrolled_elementwise_kernelINS0_13BinaryFunctorIddbZZZNS0_23logical_and_kernel_cudaERNS_14TensorIteratorEENKUlvE0_clEvENKUlvE4_clEvEUlddE_EESt5arrayIPcLm3EELi4E23TrivialOffsetCalculatorILi2EjESC_ILi1EjENS0_6memory12LoadWithCastILi2EEENSF_13StoreWithCastILi1EEEEEviT_T0_T2_T3_T4_T5_)
        .other          _ZN2at6native27unrolled_elementwise_kernelINS0_13BinaryFunctorIddbZZZNS0_23logical_and_kernel_cudaERNS_14TensorIteratorEENKUlvE0_clEvENKUlvE4_clEvEUlddE_EESt5arrayIPcLm3EELi4E23TrivialOffsetCalculatorILi2EjESC_ILi1EjENS0_6memory12LoadWithCastILi2EEENSF_13StoreWithCastILi1EEEEEviT_T0_T2_T3_T4_T5_,@"STO_CUDA_ENTRY STV_DEFAULT"
_ZN2at6native27unrolled_elementwise_kernelINS0_13BinaryFunctorIddbZZZNS0_23logical_and_kernel_cudaERNS_14TensorIteratorEENKUlvE0_clEvENKUlvE4_clEvEUlddE_EESt5arrayIPcLm3EELi4E23TrivialOffsetCalculatorILi2EjESC_ILi1EjENS0_6memory12LoadWithCastILi2EEENSF_13StoreWithCastILi1EEEEEviT_T0_T2_T3_T4_T5_:
.text._ZN2at6native27unrolled_elementwise_kernelINS0_13BinaryFunctorIddbZZZNS0_23logical_and_kernel_cudaERNS_14TensorIteratorEENKUlvE0_clEvENKUlvE4_clEvEUlddE_EESt5arrayIPcLm3EELi4E23TrivialOffsetCalculatorILi2EjESC_ILi1EjENS0_6memory12LoadWithCastILi2EEENSF_13StoreWithCastILi1EEEEEviT_T0_T2_T3_T4_T5_:
        /* <DEDUP_REMOVED lines=34> */
.L_x_36035:
[----:B------:R-:W2:Y:S02]  /*0220*/  LDG.E.U8 R4, desc[UR36][R4.64] ;  /* 0x0000002404047981 */ /* 0x000ea4000c1e1100 */
[----:B--2---:R0:W1:Y:S01]  /*0230*/  I2F.F64.U16 R30, R4 ;  /* 0x00000004001e7312 */ /* 0x0040620000101800 */
[----:B------:R-:W-:Y:S05]  /*0240*/  BRA `(.L_x_36037) ;  /* 0x0000000c00747947 */ /* 0x000fea0003800000 */
.L_x_36034:
        /* <DEDUP_REMOVED lines=9> */
.L_x_36039:
[----:B------:R-:W2:Y:S02]  /*02e0*/  LDG.E R4, desc[UR36][R4.64] ;  /* 0x0000002404047981 */ /* 0x000ea4000c1e1900 */
[----:B--2---:R1:W2:Y:S01]  /*02f0*/  I2F.F64 R30, R4 ;  /* 0x00000004001e7312 */ /* 0x0042a20000201c00 */
[----:B------:R-:W-:Y:S05]  /*0300*/  BRA `(.L_x_36037) ;  /* 0x0000000c00447947 */ /* 0x000fea0003800000 */
.L_x_36038:
[----:B------:R-:W2:Y:S02]  /*0310*/  LDG.E.U16 R4, desc[UR36][R4.64] ;  /* 0x0000002404047981 */ /* 0x000ea4000c1e1500 */
[----:B--2---:R3:W4:Y:S01]  /*0320*/  I2F.F64.S16 R30, R4 ;  /* 0x00000004001e7312 */ /* 0x0047220000101c00 */
[----:B------:R-:W-:Y:S05]  /*0330*/  BRA `(.L_x_36037) ;  /* 0x0000000c00387947 */ /* 0x000fea0003800000 */
.L_x_36033:
        /* <DEDUP_REMOVED lines=10> */
.L_x_36041:
[----:B------:R-:W2:Y:S02]  /*03e0*/  LDG.E.U16 R0, desc[UR36][R4.64] ;  /* 0x0000002404007981 */ /* 0x000ea4000c1e1500 */
[----:B--2---:R-:W-:-:S05]  /*03f0*/  HADD2.F32 R0, -RZ, R0.H0_H0 ;  /* 0x20000000ff007230 */ /* 0x004fca0000004100 */
[----:B------:R-:W-:-:S04]  /*0400*/  FMUL.FTZ R0, R0, 1 ;  /* 0x3f80000000007820 */ /* 0x000fc80000410000 */
[----:B------:R0:W1:Y:S01]  /*0410*/  F2F.F64.F32 R30, R0 ;  /* 0x00000000001e7310 */ /* 0x0000620000201800 */
[----:B------:R-:W-:Y:S05]  /*0420*/  BRA `(.L_x_36037) ;  /* 0x0000000800fc7947 */ /* 0x000fea0003800000 */
.L_x_36040:
        /* <DEDUP_REMOVED lines=10> */
.L_x_36043:
[----:B------:R-:W2:Y:S02]  /*04d0*/  LDG.E.U16 R4, desc[UR36][R4.64] ;  /* 0x0000002404047981 */ /* 0x000ea4000c1e1500 */
[----:B--2---:R-:W-:-:S05]  /*04e0*/  HADD2.F32 R0, -RZ, R4.H0_H0 ;  /* 0x20000004ff007230 */ /* 0x004fca0000004100 */
[----:B------:R-:W-:-:S04]  /*04f0*/  FMUL.FTZ R0, R0, 1 ;  /* 0x3f80000000007820 */ /* 0x000fc80000410000 */
[----:B------:R0:W1:Y:S01]  /*0500*/  F2F.F64.F32 R30, R0 ;  /* 0x00000000001e7310 */ /* 0x0000620000201800 */
[----:B------:R-:W-:Y:S05]  /*0510*/  BRA `(.L_x_36037) ;  /* 0x0000000800c07947 */ /* 0x000fea0003800000 */
.L_x_36042:
[----:B------:R0:W5:Y:S01]  /*0520*/  LDG.E.64 R30, desc[UR36][R4.64] ;  /* 0x00000024041e7981 */ /* 0x000162000c1e1b00 */
[----:B------:R-:W-:Y:S05]  /*0530*/  BRA `(.L_x_36037) ;  /* 0x0000000800b87947 */ /* 0x000fea0003800000 */
.L_x_36032:
        /* <DEDUP_REMOVED lines=13> */
.L_x_36046:
[----:B------:R0:W5:Y:S01]  /*0610*/  LDG.E.64 R30, desc[UR36][R4.64] ;  /* 0x00000024041e7981 */ /* 0x000162000c1e1b00 */
[----:B------:R-:W-:Y:S05]  /*0620*/  BRA `(.L_x_36037) ;  /* 0x00000008007c7947 */ /* 0x000fea0003800000 */
.L_x_36045:
        /* <DEDUP_REMOVED lines=28> */
.L_x_36048:
        /* <DEDUP_REMOVED lines=16> */
.L_x_36047:
[----:B------:R-:W2:Y:S02]  /*08f0*/  LDG.E.U16 R0, desc[UR36][R4.64] ;  /* 0x0000002404007981 */ /* 0x000ea4000c1e1500 */
[----:B--2---:R-:W-:-:S04]  /*0900*/  IMAD.U32 R0, R0, 0x10000, RZ ;  /* 0x0001000000007824 */ /* 0x004fc800078e00ff */
[----:B------:R-:W-:-:S04]  /*0910*/  FMUL.FTZ R0, R0, 1 ;  /* 0x3f80000000007820 */ /* 0x000fc80000410000 */
[----:B------:R0:W1:Y:S01]  /*0920*/  F2F.F64.F32 R30, R0 ;  /* 0x00000000001e7310 */ /* 0x0000620000201800 */
[----:B------:R-:W-:Y:S05]  /*0930*/  BRA `(.L_x_36037) ;  /* 0x0000000400b87947 */ /* 0x000fea0003800000 */
.L_x_36044:
        /* <DEDUP_REMOVED lines=11> */
.L_x_36051:
        /* <DEDUP_REMOVED lines=21> */
.L_x_36055:
[----:B------:R-:W-:Y:S05]  /*0b40*/  BSYNC B1 ;  /* 0x0000000000017941 */ /* 0x000fea0003800000 */
.L_x_36054:
[----:B------:R-:W-:Y:S01]  /*0b50*/  LEA R5, R0, 0x3b800000, 0x17 ;  /* 0x3b80000000057811 */ /* 0x000fe200078eb8ff */
[----:B------:R-:W-:-:S05]  /*0b60*/  IMAD.SHL.U32 R0, R3, 0x100000, RZ ;  /* 0x0010000003007824 */ /* 0x000fca00078e00ff */
[----:B------:R-:W-:-:S07]  /*0b70*/  LOP3.LUT R0, R5, R0, R6, 0xfe, !PT ;  /* 0x0000000005007212 */ /* 0x000fce00078efe06 */
.L_x_36053:
[----:B------:R-:W-:Y:S05]  /*0b80*/  BSYNC B0 ;  /* 0x0000000000007941 */ /* 0x000fea0003800000 */
.L_x_36052:
[----:B------:R-:W-:-:S04]  /*0b90*/  FMUL.FTZ R0, R0, 1 ;  /* 0x3f80000000007820 */ /* 0x000fc80000410000 */
[----:B------:R0:W1:Y:S01]  /*0ba0*/  F2F.F64.F32 R30, R0 ;  /* 0x00000000001e7310 */ /* 0x0000620000201800 */
[----:B------:R-:W-:Y:S05]  /*0bb0*/  BRA `(.L_x_36037) ;  /* 0x0000000400187947 */ /* 0x000fea0003800000 */
.L_x_36050:
        /* <DEDUP_REMOVED lines=21> */
.L_x_36059:
[----:B------:R-:W-:Y:S05]  /*0d10*/  BSYNC B1 ;  /* 0x0000000000017941 */ /* 0x000fea0003800000 */
.L_x_36058:
[----:B------:R-:W-:Y:S01]  /*0d20*/  LEA R5, R0, 0x37800000, 0x17 ;  /* 0x3780000000057811 */ /* 0x000fe200078eb8ff */
[----:B------:R-:W-:-:S05]  /*0d30*/  IMAD.SHL.U32 R0, R3, 0x200000, RZ ;  /* 0x0020000003007824 */ /* 0x000fca00078e00ff */
[----:B------:R-:W-:-:S07]  /*0d40*/  LOP3.LUT R0, R5, R0, R6, 0xfe, !PT ;  /* 0x0000000005007212 */ /* 0x000fce00078efe06 */
.L_x_36057:
[----:B------:R-:W-:Y:S05]  /*0d50*/  BSYNC B0 ;  /* 0x0000000000007941 */ /* 0x000fea0003800000 */
.L_x_36056:
[----:B------:R-:W-:-:S04]  /*0d60*/  FMUL.FTZ R0, R0, 1 ;  /* 0x3f80000000007820 */ /* 0x000fc80000410000 */
[----:B------:R0:W1:Y:S01]  /*0d70*/  F2F.F64.F32 R30, R0 ;  /* 0x00000000001e7310 */ /* 0x0000620000201800 */
[----:B------:R-:W-:Y:S05]  /*0d80*/  BRA `(.L_x_36037) ;  /* 0x0000000000a47947 */ /* 0x000fea0003800000 */
.L_x_36049:
        /* <DEDUP_REMOVED lines=14> */
.L_x_36063:
[----:B------:R-:W-:Y:S05]  /*0e70*/  BSYNC B0 ;  /* 0x0000000000007941 */ /* 0x000fea0003800000 */
.L_x_36062:
[----:B------:R-:W-:-:S04]  /*0e80*/  FMUL.FTZ R0, R0, 1 ;  /* 0x3f80000000007820 */ /* 0x000fc80000410000 */
[----:B------:R0:W1:Y:S01]  /*0e90*/  F2F.F64.F32 R30, R0 ;  /* 0x00000000001e7310 */ /* 0x0000620000201800 */
[----:B------:R-:W-:Y:S05]  /*0ea0*/  BRA `(.L_x_36037) ;  /* 0x00000000005c7947 */ /* 0x000fea0003800000 */
.L_x_36036:
        /* <DEDUP_REMOVED lines=16> */
.L_x_36064:
[----:B------:R-:W-:Y:S01]  /*0fb0*/  CS2R R30, SRZ ;  /* 0x00000000001e7805 */ /* 0x000fe2000001ff00 */
[----:B------:R-:W-:Y:S06]  /*0fc0*/  BRA `(.L_x_36037) ;  /* 0x0000000000147947 */ /* 0x000fec0003800000 */
.L_x_36061:
[----:B------:R-:W2:Y:S02]  /*0fd0*/  LDG.E.64 R30, desc[UR36][R4.64] ;  /* 0x00000024041e7981 */ /* 0x000ea4000c1e1b00 */
[----:B--2---:R-:W0:Y:S01]  /*0fe0*/  I2F.F64.U64 R30, R30 ;  /* 0x0000001e001e7312 */ /* 0x004e220000301800 */
[----:B------:R-:W-:Y:S05]  /*0ff0*/  BRA `(.L_x_36037) ;  /* 0x0000000000087947 */ /* 0x000fea0003800000 */
.L_x_36060:
[----:B------:R-:W2:Y:S02]  /*1000*/  LDG.E R4, desc[UR36][R4.64] ;  /* 0x0000002404047981 */ /* 0x000ea4000c1e1900 */
[----:B--2---:R0:W1:Y:S02]  /*1010*/  I2F.F64.U32 R30, R4 ;  /* 0x00000004001e7312 */ /* 0x0040640000201800 */
.L_x_36037:
        /* <DEDUP_REMOVED lines=19> */
.L_x_36068:
[----:B------:R-:W3:Y:S02]  /*1150*/  LDG.E.U8 R4, desc[UR36][R4.64] ;  /* 0x0000002404047981 */ /* 0x000ee4000c1e1100 */
[----:B---3--:R3:W0:Y:S01]  /*1160*/  I2F.F64.U16 R28, R4 ;  /* 0x00000004001c7312 */ /* 0x0086220000101800 */
[----:B------:R-:W-:Y:S05]  /*1170*/  BRA `(.L_x_36070) ;  /* 0x0000000c00707947 */ /* 0x000fea0003800000 */
.L_x_36067:
        /* <DEDUP_REMOVED lines=9> */
.L_x_36072:
[----:B------:R-:W3:Y:S02]  /*1210*/  LDG.E R4, desc[UR36][R4.64] ;  /* 0x0000002404047981 */ /* 0x000ee4000c1e1900 */
[----:B---3--:R0:W1:Y:S01]  /*1220*/  I2F.F64 R28, R4 ;  /* 0x00000004001c7312 */ /* 0x0080620000201c00 */
[----:B------:R-:W-:Y:S05]  /*1230*/  BRA `(.L_x_36070) ;  /* 0x0000000c00407947 */ /* 0x000fea0003800000 */
.L_x_36071:
[----:B------:R-:W3:Y:S02]  /*1240*/  LDG.E.U16 R4, desc[UR36][R4.64] ;  /* 0x0000002404047981 */ /* 0x000ee4000c1e1500 */
[----:B---3--:R0:W1:Y:S01]  /*1250*/  I2F.F64.S16 R28, R4 ;  /* 0x00000004001c7312 */ /* 0x0080620000101c00 */
[----:B------:R-:W-:Y:S05]  /*1260*/  BRA `(.L_x_36070) ;  /* 0x0000000c00347947 */ /* 0x000fea0003800000 */
.L_x_36066:
        /* <DEDUP_REMOVED lines=10> */
.L_x_36074:
[----:B------:R-:W3:Y:S02]  /*1310*/  LDG.E.U16 R0, desc[UR36][R4.64] ;  /* 0x0000002404007981 */ /* 0x000ee4000c1e1500 */
[----:B---3--:R-:W-:-:S05]  /*1320*/  HADD2.F32 R0, -RZ, R0.H0_H0 ;  /* 0x20000000ff007230 */ /* 0x008fca0000004100 */
[----:B------:R-:W-:-:S04]  /*1330*/  FMUL.FTZ R0, R0, 1 ;  /* 0x3f80000000007820 */ /* 0x000fc80000410000 */
[----:B------:R0:W1:Y:S01]  /*1340*/  F2F.F64.F32 R28, R0 ;  /* 0x00000000001c7310 */ /* 0x0000620000201800 */
[----:B------:R-:W-:Y:S05]  /*1350*/  BRA `(.L_x_36070) ;  /* 0x0000000800f87947 */ /* 0x000fea0003800000 */
.L_x_36073:
        /* <DEDUP_REMOVED lines=10> */
.L_x_36076:
[----:B------:R-:W3:Y:S02]  /*1400*/  LDG.E.U16 R4, desc[UR36][R4.64] ;  /* 0x0000002404047981 */ /* 0x000ee4000c1e1500 */
[----:B---3--:R-:W-:-:S05]  /*1410*/  HADD2.F32 R0, -RZ, R4.H0_H0 ;  /* 0x20000004ff007230 */ /* 0x008fca0000004100 */
[----:B------:R-:W-:-:S04]  /*1420*/  FMUL.FTZ R0, R0, 1 ;  /* 0x3f80000000007820 */ /* 0x000fc80000410000 */
[----:B------:R0:W1:Y:S01]  /*1430*/  F2F.F64.F32 R28, R0 ;  /* 0x00000000001c7310 */ /* 0x0000620000201800 */
[----:B------:R-:W-:Y:S05]  /*1440*/  BRA `(.L_x_36070) ;  /* 0x0000000800bc7947 */ /* 0x000fea0003800000 */
.L_x_36075:
[----:B------:R0:W5:Y:S01]  /*1450*/  LDG.E.64 R28, desc[UR36][R4.64] ;  /* 0x00000024041c7981 */ /* 0x000162000c1e1b00 */
[----:B------:R-:W-:Y:S05]  /*1460*/  BRA `(.L_x_36070) ;  /* 0x0000000800b47947 */ /* 0x000fea0003800000 */
.L_x_36065:
        /* <DEDUP_REMOVED lines=13> */
.L_x_36079:
[----:B------:R0:W5:Y:S01]  /*1540*/  LDG.E.64 R28, desc[UR36][R4.64] ;  /* 0x00000024041c7981 */ /* 0x000162000c1e1b00 */
[----:B------:R-:W-:Y:S05]  /*1550*/  BRA `(.L_x_36070) ;  /* 0x0000000800787947 */ /* 0x000fea0003800000 */
.L_x_36078:
        /* <DEDUP_REMOVED lines=28> */
.L_x_36081:
        /* <DEDUP_REMOVED lines=15> */
.L_x_36080:
[----:B------:R-:W3:Y:S02]  /*1810*/  LDG.E.U16 R0, desc[UR36][R4.64] ;  /* 0x0000002404007981 */ /* 0x000ee4000c1e1500 */
[----:B---3--:R-:W-:-:S04]  /*1820*/  IMAD.U32 R0, R0, 0x10000, RZ ;  /* 0x0001000000007824 */ /* 0x008fc800078e00ff */
[----:B------:R-:W-:-:S04]  /*1830*/  FMUL.FTZ R0, R0, 1 ;  /* 0x3f80000000007820 */ /* 0x000fc80000410000 */
[----:B------:R0:W1:Y:S01]  /*1840*/  F2F.F64.F32 R28, R0 ;  /* 0x00000000001c7310 */ /* 0x0000620000201800 */
[----:B------:R-:W-:Y:S05]  /*1850*/  BRA `(.L_x_36070) ;  /* 0x0000000400b87947 */ /* 0x000fea0003800000 */
.L_x_36077:
        /* <DEDUP_REMOVED lines=11> */
.L_x_36084:
        /* <DEDUP_REMOVED lines=21> */
.L_x_36088:
[----:B------:R-:W-:Y:S05]  /*1a60*/  BSYNC B1 ;  /* 0x0000000000017941 */ /* 0x000fea0003800000 */
.L_x_36087:
[----:B------:R-:W-:Y:S01]  /*1a70*/  LEA R5, R0, 0x3b800000, 0x17 ;  /* 0x3b80000000057811 */ /* 0x000fe200078eb8ff */
[----:B------:R-:W-:-:S05]  /*1a80*/  IMAD.SHL.U32 R0, R3, 0x100000, RZ ;  /* 0x0010000003007824 */ /* 0x000fca00078e00ff */
[----:B------:R-:W-:-:S07]  /*1a90*/  LOP3.LUT R0, R5, R0, R6, 0xfe, !PT ;  /* 0x0000000005007212 */ /* 0x000fce00078efe06 */
.L_x_36086:
[----:B------:R-:W-:Y:S05]  /*1aa0*/  BSYNC B0 ;  /* 0x0000000000007941 */ /* 0x000fea0003800000 */
.L_x_36085:
[----:B------:R-:W-:-:S04]  /*1ab0*/  FMUL.FTZ R0, R0, 1 ;  /* 0x3f80000000007820 */ /* 0x000fc80000410000 */
[----:B------:R0:W1:Y:S01]  /*1ac0*/  F2F.F64.F32 R28, R0 ;  /* 0x00000000001c7310 */ /* 0x0000620000201800 */
[----:B------:R-:W-:Y:S05]  /*1ad0*/  BRA `(.L_x_36070) ;  /* 0x0000000400187947 */ /* 0x000fea0003800000 */
.L_x_36083:
        /* <DEDUP_REMOVED lines=21> */
.L_x_36092:
[----:B------:R-:W-:Y:S05]  /*1c30*/  BSYNC B1 ;  /* 0x0000000000017941 */ /* 0x000fea0003800000 */
.L_x_36091:
[----:B------:R-:W-:Y:S01]  /*1c40*/  LEA R5, R0, 0x37800000, 0x17 ;  /* 0x3780000000057811 */ /* 0x000fe200078eb8ff */
[----:B------:R-:W-:-:S05]  /*1c50*/  IMAD.SHL.U32 R0, R3, 0x200000, RZ ;  /* 0x0020000003007824 */ /* 0x000fca00078e00ff */
[----:B------:R-:W-:-:S07]  /*1c60*/  LOP3.LUT R0, R5, R0, R6, 0xfe, !PT ;  /* 0x0000000005007212 */ /* 0x000fce00078efe06 */
.L_x_36090:
[----:B------:R-:W-:Y:S05]  /*1c70*/  BSYNC B0 ;  /* 0x0000000000007941 */ /* 0x000fea0003800000 */
.L_x_36089:
[----:B------:R-:W-:-:S04]  /*1c80*/  FMUL.FTZ R0, R0, 1 ;  /* 0x3f80000000007820 */ /* 0x000fc80000410000 */
[----:B------:R0:W1:Y:S01]  /*1c90*/  F2F.F64.F32 R28, R0 ;  /* 0x00000000001c7310 */ /* 0x0000620000201800 */
[----:B------:R-:W-:Y:S05]  /*1ca0*/  BRA `(.L_x_36070) ;  /* 0x0000000000a47947 */ /* 0x000fea0003800000 */
.L_x_36082:
        /* <DEDUP_REMOVED lines=14> */
.L_x_36096:
[----:B------:R-:W-:Y:S05]  /*1d90*/  BSYNC B0 ;  /* 0x0000000000007941 */ /* 0x000fea0003800000 */
.L_x_36095:
[----:B------:R-:W-:-:S04]  /*1da0*/  FMUL.FTZ R0, R0, 1 ;  /* 0x3f80000000007820 */ /* 0x000fc80000410000 */
[----:B------:R0:W1:Y:S01]  /*1db0*/  F2F.F64.F32 R28, R0 ;  /* 0x00000000001c7310 */ /* 0x0000620000201800 */
[----:B------:R-:W-:Y:S05]  /*1dc0*/  BRA `(.L_x_36070) ;  /* 0x00000000005c7947 */ /* 0x000fea0003800000 */
.L_x_36069:
        /* <DEDUP_REMOVED lines=16> */
.L_x_36097:
[----:B------:R-:W-:Y:S01]  /*1ed0*/  CS2R R28, SRZ ;  /* 0x00000000001c7805 */ /* 0x000fe2000001ff00 */
[----:B------:R-:W-:Y:S06]  /*1ee0*/  BRA `(.L_x_36070) ;  /* 0x0000000000147947 */ /* 0x000fec0003800000 */
.L_x_36094:
[----:B------:R-:W3:Y:S02]  /*1ef0*/  LDG.E.64 R28, desc[UR36][R4.64] ;  /* 0x00000024041c7981 */ /* 0x000ee4000c1e1b00 */
[----:B---3--:R-:W0:Y:S01]  /*1f00*/  I2F.F64.U64 R28, R28 ;  /* 0x0000001c001c7312 */ /* 0x008e220000301800 */
[----:B------:R-:W-:Y:S05]  /*1f10*/  BRA `(.L_x_36070) ;  /* 0x0000000000087947 */ /* 0x000fea0003800000 */
.L_x_36093:
[----:B------:R-:W3:Y:S02]  /*1f20*/  LDG.E R4, desc[UR36][R4.64] ;  /* 0x0000002404047981 */ /* 0x000ee4000c1e1900 */
[----:B---3--:R0:W1:Y:S02]  /*1f30*/  I2F.F64.U32 R28, R4 ;  /* 0x00000004001c7312 */ /* 0x0080640000201800 */
.L_x_36070:
[----:B------:R-:W2:Y:S02]  /*1f40*/  S2R R33, SR_TID.X ;  /* 0x0000000000217919 */ /* 0x000ea40000002100 */
[----:B--2---:R-:W-:-:S07]  /*1f50*/  VIADD R33, R33, 0x80 ;  /* 0x0000008021217836 */ /* 0x004fce0000000000 */
.L_x_36031:
[----:B------:R-:W-:Y:S05]  /*1f60*/  BSYNC B6 ;  /* 0x0000000000067941 */ /* 0x000fea0003800000 */
.L_x_36030:
        /* <DEDUP_REMOVED lines=24> */
.L_x_36103:
[----:B------:R-:W2:Y:S02]  /*20f0*/  LDG.E.U8 R4, desc[UR36][R4.64] ;  /* 0x0000002404047981 */ /* 0x000ea4000c1e1100 */
[----:B--2---:R0:W2:Y:S01]  /*2100*/  I2F.F64.U16 R36, R4 ;  /* 0x0000000400247312 */ /* 0x0040a20000101800 */
[----:B------:R-:W-:Y:S05]  /*2110*/  BRA `(.L_x_36105) ;  /* 0x0000000c00707947 */ /* 0x000fea0003800000 */
.L_x_36102:
        /* <DEDUP_REMOVED lines=9> */
.L_x_36107:
[----:B------:R-:W2:Y:S02]  /*21b0*/  LDG.E R4, desc[UR36][R4.64] ;  /* 0x0000002404047981 */ /* 0x000ea4000c1e1900 */
[----:B--2---:R0:W2:Y:S01]  /*21c0*/  I2F.F64 R36, R4 ;  /* 0x0000000400247312 */ /* 0x0040a20000201c00 */
[----:B------:R-:W-:Y:S05]  /*21d0*/  BRA `(.L_x_36105) ;  /* 0x0000000c00407947 */ /* 0x000fea0003800000 */
.L_x_36106:
[----:B------:R-:W2:Y:S02]  /*21e0*/  LDG.E.U16 R4, desc[UR36][R4.64] ;  /* 0x0000002404047981 */ /* 0x000ea4000c1e1500 */
[----:B--2---:R0:W2:Y:S01]  /*21f0*/  I2F.F64.S16 R36, R4 ;  /* 0x0000000400247312 */ /* 0x0040a20000101c00 */
[----:B------:R-:W-:Y:S05]  /*2200*/  BRA `(.L_x_36105) ;  /* 0x0000000c00347947 */ /* 0x000fea0003800000 */
.L_x_36101:
        /* <DEDUP_REMOVED lines=10> */
.L_x_36109:
[----:B------:R-:W2:Y:S02]  /*22b0*/  LDG.E.U16 R0, desc[UR36][R4.64] ;  /* 0x0000002404007981 */ /* 0x000ea4000c1e1500 */
[----:B--2---:R-:W-:-:S05]  /*22c0*/  HADD2.F32 R0, -RZ, R0.H0_H0 ;  /* 0x20000000ff007230 */ /* 0x004fca0000004100 */
[----:B------:R-:W-:-:S04]  /*22d0*/  FMUL.FTZ R0, R0, 1 ;  /* 0x3f80000000007820 */ /* 0x000fc80000410000 */
[----:B------:R0:W2:Y:S01]  /*22e0*/  F2F.F64.F32 R36, R0 ;  /* 0x0000000000247310 */ /* 0x0000a20000201800 */
[----:B------:R-:W-:Y:S05]  /*22f0*/  BRA `(.L_x_36105) ;  /* 0x0000000800f87947 */ /* 0x000fea0003800000 */
.L_x_36108:
        /* <DEDUP_REMOVED lines=10> */
.L_x_36111:
[----:B------:R-:W2:Y:S02]  /*23a0*/  LDG.E.U16 R4, desc[UR36][R4.64] ;  /* 0x0000002404047981 */ /* 0x000ea4000c1e1500 */
[----:B--2---:R-:W-:-:S05]  /*23b0*/  HADD2.F32 R0, -RZ, R4.H0_H0 ;  /* 0x20000004ff007230 */ /* 0x004fca0000004100 */
[----:B------:R-:W-:-:S04]  /*23c0*/  FMUL.FTZ R0, R0, 1 ;  /* 0x3f80000000007820 */ /* 0x000fc80000410000 */
[----:B------:R0:W2:Y:S01]  /*23d0*/  F2F.F64.F32 R36, R0 ;  /* 0x0000000000247310 */ /* 0x0000a20000201800 */
[----:B------:R-:W-:Y:S05]  /*23e0*/  BRA `(.L_x_36105) ;  /* 0x0000000800bc7947 */ /* 0x000fea0003800000 */
.L_x_36110:
[----:B------:R0:W5:Y:S01]  /*23f0*/  LDG.E.64 R36, desc[UR36][R4.64] ;  /* 0x0000002404247981 */ /* 0x000162000c1e1b00 */
[----:B------:R-:W-:Y:S05]  /*2400*/  BRA `(.L_x_36105) ;  /* 0x0000000800b47947 */ /* 0x000fea0003800000 */
.L_x_36100:
        /* <DEDUP_REMOVED lines=13> */
.L_x_36114:
[----:B------:R0:W5:Y:S01]  /*24e0*/  LDG.E.64 R36, desc[UR36][R4.64] ;  /* 0x0000002404247981 */ /* 0x000162000c1e1b00 */
[----:B------:R-:W-:Y:S05]  /*24f0*/  BRA `(.L_x_36105) ;  /* 0x0000000800787947 */ /* 0x000fea0003800000 */
.L_x_36113:
        /* <DEDUP_REMOVED lines=28> */
.L_x_36116:
        /* <DEDUP_REMOVED lines=15> */
.L_x_36115:
[----:B------:R-:W2:Y:S02]  /*27b0*/  LDG.E.U16 R0, desc[UR36][R4.64] ;  /* 0x0000002404007981 */ /* 0x000ea4000c1e1500 */
[----:B--2---:R-:W-:-:S04]  /*27c0*/  IMAD.U32 R0, R0, 0x10000, RZ ;  /* 0x0001000000007824 */ /* 0x004fc800078e00ff */
[----:B------:R-:W-:-:S04]  /*27d0*/  FMUL.FTZ R0, R0, 1 ;  /* 0x3f80000000007820 */ /* 0x000fc80000410000 */
[----:B------:R2:W3:Y:S01]  /*27e0*/  F2F.F64.F32 R36, R0 ;  /* 0x0000000000247310 */ /* 0x0004e20000201800 */
[----:B------:R-:W-:Y:S05]  /*27f0*/  BRA `(.L_x_36105) ;  /* 0x0000000400b87947 */ /* 0x000fea0003800000 */
.L_x_36112:
        /* <DEDUP_REMOVED lines=11> */
.L_x_36119:
        /* <DEDUP_REMOVED lines=21> */
.L_x_36123:
[----:B------:R-:W-:Y:S05]  /*2a00*/  BSYNC B1 ;  /* 0x0000000000017941 */ /* 0x000fea0003800000 */
.L_x_36122:
[----:B------:R-:W-:Y:S01]  /*2a10*/  LEA R5, R0, 0x3b800000, 0x17 ;  /* 0x3b80000000057811 */ /* 0x000fe200078eb8ff */
[----:B------:R-:W-:-:S05]  /*2a20*/  IMAD.SHL.U32 R0, R3, 0x100000, RZ ;  /* 0x0010000003007824 */ /* 0x000fca00078e00ff */
[----:B------:R-:W-:-:S07]  /*2a30*/  LOP3.LUT R0, R5, R0, R6, 0xfe, !PT ;  /* 0x0000000005007212 */ /* 0x000fce00078efe06 */
.L_x_36121:
[----:B------:R-:W-:Y:S05]  /*2a40*/  BSYNC B0 ;  /* 0x0000000000007941 */ /* 0x000fea0003800000 */
.L_x_36120:
[----:B------:R-:W-:-:S04]  /*2a50*/  FMUL.FTZ R0, R0, 1 ;  /* 0x3f80000000007820 */ /* 0x000fc80000410000 */
[----:B------:R0:W2:Y:S01]  /*2a60*/  F2F.F64.F32 R36, R0 ;  /* 0x0000000000247310 */ /* 0x0000a20000201800 */
[----:B------:R-:W-:Y:S05]  /*2a70*/  BRA `(.L_x_36105) ;  /* 0x0000000400187947 */ /* 0x000fea0003800000 */
.L_x_36118:
        /* <DEDUP_REMOVED lines=21> */
.L_x_36127:
[----:B------:R-:W-:Y:S05]  /*2bd0*/  BSYNC B1 ;  /* 0x0000000000017941 */ /* 0x000fea0003800000 */
.L_x_36126:
[----:B------:R-:W-:Y:S01]  /*2be0*/  LEA R5, R0, 0x37800000, 0x17 ;  /* 0x3780000000057811 */ /* 0x000fe200078eb8ff */
[----:B------:R-:W-:-:S05]  /*2bf0*/  IMAD.SHL.U32 R0, R3, 0x200000, RZ ;  /* 0x0020000003007824 */ /* 0x000fca00078e00ff */
[----:B------:R-:W-:-:S07]  /*2c00*/  LOP3.LUT R0, R5, R0, R6, 0xfe, !PT ;  /* 0x0000000005007212 */ /* 0x000fce00078efe06 */
.L_x_36125:
[----:B------:R-:W-:Y:S05]  /*2c10*/  BSYNC B0 ;  /* 0x0000000000007941 */ /* 0x000fea0003800000 */
.L_x_36124:
[----:B------:R-:W-:-:S04]  /*2c20*/  FMUL.FTZ R0, R0, 1 ;  /* 0x3f80000000007820 */ /* 0x000fc80000410000 */
[----:B------:R0:W2:Y:S01]  /*2c30*/  F2F.F64.F32 R36, R0 ;  /* 0x0000000000247310 */ /* 0x0000a20000201800 */
[----:B------:R-:W-:Y:S05]  /*2c40*/  BRA `(.L_x_36105) ;  /* 0x0000000000a47947 */ /* 0x000fea0003800000 */
.L_x_36117:
        /* <DEDUP_REMOVED lines=14> */
.L_x_36131:
[----:B------:R-:W-:Y:S05]  /*2d30*/  BSYNC B0 ;  /* 0x0000000000007941 */ /* 0x000fea0003800000 */
.L_x_36130:
[----:B------:R-:W-:-:S04]  /*2d40*/  FMUL.FTZ R0, R0, 1 ;  /* 0x3f80000000007820 */ /* 0x000fc80000410000 */
[----:B------:R0:W2:Y:S01]  /*2d50*/  F2F.F64.F32 R36, R0 ;  /* 0x0000000000247310 */ /* 0x0000a20000201800 */
[----:B------:R-:W-:Y:S05]  /*2d60*/  BRA `(.L_x_36105) ;  /* 0x00000000005c7947 */ /* 0x000fea0003800000 */
.L_x_36104:
        /* <DEDUP_REMOVED lines=16> */
.L_x_36132:
[----:B------:R-:W-:Y:S01]  /*2e70*/  CS2R R36, SRZ ;  /* 0x0000000000247805 */ /* 0x000fe2000001ff00 */
[----:B------:R-:W-:Y:S06]  /*2e80*/  BRA `(.L_x_36105) ;  /* 0x0000000000147947 */ /* 0x000fec0003800000 */
.L_x_36129:
[----:B------:R-:W2:Y:S02]  /*2e90*/  LDG.E.64 R36, desc[UR36][R4.64] ;  /* 0x0000002404247981 */ /* 0x000ea4000c1e1b00 */
[----:B--2---:R-:W0:Y:S01]  /*2ea0*/  I2F.F64.U64 R36, R36 ;  /* 0x0000002400247312 */ /* 0x004e220000301800 */
[----:B------:R-:W-:Y:S05]  /*2eb0*/  BRA `(.L_x_36105) ;  /* 0x0000000000087947 */ /* 0x000fea0003800000 */
.L_x_36128:
[----:B------:R-:W2:Y:S02]  /*2ec0*/  LDG.E R4, desc[UR36][R4.64] ;  /* 0x0000002404047981 */ /* 0x000ea4000c1e1900 */
[----:B--2---:R0:W2:Y:S02]  /*2ed0*/  I2F.F64.U32 R36, R4 ;  /* 0x0000000400247312 */ /* 0x0040a40000201800 */
.L_x_36105:
        /* <DEDUP_REMOVED lines=19> */
.L_x_36136:
[----:B------:R-:W2:Y:S02]  /*3010*/  LDG.E.U8 R4, desc[UR36][R4.64] ;  /* 0x0000002404047981 */ /* 0x000ea4000c1e1100 */
[----:B--2---:R0:W2:Y:S01]  /*3020*/  I2F.F64.U16 R26, R4 ;  /* 0x00000004001a7312 */ /* 0x0040a20000101800 */
[----:B------:R-:W-:Y:S05]  /*3030*/  BRA `(.L_x_36138) ;  /* 0x0000000c00707947 */ /* 0x000fea0003800000 */
.L_x_36135:
        /* <DEDUP_REMOVED lines=9> */
.L_x_36140:
[----:B------:R-:W2:Y:S02]  /*30d0*/  LDG.E R4, desc[UR36][R4.64] ;  /* 0x0000002404047981 */ /* 0x000ea4000c1e1900 */
[----:B--2---:R0:W2:Y:S01]  /*30e0*/  I2F.F64 R26, R4 ;  /* 0x00000004001a7312 */ /* 0x0040a20000201c00 */
[----:B------:R-:W-:Y:S05]  /*30f0*/  BRA `(.L_x_36138) ;  /* 0x0000000c00407947 */ /* 0x000fea0003800000 */
.L_x_36139:
[----:B------:R-:W2:Y:S02]  /*3100*/  LDG.E.U16 R4, desc[UR36][R4.64] ;  /* 0x0000002404047981 */ /* 0x000ea4000c1e1500 */
[----:B--2---:R0:W2:Y:S01]  /*3110*/  I2F.F64.S16 R26, R4 ;  /* 0x00000004001a7312 */ /* 0x0040a20000101c00 */
[----:B------:R-:W-:Y:S05]  /*3120*/  BRA `(.L_x_36138) ;  /* 0x0000000c00347947 */ /* 0x000fea0003800000 */
.L_x_36134:
        /* <DEDUP_REMOVED lines=10> */
.L_x_36142:
[----:B------:R-:W2:Y:S02]  /*31d0*/  LDG.E.U16 R0, desc[UR36][R4.64] ;  /* 0x0000002404007981 */ /* 0x000ea4000c1e1500 */
[----:B--2---:R-:W-:-:S05]  /*31e0*/  HADD2.F32 R0, -RZ, R0.H0_H0 ;  /* 0x20000000ff007230 */ /* 0x004fca0000004100 */
[----:B------:R-:W-:-:S04]  /*31f0*/  FMUL.FTZ R0, R0, 1 ;  /* 0x3f80000000007820 */ /* 0x000fc80000410000 */
[----:B------:R0:W2:Y:S01]  /*3200*/  F2F.F64.F32 R26, R0 ;  /* 0x00000000001a7310 */ /* 0x0000a20000201800 */
[----:B------:R-:W-:Y:S05]  /*3210*/  BRA `(.L_x_36138) ;  /* 0x0000000800f87947 */ /* 0x000fea0003800000 */
.L_x_36141:
        /* <DEDUP_REMOVED lines=10> */
.L_x_36144:
[----:B------:R-:W2:Y:S02]  /*32c0*/  LDG.E.U16 R4, desc[UR36][R4.64] ;  /* 0x0000002404047981 */ /* 0x000ea4000c1e1500 */
[----:B--2---:R-:W-:-:S05]  /*32d0*/  HADD2.F32 R0, -RZ, R4.H0_H0 ;  /* 0x20000004ff007230 */ /* 0x004fca0000004100 */
[----:B------:R-:W-:-:S04]  /*32e0*/  FMUL.FTZ R0, R0, 1 ;  /* 0x3f80000000007820 */ /* 0x000fc80000410000 */
[----:B------:R0:W2:Y:S01]  /*32f0*/  F2F.F64.F32 R26, R0 ;  /* 0x00000000001a7310 */ /* 0x0000a20000201800 */
[----:B------:R-:W-:Y:S05]  /*3300*/  BRA `(.L_x_36138) ;  /* 0x0000000800bc7947 */ /* 0x000fea0003800000 */
.L_x_36143:
[----:B------:R0:W5:Y:S01]  /*3310*/  LDG.E.64 R26, desc[UR36][R4.64] ;  /* 0x00000024041a7981 */ /* 0x000162000c1e1b00 */
[----:B------:R-:W-:Y:S05]  /*3320*/  BRA `(.L_x_36138) ;  /* 0x0000000800b47947 */ /* 0x000fea0003800000 */
.L_x_36133:
        /* <DEDUP_REMOVED lines=13> */
.L_x_36147:
[----:B------:R0:W5:Y:S01]  /*3400*/  LDG.E.64 R26, desc[UR36][R4.64] ;  /* 0x00000024041a7981 */ /* 0x000162000c1e1b00 */
[----:B------:R-:W-:Y:S05]  /*3410*/  BRA `(.L_x_36138) ;  /* 0x0000000800787947 */ /* 0x000fea0003800000 */
.L_x_36146:
        /* <DEDUP_REMOVED lines=28> */
.L_x_36149:
        /* <DEDUP_REMOVED lines=15> */
.L_x_36148:
[----:B------:R-:W2:Y:S02]  /*36d0*/  LDG.E.U16 R0, desc[UR36][R4.64] ;  /* 0x0000002404007981 */ /* 0x000ea4000c1e1500 */
[----:B--2---:R-:W-:-:S04]  /*36e0*/  IMAD.U32 R0, R0, 0x10000, RZ ;  /* 0x0001000000007824 */ /* 0x004fc800078e00ff */
[----:B------:R-:W-:-:S04]  /*36f0*/  FMUL.FTZ R0, R0, 1 ;  /* 0x3f80000000007820 */ /* 0x000fc80000410000 */
[----:B------:R0:W2:Y:S01]  /*3700*/  F2F.F64.F32 R26, R0 ;  /* 0x00000000001a7310 */ /* 0x0000a20000201800 */
[----:B------:R-:W-:Y:S05]  /*3710*/  BRA `(.L_x_36138) ;  /* 0x0000000400b87947 */ /* 0x000fea0003800000 */
.L_x_36145:
        /* <DEDUP_REMOVED lines=11> */
.L_x_36152:
        /* <DEDUP_REMOVED lines=21> */
.L_x_36156:
[----:B------:R-:W-:Y:S05]  /*3920*/  BSYNC B1 ;  /* 0x0000000000017941 */ /* 0x000fea0003800000 */
.L_x_36155:
[----:B------:R-:W-:Y:S01]  /*3930*/  LEA R5, R0, 0x3b800000, 0x17 ;  /* 0x3b80000000057811 */ /* 0x000fe200078eb8ff */
[----:B------:R-:W-:-:S05]  /*3940*/  IMAD.SHL.U32 R0, R3, 0x100000, RZ ;  /* 0x0010000003007824 */ /* 0x000fca00078e00ff */
[----:B------:R-:W-:-:S07]  /*3950*/  LOP3.LUT R0, R5, R0, R6, 0xfe, !PT ;  /* 0x0000000005007212 */ /* 0x000fce00078efe06 */
.L_x_36154:
[----:B------:R-:W-:Y:S05]  /*3960*/  BSYNC B0 ;  /* 0x0000000000007941 */ /* 0x000fea0003800000 */
.L_x_36153:
[----:B------:R-:W-:-:S04]  /*3970*/  FMUL.FTZ R0, R0, 1 ;  /* 0x3f80000000007820 */ /* 0x000fc80000410000 */
[----:B------:R0:W2:Y:S01]  /*3980*/  F2F.F64.F32 R26, R0 ;  /* 0x00000000001a7310 */ /* 0x0000a20000201800 */
[----:B------:R-:W-:Y:S05]  /*3990*/  BRA `(.L_x_36138) ;  /* 0x0000000400187947 */ /* 0x000fea0003800000 */
.L_x_36151:
        /* <DEDUP_REMOVED lines=21> */
.L_x_36160:
[----:B------:R-:W-:Y:S05]  /*3af0*/  BSYNC B1 ;  /* 0x0000000000017941 */ /* 0x000fea0003800000 */
.L_x_36159:
[----:B------:R-:W-:Y:S01]  /*3b00*/  LEA R5, R0, 0x37800000, 0x17 ;  /* 0x3780000000057811 */ /* 0x000fe200078eb8ff */
[----:B------:R-:W-:-:S05]  /*3b10*/  IMAD.SHL.U32 R0, R3, 0x200000, RZ ;  /* 0x0020000003007824 */ /* 0x000fca00078e00ff */
[----:B------:R-:W-:-:S07]  /*3b20*/  LOP3.LUT R0, R5, R0, R6, 0xfe, !PT ;  /* 0x0000000005007212 */ /* 0x000fce00078efe06 */
.L_x_36158:
[----:B------:R-:W-:Y:S05]  /*3b30*/  BSYNC B0 ;  /* 0x0000000000007941 */ /* 0x000fea0003800000 */
.L_x_36157:
[----:B------:R-:W-:-:S04]  /*3b40*/  FMUL.FTZ R0, R0, 1 ;  /* 0x3f80000000007820 */ /* 0x000fc80000410000 */
[----:B------:R0:W2:Y:S01]  /*3b50*/  F2F.F64.F32 R26, R0 ;  /* 0x00000000001a7310 */ /* 0x0000a20000201800 */
[----:B------:R-:W-:Y:S05]  /*3b60*/  BRA `(.L_x_36138) ;  /* 0x0000000000a47947 */ /* 0x000fea0003800000 */
.L_x_36150:
        /* <DEDUP_REMOVED lines=14> */
.L_x_36164:
[----:B------:R-:W-:Y:S05]  /*3c50*/  BSYNC B0 ;  /* 0x0000000000007941 */ /* 0x000fea0003800000 */
.L_x_36163:
[----:B------:R-:W-:-:S04]  /*3c60*/  FMUL.FTZ R0, R0, 1 ;  /* 0x3f80000000007820 */ /* 0x000fc80000410000 */
[----:B------:R0:W2:Y:S01]  /*3c70*/  F2F.F64.F32 R26, R0 ;  /* 0x00000000001a7310 */ /* 0x0000a20000201800 */
[----:B------:R-:W-:Y:S05]  /*3c80*/  BRA `(.L_x_36138) ;  /* 0x00000000005c7947 */ /* 0x000fea0003800000 */
.L_x_36137:
        /* <DEDUP_REMOVED lines=16> */
.L_x_36165:
[----:B------:R-:W-:Y:S01]  /*3d90*/  CS2R R26, SRZ ;  /* 0x00000000001a7805 */ /* 0x000fe2000001ff00 */
[----:B------:R-:W-:Y:S06]  /*3da0*/  BRA `(.L_x_36138) ;  /* 0x0000000000147947 */ /* 0x000fec0003800000 */
.L_x_36162:
[----:B------:R-:W2:Y:S02]  /*3db0*/  LDG.E.64 R26, desc[UR36][R4.64] ;  /* 0x00000024041a7981 */ /* 0x000ea4000c1e1b00 */
[----:B--2---:R-:W0:Y:S01]  /*3dc0*/  I2F.F64.U64 R26, R26 ;  /* 0x0000001a001a7312 */ /* 0x004e220000301800 */
[----:B------:R-:W-:Y:S05]  /*3dd0*/  BRA `(.L_x_36138) ;  /* 0x0000000000087947 */ /* 0x000fea0003800000 */
.L_x_36161:
[----:B------:R-:W2:Y:S02]  /*3de0*/  LDG.E R4, desc[UR36][R4.64] ;  /* 0x0000002404047981 */ /* 0x000ea4000c1e1900 */
[----:B--2---:R0:W2:Y:S02]  /*3df0*/  I2F.F64.U32 R26, R4 ;  /* 0x00000004001a7312 */ /* 0x0040a40000201800 */
.L_x_36138:
[----:B------:R-:W-:-:S07]  /*3e00*/  VIADD R33, R33, 0x80 ;  /* 0x0000008021217836 */ /* 0x000fce0000000000 */
.L_x_36099:
[----:B------:R-:W-:Y:S05]  /*3e10*/  BSYNC B6 ;  /* 0x0000000000067941 */ /* 0x000fea0003800000 */
.L_x_36098:
        /* <DEDUP_REMOVED lines=26> */
.L_x_36171:
[----:B------:R-:W3:Y:S02]  /*3fc0*/  LDG.E.U8 R4, desc[UR36][R4.64] ;  /* 0x0000002404047981 */ /* 0x000ee4000c1e1100 */
[----:B---3--:R0:W3:Y:S01]  /*3fd0*/  I2F.F64.U16 R22, R4 ;  /* 0x0000000400167312 */ /* 0x0080e20000101800 */
[----:B------:R-:W-:Y:S05]  /*3fe0*/  BRA `(.L_x_36173) ;  /* 0x0000000c00707947 */ /* 0x000fea0003800000 */
.L_x_36170:
        /* <DEDUP_REMOVED lines=9> */
.L_x_36175:
[----:B------:R-:W3:Y:S02]  /*4080*/  LDG.E R4, desc[UR36][R4.64] ;  /* 0x0000002404047981 */ /* 0x000ee4000c1e1900 */
[----:B---3--:R0:W3:Y:S01]  /*4090*/  I2F.F64 R22, R4 ;  /* 0x0000000400167312 */ /* 0x0080e20000201c00 */
[----:B------:R-:W-:Y:S05]  /*40a0*/  BRA `(.L_x_36173) ;  /* 0x0000000c00407947 */ /* 0x000fea0003800000 */
.L_x_36174:
[----:B------:R-:W3:Y:S02]  /*40b0*/  LDG.E.U16 R4, desc[UR36][R4.64] ;  /* 0x0000002404047981 */ /* 0x000ee4000c1e1500 */
[----:B---3--:R0:W3:Y:S01]  /*40c0*/  I2F.F64.S16 R22, R4 ;  /* 0x0000000400167312 */ /* 0x0080e20000101c00 */
[----:B------:R-:W-:Y:S05]  /*40d0*/  BRA `(.L_x_36173) ;  /* 0x0000000c00347947 */ /* 0x000fea0003800000 */
.L_x_36169:
        /* <DEDUP_REMOVED lines=10> */
.L_x_36177:
[----:B------:R-:W3:Y:S02]  /*4180*/  LDG.E.U16 R0, desc[UR36][R4.64] ;  /* 0x0000002404007981 */ /* 0x000ee4000c1e1500 */
[----:B---3--:R-:W-:-:S05]  /*4190*/  HADD2.F32 R0, -RZ, R0.H0_H0 ;  /* 0x20000000ff007230 */ /* 0x008fca0000004100 */
[----:B------:R-:W-:-:S04]  /*41a0*/  FMUL.FTZ R0, R0, 1 ;  /* 0x3f80000000007820 */ /* 0x000fc80000410000 */
[----:B------:R0:W3:Y:S01]  /*41b0*/  F2F.F64.F32 R22, R0 ;  /* 0x0000000000167310 */ /* 0x0000e20000201800 */
[----:B------:R-:W-:Y:S05]  /*41c0*/  BRA `(.L_x_36173) ;  /* 0x0000000800f87947 */ /* 0x000fea0003800000 */
.L_x_36176:
        /* <DEDUP_REMOVED lines=10> */
.L_x_36179:
[----:B------:R-:W3:Y:S02]  /*4270*/  LDG.E.U16 R4, desc[UR36][R4.64] ;  /* 0x0000002404047981 */ /* 0x000ee4000c1e1500 */
[----:B---3--:R-:W-:-:S05]  /*4280*/  HADD2.F32 R0, -RZ, R4.H0_H0 ;  /* 0x20000004ff007230 */ /* 0x008fca0000004100 */
[----:B------:R-:W-:-:S04]  /*4290*/  FMUL.FTZ R0, R0, 1 ;  /* 0x3f80000000007820 */ /* 0x000fc80000410000 */
[----:B------:R0:W3:Y:S01]  /*42a0*/  F2F.F64.F32 R22, R0 ;  /* 0x0000000000167310 */ /* 0x0000e20000201800 */
[----:B------:R-:W-:Y:S05]  /*42b0*/  BRA `(.L_x_36173) ;  /* 0x0000000800bc7947 */ /* 0x000fea0003800000 */
.L_x_36178:
[----:B------:R0:W5:Y:S01]  /*42c0*/  LDG.E.64 R22, desc[UR36][R4.64] ;  /* 0x0000002404167981 */ /* 0x000162000c1e1b00 */
[----:B------:R-:W-:Y:S05]  /*42d0*/  BRA `(.L_x_36173) ;  /* 0x0000000800b47947 */ /* 0x000fea0003800000 */
.L_x_36168:
        /* <DEDUP_REMOVED lines=13> */
.L_x_36182:
[----:B------:R0:W5:Y:S01]  /*43b0*/  LDG.E.64 R22, desc[UR36][R4.64] ;  /* 0x0000002404167981 */ /* 0x000162000c1e1b00 */
[----:B------:R-:W-:Y:S05]  /*43c0*/  BRA `(.L_x_36173) ;  /* 0x0000000800787947 */ /* 0x000fea0003800000 */
.L_x_36181:
        /* <DEDUP_REMOVED lines=28> */
.L_x_36184:
        /* <DEDUP_REMOVED lines=15> */
.L_x_36183:
[----:B------:R-:W3:Y:S02]  /*4680*/  LDG.E.U16 R0, desc[UR36][R4.64] ;  /* 0x0000002404007981 */ /* 0x000ee4000c1e1500 */
[----:B---3--:R-:W-:-:S04]  /*4690*/  IMAD.U32 R0, R0, 0x10000, RZ ;  /* 0x0001000000007824 */ /* 0x008fc800078e00ff */
[----:B------:R-:W-:-:S04]  /*46a0*/  FMUL.FTZ R0, R0, 1 ;  /* 0x3f80000000007820 */ /* 0x000fc80000410000 */
[----:B------:R3:W0:Y:S01]  /*46b0*/  F2F.F64.F32 R22, R0 ;  /* 0x0000000000167310 */ /* 0x0006220000201800 */
[----:B------:R-:W-:Y:S05]  /*46c0*/  BRA `(.L_x_36173) ;  /* 0x0000000400b87947 */ /* 0x000fea0003800000 */
.L_x_36180:
        /* <DEDUP_REMOVED lines=11> */
.L_x_36187:
        /* <DEDUP_REMOVED lines=21> */
.L_x_36191:
[----:B------:R-:W-:Y:S05]  /*48d0*/  BSYNC B1 ;  /* 0x0000000000017941 */ /* 0x000fea0003800000 */
.L_x_36190:
[----:B------:R-:W-:Y:S01]  /*48e0*/  LEA R5, R0, 0x3b800000, 0x17 ;  /* 0x3b80000000057811 */ /* 0x000fe200078eb8ff */
[----:B------:R-:W-:-:S05]  /*48f0*/  IMAD.SHL.U32 R0, R3, 0x100000, RZ ;  /* 0x0010000003007824 */ /* 0x000fca00078e00ff */
[----:B------:R-:W-:-:S07]  /*4900*/  LOP3.LUT R0, R5, R0, R6, 0xfe, !PT ;  /* 0x0000000005007212 */ /* 0x000fce00078efe06 */
.L_x_36189:
[----:B------:R-:W-:Y:S05]  /*4910*/  BSYNC B0 ;  /* 0x0000000000007941 */ /* 0x000fea0003800000 */
.L_x_36188:
[----:B------:R-:W-:-:S04]  /*4920*/  FMUL.FTZ R0, R0, 1 ;  /* 0x3f80000000007820 */ /* 0x000fc80000410000 */
[----:B------:R0:W3:Y:S01]  /*4930*/  F2F.F64.F32 R22, R0 ;  /* 0x0000000000167310 */ /* 0x0000e20000201800 */
[----:B------:R-:W-:Y:S05]  /*4940*/  BRA `(.L_x_36173) ;  /* 0x0000000400187947 */ /* 0x000fea0003800000 */
.L_x_36186:
        /* <DEDUP_REMOVED lines=21> */
.L_x_36195:
[----:B------:R-:W-:Y:S05]  /*4aa0*/  BSYNC B1 ;  /* 0x0000000000017941 */ /* 0x000fea0003800000 */
.L_x_36194:
[----:B------:R-:W-:Y:S01]  /*4ab0*/  LEA R5, R0, 0x37800000, 0x17 ;  /* 0x3780000000057811 */ /* 0x000fe200078eb8ff */
[----:B------:R-:W-:-:S05]  /*4ac0*/  IMAD.SHL.U32 R0, R3, 0x200000, RZ ;  /* 0x0020000003007824 */ /* 0x000fca00078e00ff */
[----:B------:R-:W-:-:S07]  /*4ad0*/  LOP3.LUT R0, R5, R0, R6, 0xfe, !PT ;  /* 0x0000000005007212 */ /* 0x000fce00078efe06 */
.L_x_36193:
[----:B------:R-:W-:Y:S05]  /*4ae0*/  BSYNC B0 ;  /* 0x0000000000007941 */ /* 0x000fea0003800000 */
.L_x_36192:
[----:B------:R-:W-:-:S04]  /*4af0*/  FMUL.FTZ R0, R0, 1 ;  /* 0x3f80000000007820 */ /* 0x000fc80000410000 */
[----:B------:R0:W3:Y:S01]  /*4b00*/  F2F.F64.F32 R22, R0 ;  /* 0x0000000000167310 */ /* 0x0000e20000201800 */
[----:B------:R-:W-:Y:S05]  /*4b10*/  BRA `(.L_x_36173) ;  /* 0x0000000000a47947 */ /* 0x000fea0003800000 */
.L_x_36185:
        /* <DEDUP_REMOVED lines=14> */
.L_x_36199:
[----:B------:R-:W-:Y:S05]  /*4c00*/  BSYNC B0 ;  /* 0x0000000000007941 */ /* 0x000fea0003800000 */
.L_x_36198:
[----:B------:R-:W-:-:S04]  /*4c10*/  FMUL.FTZ R0, R0, 1 ;  /* 0x3f80000000007820 */ /* 0x000fc80000410000 */
[----:B------:R0:W3:Y:S01]  /*4c20*/  F2F.F64.F32 R22, R0 ;  /* 0x0000000000167310 */ /* 0x0000e20000201800 */
[----:B------:R-:W-:Y:S05]  /*4c30*/  BRA `(.L_x_36173) ;  /* 0x00000000005c7947 */ /* 0x000fea0003800000 */
.L_x_36172:
        /* <DEDUP_REMOVED lines=16> */
.L_x_36200:
[----:B------:R-:W-:Y:S01]  /*4d40*/  CS2R R22, SRZ ;  /* 0x0000000000167805 */ /* 0x000fe2000001ff00 */
[----:B------:R-:W-:Y:S06]  /*4d50*/  BRA `(.L_x_36173) ;  /* 0x0000000000147947 */ /* 0x000fec0003800000 */
.L_x_36197:
[----:B------:R-:W3:Y:S02]  /*4d60*/  LDG.E.64 R22, desc[UR36][R4.64] ;  /* 0x0000002404167981 */ /* 0x000ee4000c1e1b00 */
[----:B---3--:R-:W0:Y:S01]  /*4d70*/  I2F.F64.U64 R22, R22 ;  /* 0x0000001600167312 */ /* 0x008e220000301800 */
[----:B------:R-:W-:Y:S05]  /*4d80*/  BRA `(.L_x_36173) ;  /* 0x0000000000087947 */ /* 0x000fea0003800000 */
.L_x_36196:
[----:B------:R-:W3:Y:S02]  /*4d90*/  LDG.E R4, desc[UR36][R4.64] ;  /* 0x0000002404047981 */ /* 0x000ee4000c1e1900 */
[----:B---3--:R0:W3:Y:S02]  /*4da0*/  I2F.F64.U32 R22, R4 ;  /* 0x0000000400167312 */ /* 0x0080e40000201800 */
.L_x_36173:
        /* <DEDUP_REMOVED lines=19> */
.L_x_36204:
[----:B------:R-:W3:Y:S02]  /*4ee0*/  LDG.E.U8 R4, desc[UR36][R4.64] ;  /* 0x0000002404047981 */ /* 0x000ee4000c1e1100 */
[----:B---3--:R0:W3:Y:S01]  /*4ef0*/  I2F.F64.U16 R18, R4 ;  /* 0x0000000400127312 */ /* 0x0080e20000101800 */
[----:B------:R-:W-:Y:S05]  /*4f00*/  BRA `(.L_x_36206) ;  /* 0x0000000c00707947 */ /* 0x000fea0003800000 */
.L_x_36203:
        /* <DEDUP_REMOVED lines=9> */
.L_x_36208:
[----:B------:R-:W3:Y:S02]  /*4fa0*/  LDG.E R4, desc[UR36][R4.64] ;  /* 0x0000002404047981 */ /* 0x000ee4000c1e1900 */
[----:B---3--:R0:W3:Y:S01]  /*4fb0*/  I2F.F64 R18, R4 ;  /* 0x0000000400127312 */ /* 0x0080e20000201c00 */
[----:B------:R-:W-:Y:S05]  /*4fc0*/  BRA `(.L_x_36206) ;  /* 0x0000000c00407947 */ /* 0x000fea0003800000 */
.L_x_36207:
[----:B------:R-:W3:Y:S02]  /*4fd0*/  LDG.E.U16 R4, desc[UR36][R4.64] ;  /* 0x0000002404047981 */ /* 0x000ee4000c1e1500 */
[----:B---3--:R0:W3:Y:S01]  /*4fe0*/  I2F.F64.S16 R18, R4 ;  /* 0x0000000400127312 */ /* 0x0080e20000101c00 */
[----:B------:R-:W-:Y:S05]  /*4ff0*/  BRA `(.L_x_36206) ;  /* 0x0000000c00347947 */ /* 0x000fea0003800000 */
.L_x_36202:
        /* <DEDUP_REMOVED lines=10> */
.L_x_36210:
[----:B------:R-:W3:Y:S02]  /*50a0*/  LDG.E.U16 R0, desc[UR36][R4.64] ;  /* 0x0000002404007981 */ /* 0x000ee4000c1e1500 */
[----:B---3--:R-:W-:-:S05]  /*50b0*/  HADD2.F32 R0, -RZ, R0.H0_H0 ;  /* 0x20000000ff007230 */ /* 0x008fca0000004100 */
[----:B------:R-:W-:-:S04]  /*50c0*/  FMUL.FTZ R0, R0, 1 ;  /* 0x3f80000000007820 */ /* 0x000fc80000410000 */
[----:B------:R0:W3:Y:S01]  /*50d0*/  F2F.F64.F32 R18, R0 ;  /* 0x0000000000127310 */ /* 0x0000e20000201800 */
[----:B------:R-:W-:Y:S05]  /*50e0*/  BRA `(.L_x_36206) ;  /* 0x0000000800f87947 */ /* 0x000fea0003800000 */
.L_x_36209:
        /* <DEDUP_REMOVED lines=10> */
.L_x_36212:
[----:B------:R-:W3:Y:S02]  /*5190*/  LDG.E.U16 R4, desc[UR36][R4.64] ;  /* 0x0000002404047981 */ /* 0x000ee4000c1e1500 */
[----:B---3--:R-:W-:-:S05]  /*51a0*/  HADD2.F32 R0, -RZ, R4.H0_H0 ;  /* 0x20000004ff007230 */ /* 0x008fca0000004100 */
[----:B------:R-:W-:-:S04]  /*51b0*/  FMUL.FTZ R0, R0, 1 ;  /* 0x3f80000000007820 */ /* 0x000fc80000410000 */
[----:B------:R0:W3:Y:S01]  /*51c0*/  F2F.F64.F32 R18, R0 ;  /* 0x0000000000127310 */ /* 0x0000e20000201800 */
[----:B------:R-:W-:Y:S05]  /*51d0*/  BRA `(.L_x_36206) ;  /* 0x0000000800bc7947 */ /* 0x000fea0003800000 */
.L_x_36211:
[----:B------:R0:W5:Y:S01]  /*51e0*/  LDG.E.64 R18, desc[UR36][R4.64] ;  /* 0x0000002404127981 */ /* 0x000162000c1e1b00 */
[----:B------:R-:W-:Y:S05]  /*51f0*/  BRA `(.L_x_36206) ;  /* 0x0000000800b47947 */ /* 0x000fea0003800000 */
.L_x_36201:
        /* <DEDUP_REMOVED lines=13> */
.L_x_36215:
[----:B------:R0:W5:Y:S01]  /*52d0*/  LDG.E.64 R18, desc[UR36][R4.64] ;  /* 0x0000002404127981 */ /* 0x000162000c1e1b00 */
[----:B------:R-:W-:Y:S05]  /*52e0*/  BRA `(.L_x_36206) ;  /* 0x0000000800787947 */ /* 0x000fea0003800000 */
.L_x_36214:
        /* <DEDUP_REMOVED lines=28> */
.L_x_36217:
        /* <DEDUP_REMOVED lines=15> */
.L_x_36216:
[----:B------:R-:W3:Y:S02]  /*55a0*/  LDG.E.U16 R0, desc[UR36][R4.64] ;  /* 0x0000002404007981 */ /* 0x000ee4000c1e1500 */
[----:B---3--:R-:W-:-:S04]  /*55b0*/  IMAD.U32 R0, R0, 0x10000, RZ ;  /* 0x0001000000007824 */ /* 0x008fc800078e00ff */
[----:B------:R-:W-:-:S04]  /*55c0*/  FMUL.FTZ R0, R0, 1 ;  /* 0x3f80000000007820 */ /* 0x000fc80000410000 */
[----:B------:R0:W3:Y:S01]  /*55d0*/  F2F.F64.F32 R18, R0 ;  /* 0x0000000000127310 */ /* 0x0000e20000201800 */
[----:B------:R-:W-:Y:S05]  /*55e0*/  BRA `(.L_x_36206) ;  /* 0x0000000400b87947 */ /* 0x000fea0003800000 */
.L_x_36213:
        /* <DEDUP_REMOVED lines=11> */
.L_x_36220:
        /* <DEDUP_REMOVED lines=21> */
.L_x_36224:
[----:B------:R-:W-:Y:S05]  /*57f0*/  BSYNC B1 ;  /* 0x0000000000017941 */ /* 0x000fea0003800000 */
.L_x_36223:
[----:B------:R-:W-:Y:S01]  /*5800*/  LEA R5, R0, 0x3b800000, 0x17 ;  /* 0x3b80000000057811 */ /* 0x000fe200078eb8ff */
[----:B------:R-:W-:-:S05]  /*5810*/  IMAD.SHL.U32 R0, R3, 0x100000, RZ ;  /* 0x0010000003007824 */ /* 0x000fca00078e00ff */
[----:B------:R-:W-:-:S07]  /*5820*/  LOP3.LUT R0, R5, R0, R6, 0xfe, !PT ;  /* 0x0000000005007212 */ /* 0x000fce00078efe06 */
.L_x_36222:
[----:B------:R-:W-:Y:S05]  /*5830*/  BSYNC B0 ;  /* 0x0000000000007941 */ /* 0x000fea0003800000 */
.L_x_36221:
[----:B------:R-:W-:-:S04]  /*5840*/  FMUL.FTZ R0, R0, 1 ;  /* 0x3f80000000007820 */ /* 0x000fc80000410000 */
[----:B------:R0:W3:Y:S01]  /*5850*/  F2F.F64.F32 R18, R0 ;  /* 0x0000000000127310 */ /* 0x0000e20000201800 */
[----:B------:R-:W-:Y:S05]  /*5860*/  BRA `(.L_x_36206) ;  /* 0x0000000400187947 */ /* 0x000fea0003800000 */
.L_x_36219:
        /* <DEDUP_REMOVED lines=21> */
.L_x_36228:
[----:B------:R-:W-:Y:S05]  /*59c0*/  BSYNC B1 ;  /* 0x0000000000017941 */ /* 0x000fea0003800000 */
.L_x_36227:
[----:B------:R-:W-:Y:S01]  /*59d0*/  LEA R5, R0, 0x37800000, 0x17 ;  /* 0x3780000000057811 */ /* 0x000fe200078eb8ff */
[----:B------:R-:W-:-:S05]  /*59e0*/  IMAD.SHL.U32 R0, R3, 0x200000, RZ ;  /* 0x0020000003007824 */ /* 0x000fca00078e00ff */
[----:B------:R-:W-:-:S07]  /*59f0*/  LOP3.LUT R0, R5, R0, R6, 0xfe, !PT ;  /* 0x0000000005007212 */ /* 0x000fce00078efe06 */
.L_x_36226:
[----:B------:R-:W-:Y:S05]  /*5a00*/  BSYNC B0 ;  /* 0x0000000000007941 */ /* 0x000fea0003800000 */
.L_x_36225:
[----:B------:R-:W-:-:S04]  /*5a10*/  FMUL.FTZ R0, R0, 1 ;  /* 0x3f80000000007820 */ /* 0x000fc80000410000 */
[----:B------:R0:W3:Y:S01]  /*5a20*/  F2F.F64.F32 R18, R0 ;  /* 0x0000000000127310 */ /* 0x0000e20000201800 */
[----:B------:R-:W-:Y:S05]  /*5a30*/  BRA `(.L_x_36206) ;  /* 0x0000000000a47947 */ /* 0x000fea0003800000 */
.L_x_36218:
        /* <DEDUP_REMOVED lines=14> */
.L_x_36232:
[----:B------:R-:W-:Y:S05]  /*5b20*/  BSYNC B0 ;  /* 0x0000000000007941 */ /* 0x000fea0003800000 */
.L_x_36231:
[----:B------:R-:W-:-:S04]  /*5b30*/  FMUL.FTZ R0, R0, 1 ;  /* 0x3f80000000007820 */ /* 0x000fc80000410000 */
[----:B------:R0:W3:Y:S01]  /*5b40*/  F2F.F64.F32 R18, R0 ;  /* 0x0000000000127310 */ /* 0x0000e20000201800 */
[----:B------:R-:W-:Y:S05]  /*5b50*/  BRA `(.L_x_36206) ;  /* 0x00000000005c7947 */ /* 0x000fea0003800000 */
.L_x_36205:
        /* <DEDUP_REMOVED lines=16> */
.L_x_36233:
[----:B------:R-:W-:Y:S01]  /*5c60*/  CS2R R18, SRZ ;  /* 0x0000000000127805 */ /* 0x000fe2000001ff00 */
[----:B------:R-:W-:Y:S06]  /*5c70*/  BRA `(.L_x_36206) ;  /* 0x0000000000147947 */ /* 0x000fec0003800000 */
.L_x_36230:
[----:B------:R-:W3:Y:S02]  /*5c80*/  LDG.E.64 R18, desc[UR36][R4.64] ;  /* 0x0000002404127981 */ /* 0x000ee4000c1e1b00 */
[----:B---3--:R-:W0:Y:S01]  /*5c90*/  I2F.F64.U64 R18, R18 ;  /* 0x0000001200127312 */ /* 0x008e220000301800 */
[----:B------:R-:W-:Y:S05]  /*5ca0*/  BRA `(.L_x_36206) ;  /* 0x0000000000087947 */ /* 0x000fea0003800000 */
.L_x_36229:
[----:B------:R-:W3:Y:S02]  /*5cb0*/  LDG.E R4, desc[UR36][R4.64] ;  /* 0x0000002404047981 */ /* 0x000ee4000c1e1900 */
[----:B---3--:R0:W3:Y:S02]  /*5cc0*/  I2F.F64.U32 R18, R4 ;  /* 0x0000000400127312 */ /* 0x0080e40000201800 */
.L_x_36206:
[----:B------:R-:W-:-:S07]  /*5cd0*/  VIADD R33, R33, 0x80 ;  /* 0x0000008021217836 */ /* 0x000fce0000000000 */
.L_x_36167:
[----:B------:R-:W-:Y:S05]  /*5ce0*/  BSYNC B6 ;  /* 0x0000000000067941 */ /* 0x000fea0003800000 */
.L_x_36166:
        /* <DEDUP_REMOVED lines=24> */
.L_x_36239:
[----:B------:R-:W3:Y:S02]  /*5e70*/  LDG.E.U8 R4, desc[UR36][R4.64] ;  /* 0x0000002404047981 */ /* 0x000ee4000c1e1100 */
[----:B---3--:R0:W3:Y:S01]  /*5e80*/  I2F.F64.U16 R16, R4 ;  /* 0x0000000400107312 */ /* 0x0080e20000101800 */
[----:B------:R-:W-:Y:S05]  /*5e90*/  BRA `(.L_x_36241) ;  /* 0x0000000c00707947 */ /* 0x000fea0003800000 */
.L_x_36238:
        /* <DEDUP_REMOVED lines=9> */
.L_x_36243:
[----:B------:R-:W3:Y:S02]  /*5f30*/  LDG.E R4, desc[UR36][R4.64] ;  /* 0x0000002404047981 */ /* 0x000ee4000c1e1900 */
[----:B---3--:R0:W3:Y:S01]  /*5f40*/  I2F.F64 R16, R4 ;  /* 0x0000000400107312 */ /* 0x0080e20000201c00 */
[----:B------:R-:W-:Y:S05]  /*5f50*/  BRA `(.L_x_36241) ;  /* 0x0000000c00407947 */ /* 0x000fea0003800000 */
.L_x_36242:
[----:B------:R-:W3:Y:S02]  /*5f60*/  LDG.E.U16 R4, desc[UR36][R4.64] ;  /* 0x0000002404047981 */ /* 0x000ee4000c1e1500 */
[----:B---3--:R0:W3:Y:S01]  /*5f70*/  I2F.F64.S16 R16, R4 ;  /* 0x0000000400107312 */ /* 0x0080e20000101c00 */
[----:B------:R-:W-:Y:S05]  /*5f80*/  BRA `(.L_x_36241) ;  /* 0x0000000c00347947 */ /* 0x000fea0003800000 */
.L_x_36237:
        /* <DEDUP_REMOVED lines=10> */
.L_x_36245:
[----:B------:R-:W3:Y:S02]  /*6030*/  LDG.E.U16 R0, desc[UR36][R4.64] ;  /* 0x0000002404007981 */ /* 0x000ee4000c1e1500 */
[----:B---3--:R-:W-:-:S05]  /*6040*/  HADD2.F32 R0, -RZ, R0.H0_H0 ;  /* 0x20000000ff007230 */ /* 0x008fca0000004100 */
[----:B------:R-:W-:-:S04]  /*6050*/  FMUL.FTZ R0, R0, 1 ;  /* 0x3f80000000007820 */ /* 0x000fc80000410000 */
[----:B------:R0:W3:Y:S01]  /*6060*/  F2F.F64.F32 R16, R0 ;  /* 0x0000000000107310 */ /* 0x0000e20000201800 */
[----:B------:R-:W-:Y:S05]  /*6070*/  BRA `(.L_x_36241) ;  /* 0x0000000800f87947 */ /* 0x000fea0003800000 */
.L_x_36244:
        /* <DEDUP_REMOVED lines=10> */
.L_x_36247:
[----:B------:R-:W3:Y:S02]  /*6120*/  LDG.E.U16 R4, desc[UR36][R4.64] ;  /* 0x0000002404047981 */ /* 0x000ee4000c1e1500 */
[----:B---3--:R-:W-:-:S05]  /*6130*/  HADD2.F32 R0, -RZ, R4.H0_H0 ;  /* 0x20000004ff007230 */ /* 0x008fca0000004100 */
[----:B------:R-:W-:-:S04]  /*6140*/  FMUL.FTZ R0, R0, 1 ;  /* 0x3f80000000007820 */ /* 0x000fc80000410000 */
[----:B------:R0:W3:Y:S01]  /*6150*/  F2F.F64.F32 R16, R0 ;  /* 0x0000000000107310 */ /* 0x0000e20000201800 */
[----:B------:R-:W-:Y:S05]  /*6160*/  BRA `(.L_x_36241) ;  /* 0x0000000800bc7947 */ /* 0x000fea0003800000 */
.L_x_36246:
[----:B------:R0:W5:Y:S01]  /*6170*/  LDG.E.64 R16, desc[UR36][R4.64] ;  /* 0x0000002404107981 */ /* 0x000162000c1e1b00 */
[----:B------:R-:W-:Y:S05]  /*6180*/  BRA `(.L_x_36241) ;  /* 0x0000000800b47947 */ /* 0x000fea0003800000 */
.L_x_36236:
        /* <DEDUP_REMOVED lines=13> */
.L_x_36250:
[----:B------:R0:W5:Y:S01]  /*6260*/  LDG.E.64 R16, desc[UR36][R4.64] ;  /* 0x0000002404107981 */ /* 0x000162000c1e1b00 */
[----:B------:R-:W-:Y:S05]  /*6270*/  BRA `(.L_x_36241) ;  /* 0x0000000800787947 */ /* 0x000fea0003800000 */
.L_x_36249:
        /* <DEDUP_REMOVED lines=28> */
.L_x_36252:
        /* <DEDUP_REMOVED lines=15> */
.L_x_36251:
[----:B------:R-:W3:Y:S02]  /*6530*/  LDG.E.U16 R0, desc[UR36][R4.64] ;  /* 0x0000002404007981 */ /* 0x000ee4000c1e1500 */
[----:B---3--:R-:W-:-:S04]  /*6540*/  IMAD.U32 R0, R0, 0x10000, RZ ;  /* 0x0001000000007824 */ /* 0x008fc800078e00ff */
[----:B------:R-:W-:-:S04]  /*6550*/  FMUL.FTZ R0, R0, 1 ;  /* 0x3f80000000007820 */ /* 0x000fc80000410000 */
[----:B------:R0:W3:Y:S01]  /*6560*/  F2F.F64.F32 R16, R0 ;  /* 0x0000000000107310 */ /* 0x0000e20000201800 */
[----:B------:R-:W-:Y:S05]  /*6570*/  BRA `(.L_x_36241) ;  /* 0x0000000400b87947 */ /* 0x000fea0003800000 */
.L_x_36248:
        /* <DEDUP_REMOVED lines=11> */
.L_x_36255:
        /* <DEDUP_REMOVED lines=21> */
.L_x_36259:
[----:B------:R-:W-:Y:S05]  /*6780*/  BSYNC B1 ;  /* 0x0000000000017941 */ /* 0x000fea0003800000 */
.L_x_36258:
[----:B------:R-:W-:Y:S01]  /*6790*/  LEA R5, R0, 0x3b800000, 0x17 ;  /* 0x3b80000000057811 */ /* 0x000fe200078eb8ff */
[----:B------:R-:W-:-:S05]  /*67a0*/  IMAD.SHL.U32 R0, R3, 0x100000, RZ ;  /* 0x0010000003007824 */ /* 0x000fca00078e00ff */
[----:B------:R-:W-:-:S07]  /*67b0*/  LOP3.LUT R0, R5, R0, R6, 0xfe, !PT ;  /* 0x0000000005007212 */ /* 0x000fce00078efe06 */
.L_x_36257:
[----:B------:R-:W-:Y:S05]  /*67c0*/  BSYNC B0 ;  /* 0x0000000000007941 */ /* 0x000fea0003800000 */
.L_x_36256:
[----:B------:R-:W-:-:S04]  /*67d0*/  FMUL.FTZ R0, R0, 1 ;  /* 0x3f80000000007820 */ /* 0x000fc80000410000 */
[----:B------:R0:W3:Y:S01]  /*67e0*/  F2F.F64.F32 R16, R0 ;  /* 0x0000000000107310 */ /* 0x0000e20000201800 */
[----:B------:R-:W-:Y:S05]  /*67f0*/  BRA `(.L_x_36241) ;  /* 0x0000000400187947 */ /* 0x000fea0003800000 */
.L_x_36254:
        /* <DEDUP_REMOVED lines=21> */
.L_x_36263:
[----:B------:R-:W-:Y:S05]  /*6950*/  BSYNC B1 ;  /* 0x0000000000017941 */ /* 0x000fea0003800000 */
.L_x_36262:
[----:B------:R-:W-:Y:S01]  /*6960*/  LEA R5, R0, 0x37800000, 0x17 ;  /* 0x3780000000057811 */ /* 0x000fe200078eb8ff */
[----:B------:R-:W-:-:S05]  /*6970*/  IMAD.SHL.U32 R0, R3, 0x200000, RZ ;  /* 0x0020000003007824 */ /* 0x000fca00078e00ff */
[----:B------:R-:W-:-:S07]  /*6980*/  LOP3.LUT R0, R5, R0, R6, 0xfe, !PT ;  /* 0x0000000005007212 */ /* 0x000fce00078efe06 */
.L_x_36261:
[----:B------:R-:W-:Y:S05]  /*6990*/  BSYNC B0 ;  /* 0x0000000000007941 */ /* 0x000fea0003800000 */
.L_x_36260:
[----:B------:R-:W-:-:S04]  /*69a0*/  FMUL.FTZ R0, R0, 1 ;  /* 0x3f80000000007820 */ /* 0x000fc80000410000 */
[----:B------:R0:W3:Y:S01]  /*69b0*/  F2F.F64.F32 R16, R0 ;  /* 0x0000000000107310 */ /* 0x0000e20000201800 */
[----:B------:R-:W-:Y:S05]  /*69c0*/  BRA `(.L_x_36241) ;  /* 0x0000000000a47947 */ /* 0x000fea0003800000 */
.L_x_36253:
        /* <DEDUP_REMOVED lines=14> */
.L_x_36267:
[----:B------:R-:W-:Y:S05]  /*6ab0*/  BSYNC B0 ;  /* 0x0000000000007941 */ /* 0x000fea0003800000 */
.L_x_36266:
[----:B------:R-:W-:-:S04]  /*6ac0*/  FMUL.FTZ R0, R0, 1 ;  /* 0x3f80000000007820 */ /* 0x000fc80000410000 */
[----:B------:R0:W3:Y:S01]  /*6ad0*/  F2F.F64.F32 R16, R0 ;  /* 0x0000000000107310 */ /* 0x0000e20000201800 */
[----:B------:R-:W-:Y:S05]  /*6ae0*/  BRA `(.L_x_36241) ;  /* 0x00000000005c7947 */ /* 0x000fea0003800000 */
.L_x_36240:
        /* <DEDUP_REMOVED lines=16> */
.L_x_36268:
[----:B------:R-:W-:Y:S01]  /*6bf0*/  CS2R R16, SRZ ;  /* 0x0000000000107805 */ /* 0x000fe2000001ff00 */
[----:B------:R-:W-:Y:S06]  /*6c00*/  BRA `(.L_x_36241) ;  /* 0x0000000000147947 */ /* 0x000fec0003800000 */
.L_x_36265:
[----:B------:R-:W3:Y:S02]  /*6c10*/  LDG.E.64 R16, desc[UR36][R4.64] ;  /* 0x0000002404107981 */ /* 0x000ee4000c1e1b00 */
[----:B---3--:R-:W0:Y:S01]  /*6c20*/  I2F.F64.U64 R16, R16 ;  /* 0x0000001000107312 */ /* 0x008e220000301800 */
[----:B------:R-:W-:Y:S05]  /*6c30*/  BRA `(.L_x_36241) ;  /* 0x0000000000087947 */ /* 0x000fea0003800000 */
.L_x_36264:
[----:B------:R-:W3:Y:S02]  /*6c40*/  LDG.E R4, desc[UR36][R4.64] ;  /* 0x0000002404047981 */ /* 0x000ee4000c1e1900 */
[----:B---3--:R0:W3:Y:S02]  /*6c50*/  I2F.F64.U32 R16, R4 ;  /* 0x0000000400107312 */ /* 0x0080e40000201800 */
.L_x_36241:
        /* <DEDUP_REMOVED lines=20> */
.L_x_36272:
[----:B------:R-:W2:Y:S02]  /*6da0*/  LDG.E.U8 R4, desc[UR36][R4.64] ;  /* 0x0000002404047981 */ /* 0x000ea4000c1e1100 */
[----:B--2---:R0:W1:Y:S01]  /*6db0*/  I2F.F64.U16 R24, R4 ;  /* 0x0000000400187312 */ /* 0x0040620000101800 */
[----:B------:R-:W-:Y:S05]  /*6dc0*/  BRA `(.L_x_36235) ;  /* 0x0000000c006c7947 */ /* 0x000fea0003800000 */
.L_x_36271:
        /* <DEDUP_REMOVED lines=9> */
.L_x_36275:
[----:B------:R-:W2:Y:S02]  /*6e60*/  LDG.E R4, desc[UR36][R4.64] ;  /* 0x0000002404047981 */ /* 0x000ea4000c1e1900 */
[----:B--2---:R0:W1:Y:S01]  /*6e70*/  I2F.F64 R24, R4 ;  /* 0x0000000400187312 */ /* 0x0040620000201c00 */
[----:B------:R-:W-:Y:S05]  /*6e80*/  BRA `(.L_x_36235) ;  /* 0x0000000c003c7947 */ /* 0x000fea0003800000 */
.L_x_36274:
[----:B------:R-:W2:Y:S02]  /*6e90*/  LDG.E.U16 R4, desc[UR36][R4.64] ;  /* 0x0000002404047981 */ /* 0x000ea4000c1e1500 */
[----:B--2---:R0:W1:Y:S01]  /*6ea0*/  I2F.F64.S16 R24, R4 ;  /* 0x0000000400187312 */ /* 0x0040620000101c00 */
[----:B------:R-:W-:Y:S05]  /*6eb0*/  BRA `(.L_x_36235) ;  /* 0x0000000c00307947 */ /* 0x000fea0003800000 */
.L_x_36270:
        /* <DEDUP_REMOVED lines=10> */
.L_x_36277:
[----:B------:R-:W2:Y:S02]  /*6f60*/  LDG.E.U16 R0, desc[UR36][R4.64] ;  /* 0x0000002404007981 */ /* 0x000ea4000c1e1500 */
[----:B--2---:R-:W-:-:S05]  /*6f70*/  HADD2.F32 R0, -RZ, R0.H0_H0 ;  /* 0x20000000ff007230 */ /* 0x004fca0000004100 */
[----:B------:R-:W-:-:S04]  /*6f80*/  FMUL.FTZ R0, R0, 1 ;  /* 0x3f80000000007820 */ /* 0x000fc80000410000 */
[----:B------:R0:W1:Y:S01]  /*6f90*/  F2F.F64.F32 R24, R0 ;  /* 0x0000000000187310 */ /* 0x0000620000201800 */
[----:B------:R-:W-:Y:S05]  /*6fa0*/  BRA `(.L_x_36235) ;  /* 0x0000000800f47947 */ /* 0x000fea0003800000 */
.L_x_36276:
        /* <DEDUP_REMOVED lines=10> */
.L_x_36279:
[----:B------:R-:W2:Y:S02]  /*7050*/  LDG.E.U16 R4, desc[UR36][R4.64] ;  /* 0x0000002404047981 */ /* 0x000ea4000c1e1500 */
[----:B--2---:R-:W-:-:S05]  /*7060*/  HADD2.F32 R0, -RZ, R4.H0_H0 ;  /* 0x20000004ff007230 */ /* 0x004fca0000004100 */
[----:B------:R-:W-:-:S04]  /*7070*/  FMUL.FTZ R0, R0, 1 ;  /* 0x3f80000000007820 */ /* 0x000fc80000410000 */
[----:B------:R0:W1:Y:S01]  /*7080*/  F2F.F64.F32 R24, R0 ;  /* 0x0000000000187310 */ /* 0x0000620000201800 */
[----:B------:R-:W-:Y:S05]  /*7090*/  BRA `(.L_x_36235) ;  /* 0x0000000800b87947 */ /* 0x000fea0003800000 */
.L_x_36278:
[----:B------:R0:W5:Y:S01]  /*70a0*/  LDG.E.64 R24, desc[UR36][R4.64] ;  /* 0x0000002404187981 */ /* 0x000162000c1e1b00 */
[----:B------:R-:W-:Y:S05]  /*70b0*/  BRA `(.L_x_36235) ;  /* 0x0000000800b07947 */ /* 0x000fea0003800000 */
.L_x_36269:
        /* <DEDUP_REMOVED lines=13> */
.L_x_36282:
[----:B------:R0:W5:Y:S01]  /*7190*/  LDG.E.64 R24, desc[UR36][R4.64] ;  /* 0x0000002404187981 */ /* 0x000162000c1e1b00 */
[----:B------:R-:W-:Y:S05]  /*71a0*/  BRA `(.L_x_36235) ;  /* 0x0000000800747947 */ /* 0x000fea0003800000 */
.L_x_36281:
        /* <DEDUP_REMOVED lines=28> */
.L_x_36284:
        /* <DEDUP_REMOVED lines=15> */
.L_x_36283:
[----:B------:R-:W2:Y:S02]  /*7460*/  LDG.E.U16 R0, desc[UR36][R4.64] ;  /* 0x0000002404007981 */ /* 0x000ea4000c1e1500 */
[----:B--2---:R-:W-:-:S04]  /*7470*/  IMAD.U32 R0, R0, 0x10000, RZ ;  /* 0x0001000000007824 */ /* 0x004fc800078e00ff */
[----:B------:R-:W-:-:S04]  /*7480*/  FMUL.FTZ R0, R0, 1 ;  /* 0x3f80000000007820 */ /* 0x000fc80000410000 */
[----:B------:R0:W1:Y:S01]  /*7490*/  F2F.F64.F32 R24, R0 ;  /* 0x0000000000187310 */ /* 0x0000620000201800 */
[----:B------:R-:W-:Y:S05]  /*74a0*/  BRA `(.L_x_36235) ;  /* 0x0000000400b47947 */ /* 0x000fea0003800000 */
.L_x_36280:
        /* <DEDUP_REMOVED lines=11> */
.L_x_36287:
        /* <DEDUP_REMOVED lines=21> */
.L_x_36291:
[----:B------:R-:W-:Y:S05]  /*76b0*/  BSYNC B1 ;  /* 0x0000000000017941 */ /* 0x000fea0003800000 */
.L_x_36290:
[----:B------:R-:W-:Y:S01]  /*76c0*/  LEA R5, R0, 0x3b800000, 0x17 ;  /* 0x3b80000000057811 */ /* 0x000fe200078eb8ff */
[----:B------:R-:W-:-:S05]  /*76d0*/  IMAD.SHL.U32 R0, R3, 0x100000, RZ ;  /* 0x0010000003007824 */ /* 0x000fca00078e00ff */
[----:B------:R-:W-:-:S07]  /*76e0*/  LOP3.LUT R0, R5, R0, R6, 0xfe, !PT ;  /* 0x0000000005007212 */ /* 0x000fce00078efe06 */
.L_x_36289:
[----:B------:R-:W-:Y:S05]  /*76f0*/  BSYNC B0 ;  /* 0x0000000000007941 */ /* 0x000fea0003800000 */
.L_x_36288:
[----:B------:R-:W-:-:S04]  /*7700*/  FMUL.FTZ R0, R0, 1 ;  /* 0x3f80000000007820 */ /* 0x000fc80000410000 */
[----:B------:R0:W1:Y:S01]  /*7710*/  F2F.F64.F32 R24, R0 ;  /* 0x0000000000187310 */ /* 0x0000620000201800 */
[----:B------:R-:W-:Y:S05]  /*7720*/  BRA `(.L_x_36235) ;  /* 0x0000000400147947 */ /* 0x000fea0003800000 */
.L_x_36286:
        /* <DEDUP_REMOVED lines=21> */
.L_x_36295:
[----:B------:R-:W-:Y:S05]  /*7880*/  BSYNC B1 ;  /* 0x0000000000017941 */ /* 0x000fea0003800000 */
.L_x_36294:
[----:B------:R-:W-:Y:S01]  /*7890*/  LEA R5, R0, 0x37800000, 0x17 ;  /* 0x3780000000057811 */ /* 0x000fe200078eb8ff */
[----:B------:R-:W-:-:S05]  /*78a0*/  IMAD.SHL.U32 R0, R3, 0x200000, RZ ;  /* 0x0020000003007824 */ /* 0x000fca00078e00ff */
[----:B------:R-:W-:-:S07]  /*78b0*/  LOP3.LUT R0, R5, R0, R6, 0xfe, !PT ;  /* 0x0000000005007212 */ /* 0x000fce00078efe06 */
.L_x_36293:
[----:B------:R-:W-:Y:S05]  /*78c0*/  BSYNC B0 ;  /* 0x0000000000007941 */ /* 0x000fea0003800000 */
.L_x_36292:
[----:B------:R-:W-:-:S04]  /*78d0*/  FMUL.FTZ R0, R0, 1 ;  /* 0x3f80000000007820 */ /* 0x000fc80000410000 */
[----:B------:R0:W1:Y:S01]  /*78e0*/  F2F.F64.F32 R24, R0 ;  /* 0x0000000000187310 */ /* 0x0000620000201800 */
[----:B------:R-:W-:Y:S05]  /*78f0*/  BRA `(.L_x_36235) ;  /* 0x0000000000a07947 */ /* 0x000fea0003800000 */
.L_x_36285:
        /* <DEDUP_REMOVED lines=14> */
.L_x_36299:
[----:B------:R-:W-:Y:S05]  /*79e0*/  BSYNC B0 ;  /* 0x0000000000007941 */ /* 0x000fea0003800000 */
.L_x_36298:
[----:B------:R-:W-:-:S04]  /*79f0*/  FMUL.FTZ R0, R0, 1 ;  /* 0x3f80000000007820 */ /* 0x000fc80000410000 */
[----:B------:R0:W1:Y:S01]  /*7a00*/  F2F.F64.F32 R24, R0 ;  /* 0x0000000000187310 */ /* 0x0000620000201800 */
[----:B------:R-:W-:Y:S05]  /*7a10*/  BRA `(.L_x_36235) ;  /* 0x0000000000587947 */ /* 0x000fea0003800000 */
.L_x_36273:
        /* <DEDUP_REMOVED lines=16> */
.L_x_36300:
[----:B------:R-:W-:Y:S05]  /*7b20*/  BRA `(.L_x_36235) ;  /* 0x0000000000147947 */ /* 0x000fea0003800000 */
.L_x_36297:
[----:B------:R-:W2:Y:S02]  /*7b30*/  LDG.E.64 R24, desc[UR36][R4.64] ;  /* 0x0000002404187981 */ /* 0x000ea4000c1e1b00 */
[----:B--2---:R-:W0:Y:S01]  /*7b40*/  I2F.F64.U64 R24, R24 ;  /* 0x0000001800187312 */ /* 0x004e220000301800 */
[----:B------:R-:W-:Y:S05]  /*7b50*/  BRA `(.L_x_36235) ;  /* 0x0000000000087947 */ /* 0x000fea0003800000 */
.L_x_36296:
[----:B------:R-:W2:Y:S02]  /*7b60*/  LDG.E R4, desc[UR36][R4.64] ;  /* 0x0000002404047981 */ /* 0x000ea4000c1e1900 */
[----:B--2---:R0:W1:Y:S02]  /*7b70*/  I2F.F64.U32 R24, R4 ;  /* 0x0000000400187312 */ /* 0x0040640000201800 */
.L_x_36235:
[----:B------:R-:W-:Y:S05]  /*7b80*/  BSYNC B6 ;  /* 0x0000000000067941 */ /* 0x000fea0003800000 */
.L_x_36234:
[----:B------:R-:W4:Y:S01]  /*7b90*/  S2R R33, SR_TID.X ;  /* 0x0000000000217919 */ /* 0x000f220000002100 */
[----:B01---5:R-:W-:Y:S01]  /*7ba0*/  DSETP.NEU.AND P2, PT, R28, RZ, PT ;  /* 0x000000ff1c00722a */ /* 0x023fe20003f4d000 */
[----:B------:R-:W-:Y:S01]  /*7bb0*/  BSSY B6, `(.L_x_36301) ;  /* 0x00000fb000067945 */ /* 0x000fe20003800000 */
[----:B------:R-:W0:Y:S01]  /*7bc0*/  LDC.U8 R28, c[0x0][0x240] ;  /* 0x00009000ff1c7b82 */ /* 0x000e220000000000 */
[----:B--2---:R-:W-:Y:S02]  /*7bd0*/  DSETP.NEU.AND P3, PT, R26, RZ, PT ;  /* 0x000000ff1a00722a */ /* 0x004fe40003f6d000 */
[----:B---3--:R-:W-:Y:S02]  /*7be0*/  DSETP.NEU.AND P1, PT, R18, RZ, PT ;  /* 0x000000ff1200722a */ /* 0x008fe40003f2d000 */
[----:B------:R-:W-:Y:S02]  /*7bf0*/  DSETP.NEU.AND P0, PT, R24, RZ, PT ;  /* 0x000000ff1800722a */ /* 0x000fe40003f0d000 */
[----:B----4-:R-:W-:-:S02]  /*7c00*/  DSETP.NEU.AND P2, PT, R30, RZ, P2 ;  /* 0x000000ff1e00722a */ /* 0x010fc4000174d000 */
[----:B------:R-:W-:Y:S02]  /*7c10*/  DSETP.NEU.AND P3, PT, R36, RZ, P3 ;  /* 0x000000ff2400722a */ /* 0x000fe40001f6d000 */
[----:B------:R-:W-:Y:S02]  /*7c20*/  DSETP.NEU.AND P1, PT, R22, RZ, P1 ;  /* 0x000000ff1600722a */ /* 0x000fe40000f2d000 */
[----:B------:R-:W-:Y:S01]  /*7c30*/  DSETP.NEU.AND P0, PT, R16, RZ, P0 ;  /* 0x000000ff1000722a */ /* 0x000fe2000070d000 */
        /* <DEDUP_REMOVED lines=27> */
.L_x_36306:
[----:B------:R0:W-:Y:S01]  /*7df0*/  STG.E.U8 desc[UR36][R8.64], R3 ;  /* 0x0000000308007986 */ /* 0x0001e2000c101124 */
[----:B------:R-:W-:Y:S05]  /*7e00*/  BRA `(.L_x_36302) ;  /* 0x0000000c00547947 */ /* 0x000fea0003800000 */
.L_x_36305:
        /* <DEDUP_REMOVED lines=10> */
.L_x_36309:
[----:B------:R0:W-:Y:S01]  /*7eb0*/  STG.E desc[UR36][R8.64], R3 ;  /* 0x0000000308007986 */ /* 0x0001e2000c101924 */
[----:B------:R-:W-:Y:S05]  /*7ec0*/  BRA `(.L_x_36302) ;  /* 0x0000000c00247947 */ /* 0x000fea0003800000 */
.L_x_36308:
[----:B------:R0:W-:Y:S01]  /*7ed0*/  STG.E.U16 desc[UR36][R8.64], R3 ;  /* 0x0000000308007986 */ /* 0x0001e2000c101524 */
[----:B------:R-:W-:Y:S05]  /*7ee0*/  BRA `(.L_x_36302) ;  /* 0x0000000c001c7947 */ /* 0x000fea0003800000 */
.L_x_36304:
        /* <DEDUP_REMOVED lines=9> */
.L_x_36311:
[----:B------:R-:W0:Y:S02]  /*7f80*/  I2F.S16 R0, R3 ;  /* 0x0000000300007306 */ /* 0x000e240000101400 */
[----:B0-----:R-:W-:-:S05]  /*7f90*/  F2FP.F16.F32.PACK_AB R0, RZ, R0 ;  /* 0x00000000ff00723e */ /* 0x001fca00000000ff */
[----:B------:R1:W-:Y:S01]  /*7fa0*/  STG.E.U16 desc[UR36][R8.64], R0 ;  /* 0x0000000008007986 */ /* 0x0003e2000c101524 */
[----:B------:R-:W-:Y:S05]  /*7fb0*/  BRA `(.L_x_36302) ;  /* 0x0000000800e87947 */ /* 0x000fea0003800000 */
.L_x_36310:
        /* <DEDUP_REMOVED lines=10> */
.L_x_36313:
[----:B------:R-:W0:Y:S02]  /*8060*/  I2F.S16 R3, R3 ;  /* 0x0000000300037306 */ /* 0x000e240000101400 */
[----:B0-----:R-:W-:-:S04]  /*8070*/  F2FP.F16.F32.PACK_AB R3, RZ, R3 ;  /* 0x00000003ff03723e */ /* 0x001fc800000000ff */
[----:B------:R-:W-:-:S05]  /*8080*/  PRMT R3, R3, 0x5410, RZ ;  /* 0x0000541003037816 */ /* 0x000fca00000000ff */
[----:B------:R4:W-:Y:S01]  /*8090*/  STG.E desc[UR36][R8.64], R3 ;  /* 0x0000000308007986 */ /* 0x0009e2000c101924 */
[----:B------:R-:W-:Y:S05]  /*80a0*/  BRA `(.L_x_36302) ;  /* 0x0000000800ac7947 */ /* 0x000fea0003800000 */
.L_x_36312:
[----:B------:R-:W0:Y:S02]  /*80b0*/  I2F.F64.S16 R4, R3 ;  /* 0x0000000300047312 */ /* 0x000e240000101c00 */
[----:B0-----:R0:W-:Y:S01]  /*80c0*/  STG.E.64 desc[UR36][R8.64], R4 ;  /* 0x0000000408007986 */ /* 0x0011e2000c101b24 */
[----:B------:R-:W-:Y:S05]  /*80d0*/  BRA `(.L_x_36302) ;  /* 0x0000000800a07947 */ /* 0x000fea0003800000 */
.L_x_36303:
        /* <DEDUP_REMOVED lines=10> */
.L_x_36316:
[----:B------:R-:W0:Y:S01]  /*8180*/  I2F.F64.S16 R4, R3 ;  /* 0x0000000300047312 */ /* 0x000e220000101c00 */
[----:B------:R-:W-:-:S05]  /*8190*/  CS2R R6, SRZ ;  /* 0x0000000000067805 */ /* 0x000fca000001ff00 */
[----:B0-----:R0:W-:Y:S01]  /*81a0*/  STG.E.128 desc[UR36][R8.64], R4 ;  /* 0x0000000408007986 */ /* 0x0011e2000c101d24 */
[----:B------:R-:W-:Y:S05]  /*81b0*/  BRA `(.L_x_36302) ;  /* 0x0000000800687947 */ /* 0x000fea0003800000 */
.L_x_36315:
        /* <DEDUP_REMOVED lines=21> */
.L_x_36320:
[----:B------:R-:W-:Y:S05]  /*8310*/  BSYNC B0 ;  /* 0x0000000000007941 */ /* 0x000fea0003800000 */
.L_x_36319:
[----:B------:R-:W-:-:S05]  /*8320*/  LOP3.LUT R5, R0, R5, RZ, 0xfc, !PT ;  /* 0x0000000500057212 */ /* 0x000fca00078efcff */
[----:B------:R0:W-:Y:S01]  /*8330*/  STG.E.U8 desc[UR36][R8.64], R5 ;  /* 0x0000000508007986 */ /* 0x0001e2000c101124 */
[----:B------:R-:W-:Y:S05]  /*8340*/  BRA `(.L_x_36302) ;  /* 0x0000000800047947 */ /* 0x000fea0003800000 */
.L_x_36318:
        /* <DEDUP_REMOVED lines=13> */
.L_x_36322:
[----:B------:R-:W-:Y:S01]  /*8420*/  IMAD.MOV.U32 R0, RZ, RZ, 0x7f ;  /* 0x0000007fff007424 */ /* 0x000fe200078e00ff */
[----:B------:R-:W-:-:S04]  /*8430*/  ISETP.GT.U32.AND P0, PT, R4, 0x7f800000, PT ;  /* 0x7f8000000400780c */ /* 0x000fc80003f04070 */
[----:B------:R-:W-:-:S09]  /*8440*/  SEL R0, R0, 0x7c, P0 ;  /* 0x0000007c00007807 */ /* 0x000fd20000000000 */
.L_x_36323:
[----:B------:R-:W-:Y:S05]  /*8450*/  BSYNC B0 ;  /* 0x0000000000007941 */ /* 0x000fea0003800000 */
.L_x_36321:
[----:B------:R-:W-:-:S04]  /*8460*/  LOP3.LUT R3, R5, 0x80000000, RZ, 0xc0, !PT ;  /* 0x8000000005037812 */ /* 0x000fc800078ec0ff */
[----:B------:R-:W-:-:S04]  /*8470*/  SHF.R.U32.HI R3, RZ, 0x18, R3 ;  /* 0x00000018ff037819 */ /* 0x000fc80000011603 */
[----:B------:R-:W-:-:S05]  /*8480*/  LOP3.LUT R3, R0, R3, RZ, 0xfc, !PT ;  /* 0x0000000300037212 */ /* 0x000fca00078efcff */
[----:B------:R0:W-:Y:S01]  /*8490*/  STG.E.U8 desc[UR36][R8.64], R3 ;  /* 0x0000000308007986 */ /* 0x0001e2000c101124 */
[----:B------:R-:W-:Y:S05]  /*84a0*/  BRA `(.L_x_36302) ;  /* 0x0000000400ac7947 */ /* 0x000fea0003800000 */
.L_x_36317:
[----:B------:R-:W0:Y:S02]  /*84b0*/  I2F.S16 R0, R3 ;  /* 0x0000000300007306 */ /* 0x000e240000101400 */
[----:B0-----:R-:W-:-:S05]  /*84c0*/  F2FP.BF16.F32.PACK_AB R0, RZ, R0 ;  /* 0x00000000ff00723e */ /* 0x001fca00000010ff */
[----:B------:R0:W-:Y:S01]  /*84d0*/  STG.E.U16 desc[UR36][R8.64], R0 ;  /* 0x0000000008007986 */ /* 0x0001e2000c101524 */
[----:B------:R-:W-:Y:S05]  /*84e0*/  BRA `(.L_x_36302) ;  /* 0x00000004009c7947 */ /* 0x000fea0003800000 */
.L_x_36314:
        /* <DEDUP_REMOVED lines=10> */
.L_x_36326:
        /* <DEDUP_REMOVED lines=17> */
.L_x_36329:
[----:B------:R-:W-:-:S04]  /*86a0*/  LOP3.LUT R3, R3, 0x80000000, RZ, 0xc0, !PT ;  /* 0x8000000003037812 */ /* 0x000fc800078ec0ff */
[----:B------:R-:W-:-:S04]  /*86b0*/  SHF.R.U32.HI R3, RZ, 0x18, R3 ;  /* 0x00000018ff037819 */ /* 0x000fc80000011603 */
[----:B------:R-:W-:-:S04]  /*86c0*/  LOP3.LUT R0, R0, R3, RZ, 0xfc, !PT ;  /* 0x0000000300007212 */ /* 0x000fc800078efcff */
[----:B------:R-:W-:-:S07]  /*86d0*/  PRMT R4, R0, 0x7610, R4 ;  /* 0x0000761000047816 */ /* 0x000fce0000000004 */
.L_x_36328:
[----:B------:R-:W-:Y:S05]  /*86e0*/  BSYNC B0 ;  /* 0x0000000000007941 */ /* 0x000fea0003800000 */
.L_x_36327:
[----:B------:R0:W-:Y:S01]  /*86f0*/  STG.E.U8 desc[UR36][R8.64], R4 ;  /* 0x0000000408007986 */ /* 0x0001e2000c101124 */
[----:B------:R-:W-:Y:S05]  /*8700*/  BRA `(.L_x_36302) ;  /* 0x0000000400147947 */ /* 0x000fea0003800000 */
.L_x_36325:
        /* <DEDUP_REMOVED lines=17> */
.L_x_36332:
[----:B------:R-:W-:-:S04]  /*8820*/  LOP3.LUT R3, R3, 0x80000000, RZ, 0xc0, !PT ;  /* 0x8000000003037812 */ /* 0x000fc800078ec0ff */
[----:B------:R-:W-:-:S04]  /*8830*/  SHF.R.U32.HI R3, RZ, 0x18, R3 ;  /* 0x00000018ff037819 */ /* 0x000fc80000011603 */
[----:B------:R-:W-:-:S04]  /*8840*/  LOP3.LUT R0, R0, R3, RZ, 0xfc, !PT ;  /* 0x0000000300007212 */ /* 0x000fc800078efcff */
[----:B------:R-:W-:-:S07]  /*8850*/  PRMT R4, R0, 0x7610, R4 ;  /* 0x0000761000047816 */ /* 0x000fce0000000004 */
.L_x_36331:
[----:B------:R-:W-:Y:S05]  /*8860*/  BSYNC B0 ;  /* 0x0000000000007941 */ /* 0x000fea0003800000 */
.L_x_36330:
[----:B------:R0:W-:Y:S01]  /*8870*/  STG.E.U8 desc[UR36][R8.64], R4 ;  /* 0x0000000408007986 */ /* 0x0001e2000c101124 */
[----:B------:R-:W-:Y:S05]  /*8880*/  BRA `(.L_x_36302) ;  /* 0x0000000000b47947 */ /* 0x000fea0003800000 */
.L_x_36324:
        /* <DEDUP_REMOVED lines=23> */
.L_x_36307:
        /* <DEDUP_REMOVED lines=16> */
.L_x_36335:
[----:B------:R-:W-:Y:S05]  /*8b00*/  BRA `(.L_x_36302) ;  /* 0x0000000000147947 */ /* 0x000fea0003800000 */
.L_x_36334:
[----:B------:R-:W-:Y:S02]  /*8b10*/  IMAD.MOV.U32 R4, RZ, RZ, R3 ;  /* 0x000000ffff047224 */ /* 0x000fe400078e0003 */
[----:B------:R-:W-:-:S05]  /*8b20*/  IMAD.MOV.U32 R5, RZ, RZ, RZ ;  /* 0x000000ffff057224 */ /* 0x000fca00078e00ff */
[----:B------:R0:W-:Y:S01]  /*8b30*/  STG.E.64 desc[UR36][R8.64], R4 ;  /* 0x0000000408007986 */ /* 0x0001e2000c101b24 */
[----:B------:R-:W-:Y:S05]  /*8b40*/  BRA `(.L_x_36302) ;  /* 0x0000000000047947 */ /* 0x000fea0003800000 */
.L_x_36333:
[----:B------:R0:W-:Y:S02]  /*8b50*/  STG.E desc[UR36][R8.64], R3 ;  /* 0x0000000308007986 */ /* 0x0001e4000c101924 */
.L_x_36302:
[----:B------:R-:W-:Y:S05]  /*8b60*/  BSYNC B6 ;  /* 0x0000000000067941 */ /* 0x000fea0003800000 */
.L_x_36301:
        /* <DEDUP_REMOVED lines=23> */
.L_x_36341:
[----:B------:R0:W-:Y:S01]  /*8ce0*/  STG.E.U8 desc[UR36][R4.64], R22 ;  /* 0x0000001604007986 */ /* 0x0001e2000c101124 */
[----:B------:R-:W-:Y:S05]  /*8cf0*/  BRA `(.L_x_36343) ;  /* 0x0000000c00407947 */ /* 0x000fea0003800000 */
.L_x_36340:
        /* <DEDUP_REMOVED lines=9> */
.L_x_36345:
[----:B------:R0:W-:Y:S01]  /*8d90*/  STG.E desc[UR36][R4.64], R22 ;  /* 0x0000001604007986 */ /* 0x0001e2000c101924 */
[----:B------:R-:W-:Y:S05]  /*8da0*/  BRA `(.L_x_36343) ;  /* 0x0000000c00147947 */ /* 0x000fea0003800000 */
.L_x_36344:
[----:B------:R0:W-:Y:S01]  /*8db0*/  STG.E.U16 desc[UR36][R4.64], R22 ;  /* 0x0000001604007986 */ /* 0x0001e2000c101524 */
[----:B------:R-:W-:Y:S05]  /*8dc0*/  BRA `(.L_x_36343) ;  /* 0x0000000c000c7947 */ /* 0x000fea0003800000 */
.L_x_36339:
        /* <DEDUP_REMOVED lines=9> */
.L_x_36347:
[----:B------:R-:W0:Y:S02]  /*8e60*/  I2F.S16 R0, R22 ;  /* 0x0000001600007306 */ /* 0x000e240000101400 */
[----:B0-----:R-:W-:-:S05]  /*8e70*/  F2FP.F16.F32.PACK_AB R0, RZ, R0 ;  /* 0x00000000ff00723e */ /* 0x001fca00000000ff */
[----:B------:R0:W-:Y:S01]  /*8e80*/  STG.E.U16 desc[UR36][R4.64], R0 ;  /* 0x0000000004007986 */ /* 0x0001e2000c101524 */
[----:B------:R-:W-:Y:S05]  /*8e90*/  BRA `(.L_x_36343) ;  /* 0x0000000800d87947 */ /* 0x000fea0003800000 */
.L_x_36346:
        /* <DEDUP_REMOVED lines=10> */
.L_x_36349:
[----:B------:R-:W0:Y:S02]  /*8f40*/  I2F.S16 R22, R22 ;  /* 0x0000001600167306 */ /* 0x000e240000101400 */
[----:B0-----:R-:W-:-:S04]  /*8f50*/  F2FP.F16.F32.PACK_AB R3, RZ, R22 ;  /* 0x00000016ff03723e */ /* 0x001fc800000000ff */
[----:B------:R-:W-:-:S05]  /*8f60*/  PRMT R3, R3, 0x5410, RZ ;  /* 0x0000541003037816 */ /* 0x000fca00000000ff */
[----:B------:R3:W-:Y:S01]  /*8f70*/  STG.E desc[UR36][R4.64], R3 ;  /* 0x0000000304007986 */ /* 0x0007e2000c101924 */
[----:B------:R-:W-:Y:S05]  /*8f80*/  BRA `(.L_x_36343) ;  /* 0x00000008009c7947 */ /* 0x000fea0003800000 */
.L_x_36348:
[----:B------:R-:W0:Y:S02]  /*8f90*/  I2F.F64.S16 R22, R22 ;  /* 0x0000001600167312 */ /* 0x000e240000101c00 */
[----:B0-----:R4:W-:Y:S01]  /*8fa0*/  STG.E.64 desc[UR36][R4.64], R22 ;  /* 0x0000001604007986 */ /* 0x0019e2000c101b24 */
[----:B------:R-:W-:Y:S05]  /*8fb0*/  BRA `(.L_x_36343) ;  /* 0x0000000800907947 */ /* 0x000fea0003800000 */
.L_x_36338:
        /* <DEDUP_REMOVED lines=10> */
.L_x_36352:
[----:B------:R-:W0:Y:S01]  /*9060*/  I2F.F64.S16 R8, R22 ;  /* 0x0000001600087312 */ /* 0x000e220000101c00 */
[----:B------:R-:W-:-:S05]  /*9070*/  CS2R R10, SRZ ;  /* 0x00000000000a7805 */ /* 0x000fca000001ff00 */
[----:B0-----:R0:W-:Y:S01]  /*9080*/  STG.E.128 desc[UR36][R4.64], R8 ;  /* 0x0000000804007986 */ /* 0x0011e2000c101d24 */
[----:B------:R-:W-:Y:S05]  /*9090*/  BRA `(.L_x_36343) ;  /* 0x0000000800587947 */ /* 0x000fea0003800000 */
.L_x_36351:
        /* <DEDUP_REMOVED lines=21> */
.L_x_36356:
[----:B------:R-:W-:Y:S05]  /*91f0*/  BSYNC B0 ;  /* 0x0000000000007941 */ /* 0x000fea0003800000 */
.L_x_36355:
[----:B------:R-:W-:-:S05]  /*9200*/  LOP3.LUT R7, R0, R7, RZ, 0xfc, !PT ;  /* 0x0000000700077212 */ /* 0x000fca00078efcff */
[----:B------:R0:W-:Y:S01]  /*9210*/  STG.E.U8 desc[UR36][R4.64], R7 ;  /* 0x0000000704007986 */ /* 0x0001e2000c101124 */
[----:B------:R-:W-:Y:S05]  /*9220*/  BRA `(.L_x_36343) ;  /* 0x0000000400f47947 */ /* 0x000fea0003800000 */
.L_x_36354:
        /* <DEDUP_REMOVED lines=13> */
.L_x_36358:
[----:B------:R-:W-:Y:S01]  /*9300*/  IMAD.MOV.U32 R0, RZ, RZ, 0x7f ;  /* 0x0000007fff007424 */ /* 0x000fe200078e00ff */
[----:B------:R-:W-:-:S04]  /*9310*/  ISETP.GT.U32.AND P0, PT, R3, 0x7f800000, PT ;  /* 0x7f8000000300780c */ /* 0x000fc80003f04070 */
[----:B------:R-:W-:-:S09]  /*9320*/  SEL R0, R0, 0x7c, P0 ;  /* 0x0000007c00007807 */ /* 0x000fd20000000000 */
.L_x_36359:
[----:B------:R-:W-:Y:S05]  /*9330*/  BSYNC B0 ;  /* 0x0000000000007941 */ /* 0x000fea0003800000 */
.L_x_36357:
[----:B------:R-:W-:-:S04]  /*9340*/  LOP3.LUT R3, R7, 0x80000000, RZ, 0xc0, !PT ;  /* 0x8000000007037812 */ /* 0x000fc800078ec0ff */
[----:B------:R-:W-:-:S04]  /*9350*/  SHF.R.U32.HI R3, RZ, 0x18, R3 ;  /* 0x00000018ff037819 */ /* 0x000fc80000011603 */
[----:B------:R-:W-:-:S05]  /*9360*/  LOP3.LUT R3, R0, R3, RZ, 0xfc, !PT ;  /* 0x0000000300037212 */ /* 0x000fca00078efcff */
[----:B------:R0:W-:Y:S01]  /*9370*/  STG.E.U8 desc[UR36][R4.64], R3 ;  /* 0x0000000304007986 */ /* 0x0001e2000c101124 */
[----:B------:R-:W-:Y:S05]  /*9380*/  BRA `(.L_x_36343) ;  /* 0x00000004009c7947 */ /* 0x000fea0003800000 */
.L_x_36353:
[----:B------:R-:W0:Y:S02]  /*9390*/  I2F.S16 R0, R22 ;  /* 0x0000001600007306 */ /* 0x000e240000101400 */
[----:B0-----:R-:W-:-:S05]  /*93a0*/  F2FP.BF16.F32.PACK_AB R0, RZ, R0 ;  /* 0x00000000ff00723e */ /* 0x001fca00000010ff */
[----:B------:R0:W-:Y:S01]  /*93b0*/  STG.E.U16 desc[UR36][R4.64], R0 ;  /* 0x0000000004007986 */ /* 0x0001e2000c101524 */
[----:B------:R-:W-:Y:S05]  /*93c0*/  BRA `(.L_x_36343) ;  /* 0x00000004008c7947 */ /* 0x000fea0003800000 */
.L_x_36350:
        /* <DEDUP_REMOVED lines=10> */
.L_x_36362:
        /* <DEDUP_REMOVED lines=17> */
.L_x_36365:
[----:B------:R-:W-:-:S04]  /*9580*/  LOP3.LUT R0, R7, 0x80000000, RZ, 0xc0, !PT ;  /* 0x8000000007007812 */ /* 0x000fc800078ec0ff */
[----:B------:R-:W-:-:S04]  /*9590*/  SHF.R.U32.HI R0, RZ, 0x18, R0 ;  /* 0x00000018ff007819 */ /* 0x000fc80000011600 */
[----:B------:R-:W-:-:S07]  /*95a0*/  LOP3.LUT R0, R3, R0, RZ, 0xfc, !PT ;  /* 0x0000000003007212 */ /* 0x000fce00078efcff */
.L_x_36364:
[----:B------:R-:W-:Y:S05]  /*95b0*/  BSYNC B0 ;  /* 0x0000000000007941 */ /* 0x000fea0003800000 */
.L_x_36363:
[----:B------:R0:W-:Y:S01]  /*95c0*/  STG.E.U8 desc[UR36][R4.64], R0 ;  /* 0x0000000004007986 */ /* 0x0001e2000c101124 */
[----:B------:R-:W-:Y:S05]  /*95d0*/  BRA `(.L_x_36343) ;  /* 0x0000000400087947 */ /* 0x000fea0003800000 */
.L_x_36361:
        /* <DEDUP_REMOVED lines=17> */
.L_x_36368:
[----:B------:R-:W-:-:S04]  /*96f0*/  LOP3.LUT R0, R7, 0x80000000, RZ, 0xc0, !PT ;  /* 0x8000000007007812 */ /* 0x000fc800078ec0ff */
[----:B------:R-:W-:-:S04]  /*9700*/  SHF.R.U32.HI R0, RZ, 0x18, R0 ;  /* 0x00000018ff007819 */ /* 0x000fc80000011600 */
[----:B------:R-:W-:-:S07]  /*9710*/  LOP3.LUT R0, R3, R0, RZ, 0xfc, !PT ;  /* 0x0000000003007212 */ /* 0x000fce00078efcff */
.L_x_36367:
[----:B------:R-:W-:Y:S05]  /*9720*/  BSYNC B0 ;  /* 0x0000000000007941 */ /* 0x000fea0003800000 */
.L_x_36366:
[----:B------:R0:W-:Y:S01]  /*9730*/  STG.E.U8 desc[UR36][R4.64], R0 ;  /* 0x0000000004007986 */ /* 0x0001e2000c101124 */
[----:B------:R-:W-:Y:S05]  /*9740*/  BRA `(.L_x_36343) ;  /* 0x0000000000ac7947 */ /* 0x000fea0003800000 */
.L_x_36360:
        /* <DEDUP_REMOVED lines=22> */
.L_x_36342:
        /* <DEDUP_REMOVED lines=16> */
.L_x_36371:
[----:B------:R-:W-:Y:S05]  /*99b0*/  BRA `(.L_x_36343) ;  /* 0x0000000000107947 */ /* 0x000fea0003800000 */
.L_x_36370:
[----:B------:R-:W-:-:S05]  /*99c0*/  IMAD.MOV.U32 R23, RZ, RZ, RZ ;  /* 0x000000ffff177224 */ /* 0x000fca00078e00ff */
[----:B------:R0:W-:Y:S01]  /*99d0*/  STG.E.64 desc[UR36][R4.64], R22 ;  /* 0x0000001604007986 */ /* 0x0001e2000c101b24 */
[----:B------:R-:W-:Y:S05]  /*99e0*/  BRA `(.L_x_36343) ;  /* 0x0000000000047947 */ /* 0x000fea0003800000 */
.L_x_36369:
[----:B------:R0:W-:Y:S02]  /*99f0*/  STG.E desc[UR36][R4.64], R22 ;  /* 0x0000001604007986 */ /* 0x0001e4000c101924 */
.L_x_36343:
        /* <DEDUP_REMOVED lines=23> */
.L_x_36375:
[----:B------:R0:W-:Y:S01]  /*9b70*/  STG.E.U8 desc[UR36][R4.64], R18 ;  /* 0x0000001204007986 */ /* 0x0001e2000c101124 */
[----:B------:R-:W-:Y:S05]  /*9b80*/  BRA `(.L_x_36377) ;  /* 0x0000000c00407947 */ /* 0x000fea0003800000 */
.L_x_36374:
        /* <DEDUP_REMOVED lines=9> */
.L_x_36379:
[----:B------:R0:W-:Y:S01]  /*9c20*/  STG.E desc[UR36][R4.64], R18 ;  /* 0x0000001204007986 */ /* 0x0001e2000c101924 */
[----:B------:R-:W-:Y:S05]  /*9c30*/  BRA `(.L_x_36377) ;  /* 0x0000000c00147947 */ /* 0x000fea0003800000 */
.L_x_36378:
[----:B------:R0:W-:Y:S01]  /*9c40*/  STG.E.U16 desc[UR36][R4.64], R18 ;  /* 0x0000001204007986 */ /* 0x0001e2000c101524 */
[----:B------:R-:W-:Y:S05]  /*9c50*/  BRA `(.L_x_36377) ;  /* 0x0000000c000c7947 */ /* 0x000fea0003800000 */
.L_x_36373:
        /* <DEDUP_REMOVED lines=9> */
.L_x_36381:
[----:B------:R-:W0:Y:S02]  /*9cf0*/  I2F.S16 R0, R18 ;  /* 0x0000001200007306 */ /* 0x000e240000101400 */
[----:B0-----:R-:W-:-:S05]  /*9d00*/  F2FP.F16.F32.PACK_AB R0, RZ, R0 ;  /* 0x00000000ff00723e */ /* 0x001fca00000000ff */
[----:B------:R4:W-:Y:S01]  /*9d10*/  STG.E.U16 desc[UR36][R4.64], R0 ;  /* 0x0000000004007986 */ /* 0x0009e2000c101524 */
[----:B------:R-:W-:Y:S05]  /*9d20*/  BRA `(.L_x_36377) ;  /* 0x0000000800d87947 */ /* 0x000fea0003800000 */
.L_x_36380:
        /* <DEDUP_REMOVED lines=10> */
.L_x_36383:
[----:B------:R-:W0:Y:S02]  /*9dd0*/  I2F.S16 R18, R18 ;  /* 0x0000001200127306 */ /* 0x000e240000101400 */
[----:B0-----:R-:W-:-:S04]  /*9de0*/  F2FP.F16.F32.PACK_AB R3, RZ, R18 ;  /* 0x00000012ff03723e */ /* 0x001fc800000000ff */
[----:B------:R-:W-:-:S05]  /*9df0*/  PRMT R3, R3, 0x5410, RZ ;  /* 0x0000541003037816 */ /* 0x000fca00000000ff */
[----:B------:R2:W-:Y:S01]  /*9e00*/  STG.E desc[UR36][R4.64], R3 ;  /* 0x0000000304007986 */ /* 0x0005e2000c101924 */
[----:B------:R-:W-:Y:S05]  /*9e10*/  BRA `(.L_x_36377) ;  /* 0x00000008009c7947 */ /* 0x000fea0003800000 */
.L_x_36382:
[----:B------:R-:W0:Y:S02]  /*9e20*/  I2F.F64.S16 R18, R18 ;  /* 0x0000001200127312 */ /* 0x000e240000101c00 */
[----:B0-----:R0:W-:Y:S01]  /*9e30*/  STG.E.64 desc[UR36][R4.64], R18 ;  /* 0x0000001204007986 */ /* 0x0011e2000c101b24 */
[----:B------:R-:W-:Y:S05]  /*9e40*/  BRA `(.L_x_36377) ;  /* 0x0000000800907947 */ /* 0x000fea0003800000 */
.L_x_36372:
        /* <DEDUP_REMOVED lines=10> */
.L_x_36386:
[----:B------:R-:W0:Y:S01]  /*9ef0*/  I2F.F64.S16 R8, R18 ;  /* 0x0000001200087312 */ /* 0x000e220000101c00 */
[----:B------:R-:W-:-:S05]  /*9f00*/  CS2R R10, SRZ ;  /* 0x00000000000a7805 */ /* 0x000fca000001ff00 */
[----:B0-----:R0:W-:Y:S01]  /*9f10*/  STG.E.128 desc[UR36][R4.64], R8 ;  /* 0x0000000804007986 */ /* 0x0011e2000c101d24 */
[----:B------:R-:W-:Y:S05]  /*9f20*/  BRA `(.L_x_36377) ;  /* 0x0000000800587947 */ /* 0x000fea0003800000 */
.L_x_36385:
        /* <DEDUP_REMOVED lines=21> */
.L_x_36390:
[----:B------:R-:W-:Y:S05]  /*a080*/  BSYNC B0 ;  /* 0x0000000000007941 */ /* 0x000fea0003800000 */
.L_x_36389:
[----:B------:R-:W-:-:S05]  /*a090*/  LOP3.LUT R7, R0, R7, RZ, 0xfc, !PT ;  /* 0x0000000700077212 */ /* 0x000fca00078efcff */
[----:B------:R0:W-:Y:S01]  /*a0a0*/  STG.E.U8 desc[UR36][R4.64], R7 ;  /* 0x0000000704007986 */ /* 0x0001e2000c101124 */
[----:B------:R-:W-:Y:S05]  /*a0b0*/  BRA `(.L_x_36377) ;  /* 0x0000000400f47947 */ /* 0x000fea0003800000 */
.L_x_36388:
        /* <DEDUP_REMOVED lines=13> */
.L_x_36392:
[----:B------:R-:W-:Y:S01]  /*a190*/  IMAD.MOV.U32 R0, RZ, RZ, 0x7f ;  /* 0x0000007fff007424 */ /* 0x000fe200078e00ff */
[----:B------:R-:W-:-:S04]  /*a1a0*/  ISETP.GT.U32.AND P0, PT, R3, 0x7f800000, PT ;  /* 0x7f8000000300780c */ /* 0x000fc80003f04070 */
[----:B------:R-:W-:-:S09]  /*a1b0*/  SEL R0, R0, 0x7c, P0 ;  /* 0x0000007c00007807 */ /* 0x000fd20000000000 */
.L_x_36393:
[----:B------:R-:W-:Y:S05]  /*a1c0*/  BSYNC B0 ;  /* 0x0000000000007941 */ /* 0x000fea0003800000 */
.L_x_36391:
[----:B------:R-:W-:-:S04]  /*a1d0*/  LOP3.LUT R3, R7, 0x80000000, RZ, 0xc0, !PT ;  /* 0x8000000007037812 */ /* 0x000fc800078ec0ff */
[----:B------:R-:W-:-:S04]  /*a1e0*/  SHF.R.U32.HI R3, RZ, 0x18, R3 ;  /* 0x00000018ff037819 */ /* 0x000fc80000011603 */
[----:B------:R-:W-:-:S05]  /*a1f0*/  LOP3.LUT R3, R0, R3, RZ, 0xfc, !PT ;  /* 0x0000000300037212 */ /* 0x000fca00078efcff */
[----:B------:R0:W-:Y:S01]  /*a200*/  STG.E.U8 desc[UR36][R4.64], R3 ;  /* 0x0000000304007986 */ /* 0x0001e2000c101124 */
[----:B------:R-:W-:Y:S05]  /*a210*/  BRA `(.L_x_36377) ;  /* 0x00000004009c7947 */ /* 0x000fea0003800000 */
.L_x_36387:
[----:B------:R-:W0:Y:S02]  /*a220*/  I2F.S16 R0, R18 ;  /* 0x0000001200007306 */ /* 0x000e240000101400 */
[----:B0-----:R-:W-:-:S05]  /*a230*/  F2FP.BF16.F32.PACK_AB R0, RZ, R0 ;  /* 0x00000000ff00723e */ /* 0x001fca00000010ff */
[----:B------:R0:W-:Y:S01]  /*a240*/  STG.E.U16 desc[UR36][R4.64], R0 ;  /* 0x0000000004007986 */ /* 0x0001e2000c101524 */
[----:B------:R-:W-:Y:S05]  /*a250*/  BRA `(.L_x_36377) ;  /* 0x00000004008c7947 */ /* 0x000fea0003800000 */
.L_x_36384:
        /* <DEDUP_REMOVED lines=10> */
.L_x_36396:
        /* <DEDUP_REMOVED lines=17> */
.L_x_36399:
[----:B------:R-:W-:-:S04]  /*a410*/  LOP3.LUT R0, R7, 0x80000000, RZ, 0xc0, !PT ;  /* 0x8000000007007812 */ /* 0x000fc800078ec0ff */
[----:B------:R-:W-:-:S04]  /*a420*/  SHF.R.U32.HI R0, RZ, 0x18, R0 ;  /* 0x00000018ff007819 */ /* 0x000fc80000011600 */
[----:B------:R-:W-:-:S07]  /*a430*/  LOP3.LUT R0, R3, R0, RZ, 0xfc, !PT ;  /* 0x0000000003007212 */ /* 0x000fce00078efcff */
.L_x_36398:
[----:B------:R-:W-:Y:S05]  /*a440*/  BSYNC B0 ;  /* 0x0000000000007941 */ /* 0x000fea0003800000 */
.L_x_36397:
[----:B------:R0:W-:Y:S01]  /*a450*/  STG.E.U8 desc[UR36][R4.64], R0 ;  /* 0x0000000004007986 */ /* 0x0001e2000c101124 */
[----:B------:R-:W-:Y:S05]  /*a460*/  BRA `(.L_x_36377) ;  /* 0x0000000400087947 */ /* 0x000fea0003800000 */
.L_x_36395:
        /* <DEDUP_REMOVED lines=17> */
.L_x_36402:
[----:B------:R-:W-:-:S04]  /*a580*/  LOP3.LUT R0, R7, 0x80000000, RZ, 0xc0, !PT ;  /* 0x8000000007007812 */ /* 0x000fc800078ec0ff */
[----:B------:R-:W-:-:S04]  /*a590*/  SHF.R.U32.HI R0, RZ, 0x18, R0 ;  /* 0x00000018ff007819 */ /* 0x000fc80000011600 */
[----:B------:R-:W-:-:S07]  /*a5a0*/  LOP3.LUT R0, R3, R0, RZ, 0xfc, !PT ;  /* 0x0000000003007212 */ /* 0x000fce00078efcff */
.L_x_36401:
[----:B------:R-:W-:Y:S05]  /*a5b0*/  BSYNC B0 ;  /* 0x0000000000007941 */ /* 0x000fea0003800000 */
.L_x_36400:
[----:B------:R0:W-:Y:S01]  /*a5c0*/  STG.E.U8 desc[UR36][R4.64], R0 ;  /* 0x0000000004007986 */ /* 0x0001e2000c101124 */
[----:B------:R-:W-:Y:S05]  /*a5d0*/  BRA `(.L_x_36377) ;  /* 0x0000000000ac7947 */ /* 0x000fea0003800000 */
.L_x_36394:
        /* <DEDUP_REMOVED lines=22> */
.L_x_36376:
        /* <DEDUP_REMOVED lines=16> */
.L_x_36405:
[----:B------:R-:W-:Y:S05]  /*a840*/  BRA `(.L_x_36377) ;  /* 0x0000000000107947 */ /* 0x000fea0003800000 */
.L_x_36404:
[----:B------:R-:W-:-:S05]  /*a850*/  IMAD.MOV.U32 R19, RZ, RZ, RZ ;  /* 0x000000ffff137224 */ /* 0x000fca00078e00ff */
[----:B------:R0:W-:Y:S01]  /*a860*/  STG.E.64 desc[UR36][R4.64], R18 ;  /* 0x0000001204007986 */ /* 0x0001e2000c101b24 */
[----:B------:R-:W-:Y:S05]  /*a870*/  BRA `(.L_x_36377) ;  /* 0x0000000000047947 */ /* 0x000fea0003800000 */
.L_x_36403:
[----:B------:R0:W-:Y:S02]  /*a880*/  STG.E desc[UR36][R4.64], R18 ;  /* 0x0000001204007986 */ /* 0x0001e4000c101924 */
.L_x_36377:
[----:B------:R-:W-:-:S07]  /*a890*/  VIADD R33, R33, 0x80 ;  /* 0x0000008021217836 */ /* 0x000fce0000000000 */
.L_x_36337:
[----:B------:R-:W-:Y:S05]  /*a8a0*/  BSYNC B6 ;  /* 0x0000000000067941 */ /* 0x000fea0003800000 */
.L_x_36336:
        /* <DEDUP_REMOVED lines=21> */
.L_x_36409:
[----:B------:R-:W-:Y:S01]  /*aa00*/  STG.E.U8 desc[UR36][R2.64], R16 ;  /* 0x0000001002007986 */ /* 0x000fe2000c101124 */
[----:B------:R-:W-:Y:S05]  /*aa10*/  EXIT ;  /* 0x000000000000794d */ /* 0x000fea0003800000 */
.L_x_36408:
        /* <DEDUP_REMOVED lines=9> */
.L_x_36412:
[----:B------:R-:W-:Y:S01]  /*aab0*/  STG.E desc[UR36][R2.64], R16 ;  /* 0x0000001002007986 */ /* 0x000fe2000c101924 */
[----:B------:R-:W-:Y:S05]  /*aac0*/  EXIT ;  /* 0x000000000000794d */ /* 0x000fea0003800000 */
.L_x_36411:
[----:B------:R-:W-:Y:S01]  /*aad0*/  STG.E.U16 desc[UR36][R2.64], R16 ;  /* 0x0000001002007986 */ /* 0x000fe2000c101524 */
[----:B------:R-:W-:Y:S05]  /*aae0*/  EXIT ;  /* 0x000000000000794d */ /* 0x000fea0003800000 */
.L_x_36407:
        /* <DEDUP_REMOVED lines=9> */
.L_x_36414:
[----:B------:R-:W0:Y:S02]  /*ab80*/  I2F.S16 R0, R16 ;  /* 0x0000001000007306 */ /* 0x000e240000101400 */
[----:B0-----:R-:W-:-:S05]  /*ab90*/  F2FP.F16.F32.PACK_AB R0, RZ, R0 ;  /* 0x00000000ff00723e */ /* 0x001fca00000000ff */
[----:B------:R-:W-:Y:S01]  /*aba0*/  STG.E.U16 desc[UR36][R2.64], R0 ;  /* 0x0000000002007986 */ /* 0x000fe2000c101524 */
[----:B------:R-:W-:Y:S05]  /*abb0*/  EXIT ;  /* 0x000000000000794d */ /* 0x000fea0003800000 */
.L_x_36413:
        /* <DEDUP_REMOVED lines=10> */
.L_x_36416:
[----:B------:R-:W0:Y:S02]  /*ac60*/  I2F.S16 R16, R16 ;  /* 0x0000001000107306 */ /* 0x000e240000101400 */
[----:B0-----:R-:W-:-:S04]  /*ac70*/  F2FP.F16.F32.PACK_AB R5, RZ, R16 ;  /* 0x00000010ff05723e */ /* 0x001fc800000000ff */
[----:B------:R-:W-:-:S05]  /*ac80*/  PRMT R5, R5, 0x5410, RZ ;  /* 0x0000541005057816 */ /* 0x000fca00000000ff */
[----:B------:R-:W-:Y:S01]  /*ac90*/  STG.E desc[UR36][R2.64], R5 ;  /* 0x0000000502007986 */ /* 0x000fe2000c101924 */
[----:B------:R-:W-:Y:S05]  /*aca0*/  EXIT ;  /* 0x000000000000794d */ /* 0x000fea0003800000 */
.L_x_36415:
[----:B------:R-:W0:Y:S02]  /*acb0*/  I2F.F64.S16 R16, R16 ;  /* 0x0000001000107312 */ /* 0x000e240000101c00 */
[----:B0-----:R-:W-:Y:S01]  /*acc0*/  STG.E.64 desc[UR36][R2.64], R16 ;  /* 0x0000001002007986 */ /* 0x001fe2000c101b24 */
[----:B------:R-:W-:Y:S05]  /*acd0*/  EXIT ;  /* 0x000000000000794d */ /* 0x000fea0003800000 */
.L_x_36406:
        /* <DEDUP_REMOVED lines=10> */
.L_x_36419:
[----:B------:R-:W0:Y:S01]  /*ad80*/  I2F.F64.S16 R16, R16 ;  /* 0x0000001000107312 */ /* 0x000e220000101c00 */
[----:B------:R-:W-:-:S05]  /*ad90*/  CS2R R18, SRZ ;  /* 0x0000000000127805 */ /* 0x000fca000001ff00 */
[----:B0-----:R-:W-:Y:S01]  /*ada0*/  STG.E.128 desc[UR36][R2.64], R16 ;  /* 0x0000001002007986 */ /* 0x001fe2000c101d24 */
[----:B------:R-:W-:Y:S05]  /*adb0*/  EXIT ;  /* 0x000000000000794d */ /* 0x000fea0003800000 */
.L_x_36418:
        /* <DEDUP_REMOVED lines=21> */
.L_x_36423:
[----:B------:R-:W-:Y:S05]  /*af10*/  BSYNC B0 ;  /* 0x0000000000007941 */ /* 0x000fea0003800000 */
.L_x_36422:
[----:B------:R-:W-:-:S05]  /*af20*/  LOP3.LUT R5, R0, R5, RZ, 0xfc, !PT ;  /* 0x0000000500057212 */ /* 0x000fca00078efcff */
[----:B------:R-:W-:Y:S01]  /*af30*/  STG.E.U8 desc[UR36][R2.64], R5 ;  /* 0x0000000502007986 */ /* 0x000fe2000c101124 */
[----:B------:R-:W-:Y:S05]  /*af40*/  EXIT ;  /* 0x000000000000794d */ /* 0x000fea0003800000 */
.L_x_36421:
        /* <DEDUP_REMOVED lines=13> */
.L_x_36425:
[----:B------:R-:W-:Y:S01]  /*b020*/  IMAD.MOV.U32 R0, RZ, RZ, 0x7f ;  /* 0x0000007fff007424 */ /* 0x000fe200078e00ff */
[----:B------:R-:W-:-:S04]  /*b030*/  ISETP.GT.U32.AND P0, PT, R4, 0x7f800000, PT ;  /* 0x7f8000000400780c */ /* 0x000fc80003f04070 */
[----:B------:R-:W-:-:S09]  /*b040*/  SEL R0, R0, 0x7c, P0 ;  /* 0x0000007c00007807 */ /* 0x000fd20000000000 */
.L_x_36426:
[----:B------:R-:W-:Y:S05]  /*b050*/  BSYNC B0 ;  /* 0x0000000000007941 */ /* 0x000fea0003800000 */
.L_x_36424:
[----:B------:R-:W-:-:S04]  /*b060*/  LOP3.LUT R4, R5, 0x80000000, RZ, 0xc0, !PT ;  /* 0x8000000005047812 */ /* 0x000fc800078ec0ff */
[----:B------:R-:W-:-:S04]  /*b070*/  SHF.R.U32.HI R5, RZ, 0x18, R4 ;  /* 0x00000018ff057819 */ /* 0x000fc80000011604 */
[----:B------:R-:W-:-:S05]  /*b080*/  LOP3.LUT R5, R0, R5, RZ, 0xfc, !PT ;  /* 0x0000000500057212 */ /* 0x000fca00078efcff */
[----:B------:R-:W-:Y:S01]  /*b090*/  STG.E.U8 desc[UR36][R2.64], R5 ;  /* 0x0000000502007986 */ /* 0x000fe2000c101124 */
[----:B------:R-:W-:Y:S05]  /*b0a0*/  EXIT ;  /* 0x000000000000794d */ /* 0x000fea0003800000 */
.L_x_36420:
[----:B------:R-:W0:Y:S02]  /*b0b0*/  I2F.S16 R0, R16 ;  /* 0x0000001000007306 */ /* 0x000e240000101400 */
[----:B0-----:R-:W-:-:S05]  /*b0c0*/  F2FP.BF16.F32.PACK_AB R0, RZ, R0 ;  /* 0x00000000ff00723e */ /* 0x001fca00000010ff */
[----:B------:R-:W-:Y:S01]  /*b0d0*/  STG.E.U16 desc[UR36][R2.64], R0 ;  /* 0x0000000002007986 */ /* 0x000fe2000c101524 */
[----:B------:R-:W-:Y:S05]  /*b0e0*/  EXIT ;  /* 0x000000000000794d */ /* 0x000fea0003800000 */
.L_x_36417:
        /* <DEDUP_REMOVED lines=10> */
.L_x_36429:
        /* <DEDUP_REMOVED lines=17> */
.L_x_36432:
[----:B------:R-:W-:-:S04]  /*b2a0*/  LOP3.LUT R0, R7, 0x80000000, RZ, 0xc0, !PT ;  /* 0x8000000007007812 */ /* 0x000fc800078ec0ff */
[----:B------:R-:W-:-:S04]  /*b2b0*/  SHF.R.U32.HI R5, RZ, 0x18, R0 ;  /* 0x00000018ff057819 */ /* 0x000fc80000011600 */
[----:B------:R-:W-:-:S04]  /*b2c0*/  LOP3.LUT R4, R4, R5, RZ, 0xfc, !PT ;  /* 0x0000000504047212 */ /* 0x000fc800078efcff */
[----:B------:R-:W-:-:S07]  /*b2d0*/  PRMT R0, R4, 0x7610, R0 ;  /* 0x0000761004007816 */ /* 0x000fce0000000000 */
.L_x_36431:
[----:B------:R-:W-:Y:S05]  /*b2e0*/  BSYNC B0 ;  /* 0x0000000000007941 */ /* 0x000fea0003800000 */
.L_x_36430:
[----:B------:R-:W-:Y:S01]  /*b2f0*/  STG.E.U8 desc[UR36][R2.64], R0 ;  /* 0x0000000002007986 */ /* 0x000fe2000c101124 */
[----:B------:R-:W-:Y:S05]  /*b300*/  EXIT ;  /* 0x000000000000794d */ /* 0x000fea0003800000 */
.L_x_36428:
        /* <DEDUP_REMOVED lines=17> */
.L_x_36435:
[----:B------:R-:W-:-:S04]  /*b420*/  LOP3.LUT R0, R7, 0x80000000, RZ, 0xc0, !PT ;  /* 0x8000000007007812 */ /* 0x000fc800078ec0ff */
[----:B------:R-:W-:-:S04]  /*b430*/  SHF.R.U32.HI R5, RZ, 0x18, R0 ;  /* 0x00000018ff057819 */ /* 0x000fc80000011600 */
[----:B------:R-:W-:-:S04]  /*b440*/  LOP3.LUT R4, R4, R5, RZ, 0xfc, !PT ;  /* 0x0000000504047212 */ /* 0x000fc800078efcff */
[----:B------:R-:W-:-:S07]  /*b450*/  PRMT R0, R4, 0x7610, R0 ;  /* 0x0000761004007816 */ /* 0x000fce0000000000 */
.L_x_36434:
[----:B------:R-:W-:Y:S05]  /*b460*/  BSYNC B0 ;  /* 0x0000000000007941 */ /* 0x000fea0003800000 */
.L_x_36433:
[----:B------:R-:W-:Y:S01]  /*b470*/  STG.E.U8 desc[UR36][R2.64], R0 ;  /* 0x0000000002007986 */ /* 0x000fe2000c101124 */
[----:B------:R-:W-:Y:S05]  /*b480*/  EXIT ;  /* 0x000000000000794d */ /* 0x000fea0003800000 */
.L_x_36427:
        /* <DEDUP_REMOVED lines=22> */
.L_x_36410:
        /* <DEDUP_REMOVED lines=16> */
.L_x_36438:
[----:B------:R-:W-:Y:S05]  /*b6f0*/  EXIT ;  /* 0x000000000000794d */ /* 0x000fea0003800000 */
.L_x_36437:
[----:B------:R-:W-:-:S05]  /*b700*/  IMAD.MOV.U32 R17, RZ, RZ, RZ ;  /* 0x000000ffff117224 */ /* 0x000fca00078e00ff */
[----:B------:R-:W-:Y:S01]  /*b710*/  STG.E.64 desc[UR36][R2.64], R16 ;  /* 0x0000001002007986 */ /* 0x000fe2000c101b24 */
[----:B------:R-:W-:Y:S05]  /*b720*/  EXIT ;  /* 0x000000000000794d */ /* 0x000fea0003800000 */
.L_x_36436:
[----:B------:R-:W-:Y:S01]  /*b730*/  STG.E desc[UR36][R2.64], R16 ;  /* 0x0000001002007986 */ /* 0x000fe2000c101924 */
[----:B------:R-:W-:Y:S05]  /*b740*/  EXIT ;  /* 0x000000000000794d */ /* 0x000fea0003800000 */
.L_x_36439:
        /* <DEDUP_REMOVED lines=11> */
.L_x_44093:


//--------------------- .text._ZN2at6native18elementwise_kernelILi128ELi4EZNS0_22gpu_kernel_impl_nocastINS0_13BinaryFunctorIddbZZZNS0_23logical_and_kernel_cudaERNS_14TensorIteratorEENKUlvE0_clEvENKUlvE4_clEvEUlddE_EEEEvRNS_18TensorIteratorBaseERKT_EUliE_EEviT1_ --------------------------
	.section	.text._ZN2at6native18elementwise_kernelILi128ELi4EZNS0_22gpu_kernel_impl_nocastINS0_13BinaryFunctorIddbZZZNS0_23logical_and_kernel_cudaERNS_14TensorIteratorEENKUlvE0_clEvENKUlvE4_clEvEUlddE_EEEEvRNS_18TensorIteratorBaseERKT_EUliE_EEviT1_,"ax",@progbits
	.align	128
        .global         _ZN2at6native18elementwise_kernelILi128ELi4EZNS0_22gpu_kernel_impl_nocastINS0_13BinaryFunctorIddbZZZNS0_23logical_and_kernel_cudaERNS_14TensorIteratorEENKUlvE0_clEvENKUlvE4_clEvEUlddE_EEEEvRNS_18TensorIteratorBaseERKT_EUliE_EEviT1_
        .type           _ZN2at6native18elementwise_kernelILi128ELi4EZNS0_22gpu_kernel_impl_nocastINS0_13BinaryFunctorIddbZZZNS0_23logical_and_kernel_cudaERNS_14TensorIteratorEENKUlvE0_clEvENKUlvE4_clEvEUlddE_EEEEvRNS_18TensorIteratorBaseERKT_EUliE_EEviT1_,@function
        .size           _ZN2at6native18elementwise_kernelILi128ELi4EZNS0_22gpu_kernel_impl_nocastINS0_13BinaryFunctorIddbZZZNS0_23logical_and_kernel_cudaERNS_14TensorIteratorEENKUlvE0_clEvENKUlvE4_clEvEUlddE_EEEEvRNS_18TensorIteratorBaseERKT_EUliE_EEviT1_,(.L_x_44094 - _ZN2at6native18elementwise_kernelILi128ELi4EZNS0_22gpu_kernel_impl_nocastINS0_13BinaryFunctorIddbZZZNS0_23logical_and_kernel_cudaERNS_14TensorIteratorEENKUlvE0_clEvENKUlvE4_clEvEUlddE_EEEEvRNS_18TensorIteratorBaseERKT_EUliE_EEviT1_)
        .other          _ZN2at6native18elementwise_kernelILi128ELi4EZNS0_22gpu_kernel_impl_nocastINS0_13BinaryFunctorIddbZZZNS0_23logical_and_kernel_cudaERNS_14TensorIteratorEENKUlvE0_clEvENKUlvE4_clEvEUlddE_EEEEvRNS_18TensorIteratorBaseERKT_EUliE_EEviT1_,@"STO_CUDA_ENTRY STV_DEFAULT"
_ZN2at6native18elementwise_kernelILi128ELi4EZNS0_22gpu_kernel_impl_nocastINS0_13BinaryFunctorIddbZZZNS0_23logical_and_kernel_cudaERNS_14TensorIteratorEENKUlvE0_clEvENKUlvE4_clEvEUlddE_EEEEvRNS_18TensorIteratorBaseERKT_EUliE_EEviT1_:
.text._ZN2at6native18elementwise_kernelILi128ELi4EZNS0_22gpu_kernel_impl_nocastINS0_13BinaryFunctorIddbZZZNS0_23logical_and_kernel_cudaERNS_14TensorIteratorEENKUlvE0_clEvENKUlvE4_clEvEUlddE_EEEEvRNS_18TensorIteratorBaseERKT_EUliE_EEviT1_:
        /* <DEDUP_REMOVED lines=363> */
.L_x_36442:
        /* <DEDUP_REMOVED lines=13> */
[----:B---3--:R-:W-:-:S06]  /*1780*/  DSETP.NEU.AND P0, PT, R6, RZ, P0 ;  /* 0x000000ff0600722a */ /* 0x008fcc000070d000 */
[----:B------:R-:W-:-:S05]  /*1790*/  SEL R11, RZ, 0x1, !P0 ;  /* 0x00000001ff0b7807 */ /* 0x000fca0004000000 */
[----:B------:R0:W-:Y:S03]  /*17a0*/  STG.E.U8 desc[UR4][R4.64], R11 ;  /* 0x0000000b04007986 */ /* 0x0001e6000c101104 */
.L_x_36441:
[----:B------:R-:W-:Y:S05]  /*17b0*/  BSYNC B0 ;  /* 0x0000000000007941 */ /* 0x000fea0003800000 */
.L_x_36440:
        /* <DEDUP_REMOVED lines=356> */
.L_x_36445:
        /* <DEDUP_REMOVED lines=371> */
.L_x_36446:
        /* <DEDUP_REMOVED lines=16> */
.L_x_36444:
[----:B------:R-:W-:Y:S05]  /*4630*/  BSYNC B0 ;  /* 0x0000000000007941 */ /* 0x000fea0003800000 */
.L_x_36443:
        /* <DEDUP_REMOVED lines=355> */
.L_x_36447:
        /* <DEDUP_REMOVED lines=12> */
[----:B---3--:R-:W-:-:S06]  /*5d30*/  DSETP.NEU.AND P0, PT, R2, RZ, P0 ;  /* 0x000000ff0200722a */ /* 0x008fcc000070d000 */
[----:B------:R-:W-:-:S05]  /*5d40*/  SEL R9, RZ, 0x1, !P0 ;  /* 0x00000001ff097807 */ /* 0x000fca0004000000 */
[----:B------:R-:W-:Y:S01]  /*5d50*/  STG.E.U8 desc[UR4][R4.64], R9 ;  /* 0x0000000904007986 */ /* 0x000fe2000c101104 */
[----:B------:R-:W-:Y:S05]  /*5d60*/  EXIT ;  /* 0x000000000000794d */ /* 0x000fea0003800000 */
.L_x_36448:
        /* <DEDUP_REMOVED lines=9> */
.L_x_44094:


//--------------------- .text._ZN2at6native27unrolled_elementwise_kernelINS0_13BinaryFunctorIddbZZZNS0_23logical_and_kernel_cudaERNS_14TensorIteratorEENKUlvE0_clEvENKUlvE4_clEvEUlddE_EESt5arrayIPcLm3EELi4E23TrivialOffsetCalculatorILi2EjESC_ILi1EjENS0_6memory15LoadWithoutCastENSF_16StoreWithoutCastEEEviT_T0_T2_T3_T4_T5_ --------------------------
	.section	.text._ZN2at6native27unrolled_elementwise_kernelINS0_13BinaryFunctorIddbZZZNS0_23logical_and_kernel_cudaERNS_14TensorIteratorEENKUlvE0_clEvENKUlvE4_clEvEUlddE_EESt5arrayIPcLm3EELi4E23TrivialOffsetCalculatorILi2EjESC_ILi1EjENS0_6memory15LoadWithoutCastENSF_16StoreWithoutCastEEEviT_T0_T2_T3_T4_T5_,"ax",@progbits
	.align	128
        .global         _ZN2at6native27unrolled_elementwise_kernelINS0_13BinaryFunctorIddbZZZNS0_23logical_and_kernel_cudaERNS_14TensorIteratorEENKUlvE0_clEvENKUlvE4_clEvEUlddE_EESt5arrayIPcLm3EELi4E23TrivialOffsetCalculatorILi2EjESC_ILi1EjENS0_6memory15LoadWithoutCastENSF_16StoreWithoutCastEEEviT_T0_T2_T3_T4_T5_
        .type           _ZN2at6native27unrolled_elementwise_kernelINS0_13BinaryFunctorIddbZZZNS0_23logical_and_kernel_cudaERNS_14TensorIteratorEENKUlvE0_clEvENKUlvE4_clEvEUlddE_EESt5arrayIPcLm3EELi4E23TrivialOffsetCalculatorILi2EjESC_ILi1EjENS0_6memory15LoadWithoutCastENSF_16StoreWithoutCastEEEviT_T0_T2_T3_T4_T5_,@function
        .size           _ZN2at6native27unrolled_elementwise_kernelINS0_13BinaryFunctorIddbZZZNS0_23logical_and_kernel_cudaERNS_14TensorIteratorEENKUlvE0_clEvENKUlvE4_clEvEUlddE_EESt5arrayIPcLm3EELi4E23TrivialOffsetCalculatorILi2EjESC_ILi1EjENS0_6memory15LoadWithoutCastENSF_16StoreWithoutCastEEEviT_T0_T2_T3_T4_T5_,(.L_x_44095 - _ZN2at6native27unrolled_elementwise_kernelINS0_13BinaryFunctorIddbZZZNS0_23logical_and_kernel_cudaERNS_14TensorIteratorEENKUlvE0_clEvENKUlvE4_clEvEUlddE_EESt5arrayIPcLm3EELi4E23TrivialOffsetCalculatorILi2EjESC_ILi1EjENS0_6memory15LoadWithoutCastENSF_16StoreWithoutCastEEEviT_T0_T2_T3_T4_T5_)
        .other          _ZN2at6native27unrolled_elementwise_kernelINS0_13BinaryFunctorIddbZZZNS0_23logical_and_kernel_cudaERNS_14TensorIteratorEENKUlvE0_clEvENKUlvE4_clEvEUlddE_EESt5arrayIPcLm3EELi4E23TrivialOffsetCalculatorILi2EjESC_ILi1EjENS0_6memory15LoadWithoutCastENSF_16StoreWithoutCastEEEviT_T0_T2_T3_T4_T5_,@"STO_CUDA_ENTRY STV_DEFAULT"
_ZN2at6native27unrolled_elementwise_kernelINS0_13BinaryFunctorIddbZZZNS0_23logical_and_kernel_cudaERNS_14TensorIteratorEENKUlvE0_clEvENKUlvE4_clEvEUlddE_EESt5arrayIPcLm3EELi4E23TrivialOffsetCalculatorILi2EjESC_ILi1EjENS0_6memory15LoadWithoutCastENSF_16StoreWithoutCastEEEviT_T0_T2_T3_T4_T5_:
.text._ZN2at6native27unrolled_elementwise_kernelINS0_13BinaryFunctorIddbZZZNS0_23logical_and_kernel_cudaERNS_14TensorIteratorEENKUlvE0_clEvENKUlvE4_clEvEUlddE_EESt5arrayIPcLm3EELi4E23TrivialOffsetCalculatorILi2EjESC_ILi1EjENS0_6memory15LoadWithoutCastENSF_16StoreWithoutCastEEEviT_T0_T2_T3_T4_T5_:
        /* <DEDUP_REMOVED lines=82> */
.L_x_36450:
[----:B------:R-:W-:Y:S05]  /*0520*/  BSYNC B0 ;  /* 0x0000000000007941 */ /* 0x000fea0003800000 */
.L_x_36449:
        /* <DEDUP_REMOVED lines=14> */
.L_x_36451:
        /* <DEDUP_REMOVED lines=15> */
.L_x_44095:


//--------------------- .text._ZN2at6native29vectorized_elementwise_kernelILi2ENS0_13BinaryFunctorIddbZZZNS0_23logical_and_kernel_cudaERNS_14TensorIteratorEENKUlvE0_clEvENKUlvE4_clEvEUlddE_EESt5arrayIPcLm3EEEEviT0_T1_ --------------------------
	.section	.text._ZN2at6native29vectorized_elementwise_kernelILi2ENS0_13BinaryFunctorIddbZZZNS0_23logical_and_kernel_cudaERNS_14TensorIteratorEENKUlvE0_clEvENKUlvE4_clEvEUlddE_EESt5arrayIPcLm3EEEEviT0_T1_,"ax",@progbits
	.align	128
        .global         _ZN2at6native29vectorized_elementwise_kernelILi2ENS0_13BinaryFunctorIddbZZZNS0_23logical_and_kernel_cudaERNS_14TensorIteratorEENKUlvE0_clEvENKUlvE4_clEvEUlddE_EESt5arrayIPcLm3EEEEviT0_T1_
        .type           _ZN2at6native29vectorized_elementwise_kernelILi2ENS0_13BinaryFunctorIddbZZZNS0_23logical_and_kernel_cudaERNS_14TensorIteratorEENKUlvE0_clEvENKUlvE4_clEvEUlddE_EESt5arrayIPcLm3EEEEviT0_T1_,@function
        .size           _ZN2at6native29vectorized_elementwise_kernelILi2ENS0_13BinaryFunctorIddbZZZNS0_23logical_and_kernel_cudaERNS_14TensorIteratorEENKUlvE0_clEvENKUlvE4_clEvEUlddE_EESt5arrayIPcLm3EEEEviT0_T1_,(.L_x_44096 - _ZN2at6native29vectorized_elementwise_kernelILi2ENS0_13BinaryFunctorIddbZZZNS0_23logical_and_kernel_cudaERNS_14TensorIteratorEENKUlvE0_clEvENKUlvE4_clEvEUlddE_EESt5arrayIPcLm3EEEEviT0_T1_)
        .other          _ZN2at6native29vectorized_elementwise_kernelILi2ENS0_13BinaryFunctorIddbZZZNS0_23logical_and_kernel_cudaERNS_14TensorIteratorEENKUlvE0_clEvENKUlvE4_clEvEUlddE_EESt5arrayIPcLm3EEEEviT0_T1_,@"STO_CUDA_ENTRY STV_DEFAULT"
_ZN2at6native29vectorized_elementwise_kernelILi2ENS0_13BinaryFunctorIddbZZZNS0_23logical_and_kernel_cudaERNS_14TensorIteratorEENKUlvE0_clEvENKUlvE4_clEvEUlddE_EESt5arrayIPcLm3EEEEviT0_T1_:
.text._ZN2at6native29vectorized_elementwise_kernelILi2ENS0_13BinaryFunctorIddbZZZNS0_23logical_and_kernel_cudaERNS_14TensorIteratorEENKUlvE0_clEvENKUlvE4_clEvEUlddE_EESt5arrayIPcLm3EEEEviT0_T1_:
        /* <DEDUP_REMOVED lines=29> */
[----:B-----5:R-:W-:Y:S01]  /*01d0*/  DSETP.NEU.AND P4, PT, R8, RZ, P4 ;  /* 0x000000ff0800722a */ /* 0x020fe2000278d000 */
[----:B------:R-:W-:Y:S01]  /*01e0*/  IADD3 R8, P6, R0, UR6, RZ ;  /* 0x0000000600087c10 */ /* 0x000fe2000ffde0ff */
[----:B--2---:R-:W-:Y:S02]  /*01f0*/  DSETP.NEU.AND P5, PT, R16, RZ, PT ;  /* 0x000000ff1000722a */ /* 0x004fe40003fad000 */
[----:B------:R-:W-:Y:S02]  /*0200*/  DSETP.NEU.AND P1, PT, R18, RZ, PT ;  /* 0x000000ff1200722a */ /* 0x000fe40003f2d000 */
[----:B------:R-:W-:Y:S01]  /*0210*/  SEL R0, RZ, 0x1, !P4 ;  /* 0x00000001ff007807 */ /* 0x000fe20006000000 */
[----:B------:R-:W-:Y:S01]  /*0220*/  IMAD.X R9, RZ, RZ, UR7, P6 ;  /* 0x00000007ff097e24 */ /* 0x000fe2000b0e06ff */
[----:B------:R-:W-:-:S02]  /*0230*/  DSETP.NEU.AND P0, PT, R10, RZ, P0 ;  /* 0x000000ff0a00722a */ /* 0x000fc4000070d000 */
[----:B------:R-:W-:Y:S02]  /*0240*/  DSETP.NEU.AND P3, PT, R20, RZ, P3 ;  /* 0x000000ff1400722a */ /* 0x000fe40001f6d000 */
[----:B------:R-:W-:Y:S02]  /*0250*/  DSETP.NEU.AND P2, PT, R22, RZ, P2 ;  /* 0x000000ff1600722a */ /* 0x000fe4000174d000 */
[----:B------:R-:W-:Y:S02]  /*0260*/  DSETP.NEU.AND P5, PT, R12, RZ, P5 ;  /* 0x000000ff0c00722a */ /* 0x000fe40002fad000 */
[----:B------:R-:W-:Y:S01]  /*0270*/  DSETP.NEU.AND P1, PT, R14, RZ, P1 ;  /* 0x000000ff0e00722a */ /* 0x000fe20000f2d000 */
[----:B-1----:R-:W-:-:S05]  /*0280*/  IMAD.WIDE R2, R29, 0x2, R8 ;  /* 0x000000021d027825 */ /* 0x002fca00078e0208 */
[----:B------:R-:W-:Y:S01]  /*0290*/  SEL R9, RZ, 0x1, !P1 ;  /* 0x00000001ff097807 */ /* 0x000fe20004800000 */
[----:B---3--:R-:W-:Y:S02]  /*02a0*/  DSETP.NEU.AND P4, PT, R4, RZ, PT ;  /* 0x000000ff0400722a */ /* 0x008fe40003f8d000 */
[----:B------:R-:W-:-:S04]  /*02b0*/  DSETP.NEU.AND P6, PT, R6, RZ, PT ;  /* 0x000000ff0600722a */ /* 0x000fc80003fcd000 */
[----:B----4-:R-:W-:Y:S02]  /*02c0*/  DSETP.NEU.AND P4, PT, R24, RZ, P4 ;  /* 0x000000ff1800722a */ /* 0x010fe4000278d000 */
[----:B------:R-:W-:Y:S01]  /*02d0*/  DSETP.NEU.AND P6, PT, R26, RZ, P6 ;  /* 0x000000ff1a00722a */ /* 0x000fe200037cd000 */
        /* <DEDUP_REMOVED lines=15> */
.L_x_36452:
        /* <DEDUP_REMOVED lines=112> */
[----:B--2---:R-:W-:-:S06]  /*0ad0*/  DSETP.NEU.AND P6, PT, R28, RZ, P6 ;  /* 0x000000ff1c00722a */ /* 0x004fcc00037cd000 */
[----:B------:R-:W-:Y:S01]  /*0ae0*/  @!P2 SEL R27, RZ, 0x1, !P6 ;  /* 0x00000001ff1ba807 */ /* 0x000fe20007000000 */
[----:B------:R-:W-:-:S06]  /*0af0*/  DSETP.NEU.AND P6, PT, R8, RZ, PT ;  /* 0x000000ff0800722a */ /* 0x000fcc0003fcd000 */
[----:B------:R-:W-:-:S06]  /*0b00*/  DSETP.NEU.AND P6, PT, R6, RZ, P6 ;  /* 0x000000ff0600722a */ /* 0x000fcc00037cd000 */
[----:B------:R-:W-:Y:S01]  /*0b10*/  SEL R9, RZ, 0x1, !P6 ;  /* 0x00000001ff097807 */ /* 0x000fe20007000000 */
[----:B------:R-:W-:-:S06]  /*0b20*/  DSETP.NEU.AND P6, PT, R12, RZ, PT ;  /* 0x000000ff0c00722a */ /* 0x000fcc0003fcd000 */
[----:B------:R-:W-:-:S06]  /*0b30*/  DSETP.NEU.AND P6, PT, R10, RZ, P6 ;  /* 0x000000ff0a00722a */ /* 0x000fcc00037cd000 */
        /* <DEDUP_REMOVED lines=12> */
[----:B------:R-:W-:Y:S01]  /*0c00*/  DSETP.NEU.AND P2, PT, R14, RZ, P5 ;  /* 0x000000ff0e00722a */ /* 0x000fe20002f4d000 */
        /* <DEDUP_REMOVED lines=19> */
.L_x_36455:
        /* <DEDUP_REMOVED lines=8> */
.L_x_36456:
        /* <DEDUP_REMOVED lines=8> */
.L_x_36457:
        /* <DEDUP_REMOVED lines=9> */
.L_x_36458:
[----:B------:R-:W-:Y:S05]  /*0ed0*/  BSYNC B1 ;  /* 0x0000000000017941 */ /* 0x000fea0003800000 */
.L_x_36454:
[----:B------:R-:W-:-:S13]  /*0ee0*/  ISETP.GE.AND P0, PT, R5, R2, PT ;  /* 0x000000020500720c */ /* 0x000fda0003f06270 */
[----:B0-----:R-:W0:Y:S01]  /*0ef0*/  @!P0 LDC.64 R8, c[0x0][0x218] ;  /* 0x00008600ff088b82 */ /* 0x001e220000000a00 */
[----:B-12---:R-:W-:Y:S02]  /*0f00*/  @!P0 IMAD.IADD R7, R0, 0x1, R5 ;  /* 0x0000000100078824 */ /* 0x006fe400078e0205 */
[----:B------:R-:W-:-:S03]  /*0f10*/  @!P0 VIADD R5, R5, 0x80 ;  /* 0x0000008005058836 */ /* 0x000fc60000000000 */
[----:B0-----:R-:W-:-:S05]  /*0f20*/  @!P0 IADD3 R6, P2, R7, R8, RZ ;  /* 0x0000000807068210 */ /* 0x001fca0007f5e0ff */
[----:B------:R-:W-:-:S05]  /*0f30*/  @!P0 IMAD.X R7, RZ, RZ, R9, P2 ;  /* 0x000000ffff078224 */ /* 0x000fca00010e0609 */
[----:B------:R2:W-:Y:S03]  /*0f40*/  @!P0 STG.E.U8 desc[UR4][R6.64], R17 ;  /* 0x0000001106008986 */ /* 0x0005e6000c101104 */
.L_x_36459:
[----:B------:R-:W-:Y:S05]  /*0f50*/  BSYNC B0 ;  /* 0x0000000000007941 */ /* 0x000fea0003800000 */
.L_x_36453:
        /* <DEDUP_REMOVED lines=10> */
.L_x_36460:
        /* <DEDUP_REMOVED lines=16> */
.L_x_44096:


//--------------------- .text._ZN2at6native29vectorized_elementwise_kernelILi4ENS0_13BinaryFunctorIddbZZZNS0_23logical_and_kernel_cudaERNS_14TensorIteratorEENKUlvE0_clEvENKUlvE4_clEvEUlddE_EESt5arrayIPcLm3EEEEviT0_T1_ --------------------------
	.section	.text._ZN2at6native29vectorized_elementwise_kernelILi4ENS0_13BinaryFunctorIddbZZZNS0_23logical_and_kernel_cudaERNS_14TensorIteratorEENKUlvE0_clEvENKUlvE4_clEvEUlddE_EESt5arrayIPcLm3EEEEviT0_T1_,"ax",@progbits
	.align	128
        .global         _ZN2at6native29vectorized_elementwise_kernelILi4ENS0_13BinaryFunctorIddbZZZNS0_23logical_and_kernel_cudaERNS_14TensorIteratorEENKUlvE0_clEvENKUlvE4_clEvEUlddE_EESt5arrayIPcLm3EEEEviT0_T1_
        .type           _ZN2at6native29vectorized_elementwise_kernelILi4ENS0_13BinaryFunctorIddbZZZNS0_23logical_and_kernel_cudaERNS_14TensorIteratorEENKUlvE0_clEvENKUlvE4_clEvEUlddE_EESt5arrayIPcLm3EEEEviT0_T1_,@function
        .size           _ZN2at6native29vectorized_elementwise_kernelILi4ENS0_13BinaryFunctorIddbZZZNS0_23logical_and_kernel_cudaERNS_14TensorIteratorEENKUlvE0_clEvENKUlvE4_clEvEUlddE_EESt5arrayIPcLm3EEEEviT0_T1_,(.L_x_44097 - _ZN2at6native29vectorized_elementwise_kernelILi4ENS0_13BinaryFunctorIddbZZZNS0_23logical_and_kernel_cudaERNS_14TensorIteratorEENKUlvE0_clEvENKUlvE4_clEvEUlddE_EESt5arrayIPcLm3EEEEviT0_T1_)
        .other          _ZN2at6native29vectorized_elementwise_kernelILi4ENS0_13BinaryFunctorIddbZZZNS0_23logical_and_kernel_cudaERNS_14TensorIteratorEENKUlvE0_clEvENKUlvE4_clEvEUlddE_EESt5arrayIPcLm3EEEEviT0_T1_,@"STO_CUDA_ENTRY STV_DEFAULT"
_ZN2at6native29vectorized_elementwise_kernelILi4ENS0_13BinaryFunctorIddbZZZNS0_23logical_and_kernel_cudaERNS_14TensorIteratorEENKUlvE0_clEvENKUlvE4_clEvEUlddE_EESt5arrayIPcLm3EEEEviT0_T1_:
.text._ZN2at6native29vectorized_elementwise_kernelILi4ENS0_13BinaryFunctorIddbZZZNS0_23logical_and_kernel_cudaERNS_14TensorIteratorEENKUlvE0_clEvENKUlvE4_clEvEUlddE_EESt5arrayIPcLm3EEEEviT0_T1_:
        /* <DEDUP_REMOVED lines=30> */
[----:B-----5:R-:W-:Y:S02]  /*01e0*/  DSETP.NEU.AND P0, PT, R28, RZ, P0 ;  /* 0x000000ff1c00722a */ /* 0x020fe4000070d000 */
[----:B------:R-:W-:-:S02]  /*01f0*/  DSETP.NEU.AND P1, PT, R30, RZ, P1 ;  /* 0x000000ff1e00722a */ /* 0x000fc40000f2d000 */
[----:B------:R-:W-:Y:S02]  /*0200*/  DSETP.NEU.AND P4, PT, R24, RZ, P4 ;  /* 0x000000ff1800722a */ /* 0x000fe4000278d000 */
[----:B------:R-:W-:Y:S01]  /*0210*/  DSETP.NEU.AND P6, PT, R26, RZ, P6 ;  /* 0x000000ff1a00722a */ /* 0x000fe200037cd000 */
[----:B0-----:R-:W-:Y:S01]  /*0220*/  SEL R2, RZ, 0x1, !P0 ;  /* 0x00000001ff027807 */ /* 0x001fe20004000000 */
[----:B------:R-:W-:Y:S01]  /*0230*/  DSETP.NEU.AND P2, PT, R14, RZ, PT ;  /* 0x000000ff0e00722a */ /* 0x000fe20003f4d000 */
[----:B------:R-:W-:Y:S01]  /*0240*/  SEL R3, RZ, 0x1, !P1 ;  /* 0x00000001ff037807 */ /* 0x000fe20004800000 */
[----:B------:R-:W-:-:S04]  /*0250*/  DSETP.NEU.AND P3, PT, R20, RZ, P3 ;  /* 0x000000ff1400722a */ /* 0x000fc80001f6d000 */
[----:B------:R-:W-:Y:S02]  /*0260*/  DSETP.NEU.AND P2, PT, R22, RZ, P2 ;  /* 0x000000ff1600722a */ /* 0x000fe4000174d000 */
[----:B--2---:R-:W-:Y:S02]  /*0270*/  DSETP.NEU.AND P5, PT, R4, RZ, PT ;  /* 0x000000ff0400722a */ /* 0x004fe40003fad000 */
[----:B------:R-:W-:Y:S01]  /*0280*/  DSETP.NEU.AND P0, PT, R6, RZ, PT ;  /* 0x000000ff0600722a */ /* 0x000fe20003f0d000 */
[----:B------:R-:W-:Y:S02]  /*0290*/  SEL R4, RZ, 0x1, !P4 ;  /* 0x00000001ff047807 */ /* 0x000fe40006000000 */
[----:B------:R-:W-:Y:S01]  /*02a0*/  SEL R5, RZ, 0x1, !P6 ;  /* 0x00000001ff057807 */ /* 0x000fe20007000000 */
[----:B------:R-:W-:Y:S01]  /*02b0*/  DSETP.NEU.AND P5, PT, R8, RZ, P5 ;  /* 0x000000ff0800722a */ /* 0x000fe20002fad000 */
[----:B------:R-:W-:Y:S01]  /*02c0*/  PRMT R7, R3, 0x7604, R2 ;  /* 0x0000760403077816 */ /* 0x000fe20000000002 */
[----:B------:R-:W-:Y:S01]  /*02d0*/  DSETP.NEU.AND P0, PT, R10, RZ, P0 ;  /* 0x000000ff0a00722a */ /* 0x000fe2000070d000 */
        /* <DEDUP_REMOVED lines=15> */
.L_x_36461:
        /* <DEDUP_REMOVED lines=113> */
[----:B---3--:R-:W-:-:S06]  /*0ae0*/  DSETP.NEU.AND P6, PT, R22, RZ, P6 ;  /* 0x000000ff1600722a */ /* 0x008fcc00037cd000 */
[----:B------:R-:W-:Y:S01]  /*0af0*/  @!P2 SEL R27, RZ, 0x1, !P6 ;  /* 0x00000001ff1ba807 */ /* 0x000fe20007000000 */
[----:B------:R-:W-:-:S06]  /*0b00*/  DSETP.NEU.AND P6, PT, R8, RZ, PT ;  /* 0x000000ff0800722a */ /* 0x000fcc0003fcd000 */
[----:B------:R-:W-:-:S06]  /*0b10*/  DSETP.NEU.AND P6, PT, R6, RZ, P6 ;  /* 0x000000ff0600722a */ /* 0x000fcc00037cd000 */
[----:B------:R-:W-:Y:S01]  /*0b20*/  SEL R7, RZ, 0x1, !P6 ;  /* 0x00000001ff077807 */ /* 0x000fe20007000000 */
[----:B------:R-:W-:-:S06]  /*0b30*/  DSETP.NEU.AND P6, PT, R12, RZ, PT ;  /* 0x000000ff0c00722a */ /* 0x000fcc0003fcd000 */
[----:B------:R-:W-:-:S06]  /*0b40*/  DSETP.NEU.AND P6, PT, R10, RZ, P6 ;  /* 0x000000ff0a00722a */ /* 0x000fcc00037cd000 */
        /* <DEDUP_REMOVED lines=32> */
.L_x_36464:
        /* <DEDUP_REMOVED lines=8> */
.L_x_36465:
        /* <DEDUP_REMOVED lines=8> */
.L_x_36466:
        /* <DEDUP_REMOVED lines=9> */
.L_x_36467:
[----:B------:R-:W-:Y:S05]  /*0ee0*/  BSYNC B1 ;  /* 0x0000000000017941 */ /* 0x000fea0003800000 */
.L_x_36463:
[----:B------:R-:W-:-:S13]  /*0ef0*/  ISETP.GE.AND P0, PT, R3, R2, PT ;  /* 0x000000020300720c */ /* 0x000fda0003f06270 */
[----:B0-----:R-:W0:Y:S01]  /*0f00*/  @!P0 LDC.64 R6, c[0x0][0x218] ;  /* 0x00008600ff068b82 */ /* 0x001e220000000a00 */
[----:B-12---:R-:W-:Y:S02]  /*0f10*/  @!P0 IMAD.IADD R5, R0, 0x1, R3 ;  /* 0x0000000100058824 */ /* 0x006fe400078e0203 */
[----:B------:R-:W-:-:S03]  /*0f20*/  @!P0 VIADD R3, R3, 0x80 ;  /* 0x0000008003038836 */ /* 0x000fc60000000000 */
[----:B0-----:R-:W-:-:S05]  /*0f30*/  @!P0 IADD3 R4, P2, R5, R6, RZ ;  /* 0x0000000605048210 */ /* 0x001fca0007f5e0ff */
[----:B------:R-:W-:-:S05]  /*0f40*/  @!P0 IMAD.X R5, RZ, RZ, R7, P2 ;  /* 0x000000ffff058224 */ /* 0x000fca00010e0607 */
[----:B------:R2:W-:Y:S03]  /*0f50*/  @!P0 STG.E.U8 desc[UR4][R4.64], R17 ;  /* 0x0000001104008986 */ /* 0x0005e6000c101104 */
.L_x_36468:
[----:B------:R-:W-:Y:S05]  /*0f60*/  BSYNC B0 ;  /* 0x0000000000007941 */ /* 0x000fea0003800000 */
.L_x_36462:
        /* <DEDUP_REMOVED lines=10> */
.L_x_36469:
        /* <DEDUP_REMOVED lines=15> */
.L_x_44097:


//--------------------- .text._ZN2at6native29vectorized_elementwise_kernelILi8ENS0_13BinaryFunctorIddbZZZNS0_23logical_and_kernel_cudaERNS_14TensorIteratorEENKUlvE0_clEvENKUlvE4_clEvEUlddE_EESt5arrayIPcLm3EEEEviT0_T1_ --------------------------
	.section	.text._ZN2at6native29vectorized_elementwise_kernelILi8ENS0_13BinaryFunctorIddbZZZNS0_23logical_and_kernel_cudaERNS_14TensorIteratorEENKUlvE0_clEvENKUlvE4_clEvEUlddE_EESt5arrayIPcLm3EEEEviT0_T1_,"ax",@progbits
	.align	128
        .global         _ZN2at6native29vectorized_elementwise_kernelILi8ENS0_13BinaryFunctorIddbZZZNS0_23logical_and_kernel_cudaERNS_14TensorIteratorEENKUlvE0_clEvENKUlvE4_clEvEUlddE_EESt5arrayIPcLm3EEEEviT0_T1_
        .type           _ZN2at6native29vectorized_elementwise_kernelILi8ENS0_13BinaryFunctorIddbZZZNS0_23logical_and_kernel_cudaERNS_14TensorIteratorEENKUlvE0_clEvENKUlvE4_clEvEUlddE_EESt5arrayIPcLm3EEEEviT0_T1_,@function
        .size           _ZN2at6native29vectorized_elementwise_kernelILi8ENS0_13BinaryFunctorIddbZZZNS0_23logical_and_kernel_cudaERNS_14TensorIteratorEENKUlvE0_clEvENKUlvE4_clEvEUlddE_EESt5arrayIPcLm3EEEEviT0_T1_,(.L_x_44098 - _ZN2at6native29vectorized_elementwise_kernelILi8ENS0_13BinaryFunctorIddbZZZNS0_23logical_and_kernel_cudaERNS_14TensorIteratorEENKUlvE0_clEvENKUlvE4_clEvEUlddE_EESt5arrayIPcLm3EEEEviT0_T1_)
        .other          _ZN2at6native29vectorized_elementwise_kernelILi8ENS0_13BinaryFunctorIddbZZZNS0_23logical_and_kernel_cudaERNS_14TensorIteratorEENKUlvE0_clEvENKUlvE4_clEvEUlddE_EESt5arrayIPcLm3EEEEviT0_T1_,@"STO_CUDA_ENTRY STV_DEFAULT"
_ZN2at6native29vectorized_elementwise_kernelILi8ENS0_13BinaryFunctorIddbZZZNS0_23logical_and_kernel_cudaERNS_14TensorIteratorEENKUlvE0_clEvENKUlvE4_clEvEUlddE_EESt5arrayIPcLm3EEEEviT0_T1_:
.text._ZN2at6native29vectorized_elementwise_kernelILi8ENS0_13BinaryFunctorIddbZZZNS0_23logical_and_kernel_cudaERNS_14TensorIteratorEENKUlvE0_clEvENKUlvE4_clEvEUlddE_EESt5arrayIPcLm3EEEEviT0_T1_:
        /* <DEDUP_REMOVED lines=30> */
[----:B-----5:R-:W-:Y:S02]  /*01e0*/  DSETP.NEU.AND P0, PT, R20, RZ, P0 ;  /* 0x000000ff1400722a */ /* 0x020fe4000070d000 */
[----:B------:R-:W-:Y:S02]  /*01f0*/  DSETP.NEU.AND P6, PT, R18, RZ, PT ;  /* 0x000000ff1200722a */ /* 0x000fe40003fcd000 */
[----:B------:R-:W-:Y:S02]  /*0200*/  DSETP.NEU.AND P4, PT, R8, RZ, P4 ;  /* 0x000000ff0800722a */ /* 0x000fe4000278d000 */
[----:B------:R-:W-:Y:S01]  /*0210*/  SEL R9, RZ, 0x1, !P0 ;  /* 0x00000001ff097807 */ /* 0x000fe20004000000 */
[----:B------:R-:W-:-:S02]  /*0220*/  DSETP.NEU.AND P1, PT, R22, RZ, P1 ;  /* 0x000000ff1600722a */ /* 0x000fc40000f2d000 */
[----:B------:R-:W-:Y:S02]  /*0230*/  DSETP.NEU.AND P3, PT, R14, RZ, P3 ;  /* 0x000000ff0e00722a */ /* 0x000fe40001f6d000 */
[----:B------:R-:W-:Y:S02]  /*0240*/  DSETP.NEU.AND P6, PT, R10, RZ, P6 ;  /* 0x000000ff0a00722a */ /* 0x000fe400037cd000 */
[----:B------:R-:W-:Y:S01]  /*0250*/  DSETP.NEU.AND P2, PT, R12, RZ, P2 ;  /* 0x000000ff0c00722a */ /* 0x000fe2000174d000 */
        /* <DEDUP_REMOVED lines=9> */
[----:B----4-:R-:W-:Y:S01]  /*02f0*/  DSETP.NEU.AND P0, PT, R26, RZ, P0 ;  /* 0x000000ff1a00722a */ /* 0x010fe2000070d000 */
[----:B------:R-:W-:Y:S01]  /*0300*/  SEL R6, RZ, 0xffffffff, !P6 ;  /* 0xffffffffff067807 */ /* 0x000fe20007000000 */
[----:B------:R-:W-:-:S04]  /*0310*/  DSETP.NEU.AND P5, PT, R24, RZ, P5 ;  /* 0x000000ff1800722a */ /* 0x000fc80002fad000 */
        /* <DEDUP_REMOVED lines=14> */
.L_x_36470:
        /* <DEDUP_REMOVED lines=151> */
.L_x_36473:
        /* <DEDUP_REMOVED lines=8> */
.L_x_36474:
        /* <DEDUP_REMOVED lines=8> */
.L_x_36475:
        /* <DEDUP_REMOVED lines=9> */
.L_x_36476:
[----:B------:R-:W-:Y:S05]  /*0f00*/  BSYNC B1 ;  /* 0x0000000000017941 */ /* 0x000fea0003800000 */
.L_x_36472:
[----:B------:R-:W-:-:S13]  /*0f10*/  ISETP.GE.AND P0, PT, R5, R2, PT ;  /* 0x000000020500720c */ /* 0x000fda0003f06270 */
[----:B0-----:R-:W0:Y:S01]  /*0f20*/  @!P0 LDC.64 R8, c[0x0][0x218] ;  /* 0x00008600ff088b82 */ /* 0x001e220000000a00 */
[----:B-12---:R-:W-:Y:S02]  /*0f30*/  @!P0 IMAD.IADD R7, R0, 0x1, R5 ;  /* 0x0000000100078824 */ /* 0x006fe400078e0205 */
[----:B------:R-:W-:-:S03]  /*0f40*/  @!P0 VIADD R5, R5, 0x80 ;  /* 0x0000008005058836 */ /* 0x000fc60000000000 */
[----:B0-----:R-:W-:-:S05]  /*0f50*/  @!P0 IADD3 R6, P2, R7, R8, RZ ;  /* 0x0000000807068210 */ /* 0x001fca0007f5e0ff */
[----:B------:R-:W-:-:S05]  /*0f60*/  @!P0 IMAD.X R7, RZ, RZ, R9, P2 ;  /* 0x000000ffff078224 */ /* 0x000fca00010e0609 */
[----:B------:R2:W-:Y:S03]  /*0f70*/  @!P0 STG.E.U8 desc[UR4][R6.64], R17 ;  /* 0x0000001106008986 */ /* 0x0005e6000c101104 */
.L_x_36477:
[----:B------:R-:W-:Y:S05]  /*0f80*/  BSYNC B0 ;  /* 0x0000000000007941 */ /* 0x000fea0003800000 */
.L_x_36471:
        /* <DEDUP_REMOVED lines=10> */
.L_x_36478:
        /* <DEDUP_REMOVED lines=13> */
.L_x_44098:


//--------------------- .text._ZN2at6native18elementwise_kernelILi128ELi4EZNS0_15gpu_kernel_implINS0_13AUnaryFunctorIssbZZZNS0_23logical_and_kernel_cudaERNS_14TensorIteratorEENKUlvE0_clEvENKUlvE3_clEvEUlssE_EEEEvRNS_18TensorIteratorBaseERKT_EUliE_EEviT1_ --------------------------
	.section	.text._ZN2at6native18elementwise_kernelILi128ELi4EZNS0_15gpu_kernel_implINS0_13AUnaryFunctorIssbZZZNS0_23logical_and_kernel_cudaERNS_14TensorIteratorEENKUlvE0_clEvENKUlvE3_clEvEUlssE_EEEEvRNS_18TensorIteratorBaseERKT_EUliE_EEviT1_,"ax",@progbits
	.align	128
        .global         _ZN2at6native18elementwise_kernelILi128ELi4EZNS0_15gpu_kernel_implINS0_13AUnaryFunctorIssbZZZNS0_23logical_and_kernel_cudaERNS_14TensorIteratorEENKUlvE0_clEvENKUlvE3_clEvEUlssE_EEEEvRNS_18TensorIteratorBaseERKT_EUliE_EEviT1_
        .type           _ZN2at6native18elementwise_kernelILi128ELi4EZNS0_15gpu_kernel_implINS0_13AUnaryFunctorIssbZZZNS0_23logical_and_kernel_cudaERNS_14TensorIteratorEENKUlvE0_clEvENKUlvE3_clEvEUlssE_EEEEvRNS_18TensorIteratorBaseERKT_EUliE_EEviT1_,@function
        .size           _ZN2at6native18elementwise_kernelILi128ELi4EZNS0_15gpu_kernel_implINS0_13AUnaryFunctorIssbZZZNS0_23logical_and_kernel_cudaERNS_14TensorIteratorEENKUlvE0_clEvENKUlvE3_clEvEUlssE_EEEEvRNS_18TensorIteratorBaseERKT_EUliE_EEviT1_,(.L_x_44099 - _ZN2at6native18elementwise_kernelILi128ELi4EZNS0_15gpu_kernel_implINS0_13AUnaryFunctorIssbZZZNS0_23logical_and_kernel_cudaERNS_14TensorIteratorEENKUlvE0_clEvENKUlvE3_clEvEUlssE_EEEEvRNS_18TensorIteratorBaseERKT_EUliE_EEviT1_)
        .other          _ZN2at6native18elementwise_kernelILi128ELi4EZNS0_15gpu_kernel_implINS0_13AUnaryFunctorIssbZZZNS0_23logical_and_kernel_cudaERNS_14TensorIteratorEENKUlvE0_clEvENKUlvE3_clEvEUlssE_EEEEvRNS_18TensorIteratorBaseERKT_EUliE_EEviT1_,@"STO_CUDA_ENTRY STV_DEFAULT"
_ZN2at6native18elementwise_kernelILi128ELi4EZNS0_15gpu_kernel_implINS0_13AUnaryFunctorIssbZZZNS0_23logical_and_kernel_cudaERNS_14TensorIteratorEENKUlvE0_clEvENKUlvE3_clEvEUlssE_EEEEvRNS_18TensorIteratorBaseERKT_EUliE_EEviT1_:
.text._ZN2at6native18elementwise_kernelILi128ELi4EZNS0_15gpu_kernel_implINS0_13AUnaryFunctorIssbZZZNS0_23logical_and_kernel_cudaERNS_14TensorIteratorEENKUlvE0_clEvENKUlvE3_clEvEUlssE_EEEEvRNS_18TensorIteratorBaseERKT_EUliE_EEviT1_:
        /* <DEDUP_REMOVED lines=314> */
.L_x_36481:
        /* <DEDUP_REMOVED lines=20> */
.L_x_36485:
[----:B------:R0:W5:Y:S01]  /*14e0*/  LDG.E.U8 R0, desc[UR36][R2.64] ;  /* 0x0000002402007981 */ /* 0x000162000c1e1100 */
[----:B------:R-:W-:Y:S05]  /*14f0*/  BRA `(.L_x_36487) ;  /* 0x0000000c00547947 */ /* 0x000fea0003800000 */
.L_x_36484:
        /* <DEDUP_REMOVED lines=8> */
.L_x_36489:
[----:B------:R0:W5:Y:S01]  /*1580*/  LDG.E.U16 R0, desc[UR36][R2.64] ;  /* 0x0000002402007981 */ /* 0x000162000c1e1500 */
[----:B------:R-:W-:Y:S05]  /*1590*/  BRA `(.L_x_36487) ;  /* 0x0000000c002c7947 */ /* 0x000fea0003800000 */
.L_x_36488:
[----:B------:R0:W5:Y:S01]  /*15a0*/  LDG.E.U16 R0, desc[UR36][R2.64] ;  /* 0x0000002402007981 */ /* 0x000162000c1e1500 */
[----:B------:R-:W-:Y:S05]  /*15b0*/  BRA `(.L_x_36487) ;  /* 0x0000000c00247947 */ /* 0x000fea0003800000 */
.L_x_36483:
        /* <DEDUP_REMOVED lines=9> */
.L_x_36491:
[----:B------:R-:W2:Y:S02]  /*1650*/  LDG.E.U16 R4, desc[UR36][R2.64] ;  /* 0x0000002402047981 */ /* 0x000ea4000c1e1500 */
[----:B--2---:R-:W-:-:S06]  /*1660*/  HADD2.F32 R4, -RZ, R4.H0_H0 ;  /* 0x20000004ff047230 */ /* 0x004fcc0000004100 */
[----:B------:R-:W0:Y:S02]  /*1670*/  F2I.FTZ.TRUNC.NTZ R4, R4 ;  /* 0x0000000400047305 */ /* 0x000e24000021f100 */
[----:B0-----:R-:W-:Y:S01]  /*1680*/  PRMT R0, R4, 0x7610, R0 ;  /* 0x0000761004007816 */ /* 0x001fe20000000000 */
[----:B------:R-:W-:Y:S06]  /*1690*/  BRA `(.L_x_36487) ;  /* 0x0000000800ec7947 */ /* 0x000fec0003800000 */
.L_x_36490:
        /* <DEDUP_REMOVED lines=9> */
.L_x_36493:
[----:B------:R-:W2:Y:S02]  /*1730*/  LDG.E.U16 R2, desc[UR36][R2.64] ;  /* 0x0000002402027981 */ /* 0x000ea4000c1e1500 */
[----:B--2---:R-:W-:-:S06]  /*1740*/  HADD2.F32 R4, -RZ, R2.H0_H0 ;  /* 0x20000002ff047230 */ /* 0x004fcc0000004100 */
[----:B------:R-:W0:Y:S02]  /*1750*/  F2I.FTZ.TRUNC.NTZ R4, R4 ;  /* 0x0000000400047305 */ /* 0x000e24000021f100 */
[----:B0-----:R-:W-:Y:S01]  /*1760*/  PRMT R0, R4, 0x7610, R0 ;  /* 0x0000761004007816 */ /* 0x001fe20000000000 */
[----:B------:R-:W-:Y:S06]  /*1770*/  BRA `(.L_x_36487) ;  /* 0x0000000800b47947 */ /* 0x000fec0003800000 */
.L_x_36492:
[----:B------:R-:W2:Y:S02]  /*1780*/  LDG.E.64 R2, desc[UR36][R2.64] ;  /* 0x0000002402027981 */ /* 0x000ea4000c1e1b00 */
[----:B--2---:R0:W1:Y:S01]  /*1790*/  F2I.F64.TRUNC R0, R2 ;  /* 0x0000000200007311 */ /* 0x004062000030d100 */
[----:B------:R-:W-:Y:S05]  /*17a0*/  BRA `(.L_x_36487) ;  /* 0x0000000800a87947 */ /* 0x000fea0003800000 */
.L_x_36482:
        /* <DEDUP_REMOVED lines=12> */
.L_x_36496:
[----:B------:R-:W2:Y:S02]  /*1870*/  LDG.E.64 R2, desc[UR36][R2.64] ;  /* 0x0000002402027981 */ /* 0x000ea4000c1e1b00 */
[----:B--2---:R3:W4:Y:S01]  /*1880*/  F2I.F64.TRUNC R0, R2 ;  /* 0x0000000200007311 */ /* 0x004722000030d100 */
[----:B------:R-:W-:Y:S05]  /*1890*/  BRA `(.L_x_36487) ;  /* 0x00000008006c7947 */ /* 0x000fea0003800000 */
.L_x_36495:
        /* <DEDUP_REMOVED lines=28> */
.L_x_36498:
        /* <DEDUP_REMOVED lines=15> */
.L_x_36497:
[----:B------:R-:W2:Y:S02]  /*1b50*/  LDG.E.U16 R4, desc[UR36][R2.64] ;  /* 0x0000002402047981 */ /* 0x000ea4000c1e1500 */
[----:B--2---:R-:W-:-:S06]  /*1b60*/  IMAD.U32 R4, R4, 0x10000, RZ ;  /* 0x0001000004047824 */ /* 0x004fcc00078e00ff */
[----:B------:R-:W0:Y:S02]  /*1b70*/  F2I.FTZ.TRUNC.NTZ R4, R4 ;  /* 0x0000000400047305 */ /* 0x000e24000021f100 */
[----:B0-----:R-:W-:Y:S01]  /*1b80*/  PRMT R0, R4, 0x7610, R0 ;  /* 0x0000761004007816 */ /* 0x001fe20000000000 */
[----:B------:R-:W-:Y:S06]  /*1b90*/  BRA `(.L_x_36487) ;  /* 0x0000000400ac7947 */ /* 0x000fec0003800000 */
.L_x_36494:
        /* <DEDUP_REMOVED lines=10> */
.L_x_36501:
        /* <DEDUP_REMOVED lines=21> */
.L_x_36505:
[----:B------:R-:W-:Y:S05]  /*1d90*/  BSYNC B1 ;  /* 0x0000000000017941 */ /* 0x000fea0003800000 */
.L_x_36504:
[----:B------:R-:W-:Y:S01]  /*1da0*/  IMAD.SHL.U32 R2, R2, 0x100000, RZ ;  /* 0x0010000002027824 */ /* 0x000fe200078e00ff */
[----:B------:R-:W-:-:S04]  /*1db0*/  LEA R3, R0, 0x3b800000, 0x17 ;  /* 0x3b80000000037811 */ /* 0x000fc800078eb8ff */
[----:B------:R-:W-:-:S07]  /*1dc0*/  LOP3.LUT R4, R3, R2, R4, 0xfe, !PT ;  /* 0x0000000203047212 */ /* 0x000fce00078efe04 */
.L_x_36503:
[----:B------:R-:W-:Y:S05]  /*1dd0*/  BSYNC B0 ;  /* 0x0000000000007941 */ /* 0x000fea0003800000 */
.L_x_36502:
[----:B------:R-:W0:Y:S02]  /*1de0*/  F2I.FTZ.TRUNC.NTZ R4, R4 ;  /* 0x0000000400047305 */ /* 0x000e24000021f100 */
[----:B0-----:R-:W-:Y:S01]  /*1df0*/  PRMT R0, R4, 0x7610, R0 ;  /* 0x0000761004007816 */ /* 0x001fe20000000000 */
[----:B------:R-:W-:Y:S06]  /*1e00*/  BRA `(.L_x_36487) ;  /* 0x0000000400107947 */ /* 0x000fec0003800000 */
.L_x_36500:
        /* <DEDUP_REMOVED lines=21> */
.L_x_36509:
[----:B------:R-:W-:Y:S05]  /*1f60*/  BSYNC B1 ;  /* 0x0000000000017941 */ /* 0x000fea0003800000 */
.L_x_36508:
[----:B------:R-:W-:Y:S01]  /*1f70*/  IMAD.SHL.U32 R2, R2, 0x200000, RZ ;  /* 0x0020000002027824 */ /* 0x000fe200078e00ff */
[----:B------:R-:W-:-:S04]  /*1f80*/  LEA R3, R0, 0x37800000, 0x17 ;  /* 0x3780000000037811 */ /* 0x000fc800078eb8ff */
[----:B------:R-:W-:-:S07]  /*1f90*/  LOP3.LUT R4, R3, R2, R4, 0xfe, !PT ;  /* 0x0000000203047212 */ /* 0x000fce00078efe04 */
.L_x_36507:
[----:B------:R-:W-:Y:S05]  /*1fa0*/  BSYNC B0 ;  /* 0x0000000000007941 */ /* 0x000fea0003800000 */
.L_x_36506:
[----:B------:R-:W0:Y:S02]  /*1fb0*/  F2I.FTZ.TRUNC.NTZ R4, R4 ;  /* 0x0000000400047305 */ /* 0x000e24000021f100 */
[----:B0-----:R-:W-:Y:S01]  /*1fc0*/  PRMT R0, R4, 0x7610, R0 ;  /* 0x0000761004007816 */ /* 0x001fe20000000000 */
[----:B------:R-:W-:Y:S06]  /*1fd0*/  BRA `(.L_x_36487) ;  /* 0x00000000009c7947 */ /* 0x000fec0003800000 */
.L_x_36499:
        /* <DEDUP_REMOVED lines=14> */
.L_x_36513:
[----:B------:R-:W-:Y:S05]  /*20c0*/  BSYNC B0 ;  /* 0x0000000000007941 */ /* 0x000fea0003800000 */
.L_x_36512:
[----:B------:R-:W0:Y:S02]  /*20d0*/  F2I.FTZ.TRUNC.NTZ R4, R4 ;  /* 0x0000000400047305 */ /* 0x000e24000021f100 */
[----:B0-----:R-:W-:Y:S01]  /*20e0*/  PRMT R0, R4, 0x7610, R0 ;  /* 0x0000761004007816 */ /* 0x001fe20000000000 */
[----:B------:R-:W-:Y:S06]  /*20f0*/  BRA `(.L_x_36487) ;  /* 0x0000000000547947 */ /* 0x000fec0003800000 */
.L_x_36486:
        /* <DEDUP_REMOVED lines=16> */
.L_x_36514:
[----:B------:R-:W-:Y:S01]  /*2200*/  PRMT R0, RZ, 0x7610, R0 ;  /* 0x00007610ff007816 */ /* 0x000fe20000000000 */
[----:B------:R-:W-:Y:S06]  /*2210*/  BRA `(.L_x_36487) ;  /* 0x00000000000c7947 */ /* 0x000fec0003800000 */
.L_x_36511:
[----:B------:R2:W5:Y:S01]  /*2220*/  LDG.E.U16 R0, desc[UR36][R2.64] ;  /* 0x0000002402007981 */ /* 0x000562000c1e1500 */
[----:B------:R-:W-:Y:S05]  /*2230*/  BRA `(.L_x_36487) ;  /* 0x0000000000047947 */ /* 0x000fea0003800000 */
.L_x_36510:
[----:B------:R1:W5:Y:S02]  /*2240*/  LDG.E.U16 R0, desc[UR36][R2.64] ;  /* 0x0000002402007981 */ /* 0x000364000c1e1500 */
.L_x_36487:
[----:B0123--:R-:W0:Y:S01]  /*2250*/  LDC.U8 R3, c[0x0][0x424] ;  /* 0x00010900ff037b82 */ /* 0x00fe220000000000 */
[----:B------:R-:W-:Y:S01]  /*2260*/  ULDC.U16 UR4, c[0x0][0x422] ;  /* 0x0001088000047ab9 */ /* 0x000fe20000000400 */
[----:B----45:R-:W-:Y:S01]  /*2270*/  PRMT R0, R0, 0x9910, RZ ;  /* 0x0000991000007816 */ /* 0x030fe200000000ff */
[----:B------:R-:W-:-:S06]  /*2280*/  UPRMT UR4, UR4, 0x9910, URZ ;  /* 0x0000991004047896 */ /* 0x000fcc000800003f */
[----:B------:R-:W-:-:S04]  /*2290*/  ISETP.NE.AND P0, PT, RZ, UR4, PT ;  /* 0x00000004ff007c0c */ /* 0x000fc8000bf05270 */
[----:B------:R-:W-:-:S04]  /*22a0*/  ISETP.NE.AND P0, PT, R0, RZ, P0 ;  /* 0x000000ff0000720c */ /* 0x000fc80000705270 */
        /* <DEDUP_REMOVED lines=14> */
.L_x_36518:
[----:B------:R3:W-:Y:S01]  /*2390*/  STG.E.U8 desc[UR36][R16.64], R5 ;  /* 0x0000000510007986 */ /* 0x0007e2000c101124 */
[----:B------:R-:W-:Y:S05]  /*23a0*/  BRA `(.L_x_36520) ;  /* 0x0000000c00507947 */ /* 0x000fea0003800000 */
.L_x_36517:
        /* <DEDUP_REMOVED lines=10> */
.L_x_36522:
[----:B------:R1:W-:Y:S01]  /*2450*/  STG.E desc[UR36][R16.64], R5 ;  /* 0x0000000510007986 */ /* 0x0003e2000c101924 */
[----:B------:R-:W-:Y:S05]  /*2460*/  BRA `(.L_x_36520) ;  /* 0x0000000c00207947 */ /* 0x000fea0003800000 */
.L_x_36521:
[----:B------:R2:W-:Y:S01]  /*2470*/  STG.E.U16 desc[UR36][R16.64], R5 ;  /* 0x0000000510007986 */ /* 0x0005e2000c101524 */
[----:B------:R-:W-:Y:S05]  /*2480*/  BRA `(.L_x_36520) ;  /* 0x0000000c00187947 */ /* 0x000fea0003800000 */
.L_x_36516:
        /* <DEDUP_REMOVED lines=9> */
.L_x_36524:
[----:B------:R-:W-:-:S04]  /*2520*/  I2FP.F32.U32 R0, R5 ;  /* 0x0000000500007245 */ /* 0x000fc80000201000 */
[----:B------:R-:W-:-:S05]  /*2530*/  F2FP.F16.F32.PACK_AB R0, RZ, R0 ;  /* 0x00000000ff00723e */ /* 0x000fca00000000ff */
[----:B------:R0:W-:Y:S01]  /*2540*/  STG.E.U16 desc[UR36][R16.64], R0 ;  /* 0x0000000010007986 */ /* 0x0001e2000c101524 */
[----:B------:R-:W-:Y:S05]  /*2550*/  BRA `(.L_x_36520) ;  /* 0x0000000800e47947 */ /* 0x000fea0003800000 */
.L_x_36523:
        /* <DEDUP_REMOVED lines=10> */
.L_x_36526:
[----:B------:R-:W-:-:S04]  /*2600*/  I2FP.F32.U32 R5, R5 ;  /* 0x0000000500057245 */ /* 0x000fc80000201000 */
[----:B------:R-:W-:-:S04]  /*2610*/  F2FP.F16.F32.PACK_AB R3, RZ, R5 ;  /* 0x00000005ff03723e */ /* 0x000fc800000000ff */
[----:B------:R-:W-:-:S05]  /*2620*/  PRMT R3, R3, 0x5410, RZ ;  /* 0x0000541003037816 */ /* 0x000fca00000000ff */
[----:B------:R0:W-:Y:S01]  /*2630*/  STG.E desc[UR36][R16.64], R3 ;  /* 0x0000000310007986 */ /* 0x0001e2000c101924 */
[----:B------:R-:W-:Y:S05]  /*2640*/  BRA `(.L_x_36520) ;  /* 0x0000000800a87947 */ /* 0x000fea0003800000 */
.L_x_36525:
[----:B------:R-:W0:Y:S02]  /*2650*/  I2F.F64.U32 R2, R5 ;  /* 0x0000000500027312 */ /* 0x000e240000201800 */
[----:B0-----:R0:W-:Y:S01]  /*2660*/  STG.E.64 desc[UR36][R16.64], R2 ;  /* 0x0000000210007986 */ /* 0x0011e2000c101b24 */
[----:B------:R-:W-:Y:S05]  /*2670*/  BRA `(.L_x_36520) ;  /* 0x00000008009c7947 */ /* 0x000fea0003800000 */
.L_x_36515:
        /* <DEDUP_REMOVED lines=10> */
.L_x_36529:
[----:B------:R-:W0:Y:S01]  /*2720*/  I2F.F64.U32 R4, R5 ;  /* 0x0000000500047312 */ /* 0x000e220000201800 */
[----:B------:R-:W-:-:S05]  /*2730*/  CS2R R6, SRZ ;  /* 0x0000000000067805 */ /* 0x000fca000001ff00 */
[----:B0-----:R0:W-:Y:S01]  /*2740*/  STG.E.128 desc[UR36][R16.64], R4 ;  /* 0x0000000410007986 */ /* 0x0011e2000c101d24 */
[----:B------:R-:W-:Y:S05]  /*2750*/  BRA `(.L_x_36520) ;  /* 0x0000000800647947 */ /* 0x000fea0003800000 */
.L_x_36528:
        /* <DEDUP_REMOVED lines=21> */
.L_x_36533:
[----:B------:R-:W-:Y:S05]  /*28b0*/  BSYNC B0 ;  /* 0x0000000000007941 */ /* 0x000fea0003800000 */
.L_x_36532:
[----:B------:R-:W-:-:S05]  /*28c0*/  LOP3.LUT R3, R0, R3, RZ, 0xfc, !PT ;  /* 0x0000000300037212 */ /* 0x000fca00078efcff */
[----:B------:R0:W-:Y:S01]  /*28d0*/  STG.E.U8 desc[UR36][R16.64], R3 ;  /* 0x0000000310007986 */ /* 0x0001e2000c101124 */
[----:B------:R-:W-:Y:S05]  /*28e0*/  BRA `(.L_x_36520) ;  /* 0x0000000800007947 */ /* 0x000fea0003800000 */
.L_x_36531:
        /* <DEDUP_REMOVED lines=13> */
.L_x_36535:
[----:B------:R-:W-:Y:S01]  /*29c0*/  IMAD.MOV.U32 R0, RZ, RZ, 0x7f ;  /* 0x0000007fff007424 */ /* 0x000fe200078e00ff */
[----:B------:R-:W-:-:S04]  /*29d0*/  ISETP.GT.U32.AND P0, PT, R2, 0x7f800000, PT ;  /* 0x7f8000000200780c */ /* 0x000fc80003f04070 */
[----:B------:R-:W-:-:S09]  /*29e0*/  SEL R0, R0, 0x7c, P0 ;  /* 0x0000007c00007807 */ /* 0x000fd20000000000 */
.L_x_36536:
[----:B------:R-:W-:Y:S05]  /*29f0*/  BSYNC B0 ;  /* 0x0000000000007941 */ /* 0x000fea0003800000 */
.L_x_36534:
[----:B------:R-:W-:-:S04]  /*2a00*/  LOP3.LUT R2, R5, 0x80000000, RZ, 0xc0, !PT ;  /* 0x8000000005027812 */ /* 0x000fc800078ec0ff */
[----:B------:R-:W-:-:S04]  /*2a10*/  SHF.R.U32.HI R3, RZ, 0x18, R2 ;  /* 0x00000018ff037819 */ /* 0x000fc80000011602 */
[----:B------:R-:W-:-:S05]  /*2a20*/  LOP3.LUT R3, R0, R3, RZ, 0xfc, !PT ;  /* 0x0000000300037212 */ /* 0x000fca00078efcff */
[----:B------:R0:W-:Y:S01]  /*2a30*/  STG.E.U8 desc[UR36][R16.64], R3 ;  /* 0x0000000310007986 */ /* 0x0001e2000c101124 */
[----:B------:R-:W-:Y:S05]  /*2a40*/  BRA `(.L_x_36520) ;  /* 0x0000000400a87947 */ /* 0x000fea0003800000 */
.L_x_36530:
[----:B------:R-:W-:-:S04]  /*2a50*/  I2FP.F32.U32 R0, R5 ;  /* 0x0000000500007245 */ /* 0x000fc80000201000 */
[----:B------:R-:W-:-:S05]  /*2a60*/  F2FP.BF16.F32.PACK_AB R0, RZ, R0 ;  /* 0x00000000ff00723e */ /* 0x000fca00000010ff */
[----:B------:R0:W-:Y:S01]  /*2a70*/  STG.E.U16 desc[UR36][R16.64], R0 ;  /* 0x0000000010007986 */ /* 0x0001e2000c101524 */
[----:B------:R-:W-:Y:S05]  /*2a80*/  BRA `(.L_x_36520) ;  /* 0x0000000400987947 */ /* 0x000fea0003800000 */
.L_x_36527:
        /* <DEDUP_REMOVED lines=10> */
.L_x_36539:
        /* <DEDUP_REMOVED lines=17> */
.L_x_36542:
[----:B------:R-:W-:-:S04]  /*2c40*/  LOP3.LUT R2, R5, 0x80000000, RZ, 0xc0, !PT ;  /* 0x8000000005027812 */ /* 0x000fc800078ec0ff */
[----:B------:R-:W-:-:S04]  /*2c50*/  SHF.R.U32.HI R3, RZ, 0x18, R2 ;  /* 0x00000018ff037819 */ /* 0x000fc80000011602 */
[----:B------:R-:W-:-:S04]  /*2c60*/  LOP3.LUT R0, R0, R3, RZ, 0xfc, !PT ;  /* 0x0000000300007212 */ /* 0x000fc800078efcff */
[----:B------:R-:W-:-:S07]  /*2c70*/  PRMT R8, R0, 0x7610, R8 ;  /* 0x0000761000087816 */ /* 0x000fce0000000008 */
.L_x_36541:
[----:B------:R-:W-:Y:S05]  /*2c80*/  BSYNC B0 ;  /* 0x0000000000007941 */ /* 0x000fea0003800000 */
.L_x_36540:
[----:B------:R0:W-:Y:S01]  /*2c90*/  STG.E.U8 desc[UR36][R16.64], R8 ;  /* 0x0000000810007986 */ /* 0x0001e2000c101124 */
[----:B------:R-:W-:Y:S05]  /*2ca0*/  BRA `(.L_x_36520) ;  /* 0x0000000400107947 */ /* 0x000fea0003800000 */
.L_x_36538:
        /* <DEDUP_REMOVED lines=17> */
.L_x_36545:
[----:B------:R-:W-:-:S04]  /*2dc0*/  LOP3.LUT R2, R5, 0x80000000, RZ, 0xc0, !PT ;  /* 0x8000000005027812 */ /* 0x000fc800078ec0ff */
[----:B------:R-:W-:-:S04]  /*2dd0*/  SHF.R.U32.HI R3, RZ, 0x18, R2 ;  /* 0x00000018ff037819 */ /* 0x000fc80000011602 */
[----:B------:R-:W-:-:S04]  /*2de0*/  LOP3.LUT R0, R0, R3, RZ, 0xfc, !PT ;  /* 0x0000000300007212 */ /* 0x000fc800078efcff */
[----:B------:R-:W-:-:S07]  /*2df0*/  PRMT R8, R0, 0x7610, R8 ;  /* 0x0000761000087816 */ /* 0x000fce0000000008 */
.L_x_36544:
[----:B------:R-:W-:Y:S05]  /*2e00*/  BSYNC B0 ;  /* 0x0000000000007941 */ /* 0x000fea0003800000 */
.L_x_36543:
[----:B------:R0:W-:Y:S01]  /*2e10*/  STG.E.U8 desc[UR36][R16.64], R8 ;  /* 0x0000000810007986 */ /* 0x0001e2000c101124 */
[----:B------:R-:W-:Y:S05]  /*2e20*/  BRA `(.L_x_36520) ;  /* 0x0000000000b07947 */ /* 0x000fea0003800000 */
.L_x_36537:
        /* <DEDUP_REMOVED lines=22> */
.L_x_36519:
        /* <DEDUP_REMOVED lines=16> */
.L_x_36548:
[----:B------:R-:W-:Y:S05]  /*3090*/  BRA `(.L_x_36520) ;  /* 0x0000000000147947 */ /* 0x000fea0003800000 */
.L_x_36547:
[----:B------:R-:W-:Y:S02]  /*30a0*/  IMAD.MOV.U32 R2, RZ, RZ, R5 ;  /* 0x000000ffff027224 */ /* 0x000fe400078e0005 */
[----:B------:R-:W-:-:S05]  /*30b0*/  IMAD.MOV.U32 R3, RZ, RZ, RZ ;  /* 0x000000ffff037224 */ /* 0x000fca00078e00ff */
[----:B------:R0:W-:Y:S01]  /*30c0*/  STG.E.64 desc[UR36][R16.64], R2 ;  /* 0x0000000210007986 */ /* 0x0001e2000c101b24 */
[----:B------:R-:W-:Y:S05]  /*30d0*/  BRA `(.L_x_36520) ;  /* 0x0000000000047947 */ /* 0x000fea0003800000 */
.L_x_36546:
[----:B------:R0:W-:Y:S02]  /*30e0*/  STG.E desc[UR36][R16.64], R5 ;  /* 0x0000000510007986 */ /* 0x0001e4000c101924 */
.L_x_36520:
[----:B------:R-:W-:-:S04]  /*30f0*/  IMAD R18, R23, 0x200, R18 ;  /* 0x0000020017127824 */ /* 0x000fc800078e0212 */
[----:B------:R-:W-:-:S07]  /*3100*/  VIADD R19, R18, 0x80 ;  /* 0x0000008012137836 */ /* 0x000fce0000000000 */
.L_x_36480:
[----:B------:R-:W-:Y:S05]  /*3110*/  BSYNC B6 ;  /* 0x0000000000067941 */ /* 0x000fea0003800000 */
.L_x_36479:
        /* <DEDUP_REMOVED lines=307> */
.L_x_36551:
        /* <DEDUP_REMOVED lines=20> */
.L_x_36555:
[----:B------:R0:W5:Y:S01]  /*4590*/  LDG.E.U8 R0, desc[UR36][R2.64] ;  /* 0x0000002402007981 */ /* 0x000162000c1e1100 */
[----:B------:R-:W-:Y:S05]  /*45a0*/  BRA `(.L_x_36557) ;  /* 0x0000000c00547947 */ /* 0x000fea0003800000 */
.L_x_36554:
        /* <DEDUP_REMOVED lines=8> */
.L_x_36559:
[----:B------:R0:W5:Y:S01]  /*4630*/  LDG.E.U16 R0, desc[UR36][R2.64] ;  /* 0x0000002402007981 */ /* 0x000162000c1e1500 */
[----:B------:R-:W-:Y:S05]  /*4640*/  BRA `(.L_x_36557) ;  /* 0x0000000c002c7947 */ /* 0x000fea0003800000 */
.L_x_36558:
[----:B------:R0:W5:Y:S01]  /*4650*/  LDG.E.U16 R0, desc[UR36][R2.64] ;  /* 0x0000002402007981 */ /* 0x000162000c1e1500 */
[----:B------:R-:W-:Y:S05]  /*4660*/  BRA `(.L_x_36557) ;  /* 0x0000000c00247947 */ /* 0x000fea0003800000 */
.L_x_36553:
        /* <DEDUP_REMOVED lines=9> */
.L_x_36561:
[----:B------:R-:W2:Y:S02]  /*4700*/  LDG.E.U16 R4, desc[UR36][R2.64] ;  /* 0x0000002402047981 */ /* 0x000ea4000c1e1500 */
[----:B--2---:R-:W-:-:S06]  /*4710*/  HADD2.F32 R4, -RZ, R4.H0_H0 ;  /* 0x20000004ff047230 */ /* 0x004fcc0000004100 */
[----:B------:R-:W0:Y:S02]  /*4720*/  F2I.FTZ.TRUNC.NTZ R4, R4 ;  /* 0x0000000400047305 */ /* 0x000e24000021f100 */
[----:B0-----:R-:W-:Y:S01]  /*4730*/  PRMT R0, R4, 0x7610, R0 ;  /* 0x0000761004007816 */ /* 0x001fe20000000000 */
[----:B------:R-:W-:Y:S06]  /*4740*/  BRA `(.L_x_36557) ;  /* 0x0000000800ec7947 */ /* 0x000fec0003800000 */
.L_x_36560:
        /* <DEDUP_REMOVED lines=9> */
.L_x_36563:
[----:B------:R-:W2:Y:S02]  /*47e0*/  LDG.E.U16 R2, desc[UR36][R2.64] ;  /* 0x0000002402027981 */ /* 0x000ea4000c1e1500 */
[----:B--2---:R-:W-:-:S06]  /*47f0*/  HADD2.F32 R4, -RZ, R2.H0_H0 ;  /* 0x20000002ff047230 */ /* 0x004fcc0000004100 */
[----:B------:R-:W0:Y:S02]  /*4800*/  F2I.FTZ.TRUNC.NTZ R4, R4 ;  /* 0x0000000400047305 */ /* 0x000e24000021f100 */
[----:B0-----:R-:W-:Y:S01]  /*4810*/  PRMT R0, R4, 0x7610, R0 ;  /* 0x0000761004007816 */ /* 0x001fe20000000000 */
[----:B------:R-:W-:Y:S06]  /*4820*/  BRA `(.L_x_36557) ;  /* 0x0000000800b47947 */ /* 0x000fec0003800000 */
.L_x_36562:
[----:B------:R-:W2:Y:S02]  /*4830*/  LDG.E.64 R2, desc[UR36][R2.64] ;  /* 0x0000002402027981 */ /* 0x000ea4000c1e1b00 */
[----:B--2---:R0:W1:Y:S01]  /*4840*/  F2I.F64.TRUNC R0, R2 ;  /* 0x0000000200007311 */ /* 0x004062000030d100 */
[----:B------:R-:W-:Y:S05]  /*4850*/  BRA `(.L_x_36557) ;  /* 0x0000000800a87947 */ /* 0x000fea0003800000 */
.L_x_36552:
        /* <DEDUP_REMOVED lines=12> */
.L_x_36566:
[----:B------:R-:W2:Y:S02]  /*4920*/  LDG.E.64 R2, desc[UR36][R2.64] ;  /* 0x0000002402027981 */ /* 0x000ea4000c1e1b00 */
[----:B--2---:R3:W4:Y:S01]  /*4930*/  F2I.F64.TRUNC R0, R2 ;  /* 0x0000000200007311 */ /* 0x004722000030d100 */
[----:B------:R-:W-:Y:S05]  /*4940*/  BRA `(.L_x_36557) ;  /* 0x00000008006c7947 */ /* 0x000fea0003800000 */
.L_x_36565:
        /* <DEDUP_REMOVED lines=28> */
.L_x_36568:
        /* <DEDUP_REMOVED lines=15> */
.L_x_36567:
[----:B------:R-:W2:Y:S02]  /*4c00*/  LDG.E.U16 R4, desc[UR36][R2.64] ;  /* 0x0000002402047981 */ /* 0x000ea4000c1e1500 */
[----:B--2---:R-:W-:-:S06]  /*4c10*/  IMAD.U32 R4, R4, 0x10000, RZ ;  /* 0x0001000004047824 */ /* 0x004fcc00078e00ff */
[----:B------:R-:W0:Y:S02]  /*4c20*/  F2I.FTZ.TRUNC.NTZ R4, R4 ;  /* 0x0000000400047305 */ /* 0x000e24000021f100 */
[----:B0-----:R-:W-:Y:S01]  /*4c30*/  PRMT R0, R4, 0x7610, R0 ;  /* 0x0000761004007816 */ /* 0x001fe20000000000 */
[----:B------:R-:W-:Y:S06]  /*4c40*/  BRA `(.L_x_36557) ;  /* 0x0000000400ac7947 */ /* 0x000fec0003800000 */
.L_x_36564:
        /* <DEDUP_REMOVED lines=10> */
.L_x_36571:
        /* <DEDUP_REMOVED lines=21> */
.L_x_36575:
[----:B------:R-:W-:Y:S05]  /*4e40*/  BSYNC B1 ;  /* 0x0000000000017941 */ /* 0x000fea0003800000 */
.L_x_36574:
[----:B------:R-:W-:Y:S01]  /*4e50*/  IMAD.SHL.U32 R2, R2, 0x100000, RZ ;  /* 0x0010000002027824 */ /* 0x000fe200078e00ff */
[----:B------:R-:W-:-:S04]  /*4e60*/  LEA R3, R0, 0x3b800000, 0x17 ;  /* 0x3b80000000037811 */ /* 0x000fc800078eb8ff */
[----:B------:R-:W-:-:S07]  /*4e70*/  LOP3.LUT R4, R3, R2, R4, 0xfe, !PT ;  /* 0x0000000203047212 */ /* 0x000fce00078efe04 */
.L_x_36573:
[----:B------:R-:W-:Y:S05]  /*4e80*/  BSYNC B0 ;  /* 0x0000000000007941 */ /* 0x000fea0003800000 */
.L_x_36572:
[----:B------:R-:W0:Y:S02]  /*4e90*/  F2I.FTZ.TRUNC.NTZ R4, R4 ;  /* 0x0000000400047305 */ /* 0x000e24000021f100 */
[----:B0-----:R-:W-:Y:S01]  /*4ea0*/  PRMT R0, R4, 0x7610, R0 ;  /* 0x0000761004007816 */ /* 0x001fe20000000000 */
[----:B------:R-:W-:Y:S06]  /*4eb0*/  BRA `(.L_x_36557) ;  /* 0x0000000400107947 */ /* 0x000fec0003800000 */
.L_x_36570:
        /* <DEDUP_REMOVED lines=21> */
.L_x_36579:
[----:B------:R-:W-:Y:S05]  /*5010*/  BSYNC B1 ;  /* 0x0000000000017941 */ /* 0x000fea0003800000 */
.L_x_36578:
[----:B------:R-:W-:Y:S01]  /*5020*/  IMAD.SHL.U32 R2, R2, 0x200000, RZ ;  /* 0x0020000002027824 */ /* 0x000fe200078e00ff */
[----:B------:R-:W-:-:S04]  /*5030*/  LEA R3, R0, 0x37800000, 0x17 ;  /* 0x3780000000037811 */ /* 0x000fc800078eb8ff */
[----:B------:R-:W-:-:S07]  /*5040*/  LOP3.LUT R4, R3, R2, R4, 0xfe, !PT ;  /* 0x0000000203047212 */ /* 0x000fce00078efe04 */
.L_x_36577:
[----:B------:R-:W-:Y:S05]  /*5050*/  BSYNC B0 ;  /* 0x0000000000007941 */ /* 0x000fea0003800000 */
.L_x_36576:
[----:B------:R-:W0:Y:S02]  /*5060*/  F2I.FTZ.TRUNC.NTZ R4, R4 ;  /* 0x0000000400047305 */ /* 0x000e24000021f100 */
[----:B0-----:R-:W-:Y:S01]  /*5070*/  PRMT R0, R4, 0x7610, R0 ;  /* 0x0000761004007816 */ /* 0x001fe20000000000 */
[----:B------:R-:W-:Y:S06]  /*5080*/  BRA `(.L_x_36557) ;  /* 0x00000000009c7947 */ /* 0x000fec0003800000 */
.L_x_36569:
        /* <DEDUP_REMOVED lines=14> */
.L_x_36583:
[----:B------:R-:W-:Y:S05]  /*5170*/  BSYNC B0 ;  /* 0x0000000000007941 */ /* 0x000fea0003800000 */
.L_x_36582:
[----:B------:R-:W0:Y:S02]  /*5180*/  F2I.FTZ.TRUNC.NTZ R4, R4 ;  /* 0x0000000400047305 */ /* 0x000e24000021f100 */
[----:B0-----:R-:W-:Y:S01]  /*5190*/  PRMT R0, R4, 0x7610, R0 ;  /* 0x0000761004007816 */ /* 0x001fe20000000000 */
[----:B------:R-:W-:Y:S06]  /*51a0*/  BRA `(.L_x_36557) ;  /* 0x0000000000547947 */ /* 0x000fec0003800000 */
.L_x_36556:
        /* <DEDUP_REMOVED lines=16> */
.L_x_36584:
[----:B------:R-:W-:Y:S01]  /*52b0*/  PRMT R0, RZ, 0x7610, R0 ;  /* 0x00007610ff007816 */ /* 0x000fe20000000000 */
[----:B------:R-:W-:Y:S06]  /*52c0*/  BRA `(.L_x_36557) ;  /* 0x00000000000c7947 */ /* 0x000fec0003800000 */
.L_x_36581:
[----:B------:R2:W5:Y:S01]  /*52d0*/  LDG.E.U16 R0, desc[UR36][R2.64] ;  /* 0x0000002402007981 */ /* 0x000562000c1e1500 */
[----:B------:R-:W-:Y:S05]  /*52e0*/  BRA `(.L_x_36557) ;  /* 0x0000000000047947 */ /* 0x000fea0003800000 */
.L_x_36580:
[----:B------:R1:W5:Y:S02]  /*52f0*/  LDG.E.U16 R0, desc[UR36][R2.64] ;  /* 0x0000002402007981 */ /* 0x000364000c1e1500 */
.L_x_36557:
[----:B------:R-:W0:Y:S01]  /*5300*/  LDC.U8 R4, c[0x0][0x424] ;  /* 0x00010900ff047b82 */ /* 0x000e220000000000 */
[----:B------:R-:W-:Y:S01]  /*5310*/  ULDC.U16 UR4, c[0x0][0x422] ;  /* 0x0001088000047ab9 */ /* 0x000fe20000000400 */
[----:B-1--45:R-:W-:Y:S01]  /*5320*/  PRMT R0, R0, 0x9910, RZ ;  /* 0x0000991000007816 */ /* 0x032fe200000000ff */
[----:B------:R-:W-:-:S06]  /*5330*/  UPRMT UR4, UR4, 0x9910, URZ ;  /* 0x0000991004047896 */ /* 0x000fcc000800003f */
[----:B------:R-:W-:-:S04]  /*5340*/  ISETP.NE.AND P0, PT, RZ, UR4, PT ;  /* 0x00000004ff007c0c */ /* 0x000fc8000bf05270 */
[----:B------:R-:W-:-:S04]  /*5350*/  ISETP.NE.AND P0, PT, R0, RZ, P0 ;  /* 0x000000ff0000720c */ /* 0x000fc80000705270 */
        /* <DEDUP_REMOVED lines=14> */
.L_x_36588:
[----:B------:R0:W-:Y:S01]  /*5440*/  STG.E.U8 desc[UR36][R16.64], R2 ;  /* 0x0000000210007986 */ /* 0x0001e2000c101124 */
[----:B------:R-:W-:Y:S05]  /*5450*/  BRA `(.L_x_36590) ;  /* 0x0000000c00487947 */ /* 0x000fea0003800000 */
.L_x_36587:
        /* <DEDUP_REMOVED lines=9> */
.L_x_36592:
[----:B------:R0:W-:Y:S01]  /*54f0*/  STG.E desc[UR36][R16.64], R2 ;  /* 0x0000000210007986 */ /* 0x0001e2000c101924 */
[----:B------:R-:W-:Y:S05]  /*5500*/  BRA `(.L_x_36590) ;  /* 0x0000000c001c7947 */ /* 0x000fea0003800000 */
.L_x_36591:
[----:B------:R0:W-:Y:S01]  /*5510*/  STG.E.U16 desc[UR36][R16.64], R2 ;  /* 0x0000000210007986 */ /* 0x0001e2000c101524 */
[----:B------:R-:W-:Y:S05]  /*5520*/  BRA `(.L_x_36590) ;  /* 0x0000000c00147947 */ /* 0x000fea0003800000 */
.L_x_36586:
        /* <DEDUP_REMOVED lines=9> */
.L_x_36594:
[----:B------:R-:W-:-:S04]  /*55c0*/  I2FP.F32.U32 R0, R2 ;  /* 0x0000000200007245 */ /* 0x000fc80000201000 */
[----:B------:R-:W-:-:S05]  /*55d0*/  F2FP.F16.F32.PACK_AB R0, RZ, R0 ;  /* 0x00000000ff00723e */ /* 0x000fca00000000ff */
[----:B------:R0:W-:Y:S01]  /*55e0*/  STG.E.U16 desc[UR36][R16.64], R0 ;  /* 0x0000000010007986 */ /* 0x0001e2000c101524 */
[----:B------:R-:W-:Y:S05]  /*55f0*/  BRA `(.L_x_36590) ;  /* 0x0000000800e07947 */ /* 0x000fea0003800000 */
.L_x_36593:
        /* <DEDUP_REMOVED lines=10> */
.L_x_36596:
[----:B------:R-:W-:-:S04]  /*56a0*/  I2FP.F32.U32 R2, R2 ;  /* 0x0000000200027245 */ /* 0x000fc80000201000 */
[----:B------:R-:W-:-:S04]  /*56b0*/  F2FP.F16.F32.PACK_AB R3, RZ, R2 ;  /* 0x00000002ff03723e */ /* 0x000fc800000000ff */
[----:B------:R-:W-:-:S05]  /*56c0*/  PRMT R3, R3, 0x5410, RZ ;  /* 0x0000541003037816 */ /* 0x000fca00000000ff */
[----:B------:R0:W-:Y:S01]  /*56d0*/  STG.E desc[UR36][R16.64], R3 ;  /* 0x0000000310007986 */ /* 0x0001e2000c101924 */
[----:B------:R-:W-:Y:S05]  /*56e0*/  BRA `(.L_x_36590) ;  /* 0x0000000800a47947 */ /* 0x000fea0003800000 */
.L_x_36595:
[----:B------:R-:W0:Y:S02]  /*56f0*/  I2F.F64.U32 R2, R2 ;  /* 0x0000000200027312 */ /* 0x000e240000201800 */
[----:B0-----:R0:W-:Y:S01]  /*5700*/  STG.E.64 desc[UR36][R16.64], R2 ;  /* 0x0000000210007986 */ /* 0x0011e2000c101b24 */
[----:B------:R-:W-:Y:S05]  /*5710*/  BRA `(.L_x_36590) ;  /* 0x0000000800987947 */ /* 0x000fea0003800000 */
.L_x_36585:
        /* <DEDUP_REMOVED lines=10> */
.L_x_36599:
[----:B------:R-:W0:Y:S01]  /*57c0*/  I2F.F64.U32 R4, R2 ;  /* 0x0000000200047312 */ /* 0x000e220000201800 */
[----:B------:R-:W-:-:S05]  /*57d0*/  CS2R R6, SRZ ;  /* 0x0000000000067805 */ /* 0x000fca000001ff00 */
[----:B0-----:R0:W-:Y:S01]  /*57e0*/  STG.E.128 desc[UR36][R16.64], R4 ;  /* 0x0000000410007986 */ /* 0x0011e2000c101d24 */
[----:B------:R-:W-:Y:S05]  /*57f0*/  BRA `(.L_x_36590) ;  /* 0x0000000800607947 */ /* 0x000fea0003800000 */
.L_x_36598:
        /* <DEDUP_REMOVED lines=21> */
.L_x_36603:
[----:B------:R-:W-:Y:S05]  /*5950*/  BSYNC B0 ;  /* 0x0000000000007941 */ /* 0x000fea0003800000 */
.L_x_36602:
[----:B------:R-:W-:-:S05]  /*5960*/  LOP3.LUT R3, R0, R3, RZ, 0xfc, !PT ;  /* 0x0000000300037212 */ /* 0x000fca00078efcff */
[----:B------:R0:W-:Y:S01]  /*5970*/  STG.E.U8 desc[UR36][R16.64], R3 ;  /* 0x0000000310007986 */ /* 0x0001e2000c101124 */
[----:B------:R-:W-:Y:S05]  /*5980*/  BRA `(.L_x_36590) ;  /* 0x0000000400fc7947 */ /* 0x000fea0003800000 */
.L_x_36601:
        /* <DEDUP_REMOVED lines=13> */
.L_x_36605:
[----:B------:R-:W-:Y:S01]  /*5a60*/  IMAD.MOV.U32 R0, RZ, RZ, 0x7f ;  /* 0x0000007fff007424 */ /* 0x000fe200078e00ff */
[----:B------:R-:W-:-:S04]  /*5a70*/  ISETP.GT.U32.AND P0, PT, R2, 0x7f800000, PT ;  /* 0x7f8000000200780c */ /* 0x000fc80003f04070 */
[----:B------:R-:W-:-:S09]  /*5a80*/  SEL R0, R0, 0x7c, P0 ;  /* 0x0000007c00007807 */ /* 0x000fd20000000000 */
.L_x_36606:
[----:B------:R-:W-:Y:S05]  /*5a90*/  BSYNC B0 ;  /* 0x0000000000007941 */ /* 0x000fea0003800000 */
.L_x_36604:
[----:B------:R-:W-:-:S04]  /*5aa0*/  LOP3.LUT R2, R3, 0x80000000, RZ, 0xc0, !PT ;  /* 0x8000000003027812 */ /* 0x000fc800078ec0ff */
[----:B------:R-:W-:-:S04]  /*5ab0*/  SHF.R.U32.HI R3, RZ, 0x18, R2 ;  /* 0x00000018ff037819 */ /* 0x000fc80000011602 */
[----:B------:R-:W-:-:S05]  /*5ac0*/  LOP3.LUT R3, R0, R3, RZ, 0xfc, !PT ;  /* 0x0000000300037212 */ /* 0x000fca00078efcff */
[----:B------:R0:W-:Y:S01]  /*5ad0*/  STG.E.U8 desc[UR36][R16.64], R3 ;  /* 0x0000000310007986 */ /* 0x0001e2000c101124 */
[----:B------:R-:W-:Y:S05]  /*5ae0*/  BRA `(.L_x_36590) ;  /* 0x0000000400a47947 */ /* 0x000fea0003800000 */
.L_x_36600:
[----:B------:R-:W-:-:S04]  /*5af0*/  I2FP.F32.U32 R0, R2 ;  /* 0x0000000200007245 */ /* 0x000fc80000201000 */
[----:B------:R-:W-:-:S05]  /*5b00*/  F2FP.BF16.F32.PACK_AB R0, RZ, R0 ;  /* 0x00000000ff00723e */ /* 0x000fca00000010ff */
[----:B------:R0:W-:Y:S01]  /*5b10*/  STG.E.U16 desc[UR36][R16.64], R0 ;  /* 0x0000000010007986 */ /* 0x0001e2000c101524 */
[----:B------:R-:W-:Y:S05]  /*5b20*/  BRA `(.L_x_36590) ;  /* 0x0000000400947947 */ /* 0x000fea0003800000 */
.L_x_36597:
        /* <DEDUP_REMOVED lines=10> */
.L_x_36609:
        /* <DEDUP_REMOVED lines=17> */
.L_x_36612:
[----:B------:R-:W-:-:S04]  /*5ce0*/  LOP3.LUT R2, R3, 0x80000000, RZ, 0xc0, !PT ;  /* 0x8000000003027812 */ /* 0x000fc800078ec0ff */
[----:B------:R-:W-:-:S04]  /*5cf0*/  SHF.R.U32.HI R3, RZ, 0x18, R2 ;  /* 0x00000018ff037819 */ /* 0x000fc80000011602 */
[----:B------:R-:W-:-:S04]  /*5d00*/  LOP3.LUT R0, R0, R3, RZ, 0xfc, !PT ;  /* 0x0000000300007212 */ /* 0x000fc800078efcff */
[----:B------:R-:W-:-:S07]  /*5d10*/  PRMT R8, R0, 0x7610, R8 ;  /* 0x0000761000087816 */ /* 0x000fce0000000008 */
.L_x_36611:
[----:B------:R-:W-:Y:S05]  /*5d20*/  BSYNC B0 ;  /* 0x0000000000007941 */ /* 0x000fea0003800000 */
.L_x_36610:
[----:B------:R3:W-:Y:S01]  /*5d30*/  STG.E.U8 desc[UR36][R16.64], R8 ;  /* 0x0000000810007986 */ /* 0x0007e2000c101124 */
[----:B------:R-:W-:Y:S05]  /*5d40*/  BRA `(.L_x_36590) ;  /* 0x00000004000c7947 */ /* 0x000fea0003800000 */
.L_x_36608:
        /* <DEDUP_REMOVED lines=17> */
.L_x_36615:
[----:B------:R-:W-:-:S04]  /*5e60*/  LOP3.LUT R2, R3, 0x80000000, RZ, 0xc0, !PT ;  /* 0x8000000003027812 */ /* 0x000fc800078ec0ff */
[----:B------:R-:W-:-:S04]  /*5e70*/  SHF.R.U32.HI R3, RZ, 0x18, R2 ;  /* 0x00000018ff037819 */ /* 0x000fc80000011602 */
[----:B------:R-:W-:-:S04]  /*5e80*/  LOP3.LUT R0, R0, R3, RZ, 0xfc, !PT ;  /* 0x0000000300007212 */ /* 0x000fc800078efcff */
[----:B------:R-:W-:-:S07]  /*5e90*/  PRMT R8, R0, 0x7610, R8 ;  /* 0x0000761000087816 */ /* 0x000fce0000000008 */
.L_x_36614:
[----:B------:R-:W-:Y:S05]  /*5ea0*/  BSYNC B0 ;  /* 0x0000000000007941 */ /* 0x000fea0003800000 */
.L_x_36613:
[----:B------:R0:W-:Y:S01]  /*5eb0*/  STG.E.U8 desc[UR36][R16.64], R8 ;  /* 0x0000000810007986 */ /* 0x0001e2000c101124 */
[----:B------:R-:W-:Y:S05]  /*5ec0*/  BRA `(.L_x_36590) ;  /* 0x0000000000ac7947 */ /* 0x000fea0003800000 */
.L_x_36607:
        /* <DEDUP_REMOVED lines=22> */
.L_x_36589:
        /* <DEDUP_REMOVED lines=16> */
.L_x_36618:
[----:B------:R-:W-:Y:S05]  /*6130*/  BRA `(.L_x_36590) ;  /* 0x0000000000107947 */ /* 0x000fea0003800000 */
.L_x_36617:
[----:B------:R-:W-:-:S05]  /*6140*/  IMAD.MOV.U32 R3, RZ, RZ, RZ ;  /* 0x000000ffff037224 */ /* 0x000fca00078e00ff */
[----:B------:R2:W-:Y:S01]  /*6150*/  STG.E.64 desc[UR36][R16.64], R2 ;  /* 0x0000000210007986 */ /* 0x0005e2000c101b24 */
[----:B------:R-:W-:Y:S05]  /*6160*/  BRA `(.L_x_36590) ;  /* 0x0000000000047947 */ /* 0x000fea0003800000 */
.L_x_36616:
[----:B------:R0:W-:Y:S02]  /*6170*/  STG.E desc[UR36][R16.64], R2 ;  /* 0x0000000210007986 */ /* 0x0001e4000c101924 */
.L_x_36590:
[----:B------:R-:W-:-:S07]  /*6180*/  VIADD R19, R19, 0x80 ;  /* 0x0000008013137836 */ /* 0x000fce0000000000 */
.L_x_36550:
[----:B------:R-:W-:Y:S05]  /*6190*/  BSYNC B6 ;  /* 0x0000000000067941 */ /* 0x000fea0003800000 */
.L_x_36549:
        /* <DEDUP_REMOVED lines=307> */
.L_x_36621:
        /* <DEDUP_REMOVED lines=20> */
.L_x_36625:
[----:B------:R0:W5:Y:S01]  /*7610*/  LDG.E.U8 R0, desc[UR36][R2.64] ;  /* 0x0000002402007981 */ /* 0x000162000c1e1100 */
[----:B------:R-:W-:Y:S05]  /*7620*/  BRA `(.L_x_36627) ;  /* 0x0000000c00547947 */ /* 0x000fea0003800000 */
.L_x_36624:
        /* <DEDUP_REMOVED lines=8> */
.L_x_36629:
[----:B------:R0:W5:Y:S01]  /*76b0*/  LDG.E.U16 R0, desc[UR36][R2.64] ;  /* 0x0000002402007981 */ /* 0x000162000c1e1500 */
[----:B------:R-:W-:Y:S05]  /*76c0*/  BRA `(.L_x_36627) ;  /* 0x0000000c002c7947 */ /* 0x000fea0003800000 */
.L_x_36628:
[----:B------:R0:W5:Y:S01]  /*76d0*/  LDG.E.U16 R0, desc[UR36][R2.64] ;  /* 0x0000002402007981 */ /* 0x000162000c1e1500 */
[----:B------:R-:W-:Y:S05]  /*76e0*/  BRA `(.L_x_36627) ;  /* 0x0000000c00247947 */ /* 0x000fea0003800000 */
.L_x_36623:
        /* <DEDUP_REMOVED lines=9> */
.L_x_36631:
[----:B------:R-:W2:Y:S02]  /*7780*/  LDG.E.U16 R4, desc[UR36][R2.64] ;  /* 0x0000002402047981 */ /* 0x000ea4000c1e1500 */
[----:B--2---:R-:W-:-:S06]  /*7790*/  HADD2.F32 R4, -RZ, R4.H0_H0 ;  /* 0x20000004ff047230 */ /* 0x004fcc0000004100 */
[----:B------:R-:W0:Y:S02]  /*77a0*/  F2I.FTZ.TRUNC.NTZ R4, R4 ;  /* 0x0000000400047305 */ /* 0x000e24000021f100 */
[----:B0-----:R-:W-:Y:S01]  /*77b0*/  PRMT R0, R4, 0x7610, R0 ;  /* 0x0000761004007816 */ /* 0x001fe20000000000 */
[----:B------:R-:W-:Y:S06]  /*77c0*/  BRA `(.L_x_36627) ;  /* 0x0000000800ec7947 */ /* 0x000fec0003800000 */
.L_x_36630:
        /* <DEDUP_REMOVED lines=9> */
.L_x_36633:
[----:B------:R-:W2:Y:S02]  /*7860*/  LDG.E.U16 R2, desc[UR36][R2.64] ;  /* 0x0000002402027981 */ /* 0x000ea4000c1e1500 */
[----:B--2---:R-:W-:-:S06]  /*7870*/  HADD2.F32 R4, -RZ, R2.H0_H0 ;  /* 0x20000002ff047230 */ /* 0x004fcc0000004100 */
[----:B------:R-:W0:Y:S02]  /*7880*/  F2I.FTZ.TRUNC.NTZ R4, R4 ;  /* 0x0000000400047305 */ /* 0x000e24000021f100 */
[----:B0-----:R-:W-:Y:S01]  /*7890*/  PRMT R0, R4, 0x7610, R0 ;  /* 0x0000761004007816 */ /* 0x001fe20000000000 */
[----:B------:R-:W-:Y:S06]  /*78a0*/  BRA `(.L_x_36627) ;  /* 0x0000000800b47947 */ /* 0x000fec0003800000 */
.L_x_36632:
[----:B------:R-:W2:Y:S02]  /*78b0*/  LDG.E.64 R2, desc[UR36][R2.64] ;  /* 0x0000002402027981 */ /* 0x000ea4000c1e1b00 */
[----:B--2---:R0:W1:Y:S01]  /*78c0*/  F2I.F64.TRUNC R0, R2 ;  /* 0x0000000200007311 */ /* 0x004062000030d100 */
[----:B------:R-:W-:Y:S05]  /*78d0*/  BRA `(.L_x_36627) ;  /* 0x0000000800a87947 */ /* 0x000fea0003800000 */
.L_x_36622:
        /* <DEDUP_REMOVED lines=12> */
.L_x_36636:
[----:B------:R-:W2:Y:S02]  /*79a0*/  LDG.E.64 R2, desc[UR36][R2.64] ;  /* 0x0000002402027981 */ /* 0x000ea4000c1e1b00 */
[----:B--2---:R3:W4:Y:S01]  /*79b0*/  F2I.F64.TRUNC R0, R2 ;  /* 0x0000000200007311 */ /* 0x004722000030d100 */
[----:B------:R-:W-:Y:S05]  /*79c0*/  BRA `(.L_x_36627) ;  /* 0x00000008006c7947 */ /* 0x000fea0003800000 */
.L_x_36635:
        /* <DEDUP_REMOVED lines=28> */
.L_x_36638:
        /* <DEDUP_REMOVED lines=15> */
.L_x_36637:
[----:B------:R-:W2:Y:S02]  /*7c80*/  LDG.E.U16 R4, desc[UR36][R2.64] ;  /* 0x0000002402047981 */ /* 0x000ea4000c1e1500 */
[----:B--2---:R-:W-:-:S06]  /*7c90*/  IMAD.U32 R4, R4, 0x10000, RZ ;  /* 0x0001000004047824 */ /* 0x004fcc00078e00ff */
[----:B------:R-:W0:Y:S02]  /*7ca0*/  F2I.FTZ.TRUNC.NTZ R4, R4 ;  /* 0x0000000400047305 */ /* 0x000e24000021f100 */
[----:B0-----:R-:W-:Y:S01]  /*7cb0*/  PRMT R0, R4, 0x7610, R0 ;  /* 0x0000761004007816 */ /* 0x001fe20000000000 */
[----:B------:R-:W-:Y:S06]  /*7cc0*/  BRA `(.L_x_36627) ;  /* 0x0000000400ac7947 */ /* 0x000fec0003800000 */
.L_x_36634:
        /* <DEDUP_REMOVED lines=10> */
.L_x_36641:
        /* <DEDUP_REMOVED lines=21> */
.L_x_36645:
[----:B------:R-:W-:Y:S05]  /*7ec0*/  BSYNC B1 ;  /* 0x0000000000017941 */ /* 0x000fea0003800000 */
.L_x_36644:
[----:B------:R-:W-:Y:S01]  /*7ed0*/  IMAD.SHL.U32 R2, R2, 0x100000, RZ ;  /* 0x0010000002027824 */ /* 0x000fe200078e00ff */
[----:B------:R-:W-:-:S04]  /*7ee0*/  LEA R3, R0, 0x3b800000, 0x17 ;  /* 0x3b80000000037811 */ /* 0x000fc800078eb8ff */
[----:B------:R-:W-:-:S07]  /*7ef0*/  LOP3.LUT R4, R3, R2, R4, 0xfe, !PT ;  /* 0x0000000203047212 */ /* 0x000fce00078efe04 */
.L_x_36643:
[----:B------:R-:W-:Y:S05]  /*7f00*/  BSYNC B0 ;  /* 0x0000000000007941 */ /* 0x000fea0003800000 */
.L_x_36642:
[----:B------:R-:W0:Y:S02]  /*7f10*/  F2I.FTZ.TRUNC.NTZ R4, R4 ;  /* 0x0000000400047305 */ /* 0x000e24000021f100 */
[----:B0-----:R-:W-:Y:S01]  /*7f20*/  PRMT R0, R4, 0x7610, R0 ;  /* 0x0000761004007816 */ /* 0x001fe20000000000 */
[----:B------:R-:W-:Y:S06]  /*7f30*/  BRA `(.L_x_36627) ;  /* 0x0000000400107947 */ /* 0x000fec0003800000 */
.L_x_36640:
        /* <DEDUP_REMOVED lines=21> */
.L_x_36649:
[----:B------:R-:W-:Y:S05]  /*8090*/  BSYNC B1 ;  /* 0x0000000000017941 */ /* 0x000fea0003800000 */
.L_x_36648:
[----:B------:R-:W-:Y:S01]  /*80a0*/  IMAD.SHL.U32 R2, R2, 0x200000, RZ ;  /* 0x0020000002027824 */ /* 0x000fe200078e00ff */
[----:B------:R-:W-:-:S04]  /*80b0*/  LEA R3, R0, 0x37800000, 0x17 ;  /* 0x3780000000037811 */ /* 0x000fc800078eb8ff */
[----:B------:R-:W-:-:S07]  /*80c0*/  LOP3.LUT R4, R3, R2, R4, 0xfe, !PT ;  /* 0x0000000203047212 */ /* 0x000fce00078efe04 */
.L_x_36647:
[----:B------:R-:W-:Y:S05]  /*80d0*/  BSYNC B0 ;  /* 0x0000000000007941 */ /* 0x000fea0003800000 */
.L_x_36646:
[----:B------:R-:W0:Y:S02]  /*80e0*/  F2I.FTZ.TRUNC.NTZ R4, R4 ;  /* 0x0000000400047305 */ /* 0x000e24000021f100 */
[----:B0-----:R-:W-:Y:S01]  /*80f0*/  PRMT R0, R4, 0x7610, R0 ;  /* 0x0000761004007816 */ /* 0x001fe20000000000 */
[----:B------:R-:W-:Y:S06]  /*8100*/  BRA `(.L_x_36627) ;  /* 0x00000000009c7947 */ /* 0x000fec0003800000 */
.L_x_36639:
        /* <DEDUP_REMOVED lines=14> */
.L_x_36653:
[----:B------:R-:W-:Y:S05]  /*81f0*/  BSYNC B0 ;  /* 0x0000000000007941 */ /* 0x000fea0003800000 */
.L_x_36652:
[----:B------:R-:W0:Y:S02]  /*8200*/  F2I.FTZ.TRUNC.NTZ R4, R4 ;  /* 0x0000000400047305 */ /* 0x000e24000021f100 */
[----:B0-----:R-:W-:Y:S01]  /*8210*/  PRMT R0, R4, 0x7610, R0 ;  /* 0x0000761004007816 */ /* 0x001fe20000000000 */
[----:B------:R-:W-:Y:S06]  /*8220*/  BRA `(.L_x_36627) ;  /* 0x0000000000547947 */ /* 0x000fec0003800000 */
.L_x_36626:
        /* <DEDUP_REMOVED lines=16> */
.L_x_36654:
[----:B------:R-:W-:Y:S01]  /*8330*/  PRMT R0, RZ, 0x7610, R0 ;  /* 0x00007610ff007816 */ /* 0x000fe20000000000 */
[----:B------:R-:W-:Y:S06]  /*8340*/  BRA `(.L_x_36627) ;  /* 0x00000000000c7947 */ /* 0x000fec0003800000 */
.L_x_36651:
[----:B------:R1:W5:Y:S01]  /*8350*/  LDG.E.U16 R0, desc[UR36][R2.64] ;  /* 0x0000002402007981 */ /* 0x000362000c1e1500 */
[----:B------:R-:W-:Y:S05]  /*8360*/  BRA `(.L_x_36627) ;  /* 0x0000000000047947 */ /* 0x000fea0003800000 */
.L_x_36650:
[----:B------:R2:W5:Y:S02]  /*8370*/  LDG.E.U16 R0, desc[UR36][R2.64] ;  /* 0x0000002402007981 */ /* 0x000564000c1e1500 */
.L_x_36627:
        /* <DEDUP_REMOVED lines=20> */
.L_x_36658:
[----:B------:R3:W-:Y:S01]  /*84c0*/  STG.E.U8 desc[UR36][R16.64], R2 ;  /* 0x0000000210007986 */ /* 0x0007e2000c101124 */
[----:B------:R-:W-:Y:S05]  /*84d0*/  BRA `(.L_x_36660) ;  /* 0x0000000c00487947 */ /* 0x000fea0003800000 */
.L_x_36657:
        /* <DEDUP_REMOVED lines=9> */
.L_x_36662:
[----:B------:R2:W-:Y:S01]  /*8570*/  STG.E desc[UR36][R16.64], R2 ;  /* 0x0000000210007986 */ /* 0x0005e2000c101924 */
[----:B------:R-:W-:Y:S05]  /*8580*/  BRA `(.L_x_36660) ;  /* 0x0000000c001c7947 */ /* 0x000fea0003800000 */
.L_x_36661:
[----:B------:R0:W-:Y:S01]  /*8590*/  STG.E.U16 desc[UR36][R16.64], R2 ;  /* 0x0000000210007986 */ /* 0x0001e2000c101524 */
[----:B------:R-:W-:Y:S05]  /*85a0*/  BRA `(.L_x_36660) ;  /* 0x0000000c00147947 */ /* 0x000fea0003800000 */
.L_x_36656:
        /* <DEDUP_REMOVED lines=9> */
.L_x_36664:
[----:B------:R-:W-:-:S04]  /*8640*/  I2FP.F32.U32 R0, R2 ;  /* 0x0000000200007245 */ /* 0x000fc80000201000 */
[----:B------:R-:W-:-:S05]  /*8650*/  F2FP.F16.F32.PACK_AB R0, RZ, R0 ;  /* 0x00000000ff00723e */ /* 0x000fca00000000ff */
[----:B------:R0:W-:Y:S01]  /*8660*/  STG.E.U16 desc[UR36][R16.64], R0 ;  /* 0x0000000010007986 */ /* 0x0001e2000c101524 */
[----:B------:R-:W-:Y:S05]  /*8670*/  BRA `(.L_x_36660) ;  /* 0x0000000800e07947 */ /* 0x000fea0003800000 */
.L_x_36663:
        /* <DEDUP_REMOVED lines=10> */
.L_x_36666:
[----:B------:R-:W-:-:S04]  /*8720*/  I2FP.F32.U32 R2, R2 ;  /* 0x0000000200027245 */ /* 0x000fc80000201000 */
[----:B------:R-:W-:-:S04]  /*8730*/  F2FP.F16.F32.PACK_AB R3, RZ, R2 ;  /* 0x00000002ff03723e */ /* 0x000fc800000000ff */
[----:B------:R-:W-:-:S05]  /*8740*/  PRMT R3, R3, 0x5410, RZ ;  /* 0x0000541003037816 */ /* 0x000fca00000000ff */
[----:B------:R0:W-:Y:S01]  /*8750*/  STG.E desc[UR36][R16.64], R3 ;  /* 0x0000000310007986 */ /* 0x0001e2000c101924 */
[----:B------:R-:W-:Y:S05]  /*8760*/  BRA `(.L_x_36660) ;  /* 0x0000000800a47947 */ /* 0x000fea0003800000 */
.L_x_36665:
[----:B------:R-:W0:Y:S02]  /*8770*/  I2F.F64.U32 R2, R2 ;  /* 0x0000000200027312 */ /* 0x000e240000201800 */
[----:B0-----:R0:W-:Y:S01]  /*8780*/  STG.E.64 desc[UR36][R16.64], R2 ;  /* 0x0000000210007986 */ /* 0x0011e2000c101b24 */
[----:B------:R-:W-:Y:S05]  /*8790*/  BRA `(.L_x_36660) ;  /* 0x0000000800987947 */ /* 0x000fea0003800000 */
.L_x_36655:
        /* <DEDUP_REMOVED lines=10> */
.L_x_36669:
[----:B------:R-:W0:Y:S01]  /*8840*/  I2F.F64.U32 R4, R2 ;  /* 0x0000000200047312 */ /* 0x000e220000201800 */
[----:B------:R-:W-:-:S05]  /*8850*/  CS2R R6, SRZ ;  /* 0x0000000000067805 */ /* 0x000fca000001ff00 */
[----:B0-----:R0:W-:Y:S01]  /*8860*/  STG.E.128 desc[UR36][R16.64], R4 ;  /* 0x0000000410007986 */ /* 0x0011e2000c101d24 */
[----:B------:R-:W-:Y:S05]  /*8870*/  BRA `(.L_x_36660) ;  /* 0x0000000800607947 */ /* 0x000fea0003800000 */
.L_x_36668:
        /* <DEDUP_REMOVED lines=21> */
.L_x_36673:
[----:B------:R-:W-:Y:S05]  /*89d0*/  BSYNC B0 ;  /* 0x0000000000007941 */ /* 0x000fea0003800000 */
.L_x_36672:
[----:B------:R-:W-:-:S05]  /*89e0*/  LOP3.LUT R3, R0, R3, RZ, 0xfc, !PT ;  /* 0x0000000300037212 */ /* 0x000fca00078efcff */
[----:B------:R0:W-:Y:S01]  /*89f0*/  STG.E.U8 desc[UR36][R16.64], R3 ;  /* 0x0000000310007986 */ /* 0x0001e2000c101124 */
[----:B------:R-:W-:Y:S05]  /*8a00*/  BRA `(.L_x_36660) ;  /* 0x0000000400fc7947 */ /* 0x000fea0003800000 */
.L_x_36671:
        /* <DEDUP_REMOVED lines=13> */
.L_x_36675:
[----:B------:R-:W-:Y:S01]  /*8ae0*/  IMAD.MOV.U32 R0, RZ, RZ, 0x7f ;  /* 0x0000007fff007424 */ /* 0x000fe200078e00ff */
[----:B------:R-:W-:-:S04]  /*8af0*/  ISETP.GT.U32.AND P0, PT, R2, 0x7f800000, PT ;  /* 0x7f8000000200780c */ /* 0x000fc80003f04070 */
[----:B------:R-:W-:-:S09]  /*8b00*/  SEL R0, R0, 0x7c, P0 ;  /* 0x0000007c00007807 */ /* 0x000fd20000000000 */
.L_x_36676:
[----:B------:R-:W-:Y:S05]  /*8b10*/  BSYNC B0 ;  /* 0x0000000000007941 */ /* 0x000fea0003800000 */
.L_x_36674:
[----:B------:R-:W-:-:S04]  /*8b20*/  LOP3.LUT R2, R3, 0x80000000, RZ, 0xc0, !PT ;  /* 0x8000000003027812 */ /* 0x000fc800078ec0ff */
[----:B------:R-:W-:-:S04]  /*8b30*/  SHF.R.U32.HI R3, RZ, 0x18, R2 ;  /* 0x00000018ff037819 */ /* 0x000fc80000011602 */
[----:B------:R-:W-:-:S05]  /*8b40*/  LOP3.LUT R3, R0, R3, RZ, 0xfc, !PT ;  /* 0x0000000300037212 */ /* 0x000fca00078efcff */
[----:B------:R0:W-:Y:S01]  /*8b50*/  STG.E.U8 desc[UR36][R16.64], R3 ;  /* 0x0000000310007986 */ /* 0x0001e2000c101124 */
[----:B------:R-:W-:Y:S05]  /*8b60*/  BRA `(.L_x_36660) ;  /* 0x0000000400a47947 */ /* 0x000fea0003800000 */
.L_x_36670:
[----:B------:R-:W-:-:S04]  /*8b70*/  I2FP.F32.U32 R0, R2 ;  /* 0x0000000200007245 */ /* 0x000fc80000201000 */
[----:B------:R-:W-:-:S05]  /*8b80*/  F2FP.BF16.F32.PACK_AB R0, RZ, R0 ;  /* 0x00000000ff00723e */ /* 0x000fca00000010ff */
[----:B------:R0:W-:Y:S01]  /*8b90*/  STG.E.U16 desc[UR36][R16.64], R0 ;  /* 0x0000000010007986 */ /* 0x0001e2000c101524 */
[----:B------:R-:W-:Y:S05]  /*8ba0*/  BRA `(.L_x_36660) ;  /* 0x0000000400947947 */ /* 0x000fea0003800000 */
.L_x_36667:
        /* <DEDUP_REMOVED lines=10> */
.L_x_36679:
        /* <DEDUP_REMOVED lines=17> */
.L_x_36682:
[----:B------:R-:W-:-:S04]  /*8d60*/  LOP3.LUT R2, R3, 0x80000000, RZ, 0xc0, !PT ;  /* 0x8000000003027812 */ /* 0x000fc800078ec0ff */
[----:B------:R-:W-:-:S04]  /*8d70*/  SHF.R.U32.HI R3, RZ, 0x18, R2 ;  /* 0x00000018ff037819 */ /* 0x000fc80000011602 */
[----:B------:R-:W-:-:S04]  /*8d80*/  LOP3.LUT R0, R0, R3, RZ, 0xfc, !PT ;  /* 0x0000000300007212 */ /* 0x000fc800078efcff */
[----:B------:R-:W-:-:S07]  /*8d90*/  PRMT R8, R0, 0x7610, R8 ;  /* 0x0000761000087816 */ /* 0x000fce0000000008 */
.L_x_36681:
[----:B------:R-:W-:Y:S05]  /*8da0*/  BSYNC B0 ;  /* 0x0000000000007941 */ /* 0x000fea0003800000 */
.L_x_36680:
[----:B------:R0:W-:Y:S01]  /*8db0*/  STG.E.U8 desc[UR36][R16.64], R8 ;  /* 0x0000000810007986 */ /* 0x0001e2000c101124 */
[----:B------:R-:W-:Y:S05]  /*8dc0*/  BRA `(.L_x_36660) ;  /* 0x00000004000c7947 */ /* 0x000fea0003800000 */
.L_x_36678:
        /* <DEDUP_REMOVED lines=17> */
.L_x_36685:
[----:B------:R-:W-:-:S04]  /*8ee0*/  LOP3.LUT R2, R3, 0x80000000, RZ, 0xc0, !PT ;  /* 0x8000000003027812 */ /* 0x000fc800078ec0ff */
[----:B------:R-:W-:-:S04]  /*8ef0*/  SHF.R.U32.HI R3, RZ, 0x18, R2 ;  /* 0x00000018ff037819 */ /* 0x000fc80000011602 */
[----:B------:R-:W-:-:S04]  /*8f00*/  LOP3.LUT R0, R0, R3, RZ, 0xfc, !PT ;  /* 0x0000000300007212 */ /* 0x000fc800078efcff */
[----:B------:R-:W-:-:S07]  /*8f10*/  PRMT R8, R0, 0x7610, R8 ;  /* 0x0000761000087816 */ /* 0x000fce0000000008 */
.L_x_36684:
[----:B------:R-:W-:Y:S05]  /*8f20*/  BSYNC B0 ;  /* 0x0000000000007941 */ /* 0x000fea0003800000 */
.L_x_36683:
[----:B------:R0:W-:Y:S01]  /*8f30*/  STG.E.U8 desc[UR36][R16.64], R8 ;  /* 0x0000000810007986 */ /* 0x0001e2000c101124 */
[----:B------:R-:W-:Y:S05]  /*8f40*/  BRA `(.L_x_36660) ;  /* 0x0000000000ac7947 */ /* 0x000fea0003800000 */
.L_x_36677:
        /* <DEDUP_REMOVED lines=22> */
.L_x_36659:
        /* <DEDUP_REMOVED lines=16> */
.L_x_36688:
[----:B------:R-:W-:Y:S05]  /*91b0*/  BRA `(.L_x_36660) ;  /* 0x0000000000107947 */ /* 0x000fea0003800000 */
.L_x_36687:
[----:B------:R-:W-:-:S05]  /*91c0*/  IMAD.MOV.U32 R3, RZ, RZ, RZ ;  /* 0x000000ffff037224 */ /* 0x000fca00078e00ff */
[----:B------:R0:W-:Y:S01]  /*91d0*/  STG.E.64 desc[UR36][R16.64], R2 ;  /* 0x0000000210007986 */ /* 0x0001e2000c101b24 */
[----:B------:R-:W-:Y:S05]  /*91e0*/  BRA `(.L_x_36660) ;  /* 0x0000000000047947 */ /* 0x000fea0003800000 */
.L_x_36686:
[----:B------:R0:W-:Y:S02]  /*91f0*/  STG.E desc[UR36][R16.64], R2 ;  /* 0x0000000210007986 */ /* 0x0001e4000c101924 */
.L_x_36660:
[----:B------:R-:W-:-:S07]  /*9200*/  VIADD R19, R19, 0x80 ;  /* 0x0000008013137836 */ /* 0x000fce0000000000 */
.L_x_36620:
[----:B------:R-:W-:Y:S05]  /*9210*/  BSYNC B6 ;  /* 0x0000000000067941 */ /* 0x000fea0003800000 */
.L_x_36619:
        /* <DEDUP_REMOVED lines=306> */
.L_x_36689:
        /* <DEDUP_REMOVED lines=20> */
.L_x_36693:
[----:B------:R4:W5:Y:S01]  /*a680*/  LDG.E.U8 R0, desc[UR36][R2.64] ;  /* 0x0000002402007981 */ /* 0x000962000c1e1100 */
[----:B------:R-:W-:Y:S05]  /*a690*/  BRA `(.L_x_36695) ;  /* 0x0000000c00547947 */ /* 0x000fea0003800000 */
.L_x_36692:
        /* <DEDUP_REMOVED lines=8> */
.L_x_36697:
[----:B------:R2:W5:Y:S01]  /*a720*/  LDG.E.U16 R0, desc[UR36][R2.64] ;  /* 0x0000002402007981 */ /* 0x000562000c1e1500 */
[----:B------:R-:W-:Y:S05]  /*a730*/  BRA `(.L_x_36695) ;  /* 0x0000000c002c7947 */ /* 0x000fea0003800000 */
.L_x_36696:
[----:B------:R0:W5:Y:S01]  /*a740*/  LDG.E.U16 R0, desc[UR36][R2.64] ;  /* 0x0000002402007981 */ /* 0x000162000c1e1500 */
[----:B------:R-:W-:Y:S05]  /*a750*/  BRA `(.L_x_36695) ;  /* 0x0000000c00247947 */ /* 0x000fea0003800000 */
.L_x_36691:
        /* <DEDUP_REMOVED lines=9> */
.L_x_36699:
[----:B------:R-:W2:Y:S02]  /*a7f0*/  LDG.E.U16 R4, desc[UR36][R2.64] ;  /* 0x0000002402047981 */ /* 0x000ea4000c1e1500 */
[----:B--2---:R-:W-:-:S06]  /*a800*/  HADD2.F32 R4, -RZ, R4.H0_H0 ;  /* 0x20000004ff047230 */ /* 0x004fcc0000004100 */
[----:B------:R-:W0:Y:S02]  /*a810*/  F2I.FTZ.TRUNC.NTZ R4, R4 ;  /* 0x0000000400047305 */ /* 0x000e24000021f100 */
[----:B0-----:R-:W-:Y:S01]  /*a820*/  PRMT R0, R4, 0x7610, R0 ;  /* 0x0000761004007816 */ /* 0x001fe20000000000 */
[----:B------:R-:W-:Y:S06]  /*a830*/  BRA `(.L_x_36695) ;  /* 0x0000000800ec7947 */ /* 0x000fec0003800000 */
.L_x_36698:
        /* <DEDUP_REMOVED lines=9> */
.L_x_36701:
[----:B------:R-:W2:Y:S02]  /*a8d0*/  LDG.E.U16 R2, desc[UR36][R2.64] ;  /* 0x0000002402027981 */ /* 0x000ea4000c1e1500 */
[----:B--2---:R-:W-:-:S06]  /*a8e0*/  HADD2.F32 R4, -RZ, R2.H0_H0 ;  /* 0x20000002ff047230 */ /* 0x004fcc0000004100 */
[----:B------:R-:W0:Y:S02]  /*a8f0*/  F2I.FTZ.TRUNC.NTZ R4, R4 ;  /* 0x0000000400047305 */ /* 0x000e24000021f100 */
[----:B0-----:R-:W-:Y:S01]  /*a900*/  PRMT R0, R4, 0x7610, R0 ;  /* 0x0000761004007816 */ /* 0x001fe20000000000 */
[----:B------:R-:W-:Y:S06]  /*a910*/  BRA `(.L_x_36695) ;  /* 0x0000000800b47947 */ /* 0x000fec0003800000 */
.L_x_36700:
[----:B------:R-:W2:Y:S02]  /*a920*/  LDG.E.64 R2, desc[UR36][R2.64] ;  /* 0x0000002402027981 */ /* 0x000ea4000c1e1b00 */
[----:B--2---:R0:W1:Y:S01]  /*a930*/  F2I.F64.TRUNC R0, R2 ;  /* 0x0000000200007311 */ /* 0x004062000030d100 */
[----:B------:R-:W-:Y:S05]  /*a940*/  BRA `(.L_x_36695) ;  /* 0x0000000800a87947 */ /* 0x000fea0003800000 */
.L_x_36690:
        /* <DEDUP_REMOVED lines=12> */
.L_x_36704:
[----:B------:R-:W2:Y:S02]  /*aa10*/  LDG.E.64 R2, desc[UR36][R2.64] ;  /* 0x0000002402027981 */ /* 0x000ea4000c1e1b00 */
[----:B--2---:R0:W1:Y:S01]  /*aa20*/  F2I.F64.TRUNC R0, R2 ;  /* 0x0000000200007311 */ /* 0x004062000030d100 */
[----:B------:R-:W-:Y:S05]  /*aa30*/  BRA `(.L_x_36695) ;  /* 0x00000008006c7947 */ /* 0x000fea0003800000 */
.L_x_36703:
        /* <DEDUP_REMOVED lines=28> */
.L_x_36706:
        /* <DEDUP_REMOVED lines=15> */
.L_x_36705:
[----:B------:R-:W2:Y:S02]  /*acf0*/  LDG.E.U16 R4, desc[UR36][R2.64] ;  /* 0x0000002402047981 */ /* 0x000ea4000c1e1500 */
[----:B--2---:R-:W-:-:S06]  /*ad00*/  IMAD.U32 R4, R4, 0x10000, RZ ;  /* 0x0001000004047824 */ /* 0x004fcc00078e00ff */
[----:B------:R-:W0:Y:S02]  /*ad10*/  F2I.FTZ.TRUNC.NTZ R4, R4 ;  /* 0x0000000400047305 */ /* 0x000e24000021f100 */
[----:B0-----:R-:W-:Y:S01]  /*ad20*/  PRMT R0, R4, 0x7610, R0 ;  /* 0x0000761004007816 */ /* 0x001fe20000000000 */
[----:B------:R-:W-:Y:S06]  /*ad30*/  BRA `(.L_x_36695) ;  /* 0x0000000400ac7947 */ /* 0x000fec0003800000 */
.L_x_36702:
        /* <DEDUP_REMOVED lines=10> */
.L_x_36709:
        /* <DEDUP_REMOVED lines=21> */
.L_x_36713:
[----:B------:R-:W-:Y:S05]  /*af30*/  BSYNC B1 ;  /* 0x0000000000017941 */ /* 0x000fea0003800000 */
.L_x_36712:
[----:B------:R-:W-:Y:S01]  /*af40*/  IMAD.SHL.U32 R2, R2, 0x100000, RZ ;  /* 0x0010000002027824 */ /* 0x000fe200078e00ff */
[----:B------:R-:W-:-:S04]  /*af50*/  LEA R3, R0, 0x3b800000, 0x17 ;  /* 0x3b80000000037811 */ /* 0x000fc800078eb8ff */
[----:B------:R-:W-:-:S07]  /*af60*/  LOP3.LUT R4, R3, R2, R4, 0xfe, !PT ;  /* 0x0000000203047212 */ /* 0x000fce00078efe04 */
.L_x_36711:
[----:B------:R-:W-:Y:S05]  /*af70*/  BSYNC B0 ;  /* 0x0000000000007941 */ /* 0x000fea0003800000 */
.L_x_36710:
[----:B------:R-:W0:Y:S02]  /*af80*/  F2I.FTZ.TRUNC.NTZ R4, R4 ;  /* 0x0000000400047305 */ /* 0x000e24000021f100 */
[----:B0-----:R-:W-:Y:S01]  /*af90*/  PRMT R0, R4, 0x7610, R0 ;  /* 0x0000761004007816 */ /* 0x001fe20000000000 */
[----:B------:R-:W-:Y:S06]  /*afa0*/  BRA `(.L_x_36695) ;  /* 0x0000000400107947 */ /* 0x000fec0003800000 */
.L_x_36708:
        /* <DEDUP_REMOVED lines=21> */
.L_x_36717:
[----:B------:R-:W-:Y:S05]  /*b100*/  BSYNC B1 ;  /* 0x0000000000017941 */ /* 0x000fea0003800000 */
.L_x_36716:
[----:B------:R-:W-:Y:S01]  /*b110*/  IMAD.SHL.U32 R2, R2, 0x200000, RZ ;  /* 0x0020000002027824 */ /* 0x000fe200078e00ff */
[----:B------:R-:W-:-:S04]  /*b120*/  LEA R3, R0, 0x37800000, 0x17 ;  /* 0x3780000000037811 */ /* 0x000fc800078eb8ff */
[----:B------:R-:W-:-:S07]  /*b130*/  LOP3.LUT R4, R3, R2, R4, 0xfe, !PT ;  /* 0x0000000203047212 */ /* 0x000fce00078efe04 */
.L_x_36715:
[----:B------:R-:W-:Y:S05]  /*b140*/  BSYNC B0 ;  /* 0x0000000000007941 */ /* 0x000fea0003800000 */
.L_x_36714:
[----:B------:R-:W0:Y:S02]  /*b150*/  F2I.FTZ.TRUNC.NTZ R4, R4 ;  /* 0x0000000400047305 */ /* 0x000e24000021f100 */
[----:B0-----:R-:W-:Y:S01]  /*b160*/  PRMT R0, R4, 0x7610, R0 ;  /* 0x0000761004007816 */ /* 0x001fe20000000000 */
[----:B------:R-:W-:Y:S06]  /*b170*/  BRA `(.L_x_36695) ;  /* 0x00000000009c7947 */ /* 0x000fec0003800000 */
.L_x_36707:
        /* <DEDUP_REMOVED lines=14> */
.L_x_36721:
[----:B------:R-:W-:Y:S05]  /*b260*/  BSYNC B0 ;  /* 0x0000000000007941 */ /* 0x000fea0003800000 */
.L_x_36720:
[----:B------:R-:W0:Y:S02]  /*b270*/  F2I.FTZ.TRUNC.NTZ R4, R4 ;  /* 0x0000000400047305 */ /* 0x000e24000021f100 */
[----:B0-----:R-:W-:Y:S01]  /*b280*/  PRMT R0, R4, 0x7610, R0 ;  /* 0x0000761004007816 */ /* 0x001fe20000000000 */
[----:B------:R-:W-:Y:S06]  /*b290*/  BRA `(.L_x_36695) ;  /* 0x0000000000547947 */ /* 0x000fec0003800000 */
.L_x_36694:
        /* <DEDUP_REMOVED lines=16> */
.L_x_36722:
[----:B------:R-:W-:Y:S01]  /*b3a0*/  PRMT R0, RZ, 0x7610, R0 ;  /* 0x00007610ff007816 */ /* 0x000fe20000000000 */
[----:B------:R-:W-:Y:S06]  /*b3b0*/  BRA `(.L_x_36695) ;  /* 0x00000000000c7947 */ /* 0x000fec0003800000 */
.L_x_36719:
[----:B------:R0:W5:Y:S01]  /*b3c0*/  LDG.E.U16 R0, desc[UR36][R2.64] ;  /* 0x0000002402007981 */ /* 0x000162000c1e1500 */
[----:B------:R-:W-:Y:S05]  /*b3d0*/  BRA `(.L_x_36695) ;  /* 0x0000000000047947 */ /* 0x000fea0003800000 */
.L_x_36718:
[----:B------:R0:W5:Y:S02]  /*b3e0*/  LDG.E.U16 R0, desc[UR36][R2.64] ;  /* 0x0000002402007981 */ /* 0x000164000c1e1500 */
.L_x_36695:
[----:B------:R-:W0:Y:S01]  /*b3f0*/  LDC.U8 R4, c[0x0][0x424] ;  /* 0x00010900ff047b82 */ /* 0x000e220000000000 */
[----:B------:R-:W-:Y:S01]  /*b400*/  ULDC.U16 UR4, c[0x0][0x422] ;  /* 0x0001088000047ab9 */ /* 0x000fe20000000400 */
[----:B-1---5:R-:W-:Y:S01]  /*b410*/  PRMT R0, R0, 0x9910, RZ ;  /* 0x0000991000007816 */ /* 0x022fe200000000ff */
[----:B------:R-:W-:-:S06]  /*b420*/  UPRMT UR4, UR4, 0x9910, URZ ;  /* 0x0000991004047896 */ /* 0x000fcc000800003f */
[----:B------:R-:W-:-:S04]  /*b430*/  ISETP.NE.AND P0, PT, RZ, UR4, PT ;  /* 0x00000004ff007c0c */ /* 0x000fc8000bf05270 */
[----:B------:R-:W-:-:S04]  /*b440*/  ISETP.NE.AND P0, PT, R0, RZ, P0 ;  /* 0x000000ff0000720c */ /* 0x000fc80000705270 */
        /* <DEDUP_REMOVED lines=14> */
.L_x_36726:
[----:B------:R-:W-:Y:S01]  /*b530*/  STG.E.U8 desc[UR36][R16.64], R2 ;  /* 0x0000000210007986 */ /* 0x000fe2000c101124 */
[----:B------:R-:W-:Y:S05]  /*b540*/  EXIT ;  /* 0x000000000000794d */ /* 0x000fea0003800000 */
.L_x_36725:
        /* <DEDUP_REMOVED lines=9> */
.L_x_36729:
[----:B------:R-:W-:Y:S01]  /*b5e0*/  STG.E desc[UR36][R16.64], R2 ;  /* 0x0000000210007986 */ /* 0x000fe2000c101924 */
[----:B------:R-:W-:Y:S05]  /*b5f0*/  EXIT ;  /* 0x000000000000794d */ /* 0x000fea0003800000 */
.L_x_36728:
[----:B------:R-:W-:Y:S01]  /*b600*/  STG.E.U16 desc[UR36][R16.64], R2 ;  /* 0x0000000210007986 */ /* 0x000fe2000c101524 */
[----:B------:R-:W-:Y:S05]  /*b610*/  EXIT ;  /* 0x000000000000794d */ /* 0x000fea0003800000 */
.L_x_36724:
        /* <DEDUP_REMOVED lines=9> */
.L_x_36731:
[----:B------:R-:W-:-:S04]  /*b6b0*/  I2FP.F32.U32 R0, R2 ;  /* 0x0000000200007245 */ /* 0x000fc80000201000 */
[----:B------:R-:W-:-:S05]  /*b6c0*/  F2FP.F16.F32.PACK_AB R0, RZ, R0 ;  /* 0x00000000ff00723e */ /* 0x000fca00000000ff */
[----:B------:R-:W-:Y:S01]  /*b6d0*/  STG.E.U16 desc[UR36][R16.64], R0 ;  /* 0x0000000010007986 */ /* 0x000fe2000c101524 */
[----:B------:R-:W-:Y:S05]  /*b6e0*/  EXIT ;  /* 0x000000000000794d */ /* 0x000fea0003800000 */
.L_x_36730:
        /* <DEDUP_REMOVED lines=10> */
.L_x_36733:
[----:B------:R-:W-:-:S04]  /*b790*/  I2FP.F32.U32 R2, R2 ;  /* 0x0000000200027245 */ /* 0x000fc80000201000 */
[----:B------:R-:W-:-:S04]  /*b7a0*/  F2FP.F16.F32.PACK_AB R3, RZ, R2 ;  /* 0x00000002ff03723e */ /* 0x000fc800000000ff */
[----:B------:R-:W-:-:S05]  /*b7b0*/  PRMT R3, R3, 0x5410, RZ ;  /* 0x0000541003037816 */ /* 0x000fca00000000ff */
[----:B------:R-:W-:Y:S01]  /*b7c0*/  STG.E desc[UR36][R16.64], R3 ;  /* 0x0000000310007986 */ /* 0x000fe2000c101924 */
[----:B------:R-:W-:Y:S05]  /*b7d0*/  EXIT ;  /* 0x000000000000794d */ /* 0x000fea0003800000 */
.L_x_36732:
[----:B------:R-:W0:Y:S02]  /*b7e0*/  I2F.F64.U32 R2, R2 ;  /* 0x0000000200027312 */ /* 0x000e240000201800 */
[----:B0-----:R-:W-:Y:S01]  /*b7f0*/  STG.E.64 desc[UR36][R16.64], R2 ;  /* 0x0000000210007986 */ /* 0x001fe2000c101b24 */
[----:B------:R-:W-:Y:S05]  /*b800*/  EXIT ;  /* 0x000000000000794d */ /* 0x000fea0003800000 */
.L_x_36723:
        /* <DEDUP_REMOVED lines=10> */
.L_x_36736:
[----:B------:R-:W0:Y:S01]  /*b8b0*/  I2F.F64.U32 R4, R2 ;  /* 0x0000000200047312 */ /* 0x000e220000201800 */
[----:B------:R-:W-:-:S05]  /*b8c0*/  CS2R R6, SRZ ;  /* 0x0000000000067805 */ /* 0x000fca000001ff00 */
[----:B0-----:R-:W-:Y:S01]  /*b8d0*/  STG.E.128 desc[UR36][R16.64], R4 ;  /* 0x0000000410007986 */ /* 0x001fe2000c101d24 */
[----:B------:R-:W-:Y:S05]  /*b8e0*/  EXIT ;  /* 0x000000000000794d */ /* 0x000fea0003800000 */
.L_x_36735:
        /* <DEDUP_REMOVED lines=21> */
.L_x_36740:
[----:B------:R-:W-:Y:S05]  /*ba40*/  BSYNC B0 ;  /* 0x0000000000007941 */ /* 0x000fea0003800000 */
.L_x_36739:
[----:B------:R-:W-:-:S05]  /*ba50*/  LOP3.LUT R3, R0, R3, RZ, 0xfc, !PT ;  /* 0x0000000300037212 */ /* 0x000fca00078efcff */
[----:B------:R-:W-:Y:S01]  /*ba60*/  STG.E.U8 desc[UR36][R16.64], R3 ;  /* 0x0000000310007986 */ /* 0x000fe2000c101124 */
[----:B------:R-:W-:Y:S05]  /*ba70*/  EXIT ;  /* 0x000000000000794d */ /* 0x000fea0003800000 */
.L_x_36738:
        /* <DEDUP_REMOVED lines=13> */
.L_x_36742:
[----:B------:R-:W-:Y:S01]  /*bb50*/  IMAD.MOV.U32 R0, RZ, RZ, 0x7f ;  /* 0x0000007fff007424 */ /* 0x000fe200078e00ff */
[----:B------:R-:W-:-:S04]  /*bb60*/  ISETP.GT.U32.AND P0, PT, R2, 0x7f800000, PT ;  /* 0x7f8000000200780c */ /* 0x000fc80003f04070 */
[----:B------:R-:W-:-:S09]  /*bb70*/  SEL R0, R0, 0x7c, P0 ;  /* 0x0000007c00007807 */ /* 0x000fd20000000000 */
.L_x_36743:
[----:B------:R-:W-:Y:S05]  /*bb80*/  BSYNC B0 ;  /* 0x0000000000007941 */ /* 0x000fea0003800000 */
.L_x_36741:
[----:B------:R-:W-:-:S04]  /*bb90*/  LOP3.LUT R2, R3, 0x80000000, RZ, 0xc0, !PT ;  /* 0x8000000003027812 */ /* 0x000fc800078ec0ff */
[----:B------:R-:W-:-:S04]  /*bba0*/  SHF.R.U32.HI R3, RZ, 0x18, R2 ;  /* 0x00000018ff037819 */ /* 0x000fc80000011602 */
[----:B------:R-:W-:-:S05]  /*bbb0*/  LOP3.LUT R3, R0, R3, RZ, 0xfc, !PT ;  /* 0x0000000300037212 */ /* 0x000fca00078efcff */
[----:B------:R-:W-:Y:S01]  /*bbc0*/  STG.E.U8 desc[UR36][R16.64], R3 ;  /* 0x0000000310007986 */ /* 0x000fe2000c101124 */
[----:B------:R-:W-:Y:S05]  /*bbd0*/  EXIT ;  /* 0x000000000000794d */ /* 0x000fea0003800000 */
.L_x_36737:
[----:B------:R-:W-:-:S04]  /*bbe0*/  I2FP.F32.U32 R0, R2 ;  /* 0x0000000200007245 */ /* 0x000fc80000201000 */
[----:B------:R-:W-:-:S05]  /*bbf0*/  F2FP.BF16.F32.PACK_AB R0, RZ, R0 ;  /* 0x00000000ff00723e */ /* 0x000fca00000010ff */
[----:B------:R-:W-:Y:S01]  /*bc00*/  STG.E.U16 desc[UR36][R16.64], R0 ;  /* 0x0000000010007986 */ /* 0x000fe2000c101524 */
[----:B------:R-:W-:Y:S05]  /*bc10*/  EXIT ;  /* 0x000000000000794d */ /* 0x000fea0003800000 */
.L_x_36734:
        /* <DEDUP_REMOVED lines=10> */
.L_x_36746:
        /* <DEDUP_REMOVED lines=17> */
.L_x_36749:
[----:B------:R-:W-:-:S04]  /*bdd0*/  LOP3.LUT R2, R3, 0x80000000, RZ, 0xc0, !PT ;  /* 0x8000000003027812 */ /* 0x000fc800078ec0ff */
[----:B------:R-:W-:-:S04]  /*bde0*/  SHF.R.U32.HI R3, RZ, 0x18, R2 ;  /* 0x00000018ff037819 */ /* 0x000fc80000011602 */
[----:B------:R-:W-:-:S04]  /*bdf0*/  LOP3.LUT R0, R0, R3, RZ, 0xfc, !PT ;  /* 0x0000000300007212 */ /* 0x000fc800078efcff */
[----:B------:R-:W-:-:S07]  /*be00*/  PRMT R8, R0, 0x7610, R8 ;  /* 0x0000761000087816 */ /* 0x000fce0000000008 */
.L_x_36748:
[----:B------:R-:W-:Y:S05]  /*be10*/  BSYNC B0 ;  /* 0x0000000000007941 */ /* 0x000fea0003800000 */
.L_x_36747:
[----:B------:R-:W-:Y:S01]  /*be20*/  STG.E.U8 desc[UR36][R16.64], R8 ;  /* 0x0000000810007986 */ /* 0x000fe2000c101124 */
[----:B------:R-:W-:Y:S05]  /*be30*/  EXIT ;  /* 0x000000000000794d */ /* 0x000fea0003800000 */
.L_x_36745:
        /* <DEDUP_REMOVED lines=17> */
.L_x_36752:
[----:B------:R-:W-:-:S04]  /*bf50*/  LOP3.LUT R2, R3, 0x80000000, RZ, 0xc0, !PT ;  /* 0x8000000003027812 */ /* 0x000fc800078ec0ff */
[----:B------:R-:W-:-:S04]  /*bf60*/  SHF.R.U32.HI R3, RZ, 0x18, R2 ;  /* 0x00000018ff037819 */ /* 0x000fc80000011602 */
[----:B------:R-:W-:-:S04]  /*bf70*/  LOP3.LUT R0, R0, R3, RZ, 0xfc, !PT ;  /* 0x0000000300007212 */ /* 0x000fc800078efcff */
[----:B------:R-:W-:-:S07]  /*bf80*/  PRMT R8, R0, 0x7610, R8 ;  /* 0x0000761000087816 */ /* 0x000fce0000000008 */
.L_x_36751:
[----:B------:R-:W-:Y:S05]  /*bf90*/  BSYNC B0 ;  /* 0x0000000000007941 */ /* 0x000fea0003800000 */
.L_x_36750:
[----:B------:R-:W-:Y:S01]  /*bfa0*/  STG.E.U8 desc[UR36][R16.64], R8 ;  /* 0x0000000810007986 */ /* 0x000fe2000c101124 */
[----:B------:R-:W-:Y:S05]  /*bfb0*/  EXIT ;  /* 0x000000000000794d */ /* 0x000fea0003800000 */
.L_x_36744:
        /* <DEDUP_REMOVED lines=22> */
.L_x_36727:
        /* <DEDUP_REMOVED lines=16> */
.L_x_36755:
[----:B------:R-:W-:Y:S05]  /*c220*/  EXIT ;  /* 0x000000000000794d */ /* 0x000fea0003800000 */
.L_x_36754:
[----:B------:R-:W-:-:S05]  /*c230*/  IMAD.MOV.U32 R3, RZ, RZ, RZ ;  /* 0x000000ffff037224 */ /* 0x000fca00078e00ff */
[----:B------:R-:W-:Y:S01]  /*c240*/  STG.E.64 desc[UR36][R16.64], R2 ;  /* 0x0000000210007986 */ /* 0x000fe2000c101b24 */
[----:B------:R-:W-:Y:S05]  /*c250*/  EXIT ;  /* 0x000000000000794d */ /* 0x000fea0003800000 */
.L_x_36753:
[----:B------:R-:W-:Y:S01]  /*c260*/  STG.E desc[UR36][R16.64], R2 ;  /* 0x0000000210007986 */ /* 0x000fe2000c101924 */
[----:B------:R-:W-:Y:S05]  /*c270*/  EXIT ;  /* 0x000000000000794d */ /* 0x000fea0003800000 */
.L_x_36756:
        /* <DEDUP_REMOVED lines=16> */
.L_x_44099:


//--------------------- .text._ZN2at6native27unrolled_elementwise_kernelINS0_13AUnaryFunctorIssbZZZNS0_23logical_and_kernel_cudaERNS_14TensorIteratorEENKUlvE0_clEvENKUlvE3_clEvEUlssE_EESt5arrayIPcLm2EELi4E23TrivialOffsetCalculatorILi1EjESD_NS0_6memory12LoadWithCastILi1EEENSE_13StoreWithCastILi1EEEEEviT_T0_T2_T3_T4_T5_ --------------------------
	.section	.text._ZN2at6native27unrolled_elementwise_kernelINS0_13AUnaryFunctorIssbZZZNS0_23logical_and_kernel_cudaERNS_14TensorIteratorEENKUlvE0_clEvENKUlvE3_clEvEUlssE_EESt5arrayIPcLm2EELi4E23TrivialOffsetCalculatorILi1EjESD_NS0_6memory12LoadWithCastILi1EEENSE_13StoreWithCastILi1EEEEEviT_T0_T2_T3_T4_T5_,"ax",@progbits
	.align	128
        .global         _ZN2at6native27unrolled_elementwise_kernelINS0_13AUnaryFunctorIssbZZZNS0_23logical_and_kernel_cudaERNS_14TensorIteratorEENKUlvE0_clEvENKUlvE3_clEvEUlssE_EESt5arrayIPcLm2EELi4E23TrivialOffsetCalculatorILi1EjESD_NS0_6memory12LoadWithCastILi1EEENSE_13StoreWithCastILi1EEEEEviT_T0_T2_T3_T4_T5_
        .type           _ZN2at6native27unrolled_elementwise_kernelINS0_13AUnaryFunctorIssbZZZNS0_23logical_and_kernel_cudaERNS_14TensorIteratorEENKUlvE0_clEvENKUlvE3_clEvEUlssE_EESt5arrayIPcLm2EELi4E23TrivialOffsetCalculatorILi1EjESD_NS0_6memory12LoadWithCastILi1EEENSE_13StoreWithCastILi1EEEEEviT_T0_T2_T3_T4_T5_,@function
        .size           _ZN2at6native27unrolled_elementwise_kernelINS0_13AUnaryFunctorIssbZZZNS0_23logical_and_kernel_cudaERNS_14TensorIteratorEENKUlvE0_clEvENKUlvE3_clEvEUlssE_EESt5arrayIPcLm2EELi4E23TrivialOffsetCalculatorILi1EjESD_NS0_6memory12LoadWithCastILi1EEENSE_13StoreWithCastILi1EEEEEviT_T0_T2_T3_T4_T5_,(.L_x_44100 - _ZN2at6native27unrolled_elementwise_kernelINS0_13AUnaryFunctorIssbZZZNS0_23logical_and_kernel_cudaERNS_14TensorIteratorEENKUlvE0_clEvENKUlvE3_clEvEUlssE_EESt5arrayIPcLm2EELi4E23TrivialOffsetCalculatorILi1EjESD_NS0_6memory12LoadWithCastILi1EEENSE_13StoreWithCastILi1EEEEEviT_T0_T2_T3_T4_T5_)
        .other          _ZN2at6native27unrolled_elementwise_kernelINS0_13AUnaryFunctorIssbZZZNS0_23logical_and_kernel_cudaERNS_14TensorIteratorEENKUlvE0_clEvENKUlvE3_clEvEUlssE_EESt5arrayIPcLm2EELi4E23TrivialOffsetCalculatorILi1EjESD_NS0_6memory12LoadWithCastILi1EEENSE_13StoreWithCastILi1EEEEEviT_T0_T2_T3_T4_T5_,@"STO_CUDA_ENTRY STV_DEFAULT"
_ZN2at6native27unrolled_elementwise_kernelINS0_13AUnaryFunctorIssbZZZNS0_23logical_and_kernel_cudaERNS_14TensorIteratorEENKUlvE0_clEvENKUlvE3_clEvEUlssE_EESt5arrayIPcLm2EELi4E23TrivialOffsetCalculatorILi1EjESD_NS0_6memory12LoadWithCastILi1EEENSE_13StoreWithCastILi1EEEEEviT_T0_T2_T3_T4_T5_:
.text._ZN2at6native27unrolled_elementwise_kernelINS0_13AUnaryFunctorIssbZZZNS0_23logical_and_kernel_cudaERNS_14TensorIteratorEENKUlvE0_clEvENKUlvE3_clEvEUlssE_EESt5arrayIPcLm2EELi4E23TrivialOffsetCalculatorILi1EjESD_NS0_6memory12LoadWithCastILi1EEENSE_13StoreWithCastILi1EEEEEviT_T0_T2_T3_T4_T5_:
        /* <DEDUP_REMOVED lines=31> */
.L_x_36762:
[----:B------:R3:W5:Y:S01]  /*01f0*/  LDG.E.U8 R17, desc[UR36][R2.64] ;  /* 0x0000002402117981 */ /* 0x000762000c1e1100 */
[----:B------:R-:W-:Y:S05]  /*0200*/  BRA `(.L_x_36764) ;  /* 0x0000000c00587947 */ /* 0x000fea0003800000 */
.L_x_36761:
        /* <DEDUP_REMOVED lines=8> */
.L_x_36766:
[----:B------:R1:W5:Y:S01]  /*0290*/  LDG.E.U16 R17, desc[UR36][R2.64] ;  /* 0x0000002402117981 */ /* 0x000362000c1e1500 */
[----:B------:R-:W-:Y:S05]  /*02a0*/  BRA `(.L_x_36764) ;  /* 0x0000000c00307947 */ /* 0x000fea0003800000 */
.L_x_36765:
[----:B------:R2:W5:Y:S01]  /*02b0*/  LDG.E.U16 R17, desc[UR36][R2.64] ;  /* 0x0000002402117981 */ /* 0x000562000c1e1500 */
[----:B------:R-:W-:Y:S05]  /*02c0*/  BRA `(.L_x_36764) ;  /* 0x0000000c00287947 */ /* 0x000fea0003800000 */
.L_x_36760:
        /* <DEDUP_REMOVED lines=9> */
.L_x_36768:
[----:B------:R-:W2:Y:S02]  /*0360*/  LDG.E.U16 R0, desc[UR36][R2.64] ;  /* 0x0000002402007981 */ /* 0x000ea4000c1e1500 */
[----:B--2---:R-:W-:-:S06]  /*0370*/  HADD2.F32 R0, -RZ, R0.H0_H0 ;  /* 0x20000000ff007230 */ /* 0x004fcc0000004100 */
[----:B------:R-:W0:Y:S02]  /*0380*/  F2I.FTZ.TRUNC.NTZ R0, R0 ;  /* 0x0000000000007305 */ /* 0x000e24000021f100 */
[----:B0-----:R-:W-:Y:S01]  /*0390*/  PRMT R17, R0, 0x7610, R17 ;  /* 0x0000761000117816 */ /* 0x001fe20000000011 */
[----:B------:R-:W-:Y:S06]  /*03a0*/  BRA `(.L_x_36764) ;  /* 0x0000000800f07947 */ /* 0x000fec0003800000 */
.L_x_36767:
        /* <DEDUP_REMOVED lines=9> */
.L_x_36770:
[----:B------:R-:W2:Y:S02]  /*0440*/  LDG.E.U16 R2, desc[UR36][R2.64] ;  /* 0x0000002402027981 */ /* 0x000ea4000c1e1500 */
[----:B--2---:R-:W-:-:S06]  /*0450*/  HADD2.F32 R0, -RZ, R2.H0_H0 ;  /* 0x20000002ff007230 */ /* 0x004fcc0000004100 */
[----:B------:R-:W0:Y:S02]  /*0460*/  F2I.FTZ.TRUNC.NTZ R0, R0 ;  /* 0x0000000000007305 */ /* 0x000e24000021f100 */
[----:B0-----:R-:W-:Y:S01]  /*0470*/  PRMT R17, R0, 0x7610, R17 ;  /* 0x0000761000117816 */ /* 0x001fe20000000011 */
[----:B------:R-:W-:Y:S06]  /*0480*/  BRA `(.L_x_36764) ;  /* 0x0000000800b87947 */ /* 0x000fec0003800000 */
.L_x_36769:
[----:B------:R-:W2:Y:S02]  /*0490*/  LDG.E.64 R2, desc[UR36][R2.64] ;  /* 0x0000002402027981 */ /* 0x000ea4000c1e1b00 */
[----:B--2---:R0:W1:Y:S01]  /*04a0*/  F2I.F64.TRUNC R17, R2 ;  /* 0x0000000200117311 */ /* 0x004062000030d100 */
[----:B------:R-:W-:Y:S05]  /*04b0*/  BRA `(.L_x_36764) ;  /* 0x0000000800ac7947 */ /* 0x000fea0003800000 */
.L_x_36759:
        /* <DEDUP_REMOVED lines=12> */
.L_x_36773:
[----:B------:R-:W2:Y:S02]  /*0580*/  LDG.E.64 R2, desc[UR36][R2.64] ;  /* 0x0000002402027981 */ /* 0x000ea4000c1e1b00 */
[----:B--2---:R0:W1:Y:S01]  /*0590*/  F2I.F64.TRUNC R17, R2 ;  /* 0x0000000200117311 */ /* 0x004062000030d100 */
[----:B------:R-:W-:Y:S05]  /*05a0*/  BRA `(.L_x_36764) ;  /* 0x0000000800707947 */ /* 0x000fea0003800000 */
.L_x_36772:
        /* <DEDUP_REMOVED lines=28> */
.L_x_36775:
        /* <DEDUP_REMOVED lines=16> */
.L_x_36774:
[----:B------:R-:W2:Y:S02]  /*0870*/  LDG.E.U16 R0, desc[UR36][R2.64] ;  /* 0x0000002402007981 */ /* 0x000ea4000c1e1500 */
[----:B--2---:R-:W-:-:S06]  /*0880*/  IMAD.U32 R0, R0, 0x10000, RZ ;  /* 0x0001000000007824 */ /* 0x004fcc00078e00ff */
[----:B------:R-:W0:Y:S02]  /*0890*/  F2I.FTZ.TRUNC.NTZ R0, R0 ;  /* 0x0000000000007305 */ /* 0x000e24000021f100 */
[----:B0-----:R-:W-:Y:S01]  /*08a0*/  PRMT R17, R0, 0x7610, R17 ;  /* 0x0000761000117816 */ /* 0x001fe20000000011 */
[----:B------:R-:W-:Y:S06]  /*08b0*/  BRA `(.L_x_36764) ;  /* 0x0000000400ac7947 */ /* 0x000fec0003800000 */
.L_x_36771:
        /* <DEDUP_REMOVED lines=10> */
.L_x_36778:
        /* <DEDUP_REMOVED lines=21> */
.L_x_36782:
[----:B------:R-:W-:Y:S05]  /*0ab0*/  BSYNC B1 ;  /* 0x0000000000017941 */ /* 0x000fea0003800000 */
.L_x_36781:
[----:B------:R-:W-:Y:S01]  /*0ac0*/  LEA R3, R0, 0x3b800000, 0x17 ;  /* 0x3b80000000037811 */ /* 0x000fe200078eb8ff */
[----:B------:R-:W-:-:S05]  /*0ad0*/  IMAD.SHL.U32 R0, R2, 0x100000, RZ ;  /* 0x0010000002007824 */ /* 0x000fca00078e00ff */
[----:B------:R-:W-:-:S07]  /*0ae0*/  LOP3.LUT R0, R3, R0, R4, 0xfe, !PT ;  /* 0x0000000003007212 */ /* 0x000fce00078efe04 */
.L_x_36780:
[----:B------:R-:W-:Y:S05]  /*0af0*/  BSYNC B0 ;  /* 0x0000000000007941 */ /* 0x000fea0003800000 */
.L_x_36779:
[----:B------:R-:W0:Y:S02]  /*0b00*/  F2I.FTZ.TRUNC.NTZ R0, R0 ;  /* 0x0000000000007305 */ /* 0x000e24000021f100 */
[----:B0-----:R-:W-:Y:S01]  /*0b10*/  PRMT R17, R0, 0x7610, R17 ;  /* 0x0000761000117816 */ /* 0x001fe20000000011 */
[----:B------:R-:W-:Y:S06]  /*0b20*/  BRA `(.L_x_36764) ;  /* 0x0000000400107947 */ /* 0x000fec0003800000 */
.L_x_36777:
        /* <DEDUP_REMOVED lines=21> */
.L_x_36786:
[----:B------:R-:W-:Y:S05]  /*0c80*/  BSYNC B1 ;  /* 0x0000000000017941 */ /* 0x000fea0003800000 */
.L_x_36785:
[----:B------:R-:W-:Y:S01]  /*0c90*/  LEA R3, R0, 0x37800000, 0x17 ;  /* 0x3780000000037811 */ /* 0x000fe200078eb8ff */
[----:B------:R-:W-:-:S05]  /*0ca0*/  IMAD.SHL.U32 R0, R2, 0x200000, RZ ;  /* 0x0020000002007824 */ /* 0x000fca00078e00ff */
[----:B------:R-:W-:-:S07]  /*0cb0*/  LOP3.LUT R0, R3, R0, R4, 0xfe, !PT ;  /* 0x0000000003007212 */ /* 0x000fce00078efe04 */
.L_x_36784:
[----:B------:R-:W-:Y:S05]  /*0cc0*/  BSYNC B0 ;  /* 0x0000000000007941 */ /* 0x000fea0003800000 */
.L_x_36783:
[----:B------:R-:W0:Y:S02]  /*0cd0*/  F2I.FTZ.TRUNC.NTZ R0, R0 ;  /* 0x0000000000007305 */ /* 0x000e24000021f100 */
[----:B0-----:R-:W-:Y:S01]  /*0ce0*/  PRMT R17, R0, 0x7610, R17 ;  /* 0x0000761000117816 */ /* 0x001fe20000000011 */
[----:B------:R-:W-:Y:S06]  /*0cf0*/  BRA `(.L_x_36764) ;  /* 0x00000000009c7947 */ /* 0x000fec0003800000 */
.L_x_36776:
        /* <DEDUP_REMOVED lines=14> */
.L_x_36790:
[----:B------:R-:W-:Y:S05]  /*0de0*/  BSYNC B0 ;  /* 0x0000000000007941 */ /* 0x000fea0003800000 */
.L_x_36789:
[----:B------:R-:W0:Y:S02]  /*0df0*/  F2I.FTZ.TRUNC.NTZ R0, R0 ;  /* 0x0000000000007305 */ /* 0x000e24000021f100 */
[----:B0-----:R-:W-:Y:S01]  /*0e00*/  PRMT R17, R0, 0x7610, R17 ;  /* 0x0000761000117816 */ /* 0x001fe20000000011 */
[----:B------:R-:W-:Y:S06]  /*0e10*/  BRA `(.L_x_36764) ;  /* 0x0000000000547947 */ /* 0x000fec0003800000 */
.L_x_36763:
        /* <DEDUP_REMOVED lines=16> */
.L_x_36791:
[----:B------:R-:W-:Y:S01]  /*0f20*/  PRMT R17, RZ, 0x7610, R17 ;  /* 0x00007610ff117816 */ /* 0x000fe20000000011 */
[----:B------:R-:W-:Y:S06]  /*0f30*/  BRA `(.L_x_36764) ;  /* 0x00000000000c7947 */ /* 0x000fec0003800000 */
.L_x_36788:
[----:B------:R0:W5:Y:S01]  /*0f40*/  LDG.E.U16 R17, desc[UR36][R2.64] ;  /* 0x0000002402117981 */ /* 0x000162000c1e1500 */
[----:B------:R-:W-:Y:S05]  /*0f50*/  BRA `(.L_x_36764) ;  /* 0x0000000000047947 */ /* 0x000fea0003800000 */
.L_x_36787:
[----:B------:R0:W5:Y:S02]  /*0f60*/  LDG.E.U16 R17, desc[UR36][R2.64] ;  /* 0x0000002402117981 */ /* 0x000164000c1e1500 */
.L_x_36764:
[----:B------:R-:W2:Y:S02]  /*0f70*/  S2R R24, SR_TID.X ;  /* 0x0000000000187919 */ /* 0x000ea40000002100 */
[----:B--2---:R-:W-:-:S07]  /*0f80*/  VIADD R24, R24, 0x80 ;  /* 0x0000008018187836 */ /* 0x004fce0000000000 */
.L_x_36758:
[----:B------:R-:W-:Y:S05]  /*0f90*/  BSYNC B6 ;  /* 0x0000000000067941 */ /* 0x000fea0003800000 */
.L_x_36757:
        /* <DEDUP_REMOVED lines=23> */
.L_x_36797:
[----:B------:R0:W5:Y:S01]  /*1110*/  LDG.E.U8 R16, desc[UR36][R2.64] ;  /* 0x0000002402107981 */ /* 0x000162000c1e1100 */
[----:B------:R-:W-:Y:S05]  /*1120*/  BRA `(.L_x_36799) ;  /* 0x0000000c00547947 */ /* 0x000fea0003800000 */
.L_x_36796:
        /* <DEDUP_REMOVED lines=8> */
.L_x_36801:
[----:B------:R0:W5:Y:S01]  /*11b0*/  LDG.E.U16 R16, desc[UR36][R2.64] ;  /* 0x0000002402107981 */ /* 0x000162000c1e1500 */
[----:B------:R-:W-:Y:S05]  /*11c0*/  BRA `(.L_x_36799) ;  /* 0x0000000c002c7947 */ /* 0x000fea0003800000 */
.L_x_36800:
[----:B------:R0:W5:Y:S01]  /*11d0*/  LDG.E.U16 R16, desc[UR36][R2.64] ;  /* 0x0000002402107981 */ /* 0x000162000c1e1500 */
[----:B------:R-:W-:Y:S05]  /*11e0*/  BRA `(.L_x_36799) ;  /* 0x0000000c00247947 */ /* 0x000fea0003800000 */
.L_x_36795:
        /* <DEDUP_REMOVED lines=9> */
.L_x_36803:
[----:B------:R-:W2:Y:S02]  /*1280*/  LDG.E.U16 R0, desc[UR36][R2.64] ;  /* 0x0000002402007981 */ /* 0x000ea4000c1e1500 */
[----:B--2---:R-:W-:-:S06]  /*1290*/  HADD2.F32 R0, -RZ, R0.H0_H0 ;  /* 0x20000000ff007230 */ /* 0x004fcc0000004100 */
[----:B------:R-:W0:Y:S02]  /*12a0*/  F2I.FTZ.TRUNC.NTZ R0, R0 ;  /* 0x0000000000007305 */ /* 0x000e24000021f100 */
[----:B0-----:R-:W-:Y:S01]  /*12b0*/  PRMT R16, R0, 0x7610, R16 ;  /* 0x0000761000107816 */ /* 0x001fe20000000010 */
[----:B------:R-:W-:Y:S06]  /*12c0*/  BRA `(.L_x_36799) ;  /* 0x0000000800ec7947 */ /* 0x000fec0003800000 */
.L_x_36802:
        /* <DEDUP_REMOVED lines=9> */
.L_x_36805:
[----:B------:R-:W2:Y:S02]  /*1360*/  LDG.E.U16 R2, desc[UR36][R2.64] ;  /* 0x0000002402027981 */ /* 0x000ea4000c1e1500 */
[----:B--2---:R-:W-:-:S06]  /*1370*/  HADD2.F32 R0, -RZ, R2.H0_H0 ;  /* 0x20000002ff007230 */ /* 0x004fcc0000004100 */
[----:B------:R-:W0:Y:S02]  /*1380*/  F2I.FTZ.TRUNC.NTZ R0, R0 ;  /* 0x0000000000007305 */ /* 0x000e24000021f100 */
[----:B0-----:R-:W-:Y:S01]  /*1390*/  PRMT R16, R0, 0x7610, R16 ;  /* 0x0000761000107816 */ /* 0x001fe20000000010 */
[----:B------:R-:W-:Y:S06]  /*13a0*/  BRA `(.L_x_36799) ;  /* 0x0000000800b47947 */ /* 0x000fec0003800000 */
.L_x_36804:
[----:B------:R-:W2:Y:S02]  /*13b0*/  LDG.E.64 R2, desc[UR36][R2.64] ;  /* 0x0000002402027981 */ /* 0x000ea4000c1e1b00 */
[----:B--2---:R0:W1:Y:S01]  /*13c0*/  F2I.F64.TRUNC R16, R2 ;  /* 0x0000000200107311 */ /* 0x004062000030d100 */
[----:B------:R-:W-:Y:S05]  /*13d0*/  BRA `(.L_x_36799) ;  /* 0x0000000800a87947 */ /* 0x000fea0003800000 */
.L_x_36794:
        /* <DEDUP_REMOVED lines=12> */
.L_x_36808:
[----:B------:R-:W2:Y:S02]  /*14a0*/  LDG.E.64 R2, desc[UR36][R2.64] ;  /* 0x0000002402027981 */ /* 0x000ea4000c1e1b00 */
[----:B--2---:R0:W1:Y:S01]  /*14b0*/  F2I.F64.TRUNC R16, R2 ;  /* 0x0000000200107311 */ /* 0x004062000030d100 */
[----:B------:R-:W-:Y:S05]  /*14c0*/  BRA `(.L_x_36799) ;  /* 0x00000008006c7947 */ /* 0x000fea0003800000 */
.L_x_36807:
        /* <DEDUP_REMOVED lines=28> */
.L_x_36810:
        /* <DEDUP_REMOVED lines=15> */
.L_x_36809:
[----:B------:R-:W2:Y:S02]  /*1780*/  LDG.E.U16 R0, desc[UR36][R2.64] ;  /* 0x0000002402007981 */ /* 0x000ea4000c1e1500 */
[----:B--2---:R-:W-:-:S06]  /*1790*/  IMAD.U32 R0, R0, 0x10000, RZ ;  /* 0x0001000000007824 */ /* 0x004fcc00078e00ff */
[----:B------:R-:W0:Y:S02]  /*17a0*/  F2I.FTZ.TRUNC.NTZ R0, R0 ;  /* 0x0000000000007305 */ /* 0x000e24000021f100 */
[----:B0-----:R-:W-:Y:S01]  /*17b0*/  PRMT R16, R0, 0x7610, R16 ;  /* 0x0000761000107816 */ /* 0x001fe20000000010 */
[----:B------:R-:W-:Y:S06]  /*17c0*/  BRA `(.L_x_36799) ;  /* 0x0000000400ac7947 */ /* 0x000fec0003800000 */
.L_x_36806:
        /* <DEDUP_REMOVED lines=10> */
.L_x_36813:
        /* <DEDUP_REMOVED lines=21> */
.L_x_36817:
[----:B------:R-:W-:Y:S05]  /*19c0*/  BSYNC B1 ;  /* 0x0000000000017941 */ /* 0x000fea0003800000 */
.L_x_36816:
[----:B------:R-:W-:Y:S01]  /*19d0*/  LEA R3, R0, 0x3b800000, 0x17 ;  /* 0x3b80000000037811 */ /* 0x000fe200078eb8ff */
[----:B------:R-:W-:-:S05]  /*19e0*/  IMAD.SHL.U32 R0, R2, 0x100000, RZ ;  /* 0x0010000002007824 */ /* 0x000fca00078e00ff */
[----:B------:R-:W-:-:S07]  /*19f0*/  LOP3.LUT R0, R3, R0, R4, 0xfe, !PT ;  /* 0x0000000003007212 */ /* 0x000fce00078efe04 */
.L_x_36815:
[----:B------:R-:W-:Y:S05]  /*1a00*/  BSYNC B0 ;  /* 0x0000000000007941 */ /* 0x000fea0003800000 */
.L_x_36814:
[----:B------:R-:W0:Y:S02]  /*1a10*/  F2I.FTZ.TRUNC.NTZ R0, R0 ;  /* 0x0000000000007305 */ /* 0x000e24000021f100 */
[----:B0-----:R-:W-:Y:S01]  /*1a20*/  PRMT R16, R0, 0x7610, R16 ;  /* 0x0000761000107816 */ /* 0x001fe20000000010 */
[----:B------:R-:W-:Y:S06]  /*1a30*/  BRA `(.L_x_36799) ;  /* 0x0000000400107947 */ /* 0x000fec0003800000 */
.L_x_36812:
        /* <DEDUP_REMOVED lines=21> */
.L_x_36821:
[----:B------:R-:W-:Y:S05]  /*1b90*/  BSYNC B1 ;  /* 0x0000000000017941 */ /* 0x000fea0003800000 */
.L_x_36820:
[----:B------:R-:W-:Y:S01]  /*1ba0*/  LEA R3, R0, 0x37800000, 0x17 ;  /* 0x3780000000037811 */ /* 0x000fe200078eb8ff */
[----:B------:R-:W-:-:S05]  /*1bb0*/  IMAD.SHL.U32 R0, R2, 0x200000, RZ ;  /* 0x0020000002007824 */ /* 0x000fca00078e00ff */
[----:B------:R-:W-:-:S07]  /*1bc0*/  LOP3.LUT R0, R3, R0, R4, 0xfe, !PT ;  /* 0x0000000003007212 */ /* 0x000fce00078efe04 */
.L_x_36819:
[----:B------:R-:W-:Y:S05]  /*1bd0*/  BSYNC B0 ;  /* 0x0000000000007941 */ /* 0x000fea0003800000 */
.L_x_36818:
[----:B------:R-:W0:Y:S02]  /*1be0*/  F2I.FTZ.TRUNC.NTZ R0, R0 ;  /* 0x0000000000007305 */ /* 0x000e24000021f100 */
[----:B0-----:R-:W-:Y:S01]  /*1bf0*/  PRMT R16, R0, 0x7610, R16 ;  /* 0x0000761000107816 */ /* 0x001fe20000000010 */
[----:B------:R-:W-:Y:S06]  /*1c00*/  BRA `(.L_x_36799) ;  /* 0x00000000009c7947 */ /* 0x000fec0003800000 */
.L_x_36811:
        /* <DEDUP_REMOVED lines=14> */
.L_x_36825:
[----:B------:R-:W-:Y:S05]  /*1cf0*/  BSYNC B0 ;  /* 0x0000000000007941 */ /* 0x000fea0003800000 */
.L_x_36824:
[----:B------:R-:W0:Y:S02]  /*1d00*/  F2I.FTZ.TRUNC.NTZ R0, R0 ;  /* 0x0000000000007305 */ /* 0x000e24000021f100 */
[----:B0-----:R-:W-:Y:S01]  /*1d10*/  PRMT R16, R0, 0x7610, R16 ;  /* 0x0000761000107816 */ /* 0x001fe20000000010 */
[----:B------:R-:W-:Y:S06]  /*1d20*/  BRA `(.L_x_36799) ;  /* 0x0000000000547947 */ /* 0x000fec0003800000 */
.L_x_36798:
        /* <DEDUP_REMOVED lines=16> */
.L_x_36826:
[----:B------:R-:W-:Y:S01]  /*1e30*/  PRMT R16, RZ, 0x7610, R16 ;  /* 0x00007610ff107816 */ /* 0x000fe20000000010 */
[----:B------:R-:W-:Y:S06]  /*1e40*/  BRA `(.L_x_36799) ;  /* 0x00000000000c7947 */ /* 0x000fec0003800000 */
.L_x_36823:
[----:B------:R3:W5:Y:S01]  /*1e50*/  LDG.E.U16 R16, desc[UR36][R2.64] ;  /* 0x0000002402107981 */ /* 0x000762000c1e1500 */
[----:B------:R-:W-:Y:S05]  /*1e60*/  BRA `(.L_x_36799) ;  /* 0x0000000000047947 */ /* 0x000fea0003800000 */
.L_x_36822:
[----:B------:R2:W5:Y:S02]  /*1e70*/  LDG.E.U16 R16, desc[UR36][R2.64] ;  /* 0x0000002402107981 */ /* 0x000564000c1e1500 */
.L_x_36799:
[----:B------:R-:W-:-:S07]  /*1e80*/  VIADD R24, R24, 0x80 ;  /* 0x0000008018187836 */ /* 0x000fce0000000000 */
.L_x_36793:
[----:B------:R-:W-:Y:S05]  /*1e90*/  BSYNC B6 ;  /* 0x0000000000067941 */ /* 0x000fea0003800000 */
.L_x_36792:
        /* <DEDUP_REMOVED lines=25> */
.L_x_36832:
[----:B------:R0:W5:Y:S01]  /*2030*/  LDG.E.U8 R25, desc[UR36][R2.64] ;  /* 0x0000002402197981 */ /* 0x000162000c1e1100 */
[----:B------:R-:W-:Y:S05]  /*2040*/  BRA `(.L_x_36834) ;  /* 0x0000000c00547947 */ /* 0x000fea0003800000 */
.L_x_36831:
        /* <DEDUP_REMOVED lines=8> */
.L_x_36836:
[----:B------:R0:W5:Y:S01]  /*20d0*/  LDG.E.U16 R25, desc[UR36][R2.64] ;  /* 0x0000002402197981 */ /* 0x000162000c1e1500 */
[----:B------:R-:W-:Y:S05]  /*20e0*/  BRA `(.L_x_36834) ;  /* 0x0000000c002c7947 */ /* 0x000fea0003800000 */
.L_x_36835:
[----:B------:R0:W5:Y:S01]  /*20f0*/  LDG.E.U16 R25, desc[UR36][R2.64] ;  /* 0x0000002402197981 */ /* 0x000162000c1e1500 */
[----:B------:R-:W-:Y:S05]  /*2100*/  BRA `(.L_x_36834) ;  /* 0x0000000c00247947 */ /* 0x000fea0003800000 */
.L_x_36830:
        /* <DEDUP_REMOVED lines=9> */
.L_x_36838:
[----:B------:R-:W2:Y:S02]  /*21a0*/  LDG.E.U16 R0, desc[UR36][R2.64] ;  /* 0x0000002402007981 */ /* 0x000ea4000c1e1500 */
[----:B--2---:R-:W-:-:S06]  /*21b0*/  HADD2.F32 R0, -RZ, R0.H0_H0 ;  /* 0x20000000ff007230 */ /* 0x004fcc0000004100 */
[----:B------:R-:W0:Y:S02]  /*21c0*/  F2I.FTZ.TRUNC.NTZ R0, R0 ;  /* 0x0000000000007305 */ /* 0x000e24000021f100 */
[----:B0-----:R-:W-:Y:S01]  /*21d0*/  PRMT R25, R0, 0x7610, R25 ;  /* 0x0000761000197816 */ /* 0x001fe20000000019 */
[----:B------:R-:W-:Y:S06]  /*21e0*/  BRA `(.L_x_36834) ;  /* 0x0000000800ec7947 */ /* 0x000fec0003800000 */
.L_x_36837:
        /* <DEDUP_REMOVED lines=9> */
.L_x_36840:
[----:B------:R-:W2:Y:S02]  /*2280*/  LDG.E.U16 R2, desc[UR36][R2.64] ;  /* 0x0000002402027981 */ /* 0x000ea4000c1e1500 */
[----:B--2---:R-:W-:-:S06]  /*2290*/  HADD2.F32 R0, -RZ, R2.H0_H0 ;  /* 0x20000002ff007230 */ /* 0x004fcc0000004100 */
[----:B------:R-:W0:Y:S02]  /*22a0*/  F2I.FTZ.TRUNC.NTZ R0, R0 ;  /* 0x0000000000007305 */ /* 0x000e24000021f100 */
[----:B0-----:R-:W-:Y:S01]  /*22b0*/  PRMT R25, R0, 0x7610, R25 ;  /* 0x0000761000197816 */ /* 0x001fe20000000019 */
[----:B------:R-:W-:Y:S06]  /*22c0*/  BRA `(.L_x_36834) ;  /* 0x0000000800b47947 */ /* 0x000fec0003800000 */
.L_x_36839:
[----:B------:R-:W2:Y:S02]  /*22d0*/  LDG.E.64 R2, desc[UR36][R2.64] ;  /* 0x0000002402027981 */ /* 0x000ea4000c1e1b00 */
[----:B--2---:R0:W1:Y:S01]  /*22e0*/  F2I.F64.TRUNC R25, R2 ;  /* 0x0000000200197311 */ /* 0x004062000030d100 */
[----:B------:R-:W-:Y:S05]  /*22f0*/  BRA `(.L_x_36834) ;  /* 0x0000000800a87947 */ /* 0x000fea0003800000 */
.L_x_36829:
        /* <DEDUP_REMOVED lines=12> */
.L_x_36843:
[----:B------:R-:W2:Y:S02]  /*23c0*/  LDG.E.64 R2, desc[UR36][R2.64] ;  /* 0x0000002402027981 */ /* 0x000ea4000c1e1b00 */
[----:B--2---:R3:W4:Y:S01]  /*23d0*/  F2I.F64.TRUNC R25, R2 ;  /* 0x0000000200197311 */ /* 0x004722000030d100 */
[----:B------:R-:W-:Y:S05]  /*23e0*/  BRA `(.L_x_36834) ;  /* 0x00000008006c7947 */ /* 0x000fea0003800000 */
.L_x_36842:
        /* <DEDUP_REMOVED lines=28> */
.L_x_36845:
        /* <DEDUP_REMOVED lines=15> */
.L_x_36844:
[----:B------:R-:W2:Y:S02]  /*26a0*/  LDG.E.U16 R0, desc[UR36][R2.64] ;  /* 0x0000002402007981 */ /* 0x000ea4000c1e1500 */
[----:B--2---:R-:W-:-:S06]  /*26b0*/  IMAD.U32 R0, R0, 0x10000, RZ ;  /* 0x0001000000007824 */ /* 0x004fcc00078e00ff */
[----:B------:R-:W0:Y:S02]  /*26c0*/  F2I.FTZ.TRUNC.NTZ R0, R0 ;  /* 0x0000000000007305 */ /* 0x000e24000021f100 */
[----:B0-----:R-:W-:Y:S01]  /*26d0*/  PRMT R25, R0, 0x7610, R25 ;  /* 0x0000761000197816 */ /* 0x001fe20000000019 */
[----:B------:R-:W-:Y:S06]  /*26e0*/  BRA `(.L_x_36834) ;  /* 0x0000000400ac7947 */ /* 0x000fec0003800000 */
.L_x_36841:
        /* <DEDUP_REMOVED lines=10> */
.L_x_36848:
        /* <DEDUP_REMOVED lines=21> */
.L_x_36852:
[----:B------:R-:W-:Y:S05]  /*28e0*/  BSYNC B1 ;  /* 0x0000000000017941 */ /* 0x000fea0003800000 */
.L_x_36851:
[----:B------:R-:W-:Y:S01]  /*28f0*/  LEA R3, R0, 0x3b800000, 0x17 ;  /* 0x3b80000000037811 */ /* 0x000fe200078eb8ff */
[----:B------:R-:W-:-:S05]  /*2900*/  IMAD.SHL.U32 R0, R2, 0x100000, RZ ;  /* 0x0010000002007824 */ /* 0x000fca00078e00ff */
[----:B------:R-:W-:-:S07]  /*2910*/  LOP3.LUT R0, R3, R0, R4, 0xfe, !PT ;  /* 0x0000000003007212 */ /* 0x000fce00078efe04 */
.L_x_36850:
[----:B------:R-:W-:Y:S05]  /*2920*/  BSYNC B0 ;  /* 0x0000000000007941 */ /* 0x000fea0003800000 */
.L_x_36849:
[----:B------:R-:W0:Y:S02]  /*2930*/  F2I.FTZ.TRUNC.NTZ R0, R0 ;  /* 0x0000000000007305 */ /* 0x000e24000021f100 */
[----:B0-----:R-:W-:Y:S01]  /*2940*/  PRMT R25, R0, 0x7610, R25 ;  /* 0x0000761000197816 */ /* 0x001fe20000000019 */
[----:B------:R-:W-:Y:S06]  /*2950*/  BRA `(.L_x_36834) ;  /* 0x0000000400107947 */ /* 0x000fec0003800000 */
.L_x_36847:
        /* <DEDUP_REMOVED lines=21> */
.L_x_36856:
[----:B------:R-:W-:Y:S05]  /*2ab0*/  BSYNC B1 ;  /* 0x0000000000017941 */ /* 0x000fea0003800000 */
.L_x_36855:
[----:B------:R-:W-:Y:S01]  /*2ac0*/  LEA R3, R0, 0x37800000, 0x17 ;  /* 0x3780000000037811 */ /* 0x000fe200078eb8ff */
[----:B------:R-:W-:-:S05]  /*2ad0*/  IMAD.SHL.U32 R0, R2, 0x200000, RZ ;  /* 0x0020000002007824 */ /* 0x000fca00078e00ff */
[----:B------:R-:W-:-:S07]  /*2ae0*/  LOP3.LUT R0, R3, R0, R4, 0xfe, !PT ;  /* 0x0000000003007212 */ /* 0x000fce00078efe04 */
.L_x_36854:
[----:B------:R-:W-:Y:S05]  /*2af0*/  BSYNC B0 ;  /* 0x0000000000007941 */ /* 0x000fea0003800000 */
.L_x_36853:
[----:B------:R-:W0:Y:S02]  /*2b00*/  F2I.FTZ.TRUNC.NTZ R0, R0 ;  /* 0x0000000000007305 */ /* 0x000e24000021f100 */
[----:B0-----:R-:W-:Y:S01]  /*2b10*/  PRMT R25, R0, 0x7610, R25 ;  /* 0x0000761000197816 */ /* 0x001fe20000000019 */
[----:B------:R-:W-:Y:S06]  /*2b20*/  BRA `(.L_x_36834) ;  /* 0x00000000009c7947 */ /* 0x000fec0003800000 */
.L_x_36846:
        /* <DEDUP_REMOVED lines=14> */
.L_x_36860:
[----:B------:R-:W-:Y:S05]  /*2c10*/  BSYNC B0 ;  /* 0x0000000000007941 */ /* 0x000fea0003800000 */
.L_x_36859:
[----:B------:R-:W0:Y:S02]  /*2c20*/  F2I.FTZ.TRUNC.NTZ R0, R0 ;  /* 0x0000000000007305 */ /* 0x000e24000021f100 */
[----:B0-----:R-:W-:Y:S01]  /*2c30*/  PRMT R25, R0, 0x7610, R25 ;  /* 0x0000761000197816 */ /* 0x001fe20000000019 */
[----:B------:R-:W-:Y:S06]  /*2c40*/  BRA `(.L_x_36834) ;  /* 0x0000000000547947 */ /* 0x000fec0003800000 */
.L_x_36833:
        /* <DEDUP_REMOVED lines=16> */
.L_x_36861:
[----:B------:R-:W-:Y:S01]  /*2d50*/  PRMT R25, RZ, 0x7610, R25 ;  /* 0x00007610ff197816 */ /* 0x000fe20000000019 */
[----:B------:R-:W-:Y:S06]  /*2d60*/  BRA `(.L_x_36834) ;  /* 0x00000000000c7947 */ /* 0x000fec0003800000 */
.L_x_36858:
[----:B------:R2:W5:Y:S01]  /*2d70*/  LDG.E.U16 R25, desc[UR36][R2.64] ;  /* 0x0000002402197981 */ /* 0x000562000c1e1500 */
[----:B------:R-:W-:Y:S05]  /*2d80*/  BRA `(.L_x_36834) ;  /* 0x0000000000047947 */ /* 0x000fea0003800000 */
.L_x_36857:
[----:B------:R1:W5:Y:S02]  /*2d90*/  LDG.E.U16 R25, desc[UR36][R2.64] ;  /* 0x0000002402197981 */ /* 0x000364000c1e1500 */
.L_x_36834:
[----:B------:R-:W-:-:S07]  /*2da0*/  VIADD R24, R24, 0x80 ;  /* 0x0000008018187836 */ /* 0x000fce0000000000 */
.L_x_36828:
[----:B------:R-:W-:Y:S05]  /*2db0*/  BSYNC B6 ;  /* 0x0000000000067941 */ /* 0x000fea0003800000 */
.L_x_36827:
        /* <DEDUP_REMOVED lines=22> */
.L_x_36867:
[----:B------:R0:W5:Y:S01]  /*2f20*/  LDG.E.U8 R18, desc[UR36][R2.64] ;  /* 0x0000002402127981 */ /* 0x000162000c1e1100 */
[----:B------:R-:W-:Y:S05]  /*2f30*/  BRA `(.L_x_36863) ;  /* 0x0000000c00507947 */ /* 0x000fea0003800000 */
.L_x_36866:
        /* <DEDUP_REMOVED lines=8> */
.L_x_36870:
[----:B------:R0:W5:Y:S01]  /*2fc0*/  LDG.E.U16 R18, desc[UR36][R2.64] ;  /* 0x0000002402127981 */ /* 0x000162000c1e1500 */
[----:B------:R-:W-:Y:S05]  /*2fd0*/  BRA `(.L_x_36863) ;  /* 0x0000000c00287947 */ /* 0x000fea0003800000 */
.L_x_36869:
[----:B------:R0:W5:Y:S01]  /*2fe0*/  LDG.E.U16 R18, desc[UR36][R2.64] ;  /* 0x0000002402127981 */ /* 0x000162000c1e1500 */
[----:B------:R-:W-:Y:S05]  /*2ff0*/  BRA `(.L_x_36863) ;  /* 0x0000000c00207947 */ /* 0x000fea0003800000 */
.L_x_36865:
        /* <DEDUP_REMOVED lines=9> */
.L_x_36872:
[----:B------:R-:W2:Y:S02]  /*3090*/  LDG.E.U16 R0, desc[UR36][R2.64] ;  /* 0x0000002402007981 */ /* 0x000ea4000c1e1500 */
[----:B--2---:R-:W-:-:S06]  /*30a0*/  HADD2.F32 R0, -RZ, R0.H0_H0 ;  /* 0x20000000ff007230 */ /* 0x004fcc0000004100 */
[----:B------:R-:W0:Y:S02]  /*30b0*/  F2I.FTZ.TRUNC.NTZ R0, R0 ;  /* 0x0000000000007305 */ /* 0x000e24000021f100 */
[----:B0-----:R-:W-:Y:S01]  /*30c0*/  PRMT R18, R0, 0x7610, R18 ;  /* 0x0000761000127816 */ /* 0x001fe20000000012 */
[----:B------:R-:W-:Y:S06]  /*30d0*/  BRA `(.L_x_36863) ;  /* 0x0000000800e87947 */ /* 0x000fec0003800000 */
.L_x_36871:
        /* <DEDUP_REMOVED lines=9> */
.L_x_36874:
[----:B------:R-:W2:Y:S02]  /*3170*/  LDG.E.U16 R2, desc[UR36][R2.64] ;  /* 0x0000002402027981 */ /* 0x000ea4000c1e1500 */
[----:B--2---:R-:W-:-:S06]  /*3180*/  HADD2.F32 R0, -RZ, R2.H0_H0 ;  /* 0x20000002ff007230 */ /* 0x004fcc0000004100 */
[----:B------:R-:W0:Y:S02]  /*3190*/  F2I.FTZ.TRUNC.NTZ R0, R0 ;  /* 0x0000000000007305 */ /* 0x000e24000021f100 */
[----:B0-----:R-:W-:Y:S01]  /*31a0*/  PRMT R18, R0, 0x7610, R18 ;  /* 0x0000761000127816 */ /* 0x001fe20000000012 */
[----:B------:R-:W-:Y:S06]  /*31b0*/  BRA `(.L_x_36863) ;  /* 0x0000000800b07947 */ /* 0x000fec0003800000 */
.L_x_36873:
[----:B------:R-:W2:Y:S02]  /*31c0*/  LDG.E.64 R2, desc[UR36][R2.64] ;  /* 0x0000002402027981 */ /* 0x000ea4000c1e1b00 */
[----:B--2---:R0:W1:Y:S01]  /*31d0*/  F2I.F64.TRUNC R18, R2 ;  /* 0x0000000200127311 */ /* 0x004062000030d100 */
[----:B------:R-:W-:Y:S05]  /*31e0*/  BRA `(.L_x_36863) ;  /* 0x0000000800a47947 */ /* 0x000fea0003800000 */
.L_x_36864:
        /* <DEDUP_REMOVED lines=12> */
.L_x_36877:
[----:B------:R-:W2:Y:S02]  /*32b0*/  LDG.E.64 R2, desc[UR36][R2.64] ;  /* 0x0000002402027981 */ /* 0x000ea4000c1e1b00 */
[----:B--2---:R0:W1:Y:S01]  /*32c0*/  F2I.F64.TRUNC R18, R2 ;  /* 0x0000000200127311 */ /* 0x004062000030d100 */
[----:B------:R-:W-:Y:S05]  /*32d0*/  BRA `(.L_x_36863) ;  /* 0x0000000800687947 */ /* 0x000fea0003800000 */
.L_x_36876:
        /* <DEDUP_REMOVED lines=28> */
.L_x_36879:
        /* <DEDUP_REMOVED lines=15> */
.L_x_36878:
[----:B------:R-:W2:Y:S02]  /*3590*/  LDG.E.U16 R0, desc[UR36][R2.64] ;  /* 0x0000002402007981 */ /* 0x000ea4000c1e1500 */
[----:B--2---:R-:W-:-:S06]  /*35a0*/  IMAD.U32 R0, R0, 0x10000, RZ ;  /* 0x0001000000007824 */ /* 0x004fcc00078e00ff */
[----:B------:R-:W0:Y:S02]  /*35b0*/  F2I.FTZ.TRUNC.NTZ R0, R0 ;  /* 0x0000000000007305 */ /* 0x000e24000021f100 */
[----:B0-----:R-:W-:Y:S01]  /*35c0*/  PRMT R18, R0, 0x7610, R18 ;  /* 0x0000761000127816 */ /* 0x001fe20000000012 */
[----:B------:R-:W-:Y:S06]  /*35d0*/  BRA `(.L_x_36863) ;  /* 0x0000000400a87947 */ /* 0x000fec0003800000 */
.L_x_36875:
        /* <DEDUP_REMOVED lines=10> */
.L_x_36882:
        /* <DEDUP_REMOVED lines=21> */
.L_x_36886:
[----:B------:R-:W-:Y:S05]  /*37d0*/  BSYNC B1 ;  /* 0x0000000000017941 */ /* 0x000fea0003800000 */
.L_x_36885:
[----:B------:R-:W-:Y:S01]  /*37e0*/  LEA R3, R0, 0x3b800000, 0x17 ;  /* 0x3b80000000037811 */ /* 0x000fe200078eb8ff */
[----:B------:R-:W-:-:S05]  /*37f0*/  IMAD.SHL.U32 R0, R2, 0x100000, RZ ;  /* 0x0010000002007824 */ /* 0x000fca00078e00ff */
[----:B------:R-:W-:-:S07]  /*3800*/  LOP3.LUT R0, R3, R0, R4, 0xfe, !PT ;  /* 0x0000000003007212 */ /* 0x000fce00078efe04 */
.L_x_36884:
[----:B------:R-:W-:Y:S05]  /*3810*/  BSYNC B0 ;  /* 0x0000000000007941 */ /* 0x000fea0003800000 */
.L_x_36883:
[----:B------:R-:W0:Y:S02]  /*3820*/  F2I.FTZ.TRUNC.NTZ R0, R0 ;  /* 0x0000000000007305 */ /* 0x000e24000021f100 */
[----:B0-----:R-:W-:Y:S01]  /*3830*/  PRMT R18, R0, 0x7610, R18 ;  /* 0x0000761000127816 */ /* 0x001fe20000000012 */
[----:B------:R-:W-:Y:S06]  /*3840*/  BRA `(.L_x_36863) ;  /* 0x00000004000c7947 */ /* 0x000fec0003800000 */
.L_x_36881:
        /* <DEDUP_REMOVED lines=21> */
.L_x_36890:
[----:B------:R-:W-:Y:S05]  /*39a0*/  BSYNC B1 ;  /* 0x0000000000017941 */ /* 0x000fea0003800000 */
.L_x_36889:
[----:B------:R-:W-:Y:S01]  /*39b0*/  LEA R3, R0, 0x37800000, 0x17 ;  /* 0x3780000000037811 */ /* 0x000fe200078eb8ff */
[----:B------:R-:W-:-:S05]  /*39c0*/  IMAD.SHL.U32 R0, R2, 0x200000, RZ ;  /* 0x0020000002007824 */ /* 0x000fca00078e00ff */
[----:B------:R-:W-:-:S07]  /*39d0*/  LOP3.LUT R0, R3, R0, R4, 0xfe, !PT ;  /* 0x0000000003007212 */ /* 0x000fce00078efe04 */
.L_x_36888:
[----:B------:R-:W-:Y:S05]  /*39e0*/  BSYNC B0 ;  /* 0x0000000000007941 */ /* 0x000fea0003800000 */
.L_x_36887:
[----:B------:R-:W0:Y:S02]  /*39f0*/  F2I.FTZ.TRUNC.NTZ R0, R0 ;  /* 0x0000000000007305 */ /* 0x000e24000021f100 */
[----:B0-----:R-:W-:Y:S01]  /*3a00*/  PRMT R18, R0, 0x7610, R18 ;  /* 0x0000761000127816 */ /* 0x001fe20000000012 */
[----:B------:R-:W-:Y:S06]  /*3a10*/  BRA `(.L_x_36863) ;  /* 0x0000000000987947 */ /* 0x000fec0003800000 */
.L_x_36880:
        /* <DEDUP_REMOVED lines=14> */
.L_x_36894:
[----:B------:R-:W-:Y:S05]  /*3b00*/  BSYNC B0 ;  /* 0x0000000000007941 */ /* 0x000fea0003800000 */
.L_x_36893:
[----:B------:R-:W0:Y:S02]  /*3b10*/  F2I.FTZ.TRUNC.NTZ R0, R0 ;  /* 0x0000000000007305 */ /* 0x000e24000021f100 */
[----:B0-----:R-:W-:Y:S01]  /*3b20*/  PRMT R18, R0, 0x7610, R18 ;  /* 0x0000761000127816 */ /* 0x001fe20000000012 */
[----:B------:R-:W-:Y:S06]  /*3b30*/  BRA `(.L_x_36863) ;  /* 0x0000000000507947 */ /* 0x000fec0003800000 */
.L_x_36868:
        /* <DEDUP_REMOVED lines=16> */
.L_x_36895:
[----:B------:R-:W-:Y:S05]  /*3c40*/  BRA `(.L_x_36863) ;  /* 0x00000000000c7947 */ /* 0x000fea0003800000 */
.L_x_36892:
[----:B------:R0:W5:Y:S01]  /*3c50*/  LDG.E.U16 R18, desc[UR36][R2.64] ;  /* 0x0000002402127981 */ /* 0x000162000c1e1500 */
[----:B------:R-:W-:Y:S05]  /*3c60*/  BRA `(.L_x_36863) ;  /* 0x0000000000047947 */ /* 0x000fea0003800000 */
.L_x_36891:
[----:B------:R0:W5:Y:S02]  /*3c70*/  LDG.E.U16 R18, desc[UR36][R2.64] ;  /* 0x0000002402127981 */ /* 0x000164000c1e1500 */
.L_x_36863:
[----:B------:R-:W-:Y:S05]  /*3c80*/  BSYNC B6 ;  /* 0x0000000000067941 */ /* 0x000fea0003800000 */
.L_x_36862:
        /* <DEDUP_REMOVED lines=41> */
.L_x_36901:
[----:B------:R0:W-:Y:S01]  /*3f20*/  STG.E.U8 desc[UR36][R8.64], R3 ;  /* 0x0000000308007986 */ /* 0x0001e2000c101124 */
[----:B------:R-:W-:Y:S05]  /*3f30*/  BRA `(.L_x_36897) ;  /* 0x0000000c00547947 */ /* 0x000fea0003800000 */
.L_x_36900:
        /* <DEDUP_REMOVED lines=10> */
.L_x_36904:
[----:B------:R0:W-:Y:S01]  /*3fe0*/  STG.E desc[UR36][R8.64], R3 ;  /* 0x0000000308007986 */ /* 0x0001e2000c101924 */
[----:B------:R-:W-:Y:S05]  /*3ff0*/  BRA `(.L_x_36897) ;  /* 0x0000000c00247947 */ /* 0x000fea0003800000 */
.L_x_36903:
[----:B------:R0:W-:Y:S01]  /*4000*/  STG.E.U16 desc[UR36][R8.64], R3 ;  /* 0x0000000308007986 */ /* 0x0001e2000c101524 */
[----:B------:R-:W-:Y:S05]  /*4010*/  BRA `(.L_x_36897) ;  /* 0x0000000c001c7947 */ /* 0x000fea0003800000 */
.L_x_36899:
        /* <DEDUP_REMOVED lines=9> */
.L_x_36906:
[----:B------:R-:W0:Y:S02]  /*40b0*/  I2F.S16 R0, R3 ;  /* 0x0000000300007306 */ /* 0x000e240000101400 */
[----:B0-----:R-:W-:-:S05]  /*40c0*/  F2FP.F16.F32.PACK_AB R0, RZ, R0 ;  /* 0x00000000ff00723e */ /* 0x001fca00000000ff */
[----:B------:R0:W-:Y:S01]  /*40d0*/  STG.E.U16 desc[UR36][R8.64], R0 ;  /* 0x0000000008007986 */ /* 0x0001e2000c101524 */
[----:B------:R-:W-:Y:S05]  /*40e0*/  BRA `(.L_x_36897) ;  /* 0x0000000800e87947 */ /* 0x000fea0003800000 */
.L_x_36905:
        /* <DEDUP_REMOVED lines=10> */
.L_x_36908:
[----:B------:R-:W0:Y:S02]  /*4190*/  I2F.S16 R3, R3 ;  /* 0x0000000300037306 */ /* 0x000e240000101400 */
[----:B0-----:R-:W-:-:S04]  /*41a0*/  F2FP.F16.F32.PACK_AB R3, RZ, R3 ;  /* 0x00000003ff03723e */ /* 0x001fc800000000ff */
[----:B------:R-:W-:-:S05]  /*41b0*/  PRMT R3, R3, 0x5410, RZ ;  /* 0x0000541003037816 */ /* 0x000fca00000000ff */
[----:B------:R0:W-:Y:S01]  /*41c0*/  STG.E desc[UR36][R8.64], R3 ;  /* 0x0000000308007986 */ /* 0x0001e2000c101924 */
[----:B------:R-:W-:Y:S05]  /*41d0*/  BRA `(.L_x_36897) ;  /* 0x0000000800ac7947 */ /* 0x000fea0003800000 */
.L_x_36907:
[----:B------:R-:W0:Y:S02]  /*41e0*/  I2F.F64.S16 R4, R3 ;  /* 0x0000000300047312 */ /* 0x000e240000101c00 */
[----:B0-----:R0:W-:Y:S01]  /*41f0*/  STG.E.64 desc[UR36][R8.64], R4 ;  /* 0x0000000408007986 */ /* 0x0011e2000c101b24 */
[----:B------:R-:W-:Y:S05]  /*4200*/  BRA `(.L_x_36897) ;  /* 0x0000000800a07947 */ /* 0x000fea0003800000 */
.L_x_36898:
        /* <DEDUP_REMOVED lines=10> */
.L_x_36911:
[----:B------:R-:W0:Y:S01]  /*42b0*/  I2F.F64.S16 R4, R3 ;  /* 0x0000000300047312 */ /* 0x000e220000101c00 */
[----:B------:R-:W-:-:S05]  /*42c0*/  CS2R R6, SRZ ;  /* 0x0000000000067805 */ /* 0x000fca000001ff00 */
[----:B0-----:R0:W-:Y:S01]  /*42d0*/  STG.E.128 desc[UR36][R8.64], R4 ;  /* 0x0000000408007986 */ /* 0x0011e2000c101d24 */
[----:B------:R-:W-:Y:S05]  /*42e0*/  BRA `(.L_x_36897) ;  /* 0x0000000800687947 */ /* 0x000fea0003800000 */
.L_x_36910:
        /* <DEDUP_REMOVED lines=21> */
.L_x_36915:
[----:B------:R-:W-:Y:S05]  /*4440*/  BSYNC B0 ;  /* 0x0000000000007941 */ /* 0x000fea0003800000 */
.L_x_36914:
[----:B------:R-:W-:-:S05]  /*4450*/  LOP3.LUT R5, R0, R5, RZ, 0xfc, !PT ;  /* 0x0000000500057212 */ /* 0x000fca00078efcff */
[----:B------:R0:W-:Y:S01]  /*4460*/  STG.E.U8 desc[UR36][R8.64], R5 ;  /* 0x0000000508007986 */ /* 0x0001e2000c101124 */
[----:B------:R-:W-:Y:S05]  /*4470*/  BRA `(.L_x_36897) ;  /* 0x0000000800047947 */ /* 0x000fea0003800000 */
.L_x_36913:
        /* <DEDUP_REMOVED lines=13> */
.L_x_36917:
[----:B------:R-:W-:Y:S01]  /*4550*/  IMAD.MOV.U32 R0, RZ, RZ, 0x7f ;  /* 0x0000007fff007424 */ /* 0x000fe200078e00ff */
[----:B------:R-:W-:-:S04]  /*4560*/  ISETP.GT.U32.AND P0, PT, R4, 0x7f800000, PT ;  /* 0x7f8000000400780c */ /* 0x000fc80003f04070 */
[----:B------:R-:W-:-:S09]  /*4570*/  SEL R0, R0, 0x7c, P0 ;  /* 0x0000007c00007807 */ /* 0x000fd20000000000 */
.L_x_36918:
[----:B------:R-:W-:Y:S05]  /*4580*/  BSYNC B0 ;  /* 0x0000000000007941 */ /* 0x000fea0003800000 */
.L_x_36916:
[----:B------:R-:W-:-:S04]  /*4590*/  LOP3.LUT R3, R5, 0x80000000, RZ, 0xc0, !PT ;  /* 0x8000000005037812 */ /* 0x000fc800078ec0ff */
[----:B------:R-:W-:-:S04]  /*45a0*/  SHF.R.U32.HI R3, RZ, 0x18, R3 ;  /* 0x00000018ff037819 */ /* 0x000fc80000011603 */
[----:B------:R-:W-:-:S05]  /*45b0*/  LOP3.LUT R3, R0, R3, RZ, 0xfc, !PT ;  /* 0x0000000300037212 */ /* 0x000fca00078efcff */
[----:B------:R0:W-:Y:S01]  /*45c0*/  STG.E.U8 desc[UR36][R8.64], R3 ;  /* 0x0000000308007986 */ /* 0x0001e2000c101124 */
[----:B------:R-:W-:Y:S05]  /*45d0*/  BRA `(.L_x_36897) ;  /* 0x0000000400ac7947 */ /* 0x000fea0003800000 */
.L_x_36912:
[----:B------:R-:W0:Y:S02]  /*45e0*/  I2F.S16 R0, R3 ;  /* 0x0000000300007306 */ /* 0x000e240000101400 */
[----:B0-----:R-:W-:-:S05]  /*45f0*/  F2FP.BF16.F32.PACK_AB R0, RZ, R0 ;  /* 0x00000000ff00723e */ /* 0x001fca00000010ff */
[----:B------:R0:W-:Y:S01]  /*4600*/  STG.E.U16 desc[UR36][R8.64], R0 ;  /* 0x0000000008007986 */ /* 0x0001e2000c101524 */
[----:B------:R-:W-:Y:S05]  /*4610*/  BRA `(.L_x_36897) ;  /* 0x00000004009c7947 */ /* 0x000fea0003800000 */
.L_x_36909:
        /* <DEDUP_REMOVED lines=10> */
.L_x_36921:
        /* <DEDUP_REMOVED lines=17> */
.L_x_36924:
[----:B------:R-:W-:-:S04]  /*47d0*/  LOP3.LUT R3, R3, 0x80000000, RZ, 0xc0, !PT ;  /* 0x8000000003037812 */ /* 0x000fc800078ec0ff */
[----:B------:R-:W-:-:S04]  /*47e0*/  SHF.R.U32.HI R3, RZ, 0x18, R3 ;  /* 0x00000018ff037819 */ /* 0x000fc80000011603 */
[----:B------:R-:W-:-:S04]  /*47f0*/  LOP3.LUT R0, R0, R3, RZ, 0xfc, !PT ;  /* 0x0000000300007212 */ /* 0x000fc800078efcff */
[----:B------:R-:W-:-:S07]  /*4800*/  PRMT R4, R0, 0x7610, R4 ;  /* 0x0000761000047816 */ /* 0x000fce0000000004 */
.L_x_36923:
[----:B------:R-:W-:Y:S05]  /*4810*/  BSYNC B0 ;  /* 0x0000000000007941 */ /* 0x000fea0003800000 */
.L_x_36922:
[----:B------:R4:W-:Y:S01]  /*4820*/  STG.E.U8 desc[UR36][R8.64], R4 ;  /* 0x0000000408007986 */ /* 0x0009e2000c101124 */
[----:B------:R-:W-:Y:S05]  /*4830*/  BRA `(.L_x_36897) ;  /* 0x0000000400147947 */ /* 0x000fea0003800000 */
.L_x_36920:
        /* <DEDUP_REMOVED lines=17> */
.L_x_36927:
[----:B------:R-:W-:-:S04]  /*4950*/  LOP3.LUT R3, R3, 0x80000000, RZ, 0xc0, !PT ;  /* 0x8000000003037812 */ /* 0x000fc800078ec0ff */
[----:B------:R-:W-:-:S04]  /*4960*/  SHF.R.U32.HI R3, RZ, 0x18, R3 ;  /* 0x00000018ff037819 */ /* 0x000fc80000011603 */
[----:B------:R-:W-:-:S04]  /*4970*/  LOP3.LUT R0, R0, R3, RZ, 0xfc, !PT ;  /* 0x0000000300007212 */ /* 0x000fc800078efcff */
[----:B------:R-:W-:-:S07]  /*4980*/  PRMT R4, R0, 0x7610, R4 ;  /* 0x0000761000047816 */ /* 0x000fce0000000004 */
.L_x_36926:
[----:B------:R-:W-:Y:S05]  /*4990*/  BSYNC B0 ;  /* 0x0000000000007941 */ /* 0x000fea0003800000 */
.L_x_36925:
[----:B------:R0:W-:Y:S01]  /*49a0*/  STG.E.U8 desc[UR36][R8.64], R4 ;  /* 0x0000000408007986 */ /* 0x0001e2000c101124 */
[----:B------:R-:W-:Y:S05]  /*49b0*/  BRA `(.L_x_36897) ;  /* 0x0000000000b47947 */ /* 0x000fea0003800000 */
.L_x_36919:
        /* <DEDUP_REMOVED lines=23> */
.L_x_36902:
        /* <DEDUP_REMOVED lines=16> */
.L_x_36930:
[----:B------:R-:W-:Y:S05]  /*4c30*/  BRA `(.L_x_36897) ;  /* 0x0000000000147947 */ /* 0x000fea0003800000 */
.L_x_36929:
[----:B------:R-:W-:Y:S02]  /*4c40*/  IMAD.MOV.U32 R4, RZ, RZ, R3 ;  /* 0x000000ffff047224 */ /* 0x000fe400078e0003 */
[----:B------:R-:W-:-:S05]  /*4c50*/  IMAD.MOV.U32 R5, RZ, RZ, RZ ;  /* 0x000000ffff057224 */ /* 0x000fca00078e00ff */
[----:B------:R3:W-:Y:S01]  /*4c60*/  STG.E.64 desc[UR36][R8.64], R4 ;  /* 0x0000000408007986 */ /* 0x0007e2000c101b24 */
[----:B------:R-:W-:Y:S05]  /*4c70*/  BRA `(.L_x_36897) ;  /* 0x0000000000047947 */ /* 0x000fea0003800000 */
.L_x_36928:
[----:B------:R0:W-:Y:S02]  /*4c80*/  STG.E desc[UR36][R8.64], R3 ;  /* 0x0000000308007986 */ /* 0x0001e4000c101924 */
.L_x_36897:
[----:B------:R-:W-:Y:S05]  /*4c90*/  BSYNC B6 ;  /* 0x0000000000067941 */ /* 0x000fea0003800000 */
.L_x_36896:
        /* <DEDUP_REMOVED lines=23> */
.L_x_36936:
[----:B------:R0:W-:Y:S01]  /*4e10*/  STG.E.U8 desc[UR36][R8.64], R22 ;  /* 0x0000001608007986 */ /* 0x0001e2000c101124 */
[----:B------:R-:W-:Y:S05]  /*4e20*/  BRA `(.L_x_36938) ;  /* 0x0000000c00507947 */ /* 0x000fea0003800000 */
.L_x_36935:
        /* <DEDUP_REMOVED lines=10> */
.L_x_36940:
[----:B------:R0:W-:Y:S01]  /*4ed0*/  STG.E desc[UR36][R8.64], R22 ;  /* 0x0000001608007986 */ /* 0x0001e2000c101924 */
[----:B------:R-:W-:Y:S05]  /*4ee0*/  BRA `(.L_x_36938) ;  /* 0x0000000c00207947 */ /* 0x000fea0003800000 */
.L_x_36939:
[----:B------:R0:W-:Y:S01]  /*4ef0*/  STG.E.U16 desc[UR36][R8.64], R22 ;  /* 0x0000001608007986 */ /* 0x0001e2000c101524 */
[----:B------:R-:W-:Y:S05]  /*4f00*/  BRA `(.L_x_36938) ;  /* 0x0000000c00187947 */ /* 0x000fea0003800000 */
.L_x_36934:
        /* <DEDUP_REMOVED lines=9> */
.L_x_36942:
[----:B------:R-:W0:Y:S02]  /*4fa0*/  I2F.S16 R0, R22 ;  /* 0x0000001600007306 */ /* 0x000e240000101400 */
[----:B0-----:R-:W-:-:S05]  /*4fb0*/  F2FP.F16.F32.PACK_AB R0, RZ, R0 ;  /* 0x00000000ff00723e */ /* 0x001fca00000000ff */
[----:B------:R0:W-:Y:S01]  /*4fc0*/  STG.E.U16 desc[UR36][R8.64], R0 ;  /* 0x0000000008007986 */ /* 0x0001e2000c101524 */
[----:B------:R-:W-:Y:S05]  /*4fd0*/  BRA `(.L_x_36938) ;  /* 0x0000000800e47947 */ /* 0x000fea0003800000 */
.L_x_36941:
        /* <DEDUP_REMOVED lines=10> */
.L_x_36944:
[----:B------:R-:W0:Y:S02]  /*5080*/  I2F.S16 R22, R22 ;  /* 0x0000001600167306 */ /* 0x000e240000101400 */
[----:B0-----:R-:W-:-:S04]  /*5090*/  F2FP.F16.F32.PACK_AB R3, RZ, R22 ;  /* 0x00000016ff03723e */ /* 0x001fc800000000ff */
[----:B------:R-:W-:-:S05]  /*50a0*/  PRMT R3, R3, 0x5410, RZ ;  /* 0x0000541003037816 */ /* 0x000fca00000000ff */
[----:B------:R0:W-:Y:S01]  /*50b0*/  STG.E desc[UR36][R8.64], R3 ;  /* 0x0000000308007986 */ /* 0x0001e2000c101924 */
[----:B------:R-:W-:Y:S05]  /*50c0*/  BRA `(.L_x_36938) ;  /* 0x0000000800a87947 */ /* 0x000fea0003800000 */
.L_x_36943:
[----:B------:R-:W0:Y:S02]  /*50d0*/  I2F.F64.S16 R4, R22 ;  /* 0x0000001600047312 */ /* 0x000e240000101c00 */
[----:B0-----:R0:W-:Y:S01]  /*50e0*/  STG.E.64 desc[UR36][R8.64], R4 ;  /* 0x0000000408007986 */ /* 0x0011e2000c101b24 */
[----:B------:R-:W-:Y:S05]  /*50f0*/  BRA `(.L_x_36938) ;  /* 0x00000008009c7947 */ /* 0x000fea0003800000 */
.L_x_36933:
        /* <DEDUP_REMOVED lines=10> */
.L_x_36947:
[----:B------:R-:W0:Y:S01]  /*51a0*/  I2F.F64.S16 R4, R22 ;  /* 0x0000001600047312 */ /* 0x000e220000101c00 */
[----:B------:R-:W-:-:S05]  /*51b0*/  CS2R R6, SRZ ;  /* 0x0000000000067805 */ /* 0x000fca000001ff00 */
[----:B0-----:R0:W-:Y:S01]  /*51c0*/  STG.E.128 desc[UR36][R8.64], R4 ;  /* 0x0000000408007986 */ /* 0x0011e2000c101d24 */
[----:B------:R-:W-:Y:S05]  /*51d0*/  BRA `(.L_x_36938) ;  /* 0x0000000800647947 */ /* 0x000fea0003800000 */
.L_x_36946:
        /* <DEDUP_REMOVED lines=21> */
.L_x_36951:
[----:B------:R-:W-:Y:S05]  /*5330*/  BSYNC B0 ;  /* 0x0000000000007941 */ /* 0x000fea0003800000 */
.L_x_36950:
[----:B------:R-:W-:-:S05]  /*5340*/  LOP3.LUT R5, R0, R5, RZ, 0xfc, !PT ;  /* 0x0000000500057212 */ /* 0x000fca00078efcff */
[----:B------:R0:W-:Y:S01]  /*5350*/  STG.E.U8 desc[UR36][R8.64], R5 ;  /* 0x0000000508007986 */ /* 0x0001e2000c101124 */
[----:B------:R-:W-:Y:S05]  /*5360*/  BRA `(.L_x_36938) ;  /* 0x0000000800007947 */ /* 0x000fea0003800000 */
.L_x_36949:
        /* <DEDUP_REMOVED lines=13> */
.L_x_36953:
[----:B------:R-:W-:Y:S01]  /*5440*/  IMAD.MOV.U32 R0, RZ, RZ, 0x7f ;  /* 0x0000007fff007424 */ /* 0x000fe200078e00ff */
[----:B------:R-:W-:-:S04]  /*5450*/  ISETP.GT.U32.AND P0, PT, R3, 0x7f800000, PT ;  /* 0x7f8000000300780c */ /* 0x000fc80003f04070 */
[----:B------:R-:W-:-:S09]  /*5460*/  SEL R0, R0, 0x7c, P0 ;  /* 0x0000007c00007807 */ /* 0x000fd20000000000 */
.L_x_36954:
[----:B------:R-:W-:Y:S05]  /*5470*/  BSYNC B0 ;  /* 0x0000000000007941 */ /* 0x000fea0003800000 */
.L_x_36952:
[----:B------:R-:W-:-:S04]  /*5480*/  LOP3.LUT R3, R5, 0x80000000, RZ, 0xc0, !PT ;  /* 0x8000000005037812 */ /* 0x000fc800078ec0ff */
[----:B------:R-:W-:-:S04]  /*5490*/  SHF.R.U32.HI R3, RZ, 0x18, R3 ;  /* 0x00000018ff037819 */ /* 0x000fc80000011603 */
[----:B------:R-:W-:-:S05]  /*54a0*/  LOP3.LUT R3, R0, R3, RZ, 0xfc, !PT ;  /* 0x0000000300037212 */ /* 0x000fca00078efcff */
[----:B------:R0:W-:Y:S01]  /*54b0*/  STG.E.U8 desc[UR36][R8.64], R3 ;  /* 0x0000000308007986 */ /* 0x0001e2000c101124 */
[----:B------:R-:W-:Y:S05]  /*54c0*/  BRA `(.L_x_36938) ;  /* 0x0000000400a87947 */ /* 0x000fea0003800000 */
.L_x_36948:
[----:B------:R-:W0:Y:S02]  /*54d0*/  I2F.S16 R0, R22 ;  /* 0x0000001600007306 */ /* 0x000e240000101400 */
[----:B0-----:R-:W-:-:S05]  /*54e0*/  F2FP.BF16.F32.PACK_AB R0, RZ, R0 ;  /* 0x00000000ff00723e */ /* 0x001fca00000010ff */
[----:B------:R0:W-:Y:S01]  /*54f0*/  STG.E.U16 desc[UR36][R8.64], R0 ;  /* 0x0000000008007986 */ /* 0x0001e2000c101524 */
[----:B------:R-:W-:Y:S05]  /*5500*/  BRA `(.L_x_36938) ;  /* 0x0000000400987947 */ /* 0x000fea0003800000 */
.L_x_36945:
        /* <DEDUP_REMOVED lines=10> */
.L_x_36957:
        /* <DEDUP_REMOVED lines=17> */
.L_x_36960:
[----:B------:R-:W-:-:S04]  /*56c0*/  LOP3.LUT R3, R5, 0x80000000, RZ, 0xc0, !PT ;  /* 0x8000000005037812 */ /* 0x000fc800078ec0ff */
[----:B------:R-:W-:-:S04]  /*56d0*/  SHF.R.U32.HI R3, RZ, 0x18, R3 ;  /* 0x00000018ff037819 */ /* 0x000fc80000011603 */
[----:B------:R-:W-:-:S04]  /*56e0*/  LOP3.LUT R0, R0, R3, RZ, 0xfc, !PT ;  /* 0x0000000300007212 */ /* 0x000fc800078efcff */
[----:B------:R-:W-:-:S07]  /*56f0*/  PRMT R4, R0, 0x7610, R4 ;  /* 0x0000761000047816 */ /* 0x000fce0000000004 */
.L_x_36959:
[----:B------:R-:W-:Y:S05]  /*5700*/  BSYNC B0 ;  /* 0x0000000000007941 */ /* 0x000fea0003800000 */
.L_x_36958:
[----:B------:R3:W-:Y:S01]  /*5710*/  STG.E.U8 desc[UR36][R8.64], R4 ;  /* 0x0000000408007986 */ /* 0x0007e2000c101124 */
[----:B------:R-:W-:Y:S05]  /*5720*/  BRA `(.L_x_36938) ;  /* 0x0000000400107947 */ /* 0x000fea0003800000 */
.L_x_36956:
        /* <DEDUP_REMOVED lines=17> */
.L_x_36963:
[----:B------:R-:W-:-:S04]  /*5840*/  LOP3.LUT R3, R5, 0x80000000, RZ, 0xc0, !PT ;  /* 0x8000000005037812 */ /* 0x000fc800078ec0ff */
[----:B------:R-:W-:-:S04]  /*5850*/  SHF.R.U32.HI R3, RZ, 0x18, R3 ;  /* 0x00000018ff037819 */ /* 0x000fc80000011603 */
[----:B------:R-:W-:-:S04]  /*5860*/  LOP3.LUT R0, R0, R3, RZ, 0xfc, !PT ;  /* 0x0000000300007212 */ /* 0x000fc800078efcff */
[----:B------:R-:W-:-:S07]  /*5870*/  PRMT R4, R0, 0x7610, R4 ;  /* 0x0000761000047816 */ /* 0x000fce0000000004 */
.L_x_36962:
[----:B------:R-:W-:Y:S05]  /*5880*/  BSYNC B0 ;  /* 0x0000000000007941 */ /* 0x000fea0003800000 */
.L_x_36961:
[----:B------:R0:W-:Y:S01]  /*5890*/  STG.E.U8 desc[UR36][R8.64], R4 ;  /* 0x0000000408007986 */ /* 0x0001e2000c101124 */
[----:B------:R-:W-:Y:S05]  /*58a0*/  BRA `(.L_x_36938) ;  /* 0x0000000000b07947 */ /* 0x000fea0003800000 */
.L_x_36955:
        /* <DEDUP_REMOVED lines=22> */
.L_x_36937:
        /* <DEDUP_REMOVED lines=16> */
.L_x_36966:
[----:B------:R-:W-:Y:S05]  /*5b10*/  BRA `(.L_x_36938) ;  /* 0x0000000000147947 */ /* 0x000fea0003800000 */
.L_x_36965:
[----:B------:R-:W-:Y:S02]  /*5b20*/  IMAD.MOV.U32 R4, RZ, RZ, R22 ;  /* 0x000000ffff047224 */ /* 0x000fe400078e0016 */
[----:B------:R-:W-:-:S05]  /*5b30*/  IMAD.MOV.U32 R5, RZ, RZ, RZ ;  /* 0x000000ffff057224 */ /* 0x000fca00078e00ff */
[----:B------:R2:W-:Y:S01]  /*5b40*/  STG.E.64 desc[UR36][R8.64], R4 ;  /* 0x0000000408007986 */ /* 0x0005e2000c101b24 */
[----:B------:R-:W-:Y:S05]  /*5b50*/  BRA `(.L_x_36938) ;  /* 0x0000000000047947 */ /* 0x000fea0003800000 */
.L_x_36964:
[----:B------:R0:W-:Y:S02]  /*5b60*/  STG.E desc[UR36][R8.64], R22 ;  /* 0x0000001608007986 */ /* 0x0001e4000c101924 */
.L_x_36938:
        /* <DEDUP_REMOVED lines=23> */
.L_x_36970:
[----:B------:R3:W-:Y:S01]  /*5ce0*/  STG.E.U8 desc[UR36][R8.64], R18 ;  /* 0x0000001208007986 */ /* 0x0007e2000c101124 */
[----:B------:R-:W-:Y:S05]  /*5cf0*/  BRA `(.L_x_36972) ;  /* 0x0000000c00507947 */ /* 0x000fea0003800000 */
.L_x_36969:
        /* <DEDUP_REMOVED lines=10> */
.L_x_36974:
[----:B------:R2:W-:Y:S01]  /*5da0*/  STG.E desc[UR36][R8.64], R18 ;  /* 0x0000001208007986 */ /* 0x0005e2000c101924 */
[----:B------:R-:W-:Y:S05]  /*5db0*/  BRA `(.L_x_36972) ;  /* 0x0000000c00207947 */ /* 0x000fea0003800000 */
.L_x_36973:
[----:B------:R0:W-:Y:S01]  /*5dc0*/  STG.E.U16 desc[UR36][R8.64], R18 ;  /* 0x0000001208007986 */ /* 0x0001e2000c101524 */
[----:B------:R-:W-:Y:S05]  /*5dd0*/  BRA `(.L_x_36972) ;  /* 0x0000000c00187947 */ /* 0x000fea0003800000 */
.L_x_36968:
        /* <DEDUP_REMOVED lines=9> */
.L_x_36976:
[----:B------:R-:W0:Y:S02]  /*5e70*/  I2F.S16 R0, R18 ;  /* 0x0000001200007306 */ /* 0x000e240000101400 */
[----:B0-----:R-:W-:-:S05]  /*5e80*/  F2FP.F16.F32.PACK_AB R0, RZ, R0 ;  /* 0x00000000ff00723e */ /* 0x001fca00000000ff */
[----:B------:R0:W-:Y:S01]  /*5e90*/  STG.E.U16 desc[UR36][R8.64], R0 ;  /* 0x0000000008007986 */ /* 0x0001e2000c101524 */
[----:B------:R-:W-:Y:S05]  /*5ea0*/  BRA `(.L_x_36972) ;  /* 0x0000000800e47947 */ /* 0x000fea0003800000 */
.L_x_36975:
        /* <DEDUP_REMOVED lines=10> */
.L_x_36978:
[----:B------:R-:W0:Y:S02]  /*5f50*/  I2F.S16 R18, R18 ;  /* 0x0000001200127306 */ /* 0x000e240000101400 */
[----:B0-----:R-:W-:-:S04]  /*5f60*/  F2FP.F16.F32.PACK_AB R3, RZ, R18 ;  /* 0x00000012ff03723e */ /* 0x001fc800000000ff */
[----:B------:R-:W-:-:S05]  /*5f70*/  PRMT R3, R3, 0x5410, RZ ;  /* 0x0000541003037816 */ /* 0x000fca00000000ff */
[----:B------:R0:W-:Y:S01]  /*5f80*/  STG.E desc[UR36][R8.64], R3 ;  /* 0x0000000308007986 */ /* 0x0001e2000c101924 */
[----:B------:R-:W-:Y:S05]  /*5f90*/  BRA `(.L_x_36972) ;  /* 0x0000000800a87947 */ /* 0x000fea0003800000 */
.L_x_36977:
[----:B------:R-:W0:Y:S02]  /*5fa0*/  I2F.F64.S16 R4, R18 ;  /* 0x0000001200047312 */ /* 0x000e240000101c00 */
[----:B0-----:R0:W-:Y:S01]  /*5fb0*/  STG.E.64 desc[UR36][R8.64], R4 ;  /* 0x0000000408007986 */ /* 0x0011e2000c101b24 */
[----:B------:R-:W-:Y:S05]  /*5fc0*/  BRA `(.L_x_36972) ;  /* 0x00000008009c7947 */ /* 0x000fea0003800000 */
.L_x_36967:
        /* <DEDUP_REMOVED lines=10> */
.L_x_36981:
[----:B------:R-:W0:Y:S01]  /*6070*/  I2F.F64.S16 R4, R18 ;  /* 0x0000001200047312 */ /* 0x000e220000101c00 */
[----:B------:R-:W-:-:S05]  /*6080*/  CS2R R6, SRZ ;  /* 0x0000000000067805 */ /* 0x000fca000001ff00 */
[----:B0-----:R0:W-:Y:S01]  /*6090*/  STG.E.128 desc[UR36][R8.64], R4 ;  /* 0x0000000408007986 */ /* 0x0011e2000c101d24 */
[----:B------:R-:W-:Y:S05]  /*60a0*/  BRA `(.L_x_36972) ;  /* 0x0000000800647947 */ /* 0x000fea0003800000 */
.L_x_36980:
        /* <DEDUP_REMOVED lines=21> */
.L_x_36985:
[----:B------:R-:W-:Y:S05]  /*6200*/  BSYNC B0 ;  /* 0x0000000000007941 */ /* 0x000fea0003800000 */
.L_x_36984:
[----:B------:R-:W-:-:S05]  /*6210*/  LOP3.LUT R5, R0, R5, RZ, 0xfc, !PT ;  /* 0x0000000500057212 */ /* 0x000fca00078efcff */
[----:B------:R0:W-:Y:S01]  /*6220*/  STG.E.U8 desc[UR36][R8.64], R5 ;  /* 0x0000000508007986 */ /* 0x0001e2000c101124 */
[----:B------:R-:W-:Y:S05]  /*6230*/  BRA `(.L_x_36972) ;  /* 0x0000000800007947 */ /* 0x000fea0003800000 */
.L_x_36983:
        /* <DEDUP_REMOVED lines=13> */
.L_x_36987:
[----:B------:R-:W-:Y:S01]  /*6310*/  IMAD.MOV.U32 R0, RZ, RZ, 0x7f ;  /* 0x0000007fff007424 */ /* 0x000fe200078e00ff */
[----:B------:R-:W-:-:S04]  /*6320*/  ISETP.GT.U32.AND P0, PT, R3, 0x7f800000, PT ;  /* 0x7f8000000300780c */ /* 0x000fc80003f04070 */
[----:B------:R-:W-:-:S09]  /*6330*/  SEL R0, R0, 0x7c, P0 ;  /* 0x0000007c00007807 */ /* 0x000fd20000000000 */
.L_x_36988:
[----:B------:R-:W-:Y:S05]  /*6340*/  BSYNC B0 ;  /* 0x0000000000007941 */ /* 0x000fea0003800000 */
.L_x_36986:
[----:B------:R-:W-:-:S04]  /*6350*/  LOP3.LUT R3, R5, 0x80000000, RZ, 0xc0, !PT ;  /* 0x8000000005037812 */ /* 0x000fc800078ec0ff */
[----:B------:R-:W-:-:S04]  /*6360*/  SHF.R.U32.HI R3, RZ, 0x18, R3 ;  /* 0x00000018ff037819 */ /* 0x000fc80000011603 */
[----:B------:R-:W-:-:S05]  /*6370*/  LOP3.LUT R3, R0, R3, RZ, 0xfc, !PT ;  /* 0x0000000300037212 */ /* 0x000fca00078efcff */
[----:B------:R0:W-:Y:S01]  /*6380*/  STG.E.U8 desc[UR36][R8.64], R3 ;  /* 0x0000000308007986 */ /* 0x0001e2000c101124 */
[----:B------:R-:W-:Y:S05]  /*6390*/  BRA `(.L_x_36972) ;  /* 0x0000000400a87947 */ /* 0x000fea0003800000 */
.L_x_36982:
[----:B------:R-:W0:Y:S02]  /*63a0*/  I2F.S16 R0, R18 ;  /* 0x0000001200007306 */ /* 0x000e240000101400 */
[----:B0-----:R-:W-:-:S05]  /*63b0*/  F2FP.BF16.F32.PACK_AB R0, RZ, R0 ;  /* 0x00000000ff00723e */ /* 0x001fca00000010ff */
[----:B------:R0:W-:Y:S01]  /*63c0*/  STG.E.U16 desc[UR36][R8.64], R0 ;  /* 0x0000000008007986 */ /* 0x0001e2000c101524 */
[----:B------:R-:W-:Y:S05]  /*63d0*/  BRA `(.L_x_36972) ;  /* 0x0000000400987947 */ /* 0x000fea0003800000 */
.L_x_36979:
        /* <DEDUP_REMOVED lines=10> */
.L_x_36991:
        /* <DEDUP_REMOVED lines=17> */
.L_x_36994:
[----:B------:R-:W-:-:S04]  /*6590*/  LOP3.LUT R3, R5, 0x80000000, RZ, 0xc0, !PT ;  /* 0x8000000005037812 */ /* 0x000fc800078ec0ff */
[----:B------:R-:W-:-:S04]  /*65a0*/  SHF.R.U32.HI R3, RZ, 0x18, R3 ;  /* 0x00000018ff037819 */ /* 0x000fc80000011603 */
[----:B------:R-:W-:-:S04]  /*65b0*/  LOP3.LUT R0, R0, R3, RZ, 0xfc, !PT ;  /* 0x0000000300007212 */ /* 0x000fc800078efcff */
[----:B------:R-:W-:-:S07]  /*65c0*/  PRMT R4, R0, 0x7610, R4 ;  /* 0x0000761000047816 */ /* 0x000fce0000000004 */
.L_x_36993:
[----:B------:R-:W-:Y:S05]  /*65d0*/  BSYNC B0 ;  /* 0x0000000000007941 */ /* 0x000fea0003800000 */
.L_x_36992:
[----:B------:R0:W-:Y:S01]  /*65e0*/  STG.E.U8 desc[UR36][R8.64], R4 ;  /* 0x0000000408007986 */ /* 0x0001e2000c101124 */
[----:B------:R-:W-:Y:S05]  /*65f0*/  BRA `(.L_x_36972) ;  /* 0x0000000400107947 */ /* 0x000fea0003800000 */
.L_x_36990:
        /* <DEDUP_REMOVED lines=17> */
.L_x_36997:
[----:B------:R-:W-:-:S04]  /*6710*/  LOP3.LUT R3, R5, 0x80000000, RZ, 0xc0, !PT ;  /* 0x8000000005037812 */ /* 0x000fc800078ec0ff */
[----:B------:R-:W-:-:S04]  /*6720*/  SHF.R.U32.HI R3, RZ, 0x18, R3 ;  /* 0x00000018ff037819 */ /* 0x000fc80000011603 */
[----:B------:R-:W-:-:S04]  /*6730*/  LOP3.LUT R0, R0, R3, RZ, 0xfc, !PT ;  /* 0x0000000300007212 */ /* 0x000fc800078efcff */
[----:B------:R-:W-:-:S07]  /*6740*/  PRMT R4, R0, 0x7610, R4 ;  /* 0x0000761000047816 */ /* 0x000fce0000000004 */
.L_x_36996:
[----:B------:R-:W-:Y:S05]  /*6750*/  BSYNC B0 ;  /* 0x0000000000007941 */ /* 0x000fea0003800000 */
.L_x_36995:
[----:B------:R0:W-:Y:S01]  /*6760*/  STG.E.U8 desc[UR36][R8.64], R4 ;  /* 0x0000000408007986 */ /* 0x0001e2000c101124 */
[----:B------:R-:W-:Y:S05]  /*6770*/  BRA `(.L_x_36972) ;  /* 0x0000000000b07947 */ /* 0x000fea0003800000 */
.L_x_36989:
        /* <DEDUP_REMOVED lines=22> */
.L_x_36971:
        /* <DEDUP_REMOVED lines=16> */
.L_x_37000:
[----:B------:R-:W-:Y:S05]  /*69e0*/  BRA `(.L_x_36972) ;  /* 0x0000000000147947 */ /* 0x000fea0003800000 */
.L_x_36999:
[----:B------:R-:W-:Y:S02]  /*69f0*/  IMAD.MOV.U32 R4, RZ, RZ, R18 ;  /* 0x000000ffff047224 */ /* 0x000fe400078e0012 */
[----:B------:R-:W-:-:S05]  /*6a00*/  IMAD.MOV.U32 R5, RZ, RZ, RZ ;  /* 0x000000ffff057224 */ /* 0x000fca00078e00ff */
[----:B------:R0:W-:Y:S01]  /*6a10*/  STG.E.64 desc[UR36][R8.64], R4 ;  /* 0x0000000408007986 */ /* 0x0001e2000c101b24 */
[----:B------:R-:W-:Y:S05]  /*6a20*/  BRA `(.L_x_36972) ;  /* 0x0000000000047947 */ /* 0x000fea0003800000 */
.L_x_36998:
[----:B------:R0:W-:Y:S02]  /*6a30*/  STG.E desc[UR36][R8.64], R18 ;  /* 0x0000001208007986 */ /* 0x0001e4000c101924 */
.L_x_36972:
[----:B------:R-:W-:-:S07]  /*6a40*/  VIADD R2, R2, 0x80 ;  /* 0x0000008002027836 */ /* 0x000fce0000000000 */
.L_x_36932:
[----:B------:R-:W-:Y:S05]  /*6a50*/  BSYNC B6 ;  /* 0x0000000000067941 */ /* 0x000fea0003800000 */
.L_x_36931:
        /* <DEDUP_REMOVED lines=21> */
.L_x_37004:
[----:B------:R-:W-:Y:S01]  /*6bb0*/  STG.E.U8 desc[UR36][R2.64], R16 ;  /* 0x0000001002007986 */ /* 0x000fe2000c101124 */
[----:B------:R-:W-:Y:S05]  /*6bc0*/  EXIT ;  /* 0x000000000000794d */ /* 0x000fea0003800000 */
.L_x_37003:
        /* <DEDUP_REMOVED lines=9> */
.L_x_37007:
[----:B------:R-:W-:Y:S01]  /*6c60*/  STG.E desc[UR36][R2.64], R16 ;  /* 0x0000001002007986 */ /* 0x000fe2000c101924 */
[----:B------:R-:W-:Y:S05]  /*6c70*/  EXIT ;  /* 0x000000000000794d */ /* 0x000fea0003800000 */
.L_x_37006:
[----:B------:R-:W-:Y:S01]  /*6c80*/  STG.E.U16 desc[UR36][R2.64], R16 ;  /* 0x0000001002007986 */ /* 0x000fe2000c101524 */
[----:B------:R-:W-:Y:S05]  /*6c90*/  EXIT ;  /* 0x000000000000794d */ /* 0x000fea0003800000 */
.L_x_37002:
        /* <DEDUP_REMOVED lines=9> */
.L_x_37009:
[----:B------:R-:W0:Y:S02]  /*6d30*/  I2F.S16 R0, R16 ;  /* 0x0000001000007306 */ /* 0x000e240000101400 */
[----:B0-----:R-:W-:-:S05]  /*6d40*/  F2FP.F16.F32.PACK_AB R0, RZ, R0 ;  /* 0x00000000ff00723e */ /* 0x001fca00000000ff */
[----:B------:R-:W-:Y:S01]  /*6d50*/  STG.E.U16 desc[UR36][R2.64], R0 ;  /* 0x0000000002007986 */ /* 0x000fe2000c101524 */
[----:B------:R-:W-:Y:S05]  /*6d60*/  EXIT ;  /* 0x000000000000794d */ /* 0x000fea0003800000 */
.L_x_37008:
        /* <DEDUP_REMOVED lines=10> */
.L_x_37011:
[----:B------:R-:W0:Y:S02]  /*6e10*/  I2F.S16 R16, R16 ;  /* 0x0000001000107306 */ /* 0x000e240000101400 */
[----:B0-----:R-:W-:-:S04]  /*6e20*/  F2FP.F16.F32.PACK_AB R5, RZ, R16 ;  /* 0x00000010ff05723e */ /* 0x001fc800000000ff */
[----:B------:R-:W-:-:S05]  /*6e30*/  PRMT R5, R5, 0x5410, RZ ;  /* 0x0000541005057816 */ /* 0x000fca00000000ff */
[----:B------:R-:W-:Y:S01]  /*6e40*/  STG.E desc[UR36][R2.64], R5 ;  /* 0x0000000502007986 */ /* 0x000fe2000c101924 */
[----:B------:R-:W-:Y:S05]  /*6e50*/  EXIT ;  /* 0x000000000000794d */ /* 0x000fea0003800000 */
.L_x_37010:
[----:B------:R-:W0:Y:S02]  /*6e60*/  I2F.F64.S16 R16, R16 ;  /* 0x0000001000107312 */ /* 0x000e240000101c00 */
[----:B0-----:R-:W-:Y:S01]  /*6e70*/  STG.E.64 desc[UR36][R2.64], R16 ;  /* 0x0000001002007986 */ /* 0x001fe2000c101b24 */
[----:B------:R-:W-:Y:S05]  /*6e80*/  EXIT ;  /* 0x000000000000794d */ /* 0x000fea0003800000 */
.L_x_37001:
        /* <DEDUP_REMOVED lines=10> */
.L_x_37014:
[----:B------:R-:W0:Y:S01]  /*6f30*/  I2F.F64.S16 R16, R16 ;  /* 0x0000001000107312 */ /* 0x000e220000101c00 */
[----:B------:R-:W-:-:S05]  /*6f40*/  CS2R R18, SRZ ;  /* 0x0000000000127805 */ /* 0x000fca000001ff00 */
[----:B0-----:R-:W-:Y:S01]  /*6f50*/  STG.E.128 desc[UR36][R2.64], R16 ;  /* 0x0000001002007986 */ /* 0x001fe2000c101d24 */
[----:B------:R-:W-:Y:S05]  /*6f60*/  EXIT ;  /* 0x000000000000794d */ /* 0x000fea0003800000 */
.L_x_37013:
        /* <DEDUP_REMOVED lines=21> */
.L_x_37018:
[----:B------:R-:W-:Y:S05]  /*70c0*/  BSYNC B0 ;  /* 0x0000000000007941 */ /* 0x000fea0003800000 */
.L_x_37017:
[----:B------:R-:W-:-:S05]  /*70d0*/  LOP3.LUT R5, R0, R5, RZ, 0xfc, !PT ;  /* 0x0000000500057212 */ /* 0x000fca00078efcff */
[----:B------:R-:W-:Y:S01]  /*70e0*/  STG.E.U8 desc[UR36][R2.64], R5 ;  /* 0x0000000502007986 */ /* 0x000fe2000c101124 */
[----:B------:R-:W-:Y:S05]  /*70f0*/  EXIT ;  /* 0x000000000000794d */ /* 0x000fea0003800000 */
.L_x_37016:
        /* <DEDUP_REMOVED lines=13> */
.L_x_37020:
[----:B------:R-:W-:Y:S01]  /*71d0*/  IMAD.MOV.U32 R0, RZ, RZ, 0x7f ;  /* 0x0000007fff007424 */ /* 0x000fe200078e00ff */
[----:B------:R-:W-:-:S04]  /*71e0*/  ISETP.GT.U32.AND P0, PT, R4, 0x7f800000, PT ;  /* 0x7f8000000400780c */ /* 0x000fc80003f04070 */
[----:B------:R-:W-:-:S09]  /*71f0*/  SEL R0, R0, 0x7c, P0 ;  /* 0x0000007c00007807 */ /* 0x000fd20000000000 */
.L_x_37021:
[----:B------:R-:W-:Y:S05]  /*7200*/  BSYNC B0 ;  /* 0x0000000000007941 */ /* 0x000fea0003800000 */
.L_x_37019:
[----:B------:R-:W-:-:S04]  /*7210*/  LOP3.LUT R4, R5, 0x80000000, RZ, 0xc0, !PT ;  /* 0x8000000005047812 */ /* 0x000fc800078ec0ff */
[----:B------:R-:W-:-:S04]  /*7220*/  SHF.R.U32.HI R5, RZ, 0x18, R4 ;  /* 0x00000018ff057819 */ /* 0x000fc80000011604 */
[----:B------:R-:W-:-:S05]  /*7230*/  LOP3.LUT R5, R0, R5, RZ, 0xfc, !PT ;  /* 0x0000000500057212 */ /* 0x000fca00078efcff */
[----:B------:R-:W-:Y:S01]  /*7240*/  STG.E.U8 desc[UR36][R2.64], R5 ;  /* 0x0000000502007986 */ /* 0x000fe2000c101124 */
[----:B------:R-:W-:Y:S05]  /*7250*/  EXIT ;  /* 0x000000000000794d */ /* 0x000fea0003800000 */
.L_x_37015:
[----:B------:R-:W0:Y:S02]  /*7260*/  I2F.S16 R0, R16 ;  /* 0x0000001000007306 */ /* 0x000e240000101400 */
[----:B0-----:R-:W-:-:S05]  /*7270*/  F2FP.BF16.F32.PACK_AB R0, RZ, R0 ;  /* 0x00000000ff00723e */ /* 0x001fca00000010ff */
[----:B------:R-:W-:Y:S01]  /*7280*/  STG.E.U16 desc[UR36][R2.64], R0 ;  /* 0x0000000002007986 */ /* 0x000fe2000c101524 */
[----:B------:R-:W-:Y:S05]  /*7290*/  EXIT ;  /* 0x000000000000794d */ /* 0x000fea0003800000 */
.L_x_37012:
        /* <DEDUP_REMOVED lines=10> */
.L_x_37024:
        /* <DEDUP_REMOVED lines=17> */
.L_x_37027:
[----:B------:R-:W-:-:S04]  /*7450*/  LOP3.LUT R0, R7, 0x80000000, RZ, 0xc0, !PT ;  /* 0x8000000007007812 */ /* 0x000fc800078ec0ff */
[----:B------:R-:W-:-:S04]  /*7460*/  SHF.R.U32.HI R5, RZ, 0x18, R0 ;  /* 0x00000018ff057819 */ /* 0x000fc80000011600 */
[----:B------:R-:W-:-:S04]  /*7470*/  LOP3.LUT R4, R4, R5, RZ, 0xfc, !PT ;  /* 0x0000000504047212 */ /* 0x000fc800078efcff */
[----:B------:R-:W-:-:S07]  /*7480*/  PRMT R0, R4, 0x7610, R0 ;  /* 0x0000761004007816 */ /* 0x000fce0000000000 */
.L_x_37026:
[----:B------:R-:W-:Y:S05]  /*7490*/  BSYNC B0 ;  /* 0x0000000000007941 */ /* 0x000fea0003800000 */
.L_x_37025:
[----:B------:R-:W-:Y:S01]  /*74a0*/  STG.E.U8 desc[UR36][R2.64], R0 ;  /* 0x0000000002007986 */ /* 0x000fe2000c101124 */
[----:B------:R-:W-:Y:S05]  /*74b0*/  EXIT ;  /* 0x000000000000794d */ /* 0x000fea0003800000 */
.L_x_37023:
        /* <DEDUP_REMOVED lines=17> */
.L_x_37030:
[----:B------:R-:W-:-:S04]  /*75d0*/  LOP3.LUT R0, R7, 0x80000000, RZ, 0xc0, !PT ;  /* 0x8000000007007812 */ /* 0x000fc800078ec0ff */
[----:B------:R-:W-:-:S04]  /*75e0*/  SHF.R.U32.HI R5, RZ, 0x18, R0 ;  /* 0x00000018ff057819 */ /* 0x000fc80000011600 */
[----:B------:R-:W-:-:S04]  /*75f0*/  LOP3.LUT R4, R4, R5, RZ, 0xfc, !PT ;  /* 0x0000000504047212 */ /* 0x000fc800078efcff */
[----:B------:R-:W-:-:S07]  /*7600*/  PRMT R0, R4, 0x7610, R0 ;  /* 0x0000761004007816 */ /* 0x000fce0000000000 */
.L_x_37029:
[----:B------:R-:W-:Y:S05]  /*7610*/  BSYNC B0 ;  /* 0x0000000000007941 */ /* 0x000fea0003800000 */
.L_x_37028:
[----:B------:R-:W-:Y:S01]  /*7620*/  STG.E.U8 desc[UR36][R2.64], R0 ;  /* 0x0000000002007986 */ /* 0x000fe2000c101124 */
[----:B------:R-:W-:Y:S05]  /*7630*/  EXIT ;  /* 0x000000000000794d */ /* 0x000fea0003800000 */
.L_x_37022:
        /* <DEDUP_REMOVED lines=22> */
.L_x_37005:
        /* <DEDUP_REMOVED lines=16> */
.L_x_37033:
[----:B------:R-:W-:Y:S05]  /*78a0*/  EXIT ;  /* 0x000000000000794d */ /* 0x000fea0003800000 */
.L_x_37032:
[----:B------:R-:W-:-:S05]  /*78b0*/  IMAD.MOV.U32 R17, RZ, RZ, RZ ;  /* 0x000000ffff117224 */ /* 0x000fca00078e00ff */
[----:B------:R-:W-:Y:S01]  /*78c0*/  STG.E.64 desc[UR36][R2.64], R16 ;  /* 0x0000001002007986 */ /* 0x000fe2000c101b24 */
[----:B------:R-:W-:Y:S05]  /*78d0*/  EXIT ;  /* 0x000000000000794d */ /* 0x000fea0003800000 */
.L_x_37031:
[----:B------:R-:W-:Y:S01]  /*78e0*/  STG.E desc[UR36][R2.64], R16 ;  /* 0x0000001002007986 */ /* 0x000fe2000c101924 */
[----:B------:R-:W-:Y:S05]  /*78f0*/  EXIT ;  /* 0x000000000000794d */ /* 0x000fea0003800000 */
.L_x_37034:
        /* <DEDUP_REMOVED lines=16> */
.L_x_44100:


//--------------------- .text._ZN2at6native18elementwise_kernelILi128ELi4EZNS0_22gpu_kernel_impl_nocastINS0_13AUnaryFunctorIssbZZZNS0_23logical_and_kernel_cudaERNS_14TensorIteratorEENKUlvE0_clEvENKUlvE3_clEvEUlssE_EEEEvRNS_18TensorIteratorBaseERKT_EUliE_EEviT1_ --------------------------
	.section	.text._ZN2at6native18elementwise_kernelILi128ELi4EZNS0_22gpu_kernel_impl_nocastINS0_13AUnaryFunctorIssbZZZNS0_23logical_and_kernel_cudaERNS_14TensorIteratorEENKUlvE0_clEvENKUlvE3_clEvEUlssE_EEEEvRNS_18TensorIteratorBaseERKT_EUliE_EEviT1_,"ax",@progbits
	.align	128
        .global         _ZN2at6native18elementwise_kernelILi128ELi4EZNS0_22gpu_kernel_impl_nocastINS0_13AUnaryFunctorIssbZZZNS0_23logical_and_kernel_cudaERNS_14TensorIteratorEENKUlvE0_clEvENKUlvE3_clEvEUlssE_EEEEvRNS_18TensorIteratorBaseERKT_EUliE_EEviT1_
        .type           _ZN2at6native18elementwise_kernelILi128ELi4EZNS0_22gpu_kernel_impl_nocastINS0_13AUnaryFunctorIssbZZZNS0_23logical_and_kernel_cudaERNS_14TensorIteratorEENKUlvE0_clEvENKUlvE3_clEvEUlssE_EEEEvRNS_18TensorIteratorBaseERKT_EUliE_EEviT1_,@function
        .size           _ZN2at6native18elementwise_kernelILi128ELi4EZNS0_22gpu_kernel_impl_nocastINS0_13AUnaryFunctorIssbZZZNS0_23logical_and_kernel_cudaERNS_14TensorIteratorEENKUlvE0_clEvENKUlvE3_clEvEUlssE_EEEEvRNS_18TensorIteratorBaseERKT_EUliE_EEviT1_,(.L_x_44101 - _ZN2at6native18elementwise_kernelILi128ELi4EZNS0_22gpu_kernel_impl_nocastINS0_13AUnaryFunctorIssbZZZNS0_23logical_and_kernel_cudaERNS_14TensorIteratorEENKUlvE0_clEvENKUlvE3_clEvEUlssE_EEEEvRNS_18TensorIteratorBaseERKT_EUliE_EEviT1_)
        .other          _ZN2at6native18elementwise_kernelILi128ELi4EZNS0_22gpu_kernel_impl_nocastINS0_13AUnaryFunctorIssbZZZNS0_23logical_and_kernel_cudaERNS_14TensorIteratorEENKUlvE0_clEvENKUlvE3_clEvEUlssE_EEEEvRNS_18TensorIteratorBaseERKT_EUliE_EEviT1_,@"STO_CUDA_ENTRY STV_DEFAULT"
_ZN2at6native18elementwise_kernelILi128ELi4EZNS0_22gpu_kernel_impl_nocastINS0_13AUnaryFunctorIssbZZZNS0_23logical_and_kernel_cudaERNS_14TensorIteratorEENKUlvE0_clEvENKUlvE3_clEvEUlssE_EEEEvRNS_18TensorIteratorBaseERKT_EUliE_EEviT1_:
.text._ZN2at6native18elementwise_kernelILi128ELi4EZNS0_22gpu_kernel_impl_nocastINS0_13AUnaryFunctorIssbZZZNS0_23logical_and_kernel_cudaERNS_14TensorIteratorEENKUlvE0_clEvENKUlvE3_clEvEUlssE_EEEEvRNS_18TensorIteratorBaseERKT_EUliE_EEviT1_:
        /* <DEDUP_REMOVED lines=311> */
.L_x_37037:
        /* <DEDUP_REMOVED lines=11> */
[----:B--2---:R-:W-:-:S04]  /*1420*/  ISETP.NE.AND P0, PT, R4, RZ, P0 ;  /* 0x000000ff0400720c */ /* 0x004fc80000705270 */
[----:B------:R-:W-:-:S05]  /*1430*/  SEL R7, RZ, 0x1, !P0 ;  /* 0x00000001ff077807 */ /* 0x000fca0004000000 */
[----:B------:R0:W-:Y:S04]  /*1440*/  STG.E.U8 desc[UR6][R2.64], R7 ;  /* 0x0000000702007986 */ /* 0x0001e8000c101106 */
.L_x_37036:
[----:B------:R-:W-:Y:S05]  /*1450*/  BSYNC B0 ;  /* 0x0000000000007941 */ /* 0x000fea0003800000 */
.L_x_37035:
        /* <DEDUP_REMOVED lines=305> */
.L_x_37040:
        /* <DEDUP_REMOVED lines=318> */
.L_x_37041:
        /* <DEDUP_REMOVED lines=11> */
[----:B--2---:R-:W-:-:S04]  /*3c00*/  ISETP.NE.AND P0, PT, R4, RZ, P0 ;  /* 0x000000ff0400720c */ /* 0x004fc80000705270 */
[----:B------:R-:W-:-:S05]  /*3c10*/  SEL R7, RZ, 0x1, !P0 ;  /* 0x00000001ff077807 */ /* 0x000fca0004000000 */
[----:B------:R2:W-:Y:S04]  /*3c20*/  STG.E.U8 desc[UR6][R2.64], R7 ;  /* 0x0000000702007986 */ /* 0x0005e8000c101106 */
.L_x_37039:
[----:B------:R-:W-:Y:S05]  /*3c30*/  BSYNC B0 ;  /* 0x0000000000007941 */ /* 0x000fea0003800000 */
.L_x_37038:
        /* <DEDUP_REMOVED lines=304> */
.L_x_37042:
        /* <DEDUP_REMOVED lines=10> */
[----:B--2---:R-:W-:-:S04]  /*4fe0*/  ISETP.NE.AND P0, PT, R4, RZ, P0 ;  /* 0x000000ff0400720c */ /* 0x004fc80000705270 */
[----:B------:R-:W-:-:S05]  /*4ff0*/  SEL R7, RZ, 0x1, !P0 ;  /* 0x00000001ff077807 */ /* 0x000fca0004000000 */
[----:B------:R-:W-:Y:S01]  /*5000*/  STG.E.U8 desc[UR6][R2.64], R7 ;  /* 0x0000000702007986 */ /* 0x000fe2000c101106 */
[----:B------:R-:W-:Y:S05]  /*5010*/  EXIT ;  /* 0x000000000000794d */ /* 0x000fea0003800000 */
.L_x_37043:
        /* <DEDUP_REMOVED lines=14> */
.L_x_44101:


//--------------------- .text._ZN2at6native27unrolled_elementwise_kernelINS0_13AUnaryFunctorIssbZZZNS0_23logical_and_kernel_cudaERNS_14TensorIteratorEENKUlvE0_clEvENKUlvE3_clEvEUlssE_EESt5arrayIPcLm2EELi4E23TrivialOffsetCalculatorILi1EjESD_NS0_6memory15LoadWithoutCastENSE_16StoreWithoutCastEEEviT_T0_T2_T3_T4_T5_ --------------------------
	.section	.text._ZN2at6native27unrolled_elementwise_kernelINS0_13AUnaryFunctorIssbZZZNS0_23logical_and_kernel_cudaERNS_14TensorIteratorEENKUlvE0_clEvENKUlvE3_clEvEUlssE_EESt5arrayIPcLm2EELi4E23TrivialOffsetCalculatorILi1EjESD_NS0_6memory15LoadWithoutCastENSE_16StoreWithoutCastEEEviT_T0_T2_T3_T4_T5_,"ax",@progbits
	.align	128
        .global         _ZN2at6native27unrolled_elementwise_kernelINS0_13AUnaryFunctorIssbZZZNS0_23logical_and_kernel_cudaERNS_14TensorIteratorEENKUlvE0_clEvENKUlvE3_clEvEUlssE_EESt5arrayIPcLm2EELi4E23TrivialOffsetCalculatorILi1EjESD_NS0_6memory15LoadWithoutCastENSE_16StoreWithoutCastEEEviT_T0_T2_T3_T4_T5_
        .type           _ZN2at6native27unrolled_elementwise_kernelINS0_13AUnaryFunctorIssbZZZNS0_23logical_and_kernel_cudaERNS_14TensorIteratorEENKUlvE0_clEvENKUlvE3_clEvEUlssE_EESt5arrayIPcLm2EELi4E23TrivialOffsetCalculatorILi1EjESD_NS0_6memory15LoadWithoutCastENSE_16StoreWithoutCastEEEviT_T0_T2_T3_T4_T5_,@function
        .size           _ZN2at6native27unrolled_elementwise_kernelINS0_13AUnaryFunctorIssbZZZNS0_23logical_and_kernel_cudaERNS_14TensorIteratorEENKUlvE0_clEvENKUlvE3_clEvEUlssE_EESt5arrayIPcLm2EELi4E23TrivialOffsetCalculatorILi1EjESD_NS0_6memory15LoadWithoutCastENSE_16StoreWithoutCastEEEviT_T0_T2_T3_T4_T5_,(.L_x_44102 - _ZN2at6native27unrolled_elementwise_kernelINS0_13AUnaryFunctorIssbZZZNS0_23logical_and_kernel_cudaERNS_14TensorIteratorEENKUlvE0_clEvENKUlvE3_clEvEUlssE_EESt5arrayIPcLm2EELi4E23TrivialOffsetCalculatorILi1EjESD_NS0_6memory15LoadWithoutCastENSE_16StoreWithoutCastEEEviT_T0_T2_T3_T4_T5_)
        .other          _ZN2at6native27unrolled_elementwise_kernelINS0_13AUnaryFunctorIssbZZZNS0_23logical_and_kernel_cudaERNS_14TensorIteratorEENKUlvE0_clEvENKUlvE3_clEvEUlssE_EESt5arrayIPcLm2EELi4E23TrivialOffsetCalculatorILi1EjESD_NS0_6memory15LoadWithoutCastENSE_16StoreWithoutCastEEEviT_T0_T2_T3_T4_T5_,@"STO_CUDA_ENTRY STV_DEFAULT"
_ZN2at6native27unrolled_elementwise_kernelINS0_13AUnaryFunctorIssbZZZNS0_23logical_and_kernel_cudaERNS_14TensorIteratorEENKUlvE0_clEvENKUlvE3_clEvEUlssE_EESt5arrayIPcLm2EELi4E23TrivialOffsetCalculatorILi1EjESD_NS0_6memory15LoadWithoutCastENSE_16StoreWithoutCastEEEviT_T0_T2_T3_T4_T5_:
.text._ZN2at6native27unrolled_elementwise_kernelINS0_13AUnaryFunctorIssbZZZNS0_23logical_and_kernel_cudaERNS_14TensorIteratorEENKUlvE0_clEvENKUlvE3_clEvEUlssE_EESt5arrayIPcLm2EELi4E23TrivialOffsetCalculatorILi1EjESD_NS0_6memory15LoadWithoutCastENSE_16StoreWithoutCastEEEviT_T0_T2_T3_T4_T5_:
        /* <DEDUP_REMOVED lines=45> */
[----:B------:R-:W-:-:S04]  /*02d0*/  ISETP.NE.AND P4, PT, R8, RZ, P1 ;  /* 0x000000ff0800720c */ /* 0x000fc80000f85270 */
[----:B-----5:R-:W-:-:S05]  /*02e0*/  @!P2 SEL R7, RZ, 0x1, !P4 ;  /* 0x00000001ff07a807 */ /* 0x020fca0006000000 */
[----:B------:R0:W-:Y:S01]  /*02f0*/  @!P2 STG.E.U8 desc[UR6][R4.64], R7 ;  /* 0x000000070400a986 */ /* 0x0001e2000c101106 */
[----:B----4-:R-:W-:-:S05]  /*0300*/  PRMT R14, R14, 0x9910, RZ ;  /* 0x000099100e0e7816 */ /* 0x010fca00000000ff */
[----:B------:R-:W-:-:S05]  /*0310*/  IMAD.MOV.U32 R8, RZ, RZ, R14 ;  /* 0x000000ffff087224 */ /* 0x000fca00078e000e */
[----:B------:R-:W-:Y:S02]  /*0320*/  ISETP.NE.AND P4, PT, R8, RZ, P1 ;  /* 0x000000ff0800720c */ /* 0x000fe40000f85270 */
[----:B---3--:R-:W-:-:S04]  /*0330*/  PRMT R9, R17, 0x9910, RZ ;  /* 0x0000991011097816 */ /* 0x008fc800000000ff */
[----:B------:R-:W-:Y:S02]  /*0340*/  ISETP.NE.AND P1, PT, R9, RZ, P1 ;  /* 0x000000ff0900720c */ /* 0x000fe40000f25270 */
[----:B------:R-:W-:Y:S02]  /*0350*/  SEL R9, RZ, 0x1, !P4 ;  /* 0x00000001ff097807 */ /* 0x000fe40006000000 */
[----:B------:R-:W-:Y:S02]  /*0360*/  SEL R11, RZ, 0x1, !P1 ;  /* 0x00000001ff0b7807 */ /* 0x000fe40004800000 */
[----:B------:R-:W-:-:S04]  /*0370*/  ISETP.NE.AND P0, PT, R6, RZ, !P0 ;  /* 0x000000ff0600720c */ /* 0x000fc80004705270 */
[----:B------:R-:W-:Y:S01]  /*0380*/  ISETP.NE.AND P0, PT, RZ, UR4, P0 ;  /* 0x00000004ff007c0c */ /* 0x000fe20008705270 */
        /* <DEDUP_REMOVED lines=13> */
.L_x_37045:
[----:B------:R-:W-:Y:S05]  /*0460*/  BSYNC B0 ;  /* 0x0000000000007941 */ /* 0x000fea0003800000 */
.L_x_37044:
        /* <DEDUP_REMOVED lines=9> */
.L_x_37046:
        /* <DEDUP_REMOVED lines=16> */
.L_x_44102:


//--------------------- .text._ZN2at6native29vectorized_elementwise_kernelILi2ENS0_13AUnaryFunctorIssbZZZNS0_23logical_and_kernel_cudaERNS_14TensorIteratorEENKUlvE0_clEvENKUlvE3_clEvEUlssE_EESt5arrayIPcLm2EEEEviT0_T1_ --------------------------
	.section	.text._ZN2at6native29vectorized_elementwise_kernelILi2ENS0_13AUnaryFunctorIssbZZZNS0_23logical_and_kernel_cudaERNS_14TensorIteratorEENKUlvE0_clEvENKUlvE3_clEvEUlssE_EESt5arrayIPcLm2EEEEviT0_T1_,"ax",@progbits
	.align	128
        .global         _ZN2at6native29vectorized_elementwise_kernelILi2ENS0_13AUnaryFunctorIssbZZZNS0_23logical_and_kernel_cudaERNS_14TensorIteratorEENKUlvE0_clEvENKUlvE3_clEvEUlssE_EESt5arrayIPcLm2EEEEviT0_T1_
        .type           _ZN2at6native29vectorized_elementwise_kernelILi2ENS0_13AUnaryFunctorIssbZZZNS0_23logical_and_kernel_cudaERNS_14TensorIteratorEENKUlvE0_clEvENKUlvE3_clEvEUlssE_EESt5arrayIPcLm2EEEEviT0_T1_,@function
        .size           _ZN2at6native29vectorized_elementwise_kernelILi2ENS0_13AUnaryFunctorIssbZZZNS0_23logical_and_kernel_cudaERNS_14TensorIteratorEENKUlvE0_clEvENKUlvE3_clEvEUlssE_EESt5arrayIPcLm2EEEEviT0_T1_,(.L_x_44103 - _ZN2at6native29vectorized_elementwise_kernelILi2ENS0_13AUnaryFunctorIssbZZZNS0_23logical_and_kernel_cudaERNS_14TensorIteratorEENKUlvE0_clEvENKUlvE3_clEvEUlssE_EESt5arrayIPcLm2EEEEviT0_T1_)
        .other          _ZN2at6native29vectorized_elementwise_kernelILi2ENS0_13AUnaryFunctorIssbZZZNS0_23logical_and_kernel_cudaERNS_14TensorIteratorEENKUlvE0_clEvENKUlvE3_clEvEUlssE_EESt5arrayIPcLm2EEEEviT0_T1_,@"STO_CUDA_ENTRY STV_DEFAULT"
_ZN2at6native29vectorized_elementwise_kernelILi2ENS0_13AUnaryFunctorIssbZZZNS0_23logical_and_kernel_cudaERNS_14TensorIteratorEENKUlvE0_clEvENKUlvE3_clEvEUlssE_EESt5arrayIPcLm2EEEEviT0_T1_:
.text._ZN2at6native29vectorized_elementwise_kernelILi2ENS0_13AUnaryFunctorIssbZZZNS0_23logical_and_kernel_cudaERNS_14TensorIteratorEENKUlvE0_clEvENKUlvE3_clEvEUlssE_EESt5arrayIPcLm2EEEEviT0_T1_:
        /* <DEDUP_REMOVED lines=28> */
[----:B------:R-:W-:Y:S02]  /*01c0*/  ISETP.NE.AND P6, PT, R4, RZ, P0 ;  /* 0x000000ff0400720c */ /* 0x000fe400007c5270 */
[----:B------:R-:W-:Y:S01]  /*01d0*/  ISETP.NE.AND P1, PT, R0, RZ, P0 ;  /* 0x000000ff0000720c */ /* 0x000fe20000725270 */
[----:B------:R-:W-:Y:S01]  /*01e0*/  IMAD.MOV.U32 R0, RZ, RZ, R5 ;  /* 0x000000ffff007224 */ /* 0x000fe200078e0005 */
[C---:B----4-:R-:W-:Y:S01]  /*01f0*/  PRMT R4, R7.reuse, 0x9910, RZ ;  /* 0x0000991007047816 */ /* 0x050fe200000000ff */
[----:B------:R-:W-:Y:S01]  /*0200*/  IMAD.MOV.U32 R5, RZ, RZ, R6 ;  /* 0x000000ffff057224 */ /* 0x000fe200078e0006 */
[----:B------:R-:W-:Y:S02]  /*0210*/  PRMT R7, R7, 0xbb32, RZ ;  /* 0x0000bb3207077816 */ /* 0x000fe400000000ff */
[----:B------:R-:W-:Y:S01]  /*0220*/  ISETP.NE.AND P5, PT, R0, RZ, P0 ;  /* 0x000000ff0000720c */ /* 0x000fe200007a5270 */
[----:B------:R-:W-:Y:S01]  /*0230*/  IMAD.MOV.U32 R0, RZ, RZ, R4 ;  /* 0x000000ffff007224 */ /* 0x000fe200078e0004 */
[----:B------:R-:W-:Y:S01]  /*0240*/  ISETP.NE.AND P4, PT, R5, RZ, P0 ;  /* 0x000000ff0500720c */ /* 0x000fe20000785270 */
[----:B------:R-:W-:Y:S01]  /*0250*/  IMAD.MOV.U32 R4, RZ, RZ, R7 ;  /* 0x000000ffff047224 */ /* 0x000fe200078e0007 */
        /* <DEDUP_REMOVED lines=23> */
.L_x_37047:
        /* <DEDUP_REMOVED lines=69> */
[----:B------:R-:W-:Y:S02]  /*0820*/  ISETP.NE.AND P4, PT, R8, RZ, P0 ;  /* 0x000000ff0800720c */ /* 0x000fe40000785270 */
[----:B------:R-:W-:Y:S02]  /*0830*/  PRMT R25, R25, 0x9910, RZ ;  /* 0x0000991019197816 */ /* 0x000fe400000000ff */
[----:B------:R-:W-:-:S03]  /*0840*/  PRMT R28, R28, 0x9910, RZ ;  /* 0x000099101c1c7816 */ /* 0x000fc600000000ff */
[----:B------:R-:W-:-:S05]  /*0850*/  IMAD.MOV.U32 R2, RZ, RZ, R25 ;  /* 0x000000ffff027224 */ /* 0x000fca00078e0019 */
[----:B------:R-:W-:Y:S01]  /*0860*/  ISETP.NE.AND P5, PT, R2, RZ, P0 ;  /* 0x000000ff0200720c */ /* 0x000fe200007a5270 */
[----:B------:R-:W-:-:S03]  /*0870*/  IMAD.MOV.U32 R2, RZ, RZ, R28 ;  /* 0x000000ffff027224 */ /* 0x000fc600078e001c */
[----:B------:R-:W-:Y:S02]  /*0880*/  @!P2 SEL R13, RZ, 0x1, !P5 ;  /* 0x00000001ff0da807 */ /* 0x000fe40006800000 */
[----:B------:R-:W-:-:S03]  /*0890*/  ISETP.NE.AND P3, PT, R2, RZ, P0 ;  /* 0x000000ff0200720c */ /* 0x000fc60000765270 */
[----:B------:R0:W-:Y:S01]  /*08a0*/  @!P2 STG.E.U8 desc[UR6][R10.64], R13 ;  /* 0x0000000d0a00a986 */ /* 0x0001e2000c101106 */
[----:B----4-:R-:W-:Y:S02]  /*08b0*/  PRMT R7, R7, 0x9910, RZ ;  /* 0x0000991007077816 */ /* 0x010fe400000000ff */
[----:B-----5:R-:W-:Y:S02]  /*08c0*/  PRMT R2, R4, 0x9910, RZ ;  /* 0x0000991004027816 */ /* 0x020fe400000000ff */
[----:B--2---:R-:W-:Y:S02]  /*08d0*/  PRMT R4, R6, 0x9910, RZ ;  /* 0x0000991006047816 */ /* 0x004fe400000000ff */
[----:B------:R-:W-:Y:S02]  /*08e0*/  PRMT R9, R9, 0x9910, RZ ;  /* 0x0000991009097816 */ /* 0x000fe400000000ff */
[----:B0-----:R-:W-:Y:S02]  /*08f0*/  SEL R11, RZ, 0x1, !P3 ;  /* 0x00000001ff0b7807 */ /* 0x001fe40005800000 */
[----:B------:R-:W-:-:S02]  /*0900*/  ISETP.GE.AND P3, PT, R0, R5, PT ;  /* 0x000000050000720c */ /* 0x000fc40003f66270 */
[----:B------:R-:W-:Y:S01]  /*0910*/  ISETP.NE.AND P2, PT, R2, RZ, P0 ;  /* 0x000000ff0200720c */ /* 0x000fe20000745270 */
[----:B------:R-:W-:Y:S01]  /*0920*/  IMAD.MOV.U32 R2, RZ, RZ, R7 ;  /* 0x000000ffff027224 */ /* 0x000fe200078e0007 */
[----:B------:R-:W-:Y:S01]  /*0930*/  ISETP.NE.AND P5, PT, R4, RZ, P0 ;  /* 0x000000ff0400720c */ /* 0x000fe200007a5270 */
[----:B------:R-:W-:Y:S01]  /*0940*/  IMAD.MOV.U32 R4, RZ, RZ, R9 ;  /* 0x000000ffff047224 */ /* 0x000fe200078e0009 */
[----:B------:R-:W-:Y:S02]  /*0950*/  ISETP.NE.AND P1, PT, R16, RZ, !P1 ;  /* 0x000000ff1000720c */ /* 0x000fe40004f25270 */
[----:B------:R-:W-:Y:S02]  /*0960*/  SEL R9, RZ, 0x1, !P4 ;  /* 0x00000001ff097807 */ /* 0x000fe40006000000 */
[----:B------:R-:W-:Y:S02]  /*0970*/  ISETP.NE.AND P4, PT, R2, RZ, P0 ;  /* 0x000000ff0200720c */ /* 0x000fe40000785270 */
[----:B------:R-:W-:-:S02]  /*0980*/  ISETP.NE.AND P0, PT, R4, RZ, P0 ;  /* 0x000000ff0400720c */ /* 0x000fc40000705270 */
[----:B------:R-:W-:Y:S02]  /*0990*/  ISETP.NE.AND P1, PT, RZ, UR4, P1 ;  /* 0x00000004ff007c0c */ /* 0x000fe40008f25270 */
        /* <DEDUP_REMOVED lines=19> */
.L_x_37050:
        /* <DEDUP_REMOVED lines=8> */
.L_x_37051:
        /* <DEDUP_REMOVED lines=8> */
.L_x_37052:
        /* <DEDUP_REMOVED lines=9> */
.L_x_37053:
[----:B------:R-:W-:Y:S05]  /*0c60*/  BSYNC B1 ;  /* 0x0000000000017941 */ /* 0x000fea0003800000 */
.L_x_37049:
[----:B------:R-:W-:-:S13]  /*0c70*/  ISETP.GE.AND P0, PT, R0, R5, PT ;  /* 0x000000050000720c */ /* 0x000fda0003f06270 */
[----:B0-----:R-:W0:Y:S01]  /*0c80*/  @!P0 LDC.64 R8, c[0x0][0x218] ;  /* 0x00008600ff088b82 */ /* 0x001e220000000a00 */
[----:B-12---:R-:W-:Y:S02]  /*0c90*/  @!P0 IMAD.IADD R7, R3, 0x1, R0 ;  /* 0x0000000103078824 */ /* 0x006fe400078e0200 */
[----:B------:R-:W-:-:S03]  /*0ca0*/  @!P0 VIADD R0, R0, 0x80 ;  /* 0x0000008000008836 */ /* 0x000fc60000000000 */
[----:B0-----:R-:W-:-:S05]  /*0cb0*/  @!P0 IADD3 R6, P2, R7, R8, RZ ;  /* 0x0000000807068210 */ /* 0x001fca0007f5e0ff */
[----:B------:R-:W-:-:S05]  /*0cc0*/  @!P0 IMAD.X R7, RZ, RZ, R9, P2 ;  /* 0x000000ffff078224 */ /* 0x000fca00010e0609 */
[----:B------:R2:W-:Y:S03]  /*0cd0*/  @!P0 STG.E.U8 desc[UR6][R6.64], R19 ;  /* 0x0000001306008986 */ /* 0x0005e6000c101106 */
.L_x_37054:
[----:B------:R-:W-:Y:S05]  /*0ce0*/  BSYNC B0 ;  /* 0x0000000000007941 */ /* 0x000fea0003800000 */
.L_x_37048:
        /* <DEDUP_REMOVED lines=10> */
.L_x_37055:
        /* <DEDUP_REMOVED lines=15> */
.L_x_44103:


//--------------------- .text._ZN2at6native29vectorized_elementwise_kernelILi4ENS0_13AUnaryFunctorIssbZZZNS0_23logical_and_kernel_cudaERNS_14TensorIteratorEENKUlvE0_clEvENKUlvE3_clEvEUlssE_EESt5arrayIPcLm2EEEEviT0_T1_ --------------------------
	.section	.text._ZN2at6native29vectorized_elementwise_kernelILi4ENS0_13AUnaryFunctorIssbZZZNS0_23logical_and_kernel_cudaERNS_14TensorIteratorEENKUlvE0_clEvENKUlvE3_clEvEUlssE_EESt5arrayIPcLm2EEEEviT0_T1_,"ax",@progbits
	.align	128
        .global         _ZN2at6native29vectorized_elementwise_kernelILi4ENS0_13AUnaryFunctorIssbZZZNS0_23logical_and_kernel_cudaERNS_14TensorIteratorEENKUlvE0_clEvENKUlvE3_clEvEUlssE_EESt5arrayIPcLm2EEEEviT0_T1_
        .type           _ZN2at6native29vectorized_elementwise_kernelILi4ENS0_13AUnaryFunctorIssbZZZNS0_23logical_and_kernel_cudaERNS_14TensorIteratorEENKUlvE0_clEvENKUlvE3_clEvEUlssE_EESt5arrayIPcLm2EEEEviT0_T1_,@function
        .size           _ZN2at6native29vectorized_elementwise_kernelILi4ENS0_13AUnaryFunctorIssbZZZNS0_23logical_and_kernel_cudaERNS_14TensorIteratorEENKUlvE0_clEvENKUlvE3_clEvEUlssE_EESt5arrayIPcLm2EEEEviT0_T1_,(.L_x_44104 - _ZN2at6native29vectorized_elementwise_kernelILi4ENS0_13AUnaryFunctorIssbZZZNS0_23logical_and_kernel_cudaERNS_14TensorIteratorEENKUlvE0_clEvENKUlvE3_clEvEUlssE_EESt5arrayIPcLm2EEEEviT0_T1_)
        .other          _ZN2at6native29vectorized_elementwise_kernelILi4ENS0_13AUnaryFunctorIssbZZZNS0_23logical_and_kernel_cudaERNS_14TensorIteratorEENKUlvE0_clEvENKUlvE3_clEvEUlssE_EESt5arrayIPcLm2EEEEviT0_T1_,@"STO_CUDA_ENTRY STV_DEFAULT"
_ZN2at6native29vectorized_elementwise_kernelILi4ENS0_13AUnaryFunctorIssbZZZNS0_23logical_and_kernel_cudaERNS_14TensorIteratorEENKUlvE0_clEvENKUlvE3_clEvEUlssE_EESt5arrayIPcLm2EEEEviT0_T1_:
.text._ZN2at6native29vectorized_elementwise_kernelILi4ENS0_13AUnaryFunctorIssbZZZNS0_23logical_and_kernel_cudaERNS_14TensorIteratorEENKUlvE0_clEvENKUlvE3_clEvEUlssE_EESt5arrayIPcLm2EEEEviT0_T1_:
        /* <DEDUP_REMOVED lines=20> */
[----:B------:R-:W-:Y:S02]  /*0140*/  ISETP.NE.AND P3, PT, R2, RZ, P0 ;  /* 0x000000ff0200720c */ /* 0x000fe40000765270 */
[----:B------:R-:W-:Y:S02]  /*0150*/  PRMT R2, R9, 0x9910, RZ ;  /* 0x0000991009027816 */ /* 0x000fe400000000ff */
[----:B---3--:R-:W-:-:S02]  /*0160*/  PRMT R7, R4, 0xbb32, RZ ;  /* 0x0000bb3204077816 */ /* 0x008fc400000000ff */
[----:B------:R-:W-:Y:S02]  /*0170*/  PRMT R9, R9, 0xbb32, RZ ;  /* 0x0000bb3209097816 */ /* 0x000fe400000000ff */
[----:B------:R-:W-:Y:S02]  /*0180*/  PRMT R6, R4, 0x9910, RZ ;  /* 0x0000991004067816 */ /* 0x000fe400000000ff */
[----:B------:R-:W-:Y:S01]  /*0190*/  ISETP.NE.AND P2, PT, R2, RZ, P0 ;  /* 0x000000ff0200720c */ /* 0x000fe20000745270 */
[----:B------:R-:W-:Y:S01]  /*01a0*/  IMAD.MOV.U32 R2, RZ, RZ, R7 ;  /* 0x000000ffff027224 */ /* 0x000fe200078e0007 */
[----:B------:R-:W-:Y:S01]  /*01b0*/  ISETP.NE.AND P5, PT, R6, RZ, P0 ;  /* 0x000000ff0600720c */ /* 0x000fe200007a5270 */
[----:B------:R-:W-:Y:S01]  /*01c0*/  IMAD.MOV.U32 R4, RZ, RZ, R9 ;  /* 0x000000ffff047224 */ /* 0x000fe200078e0009 */
[----:B------:R-:W-:Y:S02]  /*01d0*/  PRMT R6, R5, 0x9910, RZ ;  /* 0x0000991005067816 */ /* 0x000fe400000000ff */
[----:B------:R-:W-:-:S02]  /*01e0*/  ISETP.NE.AND P4, PT, R8, RZ, P0 ;  /* 0x000000ff0800720c */ /* 0x000fc40000785270 */
[----:B------:R-:W-:Y:S02]  /*01f0*/  ISETP.NE.AND P6, PT, R2, RZ, P0 ;  /* 0x000000ff0200720c */ /* 0x000fe400007c5270 */
[----:B------:R-:W-:Y:S02]  /*0200*/  PRMT R5, R5, 0xbb32, RZ ;  /* 0x0000bb3205057816 */ /* 0x000fe400000000ff */
[----:B------:R-:W-:Y:S02]  /*0210*/  ISETP.NE.AND P1, PT, R4, RZ, P0 ;  /* 0x000000ff0400720c */ /* 0x000fe40000725270 */
[----:B------:R-:W-:Y:S02]  /*0220*/  SEL R2, RZ, 0x1, !P3 ;  /* 0x00000001ff027807 */ /* 0x000fe40005800000 */
[----:B------:R-:W-:Y:S02]  /*0230*/  SEL R7, RZ, 0x1, !P4 ;  /* 0x00000001ff077807 */ /* 0x000fe40006000000 */
[----:B------:R-:W-:-:S02]  /*0240*/  SEL R4, RZ, 0x1, !P5 ;  /* 0x00000001ff047807 */ /* 0x000fc40006800000 */
[----:B------:R-:W-:Y:S02]  /*0250*/  SEL R9, RZ, 0x1, !P6 ;  /* 0x00000001ff097807 */ /* 0x000fe40007000000 */
[----:B------:R-:W-:Y:S01]  /*0260*/  ISETP.NE.AND P3, PT, R6, RZ, P0 ;  /* 0x000000ff0600720c */ /* 0x000fe20000765270 */
[----:B------:R-:W-:Y:S01]  /*0270*/  IMAD.MOV.U32 R6, RZ, RZ, R5 ;  /* 0x000000ffff067224 */ /* 0x000fe200078e0005 */
[----:B------:R-:W-:Y:S02]  /*0280*/  PRMT R7, R7, 0x7604, R2 ;  /* 0x0000760407077816 */ /* 0x000fe40000000002 */
[----:B------:R-:W-:Y:S02]  /*0290*/  PRMT R8, R9, 0x7604, R4 ;  /* 0x0000760409087816 */ /* 0x000fe40000000004 */
[----:B------:R-:W-:Y:S02]  /*02a0*/  IADD3 R2, P4, R3, UR4, RZ ;  /* 0x0000000403027c10 */ /* 0x000fe4000ff9e0ff */
[----:B------:R-:W-:-:S02]  /*02b0*/  SEL R4, RZ, 0x1, !P2 ;  /* 0x00000001ff047807 */ /* 0x000fc40005000000 */
[----:B------:R-:W-:Y:S01]  /*02c0*/  SEL R5, RZ, 0x1, !P3 ;  /* 0x00000001ff057807 */ /* 0x000fe20005800000 */
[----:B------:R-:W-:Y:S01]  /*02d0*/  IMAD.X R3, RZ, RZ, UR5, P4 ;  /* 0x00000005ff037e24 */ /* 0x000fe2000a0e06ff */
[----:B------:R-:W-:Y:S02]  /*02e0*/  ISETP.NE.AND P0, PT, R6, RZ, P0 ;  /* 0x000000ff0600720c */ /* 0x000fe40000705270 */
        /* <DEDUP_REMOVED lines=10> */
.L_x_37056:
        /* <DEDUP_REMOVED lines=112> */
.L_x_37059:
        /* <DEDUP_REMOVED lines=8> */
.L_x_37060:
        /* <DEDUP_REMOVED lines=8> */
.L_x_37061:
        /* <DEDUP_REMOVED lines=9> */
.L_x_37062:
[----:B------:R-:W-:Y:S05]  /*0c20*/  BSYNC B1 ;  /* 0x0000000000017941 */ /* 0x000fea0003800000 */
.L_x_37058:
[----:B------:R-:W-:-:S13]  /*0c30*/  ISETP.GE.AND P0, PT, R0, R5, PT ;  /* 0x000000050000720c */ /* 0x000fda0003f06270 */
[----:B0-----:R-:W0:Y:S01]  /*0c40*/  @!P0 LDC.64 R8, c[0x0][0x218] ;  /* 0x00008600ff088b82 */ /* 0x001e220000000a00 */
[----:B-12---:R-:W-:Y:S02]  /*0c50*/  @!P0 IMAD.IADD R7, R3, 0x1, R0 ;  /* 0x0000000103078824 */ /* 0x006fe400078e0200 */
[----:B------:R-:W-:-:S03]  /*0c60*/  @!P0 VIADD R0, R0, 0x80 ;  /* 0x0000008000008836 */ /* 0x000fc60000000000 */
[----:B0-----:R-:W-:-:S05]  /*0c70*/  @!P0 IADD3 R6, P2, R7, R8, RZ ;  /* 0x0000000807068210 */ /* 0x001fca0007f5e0ff */
[----:B------:R-:W-:-:S05]  /*0c80*/  @!P0 IMAD.X R7, RZ, RZ, R9, P2 ;  /* 0x000000ffff078224 */ /* 0x000fca00010e0609 */
[----:B------:R2:W-:Y:S03]  /*0c90*/  @!P0 STG.E.U8 desc[UR6][R6.64], R19 ;  /* 0x0000001306008986 */ /* 0x0005e6000c101106 */
.L_x_37063:
[----:B------:R-:W-:Y:S05]  /*0ca0*/  BSYNC B0 ;  /* 0x0000000000007941 */ /* 0x000fea0003800000 */
.L_x_37057:
        /* <DEDUP_REMOVED lines=10> */
.L_x_37064:
        /* <DEDUP_REMOVED lines=11> */
.L_x_44104:


//--------------------- .text._ZN2at6native29vectorized_elementwise_kernelILi8ENS0_13AUnaryFunctorIssbZZZNS0_23logical_and_kernel_cudaERNS_14TensorIteratorEENKUlvE0_clEvENKUlvE3_clEvEUlssE_EESt5arrayIPcLm2EEEEviT0_T1_ --------------------------
	.section	.text._ZN2at6native29vectorized_elementwise_kernelILi8ENS0_13AUnaryFunctorIssbZZZNS0_23logical_and_kernel_cudaERNS_14TensorIteratorEENKUlvE0_clEvENKUlvE3_clEvEUlssE_EESt5arrayIPcLm2EEEEviT0_T1_,"ax",@progbits
	.align	128
        .global         _ZN2at6native29vectorized_elementwise_kernelILi8ENS0_13AUnaryFunctorIssbZZZNS0_23logical_and_kernel_cudaERNS_14TensorIteratorEENKUlvE0_clEvENKUlvE3_clEvEUlssE_EESt5arrayIPcLm2EEEEviT0_T1_
        .type           _ZN2at6native29vectorized_elementwise_kernelILi8ENS0_13AUnaryFunctorIssbZZZNS0_23logical_and_kernel_cudaERNS_14TensorIteratorEENKUlvE0_clEvENKUlvE3_clEvEUlssE_EESt5arrayIPcLm2EEEEviT0_T1_,@function
        .size           _ZN2at6native29vectorized_elementwise_kernelILi8ENS0_13AUnaryFunctorIssbZZZNS0_23logical_and_kernel_cudaERNS_14TensorIteratorEENKUlvE0_clEvENKUlvE3_clEvEUlssE_EESt5arrayIPcLm2EEEEviT0_T1_,(.L_x_44105 - _ZN2at6native29vectorized_elementwise_kernelILi8ENS0_13AUnaryFunctorIssbZZZNS0_23logical_and_kernel_cudaERNS_14TensorIteratorEENKUlvE0_clEvENKUlvE3_clEvEUlssE_EESt5arrayIPcLm2EEEEviT0_T1_)
        .other          _ZN2at6native29vectorized_elementwise_kernelILi8ENS0_13AUnaryFunctorIssbZZZNS0_23logical_and_kernel_cudaERNS_14TensorIteratorEENKUlvE0_clEvENKUlvE3_clEvEUlssE_EESt5arrayIPcLm2EEEEviT0_T1_,@"STO_CUDA_ENTRY STV_DEFAULT"
_ZN2at6native29vectorized_elementwise_kernelILi8ENS0_13AUnaryFunctorIssbZZZNS0_23logical_and_kernel_cudaERNS_14TensorIteratorEENKUlvE0_clEvENKUlvE3_clEvEUlssE_EESt5arrayIPcLm2EEEEviT0_T1_:
.text._ZN2at6native29vectorized_elementwise_kernelILi8ENS0_13AUnaryFunctorIssbZZZNS0_23logical_and_kernel_cudaERNS_14TensorIteratorEENKUlvE0_clEvENKUlvE3_clEvEUlssE_EESt5arrayIPcLm2EEEEviT0_T1_:
        /* <DEDUP_REMOVED lines=20> */
[----:B------:R-:W-:Y:S02]  /*0140*/  ISETP.NE.AND P1, PT, R4, RZ, P0 ;  /* 0x000000ff0400720c */ /* 0x000fe40000725270 */
[----:B------:R-:W-:Y:S01]  /*0150*/  PRMT R8, R5, 0x9910, RZ ;  /* 0x0000991005087816 */ /* 0x000fe200000000ff */
[----:B------:R-:W-:Y:S01]  /*0160*/  IMAD.MOV.U32 R4, RZ, RZ, R9 ;  /* 0x000000ffff047224 */ /* 0x000fe200078e0009 */
[----:B------:R-:W-:-:S02]  /*0170*/  PRMT R10, R7, 0x9910, RZ ;  /* 0x00009910070a7816 */ /* 0x000fc400000000ff */
[----:B------:R-:W-:Y:S02]  /*0180*/  PRMT R5, R6, 0x9910, RZ ;  /* 0x0000991006057816 */ /* 0x000fe400000000ff */
[----:B------:R-:W-:Y:S02]  /*0190*/  PRMT R7, R7, 0xbb32, RZ ;  /* 0x0000bb3207077816 */ /* 0x000fe400000000ff */
[----:B------:R-:W-:Y:S01]  /*01a0*/  ISETP.NE.AND P6, PT, R2, RZ, P0 ;  /* 0x000000ff0200720c */ /* 0x000fe200007c5270 */
[----:B------:R-:W-:Y:S01]  /*01b0*/  IMAD.MOV.U32 R2, RZ, RZ, R8 ;  /* 0x000000ffff027224 */ /* 0x000fe200078e0008 */
[----:B------:R-:W-:Y:S01]  /*01c0*/  ISETP.NE.AND P4, PT, R4, RZ, P0 ;  /* 0x000000ff0400720c */ /* 0x000fe20000785270 */
[----:B------:R-:W-:Y:S01]  /*01d0*/  IMAD.MOV.U32 R4, RZ, RZ, R10 ;  /* 0x000000ffff047224 */ /* 0x000fe200078e000a */
[----:B------:R-:W-:Y:S01]  /*01e0*/  ISETP.NE.AND P3, PT, R5, RZ, P0 ;  /* 0x000000ff0500720c */ /* 0x000fe20000765270 */
[----:B------:R-:W-:Y:S01]  /*01f0*/  IMAD.MOV.U32 R5, RZ, RZ, R7 ;  /* 0x000000ffff057224 */ /* 0x000fe200078e0007 */
[----:B------:R-:W-:-:S02]  /*0200*/  PRMT R6, R6, 0xbb32, RZ ;  /* 0x0000bb3206067816 */ /* 0x000fc400000000ff */
[----:B------:R-:W-:Y:S02]  /*0210*/  SEL R11, RZ, 0xffffffff, !P1 ;  /* 0xffffffffff0b7807 */ /* 0x000fe40004800000 */
[----:B------:R-:W-:Y:S02]  /*0220*/  ISETP.NE.AND P5, PT, R2, RZ, P0 ;  /* 0x000000ff0200720c */ /* 0x000fe400007a5270 */
[----:B------:R-:W-:Y:S01]  /*0230*/  ISETP.NE.AND P2, PT, R6, RZ, P0 ;  /* 0x000000ff0600720c */ /* 0x000fe20000745270 */
[----:B------:R-:W-:Y:S01]  /*0240*/  IMAD.SHL.U32 R15, R11, 0x100, RZ ;  /* 0x000001000b0f7824 */ /* 0x000fe200078e00ff */
[----:B------:R-:W-:Y:S02]  /*0250*/  ISETP.NE.AND P1, PT, R4, RZ, P0 ;  /* 0x000000ff0400720c */ /* 0x000fe40000725270 */
[----:B------:R-:W-:Y:S02]  /*0260*/  ISETP.NE.AND P0, PT, R5, RZ, P0 ;  /* 0x000000ff0500720c */ /* 0x000fe40000705270 */
        /* <DEDUP_REMOVED lines=21> */
.L_x_37065:
        /* <DEDUP_REMOVED lines=112> */
.L_x_37068:
        /* <DEDUP_REMOVED lines=8> */
.L_x_37069:
        /* <DEDUP_REMOVED lines=8> */
.L_x_37070:
        /* <DEDUP_REMOVED lines=9> */
.L_x_37071:
[----:B------:R-:W-:Y:S05]  /*0c50*/  BSYNC B1 ;  /* 0x0000000000017941 */ /* 0x000fea0003800000 */
.L_x_37067:
[----:B------:R-:W-:-:S13]  /*0c60*/  ISETP.GE.AND P0, PT, R0, R5, PT ;  /* 0x000000050000720c */ /* 0x000fda0003f06270 */
[----:B0-----:R-:W0:Y:S01]  /*0c70*/  @!P0 LDC.64 R8, c[0x0][0x218] ;  /* 0x00008600ff088b82 */ /* 0x001e220000000a00 */
[----:B-12---:R-:W-:Y:S02]  /*0c80*/  @!P0 IMAD.IADD R7, R3, 0x1, R0 ;  /* 0x0000000103078824 */ /* 0x006fe400078e0200 */
[----:B------:R-:W-:-:S03]  /*0c90*/  @!P0 VIADD R0, R0, 0x80 ;  /* 0x0000008000008836 */ /* 0x000fc60000000000 */
[----:B0-----:R-:W-:-:S05]  /*0ca0*/  @!P0 IADD3 R6, P2, R7, R8, RZ ;  /* 0x0000000807068210 */ /* 0x001fca0007f5e0ff */
[----:B------:R-:W-:-:S05]  /*0cb0*/  @!P0 IMAD.X R7, RZ, RZ, R9, P2 ;  /* 0x000000ffff078224 */ /* 0x000fca00010e0609 */
[----:B------:R2:W-:Y:S03]  /*0cc0*/  @!P0 STG.E.U8 desc[UR6][R6.64], R19 ;  /* 0x0000001306008986 */ /* 0x0005e6000c101106 */
.L_x_37072:
[----:B------:R-:W-:Y:S05]  /*0cd0*/  BSYNC B0 ;  /* 0x0000000000007941 */ /* 0x000fea0003800000 */
.L_x_37066:
        /* <DEDUP_REMOVED lines=10> */
.L_x_37073:
        /* <DEDUP_REMOVED lines=16> */
.L_x_44105:


//--------------------- .text._ZN2at6native18elementwise_kernelILi128ELi4EZNS0_15gpu_kernel_implINS0_13BinaryFunctorIssbZZZNS0_23logical_and_kernel_cudaERNS_14TensorIteratorEENKUlvE0_clEvENKUlvE3_clEvEUlssE_EEEEvRNS_18TensorIteratorBaseERKT_EUliE_EEviT1_ --------------------------
	.section	.text._ZN2at6native18elementwise_kernelILi128ELi4EZNS0_15gpu_kernel_implINS0_13BinaryFunctorIssbZZZNS0_23logical_and_kernel_cudaERNS_14TensorIteratorEENKUlvE0_clEvENKUlvE3_clEvEUlssE_EEEEvRNS_18TensorIteratorBaseERKT_EUliE_EEviT1_,"ax",@progbits
	.align	128
        .global         _ZN2at6native18elementwise_kernelILi128ELi4EZNS0_15gpu_kernel_implINS0_13BinaryFunctorIssbZZZNS0_23logical_and_kernel_cudaERNS_14TensorIteratorEENKUlvE0_clEvENKUlvE3_clEvEUlssE_EEEEvRNS_18TensorIteratorBaseERKT_EUliE_EEviT1_
        .type           _ZN2at6native18elementwise_kernelILi128ELi4EZNS0_15gpu_kernel_implINS0_13BinaryFunctorIssbZZZNS0_23logical_and_kernel_cudaERNS_14TensorIteratorEENKUlvE0_clEvENKUlvE3_clEvEUlssE_EEEEvRNS_18TensorIteratorBaseERKT_EUliE_EEviT1_,@function
        .size           _ZN2at6native18elementwise_kernelILi128ELi4EZNS0_15gpu_kernel_implINS0_13BinaryFunctorIssbZZZNS0_23logical_and_kernel_cudaERNS_14TensorIteratorEENKUlvE0_clEvENKUlvE3_clEvEUlssE_EEEEvRNS_18TensorIteratorBaseERKT_EUliE_EEviT1_,(.L_x_44106 - _ZN2at6native18elementwise_kernelILi128ELi4EZNS0_15gpu_kernel_implINS0_13BinaryFunctorIssbZZZNS0_23logical_and_kernel_cudaERNS_14TensorIteratorEENKUlvE0_clEvENKUlvE3_clEvEUlssE_EEEEvRNS_18TensorIteratorBaseERKT_EUliE_EEviT1_)
        .other          _ZN2at6native18elementwise_kernelILi128ELi4EZNS0_15gpu_kernel_implINS0_13BinaryFunctorIssbZZZNS0_23logical_and_kernel_cudaERNS_14TensorIteratorEENKUlvE0_clEvENKUlvE3_clEvEUlssE_EEEEvRNS_18TensorIteratorBaseERKT_EUliE_EEviT1_,@"STO_CUDA_ENTRY STV_DEFAULT"
_ZN2at6native18elementwise_kernelILi128ELi4EZNS0_15gpu_kernel_implINS0_13BinaryFunctorIssbZZZNS0_23logical_and_kernel_cudaERNS_14TensorIteratorEENKUlvE0_clEvENKUlvE3_clEvEUlssE_EEEEvRNS_18TensorIteratorBaseERKT_EUliE_EEviT1_:
.text._ZN2at6native18elementwise_kernelILi128ELi4EZNS0_15gpu_kernel_implINS0_13BinaryFunctorIssbZZZNS0_23logical_and_kernel_cudaERNS_14TensorIteratorEENKUlvE0_clEvENKUlvE3_clEvEUlssE_EEEEvRNS_18TensorIteratorBaseERKT_EUliE_EEviT1_:
        /* <DEDUP_REMOVED lines=365> */
.L_x_37076:
        /* <DEDUP_REMOVED lines=20> */
.L_x_37080:
[----:B------:R0:W5:Y:S01]  /*1810*/  LDG.E.U8 R19, desc[UR36][R2.64] ;  /* 0x0000002402137981 */ /* 0x000162000c1e1100 */
[----:B------:R-:W-:Y:S05]  /*1820*/  BRA `(.L_x_37082) ;  /* 0x0000000c00547947 */ /* 0x000fea0003800000 */
.L_x_37079:
        /* <DEDUP_REMOVED lines=8> */
.L_x_37084:
[----:B------:R0:W5:Y:S01]  /*18b0*/  LDG.E.U16 R19, desc[UR36][R2.64] ;  /* 0x0000002402137981 */ /* 0x000162000c1e1500 */
[----:B------:R-:W-:Y:S05]  /*18c0*/  BRA `(.L_x_37082) ;  /* 0x0000000c002c7947 */ /* 0x000fea0003800000 */
.L_x_37083:
[----:B------:R0:W5:Y:S01]  /*18d0*/  LDG.E.U16 R19, desc[UR36][R2.64] ;  /* 0x0000002402137981 */ /* 0x000162000c1e1500 */
[----:B------:R-:W-:Y:S05]  /*18e0*/  BRA `(.L_x_37082) ;  /* 0x0000000c00247947 */ /* 0x000fea0003800000 */
.L_x_37078:
        /* <DEDUP_REMOVED lines=9> */
.L_x_37086:
[----:B------:R-:W2:Y:S02]  /*1980*/  LDG.E.U16 R0, desc[UR36][R2.64] ;  /* 0x0000002402007981 */ /* 0x000ea4000c1e1500 */
[----:B--2---:R-:W-:-:S06]  /*1990*/  HADD2.F32 R0, -RZ, R0.H0_H0 ;  /* 0x20000000ff007230 */ /* 0x004fcc0000004100 */
[----:B------:R-:W0:Y:S02]  /*19a0*/  F2I.FTZ.TRUNC.NTZ R0, R0 ;  /* 0x0000000000007305 */ /* 0x000e24000021f100 */
[----:B0-----:R-:W-:Y:S01]  /*19b0*/  PRMT R19, R0, 0x7610, R19 ;  /* 0x0000761000137816 */ /* 0x001fe20000000013 */
[----:B------:R-:W-:Y:S06]  /*19c0*/  BRA `(.L_x_37082) ;  /* 0x0000000800ec7947 */ /* 0x000fec0003800000 */
.L_x_37085:
        /* <DEDUP_REMOVED lines=9> */
.L_x_37088:
[----:B------:R-:W2:Y:S02]  /*1a60*/  LDG.E.U16 R2, desc[UR36][R2.64] ;  /* 0x0000002402027981 */ /* 0x000ea4000c1e1500 */
[----:B--2---:R-:W-:-:S06]  /*1a70*/  HADD2.F32 R0, -RZ, R2.H0_H0 ;  /* 0x20000002ff007230 */ /* 0x004fcc0000004100 */
[----:B------:R-:W0:Y:S02]  /*1a80*/  F2I.FTZ.TRUNC.NTZ R0, R0 ;  /* 0x0000000000007305 */ /* 0x000e24000021f100 */
[----:B0-----:R-:W-:Y:S01]  /*1a90*/  PRMT R19, R0, 0x7610, R19 ;  /* 0x0000761000137816 */ /* 0x001fe20000000013 */
[----:B------:R-:W-:Y:S06]  /*1aa0*/  BRA `(.L_x_37082) ;  /* 0x0000000800b47947 */ /* 0x000fec0003800000 */
.L_x_37087:
[----:B------:R-:W2:Y:S02]  /*1ab0*/  LDG.E.64 R2, desc[UR36][R2.64] ;  /* 0x0000002402027981 */ /* 0x000ea4000c1e1b00 */
[----:B--2---:R0:W1:Y:S01]  /*1ac0*/  F2I.F64.TRUNC R19, R2 ;  /* 0x0000000200137311 */ /* 0x004062000030d100 */
[----:B------:R-:W-:Y:S05]  /*1ad0*/  BRA `(.L_x_37082) ;  /* 0x0000000800a87947 */ /* 0x000fea0003800000 */
.L_x_37077:
        /* <DEDUP_REMOVED lines=12> */
.L_x_37091:
[----:B------:R-:W2:Y:S02]  /*1ba0*/  LDG.E.64 R2, desc[UR36][R2.64] ;  /* 0x0000002402027981 */ /* 0x000ea4000c1e1b00 */
[----:B--2---:R3:W4:Y:S01]  /*1bb0*/  F2I.F64.TRUNC R19, R2 ;  /* 0x0000000200137311 */ /* 0x004722000030d100 */
[----:B------:R-:W-:Y:S05]  /*1bc0*/  BRA `(.L_x_37082) ;  /* 0x00000008006c7947 */ /* 0x000fea0003800000 */
.L_x_37090:
        /* <DEDUP_REMOVED lines=28> */
.L_x_37093:
        /* <DEDUP_REMOVED lines=15> */
.L_x_37092:
[----:B------:R-:W2:Y:S02]  /*1e80*/  LDG.E.U16 R0, desc[UR36][R2.64] ;  /* 0x0000002402007981 */ /* 0x000ea4000c1e1500 */
[----:B--2---:R-:W-:-:S06]  /*1e90*/  IMAD.U32 R0, R0, 0x10000, RZ ;  /* 0x0001000000007824 */ /* 0x004fcc00078e00ff */
[----:B------:R-:W0:Y:S02]  /*1ea0*/  F2I.FTZ.TRUNC.NTZ R0, R0 ;  /* 0x0000000000007305 */ /* 0x000e24000021f100 */
[----:B0-----:R-:W-:Y:S01]  /*1eb0*/  PRMT R19, R0, 0x7610, R19 ;  /* 0x0000761000137816 */ /* 0x001fe20000000013 */
[----:B------:R-:W-:Y:S06]  /*1ec0*/  BRA `(.L_x_37082) ;  /* 0x0000000400ac7947 */ /* 0x000fec0003800000 */
.L_x_37089:
        /* <DEDUP_REMOVED lines=10> */
.L_x_37096:
        /* <DEDUP_REMOVED lines=21> */
.L_x_37100:
[----:B------:R-:W-:Y:S05]  /*20c0*/  BSYNC B1 ;  /* 0x0000000000017941 */ /* 0x000fea0003800000 */
.L_x_37099:
[----:B------:R-:W-:Y:S01]  /*20d0*/  LEA R3, R0, 0x3b800000, 0x17 ;  /* 0x3b80000000037811 */ /* 0x000fe200078eb8ff */
[----:B------:R-:W-:-:S05]  /*20e0*/  IMAD.SHL.U32 R0, R2, 0x100000, RZ ;  /* 0x0010000002007824 */ /* 0x000fca00078e00ff */
[----:B------:R-:W-:-:S07]  /*20f0*/  LOP3.LUT R0, R3, R0, R4, 0xfe, !PT ;  /* 0x0000000003007212 */ /* 0x000fce00078efe04 */
.L_x_37098:
[----:B------:R-:W-:Y:S05]  /*2100*/  BSYNC B0 ;  /* 0x0000000000007941 */ /* 0x000fea0003800000 */
.L_x_37097:
[----:B------:R-:W0:Y:S02]  /*2110*/  F2I.FTZ.TRUNC.NTZ R0, R0 ;  /* 0x0000000000007305 */ /* 0x000e24000021f100 */
[----:B0-----:R-:W-:Y:S01]  /*2120*/  PRMT R19, R0, 0x7610, R19 ;  /* 0x0000761000137816 */ /* 0x001fe20000000013 */
[----:B------:R-:W-:Y:S06]  /*2130*/  BRA `(.L_x_37082) ;  /* 0x0000000400107947 */ /* 0x000fec0003800000 */
.L_x_37095:
        /* <DEDUP_REMOVED lines=21> */
.L_x_37104:
[----:B------:R-:W-:Y:S05]  /*2290*/  BSYNC B1 ;  /* 0x0000000000017941 */ /* 0x000fea0003800000 */
.L_x_37103:
[----:B------:R-:W-:Y:S01]  /*22a0*/  LEA R3, R0, 0x37800000, 0x17 ;  /* 0x3780000000037811 */ /* 0x000fe200078eb8ff */
[----:B------:R-:W-:-:S05]  /*22b0*/  IMAD.SHL.U32 R0, R2, 0x200000, RZ ;  /* 0x0020000002007824 */ /* 0x000fca00078e00ff */
[----:B------:R-:W-:-:S07]  /*22c0*/  LOP3.LUT R0, R3, R0, R4, 0xfe, !PT ;  /* 0x0000000003007212 */ /* 0x000fce00078efe04 */
.L_x_37102:
[----:B------:R-:W-:Y:S05]  /*22d0*/  BSYNC B0 ;  /* 0x0000000000007941 */ /* 0x000fea0003800000 */
.L_x_37101:
[----:B------:R-:W0:Y:S02]  /*22e0*/  F2I.FTZ.TRUNC.NTZ R0, R0 ;  /* 0x0000000000007305 */ /* 0x000e24000021f100 */
[----:B0-----:R-:W-:Y:S01]  /*22f0*/  PRMT R19, R0, 0x7610, R19 ;  /* 0x0000761000137816 */ /* 0x001fe20000000013 */
[----:B------:R-:W-:Y:S06]  /*2300*/  BRA `(.L_x_37082) ;  /* 0x00000000009c7947 */ /* 0x000fec0003800000 */
.L_x_37094:
        /* <DEDUP_REMOVED lines=14> */
.L_x_37108:
[----:B------:R-:W-:Y:S05]  /*23f0*/  BSYNC B0 ;  /* 0x0000000000007941 */ /* 0x000fea0003800000 */
.L_x_37107:
[----:B------:R-:W0:Y:S02]  /*2400*/  F2I.FTZ.TRUNC.NTZ R0, R0 ;  /* 0x0000000000007305 */ /* 0x000e24000021f100 */
[----:B0-----:R-:W-:Y:S01]  /*2410*/  PRMT R19, R0, 0x7610, R19 ;  /* 0x0000761000137816 */ /* 0x001fe20000000013 */
[----:B------:R-:W-:Y:S06]  /*2420*/  BRA `(.L_x_37082) ;  /* 0x0000000000547947 */ /* 0x000fec0003800000 */
.L_x_37081:
        /* <DEDUP_REMOVED lines=16> */
.L_x_37109:
[----:B------:R-:W-:Y:S01]  /*2530*/  PRMT R19, RZ, 0x7610, R19 ;  /* 0x00007610ff137816 */ /* 0x000fe20000000013 */
[----:B------:R-:W-:Y:S06]  /*2540*/  BRA `(.L_x_37082) ;  /* 0x00000000000c7947 */ /* 0x000fec0003800000 */
.L_x_37106:
[----:B------:R2:W5:Y:S01]  /*2550*/  LDG.E.U16 R19, desc[UR36][R2.64] ;  /* 0x0000002402137981 */ /* 0x000562000c1e1500 */
[----:B------:R-:W-:Y:S05]  /*2560*/  BRA `(.L_x_37082) ;  /* 0x0000000000047947 */ /* 0x000fea0003800000 */
.L_x_37105:
[----:B------:R1:W5:Y:S02]  /*2570*/  LDG.E.U16 R19, desc[UR36][R2.64] ;  /* 0x0000002402137981 */ /* 0x000364000c1e1500 */
.L_x_37082:
        /* <DEDUP_REMOVED lines=17> */
.L_x_37113:
[----:B------:R3:W5:Y:S01]  /*2690*/  LDG.E.U8 R0, desc[UR36][R2.64] ;  /* 0x0000002402007981 */ /* 0x000762000c1e1100 */
[----:B------:R-:W-:Y:S05]  /*26a0*/  BRA `(.L_x_37115) ;  /* 0x0000000c00547947 */ /* 0x000fea0003800000 */
.L_x_37112:
        /* <DEDUP_REMOVED lines=8> */
.L_x_37117:
[----:B------:R1:W5:Y:S01]  /*2730*/  LDG.E.U16 R0, desc[UR36][R2.64] ;  /* 0x0000002402007981 */ /* 0x000362000c1e1500 */
[----:B------:R-:W-:Y:S05]  /*2740*/  BRA `(.L_x_37115) ;  /* 0x0000000c002c7947 */ /* 0x000fea0003800000 */
.L_x_37116:
[----:B------:R2:W5:Y:S01]  /*2750*/  LDG.E.U16 R0, desc[UR36][R2.64] ;  /* 0x0000002402007981 */ /* 0x000562000c1e1500 */
[----:B------:R-:W-:Y:S05]  /*2760*/  BRA `(.L_x_37115) ;  /* 0x0000000c00247947 */ /* 0x000fea0003800000 */
.L_x_37111:
        /* <DEDUP_REMOVED lines=9> */
.L_x_37119:
[----:B------:R-:W2:Y:S02]  /*2800*/  LDG.E.U16 R4, desc[UR36][R2.64] ;  /* 0x0000002402047981 */ /* 0x000ea4000c1e1500 */
[----:B--2---:R-:W-:-:S06]  /*2810*/  HADD2.F32 R4, -RZ, R4.H0_H0 ;  /* 0x20000004ff047230 */ /* 0x004fcc0000004100 */
[----:B------:R-:W0:Y:S02]  /*2820*/  F2I.FTZ.TRUNC.NTZ R4, R4 ;  /* 0x0000000400047305 */ /* 0x000e24000021f100 */
[----:B0-----:R-:W-:Y:S01]  /*2830*/  PRMT R0, R4, 0x7610, R0 ;  /* 0x0000761004007816 */ /* 0x001fe20000000000 */
[----:B------:R-:W-:Y:S06]  /*2840*/  BRA `(.L_x_37115) ;  /* 0x0000000800ec7947 */ /* 0x000fec0003800000 */
.L_x_37118:
        /* <DEDUP_REMOVED lines=9> */
.L_x_37121:
[----:B------:R-:W2:Y:S02]  /*28e0*/  LDG.E.U16 R2, desc[UR36][R2.64] ;  /* 0x0000002402027981 */ /* 0x000ea4000c1e1500 */
[----:B--2---:R-:W-:-:S06]  /*28f0*/  HADD2.F32 R4, -RZ, R2.H0_H0 ;  /* 0x20000002ff047230 */ /* 0x004fcc0000004100 */
[----:B------:R-:W0:Y:S02]  /*2900*/  F2I.FTZ.TRUNC.NTZ R4, R4 ;  /* 0x0000000400047305 */ /* 0x000e24000021f100 */
[----:B0-----:R-:W-:Y:S01]  /*2910*/  PRMT R0, R4, 0x7610, R0 ;  /* 0x0000761004007816 */ /* 0x001fe20000000000 */
[----:B------:R-:W-:Y:S06]  /*2920*/  BRA `(.L_x_37115) ;  /* 0x0000000800b47947 */ /* 0x000fec0003800000 */
.L_x_37120:
[----:B------:R-:W2:Y:S02]  /*2930*/  LDG.E.64 R2, desc[UR36][R2.64] ;  /* 0x0000002402027981 */ /* 0x000ea4000c1e1b00 */
[----:B--2---:R0:W1:Y:S01]  /*2940*/  F2I.F64.TRUNC R0, R2 ;  /* 0x0000000200007311 */ /* 0x004062000030d100 */
[----:B------:R-:W-:Y:S05]  /*2950*/  BRA `(.L_x_37115) ;  /* 0x0000000800a87947 */ /* 0x000fea0003800000 */
.L_x_37110:
        /* <DEDUP_REMOVED lines=12> */
.L_x_37124:
[----:B------:R-:W2:Y:S02]  /*2a20*/  LDG.E.64 R2, desc[UR36][R2.64] ;  /* 0x0000002402027981 */ /* 0x000ea4000c1e1b00 */
[----:B--2---:R0:W1:Y:S01]  /*2a30*/  F2I.F64.TRUNC R0, R2 ;  /* 0x0000000200007311 */ /* 0x004062000030d100 */
[----:B------:R-:W-:Y:S05]  /*2a40*/  BRA `(.L_x_37115) ;  /* 0x00000008006c7947 */ /* 0x000fea0003800000 */
.L_x_37123:
        /* <DEDUP_REMOVED lines=28> */
.L_x_37126:
        /* <DEDUP_REMOVED lines=15> */
.L_x_37125:
[----:B------:R-:W2:Y:S02]  /*2d00*/  LDG.E.U16 R4, desc[UR36][R2.64] ;  /* 0x0000002402047981 */ /* 0x000ea4000c1e1500 */
[----:B--2---:R-:W-:-:S06]  /*2d10*/  IMAD.U32 R4, R4, 0x10000, RZ ;  /* 0x0001000004047824 */ /* 0x004fcc00078e00ff */
[----:B------:R-:W0:Y:S02]  /*2d20*/  F2I.FTZ.TRUNC.NTZ R4, R4 ;  /* 0x0000000400047305 */ /* 0x000e24000021f100 */
[----:B0-----:R-:W-:Y:S01]  /*2d30*/  PRMT R0, R4, 0x7610, R0 ;  /* 0x0000761004007816 */ /* 0x001fe20000000000 */
[----:B------:R-:W-:Y:S06]  /*2d40*/  BRA `(.L_x_37115) ;  /* 0x0000000400ac7947 */ /* 0x000fec0003800000 */
.L_x_37122:
        /* <DEDUP_REMOVED lines=10> */
.L_x_37129:
        /* <DEDUP_REMOVED lines=21> */
.L_x_37133:
[----:B------:R-:W-:Y:S05]  /*2f40*/  BSYNC B1 ;  /* 0x0000000000017941 */ /* 0x000fea0003800000 */
.L_x_37132:
[----:B------:R-:W-:Y:S01]  /*2f50*/  IMAD.SHL.U32 R2, R2, 0x100000, RZ ;  /* 0x0010000002027824 */ /* 0x000fe200078e00ff */
[----:B------:R-:W-:-:S04]  /*2f60*/  LEA R3, R0, 0x3b800000, 0x17 ;  /* 0x3b80000000037811 */ /* 0x000fc800078eb8ff */
[----:B------:R-:W-:-:S07]  /*2f70*/  LOP3.LUT R4, R3, R2, R4, 0xfe, !PT ;  /* 0x0000000203047212 */ /* 0x000fce00078efe04 */
.L_x_37131:
[----:B------:R-:W-:Y:S05]  /*2f80*/  BSYNC B0 ;  /* 0x0000000000007941 */ /* 0x000fea0003800000 */
.L_x_37130:
[----:B------:R-:W0:Y:S02]  /*2f90*/  F2I.FTZ.TRUNC.NTZ R4, R4 ;  /* 0x0000000400047305 */ /* 0x000e24000021f100 */
[----:B0-----:R-:W-:Y:S01]  /*2fa0*/  PRMT R0, R4, 0x7610, R0 ;  /* 0x0000761004007816 */ /* 0x001fe20000000000 */
[----:B------:R-:W-:Y:S06]  /*2fb0*/  BRA `(.L_x_37115) ;  /* 0x0000000400107947 */ /* 0x000fec0003800000 */
.L_x_37128:
        /* <DEDUP_REMOVED lines=21> */
.L_x_37137:
[----:B------:R-:W-:Y:S05]  /*3110*/  BSYNC B1 ;  /* 0x0000000000017941 */ /* 0x000fea0003800000 */
.L_x_37136:
[----:B------:R-:W-:Y:S01]  /*3120*/  IMAD.SHL.U32 R2, R2, 0x200000, RZ ;  /* 0x0020000002027824 */ /* 0x000fe200078e00ff */
[----:B------:R-:W-:-:S04]  /*3130*/  LEA R3, R0, 0x37800000, 0x17 ;  /* 0x3780000000037811 */ /* 0x000fc800078eb8ff */
[----:B------:R-:W-:-:S07]  /*3140*/  LOP3.LUT R4, R3, R2, R4, 0xfe, !PT ;  /* 0x0000000203047212 */ /* 0x000fce00078efe04 */
.L_x_37135:
[----:B------:R-:W-:Y:S05]  /*3150*/  BSYNC B0 ;  /* 0x0000000000007941 */ /* 0x000fea0003800000 */
.L_x_37134:
[----:B------:R-:W0:Y:S02]  /*3160*/  F2I.FTZ.TRUNC.NTZ R4, R4 ;  /* 0x0000000400047305 */ /* 0x000e24000021f100 */
[----:B0-----:R-:W-:Y:S01]  /*3170*/  PRMT R0, R4, 0x7610, R0 ;  /* 0x0000761004007816 */ /* 0x001fe20000000000 */
[----:B------:R-:W-:Y:S06]  /*3180*/  BRA `(.L_x_37115) ;  /* 0x00000000009c7947 */ /* 0x000fec0003800000 */
.L_x_37127:
        /* <DEDUP_REMOVED lines=14> */
.L_x_37141:
[----:B------:R-:W-:Y:S05]  /*3270*/  BSYNC B0 ;  /* 0x0000000000007941 */ /* 0x000fea0003800000 */
.L_x_37140:
[----:B------:R-:W0:Y:S02]  /*3280*/  F2I.FTZ.TRUNC.NTZ R4, R4 ;  /* 0x0000000400047305 */ /* 0x000e24000021f100 */
[----:B0-----:R-:W-:Y:S01]  /*3290*/  PRMT R0, R4, 0x7610, R0 ;  /* 0x0000761004007816 */ /* 0x001fe20000000000 */
[----:B------:R-:W-:Y:S06]  /*32a0*/  BRA `(.L_x_37115) ;  /* 0x0000000000547947 */ /* 0x000fec0003800000 */
.L_x_37114:
        /* <DEDUP_REMOVED lines=16> */
.L_x_37142:
[----:B------:R-:W-:Y:S01]  /*33b0*/  PRMT R0, RZ, 0x7610, R0 ;  /* 0x00007610ff007816 */ /* 0x000fe20000000000 */
[----:B------:R-:W-:Y:S06]  /*33c0*/  BRA `(.L_x_37115) ;  /* 0x00000000000c7947 */ /* 0x000fec0003800000 */
.L_x_37139:
[----:B------:R0:W5:Y:S01]  /*33d0*/  LDG.E.U16 R0, desc[UR36][R2.64] ;  /* 0x0000002402007981 */ /* 0x000162000c1e1500 */
[----:B------:R-:W-:Y:S05]  /*33e0*/  BRA `(.L_x_37115) ;  /* 0x0000000000047947 */ /* 0x000fea0003800000 */
.L_x_37138:
[----:B------:R0:W5:Y:S02]  /*33f0*/  LDG.E.U16 R0, desc[UR36][R2.64] ;  /* 0x0000002402007981 */ /* 0x000164000c1e1500 */
.L_x_37115:
[----:B------:R-:W0:Y:S01]  /*3400*/  LDC.U8 R4, c[0x0][0x491] ;  /* 0x00012440ff047b82 */ /* 0x000e220000000000 */
[----:B-1---5:R-:W-:Y:S02]  /*3410*/  PRMT R0, R0, 0x9910, RZ ;  /* 0x0000991000007816 */ /* 0x022fe400000000ff */
[----:B0-234-:R-:W-:Y:S02]  /*3420*/  PRMT R2, R19, 0x9910, RZ ;  /* 0x0000991013027816 */ /* 0x01dfe400000000ff */
[----:B------:R-:W-:-:S04]  /*3430*/  ISETP.NE.AND P0, PT, R0, RZ, PT ;  /* 0x000000ff0000720c */ /* 0x000fc80003f05270 */
[----:B------:R-:W-:-:S04]  /*3440*/  ISETP.NE.AND P0, PT, R2, RZ, P0 ;  /* 0x000000ff0200720c */ /* 0x000fc80000705270 */
        /* <DEDUP_REMOVED lines=15> */
.L_x_37146:
[----:B------:R1:W-:Y:S01]  /*3540*/  STG.E.U8 desc[UR36][R16.64], R2 ;  /* 0x0000000210007986 */ /* 0x0003e2000c101124 */
[----:B------:R-:W-:Y:S05]  /*3550*/  BRA `(.L_x_37148) ;  /* 0x0000000c00487947 */ /* 0x000fea0003800000 */
.L_x_37145:
        /* <DEDUP_REMOVED lines=9> */
.L_x_37150:
[----:B------:R3:W-:Y:S01]  /*35f0*/  STG.E desc[UR36][R16.64], R2 ;  /* 0x0000000210007986 */ /* 0x0007e2000c101924 */
[----:B------:R-:W-:Y:S05]  /*3600*/  BRA `(.L_x_37148) ;  /* 0x0000000c001c7947 */ /* 0x000fea0003800000 */
.L_x_37149:
[----:B------:R2:W-:Y:S01]  /*3610*/  STG.E.U16 desc[UR36][R16.64], R2 ;  /* 0x0000000210007986 */ /* 0x0005e2000c101524 */
[----:B------:R-:W-:Y:S05]  /*3620*/  BRA `(.L_x_37148) ;  /* 0x0000000c00147947 */ /* 0x000fea0003800000 */
.L_x_37144:
        /* <DEDUP_REMOVED lines=9> */
.L_x_37152:
[----:B------:R-:W-:-:S04]  /*36c0*/  I2FP.F32.U32 R0, R2 ;  /* 0x0000000200007245 */ /* 0x000fc80000201000 */
[----:B------:R-:W-:-:S05]  /*36d0*/  F2FP.F16.F32.PACK_AB R0, RZ, R0 ;  /* 0x00000000ff00723e */ /* 0x000fca00000000ff */
[----:B------:R0:W-:Y:S01]  /*36e0*/  STG.E.U16 desc[UR36][R16.64], R0 ;  /* 0x0000000010007986 */ /* 0x0001e2000c101524 */
[----:B------:R-:W-:Y:S05]  /*36f0*/  BRA `(.L_x_37148) ;  /* 0x0000000800e07947 */ /* 0x000fea0003800000 */
.L_x_37151:
        /* <DEDUP_REMOVED lines=10> */
.L_x_37154:
[----:B------:R-:W-:-:S04]  /*37a0*/  I2FP.F32.U32 R2, R2 ;  /* 0x0000000200027245 */ /* 0x000fc80000201000 */
[----:B------:R-:W-:-:S04]  /*37b0*/  F2FP.F16.F32.PACK_AB R3, RZ, R2 ;  /* 0x00000002ff03723e */ /* 0x000fc800000000ff */
[----:B------:R-:W-:-:S05]  /*37c0*/  PRMT R3, R3, 0x5410, RZ ;  /* 0x0000541003037816 */ /* 0x000fca00000000ff */
[----:B------:R0:W-:Y:S01]  /*37d0*/  STG.E desc[UR36][R16.64], R3 ;  /* 0x0000000310007986 */ /* 0x0001e2000c101924 */
[----:B------:R-:W-:Y:S05]  /*37e0*/  BRA `(.L_x_37148) ;  /* 0x0000000800a47947 */ /* 0x000fea0003800000 */
.L_x_37153:
[----:B------:R-:W0:Y:S02]  /*37f0*/  I2F.F64.U32 R2, R2 ;  /* 0x0000000200027312 */ /* 0x000e240000201800 */
[----:B0-----:R0:W-:Y:S01]  /*3800*/  STG.E.64 desc[UR36][R16.64], R2 ;  /* 0x0000000210007986 */ /* 0x0011e2000c101b24 */
[----:B------:R-:W-:Y:S05]  /*3810*/  BRA `(.L_x_37148) ;  /* 0x0000000800987947 */ /* 0x000fea0003800000 */
.L_x_37143:
        /* <DEDUP_REMOVED lines=10> */
.L_x_37157:
[----:B------:R-:W0:Y:S01]  /*38c0*/  I2F.F64.U32 R4, R2 ;  /* 0x0000000200047312 */ /* 0x000e220000201800 */
[----:B------:R-:W-:-:S05]  /*38d0*/  CS2R R6, SRZ ;  /* 0x0000000000067805 */ /* 0x000fca000001ff00 */
[----:B0-----:R0:W-:Y:S01]  /*38e0*/  STG.E.128 desc[UR36][R16.64], R4 ;  /* 0x0000000410007986 */ /* 0x0011e2000c101d24 */
[----:B------:R-:W-:Y:S05]  /*38f0*/  BRA `(.L_x_37148) ;  /* 0x0000000800607947 */ /* 0x000fea0003800000 */
.L_x_37156:
        /* <DEDUP_REMOVED lines=21> */
.L_x_37161:
[----:B------:R-:W-:Y:S05]  /*3a50*/  BSYNC B0 ;  /* 0x0000000000007941 */ /* 0x000fea0003800000 */
.L_x_37160:
[----:B------:R-:W-:-:S05]  /*3a60*/  LOP3.LUT R3, R0, R3, RZ, 0xfc, !PT ;  /* 0x0000000300037212 */ /* 0x000fca00078efcff */
[----:B------:R0:W-:Y:S01]  /*3a70*/  STG.E.U8 desc[UR36][R16.64], R3 ;  /* 0x0000000310007986 */ /* 0x0001e2000c101124 */
[----:B------:R-:W-:Y:S05]  /*3a80*/  BRA `(.L_x_37148) ;  /* 0x0000000400fc7947 */ /* 0x000fea0003800000 */
.L_x_37159:
        /* <DEDUP_REMOVED lines=13> */
.L_x_37163:
[----:B------:R-:W-:Y:S01]  /*3b60*/  IMAD.MOV.U32 R0, RZ, RZ, 0x7f ;  /* 0x0000007fff007424 */ /* 0x000fe200078e00ff */
[----:B------:R-:W-:-:S04]  /*3b70*/  ISETP.GT.U32.AND P0, PT, R2, 0x7f800000, PT ;  /* 0x7f8000000200780c */ /* 0x000fc80003f04070 */
[----:B------:R-:W-:-:S09]  /*3b80*/  SEL R0, R0, 0x7c, P0 ;  /* 0x0000007c00007807 */ /* 0x000fd20000000000 */
.L_x_37164:
[----:B------:R-:W-:Y:S05]  /*3b90*/  BSYNC B0 ;  /* 0x0000000000007941 */ /* 0x000fea0003800000 */
.L_x_37162:
[----:B------:R-:W-:-:S04]  /*3ba0*/  LOP3.LUT R2, R3, 0x80000000, RZ, 0xc0, !PT ;  /* 0x8000000003027812 */ /* 0x000fc800078ec0ff */
[----:B------:R-:W-:-:S04]  /*3bb0*/  SHF.R.U32.HI R3, RZ, 0x18, R2 ;  /* 0x00000018ff037819 */ /* 0x000fc80000011602 */
[----:B------:R-:W-:-:S05]  /*3bc0*/  LOP3.LUT R3, R0, R3, RZ, 0xfc, !PT ;  /* 0x0000000300037212 */ /* 0x000fca00078efcff */
[----:B------:R0:W-:Y:S01]  /*3bd0*/  STG.E.U8 desc[UR36][R16.64], R3 ;  /* 0x0000000310007986 */ /* 0x0001e2000c101124 */
[----:B------:R-:W-:Y:S05]  /*3be0*/  BRA `(.L_x_37148) ;  /* 0x0000000400a47947 */ /* 0x000fea0003800000 */
.L_x_37158:
[----:B------:R-:W-:-:S04]  /*3bf0*/  I2FP.F32.U32 R0, R2 ;  /* 0x0000000200007245 */ /* 0x000fc80000201000 */
[----:B------:R-:W-:-:S05]  /*3c00*/  F2FP.BF16.F32.PACK_AB R0, RZ, R0 ;  /* 0x00000000ff00723e */ /* 0x000fca00000010ff */
[----:B------:R0:W-:Y:S01]  /*3c10*/  STG.E.U16 desc[UR36][R16.64], R0 ;  /* 0x0000000010007986 */ /* 0x0001e2000c101524 */
[----:B------:R-:W-:Y:S05]  /*3c20*/  BRA `(.L_x_37148) ;  /* 0x0000000400947947 */ /* 0x000fea0003800000 */
.L_x_37155:
        /* <DEDUP_REMOVED lines=10> */
.L_x_37167:
        /* <DEDUP_REMOVED lines=17> */
.L_x_37170:
[----:B------:R-:W-:-:S04]  /*3de0*/  LOP3.LUT R2, R3, 0x80000000, RZ, 0xc0, !PT ;  /* 0x8000000003027812 */ /* 0x000fc800078ec0ff */
[----:B------:R-:W-:-:S04]  /*3df0*/  SHF.R.U32.HI R3, RZ, 0x18, R2 ;  /* 0x00000018ff037819 */ /* 0x000fc80000011602 */
[----:B------:R-:W-:-:S04]  /*3e00*/  LOP3.LUT R0, R0, R3, RZ, 0xfc, !PT ;  /* 0x0000000300007212 */ /* 0x000fc800078efcff */
[----:B------:R-:W-:-:S07]  /*3e10*/  PRMT R8, R0, 0x7610, R8 ;  /* 0x0000761000087816 */ /* 0x000fce0000000008 */
.L_x_37169:
[----:B------:R-:W-:Y:S05]  /*3e20*/  BSYNC B0 ;  /* 0x0000000000007941 */ /* 0x000fea0003800000 */
.L_x_37168:
[----:B------:R0:W-:Y:S01]  /*3e30*/  STG.E.U8 desc[UR36][R16.64], R8 ;  /* 0x0000000810007986 */ /* 0x0001e2000c101124 */
[----:B------:R-:W-:Y:S05]  /*3e40*/  BRA `(.L_x_37148) ;  /* 0x00000004000c7947 */ /* 0x000fea0003800000 */
.L_x_37166:
        /* <DEDUP_REMOVED lines=17> */
.L_x_37173:
[----:B------:R-:W-:-:S04]  /*3f60*/  LOP3.LUT R2, R3, 0x80000000, RZ, 0xc0, !PT ;  /* 0x8000000003027812 */ /* 0x000fc800078ec0ff */
[----:B------:R-:W-:-:S04]  /*3f70*/  SHF.R.U32.HI R3, RZ, 0x18, R2 ;  /* 0x00000018ff037819 */ /* 0x000fc80000011602 */
[----:B------:R-:W-:-:S04]  /*3f80*/  LOP3.LUT R0, R0, R3, RZ, 0xfc, !PT ;  /* 0x0000000300007212 */ /* 0x000fc800078efcff */
[----:B------:R-:W-:-:S07]  /*3f90*/  PRMT R8, R0, 0x7610, R8 ;  /* 0x0000761000087816 */ /* 0x000fce0000000008 */
.L_x_37172:
[----:B------:R-:W-:Y:S05]  /*3fa0*/  BSYNC B0 ;  /* 0x0000000000007941 */ /* 0x000fea0003800000 */
.L_x_37171:
[----:B------:R0:W-:Y:S01]  /*3fb0*/  STG.E.U8 desc[UR36][R16.64], R8 ;  /* 0x0000000810007986 */ /* 0x0001e2000c101124 */
[----:B------:R-:W-:Y:S05]  /*3fc0*/  BRA `(.L_x_37148) ;  /* 0x0000000000ac7947 */ /* 0x000fea0003800000 */
.L_x_37165:
        /* <DEDUP_REMOVED lines=22> */
.L_x_37147:
        /* <DEDUP_REMOVED lines=16> */
.L_x_37176:
[----:B------:R-:W-:Y:S05]  /*4230*/  BRA `(.L_x_37148) ;  /* 0x0000000000107947 */ /* 0x000fea0003800000 */
.L_x_37175:
[----:B------:R-:W-:-:S05]  /*4240*/  IMAD.MOV.U32 R3, RZ, RZ, RZ ;  /* 0x000000ffff037224 */ /* 0x000fca00078e00ff */
[----:B------:R0:W-:Y:S01]  /*4250*/  STG.E.64 desc[UR36][R16.64], R2 ;  /* 0x0000000210007986 */ /* 0x0001e2000c101b24 */
[----:B------:R-:W-:Y:S05]  /*4260*/  BRA `(.L_x_37148) ;  /* 0x0000000000047947 */ /* 0x000fea0003800000 */
.L_x_37174:
[----:B------:R0:W-:Y:S02]  /*4270*/  STG.E desc[UR36][R16.64], R2 ;  /* 0x0000000210007986 */ /* 0x0001e4000c101924 */
.L_x_37148:
[----:B------:R-:W-:-:S04]  /*4280*/  IMAD R18, R18, 0x200, R23 ;  /* 0x0000020012127824 */ /* 0x000fc800078e0217 */
[----:B------:R-:W-:-:S07]  /*4290*/  VIADD R19, R18, 0x80 ;  /* 0x0000008012137836 */ /* 0x000fce0000000000 */
.L_x_37075:
[----:B------:R-:W-:Y:S05]  /*42a0*/  BSYNC B6 ;  /* 0x0000000000067941 */ /* 0x000fea0003800000 */
.L_x_37074:
        /* <DEDUP_REMOVED lines=358> */
.L_x_37179:
        /* <DEDUP_REMOVED lines=20> */
.L_x_37183:
[----:B------:R0:W5:Y:S01]  /*5a50*/  LDG.E.U8 R22, desc[UR36][R2.64] ;  /* 0x0000002402167981 */ /* 0x000162000c1e1100 */
[----:B------:R-:W-:Y:S05]  /*5a60*/  BRA `(.L_x_37185) ;  /* 0x0000000c00547947 */ /* 0x000fea0003800000 */
.L_x_37182:
        /* <DEDUP_REMOVED lines=8> */
.L_x_37187:
[----:B------:R0:W5:Y:S01]  /*5af0*/  LDG.E.U16 R22, desc[UR36][R2.64] ;  /* 0x0000002402167981 */ /* 0x000162000c1e1500 */
[----:B------:R-:W-:Y:S05]  /*5b00*/  BRA `(.L_x_37185) ;  /* 0x0000000c002c7947 */ /* 0x000fea0003800000 */
.L_x_37186:
[----:B------:R0:W5:Y:S01]  /*5b10*/  LDG.E.U16 R22, desc[UR36][R2.64] ;  /* 0x0000002402167981 */ /* 0x000162000c1e1500 */
[----:B------:R-:W-:Y:S05]  /*5b20*/  BRA `(.L_x_37185) ;  /* 0x0000000c00247947 */ /* 0x000fea0003800000 */
.L_x_37181:
        /* <DEDUP_REMOVED lines=9> */
.L_x_37189:
[----:B------:R-:W2:Y:S02]  /*5bc0*/  LDG.E.U16 R0, desc[UR36][R2.64] ;  /* 0x0000002402007981 */ /* 0x000ea4000c1e1500 */
[----:B--2---:R-:W-:-:S06]  /*5bd0*/  HADD2.F32 R0, -RZ, R0.H0_H0 ;  /* 0x20000000ff007230 */ /* 0x004fcc0000004100 */
[----:B------:R-:W0:Y:S02]  /*5be0*/  F2I.FTZ.TRUNC.NTZ R0, R0 ;  /* 0x0000000000007305 */ /* 0x000e24000021f100 */
[----:B0-----:R-:W-:Y:S01]  /*5bf0*/  PRMT R22, R0, 0x7610, R22 ;  /* 0x0000761000167816 */ /* 0x001fe20000000016 */
[----:B------:R-:W-:Y:S06]  /*5c00*/  BRA `(.L_x_37185) ;  /* 0x0000000800ec7947 */ /* 0x000fec0003800000 */
.L_x_37188:
        /* <DEDUP_REMOVED lines=9> */
.L_x_37191:
[----:B------:R-:W2:Y:S02]  /*5ca0*/  LDG.E.U16 R2, desc[UR36][R2.64] ;  /* 0x0000002402027981 */ /* 0x000ea4000c1e1500 */
[----:B--2---:R-:W-:-:S06]  /*5cb0*/  HADD2.F32 R0, -RZ, R2.H0_H0 ;  /* 0x20000002ff007230 */ /* 0x004fcc0000004100 */
[----:B------:R-:W0:Y:S02]  /*5cc0*/  F2I.FTZ.TRUNC.NTZ R0, R0 ;  /* 0x0000000000007305 */ /* 0x000e24000021f100 */
[----:B0-----:R-:W-:Y:S01]  /*5cd0*/  PRMT R22, R0, 0x7610, R22 ;  /* 0x0000761000167816 */ /* 0x001fe20000000016 */
[----:B------:R-:W-:Y:S06]  /*5ce0*/  BRA `(.L_x_37185) ;  /* 0x0000000800b47947 */ /* 0x000fec0003800000 */
.L_x_37190:
[----:B------:R-:W2:Y:S02]  /*5cf0*/  LDG.E.64 R2, desc[UR36][R2.64] ;  /* 0x0000002402027981 */ /* 0x000ea4000c1e1b00 */
[----:B--2---:R0:W1:Y:S01]  /*5d00*/  F2I.F64.TRUNC R22, R2 ;  /* 0x0000000200167311 */ /* 0x004062000030d100 */
[----:B------:R-:W-:Y:S05]  /*5d10*/  BRA `(.L_x_37185) ;  /* 0x0000000800a87947 */ /* 0x000fea0003800000 */
.L_x_37180:
        /* <DEDUP_REMOVED lines=12> */
.L_x_37194:
[----:B------:R-:W2:Y:S02]  /*5de0*/  LDG.E.64 R2, desc[UR36][R2.64] ;  /* 0x0000002402027981 */ /* 0x000ea4000c1e1b00 */
[----:B--2---:R0:W1:Y:S01]  /*5df0*/  F2I.F64.TRUNC R22, R2 ;  /* 0x0000000200167311 */ /* 0x004062000030d100 */
[----:B------:R-:W-:Y:S05]  /*5e00*/  BRA `(.L_x_37185) ;  /* 0x00000008006c7947 */ /* 0x000fea0003800000 */
.L_x_37193:
        /* <DEDUP_REMOVED lines=28> */
.L_x_37196:
        /* <DEDUP_REMOVED lines=15> */
.L_x_37195:
[----:B------:R-:W2:Y:S02]  /*60c0*/  LDG.E.U16 R0, desc[UR36][R2.64] ;  /* 0x0000002402007981 */ /* 0x000ea4000c1e1500 */
[----:B--2---:R-:W-:-:S06]  /*60d0*/  IMAD.U32 R0, R0, 0x10000, RZ ;  /* 0x0001000000007824 */ /* 0x004fcc00078e00ff */
[----:B------:R-:W0:Y:S02]  /*60e0*/  F2I.FTZ.TRUNC.NTZ R0, R0 ;  /* 0x0000000000007305 */ /* 0x000e24000021f100 */
[----:B0-----:R-:W-:Y:S01]  /*60f0*/  PRMT R22, R0, 0x7610, R22 ;  /* 0x0000761000167816 */ /* 0x001fe20000000016 */
[----:B------:R-:W-:Y:S06]  /*6100*/  BRA `(.L_x_37185) ;  /* 0x0000000400ac7947 */ /* 0x000fec0003800000 */
.L_x_37192:
        /* <DEDUP_REMOVED lines=10> */
.L_x_37199:
        /* <DEDUP_REMOVED lines=21> */
.L_x_37203:
[----:B------:R-:W-:Y:S05]  /*6300*/  BSYNC B1 ;  /* 0x0000000000017941 */ /* 0x000fea0003800000 */
.L_x_37202:
[----:B------:R-:W-:Y:S01]  /*6310*/  LEA R3, R0, 0x3b800000, 0x17 ;  /* 0x3b80000000037811 */ /* 0x000fe200078eb8ff */
[----:B------:R-:W-:-:S05]  /*6320*/  IMAD.SHL.U32 R0, R2, 0x100000, RZ ;  /* 0x0010000002007824 */ /* 0x000fca00078e00ff */
[----:B------:R-:W-:-:S07]  /*6330*/  LOP3.LUT R0, R3, R0, R4, 0xfe, !PT ;  /* 0x0000000003007212 */ /* 0x000fce00078efe04 */
.L_x_37201:
[----:B------:R-:W-:Y:S05]  /*6340*/  BSYNC B0 ;  /* 0x0000000000007941 */ /* 0x000fea0003800000 */
.L_x_37200:
[----:B------:R-:W0:Y:S02]  /*6350*/  F2I.FTZ.TRUNC.NTZ R0, R0 ;  /* 0x0000000000007305 */ /* 0x000e24000021f100 */
[----:B0-----:R-:W-:Y:S01]  /*6360*/  PRMT R22, R0, 0x7610, R22 ;  /* 0x0000761000167816 */ /* 0x001fe20000000016 */
[----:B------:R-:W-:Y:S06]  /*6370*/  BRA `(.L_x_37185) ;  /* 0x0000000400107947 */ /* 0x000fec0003800000 */
.L_x_37198:
        /* <DEDUP_REMOVED lines=21> */
.L_x_37207:
[----:B------:R-:W-:Y:S05]  /*64d0*/  BSYNC B1 ;  /* 0x0000000000017941 */ /* 0x000fea0003800000 */
.L_x_37206:
[----:B------:R-:W-:Y:S01]  /*64e0*/  LEA R3, R0, 0x37800000, 0x17 ;  /* 0x3780000000037811 */ /* 0x000fe200078eb8ff */
[----:B------:R-:W-:-:S05]  /*64f0*/  IMAD.SHL.U32 R0, R2, 0x200000, RZ ;  /* 0x0020000002007824 */ /* 0x000fca00078e00ff */
[----:B------:R-:W-:-:S07]  /*6500*/  LOP3.LUT R0, R3, R0, R4, 0xfe, !PT ;  /* 0x0000000003007212 */ /* 0x000fce00078efe04 */
.L_x_37205:
[----:B------:R-:W-:Y:S05]  /*6510*/  BSYNC B0 ;  /* 0x0000000000007941 */ /* 0x000fea0003800000 */
.L_x_37204:
[----:B------:R-:W0:Y:S02]  /*6520*/  F2I.FTZ.TRUNC.NTZ R0, R0 ;  /* 0x0000000000007305 */ /* 0x000e24000021f100 */
[----:B0-----:R-:W-:Y:S01]  /*6530*/  PRMT R22, R0, 0x7610, R22 ;  /* 0x0000761000167816 */ /* 0x001fe20000000016 */
[----:B------:R-:W-:Y:S06]  /*6540*/  BRA `(.L_x_37185) ;  /* 0x00000000009c7947 */ /* 0x000fec0003800000 */
.L_x_37197:
        /* <DEDUP_REMOVED lines=14> */
.L_x_37211:
[----:B------:R-:W-:Y:S05]  /*6630*/  BSYNC B0 ;  /* 0x0000000000007941 */ /* 0x000fea0003800000 */
.L_x_37210:
[----:B------:R-:W0:Y:S02]  /*6640*/  F2I.FTZ.TRUNC.NTZ R0, R0 ;  /* 0x0000000000007305 */ /* 0x000e24000021f100 */
[----:B0-----:R-:W-:Y:S01]  /*6650*/  PRMT R22, R0, 0x7610, R22 ;  /* 0x0000761000167816 */ /* 0x001fe20000000016 */
[----:B------:R-:W-:Y:S06]  /*6660*/  BRA `(.L_x_37185) ;  /* 0x0000000000547947 */ /* 0x000fec0003800000 */
.L_x_37184:
        /* <DEDUP_REMOVED lines=16> */
.L_x_37212:
[----:B------:R-:W-:Y:S01]  /*6770*/  PRMT R22, RZ, 0x7610, R22 ;  /* 0x00007610ff167816 */ /* 0x000fe20000000016 */
[----:B------:R-:W-:Y:S06]  /*6780*/  BRA `(.L_x_37185) ;  /* 0x00000000000c7947 */ /* 0x000fec0003800000 */
.L_x_37209:
[----:B------:R3:W5:Y:S01]  /*6790*/  LDG.E.U16 R22, desc[UR36][R2.64] ;  /* 0x0000002402167981 */ /* 0x000762000c1e1500 */
[----:B------:R-:W-:Y:S05]  /*67a0*/  BRA `(.L_x_37185) ;  /* 0x0000000000047947 */ /* 0x000fea0003800000 */
.L_x_37208:
[----:B------:R4:W5:Y:S02]  /*67b0*/  LDG.E.U16 R22, desc[UR36][R2.64] ;  /* 0x0000002402167981 */ /* 0x000964000c1e1500 */
.L_x_37185:
        /* <DEDUP_REMOVED lines=17> */
.L_x_37216:
[----:B------:R4:W5:Y:S01]  /*68d0*/  LDG.E.U8 R0, desc[UR36][R2.64] ;  /* 0x0000002402007981 */ /* 0x000962000c1e1100 */
[----:B------:R-:W-:Y:S05]  /*68e0*/  BRA `(.L_x_37218) ;  /* 0x0000000c00547947 */ /* 0x000fea0003800000 */
.L_x_37215:
        /* <DEDUP_REMOVED lines=8> */
.L_x_37220:
[----:B------:R2:W5:Y:S01]  /*6970*/  LDG.E.U16 R0, desc[UR36][R2.64] ;  /* 0x0000002402007981 */ /* 0x000562000c1e1500 */
[----:B------:R-:W-:Y:S05]  /*6980*/  BRA `(.L_x_37218) ;  /* 0x0000000c002c7947 */ /* 0x000fea0003800000 */
.L_x_37219:
[----:B------:R0:W5:Y:S01]  /*6990*/  LDG.E.U16 R0, desc[UR36][R2.64] ;  /* 0x0000002402007981 */ /* 0x000162000c1e1500 */
[----:B------:R-:W-:Y:S05]  /*69a0*/  BRA `(.L_x_37218) ;  /* 0x0000000c00247947 */ /* 0x000fea0003800000 */
.L_x_37214:
        /* <DEDUP_REMOVED lines=9> */
.L_x_37222:
[----:B------:R-:W2:Y:S02]  /*6a40*/  LDG.E.U16 R4, desc[UR36][R2.64] ;  /* 0x0000002402047981 */ /* 0x000ea4000c1e1500 */
[----:B--2---:R-:W-:-:S06]  /*6a50*/  HADD2.F32 R4, -RZ, R4.H0_H0 ;  /* 0x20000004ff047230 */ /* 0x004fcc0000004100 */
[----:B------:R-:W0:Y:S02]  /*6a60*/  F2I.FTZ.TRUNC.NTZ R4, R4 ;  /* 0x0000000400047305 */ /* 0x000e24000021f100 */
[----:B0-----:R-:W-:Y:S01]  /*6a70*/  PRMT R0, R4, 0x7610, R0 ;  /* 0x0000761004007816 */ /* 0x001fe20000000000 */
[----:B------:R-:W-:Y:S06]  /*6a80*/  BRA `(.L_x_37218) ;  /* 0x0000000800ec7947 */ /* 0x000fec0003800000 */
.L_x_37221:
        /* <DEDUP_REMOVED lines=9> */
.L_x_37224:
[----:B------:R-:W2:Y:S02]  /*6b20*/  LDG.E.U16 R2, desc[UR36][R2.64] ;  /* 0x0000002402027981 */ /* 0x000ea4000c1e1500 */
[----:B--2---:R-:W-:-:S06]  /*6b30*/  HADD2.F32 R4, -RZ, R2.H0_H0 ;  /* 0x20000002ff047230 */ /* 0x004fcc0000004100 */
[----:B------:R-:W0:Y:S02]  /*6b40*/  F2I.FTZ.TRUNC.NTZ R4, R4 ;  /* 0x0000000400047305 */ /* 0x000e24000021f100 */
[----:B0-----:R-:W-:Y:S01]  /*6b50*/  PRMT R0, R4, 0x7610, R0 ;  /* 0x0000761004007816 */ /* 0x001fe20000000000 */
[----:B------:R-:W-:Y:S06]  /*6b60*/  BRA `(.L_x_37218) ;  /* 0x0000000800b47947 */ /* 0x000fec0003800000 */
.L_x_37223:
[----:B------:R-:W2:Y:S02]  /*6b70*/  LDG.E.64 R2, desc[UR36][R2.64] ;  /* 0x0000002402027981 */ /* 0x000ea4000c1e1b00 */
[----:B--2---:R0:W1:Y:S01]  /*6b80*/  F2I.F64.TRUNC R0, R2 ;  /* 0x0000000200007311 */ /* 0x004062000030d100 */
[----:B------:R-:W-:Y:S05]  /*6b90*/  BRA `(.L_x_37218) ;  /* 0x0000000800a87947 */ /* 0x000fea0003800000 */
.L_x_37213:
        /* <DEDUP_REMOVED lines=12> */
.L_x_37227:
[----:B------:R-:W2:Y:S02]  /*6c60*/  LDG.E.64 R2, desc[UR36][R2.64] ;  /* 0x0000002402027981 */ /* 0x000ea4000c1e1b00 */
[----:B--2---:R0:W1:Y:S01]  /*6c70*/  F2I.F64.TRUNC R0, R2 ;  /* 0x0000000200007311 */ /* 0x004062000030d100 */
[----:B------:R-:W-:Y:S05]  /*6c80*/  BRA `(.L_x_37218) ;  /* 0x00000008006c7947 */ /* 0x000fea0003800000 */
.L_x_37226:
        /* <DEDUP_REMOVED lines=28> */
.L_x_37229:
        /* <DEDUP_REMOVED lines=15> */
.L_x_37228:
[----:B------:R-:W2:Y:S02]  /*6f40*/  LDG.E.U16 R4, desc[UR36][R2.64] ;  /* 0x0000002402047981 */ /* 0x000ea4000c1e1500 */
[----:B--2---:R-:W-:-:S06]  /*6f50*/  IMAD.U32 R4, R4, 0x10000, RZ ;  /* 0x0001000004047824 */ /* 0x004fcc00078e00ff */
[----:B------:R-:W0:Y:S02]  /*6f60*/  F2I.FTZ.TRUNC.NTZ R4, R4 ;  /* 0x0000000400047305 */ /* 0x000e24000021f100 */
[----:B0-----:R-:W-:Y:S01]  /*6f70*/  PRMT R0, R4, 0x7610, R0 ;  /* 0x0000761004007816 */ /* 0x001fe20000000000 */
[----:B------:R-:W-:Y:S06]  /*6f80*/  BRA `(.L_x_37218) ;  /* 0x0000000400ac7947 */ /* 0x000fec0003800000 */
.L_x_37225:
        /* <DEDUP_REMOVED lines=10> */
.L_x_37232:
        /* <DEDUP_REMOVED lines=21> */
.L_x_37236:
[----:B------:R-:W-:Y:S05]  /*7180*/  BSYNC B1 ;  /* 0x0000000000017941 */ /* 0x000fea0003800000 */
.L_x_37235:
[----:B------:R-:W-:Y:S01]  /*7190*/  IMAD.SHL.U32 R2, R2, 0x100000, RZ ;  /* 0x0010000002027824 */ /* 0x000fe200078e00ff */
[----:B------:R-:W-:-:S04]  /*71a0*/  LEA R3, R0, 0x3b800000, 0x17 ;  /* 0x3b80000000037811 */ /* 0x000fc800078eb8ff */
[----:B------:R-:W-:-:S07]  /*71b0*/  LOP3.LUT R4, R3, R2, R4, 0xfe, !PT ;  /* 0x0000000203047212 */ /* 0x000fce00078efe04 */
.L_x_37234:
[----:B------:R-:W-:Y:S05]  /*71c0*/  BSYNC B0 ;  /* 0x0000000000007941 */ /* 0x000fea0003800000 */
.L_x_37233:
[----:B------:R-:W0:Y:S02]  /*71d0*/  F2I.FTZ.TRUNC.NTZ R4, R4 ;  /* 0x0000000400047305 */ /* 0x000e24000021f100 */
[----:B0-----:R-:W-:Y:S01]  /*71e0*/  PRMT R0, R4, 0x7610, R0 ;  /* 0x0000761004007816 */ /* 0x001fe20000000000 */
[----:B------:R-:W-:Y:S06]  /*71f0*/  BRA `(.L_x_37218) ;  /* 0x0000000400107947 */ /* 0x000fec0003800000 */
.L_x_37231:
        /* <DEDUP_REMOVED lines=21> */
.L_x_37240:
[----:B------:R-:W-:Y:S05]  /*7350*/  BSYNC B1 ;  /* 0x0000000000017941 */ /* 0x000fea0003800000 */
.L_x_37239:
[----:B------:R-:W-:Y:S01]  /*7360*/  IMAD.SHL.U32 R2, R2, 0x200000, RZ ;  /* 0x0020000002027824 */ /* 0x000fe200078e00ff */
[----:B------:R-:W-:-:S04]  /*7370*/  LEA R3, R0, 0x37800000, 0x17 ;  /* 0x3780000000037811 */ /* 0x000fc800078eb8ff */
[----:B------:R-:W-:-:S07]  /*7380*/  LOP3.LUT R4, R3, R2, R4, 0xfe, !PT ;  /* 0x0000000203047212 */ /* 0x000fce00078efe04 */
.L_x_37238:
[----:B------:R-:W-:Y:S05]  /*7390*/  BSYNC B0 ;  /* 0x0000000000007941 */ /* 0x000fea0003800000 */
.L_x_37237:
[----:B------:R-:W0:Y:S02]  /*73a0*/  F2I.FTZ.TRUNC.NTZ R4, R4 ;  /* 0x0000000400047305 */ /* 0x000e24000021f100 */
[----:B0-----:R-:W-:Y:S01]  /*73b0*/  PRMT R0, R4, 0x7610, R0 ;  /* 0x0000761004007816 */ /* 0x001fe20000000000 */
[----:B------:R-:W-:Y:S06]  /*73c0*/  BRA `(.L_x_37218) ;  /* 0x00000000009c7947 */ /* 0x000fec0003800000 */
.L_x_37230:
        /* <DEDUP_REMOVED lines=14> */
.L_x_37244:
[----:B------:R-:W-:Y:S05]  /*74b0*/  BSYNC B0 ;  /* 0x0000000000007941 */ /* 0x000fea0003800000 */
.L_x_37243:
[----:B------:R-:W0:Y:S02]  /*74c0*/  F2I.FTZ.TRUNC.NTZ R4, R4 ;  /* 0x0000000400047305 */ /* 0x000e24000021f100 */
[----:B0-----:R-:W-:Y:S01]  /*74d0*/  PRMT R0, R4, 0x7610, R0 ;  /* 0x0000761004007816 */ /* 0x001fe20000000000 */
[----:B------:R-:W-:Y:S06]  /*74e0*/  BRA `(.L_x_37218) ;  /* 0x0000000000547947 */ /* 0x000fec0003800000 */
.L_x_37217:
        /* <DEDUP_REMOVED lines=16> */
.L_x_37245:
[----:B------:R-:W-:Y:S01]  /*75f0*/  PRMT R0, RZ, 0x7610, R0 ;  /* 0x00007610ff007816 */ /* 0x000fe20000000000 */
[----:B------:R-:W-:Y:S06]  /*7600*/  BRA `(.L_x_37218) ;  /* 0x00000000000c7947 */ /* 0x000fec0003800000 */
.L_x_37242:
[----:B------:R0:W5:Y:S01]  /*7610*/  LDG.E.U16 R0, desc[UR36][R2.64] ;  /* 0x0000002402007981 */ /* 0x000162000c1e1500 */
[----:B------:R-:W-:Y:S05]  /*7620*/  BRA `(.L_x_37218) ;  /* 0x0000000000047947 */ /* 0x000fea0003800000 */
.L_x_37241:
[----:B------:R0:W5:Y:S02]  /*7630*/  LDG.E.U16 R0, desc[UR36][R2.64] ;  /* 0x0000002402007981 */ /* 0x000164000c1e1500 */
.L_x_37218:
        /* <DEDUP_REMOVED lines=20> */
.L_x_37249:
[----:B------:R0:W-:Y:S01]  /*7780*/  STG.E.U8 desc[UR36][R16.64], R2 ;  /* 0x0000000210007986 */ /* 0x0001e2000c101124 */
[----:B------:R-:W-:Y:S05]  /*7790*/  BRA `(.L_x_37251) ;  /* 0x0000000c00487947 */ /* 0x000fea0003800000 */
.L_x_37248:
        /* <DEDUP_REMOVED lines=9> */
.L_x_37253:
[----:B------:R3:W-:Y:S01]  /*7830*/  STG.E desc[UR36][R16.64], R2 ;  /* 0x0000000210007986 */ /* 0x0007e2000c101924 */
[----:B------:R-:W-:Y:S05]  /*7840*/  BRA `(.L_x_37251) ;  /* 0x0000000c001c7947 */ /* 0x000fea0003800000 */
.L_x_37252:
[----:B------:R2:W-:Y:S01]  /*7850*/  STG.E.U16 desc[UR36][R16.64], R2 ;  /* 0x0000000210007986 */ /* 0x0005e2000c101524 */
[----:B------:R-:W-:Y:S05]  /*7860*/  BRA `(.L_x_37251) ;  /* 0x0000000c00147947 */ /* 0x000fea0003800000 */
.L_x_37247:
        /* <DEDUP_REMOVED lines=9> */
.L_x_37255:
[----:B------:R-:W-:-:S04]  /*7900*/  I2FP.F32.U32 R0, R2 ;  /* 0x0000000200007245 */ /* 0x000fc80000201000 */
[----:B------:R-:W-:-:S05]  /*7910*/  F2FP.F16.F32.PACK_AB R0, RZ, R0 ;  /* 0x00000000ff00723e */ /* 0x000fca00000000ff */
[----:B------:R0:W-:Y:S01]  /*7920*/  STG.E.U16 desc[UR36][R16.64], R0 ;  /* 0x0000000010007986 */ /* 0x0001e2000c101524 */
[----:B------:R-:W-:Y:S05]  /*7930*/  BRA `(.L_x_37251) ;  /* 0x0000000800e07947 */ /* 0x000fea0003800000 */
.L_x_37254:
        /* <DEDUP_REMOVED lines=10> */
.L_x_37257:
[----:B------:R-:W-:-:S04]  /*79e0*/  I2FP.F32.U32 R2, R2 ;  /* 0x0000000200027245 */ /* 0x000fc80000201000 */
[----:B------:R-:W-:-:S04]  /*79f0*/  F2FP.F16.F32.PACK_AB R3, RZ, R2 ;  /* 0x00000002ff03723e */ /* 0x000fc800000000ff */
[----:B------:R-:W-:-:S05]  /*7a00*/  PRMT R3, R3, 0x5410, RZ ;  /* 0x0000541003037816 */ /* 0x000fca00000000ff */
[----:B------:R0:W-:Y:S01]  /*7a10*/  STG.E desc[UR36][R16.64], R3 ;  /* 0x0000000310007986 */ /* 0x0001e2000c101924 */
[----:B------:R-:W-:Y:S05]  /*7a20*/  BRA `(.L_x_37251) ;  /* 0x0000000800a47947 */ /* 0x000fea0003800000 */
.L_x_37256:
[----:B------:R-:W0:Y:S02]  /*7a30*/  I2F.F64.U32 R2, R2 ;  /* 0x0000000200027312 */ /* 0x000e240000201800 */
[----:B0-----:R0:W-:Y:S01]  /*7a40*/  STG.E.64 desc[UR36][R16.64], R2 ;  /* 0x0000000210007986 */ /* 0x0011e2000c101b24 */
[----:B------:R-:W-:Y:S05]  /*7a50*/  BRA `(.L_x_37251) ;  /* 0x0000000800987947 */ /* 0x000fea0003800000 */
.L_x_37246:
        /* <DEDUP_REMOVED lines=10> */
.L_x_37260:
[----:B------:R-:W0:Y:S01]  /*7b00*/  I2F.F64.U32 R4, R2 ;  /* 0x0000000200047312 */ /* 0x000e220000201800 */
[----:B------:R-:W-:-:S05]  /*7b10*/  CS2R R6, SRZ ;  /* 0x0000000000067805 */ /* 0x000fca000001ff00 */
[----:B0-----:R0:W-:Y:S01]  /*7b20*/  STG.E.128 desc[UR36][R16.64], R4 ;  /* 0x0000000410007986 */ /* 0x0011e2000c101d24 */
[----:B------:R-:W-:Y:S05]  /*7b30*/  BRA `(.L_x_37251) ;  /* 0x0000000800607947 */ /* 0x000fea0003800000 */
.L_x_37259:
        /* <DEDUP_REMOVED lines=21> */
.L_x_37264:
[----:B------:R-:W-:Y:S05]  /*7c90*/  BSYNC B0 ;  /* 0x0000000000007941 */ /* 0x000fea0003800000 */
.L_x_37263:
[----:B------:R-:W-:-:S05]  /*7ca0*/  LOP3.LUT R3, R0, R3, RZ, 0xfc, !PT ;  /* 0x0000000300037212 */ /* 0x000fca00078efcff */
[----:B------:R0:W-:Y:S01]  /*7cb0*/  STG.E.U8 desc[UR36][R16.64], R3 ;  /* 0x0000000310007986 */ /* 0x0001e2000c101124 */
[----:B------:R-:W-:Y:S05]  /*7cc0*/  BRA `(.L_x_37251) ;  /* 0x0000000400fc7947 */ /* 0x000fea0003800000 */
.L_x_37262:
        /* <DEDUP_REMOVED lines=13> */
.L_x_37266:
[----:B------:R-:W-:Y:S01]  /*7da0*/  IMAD.MOV.U32 R0, RZ, RZ, 0x7f ;  /* 0x0000007fff007424 */ /* 0x000fe200078e00ff */
[----:B------:R-:W-:-:S04]  /*7db0*/  ISETP.GT.U32.AND P0, PT, R2, 0x7f800000, PT ;  /* 0x7f8000000200780c */ /* 0x000fc80003f04070 */
[----:B------:R-:W-:-:S09]  /*7dc0*/  SEL R0, R0, 0x7c, P0 ;  /* 0x0000007c00007807 */ /* 0x000fd20000000000 */
.L_x_37267:
[----:B------:R-:W-:Y:S05]  /*7dd0*/  BSYNC B0 ;  /* 0x0000000000007941 */ /* 0x000fea0003800000 */
.L_x_37265:
[----:B------:R-:W-:-:S04]  /*7de0*/  LOP3.LUT R2, R3, 0x80000000, RZ, 0xc0, !PT ;  /* 0x8000000003027812 */ /* 0x000fc800078ec0ff */
[----:B------:R-:W-:-:S04]  /*7df0*/  SHF.R.U32.HI R3, RZ, 0x18, R2 ;  /* 0x00000018ff037819 */ /* 0x000fc80000011602 */
[----:B------:R-:W-:-:S05]  /*7e00*/  LOP3.LUT R3, R0, R3, RZ, 0xfc, !PT ;  /* 0x0000000300037212 */ /* 0x000fca00078efcff */
[----:B------:R0:W-:Y:S01]  /*7e10*/  STG.E.U8 desc[UR36][R16.64], R3 ;  /* 0x0000000310007986 */ /* 0x0001e2000c101124 */
[----:B------:R-:W-:Y:S05]  /*7e20*/  BRA `(.L_x_37251) ;  /* 0x0000000400a47947 */ /* 0x000fea0003800000 */
.L_x_37261:
[----:B------:R-:W-:-:S04]  /*7e30*/  I2FP.F32.U32 R0, R2 ;  /* 0x0000000200007245 */ /* 0x000fc80000201000 */
[----:B------:R-:W-:-:S05]  /*7e40*/  F2FP.BF16.F32.PACK_AB R0, RZ, R0 ;  /* 0x00000000ff00723e */ /* 0x000fca00000010ff */
[----:B------:R0:W-:Y:S01]  /*7e50*/  STG.E.U16 desc[UR36][R16.64], R0 ;  /* 0x0000000010007986 */ /* 0x0001e2000c101524 */
[----:B------:R-:W-:Y:S05]  /*7e60*/  BRA `(.L_x_37251) ;  /* 0x0000000400947947 */ /* 0x000fea0003800000 */
.L_x_37258:
        /* <DEDUP_REMOVED lines=10> */
.L_x_37270:
        /* <DEDUP_REMOVED lines=17> */
.L_x_37273:
[----:B------:R-:W-:-:S04]  /*8020*/  LOP3.LUT R2, R3, 0x80000000, RZ, 0xc0, !PT ;  /* 0x8000000003027812 */ /* 0x000fc800078ec0ff */
[----:B------:R-:W-:-:S04]  /*8030*/  SHF.R.U32.HI R3, RZ, 0x18, R2 ;  /* 0x00000018ff037819 */ /* 0x000fc80000011602 */
[----:B------:R-:W-:-:S04]  /*8040*/  LOP3.LUT R0, R0, R3, RZ, 0xfc, !PT ;  /* 0x0000000300007212 */ /* 0x000fc800078efcff */
[----:B------:R-:W-:-:S07]  /*8050*/  PRMT R8, R0, 0x7610, R8 ;  /* 0x0000761000087816 */ /* 0x000fce0000000008 */
.L_x_37272:
[----:B------:R-:W-:Y:S05]  /*8060*/  BSYNC B0 ;  /* 0x0000000000007941 */ /* 0x000fea0003800000 */
.L_x_37271:
[----:B------:R0:W-:Y:S01]  /*8070*/  STG.E.U8 desc[UR36][R16.64], R8 ;  /* 0x0000000810007986 */ /* 0x0001e2000c101124 */
[----:B------:R-:W-:Y:S05]  /*8080*/  BRA `(.L_x_37251) ;  /* 0x00000004000c7947 */ /* 0x000fea0003800000 */
.L_x_37269:
        /* <DEDUP_REMOVED lines=17> */
.L_x_37276:
[----:B------:R-:W-:-:S04]  /*81a0*/  LOP3.LUT R2, R3, 0x80000000, RZ, 0xc0, !PT ;  /* 0x8000000003027812 */ /* 0x000fc800078ec0ff */
[----:B------:R-:W-:-:S04]  /*81b0*/  SHF.R.U32.HI R3, RZ, 0x18, R2 ;  /* 0x00000018ff037819 */ /* 0x000fc80000011602 */
[----:B------:R-:W-:-:S04]  /*81c0*/  LOP3.LUT R0, R0, R3, RZ, 0xfc, !PT ;  /* 0x0000000300007212 */ /* 0x000fc800078efcff */
[----:B------:R-:W-:-:S07]  /*81d0*/  PRMT R8, R0, 0x7610, R8 ;  /* 0x0000761000087816 */ /* 0x000fce0000000008 */
.L_x_37275:
[----:B------:R-:W-:Y:S05]  /*81e0*/  BSYNC B0 ;  /* 0x0000000000007941 */ /* 0x000fea0003800000 */
.L_x_37274:
[----:B------:R0:W-:Y:S01]  /*81f0*/  STG.E.U8 desc[UR36][R16.64], R8 ;  /* 0x0000000810007986 */ /* 0x0001e2000c101124 */
[----:B------:R-:W-:Y:S05]  /*8200*/  BRA `(.L_x_37251) ;  /* 0x0000000000ac7947 */ /* 0x000fea0003800000 */
.L_x_37268:
        /* <DEDUP_REMOVED lines=22> */
.L_x_37250:
        /* <DEDUP_REMOVED lines=16> */
.L_x_37279:
[----:B------:R-:W-:Y:S05]  /*8470*/  BRA `(.L_x_37251) ;  /* 0x0000000000107947 */ /* 0x000fea0003800000 */
.L_x_37278:
[----:B------:R-:W-:-:S05]  /*8480*/  IMAD.MOV.U32 R3, RZ, RZ, RZ ;  /* 0x000000ffff037224 */ /* 0x000fca00078e00ff */
[----:B------:R0:W-:Y:S01]  /*8490*/  STG.E.64 desc[UR36][R16.64], R2 ;  /* 0x0000000210007986 */ /* 0x0001e2000c101b24 */
[----:B------:R-:W-:Y:S05]  /*84a0*/  BRA `(.L_x_37251) ;  /* 0x0000000000047947 */ /* 0x000fea0003800000 */
.L_x_37277:
[----:B------:R0:W-:Y:S02]  /*84b0*/  STG.E desc[UR36][R16.64], R2 ;  /* 0x0000000210007986 */ /* 0x0001e4000c101924 */
.L_x_37251:
[----:B------:R-:W-:-:S07]  /*84c0*/  VIADD R19, R19, 0x80 ;  /* 0x0000008013137836 */ /* 0x000fce0000000000 */
.L_x_37178:
[----:B------:R-:W-:Y:S05]  /*84d0*/  BSYNC B6 ;  /* 0x0000000000067941 */ /* 0x000fea0003800000 */
.L_x_37177:
        /* <DEDUP_REMOVED lines=358> */
.L_x_37282:
        /* <DEDUP_REMOVED lines=20> */
.L_x_37286:
[----:B------:R0:W5:Y:S01]  /*9c80*/  LDG.E.U8 R22, desc[UR36][R2.64] ;  /* 0x0000002402167981 */ /* 0x000162000c1e1100 */
[----:B------:R-:W-:Y:S05]  /*9c90*/  BRA `(.L_x_37288) ;  /* 0x0000000c00547947 */ /* 0x000fea0003800000 */
.L_x_37285:
        /* <DEDUP_REMOVED lines=8> */
.L_x_37290:
[----:B------:R0:W5:Y:S01]  /*9d20*/  LDG.E.U16 R22, desc[UR36][R2.64] ;  /* 0x0000002402167981 */ /* 0x000162000c1e1500 */
[----:B------:R-:W-:Y:S05]  /*9d30*/  BRA `(.L_x_37288) ;  /* 0x0000000c002c7947 */ /* 0x000fea0003800000 */
.L_x_37289:
[----:B------:R0:W5:Y:S01]  /*9d40*/  LDG.E.U16 R22, desc[UR36][R2.64] ;  /* 0x0000002402167981 */ /* 0x000162000c1e1500 */
[----:B------:R-:W-:Y:S05]  /*9d50*/  BRA `(.L_x_37288) ;  /* 0x0000000c00247947 */ /* 0x000fea0003800000 */
.L_x_37284:
        /* <DEDUP_REMOVED lines=9> */
.L_x_37292:
[----:B------:R-:W2:Y:S02]  /*9df0*/  LDG.E.U16 R0, desc[UR36][R2.64] ;  /* 0x0000002402007981 */ /* 0x000ea4000c1e1500 */
[----:B--2---:R-:W-:-:S06]  /*9e00*/  HADD2.F32 R0, -RZ, R0.H0_H0 ;  /* 0x20000000ff007230 */ /* 0x004fcc0000004100 */
[----:B------:R-:W0:Y:S02]  /*9e10*/  F2I.FTZ.TRUNC.NTZ R0, R0 ;  /* 0x0000000000007305 */ /* 0x000e24000021f100 */
[----:B0-----:R-:W-:Y:S01]  /*9e20*/  PRMT R22, R0, 0x7610, R22 ;  /* 0x0000761000167816 */ /* 0x001fe20000000016 */
[----:B------:R-:W-:Y:S06]  /*9e30*/  BRA `(.L_x_37288) ;  /* 0x0000000800ec7947 */ /* 0x000fec0003800000 */
.L_x_37291:
        /* <DEDUP_REMOVED lines=9> */
.L_x_37294:
[----:B------:R-:W2:Y:S02]  /*9ed0*/  LDG.E.U16 R2, desc[UR36][R2.64] ;  /* 0x0000002402027981 */ /* 0x000ea4000c1e1500 */
[----:B--2---:R-:W-:-:S06]  /*9ee0*/  HADD2.F32 R0, -RZ, R2.H0_H0 ;  /* 0x20000002ff007230 */ /* 0x004fcc0000004100 */
[----:B------:R-:W0:Y:S02]  /*9ef0*/  F2I.FTZ.TRUNC.NTZ R0, R0 ;  /* 0x0000000000007305 */ /* 0x000e24000021f100 */
[----:B0-----:R-:W-:Y:S01]  /*9f00*/  PRMT R22, R0, 0x7610, R22 ;  /* 0x0000761000167816 */ /* 0x001fe20000000016 */
[----:B------:R-:W-:Y:S06]  /*9f10*/  BRA `(.L_x_37288) ;  /* 0x0000000800b47947 */ /* 0x000fec0003800000 */
.L_x_37293:
[----:B------:R-:W2:Y:S02]  /*9f20*/  LDG.E.64 R2, desc[UR36][R2.64] ;  /* 0x0000002402027981 */ /* 0x000ea4000c1e1b00 */
[----:B--2---:R2:W3:Y:S01]  /*9f30*/  F2I.F64.TRUNC R22, R2 ;  /* 0x0000000200167311 */ /* 0x0044e2000030d100 */
[----:B------:R-:W-:Y:S05]  /*9f40*/  BRA `(.L_x_37288) ;  /* 0x0000000800a87947 */ /* 0x000fea0003800000 */
.L_x_37283:
        /* <DEDUP_REMOVED lines=12> */
.L_x_37297:
[----:B------:R-:W2:Y:S02]  /*a010*/  LDG.E.64 R2, desc[UR36][R2.64] ;  /* 0x0000002402027981 */ /* 0x000ea4000c1e1b00 */
[----:B--2---:R0:W1:Y:S01]  /*a020*/  F2I.F64.TRUNC R22, R2 ;  /* 0x0000000200167311 */ /* 0x004062000030d100 */
[----:B------:R-:W-:Y:S05]  /*a030*/  BRA `(.L_x_37288) ;  /* 0x00000008006c7947 */ /* 0x000fea0003800000 */
.L_x_37296:
        /* <DEDUP_REMOVED lines=28> */
.L_x_37299:
        /* <DEDUP_REMOVED lines=15> */
.L_x_37298:
[----:B------:R-:W2:Y:S02]  /*a2f0*/  LDG.E.U16 R0, desc[UR36][R2.64] ;  /* 0x0000002402007981 */ /* 0x000ea4000c1e1500 */
[----:B--2---:R-:W-:-:S06]  /*a300*/  IMAD.U32 R0, R0, 0x10000, RZ ;  /* 0x0001000000007824 */ /* 0x004fcc00078e00ff */
[----:B------:R-:W0:Y:S02]  /*a310*/  F2I.FTZ.TRUNC.NTZ R0, R0 ;  /* 0x0000000000007305 */ /* 0x000e24000021f100 */
[----:B0-----:R-:W-:Y:S01]  /*a320*/  PRMT R22, R0, 0x7610, R22 ;  /* 0x0000761000167816 */ /* 0x001fe20000000016 */
[----:B------:R-:W-:Y:S06]  /*a330*/  BRA `(.L_x_37288) ;  /* 0x0000000400ac7947 */ /* 0x000fec0003800000 */
.L_x_37295:
        /* <DEDUP_REMOVED lines=10> */
.L_x_37302:
        /* <DEDUP_REMOVED lines=21> */
.L_x_37306:
[----:B------:R-:W-:Y:S05]  /*a530*/  BSYNC B1 ;  /* 0x0000000000017941 */ /* 0x000fea0003800000 */
.L_x_37305:
[----:B------:R-:W-:Y:S01]  /*a540*/  LEA R3, R0, 0x3b800000, 0x17 ;  /* 0x3b80000000037811 */ /* 0x000fe200078eb8ff */
[----:B------:R-:W-:-:S05]  /*a550*/  IMAD.SHL.U32 R0, R2, 0x100000, RZ ;  /* 0x0010000002007824 */ /* 0x000fca00078e00ff */
[----:B------:R-:W-:-:S07]  /*a560*/  LOP3.LUT R0, R3, R0, R4, 0xfe, !PT ;  /* 0x0000000003007212 */ /* 0x000fce00078efe04 */
.L_x_37304:
[----:B------:R-:W-:Y:S05]  /*a570*/  BSYNC B0 ;  /* 0x0000000000007941 */ /* 0x000fea0003800000 */
.L_x_37303:
[----:B------:R-:W0:Y:S02]  /*a580*/  F2I.FTZ.TRUNC.NTZ R0, R0 ;  /* 0x0000000000007305 */ /* 0x000e24000021f100 */
[----:B0-----:R-:W-:Y:S01]  /*a590*/  PRMT R22, R0, 0x7610, R22 ;  /* 0x0000761000167816 */ /* 0x001fe20000000016 */
[----:B------:R-:W-:Y:S06]  /*a5a0*/  BRA `(.L_x_37288) ;  /* 0x0000000400107947 */ /* 0x000fec0003800000 */
.L_x_37301:
        /* <DEDUP_REMOVED lines=21> */
.L_x_37310:
[----:B------:R-:W-:Y:S05]  /*a700*/  BSYNC B1 ;  /* 0x0000000000017941 */ /* 0x000fea0003800000 */
.L_x_37309:
[----:B------:R-:W-:Y:S01]  /*a710*/  LEA R3, R0, 0x37800000, 0x17 ;  /* 0x3780000000037811 */ /* 0x000fe200078eb8ff */
[----:B------:R-:W-:-:S05]  /*a720*/  IMAD.SHL.U32 R0, R2, 0x200000, RZ ;  /* 0x0020000002007824 */ /* 0x000fca00078e00ff */
[----:B------:R-:W-:-:S07]  /*a730*/  LOP3.LUT R0, R3, R0, R4, 0xfe, !PT ;  /* 0x0000000003007212 */ /* 0x000fce00078efe04 */
.L_x_37308:
[----:B------:R-:W-:Y:S05]  /*a740*/  BSYNC B0 ;  /* 0x0000000000007941 */ /* 0x000fea0003800000 */
.L_x_37307:
[----:B------:R-:W0:Y:S02]  /*a750*/  F2I.FTZ.TRUNC.NTZ R0, R0 ;  /* 0x0000000000007305 */ /* 0x000e24000021f100 */
[----:B0-----:R-:W-:Y:S01]  /*a760*/  PRMT R22, R0, 0x7610, R22 ;  /* 0x0000761000167816 */ /* 0x001fe20000000016 */
[----:B------:R-:W-:Y:S06]  /*a770*/  BRA `(.L_x_37288) ;  /* 0x00000000009c7947 */ /* 0x000fec0003800000 */
.L_x_37300:
        /* <DEDUP_REMOVED lines=14> */
.L_x_37314:
[----:B------:R-:W-:Y:S05]  /*a860*/  BSYNC B0 ;  /* 0x0000000000007941 */ /* 0x000fea0003800000 */
.L_x_37313:
[----:B------:R-:W0:Y:S02]  /*a870*/  F2I.FTZ.TRUNC.NTZ R0, R0 ;  /* 0x0000000000007305 */ /* 0x000e24000021f100 */
[----:B0-----:R-:W-:Y:S01]  /*a880*/  PRMT R22, R0, 0x7610, R22 ;  /* 0x0000761000167816 */ /* 0x001fe20000000016 */
[----:B------:R-:W-:Y:S06]  /*a890*/  BRA `(.L_x_37288) ;  /* 0x0000000000547947 */ /* 0x000fec0003800000 */
.L_x_37287:
        /* <DEDUP_REMOVED lines=16> */
.L_x_37315:
[----:B------:R-:W-:Y:S01]  /*a9a0*/  PRMT R22, RZ, 0x7610, R22 ;  /* 0x00007610ff167816 */ /* 0x000fe20000000016 */
[----:B------:R-:W-:Y:S06]  /*a9b0*/  BRA `(.L_x_37288) ;  /* 0x00000000000c7947 */ /* 0x000fec0003800000 */
.L_x_37312:
[----:B------:R0:W5:Y:S01]  /*a9c0*/  LDG.E.U16 R22, desc[UR36][R2.64] ;  /* 0x0000002402167981 */ /* 0x000162000c1e1500 */
[----:B------:R-:W-:Y:S05]  /*a9d0*/  BRA `(.L_x_37288) ;  /* 0x0000000000047947 */ /* 0x000fea0003800000 */
.L_x_37311:
[----:B------:R0:W5:Y:S02]  /*a9e0*/  LDG.E.U16 R22, desc[UR36][R2.64] ;  /* 0x0000002402167981 */ /* 0x000164000c1e1500 */
.L_x_37288:
        /* <DEDUP_REMOVED lines=17> */
.L_x_37319:
[----:B------:R0:W5:Y:S01]  /*ab00*/  LDG.E.U8 R0, desc[UR36][R2.64] ;  /* 0x0000002402007981 */ /* 0x000162000c1e1100 */
[----:B------:R-:W-:Y:S05]  /*ab10*/  BRA `(.L_x_37321) ;  /* 0x0000000c00547947 */ /* 0x000fea0003800000 */
.L_x_37318:
        /* <DEDUP_REMOVED lines=8> */
.L_x_37323:
[----:B------:R0:W5:Y:S01]  /*aba0*/  LDG.E.U16 R0, desc[UR36][R2.64] ;  /* 0x0000002402007981 */ /* 0x000162000c1e1500 */
[----:B------:R-:W-:Y:S05]  /*abb0*/  BRA `(.L_x_37321) ;  /* 0x0000000c002c7947 */ /* 0x000fea0003800000 */
.L_x_37322:
[----:B------:R0:W5:Y:S01]  /*abc0*/  LDG.E.U16 R0, desc[UR36][R2.64] ;  /* 0x0000002402007981 */ /* 0x000162000c1e1500 */
[----:B------:R-:W-:Y:S05]  /*abd0*/  BRA `(.L_x_37321) ;  /* 0x0000000c00247947 */ /* 0x000fea0003800000 */
.L_x_37317:
        /* <DEDUP_REMOVED lines=9> */
.L_x_37325:
[----:B------:R-:W2:Y:S02]  /*ac70*/  LDG.E.U16 R4, desc[UR36][R2.64] ;  /* 0x0000002402047981 */ /* 0x000ea4000c1e1500 */
[----:B--2---:R-:W-:-:S06]  /*ac80*/  HADD2.F32 R4, -RZ, R4.H0_H0 ;  /* 0x20000004ff047230 */ /* 0x004fcc0000004100 */
[----:B------:R-:W0:Y:S02]  /*ac90*/  F2I.FTZ.TRUNC.NTZ R4, R4 ;  /* 0x0000000400047305 */ /* 0x000e24000021f100 */
[----:B0-----:R-:W-:Y:S01]  /*aca0*/  PRMT R0, R4, 0x7610, R0 ;  /* 0x0000761004007816 */ /* 0x001fe20000000000 */
[----:B------:R-:W-:Y:S06]  /*acb0*/  BRA `(.L_x_37321) ;  /* 0x0000000800ec7947 */ /* 0x000fec0003800000 */
.L_x_37324:
        /* <DEDUP_REMOVED lines=9> */
.L_x_37327:
[----:B------:R-:W2:Y:S02]  /*ad50*/  LDG.E.U16 R2, desc[UR36][R2.64] ;  /* 0x0000002402027981 */ /* 0x000ea4000c1e1500 */
[----:B--2---:R-:W-:-:S06]  /*ad60*/  HADD2.F32 R4, -RZ, R2.H0_H0 ;  /* 0x20000002ff047230 */ /* 0x004fcc0000004100 */
[----:B------:R-:W0:Y:S02]  /*ad70*/  F2I.FTZ.TRUNC.NTZ R4, R4 ;  /* 0x0000000400047305 */ /* 0x000e24000021f100 */
[----:B0-----:R-:W-:Y:S01]  /*ad80*/  PRMT R0, R4, 0x7610, R0 ;  /* 0x0000761004007816 */ /* 0x001fe20000000000 */
[----:B------:R-:W-:Y:S06]  /*ad90*/  BRA `(.L_x_37321) ;  /* 0x0000000800b47947 */ /* 0x000fec0003800000 */
.L_x_37326:
[----:B------:R-:W2:Y:S02]  /*ada0*/  LDG.E.64 R2, desc[UR36][R2.64] ;  /* 0x0000002402027981 */ /* 0x000ea4000c1e1b00 */
[----:B--2---:R0:W1:Y:S01]  /*adb0*/  F2I.F64.TRUNC R0, R2 ;  /* 0x0000000200007311 */ /* 0x004062000030d100 */
[----:B------:R-:W-:Y:S05]  /*adc0*/  BRA `(.L_x_37321) ;  /* 0x0000000800a87947 */ /* 0x000fea0003800000 */
.L_x_37316:
        /* <DEDUP_REMOVED lines=12> */
.L_x_37330:
[----:B------:R-:W2:Y:S02]  /*ae90*/  LDG.E.64 R2, desc[UR36][R2.64] ;  /* 0x0000002402027981 */ /* 0x000ea4000c1e1b00 */
[----:B--2---:R0:W1:Y:S01]  /*aea0*/  F2I.F64.TRUNC R0, R2 ;  /* 0x0000000200007311 */ /* 0x004062000030d100 */
[----:B------:R-:W-:Y:S05]  /*aeb0*/  BRA `(.L_x_37321) ;  /* 0x00000008006c7947 */ /* 0x000fea0003800000 */
.L_x_37329:
        /* <DEDUP_REMOVED lines=28> */
.L_x_37332:
        /* <DEDUP_REMOVED lines=15> */
.L_x_37331:
[----:B------:R-:W2:Y:S02]  /*b170*/  LDG.E.U16 R4, desc[UR36][R2.64] ;  /* 0x0000002402047981 */ /* 0x000ea4000c1e1500 */
[----:B--2---:R-:W-:-:S06]  /*b180*/  IMAD.U32 R4, R4, 0x10000, RZ ;  /* 0x0001000004047824 */ /* 0x004fcc00078e00ff */
[----:B------:R-:W0:Y:S02]  /*b190*/  F2I.FTZ.TRUNC.NTZ R4, R4 ;  /* 0x0000000400047305 */ /* 0x000e24000021f100 */
[----:B0-----:R-:W-:Y:S01]  /*b1a0*/  PRMT R0, R4, 0x7610, R0 ;  /* 0x0000761004007816 */ /* 0x001fe20000000000 */
[----:B------:R-:W-:Y:S06]  /*b1b0*/  BRA `(.L_x_37321) ;  /* 0x0000000400ac7947 */ /* 0x000fec0003800000 */
.L_x_37328:
        /* <DEDUP_REMOVED lines=10> */
.L_x_37335:
        /* <DEDUP_REMOVED lines=21> */
.L_x_37339:
[----:B------:R-:W-:Y:S05]  /*b3b0*/  BSYNC B1 ;  /* 0x0000000000017941 */ /* 0x000fea0003800000 */
.L_x_37338:
[----:B------:R-:W-:Y:S01]  /*b3c0*/  IMAD.SHL.U32 R2, R2, 0x100000, RZ ;  /* 0x0010000002027824 */ /* 0x000fe200078e00ff */
[----:B------:R-:W-:-:S04]  /*b3d0*/  LEA R3, R0, 0x3b800000, 0x17 ;  /* 0x3b80000000037811 */ /* 0x000fc800078eb8ff */
[----:B------:R-:W-:-:S07]  /*b3e0*/  LOP3.LUT R4, R3, R2, R4, 0xfe, !PT ;  /* 0x0000000203047212 */ /* 0x000fce00078efe04 */
.L_x_37337:
[----:B------:R-:W-:Y:S05]  /*b3f0*/  BSYNC B0 ;  /* 0x0000000000007941 */ /* 0x000fea0003800000 */
.L_x_37336:
[----:B------:R-:W0:Y:S02]  /*b400*/  F2I.FTZ.TRUNC.NTZ R4, R4 ;  /* 0x0000000400047305 */ /* 0x000e24000021f100 */
[----:B0-----:R-:W-:Y:S01]  /*b410*/  PRMT R0, R4, 0x7610, R0 ;  /* 0x0000761004007816 */ /* 0x001fe20000000000 */
[----:B------:R-:W-:Y:S06]  /*b420*/  BRA `(.L_x_37321) ;  /* 0x0000000400107947 */ /* 0x000fec0003800000 */
.L_x_37334:
        /* <DEDUP_REMOVED lines=21> */
.L_x_37343:
[----:B------:R-:W-:Y:S05]  /*b580*/  BSYNC B1 ;  /* 0x0000000000017941 */ /* 0x000fea0003800000 */
.L_x_37342:
[----:B------:R-:W-:Y:S01]  /*b590*/  IMAD.SHL.U32 R2, R2, 0x200000, RZ ;  /* 0x0020000002027824 */ /* 0x000fe200078e00ff */
[----:B------:R-:W-:-:S04]  /*b5a0*/  LEA R3, R0, 0x37800000, 0x17 ;  /* 0x3780000000037811 */ /* 0x000fc800078eb8ff */
[----:B------:R-:W-:-:S07]  /*b5b0*/  LOP3.LUT R4, R3, R2, R4, 0xfe, !PT ;  /* 0x0000000203047212 */ /* 0x000fce00078efe04 */
.L_x_37341:
[----:B------:R-:W-:Y:S05]  /*b5c0*/  BSYNC B0 ;  /* 0x0000000000007941 */ /* 0x000fea0003800000 */
.L_x_37340:
[----:B------:R-:W0:Y:S02]  /*b5d0*/  F2I.FTZ.TRUNC.NTZ R4, R4 ;  /* 0x0000000400047305 */ /* 0x000e24000021f100 */
[----:B0-----:R-:W-:Y:S01]  /*b5e0*/  PRMT R0, R4, 0x7610, R0 ;  /* 0x0000761004007816 */ /* 0x001fe20000000000 */
[----:B------:R-:W-:Y:S06]  /*b5f0*/  BRA `(.L_x_37321) ;  /* 0x00000000009c7947 */ /* 0x000fec0003800000 */
.L_x_37333:
        /* <DEDUP_REMOVED lines=14> */
.L_x_37347:
[----:B------:R-:W-:Y:S05]  /*b6e0*/  BSYNC B0 ;  /* 0x0000000000007941 */ /* 0x000fea0003800000 */
.L_x_37346:
[----:B------:R-:W0:Y:S02]  /*b6f0*/  F2I.FTZ.TRUNC.NTZ R4, R4 ;  /* 0x0000000400047305 */ /* 0x000e24000021f100 */
[----:B0-----:R-:W-:Y:S01]  /*b700*/  PRMT R0, R4, 0x7610, R0 ;  /* 0x0000761004007816 */ /* 0x001fe20000000000 */
[----:B------:R-:W-:Y:S06]  /*b710*/  BRA `(.L_x_37321) ;  /* 0x0000000000547947 */ /* 0x000fec0003800000 */
.L_x_37320:
        /* <DEDUP_REMOVED lines=16> */
.L_x_37348:
[----:B------:R-:W-:Y:S01]  /*b820*/  PRMT R0, RZ, 0x7610, R0 ;  /* 0x00007610ff007816 */ /* 0x000fe20000000000 */
[----:B------:R-:W-:Y:S06]  /*b830*/  BRA `(.L_x_37321) ;  /* 0x00000000000c7947 */ /* 0x000fec0003800000 */
.L_x_37345:
[----:B------:R0:W5:Y:S01]  /*b840*/  LDG.E.U16 R0, desc[UR36][R2.64] ;  /* 0x0000002402007981 */ /* 0x000162000c1e1500 */
[----:B------:R-:W-:Y:S05]  /*b850*/  BRA `(.L_x_37321) ;  /* 0x0000000000047947 */ /* 0x000fea0003800000 */
.L_x_37344:
[----:B------:R0:W5:Y:S02]  /*b860*/  LDG.E.U16 R0, desc[UR36][R2.64] ;  /* 0x0000002402007981 */ /* 0x000164000c1e1500 */
.L_x_37321:
[----:B------:R-:W0:Y:S01]  /*b870*/  LDC.U8 R4, c[0x0][0x491] ;  /* 0x00012440ff047b82 */ /* 0x000e220000000000 */
[----:B-1--45:R-:W-:Y:S02]  /*b880*/  PRMT R0, R0, 0x9910, RZ ;  /* 0x0000991000007816 */ /* 0x032fe400000000ff */
[----:B0-23--:R-:W-:Y:S02]  /*b890*/  PRMT R2, R22, 0x9910, RZ ;  /* 0x0000991016027816 */ /* 0x00dfe400000000ff */
        /* <DEDUP_REMOVED lines=17> */
.L_x_37352:
[----:B------:R0:W-:Y:S01]  /*b9b0*/  STG.E.U8 desc[UR36][R16.64], R2 ;  /* 0x0000000210007986 */ /* 0x0001e2000c101124 */
[----:B------:R-:W-:Y:S05]  /*b9c0*/  BRA `(.L_x_37354) ;  /* 0x0000000c00487947 */ /* 0x000fea0003800000 */
.L_x_37351:
        /* <DEDUP_REMOVED lines=9> */
.L_x_37356:
[----:B------:R0:W-:Y:S01]  /*ba60*/  STG.E desc[UR36][R16.64], R2 ;  /* 0x0000000210007986 */ /* 0x0001e2000c101924 */
[----:B------:R-:W-:Y:S05]  /*ba70*/  BRA `(.L_x_37354) ;  /* 0x0000000c001c7947 */ /* 0x000fea0003800000 */
.L_x_37355:
[----:B------:R0:W-:Y:S01]  /*ba80*/  STG.E.U16 desc[UR36][R16.64], R2 ;  /* 0x0000000210007986 */ /* 0x0001e2000c101524 */
[----:B------:R-:W-:Y:S05]  /*ba90*/  BRA `(.L_x_37354) ;  /* 0x0000000c00147947 */ /* 0x000fea0003800000 */
.L_x_37350:
        /* <DEDUP_REMOVED lines=9> */
.L_x_37358:
[----:B------:R-:W-:-:S04]  /*bb30*/  I2FP.F32.U32 R0, R2 ;  /* 0x0000000200007245 */ /* 0x000fc80000201000 */
[----:B------:R-:W-:-:S05]  /*bb40*/  F2FP.F16.F32.PACK_AB R0, RZ, R0 ;  /* 0x00000000ff00723e */ /* 0x000fca00000000ff */
[----:B------:R0:W-:Y:S01]  /*bb50*/  STG.E.U16 desc[UR36][R16.64], R0 ;  /* 0x0000000010007986 */ /* 0x0001e2000c101524 */
[----:B------:R-:W-:Y:S05]  /*bb60*/  BRA `(.L_x_37354) ;  /* 0x0000000800e07947 */ /* 0x000fea0003800000 */
.L_x_37357:
        /* <DEDUP_REMOVED lines=10> */
.L_x_37360:
[----:B------:R-:W-:-:S04]  /*bc10*/  I2FP.F32.U32 R2, R2 ;  /* 0x0000000200027245 */ /* 0x000fc80000201000 */
[----:B------:R-:W-:-:S04]  /*bc20*/  F2FP.F16.F32.PACK_AB R3, RZ, R2 ;  /* 0x00000002ff03723e */ /* 0x000fc800000000ff */
[----:B------:R-:W-:-:S05]  /*bc30*/  PRMT R3, R3, 0x5410, RZ ;  /* 0x0000541003037816 */ /* 0x000fca00000000ff */
[----:B------:R0:W-:Y:S01]  /*bc40*/  STG.E desc[UR36][R16.64], R3 ;  /* 0x0000000310007986 */ /* 0x0001e2000c101924 */
[----:B------:R-:W-:Y:S05]  /*bc50*/  BRA `(.L_x_37354) ;  /* 0x0000000800a47947 */ /* 0x000fea0003800000 */
.L_x_37359:
[----:B------:R-:W0:Y:S02]  /*bc60*/  I2F.F64.U32 R2, R2 ;  /* 0x0000000200027312 */ /* 0x000e240000201800 */
[----:B0-----:R0:W-:Y:S01]  /*bc70*/  STG.E.64 desc[UR36][R16.64], R2 ;  /* 0x0000000210007986 */ /* 0x0011e2000c101b24 */
[----:B------:R-:W-:Y:S05]  /*bc80*/  BRA `(.L_x_37354) ;  /* 0x0000000800987947 */ /* 0x000fea0003800000 */
.L_x_37349:
        /* <DEDUP_REMOVED lines=10> */
.L_x_37363:
[----:B------:R-:W0:Y:S01]  /*bd30*/  I2F.F64.U32 R4, R2 ;  /* 0x0000000200047312 */ /* 0x000e220000201800 */
[----:B------:R-:W-:-:S05]  /*bd40*/  CS2R R6, SRZ ;  /* 0x0000000000067805 */ /* 0x000fca000001ff00 */
[----:B0-----:R0:W-:Y:S01]  /*bd50*/  STG.E.128 desc[UR36][R16.64], R4 ;  /* 0x0000000410007986 */ /* 0x0011e2000c101d24 */
[----:B------:R-:W-:Y:S05]  /*bd60*/  BRA `(.L_x_37354) ;  /* 0x0000000800607947 */ /* 0x000fea0003800000 */
.L_x_37362:
        /* <DEDUP_REMOVED lines=21> */
.L_x_37367:
[----:B------:R-:W-:Y:S05]  /*bec0*/  BSYNC B0 ;  /* 0x0000000000007941 */ /* 0x000fea0003800000 */
.L_x_37366:
[----:B------:R-:W-:-:S05]  /*bed0*/  LOP3.LUT R3, R0, R3, RZ, 0xfc, !PT ;  /* 0x0000000300037212 */ /* 0x000fca00078efcff */
[----:B------:R0:W-:Y:S01]  /*bee0*/  STG.E.U8 desc[UR36][R16.64], R3 ;  /* 0x0000000310007986 */ /* 0x0001e2000c101124 */
[----:B------:R-:W-:Y:S05]  /*bef0*/  BRA `(.L_x_37354) ;  /* 0x0000000400fc7947 */ /* 0x000fea0003800000 */
.L_x_37365:
        /* <DEDUP_REMOVED lines=13> */
.L_x_37369:
[----:B------:R-:W-:Y:S01]  /*bfd0*/  IMAD.MOV.U32 R0, RZ, RZ, 0x7f ;  /* 0x0000007fff007424 */ /* 0x000fe200078e00ff */
[----:B------:R-:W-:-:S04]  /*bfe0*/  ISETP.GT.U32.AND P0, PT, R2, 0x7f800000, PT ;  /* 0x7f8000000200780c */ /* 0x000fc80003f04070 */
[----:B------:R-:W-:-:S09]  /*bff0*/  SEL R0, R0, 0x7c, P0 ;  /* 0x0000007c00007807 */ /* 0x000fd20000000000 */
.L_x_37370:
[----:B------:R-:W-:Y:S05]  /*c000*/  BSYNC B0 ;  /* 0x0000000000007941 */ /* 0x000fea0003800000 */
.L_x_37368:
[----:B------:R-:W-:-:S04]  /*c010*/  LOP3.LUT R2, R3, 0x80000000, RZ, 0xc0, !PT ;  /* 0x8000000003027812 */ /* 0x000fc800078ec0ff */
[----:B------:R-:W-:-:S04]  /*c020*/  SHF.R.U32.HI R3, RZ, 0x18, R2 ;  /* 0x00000018ff037819 */ /* 0x000fc80000011602 */
[----:B------:R-:W-:-:S05]  /*c030*/  LOP3.LUT R3, R0, R3, RZ, 0xfc, !PT ;  /* 0x0000000300037212 */ /* 0x000fca00078efcff */
[----:B------:R0:W-:Y:S01]  /*c040*/  STG.E.U8 desc[UR36][R16.64], R3 ;  /* 0x0000000310007986 */ /* 0x0001e2000c101124 */
[----:B------:R-:W-:Y:S05]  /*c050*/  BRA `(.L_x_37354) ;  /* 0x0000000400a47947 */ /* 0x000fea0003800000 */
.L_x_37364:
[----:B------:R-:W-:-:S04]  /*c060*/  I2FP.F32.U32 R0, R2 ;  /* 0x0000000200007245 */ /* 0x000fc80000201000 */
[----:B------:R-:W-:-:S05]  /*c070*/  F2FP.BF16.F32.PACK_AB R0, RZ, R0 ;  /* 0x00000000ff00723e */ /* 0x000fca00000010ff */
[----:B------:R0:W-:Y:S01]  /*c080*/  STG.E.U16 desc[UR36][R16.64], R0 ;  /* 0x0000000010007986 */ /* 0x0001e2000c101524 */
[----:B------:R-:W-:Y:S05]  /*c090*/  BRA `(.L_x_37354) ;  /* 0x0000000400947947 */ /* 0x000fea0003800000 */
.L_x_37361:
        /* <DEDUP_REMOVED lines=10> */
.L_x_37373:
        /* <DEDUP_REMOVED lines=17> */
.L_x_37376:
[----:B------:R-:W-:-:S04]  /*c250*/  LOP3.LUT R2, R3, 0x80000000, RZ, 0xc0, !PT ;  /* 0x8000000003027812 */ /* 0x000fc800078ec0ff */
[----:B------:R-:W-:-:S04]  /*c260*/  SHF.R.U32.HI R3, RZ, 0x18, R2 ;  /* 0x00000018ff037819 */ /* 0x000fc80000011602 */
[----:B------:R-:W-:-:S04]  /*c270*/  LOP3.LUT R0, R0, R3, RZ, 0xfc, !PT ;  /* 0x0000000300007212 */ /* 0x000fc800078efcff */
[----:B------:R-:W-:-:S07]  /*c280*/  PRMT R8, R0, 0x7610, R8 ;  /* 0x0000761000087816 */ /* 0x000fce0000000008 */
.L_x_37375:
[----:B------:R-:W-:Y:S05]  /*c290*/  BSYNC B0 ;  /* 0x0000000000007941 */ /* 0x000fea0003800000 */
.L_x_37374:
[----:B------:R3:W-:Y:S01]  /*c2a0*/  STG.E.U8 desc[UR36][R16.64], R8 ;  /* 0x0000000810007986 */ /* 0x0007e2000c101124 */
[----:B------:R-:W-:Y:S05]  /*c2b0*/  BRA `(.L_x_37354) ;  /* 0x00000004000c7947 */ /* 0x000fea0003800000 */
.L_x_37372:
        /* <DEDUP_REMOVED lines=17> */
.L_x_37379:
[----:B------:R-:W-:-:S04]  /*c3d0*/  LOP3.LUT R2, R3, 0x80000000, RZ, 0xc0, !PT ;  /* 0x8000000003027812 */ /* 0x000fc800078ec0ff */
[----:B------:R-:W-:-:S04]  /*c3e0*/  SHF.R.U32.HI R3, RZ, 0x18, R2 ;  /* 0x00000018ff037819 */ /* 0x000fc80000011602 */
[----:B------:R-:W-:-:S04]  /*c3f0*/  LOP3.LUT R0, R0, R3, RZ, 0xfc, !PT ;  /* 0x0000000300007212 */ /* 0x000fc800078efcff */
[----:B------:R-:W-:-:S07]  /*c400*/  PRMT R8, R0, 0x7610, R8 ;  /* 0x0000761000087816 */ /* 0x000fce0000000008 */
.L_x_37378:
[----:B------:R-:W-:Y:S05]  /*c410*/  BSYNC B0 ;  /* 0x0000000000007941 */ /* 0x000fea0003800000 */
.L_x_37377:
[----:B------:R0:W-:Y:S01]  /*c420*/  STG.E.U8 desc[UR36][R16.64], R8 ;  /* 0x0000000810007986 */ /* 0x0001e2000c101124 */
[----:B------:R-:W-:Y:S05]  /*c430*/  BRA `(.L_x_37354) ;  /* 0x0000000000ac7947 */ /* 0x000fea0003800000 */
.L_x_37371:
        /* <DEDUP_REMOVED lines=22> */
.L_x_37353:
        /* <DEDUP_REMOVED lines=16> */
.L_x_37382:
[----:B------:R-:W-:Y:S05]  /*c6a0*/  BRA `(.L_x_37354) ;  /* 0x0000000000107947 */ /* 0x000fea0003800000 */
.L_x_37381:
[----:B------:R-:W-:-:S05]  /*c6b0*/  IMAD.MOV.U32 R3, RZ, RZ, RZ ;  /* 0x000000ffff037224 */ /* 0x000fca00078e00ff */
[----:B------:R1:W-:Y:S01]  /*c6c0*/  STG.E.64 desc[UR36][R16.64], R2 ;  /* 0x0000000210007986 */ /* 0x0003e2000c101b24 */
[----:B------:R-:W-:Y:S05]  /*c6d0*/  BRA `(.L_x_37354) ;  /* 0x0000000000047947 */ /* 0x000fea0003800000 */
.L_x_37380:
[----:B------:R0:W-:Y:S02]  /*c6e0*/  STG.E desc[UR36][R16.64], R2 ;  /* 0x0000000210007986 */ /* 0x0001e4000c101924 */
.L_x_37354:
[----:B------:R-:W-:-:S07]  /*c6f0*/  VIADD R19, R19, 0x80 ;  /* 0x0000008013137836 */ /* 0x000fce0000000000 */
.L_x_37281:
[----:B------:R-:W-:Y:S05]  /*c700*/  BSYNC B6 ;  /* 0x0000000000067941 */ /* 0x000fea0003800000 */
.L_x_37280:
        /* <DEDUP_REMOVED lines=357> */
.L_x_37383:
        /* <DEDUP_REMOVED lines=20> */
.L_x_37387:
[----:B------:R0:W5:Y:S01]  /*dea0*/  LDG.E.U8 R19, desc[UR36][R2.64] ;  /* 0x0000002402137981 */ /* 0x000162000c1e1100 */
[----:B------:R-:W-:Y:S05]  /*deb0*/  BRA `(.L_x_37389) ;  /* 0x0000000c00547947 */ /* 0x000fea0003800000 */
.L_x_37386:
        /* <DEDUP_REMOVED lines=8> */
.L_x_37391:
[----:B------:R0:W5:Y:S01]  /*df40*/  LDG.E.U16 R19, desc[UR36][R2.64] ;  /* 0x0000002402137981 */ /* 0x000162000c1e1500 */
[----:B------:R-:W-:Y:S05]  /*df50*/  BRA `(.L_x_37389) ;  /* 0x0000000c002c7947 */ /* 0x000fea0003800000 */
.L_x_37390:
[----:B------:R0:W5:Y:S01]  /*df60*/  LDG.E.U16 R19, desc[UR36][R2.64] ;  /* 0x0000002402137981 */ /* 0x000162000c1e1500 */
[----:B------:R-:W-:Y:S05]  /*df70*/  BRA `(.L_x_37389) ;  /* 0x0000000c00247947 */ /* 0x000fea0003800000 */
.L_x_37385:
        /* <DEDUP_REMOVED lines=9> */
.L_x_37393:
[----:B------:R-:W2:Y:S02]  /*e010*/  LDG.E.U16 R0, desc[UR36][R2.64] ;  /* 0x0000002402007981 */ /* 0x000ea4000c1e1500 */
[----:B--2---:R-:W-:-:S06]  /*e020*/  HADD2.F32 R0, -RZ, R0.H0_H0 ;  /* 0x20000000ff007230 */ /* 0x004fcc0000004100 */
[----:B------:R-:W0:Y:S02]  /*e030*/  F2I.FTZ.TRUNC.NTZ R0, R0 ;  /* 0x0000000000007305 */ /* 0x000e24000021f100 */
[----:B0-----:R-:W-:Y:S01]  /*e040*/  PRMT R19, R0, 0x7610, R19 ;  /* 0x0000761000137816 */ /* 0x001fe20000000013 */
[----:B------:R-:W-:Y:S06]  /*e050*/  BRA `(.L_x_37389) ;  /* 0x0000000800ec7947 */ /* 0x000fec0003800000 */
.L_x_37392:
        /* <DEDUP_REMOVED lines=9> */
.L_x_37395:
[----:B------:R-:W2:Y:S02]  /*e0f0*/  LDG.E.U16 R2, desc[UR36][R2.64] ;  /* 0x0000002402027981 */ /* 0x000ea4000c1e1500 */
[----:B--2---:R-:W-:-:S06]  /*e100*/  HADD2.F32 R0, -RZ, R2.H0_H0 ;  /* 0x20000002ff007230 */ /* 0x004fcc0000004100 */
[----:B------:R-:W0:Y:S02]  /*e110*/  F2I.FTZ.TRUNC.NTZ R0, R0 ;  /* 0x0000000000007305 */ /* 0x000e24000021f100 */
[----:B0-----:R-:W-:Y:S01]  /*e120*/  PRMT R19, R0, 0x7610, R19 ;  /* 0x0000761000137816 */ /* 0x001fe20000000013 */
[----:B------:R-:W-:Y:S06]  /*e130*/  BRA `(.L_x_37389) ;  /* 0x0000000800b47947 */ /* 0x000fec0003800000 */
.L_x_37394:
[----:B------:R-:W2:Y:S02]  /*e140*/  LDG.E.64 R2, desc[UR36][R2.64] ;  /* 0x0000002402027981 */ /* 0x000ea4000c1e1b00 */
[----:B--2---:R0:W1:Y:S01]  /*e150*/  F2I.F64.TRUNC R19, R2 ;  /* 0x0000000200137311 */ /* 0x004062000030d100 */
[----:B------:R-:W-:Y:S05]  /*e160*/  BRA `(.L_x_37389) ;  /* 0x0000000800a87947 */ /* 0x000fea0003800000 */
.L_x_37384:
        /* <DEDUP_REMOVED lines=12> */
.L_x_37398:
[----:B------:R-:W2:Y:S02]  /*e230*/  LDG.E.64 R2, desc[UR36][R2.64] ;  /* 0x0000002402027981 */ /* 0x000ea4000c1e1b00 */
[----:B--2---:R0:W1:Y:S01]  /*e240*/  F2I.F64.TRUNC R19, R2 ;  /* 0x0000000200137311 */ /* 0x004062000030d100 */
[----:B------:R-:W-:Y:S05]  /*e250*/  BRA `(.L_x_37389) ;  /* 0x00000008006c7947 */ /* 0x000fea0003800000 */
.L_x_37397:
        /* <DEDUP_REMOVED lines=28> */
.L_x_37400:
        /* <DEDUP_REMOVED lines=15> */
.L_x_37399:
[----:B------:R-:W2:Y:S02]  /*e510*/  LDG.E.U16 R0, desc[UR36][R2.64] ;  /* 0x0000002402007981 */ /* 0x000ea4000c1e1500 */
[----:B--2---:R-:W-:-:S06]  /*e520*/  IMAD.U32 R0, R0, 0x10000, RZ ;  /* 0x0001000000007824 */ /* 0x004fcc00078e00ff */
[----:B------:R-:W0:Y:S02]  /*e530*/  F2I.FTZ.TRUNC.NTZ R0, R0 ;  /* 0x0000000000007305 */ /* 0x000e24000021f100 */
[----:B0-----:R-:W-:Y:S01]  /*e540*/  PRMT R19, R0, 0x7610, R19 ;  /* 0x0000761000137816 */ /* 0x001fe20000000013 */
[----:B------:R-:W-:Y:S06]  /*e550*/  BRA `(.L_x_37389) ;  /* 0x0000000400ac7947 */ /* 0x000fec0003800000 */
.L_x_37396:
        /* <DEDUP_REMOVED lines=10> */
.L_x_37403:
        /* <DEDUP_REMOVED lines=21> */
.L_x_37407:
[----:B------:R-:W-:Y:S05]  /*e750*/  BSYNC B1 ;  /* 0x0000000000017941 */ /* 0x000fea0003800000 */
.L_x_37406:
[----:B------:R-:W-:Y:S01]  /*e760*/  LEA R3, R0, 0x3b800000, 0x17 ;  /* 0x3b80000000037811 */ /* 0x000fe200078eb8ff */
[----:B------:R-:W-:-:S05]  /*e770*/  IMAD.SHL.U32 R0, R2, 0x100000, RZ ;  /* 0x0010000002007824 */ /* 0x000fca00078e00ff */
[----:B------:R-:W-:-:S07]  /*e780*/  LOP3.LUT R0, R3, R0, R4, 0xfe, !PT ;  /* 0x0000000003007212 */ /* 0x000fce00078efe04 */
.L_x_37405:
[----:B------:R-:W-:Y:S05]  /*e790*/  BSYNC B0 ;  /* 0x0000000000007941 */ /* 0x000fea0003800000 */
.L_x_37404:
[----:B------:R-:W0:Y:S02]  /*e7a0*/  F2I.FTZ.TRUNC.NTZ R0, R0 ;  /* 0x0000000000007305 */ /* 0x000e24000021f100 */
[----:B0-----:R-:W-:Y:S01]  /*e7b0*/  PRMT R19, R0, 0x7610, R19 ;  /* 0x0000761000137816 */ /* 0x001fe20000000013 */
[----:B------:R-:W-:Y:S06]  /*e7c0*/  BRA `(.L_x_37389) ;  /* 0x0000000400107947 */ /* 0x000fec0003800000 */
.L_x_37402:
        /* <DEDUP_REMOVED lines=21> */
.L_x_37411:
[----:B------:R-:W-:Y:S05]  /*e920*/  BSYNC B1 ;  /* 0x0000000000017941 */ /* 0x000fea0003800000 */
.L_x_37410:
[----:B------:R-:W-:Y:S01]  /*e930*/  LEA R3, R0, 0x37800000, 0x17 ;  /* 0x3780000000037811 */ /* 0x000fe200078eb8ff */
[----:B------:R-:W-:-:S05]  /*e940*/  IMAD.SHL.U32 R0, R2, 0x200000, RZ ;  /* 0x0020000002007824 */ /* 0x000fca00078e00ff */
[----:B------:R-:W-:-:S07]  /*e950*/  LOP3.LUT R0, R3, R0, R4, 0xfe, !PT ;  /* 0x0000000003007212 */ /* 0x000fce00078efe04 */
.L_x_37409:
[----:B------:R-:W-:Y:S05]  /*e960*/  BSYNC B0 ;  /* 0x0000000000007941 */ /* 0x000fea0003800000 */
.L_x_37408:
[----:B------:R-:W0:Y:S02]  /*e970*/  F2I.FTZ.TRUNC.NTZ R0, R0 ;  /* 0x0000000000007305 */ /* 0x000e24000021f100 */
[----:B0-----:R-:W-:Y:S01]  /*e980*/  PRMT R19, R0, 0x7610, R19 ;  /* 0x0000761000137816 */ /* 0x001fe20000000013 */
[----:B------:R-:W-:Y:S06]  /*e990*/  BRA `(.L_x_37389) ;  /* 0x00000000009c7947 */ /* 0x000fec0003800000 */
.L_x_37401:
        /* <DEDUP_REMOVED lines=14> */
.L_x_37415:
[----:B------:R-:W-:Y:S05]  /*ea80*/  BSYNC B0 ;  /* 0x0000000000007941 */ /* 0x000fea0003800000 */
.L_x_37414:
[----:B------:R-:W0:Y:S02]  /*ea90*/  F2I.FTZ.TRUNC.NTZ R0, R0 ;  /* 0x0000000000007305 */ /* 0x000e24000021f100 */
[----:B0-----:R-:W-:Y:S01]  /*eaa0*/  PRMT R19, R0, 0x7610, R19 ;  /* 0x0000761000137816 */ /* 0x001fe20000000013 */
[----:B------:R-:W-:Y:S06]  /*eab0*/  BRA `(.L_x_37389) ;  /* 0x0000000000547947 */ /* 0x000fec0003800000 */
.L_x_37388:
        /* <DEDUP_REMOVED lines=16> */
.L_x_37416:
[----:B------:R-:W-:Y:S01]  /*ebc0*/  PRMT R19, RZ, 0x7610, R19 ;  /* 0x00007610ff137816 */ /* 0x000fe20000000013 */
[----:B------:R-:W-:Y:S06]  /*ebd0*/  BRA `(.L_x_37389) ;  /* 0x00000000000c7947 */ /* 0x000fec0003800000 */
.L_x_37413:
[----:B------:R2:W5:Y:S01]  /*ebe0*/  LDG.E.U16 R19, desc[UR36][R2.64] ;  /* 0x0000002402137981 */ /* 0x000562000c1e1500 */
[----:B------:R-:W-:Y:S05]  /*ebf0*/  BRA `(.L_x_37389) ;  /* 0x0000000000047947 */ /* 0x000fea0003800000 */
.L_x_37412:
[----:B------:R3:W5:Y:S02]  /*ec00*/  LDG.E.U16 R19, desc[UR36][R2.64] ;  /* 0x0000002402137981 */ /* 0x000764000c1e1500 */
.L_x_37389:
        /* <DEDUP_REMOVED lines=17> */
.L_x_37420:
[----:B------:R1:W5:Y:S01]  /*ed20*/  LDG.E.U8 R0, desc[UR36][R2.64] ;  /* 0x0000002402007981 */ /* 0x000362000c1e1100 */
[----:B------:R-:W-:Y:S05]  /*ed30*/  BRA `(.L_x_37422) ;  /* 0x0000000c00547947 */ /* 0x000fea0003800000 */
.L_x_37419:
        /* <DEDUP_REMOVED lines=8> */
.L_x_37424:
[----:B------:R3:W5:Y:S01]  /*edc0*/  LDG.E.U16 R0, desc[UR36][R2.64] ;  /* 0x0000002402007981 */ /* 0x000762000c1e1500 */
[----:B------:R-:W-:Y:S05]  /*edd0*/  BRA `(.L_x_37422) ;  /* 0x0000000c002c7947 */ /* 0x000fea0003800000 */
.L_x_37423:
[----:B------:R4:W5:Y:S01]  /*ede0*/  LDG.E.U16 R0, desc[UR36][R2.64] ;  /* 0x0000002402007981 */ /* 0x000962000c1e1500 */
[----:B------:R-:W-:Y:S05]  /*edf0*/  BRA `(.L_x_37422) ;  /* 0x0000000c00247947 */ /* 0x000fea0003800000 */
.L_x_37418:
        /* <DEDUP_REMOVED lines=9> */
.L_x_37426:
[----:B------:R-:W2:Y:S02]  /*ee90*/  LDG.E.U16 R4, desc[UR36][R2.64] ;  /* 0x0000002402047981 */ /* 0x000ea4000c1e1500 */
[----:B--2---:R-:W-:-:S06]  /*eea0*/  HADD2.F32 R4, -RZ, R4.H0_H0 ;  /* 0x20000004ff047230 */ /* 0x004fcc0000004100 */
[----:B------:R-:W0:Y:S02]  /*eeb0*/  F2I.FTZ.TRUNC.NTZ R4, R4 ;  /* 0x0000000400047305 */ /* 0x000e24000021f100 */
[----:B0-----:R-:W-:Y:S01]  /*eec0*/  PRMT R0, R4, 0x7610, R0 ;  /* 0x0000761004007816 */ /* 0x001fe20000000000 */
[----:B------:R-:W-:Y:S06]  /*eed0*/  BRA `(.L_x_37422) ;  /* 0x0000000800ec7947 */ /* 0x000fec0003800000 */
.L_x_37425:
        /* <DEDUP_REMOVED lines=9> */
.L_x_37428:
[----:B------:R-:W2:Y:S02]  /*ef70*/  LDG.E.U16 R2, desc[UR36][R2.64] ;  /* 0x0000002402027981 */ /* 0x000ea4000c1e1500 */
[----:B--2---:R-:W-:-:S06]  /*ef80*/  HADD2.F32 R4, -RZ, R2.H0_H0 ;  /* 0x20000002ff047230 */ /* 0x004fcc0000004100 */
[----:B------:R-:W0:Y:S02]  /*ef90*/  F2I.FTZ.TRUNC.NTZ R4, R4 ;  /* 0x0000000400047305 */ /* 0x000e24000021f100 */
[----:B0-----:R-:W-:Y:S01]  /*efa0*/  PRMT R0, R4, 0x7610, R0 ;  /* 0x0000761004007816 */ /* 0x001fe20000000000 */
[----:B------:R-:W-:Y:S06]  /*efb0*/  BRA `(.L_x_37422) ;  /* 0x0000000800b47947 */ /* 0x000fec0003800000 */
.L_x_37427:
[----:B------:R-:W2:Y:S02]  /*efc0*/  LDG.E.64 R2, desc[UR36][R2.64] ;  /* 0x0000002402027981 */ /* 0x000ea4000c1e1b00 */
[----:B--2---:R0:W1:Y:S01]  /*efd0*/  F2I.F64.TRUNC R0, R2 ;  /* 0x0000000200007311 */ /* 0x004062000030d100 */
[----:B------:R-:W-:Y:S05]  /*efe0*/  BRA `(.L_x_37422) ;  /* 0x0000000800a87947 */ /* 0x000fea0003800000 */
.L_x_37417:
        /* <DEDUP_REMOVED lines=12> */
.L_x_37431:
[----:B------:R-:W2:Y:S02]  /*f0b0*/  LDG.E.64 R2, desc[UR36][R2.64] ;  /* 0x0000002402027981 */ /* 0x000ea4000c1e1b00 */
[----:B--2---:R0:W1:Y:S01]  /*f0c0*/  F2I.F64.TRUNC R0, R2 ;  /* 0x0000000200007311 */ /* 0x004062000030d100 */
[----:B------:R-:W-:Y:S05]  /*f0d0*/  BRA `(.L_x_37422) ;  /* 0x00000008006c7947 */ /* 0x000fea0003800000 */
.L_x_37430:
        /* <DEDUP_REMOVED lines=28> */
.L_x_37433:
        /* <DEDUP_REMOVED lines=15> */
.L_x_37432:
[----:B------:R-:W2:Y:S02]  /*f390*/  LDG.E.U16 R4, desc[UR36][R2.64] ;  /* 0x0000002402047981 */ /* 0x000ea4000c1e1500 */
[----:B--2---:R-:W-:-:S06]  /*f3a0*/  IMAD.U32 R4, R4, 0x10000, RZ ;  /* 0x0001000004047824 */ /* 0x004fcc00078e00ff */
[----:B------:R-:W0:Y:S02]  /*f3b0*/  F2I.FTZ.TRUNC.NTZ R4, R4 ;  /* 0x0000000400047305 */ /* 0x000e24000021f100 */
[----:B0-----:R-:W-:Y:S01]  /*f3c0*/  PRMT R0, R4, 0x7610, R0 ;  /* 0x0000761004007816 */ /* 0x001fe20000000000 */
[----:B------:R-:W-:Y:S06]  /*f3d0*/  BRA `(.L_x_37422) ;  /* 0x0000000400ac7947 */ /* 0x000fec0003800000 */
.L_x_37429:
        /* <DEDUP_REMOVED lines=10> */
.L_x_37436:
        /* <DEDUP_REMOVED lines=21> */
.L_x_37440:
[----:B------:R-:W-:Y:S05]  /*f5d0*/  BSYNC B1 ;  /* 0x0000000000017941 */ /* 0x000fea0003800000 */
.L_x_37439:
[----:B------:R-:W-:Y:S01]  /*f5e0*/  IMAD.SHL.U32 R2, R2, 0x100000, RZ ;  /* 0x0010000002027824 */ /* 0x000fe200078e00ff */
[----:B------:R-:W-:-:S04]  /*f5f0*/  LEA R3, R0, 0x3b800000, 0x17 ;  /* 0x3b80000000037811 */ /* 0x000fc800078eb8ff */
[----:B------:R-:W-:-:S07]  /*f600*/  LOP3.LUT R4, R3, R2, R4, 0xfe, !PT ;  /* 0x0000000203047212 */ /* 0x000fce00078efe04 */
.L_x_37438:
[----:B------:R-:W-:Y:S05]  /*f610*/  BSYNC B0 ;  /* 0x0000000000007941 */ /* 0x000fea0003800000 */
.L_x_37437:
[----:B------:R-:W0:Y:S02]  /*f620*/  F2I.FTZ.TRUNC.NTZ R4, R4 ;  /* 0x0000000400047305 */ /* 0x000e24000021f100 */
[----:B0-----:R-:W-:Y:S01]  /*f630*/  PRMT R0, R4, 0x7610, R0 ;  /* 0x0000761004007816 */ /* 0x001fe20000000000 */
[----:B------:R-:W-:Y:S06]  /*f640*/  BRA `(.L_x_37422) ;  /* 0x0000000400107947 */ /* 0x000fec0003800000 */
.L_x_37435:
        /* <DEDUP_REMOVED lines=21> */
.L_x_37444:
[----:B------:R-:W-:Y:S05]  /*f7a0*/  BSYNC B1 ;  /* 0x0000000000017941 */ /* 0x000fea0003800000 */
.L_x_37443:
[----:B------:R-:W-:Y:S01]  /*f7b0*/  IMAD.SHL.U32 R2, R2, 0x200000, RZ ;  /* 0x0020000002027824 */ /* 0x000fe200078e00ff */
[----:B------:R-:W-:-:S04]  /*f7c0*/  LEA R3, R0, 0x37800000, 0x17 ;  /* 0x3780000000037811 */ /* 0x000fc800078eb8ff */
[----:B------:R-:W-:-:S07]  /*f7d0*/  LOP3.LUT R4, R3, R2, R4, 0xfe, !PT ;  /* 0x0000000203047212 */ /* 0x000fce00078efe04 */
.L_x_37442:
[----:B------:R-:W-:Y:S05]  /*f7e0*/  BSYNC B0 ;  /* 0x0000000000007941 */ /* 0x000fea0003800000 */
.L_x_37441:
[----:B------:R-:W0:Y:S02]  /*f7f0*/  F2I.FTZ.TRUNC.NTZ R4, R4 ;  /* 0x0000000400047305 */ /* 0x000e24000021f100 */
[----:B0-----:R-:W-:Y:S01]  /*f800*/  PRMT R0, R4, 0x7610, R0 ;  /* 0x0000761004007816 */ /* 0x001fe20000000000 */
[----:B------:R-:W-:Y:S06]  /*f810*/  BRA `(.L_x_37422) ;  /* 0x00000000009c7947 */ /* 0x000fec0003800000 */
.L_x_37434:
        /* <DEDUP_REMOVED lines=14> */
.L_x_37448:
[----:B------:R-:W-:Y:S05]  /*f900*/  BSYNC B0 ;  /* 0x0000000000007941 */ /* 0x000fea0003800000 */
.L_x_37447:
[----:B------:R-:W0:Y:S02]  /*f910*/  F2I.FTZ.TRUNC.NTZ R4, R4 ;  /* 0x0000000400047305 */ /* 0x000e24000021f100 */
[----:B0-----:R-:W-:Y:S01]  /*f920*/  PRMT R0, R4, 0x7610, R0 ;  /* 0x0000761004007816 */ /* 0x001fe20000000000 */
[----:B------:R-:W-:Y:S06]  /*f930*/  BRA `(.L_x_37422) ;  /* 0x0000000000547947 */ /* 0x000fec0003800000 */
.L_x_37421:
        /* <DEDUP_REMOVED lines=16> */
.L_x_37449:
[----:B------:R-:W-:Y:S01]  /*fa40*/  PRMT R0, RZ, 0x7610, R0 ;  /* 0x00007610ff007816 */ /* 0x000fe20000000000 */
[----:B------:R-:W-:Y:S06]  /*fa50*/  BRA `(.L_x_37422) ;  /* 0x00000000000c7947 */ /* 0x000fec0003800000 */
.L_x_37446:
[----:B------:R0:W5:Y:S01]  /*fa60*/  LDG.E.U16 R0, desc[UR36][R2.64] ;  /* 0x0000002402007981 */ /* 0x000162000c1e1500 */
[----:B------:R-:W-:Y:S05]  /*fa70*/  BRA `(.L_x_37422) ;  /* 0x0000000000047947 */ /* 0x000fea0003800000 */
.L_x_37445:
[----:B------:R0:W5:Y:S02]  /*fa80*/  LDG.E.U16 R0, desc[UR36][R2.64] ;  /* 0x0000002402007981 */ /* 0x000164000c1e1500 */
.L_x_37422:
        /* <DEDUP_REMOVED lines=20> */
.L_x_37453:
[----:B------:R-:W-:Y:S01]  /*fbd0*/  STG.E.U8 desc[UR36][R16.64], R2 ;  /* 0x0000000210007986 */ /* 0x000fe2000c101124 */
[----:B------:R-:W-:Y:S05]  /*fbe0*/  EXIT ;  /* 0x000000000000794d */ /* 0x000fea0003800000 */
.L_x_37452:
        /* <DEDUP_REMOVED lines=9> */
.L_x_37456:
[----:B------:R-:W-:Y:S01]  /*fc80*/  STG.E desc[UR36][R16.64], R2 ;  /* 0x0000000210007986 */ /* 0x000fe2000c101924 */
[----:B------:R-:W-:Y:S05]  /*fc90*/  EXIT ;  /* 0x000000000000794d */ /* 0x000fea0003800000 */
.L_x_37455:
[----:B------:R-:W-:Y:S01]  /*fca0*/  STG.E.U16 desc[UR36][R16.64], R2 ;  /* 0x0000000210007986 */ /* 0x000fe2000c101524 */
[----:B------:R-:W-:Y:S05]  /*fcb0*/  EXIT ;  /* 0x000000000000794d */ /* 0x000fea0003800000 */
.L_x_37451:
        /* <DEDUP_REMOVED lines=9> */
.L_x_37458:
[----:B------:R-:W-:-:S04]  /*fd50*/  I2FP.F32.U32 R0, R2 ;  /* 0x0000000200007245 */ /* 0x000fc80000201000 */
[----:B------:R-:W-:-:S05]  /*fd60*/  F2FP.F16.F32.PACK_AB R0, RZ, R0 ;  /* 0x00000000ff00723e */ /* 0x000fca00000000ff */
[----:B------:R-:W-:Y:S01]  /*fd70*/  STG.E.U16 desc[UR36][R16.64], R0 ;  /* 0x0000000010007986 */ /* 0x000fe2000c101524 */
[----:B------:R-:W-:Y:S05]  /*fd80*/  EXIT ;  /* 0x000000000000794d */ /* 0x000fea0003800000 */
.L_x_37457:
        /* <DEDUP_REMOVED lines=10> */
.L_x_37460:
[----:B------:R-:W-:-:S04]  /*fe30*/  I2FP.F32.U32 R2, R2 ;  /* 0x0000000200027245 */ /* 0x000fc80000201000 */
[----:B------:R-:W-:-:S04]  /*fe40*/  F2FP.F16.F32.PACK_AB R3, RZ, R2 ;  /* 0x00000002ff03723e */ /* 0x000fc800000000ff */
[----:B------:R-:W-:-:S05]  /*fe50*/  PRMT R3, R3, 0x5410, RZ ;  /* 0x0000541003037816 */ /* 0x000fca00000000ff */
[----:B------:R-:W-:Y:S01]  /*fe60*/  STG.E desc[UR36][R16.64], R3 ;  /* 0x0000000310007986 */ /* 0x000fe2000c101924 */
[----:B------:R-:W-:Y:S05]  /*fe70*/  EXIT ;  /* 0x000000000000794d */ /* 0x000fea0003800000 */
.L_x_37459:
[----:B------:R-:W0:Y:S02]  /*fe80*/  I2F.F64.U32 R2, R2 ;  /* 0x0000000200027312 */ /* 0x000e240000201800 */
[----:B0-----:R-:W-:Y:S01]  /*fe90*/  STG.E.64 desc[UR36][R16.64], R2 ;  /* 0x0000000210007986 */ /* 0x001fe2000c101b24 */
[----:B------:R-:W-:Y:S05]  /*fea0*/  EXIT ;  /* 0x000000000000794d */ /* 0x000fea0003800000 */
.L_x_37450:
        /* <DEDUP_REMOVED lines=10> */
.L_x_37463:
[----:B------:R-:W0:Y:S01]  /*ff50*/  I2F.F64.U32 R4, R2 ;  /* 0x0000000200047312 */ /* 0x000e220000201800 */
[----:B------:R-:W-:-:S05]  /*ff60*/  CS2R R6, SRZ ;  /* 0x0000000000067805 */ /* 0x000fca000001ff00 */
[----:B0-----:R-:W-:Y:S01]  /*ff70*/  STG.E.128 desc[UR36][R16.64], R4 ;  /* 0x0000000410007986 */ /* 0x001fe2000c101d24 */
[----:B------:R-:W-:Y:S05]  /*ff80*/  EXIT ;  /* 0x000000000000794d */ /* 0x000fea0003800000 */
.L_x_37462:
        /* <DEDUP_REMOVED lines=21> */
.L_x_37467:
[----:B------:R-:W-:Y:S05]  /*100e0*/  BSYNC B0 ;  /* 0x0000000000007941 */ /* 0x000fea0003800000 */
.L_x_37466:
[----:B------:R-:W-:-:S05]  /*100f0*/  LOP3.LUT R3, R0, R3, RZ, 0xfc, !PT ;  /* 0x0000000300037212 */ /* 0x000fca00078efcff */
[----:B------:R-:W-:Y:S01]  /*10100*/  STG.E.U8 desc[UR36][R16.64], R3 ;  /* 0x0000000310007986 */ /* 0x000fe2000c101124 */
[----:B------:R-:W-:Y:S05]  /*10110*/  EXIT ;  /* 0x000000000000794d */ /* 0x000fea0003800000 */
.L_x_37465:
        /* <DEDUP_REMOVED lines=13> */
.L_x_37469:
[----:B------:R-:W-:Y:S01]  /*101f0*/  IMAD.MOV.U32 R0, RZ, RZ, 0x7f ;  /* 0x0000007fff007424 */ /* 0x000fe200078e00ff */
[----:B------:R-:W-:-:S04]  /*10200*/  ISETP.GT.U32.AND P0, PT, R2, 0x7f800000, PT ;  /* 0x7f8000000200780c */ /* 0x000fc80003f04070 */
[----:B------:R-:W-:-:S09]  /*10210*/  SEL R0, R0, 0x7c, P0 ;  /* 0x0000007c00007807 */ /* 0x000fd20000000000 */
.L_x_37470:
[----:B------:R-:W-:Y:S05]  /*10220*/  BSYNC B0 ;  /* 0x0000000000007941 */ /* 0x000fea0003800000 */
.L_x_37468:
[----:B------:R-:W-:-:S04]  /*10230*/  LOP3.LUT R2, R3, 0x80000000, RZ, 0xc0, !PT ;  /* 0x8000000003027812 */ /* 0x000fc800078ec0ff */
[----:B------:R-:W-:-:S04]  /*10240*/  SHF.R.U32.HI R3, RZ, 0x18, R2 ;  /* 0x00000018ff037819 */ /* 0x000fc80000011602 */
[----:B------:R-:W-:-:S05]  /*10250*/  LOP3.LUT R3, R0, R3, RZ, 0xfc, !PT ;  /* 0x0000000300037212 */ /* 0x000fca00078efcff */
[----:B------:R-:W-:Y:S01]  /*10260*/  STG.E.U8 desc[UR36][R16.64], R3 ;  /* 0x0000000310007986 */ /* 0x000fe2000c101124 */
[----:B------:R-:W-:Y:S05]  /*10270*/  EXIT ;  /* 0x000000000000794d */ /* 0x000fea0003800000 */
.L_x_37464:
[----:B------:R-:W-:-:S04]  /*10280*/  I2FP.F32.U32 R0, R2 ;  /* 0x0000000200007245 */ /* 0x000fc80000201000 */
[----:B------:R-:W-:-:S05]  /*10290*/  F2FP.BF16.F32.PACK_AB R0, RZ, R0 ;  /* 0x00000000ff00723e */ /* 0x000fca00000010ff */
[----:B------:R-:W-:Y:S01]  /*102a0*/  STG.E.U16 desc[UR36][R16.64], R0 ;  /* 0x0000000010007986 */ /* 0x000fe2000c101524 */
[----:B------:R-:W-:Y:S05]  /*102b0*/  EXIT ;  /* 0x000000000000794d */ /* 0x000fea0003800000 */
.L_x_37461:
        /* <DEDUP_REMOVED lines=10> */
.L_x_37473:
        /* <DEDUP_REMOVED lines=17> */
.L_x_37476:
[----:B------:R-:W-:-:S04]  /*10470*/  LOP3.LUT R2, R3, 0x80000000, RZ, 0xc0, !PT ;  /* 0x8000000003027812 */ /* 0x000fc800078ec0ff */
[----:B------:R-:W-:-:S04]  /*10480*/  SHF.R.U32.HI R3, RZ, 0x18, R2 ;  /* 0x00000018ff037819 */ /* 0x000fc80000011602 */
[----:B------:R-:W-:-:S04]  /*10490*/  LOP3.LUT R0, R0, R3, RZ, 0xfc, !PT ;  /* 0x0000000300007212 */ /* 0x000fc800078efcff */
[----:B------:R-:W-:-:S07]  /*104a0*/  PRMT R8, R0, 0x7610, R8 ;  /* 0x0000761000087816 */ /* 0x000fce0000000008 */
.L_x_37475:
[----:B------:R-:W-:Y:S05]  /*104b0*/  BSYNC B0 ;  /* 0x0000000000007941 */ /* 0x000fea0003800000 */
.L_x_37474:
[----:B------:R-:W-:Y:S01]  /*104c0*/  STG.E.U8 desc[UR36][R16.64], R8 ;  /* 0x0000000810007986 */ /* 0x000fe2000c101124 */
[----:B------:R-:W-:Y:S05]  /*104d0*/  EXIT ;  /* 0x000000000000794d */ /* 0x000fea0003800000 */
.L_x_37472:
        /* <DEDUP_REMOVED lines=17> */
.L_x_37479:
[----:B------:R-:W-:-:S04]  /*105f0*/  LOP3.LUT R2, R3, 0x80000000, RZ, 0xc0, !PT ;  /* 0x8000000003027812 */ /* 0x000fc800078ec0ff */
[----:B------:R-:W-:-:S04]  /*10600*/  SHF.R.U32.HI R3, RZ, 0x18, R2 ;  /* 0x00000018ff037819 */ /* 0x000fc80000011602 */
[----:B------:R-:W-:-:S04]  /*10610*/  LOP3.LUT R0, R0, R3, RZ, 0xfc, !PT ;  /* 0x0000000300007212 */ /* 0x000fc800078efcff */
[----:B------:R-:W-:-:S07]  /*10620*/  PRMT R8, R0, 0x7610, R8 ;  /* 0x0000761000087816 */ /* 0x000fce0000000008 */
.L_x_37478:
[----:B------:R-:W-:Y:S05]  /*10630*/  BSYNC B0 ;  /* 0x0000000000007941 */ /* 0x000fea0003800000 */
.L_x_37477:
[----:B------:R-:W-:Y:S01]  /*10640*/  STG.E.U8 desc[UR36][R16.64], R8 ;  /* 0x0000000810007986 */ /* 0x000fe2000c101124 */
[----:B------:R-:W-:Y:S05]  /*10650*/  EXIT ;  /* 0x000000000000794d */ /* 0x000fea0003800000 */
.L_x_37471:
        /* <DEDUP_REMOVED lines=22> */
.L_x_37454:
        /* <DEDUP_REMOVED lines=16> */
.L_x_37482:
[----:B------:R-:W-:Y:S05]  /*108c0*/  EXIT ;  /* 0x000000000000794d */ /* 0x000fea0003800000 */
.L_x_37481:
[----:B------:R-:W-:-:S05]  /*108d0*/  IMAD.MOV.U32 R3, RZ, RZ, RZ ;  /* 0x000000ffff037224 */ /* 0x000fca00078e00ff */
[----:B------:R-:W-:Y:S01]  /*108e0*/  STG.E.64 desc[UR36][R16.64], R2 ;  /* 0x0000000210007986 */ /* 0x000fe2000c101b24 */
[----:B------:R-:W-:Y:S05]  /*108f0*/  EXIT ;  /* 0x000000000000794d */ /* 0x000fea0003800000 */
.L_x_37480:
[----:B------:R-:W-:Y:S01]  /*10900*/  STG.E desc[UR36][R16.64], R2 ;  /* 0x0000000210007986 */ /* 0x000fe2000c101924 */
[----:B------:R-:W-:Y:S05]  /*10910*/  EXIT ;  /* 0x000000000000794d */ /* 0x000fea0003800000 */
.L_x_37483:
        /* <DEDUP_REMOVED lines=14> */
.L_x_44106:


//--------------------- .text._ZN2at6native27unrolled_elementwise_kernelINS0_13BinaryFunctorIssbZZZNS0_23logical_and_kernel_cudaERNS_14TensorIteratorEENKUlvE0_clEvENKUlvE3_clEvEUlssE_EESt5arrayIPcLm3EELi4E23TrivialOffsetCalculatorILi2EjESC_ILi1EjENS0_6memory12LoadWithCastILi2EEENSF_13StoreWithCastILi1EEEEEviT_T0_T2_T3_T4_T5_ --------------------------
	.section	.text._ZN2at6native27unrolled_elementwise_kernelINS0_13BinaryFunctorIssbZZZNS0_23logical_and_kernel_cudaERNS_14TensorIteratorEENKUlvE0_clEvENKUlvE3_clEvEUlssE_EESt5arrayIPcLm3EELi4E23TrivialOffsetCalculatorILi2EjESC_ILi1EjENS0_6memory12LoadWithCastILi2EEENSF_13StoreWithCastILi1EEEEEviT_T0_T2_T3_T4_T5_,"ax",@progbits
	.align	128
        .global         _ZN2at6native27unrolled_elementwise_kernelINS0_13BinaryFunctorIssbZZZNS0_23logical_and_kernel_cudaERNS_14TensorIteratorEENKUlvE0_clEvENKUlvE3_clEvEUlssE_EESt5arrayIPcLm3EELi4E23TrivialOffsetCalculatorILi2EjESC_ILi1EjENS0_6memory12LoadWithCastILi2EEENSF_13StoreWithCastILi1EEEEEviT_T0_T2_T3_T4_T5_
        .type           _ZN2at6native27unrolled_elementwise_kernelINS0_13BinaryFunctorIssbZZZNS0_23logical_and_kernel_cudaERNS_14TensorIteratorEENKUlvE0_clEvENKUlvE3_clEvEUlssE_EESt5arrayIPcLm3EELi4E23TrivialOffsetCalculatorILi2EjESC_ILi1EjENS0_6memory12LoadWithCastILi2EEENSF_13StoreWithCastILi1EEEEEviT_T0_T2_T3_T4_T5_,@function
        .size           _ZN2at6native27unrolled_elementwise_kernelINS0_13BinaryFunctorIssbZZZNS0_23logical_and_kernel_cudaERNS_14TensorIteratorEENKUlvE0_clEvENKUlvE3_clEvEUlssE_EESt5arrayIPcLm3EELi4E23TrivialOffsetCalculatorILi2EjESC_ILi1EjENS0_6memory12LoadWithCastILi2EEENSF_13StoreWithCastILi1EEEEEviT_T0_T2_T3_T4_T5_,(.L_x_44107 - _ZN2at6native27unrolled_elementwise_kernelINS0_13BinaryFunctorIssbZZZNS0_23logical_and_kernel_cudaERNS_14TensorIteratorEENKUlvE0_clEvENKUlvE3_clEvEUlssE_EESt5arrayIPcLm3EELi4E23TrivialOffsetCalculatorILi2EjESC_ILi1EjENS0_6memory12LoadWithCastILi2EEENSF_13StoreWithCastILi1EEEEEviT_T0_T2_T3_T4_T5_)
        .other          _ZN2at6native27unrolled_elementwise_kernelINS0_13BinaryFunctorIssbZZZNS0_23logical_and_kernel_cudaERNS_14TensorIteratorEENKUlvE0_clEvENKUlvE3_clEvEUlssE_EESt5arrayIPcLm3EELi4E23TrivialOffsetCalculatorILi2EjESC_ILi1EjENS0_6memory12LoadWithCastILi2EEENSF_13StoreWithCastILi1EEEEEviT_T0_T2_T3_T4_T5_,@"STO_CUDA_ENTRY STV_DEFAULT"
_ZN2at6native27unrolled_elementwise_kernelINS0_13BinaryFunctorIssbZZZNS0_23logical_and_kernel_cudaERNS_14TensorIteratorEENKUlvE0_clEvENKUlvE3_clEvEUlssE_EESt5arrayIPcLm3EELi4E23TrivialOffsetCalculatorILi2EjESC_ILi1EjENS0_6memory12LoadWithCastILi2EEENSF_13StoreWithCastILi1EEEEEviT_T0_T2_T3_T4_T5_:
.text._ZN2at6native27unrolled_elementwise_kernelINS0_13BinaryFunctorIssbZZZNS0_23logical_and_kernel_cudaERNS_14TensorIteratorEENKUlvE0_clEvENKUlvE3_clEvEUlssE_EESt5arrayIPcLm3EELi4E23TrivialOffsetCalculatorILi2EjESC_ILi1EjENS0_6memory12LoadWithCastILi2EEENSF_13StoreWithCastILi1EEEEEviT_T0_T2_T3_T4_T5_:
        /* <DEDUP_REMOVED lines=33> */
.L_x_37489:
[----:B------:R3:W5:Y:S01]  /*0210*/  LDG.E.U8 R18, desc[UR36][R4.64] ;  /* 0x0000002404127981 */ /* 0x000762000c1e1100 */
[----:B------:R-:W-:Y:S05]  /*0220*/  BRA `(.L_x_37491) ;  /* 0x0000000c00587947 */ /* 0x000fea0003800000 */
.L_x_37488:
        /* <DEDUP_REMOVED lines=8> */
.L_x_37493:
[----:B------:R1:W5:Y:S01]  /*02b0*/  LDG.E.U16 R18, desc[UR36][R4.64] ;  /* 0x0000002404127981 */ /* 0x000362000c1e1500 */
[----:B------:R-:W-:Y:S05]  /*02c0*/  BRA `(.L_x_37491) ;  /* 0x0000000c00307947 */ /* 0x000fea0003800000 */
.L_x_37492:
[----:B------:R2:W5:Y:S01]  /*02d0*/  LDG.E.U16 R18, desc[UR36][R4.64] ;  /* 0x0000002404127981 */ /* 0x000562000c1e1500 */
[----:B------:R-:W-:Y:S05]  /*02e0*/  BRA `(.L_x_37491) ;  /* 0x0000000c00287947 */ /* 0x000fea0003800000 */
.L_x_37487:
        /* <DEDUP_REMOVED lines=9> */
.L_x_37495:
[----:B------:R-:W2:Y:S02]  /*0380*/  LDG.E.U16 R0, desc[UR36][R4.64] ;  /* 0x0000002404007981 */ /* 0x000ea4000c1e1500 */
[----:B--2---:R-:W-:-:S06]  /*0390*/  HADD2.F32 R0, -RZ, R0.H0_H0 ;  /* 0x20000000ff007230 */ /* 0x004fcc0000004100 */
[----:B------:R-:W0:Y:S02]  /*03a0*/  F2I.FTZ.TRUNC.NTZ R0, R0 ;  /* 0x0000000000007305 */ /* 0x000e24000021f100 */
[----:B0-----:R-:W-:Y:S01]  /*03b0*/  PRMT R18, R0, 0x7610, R18 ;  /* 0x0000761000127816 */ /* 0x001fe20000000012 */
[----:B------:R-:W-:Y:S06]  /*03c0*/  BRA `(.L_x_37491) ;  /* 0x0000000800f07947 */ /* 0x000fec0003800000 */
.L_x_37494:
        /* <DEDUP_REMOVED lines=9> */
.L_x_37497:
[----:B------:R-:W2:Y:S02]  /*0460*/  LDG.E.U16 R4, desc[UR36][R4.64] ;  /* 0x0000002404047981 */ /* 0x000ea4000c1e1500 */
[----:B--2---:R-:W-:-:S06]  /*0470*/  HADD2.F32 R0, -RZ, R4.H0_H0 ;  /* 0x20000004ff007230 */ /* 0x004fcc0000004100 */
[----:B------:R-:W0:Y:S02]  /*0480*/  F2I.FTZ.TRUNC.NTZ R0, R0 ;  /* 0x0000000000007305 */ /* 0x000e24000021f100 */
[----:B0-----:R-:W-:Y:S01]  /*0490*/  PRMT R18, R0, 0x7610, R18 ;  /* 0x0000761000127816 */ /* 0x001fe20000000012 */
[----:B------:R-:W-:Y:S06]  /*04a0*/  BRA `(.L_x_37491) ;  /* 0x0000000800b87947 */ /* 0x000fec0003800000 */
.L_x_37496:
[----:B------:R-:W2:Y:S02]  /*04b0*/  LDG.E.64 R4, desc[UR36][R4.64] ;  /* 0x0000002404047981 */ /* 0x000ea4000c1e1b00 */
[----:B--2---:R0:W1:Y:S01]  /*04c0*/  F2I.F64.TRUNC R18, R4 ;  /* 0x0000000400127311 */ /* 0x004062000030d100 */
[----:B------:R-:W-:Y:S05]  /*04d0*/  BRA `(.L_x_37491) ;  /* 0x0000000800ac7947 */ /* 0x000fea0003800000 */
.L_x_37486:
        /* <DEDUP_REMOVED lines=12> */
.L_x_37500:
[----:B------:R-:W2:Y:S02]  /*05a0*/  LDG.E.64 R4, desc[UR36][R4.64] ;  /* 0x0000002404047981 */ /* 0x000ea4000c1e1b00 */
[----:B--2---:R0:W1:Y:S01]  /*05b0*/  F2I.F64.TRUNC R18, R4 ;  /* 0x0000000400127311 */ /* 0x004062000030d100 */
[----:B------:R-:W-:Y:S05]  /*05c0*/  BRA `(.L_x_37491) ;  /* 0x0000000800707947 */ /* 0x000fea0003800000 */
.L_x_37499:
        /* <DEDUP_REMOVED lines=28> */
.L_x_37502:
        /* <DEDUP_REMOVED lines=16> */
.L_x_37501:
[----:B------:R-:W2:Y:S02]  /*0890*/  LDG.E.U16 R0, desc[UR36][R4.64] ;  /* 0x0000002404007981 */ /* 0x000ea4000c1e1500 */
[----:B--2---:R-:W-:-:S06]  /*08a0*/  IMAD.U32 R0, R0, 0x10000, RZ ;  /* 0x0001000000007824 */ /* 0x004fcc00078e00ff */
[----:B------:R-:W0:Y:S02]  /*08b0*/  F2I.FTZ.TRUNC.NTZ R0, R0 ;  /* 0x0000000000007305 */ /* 0x000e24000021f100 */
[----:B0-----:R-:W-:Y:S01]  /*08c0*/  PRMT R18, R0, 0x7610, R18 ;  /* 0x0000761000127816 */ /* 0x001fe20000000012 */
[----:B------:R-:W-:Y:S06]  /*08d0*/  BRA `(.L_x_37491) ;  /* 0x0000000400ac7947 */ /* 0x000fec0003800000 */
.L_x_37498:
        /* <DEDUP_REMOVED lines=10> */
.L_x_37505:
        /* <DEDUP_REMOVED lines=21> */
.L_x_37509:
[----:B------:R-:W-:Y:S05]  /*0ad0*/  BSYNC B1 ;  /* 0x0000000000017941 */ /* 0x000fea0003800000 */
.L_x_37508:
[----:B------:R-:W-:Y:S01]  /*0ae0*/  LEA R5, R0, 0x3b800000, 0x17 ;  /* 0x3b80000000057811 */ /* 0x000fe200078eb8ff */
[----:B------:R-:W-:-:S05]  /*0af0*/  IMAD.SHL.U32 R0, R3, 0x100000, RZ ;  /* 0x0010000003007824 */ /* 0x000fca00078e00ff */
[----:B------:R-:W-:-:S07]  /*0b00*/  LOP3.LUT R0, R5, R0, R6, 0xfe, !PT ;  /* 0x0000000005007212 */ /* 0x000fce00078efe06 */
.L_x_37507:
[----:B------:R-:W-:Y:S05]  /*0b10*/  BSYNC B0 ;  /* 0x0000000000007941 */ /* 0x000fea0003800000 */
.L_x_37506:
[----:B------:R-:W0:Y:S02]  /*0b20*/  F2I.FTZ.TRUNC.NTZ R0, R0 ;  /* 0x0000000000007305 */ /* 0x000e24000021f100 */
[----:B0-----:R-:W-:Y:S01]  /*0b30*/  PRMT R18, R0, 0x7610, R18 ;  /* 0x0000761000127816 */ /* 0x001fe20000000012 */
[----:B------:R-:W-:Y:S06]  /*0b40*/  BRA `(.L_x_37491) ;  /* 0x0000000400107947 */ /* 0x000fec0003800000 */
.L_x_37504:
        /* <DEDUP_REMOVED lines=21> */
.L_x_37513:
[----:B------:R-:W-:Y:S05]  /*0ca0*/  BSYNC B1 ;  /* 0x0000000000017941 */ /* 0x000fea0003800000 */
.L_x_37512:
[----:B------:R-:W-:Y:S01]  /*0cb0*/  LEA R5, R0, 0x37800000, 0x17 ;  /* 0x3780000000057811 */ /* 0x000fe200078eb8ff */
[----:B------:R-:W-:-:S05]  /*0cc0*/  IMAD.SHL.U32 R0, R3, 0x200000, RZ ;  /* 0x0020000003007824 */ /* 0x000fca00078e00ff */
[----:B------:R-:W-:-:S07]  /*0cd0*/  LOP3.LUT R0, R5, R0, R6, 0xfe, !PT ;  /* 0x0000000005007212 */ /* 0x000fce00078efe06 */
.L_x_37511:
[----:B------:R-:W-:Y:S05]  /*0ce0*/  BSYNC B0 ;  /* 0x0000000000007941 */ /* 0x000fea0003800000 */
.L_x_37510:
[----:B------:R-:W0:Y:S02]  /*0cf0*/  F2I.FTZ.TRUNC.NTZ R0, R0 ;  /* 0x0000000000007305 */ /* 0x000e24000021f100 */
[----:B0-----:R-:W-:Y:S01]  /*0d00*/  PRMT R18, R0, 0x7610, R18 ;  /* 0x0000761000127816 */ /* 0x001fe20000000012 */
[----:B------:R-:W-:Y:S06]  /*0d10*/  BRA `(.L_x_37491) ;  /* 0x00000000009c7947 */ /* 0x000fec0003800000 */
.L_x_37503:
        /* <DEDUP_REMOVED lines=14> */
.L_x_37517:
[----:B------:R-:W-:Y:S05]  /*0e00*/  BSYNC B0 ;  /* 0x0000000000007941 */ /* 0x000fea0003800000 */
.L_x_37516:
[----:B------:R-:W0:Y:S02]  /*0e10*/  F2I.FTZ.TRUNC.NTZ R0, R0 ;  /* 0x0000000000007305 */ /* 0x000e24000021f100 */
[----:B0-----:R-:W-:Y:S01]  /*0e20*/  PRMT R18, R0, 0x7610, R18 ;  /* 0x0000761000127816 */ /* 0x001fe20000000012 */
[----:B------:R-:W-:Y:S06]  /*0e30*/  BRA `(.L_x_37491) ;  /* 0x0000000000547947 */ /* 0x000fec0003800000 */
.L_x_37490:
        /* <DEDUP_REMOVED lines=16> */
.L_x_37518:
[----:B------:R-:W-:Y:S01]  /*0f40*/  PRMT R18, RZ, 0x7610, R18 ;  /* 0x00007610ff127816 */ /* 0x000fe20000000012 */
[----:B------:R-:W-:Y:S06]  /*0f50*/  BRA `(.L_x_37491) ;  /* 0x00000000000c7947 */ /* 0x000fec0003800000 */
.L_x_37515:
[----:B------:R0:W5:Y:S01]  /*0f60*/  LDG.E.U16 R18, desc[UR36][R4.64] ;  /* 0x0000002404127981 */ /* 0x000162000c1e1500 */
[----:B------:R-:W-:Y:S05]  /*0f70*/  BRA `(.L_x_37491) ;  /* 0x0000000000047947 */ /* 0x000fea0003800000 */
.L_x_37514:
[----:B------:R0:W5:Y:S02]  /*0f80*/  LDG.E.U16 R18, desc[UR36][R4.64] ;  /* 0x0000002404127981 */ /* 0x000164000c1e1500 */
.L_x_37491:
        /* <DEDUP_REMOVED lines=18> */
.L_x_37522:
[----:B------:R1:W5:Y:S01]  /*10b0*/  LDG.E.U8 R19, desc[UR36][R4.64] ;  /* 0x0000002404137981 */ /* 0x000362000c1e1100 */
[----:B------:R-:W-:Y:S05]  /*10c0*/  BRA `(.L_x_37524) ;  /* 0x0000000c00547947 */ /* 0x000fea0003800000 */
.L_x_37521:
        /* <DEDUP_REMOVED lines=8> */
.L_x_37526:
[----:B------:R3:W5:Y:S01]  /*1150*/  LDG.E.U16 R19, desc[UR36][R4.64] ;  /* 0x0000002404137981 */ /* 0x000762000c1e1500 */
[----:B------:R-:W-:Y:S05]  /*1160*/  BRA `(.L_x_37524) ;  /* 0x0000000c002c7947 */ /* 0x000fea0003800000 */
.L_x_37525:
[----:B------:R2:W5:Y:S01]  /*1170*/  LDG.E.U16 R19, desc[UR36][R4.64] ;  /* 0x0000002404137981 */ /* 0x000562000c1e1500 */
[----:B------:R-:W-:Y:S05]  /*1180*/  BRA `(.L_x_37524) ;  /* 0x0000000c00247947 */ /* 0x000fea0003800000 */
.L_x_37520:
        /* <DEDUP_REMOVED lines=9> */
.L_x_37528:
[----:B------:R-:W2:Y:S02]  /*1220*/  LDG.E.U16 R0, desc[UR36][R4.64] ;  /* 0x0000002404007981 */ /* 0x000ea4000c1e1500 */
[----:B--2---:R-:W-:-:S06]  /*1230*/  HADD2.F32 R0, -RZ, R0.H0_H0 ;  /* 0x20000000ff007230 */ /* 0x004fcc0000004100 */
[----:B------:R-:W0:Y:S02]  /*1240*/  F2I.FTZ.TRUNC.NTZ R0, R0 ;  /* 0x0000000000007305 */ /* 0x000e24000021f100 */
[----:B0-----:R-:W-:Y:S01]  /*1250*/  PRMT R19, R0, 0x7610, R19 ;  /* 0x0000761000137816 */ /* 0x001fe20000000013 */
[----:B------:R-:W-:Y:S06]  /*1260*/  BRA `(.L_x_37524) ;  /* 0x0000000800ec7947 */ /* 0x000fec0003800000 */
.L_x_37527:
        /* <DEDUP_REMOVED lines=9> */
.L_x_37530:
[----:B------:R-:W2:Y:S02]  /*1300*/  LDG.E.U16 R4, desc[UR36][R4.64] ;  /* 0x0000002404047981 */ /* 0x000ea4000c1e1500 */
[----:B--2---:R-:W-:-:S06]  /*1310*/  HADD2.F32 R0, -RZ, R4.H0_H0 ;  /* 0x20000004ff007230 */ /* 0x004fcc0000004100 */
[----:B------:R-:W0:Y:S02]  /*1320*/  F2I.FTZ.TRUNC.NTZ R0, R0 ;  /* 0x0000000000007305 */ /* 0x000e24000021f100 */
[----:B0-----:R-:W-:Y:S01]  /*1330*/  PRMT R19, R0, 0x7610, R19 ;  /* 0x0000761000137816 */ /* 0x001fe20000000013 */
[----:B------:R-:W-:Y:S06]  /*1340*/  BRA `(.L_x_37524) ;  /* 0x0000000800b47947 */ /* 0x000fec0003800000 */
.L_x_37529:
[----:B------:R-:W2:Y:S02]  /*1350*/  LDG.E.64 R4, desc[UR36][R4.64] ;  /* 0x0000002404047981 */ /* 0x000ea4000c1e1b00 */
[----:B--2---:R0:W1:Y:S01]  /*1360*/  F2I.F64.TRUNC R19, R4 ;  /* 0x0000000400137311 */ /* 0x004062000030d100 */
[----:B------:R-:W-:Y:S05]  /*1370*/  BRA `(.L_x_37524) ;  /* 0x0000000800a87947 */ /* 0x000fea0003800000 */
.L_x_37519:
        /* <DEDUP_REMOVED lines=12> */
.L_x_37533:
[----:B------:R-:W2:Y:S02]  /*1440*/  LDG.E.64 R4, desc[UR36][R4.64] ;  /* 0x0000002404047981 */ /* 0x000ea4000c1e1b00 */
[----:B--2---:R0:W1:Y:S01]  /*1450*/  F2I.F64.TRUNC R19, R4 ;  /* 0x0000000400137311 */ /* 0x004062000030d100 */
[----:B------:R-:W-:Y:S05]  /*1460*/  BRA `(.L_x_37524) ;  /* 0x00000008006c7947 */ /* 0x000fea0003800000 */
.L_x_37532:
        /* <DEDUP_REMOVED lines=28> */
.L_x_37535:
        /* <DEDUP_REMOVED lines=15> */
.L_x_37534:
[----:B------:R-:W2:Y:S02]  /*1720*/  LDG.E.U16 R0, desc[UR36][R4.64] ;  /* 0x0000002404007981 */ /* 0x000ea4000c1e1500 */
[----:B--2---:R-:W-:-:S06]  /*1730*/  IMAD.U32 R0, R0, 0x10000, RZ ;  /* 0x0001000000007824 */ /* 0x004fcc00078e00ff */
[----:B------:R-:W0:Y:S02]  /*1740*/  F2I.FTZ.TRUNC.NTZ R0, R0 ;  /* 0x0000000000007305 */ /* 0x000e24000021f100 */
[----:B0-----:R-:W-:Y:S01]  /*1750*/  PRMT R19, R0, 0x7610, R19 ;  /* 0x0000761000137816 */ /* 0x001fe20000000013 */
[----:B------:R-:W-:Y:S06]  /*1760*/  BRA `(.L_x_37524) ;  /* 0x0000000400ac7947 */ /* 0x000fec0003800000 */
.L_x_37531:
        /* <DEDUP_REMOVED lines=10> */
.L_x_37538:
        /* <DEDUP_REMOVED lines=21> */
.L_x_37542:
[----:B------:R-:W-:Y:S05]  /*1960*/  BSYNC B1 ;  /* 0x0000000000017941 */ /* 0x000fea0003800000 */
.L_x_37541:
[----:B------:R-:W-:Y:S01]  /*1970*/  LEA R5, R0, 0x3b800000, 0x17 ;  /* 0x3b80000000057811 */ /* 0x000fe200078eb8ff */
[----:B------:R-:W-:-:S05]  /*1980*/  IMAD.SHL.U32 R0, R3, 0x100000, RZ ;  /* 0x0010000003007824 */ /* 0x000fca00078e00ff */
[----:B------:R-:W-:-:S07]  /*1990*/  LOP3.LUT R0, R5, R0, R6, 0xfe, !PT ;  /* 0x0000000005007212 */ /* 0x000fce00078efe06 */
.L_x_37540:
[----:B------:R-:W-:Y:S05]  /*19a0*/  BSYNC B0 ;  /* 0x0000000000007941 */ /* 0x000fea0003800000 */
.L_x_37539:
[----:B------:R-:W0:Y:S02]  /*19b0*/  F2I.FTZ.TRUNC.NTZ R0, R0 ;  /* 0x0000000000007305 */ /* 0x000e24000021f100 */
[----:B0-----:R-:W-:Y:S01]  /*19c0*/  PRMT R19, R0, 0x7610, R19 ;  /* 0x0000761000137816 */ /* 0x001fe20000000013 */
[----:B------:R-:W-:Y:S06]  /*19d0*/  BRA `(.L_x_37524) ;  /* 0x0000000400107947 */ /* 0x000fec0003800000 */
.L_x_37537:
        /* <DEDUP_REMOVED lines=21> */
.L_x_37546:
[----:B------:R-:W-:Y:S05]  /*1b30*/  BSYNC B1 ;  /* 0x0000000000017941 */ /* 0x000fea0003800000 */
.L_x_37545:
[----:B------:R-:W-:Y:S01]  /*1b40*/  LEA R5, R0, 0x37800000, 0x17 ;  /* 0x3780000000057811 */ /* 0x000fe200078eb8ff */
[----:B------:R-:W-:-:S05]  /*1b50*/  IMAD.SHL.U32 R0, R3, 0x200000, RZ ;  /* 0x0020000003007824 */ /* 0x000fca00078e00ff */
[----:B------:R-:W-:-:S07]  /*1b60*/  LOP3.LUT R0, R5, R0, R6, 0xfe, !PT ;  /* 0x0000000005007212 */ /* 0x000fce00078efe06 */
.L_x_37544:
[----:B------:R-:W-:Y:S05]  /*1b70*/  BSYNC B0 ;  /* 0x0000000000007941 */ /* 0x000fea0003800000 */
.L_x_37543:
[----:B------:R-:W0:Y:S02]  /*1b80*/  F2I.FTZ.TRUNC.NTZ R0, R0 ;  /* 0x0000000000007305 */ /* 0x000e24000021f100 */
[----:B0-----:R-:W-:Y:S01]  /*1b90*/  PRMT R19, R0, 0x7610, R19 ;  /* 0x0000761000137816 */ /* 0x001fe20000000013 */
[----:B------:R-:W-:Y:S06]  /*1ba0*/  BRA `(.L_x_37524) ;  /* 0x00000000009c7947 */ /* 0x000fec0003800000 */
.L_x_37536:
        /* <DEDUP_REMOVED lines=14> */
.L_x_37550:
[----:B------:R-:W-:Y:S05]  /*1c90*/  BSYNC B0 ;  /* 0x0000000000007941 */ /* 0x000fea0003800000 */
.L_x_37549:
[----:B------:R-:W0:Y:S02]  /*1ca0*/  F2I.FTZ.TRUNC.NTZ R0, R0 ;  /* 0x0000000000007305 */ /* 0x000e24000021f100 */
[----:B0-----:R-:W-:Y:S01]  /*1cb0*/  PRMT R19, R0, 0x7610, R19 ;  /* 0x0000761000137816 */ /* 0x001fe20000000013 */
[----:B------:R-:W-:Y:S06]  /*1cc0*/  BRA `(.L_x_37524) ;  /* 0x0000000000547947 */ /* 0x000fec0003800000 */
.L_x_37523:
        /* <DEDUP_REMOVED lines=16> */
.L_x_37551:
[----:B------:R-:W-:Y:S01]  /*1dd0*/  PRMT R19, RZ, 0x7610, R19 ;  /* 0x00007610ff137816 */ /* 0x000fe20000000013 */
[----:B------:R-:W-:Y:S06]  /*1de0*/  BRA `(.L_x_37524) ;  /* 0x00000000000c7947 */ /* 0x000fec0003800000 */
.L_x_37548:
[----:B------:R0:W5:Y:S01]  /*1df0*/  LDG.E.U16 R19, desc[UR36][R4.64] ;  /* 0x0000002404137981 */ /* 0x000162000c1e1500 */
[----:B------:R-:W-:Y:S05]  /*1e00*/  BRA `(.L_x_37524) ;  /* 0x0000000000047947 */ /* 0x000fea0003800000 */
.L_x_37547:
[----:B------:R0:W5:Y:S02]  /*1e10*/  LDG.E.U16 R19, desc[UR36][R4.64] ;  /* 0x0000002404137981 */ /* 0x000164000c1e1500 */
.L_x_37524:
[----:B------:R-:W2:Y:S02]  /*1e20*/  S2R R27, SR_TID.X ;  /* 0x00000000001b7919 */ /* 0x000ea40000002100 */
[----:B--2---:R-:W-:-:S07]  /*1e30*/  VIADD R27, R27, 0x80 ;  /* 0x000000801b1b7836 */ /* 0x004fce0000000000 */
.L_x_37485:
[----:B------:R-:W-:Y:S05]  /*1e40*/  BSYNC B6 ;  /* 0x0000000000067941 */ /* 0x000fea0003800000 */
.L_x_37484:
        /* <DEDUP_REMOVED lines=23> */
.L_x_37557:
[----:B------:R0:W5:Y:S01]  /*1fc0*/  LDG.E.U8 R17, desc[UR36][R4.64] ;  /* 0x0000002404117981 */ /* 0x000162000c1e1100 */
[----:B------:R-:W-:Y:S05]  /*1fd0*/  BRA `(.L_x_37559) ;  /* 0x0000000c00547947 */ /* 0x000fea0003800000 */
.L_x_37556:
        /* <DEDUP_REMOVED lines=8> */
.L_x_37561:
[----:B------:R0:W5:Y:S01]  /*2060*/  LDG.E.U16 R17, desc[UR36][R4.64] ;  /* 0x0000002404117981 */ /* 0x000162000c1e1500 */
[----:B------:R-:W-:Y:S05]  /*2070*/  BRA `(.L_x_37559) ;  /* 0x0000000c002c7947 */ /* 0x000fea0003800000 */
.L_x_37560:
[----:B------:R0:W5:Y:S01]  /*2080*/  LDG.E.U16 R17, desc[UR36][R4.64] ;  /* 0x0000002404117981 */ /* 0x000162000c1e1500 */
[----:B------:R-:W-:Y:S05]  /*2090*/  BRA `(.L_x_37559) ;  /* 0x0000000c00247947 */ /* 0x000fea0003800000 */
.L_x_37555:
        /* <DEDUP_REMOVED lines=9> */
.L_x_37563:
[----:B------:R-:W2:Y:S02]  /*2130*/  LDG.E.U16 R0, desc[UR36][R4.64] ;  /* 0x0000002404007981 */ /* 0x000ea4000c1e1500 */
[----:B--2---:R-:W-:-:S06]  /*2140*/  HADD2.F32 R0, -RZ, R0.H0_H0 ;  /* 0x20000000ff007230 */ /* 0x004fcc0000004100 */
[----:B------:R-:W0:Y:S02]  /*2150*/  F2I.FTZ.TRUNC.NTZ R0, R0 ;  /* 0x0000000000007305 */ /* 0x000e24000021f100 */
[----:B0-----:R-:W-:Y:S01]  /*2160*/  PRMT R17, R0, 0x7610, R17 ;  /* 0x0000761000117816 */ /* 0x001fe20000000011 */
[----:B------:R-:W-:Y:S06]  /*2170*/  BRA `(.L_x_37559) ;  /* 0x0000000800ec7947 */ /* 0x000fec0003800000 */
.L_x_37562:
        /* <DEDUP_REMOVED lines=9> */
.L_x_37565:
[----:B------:R-:W2:Y:S02]  /*2210*/  LDG.E.U16 R4, desc[UR36][R4.64] ;  /* 0x0000002404047981 */ /* 0x000ea4000c1e1500 */
[----:B--2---:R-:W-:-:S06]  /*2220*/  HADD2.F32 R0, -RZ, R4.H0_H0 ;  /* 0x20000004ff007230 */ /* 0x004fcc0000004100 */
[----:B------:R-:W0:Y:S02]  /*2230*/  F2I.FTZ.TRUNC.NTZ R0, R0 ;  /* 0x0000000000007305 */ /* 0x000e24000021f100 */
[----:B0-----:R-:W-:Y:S01]  /*2240*/  PRMT R17, R0, 0x7610, R17 ;  /* 0x0000761000117816 */ /* 0x001fe20000000011 */
[----:B------:R-:W-:Y:S06]  /*2250*/  BRA `(.L_x_37559) ;  /* 0x0000000800b47947 */ /* 0x000fec0003800000 */
.L_x_37564:
[----:B------:R-:W2:Y:S02]  /*2260*/  LDG.E.64 R4, desc[UR36][R4.64] ;  /* 0x0000002404047981 */ /* 0x000ea4000c1e1b00 */
[----:B--2---:R0:W1:Y:S01]  /*2270*/  F2I.F64.TRUNC R17, R4 ;  /* 0x0000000400117311 */ /* 0x004062000030d100 */
[----:B------:R-:W-:Y:S05]  /*2280*/  BRA `(.L_x_37559) ;  /* 0x0000000800a87947 */ /* 0x000fea0003800000 */
.L_x_37554:
        /* <DEDUP_REMOVED lines=12> */
.L_x_37568:
[----:B------:R-:W2:Y:S02]  /*2350*/  LDG.E.64 R4, desc[UR36][R4.64] ;  /* 0x0000002404047981 */ /* 0x000ea4000c1e1b00 */
[----:B--2---:R0:W1:Y:S01]  /*2360*/  F2I.F64.TRUNC R17, R4 ;  /* 0x0000000400117311 */ /* 0x004062000030d100 */
[----:B------:R-:W-:Y:S05]  /*2370*/  BRA `(.L_x_37559) ;  /* 0x00000008006c7947 */ /* 0x000fea0003800000 */
.L_x_37567:
        /* <DEDUP_REMOVED lines=28> */
.L_x_37570:
        /* <DEDUP_REMOVED lines=15> */
.L_x_37569:
[----:B------:R-:W2:Y:S02]  /*2630*/  LDG.E.U16 R0, desc[UR36][R4.64] ;  /* 0x0000002404007981 */ /* 0x000ea4000c1e1500 */
[----:B--2---:R-:W-:-:S06]  /*2640*/  IMAD.U32 R0, R0, 0x10000, RZ ;  /* 0x0001000000007824 */ /* 0x004fcc00078e00ff */
[----:B------:R-:W0:Y:S02]  /*2650*/  F2I.FTZ.TRUNC.NTZ R0, R0 ;  /* 0x0000000000007305 */ /* 0x000e24000021f100 */
[----:B0-----:R-:W-:Y:S01]  /*2660*/  PRMT R17, R0, 0x7610, R17 ;  /* 0x0000761000117816 */ /* 0x001fe20000000011 */
[----:B------:R-:W-:Y:S06]  /*2670*/  BRA `(.L_x_37559) ;  /* 0x0000000400ac7947 */ /* 0x000fec0003800000 */
.L_x_37566:
        /* <DEDUP_REMOVED lines=10> */
.L_x_37573:
        /* <DEDUP_REMOVED lines=21> */
.L_x_37577:
[----:B------:R-:W-:Y:S05]  /*2870*/  BSYNC B1 ;  /* 0x0000000000017941 */ /* 0x000fea0003800000 */
.L_x_37576:
[----:B------:R-:W-:Y:S01]  /*2880*/  LEA R5, R0, 0x3b800000, 0x17 ;  /* 0x3b80000000057811 */ /* 0x000fe200078eb8ff */
[----:B------:R-:W-:-:S05]  /*2890*/  IMAD.SHL.U32 R0, R3, 0x100000, RZ ;  /* 0x0010000003007824 */ /* 0x000fca00078e00ff */
[----:B------:R-:W-:-:S07]  /*28a0*/  LOP3.LUT R0, R5, R0, R6, 0xfe, !PT ;  /* 0x0000000005007212 */ /* 0x000fce00078efe06 */
.L_x_37575:
[----:B------:R-:W-:Y:S05]  /*28b0*/  BSYNC B0 ;  /* 0x0000000000007941 */ /* 0x000fea0003800000 */
.L_x_37574:
[----:B------:R-:W0:Y:S02]  /*28c0*/  F2I.FTZ.TRUNC.NTZ R0, R0 ;  /* 0x0000000000007305 */ /* 0x000e24000021f100 */
[----:B0-----:R-:W-:Y:S01]  /*28d0*/  PRMT R17, R0, 0x7610, R17 ;  /* 0x0000761000117816 */ /* 0x001fe20000000011 */
[----:B------:R-:W-:Y:S06]  /*28e0*/  BRA `(.L_x_37559) ;  /* 0x0000000400107947 */ /* 0x000fec0003800000 */
.L_x_37572:
        /* <DEDUP_REMOVED lines=21> */
.L_x_37581:
[----:B------:R-:W-:Y:S05]  /*2a40*/  BSYNC B1 ;  /* 0x0000000000017941 */ /* 0x000fea0003800000 */
.L_x_37580:
[----:B------:R-:W-:Y:S01]  /*2a50*/  LEA R5, R0, 0x37800000, 0x17 ;  /* 0x3780000000057811 */ /* 0x000fe200078eb8ff */
[----:B------:R-:W-:-:S05]  /*2a60*/  IMAD.SHL.U32 R0, R3, 0x200000, RZ ;  /* 0x0020000003007824 */ /* 0x000fca00078e00ff */
[----:B------:R-:W-:-:S07]  /*2a70*/  LOP3.LUT R0, R5, R0, R6, 0xfe, !PT ;  /* 0x0000000005007212 */ /* 0x000fce00078efe06 */
.L_x_37579:
[----:B------:R-:W-:Y:S05]  /*2a80*/  BSYNC B0 ;  /* 0x0000000000007941 */ /* 0x000fea0003800000 */
.L_x_37578:
[----:B------:R-:W0:Y:S02]  /*2a90*/  F2I.FTZ.TRUNC.NTZ R0, R0 ;  /* 0x0000000000007305 */ /* 0x000e24000021f100 */
[----:B0-----:R-:W-:Y:S01]  /*2aa0*/  PRMT R17, R0, 0x7610, R17 ;  /* 0x0000761000117816 */ /* 0x001fe20000000011 */
[----:B------:R-:W-:Y:S06]  /*2ab0*/  BRA `(.L_x_37559) ;  /* 0x00000000009c7947 */ /* 0x000fec0003800000 */
.L_x_37571:
        /* <DEDUP_REMOVED lines=14> */
.L_x_37585:
[----:B------:R-:W-:Y:S05]  /*2ba0*/  BSYNC B0 ;  /* 0x0000000000007941 */ /* 0x000fea0003800000 */
.L_x_37584:
[----:B------:R-:W0:Y:S02]  /*2bb0*/  F2I.FTZ.TRUNC.NTZ R0, R0 ;  /* 0x0000000000007305 */ /* 0x000e24000021f100 */
[----:B0-----:R-:W-:Y:S01]  /*2bc0*/  PRMT R17, R0, 0x7610, R17 ;  /* 0x0000761000117816 */ /* 0x001fe20000000011 */
[----:B------:R-:W-:Y:S06]  /*2bd0*/  BRA `(.L_x_37559) ;  /* 0x0000000000547947 */ /* 0x000fec0003800000 */
.L_x_37558:
        /* <DEDUP_REMOVED lines=16> */
.L_x_37586:
[----:B------:R-:W-:Y:S01]  /*2ce0*/  PRMT R17, RZ, 0x7610, R17 ;  /* 0x00007610ff117816 */ /* 0x000fe20000000011 */
[----:B------:R-:W-:Y:S06]  /*2cf0*/  BRA `(.L_x_37559) ;  /* 0x00000000000c7947 */ /* 0x000fec0003800000 */
.L_x_37583:
[----:B------:R2:W5:Y:S01]  /*2d00*/  LDG.E.U16 R17, desc[UR36][R4.64] ;  /* 0x0000002404117981 */ /* 0x000562000c1e1500 */
[----:B------:R-:W-:Y:S05]  /*2d10*/  BRA `(.L_x_37559) ;  /* 0x0000000000047947 */ /* 0x000fea0003800000 */
.L_x_37582:
[----:B------:R3:W5:Y:S02]  /*2d20*/  LDG.E.U16 R17, desc[UR36][R4.64] ;  /* 0x0000002404117981 */ /* 0x000764000c1e1500 */
.L_x_37559:
        /* <DEDUP_REMOVED lines=18> */
.L_x_37590:
[----:B------:R0:W5:Y:S01]  /*2e50*/  LDG.E.U8 R22, desc[UR36][R4.64] ;  /* 0x0000002404167981 */ /* 0x000162000c1e1100 */
[----:B------:R-:W-:Y:S05]  /*2e60*/  BRA `(.L_x_37592) ;  /* 0x0000000c00547947 */ /* 0x000fea0003800000 */
.L_x_37589:
        /* <DEDUP_REMOVED lines=8> */
.L_x_37594:
[----:B------:R0:W5:Y:S01]  /*2ef0*/  LDG.E.U16 R22, desc[UR36][R4.64] ;  /* 0x0000002404167981 */ /* 0x000162000c1e1500 */
[----:B------:R-:W-:Y:S05]  /*2f00*/  BRA `(.L_x_37592) ;  /* 0x0000000c002c7947 */ /* 0x000fea0003800000 */
.L_x_37593:
[----:B------:R0:W5:Y:S01]  /*2f10*/  LDG.E.U16 R22, desc[UR36][R4.64] ;  /* 0x0000002404167981 */ /* 0x000162000c1e1500 */
[----:B------:R-:W-:Y:S05]  /*2f20*/  BRA `(.L_x_37592) ;  /* 0x0000000c00247947 */ /* 0x000fea0003800000 */
.L_x_37588:
        /* <DEDUP_REMOVED lines=9> */
.L_x_37596:
[----:B------:R-:W2:Y:S02]  /*2fc0*/  LDG.E.U16 R0, desc[UR36][R4.64] ;  /* 0x0000002404007981 */ /* 0x000ea4000c1e1500 */
[----:B--2---:R-:W-:-:S06]  /*2fd0*/  HADD2.F32 R0, -RZ, R0.H0_H0 ;  /* 0x20000000ff007230 */ /* 0x004fcc0000004100 */
[----:B------:R-:W0:Y:S02]  /*2fe0*/  F2I.FTZ.TRUNC.NTZ R0, R0 ;  /* 0x0000000000007305 */ /* 0x000e24000021f100 */
[----:B0-----:R-:W-:Y:S01]  /*2ff0*/  PRMT R22, R0, 0x7610, R22 ;  /* 0x0000761000167816 */ /* 0x001fe20000000016 */
[----:B------:R-:W-:Y:S06]  /*3000*/  BRA `(.L_x_37592) ;  /* 0x0000000800ec7947 */ /* 0x000fec0003800000 */
.L_x_37595:
        /* <DEDUP_REMOVED lines=9> */
.L_x_37598:
[----:B------:R-:W2:Y:S02]  /*30a0*/  LDG.E.U16 R4, desc[UR36][R4.64] ;  /* 0x0000002404047981 */ /* 0x000ea4000c1e1500 */
[----:B--2---:R-:W-:-:S06]  /*30b0*/  HADD2.F32 R0, -RZ, R4.H0_H0 ;  /* 0x20000004ff007230 */ /* 0x004fcc0000004100 */
[----:B------:R-:W0:Y:S02]  /*30c0*/  F2I.FTZ.TRUNC.NTZ R0, R0 ;  /* 0x0000000000007305 */ /* 0x000e24000021f100 */
[----:B0-----:R-:W-:Y:S01]  /*30d0*/  PRMT R22, R0, 0x7610, R22 ;  /* 0x0000761000167816 */ /* 0x001fe20000000016 */
[----:B------:R-:W-:Y:S06]  /*30e0*/  BRA `(.L_x_37592) ;  /* 0x0000000800b47947 */ /* 0x000fec0003800000 */
.L_x_37597:
[----:B------:R-:W2:Y:S02]  /*30f0*/  LDG.E.64 R4, desc[UR36][R4.64] ;  /* 0x0000002404047981 */ /* 0x000ea4000c1e1b00 */
[----:B--2---:R0:W2:Y:S01]  /*3100*/  F2I.F64.TRUNC R22, R4 ;  /* 0x0000000400167311 */ /* 0x0040a2000030d100 */
[----:B------:R-:W-:Y:S05]  /*3110*/  BRA `(.L_x_37592) ;  /* 0x0000000800a87947 */ /* 0x000fea0003800000 */
.L_x_37587:
        /* <DEDUP_REMOVED lines=12> */
.L_x_37601:
[----:B------:R-:W2:Y:S02]  /*31e0*/  LDG.E.64 R4, desc[UR36][R4.64] ;  /* 0x0000002404047981 */ /* 0x000ea4000c1e1b00 */
[----:B--2---:R4:W0:Y:S01]  /*31f0*/  F2I.F64.TRUNC R22, R4 ;  /* 0x0000000400167311 */ /* 0x004822000030d100 */
[----:B------:R-:W-:Y:S05]  /*3200*/  BRA `(.L_x_37592) ;  /* 0x00000008006c7947 */ /* 0x000fea0003800000 */
.L_x_37600:
        /* <DEDUP_REMOVED lines=28> */
.L_x_37603:
        /* <DEDUP_REMOVED lines=15> */
.L_x_37602:
[----:B------:R-:W2:Y:S02]  /*34c0*/  LDG.E.U16 R0, desc[UR36][R4.64] ;  /* 0x0000002404007981 */ /* 0x000ea4000c1e1500 */
[----:B--2---:R-:W-:-:S06]  /*34d0*/  IMAD.U32 R0, R0, 0x10000, RZ ;  /* 0x0001000000007824 */ /* 0x004fcc00078e00ff */
[----:B------:R-:W0:Y:S02]  /*34e0*/  F2I.FTZ.TRUNC.NTZ R0, R0 ;  /* 0x0000000000007305 */ /* 0x000e24000021f100 */
[----:B0-----:R-:W-:Y:S01]  /*34f0*/  PRMT R22, R0, 0x7610, R22 ;  /* 0x0000761000167816 */ /* 0x001fe20000000016 */
[----:B------:R-:W-:Y:S06]  /*3500*/  BRA `(.L_x_37592) ;  /* 0x0000000400ac7947 */ /* 0x000fec0003800000 */
.L_x_37599:
        /* <DEDUP_REMOVED lines=10> */
.L_x_37606:
        /* <DEDUP_REMOVED lines=21> */
.L_x_37610:
[----:B------:R-:W-:Y:S05]  /*3700*/  BSYNC B1 ;  /* 0x0000000000017941 */ /* 0x000fea0003800000 */
.L_x_37609:
[----:B------:R-:W-:Y:S01]  /*3710*/  LEA R5, R0, 0x3b800000, 0x17 ;  /* 0x3b80000000057811 */ /* 0x000fe200078eb8ff */
[----:B------:R-:W-:-:S05]  /*3720*/  IMAD.SHL.U32 R0, R3, 0x100000, RZ ;  /* 0x0010000003007824 */ /* 0x000fca00078e00ff */
[----:B------:R-:W-:-:S07]  /*3730*/  LOP3.LUT R0, R5, R0, R6, 0xfe, !PT ;  /* 0x0000000005007212 */ /* 0x000fce00078efe06 */
.L_x_37608:
[----:B------:R-:W-:Y:S05]  /*3740*/  BSYNC B0 ;  /* 0x0000000000007941 */ /* 0x000fea0003800000 */
.L_x_37607:
[----:B------:R-:W0:Y:S02]  /*3750*/  F2I.FTZ.TRUNC.NTZ R0, R0 ;  /* 0x0000000000007305 */ /* 0x000e24000021f100 */
[----:B0-----:R-:W-:Y:S01]  /*3760*/  PRMT R22, R0, 0x7610, R22 ;  /* 0x0000761000167816 */ /* 0x001fe20000000016 */
[----:B------:R-:W-:Y:S06]  /*3770*/  BRA `(.L_x_37592) ;  /* 0x0000000400107947 */ /* 0x000fec0003800000 */
.L_x_37605:
        /* <DEDUP_REMOVED lines=21> */
.L_x_37614:
[----:B------:R-:W-:Y:S05]  /*38d0*/  BSYNC B1 ;  /* 0x0000000000017941 */ /* 0x000fea0003800000 */
.L_x_37613:
[----:B------:R-:W-:Y:S01]  /*38e0*/  LEA R5, R0, 0x37800000, 0x17 ;  /* 0x3780000000057811 */ /* 0x000fe200078eb8ff */
[----:B------:R-:W-:-:S05]  /*38f0*/  IMAD.SHL.U32 R0, R3, 0x200000, RZ ;  /* 0x0020000003007824 */ /* 0x000fca00078e00ff */
[----:B------:R-:W-:-:S07]  /*3900*/  LOP3.LUT R0, R5, R0, R6, 0xfe, !PT ;  /* 0x0000000005007212 */ /* 0x000fce00078efe06 */
.L_x_37612:
[----:B------:R-:W-:Y:S05]  /*3910*/  BSYNC B0 ;  /* 0x0000000000007941 */ /* 0x000fea0003800000 */
.L_x_37611:
[----:B------:R-:W0:Y:S02]  /*3920*/  F2I.FTZ.TRUNC.NTZ R0, R0 ;  /* 0x0000000000007305 */ /* 0x000e24000021f100 */
[----:B0-----:R-:W-:Y:S01]  /*3930*/  PRMT R22, R0, 0x7610, R22 ;  /* 0x0000761000167816 */ /* 0x001fe20000000016 */
[----:B------:R-:W-:Y:S06]  /*3940*/  BRA `(.L_x_37592) ;  /* 0x00000000009c7947 */ /* 0x000fec0003800000 */
.L_x_37604:
        /* <DEDUP_REMOVED lines=14> */
.L_x_37618:
[----:B------:R-:W-:Y:S05]  /*3a30*/  BSYNC B0 ;  /* 0x0000000000007941 */ /* 0x000fea0003800000 */
.L_x_37617:
[----:B------:R-:W0:Y:S02]  /*3a40*/  F2I.FTZ.TRUNC.NTZ R0, R0 ;  /* 0x0000000000007305 */ /* 0x000e24000021f100 */
[----:B0-----:R-:W-:Y:S01]  /*3a50*/  PRMT R22, R0, 0x7610, R22 ;  /* 0x0000761000167816 */ /* 0x001fe20000000016 */
[----:B------:R-:W-:Y:S06]  /*3a60*/  BRA `(.L_x_37592) ;  /* 0x0000000000547947 */ /* 0x000fec0003800000 */
.L_x_37591:
        /* <DEDUP_REMOVED lines=16> */
.L_x_37619:
[----:B------:R-:W-:Y:S01]  /*3b70*/  PRMT R22, RZ, 0x7610, R22 ;  /* 0x00007610ff167816 */ /* 0x000fe20000000016 */
[----:B------:R-:W-:Y:S06]  /*3b80*/  BRA `(.L_x_37592) ;  /* 0x00000000000c7947 */ /* 0x000fec0003800000 */
.L_x_37616:
[----:B------:R2:W5:Y:S01]  /*3b90*/  LDG.E.U16 R22, desc[UR36][R4.64] ;  /* 0x0000002404167981 */ /* 0x000562000c1e1500 */
[----:B------:R-:W-:Y:S05]  /*3ba0*/  BRA `(.L_x_37592) ;  /* 0x0000000000047947 */ /* 0x000fea0003800000 */
.L_x_37615:
[----:B------:R3:W5:Y:S02]  /*3bb0*/  LDG.E.U16 R22, desc[UR36][R4.64] ;  /* 0x0000002404167981 */ /* 0x000764000c1e1500 */
.L_x_37592:
[----:B------:R-:W-:-:S07]  /*3bc0*/  VIADD R27, R27, 0x80 ;  /* 0x000000801b1b7836 */ /* 0x000fce0000000000 */
.L_x_37553:
[----:B------:R-:W-:Y:S05]  /*3bd0*/  BSYNC B6 ;  /* 0x0000000000067941 */ /* 0x000fea0003800000 */
.L_x_37552:
        /* <DEDUP_REMOVED lines=25> */
.L_x_37625:
[----:B------:R0:W5:Y:S01]  /*3d70*/  LDG.E.U8 R24, desc[UR36][R4.64] ;  /* 0x0000002404187981 */ /* 0x000162000c1e1100 */
[----:B------:R-:W-:Y:S05]  /*3d80*/  BRA `(.L_x_37627) ;  /* 0x0000000c00547947 */ /* 0x000fea0003800000 */
.L_x_37624:
        /* <DEDUP_REMOVED lines=8> */
.L_x_37629:
[----:B------:R0:W5:Y:S01]  /*3e10*/  LDG.E.U16 R24, desc[UR36][R4.64] ;  /* 0x0000002404187981 */ /* 0x000162000c1e1500 */
[----:B------:R-:W-:Y:S05]  /*3e20*/  BRA `(.L_x_37627) ;  /* 0x0000000c002c7947 */ /* 0x000fea0003800000 */
.L_x_37628:
[----:B------:R0:W5:Y:S01]  /*3e30*/  LDG.E.U16 R24, desc[UR36][R4.64] ;  /* 0x0000002404187981 */ /* 0x000162000c1e1500 */
[----:B------:R-:W-:Y:S05]  /*3e40*/  BRA `(.L_x_37627) ;  /* 0x0000000c00247947 */ /* 0x000fea0003800000 */
.L_x_37623:
        /* <DEDUP_REMOVED lines=9> */
.L_x_37631:
[----:B------:R-:W2:Y:S02]  /*3ee0*/  LDG.E.U16 R0, desc[UR36][R4.64] ;  /* 0x0000002404007981 */ /* 0x000ea4000c1e1500 */
[----:B--2---:R-:W-:-:S06]  /*3ef0*/  HADD2.F32 R0, -RZ, R0.H0_H0 ;  /* 0x20000000ff007230 */ /* 0x004fcc0000004100 */
[----:B------:R-:W0:Y:S02]  /*3f00*/  F2I.FTZ.TRUNC.NTZ R0, R0 ;  /* 0x0000000000007305 */ /* 0x000e24000021f100 */
[----:B0-----:R-:W-:Y:S01]  /*3f10*/  PRMT R24, R0, 0x7610, R24 ;  /* 0x0000761000187816 */ /* 0x001fe20000000018 */
[----:B------:R-:W-:Y:S06]  /*3f20*/  BRA `(.L_x_37627) ;  /* 0x0000000800ec7947 */ /* 0x000fec0003800000 */
.L_x_37630:
        /* <DEDUP_REMOVED lines=9> */
.L_x_37633:
[----:B------:R-:W2:Y:S02]  /*3fc0*/  LDG.E.U16 R4, desc[UR36][R4.64] ;  /* 0x0000002404047981 */ /* 0x000ea4000c1e1500 */
[----:B--2---:R-:W-:-:S06]  /*3fd0*/  HADD2.F32 R0, -RZ, R4.H0_H0 ;  /* 0x20000004ff007230 */ /* 0x004fcc0000004100 */
[----:B------:R-:W0:Y:S02]  /*3fe0*/  F2I.FTZ.TRUNC.NTZ R0, R0 ;  /* 0x0000000000007305 */ /* 0x000e24000021f100 */
[----:B0-----:R-:W-:Y:S01]  /*3ff0*/  PRMT R24, R0, 0x7610, R24 ;  /* 0x0000761000187816 */ /* 0x001fe20000000018 */
[----:B------:R-:W-:Y:S06]  /*4000*/  BRA `(.L_x_37627) ;  /* 0x0000000800b47947 */ /* 0x000fec0003800000 */
.L_x_37632:
[----:B------:R-:W2:Y:S02]  /*4010*/  LDG.E.64 R4, desc[UR36][R4.64] ;  /* 0x0000002404047981 */ /* 0x000ea4000c1e1b00 */
[----:B--2---:R0:W1:Y:S01]  /*4020*/  F2I.F64.TRUNC R24, R4 ;  /* 0x0000000400187311 */ /* 0x004062000030d100 */
[----:B------:R-:W-:Y:S05]  /*4030*/  BRA `(.L_x_37627) ;  /* 0x0000000800a87947 */ /* 0x000fea0003800000 */
.L_x_37622:
        /* <DEDUP_REMOVED lines=12> */
.L_x_37636:
[----:B------:R-:W2:Y:S02]  /*4100*/  LDG.E.64 R4, desc[UR36][R4.64] ;  /* 0x0000002404047981 */ /* 0x000ea4000c1e1b00 */
[----:B--2---:R0:W1:Y:S01]  /*4110*/  F2I.F64.TRUNC R24, R4 ;  /* 0x0000000400187311 */ /* 0x004062000030d100 */
[----:B------:R-:W-:Y:S05]  /*4120*/  BRA `(.L_x_37627) ;  /* 0x00000008006c7947 */ /* 0x000fea0003800000 */
.L_x_37635:
        /* <DEDUP_REMOVED lines=28> */
.L_x_37638:
        /* <DEDUP_REMOVED lines=15> */
.L_x_37637:
[----:B------:R-:W2:Y:S02]  /*43e0*/  LDG.E.U16 R0, desc[UR36][R4.64] ;  /* 0x0000002404007981 */ /* 0x000ea4000c1e1500 */
[----:B--2---:R-:W-:-:S06]  /*43f0*/  IMAD.U32 R0, R0, 0x10000, RZ ;  /* 0x0001000000007824 */ /* 0x004fcc00078e00ff */
[----:B------:R-:W0:Y:S02]  /*4400*/  F2I.FTZ.TRUNC.NTZ R0, R0 ;  /* 0x0000000000007305 */ /* 0x000e24000021f100 */
[----:B0-----:R-:W-:Y:S01]  /*4410*/  PRMT R24, R0, 0x7610, R24 ;  /* 0x0000761000187816 */ /* 0x001fe20000000018 */
[----:B------:R-:W-:Y:S06]  /*4420*/  BRA `(.L_x_37627) ;  /* 0x0000000400ac7947 */ /* 0x000fec0003800000 */
.L_x_37634:
        /* <DEDUP_REMOVED lines=10> */
.L_x_37641:
        /* <DEDUP_REMOVED lines=21> */
.L_x_37645:
[----:B------:R-:W-:Y:S05]  /*4620*/  BSYNC B1 ;  /* 0x0000000000017941 */ /* 0x000fea0003800000 */
.L_x_37644:
[----:B------:R-:W-:Y:S01]  /*4630*/  LEA R5, R0, 0x3b800000, 0x17 ;  /* 0x3b80000000057811 */ /* 0x000fe200078eb8ff */
[----:B------:R-:W-:-:S05]  /*4640*/  IMAD.SHL.U32 R0, R3, 0x100000, RZ ;  /* 0x0010000003007824 */ /* 0x000fca00078e00ff */
[----:B------:R-:W-:-:S07]  /*4650*/  LOP3.LUT R0, R5, R0, R6, 0xfe, !PT ;  /* 0x0000000005007212 */ /* 0x000fce00078efe06 */
.L_x_37643:
[----:B------:R-:W-:Y:S05]  /*4660*/  BSYNC B0 ;  /* 0x0000000000007941 */ /* 0x000fea0003800000 */
.L_x_37642:
[----:B------:R-:W0:Y:S02]  /*4670*/  F2I.FTZ.TRUNC.NTZ R0, R0 ;  /* 0x0000000000007305 */ /* 0x000e24000021f100 */
[----:B0-----:R-:W-:Y:S01]  /*4680*/  PRMT R24, R0, 0x7610, R24 ;  /* 0x0000761000187816 */ /* 0x001fe20000000018 */
[----:B------:R-:W-:Y:S06]  /*4690*/  BRA `(.L_x_37627) ;  /* 0x0000000400107947 */ /* 0x000fec0003800000 */
.L_x_37640:
        /* <DEDUP_REMOVED lines=21> */
.L_x_37649:
[----:B------:R-:W-:Y:S05]  /*47f0*/  BSYNC B1 ;  /* 0x0000000000017941 */ /* 0x000fea0003800000 */
.L_x_37648:
[----:B------:R-:W-:Y:S01]  /*4800*/  LEA R5, R0, 0x37800000, 0x17 ;  /* 0x3780000000057811 */ /* 0x000fe200078eb8ff */
[----:B------:R-:W-:-:S05]  /*4810*/  IMAD.SHL.U32 R0, R3, 0x200000, RZ ;  /* 0x0020000003007824 */ /* 0x000fca00078e00ff */
[----:B------:R-:W-:-:S07]  /*4820*/  LOP3.LUT R0, R5, R0, R6, 0xfe, !PT ;  /* 0x0000000005007212 */ /* 0x000fce00078efe06 */
.L_x_37647:
[----:B------:R-:W-:Y:S05]  /*4830*/  BSYNC B0 ;  /* 0x0000000000007941 */ /* 0x000fea0003800000 */
.L_x_37646:
[----:B------:R-:W0:Y:S02]  /*4840*/  F2I.FTZ.TRUNC.NTZ R0, R0 ;  /* 0x0000000000007305 */ /* 0x000e24000021f100 */
[----:B0-----:R-:W-:Y:S01]  /*4850*/  PRMT R24, R0, 0x7610, R24 ;  /* 0x0000761000187816 */ /* 0x001fe20000000018 */
[----:B------:R-:W-:Y:S06]  /*4860*/  BRA `(.L_x_37627) ;  /* 0x00000000009c7947 */ /* 0x000fec0003800000 */
.L_x_37639:
        /* <DEDUP_REMOVED lines=14> */
.L_x_37653:
[----:B------:R-:W-:Y:S05]  /*4950*/  BSYNC B0 ;  /* 0x0000000000007941 */ /* 0x000fea0003800000 */
.L_x_37652:
[----:B------:R-:W0:Y:S02]  /*4960*/  F2I.FTZ.TRUNC.NTZ R0, R0 ;  /* 0x0000000000007305 */ /* 0x000e24000021f100 */
[----:B0-----:R-:W-:Y:S01]  /*4970*/  PRMT R24, R0, 0x7610, R24 ;  /* 0x0000761000187816 */ /* 0x001fe20000000018 */
[----:B------:R-:W-:Y:S06]  /*4980*/  BRA `(.L_x_37627) ;  /* 0x0000000000547947 */ /* 0x000fec0003800000 */
.L_x_37626:
        /* <DEDUP_REMOVED lines=16> */
.L_x_37654:
[----:B------:R-:W-:Y:S01]  /*4a90*/  PRMT R24, RZ, 0x7610, R24 ;  /* 0x00007610ff187816 */ /* 0x000fe20000000018 */
[----:B------:R-:W-:Y:S06]  /*4aa0*/  BRA `(.L_x_37627) ;  /* 0x00000000000c7947 */ /* 0x000fec0003800000 */
.L_x_37651:
[----:B------:R3:W5:Y:S01]  /*4ab0*/  LDG.E.U16 R24, desc[UR36][R4.64] ;  /* 0x0000002404187981 */ /* 0x000762000c1e1500 */
[----:B------:R-:W-:Y:S05]  /*4ac0*/  BRA `(.L_x_37627) ;  /* 0x0000000000047947 */ /* 0x000fea0003800000 */
.L_x_37650:
[----:B------:R4:W5:Y:S02]  /*4ad0*/  LDG.E.U16 R24, desc[UR36][R4.64] ;  /* 0x0000002404187981 */ /* 0x000964000c1e1500 */
.L_x_37627:
        /* <DEDUP_REMOVED lines=19> */
.L_x_37658:
[----:B------:R0:W5:Y:S01]  /*4c10*/  LDG.E.U8 R25, desc[UR36][R4.64] ;  /* 0x0000002404197981 */ /* 0x000162000c1e1100 */
[----:B------:R-:W-:Y:S05]  /*4c20*/  BRA `(.L_x_37660) ;  /* 0x0000000c00547947 */ /* 0x000fea0003800000 */
.L_x_37657:
        /* <DEDUP_REMOVED lines=8> */
.L_x_37662:
[----:B------:R0:W5:Y:S01]  /*4cb0*/  LDG.E.U16 R25, desc[UR36][R4.64] ;  /* 0x0000002404197981 */ /* 0x000162000c1e1500 */
[----:B------:R-:W-:Y:S05]  /*4cc0*/  BRA `(.L_x_37660) ;  /* 0x0000000c002c7947 */ /* 0x000fea0003800000 */
.L_x_37661:
[----:B------:R0:W5:Y:S01]  /*4cd0*/  LDG.E.U16 R25, desc[UR36][R4.64] ;  /* 0x0000002404197981 */ /* 0x000162000c1e1500 */
[----:B------:R-:W-:Y:S05]  /*4ce0*/  BRA `(.L_x_37660) ;  /* 0x0000000c00247947 */ /* 0x000fea0003800000 */
.L_x_37656:
        /* <DEDUP_REMOVED lines=9> */
.L_x_37664:
[----:B------:R-:W2:Y:S02]  /*4d80*/  LDG.E.U16 R0, desc[UR36][R4.64] ;  /* 0x0000002404007981 */ /* 0x000ea4000c1e1500 */
[----:B--2---:R-:W-:-:S06]  /*4d90*/  HADD2.F32 R0, -RZ, R0.H0_H0 ;  /* 0x20000000ff007230 */ /* 0x004fcc0000004100 */
[----:B------:R-:W0:Y:S02]  /*4da0*/  F2I.FTZ.TRUNC.NTZ R0, R0 ;  /* 0x0000000000007305 */ /* 0x000e24000021f100 */
[----:B0-----:R-:W-:Y:S01]  /*4db0*/  PRMT R25, R0, 0x7610, R25 ;  /* 0x0000761000197816 */ /* 0x001fe20000000019 */
[----:B------:R-:W-:Y:S06]  /*4dc0*/  BRA `(.L_x_37660) ;  /* 0x0000000800ec7947 */ /* 0x000fec0003800000 */
.L_x_37663:
        /* <DEDUP_REMOVED lines=9> */
.L_x_37666:
[----:B------:R-:W2:Y:S02]  /*4e60*/  LDG.E.U16 R4, desc[UR36][R4.64] ;  /* 0x0000002404047981 */ /* 0x000ea4000c1e1500 */
[----:B--2---:R-:W-:-:S06]  /*4e70*/  HADD2.F32 R0, -RZ, R4.H0_H0 ;  /* 0x20000004ff007230 */ /* 0x004fcc0000004100 */
[----:B------:R-:W0:Y:S02]  /*4e80*/  F2I.FTZ.TRUNC.NTZ R0, R0 ;  /* 0x0000000000007305 */ /* 0x000e24000021f100 */
[----:B0-----:R-:W-:Y:S01]  /*4e90*/  PRMT R25, R0, 0x7610, R25 ;  /* 0x0000761000197816 */ /* 0x001fe20000000019 */
[----:B------:R-:W-:Y:S06]  /*4ea0*/  BRA `(.L_x_37660) ;  /* 0x0000000800b47947 */ /* 0x000fec0003800000 */
.L_x_37665:
[----:B------:R-:W2:Y:S02]  /*4eb0*/  LDG.E.64 R4, desc[UR36][R4.64] ;  /* 0x0000002404047981 */ /* 0x000ea4000c1e1b00 */
[----:B--2---:R0:W1:Y:S01]  /*4ec0*/  F2I.F64.TRUNC R25, R4 ;  /* 0x0000000400197311 */ /* 0x004062000030d100 */
[----:B------:R-:W-:Y:S05]  /*4ed0*/  BRA `(.L_x_37660) ;  /* 0x0000000800a87947 */ /* 0x000fea0003800000 */
.L_x_37655:
        /* <DEDUP_REMOVED lines=12> */
.L_x_37669:
[----:B------:R-:W2:Y:S02]  /*4fa0*/  LDG.E.64 R4, desc[UR36][R4.64] ;  /* 0x0000002404047981 */ /* 0x000ea4000c1e1b00 */
[----:B--2---:R3:W4:Y:S01]  /*4fb0*/  F2I.F64.TRUNC R25, R4 ;  /* 0x0000000400197311 */ /* 0x004722000030d100 */
[----:B------:R-:W-:Y:S05]  /*4fc0*/  BRA `(.L_x_37660) ;  /* 0x00000008006c7947 */ /* 0x000fea0003800000 */
.L_x_37668:
        /* <DEDUP_REMOVED lines=28> */
.L_x_37671:
        /* <DEDUP_REMOVED lines=15> */
.L_x_37670:
[----:B------:R-:W2:Y:S02]  /*5280*/  LDG.E.U16 R0, desc[UR36][R4.64] ;  /* 0x0000002404007981 */ /* 0x000ea4000c1e1500 */
[----:B--2---:R-:W-:-:S06]  /*5290*/  IMAD.U32 R0, R0, 0x10000, RZ ;  /* 0x0001000000007824 */ /* 0x004fcc00078e00ff */
[----:B------:R-:W0:Y:S02]  /*52a0*/  F2I.FTZ.TRUNC.NTZ R0, R0 ;  /* 0x0000000000007305 */ /* 0x000e24000021f100 */
[----:B0-----:R-:W-:Y:S01]  /*52b0*/  PRMT R25, R0, 0x7610, R25 ;  /* 0x0000761000197816 */ /* 0x001fe20000000019 */
[----:B------:R-:W-:Y:S06]  /*52c0*/  BRA `(.L_x_37660) ;  /* 0x0000000400ac7947 */ /* 0x000fec0003800000 */
.L_x_37667:
        /* <DEDUP_REMOVED lines=10> */
.L_x_37674:
        /* <DEDUP_REMOVED lines=21> */
.L_x_37678:
[----:B------:R-:W-:Y:S05]  /*54c0*/  BSYNC B1 ;  /* 0x0000000000017941 */ /* 0x000fea0003800000 */
.L_x_37677:
[----:B------:R-:W-:Y:S01]  /*54d0*/  LEA R5, R0, 0x3b800000, 0x17 ;  /* 0x3b80000000057811 */ /* 0x000fe200078eb8ff */
[----:B------:R-:W-:-:S05]  /*54e0*/  IMAD.SHL.U32 R0, R3, 0x100000, RZ ;  /* 0x0010000003007824 */ /* 0x000fca00078e00ff */
[----:B------:R-:W-:-:S07]  /*54f0*/  LOP3.LUT R0, R5, R0, R6, 0xfe, !PT ;  /* 0x0000000005007212 */ /* 0x000fce00078efe06 */
.L_x_37676:
[----:B------:R-:W-:Y:S05]  /*5500*/  BSYNC B0 ;  /* 0x0000000000007941 */ /* 0x000fea0003800000 */
.L_x_37675:
[----:B------:R-:W0:Y:S02]  /*5510*/  F2I.FTZ.TRUNC.NTZ R0, R0 ;  /* 0x0000000000007305 */ /* 0x000e24000021f100 */
[----:B0-----:R-:W-:Y:S01]  /*5520*/  PRMT R25, R0, 0x7610, R25 ;  /* 0x0000761000197816 */ /* 0x001fe20000000019 */
[----:B------:R-:W-:Y:S06]  /*5530*/  BRA `(.L_x_37660) ;  /* 0x0000000400107947 */ /* 0x000fec0003800000 */
.L_x_37673:
        /* <DEDUP_REMOVED lines=21> */
.L_x_37682:
[----:B------:R-:W-:Y:S05]  /*5690*/  BSYNC B1 ;  /* 0x0000000000017941 */ /* 0x000fea0003800000 */
.L_x_37681:
[----:B------:R-:W-:Y:S01]  /*56a0*/  LEA R5, R0, 0x37800000, 0x17 ;  /* 0x3780000000057811 */ /* 0x000fe200078eb8ff */
[----:B------:R-:W-:-:S05]  /*56b0*/  IMAD.SHL.U32 R0, R3, 0x200000, RZ ;  /* 0x0020000003007824 */ /* 0x000fca00078e00ff */
[----:B------:R-:W-:-:S07]  /*56c0*/  LOP3.LUT R0, R5, R0, R6, 0xfe, !PT ;  /* 0x0000000005007212 */ /* 0x000fce00078efe06 */
.L_x_37680:
[----:B------:R-:W-:Y:S05]  /*56d0*/  BSYNC B0 ;  /* 0x0000000000007941 */ /* 0x000fea0003800000 */
.L_x_37679:
[----:B------:R-:W0:Y:S02]  /*56e0*/  F2I.FTZ.TRUNC.NTZ R0, R0 ;  /* 0x0000000000007305 */ /* 0x000e24000021f100 */
[----:B0-----:R-:W-:Y:S01]  /*56f0*/  PRMT R25, R0, 0x7610, R25 ;  /* 0x0000761000197816 */ /* 0x001fe20000000019 */
[----:B------:R-:W-:Y:S06]  /*5700*/  BRA `(.L_x_37660) ;  /* 0x00000000009c7947 */ /* 0x000fec0003800000 */
.L_x_37672:
        /* <DEDUP_REMOVED lines=14> */
.L_x_37686:
[----:B------:R-:W-:Y:S05]  /*57f0*/  BSYNC B0 ;  /* 0x0000000000007941 */ /* 0x000fea0003800000 */
.L_x_37685:
[----:B------:R-:W0:Y:S02]  /*5800*/  F2I.FTZ.TRUNC.NTZ R0, R0 ;  /* 0x0000000000007305 */ /* 0x000e24000021f100 */
[----:B0-----:R-:W-:Y:S01]  /*5810*/  PRMT R25, R0, 0x7610, R25 ;  /* 0x0000761000197816 */ /* 0x001fe20000000019 */
[----:B------:R-:W-:Y:S06]  /*5820*/  BRA `(.L_x_37660) ;  /* 0x0000000000547947 */ /* 0x000fec0003800000 */
.L_x_37659:
        /* <DEDUP_REMOVED lines=16> */
.L_x_37687:
[----:B------:R-:W-:Y:S01]  /*5930*/  PRMT R25, RZ, 0x7610, R25 ;  /* 0x00007610ff197816 */ /* 0x000fe20000000019 */
[----:B------:R-:W-:Y:S06]  /*5940*/  BRA `(.L_x_37660) ;  /* 0x00000000000c7947 */ /* 0x000fec0003800000 */
.L_x_37684:
[----:B------:R1:W5:Y:S01]  /*5950*/  LDG.E.U16 R25, desc[UR36][R4.64] ;  /* 0x0000002404197981 */ /* 0x000362000c1e1500 */
[----:B------:R-:W-:Y:S05]  /*5960*/  BRA `(.L_x_37660) ;  /* 0x0000000000047947 */ /* 0x000fea0003800000 */
.L_x_37683:
[----:B------:R2:W5:Y:S02]  /*5970*/  LDG.E.U16 R25, desc[UR36][R4.64] ;  /* 0x0000002404197981 */ /* 0x000564000c1e1500 */
.L_x_37660:
[----:B------:R-:W-:-:S07]  /*5980*/  VIADD R27, R27, 0x80 ;  /* 0x000000801b1b7836 */ /* 0x000fce0000000000 */
.L_x_37621:
[----:B------:R-:W-:Y:S05]  /*5990*/  BSYNC B6 ;  /* 0x0000000000067941 */ /* 0x000fea0003800000 */
.L_x_37620:
        /* <DEDUP_REMOVED lines=23> */
.L_x_37693:
[----:B------:R0:W5:Y:S01]  /*5b10*/  LDG.E.U8 R26, desc[UR36][R4.64] ;  /* 0x00000024041a7981 */ /* 0x000162000c1e1100 */
[----:B------:R-:W-:Y:S05]  /*5b20*/  BRA `(.L_x_37695) ;  /* 0x0000000c00587947 */ /* 0x000fea0003800000 */
.L_x_37692:
        /* <DEDUP_REMOVED lines=8> */
.L_x_37697:
[----:B------:R3:W5:Y:S01]  /*5bb0*/  LDG.E.U16 R26, desc[UR36][R4.64] ;  /* 0x00000024041a7981 */ /* 0x000762000c1e1500 */
[----:B------:R-:W-:Y:S05]  /*5bc0*/  BRA `(.L_x_37695) ;  /* 0x0000000c00307947 */ /* 0x000fea0003800000 */
.L_x_37696:
[----:B------:R2:W5:Y:S01]  /*5bd0*/  LDG.E.U16 R26, desc[UR36][R4.64] ;  /* 0x00000024041a7981 */ /* 0x000562000c1e1500 */
[----:B------:R-:W-:Y:S05]  /*5be0*/  BRA `(.L_x_37695) ;  /* 0x0000000c00287947 */ /* 0x000fea0003800000 */
.L_x_37691:
        /* <DEDUP_REMOVED lines=9> */
.L_x_37699:
[----:B------:R-:W2:Y:S02]  /*5c80*/  LDG.E.U16 R0, desc[UR36][R4.64] ;  /* 0x0000002404007981 */ /* 0x000ea4000c1e1500 */
[----:B--2---:R-:W-:-:S06]  /*5c90*/  HADD2.F32 R0, -RZ, R0.H0_H0 ;  /* 0x20000000ff007230 */ /* 0x004fcc0000004100 */
[----:B------:R-:W0:Y:S02]  /*5ca0*/  F2I.FTZ.TRUNC.NTZ R0, R0 ;  /* 0x0000000000007305 */ /* 0x000e24000021f100 */
[----:B0-----:R-:W-:Y:S01]  /*5cb0*/  PRMT R26, R0, 0x7610, R26 ;  /* 0x00007610001a7816 */ /* 0x001fe2000000001a */
[----:B------:R-:W-:Y:S06]  /*5cc0*/  BRA `(.L_x_37695) ;  /* 0x0000000800f07947 */ /* 0x000fec0003800000 */
.L_x_37698:
        /* <DEDUP_REMOVED lines=9> */
.L_x_37701:
[----:B------:R-:W2:Y:S02]  /*5d60*/  LDG.E.U16 R4, desc[UR36][R4.64] ;  /* 0x0000002404047981 */ /* 0x000ea4000c1e1500 */
[----:B--2---:R-:W-:-:S06]  /*5d70*/  HADD2.F32 R0, -RZ, R4.H0_H0 ;  /* 0x20000004ff007230 */ /* 0x004fcc0000004100 */
[----:B------:R-:W0:Y:S02]  /*5d80*/  F2I.FTZ.TRUNC.NTZ R0, R0 ;  /* 0x0000000000007305 */ /* 0x000e24000021f100 */
[----:B0-----:R-:W-:Y:S01]  /*5d90*/  PRMT R26, R0, 0x7610, R26 ;  /* 0x00007610001a7816 */ /* 0x001fe2000000001a */
[----:B------:R-:W-:Y:S06]  /*5da0*/  BRA `(.L_x_37695) ;  /* 0x0000000800b87947 */ /* 0x000fec0003800000 */
.L_x_37700:
[----:B------:R-:W2:Y:S02]  /*5db0*/  LDG.E.64 R2, desc[UR36][R4.64] ;  /* 0x0000002404027981 */ /* 0x000ea4000c1e1b00 */
[----:B--2---:R-:W0:Y:S02]  /*5dc0*/  F2I.F64.TRUNC R2, R2 ;  /* 0x0000000200027311 */ /* 0x004e24000030d100 */
[----:B0-----:R-:W-:Y:S01]  /*5dd0*/  PRMT R26, R2, 0x7610, R26 ;  /* 0x00007610021a7816 */ /* 0x001fe2000000001a */
[----:B------:R-:W-:Y:S06]  /*5de0*/  BRA `(.L_x_37695) ;  /* 0x0000000800a87947 */ /* 0x000fec0003800000 */
.L_x_37690:
        /* <DEDUP_REMOVED lines=12> */
.L_x_37704:
[----:B------:R-:W2:Y:S02]  /*5eb0*/  LDG.E.64 R4, desc[UR36][R4.64] ;  /* 0x0000002404047981 */ /* 0x000ea4000c1e1b00 */
[----:B--2---:R0:W1:Y:S01]  /*5ec0*/  F2I.F64.TRUNC R26, R4 ;  /* 0x00000004001a7311 */ /* 0x004062000030d100 */
[----:B------:R-:W-:Y:S05]  /*5ed0*/  BRA `(.L_x_37695) ;  /* 0x00000008006c7947 */ /* 0x000fea0003800000 */
.L_x_37703:
        /* <DEDUP_REMOVED lines=28> */
.L_x_37706:
        /* <DEDUP_REMOVED lines=15> */
.L_x_37705:
[----:B------:R-:W2:Y:S02]  /*6190*/  LDG.E.U16 R0, desc[UR36][R4.64] ;  /* 0x0000002404007981 */ /* 0x000ea4000c1e1500 */
[----:B--2---:R-:W-:-:S06]  /*61a0*/  IMAD.U32 R0, R0, 0x10000, RZ ;  /* 0x0001000000007824 */ /* 0x004fcc00078e00ff */
[----:B------:R-:W0:Y:S02]  /*61b0*/  F2I.FTZ.TRUNC.NTZ R0, R0 ;  /* 0x0000000000007305 */ /* 0x000e24000021f100 */
[----:B0-----:R-:W-:Y:S01]  /*61c0*/  PRMT R26, R0, 0x7610, R26 ;  /* 0x00007610001a7816 */ /* 0x001fe2000000001a */
[----:B------:R-:W-:Y:S06]  /*61d0*/  BRA `(.L_x_37695) ;  /* 0x0000000400ac7947 */ /* 0x000fec0003800000 */
.L_x_37702:
        /* <DEDUP_REMOVED lines=10> */
.L_x_37709:
        /* <DEDUP_REMOVED lines=21> */
.L_x_37713:
[----:B------:R-:W-:Y:S05]  /*63d0*/  BSYNC B1 ;  /* 0x0000000000017941 */ /* 0x000fea0003800000 */
.L_x_37712:
[----:B------:R-:W-:Y:S01]  /*63e0*/  LEA R3, R0, 0x3b800000, 0x17 ;  /* 0x3b80000000037811 */ /* 0x000fe200078eb8ff */
[----:B------:R-:W-:-:S05]  /*63f0*/  IMAD.SHL.U32 R0, R2, 0x100000, RZ ;  /* 0x0010000002007824 */ /* 0x000fca00078e00ff */
[----:B------:R-:W-:-:S07]  /*6400*/  LOP3.LUT R0, R3, R0, R4, 0xfe, !PT ;  /* 0x0000000003007212 */ /* 0x000fce00078efe04 */
.L_x_37711:
[----:B------:R-:W-:Y:S05]  /*6410*/  BSYNC B0 ;  /* 0x0000000000007941 */ /* 0x000fea0003800000 */
.L_x_37710:
[----:B------:R-:W0:Y:S02]  /*6420*/  F2I.FTZ.TRUNC.NTZ R0, R0 ;  /* 0x0000000000007305 */ /* 0x000e24000021f100 */
[----:B0-----:R-:W-:Y:S01]  /*6430*/  PRMT R26, R0, 0x7610, R26 ;  /* 0x00007610001a7816 */ /* 0x001fe2000000001a */
[----:B------:R-:W-:Y:S06]  /*6440*/  BRA `(.L_x_37695) ;  /* 0x0000000400107947 */ /* 0x000fec0003800000 */
.L_x_37708:
        /* <DEDUP_REMOVED lines=21> */
.L_x_37717:
[----:B------:R-:W-:Y:S05]  /*65a0*/  BSYNC B1 ;  /* 0x0000000000017941 */ /* 0x000fea0003800000 */
.L_x_37716:
[----:B------:R-:W-:Y:S01]  /*65b0*/  LEA R3, R0, 0x37800000, 0x17 ;  /* 0x3780000000037811 */ /* 0x000fe200078eb8ff */
[----:B------:R-:W-:-:S05]  /*65c0*/  IMAD.SHL.U32 R0, R2, 0x200000, RZ ;  /* 0x0020000002007824 */ /* 0x000fca00078e00ff */
[----:B------:R-:W-:-:S07]  /*65d0*/  LOP3.LUT R0, R3, R0, R4, 0xfe, !PT ;  /* 0x0000000003007212 */ /* 0x000fce00078efe04 */
.L_x_37715:
[----:B------:R-:W-:Y:S05]  /*65e0*/  BSYNC B0 ;  /* 0x0000000000007941 */ /* 0x000fea0003800000 */
.L_x_37714:
[----:B------:R-:W0:Y:S02]  /*65f0*/  F2I.FTZ.TRUNC.NTZ R0, R0 ;  /* 0x0000000000007305 */ /* 0x000e24000021f100 */
[----:B0-----:R-:W-:Y:S01]  /*6600*/  PRMT R26, R0, 0x7610, R26 ;  /* 0x00007610001a7816 */ /* 0x001fe2000000001a */
[----:B------:R-:W-:Y:S06]  /*6610*/  BRA `(.L_x_37695) ;  /* 0x00000000009c7947 */ /* 0x000fec0003800000 */
.L_x_37707:
        /* <DEDUP_REMOVED lines=14> */
.L_x_37721:
[----:B------:R-:W-:Y:S05]  /*6700*/  BSYNC B0 ;  /* 0x0000000000007941 */ /* 0x000fea0003800000 */
.L_x_37720:
[----:B------:R-:W0:Y:S02]  /*6710*/  F2I.FTZ.TRUNC.NTZ R0, R0 ;  /* 0x0000000000007305 */ /* 0x000e24000021f100 */
[----:B0-----:R-:W-:Y:S01]  /*6720*/  PRMT R26, R0, 0x7610, R26 ;  /* 0x00007610001a7816 */ /* 0x001fe2000000001a */
[----:B------:R-:W-:Y:S06]  /*6730*/  BRA `(.L_x_37695) ;  /* 0x0000000000547947 */ /* 0x000fec0003800000 */
.L_x_37694:
        /* <DEDUP_REMOVED lines=16> */
.L_x_37722:
[----:B------:R-:W-:Y:S01]  /*6840*/  PRMT R26, RZ, 0x7610, R26 ;  /* 0x00007610ff1a7816 */ /* 0x000fe2000000001a */
[----:B------:R-:W-:Y:S06]  /*6850*/  BRA `(.L_x_37695) ;  /* 0x00000000000c7947 */ /* 0x000fec0003800000 */
.L_x_37719:
[----:B------:R0:W5:Y:S01]  /*6860*/  LDG.E.U16 R26, desc[UR36][R4.64] ;  /* 0x00000024041a7981 */ /* 0x000162000c1e1500 */
[----:B------:R-:W-:Y:S05]  /*6870*/  BRA `(.L_x_37695) ;  /* 0x0000000000047947 */ /* 0x000fea0003800000 */
.L_x_37718:
[----:B------:R0:W5:Y:S02]  /*6880*/  LDG.E.U16 R26, desc[UR36][R4.64] ;  /* 0x00000024041a7981 */ /* 0x000164000c1e1500 */
.L_x_37695:
        /* <DEDUP_REMOVED lines=19> */
.L_x_37726:
[----:B------:R0:W5:Y:S01]  /*69c0*/  LDG.E.U8 R23, desc[UR36][R2.64] ;  /* 0x0000002402177981 */ /* 0x000162000c1e1100 */
[----:B------:R-:W-:Y:S05]  /*69d0*/  BRA `(.L_x_37689) ;  /* 0x0000000c00507947 */ /* 0x000fea0003800000 */
.L_x_37725:
        /* <DEDUP_REMOVED lines=8> */
.L_x_37729:
[----:B------:R0:W5:Y:S01]  /*6a60*/  LDG.E.U16 R23, desc[UR36][R2.64] ;  /* 0x0000002402177981 */ /* 0x000162000c1e1500 */
[----:B------:R-:W-:Y:S05]  /*6a70*/  BRA `(.L_x_37689) ;  /* 0x0000000c00287947 */ /* 0x000fea0003800000 */
.L_x_37728:
[----:B------:R0:W5:Y:S01]  /*6a80*/  LDG.E.U16 R23, desc[UR36][R2.64] ;  /* 0x0000002402177981 */ /* 0x000162000c1e1500 */
[----:B------:R-:W-:Y:S05]  /*6a90*/  BRA `(.L_x_37689) ;  /* 0x0000000c00207947 */ /* 0x000fea0003800000 */
.L_x_37724:
        /* <DEDUP_REMOVED lines=9> */
.L_x_37731:
[----:B------:R-:W2:Y:S02]  /*6b30*/  LDG.E.U16 R0, desc[UR36][R2.64] ;  /* 0x0000002402007981 */ /* 0x000ea4000c1e1500 */
[----:B--2---:R-:W-:-:S06]  /*6b40*/  HADD2.F32 R0, -RZ, R0.H0_H0 ;  /* 0x20000000ff007230 */ /* 0x004fcc0000004100 */
[----:B------:R-:W0:Y:S02]  /*6b50*/  F2I.FTZ.TRUNC.NTZ R0, R0 ;  /* 0x0000000000007305 */ /* 0x000e24000021f100 */
[----:B0-----:R-:W-:Y:S01]  /*6b60*/  PRMT R23, R0, 0x7610, R23 ;  /* 0x0000761000177816 */ /* 0x001fe20000000017 */
[----:B------:R-:W-:Y:S06]  /*6b70*/  BRA `(.L_x_37689) ;  /* 0x0000000800e87947 */ /* 0x000fec0003800000 */
.L_x_37730:
        /* <DEDUP_REMOVED lines=9> */
.L_x_37733:
[----:B------:R-:W2:Y:S02]  /*6c10*/  LDG.E.U16 R2, desc[UR36][R2.64] ;  /* 0x0000002402027981 */ /* 0x000ea4000c1e1500 */
[----:B--2---:R-:W-:-:S06]  /*6c20*/  HADD2.F32 R0, -RZ, R2.H0_H0 ;  /* 0x20000002ff007230 */ /* 0x004fcc0000004100 */
[----:B------:R-:W0:Y:S02]  /*6c30*/  F2I.FTZ.TRUNC.NTZ R0, R0 ;  /* 0x0000000000007305 */ /* 0x000e24000021f100 */
[----:B0-----:R-:W-:Y:S01]  /*6c40*/  PRMT R23, R0, 0x7610, R23 ;  /* 0x0000761000177816 */ /* 0x001fe20000000017 */
[----:B------:R-:W-:Y:S06]  /*6c50*/  BRA `(.L_x_37689) ;  /* 0x0000000800b07947 */ /* 0x000fec0003800000 */
.L_x_37732:
[----:B------:R-:W2:Y:S02]  /*6c60*/  LDG.E.64 R2, desc[UR36][R2.64] ;  /* 0x0000002402027981 */ /* 0x000ea4000c1e1b00 */
[----:B--2---:R0:W1:Y:S01]  /*6c70*/  F2I.F64.TRUNC R23, R2 ;  /* 0x0000000200177311 */ /* 0x004062000030d100 */
[----:B------:R-:W-:Y:S05]  /*6c80*/  BRA `(.L_x_37689) ;  /* 0x0000000800a47947 */ /* 0x000fea0003800000 */
.L_x_37723:
        /* <DEDUP_REMOVED lines=12> */
.L_x_37736:
[----:B------:R-:W2:Y:S02]  /*6d50*/  LDG.E.64 R2, desc[UR36][R2.64] ;  /* 0x0000002402027981 */ /* 0x000ea4000c1e1b00 */
[----:B--2---:R0:W1:Y:S01]  /*6d60*/  F2I.F64.TRUNC R23, R2 ;  /* 0x0000000200177311 */ /* 0x004062000030d100 */
[----:B------:R-:W-:Y:S05]  /*6d70*/  BRA `(.L_x_37689) ;  /* 0x0000000800687947 */ /* 0x000fea0003800000 */
.L_x_37735:
        /* <DEDUP_REMOVED lines=28> */
.L_x_37738:
        /* <DEDUP_REMOVED lines=15> */
.L_x_37737:
[----:B------:R-:W2:Y:S02]  /*7030*/  LDG.E.U16 R0, desc[UR36][R2.64] ;  /* 0x0000002402007981 */ /* 0x000ea4000c1e1500 */
[----:B--2---:R-:W-:-:S06]  /*7040*/  IMAD.U32 R0, R0, 0x10000, RZ ;  /* 0x0001000000007824 */ /* 0x004fcc00078e00ff */
[----:B------:R-:W0:Y:S02]  /*7050*/  F2I.FTZ.TRUNC.NTZ R0, R0 ;  /* 0x0000000000007305 */ /* 0x000e24000021f100 */
[----:B0-----:R-:W-:Y:S01]  /*7060*/  PRMT R23, R0, 0x7610, R23 ;  /* 0x0000761000177816 */ /* 0x001fe20000000017 */
[----:B------:R-:W-:Y:S06]  /*7070*/  BRA `(.L_x_37689) ;  /* 0x0000000400a87947 */ /* 0x000fec0003800000 */
.L_x_37734:
        /* <DEDUP_REMOVED lines=10> */
.L_x_37741:
        /* <DEDUP_REMOVED lines=21> */
.L_x_37745:
[----:B------:R-:W-:Y:S05]  /*7270*/  BSYNC B1 ;  /* 0x0000000000017941 */ /* 0x000fea0003800000 */
.L_x_37744:
[----:B------:R-:W-:Y:S01]  /*7280*/  LEA R3, R0, 0x3b800000, 0x17 ;  /* 0x3b80000000037811 */ /* 0x000fe200078eb8ff */
[----:B------:R-:W-:-:S05]  /*7290*/  IMAD.SHL.U32 R0, R2, 0x100000, RZ ;  /* 0x0010000002007824 */ /* 0x000fca00078e00ff */
[----:B------:R-:W-:-:S07]  /*72a0*/  LOP3.LUT R0, R3, R0, R4, 0xfe, !PT ;  /* 0x0000000003007212 */ /* 0x000fce00078efe04 */
.L_x_37743:
[----:B------:R-:W-:Y:S05]  /*72b0*/  BSYNC B0 ;  /* 0x0000000000007941 */ /* 0x000fea0003800000 */
.L_x_37742:
[----:B------:R-:W0:Y:S02]  /*72c0*/  F2I.FTZ.TRUNC.NTZ R0, R0 ;  /* 0x0000000000007305 */ /* 0x000e24000021f100 */
[----:B0-----:R-:W-:Y:S01]  /*72d0*/  PRMT R23, R0, 0x7610, R23 ;  /* 0x0000761000177816 */ /* 0x001fe20000000017 */
[----:B------:R-:W-:Y:S06]  /*72e0*/  BRA `(.L_x_37689) ;  /* 0x00000004000c7947 */ /* 0x000fec0003800000 */
.L_x_37740:
        /* <DEDUP_REMOVED lines=21> */
.L_x_37749:
[----:B------:R-:W-:Y:S05]  /*7440*/  BSYNC B1 ;  /* 0x0000000000017941 */ /* 0x000fea0003800000 */
.L_x_37748:
[----:B------:R-:W-:Y:S01]  /*7450*/  LEA R3, R0, 0x37800000, 0x17 ;  /* 0x3780000000037811 */ /* 0x000fe200078eb8ff */
[----:B------:R-:W-:-:S05]  /*7460*/  IMAD.SHL.U32 R0, R2, 0x200000, RZ ;  /* 0x0020000002007824 */ /* 0x000fca00078e00ff */
[----:B------:R-:W-:-:S07]  /*7470*/  LOP3.LUT R0, R3, R0, R4, 0xfe, !PT ;  /* 0x0000000003007212 */ /* 0x000fce00078efe04 */
.L_x_37747:
[----:B------:R-:W-:Y:S05]  /*7480*/  BSYNC B0 ;  /* 0x0000000000007941 */ /* 0x000fea0003800000 */
.L_x_37746:
[----:B------:R-:W0:Y:S02]  /*7490*/  F2I.FTZ.TRUNC.NTZ R0, R0 ;  /* 0x0000000000007305 */ /* 0x000e24000021f100 */
[----:B0-----:R-:W-:Y:S01]  /*74a0*/  PRMT R23, R0, 0x7610, R23 ;  /* 0x0000761000177816 */ /* 0x001fe20000000017 */
[----:B------:R-:W-:Y:S06]  /*74b0*/  BRA `(.L_x_37689) ;  /* 0x0000000000987947 */ /* 0x000fec0003800000 */
.L_x_37739:
        /* <DEDUP_REMOVED lines=14> */
.L_x_37753:
[----:B------:R-:W-:Y:S05]  /*75a0*/  BSYNC B0 ;  /* 0x0000000000007941 */ /* 0x000fea0003800000 */
.L_x_37752:
[----:B------:R-:W0:Y:S02]  /*75b0*/  F2I.FTZ.TRUNC.NTZ R0, R0 ;  /* 0x0000000000007305 */ /* 0x000e24000021f100 */
[----:B0-----:R-:W-:Y:S01]  /*75c0*/  PRMT R23, R0, 0x7610, R23 ;  /* 0x0000761000177816 */ /* 0x001fe20000000017 */
[----:B------:R-:W-:Y:S06]  /*75d0*/  BRA `(.L_x_37689) ;  /* 0x0000000000507947 */ /* 0x000fec0003800000 */
.L_x_37727:
        /* <DEDUP_REMOVED lines=16> */
.L_x_37754:
[----:B------:R-:W-:Y:S05]  /*76e0*/  BRA `(.L_x_37689) ;  /* 0x00000000000c7947 */ /* 0x000fea0003800000 */
.L_x_37751:
[----:B------:R0:W5:Y:S01]  /*76f0*/  LDG.E.U16 R23, desc[UR36][R2.64] ;  /* 0x0000002402177981 */ /* 0x000162000c1e1500 */
[----:B------:R-:W-:Y:S05]  /*7700*/  BRA `(.L_x_37689) ;  /* 0x0000000000047947 */ /* 0x000fea0003800000 */
.L_x_37750:
[----:B------:R0:W5:Y:S02]  /*7710*/  LDG.E.U16 R23, desc[UR36][R2.64] ;  /* 0x0000002402177981 */ /* 0x000164000c1e1500 */
.L_x_37689:
[----:B------:R-:W-:Y:S05]  /*7720*/  BSYNC B6 ;  /* 0x0000000000067941 */ /* 0x000fea0003800000 */
.L_x_37688:
        /* <DEDUP_REMOVED lines=15> */
[----:B------:R-:W-:Y:S02]  /*7820*/  ISETP.NE.AND P2, PT, R0, RZ, P2 ;  /* 0x000000ff0000720c */ /* 0x000fe40001745270 */
[----:B------:R-:W-:Y:S02]  /*7830*/  ISETP.NE.AND P3, PT, R3, RZ, P3 ;  /* 0x000000ff0300720c */ /* 0x000fe40001f65270 */
[----:B------:R-:W-:Y:S02]  /*7840*/  ISETP.NE.AND P1, PT, R4, RZ, P1 ;  /* 0x000000ff0400720c */ /* 0x000fe40000f25270 */
[----:B------:R-:W-:Y:S02]  /*7850*/  ISETP.GE.AND P4, PT, R27, R28, PT ;  /* 0x0000001c1b00720c */ /* 0x000fe40003f86270 */
[----:B------:R-:W-:-:S02]  /*7860*/  ISETP.NE.AND P0, PT, R5, RZ, P0 ;  /* 0x000000ff0500720c */ /* 0x000fc40000705270 */
        /* <DEDUP_REMOVED lines=26> */
.L_x_37760:
[----:B------:R0:W-:Y:S01]  /*7a10*/  STG.E.U8 desc[UR36][R8.64], R3 ;  /* 0x0000000308007986 */ /* 0x0001e2000c101124 */
[----:B------:R-:W-:Y:S05]  /*7a20*/  BRA `(.L_x_37756) ;  /* 0x0000000c00547947 */ /* 0x000fea0003800000 */
.L_x_37759:
        /* <DEDUP_REMOVED lines=10> */
.L_x_37763:
[----:B------:R0:W-:Y:S01]  /*7ad0*/  STG.E desc[UR36][R8.64], R3 ;  /* 0x0000000308007986 */ /* 0x0001e2000c101924 */
[----:B------:R-:W-:Y:S05]  /*7ae0*/  BRA `(.L_x_37756) ;  /* 0x0000000c00247947 */ /* 0x000fea0003800000 */
.L_x_37762:
[----:B------:R0:W-:Y:S01]  /*7af0*/  STG.E.U16 desc[UR36][R8.64], R3 ;  /* 0x0000000308007986 */ /* 0x0001e2000c101524 */
[----:B------:R-:W-:Y:S05]  /*7b00*/  BRA `(.L_x_37756) ;  /* 0x0000000c001c7947 */ /* 0x000fea0003800000 */
.L_x_37758:
        /* <DEDUP_REMOVED lines=9> */
.L_x_37765:
[----:B------:R-:W0:Y:S02]  /*7ba0*/  I2F.S16 R0, R3 ;  /* 0x0000000300007306 */ /* 0x000e240000101400 */
[----:B0-----:R-:W-:-:S05]  /*7bb0*/  F2FP.F16.F32.PACK_AB R0, RZ, R0 ;  /* 0x00000000ff00723e */ /* 0x001fca00000000ff */
[----:B------:R1:W-:Y:S01]  /*7bc0*/  STG.E.U16 desc[UR36][R8.64], R0 ;  /* 0x0000000008007986 */ /* 0x0003e2000c101524 */
[----:B------:R-:W-:Y:S05]  /*7bd0*/  BRA `(.L_x_37756) ;  /* 0x0000000800e87947 */ /* 0x000fea0003800000 */
.L_x_37764:
        /* <DEDUP_REMOVED lines=10> */
.L_x_37767:
[----:B------:R-:W0:Y:S02]  /*7c80*/  I2F.S16 R3, R3 ;  /* 0x0000000300037306 */ /* 0x000e240000101400 */
[----:B0-----:R-:W-:-:S04]  /*7c90*/  F2FP.F16.F32.PACK_AB R3, RZ, R3 ;  /* 0x00000003ff03723e */ /* 0x001fc800000000ff */
[----:B------:R-:W-:-:S05]  /*7ca0*/  PRMT R3, R3, 0x5410, RZ ;  /* 0x0000541003037816 */ /* 0x000fca00000000ff */
[----:B------:R4:W-:Y:S01]  /*7cb0*/  STG.E desc[UR36][R8.64], R3 ;  /* 0x0000000308007986 */ /* 0x0009e2000c101924 */
[----:B------:R-:W-:Y:S05]  /*7cc0*/  BRA `(.L_x_37756) ;  /* 0x0000000800ac7947 */ /* 0x000fea0003800000 */
.L_x_37766:
[----:B------:R-:W0:Y:S02]  /*7cd0*/  I2F.F64.S16 R4, R3 ;  /* 0x0000000300047312 */ /* 0x000e240000101c00 */
[----:B0-----:R0:W-:Y:S01]  /*7ce0*/  STG.E.64 desc[UR36][R8.64], R4 ;  /* 0x0000000408007986 */ /* 0x0011e2000c101b24 */
[----:B------:R-:W-:Y:S05]  /*7cf0*/  BRA `(.L_x_37756) ;  /* 0x0000000800a07947 */ /* 0x000fea0003800000 */
.L_x_37757:
        /* <DEDUP_REMOVED lines=10> */
.L_x_37770:
[----:B------:R-:W0:Y:S01]  /*7da0*/  I2F.F64.S16 R4, R3 ;  /* 0x0000000300047312 */ /* 0x000e220000101c00 */
[----:B------:R-:W-:-:S05]  /*7db0*/  CS2R R6, SRZ ;  /* 0x0000000000067805 */ /* 0x000fca000001ff00 */
[----:B0-----:R0:W-:Y:S01]  /*7dc0*/  STG.E.128 desc[UR36][R8.64], R4 ;  /* 0x0000000408007986 */ /* 0x0011e2000c101d24 */
[----:B------:R-:W-:Y:S05]  /*7dd0*/  BRA `(.L_x_37756) ;  /* 0x0000000800687947 */ /* 0x000fea0003800000 */
.L_x_37769:
        /* <DEDUP_REMOVED lines=21> */
.L_x_37774:
[----:B------:R-:W-:Y:S05]  /*7f30*/  BSYNC B0 ;  /* 0x0000000000007941 */ /* 0x000fea0003800000 */
.L_x_37773:
[----:B------:R-:W-:-:S05]  /*7f40*/  LOP3.LUT R5, R0, R5, RZ, 0xfc, !PT ;  /* 0x0000000500057212 */ /* 0x000fca00078efcff */
[----:B------:R0:W-:Y:S01]  /*7f50*/  STG.E.U8 desc[UR36][R8.64], R5 ;  /* 0x0000000508007986 */ /* 0x0001e2000c101124 */
[----:B------:R-:W-:Y:S05]  /*7f60*/  BRA `(.L_x_37756) ;  /* 0x0000000800047947 */ /* 0x000fea0003800000 */
.L_x_37772:
        /* <DEDUP_REMOVED lines=13> */
.L_x_37776:
[----:B------:R-:W-:Y:S01]  /*8040*/  IMAD.MOV.U32 R0, RZ, RZ, 0x7f ;  /* 0x0000007fff007424 */ /* 0x000fe200078e00ff */
[----:B------:R-:W-:-:S04]  /*8050*/  ISETP.GT.U32.AND P0, PT, R4, 0x7f800000, PT ;  /* 0x7f8000000400780c */ /* 0x000fc80003f04070 */
[----:B------:R-:W-:-:S09]  /*8060*/  SEL R0, R0, 0x7c, P0 ;  /* 0x0000007c00007807 */ /* 0x000fd20000000000 */
.L_x_37777:
[----:B------:R-:W-:Y:S05]  /*8070*/  BSYNC B0 ;  /* 0x0000000000007941 */ /* 0x000fea0003800000 */
.L_x_37775:
[----:B------:R-:W-:-:S04]  /*8080*/  LOP3.LUT R3, R5, 0x80000000, RZ, 0xc0, !PT ;  /* 0x8000000005037812 */ /* 0x000fc800078ec0ff */
[----:B------:R-:W-:-:S04]  /*8090*/  SHF.R.U32.HI R3, RZ, 0x18, R3 ;  /* 0x00000018ff037819 */ /* 0x000fc80000011603 */
[----:B------:R-:W-:-:S05]  /*80a0*/  LOP3.LUT R3, R0, R3, RZ, 0xfc, !PT ;  /* 0x0000000300037212 */ /* 0x000fca00078efcff */
[----:B------:R0:W-:Y:S01]  /*80b0*/  STG.E.U8 desc[UR36][R8.64], R3 ;  /* 0x0000000308007986 */ /* 0x0001e2000c101124 */
[----:B------:R-:W-:Y:S05]  /*80c0*/  BRA `(.L_x_37756) ;  /* 0x0000000400ac7947 */ /* 0x000fea0003800000 */
.L_x_37771:
[----:B------:R-:W0:Y:S02]  /*80d0*/  I2F.S16 R0, R3 ;  /* 0x0000000300007306 */ /* 0x000e240000101400 */
[----:B0-----:R-:W-:-:S05]  /*80e0*/  F2FP.BF16.F32.PACK_AB R0, RZ, R0 ;  /* 0x00000000ff00723e */ /* 0x001fca00000010ff */
[----:B------:R0:W-:Y:S01]  /*80f0*/  STG.E.U16 desc[UR36][R8.64], R0 ;  /* 0x0000000008007986 */ /* 0x0001e2000c101524 */
[----:B------:R-:W-:Y:S05]  /*8100*/  BRA `(.L_x_37756) ;  /* 0x00000004009c7947 */ /* 0x000fea0003800000 */
.L_x_37768:
        /* <DEDUP_REMOVED lines=10> */
.L_x_37780:
        /* <DEDUP_REMOVED lines=17> */
.L_x_37783:
[----:B------:R-:W-:-:S04]  /*82c0*/  LOP3.LUT R3, R3, 0x80000000, RZ, 0xc0, !PT ;  /* 0x8000000003037812 */ /* 0x000fc800078ec0ff */
[----:B------:R-:W-:-:S04]  /*82d0*/  SHF.R.U32.HI R3, RZ, 0x18, R3 ;  /* 0x00000018ff037819 */ /* 0x000fc80000011603 */
[----:B------:R-:W-:-:S04]  /*82e0*/  LOP3.LUT R0, R0, R3, RZ, 0xfc, !PT ;  /* 0x0000000300007212 */ /* 0x000fc800078efcff */
[----:B------:R-:W-:-:S07]  /*82f0*/  PRMT R4, R0, 0x7610, R4 ;  /* 0x0000761000047816 */ /* 0x000fce0000000004 */
.L_x_37782:
[----:B------:R-:W-:Y:S05]  /*8300*/  BSYNC B0 ;  /* 0x0000000000007941 */ /* 0x000fea0003800000 */
.L_x_37781:
[----:B------:R0:W-:Y:S01]  /*8310*/  STG.E.U8 desc[UR36][R8.64], R4 ;  /* 0x0000000408007986 */ /* 0x0001e2000c101124 */
[----:B------:R-:W-:Y:S05]  /*8320*/  BRA `(.L_x_37756) ;  /* 0x0000000400147947 */ /* 0x000fea0003800000 */
.L_x_37779:
        /* <DEDUP_REMOVED lines=17> */
.L_x_37786:
[----:B------:R-:W-:-:S04]  /*8440*/  LOP3.LUT R3, R3, 0x80000000, RZ, 0xc0, !PT ;  /* 0x8000000003037812 */ /* 0x000fc800078ec0ff */
[----:B------:R-:W-:-:S04]  /*8450*/  SHF.R.U32.HI R3, RZ, 0x18, R3 ;  /* 0x00000018ff037819 */ /* 0x000fc80000011603 */
[----:B------:R-:W-:-:S04]  /*8460*/  LOP3.LUT R0, R0, R3, RZ, 0xfc, !PT ;  /* 0x0000000300007212 */ /* 0x000fc800078efcff */
[----:B------:R-:W-:-:S07]  /*8470*/  PRMT R4, R0, 0x7610, R4 ;  /* 0x0000761000047816 */ /* 0x000fce0000000004 */
.L_x_37785:
[----:B------:R-:W-:Y:S05]  /*8480*/  BSYNC B0 ;  /* 0x0000000000007941 */ /* 0x000fea0003800000 */
.L_x_37784:
[----:B------:R0:W-:Y:S01]  /*8490*/  STG.E.U8 desc[UR36][R8.64], R4 ;  /* 0x0000000408007986 */ /* 0x0001e2000c101124 */
[----:B------:R-:W-:Y:S05]  /*84a0*/  BRA `(.L_x_37756) ;  /* 0x0000000000b47947 */ /* 0x000fea0003800000 */
.L_x_37778:
        /* <DEDUP_REMOVED lines=23> */
.L_x_37761:
        /* <DEDUP_REMOVED lines=16> */
.L_x_37789:
[----:B------:R-:W-:Y:S05]  /*8720*/  BRA `(.L_x_37756) ;  /* 0x0000000000147947 */ /* 0x000fea0003800000 */
.L_x_37788:
[----:B------:R-:W-:Y:S02]  /*8730*/  IMAD.MOV.U32 R4, RZ, RZ, R3 ;  /* 0x000000ffff047224 */ /* 0x000fe400078e0003 */
[----:B------:R-:W-:-:S05]  /*8740*/  IMAD.MOV.U32 R5, RZ, RZ, RZ ;  /* 0x000000ffff057224 */ /* 0x000fca00078e00ff */
[----:B------:R0:W-:Y:S01]  /*8750*/  STG.E.64 desc[UR36][R8.64], R4 ;  /* 0x0000000408007986 */ /* 0x0001e2000c101b24 */
[----:B------:R-:W-:Y:S05]  /*8760*/  BRA `(.L_x_37756) ;  /* 0x0000000000047947 */ /* 0x000fea0003800000 */
.L_x_37787:
[----:B------:R0:W-:Y:S02]  /*8770*/  STG.E desc[UR36][R8.64], R3 ;  /* 0x0000000308007986 */ /* 0x0001e4000c101924 */
.L_x_37756:
[----:B------:R-:W-:Y:S05]  /*8780*/  BSYNC B6 ;  /* 0x0000000000067941 */ /* 0x000fea0003800000 */
.L_x_37755:
        /* <DEDUP_REMOVED lines=23> */
.L_x_37795:
[----:B------:R0:W-:Y:S01]  /*8900*/  STG.E.U8 desc[UR36][R8.64], R24 ;  /* 0x0000001808007986 */ /* 0x0001e2000c101124 */
[----:B------:R-:W-:Y:S05]  /*8910*/  BRA `(.L_x_37797) ;  /* 0x0000000c00487947 */ /* 0x000fea0003800000 */
.L_x_37794:
        /* <DEDUP_REMOVED lines=9> */
.L_x_37799:
[----:B------:R0:W-:Y:S01]  /*89b0*/  STG.E desc[UR36][R8.64], R24 ;  /* 0x0000001808007986 */ /* 0x0001e2000c101924 */
[----:B------:R-:W-:Y:S05]  /*89c0*/  BRA `(.L_x_37797) ;  /* 0x0000000c001c7947 */ /* 0x000fea0003800000 */
.L_x_37798:
[----:B------:R0:W-:Y:S01]  /*89d0*/  STG.E.U16 desc[UR36][R8.64], R24 ;  /* 0x0000001808007986 */ /* 0x0001e2000c101524 */
[----:B------:R-:W-:Y:S05]  /*89e0*/  BRA `(.L_x_37797) ;  /* 0x0000000c00147947 */ /* 0x000fea0003800000 */
.L_x_37793:
        /* <DEDUP_REMOVED lines=9> */
.L_x_37801:
[----:B------:R-:W0:Y:S02]  /*8a80*/  I2F.S16 R0, R24 ;  /* 0x0000001800007306 */ /* 0x000e240000101400 */
[----:B0-----:R-:W-:-:S05]  /*8a90*/  F2FP.F16.F32.PACK_AB R0, RZ, R0 ;  /* 0x00000000ff00723e */ /* 0x001fca00000000ff */
[----:B------:R0:W-:Y:S01]  /*8aa0*/  STG.E.U16 desc[UR36][R8.64], R0 ;  /* 0x0000000008007986 */ /* 0x0001e2000c101524 */
[----:B------:R-:W-:Y:S05]  /*8ab0*/  BRA `(.L_x_37797) ;  /* 0x0000000800e07947 */ /* 0x000fea0003800000 */
.L_x_37800:
        /* <DEDUP_REMOVED lines=10> */
.L_x_37803:
[----:B------:R-:W0:Y:S02]  /*8b60*/  I2F.S16 R24, R24 ;  /* 0x0000001800187306 */ /* 0x000e240000101400 */
[----:B0-----:R-:W-:-:S04]  /*8b70*/  F2FP.F16.F32.PACK_AB R3, RZ, R24 ;  /* 0x00000018ff03723e */ /* 0x001fc800000000ff */
[----:B------:R-:W-:-:S05]  /*8b80*/  PRMT R3, R3, 0x5410, RZ ;  /* 0x0000541003037816 */ /* 0x000fca00000000ff */
[----:B------:R3:W-:Y:S01]  /*8b90*/  STG.E desc[UR36][R8.64], R3 ;  /* 0x0000000308007986 */ /* 0x0007e2000c101924 */
[----:B------:R-:W-:Y:S05]  /*8ba0*/  BRA `(.L_x_37797) ;  /* 0x0000000800a47947 */ /* 0x000fea0003800000 */
.L_x_37802:
[----:B------:R-:W0:Y:S02]  /*8bb0*/  I2F.F64.S16 R24, R24 ;  /* 0x0000001800187312 */ /* 0x000e240000101c00 */
[----:B0-----:R4:W-:Y:S01]  /*8bc0*/  STG.E.64 desc[UR36][R8.64], R24 ;  /* 0x0000001808007986 */ /* 0x0019e2000c101b24 */
[----:B------:R-:W-:Y:S05]  /*8bd0*/  BRA `(.L_x_37797) ;  /* 0x0000000800987947 */ /* 0x000fea0003800000 */
.L_x_37792:
        /* <DEDUP_REMOVED lines=10> */
.L_x_37806:
[----:B------:R-:W0:Y:S01]  /*8c80*/  I2F.F64.S16 R4, R24 ;  /* 0x0000001800047312 */ /* 0x000e220000101c00 */
[----:B------:R-:W-:-:S05]  /*8c90*/  CS2R R6, SRZ ;  /* 0x0000000000067805 */ /* 0x000fca000001ff00 */
[----:B0-----:R0:W-:Y:S01]  /*8ca0*/  STG.E.128 desc[UR36][R8.64], R4 ;  /* 0x0000000408007986 */ /* 0x0011e2000c101d24 */
[----:B------:R-:W-:Y:S05]  /*8cb0*/  BRA `(.L_x_37797) ;  /* 0x0000000800607947 */ /* 0x000fea0003800000 */
.L_x_37805:
        /* <DEDUP_REMOVED lines=21> */
.L_x_37810:
[----:B------:R-:W-:Y:S05]  /*8e10*/  BSYNC B0 ;  /* 0x0000000000007941 */ /* 0x000fea0003800000 */
.L_x_37809:
[----:B------:R-:W-:-:S05]  /*8e20*/  LOP3.LUT R5, R0, R5, RZ, 0xfc, !PT ;  /* 0x0000000500057212 */ /* 0x000fca00078efcff */
[----:B------:R0:W-:Y:S01]  /*8e30*/  STG.E.U8 desc[UR36][R8.64], R5 ;  /* 0x0000000508007986 */ /* 0x0001e2000c101124 */
[----:B------:R-:W-:Y:S05]  /*8e40*/  BRA `(.L_x_37797) ;  /* 0x0000000400fc7947 */ /* 0x000fea0003800000 */
.L_x_37808:
        /* <DEDUP_REMOVED lines=13> */
.L_x_37812:
[----:B------:R-:W-:Y:S01]  /*8f20*/  IMAD.MOV.U32 R0, RZ, RZ, 0x7f ;  /* 0x0000007fff007424 */ /* 0x000fe200078e00ff */
[----:B------:R-:W-:-:S04]  /*8f30*/  ISETP.GT.U32.AND P0, PT, R3, 0x7f800000, PT ;  /* 0x7f8000000300780c */ /* 0x000fc80003f04070 */
[----:B------:R-:W-:-:S09]  /*8f40*/  SEL R0, R0, 0x7c, P0 ;  /* 0x0000007c00007807 */ /* 0x000fd20000000000 */
.L_x_37813:
[----:B------:R-:W-:Y:S05]  /*8f50*/  BSYNC B0 ;  /* 0x0000000000007941 */ /* 0x000fea0003800000 */
.L_x_37811:
[----:B------:R-:W-:-:S04]  /*8f60*/  LOP3.LUT R3, R5, 0x80000000, RZ, 0xc0, !PT ;  /* 0x8000000005037812 */ /* 0x000fc800078ec0ff */
[----:B------:R-:W-:-:S04]  /*8f70*/  SHF.R.U32.HI R3, RZ, 0x18, R3 ;  /* 0x00000018ff037819 */ /* 0x000fc80000011603 */
[----:B------:R-:W-:-:S05]  /*8f80*/  LOP3.LUT R3, R0, R3, RZ, 0xfc, !PT ;  /* 0x0000000300037212 */ /* 0x000fca00078efcff */
[----:B------:R0:W-:Y:S01]  /*8f90*/  STG.E.U8 desc[UR36][R8.64], R3 ;  /* 0x0000000308007986 */ /* 0x0001e2000c101124 */
[----:B------:R-:W-:Y:S05]  /*8fa0*/  BRA `(.L_x_37797) ;  /* 0x0000000400a47947 */ /* 0x000fea0003800000 */
.L_x_37807:
[----:B------:R-:W0:Y:S02]  /*8fb0*/  I2F.S16 R0, R24 ;  /* 0x0000001800007306 */ /* 0x000e240000101400 */
[----:B0-----:R-:W-:-:S05]  /*8fc0*/  F2FP.BF16.F32.PACK_AB R0, RZ, R0 ;  /* 0x00000000ff00723e */ /* 0x001fca00000010ff */
[----:B------:R0:W-:Y:S01]  /*8fd0*/  STG.E.U16 desc[UR36][R8.64], R0 ;  /* 0x0000000008007986 */ /* 0x0001e2000c101524 */
[----:B------:R-:W-:Y:S05]  /*8fe0*/  BRA `(.L_x_37797) ;  /* 0x0000000400947947 */ /* 0x000fea0003800000 */
.L_x_37804:
        /* <DEDUP_REMOVED lines=10> */
.L_x_37816:
        /* <DEDUP_REMOVED lines=17> */
.L_x_37819:
[----:B------:R-:W-:-:S04]  /*91a0*/  LOP3.LUT R3, R5, 0x80000000, RZ, 0xc0, !PT ;  /* 0x8000000005037812 */ /* 0x000fc800078ec0ff */
[----:B------:R-:W-:-:S04]  /*91b0*/  SHF.R.U32.HI R3, RZ, 0x18, R3 ;  /* 0x00000018ff037819 */ /* 0x000fc80000011603 */
[----:B------:R-:W-:-:S04]  /*91c0*/  LOP3.LUT R0, R0, R3, RZ, 0xfc, !PT ;  /* 0x0000000300007212 */ /* 0x000fc800078efcff */
[----:B------:R-:W-:-:S07]  /*91d0*/  PRMT R4, R0, 0x7610, R4 ;  /* 0x0000761000047816 */ /* 0x000fce0000000004 */
.L_x_37818:
[----:B------:R-:W-:Y:S05]  /*91e0*/  BSYNC B0 ;  /* 0x0000000000007941 */ /* 0x000fea0003800000 */
.L_x_37817:
[----:B------:R0:W-:Y:S01]  /*91f0*/  STG.E.U8 desc[UR36][R8.64], R4 ;  /* 0x0000000408007986 */ /* 0x0001e2000c101124 */
[----:B------:R-:W-:Y:S05]  /*9200*/  BRA `(.L_x_37797) ;  /* 0x00000004000c7947 */ /* 0x000fea0003800000 */
.L_x_37815:
        /* <DEDUP_REMOVED lines=17> */
.L_x_37822:
[----:B------:R-:W-:-:S04]  /*9320*/  LOP3.LUT R3, R5, 0x80000000, RZ, 0xc0, !PT ;  /* 0x8000000005037812 */ /* 0x000fc800078ec0ff */
[----:B------:R-:W-:-:S04]  /*9330*/  SHF.R.U32.HI R3, RZ, 0x18, R3 ;  /* 0x00000018ff037819 */ /* 0x000fc80000011603 */
[----:B------:R-:W-:-:S04]  /*9340*/  LOP3.LUT R0, R0, R3, RZ, 0xfc, !PT ;  /* 0x0000000300007212 */ /* 0x000fc800078efcff */
[----:B------:R-:W-:-:S07]  /*9350*/  PRMT R4, R0, 0x7610, R4 ;  /* 0x0000761000047816 */ /* 0x000fce0000000004 */
.L_x_37821:
[----:B------:R-:W-:Y:S05]  /*9360*/  BSYNC B0 ;  /* 0x0000000000007941 */ /* 0x000fea0003800000 */
.L_x_37820:
[----:B------:R0:W-:Y:S01]  /*9370*/  STG.E.U8 desc[UR36][R8.64], R4 ;  /* 0x0000000408007986 */ /* 0x0001e2000c101124 */
[----:B------:R-:W-:Y:S05]  /*9380*/  BRA `(.L_x_37797) ;  /* 0x0000000000ac7947 */ /* 0x000fea0003800000 */
.L_x_37814:
        /* <DEDUP_REMOVED lines=22> */
.L_x_37796:
        /* <DEDUP_REMOVED lines=16> */
.L_x_37825:
[----:B------:R-:W-:Y:S05]  /*95f0*/  BRA `(.L_x_37797) ;  /* 0x0000000000107947 */ /* 0x000fea0003800000 */
.L_x_37824:
[----:B------:R-:W-:-:S05]  /*9600*/  IMAD.MOV.U32 R25, RZ, RZ, RZ ;  /* 0x000000ffff197224 */ /* 0x000fca00078e00ff */
[----:B------:R0:W-:Y:S01]  /*9610*/  STG.E.64 desc[UR36][R8.64], R24 ;  /* 0x0000001808007986 */ /* 0x0001e2000c101b24 */
[----:B------:R-:W-:Y:S05]  /*9620*/  BRA `(.L_x_37797) ;  /* 0x0000000000047947 */ /* 0x000fea0003800000 */
.L_x_37823:
[----:B------:R0:W-:Y:S02]  /*9630*/  STG.E desc[UR36][R8.64], R24 ;  /* 0x0000001808007986 */ /* 0x0001e4000c101924 */
.L_x_37797:
        /* <DEDUP_REMOVED lines=23> */
.L_x_37829:
[----:B------:R0:W-:Y:S01]  /*97b0*/  STG.E.U8 desc[UR36][R8.64], R22 ;  /* 0x0000001608007986 */ /* 0x0001e2000c101124 */
[----:B------:R-:W-:Y:S05]  /*97c0*/  BRA `(.L_x_37831) ;  /* 0x0000000c00487947 */ /* 0x000fea0003800000 */
.L_x_37828:
        /* <DEDUP_REMOVED lines=9> */
.L_x_37833:
[----:B------:R0:W-:Y:S01]  /*9860*/  STG.E desc[UR36][R8.64], R22 ;  /* 0x0000001608007986 */ /* 0x0001e2000c101924 */
[----:B------:R-:W-:Y:S05]  /*9870*/  BRA `(.L_x_37831) ;  /* 0x0000000c001c7947 */ /* 0x000fea0003800000 */
.L_x_37832:
[----:B------:R0:W-:Y:S01]  /*9880*/  STG.E.U16 desc[UR36][R8.64], R22 ;  /* 0x0000001608007986 */ /* 0x0001e2000c101524 */
[----:B------:R-:W-:Y:S05]  /*9890*/  BRA `(.L_x_37831) ;  /* 0x0000000c00147947 */ /* 0x000fea0003800000 */
.L_x_37827:
        /* <DEDUP_REMOVED lines=9> */
.L_x_37835:
[----:B------:R-:W0:Y:S02]  /*9930*/  I2F.S16 R0, R22 ;  /* 0x0000001600007306 */ /* 0x000e240000101400 */
[----:B0-----:R-:W-:-:S05]  /*9940*/  F2FP.F16.F32.PACK_AB R0, RZ, R0 ;  /* 0x00000000ff00723e */ /* 0x001fca00000000ff */
[----:B------:R4:W-:Y:S01]  /*9950*/  STG.E.U16 desc[UR36][R8.64], R0 ;  /* 0x0000000008007986 */ /* 0x0009e2000c101524 */
[----:B------:R-:W-:Y:S05]  /*9960*/  BRA `(.L_x_37831) ;  /* 0x0000000800e07947 */ /* 0x000fea0003800000 */
.L_x_37834:
        /* <DEDUP_REMOVED lines=10> */
.L_x_37837:
[----:B------:R-:W0:Y:S02]  /*9a10*/  I2F.S16 R22, R22 ;  /* 0x0000001600167306 */ /* 0x000e240000101400 */
[----:B0-----:R-:W-:-:S04]  /*9a20*/  F2FP.F16.F32.PACK_AB R3, RZ, R22 ;  /* 0x00000016ff03723e */ /* 0x001fc800000000ff */
[----:B------:R-:W-:-:S05]  /*9a30*/  PRMT R3, R3, 0x5410, RZ ;  /* 0x0000541003037816 */ /* 0x000fca00000000ff */
[----:B------:R2:W-:Y:S01]  /*9a40*/  STG.E desc[UR36][R8.64], R3 ;  /* 0x0000000308007986 */ /* 0x0005e2000c101924 */
[----:B------:R-:W-:Y:S05]  /*9a50*/  BRA `(.L_x_37831) ;  /* 0x0000000800a47947 */ /* 0x000fea0003800000 */
.L_x_37836:
[----:B------:R-:W0:Y:S02]  /*9a60*/  I2F.F64.S16 R22, R22 ;  /* 0x0000001600167312 */ /* 0x000e240000101c00 */
[----:B0-----:R0:W-:Y:S01]  /*9a70*/  STG.E.64 desc[UR36][R8.64], R22 ;  /* 0x0000001608007986 */ /* 0x0011e2000c101b24 */
[----:B------:R-:W-:Y:S05]  /*9a80*/  BRA `(.L_x_37831) ;  /* 0x0000000800987947 */ /* 0x000fea0003800000 */
.L_x_37826:
        /* <DEDUP_REMOVED lines=10> */
.L_x_37840:
[----:B------:R-:W0:Y:S01]  /*9b30*/  I2F.F64.S16 R4, R22 ;  /* 0x0000001600047312 */ /* 0x000e220000101c00 */
[----:B------:R-:W-:-:S05]  /*9b40*/  CS2R R6, SRZ ;  /* 0x0000000000067805 */ /* 0x000fca000001ff00 */
[----:B0-----:R0:W-:Y:S01]  /*9b50*/  STG.E.128 desc[UR36][R8.64], R4 ;  /* 0x0000000408007986 */ /* 0x0011e2000c101d24 */
[----:B------:R-:W-:Y:S05]  /*9b60*/  BRA `(.L_x_37831) ;  /* 0x0000000800607947 */ /* 0x000fea0003800000 */
.L_x_37839:
        /* <DEDUP_REMOVED lines=21> */
.L_x_37844:
[----:B------:R-:W-:Y:S05]  /*9cc0*/  BSYNC B0 ;  /* 0x0000000000007941 */ /* 0x000fea0003800000 */
.L_x_37843:
[----:B------:R-:W-:-:S05]  /*9cd0*/  LOP3.LUT R5, R0, R5, RZ, 0xfc, !PT ;  /* 0x0000000500057212 */ /* 0x000fca00078efcff */
[----:B------:R0:W-:Y:S01]  /*9ce0*/  STG.E.U8 desc[UR36][R8.64], R5 ;  /* 0x0000000508007986 */ /* 0x0001e2000c101124 */
[----:B------:R-:W-:Y:S05]  /*9cf0*/  BRA `(.L_x_37831) ;  /* 0x0000000400fc7947 */ /* 0x000fea0003800000 */
.L_x_37842:
        /* <DEDUP_REMOVED lines=13> */
.L_x_37846:
[----:B------:R-:W-:Y:S01]  /*9dd0*/  IMAD.MOV.U32 R0, RZ, RZ, 0x7f ;  /* 0x0000007fff007424 */ /* 0x000fe200078e00ff */
[----:B------:R-:W-:-:S04]  /*9de0*/  ISETP.GT.U32.AND P0, PT, R3, 0x7f800000, PT ;  /* 0x7f8000000300780c */ /* 0x000fc80003f04070 */
[----:B------:R-:W-:-:S09]  /*9df0*/  SEL R0, R0, 0x7c, P0 ;  /* 0x0000007c00007807 */ /* 0x000fd20000000000 */
.L_x_37847:
[----:B------:R-:W-:Y:S05]  /*9e00*/  BSYNC B0 ;  /* 0x0000000000007941 */ /* 0x000fea0003800000 */
.L_x_37845:
[----:B------:R-:W-:-:S04]  /*9e10*/  LOP3.LUT R3, R5, 0x80000000, RZ, 0xc0, !PT ;  /* 0x8000000005037812 */ /* 0x000fc800078ec0ff */
[----:B------:R-:W-:-:S04]  /*9e20*/  SHF.R.U32.HI R3, RZ, 0x18, R3 ;  /* 0x00000018ff037819 */ /* 0x000fc80000011603 */
[----:B------:R-:W-:-:S05]  /*9e30*/  LOP3.LUT R3, R0, R3, RZ, 0xfc, !PT ;  /* 0x0000000300037212 */ /* 0x000fca00078efcff */
[----:B------:R0:W-:Y:S01]  /*9e40*/  STG.E.U8 desc[UR36][R8.64], R3 ;  /* 0x0000000308007986 */ /* 0x0001e2000c101124 */
[----:B------:R-:W-:Y:S05]  /*9e50*/  BRA `(.L_x_37831) ;  /* 0x0000000400a47947 */ /* 0x000fea0003800000 */
.L_x_37841:
[----:B------:R-:W0:Y:S02]  /*9e60*/  I2F.S16 R0, R22 ;  /* 0x0000001600007306 */ /* 0x000e240000101400 */
[----:B0-----:R-:W-:-:S05]  /*9e70*/  F2FP.BF16.F32.PACK_AB R0, RZ, R0 ;  /* 0x00000000ff00723e */ /* 0x001fca00000010ff */
[----:B------:R0:W-:Y:S01]  /*9e80*/  STG.E.U16 desc[UR36][R8.64], R0 ;  /* 0x0000000008007986 */ /* 0x0001e2000c101524 */
[----:B------:R-:W-:Y:S05]  /*9e90*/  BRA `(.L_x_37831) ;  /* 0x0000000400947947 */ /* 0x000fea0003800000 */
.L_x_37838:
        /* <DEDUP_REMOVED lines=10> */
.L_x_37850:
        /* <DEDUP_REMOVED lines=17> */
.L_x_37853:
[----:B------:R-:W-:-:S04]  /*a050*/  LOP3.LUT R3, R5, 0x80000000, RZ, 0xc0, !PT ;  /* 0x8000000005037812 */ /* 0x000fc800078ec0ff */
[----:B------:R-:W-:-:S04]  /*a060*/  SHF.R.U32.HI R3, RZ, 0x18, R3 ;  /* 0x00000018ff037819 */ /* 0x000fc80000011603 */
[----:B------:R-:W-:-:S04]  /*a070*/  LOP3.LUT R0, R0, R3, RZ, 0xfc, !PT ;  /* 0x0000000300007212 */ /* 0x000fc800078efcff */
[----:B------:R-:W-:-:S07]  /*a080*/  PRMT R4, R0, 0x7610, R4 ;  /* 0x0000761000047816 */ /* 0x000fce0000000004 */
.L_x_37852:
[----:B------:R-:W-:Y:S05]  /*a090*/  BSYNC B0 ;  /* 0x0000000000007941 */ /* 0x000fea0003800000 */
.L_x_37851:
[----:B------:R0:W-:Y:S01]  /*a0a0*/  STG.E.U8 desc[UR36][R8.64], R4 ;  /* 0x0000000408007986 */ /* 0x0001e2000c101124 */
[----:B------:R-:W-:Y:S05]  /*a0b0*/  BRA `(.L_x_37831) ;  /* 0x00000004000c7947 */ /* 0x000fea0003800000 */
.L_x_37849:
        /* <DEDUP_REMOVED lines=17> */
.L_x_37856:
[----:B------:R-:W-:-:S04]  /*a1d0*/  LOP3.LUT R3, R5, 0x80000000, RZ, 0xc0, !PT ;  /* 0x8000000005037812 */ /* 0x000fc800078ec0ff */
[----:B------:R-:W-:-:S04]  /*a1e0*/  SHF.R.U32.HI R3, RZ, 0x18, R3 ;  /* 0x00000018ff037819 */ /* 0x000fc80000011603 */
[----:B------:R-:W-:-:S04]  /*a1f0*/  LOP3.LUT R0, R0, R3, RZ, 0xfc, !PT ;  /* 0x0000000300007212 */ /* 0x000fc800078efcff */
[----:B------:R-:W-:-:S07]  /*a200*/  PRMT R4, R0, 0x7610, R4 ;  /* 0x0000761000047816 */ /* 0x000fce0000000004 */
.L_x_37855:
[----:B------:R-:W-:Y:S05]  /*a210*/  BSYNC B0 ;  /* 0x0000000000007941 */ /* 0x000fea0003800000 */
.L_x_37854:
[----:B------:R0:W-:Y:S01]  /*a220*/  STG.E.U8 desc[UR36][R8.64], R4 ;  /* 0x0000000408007986 */ /* 0x0001e2000c101124 */
[----:B------:R-:W-:Y:S05]  /*a230*/  BRA `(.L_x_37831) ;  /* 0x0000000000ac7947 */ /* 0x000fea0003800000 */
.L_x_37848:
        /* <DEDUP_REMOVED lines=22> */
.L_x_37830:
        /* <DEDUP_REMOVED lines=16> */
.L_x_37859:
[----:B------:R-:W-:Y:S05]  /*a4a0*/  BRA `(.L_x_37831) ;  /* 0x0000000000107947 */ /* 0x000fea0003800000 */
.L_x_37858:
[----:B------:R-:W-:-:S05]  /*a4b0*/  IMAD.MOV.U32 R23, RZ, RZ, RZ ;  /* 0x000000ffff177224 */ /* 0x000fca00078e00ff */
[----:B------:R0:W-:Y:S01]  /*a4c0*/  STG.E.64 desc[UR36][R8.64], R22 ;  /* 0x0000001608007986 */ /* 0x0001e2000c101b24 */
[----:B------:R-:W-:Y:S05]  /*a4d0*/  BRA `(.L_x_37831) ;  /* 0x0000000000047947 */ /* 0x000fea0003800000 */
.L_x_37857:
[----:B------:R0:W-:Y:S02]  /*a4e0*/  STG.E desc[UR36][R8.64], R22 ;  /* 0x0000001608007986 */ /* 0x0001e4000c101924 */
.L_x_37831:
[----:B------:R-:W-:-:S07]  /*a4f0*/  VIADD R27, R27, 0x80 ;  /* 0x000000801b1b7836 */ /* 0x000fce0000000000 */
.L_x_37791:
[----:B------:R-:W-:Y:S05]  /*a500*/  BSYNC B6 ;  /* 0x0000000000067941 */ /* 0x000fea0003800000 */
.L_x_37790:
        /* <DEDUP_REMOVED lines=21> */
.L_x_37863:
[----:B------:R-:W-:Y:S01]  /*a660*/  STG.E.U8 desc[UR36][R4.64], R18 ;  /* 0x0000001204007986 */ /* 0x000fe2000c101124 */
[----:B------:R-:W-:Y:S05]  /*a670*/  EXIT ;  /* 0x000000000000794d */ /* 0x000fea0003800000 */
.L_x_37862:
        /* <DEDUP_REMOVED lines=9> */
.L_x_37866:
[----:B------:R-:W-:Y:S01]  /*a710*/  STG.E desc[UR36][R4.64], R18 ;  /* 0x0000001204007986 */ /* 0x000fe2000c101924 */
[----:B------:R-:W-:Y:S05]  /*a720*/  EXIT ;  /* 0x000000000000794d */ /* 0x000fea0003800000 */
.L_x_37865:
[----:B------:R-:W-:Y:S01]  /*a730*/  STG.E.U16 desc[UR36][R4.64], R18 ;  /* 0x0000001204007986 */ /* 0x000fe2000c101524 */
[----:B------:R-:W-:Y:S05]  /*a740*/  EXIT ;  /* 0x000000000000794d */ /* 0x000fea0003800000 */
.L_x_37861:
        /* <DEDUP_REMOVED lines=9> */
.L_x_37868:
[----:B------:R-:W0:Y:S02]  /*a7e0*/  I2F.S16 R0, R18 ;  /* 0x0000001200007306 */ /* 0x000e240000101400 */
[----:B0-----:R-:W-:-:S05]  /*a7f0*/  F2FP.F16.F32.PACK_AB R0, RZ, R0 ;  /* 0x00000000ff00723e */ /* 0x001fca00000000ff */
[----:B------:R-:W-:Y:S01]  /*a800*/  STG.E.U16 desc[UR36][R4.64], R0 ;  /* 0x0000000004007986 */ /* 0x000fe2000c101524 */
[----:B------:R-:W-:Y:S05]  /*a810*/  EXIT ;  /* 0x000000000000794d */ /* 0x000fea0003800000 */
.L_x_37867:
        /* <DEDUP_REMOVED lines=10> */
.L_x_37870:
[----:B------:R-:W0:Y:S02]  /*a8c0*/  I2F.S16 R18, R18 ;  /* 0x0000001200127306 */ /* 0x000e240000101400 */
[----:B0-----:R-:W-:-:S04]  /*a8d0*/  F2FP.F16.F32.PACK_AB R3, RZ, R18 ;  /* 0x00000012ff03723e */ /* 0x001fc800000000ff */
[----:B------:R-:W-:-:S05]  /*a8e0*/  PRMT R3, R3, 0x5410, RZ ;  /* 0x0000541003037816 */ /* 0x000fca00000000ff */
[----:B------:R-:W-:Y:S01]  /*a8f0*/  STG.E desc[UR36][R4.64], R3 ;  /* 0x0000000304007986 */ /* 0x000fe2000c101924 */
[----:B------:R-:W-:Y:S05]  /*a900*/  EXIT ;  /* 0x000000000000794d */ /* 0x000fea0003800000 */
.L_x_37869:
[----:B------:R-:W0:Y:S02]  /*a910*/  I2F.F64.S16 R18, R18 ;  /* 0x0000001200127312 */ /* 0x000e240000101c00 */
[----:B0-----:R-:W-:Y:S01]  /*a920*/  STG.E.64 desc[UR36][R4.64], R18 ;  /* 0x0000001204007986 */ /* 0x001fe2000c101b24 */
[----:B------:R-:W-:Y:S05]  /*a930*/  EXIT ;  /* 0x000000000000794d */ /* 0x000fea0003800000 */
.L_x_37860:
        /* <DEDUP_REMOVED lines=10> */
.L_x_37873:
[----:B------:R-:W0:Y:S01]  /*a9e0*/  I2F.F64.S16 R8, R18 ;  /* 0x0000001200087312 */ /* 0x000e220000101c00 */
[----:B------:R-:W-:-:S05]  /*a9f0*/  CS2R R10, SRZ ;  /* 0x00000000000a7805 */ /* 0x000fca000001ff00 */
[----:B0-----:R-:W-:Y:S01]  /*aa00*/  STG.E.128 desc[UR36][R4.64], R8 ;  /* 0x0000000804007986 */ /* 0x001fe2000c101d24 */
[----:B------:R-:W-:Y:S05]  /*aa10*/  EXIT ;  /* 0x000000000000794d */ /* 0x000fea0003800000 */
.L_x_37872:
        /* <DEDUP_REMOVED lines=21> */
.L_x_37877:
[----:B------:R-:W-:Y:S05]  /*ab70*/  BSYNC B0 ;  /* 0x0000000000007941 */ /* 0x000fea0003800000 */
.L_x_37876:
[----:B------:R-:W-:-:S05]  /*ab80*/  LOP3.LUT R3, R0, R3, RZ, 0xfc, !PT ;  /* 0x0000000300037212 */ /* 0x000fca00078efcff */
[----:B------:R-:W-:Y:S01]  /*ab90*/  STG.E.U8 desc[UR36][R4.64], R3 ;  /* 0x0000000304007986 */ /* 0x000fe2000c101124 */
[----:B------:R-:W-:Y:S05]  /*aba0*/  EXIT ;  /* 0x000000000000794d */ /* 0x000fea0003800000 */
.L_x_37875:
        /* <DEDUP_REMOVED lines=13> */
.L_x_37879:
[----:B------:R-:W-:Y:S01]  /*ac80*/  IMAD.MOV.U32 R0, RZ, RZ, 0x7f ;  /* 0x0000007fff007424 */ /* 0x000fe200078e00ff */
[----:B------:R-:W-:-:S04]  /*ac90*/  ISETP.GT.U32.AND P0, PT, R2, 0x7f800000, PT ;  /* 0x7f8000000200780c */ /* 0x000fc80003f04070 */
[----:B------:R-:W-:-:S09]  /*aca0*/  SEL R0, R0, 0x7c, P0 ;  /* 0x0000007c00007807 */ /* 0x000fd20000000000 */
.L_x_37880:
[----:B------:R-:W-:Y:S05]  /*acb0*/  BSYNC B0 ;  /* 0x0000000000007941 */ /* 0x000fea0003800000 */
.L_x_37878:
[----:B------:R-:W-:-:S04]  /*acc0*/  LOP3.LUT R2, R3, 0x80000000, RZ, 0xc0, !PT ;  /* 0x8000000003027812 */ /* 0x000fc800078ec0ff */
[----:B------:R-:W-:-:S04]  /*acd0*/  SHF.R.U32.HI R3, RZ, 0x18, R2 ;  /* 0x00000018ff037819 */ /* 0x000fc80000011602 */
[----:B------:R-:W-:-:S05]  /*ace0*/  LOP3.LUT R3, R0, R3, RZ, 0xfc, !PT ;  /* 0x0000000300037212 */ /* 0x000fca00078efcff */
[----:B------:R-:W-:Y:S01]  /*acf0*/  STG.E.U8 desc[UR36][R4.64], R3 ;  /* 0x0000000304007986 */ /* 0x000fe2000c101124 */
[----:B------:R-:W-:Y:S05]  /*ad00*/  EXIT ;  /* 0x000000000000794d */ /* 0x000fea0003800000 */
.L_x_37874:
[----:B------:R-:W0:Y:S02]  /*ad10*/  I2F.S16 R0, R18 ;  /* 0x0000001200007306 */ /* 0x000e240000101400 */
[----:B0-----:R-:W-:-:S05]  /*ad20*/  F2FP.BF16.F32.PACK_AB R0, RZ, R0 ;  /* 0x00000000ff00723e */ /* 0x001fca00000010ff */
[----:B------:R-:W-:Y:S01]  /*ad30*/  STG.E.U16 desc[UR36][R4.64], R0 ;  /* 0x0000000004007986 */ /* 0x000fe2000c101524 */
[----:B------:R-:W-:Y:S05]  /*ad40*/  EXIT ;  /* 0x000000000000794d */ /* 0x000fea0003800000 */
.L_x_37871:
        /* <DEDUP_REMOVED lines=10> */
.L_x_37883:
        /* <DEDUP_REMOVED lines=17> */
.L_x_37886:
[----:B------:R-:W-:-:S04]  /*af00*/  LOP3.LUT R2, R7, 0x80000000, RZ, 0xc0, !PT ;  /* 0x8000000007027812 */ /* 0x000fc800078ec0ff */
[----:B------:R-:W-:-:S04]  /*af10*/  SHF.R.U32.HI R3, RZ, 0x18, R2 ;  /* 0x00000018ff037819 */ /* 0x000fc80000011602 */
[----:B------:R-:W-:-:S04]  /*af20*/  LOP3.LUT R0, R0, R3, RZ, 0xfc, !PT ;  /* 0x0000000300007212 */ /* 0x000fc800078efcff */
[----:B------:R-:W-:-:S07]  /*af30*/  PRMT R2, R0, 0x7610, R2 ;  /* 0x0000761000027816 */ /* 0x000fce0000000002 */
.L_x_37885:
[----:B------:R-:W-:Y:S05]  /*af40*/  BSYNC B0 ;  /* 0x0000000000007941 */ /* 0x000fea0003800000 */
.L_x_37884:
[----:B------:R-:W-:Y:S01]  /*af50*/  STG.E.U8 desc[UR36][R4.64], R2 ;  /* 0x0000000204007986 */ /* 0x000fe2000c101124 */
[----:B------:R-:W-:Y:S05]  /*af60*/  EXIT ;  /* 0x000000000000794d */ /* 0x000fea0003800000 */
.L_x_37882:
        /* <DEDUP_REMOVED lines=17> */
.L_x_37889:
[----:B------:R-:W-:-:S04]  /*b080*/  LOP3.LUT R2, R7, 0x80000000, RZ, 0xc0, !PT ;  /* 0x8000000007027812 */ /* 0x000fc800078ec0ff */
[----:B------:R-:W-:-:S04]  /*b090*/  SHF.R.U32.HI R3, RZ, 0x18, R2 ;  /* 0x00000018ff037819 */ /* 0x000fc80000011602 */
[----:B------:R-:W-:-:S04]  /*b0a0*/  LOP3.LUT R0, R0, R3, RZ, 0xfc, !PT ;  /* 0x0000000300007212 */ /* 0x000fc800078efcff */
[----:B------:R-:W-:-:S07]  /*b0b0*/  PRMT R2, R0, 0x7610, R2 ;  /* 0x0000761000027816 */ /* 0x000fce0000000002 */
.L_x_37888:
[----:B------:R-:W-:Y:S05]  /*b0c0*/  BSYNC B0 ;  /* 0x0000000000007941 */ /* 0x000fea0003800000 */
.L_x_37887:
[----:B------:R-:W-:Y:S01]  /*b0d0*/  STG.E.U8 desc[UR36][R4.64], R2 ;  /* 0x0000000204007986 */ /* 0x000fe2000c101124 */
[----:B------:R-:W-:Y:S05]  /*b0e0*/  EXIT ;  /* 0x000000000000794d */ /* 0x000fea0003800000 */
.L_x_37881:
        /* <DEDUP_REMOVED lines=22> */
.L_x_37864:
        /* <DEDUP_REMOVED lines=16> */
.L_x_37892:
[----:B------:R-:W-:Y:S05]  /*b350*/  EXIT ;  /* 0x000000000000794d */ /* 0x000fea0003800000 */
.L_x_37891:
[----:B------:R-:W-:-:S05]  /*b360*/  IMAD.MOV.U32 R19, RZ, RZ, RZ ;  /* 0x000000ffff137224 */ /* 0x000fca00078e00ff */
[----:B------:R-:W-:Y:S01]  /*b370*/  STG.E.64 desc[UR36][R4.64], R18 ;  /* 0x0000001204007986 */ /* 0x000fe2000c101b24 */
[----:B------:R-:W-:Y:S05]  /*b380*/  EXIT ;  /* 0x000000000000794d */ /* 0x000fea0003800000 */
.L_x_37890:
[----:B------:R-:W-:Y:S01]  /*b390*/  STG.E desc[UR36][R4.64], R18 ;  /* 0x0000001204007986 */ /* 0x000fe2000c101924 */
[----:B------:R-:W-:Y:S05]  /*b3a0*/  EXIT ;  /* 0x000000000000794d */ /* 0x000fea0003800000 */
.L_x_37893:
        /* <DEDUP_REMOVED lines=13> */
.L_x_44107:


//--------------------- .text._ZN2at6native18elementwise_kernelILi128ELi4EZNS0_22gpu_kernel_impl_nocastINS0_13BinaryFunctorIssbZZZNS0_23logical_and_kernel_cudaERNS_14TensorIteratorEENKUlvE0_clEvENKUlvE3_clEvEUlssE_EEEEvRNS_18TensorIteratorBaseERKT_EUliE_EEviT1_ --------------------------
	.section	.text._ZN2at6native18elementwise_kernelILi128ELi4EZNS0_22gpu_kernel_impl_nocastINS0_13BinaryFunctorIssbZZZNS0_23logical_and_kernel_cudaERNS_14TensorIteratorEENKUlvE0_clEvENKUlvE3_clEvEUlssE_EEEEvRNS_18TensorIteratorBaseERKT_EUliE_EEviT1_,"ax",@progbits
	.align	128
        .global         _ZN2at6native18elementwise_kernelILi128ELi4EZNS0_22gpu_kernel_impl_nocastINS0_13BinaryFunctorIssbZZZNS0_23logical_and_kernel_cudaERNS_14TensorIteratorEENKUlvE0_clEvENKUlvE3_clEvEUlssE_EEEEvRNS_18TensorIteratorBaseERKT_EUliE_EEviT1_
        .type           _ZN2at6native18elementwise_kernelILi128ELi4EZNS0_22gpu_kernel_impl_nocastINS0_13BinaryFunctorIssbZZZNS0_23logical_and_kernel_cudaERNS_14TensorIteratorEENKUlvE0_clEvENKUlvE3_clEvEUlssE_EEEEvRNS_18TensorIteratorBaseERKT_EUliE_EEviT1_,@function
        .size           _ZN2at6native18elementwise_kernelILi128ELi4EZNS0_22gpu_kernel_impl_nocastINS0_13BinaryFunctorIssbZZZNS0_23logical_and_kernel_cudaERNS_14TensorIteratorEENKUlvE0_clEvENKUlvE3_clEvEUlssE_EEEEvRNS_18TensorIteratorBaseERKT_EUliE_EEviT1_,(.L_x_44108 - _ZN2at6native18elementwise_kernelILi128ELi4EZNS0_22gpu_kernel_impl_nocastINS0_13BinaryFunctorIssbZZZNS0_23logical_and_kernel_cudaERNS_14TensorIteratorEENKUlvE0_clEvENKUlvE3_clEvEUlssE_EEEEvRNS_18TensorIteratorBaseERKT_EUliE_EEviT1_)
        .other          _ZN2at6native18elementwise_kernelILi128ELi4EZNS0_22gpu_kernel_impl_nocastINS0_13BinaryFunctorIssbZZZNS0_23logical_and_kernel_cudaERNS_14TensorIteratorEENKUlvE0_clEvENKUlvE3_clEvEUlssE_EEEEvRNS_18TensorIteratorBaseERKT_EUliE_EEviT1_,@"STO_CUDA_ENTRY STV_DEFAULT"
_ZN2at6native18elementwise_kernelILi128ELi4EZNS0_22gpu_kernel_impl_nocastINS0_13BinaryFunctorIssbZZZNS0_23logical_and_kernel_cudaERNS_14TensorIteratorEENKUlvE0_clEvENKUlvE3_clEvEUlssE_EEEEvRNS_18TensorIteratorBaseERKT_EUliE_EEviT1_:
.text._ZN2at6native18elementwise_kernelILi128ELi4EZNS0_22gpu_kernel_impl_nocastINS0_13BinaryFunctorIssbZZZNS0_23logical_and_kernel_cudaERNS_14TensorIteratorEENKUlvE0_clEvENKUlvE3_clEvEUlssE_EEEEvRNS_18TensorIteratorBaseERKT_EUliE_EEviT1_:
        /* <DEDUP_REMOVED lines=363> */
.L_x_37896:
        /* <DEDUP_REMOVED lines=13> */
[----:B---3--:R-:W-:-:S04]  /*1780*/  ISETP.NE.AND P0, PT, R6, RZ, P0 ;  /* 0x000000ff0600720c */ /* 0x008fc80000705270 */
[----:B------:R-:W-:-:S05]  /*1790*/  SEL R11, RZ, 0x1, !P0 ;  /* 0x00000001ff0b7807 */ /* 0x000fca0004000000 */
[----:B------:R0:W-:Y:S04]  /*17a0*/  STG.E.U8 desc[UR4][R4.64], R11 ;  /* 0x0000000b04007986 */ /* 0x0001e8000c101104 */
.L_x_37895:
[----:B------:R-:W-:Y:S05]  /*17b0*/  BSYNC B0 ;  /* 0x0000000000007941 */ /* 0x000fea0003800000 */
.L_x_37894:
        /* <DEDUP_REMOVED lines=356> */
.L_x_37899:
        /* <DEDUP_REMOVED lines=371> */
.L_x_37900:
        /* <DEDUP_REMOVED lines=16> */
.L_x_37898:
[----:B------:R-:W-:Y:S05]  /*4630*/  BSYNC B0 ;  /* 0x0000000000007941 */ /* 0x000fea0003800000 */
.L_x_37897:
        /* <DEDUP_REMOVED lines=355> */
.L_x_37901:
        /* <DEDUP_REMOVED lines=12> */
[----:B---3--:R-:W-:-:S04]  /*5d30*/  ISETP.NE.AND P0, PT, R2, RZ, P0 ;  /* 0x000000ff0200720c */ /* 0x008fc80000705270 */
[----:B------:R-:W-:-:S05]  /*5d40*/  SEL R9, RZ, 0x1, !P0 ;  /* 0x00000001ff097807 */ /* 0x000fca0004000000 */
[----:B------:R-:W-:Y:S01]  /*5d50*/  STG.E.U8 desc[UR4][R4.64], R9 ;  /* 0x0000000904007986 */ /* 0x000fe2000c101104 */
[----:B------:R-:W-:Y:S05]  /*5d60*/  EXIT ;  /* 0x000000000000794d */ /* 0x000fea0003800000 */
.L_x_37902:
        /* <DEDUP_REMOVED lines=9> */
.L_x_44108:


//--------------------- .text._ZN2at6native27unrolled_elementwise_kernelINS0_13BinaryFunctorIssbZZZNS0_23logical_and_kernel_cudaERNS_14TensorIteratorEENKUlvE0_clEvENKUlvE3_clEvEUlssE_EESt5arrayIPcLm3EELi4E23TrivialOffsetCalculatorILi2EjESC_ILi1EjENS0_6memory15LoadWithoutCastENSF_16StoreWithoutCastEEEviT_T0_T2_T3_T4_T5_ --------------------------
	.section	.text._ZN2at6native27unrolled_elementwise_kernelINS0_13BinaryFunctorIssbZZZNS0_23logical_and_kernel_cudaERNS_14TensorIteratorEENKUlvE0_clEvENKUlvE3_clEvEUlssE_EESt5arrayIPcLm3EELi4E23TrivialOffsetCalculatorILi2EjESC_ILi1EjENS0_6memory15LoadWithoutCastENSF_16StoreWithoutCastEEEviT_T0_T2_T3_T4_T5_,"ax",@progbits
	.align	128
        .global         _ZN2at6native27unrolled_elementwise_kernelINS0_13BinaryFunctorIssbZZZNS0_23logical_and_kernel_cudaERNS_14TensorIteratorEENKUlvE0_clEvENKUlvE3_clEvEUlssE_EESt5arrayIPcLm3EELi4E23TrivialOffsetCalculatorILi2EjESC_ILi1EjENS0_6memory15LoadWithoutCastENSF_16StoreWithoutCastEEEviT_T0_T2_T3_T4_T5_
        .type           _ZN2at6native27unrolled_elementwise_kernelINS0_13BinaryFunctorIssbZZZNS0_23logical_and_kernel_cudaERNS_14TensorIteratorEENKUlvE0_clEvENKUlvE3_clEvEUlssE_EESt5arrayIPcLm3EELi4E23TrivialOffsetCalculatorILi2EjESC_ILi1EjENS0_6memory15LoadWithoutCastENSF_16StoreWithoutCastEEEviT_T0_T2_T3_T4_T5_,@function
        .size           _ZN2at6native27unrolled_elementwise_kernelINS0_13BinaryFunctorIssbZZZNS0_23logical_and_kernel_cudaERNS_14TensorIteratorEENKUlvE0_clEvENKUlvE3_clEvEUlssE_EESt5arrayIPcLm3EELi4E23TrivialOffsetCalculatorILi2EjESC_ILi1EjENS0_6memory15LoadWithoutCastENSF_16StoreWithoutCastEEEviT_T0_T2_T3_T4_T5_,(.L_x_44109 - _ZN2at6native27unrolled_elementwise_kernelINS0_13BinaryFunctorIssbZZZNS0_23logical_and_kernel_cudaERNS_14TensorIteratorEENKUlvE0_clEvENKUlvE3_clEvEUlssE_EESt5arrayIPcLm3EELi4E23TrivialOffsetCalculatorILi2EjESC_ILi1EjENS0_6memory15LoadWithoutCastENSF_16StoreWithoutCastEEEviT_T0_T2_T3_T4_T5_)
        .other          _ZN2at6native27unrolled_elementwise_kernelINS0_13BinaryFunctorIssbZZZNS0_23logical_and_kernel_cudaERNS_14TensorIteratorEENKUlvE0_clEvENKUlvE3_clEvEUlssE_EESt5arrayIPcLm3EELi4E23TrivialOffsetCalculatorILi2EjESC_ILi1EjENS0_6memory15LoadWithoutCastENSF_16StoreWithoutCastEEEviT_T0_T2_T3_T4_T5_,@"STO_CUDA_ENTRY STV_DEFAULT"
_ZN2at6native27unrolled_elementwise_kernelINS0_13BinaryFunctorIssbZZZNS0_23logical_and_kernel_cudaERNS_14TensorIteratorEENKUlvE0_clEvENKUlvE3_clEvEUlssE_EESt5arrayIPcLm3EELi4E23TrivialOffsetCalculatorILi2EjESC_ILi1EjENS0_6memory15LoadWithoutCastENSF_16StoreWithoutCastEEEviT_T0_T2_T3_T4_T5_:
.text._ZN2at6native27unrolled_elementwise_kernelINS0_13BinaryFunctorIssbZZZNS0_23logical_and_kernel_cudaERNS_14TensorIteratorEENKUlvE0_clEvENKUlvE3_clEvEUlssE_EESt5arrayIPcLm3EELi4E23TrivialOffsetCalculatorILi2EjESC_ILi1EjENS0_6memory15LoadWithoutCastENSF_16StoreWithoutCastEEEviT_T0_T2_T3_T4_T5_:
        /* <DEDUP_REMOVED lines=60> */
[----:B------:R-:W-:Y:S02]  /*03c0*/  ISETP.NE.AND P2, PT, R8, RZ, P2 ;  /* 0x000000ff0800720c */ /* 0x000fe40001745270 */
        /* <DEDUP_REMOVED lines=27> */
.L_x_37904:
[----:B------:R-:W-:Y:S05]  /*0580*/  BSYNC B0 ;  /* 0x0000000000007941 */ /* 0x000fea0003800000 */
.L_x_37903:
        /* <DEDUP_REMOVED lines=12> */
.L_x_37905:
        /* <DEDUP_REMOVED lines=11> */
.L_x_44109:


//--------------------- .text._ZN2at6native29vectorized_elementwise_kernelILi2ENS0_13BinaryFunctorIssbZZZNS0_23logical_and_kernel_cudaERNS_14TensorIteratorEENKUlvE0_clEvENKUlvE3_clEvEUlssE_EESt5arrayIPcLm3EEEEviT0_T1_ --------------------------
	.section	.text._ZN2at6native29vectorized_elementwise_kernelILi2ENS0_13BinaryFunctorIssbZZZNS0_23logical_and_kernel_cudaERNS_14TensorIteratorEENKUlvE0_clEvENKUlvE3_clEvEUlssE_EESt5arrayIPcLm3EEEEviT0_T1_,"ax",@progbits
	.align	128
        .global         _ZN2at6native29vectorized_elementwise_kernelILi2ENS0_13BinaryFunctorIssbZZZNS0_23logical_and_kernel_cudaERNS_14TensorIteratorEENKUlvE0_clEvENKUlvE3_clEvEUlssE_EESt5arrayIPcLm3EEEEviT0_T1_
        .type           _ZN2at6native29vectorized_elementwise_kernelILi2ENS0_13BinaryFunctorIssbZZZNS0_23logical_and_kernel_cudaERNS_14TensorIteratorEENKUlvE0_clEvENKUlvE3_clEvEUlssE_EESt5arrayIPcLm3EEEEviT0_T1_,@function
        .size           _ZN2at6native29vectorized_elementwise_kernelILi2ENS0_13BinaryFunctorIssbZZZNS0_23logical_and_kernel_cudaERNS_14TensorIteratorEENKUlvE0_clEvENKUlvE3_clEvEUlssE_EESt5arrayIPcLm3EEEEviT0_T1_,(.L_x_44110 - _ZN2at6native29vectorized_elementwise_kernelILi2ENS0_13BinaryFunctorIssbZZZNS0_23logical_and_kernel_cudaERNS_14TensorIteratorEENKUlvE0_clEvENKUlvE3_clEvEUlssE_EESt5arrayIPcLm3EEEEviT0_T1_)
        .other          _ZN2at6native29vectorized_elementwise_kernelILi2ENS0_13BinaryFunctorIssbZZZNS0_23logical_and_kernel_cudaERNS_14TensorIteratorEENKUlvE0_clEvENKUlvE3_clEvEUlssE_EESt5arrayIPcLm3EEEEviT0_T1_,@"STO_CUDA_ENTRY STV_DEFAULT"
_ZN2at6native29vectorized_elementwise_kernelILi2ENS0_13BinaryFunctorIssbZZZNS0_23logical_and_kernel_cudaERNS_14TensorIteratorEENKUlvE0_clEvENKUlvE3_clEvEUlssE_EESt5arrayIPcLm3EEEEviT0_T1_:
.text._ZN2at6native29vectorized_elementwise_kernelILi2ENS0_13BinaryFunctorIssbZZZNS0_23logical_and_kernel_cudaERNS_14TensorIteratorEENKUlvE0_clEvENKUlvE3_clEvEUlssE_EESt5arrayIPcLm3EEEEviT0_T1_:
        /* <DEDUP_REMOVED lines=38> */
[----:B------:R-:W-:Y:S02]  /*0260*/  ISETP.NE.AND P5, PT, R10, RZ, P5 ;  /* 0x000000ff0a00720c */ /* 0x000fe40002fa5270 */
[C---:B----4-:R-:W-:Y:S02]  /*0270*/  PRMT R10, R8.reuse, 0x9910, RZ ;  /* 0x00009910080a7816 */ /* 0x050fe400000000ff */
[----:B------:R-:W-:Y:S01]  /*0280*/  PRMT R11, R8, 0xbb32, RZ ;  /* 0x0000bb32080b7816 */ /* 0x000fe200000000ff */
[----:B------:R-:W-:Y:S01]  /*0290*/  IMAD.MOV.U32 R12, RZ, RZ, R16 ;  /* 0x000000ffff0c7224 */ /* 0x000fe200078e0010 */
[----:B------:R-:W-:Y:S01]  /*02a0*/  ISETP.NE.AND P2, PT, R9, RZ, PT ;  /* 0x000000ff0900720c */ /* 0x000fe20003f45270 */
[----:B------:R-:W-:-:S02]  /*02b0*/  IMAD.MOV.U32 R8, RZ, RZ, R10 ;  /* 0x000000ffff087224 */ /* 0x000fc400078e000a */
[----:B------:R-:W-:Y:S01]  /*02c0*/  IMAD.MOV.U32 R9, RZ, RZ, R11 ;  /* 0x000000ffff097224 */ /* 0x000fe200078e000b */
[----:B------:R-:W-:Y:S02]  /*02d0*/  ISETP.NE.AND P0, PT, R12, RZ, PT ;  /* 0x000000ff0c00720c */ /* 0x000fe40003f05270 */
[----:B------:R-:W-:Y:S02]  /*02e0*/  ISETP.NE.AND P1, PT, R8, RZ, P1 ;  /* 0x000000ff0800720c */ /* 0x000fe40000f25270 */
[----:B------:R-:W-:Y:S02]  /*02f0*/  ISETP.NE.AND P2, PT, R9, RZ, P2 ;  /* 0x000000ff0900720c */ /* 0x000fe40001745270 */
[C---:B------:R-:W-:Y:S02]  /*0300*/  PRMT R8, R7.reuse, 0x9910, RZ ;  /* 0x0000991007087816 */ /* 0x040fe400000000ff */
[----:B------:R-:W-:Y:S02]  /*0310*/  PRMT R9, R7, 0xbb32, RZ ;  /* 0x0000bb3207097816 */ /* 0x000fe400000000ff */
[----:B------:R-:W-:Y:S01]  /*0320*/  ISETP.NE.AND P0, PT, R5, RZ, P0 ;  /* 0x000000ff0500720c */ /* 0x000fe20000705270 */
        /* <DEDUP_REMOVED lines=17> */
[----:B------:R-:W-:-:S02]  /*0440*/  ISETP.NE.AND P6, PT, R0, RZ, P6 ;  /* 0x000000ff0000720c */ /* 0x000fc400037c5270 */
[----:B------:R-:W-:Y:S02]  /*0450*/  ISETP.NE.AND P3, PT, R4, RZ, P3 ;  /* 0x000000ff0400720c */ /* 0x000fe40001f65270 */
[----:B------:R-:W-:Y:S02]  /*0460*/  ISETP.NE.AND P4, PT, R6, RZ, P4 ;  /* 0x000000ff0600720c */ /* 0x000fe40002785270 */
[----:B------:R-:W-:Y:S02]  /*0470*/  ISETP.NE.AND P5, PT, R7, RZ, P5 ;  /* 0x000000ff0700720c */ /* 0x000fe40002fa5270 */
        /* <DEDUP_REMOVED lines=16> */
.L_x_37906:
        /* <DEDUP_REMOVED lines=101> */
[----:B------:R-:W-:Y:S02]  /*0bd0*/  ISETP.NE.AND P0, PT, R4, RZ, P0 ;  /* 0x000000ff0400720c */ /* 0x000fe40000705270 */
        /* <DEDUP_REMOVED lines=9> */
[----:B------:R-:W-:Y:S02]  /*0c70*/  ISETP.NE.AND P2, PT, R6, RZ, P2 ;  /* 0x000000ff0600720c */ /* 0x000fe40001745270 */
[----:B------:R-:W-:Y:S02]  /*0c80*/  PRMT R6, R9, 0x9910, RZ ;  /* 0x0000991009067816 */ /* 0x000fe400000000ff */
[----:B----4-:R-:W-:-:S05]  /*0c90*/  PRMT R8, R8, 0x9910, RZ ;  /* 0x0000991008087816 */ /* 0x010fca00000000ff */
[----:B------:R-:W-:Y:S01]  /*0ca0*/  IMAD.MOV.U32 R4, RZ, RZ, R8 ;  /* 0x000000ffff047224 */ /* 0x000fe200078e0008 */
[----:B------:R-:W-:-:S04]  /*0cb0*/  PRMT R22, R22, 0x9910, RZ ;  /* 0x0000991016167816 */ /* 0x000fc800000000ff */
[----:B------:R-:W-:Y:S01]  /*0cc0*/  ISETP.NE.AND P5, PT, R4, RZ, P5 ;  /* 0x000000ff0400720c */ /* 0x000fe20002fa5270 */
[----:B------:R-:W-:-:S03]  /*0cd0*/  IMAD.MOV.U32 R4, RZ, RZ, R22 ;  /* 0x000000ffff047224 */ /* 0x000fc600078e0016 */
[----:B------:R-:W-:Y:S02]  /*0ce0*/  SEL R9, RZ, 0x1, !P5 ;  /* 0x00000001ff097807 */ /* 0x000fe40006800000 */
[----:B------:R-:W-:Y:S02]  /*0cf0*/  PRMT R23, R23, 0x9910, RZ ;  /* 0x0000991017177816 */ /* 0x000fe400000000ff */
[----:B------:R-:W-:Y:S02]  /*0d00*/  @!P6 SEL R5, RZ, 0x1, !P0 ;  /* 0x00000001ff05e807 */ /* 0x000fe40004000000 */
[----:B------:R-:W-:Y:S01]  /*0d10*/  ISETP.NE.AND P3, PT, R4, RZ, PT ;  /* 0x000000ff0400720c */ /* 0x000fe20003f65270 */
[----:B------:R-:W-:Y:S01]  /*0d20*/  IMAD.MOV.U32 R4, RZ, RZ, R23 ;  /* 0x000000ffff047224 */ /* 0x000fe200078e0017 */
[----:B------:R-:W-:Y:S01]  /*0d30*/  ISETP.NE.AND P1, PT, R6, RZ, P1 ;  /* 0x000000ff0600720c */ /* 0x000fe20000f25270 */
        /* <DEDUP_REMOVED lines=13> */
[----:B------:R-:W-:Y:S02]  /*0e10*/  ISETP.NE.AND P3, PT, R0, RZ, P3 ;  /* 0x000000ff0000720c */ /* 0x000fe40001f65270 */
[----:B------:R-:W-:Y:S02]  /*0e20*/  ISETP.NE.AND P0, PT, R4, RZ, P0 ;  /* 0x000000ff0400720c */ /* 0x000fe40000705270 */
[----:B------:R-:W-:Y:S02]  /*0e30*/  ISETP.NE.AND P2, PT, R5, RZ, P2 ;  /* 0x000000ff0500720c */ /* 0x000fe40001745270 */
        /* <DEDUP_REMOVED lines=19> */
.L_x_37909:
        /* <DEDUP_REMOVED lines=8> */
.L_x_37910:
        /* <DEDUP_REMOVED lines=8> */
.L_x_37911:
        /* <DEDUP_REMOVED lines=9> */
.L_x_37912:
[----:B------:R-:W-:Y:S05]  /*1100*/  BSYNC B1 ;  /* 0x0000000000017941 */ /* 0x000fea0003800000 */
.L_x_37908:
[----:B------:R-:W-:-:S13]  /*1110*/  ISETP.GE.AND P0, PT, R14, R3, PT ;  /* 0x000000030e00720c */ /* 0x000fda0003f06270 */
[----:B0-----:R-:W0:Y:S01]  /*1120*/  @!P0 LDC.64 R6, c[0x0][0x218] ;  /* 0x00008600ff068b82 */ /* 0x001e220000000a00 */
[----:B-12---:R-:W-:Y:S02]  /*1130*/  @!P0 IMAD.IADD R5, R2, 0x1, R14 ;  /* 0x0000000102058824 */ /* 0x006fe400078e020e */
[----:B------:R-:W-:-:S03]  /*1140*/  @!P0 VIADD R14, R14, 0x80 ;  /* 0x000000800e0e8836 */ /* 0x000fc60000000000 */
[----:B0-----:R-:W-:-:S05]  /*1150*/  @!P0 IADD3 R4, P1, R5, R6, RZ ;  /* 0x0000000605048210 */ /* 0x001fca0007f3e0ff */
[----:B------:R-:W-:-:S05]  /*1160*/  @!P0 IMAD.X R5, RZ, RZ, R7, P1 ;  /* 0x000000ffff058224 */ /* 0x000fca00008e0607 */
[----:B------:R2:W-:Y:S03]  /*1170*/  @!P0 STG.E.U8 desc[UR4][R4.64], R17 ;  /* 0x0000001104008986 */ /* 0x0005e6000c101104 */
.L_x_37913:
[----:B------:R-:W-:Y:S05]  /*1180*/  BSYNC B0 ;  /* 0x0000000000007941 */ /* 0x000fea0003800000 */
.L_x_37907:
        /* <DEDUP_REMOVED lines=10> */
.L_x_37914:
        /* <DEDUP_REMOVED lines=13> */
.L_x_44110:


//--------------------- .text._ZN2at6native29vectorized_elementwise_kernelILi4ENS0_13BinaryFunctorIssbZZZNS0_23logical_and_kernel_cudaERNS_14TensorIteratorEENKUlvE0_clEvENKUlvE3_clEvEUlssE_EESt5arrayIPcLm3EEEEviT0_T1_ --------------------------
	.section	.text._ZN2at6native29vectorized_elementwise_kernelILi4ENS0_13BinaryFunctorIssbZZZNS0_23logical_and_kernel_cudaERNS_14TensorIteratorEENKUlvE0_clEvENKUlvE3_clEvEUlssE_EESt5arrayIPcLm3EEEEviT0_T1_,"ax",@progbits
	.align	128
        .global         _ZN2at6native29vectorized_elementwise_kernelILi4ENS0_13BinaryFunctorIssbZZZNS0_23logical_and_kernel_cudaERNS_14TensorIteratorEENKUlvE0_clEvENKUlvE3_clEvEUlssE_EESt5arrayIPcLm3EEEEviT0_T1_
        .type           _ZN2at6native29vectorized_elementwise_kernelILi4ENS0_13BinaryFunctorIssbZZZNS0_23logical_and_kernel_cudaERNS_14TensorIteratorEENKUlvE0_clEvENKUlvE3_clEvEUlssE_EESt5arrayIPcLm3EEEEviT0_T1_,@function
        .size           _ZN2at6native29vectorized_elementwise_kernelILi4ENS0_13BinaryFunctorIssbZZZNS0_23logical_and_kernel_cudaERNS_14TensorIteratorEENKUlvE0_clEvENKUlvE3_clEvEUlssE_EESt5arrayIPcLm3EEEEviT0_T1_,(.L_x_44111 - _ZN2at6native29vectorized_elementwise_kernelILi4ENS0_13BinaryFunctorIssbZZZNS0_23logical_and_kernel_cudaERNS_14TensorIteratorEENKUlvE0_clEvENKUlvE3_clEvEUlssE_EESt5arrayIPcLm3EEEEviT0_T1_)
        .other          _ZN2at6native29vectorized_elementwise_kernelILi4ENS0_13BinaryFunctorIssbZZZNS0_23logical_and_kernel_cudaERNS_14TensorIteratorEENKUlvE0_clEvENKUlvE3_clEvEUlssE_EESt5arrayIPcLm3EEEEviT0_T1_,@"STO_CUDA_ENTRY STV_DEFAULT"
_ZN2at6native29vectorized_elementwise_kernelILi4ENS0_13BinaryFunctorIssbZZZNS0_23logical_and_kernel_cudaERNS_14TensorIteratorEENKUlvE0_clEvENKUlvE3_clEvEUlssE_EESt5arrayIPcLm3EEEEviT0_T1_:
.text._ZN2at6native29vectorized_elementwise_kernelILi4ENS0_13BinaryFunctorIssbZZZNS0_23logical_and_kernel_cudaERNS_14TensorIteratorEENKUlvE0_clEvENKUlvE3_clEvEUlssE_EESt5arrayIPcLm3EEEEviT0_T1_:
        /* <DEDUP_REMOVED lines=35> */
[----:B------:R-:W-:Y:S01]  /*0230*/  ISETP.NE.AND P2, PT, R3, RZ, P0 ;  /* 0x000000ff0300720c */ /* 0x000fe20000745270 */
[----:B------:R-:W-:Y:S01]  /*0240*/  IMAD.MOV.U32 R3, RZ, RZ, R10 ;  /* 0x000000ffff037224 */ /* 0x000fe200078e000a */
[----:B------:R-:W-:Y:S02]  /*0250*/  ISETP.NE.AND P4, PT, R15, RZ, PT ;  /* 0x000000ff0f00720c */ /* 0x000fe40003f85270 */
[----:B------:R-:W-:Y:S02]  /*0260*/  ISETP.NE.AND P3, PT, R8, RZ, P1 ;  /* 0x000000ff0800720c */ /* 0x000fe40000f65270 */
[----:B------:R-:W-:-:S02]  /*0270*/  ISETP.NE.AND P0, PT, R9, RZ, P4 ;  /* 0x000000ff0900720c */ /* 0x000fc40002705270 */
[C---:B---3--:R-:W-:Y:S02]  /*0280*/  PRMT R9, R6.reuse, 0x9910, RZ ;  /* 0x0000991006097816 */ /* 0x048fe400000000ff */
[----:B------:R-:W-:Y:S02]  /*0290*/  ISETP.NE.AND P1, PT, R3, RZ, P5 ;  /* 0x000000ff0300720c */ /* 0x000fe40002f25270 */
        /* <DEDUP_REMOVED lines=12> */
[----:B------:R-:W-:Y:S02]  /*0360*/  ISETP.NE.AND P3, PT, R3, RZ, P3 ;  /* 0x000000ff0300720c */ /* 0x000fe40001f65270 */
[----:B------:R-:W-:Y:S02]  /*0370*/  ISETP.NE.AND P4, PT, R4, RZ, P4 ;  /* 0x000000ff0400720c */ /* 0x000fe40002785270 */
[----:B------:R-:W-:Y:S02]  /*0380*/  ISETP.NE.AND P2, PT, R6, RZ, PT ;  /* 0x000000ff0600720c */ /* 0x000fe40003f45270 */
[----:B------:R-:W-:Y:S02]  /*0390*/  PRMT R6, R5, 0x9910, RZ ;  /* 0x0000991005067816 */ /* 0x000fe400000000ff */
[----:B------:R-:W-:Y:S02]  /*03a0*/  SEL R3, RZ, 0x1, !P3 ;  /* 0x00000001ff037807 */ /* 0x000fe40005800000 */
[----:B------:R-:W-:-:S02]  /*03b0*/  SEL R4, RZ, 0x1, !P4 ;  /* 0x00000001ff047807 */ /* 0x000fc40006000000 */
[----:B------:R-:W-:Y:S02]  /*03c0*/  PRMT R5, R5, 0xbb32, RZ ;  /* 0x0000bb3205057816 */ /* 0x000fe400000000ff */
[----:B------:R-:W-:Y:S02]  /*03d0*/  PRMT R7, R7, 0xbb32, RZ ;  /* 0x0000bb3207077816 */ /* 0x000fe400000000ff */
[----:B------:R-:W-:Y:S02]  /*03e0*/  ISETP.NE.AND P2, PT, R6, RZ, P2 ;  /* 0x000000ff0600720c */ /* 0x000fe40001745270 */
[----:B------:R-:W-:Y:S01]  /*03f0*/  PRMT R6, R4, 0x7604, R3 ;  /* 0x0000760404067816 */ /* 0x000fe20000000003 */
[----:B------:R-:W-:Y:S01]  /*0400*/  IMAD.MOV.U32 R3, RZ, RZ, R5 ;  /* 0x000000ffff037224 */ /* 0x000fe200078e0005 */
[----:B------:R-:W-:Y:S02]  /*0410*/  ISETP.NE.AND P3, PT, R7, RZ, PT ;  /* 0x000000ff0700720c */ /* 0x000fe40003f65270 */
[----:B------:R-:W-:-:S02]  /*0420*/  IADD3 R2, P4, R2, UR6, RZ ;  /* 0x0000000602027c10 */ /* 0x000fc4000ff9e0ff */
[----:B------:R-:W-:Y:S02]  /*0430*/  SEL R4, RZ, 0x1, !P0 ;  /* 0x00000001ff047807 */ /* 0x000fe40004000000 */
[----:B------:R-:W-:Y:S02]  /*0440*/  SEL R5, RZ, 0x1, !P2 ;  /* 0x00000001ff057807 */ /* 0x000fe40005000000 */
[----:B------:R-:W-:Y:S01]  /*0450*/  ISETP.NE.AND P3, PT, R3, RZ, P3 ;  /* 0x000000ff0300720c */ /* 0x000fe20001f65270 */
        /* <DEDUP_REMOVED lines=11> */
.L_x_37915:
        /* <DEDUP_REMOVED lines=159> */
.L_x_37918:
        /* <DEDUP_REMOVED lines=8> */
.L_x_37919:
        /* <DEDUP_REMOVED lines=8> */
.L_x_37920:
        /* <DEDUP_REMOVED lines=9> */
.L_x_37921:
[----:B------:R-:W-:Y:S05]  /*1090*/  BSYNC B1 ;  /* 0x0000000000017941 */ /* 0x000fea0003800000 */
.L_x_37917:
[----:B------:R-:W-:-:S13]  /*10a0*/  ISETP.GE.AND P0, PT, R14, R3, PT ;  /* 0x000000030e00720c */ /* 0x000fda0003f06270 */
[----:B0-----:R-:W0:Y:S01]  /*10b0*/  @!P0 LDC.64 R6, c[0x0][0x218] ;  /* 0x00008600ff068b82 */ /* 0x001e220000000a00 */
[----:B-12---:R-:W-:Y:S02]  /*10c0*/  @!P0 IMAD.IADD R5, R2, 0x1, R14 ;  /* 0x0000000102058824 */ /* 0x006fe400078e020e */
[----:B------:R-:W-:-:S03]  /*10d0*/  @!P0 VIADD R14, R14, 0x80 ;  /* 0x000000800e0e8836 */ /* 0x000fc60000000000 */
[----:B0-----:R-:W-:-:S05]  /*10e0*/  @!P0 IADD3 R4, P1, R5, R6, RZ ;  /* 0x0000000605048210 */ /* 0x001fca0007f3e0ff */
[----:B------:R-:W-:-:S05]  /*10f0*/  @!P0 IMAD.X R5, RZ, RZ, R7, P1 ;  /* 0x000000ffff058224 */ /* 0x000fca00008e0607 */
[----:B------:R2:W-:Y:S03]  /*1100*/  @!P0 STG.E.U8 desc[UR4][R4.64], R17 ;  /* 0x0000001104008986 */ /* 0x0005e6000c101104 */
.L_x_37922:
[----:B------:R-:W-:Y:S05]  /*1110*/  BSYNC B0 ;  /* 0x0000000000007941 */ /* 0x000fea0003800000 */
.L_x_37916:
        /* <DEDUP_REMOVED lines=10> */
.L_x_37923:
        /* <DEDUP_REMOVED lines=12> */
.L_x_44111:


//--------------------- .text._ZN2at6native29vectorized_elementwise_kernelILi8ENS0_13BinaryFunctorIssbZZZNS0_23logical_and_kernel_cudaERNS_14TensorIteratorEENKUlvE0_clEvENKUlvE3_clEvEUlssE_EESt5arrayIPcLm3EEEEviT0_T1_ --------------------------
	.section	.text._ZN2at6native29vectorized_elementwise_kernelILi8ENS0_13BinaryFunctorIssbZZZNS0_23logical_and_kernel_cudaERNS_14TensorIteratorEENKUlvE0_clEvENKUlvE3_clEvEUlssE_EESt5arrayIPcLm3EEEEviT0_T1_,"ax",@progbits
	.align	128
        .global         _ZN2at6native29vectorized_elementwise_kernelILi8ENS0_13BinaryFunctorIssbZZZNS0_23logical_and_kernel_cudaERNS_14TensorIteratorEENKUlvE0_clEvENKUlvE3_clEvEUlssE_EESt5arrayIPcLm3EEEEviT0_T1_
        .type           _ZN2at6native29vectorized_elementwise_kernelILi8ENS0_13BinaryFunctorIssbZZZNS0_23logical_and_kernel_cudaERNS_14TensorIteratorEENKUlvE0_clEvENKUlvE3_clEvEUlssE_EESt5arrayIPcLm3EEEEviT0_T1_,@function
        .size           _ZN2at6native29vectorized_elementwise_kernelILi8ENS0_13BinaryFunctorIssbZZZNS0_23logical_and_kernel_cudaERNS_14TensorIteratorEENKUlvE0_clEvENKUlvE3_clEvEUlssE_EESt5arrayIPcLm3EEEEviT0_T1_,(.L_x_44112 - _ZN2at6native29vectorized_elementwise_kernelILi8ENS0_13BinaryFunctorIssbZZZNS0_23logical_and_kernel_cudaERNS_14TensorIteratorEENKUlvE0_clEvENKUlvE3_clEvEUlssE_EESt5arrayIPcLm3EEEEviT0_T1_)
        .other          _ZN2at6native29vectorized_elementwise_kernelILi8ENS0_13BinaryFunctorIssbZZZNS0_23logical_and_kernel_cudaERNS_14TensorIteratorEENKUlvE0_clEvENKUlvE3_clEvEUlssE_EESt5arrayIPcLm3EEEEviT0_T1_,@"STO_CUDA_ENTRY STV_DEFAULT"
_ZN2at6native29vectorized_elementwise_kernelILi8ENS0_13BinaryFunctorIssbZZZNS0_23logical_and_kernel_cudaERNS_14TensorIteratorEENKUlvE0_clEvENKUlvE3_clEvEUlssE_EESt5arrayIPcLm3EEEEviT0_T1_:
.text._ZN2at6native29vectorized_elementwise_kernelILi8ENS0_13BinaryFunctorIssbZZZNS0_23logical_and_kernel_cudaERNS_14TensorIteratorEENKUlvE0_clEvENKUlvE3_clEvEUlssE_EESt5arrayIPcLm3EEEEviT0_T1_:
        /* <DEDUP_REMOVED lines=38> */
[----:B------:R-:W-:Y:S01]  /*0260*/  ISETP.NE.AND P0, PT, R5, RZ, P0 ;  /* 0x000000ff0500720c */ /* 0x000fe20000705270 */
        /* <DEDUP_REMOVED lines=14> */
[----:B------:R-:W-:Y:S02]  /*0350*/  ISETP.NE.AND P5, PT, R7, RZ, P5 ;  /* 0x000000ff0700720c */ /* 0x000fe40002fa5270 */
[----:B------:R-:W-:Y:S01]  /*0360*/  ISETP.NE.AND P6, PT, R3, RZ, P6 ;  /* 0x000000ff0300720c */ /* 0x000fe200037c5270 */
[----:B------:R-:W-:Y:S01]  /*0370*/  IMAD.MOV.U32 R3, RZ, RZ, R8 ;  /* 0x000000ffff037224 */ /* 0x000fe200078e0008 */
[----:B------:R-:W-:Y:S01]  /*0380*/  ISETP.NE.AND P3, PT, R5, RZ, P3 ;  /* 0x000000ff0500720c */ /* 0x000fe20001f65270 */
[----:B------:R-:W-:Y:S01]  /*0390*/  IMAD.MOV.U32 R7, RZ, RZ, R9 ;  /* 0x000000ffff077224 */ /* 0x000fe200078e0009 */
[----:B------:R-:W-:Y:S01]  /*03a0*/  ISETP.NE.AND P4, PT, R6, RZ, P4 ;  /* 0x000000ff0600720c */ /* 0x000fe20002785270 */
[----:B------:R-:W-:Y:S01]  /*03b0*/  IMAD.MOV.U32 R5, RZ, RZ, R10 ;  /* 0x000000ffff057224 */ /* 0x000fe200078e000a */
[----:B------:R-:W-:-:S02]  /*03c0*/  ISETP.NE.AND P1, PT, R3, RZ, P1 ;  /* 0x000000ff0300720c */ /* 0x000fc40000f25270 */
[----:B------:R-:W-:Y:S02]  /*03d0*/  ISETP.NE.AND P0, PT, R7, RZ, P0 ;  /* 0x000000ff0700720c */ /* 0x000fe40000705270 */
[----:B------:R-:W-:Y:S02]  /*03e0*/  SEL R6, RZ, 0xffffffff, !P5 ;  /* 0xffffffffff067807 */ /* 0x000fe40006800000 */
[----:B------:R-:W-:Y:S02]  /*03f0*/  SEL R11, RZ, 0xffffffff, !P1 ;  /* 0xffffffffff0b7807 */ /* 0x000fe40004800000 */
[----:B------:R-:W-:Y:S01]  /*0400*/  SEL R9, RZ, 0xffffffff, !P0 ;  /* 0xffffffffff097807 */ /* 0x000fe20004000000 */
[----:B------:R-:W-:Y:S01]  /*0410*/  IMAD.SHL.U32 R6, R6, 0x100, RZ ;  /* 0x0000010006067824 */ /* 0x000fe200078e00ff */
[----:B------:R-:W-:Y:S01]  /*0420*/  ISETP.NE.AND P2, PT, R5, RZ, P2 ;  /* 0x000000ff0500720c */ /* 0x000fe20001745270 */
        /* <DEDUP_REMOVED lines=17> */
.L_x_37924:
        /* <DEDUP_REMOVED lines=159> */
.L_x_37927:
        /* <DEDUP_REMOVED lines=8> */
.L_x_37928:
        /* <DEDUP_REMOVED lines=8> */
.L_x_37929:
        /* <DEDUP_REMOVED lines=9> */
.L_x_37930:
[----:B------:R-:W-:Y:S05]  /*10c0*/  BSYNC B1 ;  /* 0x0000000000017941 */ /* 0x000fea0003800000 */
.L_x_37926:
[----:B------:R-:W-:-:S13]  /*10d0*/  ISETP.GE.AND P0, PT, R14, R3, PT ;  /* 0x000000030e00720c */ /* 0x000fda0003f06270 */
[----:B0-----:R-:W0:Y:S01]  /*10e0*/  @!P0 LDC.64 R6, c[0x0][0x218] ;  /* 0x00008600ff068b82 */ /* 0x001e220000000a00 */
[----:B-12---:R-:W-:Y:S02]  /*10f0*/  @!P0 IMAD.IADD R5, R2, 0x1, R14 ;  /* 0x0000000102058824 */ /* 0x006fe400078e020e */
[----:B------:R-:W-:-:S03]  /*1100*/  @!P0 VIADD R14, R14, 0x80 ;  /* 0x000000800e0e8836 */ /* 0x000fc60000000000 */
[----:B0-----:R-:W-:-:S05]  /*1110*/  @!P0 IADD3 R4, P1, R5, R6, RZ ;  /* 0x0000000605048210 */ /* 0x001fca0007f3e0ff */
[----:B------:R-:W-:-:S05]  /*1120*/  @!P0 IMAD.X R5, RZ, RZ, R7, P1 ;  /* 0x000000ffff058224 */ /* 0x000fca00008e0607 */
[----:B------:R2:W-:Y:S03]  /*1130*/  @!P0 STG.E.U8 desc[UR4][R4.64], R17 ;  /* 0x0000001104008986 */ /* 0x0005e6000c101104 */
.L_x_37931:
[----:B------:R-:W-:Y:S05]  /*1140*/  BSYNC B0 ;  /* 0x0000000000007941 */ /* 0x000fea0003800000 */
.L_x_37925:
        /* <DEDUP_REMOVED lines=10> */
.L_x_37932:
        /* <DEDUP_REMOVED lines=9> */
.L_x_44112:


//--------------------- .text._ZN2at6native18elementwise_kernelILi128ELi4EZNS0_15gpu_kernel_implINS0_13AUnaryFunctorIllbZZZNS0_23logical_and_kernel_cudaERNS_14TensorIteratorEENKUlvE0_clEvENKUlvE2_clEvEUlllE_EEEEvRNS_18TensorIteratorBaseERKT_EUliE_EEviT1_ --------------------------
	.section	.text._ZN2at6native18elementwise_kernelILi128ELi4EZNS0_15gpu_kernel_implINS0_13AUnaryFunctorIllbZZZNS0_23logical_and_kernel_cudaERNS_14TensorIteratorEENKUlvE0_clEvENKUlvE2_clEvEUlllE_EEEEvRNS_18TensorIteratorBaseERKT_EUliE_EEviT1_,"ax",@progbits
	.align	128
        .global         _ZN2at6native18elementwise_kernelILi128ELi4EZNS0_15gpu_kernel_implINS0_13AUnaryFunctorIllbZZZNS0_23logical_and_kernel_cudaERNS_14TensorIteratorEENKUlvE0_clEvENKUlvE2_clEvEUlllE_EEEEvRNS_18TensorIteratorBaseERKT_EUliE_EEviT1_
        .type           _ZN2at6native18elementwise_kernelILi128ELi4EZNS0_15gpu_kernel_implINS0_13AUnaryFunctorIllbZZZNS0_23logical_and_kernel_cudaERNS_14TensorIteratorEENKUlvE0_clEvENKUlvE2_clEvEUlllE_EEEEvRNS_18TensorIteratorBaseERKT_EUliE_EEviT1_,@function
        .size           _ZN2at6native18elementwise_kernelILi128ELi4EZNS0_15gpu_kernel_implINS0_13AUnaryFunctorIllbZZZNS0_23logical_and_kernel_cudaERNS_14TensorIteratorEENKUlvE0_clEvENKUlvE2_clEvEUlllE_EEEEvRNS_18TensorIteratorBaseERKT_EUliE_EEviT1_,(.L_x_44113 - _ZN2at6native18elementwise_kernelILi128ELi4EZNS0_15gpu_kernel_implINS0_13AUnaryFunctorIllbZZZNS0_23logical_and_kernel_cudaERNS_14TensorIteratorEENKUlvE0_clEvENKUlvE2_clEvEUlllE_EEEEvRNS_18TensorIteratorBaseERKT_EUliE_EEviT1_)
        .other          _ZN2at6native18elementwise_kernelILi128ELi4EZNS0_15gpu_kernel_implINS0_13AUnaryFunctorIllbZZZNS0_23logical_and_kernel_cudaERNS_14TensorIteratorEENKUlvE0_clEvENKUlvE2_clEvEUlllE_EEEEvRNS_18TensorIteratorBaseERKT_EUliE_EEviT1_,@"STO_CUDA_ENTRY STV_DEFAULT"
_ZN2at6native18elementwise_kernelILi128ELi4EZNS0_15gpu_kernel_implINS0_13AUnaryFunctorIllbZZZNS0_23logical_and_kernel_cudaERNS_14TensorIteratorEENKUlvE0_clEvENKUlvE2_clEvEUlllE_EEEEvRNS_18TensorIteratorBaseERKT_EUliE_EEviT1_:
.text._ZN2at6native18elementwise_kernelILi128ELi4EZNS0_15gpu_kernel_implINS0_13AUnaryFunctorIllbZZZNS0_23logical_and_kernel_cudaERNS_14TensorIteratorEENKUlvE0_clEvENKUlvE2_clEvEUlllE_EEEEvRNS_18TensorIteratorBaseERKT_EUliE_EEviT1_:
        /* <DEDUP_REMOVED lines=314> */
.L_x_37935:
        /* <DEDUP_REMOVED lines=21> */
.L_x_37939:
[----:B------:R0:W5:Y:S01]  /*14f0*/  LDG.E.U8 R2, desc[UR36][R4.64] ;  /* 0x0000002404027981 */ /* 0x000162000c1e1100 */
[----:B------:R-:W-:Y:S01]  /*1500*/  IMAD.MOV.U32 R3, RZ, RZ, RZ ;  /* 0x000000ffff037224 */ /* 0x000fe200078e00ff */
[----:B------:R-:W-:Y:S06]  /*1510*/  BRA `(.L_x_37941) ;  /* 0x0000000c00487947 */ /* 0x000fec0003800000 */
.L_x_37938:
        /* <DEDUP_REMOVED lines=8> */
.L_x_37943:
[----:B------:R-:W2:Y:S02]  /*15a0*/  LDG.E R2, desc[UR36][R4.64] ;  /* 0x0000002404027981 */ /* 0x000ea4000c1e1900 */
[----:B--2---:R-:W-:Y:S01]  /*15b0*/  SHF.R.S32.HI R3, RZ, 0x1f, R2 ;  /* 0x0000001fff037819 */ /* 0x004fe20000011402 */
[----:B------:R-:W-:Y:S06]  /*15c0*/  BRA `(.L_x_37941) ;  /* 0x0000000c001c7947 */ /* 0x000fec0003800000 */
.L_x_37942:
[----:B------:R-:W2:Y:S02]  /*15d0*/  LDG.E.S16 R2, desc[UR36][R4.64] ;  /* 0x0000002404027981 */ /* 0x000ea4000c1e1700 */
[----:B--2---:R-:W-:Y:S01]  /*15e0*/  SHF.R.S32.HI R3, RZ, 0x1f, R2 ;  /* 0x0000001fff037819 */ /* 0x004fe20000011402 */
[----:B------:R-:W-:Y:S06]  /*15f0*/  BRA `(.L_x_37941) ;  /* 0x0000000c00107947 */ /* 0x000fec0003800000 */
.L_x_37937:
        /* <DEDUP_REMOVED lines=9> */
.L_x_37945:
[----:B------:R-:W2:Y:S02]  /*1690*/  LDG.E.U16 R4, desc[UR36][R4.64] ;  /* 0x0000002404047981 */ /* 0x000ea4000c1e1500 */
[----:B--2---:R-:W-:-:S06]  /*16a0*/  HADD2.F32 R2, -RZ, R4.H0_H0 ;  /* 0x20000004ff027230 */ /* 0x004fcc0000004100 */
[----:B------:R-:W0:Y:S01]  /*16b0*/  F2I.S64.TRUNC R2, R2 ;  /* 0x0000000200027311 */ /* 0x000e22000020d900 */
[----:B------:R-:W-:Y:S05]  /*16c0*/  BRA `(.L_x_37941) ;  /* 0x0000000800dc7947 */ /* 0x000fea0003800000 */
.L_x_37944:
        /* <DEDUP_REMOVED lines=9> */
.L_x_37947:
[----:B------:R-:W2:Y:S02]  /*1760*/  LDG.E.U16 R4, desc[UR36][R4.64] ;  /* 0x0000002404047981 */ /* 0x000ea4000c1e1500 */
[----:B--2---:R-:W-:-:S06]  /*1770*/  HADD2.F32 R2, -RZ, R4.H0_H0 ;  /* 0x20000004ff027230 */ /* 0x004fcc0000004100 */
[----:B------:R-:W0:Y:S01]  /*1780*/  F2I.S64.TRUNC R2, R2 ;  /* 0x0000000200027311 */ /* 0x000e22000020d900 */
[----:B------:R-:W-:Y:S05]  /*1790*/  BRA `(.L_x_37941) ;  /* 0x0000000800a87947 */ /* 0x000fea0003800000 */
.L_x_37946:
[----:B------:R-:W2:Y:S02]  /*17a0*/  LDG.E.64 R2, desc[UR36][R4.64] ;  /* 0x0000002404027981 */ /* 0x000ea4000c1e1b00 */
[----:B--2---:R-:W0:Y:S01]  /*17b0*/  F2I.S64.F64.TRUNC R2, R2 ;  /* 0x0000000200027311 */ /* 0x004e22000030d900 */
[----:B------:R-:W-:Y:S05]  /*17c0*/  BRA `(.L_x_37941) ;  /* 0x00000008009c7947 */ /* 0x000fea0003800000 */
.L_x_37936:
        /* <DEDUP_REMOVED lines=13> */
.L_x_37950:
[----:B------:R-:W2:Y:S02]  /*18a0*/  LDG.E.64 R2, desc[UR36][R4.64] ;  /* 0x0000002404027981 */ /* 0x000ea4000c1e1b00 */
[----:B--2---:R-:W0:Y:S01]  /*18b0*/  F2I.S64.F64.TRUNC R2, R2 ;  /* 0x0000000200027311 */ /* 0x004e22000030d900 */
[----:B------:R-:W-:Y:S05]  /*18c0*/  BRA `(.L_x_37941) ;  /* 0x00000008005c7947 */ /* 0x000fea0003800000 */
.L_x_37949:
        /* <DEDUP_REMOVED lines=27> */
.L_x_37952:
        /* <DEDUP_REMOVED lines=14> */
.L_x_37951:
[----:B------:R-:W2:Y:S02]  /*1b60*/  LDG.E.U16 R2, desc[UR36][R4.64] ;  /* 0x0000002404027981 */ /* 0x000ea4000c1e1500 */
[----:B--2---:R-:W-:-:S06]  /*1b70*/  IMAD.U32 R2, R2, 0x10000, RZ ;  /* 0x0001000002027824 */ /* 0x004fcc00078e00ff */
[----:B------:R-:W0:Y:S01]  /*1b80*/  F2I.S64.TRUNC R2, R2 ;  /* 0x0000000200027311 */ /* 0x000e22000020d900 */
[----:B------:R-:W-:Y:S05]  /*1b90*/  BRA `(.L_x_37941) ;  /* 0x0000000400a87947 */ /* 0x000fea0003800000 */
.L_x_37948:
        /* <DEDUP_REMOVED lines=11> */
.L_x_37955:
        /* <DEDUP_REMOVED lines=21> */
.L_x_37959:
[----:B------:R-:W-:Y:S05]  /*1da0*/  BSYNC B1 ;  /* 0x0000000000017941 */ /* 0x000fea0003800000 */
.L_x_37958:
[----:B------:R-:W-:Y:S01]  /*1db0*/  IMAD.SHL.U32 R2, R2, 0x100000, RZ ;  /* 0x0010000002027824 */ /* 0x000fe200078e00ff */
[----:B------:R-:W-:-:S04]  /*1dc0*/  LEA R3, R0, 0x3b800000, 0x17 ;  /* 0x3b80000000037811 */ /* 0x000fc800078eb8ff */
[----:B------:R-:W-:-:S07]  /*1dd0*/  LOP3.LUT R2, R3, R2, R4, 0xfe, !PT ;  /* 0x0000000203027212 */ /* 0x000fce00078efe04 */
.L_x_37957:
[----:B------:R-:W-:Y:S05]  /*1de0*/  BSYNC B0 ;  /* 0x0000000000007941 */ /* 0x000fea0003800000 */
.L_x_37956:
[----:B------:R-:W1:Y:S01]  /*1df0*/  F2I.S64.TRUNC R2, R2 ;  /* 0x0000000200027311 */ /* 0x000e62000020d900 */
[----:B------:R-:W-:Y:S05]  /*1e00*/  BRA `(.L_x_37941) ;  /* 0x00000004000c7947 */ /* 0x000fea0003800000 */
.L_x_37954:
        /* <DEDUP_REMOVED lines=21> */
.L_x_37963:
[----:B------:R-:W-:Y:S05]  /*1f60*/  BSYNC B1 ;  /* 0x0000000000017941 */ /* 0x000fea0003800000 */
.L_x_37962:
[----:B------:R-:W-:Y:S01]  /*1f70*/  IMAD.SHL.U32 R2, R2, 0x200000, RZ ;  /* 0x0020000002027824 */ /* 0x000fe200078e00ff */
[----:B------:R-:W-:-:S04]  /*1f80*/  LEA R3, R0, 0x37800000, 0x17 ;  /* 0x3780000000037811 */ /* 0x000fc800078eb8ff */
[----:B------:R-:W-:-:S07]  /*1f90*/  LOP3.LUT R2, R3, R2, R4, 0xfe, !PT ;  /* 0x0000000203027212 */ /* 0x000fce00078efe04 */
.L_x_37961:
[----:B------:R-:W-:Y:S05]  /*1fa0*/  BSYNC B0 ;  /* 0x0000000000007941 */ /* 0x000fea0003800000 */
.L_x_37960:
[----:B------:R-:W2:Y:S01]  /*1fb0*/  F2I.S64.TRUNC R2, R2 ;  /* 0x0000000200027311 */ /* 0x000ea2000020d900 */
[----:B------:R-:W-:Y:S05]  /*1fc0*/  BRA `(.L_x_37941) ;  /* 0x00000000009c7947 */ /* 0x000fea0003800000 */
.L_x_37953:
        /* <DEDUP_REMOVED lines=14> */
.L_x_37967:
[----:B------:R-:W-:Y:S05]  /*20b0*/  BSYNC B0 ;  /* 0x0000000000007941 */ /* 0x000fea0003800000 */
.L_x_37966:
[----:B------:R-:W4:Y:S01]  /*20c0*/  F2I.S64.TRUNC R2, R2 ;  /* 0x0000000200027311 */ /* 0x000f22000020d900 */
[----:B------:R-:W-:Y:S05]  /*20d0*/  BRA `(.L_x_37941) ;  /* 0x0000000000587947 */ /* 0x000fea0003800000 */
.L_x_37940:
        /* <DEDUP_REMOVED lines=16> */
.L_x_37968:
[----:B------:R-:W-:Y:S01]  /*21e0*/  CS2R R2, SRZ ;  /* 0x0000000000027805 */ /* 0x000fe2000001ff00 */
[----:B------:R-:W-:Y:S06]  /*21f0*/  BRA `(.L_x_37941) ;  /* 0x0000000000107947 */ /* 0x000fec0003800000 */
.L_x_37965:
[----:B------:R0:W5:Y:S01]  /*2200*/  LDG.E.64 R2, desc[UR36][R4.64] ;  /* 0x0000002404027981 */ /* 0x000162000c1e1b00 */
[----:B------:R-:W-:Y:S05]  /*2210*/  BRA `(.L_x_37941) ;  /* 0x0000000000087947 */ /* 0x000fea0003800000 */
.L_x_37964:
[----:B------:R3:W5:Y:S01]  /*2220*/  LDG.E R2, desc[UR36][R4.64] ;  /* 0x0000002404027981 */ /* 0x000762000c1e1900 */
[----:B------:R-:W-:-:S07]  /*2230*/  IMAD.MOV.U32 R3, RZ, RZ, RZ ;  /* 0x000000ffff037224 */ /* 0x000fce00078e00ff */
.L_x_37941:
[----:B0--3--:R-:W0:Y:S01]  /*2240*/  LDC.U8 R4, c[0x0][0x430] ;  /* 0x00010c00ff047b82 */ /* 0x009e220000000000 */
[----:B------:R-:W-:Y:S01]  /*2250*/  ULDC.64 UR4, c[0x0][0x428] ;  /* 0x00010a0000047ab9 */ /* 0x000fe20000000a00 */
[----:B-12-45:R-:W-:Y:S02]  /*2260*/  ISETP.NE.U32.AND P1, PT, R2, RZ, PT ;  /* 0x000000ff0200720c */ /* 0x036fe40003f25070 */
[----:B------:R-:W-:-:S04]  /*2270*/  ISETP.NE.U32.AND P0, PT, RZ, UR4, PT ;  /* 0x00000004ff007c0c */ /* 0x000fc8000bf05070 */
[----:B------:R-:W-:-:S04]  /*2280*/  ISETP.NE.AND.EX P0, PT, RZ, UR5, PT, P0 ;  /* 0x00000005ff007c0c */ /* 0x000fc8000bf05300 */
[----:B------:R-:W-:-:S04]  /*2290*/  ISETP.NE.AND.EX P0, PT, R3, RZ, P0, P1 ;  /* 0x000000ff0300720c */ /* 0x000fc80000705310 */
        /* <DEDUP_REMOVED lines=14> */
.L_x_37972:
[----:B------:R3:W-:Y:S01]  /*2380*/  STG.E.U8 desc[UR36][R16.64], R2 ;  /* 0x0000000210007986 */ /* 0x0007e2000c101124 */
[----:B------:R-:W-:Y:S05]  /*2390*/  BRA `(.L_x_37974) ;  /* 0x0000000c00487947 */ /* 0x000fea0003800000 */
.L_x_37971:
        /* <DEDUP_REMOVED lines=9> */
.L_x_37976:
[----:B------:R1:W-:Y:S01]  /*2430*/  STG.E desc[UR36][R16.64], R2 ;  /* 0x0000000210007986 */ /* 0x0003e2000c101924 */
[----:B------:R-:W-:Y:S05]  /*2440*/  BRA `(.L_x_37974) ;  /* 0x0000000c001c7947 */ /* 0x000fea0003800000 */
.L_x_37975:
[----:B------:R2:W-:Y:S01]  /*2450*/  STG.E.U16 desc[UR36][R16.64], R2 ;  /* 0x0000000210007986 */ /* 0x0005e2000c101524 */
[----:B------:R-:W-:Y:S05]  /*2460*/  BRA `(.L_x_37974) ;  /* 0x0000000c00147947 */ /* 0x000fea0003800000 */
.L_x_37970:
        /* <DEDUP_REMOVED lines=9> */
.L_x_37978:
[----:B------:R-:W-:-:S04]  /*2500*/  I2FP.F32.U32 R0, R2 ;  /* 0x0000000200007245 */ /* 0x000fc80000201000 */
[----:B------:R-:W-:-:S05]  /*2510*/  F2FP.F16.F32.PACK_AB R0, RZ, R0 ;  /* 0x00000000ff00723e */ /* 0x000fca00000000ff */
[----:B------:R0:W-:Y:S01]  /*2520*/  STG.E.U16 desc[UR36][R16.64], R0 ;  /* 0x0000000010007986 */ /* 0x0001e2000c101524 */
[----:B------:R-:W-:Y:S05]  /*2530*/  BRA `(.L_x_37974) ;  /* 0x0000000800e07947 */ /* 0x000fea0003800000 */
.L_x_37977:
        /* <DEDUP_REMOVED lines=10> */
.L_x_37980:
[----:B------:R-:W-:-:S04]  /*25e0*/  I2FP.F32.U32 R2, R2 ;  /* 0x0000000200027245 */ /* 0x000fc80000201000 */
[----:B------:R-:W-:-:S04]  /*25f0*/  F2FP.F16.F32.PACK_AB R3, RZ, R2 ;  /* 0x00000002ff03723e */ /* 0x000fc800000000ff */
[----:B------:R-:W-:-:S05]  /*2600*/  PRMT R3, R3, 0x5410, RZ ;  /* 0x0000541003037816 */ /* 0x000fca00000000ff */
[----:B------:R0:W-:Y:S01]  /*2610*/  STG.E desc[UR36][R16.64], R3 ;  /* 0x0000000310007986 */ /* 0x0001e2000c101924 */
[----:B------:R-:W-:Y:S05]  /*2620*/  BRA `(.L_x_37974) ;  /* 0x0000000800a47947 */ /* 0x000fea0003800000 */
.L_x_37979:
[----:B------:R-:W0:Y:S02]  /*2630*/  I2F.F64.U32 R2, R2 ;  /* 0x0000000200027312 */ /* 0x000e240000201800 */
[----:B0-----:R0:W-:Y:S01]  /*2640*/  STG.E.64 desc[UR36][R16.64], R2 ;  /* 0x0000000210007986 */ /* 0x0011e2000c101b24 */
[----:B------:R-:W-:Y:S05]  /*2650*/  BRA `(.L_x_37974) ;  /* 0x0000000800987947 */ /* 0x000fea0003800000 */
.L_x_37969:
        /* <DEDUP_REMOVED lines=10> */
.L_x_37983:
[----:B------:R-:W0:Y:S01]  /*2700*/  I2F.F64.U32 R4, R2 ;  /* 0x0000000200047312 */ /* 0x000e220000201800 */
[----:B------:R-:W-:-:S05]  /*2710*/  CS2R R6, SRZ ;  /* 0x0000000000067805 */ /* 0x000fca000001ff00 */
[----:B0-----:R0:W-:Y:S01]  /*2720*/  STG.E.128 desc[UR36][R16.64], R4 ;  /* 0x0000000410007986 */ /* 0x0011e2000c101d24 */
[----:B------:R-:W-:Y:S05]  /*2730*/  BRA `(.L_x_37974) ;  /* 0x0000000800607947 */ /* 0x000fea0003800000 */
.L_x_37982:
        /* <DEDUP_REMOVED lines=21> */
.L_x_37987:
[----:B------:R-:W-:Y:S05]  /*2890*/  BSYNC B0 ;  /* 0x0000000000007941 */ /* 0x000fea0003800000 */
.L_x_37986:
[----:B------:R-:W-:-:S05]  /*28a0*/  LOP3.LUT R3, R0, R3, RZ, 0xfc, !PT ;  /* 0x0000000300037212 */ /* 0x000fca00078efcff */
[----:B------:R0:W-:Y:S01]  /*28b0*/  STG.E.U8 desc[UR36][R16.64], R3 ;  /* 0x0000000310007986 */ /* 0x0001e2000c101124 */
[----:B------:R-:W-:Y:S05]  /*28c0*/  BRA `(.L_x_37974) ;  /* 0x0000000400fc7947 */ /* 0x000fea0003800000 */
.L_x_37985:
        /* <DEDUP_REMOVED lines=13> */
.L_x_37989:
[----:B------:R-:W-:Y:S01]  /*29a0*/  IMAD.MOV.U32 R0, RZ, RZ, 0x7f ;  /* 0x0000007fff007424 */ /* 0x000fe200078e00ff */
[----:B------:R-:W-:-:S04]  /*29b0*/  ISETP.GT.U32.AND P0, PT, R2, 0x7f800000, PT ;  /* 0x7f8000000200780c */ /* 0x000fc80003f04070 */
[----:B------:R-:W-:-:S09]  /*29c0*/  SEL R0, R0, 0x7c, P0 ;  /* 0x0000007c00007807 */ /* 0x000fd20000000000 */
.L_x_37990:
[----:B------:R-:W-:Y:S05]  /*29d0*/  BSYNC B0 ;  /* 0x0000000000007941 */ /* 0x000fea0003800000 */
.L_x_37988:
[----:B------:R-:W-:-:S04]  /*29e0*/  LOP3.LUT R2, R3, 0x80000000, RZ, 0xc0, !PT ;  /* 0x8000000003027812 */ /* 0x000fc800078ec0ff */
[----:B------:R-:W-:-:S04]  /*29f0*/  SHF.R.U32.HI R3, RZ, 0x18, R2 ;  /* 0x00000018ff037819 */ /* 0x000fc80000011602 */
[----:B------:R-:W-:-:S05]  /*2a00*/  LOP3.LUT R3, R0, R3, RZ, 0xfc, !PT ;  /* 0x0000000300037212 */ /* 0x000fca00078efcff */
[----:B------:R0:W-:Y:S01]  /*2a10*/  STG.E.U8 desc[UR36][R16.64], R3 ;  /* 0x0000000310007986 */ /* 0x0001e2000c101124 */
[----:B------:R-:W-:Y:S05]  /*2a20*/  BRA `(.L_x_37974) ;  /* 0x0000000400a47947 */ /* 0x000fea0003800000 */
.L_x_37984:
[----:B------:R-:W-:-:S04]  /*2a30*/  I2FP.F32.U32 R0, R2 ;  /* 0x0000000200007245 */ /* 0x000fc80000201000 */
[----:B------:R-:W-:-:S05]  /*2a40*/  F2FP.BF16.F32.PACK_AB R0, RZ, R0 ;  /* 0x00000000ff00723e */ /* 0x000fca00000010ff */
[----:B------:R0:W-:Y:S01]  /*2a50*/  STG.E.U16 desc[UR36][R16.64], R0 ;  /* 0x0000000010007986 */ /* 0x0001e2000c101524 */
[----:B------:R-:W-:Y:S05]  /*2a60*/  BRA `(.L_x_37974) ;  /* 0x0000000400947947 */ /* 0x000fea0003800000 */
.L_x_37981:
        /* <DEDUP_REMOVED lines=10> */
.L_x_37993:
        /* <DEDUP_REMOVED lines=17> */
.L_x_37996:
[----:B------:R-:W-:-:S04]  /*2c20*/  LOP3.LUT R2, R3, 0x80000000, RZ, 0xc0, !PT ;  /* 0x8000000003027812 */ /* 0x000fc800078ec0ff */
[----:B------:R-:W-:-:S04]  /*2c30*/  SHF.R.U32.HI R3, RZ, 0x18, R2 ;  /* 0x00000018ff037819 */ /* 0x000fc80000011602 */
[----:B------:R-:W-:-:S04]  /*2c40*/  LOP3.LUT R0, R0, R3, RZ, 0xfc, !PT ;  /* 0x0000000300007212 */ /* 0x000fc800078efcff */
[----:B------:R-:W-:-:S07]  /*2c50*/  PRMT R8, R0, 0x7610, R8 ;  /* 0x0000761000087816 */ /* 0x000fce0000000008 */
.L_x_37995:
[----:B------:R-:W-:Y:S05]  /*2c60*/  BSYNC B0 ;  /* 0x0000000000007941 */ /* 0x000fea0003800000 */
.L_x_37994:
[----:B------:R0:W-:Y:S01]  /*2c70*/  STG.E.U8 desc[UR36][R16.64], R8 ;  /* 0x0000000810007986 */ /* 0x0001e2000c101124 */
[----:B------:R-:W-:Y:S05]  /*2c80*/  BRA `(.L_x_37974) ;  /* 0x00000004000c7947 */ /* 0x000fea0003800000 */
.L_x_37992:
        /* <DEDUP_REMOVED lines=17> */
.L_x_37999:
[----:B------:R-:W-:-:S04]  /*2da0*/  LOP3.LUT R2, R3, 0x80000000, RZ, 0xc0, !PT ;  /* 0x8000000003027812 */ /* 0x000fc800078ec0ff */
[----:B------:R-:W-:-:S04]  /*2db0*/  SHF.R.U32.HI R3, RZ, 0x18, R2 ;  /* 0x00000018ff037819 */ /* 0x000fc80000011602 */
[----:B------:R-:W-:-:S04]  /*2dc0*/  LOP3.LUT R0, R0, R3, RZ, 0xfc, !PT ;  /* 0x0000000300007212 */ /* 0x000fc800078efcff */
[----:B------:R-:W-:-:S07]  /*2dd0*/  PRMT R8, R0, 0x7610, R8 ;  /* 0x0000761000087816 */ /* 0x000fce0000000008 */
.L_x_37998:
[----:B------:R-:W-:Y:S05]  /*2de0*/  BSYNC B0 ;  /* 0x0000000000007941 */ /* 0x000fea0003800000 */
.L_x_37997:
[----:B------:R0:W-:Y:S01]  /*2df0*/  STG.E.U8 desc[UR36][R16.64], R8 ;  /* 0x0000000810007986 */ /* 0x0001e2000c101124 */
[----:B------:R-:W-:Y:S05]  /*2e00*/  BRA `(.L_x_37974) ;  /* 0x0000000000ac7947 */ /* 0x000fea0003800000 */
.L_x_37991:
        /* <DEDUP_REMOVED lines=22> */
.L_x_37973:
        /* <DEDUP_REMOVED lines=16> */
.L_x_38002:
[----:B------:R-:W-:Y:S05]  /*3070*/  BRA `(.L_x_37974) ;  /* 0x0000000000107947 */ /* 0x000fea0003800000 */
.L_x_38001:
[----:B------:R-:W-:-:S05]  /*3080*/  IMAD.MOV.U32 R3, RZ, RZ, RZ ;  /* 0x000000ffff037224 */ /* 0x000fca00078e00ff */
[----:B------:R0:W-:Y:S01]  /*3090*/  STG.E.64 desc[UR36][R16.64], R2 ;  /* 0x0000000210007986 */ /* 0x0001e2000c101b24 */
[----:B------:R-:W-:Y:S05]  /*30a0*/  BRA `(.L_x_37974) ;  /* 0x0000000000047947 */ /* 0x000fea0003800000 */
.L_x_38000:
[----:B------:R0:W-:Y:S02]  /*30b0*/  STG.E desc[UR36][R16.64], R2 ;  /* 0x0000000210007986 */ /* 0x0001e4000c101924 */
.L_x_37974:
[----:B------:R-:W-:-:S04]  /*30c0*/  IMAD R18, R23, 0x200, R18 ;  /* 0x0000020017127824 */ /* 0x000fc800078e0212 */
[----:B------:R-:W-:-:S07]  /*30d0*/  VIADD R19, R18, 0x80 ;  /* 0x0000008012137836 */ /* 0x000fce0000000000 */
.L_x_37934:
[----:B------:R-:W-:Y:S05]  /*30e0*/  BSYNC B6 ;  /* 0x0000000000067941 */ /* 0x000fea0003800000 */
.L_x_37933:
        /* <DEDUP_REMOVED lines=307> */
.L_x_38005:
        /* <DEDUP_REMOVED lines=21> */
.L_x_38009:
[----:B------:R0:W5:Y:S01]  /*4570*/  LDG.E.U8 R2, desc[UR36][R4.64] ;  /* 0x0000002404027981 */ /* 0x000162000c1e1100 */
[----:B------:R-:W-:Y:S01]  /*4580*/  IMAD.MOV.U32 R3, RZ, RZ, RZ ;  /* 0x000000ffff037224 */ /* 0x000fe200078e00ff */
[----:B------:R-:W-:Y:S06]  /*4590*/  BRA `(.L_x_38011) ;  /* 0x0000000c00487947 */ /* 0x000fec0003800000 */
.L_x_38008:
        /* <DEDUP_REMOVED lines=8> */
.L_x_38013:
[----:B------:R-:W2:Y:S02]  /*4620*/  LDG.E R2, desc[UR36][R4.64] ;  /* 0x0000002404027981 */ /* 0x000ea4000c1e1900 */
[----:B--2---:R-:W-:Y:S01]  /*4630*/  SHF.R.S32.HI R3, RZ, 0x1f, R2 ;  /* 0x0000001fff037819 */ /* 0x004fe20000011402 */
[----:B------:R-:W-:Y:S06]  /*4640*/  BRA `(.L_x_38011) ;  /* 0x0000000c001c7947 */ /* 0x000fec0003800000 */
.L_x_38012:
[----:B------:R-:W2:Y:S02]  /*4650*/  LDG.E.S16 R2, desc[UR36][R4.64] ;  /* 0x0000002404027981 */ /* 0x000ea4000c1e1700 */
[----:B--2---:R-:W-:Y:S01]  /*4660*/  SHF.R.S32.HI R3, RZ, 0x1f, R2 ;  /* 0x0000001fff037819 */ /* 0x004fe20000011402 */
[----:B------:R-:W-:Y:S06]  /*4670*/  BRA `(.L_x_38011) ;  /* 0x0000000c00107947 */ /* 0x000fec0003800000 */
.L_x_38007:
        /* <DEDUP_REMOVED lines=9> */
.L_x_38015:
[----:B------:R-:W2:Y:S02]  /*4710*/  LDG.E.U16 R4, desc[UR36][R4.64] ;  /* 0x0000002404047981 */ /* 0x000ea4000c1e1500 */
[----:B--2---:R-:W-:-:S06]  /*4720*/  HADD2.F32 R2, -RZ, R4.H0_H0 ;  /* 0x20000004ff027230 */ /* 0x004fcc0000004100 */
[----:B------:R-:W0:Y:S01]  /*4730*/  F2I.S64.TRUNC R2, R2 ;  /* 0x0000000200027311 */ /* 0x000e22000020d900 */
[----:B------:R-:W-:Y:S05]  /*4740*/  BRA `(.L_x_38011) ;  /* 0x0000000800dc7947 */ /* 0x000fea0003800000 */
.L_x_38014:
        /* <DEDUP_REMOVED lines=9> */
.L_x_38017:
[----:B------:R-:W2:Y:S02]  /*47e0*/  LDG.E.U16 R4, desc[UR36][R4.64] ;  /* 0x0000002404047981 */ /* 0x000ea4000c1e1500 */
[----:B--2---:R-:W-:-:S06]  /*47f0*/  HADD2.F32 R2, -RZ, R4.H0_H0 ;  /* 0x20000004ff027230 */ /* 0x004fcc0000004100 */
[----:B------:R-:W0:Y:S01]  /*4800*/  F2I.S64.TRUNC R2, R2 ;  /* 0x0000000200027311 */ /* 0x000e22000020d900 */
[----:B------:R-:W-:Y:S05]  /*4810*/  BRA `(.L_x_38011) ;  /* 0x0000000800a87947 */ /* 0x000fea0003800000 */
.L_x_38016:
[----:B------:R-:W2:Y:S02]  /*4820*/  LDG.E.64 R2, desc[UR36][R4.64] ;  /* 0x0000002404027981 */ /* 0x000ea4000c1e1b00 */
[----:B--2---:R-:W0:Y:S01]  /*4830*/  F2I.S64.F64.TRUNC R2, R2 ;  /* 0x0000000200027311 */ /* 0x004e22000030d900 */
[----:B------:R-:W-:Y:S05]  /*4840*/  BRA `(.L_x_38011) ;  /* 0x00000008009c7947 */ /* 0x000fea0003800000 */
.L_x_38006:
        /* <DEDUP_REMOVED lines=13> */
.L_x_38020:
[----:B------:R-:W2:Y:S02]  /*4920*/  LDG.E.64 R2, desc[UR36][R4.64] ;  /* 0x0000002404027981 */ /* 0x000ea4000c1e1b00 */
[----:B--2---:R-:W0:Y:S01]  /*4930*/  F2I.S64.F64.TRUNC R2, R2 ;  /* 0x0000000200027311 */ /* 0x004e22000030d900 */
[----:B------:R-:W-:Y:S05]  /*4940*/  BRA `(.L_x_38011) ;  /* 0x00000008005c7947 */ /* 0x000fea0003800000 */
.L_x_38019:
        /* <DEDUP_REMOVED lines=27> */
.L_x_38022:
        /* <DEDUP_REMOVED lines=14> */
.L_x_38021:
[----:B------:R-:W2:Y:S02]  /*4be0*/  LDG.E.U16 R2, desc[UR36][R4.64] ;  /* 0x0000002404027981 */ /* 0x000ea4000c1e1500 */
[----:B--2---:R-:W-:-:S06]  /*4bf0*/  IMAD.U32 R2, R2, 0x10000, RZ ;  /* 0x0001000002027824 */ /* 0x004fcc00078e00ff */
[----:B------:R-:W0:Y:S01]  /*4c00*/  F2I.S64.TRUNC R2, R2 ;  /* 0x0000000200027311 */ /* 0x000e22000020d900 */
[----:B------:R-:W-:Y:S05]  /*4c10*/  BRA `(.L_x_38011) ;  /* 0x0000000400a87947 */ /* 0x000fea0003800000 */
.L_x_38018:
        /* <DEDUP_REMOVED lines=11> */
.L_x_38025:
        /* <DEDUP_REMOVED lines=21> */
.L_x_38029:
[----:B------:R-:W-:Y:S05]  /*4e20*/  BSYNC B1 ;  /* 0x0000000000017941 */ /* 0x000fea0003800000 */
.L_x_38028:
[----:B------:R-:W-:Y:S01]  /*4e30*/  IMAD.SHL.U32 R2, R2, 0x100000, RZ ;  /* 0x0010000002027824 */ /* 0x000fe200078e00ff */
[----:B------:R-:W-:-:S04]  /*4e40*/  LEA R3, R0, 0x3b800000, 0x17 ;  /* 0x3b80000000037811 */ /* 0x000fc800078eb8ff */
[----:B------:R-:W-:-:S07]  /*4e50*/  LOP3.LUT R2, R3, R2, R4, 0xfe, !PT ;  /* 0x0000000203027212 */ /* 0x000fce00078efe04 */
.L_x_38027:
[----:B------:R-:W-:Y:S05]  /*4e60*/  BSYNC B0 ;  /* 0x0000000000007941 */ /* 0x000fea0003800000 */
.L_x_38026:
[----:B------:R-:W1:Y:S01]  /*4e70*/  F2I.S64.TRUNC R2, R2 ;  /* 0x0000000200027311 */ /* 0x000e62000020d900 */
[----:B------:R-:W-:Y:S05]  /*4e80*/  BRA `(.L_x_38011) ;  /* 0x00000004000c7947 */ /* 0x000fea0003800000 */
.L_x_38024:
        /* <DEDUP_REMOVED lines=21> */
.L_x_38033:
[----:B------:R-:W-:Y:S05]  /*4fe0*/  BSYNC B1 ;  /* 0x0000000000017941 */ /* 0x000fea0003800000 */
.L_x_38032:
[----:B------:R-:W-:Y:S01]  /*4ff0*/  IMAD.SHL.U32 R2, R2, 0x200000, RZ ;  /* 0x0020000002027824 */ /* 0x000fe200078e00ff */
[----:B------:R-:W-:-:S04]  /*5000*/  LEA R3, R0, 0x37800000, 0x17 ;  /* 0x3780000000037811 */ /* 0x000fc800078eb8ff */
[----:B------:R-:W-:-:S07]  /*5010*/  LOP3.LUT R2, R3, R2, R4, 0xfe, !PT ;  /* 0x0000000203027212 */ /* 0x000fce00078efe04 */
.L_x_38031:
[----:B------:R-:W-:Y:S05]  /*5020*/  BSYNC B0 ;  /* 0x0000000000007941 */ /* 0x000fea0003800000 */
.L_x_38030:
[----:B------:R-:W2:Y:S01]  /*5030*/  F2I.S64.TRUNC R2, R2 ;  /* 0x0000000200027311 */ /* 0x000ea2000020d900 */
[----:B------:R-:W-:Y:S05]  /*5040*/  BRA `(.L_x_38011) ;  /* 0x00000000009c7947 */ /* 0x000fea0003800000 */
.L_x_38023:
        /* <DEDUP_REMOVED lines=14> */
.L_x_38037:
[----:B------:R-:W-:Y:S05]  /*5130*/  BSYNC B0 ;  /* 0x0000000000007941 */ /* 0x000fea0003800000 */
.L_x_38036:
[----:B------:R-:W0:Y:S01]  /*5140*/  F2I.S64.TRUNC R2, R2 ;  /* 0x0000000200027311 */ /* 0x000e22000020d900 */
[----:B------:R-:W-:Y:S05]  /*5150*/  BRA `(.L_x_38011) ;  /* 0x0000000000587947 */ /* 0x000fea0003800000 */
.L_x_38010:
        /* <DEDUP_REMOVED lines=16> */
.L_x_38038:
[----:B------:R-:W-:Y:S01]  /*5260*/  CS2R R2, SRZ ;  /* 0x0000000000027805 */ /* 0x000fe2000001ff00 */
[----:B------:R-:W-:Y:S06]  /*5270*/  BRA `(.L_x_38011) ;  /* 0x0000000000107947 */ /* 0x000fec0003800000 */
.L_x_38035:
[----:B------:R4:W5:Y:S01]  /*5280*/  LDG.E.64 R2, desc[UR36][R4.64] ;  /* 0x0000002404027981 */ /* 0x000962000c1e1b00 */
[----:B------:R-:W-:Y:S05]  /*5290*/  BRA `(.L_x_38011) ;  /* 0x0000000000087947 */ /* 0x000fea0003800000 */
.L_x_38034:
[----:B------:R3:W5:Y:S01]  /*52a0*/  LDG.E R2, desc[UR36][R4.64] ;  /* 0x0000002404027981 */ /* 0x000762000c1e1900 */
[----:B------:R-:W-:-:S07]  /*52b0*/  IMAD.MOV.U32 R3, RZ, RZ, RZ ;  /* 0x000000ffff037224 */ /* 0x000fce00078e00ff */
.L_x_38011:
[----:B0--34-:R-:W0:Y:S01]  /*52c0*/  LDC.U8 R4, c[0x0][0x430] ;  /* 0x00010c00ff047b82 */ /* 0x019e220000000000 */
[----:B------:R-:W-:Y:S01]  /*52d0*/  ULDC.64 UR4, c[0x0][0x428] ;  /* 0x00010a0000047ab9 */ /* 0x000fe20000000a00 */
[----:B-12--5:R-:W-:Y:S02]  /*52e0*/  ISETP.NE.U32.AND P0, PT, R2, RZ, PT ;  /* 0x000000ff0200720c */ /* 0x026fe40003f05070 */
        /* <DEDUP_REMOVED lines=17> */
.L_x_38042:
[----:B------:R0:W-:Y:S01]  /*5400*/  STG.E.U8 desc[UR36][R16.64], R2 ;  /* 0x0000000210007986 */ /* 0x0001e2000c101124 */
[----:B------:R-:W-:Y:S05]  /*5410*/  BRA `(.L_x_38044) ;  /* 0x0000000c00487947 */ /* 0x000fea0003800000 */
.L_x_38041:
        /* <DEDUP_REMOVED lines=9> */
.L_x_38046:
[----:B------:R0:W-:Y:S01]  /*54b0*/  STG.E desc[UR36][R16.64], R2 ;  /* 0x0000000210007986 */ /* 0x0001e2000c101924 */
[----:B------:R-:W-:Y:S05]  /*54c0*/  BRA `(.L_x_38044) ;  /* 0x0000000c001c7947 */ /* 0x000fea0003800000 */
.L_x_38045:
[----:B------:R0:W-:Y:S01]  /*54d0*/  STG.E.U16 desc[UR36][R16.64], R2 ;  /* 0x0000000210007986 */ /* 0x0001e2000c101524 */
[----:B------:R-:W-:Y:S05]  /*54e0*/  BRA `(.L_x_38044) ;  /* 0x0000000c00147947 */ /* 0x000fea0003800000 */
.L_x_38040:
        /* <DEDUP_REMOVED lines=9> */
.L_x_38048:
[----:B------:R-:W-:-:S04]  /*5580*/  I2FP.F32.U32 R0, R2 ;  /* 0x0000000200007245 */ /* 0x000fc80000201000 */
[----:B------:R-:W-:-:S05]  /*5590*/  F2FP.F16.F32.PACK_AB R0, RZ, R0 ;  /* 0x00000000ff00723e */ /* 0x000fca00000000ff */
[----:B------:R0:W-:Y:S01]  /*55a0*/  STG.E.U16 desc[UR36][R16.64], R0 ;  /* 0x0000000010007986 */ /* 0x0001e2000c101524 */
[----:B------:R-:W-:Y:S05]  /*55b0*/  BRA `(.L_x_38044) ;  /* 0x0000000800e07947 */ /* 0x000fea0003800000 */
.L_x_38047:
        /* <DEDUP_REMOVED lines=10> */
.L_x_38050:
[----:B------:R-:W-:-:S04]  /*5660*/  I2FP.F32.U32 R2, R2 ;  /* 0x0000000200027245 */ /* 0x000fc80000201000 */
[----:B------:R-:W-:-:S04]  /*5670*/  F2FP.F16.F32.PACK_AB R3, RZ, R2 ;  /* 0x00000002ff03723e */ /* 0x000fc800000000ff */
[----:B------:R-:W-:-:S05]  /*5680*/  PRMT R3, R3, 0x5410, RZ ;  /* 0x0000541003037816 */ /* 0x000fca00000000ff */
[----:B------:R0:W-:Y:S01]  /*5690*/  STG.E desc[UR36][R16.64], R3 ;  /* 0x0000000310007986 */ /* 0x0001e2000c101924 */
[----:B------:R-:W-:Y:S05]  /*56a0*/  BRA `(.L_x_38044) ;  /* 0x0000000800a47947 */ /* 0x000fea0003800000 */
.L_x_38049:
[----:B------:R-:W0:Y:S02]  /*56b0*/  I2F.F64.U32 R2, R2 ;  /* 0x0000000200027312 */ /* 0x000e240000201800 */
[----:B0-----:R0:W-:Y:S01]  /*56c0*/  STG.E.64 desc[UR36][R16.64], R2 ;  /* 0x0000000210007986 */ /* 0x0011e2000c101b24 */
[----:B------:R-:W-:Y:S05]  /*56d0*/  BRA `(.L_x_38044) ;  /* 0x0000000800987947 */ /* 0x000fea0003800000 */
.L_x_38039:
        /* <DEDUP_REMOVED lines=10> */
.L_x_38053:
[----:B------:R-:W0:Y:S01]  /*5780*/  I2F.F64.U32 R4, R2 ;  /* 0x0000000200047312 */ /* 0x000e220000201800 */
[----:B------:R-:W-:-:S05]  /*5790*/  CS2R R6, SRZ ;  /* 0x0000000000067805 */ /* 0x000fca000001ff00 */
[----:B0-----:R0:W-:Y:S01]  /*57a0*/  STG.E.128 desc[UR36][R16.64], R4 ;  /* 0x0000000410007986 */ /* 0x0011e2000c101d24 */
[----:B------:R-:W-:Y:S05]  /*57b0*/  BRA `(.L_x_38044) ;  /* 0x0000000800607947 */ /* 0x000fea0003800000 */
.L_x_38052:
        /* <DEDUP_REMOVED lines=21> */
.L_x_38057:
[----:B------:R-:W-:Y:S05]  /*5910*/  BSYNC B0 ;  /* 0x0000000000007941 */ /* 0x000fea0003800000 */
.L_x_38056:
[----:B------:R-:W-:-:S05]  /*5920*/  LOP3.LUT R3, R0, R3, RZ, 0xfc, !PT ;  /* 0x0000000300037212 */ /* 0x000fca00078efcff */
[----:B------:R0:W-:Y:S01]  /*5930*/  STG.E.U8 desc[UR36][R16.64], R3 ;  /* 0x0000000310007986 */ /* 0x0001e2000c101124 */
[----:B------:R-:W-:Y:S05]  /*5940*/  BRA `(.L_x_38044) ;  /* 0x0000000400fc7947 */ /* 0x000fea0003800000 */
.L_x_38055:
        /* <DEDUP_REMOVED lines=13> */
.L_x_38059:
[----:B------:R-:W-:Y:S01]  /*5a20*/  IMAD.MOV.U32 R0, RZ, RZ, 0x7f ;  /* 0x0000007fff007424 */ /* 0x000fe200078e00ff */
[----:B------:R-:W-:-:S04]  /*5a30*/  ISETP.GT.U32.AND P0, PT, R2, 0x7f800000, PT ;  /* 0x7f8000000200780c */ /* 0x000fc80003f04070 */
[----:B------:R-:W-:-:S09]  /*5a40*/  SEL R0, R0, 0x7c, P0 ;  /* 0x0000007c00007807 */ /* 0x000fd20000000000 */
.L_x_38060:
[----:B------:R-:W-:Y:S05]  /*5a50*/  BSYNC B0 ;  /* 0x0000000000007941 */ /* 0x000fea0003800000 */
.L_x_38058:
[----:B------:R-:W-:-:S04]  /*5a60*/  LOP3.LUT R2, R3, 0x80000000, RZ, 0xc0, !PT ;  /* 0x8000000003027812 */ /* 0x000fc800078ec0ff */
[----:B------:R-:W-:-:S04]  /*5a70*/  SHF.R.U32.HI R3, RZ, 0x18, R2 ;  /* 0x00000018ff037819 */ /* 0x000fc80000011602 */
[----:B------:R-:W-:-:S05]  /*5a80*/  LOP3.LUT R3, R0, R3, RZ, 0xfc, !PT ;  /* 0x0000000300037212 */ /* 0x000fca00078efcff */
[----:B------:R0:W-:Y:S01]  /*5a90*/  STG.E.U8 desc[UR36][R16.64], R3 ;  /* 0x0000000310007986 */ /* 0x0001e2000c101124 */
[----:B------:R-:W-:Y:S05]  /*5aa0*/  BRA `(.L_x_38044) ;  /* 0x0000000400a47947 */ /* 0x000fea0003800000 */
.L_x_38054:
[----:B------:R-:W-:-:S04]  /*5ab0*/  I2FP.F32.U32 R0, R2 ;  /* 0x0000000200007245 */ /* 0x000fc80000201000 */
[----:B------:R-:W-:-:S05]  /*5ac0*/  F2FP.BF16.F32.PACK_AB R0, RZ, R0 ;  /* 0x00000000ff00723e */ /* 0x000fca00000010ff */
[----:B------:R0:W-:Y:S01]  /*5ad0*/  STG.E.U16 desc[UR36][R16.64], R0 ;  /* 0x0000000010007986 */ /* 0x0001e2000c101524 */
[----:B------:R-:W-:Y:S05]  /*5ae0*/  BRA `(.L_x_38044) ;  /* 0x0000000400947947 */ /* 0x000fea0003800000 */
.L_x_38051:
        /* <DEDUP_REMOVED lines=10> */
.L_x_38063:
        /* <DEDUP_REMOVED lines=17> */
.L_x_38066:
[----:B------:R-:W-:-:S04]  /*5ca0*/  LOP3.LUT R2, R3, 0x80000000, RZ, 0xc0, !PT ;  /* 0x8000000003027812 */ /* 0x000fc800078ec0ff */
[----:B------:R-:W-:-:S04]  /*5cb0*/  SHF.R.U32.HI R3, RZ, 0x18, R2 ;  /* 0x00000018ff037819 */ /* 0x000fc80000011602 */
[----:B------:R-:W-:-:S04]  /*5cc0*/  LOP3.LUT R0, R0, R3, RZ, 0xfc, !PT ;  /* 0x0000000300007212 */ /* 0x000fc800078efcff */
[----:B------:R-:W-:-:S07]  /*5cd0*/  PRMT R8, R0, 0x7610, R8 ;  /* 0x0000761000087816 */ /* 0x000fce0000000008 */
.L_x_38065:
[----:B------:R-:W-:Y:S05]  /*5ce0*/  BSYNC B0 ;  /* 0x0000000000007941 */ /* 0x000fea0003800000 */
.L_x_38064:
[----:B------:R3:W-:Y:S01]  /*5cf0*/  STG.E.U8 desc[UR36][R16.64], R8 ;  /* 0x0000000810007986 */ /* 0x0007e2000c101124 */
[----:B------:R-:W-:Y:S05]  /*5d00*/  BRA `(.L_x_38044) ;  /* 0x00000004000c7947 */ /* 0x000fea0003800000 */
.L_x_38062:
        /* <DEDUP_REMOVED lines=17> */
.L_x_38069:
[----:B------:R-:W-:-:S04]  /*5e20*/  LOP3.LUT R2, R3, 0x80000000, RZ, 0xc0, !PT ;  /* 0x8000000003027812 */ /* 0x000fc800078ec0ff */
[----:B------:R-:W-:-:S04]  /*5e30*/  SHF.R.U32.HI R3, RZ, 0x18, R2 ;  /* 0x00000018ff037819 */ /* 0x000fc80000011602 */
[----:B------:R-:W-:-:S04]  /*5e40*/  LOP3.LUT R0, R0, R3, RZ, 0xfc, !PT ;  /* 0x0000000300007212 */ /* 0x000fc800078efcff */
[----:B------:R-:W-:-:S07]  /*5e50*/  PRMT R8, R0, 0x7610, R8 ;  /* 0x0000761000087816 */ /* 0x000fce0000000008 */
.L_x_38068:
[----:B------:R-:W-:Y:S05]  /*5e60*/  BSYNC B0 ;  /* 0x0000000000007941 */ /* 0x000fea0003800000 */
.L_x_38067:
[----:B------:R0:W-:Y:S01]  /*5e70*/  STG.E.U8 desc[UR36][R16.64], R8 ;  /* 0x0000000810007986 */ /* 0x0001e2000c101124 */
[----:B------:R-:W-:Y:S05]  /*5e80*/  BRA `(.L_x_38044) ;  /* 0x0000000000ac7947 */ /* 0x000fea0003800000 */
.L_x_38061:
        /* <DEDUP_REMOVED lines=22> */
.L_x_38043:
        /* <DEDUP_REMOVED lines=16> */
.L_x_38072:
[----:B------:R-:W-:Y:S05]  /*60f0*/  BRA `(.L_x_38044) ;  /* 0x0000000000107947 */ /* 0x000fea0003800000 */
.L_x_38071:
[----:B------:R-:W-:-:S05]  /*6100*/  IMAD.MOV.U32 R3, RZ, RZ, RZ ;  /* 0x000000ffff037224 */ /* 0x000fca00078e00ff */
[----:B------:R2:W-:Y:S01]  /*6110*/  STG.E.64 desc[UR36][R16.64], R2 ;  /* 0x0000000210007986 */ /* 0x0005e2000c101b24 */
[----:B------:R-:W-:Y:S05]  /*6120*/  BRA `(.L_x_38044) ;  /* 0x0000000000047947 */ /* 0x000fea0003800000 */
.L_x_38070:
[----:B------:R0:W-:Y:S02]  /*6130*/  STG.E desc[UR36][R16.64], R2 ;  /* 0x0000000210007986 */ /* 0x0001e4000c101924 */
.L_x_38044:
[----:B------:R-:W-:-:S07]  /*6140*/  VIADD R19, R19, 0x80 ;  /* 0x0000008013137836 */ /* 0x000fce0000000000 */
.L_x_38004:
[----:B------:R-:W-:Y:S05]  /*6150*/  BSYNC B6 ;  /* 0x0000000000067941 */ /* 0x000fea0003800000 */
.L_x_38003:
        /* <DEDUP_REMOVED lines=307> */
.L_x_38075:
        /* <DEDUP_REMOVED lines=21> */
.L_x_38079:
[----:B------:R0:W5:Y:S01]  /*75e0*/  LDG.E.U8 R2, desc[UR36][R4.64] ;  /* 0x0000002404027981 */ /* 0x000162000c1e1100 */
[----:B------:R-:W-:Y:S01]  /*75f0*/  IMAD.MOV.U32 R3, RZ, RZ, RZ ;  /* 0x000000ffff037224 */ /* 0x000fe200078e00ff */
[----:B------:R-:W-:Y:S06]  /*7600*/  BRA `(.L_x_38081) ;  /* 0x0000000c00487947 */ /* 0x000fec0003800000 */
.L_x_38078:
        /* <DEDUP_REMOVED lines=8> */
.L_x_38083:
[----:B------:R-:W2:Y:S02]  /*7690*/  LDG.E R2, desc[UR36][R4.64] ;  /* 0x0000002404027981 */ /* 0x000ea4000c1e1900 */
[----:B--2---:R-:W-:Y:S01]  /*76a0*/  SHF.R.S32.HI R3, RZ, 0x1f, R2 ;  /* 0x0000001fff037819 */ /* 0x004fe20000011402 */
[----:B------:R-:W-:Y:S06]  /*76b0*/  BRA `(.L_x_38081) ;  /* 0x0000000c001c7947 */ /* 0x000fec0003800000 */
.L_x_38082:
[----:B------:R-:W2:Y:S02]  /*76c0*/  LDG.E.S16 R2, desc[UR36][R4.64] ;  /* 0x0000002404027981 */ /* 0x000ea4000c1e1700 */
[----:B--2---:R-:W-:Y:S01]  /*76d0*/  SHF.R.S32.HI R3, RZ, 0x1f, R2 ;  /* 0x0000001fff037819 */ /* 0x004fe20000011402 */
[----:B------:R-:W-:Y:S06]  /*76e0*/  BRA `(.L_x_38081) ;  /* 0x0000000c00107947 */ /* 0x000fec0003800000 */
.L_x_38077:
        /* <DEDUP_REMOVED lines=9> */
.L_x_38085:
[----:B------:R-:W2:Y:S02]  /*7780*/  LDG.E.U16 R4, desc[UR36][R4.64] ;  /* 0x0000002404047981 */ /* 0x000ea4000c1e1500 */
[----:B--2---:R-:W-:-:S06]  /*7790*/  HADD2.F32 R2, -RZ, R4.H0_H0 ;  /* 0x20000004ff027230 */ /* 0x004fcc0000004100 */
[----:B------:R-:W0:Y:S01]  /*77a0*/  F2I.S64.TRUNC R2, R2 ;  /* 0x0000000200027311 */ /* 0x000e22000020d900 */
[----:B------:R-:W-:Y:S05]  /*77b0*/  BRA `(.L_x_38081) ;  /* 0x0000000800dc7947 */ /* 0x000fea0003800000 */
.L_x_38084:
        /* <DEDUP_REMOVED lines=9> */
.L_x_38087:
[----:B------:R-:W2:Y:S02]  /*7850*/  LDG.E.U16 R4, desc[UR36][R4.64] ;  /* 0x0000002404047981 */ /* 0x000ea4000c1e1500 */
[----:B--2---:R-:W-:-:S06]  /*7860*/  HADD2.F32 R2, -RZ, R4.H0_H0 ;  /* 0x20000004ff027230 */ /* 0x004fcc0000004100 */
[----:B------:R-:W0:Y:S01]  /*7870*/  F2I.S64.TRUNC R2, R2 ;  /* 0x0000000200027311 */ /* 0x000e22000020d900 */
[----:B------:R-:W-:Y:S05]  /*7880*/  BRA `(.L_x_38081) ;  /* 0x0000000800a87947 */ /* 0x000fea0003800000 */
.L_x_38086:
[----:B------:R-:W2:Y:S02]  /*7890*/  LDG.E.64 R2, desc[UR36][R4.64] ;  /* 0x0000002404027981 */ /* 0x000ea4000c1e1b00 */
[----:B--2---:R-:W0:Y:S01]  /*78a0*/  F2I.S64.F64.TRUNC R2, R2 ;  /* 0x0000000200027311 */ /* 0x004e22000030d900 */
[----:B------:R-:W-:Y:S05]  /*78b0*/  BRA `(.L_x_38081) ;  /* 0x00000008009c7947 */ /* 0x000fea0003800000 */
.L_x_38076:
        /* <DEDUP_REMOVED lines=13> */
.L_x_38090:
[----:B------:R-:W2:Y:S02]  /*7990*/  LDG.E.64 R2, desc[UR36][R4.64] ;  /* 0x0000002404027981 */ /* 0x000ea4000c1e1b00 */
[----:B--2---:R-:W0:Y:S01]  /*79a0*/  F2I.S64.F64.TRUNC R2, R2 ;  /* 0x0000000200027311 */ /* 0x004e22000030d900 */
[----:B------:R-:W-:Y:S05]  /*79b0*/  BRA `(.L_x_38081) ;  /* 0x00000008005c7947 */ /* 0x000fea0003800000 */
.L_x_38089:
        /* <DEDUP_REMOVED lines=27> */
.L_x_38092:
        /* <DEDUP_REMOVED lines=14> */
.L_x_38091:
[----:B------:R-:W2:Y:S02]  /*7c50*/  LDG.E.U16 R2, desc[UR36][R4.64] ;  /* 0x0000002404027981 */ /* 0x000ea4000c1e1500 */
[----:B--2---:R-:W-:-:S06]  /*7c60*/  IMAD.U32 R2, R2, 0x10000, RZ ;  /* 0x0001000002027824 */ /* 0x004fcc00078e00ff */
[----:B------:R-:W0:Y:S01]  /*7c70*/  F2I.S64.TRUNC R2, R2 ;  /* 0x0000000200027311 */ /* 0x000e22000020d900 */
[----:B------:R-:W-:Y:S05]  /*7c80*/  BRA `(.L_x_38081) ;  /* 0x0000000400a87947 */ /* 0x000fea0003800000 */
.L_x_38088:
        /* <DEDUP_REMOVED lines=11> */
.L_x_38095:
        /* <DEDUP_REMOVED lines=21> */
.L_x_38099:
[----:B------:R-:W-:Y:S05]  /*7e90*/  BSYNC B1 ;  /* 0x0000000000017941 */ /* 0x000fea0003800000 */
.L_x_38098:
[----:B------:R-:W-:Y:S01]  /*7ea0*/  IMAD.SHL.U32 R2, R2, 0x100000, RZ ;  /* 0x0010000002027824 */ /* 0x000fe200078e00ff */
[----:B------:R-:W-:-:S04]  /*7eb0*/  LEA R3, R0, 0x3b800000, 0x17 ;  /* 0x3b80000000037811 */ /* 0x000fc800078eb8ff */
[----:B------:R-:W-:-:S07]  /*7ec0*/  LOP3.LUT R2, R3, R2, R4, 0xfe, !PT ;  /* 0x0000000203027212 */ /* 0x000fce00078efe04 */
.L_x_38097:
[----:B------:R-:W-:Y:S05]  /*7ed0*/  BSYNC B0 ;  /* 0x0000000000007941 */ /* 0x000fea0003800000 */
.L_x_38096:
[----:B------:R-:W1:Y:S01]  /*7ee0*/  F2I.S64.TRUNC R2, R2 ;  /* 0x0000000200027311 */ /* 0x000e62000020d900 */
[----:B------:R-:W-:Y:S05]  /*7ef0*/  BRA `(.L_x_38081) ;  /* 0x00000004000c7947 */ /* 0x000fea0003800000 */
.L_x_38094:
        /* <DEDUP_REMOVED lines=21> */
.L_x_38103:
[----:B------:R-:W-:Y:S05]  /*8050*/  BSYNC B1 ;  /* 0x0000000000017941 */ /* 0x000fea0003800000 */
.L_x_38102:
[----:B------:R-:W-:Y:S01]  /*8060*/  IMAD.SHL.U32 R2, R2, 0x200000, RZ ;  /* 0x0020000002027824 */ /* 0x000fe200078e00ff */
[----:B------:R-:W-:-:S04]  /*8070*/  LEA R3, R0, 0x37800000, 0x17 ;  /* 0x3780000000037811 */ /* 0x000fc800078eb8ff */
[----:B------:R-:W-:-:S07]  /*8080*/  LOP3.LUT R2, R3, R2, R4, 0xfe, !PT ;  /* 0x0000000203027212 */ /* 0x000fce00078efe04 */
.L_x_38101:
[----:B------:R-:W-:Y:S05]  /*8090*/  BSYNC B0 ;  /* 0x0000000000007941 */ /* 0x000fea0003800000 */
.L_x_38100:
[----:B------:R-:W2:Y:S01]  /*80a0*/  F2I.S64.TRUNC R2, R2 ;  /* 0x0000000200027311 */ /* 0x000ea2000020d900 */
[----:B------:R-:W-:Y:S05]  /*80b0*/  BRA `(.L_x_38081) ;  /* 0x00000000009c7947 */ /* 0x000fea0003800000 */
.L_x_38093:
        /* <DEDUP_REMOVED lines=14> */
.L_x_38107:
[----:B------:R-:W-:Y:S05]  /*81a0*/  BSYNC B0 ;  /* 0x0000000000007941 */ /* 0x000fea0003800000 */
.L_x_38106:
[----:B------:R-:W4:Y:S01]  /*81b0*/  F2I.S64.TRUNC R2, R2 ;  /* 0x0000000200027311 */ /* 0x000f22000020d900 */
[----:B------:R-:W-:Y:S05]  /*81c0*/  BRA `(.L_x_38081) ;  /* 0x0000000000587947 */ /* 0x000fea0003800000 */
.L_x_38080:
        /* <DEDUP_REMOVED lines=16> */
.L_x_38108:
[----:B------:R-:W-:Y:S01]  /*82d0*/  CS2R R2, SRZ ;  /* 0x0000000000027805 */ /* 0x000fe2000001ff00 */
[----:B------:R-:W-:Y:S06]  /*82e0*/  BRA `(.L_x_38081) ;  /* 0x0000000000107947 */ /* 0x000fec0003800000 */
.L_x_38105:
[----:B------:R3:W5:Y:S01]  /*82f0*/  LDG.E.64 R2, desc[UR36][R4.64] ;  /* 0x0000002404027981 */ /* 0x000762000c1e1b00 */
[----:B------:R-:W-:Y:S05]  /*8300*/  BRA `(.L_x_38081) ;  /* 0x0000000000087947 */ /* 0x000fea0003800000 */
.L_x_38104:
[----:B------:R0:W5:Y:S01]  /*8310*/  LDG.E R2, desc[UR36][R4.64] ;  /* 0x0000002404027981 */ /* 0x000162000c1e1900 */
[----:B------:R-:W-:-:S07]  /*8320*/  IMAD.MOV.U32 R3, RZ, RZ, RZ ;  /* 0x000000ffff037224 */ /* 0x000fce00078e00ff */
.L_x_38081:
        /* <DEDUP_REMOVED lines=20> */
.L_x_38112:
[----:B------:R3:W-:Y:S01]  /*8470*/  STG.E.U8 desc[UR36][R16.64], R2 ;  /* 0x0000000210007986 */ /* 0x0007e2000c101124 */
[----:B------:R-:W-:Y:S05]  /*8480*/  BRA `(.L_x_38114) ;  /* 0x0000000c00487947 */ /* 0x000fea0003800000 */
.L_x_38111:
        /* <DEDUP_REMOVED lines=9> */
.L_x_38116:
[----:B------:R2:W-:Y:S01]  /*8520*/  STG.E desc[UR36][R16.64], R2 ;  /* 0x0000000210007986 */ /* 0x0005e2000c101924 */
[----:B------:R-:W-:Y:S05]  /*8530*/  BRA `(.L_x_38114) ;  /* 0x0000000c001c7947 */ /* 0x000fea0003800000 */
.L_x_38115:
[----:B------:R0:W-:Y:S01]  /*8540*/  STG.E.U16 desc[UR36][R16.64], R2 ;  /* 0x0000000210007986 */ /* 0x0001e2000c101524 */
[----:B------:R-:W-:Y:S05]  /*8550*/  BRA `(.L_x_38114) ;  /* 0x0000000c00147947 */ /* 0x000fea0003800000 */
.L_x_38110:
        /* <DEDUP_REMOVED lines=9> */
.L_x_38118:
[----:B------:R-:W-:-:S04]  /*85f0*/  I2FP.F32.U32 R0, R2 ;  /* 0x0000000200007245 */ /* 0x000fc80000201000 */
[----:B------:R-:W-:-:S05]  /*8600*/  F2FP.F16.F32.PACK_AB R0, RZ, R0 ;  /* 0x00000000ff00723e */ /* 0x000fca00000000ff */
[----:B------:R0:W-:Y:S01]  /*8610*/  STG.E.U16 desc[UR36][R16.64], R0 ;  /* 0x0000000010007986 */ /* 0x0001e2000c101524 */
[----:B------:R-:W-:Y:S05]  /*8620*/  BRA `(.L_x_38114) ;  /* 0x0000000800e07947 */ /* 0x000fea0003800000 */
.L_x_38117:
        /* <DEDUP_REMOVED lines=10> */
.L_x_38120:
[----:B------:R-:W-:-:S04]  /*86d0*/  I2FP.F32.U32 R2, R2 ;  /* 0x0000000200027245 */ /* 0x000fc80000201000 */
[----:B------:R-:W-:-:S04]  /*86e0*/  F2FP.F16.F32.PACK_AB R3, RZ, R2 ;  /* 0x00000002ff03723e */ /* 0x000fc800000000ff */
[----:B------:R-:W-:-:S05]  /*86f0*/  PRMT R3, R3, 0x5410, RZ ;  /* 0x0000541003037816 */ /* 0x000fca00000000ff */
[----:B------:R0:W-:Y:S01]  /*8700*/  STG.E desc[UR36][R16.64], R3 ;  /* 0x0000000310007986 */ /* 0x0001e2000c101924 */
[----:B------:R-:W-:Y:S05]  /*8710*/  BRA `(.L_x_38114) ;  /* 0x0000000800a47947 */ /* 0x000fea0003800000 */
.L_x_38119:
[----:B------:R-:W0:Y:S02]  /*8720*/  I2F.F64.U32 R2, R2 ;  /* 0x0000000200027312 */ /* 0x000e240000201800 */
[----:B0-----:R0:W-:Y:S01]  /*8730*/  STG.E.64 desc[UR36][R16.64], R2 ;  /* 0x0000000210007986 */ /* 0x0011e2000c101b24 */
[----:B------:R-:W-:Y:S05]  /*8740*/  BRA `(.L_x_38114) ;  /* 0x0000000800987947 */ /* 0x000fea0003800000 */
.L_x_38109:
        /* <DEDUP_REMOVED lines=10> */
.L_x_38123:
[----:B------:R-:W0:Y:S01]  /*87f0*/  I2F.F64.U32 R4, R2 ;  /* 0x0000000200047312 */ /* 0x000e220000201800 */
[----:B------:R-:W-:-:S05]  /*8800*/  CS2R R6, SRZ ;  /* 0x0000000000067805 */ /* 0x000fca000001ff00 */
[----:B0-----:R0:W-:Y:S01]  /*8810*/  STG.E.128 desc[UR36][R16.64], R4 ;  /* 0x0000000410007986 */ /* 0x0011e2000c101d24 */
[----:B------:R-:W-:Y:S05]  /*8820*/  BRA `(.L_x_38114) ;  /* 0x0000000800607947 */ /* 0x000fea0003800000 */
.L_x_38122:
        /* <DEDUP_REMOVED lines=21> */
.L_x_38127:
[----:B------:R-:W-:Y:S05]  /*8980*/  BSYNC B0 ;  /* 0x0000000000007941 */ /* 0x000fea0003800000 */
.L_x_38126:
[----:B------:R-:W-:-:S05]  /*8990*/  LOP3.LUT R3, R0, R3, RZ, 0xfc, !PT ;  /* 0x0000000300037212 */ /* 0x000fca00078efcff */
[----:B------:R0:W-:Y:S01]  /*89a0*/  STG.E.U8 desc[UR36][R16.64], R3 ;  /* 0x0000000310007986 */ /* 0x0001e2000c101124 */
[----:B------:R-:W-:Y:S05]  /*89b0*/  BRA `(.L_x_38114) ;  /* 0x0000000400fc7947 */ /* 0x000fea0003800000 */
.L_x_38125:
        /* <DEDUP_REMOVED lines=13> */
.L_x_38129:
[----:B------:R-:W-:Y:S01]  /*8a90*/  IMAD.MOV.U32 R0, RZ, RZ, 0x7f ;  /* 0x0000007fff007424 */ /* 0x000fe200078e00ff */
[----:B------:R-:W-:-:S04]  /*8aa0*/  ISETP.GT.U32.AND P0, PT, R2, 0x7f800000, PT ;  /* 0x7f8000000200780c */ /* 0x000fc80003f04070 */
[----:B------:R-:W-:-:S09]  /*8ab0*/  SEL R0, R0, 0x7c, P0 ;  /* 0x0000007c00007807 */ /* 0x000fd20000000000 */
.L_x_38130:
[----:B------:R-:W-:Y:S05]  /*8ac0*/  BSYNC B0 ;  /* 0x0000000000007941 */ /* 0x000fea0003800000 */
.L_x_38128:
[----:B------:R-:W-:-:S04]  /*8ad0*/  LOP3.LUT R2, R3, 0x80000000, RZ, 0xc0, !PT ;  /* 0x8000000003027812 */ /* 0x000fc800078ec0ff */
[----:B------:R-:W-:-:S04]  /*8ae0*/  SHF.R.U32.HI R3, RZ, 0x18, R2 ;  /* 0x00000018ff037819 */ /* 0x000fc80000011602 */
[----:B------:R-:W-:-:S05]  /*8af0*/  LOP3.LUT R3, R0, R3, RZ, 0xfc, !PT ;  /* 0x0000000300037212 */ /* 0x000fca00078efcff */
[----:B------:R0:W-:Y:S01]  /*8b00*/  STG.E.U8 desc[UR36][R16.64], R3 ;  /* 0x0000000310007986 */ /* 0x0001e2000c101124 */
[----:B------:R-:W-:Y:S05]  /*8b10*/  BRA `(.L_x_38114) ;  /* 0x0000000400a47947 */ /* 0x000fea0003800000 */
.L_x_38124:
[----:B------:R-:W-:-:S04]  /*8b20*/  I2FP.F32.U32 R0, R2 ;  /* 0x0000000200007245 */ /* 0x000fc80000201000 */
[----:B------:R-:W-:-:S05]  /*8b30*/  F2FP.BF16.F32.PACK_AB R0, RZ, R0 ;  /* 0x00000000ff00723e */ /* 0x000fca00000010ff */
[----:B------:R0:W-:Y:S01]  /*8b40*/  STG.E.U16 desc[UR36][R16.64], R0 ;  /* 0x0000000010007986 */ /* 0x0001e2000c101524 */
[----:B------:R-:W-:Y:S05]  /*8b50*/  BRA `(.L_x_38114) ;  /* 0x0000000400947947 */ /* 0x000fea0003800000 */
.L_x_38121:
        /* <DEDUP_REMOVED lines=10> */
.L_x_38133:
        /* <DEDUP_REMOVED lines=17> */
.L_x_38136:
[----:B------:R-:W-:-:S04]  /*8d10*/  LOP3.LUT R2, R3, 0x80000000, RZ, 0xc0, !PT ;  /* 0x8000000003027812 */ /* 0x000fc800078ec0ff */
[----:B------:R-:W-:-:S04]  /*8d20*/  SHF.R.U32.HI R3, RZ, 0x18, R2 ;  /* 0x00000018ff037819 */ /* 0x000fc80000011602 */
[----:B------:R-:W-:-:S04]  /*8d30*/  LOP3.LUT R0, R0, R3, RZ, 0xfc, !PT ;  /* 0x0000000300007212 */ /* 0x000fc800078efcff */
[----:B------:R-:W-:-:S07]  /*8d40*/  PRMT R8, R0, 0x7610, R8 ;  /* 0x0000761000087816 */ /* 0x000fce0000000008 */
.L_x_38135:
[----:B------:R-:W-:Y:S05]  /*8d50*/  BSYNC B0 ;  /* 0x0000000000007941 */ /* 0x000fea0003800000 */
.L_x_38134:
[----:B------:R0:W-:Y:S01]  /*8d60*/  STG.E.U8 desc[UR36][R16.64], R8 ;  /* 0x0000000810007986 */ /* 0x0001e2000c101124 */
[----:B------:R-:W-:Y:S05]  /*8d70*/  BRA `(.L_x_38114) ;  /* 0x00000004000c7947 */ /* 0x000fea0003800000 */
.L_x_38132:
        /* <DEDUP_REMOVED lines=17> */
.L_x_38139:
[----:B------:R-:W-:-:S04]  /*8e90*/  LOP3.LUT R2, R3, 0x80000000, RZ, 0xc0, !PT ;  /* 0x8000000003027812 */ /* 0x000fc800078ec0ff */
[----:B------:R-:W-:-:S04]  /*8ea0*/  SHF.R.U32.HI R3, RZ, 0x18, R2 ;  /* 0x00000018ff037819 */ /* 0x000fc80000011602 */
[----:B------:R-:W-:-:S04]  /*8eb0*/  LOP3.LUT R0, R0, R3, RZ, 0xfc, !PT ;  /* 0x0000000300007212 */ /* 0x000fc800078efcff */
[----:B------:R-:W-:-:S07]  /*8ec0*/  PRMT R8, R0, 0x7610, R8 ;  /* 0x0000761000087816 */ /* 0x000fce0000000008 */
.L_x_38138:
[----:B------:R-:W-:Y:S05]  /*8ed0*/  BSYNC B0 ;  /* 0x0000000000007941 */ /* 0x000fea0003800000 */
.L_x_38137:
[----:B------:R0:W-:Y:S01]  /*8ee0*/  STG.E.U8 desc[UR36][R16.64], R8 ;  /* 0x0000000810007986 */ /* 0x0001e2000c101124 */
[----:B------:R-:W-:Y:S05]  /*8ef0*/  BRA `(.L_x_38114) ;  /* 0x0000000000ac7947 */ /* 0x000fea0003800000 */
.L_x_38131:
        /* <DEDUP_REMOVED lines=22> */
.L_x_38113:
        /* <DEDUP_REMOVED lines=16> */
.L_x_38142:
[----:B------:R-:W-:Y:S05]  /*9160*/  BRA `(.L_x_38114) ;  /* 0x0000000000107947 */ /* 0x000fea0003800000 */
.L_x_38141:
[----:B------:R-:W-:-:S05]  /*9170*/  IMAD.MOV.U32 R3, RZ, RZ, RZ ;  /* 0x000000ffff037224 */ /* 0x000fca00078e00ff */
[----:B------:R0:W-:Y:S01]  /*9180*/  STG.E.64 desc[UR36][R16.64], R2 ;  /* 0x0000000210007986 */ /* 0x0001e2000c101b24 */
[----:B------:R-:W-:Y:S05]  /*9190*/  BRA `(.L_x_38114) ;  /* 0x0000000000047947 */ /* 0x000fea0003800000 */
.L_x_38140:
[----:B------:R0:W-:Y:S02]  /*91a0*/  STG.E desc[UR36][R16.64], R2 ;  /* 0x0000000210007986 */ /* 0x0001e4000c101924 */
.L_x_38114:
[----:B------:R-:W-:-:S07]  /*91b0*/  VIADD R19, R19, 0x80 ;  /* 0x0000008013137836 */ /* 0x000fce0000000000 */
.L_x_38074:
[----:B------:R-:W-:Y:S05]  /*91c0*/  BSYNC B6 ;  /* 0x0000000000067941 */ /* 0x000fea0003800000 */
.L_x_38073:
        /* <DEDUP_REMOVED lines=306> */
.L_x_38143:
        /* <DEDUP_REMOVED lines=21> */
.L_x_38147:
[----:B------:R1:W5:Y:S01]  /*a640*/  LDG.E.U8 R2, desc[UR36][R4.64] ;  /* 0x0000002404027981 */ /* 0x000362000c1e1100 */
[----:B------:R-:W-:Y:S01]  /*a650*/  IMAD.MOV.U32 R3, RZ, RZ, RZ ;  /* 0x000000ffff037224 */ /* 0x000fe200078e00ff */
[----:B------:R-:W-:Y:S06]  /*a660*/  BRA `(.L_x_38149) ;  /* 0x0000000c00487947 */ /* 0x000fec0003800000 */
.L_x_38146:
        /* <DEDUP_REMOVED lines=8> */
.L_x_38151:
[----:B------:R-:W2:Y:S02]  /*a6f0*/  LDG.E R2, desc[UR36][R4.64] ;  /* 0x0000002404027981 */ /* 0x000ea4000c1e1900 */
[----:B--2---:R-:W-:Y:S01]  /*a700*/  SHF.R.S32.HI R3, RZ, 0x1f, R2 ;  /* 0x0000001fff037819 */ /* 0x004fe20000011402 */
[----:B------:R-:W-:Y:S06]  /*a710*/  BRA `(.L_x_38149) ;  /* 0x0000000c001c7947 */ /* 0x000fec0003800000 */
.L_x_38150:
[----:B------:R-:W2:Y:S02]  /*a720*/  LDG.E.S16 R2, desc[UR36][R4.64] ;  /* 0x0000002404027981 */ /* 0x000ea4000c1e1700 */
[----:B--2---:R-:W-:Y:S01]  /*a730*/  SHF.R.S32.HI R3, RZ, 0x1f, R2 ;  /* 0x0000001fff037819 */ /* 0x004fe20000011402 */
[----:B------:R-:W-:Y:S06]  /*a740*/  BRA `(.L_x_38149) ;  /* 0x0000000c00107947 */ /* 0x000fec0003800000 */
.L_x_38145:
        /* <DEDUP_REMOVED lines=9> */
.L_x_38153:
[----:B------:R-:W2:Y:S02]  /*a7e0*/  LDG.E.U16 R4, desc[UR36][R4.64] ;  /* 0x0000002404047981 */ /* 0x000ea4000c1e1500 */
[----:B--2---:R-:W-:-:S06]  /*a7f0*/  HADD2.F32 R2, -RZ, R4.H0_H0 ;  /* 0x20000004ff027230 */ /* 0x004fcc0000004100 */
[----:B------:R-:W0:Y:S01]  /*a800*/  F2I.S64.TRUNC R2, R2 ;  /* 0x0000000200027311 */ /* 0x000e22000020d900 */
[----:B------:R-:W-:Y:S05]  /*a810*/  BRA `(.L_x_38149) ;  /* 0x0000000800dc7947 */ /* 0x000fea0003800000 */
.L_x_38152:
        /* <DEDUP_REMOVED lines=9> */
.L_x_38155:
[----:B------:R-:W2:Y:S02]  /*a8b0*/  LDG.E.U16 R4, desc[UR36][R4.64] ;  /* 0x0000002404047981 */ /* 0x000ea4000c1e1500 */
[----:B--2---:R-:W-:-:S06]  /*a8c0*/  HADD2.F32 R2, -RZ, R4.H0_H0 ;  /* 0x20000004ff027230 */ /* 0x004fcc0000004100 */
[----:B------:R-:W4:Y:S01]  /*a8d0*/  F2I.S64.TRUNC R2, R2 ;  /* 0x0000000200027311 */ /* 0x000f22000020d900 */
[----:B------:R-:W-:Y:S05]  /*a8e0*/  BRA `(.L_x_38149) ;  /* 0x0000000800a87947 */ /* 0x000fea0003800000 */
.L_x_38154:
[----:B------:R-:W2:Y:S02]  /*a8f0*/  LDG.E.64 R2, desc[UR36][R4.64] ;  /* 0x0000002404027981 */ /* 0x000ea4000c1e1b00 */
[----:B--2---:R-:W2:Y:S01]  /*a900*/  F2I.S64.F64.TRUNC R2, R2 ;  /* 0x0000000200027311 */ /* 0x004ea2000030d900 */
[----:B------:R-:W-:Y:S05]  /*a910*/  BRA `(.L_x_38149) ;  /* 0x00000008009c7947 */ /* 0x000fea0003800000 */
.L_x_38144:
        /* <DEDUP_REMOVED lines=13> */
.L_x_38158:
[----:B------:R-:W2:Y:S02]  /*a9f0*/  LDG.E.64 R2, desc[UR36][R4.64] ;  /* 0x0000002404027981 */ /* 0x000ea4000c1e1b00 */
[----:B--2---:R-:W0:Y:S01]  /*aa00*/  F2I.S64.F64.TRUNC R2, R2 ;  /* 0x0000000200027311 */ /* 0x004e22000030d900 */
[----:B------:R-:W-:Y:S05]  /*aa10*/  BRA `(.L_x_38149) ;  /* 0x00000008005c7947 */ /* 0x000fea0003800000 */
.L_x_38157:
        /* <DEDUP_REMOVED lines=27> */
.L_x_38160:
        /* <DEDUP_REMOVED lines=14> */
.L_x_38159:
[----:B------:R-:W2:Y:S02]  /*acb0*/  LDG.E.U16 R2, desc[UR36][R4.64] ;  /* 0x0000002404027981 */ /* 0x000ea4000c1e1500 */
[----:B--2---:R-:W-:-:S06]  /*acc0*/  IMAD.U32 R2, R2, 0x10000, RZ ;  /* 0x0001000002027824 */ /* 0x004fcc00078e00ff */
[----:B------:R-:W0:Y:S01]  /*acd0*/  F2I.S64.TRUNC R2, R2 ;  /* 0x0000000200027311 */ /* 0x000e22000020d900 */
[----:B------:R-:W-:Y:S05]  /*ace0*/  BRA `(.L_x_38149) ;  /* 0x0000000400a87947 */ /* 0x000fea0003800000 */
.L_x_38156:
        /* <DEDUP_REMOVED lines=11> */
.L_x_38163:
        /* <DEDUP_REMOVED lines=21> */
.L_x_38167:
[----:B------:R-:W-:Y:S05]  /*aef0*/  BSYNC B1 ;  /* 0x0000000000017941 */ /* 0x000fea0003800000 */
.L_x_38166:
[----:B------:R-:W-:Y:S01]  /*af00*/  IMAD.SHL.U32 R2, R2, 0x100000, RZ ;  /* 0x0010000002027824 */ /* 0x000fe200078e00ff */
[----:B------:R-:W-:-:S04]  /*af10*/  LEA R3, R0, 0x3b800000, 0x17 ;  /* 0x3b80000000037811 */ /* 0x000fc800078eb8ff */
[----:B------:R-:W-:-:S07]  /*af20*/  LOP3.LUT R2, R3, R2, R4, 0xfe, !PT ;  /* 0x0000000203027212 */ /* 0x000fce00078efe04 */
.L_x_38165:
[----:B------:R-:W-:Y:S05]  /*af30*/  BSYNC B0 ;  /* 0x0000000000007941 */ /* 0x000fea0003800000 */
.L_x_38164:
[----:B------:R-:W0:Y:S01]  /*af40*/  F2I.S64.TRUNC R2, R2 ;  /* 0x0000000200027311 */ /* 0x000e22000020d900 */
[----:B------:R-:W-:Y:S05]  /*af50*/  BRA `(.L_x_38149) ;  /* 0x00000004000c7947 */ /* 0x000fea0003800000 */
.L_x_38162:
        /* <DEDUP_REMOVED lines=21> */
.L_x_38171:
[----:B------:R-:W-:Y:S05]  /*b0b0*/  BSYNC B1 ;  /* 0x0000000000017941 */ /* 0x000fea0003800000 */
.L_x_38170:
[----:B------:R-:W-:Y:S01]  /*b0c0*/  IMAD.SHL.U32 R2, R2, 0x200000, RZ ;  /* 0x0020000002027824 */ /* 0x000fe200078e00ff */
[----:B------:R-:W-:-:S04]  /*b0d0*/  LEA R3, R0, 0x37800000, 0x17 ;  /* 0x3780000000037811 */ /* 0x000fc800078eb8ff */
[----:B------:R-:W-:-:S07]  /*b0e0*/  LOP3.LUT R2, R3, R2, R4, 0xfe, !PT ;  /* 0x0000000203027212 */ /* 0x000fce00078efe04 */
.L_x_38169:
[----:B------:R-:W-:Y:S05]  /*b0f0*/  BSYNC B0 ;  /* 0x0000000000007941 */ /* 0x000fea0003800000 */
.L_x_38168:
[----:B------:R-:W0:Y:S01]  /*b100*/  F2I.S64.TRUNC R2, R2 ;  /* 0x0000000200027311 */ /* 0x000e22000020d900 */
[----:B------:R-:W-:Y:S05]  /*b110*/  BRA `(.L_x_38149) ;  /* 0x00000000009c7947 */ /* 0x000fea0003800000 */
.L_x_38161:
        /* <DEDUP_REMOVED lines=14> */
.L_x_38175:
[----:B------:R-:W-:Y:S05]  /*b200*/  BSYNC B0 ;  /* 0x0000000000007941 */ /* 0x000fea0003800000 */
.L_x_38174:
[----:B------:R-:W0:Y:S01]  /*b210*/  F2I.S64.TRUNC R2, R2 ;  /* 0x0000000200027311 */ /* 0x000e22000020d900 */
[----:B------:R-:W-:Y:S05]  /*b220*/  BRA `(.L_x_38149) ;  /* 0x0000000000587947 */ /* 0x000fea0003800000 */
.L_x_38148:
        /* <DEDUP_REMOVED lines=16> */
.L_x_38176:
[----:B------:R-:W-:Y:S01]  /*b330*/  CS2R R2, SRZ ;  /* 0x0000000000027805 */ /* 0x000fe2000001ff00 */
[----:B------:R-:W-:Y:S06]  /*b340*/  BRA `(.L_x_38149) ;  /* 0x0000000000107947 */ /* 0x000fec0003800000 */
.L_x_38173:
[----:B------:R0:W5:Y:S01]  /*b350*/  LDG.E.64 R2, desc[UR36][R4.64] ;  /* 0x0000002404027981 */ /* 0x000162000c1e1b00 */
[----:B------:R-:W-:Y:S05]  /*b360*/  BRA `(.L_x_38149) ;  /* 0x0000000000087947 */ /* 0x000fea0003800000 */
.L_x_38172:
[----:B------:R0:W5:Y:S01]  /*b370*/  LDG.E R2, desc[UR36][R4.64] ;  /* 0x0000002404027981 */ /* 0x000162000c1e1900 */
[----:B------:R-:W-:-:S07]  /*b380*/  IMAD.MOV.U32 R3, RZ, RZ, RZ ;  /* 0x000000ffff037224 */ /* 0x000fce00078e00ff */
.L_x_38149:
[----:B01----:R-:W0:Y:S01]  /*b390*/  LDC.U8 R4, c[0x0][0x430] ;  /* 0x00010c00ff047b82 */ /* 0x003e220000000000 */
[----:B------:R-:W-:Y:S01]  /*b3a0*/  ULDC.64 UR4, c[0x0][0x428] ;  /* 0x00010a0000047ab9 */ /* 0x000fe20000000a00 */
[----:B--2345:R-:W-:Y:S02]  /*b3b0*/  ISETP.NE.U32.AND P0, PT, R2, RZ, PT ;  /* 0x000000ff0200720c */ /* 0x03cfe40003f05070 */
        /* <DEDUP_REMOVED lines=17> */
.L_x_38180:
[----:B------:R-:W-:Y:S01]  /*b4d0*/  STG.E.U8 desc[UR36][R16.64], R2 ;  /* 0x0000000210007986 */ /* 0x000fe2000c101124 */
[----:B------:R-:W-:Y:S05]  /*b4e0*/  EXIT ;  /* 0x000000000000794d */ /* 0x000fea0003800000 */
.L_x_38179:
        /* <DEDUP_REMOVED lines=9> */
.L_x_38183:
[----:B------:R-:W-:Y:S01]  /*b580*/  STG.E desc[UR36][R16.64], R2 ;  /* 0x0000000210007986 */ /* 0x000fe2000c101924 */
[----:B------:R-:W-:Y:S05]  /*b590*/  EXIT ;  /* 0x000000000000794d */ /* 0x000fea0003800000 */
.L_x_38182:
[----:B------:R-:W-:Y:S01]  /*b5a0*/  STG.E.U16 desc[UR36][R16.64], R2 ;  /* 0x0000000210007986 */ /* 0x000fe2000c101524 */
[----:B------:R-:W-:Y:S05]  /*b5b0*/  EXIT ;  /* 0x000000000000794d */ /* 0x000fea0003800000 */
.L_x_38178:
        /* <DEDUP_REMOVED lines=9> */
.L_x_38185:
[----:B------:R-:W-:-:S04]  /*b650*/  I2FP.F32.U32 R0, R2 ;  /* 0x0000000200007245 */ /* 0x000fc80000201000 */
[----:B------:R-:W-:-:S05]  /*b660*/  F2FP.F16.F32.PACK_AB R0, RZ, R0 ;  /* 0x00000000ff00723e */ /* 0x000fca00000000ff */
[----:B------:R-:W-:Y:S01]  /*b670*/  STG.E.U16 desc[UR36][R16.64], R0 ;  /* 0x0000000010007986 */ /* 0x000fe2000c101524 */
[----:B------:R-:W-:Y:S05]  /*b680*/  EXIT ;  /* 0x000000000000794d */ /* 0x000fea0003800000 */
.L_x_38184:
        /* <DEDUP_REMOVED lines=10> */
.L_x_38187:
[----:B------:R-:W-:-:S04]  /*b730*/  I2FP.F32.U32 R2, R2 ;  /* 0x0000000200027245 */ /* 0x000fc80000201000 */
[----:B------:R-:W-:-:S04]  /*b740*/  F2FP.F16.F32.PACK_AB R3, RZ, R2 ;  /* 0x00000002ff03723e */ /* 0x000fc800000000ff */
[----:B------:R-:W-:-:S05]  /*b750*/  PRMT R3, R3, 0x5410, RZ ;  /* 0x0000541003037816 */ /* 0x000fca00000000ff */
[----:B------:R-:W-:Y:S01]  /*b760*/  STG.E desc[UR36][R16.64], R3 ;  /* 0x0000000310007986 */ /* 0x000fe2000c101924 */
[----:B------:R-:W-:Y:S05]  /*b770*/  EXIT ;  /* 0x000000000000794d */ /* 0x000fea0003800000 */
.L_x_38186:
[----:B------:R-:W0:Y:S02]  /*b780*/  I2F.F64.U32 R2, R2 ;  /* 0x0000000200027312 */ /* 0x000e240000201800 */
[----:B0-----:R-:W-:Y:S01]  /*b790*/  STG.E.64 desc[UR36][R16.64], R2 ;  /* 0x0000000210007986 */ /* 0x001fe2000c101b24 */
[----:B------:R-:W-:Y:S05]  /*b7a0*/  EXIT ;  /* 0x000000000000794d */ /* 0x000fea0003800000 */
.L_x_38177:
        /* <DEDUP_REMOVED lines=10> */
.L_x_38190:
[----:B------:R-:W0:Y:S01]  /*b850*/  I2F.F64.U32 R4, R2 ;  /* 0x0000000200047312 */ /* 0x000e220000201800 */
[----:B------:R-:W-:-:S05]  /*b860*/  CS2R R6, SRZ ;  /* 0x0000000000067805 */ /* 0x000fca000001ff00 */
[----:B0-----:R-:W-:Y:S01]  /*b870*/  STG.E.128 desc[UR36][R16.64], R4 ;  /* 0x0000000410007986 */ /* 0x001fe2000c101d24 */
[----:B------:R-:W-:Y:S05]  /*b880*/  EXIT ;  /* 0x000000000000794d */ /* 0x000fea0003800000 */
.L_x_38189:
        /* <DEDUP_REMOVED lines=21> */
.L_x_38194:
[----:B------:R-:W-:Y:S05]  /*b9e0*/  BSYNC B0 ;  /* 0x0000000000007941 */ /* 0x000fea0003800000 */
.L_x_38193:
[----:B------:R-:W-:-:S05]  /*b9f0*/  LOP3.LUT R3, R0, R3, RZ, 0xfc, !PT ;  /* 0x0000000300037212 */ /* 0x000fca00078efcff */
[----:B------:R-:W-:Y:S01]  /*ba00*/  STG.E.U8 desc[UR36][R16.64], R3 ;  /* 0x0000000310007986 */ /* 0x000fe2000c101124 */
[----:B------:R-:W-:Y:S05]  /*ba10*/  EXIT ;  /* 0x000000000000794d */ /* 0x000fea0003800000 */
.L_x_38192:
        /* <DEDUP_REMOVED lines=13> */
.L_x_38196:
[----:B------:R-:W-:Y:S01]  /*baf0*/  IMAD.MOV.U32 R0, RZ, RZ, 0x7f ;  /* 0x0000007fff007424 */ /* 0x000fe200078e00ff */
[----:B------:R-:W-:-:S04]  /*bb00*/  ISETP.GT.U32.AND P0, PT, R2, 0x7f800000, PT ;  /* 0x7f8000000200780c */ /* 0x000fc80003f04070 */
[----:B------:R-:W-:-:S09]  /*bb10*/  SEL R0, R0, 0x7c, P0 ;  /* 0x0000007c00007807 */ /* 0x000fd20000000000 */
.L_x_38197:
[----:B------:R-:W-:Y:S05]  /*bb20*/  BSYNC B0 ;  /* 0x0000000000007941 */ /* 0x000fea0003800000 */
.L_x_38195:
[----:B------:R-:W-:-:S04]  /*bb30*/  LOP3.LUT R2, R3, 0x80000000, RZ, 0xc0, !PT ;  /* 0x8000000003027812 */ /* 0x000fc800078ec0ff */
[----:B------:R-:W-:-:S04]  /*bb40*/  SHF.R.U32.HI R3, RZ, 0x18, R2 ;  /* 0x00000018ff037819 */ /* 0x000fc80000011602 */
[----:B------:R-:W-:-:S05]  /*bb50*/  LOP3.LUT R3, R0, R3, RZ, 0xfc, !PT ;  /* 0x0000000300037212 */ /* 0x000fca00078efcff */
[----:B------:R-:W-:Y:S01]  /*bb60*/  STG.E.U8 desc[UR36][R16.64], R3 ;  /* 0x0000000310007986 */ /* 0x000fe2000c101124 */
[----:B------:R-:W-:Y:S05]  /*bb70*/  EXIT ;  /* 0x000000000000794d */ /* 0x000fea0003800000 */
.L_x_38191:
[----:B------:R-:W-:-:S04]  /*bb80*/  I2FP.F32.U32 R0, R2 ;  /* 0x0000000200007245 */ /* 0x000fc80000201000 */
[----:B------:R-:W-:-:S05]  /*bb90*/  F2FP.BF16.F32.PACK_AB R0, RZ, R0 ;  /* 0x00000000ff00723e */ /* 0x000fca00000010ff */
[----:B------:R-:W-:Y:S01]  /*bba0*/  STG.E.U16 desc[UR36][R16.64], R0 ;  /* 0x0000000010007986 */ /* 0x000fe2000c101524 */
[----:B------:R-:W-:Y:S05]  /*bbb0*/  EXIT ;  /* 0x000000000000794d */ /* 0x000fea0003800000 */
.L_x_38188:
        /* <DEDUP_REMOVED lines=10> */
.L_x_38200:
        /* <DEDUP_REMOVED lines=17> */
.L_x_38203:
[----:B------:R-:W-:-:S04]  /*bd70*/  LOP3.LUT R2, R3, 0x80000000, RZ, 0xc0, !PT ;  /* 0x8000000003027812 */ /* 0x000fc800078ec0ff */
[----:B------:R-:W-:-:S04]  /*bd80*/  SHF.R.U32.HI R3, RZ, 0x18, R2 ;  /* 0x00000018ff037819 */ /* 0x000fc80000011602 */
[----:B------:R-:W-:-:S04]  /*bd90*/  LOP3.LUT R0, R0, R3, RZ, 0xfc, !PT ;  /* 0x0000000300007212 */ /* 0x000fc800078efcff */
[----:B------:R-:W-:-:S07]  /*bda0*/  PRMT R8, R0, 0x7610, R8 ;  /* 0x0000761000087816 */ /* 0x000fce0000000008 */
.L_x_38202:
[----:B------:R-:W-:Y:S05]  /*bdb0*/  BSYNC B0 ;  /* 0x0000000000007941 */ /* 0x000fea0003800000 */
.L_x_38201:
[----:B------:R-:W-:Y:S01]  /*bdc0*/  STG.E.U8 desc[UR36][R16.64], R8 ;  /* 0x0000000810007986 */ /* 0x000fe2000c101124 */
[----:B------:R-:W-:Y:S05]  /*bdd0*/  EXIT ;  /* 0x000000000000794d */ /* 0x000fea0003800000 */
.L_x_38199:
        /* <DEDUP_REMOVED lines=17> */
.L_x_38206:
[----:B------:R-:W-:-:S04]  /*bef0*/  LOP3.LUT R2, R3, 0x80000000, RZ, 0xc0, !PT ;  /* 0x8000000003027812 */ /* 0x000fc800078ec0ff */
[----:B------:R-:W-:-:S04]  /*bf00*/  SHF.R.U32.HI R3, RZ, 0x18, R2 ;  /* 0x00000018ff037819 */ /* 0x000fc80000011602 */
[----:B------:R-:W-:-:S04]  /*bf10*/  LOP3.LUT R0, R0, R3, RZ, 0xfc, !PT ;  /* 0x0000000300007212 */ /* 0x000fc800078efcff */
[----:B------:R-:W-:-:S07]  /*bf20*/  PRMT R8, R0, 0x7610, R8 ;  /* 0x0000761000087816 */ /* 0x000fce0000000008 */
.L_x_38205:
[----:B------:R-:W-:Y:S05]  /*bf30*/  BSYNC B0 ;  /* 0x0000000000007941 */ /* 0x000fea0003800000 */
.L_x_38204:
[----:B------:R-:W-:Y:S01]  /*bf40*/  STG.E.U8 desc[UR36][R16.64], R8 ;  /* 0x0000000810007986 */ /* 0x000fe2000c101124 */
[----:B------:R-:W-:Y:S05]  /*bf50*/  EXIT ;  /* 0x000000000000794d */ /* 0x000fea0003800000 */
.L_x_38198:
        /* <DEDUP_REMOVED lines=22> */
.L_x_38181:
        /* <DEDUP_REMOVED lines=16> */
.L_x_38209:
[----:B------:R-:W-:Y:S05]  /*c1c0*/  EXIT ;  /* 0x000000000000794d */ /* 0x000fea0003800000 */
.L_x_38208:
[----:B------:R-:W-:-:S05]  /*c1d0*/  IMAD.MOV.U32 R3, RZ, RZ, RZ ;  /* 0x000000ffff037224 */ /* 0x000fca00078e00ff */
[----:B------:R-:W-:Y:S01]  /*c1e0*/  STG.E.64 desc[UR36][R16.64], R2 ;  /* 0x0000000210007986 */ /* 0x000fe2000c101b24 */
[----:B------:R-:W-:Y:S05]  /*c1f0*/  EXIT ;  /* 0x000000000000794d */ /* 0x000fea0003800000 */
.L_x_38207:
[----:B------:R-:W-:Y:S01]  /*c200*/  STG.E desc[UR36][R16.64], R2 ;  /* 0x0000000210007986 */ /* 0x000fe2000c101924 */
[----:B------:R-:W-:Y:S05]  /*c210*/  EXIT ;  /* 0x000000000000794d */ /* 0x000fea0003800000 */
.L_x_38210:
        /* <DEDUP_REMOVED lines=14> */
.L_x_44113:


//--------------------- .text._ZN2at6native27unrolled_elementwise_kernelINS0_13AUnaryFunctorIllbZZZNS0_23logical_and_kernel_cudaERNS_14TensorIteratorEENKUlvE0_clEvENKUlvE2_clEvEUlllE_EESt5arrayIPcLm2EELi4E23TrivialOffsetCalculatorILi1EjESD_NS0_6memory12LoadWithCastILi1EEENSE_13StoreWithCastILi1EEEEEviT_T0_T2_T3_T4_T5_ --------------------------
	.section	.text._ZN2at6native27unrolled_elementwise_kernelINS0_13AUnaryFunctorIllbZZZNS0_23logical_and_kernel_cudaERNS_14TensorIteratorEENKUlvE0_clEvENKUlvE2_clEvEUlllE_EESt5arrayIPcLm2EELi4E23TrivialOffsetCalculatorILi1EjESD_NS0_6memory12LoadWithCastILi1EEENSE_13StoreWithCastILi1EEEEEviT_T0_T2_T3_T4_T5_,"ax",@progbits
	.align	128
        .global         _ZN2at6native27unrolled_elementwise_kernelINS0_13AUnaryFunctorIllbZZZNS0_23logical_and_kernel_cudaERNS_14TensorIteratorEENKUlvE0_clEvENKUlvE2_clEvEUlllE_EESt5arrayIPcLm2EELi4E23TrivialOffsetCalculatorILi1EjESD_NS0_6memory12LoadWithCastILi1EEENSE_13StoreWithCastILi1EEEEEviT_T0_T2_T3_T4_T5_
        .type           _ZN2at6native27unrolled_elementwise_kernelINS0_13AUnaryFunctorIllbZZZNS0_23logical_and_kernel_cudaERNS_14TensorIteratorEENKUlvE0_clEvENKUlvE2_clEvEUlllE_EESt5arrayIPcLm2EELi4E23TrivialOffsetCalculatorILi1EjESD_NS0_6memory12LoadWithCastILi1EEENSE_13StoreWithCastILi1EEEEEviT_T0_T2_T3_T4_T5_,@function
        .size           _ZN2at6native27unrolled_elementwise_kernelINS0_13AUnaryFunctorIllbZZZNS0_23logical_and_kernel_cudaERNS_14TensorIteratorEENKUlvE0_clEvENKUlvE2_clEvEUlllE_EESt5arrayIPcLm2EELi4E23TrivialOffsetCalculatorILi1EjESD_NS0_6memory12LoadWithCastILi1EEENSE_13StoreWithCastILi1EEEEEviT_T0_T2_T3_T4_T5_,(.L_x_44114 - _ZN2at6native27unrolled_elementwise_kernelINS0_13AUnaryFunctorIllbZZZNS0_23logical_and_kernel_cudaERNS_14TensorIteratorEENKUlvE0_clEvENKUlvE2_clEvEUlllE_EESt5arrayIPcLm2EELi4E23TrivialOffsetCalculatorILi1EjESD_NS0_6memory12LoadWithCastILi1EEENSE_13StoreWithCastILi1EEEEEviT_T0_T2_T3_T4_T5_)
        .other          _ZN2at6native27unrolled_elementwise_kernelINS0_13AUnaryFunctorIllbZZZNS0_23logical_and_kernel_cudaERNS_14TensorIteratorEENKUlvE0_clEvENKUlvE2_clEvEUlllE_EESt5arrayIPcLm2EELi4E23TrivialOffsetCalculatorILi1EjESD_NS0_6memory12LoadWithCastILi1EEENSE_13StoreWithCastILi1EEEEEviT_T0_T2_T3_T4_T5_,@"STO_CUDA_ENTRY STV_DEFAULT"
_ZN2at6native27unrolled_elementwise_kernelINS0_13AUnaryFunctorIllbZZZNS0_23logical_and_kernel_cudaERNS_14TensorIteratorEENKUlvE0_clEvENKUlvE2_clEvEUlllE_EESt5arrayIPcLm2EELi4E23TrivialOffsetCalculatorILi1EjESD_NS0_6memory12LoadWithCastILi1EEENSE_13StoreWithCastILi1EEEEEviT_T0_T2_T3_T4_T5_:
.text._ZN2at6native27unrolled_elementwise_kernelINS0_13AUnaryFunctorIllbZZZNS0_23logical_and_kernel_cudaERNS_14TensorIteratorEENKUlvE0_clEvENKUlvE2_clEvEUlllE_EESt5arrayIPcLm2EELi4E23TrivialOffsetCalculatorILi1EjESD_NS0_6memory12LoadWithCastILi1EEENSE_13StoreWithCastILi1EEEEEviT_T0_T2_T3_T4_T5_:
        /* <DEDUP_REMOVED lines=32> */
.L_x_38216:
[----:B------:R1:W5:Y:S01]  /*0200*/  LDG.E.U8 R22, desc[UR36][R4.64] ;  /* 0x0000002404167981 */ /* 0x000362000c1e1100 */
[----:B------:R-:W-:Y:S01]  /*0210*/  IMAD.MOV.U32 R23, RZ, RZ, RZ ;  /* 0x000000ffff177224 */ /* 0x000fe200078e00ff */
[----:B------:R-:W-:Y:S06]  /*0220*/  BRA `(.L_x_38218) ;  /* 0x0000000c004c7947 */ /* 0x000fec0003800000 */
.L_x_38215:
        /* <DEDUP_REMOVED lines=8> */
.L_x_38220:
[----:B------:R-:W2:Y:S02]  /*02b0*/  LDG.E R22, desc[UR36][R4.64] ;  /* 0x0000002404167981 */ /* 0x000ea4000c1e1900 */
[----:B--2---:R-:W-:Y:S01]  /*02c0*/  SHF.R.S32.HI R23, RZ, 0x1f, R22 ;  /* 0x0000001fff177819 */ /* 0x004fe20000011416 */
[----:B------:R-:W-:Y:S06]  /*02d0*/  BRA `(.L_x_38218) ;  /* 0x0000000c00207947 */ /* 0x000fec0003800000 */
.L_x_38219:
[----:B------:R-:W2:Y:S02]  /*02e0*/  LDG.E.S16 R22, desc[UR36][R4.64] ;  /* 0x0000002404167981 */ /* 0x000ea4000c1e1700 */
[----:B--2---:R-:W-:Y:S01]  /*02f0*/  SHF.R.S32.HI R23, RZ, 0x1f, R22 ;  /* 0x0000001fff177819 */ /* 0x004fe20000011416 */
[----:B------:R-:W-:Y:S06]  /*0300*/  BRA `(.L_x_38218) ;  /* 0x0000000c00147947 */ /* 0x000fec0003800000 */
.L_x_38214:
        /* <DEDUP_REMOVED lines=9> */
.L_x_38222:
[----:B------:R-:W2:Y:S02]  /*03a0*/  LDG.E.U16 R4, desc[UR36][R4.64] ;  /* 0x0000002404047981 */ /* 0x000ea4000c1e1500 */
[----:B--2---:R-:W-:-:S06]  /*03b0*/  HADD2.F32 R22, -RZ, R4.H0_H0 ;  /* 0x20000004ff167230 */ /* 0x004fcc0000004100 */
[----:B------:R-:W0:Y:S01]  /*03c0*/  F2I.S64.TRUNC R22, R22 ;  /* 0x0000001600167311 */ /* 0x000e22000020d900 */
[----:B------:R-:W-:Y:S05]  /*03d0*/  BRA `(.L_x_38218) ;  /* 0x0000000800e07947 */ /* 0x000fea0003800000 */
.L_x_38221:
        /* <DEDUP_REMOVED lines=9> */
.L_x_38224:
[----:B------:R-:W2:Y:S02]  /*0470*/  LDG.E.U16 R4, desc[UR36][R4.64] ;  /* 0x0000002404047981 */ /* 0x000ea4000c1e1500 */
[----:B--2---:R-:W-:-:S06]  /*0480*/  HADD2.F32 R22, -RZ, R4.H0_H0 ;  /* 0x20000004ff167230 */ /* 0x004fcc0000004100 */
[----:B------:R-:W4:Y:S01]  /*0490*/  F2I.S64.TRUNC R22, R22 ;  /* 0x0000001600167311 */ /* 0x000f22000020d900 */
[----:B------:R-:W-:Y:S05]  /*04a0*/  BRA `(.L_x_38218) ;  /* 0x0000000800ac7947 */ /* 0x000fea0003800000 */
.L_x_38223:
[----:B------:R-:W2:Y:S02]  /*04b0*/  LDG.E.64 R4, desc[UR36][R4.64] ;  /* 0x0000002404047981 */ /* 0x000ea4000c1e1b00 */
[----:B--2---:R2:W3:Y:S01]  /*04c0*/  F2I.S64.F64.TRUNC R22, R4 ;  /* 0x0000000400167311 */ /* 0x0044e2000030d900 */
[----:B------:R-:W-:Y:S05]  /*04d0*/  BRA `(.L_x_38218) ;  /* 0x0000000800a07947 */ /* 0x000fea0003800000 */
.L_x_38213:
        /* <DEDUP_REMOVED lines=13> */
.L_x_38227:
[----:B------:R-:W2:Y:S02]  /*05b0*/  LDG.E.64 R4, desc[UR36][R4.64] ;  /* 0x0000002404047981 */ /* 0x000ea4000c1e1b00 */
[----:B--2---:R0:W1:Y:S01]  /*05c0*/  F2I.S64.F64.TRUNC R22, R4 ;  /* 0x0000000400167311 */ /* 0x004062000030d900 */
[----:B------:R-:W-:Y:S05]  /*05d0*/  BRA `(.L_x_38218) ;  /* 0x0000000800607947 */ /* 0x000fea0003800000 */
.L_x_38226:
        /* <DEDUP_REMOVED lines=27> */
.L_x_38229:
        /* <DEDUP_REMOVED lines=15> */
.L_x_38228:
[----:B------:R-:W2:Y:S02]  /*0880*/  LDG.E.U16 R22, desc[UR36][R4.64] ;  /* 0x0000002404167981 */ /* 0x000ea4000c1e1500 */
[----:B--2---:R-:W-:-:S06]  /*0890*/  IMAD.U32 R22, R22, 0x10000, RZ ;  /* 0x0001000016167824 */ /* 0x004fcc00078e00ff */
[----:B------:R-:W0:Y:S01]  /*08a0*/  F2I.S64.TRUNC R22, R22 ;  /* 0x0000001600167311 */ /* 0x000e22000020d900 */
[----:B------:R-:W-:Y:S05]  /*08b0*/  BRA `(.L_x_38218) ;  /* 0x0000000400a87947 */ /* 0x000fea0003800000 */
.L_x_38225:
        /* <DEDUP_REMOVED lines=11> */
.L_x_38232:
        /* <DEDUP_REMOVED lines=21> */
.L_x_38236:
[----:B------:R-:W-:Y:S05]  /*0ac0*/  BSYNC B1 ;  /* 0x0000000000017941 */ /* 0x000fea0003800000 */
.L_x_38235:
[----:B------:R-:W-:Y:S01]  /*0ad0*/  IMAD.SHL.U32 R3, R3, 0x100000, RZ ;  /* 0x0010000003037824 */ /* 0x000fe200078e00ff */
[----:B------:R-:W-:-:S04]  /*0ae0*/  LEA R5, R0, 0x3b800000, 0x17 ;  /* 0x3b80000000057811 */ /* 0x000fc800078eb8ff */
[----:B------:R-:W-:-:S07]  /*0af0*/  LOP3.LUT R22, R5, R3, R22, 0xfe, !PT ;  /* 0x0000000305167212 */ /* 0x000fce00078efe16 */
.L_x_38234:
[----:B------:R-:W-:Y:S05]  /*0b00*/  BSYNC B0 ;  /* 0x0000000000007941 */ /* 0x000fea0003800000 */
.L_x_38233:
[----:B------:R-:W0:Y:S01]  /*0b10*/  F2I.S64.TRUNC R22, R22 ;  /* 0x0000001600167311 */ /* 0x000e22000020d900 */
[----:B------:R-:W-:Y:S05]  /*0b20*/  BRA `(.L_x_38218) ;  /* 0x00000004000c7947 */ /* 0x000fea0003800000 */
.L_x_38231:
        /* <DEDUP_REMOVED lines=21> */
.L_x_38240:
[----:B------:R-:W-:Y:S05]  /*0c80*/  BSYNC B1 ;  /* 0x0000000000017941 */ /* 0x000fea0003800000 */
.L_x_38239:
[----:B------:R-:W-:Y:S01]  /*0c90*/  IMAD.SHL.U32 R3, R3, 0x200000, RZ ;  /* 0x0020000003037824 */ /* 0x000fe200078e00ff */
[----:B------:R-:W-:-:S04]  /*0ca0*/  LEA R5, R0, 0x37800000, 0x17 ;  /* 0x3780000000057811 */ /* 0x000fc800078eb8ff */
[----:B------:R-:W-:-:S07]  /*0cb0*/  LOP3.LUT R22, R5, R3, R22, 0xfe, !PT ;  /* 0x0000000305167212 */ /* 0x000fce00078efe16 */
.L_x_38238:
[----:B------:R-:W-:Y:S05]  /*0cc0*/  BSYNC B0 ;  /* 0x0000000000007941 */ /* 0x000fea0003800000 */
.L_x_38237:
[----:B------:R-:W0:Y:S01]  /*0cd0*/  F2I.S64.TRUNC R22, R22 ;  /* 0x0000001600167311 */ /* 0x000e22000020d900 */
[----:B------:R-:W-:Y:S05]  /*0ce0*/  BRA `(.L_x_38218) ;  /* 0x00000000009c7947 */ /* 0x000fea0003800000 */
.L_x_38230:
        /* <DEDUP_REMOVED lines=14> */
.L_x_38244:
[----:B------:R-:W-:Y:S05]  /*0dd0*/  BSYNC B0 ;  /* 0x0000000000007941 */ /* 0x000fea0003800000 */
.L_x_38243:
[----:B------:R-:W0:Y:S01]  /*0de0*/  F2I.S64.TRUNC R22, R22 ;  /* 0x0000001600167311 */ /* 0x000e22000020d900 */
[----:B------:R-:W-:Y:S05]  /*0df0*/  BRA `(.L_x_38218) ;  /* 0x0000000000587947 */ /* 0x000fea0003800000 */
.L_x_38217:
        /* <DEDUP_REMOVED lines=16> */
.L_x_38245:
[----:B------:R-:W-:Y:S01]  /*0f00*/  CS2R R22, SRZ ;  /* 0x0000000000167805 */ /* 0x000fe2000001ff00 */
[----:B------:R-:W-:Y:S06]  /*0f10*/  BRA `(.L_x_38218) ;  /* 0x0000000000107947 */ /* 0x000fec0003800000 */
.L_x_38242:
[----:B------:R0:W5:Y:S01]  /*0f20*/  LDG.E.64 R22, desc[UR36][R4.64] ;  /* 0x0000002404167981 */ /* 0x000162000c1e1b00 */
[----:B------:R-:W-:Y:S05]  /*0f30*/  BRA `(.L_x_38218) ;  /* 0x0000000000087947 */ /* 0x000fea0003800000 */
.L_x_38241:
[----:B------:R0:W5:Y:S01]  /*0f40*/  LDG.E R22, desc[UR36][R4.64] ;  /* 0x0000002404167981 */ /* 0x000162000c1e1900 */
[----:B------:R-:W-:-:S07]  /*0f50*/  IMAD.MOV.U32 R23, RZ, RZ, RZ ;  /* 0x000000ffff177224 */ /* 0x000fce00078e00ff */
.L_x_38218:
[----:B------:R-:W2:Y:S02]  /*0f60*/  S2R R27, SR_TID.X ;  /* 0x00000000001b7919 */ /* 0x000ea40000002100 */
[----:B--2---:R-:W-:-:S07]  /*0f70*/  VIADD R27, R27, 0x80 ;  /* 0x000000801b1b7836 */ /* 0x004fce0000000000 */
.L_x_38212:
[----:B------:R-:W-:Y:S05]  /*0f80*/  BSYNC B6 ;  /* 0x0000000000067941 */ /* 0x000fea0003800000 */
.L_x_38211:
        /* <DEDUP_REMOVED lines=24> */
.L_x_38251:
[----:B------:R0:W5:Y:S01]  /*1110*/  LDG.E.U8 R28, desc[UR36][R4.64] ;  /* 0x00000024041c7981 */ /* 0x000162000c1e1100 */
[----:B------:R-:W-:Y:S01]  /*1120*/  IMAD.MOV.U32 R29, RZ, RZ, RZ ;  /* 0x000000ffff1d7224 */ /* 0x000fe200078e00ff */
[----:B------:R-:W-:Y:S06]  /*1130*/  BRA `(.L_x_38253) ;  /* 0x0000000c00487947 */ /* 0x000fec0003800000 */
.L_x_38250:
        /* <DEDUP_REMOVED lines=8> */
.L_x_38255:
[----:B------:R-:W2:Y:S02]  /*11c0*/  LDG.E R28, desc[UR36][R4.64] ;  /* 0x00000024041c7981 */ /* 0x000ea4000c1e1900 */
[----:B--2---:R-:W-:Y:S01]  /*11d0*/  SHF.R.S32.HI R29, RZ, 0x1f, R28 ;  /* 0x0000001fff1d7819 */ /* 0x004fe2000001141c */
[----:B------:R-:W-:Y:S06]  /*11e0*/  BRA `(.L_x_38253) ;  /* 0x0000000c001c7947 */ /* 0x000fec0003800000 */
.L_x_38254:
[----:B------:R-:W2:Y:S02]  /*11f0*/  LDG.E.S16 R28, desc[UR36][R4.64] ;  /* 0x00000024041c7981 */ /* 0x000ea4000c1e1700 */
[----:B--2---:R-:W-:Y:S01]  /*1200*/  SHF.R.S32.HI R29, RZ, 0x1f, R28 ;  /* 0x0000001fff1d7819 */ /* 0x004fe2000001141c */
[----:B------:R-:W-:Y:S06]  /*1210*/  BRA `(.L_x_38253) ;  /* 0x0000000c00107947 */ /* 0x000fec0003800000 */
.L_x_38249:
        /* <DEDUP_REMOVED lines=9> */
.L_x_38257:
[----:B------:R-:W2:Y:S02]  /*12b0*/  LDG.E.U16 R4, desc[UR36][R4.64] ;  /* 0x0000002404047981 */ /* 0x000ea4000c1e1500 */
[----:B--2---:R-:W-:-:S06]  /*12c0*/  HADD2.F32 R28, -RZ, R4.H0_H0 ;  /* 0x20000004ff1c7230 */ /* 0x004fcc0000004100 */
[----:B------:R-:W0:Y:S01]  /*12d0*/  F2I.S64.TRUNC R28, R28 ;  /* 0x0000001c001c7311 */ /* 0x000e22000020d900 */
[----:B------:R-:W-:Y:S05]  /*12e0*/  BRA `(.L_x_38253) ;  /* 0x0000000800dc7947 */ /* 0x000fea0003800000 */
.L_x_38256:
        /* <DEDUP_REMOVED lines=9> */
.L_x_38259:
[----:B------:R-:W2:Y:S02]  /*1380*/  LDG.E.U16 R4, desc[UR36][R4.64] ;  /* 0x0000002404047981 */ /* 0x000ea4000c1e1500 */
[----:B--2---:R-:W-:-:S06]  /*1390*/  HADD2.F32 R28, -RZ, R4.H0_H0 ;  /* 0x20000004ff1c7230 */ /* 0x004fcc0000004100 */
[----:B------:R-:W0:Y:S01]  /*13a0*/  F2I.S64.TRUNC R28, R28 ;  /* 0x0000001c001c7311 */ /* 0x000e22000020d900 */
[----:B------:R-:W-:Y:S05]  /*13b0*/  BRA `(.L_x_38253) ;  /* 0x0000000800a87947 */ /* 0x000fea0003800000 */
.L_x_38258:
[----:B------:R-:W2:Y:S02]  /*13c0*/  LDG.E.64 R4, desc[UR36][R4.64] ;  /* 0x0000002404047981 */ /* 0x000ea4000c1e1b00 */
[----:B--2---:R0:W1:Y:S01]  /*13d0*/  F2I.S64.F64.TRUNC R28, R4 ;  /* 0x00000004001c7311 */ /* 0x004062000030d900 */
[----:B------:R-:W-:Y:S05]  /*13e0*/  BRA `(.L_x_38253) ;  /* 0x00000008009c7947 */ /* 0x000fea0003800000 */
.L_x_38248:
        /* <DEDUP_REMOVED lines=13> */
.L_x_38262:
[----:B------:R-:W2:Y:S02]  /*14c0*/  LDG.E.64 R4, desc[UR36][R4.64] ;  /* 0x0000002404047981 */ /* 0x000ea4000c1e1b00 */
[----:B--2---:R0:W1:Y:S01]  /*14d0*/  F2I.S64.F64.TRUNC R28, R4 ;  /* 0x00000004001c7311 */ /* 0x004062000030d900 */
[----:B------:R-:W-:Y:S05]  /*14e0*/  BRA `(.L_x_38253) ;  /* 0x00000008005c7947 */ /* 0x000fea0003800000 */
.L_x_38261:
        /* <DEDUP_REMOVED lines=27> */
.L_x_38264:
        /* <DEDUP_REMOVED lines=14> */
.L_x_38263:
[----:B------:R-:W2:Y:S02]  /*1780*/  LDG.E.U16 R28, desc[UR36][R4.64] ;  /* 0x00000024041c7981 */ /* 0x000ea4000c1e1500 */
[----:B--2---:R-:W-:-:S06]  /*1790*/  IMAD.U32 R28, R28, 0x10000, RZ ;  /* 0x000100001c1c7824 */ /* 0x004fcc00078e00ff */
[----:B------:R-:W0:Y:S01]  /*17a0*/  F2I.S64.TRUNC R28, R28 ;  /* 0x0000001c001c7311 */ /* 0x000e22000020d900 */
[----:B------:R-:W-:Y:S05]  /*17b0*/  BRA `(.L_x_38253) ;  /* 0x0000000400a87947 */ /* 0x000fea0003800000 */
.L_x_38260:
        /* <DEDUP_REMOVED lines=11> */
.L_x_38267:
        /* <DEDUP_REMOVED lines=21> */
.L_x_38271:
[----:B------:R-:W-:Y:S05]  /*19c0*/  BSYNC B1 ;  /* 0x0000000000017941 */ /* 0x000fea0003800000 */
.L_x_38270:
[----:B------:R-:W-:Y:S01]  /*19d0*/  IMAD.SHL.U32 R3, R3, 0x100000, RZ ;  /* 0x0010000003037824 */ /* 0x000fe200078e00ff */
[----:B------:R-:W-:-:S04]  /*19e0*/  LEA R5, R0, 0x3b800000, 0x17 ;  /* 0x3b80000000057811 */ /* 0x000fc800078eb8ff */
[----:B------:R-:W-:-:S07]  /*19f0*/  LOP3.LUT R28, R5, R3, R28, 0xfe, !PT ;  /* 0x00000003051c7212 */ /* 0x000fce00078efe1c */
.L_x_38269:
[----:B------:R-:W-:Y:S05]  /*1a00*/  BSYNC B0 ;  /* 0x0000000000007941 */ /* 0x000fea0003800000 */
.L_x_38268:
[----:B------:R-:W0:Y:S01]  /*1a10*/  F2I.S64.TRUNC R28, R28 ;  /* 0x0000001c001c7311 */ /* 0x000e22000020d900 */
[----:B------:R-:W-:Y:S05]  /*1a20*/  BRA `(.L_x_38253) ;  /* 0x00000004000c7947 */ /* 0x000fea0003800000 */
.L_x_38266:
        /* <DEDUP_REMOVED lines=21> */
.L_x_38275:
[----:B------:R-:W-:Y:S05]  /*1b80*/  BSYNC B1 ;  /* 0x0000000000017941 */ /* 0x000fea0003800000 */
.L_x_38274:
[----:B------:R-:W-:Y:S01]  /*1b90*/  IMAD.SHL.U32 R3, R3, 0x200000, RZ ;  /* 0x0020000003037824 */ /* 0x000fe200078e00ff */
[----:B------:R-:W-:-:S04]  /*1ba0*/  LEA R5, R0, 0x37800000, 0x17 ;  /* 0x3780000000057811 */ /* 0x000fc800078eb8ff */
[----:B------:R-:W-:-:S07]  /*1bb0*/  LOP3.LUT R28, R5, R3, R28, 0xfe, !PT ;  /* 0x00000003051c7212 */ /* 0x000fce00078efe1c */
.L_x_38273:
[----:B------:R-:W-:Y:S05]  /*1bc0*/  BSYNC B0 ;  /* 0x0000000000007941 */ /* 0x000fea0003800000 */
.L_x_38272:
[----:B------:R-:W0:Y:S01]  /*1bd0*/  F2I.S64.TRUNC R28, R28 ;  /* 0x0000001c001c7311 */ /* 0x000e22000020d900 */
[----:B------:R-:W-:Y:S05]  /*1be0*/  BRA `(.L_x_38253) ;  /* 0x00000000009c7947 */ /* 0x000fea0003800000 */
.L_x_38265:
        /* <DEDUP_REMOVED lines=14> */
.L_x_38279:
[----:B------:R-:W-:Y:S05]  /*1cd0*/  BSYNC B0 ;  /* 0x0000000000007941 */ /* 0x000fea0003800000 */
.L_x_38278:
[----:B------:R-:W0:Y:S01]  /*1ce0*/  F2I.S64.TRUNC R28, R28 ;  /* 0x0000001c001c7311 */ /* 0x000e22000020d900 */
[----:B------:R-:W-:Y:S05]  /*1cf0*/  BRA `(.L_x_38253) ;  /* 0x0000000000587947 */ /* 0x000fea0003800000 */
.L_x_38252:
        /* <DEDUP_REMOVED lines=16> */
.L_x_38280:
[----:B------:R-:W-:Y:S01]  /*1e00*/  CS2R R28, SRZ ;  /* 0x00000000001c7805 */ /* 0x000fe2000001ff00 */
[----:B------:R-:W-:Y:S06]  /*1e10*/  BRA `(.L_x_38253) ;  /* 0x0000000000107947 */ /* 0x000fec0003800000 */
.L_x_38277:
[----:B------:R0:W5:Y:S01]  /*1e20*/  LDG.E.64 R28, desc[UR36][R4.64] ;  /* 0x00000024041c7981 */ /* 0x000162000c1e1b00 */
[----:B------:R-:W-:Y:S05]  /*1e30*/  BRA `(.L_x_38253) ;  /* 0x0000000000087947 */ /* 0x000fea0003800000 */
.L_x_38276:
[----:B------:R0:W5:Y:S01]  /*1e40*/  LDG.E R28, desc[UR36][R4.64] ;  /* 0x00000024041c7981 */ /* 0x000162000c1e1900 */
[----:B------:R-:W-:-:S07]  /*1e50*/  IMAD.MOV.U32 R29, RZ, RZ, RZ ;  /* 0x000000ffff1d7224 */ /* 0x000fce00078e00ff */
.L_x_38253:
[----:B------:R-:W-:-:S07]  /*1e60*/  VIADD R27, R27, 0x80 ;  /* 0x000000801b1b7836 */ /* 0x000fce0000000000 */
.L_x_38247:
[----:B------:R-:W-:Y:S05]  /*1e70*/  BSYNC B6 ;  /* 0x0000000000067941 */ /* 0x000fea0003800000 */
.L_x_38246:
        /* <DEDUP_REMOVED lines=26> */
.L_x_38286:
[----:B------:R0:W5:Y:S01]  /*2020*/  LDG.E.U8 R16, desc[UR36][R4.64] ;  /* 0x0000002404107981 */ /* 0x000162000c1e1100 */
[----:B------:R-:W-:Y:S01]  /*2030*/  IMAD.MOV.U32 R17, RZ, RZ, RZ ;  /* 0x000000ffff117224 */ /* 0x000fe200078e00ff */
[----:B------:R-:W-:Y:S06]  /*2040*/  BRA `(.L_x_38288) ;  /* 0x0000000c00487947 */ /* 0x000fec0003800000 */
.L_x_38285:
        /* <DEDUP_REMOVED lines=8> */
.L_x_38290:
[----:B------:R-:W2:Y:S02]  /*20d0*/  LDG.E R16, desc[UR36][R4.64] ;  /* 0x0000002404107981 */ /* 0x000ea4000c1e1900 */
[----:B--2---:R-:W-:Y:S01]  /*20e0*/  SHF.R.S32.HI R17, RZ, 0x1f, R16 ;  /* 0x0000001fff117819 */ /* 0x004fe20000011410 */
[----:B------:R-:W-:Y:S06]  /*20f0*/  BRA `(.L_x_38288) ;  /* 0x0000000c001c7947 */ /* 0x000fec0003800000 */
.L_x_38289:
[----:B------:R-:W2:Y:S02]  /*2100*/  LDG.E.S16 R16, desc[UR36][R4.64] ;  /* 0x0000002404107981 */ /* 0x000ea4000c1e1700 */
[----:B--2---:R-:W-:Y:S01]  /*2110*/  SHF.R.S32.HI R17, RZ, 0x1f, R16 ;  /* 0x0000001fff117819 */ /* 0x004fe20000011410 */
[----:B------:R-:W-:Y:S06]  /*2120*/  BRA `(.L_x_38288) ;  /* 0x0000000c00107947 */ /* 0x000fec0003800000 */
.L_x_38284:
        /* <DEDUP_REMOVED lines=9> */
.L_x_38292:
[----:B------:R-:W2:Y:S02]  /*21c0*/  LDG.E.U16 R4, desc[UR36][R4.64] ;  /* 0x0000002404047981 */ /* 0x000ea4000c1e1500 */
[----:B--2---:R-:W-:-:S06]  /*21d0*/  HADD2.F32 R16, -RZ, R4.H0_H0 ;  /* 0x20000004ff107230 */ /* 0x004fcc0000004100 */
[----:B------:R-:W0:Y:S01]  /*21e0*/  F2I.S64.TRUNC R16, R16 ;  /* 0x0000001000107311 */ /* 0x000e22000020d900 */
[----:B------:R-:W-:Y:S05]  /*21f0*/  BRA `(.L_x_38288) ;  /* 0x0000000800dc7947 */ /* 0x000fea0003800000 */
.L_x_38291:
        /* <DEDUP_REMOVED lines=9> */
.L_x_38294:
[----:B------:R-:W2:Y:S02]  /*2290*/  LDG.E.U16 R4, desc[UR36][R4.64] ;  /* 0x0000002404047981 */ /* 0x000ea4000c1e1500 */
[----:B--2---:R-:W-:-:S06]  /*22a0*/  HADD2.F32 R16, -RZ, R4.H0_H0 ;  /* 0x20000004ff107230 */ /* 0x004fcc0000004100 */
[----:B------:R-:W0:Y:S01]  /*22b0*/  F2I.S64.TRUNC R16, R16 ;  /* 0x0000001000107311 */ /* 0x000e22000020d900 */
[----:B------:R-:W-:Y:S05]  /*22c0*/  BRA `(.L_x_38288) ;  /* 0x0000000800a87947 */ /* 0x000fea0003800000 */
.L_x_38293:
[----:B------:R-:W2:Y:S02]  /*22d0*/  LDG.E.64 R4, desc[UR36][R4.64] ;  /* 0x0000002404047981 */ /* 0x000ea4000c1e1b00 */
[----:B--2---:R0:W1:Y:S01]  /*22e0*/  F2I.S64.F64.TRUNC R16, R4 ;  /* 0x0000000400107311 */ /* 0x004062000030d900 */
[----:B------:R-:W-:Y:S05]  /*22f0*/  BRA `(.L_x_38288) ;  /* 0x00000008009c7947 */ /* 0x000fea0003800000 */
.L_x_38283:
        /* <DEDUP_REMOVED lines=13> */
.L_x_38297:
[----:B------:R-:W2:Y:S02]  /*23d0*/  LDG.E.64 R4, desc[UR36][R4.64] ;  /* 0x0000002404047981 */ /* 0x000ea4000c1e1b00 */
[----:B--2---:R0:W1:Y:S01]  /*23e0*/  F2I.S64.F64.TRUNC R16, R4 ;  /* 0x0000000400107311 */ /* 0x004062000030d900 */
[----:B------:R-:W-:Y:S05]  /*23f0*/  BRA `(.L_x_38288) ;  /* 0x00000008005c7947 */ /* 0x000fea0003800000 */
.L_x_38296:
        /* <DEDUP_REMOVED lines=27> */
.L_x_38299:
        /* <DEDUP_REMOVED lines=14> */
.L_x_38298:
[----:B------:R-:W2:Y:S02]  /*2690*/  LDG.E.U16 R16, desc[UR36][R4.64] ;  /* 0x0000002404107981 */ /* 0x000ea4000c1e1500 */
[----:B--2---:R-:W-:-:S06]  /*26a0*/  IMAD.U32 R16, R16, 0x10000, RZ ;  /* 0x0001000010107824 */ /* 0x004fcc00078e00ff */
[----:B------:R-:W0:Y:S01]  /*26b0*/  F2I.S64.TRUNC R16, R16 ;  /* 0x0000001000107311 */ /* 0x000e22000020d900 */
[----:B------:R-:W-:Y:S05]  /*26c0*/  BRA `(.L_x_38288) ;  /* 0x0000000400a87947 */ /* 0x000fea0003800000 */
.L_x_38295:
        /* <DEDUP_REMOVED lines=11> */
.L_x_38302:
        /* <DEDUP_REMOVED lines=21> */
.L_x_38306:
[----:B------:R-:W-:Y:S05]  /*28d0*/  BSYNC B1 ;  /* 0x0000000000017941 */ /* 0x000fea0003800000 */
.L_x_38305:
[----:B------:R-:W-:Y:S01]  /*28e0*/  IMAD.SHL.U32 R3, R3, 0x100000, RZ ;  /* 0x0010000003037824 */ /* 0x000fe200078e00ff */
[----:B------:R-:W-:-:S04]  /*28f0*/  LEA R5, R0, 0x3b800000, 0x17 ;  /* 0x3b80000000057811 */ /* 0x000fc800078eb8ff */
[----:B------:R-:W-:-:S07]  /*2900*/  LOP3.LUT R16, R5, R3, R16, 0xfe, !PT ;  /* 0x0000000305107212 */ /* 0x000fce00078efe10 */
.L_x_38304:
[----:B------:R-:W-:Y:S05]  /*2910*/  BSYNC B0 ;  /* 0x0000000000007941 */ /* 0x000fea0003800000 */
.L_x_38303:
[----:B------:R-:W1:Y:S01]  /*2920*/  F2I.S64.TRUNC R16, R16 ;  /* 0x0000001000107311 */ /* 0x000e62000020d900 */
[----:B------:R-:W-:Y:S05]  /*2930*/  BRA `(.L_x_38288) ;  /* 0x00000004000c7947 */ /* 0x000fea0003800000 */
.L_x_38301:
        /* <DEDUP_REMOVED lines=21> */
.L_x_38310:
[----:B------:R-:W-:Y:S05]  /*2a90*/  BSYNC B1 ;  /* 0x0000000000017941 */ /* 0x000fea0003800000 */
.L_x_38309:
[----:B------:R-:W-:Y:S01]  /*2aa0*/  IMAD.SHL.U32 R3, R3, 0x200000, RZ ;  /* 0x0020000003037824 */ /* 0x000fe200078e00ff */
[----:B------:R-:W-:-:S04]  /*2ab0*/  LEA R5, R0, 0x37800000, 0x17 ;  /* 0x3780000000057811 */ /* 0x000fc800078eb8ff */
[----:B------:R-:W-:-:S07]  /*2ac0*/  LOP3.LUT R16, R5, R3, R16, 0xfe, !PT ;  /* 0x0000000305107212 */ /* 0x000fce00078efe10 */
.L_x_38308:
[----:B------:R-:W-:Y:S05]  /*2ad0*/  BSYNC B0 ;  /* 0x0000000000007941 */ /* 0x000fea0003800000 */
.L_x_38307:
[----:B------:R-:W2:Y:S01]  /*2ae0*/  F2I.S64.TRUNC R16, R16 ;  /* 0x0000001000107311 */ /* 0x000ea2000020d900 */
[----:B------:R-:W-:Y:S05]  /*2af0*/  BRA `(.L_x_38288) ;  /* 0x00000000009c7947 */ /* 0x000fea0003800000 */
.L_x_38300:
        /* <DEDUP_REMOVED lines=14> */
.L_x_38314:
[----:B------:R-:W-:Y:S05]  /*2be0*/  BSYNC B0 ;  /* 0x0000000000007941 */ /* 0x000fea0003800000 */
.L_x_38313:
[----:B------:R-:W0:Y:S01]  /*2bf0*/  F2I.S64.TRUNC R16, R16 ;  /* 0x0000001000107311 */ /* 0x000e22000020d900 */
[----:B------:R-:W-:Y:S05]  /*2c00*/  BRA `(.L_x_38288) ;  /* 0x0000000000587947 */ /* 0x000fea0003800000 */
.L_x_38287:
        /* <DEDUP_REMOVED lines=16> */
.L_x_38315:
[----:B------:R-:W-:Y:S01]  /*2d10*/  CS2R R16, SRZ ;  /* 0x0000000000107805 */ /* 0x000fe2000001ff00 */
[----:B------:R-:W-:Y:S06]  /*2d20*/  BRA `(.L_x_38288) ;  /* 0x0000000000107947 */ /* 0x000fec0003800000 */
.L_x_38312:
[----:B------:R0:W5:Y:S01]  /*2d30*/  LDG.E.64 R16, desc[UR36][R4.64] ;  /* 0x0000002404107981 */ /* 0x000162000c1e1b00 */
[----:B------:R-:W-:Y:S05]  /*2d40*/  BRA `(.L_x_38288) ;  /* 0x0000000000087947 */ /* 0x000fea0003800000 */
.L_x_38311:
[----:B------:R0:W5:Y:S01]  /*2d50*/  LDG.E R16, desc[UR36][R4.64] ;  /* 0x0000002404107981 */ /* 0x000162000c1e1900 */
[----:B------:R-:W-:-:S07]  /*2d60*/  IMAD.MOV.U32 R17, RZ, RZ, RZ ;  /* 0x000000ffff117224 */ /* 0x000fce00078e00ff */
.L_x_38288:
[----:B------:R-:W-:-:S07]  /*2d70*/  VIADD R27, R27, 0x80 ;  /* 0x000000801b1b7836 */ /* 0x000fce0000000000 */
.L_x_38282:
[----:B------:R-:W-:Y:S05]  /*2d80*/  BSYNC B6 ;  /* 0x0000000000067941 */ /* 0x000fea0003800000 */
.L_x_38281:
        /* <DEDUP_REMOVED lines=23> */
.L_x_38321:
[----:B------:R0:W5:Y:S01]  /*2f00*/  LDG.E.U8 R18, desc[UR36][R4.64] ;  /* 0x0000002404127981 */ /* 0x000162000c1e1100 */
[----:B------:R-:W-:Y:S01]  /*2f10*/  IMAD.MOV.U32 R19, RZ, RZ, RZ ;  /* 0x000000ffff137224 */ /* 0x000fe200078e00ff */
[----:B------:R-:W-:Y:S06]  /*2f20*/  BRA `(.L_x_38317) ;  /* 0x0000000c00447947 */ /* 0x000fec0003800000 */
.L_x_38320:
        /* <DEDUP_REMOVED lines=8> */
.L_x_38324:
[----:B------:R-:W2:Y:S02]  /*2fb0*/  LDG.E R18, desc[UR36][R4.64] ;  /* 0x0000002404127981 */ /* 0x000ea4000c1e1900 */
[----:B--2---:R-:W-:Y:S01]  /*2fc0*/  SHF.R.S32.HI R19, RZ, 0x1f, R18 ;  /* 0x0000001fff137819 */ /* 0x004fe20000011412 */
[----:B------:R-:W-:Y:S06]  /*2fd0*/  BRA `(.L_x_38317) ;  /* 0x0000000c00187947 */ /* 0x000fec0003800000 */
.L_x_38323:
[----:B------:R-:W2:Y:S02]  /*2fe0*/  LDG.E.S16 R18, desc[UR36][R4.64] ;  /* 0x0000002404127981 */ /* 0x000ea4000c1e1700 */
[----:B--2---:R-:W-:Y:S01]  /*2ff0*/  SHF.R.S32.HI R19, RZ, 0x1f, R18 ;  /* 0x0000001fff137819 */ /* 0x004fe20000011412 */
[----:B------:R-:W-:Y:S06]  /*3000*/  BRA `(.L_x_38317) ;  /* 0x0000000c000c7947 */ /* 0x000fec0003800000 */
.L_x_38319:
        /* <DEDUP_REMOVED lines=9> */
.L_x_38326:
[----:B------:R-:W2:Y:S02]  /*30a0*/  LDG.E.U16 R4, desc[UR36][R4.64] ;  /* 0x0000002404047981 */ /* 0x000ea4000c1e1500 */
[----:B--2---:R-:W-:-:S06]  /*30b0*/  HADD2.F32 R18, -RZ, R4.H0_H0 ;  /* 0x20000004ff127230 */ /* 0x004fcc0000004100 */
[----:B------:R-:W0:Y:S01]  /*30c0*/  F2I.S64.TRUNC R18, R18 ;  /* 0x0000001200127311 */ /* 0x000e22000020d900 */
[----:B------:R-:W-:Y:S05]  /*30d0*/  BRA `(.L_x_38317) ;  /* 0x0000000800d87947 */ /* 0x000fea0003800000 */
.L_x_38325:
        /* <DEDUP_REMOVED lines=9> */
.L_x_38328:
[----:B------:R-:W2:Y:S02]  /*3170*/  LDG.E.U16 R4, desc[UR36][R4.64] ;  /* 0x0000002404047981 */ /* 0x000ea4000c1e1500 */
[----:B--2---:R-:W-:-:S06]  /*3180*/  HADD2.F32 R18, -RZ, R4.H0_H0 ;  /* 0x20000004ff127230 */ /* 0x004fcc0000004100 */
[----:B------:R-:W0:Y:S01]  /*3190*/  F2I.S64.TRUNC R18, R18 ;  /* 0x0000001200127311 */ /* 0x000e22000020d900 */
[----:B------:R-:W-:Y:S05]  /*31a0*/  BRA `(.L_x_38317) ;  /* 0x0000000800a47947 */ /* 0x000fea0003800000 */
.L_x_38327:
[----:B------:R-:W2:Y:S02]  /*31b0*/  LDG.E.64 R4, desc[UR36][R4.64] ;  /* 0x0000002404047981 */ /* 0x000ea4000c1e1b00 */
[----:B--2---:R0:W1:Y:S01]  /*31c0*/  F2I.S64.F64.TRUNC R18, R4 ;  /* 0x0000000400127311 */ /* 0x004062000030d900 */
[----:B------:R-:W-:Y:S05]  /*31d0*/  BRA `(.L_x_38317) ;  /* 0x0000000800987947 */ /* 0x000fea0003800000 */
.L_x_38318:
        /* <DEDUP_REMOVED lines=13> */
.L_x_38331:
[----:B------:R-:W2:Y:S02]  /*32b0*/  LDG.E.64 R4, desc[UR36][R4.64] ;  /* 0x0000002404047981 */ /* 0x000ea4000c1e1b00 */
[----:B--2---:R0:W1:Y:S01]  /*32c0*/  F2I.S64.F64.TRUNC R18, R4 ;  /* 0x0000000400127311 */ /* 0x004062000030d900 */
[----:B------:R-:W-:Y:S05]  /*32d0*/  BRA `(.L_x_38317) ;  /* 0x0000000800587947 */ /* 0x000fea0003800000 */
.L_x_38330:
        /* <DEDUP_REMOVED lines=27> */
.L_x_38333:
        /* <DEDUP_REMOVED lines=14> */
.L_x_38332:
[----:B------:R-:W2:Y:S02]  /*3570*/  LDG.E.U16 R18, desc[UR36][R4.64] ;  /* 0x0000002404127981 */ /* 0x000ea4000c1e1500 */
[----:B--2---:R-:W-:-:S06]  /*3580*/  IMAD.U32 R18, R18, 0x10000, RZ ;  /* 0x0001000012127824 */ /* 0x004fcc00078e00ff */
[----:B------:R-:W0:Y:S01]  /*3590*/  F2I.S64.TRUNC R18, R18 ;  /* 0x0000001200127311 */ /* 0x000e22000020d900 */
[----:B------:R-:W-:Y:S05]  /*35a0*/  BRA `(.L_x_38317) ;  /* 0x0000000400a47947 */ /* 0x000fea0003800000 */
.L_x_38329:
        /* <DEDUP_REMOVED lines=11> */
.L_x_38336:
        /* <DEDUP_REMOVED lines=21> */
.L_x_38340:
[----:B------:R-:W-:Y:S05]  /*37b0*/  BSYNC B1 ;  /* 0x0000000000017941 */ /* 0x000fea0003800000 */
.L_x_38339:
[----:B------:R-:W-:Y:S01]  /*37c0*/  IMAD.SHL.U32 R3, R3, 0x100000, RZ ;  /* 0x0010000003037824 */ /* 0x000fe200078e00ff */
[----:B------:R-:W-:-:S04]  /*37d0*/  LEA R5, R0, 0x3b800000, 0x17 ;  /* 0x3b80000000057811 */ /* 0x000fc800078eb8ff */
[----:B------:R-:W-:-:S07]  /*37e0*/  LOP3.LUT R18, R5, R3, R18, 0xfe, !PT ;  /* 0x0000000305127212 */ /* 0x000fce00078efe12 */
.L_x_38338:
[----:B------:R-:W-:Y:S05]  /*37f0*/  BSYNC B0 ;  /* 0x0000000000007941 */ /* 0x000fea0003800000 */
.L_x_38337:
[----:B------:R-:W0:Y:S01]  /*3800*/  F2I.S64.TRUNC R18, R18 ;  /* 0x0000001200127311 */ /* 0x000e22000020d900 */
[----:B------:R-:W-:Y:S05]  /*3810*/  BRA `(.L_x_38317) ;  /* 0x0000000400087947 */ /* 0x000fea0003800000 */
.L_x_38335:
        /* <DEDUP_REMOVED lines=21> */
.L_x_38344:
[----:B------:R-:W-:Y:S05]  /*3970*/  BSYNC B1 ;  /* 0x0000000000017941 */ /* 0x000fea0003800000 */
.L_x_38343:
[----:B------:R-:W-:Y:S01]  /*3980*/  IMAD.SHL.U32 R3, R3, 0x200000, RZ ;  /* 0x0020000003037824 */ /* 0x000fe200078e00ff */
[----:B------:R-:W-:-:S04]  /*3990*/  LEA R5, R0, 0x37800000, 0x17 ;  /* 0x3780000000057811 */ /* 0x000fc800078eb8ff */
[----:B------:R-:W-:-:S07]  /*39a0*/  LOP3.LUT R18, R5, R3, R18, 0xfe, !PT ;  /* 0x0000000305127212 */ /* 0x000fce00078efe12 */
.L_x_38342:
[----:B------:R-:W-:Y:S05]  /*39b0*/  BSYNC B0 ;  /* 0x0000000000007941 */ /* 0x000fea0003800000 */
.L_x_38341:
[----:B------:R-:W0:Y:S01]  /*39c0*/  F2I.S64.TRUNC R18, R18 ;  /* 0x0000001200127311 */ /* 0x000e22000020d900 */
[----:B------:R-:W-:Y:S05]  /*39d0*/  BRA `(.L_x_38317) ;  /* 0x0000000000987947 */ /* 0x000fea0003800000 */
.L_x_38334:
        /* <DEDUP_REMOVED lines=14> */
.L_x_38348:
[----:B------:R-:W-:Y:S05]  /*3ac0*/  BSYNC B0 ;  /* 0x0000000000007941 */ /* 0x000fea0003800000 */
.L_x_38347:
[----:B------:R-:W0:Y:S01]  /*3ad0*/  F2I.S64.TRUNC R18, R18 ;  /* 0x0000001200127311 */ /* 0x000e22000020d900 */
[----:B------:R-:W-:Y:S05]  /*3ae0*/  BRA `(.L_x_38317) ;  /* 0x0000000000547947 */ /* 0x000fea0003800000 */
.L_x_38322:
        /* <DEDUP_REMOVED lines=16> */
.L_x_38349:
[----:B------:R-:W-:Y:S05]  /*3bf0*/  BRA `(.L_x_38317) ;  /* 0x0000000000107947 */ /* 0x000fea0003800000 */
.L_x_38346:
[----:B------:R0:W5:Y:S01]  /*3c00*/  LDG.E.64 R18, desc[UR36][R4.64] ;  /* 0x0000002404127981 */ /* 0x000162000c1e1b00 */
[----:B------:R-:W-:Y:S05]  /*3c10*/  BRA `(.L_x_38317) ;  /* 0x0000000000087947 */ /* 0x000fea0003800000 */
.L_x_38345:
[----:B------:R0:W5:Y:S01]  /*3c20*/  LDG.E R18, desc[UR36][R4.64] ;  /* 0x0000002404127981 */ /* 0x000162000c1e1900 */
[----:B------:R-:W-:-:S07]  /*3c30*/  IMAD.MOV.U32 R19, RZ, RZ, RZ ;  /* 0x000000ffff137224 */ /* 0x000fce00078e00ff */
.L_x_38317:
[----:B------:R-:W-:Y:S05]  /*3c40*/  BSYNC B6 ;  /* 0x0000000000067941 */ /* 0x000fea0003800000 */
.L_x_38316:
        /* <DEDUP_REMOVED lines=10> */
[----:B------:R-:W-:Y:S02]  /*3cf0*/  ISETP.NE.AND.EX P0, PT, R23, RZ, P2, P0 ;  /* 0x000000ff1700720c */ /* 0x000fe40001705300 */
[----:B------:R-:W-:Y:S02]  /*3d00*/  ISETP.NE.AND.EX P1, PT, R29, RZ, P2, P1 ;  /* 0x000000ff1d00720c */ /* 0x000fe40001725310 */
[----:B------:R-:W-:Y:S02]  /*3d10*/  ISETP.NE.AND.EX P4, PT, R17, RZ, P2, P4 ;  /* 0x000000ff1100720c */ /* 0x000fe40001785340 */
[----:B------:R-:W-:Y:S02]  /*3d20*/  ISETP.NE.AND.EX P3, PT, R19, RZ, P2, P3 ;  /* 0x000000ff1300720c */ /* 0x000fe40001765330 */
        /* <DEDUP_REMOVED lines=27> */
.L_x_38355:
[----:B------:R0:W-:Y:S01]  /*3ee0*/  STG.E.U8 desc[UR36][R8.64], R3 ;  /* 0x0000000308007986 */ /* 0x0001e2000c101124 */
[----:B------:R-:W-:Y:S05]  /*3ef0*/  BRA `(.L_x_38351) ;  /* 0x0000000c00547947 */ /* 0x000fea0003800000 */
.L_x_38354:
        /* <DEDUP_REMOVED lines=10> */
.L_x_38358:
[----:B------:R0:W-:Y:S01]  /*3fa0*/  STG.E desc[UR36][R8.64], R3 ;  /* 0x0000000308007986 */ /* 0x0001e2000c101924 */
[----:B------:R-:W-:Y:S05]  /*3fb0*/  BRA `(.L_x_38351) ;  /* 0x0000000c00247947 */ /* 0x000fea0003800000 */
.L_x_38357:
[----:B------:R0:W-:Y:S01]  /*3fc0*/  STG.E.U16 desc[UR36][R8.64], R3 ;  /* 0x0000000308007986 */ /* 0x0001e2000c101524 */
[----:B------:R-:W-:Y:S05]  /*3fd0*/  BRA `(.L_x_38351) ;  /* 0x0000000c001c7947 */ /* 0x000fea0003800000 */
.L_x_38353:
        /* <DEDUP_REMOVED lines=9> */
.L_x_38360:
[----:B------:R-:W0:Y:S02]  /*4070*/  I2F.S16 R0, R3 ;  /* 0x0000000300007306 */ /* 0x000e240000101400 */
[----:B0-----:R-:W-:-:S05]  /*4080*/  F2FP.F16.F32.PACK_AB R0, RZ, R0 ;  /* 0x00000000ff00723e */ /* 0x001fca00000000ff */
[----:B------:R0:W-:Y:S01]  /*4090*/  STG.E.U16 desc[UR36][R8.64], R0 ;  /* 0x0000000008007986 */ /* 0x0001e2000c101524 */
[----:B------:R-:W-:Y:S05]  /*40a0*/  BRA `(.L_x_38351) ;  /* 0x0000000800e87947 */ /* 0x000fea0003800000 */
.L_x_38359:
        /* <DEDUP_REMOVED lines=10> */
.L_x_38362:
[----:B------:R-:W0:Y:S02]  /*4150*/  I2F.S16 R3, R3 ;  /* 0x0000000300037306 */ /* 0x000e240000101400 */
[----:B0-----:R-:W-:-:S04]  /*4160*/  F2FP.F16.F32.PACK_AB R3, RZ, R3 ;  /* 0x00000003ff03723e */ /* 0x001fc800000000ff */
[----:B------:R-:W-:-:S05]  /*4170*/  PRMT R3, R3, 0x5410, RZ ;  /* 0x0000541003037816 */ /* 0x000fca00000000ff */
[----:B------:R0:W-:Y:S01]  /*4180*/  STG.E desc[UR36][R8.64], R3 ;  /* 0x0000000308007986 */ /* 0x0001e2000c101924 */
[----:B------:R-:W-:Y:S05]  /*4190*/  BRA `(.L_x_38351) ;  /* 0x0000000800ac7947 */ /* 0x000fea0003800000 */
.L_x_38361:
[----:B------:R-:W0:Y:S02]  /*41a0*/  I2F.F64.S16 R4, R3 ;  /* 0x0000000300047312 */ /* 0x000e240000101c00 */
[----:B0-----:R0:W-:Y:S01]  /*41b0*/  STG.E.64 desc[UR36][R8.64], R4 ;  /* 0x0000000408007986 */ /* 0x0011e2000c101b24 */
[----:B------:R-:W-:Y:S05]  /*41c0*/  BRA `(.L_x_38351) ;  /* 0x0000000800a07947 */ /* 0x000fea0003800000 */
.L_x_38352:
        /* <DEDUP_REMOVED lines=10> */
.L_x_38365:
[----:B------:R-:W0:Y:S01]  /*4270*/  I2F.F64.S16 R4, R3 ;  /* 0x0000000300047312 */ /* 0x000e220000101c00 */
[----:B------:R-:W-:-:S05]  /*4280*/  CS2R R6, SRZ ;  /* 0x0000000000067805 */ /* 0x000fca000001ff00 */
[----:B0-----:R0:W-:Y:S01]  /*4290*/  STG.E.128 desc[UR36][R8.64], R4 ;  /* 0x0000000408007986 */ /* 0x0011e2000c101d24 */
[----:B------:R-:W-:Y:S05]  /*42a0*/  BRA `(.L_x_38351) ;  /* 0x0000000800687947 */ /* 0x000fea0003800000 */
.L_x_38364:
        /* <DEDUP_REMOVED lines=21> */
.L_x_38369:
[----:B------:R-:W-:Y:S05]  /*4400*/  BSYNC B0 ;  /* 0x0000000000007941 */ /* 0x000fea0003800000 */
.L_x_38368:
[----:B------:R-:W-:-:S05]  /*4410*/  LOP3.LUT R5, R0, R5, RZ, 0xfc, !PT ;  /* 0x0000000500057212 */ /* 0x000fca00078efcff */
[----:B------:R0:W-:Y:S01]  /*4420*/  STG.E.U8 desc[UR36][R8.64], R5 ;  /* 0x0000000508007986 */ /* 0x0001e2000c101124 */
[----:B------:R-:W-:Y:S05]  /*4430*/  BRA `(.L_x_38351) ;  /* 0x0000000800047947 */ /* 0x000fea0003800000 */
.L_x_38367:
        /* <DEDUP_REMOVED lines=13> */
.L_x_38371:
[----:B------:R-:W-:Y:S01]  /*4510*/  IMAD.MOV.U32 R0, RZ, RZ, 0x7f ;  /* 0x0000007fff007424 */ /* 0x000fe200078e00ff */
[----:B------:R-:W-:-:S04]  /*4520*/  ISETP.GT.U32.AND P0, PT, R4, 0x7f800000, PT ;  /* 0x7f8000000400780c */ /* 0x000fc80003f04070 */
[----:B------:R-:W-:-:S09]  /*4530*/  SEL R0, R0, 0x7c, P0 ;  /* 0x0000007c00007807 */ /* 0x000fd20000000000 */
.L_x_38372:
[----:B------:R-:W-:Y:S05]  /*4540*/  BSYNC B0 ;  /* 0x0000000000007941 */ /* 0x000fea0003800000 */
.L_x_38370:
[----:B------:R-:W-:-:S04]  /*4550*/  LOP3.LUT R3, R5, 0x80000000, RZ, 0xc0, !PT ;  /* 0x8000000005037812 */ /* 0x000fc800078ec0ff */
[----:B------:R-:W-:-:S04]  /*4560*/  SHF.R.U32.HI R3, RZ, 0x18, R3 ;  /* 0x00000018ff037819 */ /* 0x000fc80000011603 */
[----:B------:R-:W-:-:S05]  /*4570*/  LOP3.LUT R3, R0, R3, RZ, 0xfc, !PT ;  /* 0x0000000300037212 */ /* 0x000fca00078efcff */
[----:B------:R0:W-:Y:S01]  /*4580*/  STG.E.U8 desc[UR36][R8.64], R3 ;  /* 0x0000000308007986 */ /* 0x0001e2000c101124 */
[----:B------:R-:W-:Y:S05]  /*4590*/  BRA `(.L_x_38351) ;  /* 0x0000000400ac7947 */ /* 0x000fea0003800000 */
.L_x_38366:
[----:B------:R-:W0:Y:S02]  /*45a0*/  I2F.S16 R0, R3 ;  /* 0x0000000300007306 */ /* 0x000e240000101400 */
[----:B0-----:R-:W-:-:S05]  /*45b0*/  F2FP.BF16.F32.PACK_AB R0, RZ, R0 ;  /* 0x00000000ff00723e */ /* 0x001fca00000010ff */
[----:B------:R0:W-:Y:S01]  /*45c0*/  STG.E.U16 desc[UR36][R8.64], R0 ;  /* 0x0000000008007986 */ /* 0x0001e2000c101524 */
[----:B------:R-:W-:Y:S05]  /*45d0*/  BRA `(.L_x_38351) ;  /* 0x00000004009c7947 */ /* 0x000fea0003800000 */
.L_x_38363:
        /* <DEDUP_REMOVED lines=10> */
.L_x_38375:
        /* <DEDUP_REMOVED lines=17> */
.L_x_38378:
[----:B------:R-:W-:-:S04]  /*4790*/  LOP3.LUT R3, R3, 0x80000000, RZ, 0xc0, !PT ;  /* 0x8000000003037812 */ /* 0x000fc800078ec0ff */
[----:B------:R-:W-:-:S04]  /*47a0*/  SHF.R.U32.HI R3, RZ, 0x18, R3 ;  /* 0x00000018ff037819 */ /* 0x000fc80000011603 */
[----:B------:R-:W-:-:S04]  /*47b0*/  LOP3.LUT R0, R0, R3, RZ, 0xfc, !PT ;  /* 0x0000000300007212 */ /* 0x000fc800078efcff */
[----:B------:R-:W-:-:S07]  /*47c0*/  PRMT R4, R0, 0x7610, R4 ;  /* 0x0000761000047816 */ /* 0x000fce0000000004 */
.L_x_38377:
[----:B------:R-:W-:Y:S05]  /*47d0*/  BSYNC B0 ;  /* 0x0000000000007941 */ /* 0x000fea0003800000 */
.L_x_38376:
[----:B------:R3:W-:Y:S01]  /*47e0*/  STG.E.U8 desc[UR36][R8.64], R4 ;  /* 0x0000000408007986 */ /* 0x0007e2000c101124 */
[----:B------:R-:W-:Y:S05]  /*47f0*/  BRA `(.L_x_38351) ;  /* 0x0000000400147947 */ /* 0x000fea0003800000 */
.L_x_38374:
        /* <DEDUP_REMOVED lines=17> */
.L_x_38381:
[----:B------:R-:W-:-:S04]  /*4910*/  LOP3.LUT R3, R3, 0x80000000, RZ, 0xc0, !PT ;  /* 0x8000000003037812 */ /* 0x000fc800078ec0ff */
[----:B------:R-:W-:-:S04]  /*4920*/  SHF.R.U32.HI R3, RZ, 0x18, R3 ;  /* 0x00000018ff037819 */ /* 0x000fc80000011603 */
[----:B------:R-:W-:-:S04]  /*4930*/  LOP3.LUT R0, R0, R3, RZ, 0xfc, !PT ;  /* 0x0000000300007212 */ /* 0x000fc800078efcff */
[----:B------:R-:W-:-:S07]  /*4940*/  PRMT R4, R0, 0x7610, R4 ;  /* 0x0000761000047816 */ /* 0x000fce0000000004 */
.L_x_38380:
[----:B------:R-:W-:Y:S05]  /*4950*/  BSYNC B0 ;  /* 0x0000000000007941 */ /* 0x000fea0003800000 */
.L_x_38379:
[----:B------:R0:W-:Y:S01]  /*4960*/  STG.E.U8 desc[UR36][R8.64], R4 ;  /* 0x0000000408007986 */ /* 0x0001e2000c101124 */
[----:B------:R-:W-:Y:S05]  /*4970*/  BRA `(.L_x_38351) ;  /* 0x0000000000b47947 */ /* 0x000fea0003800000 */
.L_x_38373:
        /* <DEDUP_REMOVED lines=23> */
.L_x_38356:
        /* <DEDUP_REMOVED lines=16> */
.L_x_38384:
[----:B------:R-:W-:Y:S05]  /*4bf0*/  BRA `(.L_x_38351) ;  /* 0x0000000000147947 */ /* 0x000fea0003800000 */
.L_x_38383:
[----:B------:R-:W-:Y:S02]  /*4c00*/  IMAD.MOV.U32 R4, RZ, RZ, R3 ;  /* 0x000000ffff047224 */ /* 0x000fe400078e0003 */
[----:B------:R-:W-:-:S05]  /*4c10*/  IMAD.MOV.U32 R5, RZ, RZ, RZ ;  /* 0x000000ffff057224 */ /* 0x000fca00078e00ff */
[----:B------:R2:W-:Y:S01]  /*4c20*/  STG.E.64 desc[UR36][R8.64], R4 ;  /* 0x0000000408007986 */ /* 0x0005e2000c101b24 */
[----:B------:R-:W-:Y:S05]  /*4c30*/  BRA `(.L_x_38351) ;  /* 0x0000000000047947 */ /* 0x000fea0003800000 */
.L_x_38382:
[----:B------:R0:W-:Y:S02]  /*4c40*/  STG.E desc[UR36][R8.64], R3 ;  /* 0x0000000308007986 */ /* 0x0001e4000c101924 */
.L_x_38351:
[----:B------:R-:W-:Y:S05]  /*4c50*/  BSYNC B6 ;  /* 0x0000000000067941 */ /* 0x000fea0003800000 */
.L_x_38350:
        /* <DEDUP_REMOVED lines=23> */
.L_x_38390:
[----:B------:R0:W-:Y:S01]  /*4dd0*/  STG.E.U8 desc[UR36][R8.64], R22 ;  /* 0x0000001608007986 */ /* 0x0001e2000c101124 */
[----:B------:R-:W-:Y:S05]  /*4de0*/  BRA `(.L_x_38392) ;  /* 0x0000000c00487947 */ /* 0x000fea0003800000 */
.L_x_38389:
        /* <DEDUP_REMOVED lines=9> */
.L_x_38394:
[----:B------:R0:W-:Y:S01]  /*4e80*/  STG.E desc[UR36][R8.64], R22 ;  /* 0x0000001608007986 */ /* 0x0001e2000c101924 */
[----:B------:R-:W-:Y:S05]  /*4e90*/  BRA `(.L_x_38392) ;  /* 0x0000000c001c7947 */ /* 0x000fea0003800000 */
.L_x_38393:
[----:B------:R0:W-:Y:S01]  /*4ea0*/  STG.E.U16 desc[UR36][R8.64], R22 ;  /* 0x0000001608007986 */ /* 0x0001e2000c101524 */
[----:B------:R-:W-:Y:S05]  /*4eb0*/  BRA `(.L_x_38392) ;  /* 0x0000000c00147947 */ /* 0x000fea0003800000 */
.L_x_38388:
        /* <DEDUP_REMOVED lines=9> */
.L_x_38396:
[----:B------:R-:W0:Y:S02]  /*4f50*/  I2F.S16 R0, R22 ;  /* 0x0000001600007306 */ /* 0x000e240000101400 */
[----:B0-----:R-:W-:-:S05]  /*4f60*/  F2FP.F16.F32.PACK_AB R0, RZ, R0 ;  /* 0x00000000ff00723e */ /* 0x001fca00000000ff */
[----:B------:R0:W-:Y:S01]  /*4f70*/  STG.E.U16 desc[UR36][R8.64], R0 ;  /* 0x0000000008007986 */ /* 0x0001e2000c101524 */
[----:B------:R-:W-:Y:S05]  /*4f80*/  BRA `(.L_x_38392) ;  /* 0x0000000800e07947 */ /* 0x000fea0003800000 */
.L_x_38395:
        /* <DEDUP_REMOVED lines=10> */
.L_x_38398:
[----:B------:R-:W0:Y:S02]  /*5030*/  I2F.S16 R22, R22 ;  /* 0x0000001600167306 */ /* 0x000e240000101400 */
[----:B0-----:R-:W-:-:S04]  /*5040*/  F2FP.F16.F32.PACK_AB R3, RZ, R22 ;  /* 0x00000016ff03723e */ /* 0x001fc800000000ff */
[----:B------:R-:W-:-:S05]  /*5050*/  PRMT R3, R3, 0x5410, RZ ;  /* 0x0000541003037816 */ /* 0x000fca00000000ff */
[----:B------:R0:W-:Y:S01]  /*5060*/  STG.E desc[UR36][R8.64], R3 ;  /* 0x0000000308007986 */ /* 0x0001e2000c101924 */
[----:B------:R-:W-:Y:S05]  /*5070*/  BRA `(.L_x_38392) ;  /* 0x0000000800a47947 */ /* 0x000fea0003800000 */
.L_x_38397:
[----:B------:R-:W0:Y:S02]  /*5080*/  I2F.F64.S16 R22, R22 ;  /* 0x0000001600167312 */ /* 0x000e240000101c00 */
[----:B0-----:R0:W-:Y:S01]  /*5090*/  STG.E.64 desc[UR36][R8.64], R22 ;  /* 0x0000001608007986 */ /* 0x0011e2000c101b24 */
[----:B------:R-:W-:Y:S05]  /*50a0*/  BRA `(.L_x_38392) ;  /* 0x0000000800987947 */ /* 0x000fea0003800000 */
.L_x_38387:
        /* <DEDUP_REMOVED lines=10> */
.L_x_38401:
[----:B------:R-:W0:Y:S01]  /*5150*/  I2F.F64.S16 R4, R22 ;  /* 0x0000001600047312 */ /* 0x000e220000101c00 */
[----:B------:R-:W-:-:S05]  /*5160*/  CS2R R6, SRZ ;  /* 0x0000000000067805 */ /* 0x000fca000001ff00 */
[----:B0-----:R0:W-:Y:S01]  /*5170*/  STG.E.128 desc[UR36][R8.64], R4 ;  /* 0x0000000408007986 */ /* 0x0011e2000c101d24 */
[----:B------:R-:W-:Y:S05]  /*5180*/  BRA `(.L_x_38392) ;  /* 0x0000000800607947 */ /* 0x000fea0003800000 */
.L_x_38400:
        /* <DEDUP_REMOVED lines=21> */
.L_x_38405:
[----:B------:R-:W-:Y:S05]  /*52e0*/  BSYNC B0 ;  /* 0x0000000000007941 */ /* 0x000fea0003800000 */
.L_x_38404:
[----:B------:R-:W-:-:S05]  /*52f0*/  LOP3.LUT R5, R0, R5, RZ, 0xfc, !PT ;  /* 0x0000000500057212 */ /* 0x000fca00078efcff */
[----:B------:R0:W-:Y:S01]  /*5300*/  STG.E.U8 desc[UR36][R8.64], R5 ;  /* 0x0000000508007986 */ /* 0x0001e2000c101124 */
[----:B------:R-:W-:Y:S05]  /*5310*/  BRA `(.L_x_38392) ;  /* 0x0000000400fc7947 */ /* 0x000fea0003800000 */
.L_x_38403:
        /* <DEDUP_REMOVED lines=13> */
.L_x_38407:
[----:B------:R-:W-:Y:S01]  /*53f0*/  IMAD.MOV.U32 R0, RZ, RZ, 0x7f ;  /* 0x0000007fff007424 */ /* 0x000fe200078e00ff */
[----:B------:R-:W-:-:S04]  /*5400*/  ISETP.GT.U32.AND P0, PT, R3, 0x7f800000, PT ;  /* 0x7f8000000300780c */ /* 0x000fc80003f04070 */
[----:B------:R-:W-:-:S09]  /*5410*/  SEL R0, R0, 0x7c, P0 ;  /* 0x0000007c00007807 */ /* 0x000fd20000000000 */
.L_x_38408:
[----:B------:R-:W-:Y:S05]  /*5420*/  BSYNC B0 ;  /* 0x0000000000007941 */ /* 0x000fea0003800000 */
.L_x_38406:
[----:B------:R-:W-:-:S04]  /*5430*/  LOP3.LUT R3, R5, 0x80000000, RZ, 0xc0, !PT ;  /* 0x8000000005037812 */ /* 0x000fc800078ec0ff */
[----:B------:R-:W-:-:S04]  /*5440*/  SHF.R.U32.HI R3, RZ, 0x18, R3 ;  /* 0x00000018ff037819 */ /* 0x000fc80000011603 */
[----:B------:R-:W-:-:S05]  /*5450*/  LOP3.LUT R3, R0, R3, RZ, 0xfc, !PT ;  /* 0x0000000300037212 */ /* 0x000fca00078efcff */
[----:B------:R0:W-:Y:S01]  /*5460*/  STG.E.U8 desc[UR36][R8.64], R3 ;  /* 0x0000000308007986 */ /* 0x0001e2000c101124 */
[----:B------:R-:W-:Y:S05]  /*5470*/  BRA `(.L_x_38392) ;  /* 0x0000000400a47947 */ /* 0x000fea0003800000 */
.L_x_38402:
[----:B------:R-:W0:Y:S02]  /*5480*/  I2F.S16 R0, R22 ;  /* 0x0000001600007306 */ /* 0x000e240000101400 */
[----:B0-----:R-:W-:-:S05]  /*5490*/  F2FP.BF16.F32.PACK_AB R0, RZ, R0 ;  /* 0x00000000ff00723e */ /* 0x001fca00000010ff */
[----:B------:R0:W-:Y:S01]  /*54a0*/  STG.E.U16 desc[UR36][R8.64], R0 ;  /* 0x0000000008007986 */ /* 0x0001e2000c101524 */
[----:B------:R-:W-:Y:S05]  /*54b0*/  BRA `(.L_x_38392) ;  /* 0x0000000400947947 */ /* 0x000fea0003800000 */
.L_x_38399:
        /* <DEDUP_REMOVED lines=10> */
.L_x_38411:
        /* <DEDUP_REMOVED lines=17> */
.L_x_38414:
[----:B------:R-:W-:-:S04]  /*5670*/  LOP3.LUT R3, R5, 0x80000000, RZ, 0xc0, !PT ;  /* 0x8000000005037812 */ /* 0x000fc800078ec0ff */
[----:B------:R-:W-:-:S04]  /*5680*/  SHF.R.U32.HI R3, RZ, 0x18, R3 ;  /* 0x00000018ff037819 */ /* 0x000fc80000011603 */
[----:B------:R-:W-:-:S04]  /*5690*/  LOP3.LUT R0, R0, R3, RZ, 0xfc, !PT ;  /* 0x0000000300007212 */ /* 0x000fc800078efcff */
[----:B------:R-:W-:-:S07]  /*56a0*/  PRMT R4, R0, 0x7610, R4 ;  /* 0x0000761000047816 */ /* 0x000fce0000000004 */
.L_x_38413:
[----:B------:R-:W-:Y:S05]  /*56b0*/  BSYNC B0 ;  /* 0x0000000000007941 */ /* 0x000fea0003800000 */
.L_x_38412:
[----:B------:R3:W-:Y:S01]  /*56c0*/  STG.E.U8 desc[UR36][R8.64], R4 ;  /* 0x0000000408007986 */ /* 0x0007e2000c101124 */
[----:B------:R-:W-:Y:S05]  /*56d0*/  BRA `(.L_x_38392) ;  /* 0x00000004000c7947 */ /* 0x000fea0003800000 */
.L_x_38410:
        /* <DEDUP_REMOVED lines=17> */
.L_x_38417:
[----:B------:R-:W-:-:S04]  /*57f0*/  LOP3.LUT R3, R5, 0x80000000, RZ, 0xc0, !PT ;  /* 0x8000000005037812 */ /* 0x000fc800078ec0ff */
[----:B------:R-:W-:-:S04]  /*5800*/  SHF.R.U32.HI R3, RZ, 0x18, R3 ;  /* 0x00000018ff037819 */ /* 0x000fc80000011603 */
[----:B------:R-:W-:-:S04]  /*5810*/  LOP3.LUT R0, R0, R3, RZ, 0xfc, !PT ;  /* 0x0000000300007212 */ /* 0x000fc800078efcff */
[----:B------:R-:W-:-:S07]  /*5820*/  PRMT R4, R0, 0x7610, R4 ;  /* 0x0000761000047816 */ /* 0x000fce0000000004 */
.L_x_38416:
[----:B------:R-:W-:Y:S05]  /*5830*/  BSYNC B0 ;  /* 0x0000000000007941 */ /* 0x000fea0003800000 */
.L_x_38415:
[----:B------:R0:W-:Y:S01]  /*5840*/  STG.E.U8 desc[UR36][R8.64], R4 ;  /* 0x0000000408007986 */ /* 0x0001e2000c101124 */
[----:B------:R-:W-:Y:S05]  /*5850*/  BRA `(.L_x_38392) ;  /* 0x0000000000ac7947 */ /* 0x000fea0003800000 */
.L_x_38409:
        /* <DEDUP_REMOVED lines=22> */
.L_x_38391:
        /* <DEDUP_REMOVED lines=16> */
.L_x_38420:
[----:B------:R-:W-:Y:S05]  /*5ac0*/  BRA `(.L_x_38392) ;  /* 0x0000000000107947 */ /* 0x000fea0003800000 */
.L_x_38419:
[----:B------:R-:W-:-:S05]  /*5ad0*/  IMAD.MOV.U32 R23, RZ, RZ, RZ ;  /* 0x000000ffff177224 */ /* 0x000fca00078e00ff */
[----:B------:R2:W-:Y:S01]  /*5ae0*/  STG.E.64 desc[UR36][R8.64], R22 ;  /* 0x0000001608007986 */ /* 0x0005e2000c101b24 */
[----:B------:R-:W-:Y:S05]  /*5af0*/  BRA `(.L_x_38392) ;  /* 0x0000000000047947 */ /* 0x000fea0003800000 */
.L_x_38418:
[----:B------:R0:W-:Y:S02]  /*5b00*/  STG.E desc[UR36][R8.64], R22 ;  /* 0x0000001608007986 */ /* 0x0001e4000c101924 */
.L_x_38392:
        /* <DEDUP_REMOVED lines=23> */
.L_x_38424:
[----:B------:R3:W-:Y:S01]  /*5c80*/  STG.E.U8 desc[UR36][R8.64], R18 ;  /* 0x0000001208007986 */ /* 0x0007e2000c101124 */
[----:B------:R-:W-:Y:S05]  /*5c90*/  BRA `(.L_x_38426) ;  /* 0x0000000c00487947 */ /* 0x000fea0003800000 */
.L_x_38423:
        /* <DEDUP_REMOVED lines=9> */
.L_x_38428:
[----:B------:R2:W-:Y:S01]  /*5d30*/  STG.E desc[UR36][R8.64], R18 ;  /* 0x0000001208007986 */ /* 0x0005e2000c101924 */
[----:B------:R-:W-:Y:S05]  /*5d40*/  BRA `(.L_x_38426) ;  /* 0x0000000c001c7947 */ /* 0x000fea0003800000 */
.L_x_38427:
[----:B------:R0:W-:Y:S01]  /*5d50*/  STG.E.U16 desc[UR36][R8.64], R18 ;  /* 0x0000001208007986 */ /* 0x0001e2000c101524 */
[----:B------:R-:W-:Y:S05]  /*5d60*/  BRA `(.L_x_38426) ;  /* 0x0000000c00147947 */ /* 0x000fea0003800000 */
.L_x_38422:
        /* <DEDUP_REMOVED lines=9> */
.L_x_38430:
[----:B------:R-:W0:Y:S02]  /*5e00*/  I2F.S16 R0, R18 ;  /* 0x0000001200007306 */ /* 0x000e240000101400 */
[----:B0-----:R-:W-:-:S05]  /*5e10*/  F2FP.F16.F32.PACK_AB R0, RZ, R0 ;  /* 0x00000000ff00723e */ /* 0x001fca00000000ff */
[----:B------:R0:W-:Y:S01]  /*5e20*/  STG.E.U16 desc[UR36][R8.64], R0 ;  /* 0x0000000008007986 */ /* 0x0001e2000c101524 */
[----:B------:R-:W-:Y:S05]  /*5e30*/  BRA `(.L_x_38426) ;  /* 0x0000000800e07947 */ /* 0x000fea0003800000 */
.L_x_38429:
        /* <DEDUP_REMOVED lines=10> */
.L_x_38432:
[----:B------:R-:W0:Y:S02]  /*5ee0*/  I2F.S16 R18, R18 ;  /* 0x0000001200127306 */ /* 0x000e240000101400 */
[----:B0-----:R-:W-:-:S04]  /*5ef0*/  F2FP.F16.F32.PACK_AB R3, RZ, R18 ;  /* 0x00000012ff03723e */ /* 0x001fc800000000ff */
[----:B------:R-:W-:-:S05]  /*5f00*/  PRMT R3, R3, 0x5410, RZ ;  /* 0x0000541003037816 */ /* 0x000fca00000000ff */
[----:B------:R0:W-:Y:S01]  /*5f10*/  STG.E desc[UR36][R8.64], R3 ;  /* 0x0000000308007986 */ /* 0x0001e2000c101924 */
[----:B------:R-:W-:Y:S05]  /*5f20*/  BRA `(.L_x_38426) ;  /* 0x0000000800a47947 */ /* 0x000fea0003800000 */
.L_x_38431:
[----:B------:R-:W0:Y:S02]  /*5f30*/  I2F.F64.S16 R18, R18 ;  /* 0x0000001200127312 */ /* 0x000e240000101c00 */
[----:B0-----:R0:W-:Y:S01]  /*5f40*/  STG.E.64 desc[UR36][R8.64], R18 ;  /* 0x0000001208007986 */ /* 0x0011e2000c101b24 */
[----:B------:R-:W-:Y:S05]  /*5f50*/  BRA `(.L_x_38426) ;  /* 0x0000000800987947 */ /* 0x000fea0003800000 */
.L_x_38421:
        /* <DEDUP_REMOVED lines=10> */
.L_x_38435:
[----:B------:R-:W0:Y:S01]  /*6000*/  I2F.F64.S16 R4, R18 ;  /* 0x0000001200047312 */ /* 0x000e220000101c00 */
[----:B------:R-:W-:-:S05]  /*6010*/  CS2R R6, SRZ ;  /* 0x0000000000067805 */ /* 0x000fca000001ff00 */
[----:B0-----:R0:W-:Y:S01]  /*6020*/  STG.E.128 desc[UR36][R8.64], R4 ;  /* 0x0000000408007986 */ /* 0x0011e2000c101d24 */
[----:B------:R-:W-:Y:S05]  /*6030*/  BRA `(.L_x_38426) ;  /* 0x0000000800607947 */ /* 0x000fea0003800000 */
.L_x_38434:
        /* <DEDUP_REMOVED lines=21> */
.L_x_38439:
[----:B------:R-:W-:Y:S05]  /*6190*/  BSYNC B0 ;  /* 0x0000000000007941 */ /* 0x000fea0003800000 */
.L_x_38438:
[----:B------:R-:W-:-:S05]  /*61a0*/  LOP3.LUT R5, R0, R5, RZ, 0xfc, !PT ;  /* 0x0000000500057212 */ /* 0x000fca00078efcff */
[----:B------:R0:W-:Y:S01]  /*61b0*/  STG.E.U8 desc[UR36][R8.64], R5 ;  /* 0x0000000508007986 */ /* 0x0001e2000c101124 */
[----:B------:R-:W-:Y:S05]  /*61c0*/  BRA `(.L_x_38426) ;  /* 0x0000000400fc7947 */ /* 0x000fea0003800000 */
.L_x_38437:
        /* <DEDUP_REMOVED lines=13> */
.L_x_38441:
[----:B------:R-:W-:Y:S01]  /*62a0*/  IMAD.MOV.U32 R0, RZ, RZ, 0x7f ;  /* 0x0000007fff007424 */ /* 0x000fe200078e00ff */
[----:B------:R-:W-:-:S04]  /*62b0*/  ISETP.GT.U32.AND P0, PT, R3, 0x7f800000, PT ;  /* 0x7f8000000300780c */ /* 0x000fc80003f04070 */
[----:B------:R-:W-:-:S09]  /*62c0*/  SEL R0, R0, 0x7c, P0 ;  /* 0x0000007c00007807 */ /* 0x000fd20000000000 */
.L_x_38442:
[----:B------:R-:W-:Y:S05]  /*62d0*/  BSYNC B0 ;  /* 0x0000000000007941 */ /* 0x000fea0003800000 */
.L_x_38440:
[----:B------:R-:W-:-:S04]  /*62e0*/  LOP3.LUT R3, R5, 0x80000000, RZ, 0xc0, !PT ;  /* 0x8000000005037812 */ /* 0x000fc800078ec0ff */
[----:B------:R-:W-:-:S04]  /*62f0*/  SHF.R.U32.HI R3, RZ, 0x18, R3 ;  /* 0x00000018ff037819 */ /* 0x000fc80000011603 */
[----:B------:R-:W-:-:S05]  /*6300*/  LOP3.LUT R3, R0, R3, RZ, 0xfc, !PT ;  /* 0x0000000300037212 */ /* 0x000fca00078efcff */
[----:B------:R0:W-:Y:S01]  /*6310*/  STG.E.U8 desc[UR36][R8.64], R3 ;  /* 0x0000000308007986 */ /* 0x0001e2000c101124 */
[----:B------:R-:W-:Y:S05]  /*6320*/  BRA `(.L_x_38426) ;  /* 0x0000000400a47947 */ /* 0x000fea0003800000 */
.L_x_38436:
[----:B------:R-:W0:Y:S02]  /*6330*/  I2F.S16 R0, R18 ;  /* 0x0000001200007306 */ /* 0x000e240000101400 */
[----:B0-----:R-:W-:-:S05]  /*6340*/  F2FP.BF16.F32.PACK_AB R0, RZ, R0 ;  /* 0x00000000ff00723e */ /* 0x001fca00000010ff */
[----:B------:R0:W-:Y:S01]  /*6350*/  STG.E.U16 desc[UR36][R8.64], R0 ;  /* 0x0000000008007986 */ /* 0x0001e2000c101524 */
[----:B------:R-:W-:Y:S05]  /*6360*/  BRA `(.L_x_38426) ;  /* 0x0000000400947947 */ /* 0x000fea0003800000 */
.L_x_38433:
        /* <DEDUP_REMOVED lines=10> */
.L_x_38445:
        /* <DEDUP_REMOVED lines=17> */
.L_x_38448:
[----:B------:R-:W-:-:S04]  /*6520*/  LOP3.LUT R3, R5, 0x80000000, RZ, 0xc0, !PT ;  /* 0x8000000005037812 */ /* 0x000fc800078ec0ff */
[----:B------:R-:W-:-:S04]  /*6530*/  SHF.R.U32.HI R3, RZ, 0x18, R3 ;  /* 0x00000018ff037819 */ /* 0x000fc80000011603 */
[----:B------:R-:W-:-:S04]  /*6540*/  LOP3.LUT R0, R0, R3, RZ, 0xfc, !PT ;  /* 0x0000000300007212 */ /* 0x000fc800078efcff */
[----:B------:R-:W-:-:S07]  /*6550*/  PRMT R4, R0, 0x7610, R4 ;  /* 0x0000761000047816 */ /* 0x000fce0000000004 */
.L_x_38447:
[----:B------:R-:W-:Y:S05]  /*6560*/  BSYNC B0 ;  /* 0x0000000000007941 */ /* 0x000fea0003800000 */
.L_x_38446:
[----:B------:R0:W-:Y:S01]  /*6570*/  STG.E.U8 desc[UR36][R8.64], R4 ;  /* 0x0000000408007986 */ /* 0x0001e2000c101124 */
[----:B------:R-:W-:Y:S05]  /*6580*/  BRA `(.L_x_38426) ;  /* 0x00000004000c7947 */ /* 0x000fea0003800000 */
.L_x_38444:
        /* <DEDUP_REMOVED lines=17> */
.L_x_38451:
[----:B------:R-:W-:-:S04]  /*66a0*/  LOP3.LUT R3, R5, 0x80000000, RZ, 0xc0, !PT ;  /* 0x8000000005037812 */ /* 0x000fc800078ec0ff */
[----:B------:R-:W-:-:S04]  /*66b0*/  SHF.R.U32.HI R3, RZ, 0x18, R3 ;  /* 0x00000018ff037819 */ /* 0x000fc80000011603 */
[----:B------:R-:W-:-:S04]  /*66c0*/  LOP3.LUT R0, R0, R3, RZ, 0xfc, !PT ;  /* 0x0000000300007212 */ /* 0x000fc800078efcff */
[----:B------:R-:W-:-:S07]  /*66d0*/  PRMT R4, R0, 0x7610, R4 ;  /* 0x0000761000047816 */ /* 0x000fce0000000004 */
.L_x_38450:
[----:B------:R-:W-:Y:S05]  /*66e0*/  BSYNC B0 ;  /* 0x0000000000007941 */ /* 0x000fea0003800000 */
.L_x_38449:
[----:B------:R0:W-:Y:S01]  /*66f0*/  STG.E.U8 desc[UR36][R8.64], R4 ;  /* 0x0000000408007986 */ /* 0x0001e2000c101124 */
[----:B------:R-:W-:Y:S05]  /*6700*/  BRA `(.L_x_38426) ;  /* 0x0000000000ac7947 */ /* 0x000fea0003800000 */
.L_x_38443:
        /* <DEDUP_REMOVED lines=22> */
.L_x_38425:
        /* <DEDUP_REMOVED lines=16> */
.L_x_38454:
[----:B------:R-:W-:Y:S05]  /*6970*/  BRA `(.L_x_38426) ;  /* 0x0000000000107947 */ /* 0x000fea0003800000 */
.L_x_38453:
[----:B------:R-:W-:-:S05]  /*6980*/  IMAD.MOV.U32 R19, RZ, RZ, RZ ;  /* 0x000000ffff137224 */ /* 0x000fca00078e00ff */
[----:B------:R0:W-:Y:S01]  /*6990*/  STG.E.64 desc[UR36][R8.64], R18 ;  /* 0x0000001208007986 */ /* 0x0001e2000c101b24 */
[----:B------:R-:W-:Y:S05]  /*69a0*/  BRA `(.L_x_38426) ;  /* 0x0000000000047947 */ /* 0x000fea0003800000 */
.L_x_38452:
[----:B------:R0:W-:Y:S02]  /*69b0*/  STG.E desc[UR36][R8.64], R18 ;  /* 0x0000001208007986 */ /* 0x0001e4000c101924 */
.L_x_38426:
[----:B------:R-:W-:-:S07]  /*69c0*/  VIADD R25, R25, 0x80 ;  /* 0x0000008019197836 */ /* 0x000fce0000000000 */
.L_x_38386:
[----:B------:R-:W-:Y:S05]  /*69d0*/  BSYNC B6 ;  /* 0x0000000000067941 */ /* 0x000fea0003800000 */
.L_x_38385:
        /* <DEDUP_REMOVED lines=21> */
.L_x_38458:
[----:B------:R-:W-:Y:S01]  /*6b30*/  STG.E.U8 desc[UR36][R2.64], R16 ;  /* 0x0000001002007986 */ /* 0x000fe2000c101124 */
[----:B------:R-:W-:Y:S05]  /*6b40*/  EXIT ;  /* 0x000000000000794d */ /* 0x000fea0003800000 */
.L_x_38457:
        /* <DEDUP_REMOVED lines=9> */
.L_x_38461:
[----:B------:R-:W-:Y:S01]  /*6be0*/  STG.E desc[UR36][R2.64], R16 ;  /* 0x0000001002007986 */ /* 0x000fe2000c101924 */
[----:B------:R-:W-:Y:S05]  /*6bf0*/  EXIT ;  /* 0x000000000000794d */ /* 0x000fea0003800000 */
.L_x_38460:
[----:B------:R-:W-:Y:S01]  /*6c00*/  STG.E.U16 desc[UR36][R2.64], R16 ;  /* 0x0000001002007986 */ /* 0x000fe2000c101524 */
[----:B------:R-:W-:Y:S05]  /*6c10*/  EXIT ;  /* 0x000000000000794d */ /* 0x000fea0003800000 */
.L_x_38456:
        /* <DEDUP_REMOVED lines=9> */
.L_x_38463:
[----:B------:R-:W0:Y:S02]  /*6cb0*/  I2F.S16 R0, R16 ;  /* 0x0000001000007306 */ /* 0x000e240000101400 */
[----:B0-----:R-:W-:-:S05]  /*6cc0*/  F2FP.F16.F32.PACK_AB R0, RZ, R0 ;  /* 0x00000000ff00723e */ /* 0x001fca00000000ff */
[----:B------:R-:W-:Y:S01]  /*6cd0*/  STG.E.U16 desc[UR36][R2.64], R0 ;  /* 0x0000000002007986 */ /* 0x000fe2000c101524 */
[----:B------:R-:W-:Y:S05]  /*6ce0*/  EXIT ;  /* 0x000000000000794d */ /* 0x000fea0003800000 */
.L_x_38462:
        /* <DEDUP_REMOVED lines=10> */
.L_x_38465:
[----:B------:R-:W0:Y:S02]  /*6d90*/  I2F.S16 R16, R16 ;  /* 0x0000001000107306 */ /* 0x000e240000101400 */
[----:B0-----:R-:W-:-:S04]  /*6da0*/  F2FP.F16.F32.PACK_AB R5, RZ, R16 ;  /* 0x00000010ff05723e */ /* 0x001fc800000000ff */
[----:B------:R-:W-:-:S05]  /*6db0*/  PRMT R5, R5, 0x5410, RZ ;  /* 0x0000541005057816 */ /* 0x000fca00000000ff */
[----:B------:R-:W-:Y:S01]  /*6dc0*/  STG.E desc[UR36][R2.64], R5 ;  /* 0x0000000502007986 */ /* 0x000fe2000c101924 */
[----:B------:R-:W-:Y:S05]  /*6dd0*/  EXIT ;  /* 0x000000000000794d */ /* 0x000fea0003800000 */
.L_x_38464:
[----:B------:R-:W0:Y:S02]  /*6de0*/  I2F.F64.S16 R16, R16 ;  /* 0x0000001000107312 */ /* 0x000e240000101c00 */
[----:B0-----:R-:W-:Y:S01]  /*6df0*/  STG.E.64 desc[UR36][R2.64], R16 ;  /* 0x0000001002007986 */ /* 0x001fe2000c101b24 */
[----:B------:R-:W-:Y:S05]  /*6e00*/  EXIT ;  /* 0x000000000000794d */ /* 0x000fea0003800000 */
.L_x_38455:
        /* <DEDUP_REMOVED lines=10> */
.L_x_38468:
[----:B------:R-:W0:Y:S01]  /*6eb0*/  I2F.F64.S16 R16, R16 ;  /* 0x0000001000107312 */ /* 0x000e220000101c00 */
[----:B---3--:R-:W-:-:S05]  /*6ec0*/  CS2R R18, SRZ ;  /* 0x0000000000127805 */ /* 0x008fca000001ff00 */
[----:B0-----:R-:W-:Y:S01]  /*6ed0*/  STG.E.128 desc[UR36][R2.64], R16 ;  /* 0x0000001002007986 */ /* 0x001fe2000c101d24 */
[----:B------:R-:W-:Y:S05]  /*6ee0*/  EXIT ;  /* 0x000000000000794d */ /* 0x000fea0003800000 */
.L_x_38467:
        /* <DEDUP_REMOVED lines=21> */
.L_x_38472:
[----:B------:R-:W-:Y:S05]  /*7040*/  BSYNC B0 ;  /* 0x0000000000007941 */ /* 0x000fea0003800000 */
.L_x_38471:
[----:B------:R-:W-:-:S05]  /*7050*/  LOP3.LUT R5, R0, R5, RZ, 0xfc, !PT ;  /* 0x0000000500057212 */ /* 0x000fca00078efcff */
[----:B------:R-:W-:Y:S01]  /*7060*/  STG.E.U8 desc[UR36][R2.64], R5 ;  /* 0x0000000502007986 */ /* 0x000fe2000c101124 */
[----:B------:R-:W-:Y:S05]  /*7070*/  EXIT ;  /* 0x000000000000794d */ /* 0x000fea0003800000 */
.L_x_38470:
        /* <DEDUP_REMOVED lines=13> */
.L_x_38474:
[----:B------:R-:W-:Y:S01]  /*7150*/  IMAD.MOV.U32 R0, RZ, RZ, 0x7f ;  /* 0x0000007fff007424 */ /* 0x000fe200078e00ff */
[----:B------:R-:W-:-:S04]  /*7160*/  ISETP.GT.U32.AND P0, PT, R4, 0x7f800000, PT ;  /* 0x7f8000000400780c */ /* 0x000fc80003f04070 */
[----:B------:R-:W-:-:S09]  /*7170*/  SEL R0, R0, 0x7c, P0 ;  /* 0x0000007c00007807 */ /* 0x000fd20000000000 */
.L_x_38475:
[----:B------:R-:W-:Y:S05]  /*7180*/  BSYNC B0 ;  /* 0x0000000000007941 */ /* 0x000fea0003800000 */
.L_x_38473:
[----:B------:R-:W-:-:S04]  /*7190*/  LOP3.LUT R4, R5, 0x80000000, RZ, 0xc0, !PT ;  /* 0x8000000005047812 */ /* 0x000fc800078ec0ff */
[----:B------:R-:W-:-:S04]  /*71a0*/  SHF.R.U32.HI R5, RZ, 0x18, R4 ;  /* 0x00000018ff057819 */ /* 0x000fc80000011604 */
[----:B------:R-:W-:-:S05]  /*71b0*/  LOP3.LUT R5, R0, R5, RZ, 0xfc, !PT ;  /* 0x0000000500057212 */ /* 0x000fca00078efcff */
[----:B------:R-:W-:Y:S01]  /*71c0*/  STG.E.U8 desc[UR36][R2.64], R5 ;  /* 0x0000000502007986 */ /* 0x000fe2000c101124 */
[----:B------:R-:W-:Y:S05]  /*71d0*/  EXIT ;  /* 0x000000000000794d */ /* 0x000fea0003800000 */
.L_x_38469:
[----:B------:R-:W0:Y:S02]  /*71e0*/  I2F.S16 R0, R16 ;  /* 0x0000001000007306 */ /* 0x000e240000101400 */
[----:B0-----:R-:W-:-:S05]  /*71f0*/  F2FP.BF16.F32.PACK_AB R0, RZ, R0 ;  /* 0x00000000ff00723e */ /* 0x001fca00000010ff */
[----:B------:R-:W-:Y:S01]  /*7200*/  STG.E.U16 desc[UR36][R2.64], R0 ;  /* 0x0000000002007986 */ /* 0x000fe2000c101524 */
[----:B------:R-:W-:Y:S05]  /*7210*/  EXIT ;  /* 0x000000000000794d */ /* 0x000fea0003800000 */
.L_x_38466:
        /* <DEDUP_REMOVED lines=10> */
.L_x_38478:
        /* <DEDUP_REMOVED lines=17> */
.L_x_38481:
[----:B------:R-:W-:-:S04]  /*73d0*/  LOP3.LUT R0, R7, 0x80000000, RZ, 0xc0, !PT ;  /* 0x8000000007007812 */ /* 0x000fc800078ec0ff */
[----:B------:R-:W-:-:S04]  /*73e0*/  SHF.R.U32.HI R5, RZ, 0x18, R0 ;  /* 0x00000018ff057819 */ /* 0x000fc80000011600 */
[----:B------:R-:W-:-:S04]  /*73f0*/  LOP3.LUT R4, R4, R5, RZ, 0xfc, !PT ;  /* 0x0000000504047212 */ /* 0x000fc800078efcff */
[----:B------:R-:W-:-:S07]  /*7400*/  PRMT R0, R4, 0x7610, R0 ;  /* 0x0000761004007816 */ /* 0x000fce0000000000 */
.L_x_38480:
[----:B------:R-:W-:Y:S05]  /*7410*/  BSYNC B0 ;  /* 0x0000000000007941 */ /* 0x000fea0003800000 */
.L_x_38479:
[----:B------:R-:W-:Y:S01]  /*7420*/  STG.E.U8 desc[UR36][R2.64], R0 ;  /* 0x0000000002007986 */ /* 0x000fe2000c101124 */
[----:B------:R-:W-:Y:S05]  /*7430*/  EXIT ;  /* 0x000000000000794d */ /* 0x000fea0003800000 */
.L_x_38477:
        /* <DEDUP_REMOVED lines=17> */
.L_x_38484:
[----:B------:R-:W-:-:S04]  /*7550*/  LOP3.LUT R0, R7, 0x80000000, RZ, 0xc0, !PT ;  /* 0x8000000007007812 */ /* 0x000fc800078ec0ff */
[----:B------:R-:W-:-:S04]  /*7560*/  SHF.R.U32.HI R5, RZ, 0x18, R0 ;  /* 0x00000018ff057819 */ /* 0x000fc80000011600 */
[----:B------:R-:W-:-:S04]  /*7570*/  LOP3.LUT R4, R4, R5, RZ, 0xfc, !PT ;  /* 0x0000000504047212 */ /* 0x000fc800078efcff */
[----:B------:R-:W-:-:S07]  /*7580*/  PRMT R0, R4, 0x7610, R0 ;  /* 0x0000761004007816 */ /* 0x000fce0000000000 */
.L_x_38483:
[----:B------:R-:W-:Y:S05]  /*7590*/  BSYNC B0 ;  /* 0x0000000000007941 */ /* 0x000fea0003800000 */
.L_x_38482:
[----:B------:R-:W-:Y:S01]  /*75a0*/  STG.E.U8 desc[UR36][R2.64], R0 ;  /* 0x0000000002007986 */ /* 0x000fe2000c101124 */
[----:B------:R-:W-:Y:S05]  /*75b0*/  EXIT ;  /* 0x000000000000794d */ /* 0x000fea0003800000 */
.L_x_38476:
        /* <DEDUP_REMOVED lines=22> */
.L_x_38459:
        /* <DEDUP_REMOVED lines=16> */
.L_x_38487:
[----:B------:R-:W-:Y:S05]  /*7820*/  EXIT ;  /* 0x000000000000794d */ /* 0x000fea0003800000 */
.L_x_38486:
[----:B------:R-:W-:-:S05]  /*7830*/  IMAD.MOV.U32 R17, RZ, RZ, RZ ;  /* 0x000000ffff117224 */ /* 0x000fca00078e00ff */
[----:B------:R-:W-:Y:S01]  /*7840*/  STG.E.64 desc[UR36][R2.64], R16 ;  /* 0x0000001002007986 */ /* 0x000fe2000c101b24 */
[----:B------:R-:W-:Y:S05]  /*7850*/  EXIT ;  /* 0x000000000000794d */ /* 0x000fea0003800000 */
.L_x_38485:
[----:B------:R-:W-:Y:S01]  /*7860*/  STG.E desc[UR36][R2.64], R16 ;  /* 0x0000001002007986 */ /* 0x000fe2000c101924 */
[----:B------:R-:W-:Y:S05]  /*7870*/  EXIT ;  /* 0x000000000000794d */ /* 0x000fea0003800000 */
.L_x_38488:
        /* <DEDUP_REMOVED lines=16> */
.L_x_44114:


//--------------------- .text._ZN2at6native18elementwise_kernelILi128ELi4EZNS0_22gpu_kernel_impl_nocastINS0_13AUnaryFunctorIllbZZZNS0_23logical_and_kernel_cudaERNS_14TensorIteratorEENKUlvE0_clEvENKUlvE2_clEvEUlllE_EEEEvRNS_18TensorIteratorBaseERKT_EUliE_EEviT1_ --------------------------
	.section	.text._ZN2at6native18elementwise_kernelILi128ELi4EZNS0_22gpu_kernel_impl_nocastINS0_13AUnaryFunctorIllbZZZNS0_23logical_and_kernel_cudaERNS_14TensorIteratorEENKUlvE0_clEvENKUlvE2_clEvEUlllE_EEEEvRNS_18TensorIteratorBaseERKT_EUliE_EEviT1_,"ax",@progbits
	.align	128
        .global         _ZN2at6native18elementwise_kernelILi128ELi4EZNS0_22gpu_kernel_impl_nocastINS0_13AUnaryFunctorIllbZZZNS0_23logical_and_kernel_cudaERNS_14TensorIteratorEENKUlvE0_clEvENKUlvE2_clEvEUlllE_EEEEvRNS_18TensorIteratorBaseERKT_EUliE_EEviT1_
        .type           _ZN2at6native18elementwise_kernelILi128ELi4EZNS0_22gpu_kernel_impl_nocastINS0_13AUnaryFunctorIllbZZZNS0_23logical_and_kernel_cudaERNS_14TensorIteratorEENKUlvE0_clEvENKUlvE2_clEvEUlllE_EEEEvRNS_18TensorIteratorBaseERKT_EUliE_EEviT1_,@function
        .size           _ZN2at6native18elementwise_kernelILi128ELi4EZNS0_22gpu_kernel_impl_nocastINS0_13AUnaryFunctorIllbZZZNS0_23logical_and_kernel_cudaERNS_14TensorIteratorEENKUlvE0_clEvENKUlvE2_clEvEUlllE_EEEEvRNS_18TensorIteratorBaseERKT_EUliE_EEviT1_,(.L_x_44115 - _ZN2at6native18elementwise_kernelILi128ELi4EZNS0_22gpu_kernel_impl_nocastINS0_13AUnaryFunctorIllbZZZNS0_23logical_and_kernel_cudaERNS_14TensorIteratorEENKUlvE0_clEvENKUlvE2_clEvEUlllE_EEEEvRNS_18TensorIteratorBaseERKT_EUliE_EEviT1_)
        .other          _ZN2at6native18elementwise_kernelILi128ELi4EZNS0_22gpu_kernel_impl_nocastINS0_13AUnaryFunctorIllbZZZNS0_23logical_and_kernel_cudaERNS_14TensorIteratorEENKUlvE0_clEvENKUlvE2_clEvEUlllE_EEEEvRNS_18TensorIteratorBaseERKT_EUliE_EEviT1_,@"STO_CUDA_ENTRY STV_DEFAULT"
_ZN2at6native18elementwise_kernelILi128ELi4EZNS0_22gpu_kernel_impl_nocastINS0_13AUnaryFunctorIllbZZZNS0_23logical_and_kernel_cudaERNS_14TensorIteratorEENKUlvE0_clEvENKUlvE2_clEvEUlllE_EEEEvRNS_18TensorIteratorBaseERKT_EUliE_EEviT1_:
.text._ZN2at6native18elementwise_kernelILi128ELi4EZNS0_22gpu_kernel_impl_nocastINS0_13AUnaryFunctorIllbZZZNS0_23logical_and_kernel_cudaERNS_14TensorIteratorEENKUlvE0_clEvENKUlvE2_clEvEUlllE_EEEEvRNS_18TensorIteratorBaseERKT_EUliE_EEviT1_:
        /* <DEDUP_REMOVED lines=312> */
.L_x_38491:
        /* <DEDUP_REMOVED lines=12> */
[----:B------:R-:W-:-:S04]  /*1440*/  ISETP.NE.AND.EX P0, PT, R7, RZ, P0, P2 ;  /* 0x000000ff0700720c */ /* 0x000fc80000705320 */
[----:B------:R-:W-:-:S05]  /*1450*/  SEL R9, RZ, 0x1, !P0 ;  /* 0x00000001ff097807 */ /* 0x000fca0004000000 */
[----:B------:R0:W-:Y:S04]  /*1460*/  STG.E.U8 desc[UR4][R4.64], R9 ;  /* 0x0000000904007986 */ /* 0x0001e8000c101104 */
.L_x_38490:
[----:B------:R-:W-:Y:S05]  /*1470*/  BSYNC B0 ;  /* 0x0000000000007941 */ /* 0x000fea0003800000 */
.L_x_38489:
        /* <DEDUP_REMOVED lines=305> */
.L_x_38494:
        /* <DEDUP_REMOVED lines=12> */
[----:B------:R-:W-:-:S04]  /*2850*/  ISETP.NE.AND.EX P0, PT, R7, RZ, P2, P0 ;  /* 0x000000ff0700720c */ /* 0x000fc80001705300 */
        /* <DEDUP_REMOVED lines=306> */
.L_x_38495:
        /* <DEDUP_REMOVED lines=12> */
[----:B------:R-:W-:-:S04]  /*3c40*/  ISETP.NE.AND.EX P0, PT, R7, RZ, P2, P0 ;  /* 0x000000ff0700720c */ /* 0x000fc80001705300 */
[----:B------:R-:W-:-:S05]  /*3c50*/  SEL R9, RZ, 0x1, !P0 ;  /* 0x00000001ff097807 */ /* 0x000fca0004000000 */
[----:B------:R2:W-:Y:S04]  /*3c60*/  STG.E.U8 desc[UR4][R4.64], R9 ;  /* 0x0000000904007986 */ /* 0x0005e8000c101104 */
.L_x_38493:
[----:B------:R-:W-:Y:S05]  /*3c70*/  BSYNC B0 ;  /* 0x0000000000007941 */ /* 0x000fea0003800000 */
.L_x_38492:
        /* <DEDUP_REMOVED lines=304> */
.L_x_38496:
        /* <DEDUP_REMOVED lines=11> */
[----:B------:R-:W-:-:S04]  /*5030*/  ISETP.NE.AND.EX P0, PT, R3, RZ, P2, P0 ;  /* 0x000000ff0300720c */ /* 0x000fc80001705300 */
[----:B------:R-:W-:-:S05]  /*5040*/  SEL R7, RZ, 0x1, !P0 ;  /* 0x00000001ff077807 */ /* 0x000fca0004000000 */
[----:B------:R-:W-:Y:S01]  /*5050*/  STG.E.U8 desc[UR4][R4.64], R7 ;  /* 0x0000000704007986 */ /* 0x000fe2000c101104 */
[----:B------:R-:W-:Y:S05]  /*5060*/  EXIT ;  /* 0x000000000000794d */ /* 0x000fea0003800000 */
.L_x_38497:
        /* <DEDUP_REMOVED lines=9> */
.L_x_44115:


//--------------------- .text._ZN2at6native27unrolled_elementwise_kernelINS0_13AUnaryFunctorIllbZZZNS0_23logical_and_kernel_cudaERNS_14TensorIteratorEENKUlvE0_clEvENKUlvE2_clEvEUlllE_EESt5arrayIPcLm2EELi4E23TrivialOffsetCalculatorILi1EjESD_NS0_6memory15LoadWithoutCastENSE_16StoreWithoutCastEEEviT_T0_T2_T3_T4_T5_ --------------------------
	.section	.text._ZN2at6native27unrolled_elementwise_kernelINS0_13AUnaryFunctorIllbZZZNS0_23logical_and_kernel_cudaERNS_14TensorIteratorEENKUlvE0_clEvENKUlvE2_clEvEUlllE_EESt5arrayIPcLm2EELi4E23TrivialOffsetCalculatorILi1EjESD_NS0_6memory15LoadWithoutCastENSE_16StoreWithoutCastEEEviT_T0_T2_T3_T4_T5_,"ax",@progbits
	.align	128
        .global         _ZN2at6native27unrolled_elementwise_kernelINS0_13AUnaryFunctorIllbZZZNS0_23logical_and_kernel_cudaERNS_14TensorIteratorEENKUlvE0_clEvENKUlvE2_clEvEUlllE_EESt5arrayIPcLm2EELi4E23TrivialOffsetCalculatorILi1EjESD_NS0_6memory15LoadWithoutCastENSE_16StoreWithoutCastEEEviT_T0_T2_T3_T4_T5_
        .type           _ZN2at6native27unrolled_elementwise_kernelINS0_13AUnaryFunctorIllbZZZNS0_23logical_and_kernel_cudaERNS_14TensorIteratorEENKUlvE0_clEvENKUlvE2_clEvEUlllE_EESt5arrayIPcLm2EELi4E23TrivialOffsetCalculatorILi1EjESD_NS0_6memory15LoadWithoutCastENSE_16StoreWithoutCastEEEviT_T0_T2_T3_T4_T5_,@function
        .size           _ZN2at6native27unrolled_elementwise_kernelINS0_13AUnaryFunctorIllbZZZNS0_23logical_and_kernel_cudaERNS_14TensorIteratorEENKUlvE0_clEvENKUlvE2_clEvEUlllE_EESt5arrayIPcLm2EELi4E23TrivialOffsetCalculatorILi1EjESD_NS0_6memory15LoadWithoutCastENSE_16StoreWithoutCastEEEviT_T0_T2_T3_T4_T5_,(.L_x_44116 - _ZN2at6native27unrolled_elementwise_kernelINS0_13AUnaryFunctorIllbZZZNS0_23logical_and_kernel_cudaERNS_14TensorIteratorEENKUlvE0_clEvENKUlvE2_clEvEUlllE_EESt5arrayIPcLm2EELi4E23TrivialOffsetCalculatorILi1EjESD_NS0_6memory15LoadWithoutCastENSE_16StoreWithoutCastEEEviT_T0_T2_T3_T4_T5_)
        .other          _ZN2at6native27unrolled_elementwise_kernelINS0_13AUnaryFunctorIllbZZZNS0_23logical_and_kernel_cudaERNS_14TensorIteratorEENKUlvE0_clEvENKUlvE2_clEvEUlllE_EESt5arrayIPcLm2EELi4E23TrivialOffsetCalculatorILi1EjESD_NS0_6memory15LoadWithoutCastENSE_16StoreWithoutCastEEEviT_T0_T2_T3_T4_T5_,@"STO_CUDA_ENTRY STV_DEFAULT"
_ZN2at6native27unrolled_elementwise_kernelINS0_13AUnaryFunctorIllbZZZNS0_23logical_and_kernel_cudaERNS_14TensorIteratorEENKUlvE0_clEvENKUlvE2_clEvEUlllE_EESt5arrayIPcLm2EELi4E23TrivialOffsetCalculatorILi1EjESD_NS0_6memory15LoadWithoutCastENSE_16StoreWithoutCastEEEviT_T0_T2_T3_T4_T5_:
.text._ZN2at6native27unrolled_elementwise_kernelINS0_13AUnaryFunctorIllbZZZNS0_23logical_and_kernel_cudaERNS_14TensorIteratorEENKUlvE0_clEvENKUlvE2_clEvEUlllE_EESt5arrayIPcLm2EELi4E23TrivialOffsetCalculatorILi1EjESD_NS0_6memory15LoadWithoutCastENSE_16StoreWithoutCastEEEviT_T0_T2_T3_T4_T5_:
        /* <DEDUP_REMOVED lines=49> */
[----:B------:R-:W-:-:S03]  /*0310*/  ISETP.NE.AND.EX P4, PT, RZ, UR7, P4, P2 ;  /* 0x00000007ff007c0c */ /* 0x000fc6000a785320 */
[----:B------:R-:W-:Y:S01]  /*0320*/  @!P5 IMAD.X R5, RZ, RZ, R15, P6 ;  /* 0x000000ffff05d224 */ /* 0x000fe200030e060f */
[----:B------:R-:W-:Y:S01]  /*0330*/  @!P5 SEL R7, RZ, 0x1, !P4 ;  /* 0x00000001ff07d807 */ /* 0x000fe20006000000 */
[----:B------:R-:W-:-:S04]  /*0340*/  @!P5 IMAD.MOV.U32 R3, RZ, RZ, R12 ;  /* 0x000000ffff03d224 */ /* 0x000fc800078e000c */
[----:B------:R0:W-:Y:S01]  /*0350*/  @!P5 STG.E.U8 desc[UR4][R4.64], R7 ;  /* 0x000000070400d986 */ /* 0x0001e2000c101104 */
[----:B------:R-:W-:Y:S02]  /*0360*/  ISETP.GE.AND P4, PT, R3, R2, PT ;  /* 0x000000020300720c */ /* 0x000fe40003f86270 */
[----:B------:R-:W-:Y:S02]  /*0370*/  ISETP.NE.AND.EX P3, PT, RZ, UR7, P3, P2 ;  /* 0x00000007ff007c0c */ /* 0x000fe40009f65320 */
[----:B------:R-:W-:Y:S02]  /*0380*/  ISETP.NE.AND.EX P0, PT, RZ, UR7, P0, P2 ;  /* 0x00000007ff007c0c */ /* 0x000fe40008705320 */
[----:B------:R-:W-:Y:S02]  /*0390*/  ISETP.NE.AND.EX P1, PT, RZ, UR7, P1, P2 ;  /* 0x00000007ff007c0c */ /* 0x000fe40008f25320 */
        /* <DEDUP_REMOVED lines=15> */
.L_x_38499:
[----:B------:R-:W-:Y:S05]  /*0490*/  BSYNC B0 ;  /* 0x0000000000007941 */ /* 0x000fea0003800000 */
.L_x_38498:
        /* <DEDUP_REMOVED lines=9> */
.L_x_38500:
        /* <DEDUP_REMOVED lines=13> */
.L_x_44116:


//--------------------- .text._ZN2at6native29vectorized_elementwise_kernelILi2ENS0_13AUnaryFunctorIllbZZZNS0_23logical_and_kernel_cudaERNS_14TensorIteratorEENKUlvE0_clEvENKUlvE2_clEvEUlllE_EESt5arrayIPcLm2EEEEviT0_T1_ --------------------------
	.section	.text._ZN2at6native29vectorized_elementwise_kernelILi2ENS0_13AUnaryFunctorIllbZZZNS0_23logical_and_kernel_cudaERNS_14TensorIteratorEENKUlvE0_clEvENKUlvE2_clEvEUlllE_EESt5arrayIPcLm2EEEEviT0_T1_,"ax",@progbits
	.align	128
        .global         _ZN2at6native29vectorized_elementwise_kernelILi2ENS0_13AUnaryFunctorIllbZZZNS0_23logical_and_kernel_cudaERNS_14TensorIteratorEENKUlvE0_clEvENKUlvE2_clEvEUlllE_EESt5arrayIPcLm2EEEEviT0_T1_
        .type           _ZN2at6native29vectorized_elementwise_kernelILi2ENS0_13AUnaryFunctorIllbZZZNS0_23logical_and_kernel_cudaERNS_14TensorIteratorEENKUlvE0_clEvENKUlvE2_clEvEUlllE_EESt5arrayIPcLm2EEEEviT0_T1_,@function
        .size           _ZN2at6native29vectorized_elementwise_kernelILi2ENS0_13AUnaryFunctorIllbZZZNS0_23logical_and_kernel_cudaERNS_14TensorIteratorEENKUlvE0_clEvENKUlvE2_clEvEUlllE_EESt5arrayIPcLm2EEEEviT0_T1_,(.L_x_44117 - _ZN2at6native29vectorized_elementwise_kernelILi2ENS0_13AUnaryFunctorIllbZZZNS0_23logical_and_kernel_cudaERNS_14TensorIteratorEENKUlvE0_clEvENKUlvE2_clEvEUlllE_EESt5arrayIPcLm2EEEEviT0_T1_)
        .other          _ZN2at6native29vectorized_elementwise_kernelILi2ENS0_13AUnaryFunctorIllbZZZNS0_23logical_and_kernel_cudaERNS_14TensorIteratorEENKUlvE0_clEvENKUlvE2_clEvEUlllE_EESt5arrayIPcLm2EEEEviT0_T1_,@"STO_CUDA_ENTRY STV_DEFAULT"
_ZN2at6native29vectorized_elementwise_kernelILi2ENS0_13AUnaryFunctorIllbZZZNS0_23logical_and_kernel_cudaERNS_14TensorIteratorEENKUlvE0_clEvENKUlvE2_clEvEUlllE_EESt5arrayIPcLm2EEEEviT0_T1_:
.text._ZN2at6native29vectorized_elementwise_kernelILi2ENS0_13AUnaryFunctorIllbZZZNS0_23logical_and_kernel_cudaERNS_14TensorIteratorEENKUlvE0_clEvENKUlvE2_clEvEUlllE_EESt5arrayIPcLm2EEEEviT0_T1_:
        /* <DEDUP_REMOVED lines=26> */
[----:B------:R-:W-:Y:S02]  /*01a0*/  ISETP.NE.AND.EX P2, PT, R17, RZ, P4, P2 ;  /* 0x000000ff1100720c */ /* 0x000fe40002745320 */
[----:B------:R-:W-:-:S02]  /*01b0*/  ISETP.NE.AND.EX P1, PT, R19, RZ, P4, P1 ;  /* 0x000000ff1300720c */ /* 0x000fc40002725310 */
[----:B------:R-:W-:Y:S02]  /*01c0*/  ISETP.NE.AND.EX P0, PT, R5, RZ, P4, P0 ;  /* 0x000000ff0500720c */ /* 0x000fe40002705300 */
[----:B------:R-:W-:Y:S02]  /*01d0*/  SEL R0, RZ, 0x1, !P2 ;  /* 0x00000001ff007807 */ /* 0x000fe40005000000 */
[----:B------:R-:W-:Y:S02]  /*01e0*/  SEL R5, RZ, 0x1, !P1 ;  /* 0x00000001ff057807 */ /* 0x000fe40004800000 */
[----:B------:R-:W-:Y:S02]  /*01f0*/  ISETP.NE.U32.AND P3, PT, R6, RZ, PT ;  /* 0x000000ff0600720c */ /* 0x000fe40003f65070 */
[----:B----4-:R-:W-:Y:S02]  /*0200*/  ISETP.NE.U32.AND P6, PT, R8, RZ, PT ;  /* 0x000000ff0800720c */ /* 0x010fe40003fc5070 */
[----:B------:R-:W-:-:S02]  /*0210*/  ISETP.NE.U32.AND P5, PT, R10, RZ, PT ;  /* 0x000000ff0a00720c */ /* 0x000fc40003fa5070 */
[----:B-----5:R-:W-:Y:S02]  /*0220*/  ISETP.NE.U32.AND P2, PT, R12, RZ, PT ;  /* 0x000000ff0c00720c */ /* 0x020fe40003f45070 */
[----:B------:R-:W-:Y:S02]  /*0230*/  ISETP.NE.U32.AND P1, PT, R14, RZ, PT ;  /* 0x000000ff0e00720c */ /* 0x000fe40003f25070 */
[----:B------:R-:W-:Y:S02]  /*0240*/  ISETP.NE.AND.EX P3, PT, R7, RZ, P4, P3 ;  /* 0x000000ff0700720c */ /* 0x000fe40002765330 */
[----:B------:R-:W-:Y:S02]  /*0250*/  ISETP.NE.AND.EX P6, PT, R9, RZ, P4, P6 ;  /* 0x000000ff0900720c */ /* 0x000fe400027c5360 */
[----:B------:R-:W-:Y:S02]  /*0260*/  ISETP.NE.AND.EX P5, PT, R11, RZ, P4, P5 ;  /* 0x000000ff0b00720c */ /* 0x000fe400027a5350 */
[----:B------:R-:W-:-:S02]  /*0270*/  ISETP.NE.AND.EX P2, PT, R13, RZ, P4, P2 ;  /* 0x000000ff0d00720c */ /* 0x000fc40002745320 */
[----:B------:R-:W-:Y:S02]  /*0280*/  ISETP.NE.AND.EX P1, PT, R15, RZ, P4, P1 ;  /* 0x000000ff0f00720c */ /* 0x000fe40002725310 */
        /* <DEDUP_REMOVED lines=15> */
.L_x_38501:
        /* <DEDUP_REMOVED lines=74> */
[----:B------:R-:W-:-:S04]  /*0820*/  ISETP.NE.AND.EX P6, PT, R23, RZ, P0, P6 ;  /* 0x000000ff1700720c */ /* 0x000fc800007c5360 */
[----:B------:R-:W-:Y:S02]  /*0830*/  P2R R9, PR, RZ, 0x40 ;  /* 0x00000040ff097803 */ /* 0x000fe40000000000 */
[----:B------:R-:W-:-:S04]  /*0840*/  ISETP.NE.U32.AND P6, PT, R6, RZ, PT ;  /* 0x000000ff0600720c */ /* 0x000fc80003fc5070 */
[----:B------:R-:W-:-:S04]  /*0850*/  ISETP.NE.AND.EX P6, PT, R7, RZ, P0, P6 ;  /* 0x000000ff0700720c */ /* 0x000fc800007c5360 */
[----:B------:R-:W-:Y:S02]  /*0860*/  P2R R6, PR, RZ, 0x40 ;  /* 0x00000040ff067803 */ /* 0x000fe40000000000 */
[----:B------:R-:W-:-:S04]  /*0870*/  ISETP.NE.U32.AND P6, PT, R2, RZ, PT ;  /* 0x000000ff0200720c */ /* 0x000fc80003fc5070 */
[----:B------:R-:W-:Y:S01]  /*0880*/  ISETP.NE.AND.EX P6, PT, R3, RZ, P0, P6 ;  /* 0x000000ff0300720c */ /* 0x000fe200007c5360 */
[----:B------:R-:W-:-:S03]  /*0890*/  @!P4 IMAD.IADD R3, R0, 0x1, R17 ;  /* 0x000000010003c824 */ /* 0x000fc600078e0211 */
[----:B------:R-:W-:Y:S02]  /*08a0*/  P2R R7, PR, RZ, 0x40 ;  /* 0x00000040ff077803 */ /* 0x000fe40000000000 */
[----:B------:R-:W-:-:S04]  /*08b0*/  ISETP.NE.U32.AND P6, PT, R14, RZ, PT ;  /* 0x000000ff0e00720c */ /* 0x000fc80003fc5070 */
[----:B------:R-:W-:Y:S02]  /*08c0*/  ISETP.NE.AND.EX P6, PT, R15, RZ, P0, P6 ;  /* 0x000000ff0f00720c */ /* 0x000fe400007c5360 */
        /* <DEDUP_REMOVED lines=9> */
[----:B------:R-:W-:Y:S02]  /*0960*/  ISETP.NE.AND.EX P3, PT, RZ, UR7, P3, P1 ;  /* 0x00000007ff007c0c */ /* 0x000fe40009f65310 */
[----:B------:R-:W-:Y:S02]  /*0970*/  ISETP.NE.AND.EX P0, PT, RZ, UR7, P0, P1 ;  /* 0x00000007ff007c0c */ /* 0x000fe40008705310 */
[----:B------:R-:W-:Y:S02]  /*0980*/  ISETP.NE.AND.EX P2, PT, RZ, UR7, P2, P1 ;  /* 0x00000007ff007c0c */ /* 0x000fe40009745310 */
[----:B------:R-:W-:Y:S02]  /*0990*/  ISETP.NE.AND.EX P5, PT, RZ, UR7, P5, P1 ;  /* 0x00000007ff007c0c */ /* 0x000fe4000afa5310 */
        /* <DEDUP_REMOVED lines=24> */
.L_x_38504:
        /* <DEDUP_REMOVED lines=8> */
.L_x_38505:
        /* <DEDUP_REMOVED lines=8> */
.L_x_38506:
        /* <DEDUP_REMOVED lines=9> */
.L_x_38507:
[----:B------:R-:W-:Y:S05]  /*0cb0*/  BSYNC B1 ;  /* 0x0000000000017941 */ /* 0x000fea0003800000 */
.L_x_38503:
[----:B------:R-:W-:-:S13]  /*0cc0*/  ISETP.GE.AND P0, PT, R17, R16, PT ;  /* 0x000000101100720c */ /* 0x000fda0003f06270 */
[----:B------:R-:W3:Y:S01]  /*0cd0*/  @!P0 LDC.64 R4, c[0x0][0x228] ;  /* 0x00008a00ff048b82 */ /* 0x000ee20000000a00 */
[----:B012---:R-:W-:Y:S02]  /*0ce0*/  @!P0 IMAD.IADD R3, R0, 0x1, R17 ;  /* 0x0000000100038824 */ /* 0x007fe400078e0211 */
[----:B------:R-:W-:-:S03]  /*0cf0*/  @!P0 VIADD R17, R17, 0x80 ;  /* 0x0000008011118836 */ /* 0x000fc60000000000 */
[----:B---3--:R-:W-:-:S05]  /*0d00*/  @!P0 IADD3 R2, P1, R3, R4, RZ ;  /* 0x0000000403028210 */ /* 0x008fca0007f3e0ff */
[----:B------:R-:W-:-:S05]  /*0d10*/  @!P0 IMAD.X R3, RZ, RZ, R5, P1 ;  /* 0x000000ffff038224 */ /* 0x000fca00008e0605 */
[----:B------:R2:W-:Y:S03]  /*0d20*/  @!P0 STG.E.U8 desc[UR4][R2.64], R19 ;  /* 0x0000001302008986 */ /* 0x0005e6000c101104 */
.L_x_38508:
[----:B------:R-:W-:Y:S05]  /*0d30*/  BSYNC B0 ;  /* 0x0000000000007941 */ /* 0x000fea0003800000 */
.L_x_38502:
        /* <DEDUP_REMOVED lines=10> */
.L_x_38509:
        /* <DEDUP_REMOVED lines=10> */
.L_x_44117:


//--------------------- .text._ZN2at6native29vectorized_elementwise_kernelILi4ENS0_13AUnaryFunctorIllbZZZNS0_23logical_and_kernel_cudaERNS_14TensorIteratorEENKUlvE0_clEvENKUlvE2_clEvEUlllE_EESt5arrayIPcLm2EEEEviT0_T1_ --------------------------
	.section	.text._ZN2at6native29vectorized_elementwise_kernelILi4ENS0_13AUnaryFunctorIllbZZZNS0_23logical_and_kernel_cudaERNS_14TensorIteratorEENKUlvE0_clEvENKUlvE2_clEvEUlllE_EESt5arrayIPcLm2EEEEviT0_T1_,"ax",@progbits
	.align	128
        .global         _ZN2at6native29vectorized_elementwise_kernelILi4ENS0_13AUnaryFunctorIllbZZZNS0_23logical_and_kernel_cudaERNS_14TensorIteratorEENKUlvE0_clEvENKUlvE2_clEvEUlllE_EESt5arrayIPcLm2EEEEviT0_T1_
        .type           _ZN2at6native29vectorized_elementwise_kernelILi4ENS0_13AUnaryFunctorIllbZZZNS0_23logical_and_kernel_cudaERNS_14TensorIteratorEENKUlvE0_clEvENKUlvE2_clEvEUlllE_EESt5arrayIPcLm2EEEEviT0_T1_,@function
        .size           _ZN2at6native29vectorized_elementwise_kernelILi4ENS0_13AUnaryFunctorIllbZZZNS0_23logical_and_kernel_cudaERNS_14TensorIteratorEENKUlvE0_clEvENKUlvE2_clEvEUlllE_EESt5arrayIPcLm2EEEEviT0_T1_,(.L_x_44118 - _ZN2at6native29vectorized_elementwise_kernelILi4ENS0_13AUnaryFunctorIllbZZZNS0_23logical_and_kernel_cudaERNS_14TensorIteratorEENKUlvE0_clEvENKUlvE2_clEvEUlllE_EESt5arrayIPcLm2EEEEviT0_T1_)
        .other          _ZN2at6native29vectorized_elementwise_kernelILi4ENS0_13AUnaryFunctorIllbZZZNS0_23logical_and_kernel_cudaERNS_14TensorIteratorEENKUlvE0_clEvENKUlvE2_clEvEUlllE_EESt5arrayIPcLm2EEEEviT0_T1_,@"STO_CUDA_ENTRY STV_DEFAULT"
_ZN2at6native29vectorized_elementwise_kernelILi4ENS0_13AUnaryFunctorIllbZZZNS0_23logical_and_kernel_cudaERNS_14TensorIteratorEENKUlvE0_clEvENKUlvE2_clEvEUlllE_EESt5arrayIPcLm2EEEEviT0_T1_:
.text._ZN2at6native29vectorized_elementwise_kernelILi4ENS0_13AUnaryFunctorIllbZZZNS0_23logical_and_kernel_cudaERNS_14TensorIteratorEENKUlvE0_clEvENKUlvE2_clEvEUlllE_EESt5arrayIPcLm2EEEEviT0_T1_:
        /* <DEDUP_REMOVED lines=22> */
[----:B------:R-:W-:Y:S02]  /*0160*/  ISETP.NE.AND.EX P1, PT, R17, RZ, P0, P1 ;  /* 0x000000ff1100720c */ /* 0x000fe40000725310 */
[----:B------:R-:W-:Y:S02]  /*0170*/  ISETP.NE.AND.EX P2, PT, R19, RZ, P0, P2 ;  /* 0x000000ff1300720c */ /* 0x000fe40000745320 */
[----:B------:R-:W-:-:S02]  /*0180*/  SEL R3, RZ, 0x1, !P1 ;  /* 0x00000001ff037807 */ /* 0x000fc40004800000 */
[----:B------:R-:W-:Y:S02]  /*0190*/  SEL R16, RZ, 0x1, !P2 ;  /* 0x00000001ff107807 */ /* 0x000fe40005000000 */
[----:B---3--:R-:W-:Y:S02]  /*01a0*/  ISETP.NE.U32.AND P1, PT, R4, RZ, PT ;  /* 0x000000ff0400720c */ /* 0x008fe40003f25070 */
[----:B------:R-:W-:Y:S02]  /*01b0*/  ISETP.NE.U32.AND P2, PT, R6, RZ, PT ;  /* 0x000000ff0600720c */ /* 0x000fe40003f45070 */
[----:B------:R-:W-:Y:S02]  /*01c0*/  ISETP.NE.AND.EX P1, PT, R5, RZ, P0, P1 ;  /* 0x000000ff0500720c */ /* 0x000fe40000725310 */
[----:B------:R-:W-:Y:S02]  /*01d0*/  ISETP.NE.AND.EX P2, PT, R7, RZ, P0, P2 ;  /* 0x000000ff0700720c */ /* 0x000fe40000745320 */
[----:B----4-:R-:W-:-:S02]  /*01e0*/  ISETP.NE.U32.AND P3, PT, R8, RZ, PT ;  /* 0x000000ff0800720c */ /* 0x010fc40003f65070 */
[----:B------:R-:W-:Y:S02]  /*01f0*/  ISETP.NE.U32.AND P4, PT, R10, RZ, PT ;  /* 0x000000ff0a00720c */ /* 0x000fe40003f85070 */
[----:B-----5:R-:W-:Y:S02]  /*0200*/  ISETP.NE.U32.AND P5, PT, R12, RZ, PT ;  /* 0x000000ff0c00720c */ /* 0x020fe40003fa5070 */
[----:B------:R-:W-:Y:S02]  /*0210*/  PRMT R17, R16, 0x7604, R3 ;  /* 0x0000760410117816 */ /* 0x000fe40000000003 */
[----:B------:R-:W-:Y:S02]  /*0220*/  SEL R3, RZ, 0x1, !P1 ;  /* 0x00000001ff037807 */ /* 0x000fe40004800000 */
[----:B------:R-:W-:Y:S02]  /*0230*/  SEL R4, RZ, 0x1, !P2 ;  /* 0x00000001ff047807 */ /* 0x000fe40005000000 */
[----:B------:R-:W-:-:S02]  /*0240*/  ISETP.NE.AND.EX P2, PT, R9, RZ, P0, P3 ;  /* 0x000000ff0900720c */ /* 0x000fc40000745330 */
[----:B------:R-:W-:Y:S02]  /*0250*/  ISETP.NE.AND.EX P1, PT, R11, RZ, P0, P4 ;  /* 0x000000ff0b00720c */ /* 0x000fe40000725340 */
[----:B------:R-:W-:Y:S02]  /*0260*/  ISETP.NE.AND.EX P3, PT, R13, RZ, P0, P5 ;  /* 0x000000ff0d00720c */ /* 0x000fe40000765350 */
[----:B------:R-:W-:Y:S02]  /*0270*/  ISETP.NE.U32.AND P4, PT, R14, RZ, PT ;  /* 0x000000ff0e00720c */ /* 0x000fe40003f85070 */
[----:B------:R-:W-:Y:S02]  /*0280*/  PRMT R6, R4, 0x7604, R3 ;  /* 0x0000760404067816 */ /* 0x000fe40000000003 */
[----:B------:R-:W-:Y:S02]  /*0290*/  IADD3 R4, P5, R0, UR6, RZ ;  /* 0x0000000600047c10 */ /* 0x000fe4000ffbe0ff */
[----:B------:R-:W-:-:S02]  /*02a0*/  SEL R0, RZ, 0x1, !P2 ;  /* 0x00000001ff007807 */ /* 0x000fc40005000000 */
[----:B------:R-:W-:Y:S01]  /*02b0*/  SEL R3, RZ, 0x1, !P3 ;  /* 0x00000001ff037807 */ /* 0x000fe20005800000 */
[----:B------:R-:W-:Y:S01]  /*02c0*/  IMAD.X R5, RZ, RZ, UR7, P5 ;  /* 0x00000007ff057e24 */ /* 0x000fe2000a8e06ff */
[----:B------:R-:W-:Y:S02]  /*02d0*/  ISETP.NE.AND.EX P0, PT, R15, RZ, P0, P4 ;  /* 0x000000ff0f00720c */ /* 0x000fe40000705340 */
        /* <DEDUP_REMOVED lines=10> */
.L_x_38510:
        /* <DEDUP_REMOVED lines=122> */
.L_x_38513:
        /* <DEDUP_REMOVED lines=8> */
.L_x_38514:
        /* <DEDUP_REMOVED lines=8> */
.L_x_38515:
        /* <DEDUP_REMOVED lines=9> */
.L_x_38516:
[----:B------:R-:W-:Y:S05]  /*0cb0*/  BSYNC B1 ;  /* 0x0000000000017941 */ /* 0x000fea0003800000 */
.L_x_38512:
[----:B------:R-:W-:-:S13]  /*0cc0*/  ISETP.GE.AND P0, PT, R17, R16, PT ;  /* 0x000000101100720c */ /* 0x000fda0003f06270 */
[----:B------:R-:W3:Y:S01]  /*0cd0*/  @!P0 LDC.64 R4, c[0x0][0x228] ;  /* 0x00008a00ff048b82 */ /* 0x000ee20000000a00 */
[----:B012---:R-:W-:Y:S02]  /*0ce0*/  @!P0 IMAD.IADD R3, R0, 0x1, R17 ;  /* 0x0000000100038824 */ /* 0x007fe400078e0211 */
[----:B------:R-:W-:-:S03]  /*0cf0*/  @!P0 VIADD R17, R17, 0x80 ;  /* 0x0000008011118836 */ /* 0x000fc60000000000 */
[----:B---3--:R-:W-:-:S05]  /*0d00*/  @!P0 IADD3 R2, P1, R3, R4, RZ ;  /* 0x0000000403028210 */ /* 0x008fca0007f3e0ff */
[----:B------:R-:W-:-:S05]  /*0d10*/  @!P0 IMAD.X R3, RZ, RZ, R5, P1 ;  /* 0x000000ffff038224 */ /* 0x000fca00008e0605 */
[----:B------:R2:W-:Y:S03]  /*0d20*/  @!P0 STG.E.U8 desc[UR4][R2.64], R19 ;  /* 0x0000001302008986 */ /* 0x0005e6000c101104 */
.L_x_38517:
[----:B------:R-:W-:Y:S05]  /*0d30*/  BSYNC B0 ;  /* 0x0000000000007941 */ /* 0x000fea0003800000 */
.L_x_38511:
        /* <DEDUP_REMOVED lines=10> */
.L_x_38518:
        /* <DEDUP_REMOVED lines=10> */
.L_x_44118:


//--------------------- .text._ZN2at6native29vectorized_elementwise_kernelILi8ENS0_13AUnaryFunctorIllbZZZNS0_23logical_and_kernel_cudaERNS_14TensorIteratorEENKUlvE0_clEvENKUlvE2_clEvEUlllE_EESt5arrayIPcLm2EEEEviT0_T1_ --------------------------
	.section	.text._ZN2at6native29vectorized_elementwise_kernelILi8ENS0_13AUnaryFunctorIllbZZZNS0_23logical_and_kernel_cudaERNS_14TensorIteratorEENKUlvE0_clEvENKUlvE2_clEvEUlllE_EESt5arrayIPcLm2EEEEviT0_T1_,"ax",@progbits
	.align	128
        .global         _ZN2at6native29vectorized_elementwise_kernelILi8ENS0_13AUnaryFunctorIllbZZZNS0_23logical_and_kernel_cudaERNS_14TensorIteratorEENKUlvE0_clEvENKUlvE2_clEvEUlllE_EESt5arrayIPcLm2EEEEviT0_T1_
        .type           _ZN2at6native29vectorized_elementwise_kernelILi8ENS0_13AUnaryFunctorIllbZZZNS0_23logical_and_kernel_cudaERNS_14TensorIteratorEENKUlvE0_clEvENKUlvE2_clEvEUlllE_EESt5arrayIPcLm2EEEEviT0_T1_,@function
        .size           _ZN2at6native29vectorized_elementwise_kernelILi8ENS0_13AUnaryFunctorIllbZZZNS0_23logical_and_kernel_cudaERNS_14TensorIteratorEENKUlvE0_clEvENKUlvE2_clEvEUlllE_EESt5arrayIPcLm2EEEEviT0_T1_,(.L_x_44119 - _ZN2at6native29vectorized_elementwise_kernelILi8ENS0_13AUnaryFunctorIllbZZZNS0_23logical_and_kernel_cudaERNS_14TensorIteratorEENKUlvE0_clEvENKUlvE2_clEvEUlllE_EESt5arrayIPcLm2EEEEviT0_T1_)
        .other          _ZN2at6native29vectorized_elementwise_kernelILi8ENS0_13AUnaryFunctorIllbZZZNS0_23logical_and_kernel_cudaERNS_14TensorIteratorEENKUlvE0_clEvENKUlvE2_clEvEUlllE_EESt5arrayIPcLm2EEEEviT0_T1_,@"STO_CUDA_ENTRY STV_DEFAULT"
_ZN2at6native29vectorized_elementwise_kernelILi8ENS0_13AUnaryFunctorIllbZZZNS0_23logical_and_kernel_cudaERNS_14TensorIteratorEENKUlvE0_clEvENKUlvE2_clEvEUlllE_EESt5arrayIPcLm2EEEEviT0_T1_:
.text._ZN2at6native29vectorized_elementwise_kernelILi8ENS0_13AUnaryFunctorIllbZZZNS0_23logical_and_kernel_cudaERNS_14TensorIteratorEENKUlvE0_clEvENKUlvE2_clEvEUlllE_EESt5arrayIPcLm2EEEEviT0_T1_:
        /* <DEDUP_REMOVED lines=25> */
[----:B------:R-:W-:Y:S02]  /*0190*/  ISETP.NE.AND.EX P3, PT, R19, RZ, P1, P3 ;  /* 0x000000ff1300720c */ /* 0x000fe40000f65330 */
[----:B------:R-:W-:Y:S01]  /*01a0*/  ISETP.NE.AND.EX P2, PT, R13, RZ, P1, P2 ;  /* 0x000000ff0d00720c */ /* 0x000fe20000f45320 */
[----:B------:R-:W-:Y:S01]  /*01b0*/  IMAD.X R13, RZ, RZ, UR7, P5 ;  /* 0x00000007ff0d7e24 */ /* 0x000fe2000a8e06ff */
[----:B----4-:R-:W-:Y:S02]  /*01c0*/  ISETP.NE.U32.AND P6, PT, R6, RZ, PT ;  /* 0x000000ff0600720c */ /* 0x010fe40003fc5070 */
[----:B-----5:R-:W-:Y:S02]  /*01d0*/  ISETP.NE.U32.AND P5, PT, R10, RZ, PT ;  /* 0x000000ff0a00720c */ /* 0x020fe40003fa5070 */
[----:B------:R-:W-:Y:S02]  /*01e0*/  ISETP.NE.AND.EX P4, PT, R17, RZ, P1, P4 ;  /* 0x000000ff1100720c */ /* 0x000fe40000f85340 */
[----:B------:R-:W-:-:S02]  /*01f0*/  ISETP.NE.AND.EX P0, PT, R15, RZ, P1, P0 ;  /* 0x000000ff0f00720c */ /* 0x000fc40000f05300 */
[----:B------:R-:W-:Y:S02]  /*0200*/  SEL R15, RZ, 0xffffffff, !P3 ;  /* 0xffffffffff0f7807 */ /* 0x000fe40005800000 */
[----:B------:R-:W-:Y:S02]  /*0210*/  ISETP.NE.U32.AND P3, PT, R4, RZ, PT ;  /* 0x000000ff0400720c */ /* 0x000fe40003f65070 */
[----:B------:R-:W-:Y:S02]  /*0220*/  ISETP.NE.AND.EX P6, PT, R7, RZ, P1, P6 ;  /* 0x000000ff0700720c */ /* 0x000fe40000fc5360 */
[----:B------:R-:W-:Y:S02]  /*0230*/  ISETP.NE.AND.EX P5, PT, R11, RZ, P1, P5 ;  /* 0x000000ff0b00720c */ /* 0x000fe40000fa5350 */
[----:B------:R-:W-:Y:S02]  /*0240*/  SEL R14, RZ, 0x1, !P4 ;  /* 0x00000001ff0e7807 */ /* 0x000fe40006000000 */
[----:B------:R-:W-:-:S02]  /*0250*/  ISETP.NE.U32.AND P4, PT, R8, RZ, PT ;  /* 0x000000ff0800720c */ /* 0x000fc40003f85070 */
[----:B------:R-:W-:Y:S02]  /*0260*/  ISETP.NE.AND.EX P3, PT, R5, RZ, P1, P3 ;  /* 0x000000ff0500720c */ /* 0x000fe40000f65330 */
[----:B------:R-:W-:Y:S02]  /*0270*/  SEL R7, RZ, 0xffffffff, !P0 ;  /* 0xffffffffff077807 */ /* 0x000fe40004000000 */
[----:B------:R-:W-:Y:S02]  /*0280*/  SEL R5, RZ, 0xffffffff, !P6 ;  /* 0xffffffffff057807 */ /* 0x000fe40007000000 */
[----:B------:R-:W-:Y:S02]  /*0290*/  SEL R3, RZ, 0xffffffff, !P5 ;  /* 0xffffffffff037807 */ /* 0x000fe40006800000 */
[----:B------:R-:W-:Y:S01]  /*02a0*/  ISETP.NE.AND.EX P4, PT, R9, RZ, P1, P4 ;  /* 0x000000ff0900720c */ /* 0x000fe20000f85340 */
        /* <DEDUP_REMOVED lines=16> */
.L_x_38519:
        /* <DEDUP_REMOVED lines=122> */
.L_x_38522:
        /* <DEDUP_REMOVED lines=8> */
.L_x_38523:
        /* <DEDUP_REMOVED lines=8> */
.L_x_38524:
        /* <DEDUP_REMOVED lines=9> */
.L_x_38525:
[----:B------:R-:W-:Y:S05]  /*0ce0*/  BSYNC B1 ;  /* 0x0000000000017941 */ /* 0x000fea0003800000 */
.L_x_38521:
[----:B------:R-:W-:-:S13]  /*0cf0*/  ISETP.GE.AND P0, PT, R17, R16, PT ;  /* 0x000000101100720c */ /* 0x000fda0003f06270 */
[----:B------:R-:W3:Y:S01]  /*0d00*/  @!P0 LDC.64 R4, c[0x0][0x228] ;  /* 0x00008a00ff048b82 */ /* 0x000ee20000000a00 */
[----:B012---:R-:W-:Y:S02]  /*0d10*/  @!P0 IMAD.IADD R3, R0, 0x1, R17 ;  /* 0x0000000100038824 */ /* 0x007fe400078e0211 */
[----:B------:R-:W-:-:S03]  /*0d20*/  @!P0 VIADD R17, R17, 0x80 ;  /* 0x0000008011118836 */ /* 0x000fc60000000000 */
[----:B---3--:R-:W-:-:S05]  /*0d30*/  @!P0 IADD3 R2, P1, R3, R4, RZ ;  /* 0x0000000403028210 */ /* 0x008fca0007f3e0ff */
[----:B------:R-:W-:-:S05]  /*0d40*/  @!P0 IMAD.X R3, RZ, RZ, R5, P1 ;  /* 0x000000ffff038224 */ /* 0x000fca00008e0605 */
[----:B------:R2:W-:Y:S03]  /*0d50*/  @!P0 STG.E.U8 desc[UR4][R2.64], R19 ;  /* 0x0000001302008986 */ /* 0x0005e6000c101104 */
.L_x_38526:
[----:B------:R-:W-:Y:S05]  /*0d60*/  BSYNC B0 ;  /* 0x0000000000007941 */ /* 0x000fea0003800000 */
.L_x_38520:
        /* <DEDUP_REMOVED lines=10> */
.L_x_38527:
        /* <DEDUP_REMOVED lines=15> */
.L_x_44119:


//--------------------- .text._ZN2at6native18elementwise_kernelILi128ELi4EZNS0_15gpu_kernel_implINS0_13BinaryFunctorIllbZZZNS0_23logical_and_kernel_cudaERNS_14TensorIteratorEENKUlvE0_clEvENKUlvE2_clEvEUlllE_EEEEvRNS_18TensorIteratorBaseERKT_EUliE_EEviT1_ --------------------------
	.section	.text._ZN2at6native18elementwise_kernelILi128ELi4EZNS0_15gpu_kernel_implINS0_13BinaryFunctorIllbZZZNS0_23logical_and_kernel_cudaERNS_14TensorIteratorEENKUlvE0_clEvENKUlvE2_clEvEUlllE_EEEEvRNS_18TensorIteratorBaseERKT_EUliE_EEviT1_,"ax",@progbits
	.align	128
        .global         _ZN2at6native18elementwise_kernelILi128ELi4EZNS0_15gpu_kernel_implINS0_13BinaryFunctorIllbZZZNS0_23logical_and_kernel_cudaERNS_14TensorIteratorEENKUlvE0_clEvENKUlvE2_clEvEUlllE_EEEEvRNS_18TensorIteratorBaseERKT_EUliE_EEviT1_
        .type           _ZN2at6native18elementwise_kernelILi128ELi4EZNS0_15gpu_kernel_implINS0_13BinaryFunctorIllbZZZNS0_23logical_and_kernel_cudaERNS_14TensorIteratorEENKUlvE0_clEvENKUlvE2_clEvEUlllE_EEEEvRNS_18TensorIteratorBaseERKT_EUliE_EEviT1_,@function
        .size           _ZN2at6native18elementwise_kernelILi128ELi4EZNS0_15gpu_kernel_implINS0_13BinaryFunctorIllbZZZNS0_23logical_and_kernel_cudaERNS_14TensorIteratorEENKUlvE0_clEvENKUlvE2_clEvEUlllE_EEEEvRNS_18TensorIteratorBaseERKT_EUliE_EEviT1_,(.L_x_44120 - _ZN2at6native18elementwise_kernelILi128ELi4EZNS0_15gpu_kernel_implINS0_13BinaryFunctorIllbZZZNS0_23logical_and_kernel_cudaERNS_14TensorIteratorEENKUlvE0_clEvENKUlvE2_clEvEUlllE_EEEEvRNS_18TensorIteratorBaseERKT_EUliE_EEviT1_)
        .other          _ZN2at6native18elementwise_kernelILi128ELi4EZNS0_15gpu_kernel_implINS0_13BinaryFunctorIllbZZZNS0_23logical_and_kernel_cudaERNS_14TensorIteratorEENKUlvE0_clEvENKUlvE2_clEvEUlllE_EEEEvRNS_18TensorIteratorBaseERKT_EUliE_EEviT1_,@"STO_CUDA_ENTRY STV_DEFAULT"
_ZN2at6native18elementwise_kernelILi128ELi4EZNS0_15gpu_kernel_implINS0_13BinaryFunctorIllbZZZNS0_23logical_and_kernel_cudaERNS_14TensorIteratorEENKUlvE0_clEvENKUlvE2_clEvEUlllE_EEEEvRNS_18TensorIteratorBaseERKT_EUliE_EEviT1_:
.text._ZN2at6native18elementwise_kernelILi128ELi4EZNS0_15gpu_kernel_implINS0_13BinaryFunctorIllbZZZNS0_23logical_and_kernel_cudaERNS_14TensorIteratorEENKUlvE0_clEvENKUlvE2_clEvEUlllE_EEEEvRNS_18TensorIteratorBaseERKT_EUliE_EEviT1_:
        /* <DEDUP_REMOVED lines=365> */
.L_x_38530:
        /* <DEDUP_REMOVED lines=21> */
.L_x_38534:
[----:B------:R0:W5:Y:S01]  /*1820*/  LDG.E.U8 R18, desc[UR36][R2.64] ;  /* 0x0000002402127981 */ /* 0x000162000c1e1100 */
[----:B------:R-:W-:Y:S01]  /*1830*/  IMAD.MOV.U32 R19, RZ, RZ, RZ ;  /* 0x000000ffff137224 */ /* 0x000fe200078e00ff */
[----:B------:R-:W-:Y:S06]  /*1840*/  BRA `(.L_x_38536) ;  /* 0x0000000c00487947 */ /* 0x000fec0003800000 */
.L_x_38533:
        /* <DEDUP_REMOVED lines=8> */
.L_x_38538:
[----:B------:R-:W2:Y:S02]  /*18d0*/  LDG.E R18, desc[UR36][R2.64] ;  /* 0x0000002402127981 */ /* 0x000ea4000c1e1900 */
[----:B--2---:R-:W-:Y:S01]  /*18e0*/  SHF.R.S32.HI R19, RZ, 0x1f, R18 ;  /* 0x0000001fff137819 */ /* 0x004fe20000011412 */
[----:B------:R-:W-:Y:S06]  /*18f0*/  BRA `(.L_x_38536) ;  /* 0x0000000c001c7947 */ /* 0x000fec0003800000 */
.L_x_38537:
[----:B------:R-:W2:Y:S02]  /*1900*/  LDG.E.S16 R18, desc[UR36][R2.64] ;  /* 0x0000002402127981 */ /* 0x000ea4000c1e1700 */
[----:B--2---:R-:W-:Y:S01]  /*1910*/  SHF.R.S32.HI R19, RZ, 0x1f, R18 ;  /* 0x0000001fff137819 */ /* 0x004fe20000011412 */
[----:B------:R-:W-:Y:S06]  /*1920*/  BRA `(.L_x_38536) ;  /* 0x0000000c00107947 */ /* 0x000fec0003800000 */
.L_x_38532:
        /* <DEDUP_REMOVED lines=9> */
.L_x_38540:
[----:B------:R-:W2:Y:S02]  /*19c0*/  LDG.E.U16 R2, desc[UR36][R2.64] ;  /* 0x0000002402027981 */ /* 0x000ea4000c1e1500 */
[----:B--2---:R-:W-:-:S06]  /*19d0*/  HADD2.F32 R18, -RZ, R2.H0_H0 ;  /* 0x20000002ff127230 */ /* 0x004fcc0000004100 */
[----:B------:R-:W0:Y:S01]  /*19e0*/  F2I.S64.TRUNC R18, R18 ;  /* 0x0000001200127311 */ /* 0x000e22000020d900 */
[----:B------:R-:W-:Y:S05]  /*19f0*/  BRA `(.L_x_38536) ;  /* 0x0000000800dc7947 */ /* 0x000fea0003800000 */
.L_x_38539:
        /* <DEDUP_REMOVED lines=9> */
.L_x_38542:
[----:B------:R-:W2:Y:S02]  /*1a90*/  LDG.E.U16 R2, desc[UR36][R2.64] ;  /* 0x0000002402027981 */ /* 0x000ea4000c1e1500 */
[----:B--2---:R-:W-:-:S06]  /*1aa0*/  HADD2.F32 R18, -RZ, R2.H0_H0 ;  /* 0x20000002ff127230 */ /* 0x004fcc0000004100 */
[----:B------:R-:W0:Y:S01]  /*1ab0*/  F2I.S64.TRUNC R18, R18 ;  /* 0x0000001200127311 */ /* 0x000e22000020d900 */
[----:B------:R-:W-:Y:S05]  /*1ac0*/  BRA `(.L_x_38536) ;  /* 0x0000000800a87947 */ /* 0x000fea0003800000 */
.L_x_38541:
[----:B------:R-:W2:Y:S02]  /*1ad0*/  LDG.E.64 R2, desc[UR36][R2.64] ;  /* 0x0000002402027981 */ /* 0x000ea4000c1e1b00 */
[----:B--2---:R0:W1:Y:S01]  /*1ae0*/  F2I.S64.F64.TRUNC R18, R2 ;  /* 0x0000000200127311 */ /* 0x004062000030d900 */
[----:B------:R-:W-:Y:S05]  /*1af0*/  BRA `(.L_x_38536) ;  /* 0x00000008009c7947 */ /* 0x000fea0003800000 */
.L_x_38531:
        /* <DEDUP_REMOVED lines=13> */
.L_x_38545:
[----:B------:R-:W2:Y:S02]  /*1bd0*/  LDG.E.64 R2, desc[UR36][R2.64] ;  /* 0x0000002402027981 */ /* 0x000ea4000c1e1b00 */
[----:B--2---:R0:W1:Y:S01]  /*1be0*/  F2I.S64.F64.TRUNC R18, R2 ;  /* 0x0000000200127311 */ /* 0x004062000030d900 */
[----:B------:R-:W-:Y:S05]  /*1bf0*/  BRA `(.L_x_38536) ;  /* 0x00000008005c7947 */ /* 0x000fea0003800000 */
.L_x_38544:
        /* <DEDUP_REMOVED lines=27> */
.L_x_38547:
        /* <DEDUP_REMOVED lines=14> */
.L_x_38546:
[----:B------:R-:W2:Y:S02]  /*1e90*/  LDG.E.U16 R18, desc[UR36][R2.64] ;  /* 0x0000002402127981 */ /* 0x000ea4000c1e1500 */
[----:B--2---:R-:W-:-:S06]  /*1ea0*/  IMAD.U32 R18, R18, 0x10000, RZ ;  /* 0x0001000012127824 */ /* 0x004fcc00078e00ff */
[----:B------:R-:W0:Y:S01]  /*1eb0*/  F2I.S64.TRUNC R18, R18 ;  /* 0x0000001200127311 */ /* 0x000e22000020d900 */
[----:B------:R-:W-:Y:S05]  /*1ec0*/  BRA `(.L_x_38536) ;  /* 0x0000000400a87947 */ /* 0x000fea0003800000 */
.L_x_38543:
        /* <DEDUP_REMOVED lines=11> */
.L_x_38550:
        /* <DEDUP_REMOVED lines=21> */
.L_x_38554:
[----:B------:R-:W-:Y:S05]  /*20d0*/  BSYNC B1 ;  /* 0x0000000000017941 */ /* 0x000fea0003800000 */
.L_x_38553:
[----:B------:R-:W-:Y:S01]  /*20e0*/  IMAD.SHL.U32 R2, R2, 0x100000, RZ ;  /* 0x0010000002027824 */ /* 0x000fe200078e00ff */
[----:B------:R-:W-:-:S04]  /*20f0*/  LEA R3, R0, 0x3b800000, 0x17 ;  /* 0x3b80000000037811 */ /* 0x000fc800078eb8ff */
[----:B------:R-:W-:-:S07]  /*2100*/  LOP3.LUT R18, R3, R2, R18, 0xfe, !PT ;  /* 0x0000000203127212 */ /* 0x000fce00078efe12 */
.L_x_38552:
[----:B------:R-:W-:Y:S05]  /*2110*/  BSYNC B0 ;  /* 0x0000000000007941 */ /* 0x000fea0003800000 */
.L_x_38551:
[----:B------:R-:W1:Y:S01]  /*2120*/  F2I.S64.TRUNC R18, R18 ;  /* 0x0000001200127311 */ /* 0x000e62000020d900 */
[----:B------:R-:W-:Y:S05]  /*2130*/  BRA `(.L_x_38536) ;  /* 0x00000004000c7947 */ /* 0x000fea0003800000 */
.L_x_38549:
        /* <DEDUP_REMOVED lines=21> */
.L_x_38558:
[----:B------:R-:W-:Y:S05]  /*2290*/  BSYNC B1 ;  /* 0x0000000000017941 */ /* 0x000fea0003800000 */
.L_x_38557:
[----:B------:R-:W-:Y:S01]  /*22a0*/  IMAD.SHL.U32 R2, R2, 0x200000, RZ ;  /* 0x0020000002027824 */ /* 0x000fe200078e00ff */
[----:B------:R-:W-:-:S04]  /*22b0*/  LEA R3, R0, 0x37800000, 0x17 ;  /* 0x3780000000037811 */ /* 0x000fc800078eb8ff */
[----:B------:R-:W-:-:S07]  /*22c0*/  LOP3.LUT R18, R3, R2, R18, 0xfe, !PT ;  /* 0x0000000203127212 */ /* 0x000fce00078efe12 */
.L_x_38556:
[----:B------:R-:W-:Y:S05]  /*22d0*/  BSYNC B0 ;  /* 0x0000000000007941 */ /* 0x000fea0003800000 */
.L_x_38555:
[----:B------:R-:W2:Y:S01]  /*22e0*/  F2I.S64.TRUNC R18, R18 ;  /* 0x0000001200127311 */ /* 0x000ea2000020d900 */
[----:B------:R-:W-:Y:S05]  /*22f0*/  BRA `(.L_x_38536) ;  /* 0x00000000009c7947 */ /* 0x000fea0003800000 */
.L_x_38548:
        /* <DEDUP_REMOVED lines=14> */
.L_x_38562:
[----:B------:R-:W-:Y:S05]  /*23e0*/  BSYNC B0 ;  /* 0x0000000000007941 */ /* 0x000fea0003800000 */
.L_x_38561:
[----:B------:R-:W4:Y:S01]  /*23f0*/  F2I.S64.TRUNC R18, R18 ;  /* 0x0000001200127311 */ /* 0x000f22000020d900 */
[----:B------:R-:W-:Y:S05]  /*2400*/  BRA `(.L_x_38536) ;  /* 0x0000000000587947 */ /* 0x000fea0003800000 */
.L_x_38535:
        /* <DEDUP_REMOVED lines=16> */
.L_x_38563:
[----:B------:R-:W-:Y:S01]  /*2510*/  CS2R R18, SRZ ;  /* 0x0000000000127805 */ /* 0x000fe2000001ff00 */
[----:B------:R-:W-:Y:S06]  /*2520*/  BRA `(.L_x_38536) ;  /* 0x0000000000107947 */ /* 0x000fec0003800000 */
.L_x_38560:
[----:B------:R0:W5:Y:S01]  /*2530*/  LDG.E.64 R18, desc[UR36][R2.64] ;  /* 0x0000002402127981 */ /* 0x000162000c1e1b00 */
[----:B------:R-:W-:Y:S05]  /*2540*/  BRA `(.L_x_38536) ;  /* 0x0000000000087947 */ /* 0x000fea0003800000 */
.L_x_38559:
[----:B------:R3:W5:Y:S01]  /*2550*/  LDG.E R18, desc[UR36][R2.64] ;  /* 0x0000002402127981 */ /* 0x000762000c1e1900 */
[----:B------:R-:W-:-:S07]  /*2560*/  IMAD.MOV.U32 R19, RZ, RZ, RZ ;  /* 0x000000ffff137224 */ /* 0x000fce00078e00ff */
.L_x_38536:
        /* <DEDUP_REMOVED lines=18> */
.L_x_38567:
[----:B------:R3:W5:Y:S01]  /*2690*/  LDG.E.U8 R2, desc[UR36][R4.64] ;  /* 0x0000002404027981 */ /* 0x000762000c1e1100 */
[----:B------:R-:W-:Y:S01]  /*26a0*/  IMAD.MOV.U32 R3, RZ, RZ, RZ ;  /* 0x000000ffff037224 */ /* 0x000fe200078e00ff */
[----:B------:R-:W-:Y:S06]  /*26b0*/  BRA `(.L_x_38569) ;  /* 0x0000000c00487947 */ /* 0x000fec0003800000 */
.L_x_38566:
        /* <DEDUP_REMOVED lines=8> */
.L_x_38571:
[----:B------:R-:W3:Y:S02]  /*2740*/  LDG.E R2, desc[UR36][R4.64] ;  /* 0x0000002404027981 */ /* 0x000ee4000c1e1900 */
[----:B---3--:R-:W-:Y:S01]  /*2750*/  SHF.R.S32.HI R3, RZ, 0x1f, R2 ;  /* 0x0000001fff037819 */ /* 0x008fe20000011402 */
[----:B------:R-:W-:Y:S06]  /*2760*/  BRA `(.L_x_38569) ;  /* 0x0000000c001c7947 */ /* 0x000fec0003800000 */
.L_x_38570:
[----:B------:R-:W3:Y:S02]  /*2770*/  LDG.E.S16 R2, desc[UR36][R4.64] ;  /* 0x0000002404027981 */ /* 0x000ee4000c1e1700 */
[----:B---3--:R-:W-:Y:S01]  /*2780*/  SHF.R.S32.HI R3, RZ, 0x1f, R2 ;  /* 0x0000001fff037819 */ /* 0x008fe20000011402 */
[----:B------:R-:W-:Y:S06]  /*2790*/  BRA `(.L_x_38569) ;  /* 0x0000000c00107947 */ /* 0x000fec0003800000 */
.L_x_38565:
        /* <DEDUP_REMOVED lines=9> */
.L_x_38573:
[----:B------:R-:W3:Y:S02]  /*2830*/  LDG.E.U16 R4, desc[UR36][R4.64] ;  /* 0x0000002404047981 */ /* 0x000ee4000c1e1500 */
[----:B---3--:R-:W-:-:S06]  /*2840*/  HADD2.F32 R2, -RZ, R4.H0_H0 ;  /* 0x20000004ff027230 */ /* 0x008fcc0000004100 */
[----:B------:R-:W0:Y:S01]  /*2850*/  F2I.S64.TRUNC R2, R2 ;  /* 0x0000000200027311 */ /* 0x000e22000020d900 */
[----:B------:R-:W-:Y:S05]  /*2860*/  BRA `(.L_x_38569) ;  /* 0x0000000800dc7947 */ /* 0x000fea0003800000 */
.L_x_38572:
        /* <DEDUP_REMOVED lines=9> */
.L_x_38575:
[----:B------:R-:W3:Y:S02]  /*2900*/  LDG.E.U16 R4, desc[UR36][R4.64] ;  /* 0x0000002404047981 */ /* 0x000ee4000c1e1500 */
[----:B---3--:R-:W-:-:S06]  /*2910*/  HADD2.F32 R2, -RZ, R4.H0_H0 ;  /* 0x20000004ff027230 */ /* 0x008fcc0000004100 */
[----:B------:R-:W0:Y:S01]  /*2920*/  F2I.S64.TRUNC R2, R2 ;  /* 0x0000000200027311 */ /* 0x000e22000020d900 */
[----:B------:R-:W-:Y:S05]  /*2930*/  BRA `(.L_x_38569) ;  /* 0x0000000800a87947 */ /* 0x000fea0003800000 */
.L_x_38574:
[----:B------:R-:W3:Y:S02]  /*2940*/  LDG.E.64 R2, desc[UR36][R4.64] ;  /* 0x0000002404027981 */ /* 0x000ee4000c1e1b00 */
[----:B---3--:R-:W0:Y:S01]  /*2950*/  F2I.S64.F64.TRUNC R2, R2 ;  /* 0x0000000200027311 */ /* 0x008e22000030d900 */
[----:B------:R-:W-:Y:S05]  /*2960*/  BRA `(.L_x_38569) ;  /* 0x00000008009c7947 */ /* 0x000fea0003800000 */
.L_x_38564:
        /* <DEDUP_REMOVED lines=13> */
.L_x_38578:
[----:B------:R-:W3:Y:S02]  /*2a40*/  LDG.E.64 R2, desc[UR36][R4.64] ;  /* 0x0000002404027981 */ /* 0x000ee4000c1e1b00 */
[----:B---3--:R-:W0:Y:S01]  /*2a50*/  F2I.S64.F64.TRUNC R2, R2 ;  /* 0x0000000200027311 */ /* 0x008e22000030d900 */
[----:B------:R-:W-:Y:S05]  /*2a60*/  BRA `(.L_x_38569) ;  /* 0x00000008005c7947 */ /* 0x000fea0003800000 */
.L_x_38577:
        /* <DEDUP_REMOVED lines=27> */
.L_x_38580:
        /* <DEDUP_REMOVED lines=14> */
.L_x_38579:
[----:B------:R-:W3:Y:S02]  /*2d00*/  LDG.E.U16 R2, desc[UR36][R4.64] ;  /* 0x0000002404027981 */ /* 0x000ee4000c1e1500 */
[----:B---3--:R-:W-:-:S06]  /*2d10*/  IMAD.U32 R2, R2, 0x10000, RZ ;  /* 0x0001000002027824 */ /* 0x008fcc00078e00ff */
[----:B------:R-:W0:Y:S01]  /*2d20*/  F2I.S64.TRUNC R2, R2 ;  /* 0x0000000200027311 */ /* 0x000e22000020d900 */
[----:B------:R-:W-:Y:S05]  /*2d30*/  BRA `(.L_x_38569) ;  /* 0x0000000400a87947 */ /* 0x000fea0003800000 */
.L_x_38576:
        /* <DEDUP_REMOVED lines=11> */
.L_x_38583:
        /* <DEDUP_REMOVED lines=21> */
.L_x_38587:
[----:B------:R-:W-:Y:S05]  /*2f40*/  BSYNC B1 ;  /* 0x0000000000017941 */ /* 0x000fea0003800000 */
.L_x_38586:
[----:B------:R-:W-:Y:S01]  /*2f50*/  IMAD.SHL.U32 R2, R2, 0x100000, RZ ;  /* 0x0010000002027824 */ /* 0x000fe200078e00ff */
[----:B------:R-:W-:-:S04]  /*2f60*/  LEA R3, R0, 0x3b800000, 0x17 ;  /* 0x3b80000000037811 */ /* 0x000fc800078eb8ff */
[----:B------:R-:W-:-:S07]  /*2f70*/  LOP3.LUT R2, R3, R2, R4, 0xfe, !PT ;  /* 0x0000000203027212 */ /* 0x000fce00078efe04 */
.L_x_38585:
[----:B------:R-:W-:Y:S05]  /*2f80*/  BSYNC B0 ;  /* 0x0000000000007941 */ /* 0x000fea0003800000 */
.L_x_38584:
[----:B------:R-:W0:Y:S01]  /*2f90*/  F2I.S64.TRUNC R2, R2 ;  /* 0x0000000200027311 */ /* 0x000e22000020d900 */
[----:B------:R-:W-:Y:S05]  /*2fa0*/  BRA `(.L_x_38569) ;  /* 0x00000004000c7947 */ /* 0x000fea0003800000 */
.L_x_38582:
        /* <DEDUP_REMOVED lines=21> */
.L_x_38591:
[----:B------:R-:W-:Y:S05]  /*3100*/  BSYNC B1 ;  /* 0x0000000000017941 */ /* 0x000fea0003800000 */
.L_x_38590:
[----:B------:R-:W-:Y:S01]  /*3110*/  IMAD.SHL.U32 R2, R2, 0x200000, RZ ;  /* 0x0020000002027824 */ /* 0x000fe200078e00ff */
[----:B------:R-:W-:-:S04]  /*3120*/  LEA R3, R0, 0x37800000, 0x17 ;  /* 0x3780000000037811 */ /* 0x000fc800078eb8ff */
[----:B------:R-:W-:-:S07]  /*3130*/  LOP3.LUT R2, R3, R2, R4, 0xfe, !PT ;  /* 0x0000000203027212 */ /* 0x000fce00078efe04 */
.L_x_38589:
[----:B------:R-:W-:Y:S05]  /*3140*/  BSYNC B0 ;  /* 0x0000000000007941 */ /* 0x000fea0003800000 */
.L_x_38588:
[----:B------:R-:W0:Y:S01]  /*3150*/  F2I.S64.TRUNC R2, R2 ;  /* 0x0000000200027311 */ /* 0x000e22000020d900 */
[----:B------:R-:W-:Y:S05]  /*3160*/  BRA `(.L_x_38569) ;  /* 0x00000000009c7947 */ /* 0x000fea0003800000 */
.L_x_38581:
        /* <DEDUP_REMOVED lines=14> */
.L_x_38595:
[----:B------:R-:W-:Y:S05]  /*3250*/  BSYNC B0 ;  /* 0x0000000000007941 */ /* 0x000fea0003800000 */
.L_x_38594:
[----:B------:R-:W0:Y:S01]  /*3260*/  F2I.S64.TRUNC R2, R2 ;  /* 0x0000000200027311 */ /* 0x000e22000020d900 */
[----:B------:R-:W-:Y:S05]  /*3270*/  BRA `(.L_x_38569) ;  /* 0x0000000000587947 */ /* 0x000fea0003800000 */
.L_x_38568:
        /* <DEDUP_REMOVED lines=16> */
.L_x_38596:
[----:B------:R-:W-:Y:S01]  /*3380*/  CS2R R2, SRZ ;  /* 0x0000000000027805 */ /* 0x000fe2000001ff00 */
[----:B------:R-:W-:Y:S06]  /*3390*/  BRA `(.L_x_38569) ;  /* 0x0000000000107947 */ /* 0x000fec0003800000 */
.L_x_38593:
[----:B------:R0:W5:Y:S01]  /*33a0*/  LDG.E.64 R2, desc[UR36][R4.64] ;  /* 0x0000002404027981 */ /* 0x000162000c1e1b00 */
[----:B------:R-:W-:Y:S05]  /*33b0*/  BRA `(.L_x_38569) ;  /* 0x0000000000087947 */ /* 0x000fea0003800000 */
.L_x_38592:
[----:B------:R0:W5:Y:S01]  /*33c0*/  LDG.E R2, desc[UR36][R4.64] ;  /* 0x0000002404027981 */ /* 0x000162000c1e1900 */
[----:B------:R-:W-:-:S07]  /*33d0*/  IMAD.MOV.U32 R3, RZ, RZ, RZ ;  /* 0x000000ffff037224 */ /* 0x000fce00078e00ff */
.L_x_38569:
[----:B0--3--:R-:W0:Y:S01]  /*33e0*/  LDC.U8 R4, c[0x0][0x491] ;  /* 0x00012440ff047b82 */ /* 0x009e220000000000 */
[----:B-----5:R-:W-:Y:S02]  /*33f0*/  ISETP.NE.U32.AND P0, PT, R2, RZ, PT ;  /* 0x000000ff0200720c */ /* 0x020fe40003f05070 */
[----:B-12-4-:R-:W-:Y:S02]  /*3400*/  ISETP.NE.U32.AND P1, PT, R18, RZ, PT ;  /* 0x000000ff1200720c */ /* 0x016fe40003f25070 */
[----:B------:R-:W-:-:S04]  /*3410*/  ISETP.NE.AND.EX P0, PT, R3, RZ, PT, P0 ;  /* 0x000000ff0300720c */ /* 0x000fc80003f05300 */
        /* <DEDUP_REMOVED lines=15> */
.L_x_38600:
[----:B------:R1:W-:Y:S01]  /*3510*/  STG.E.U8 desc[UR36][R16.64], R2 ;  /* 0x0000000210007986 */ /* 0x0003e2000c101124 */
[----:B------:R-:W-:Y:S05]  /*3520*/  BRA `(.L_x_38602) ;  /* 0x0000000c00487947 */ /* 0x000fea0003800000 */
.L_x_38599:
        /* <DEDUP_REMOVED lines=9> */
.L_x_38604:
[----:B------:R3:W-:Y:S01]  /*35c0*/  STG.E desc[UR36][R16.64], R2 ;  /* 0x0000000210007986 */ /* 0x0007e2000c101924 */
[----:B------:R-:W-:Y:S05]  /*35d0*/  BRA `(.L_x_38602) ;  /* 0x0000000c001c7947 */ /* 0x000fea0003800000 */
.L_x_38603:
[----:B------:R2:W-:Y:S01]  /*35e0*/  STG.E.U16 desc[UR36][R16.64], R2 ;  /* 0x0000000210007986 */ /* 0x0005e2000c101524 */
[----:B------:R-:W-:Y:S05]  /*35f0*/  BRA `(.L_x_38602) ;  /* 0x0000000c00147947 */ /* 0x000fea0003800000 */
.L_x_38598:
        /* <DEDUP_REMOVED lines=9> */
.L_x_38606:
[----:B------:R-:W-:-:S04]  /*3690*/  I2FP.F32.U32 R0, R2 ;  /* 0x0000000200007245 */ /* 0x000fc80000201000 */
[----:B------:R-:W-:-:S05]  /*36a0*/  F2FP.F16.F32.PACK_AB R0, RZ, R0 ;  /* 0x00000000ff00723e */ /* 0x000fca00000000ff */
[----:B------:R0:W-:Y:S01]  /*36b0*/  STG.E.U16 desc[UR36][R16.64], R0 ;  /* 0x0000000010007986 */ /* 0x0001e2000c101524 */
[----:B------:R-:W-:Y:S05]  /*36c0*/  BRA `(.L_x_38602) ;  /* 0x0000000800e07947 */ /* 0x000fea0003800000 */
.L_x_38605:
        /* <DEDUP_REMOVED lines=10> */
.L_x_38608:
[----:B------:R-:W-:-:S04]  /*3770*/  I2FP.F32.U32 R2, R2 ;  /* 0x0000000200027245 */ /* 0x000fc80000201000 */
[----:B------:R-:W-:-:S04]  /*3780*/  F2FP.F16.F32.PACK_AB R3, RZ, R2 ;  /* 0x00000002ff03723e */ /* 0x000fc800000000ff */
[----:B------:R-:W-:-:S05]  /*3790*/  PRMT R3, R3, 0x5410, RZ ;  /* 0x0000541003037816 */ /* 0x000fca00000000ff */
[----:B------:R0:W-:Y:S01]  /*37a0*/  STG.E desc[UR36][R16.64], R3 ;  /* 0x0000000310007986 */ /* 0x0001e2000c101924 */
[----:B------:R-:W-:Y:S05]  /*37b0*/  BRA `(.L_x_38602) ;  /* 0x0000000800a47947 */ /* 0x000fea0003800000 */
.L_x_38607:
[----:B------:R-:W0:Y:S02]  /*37c0*/  I2F.F64.U32 R2, R2 ;  /* 0x0000000200027312 */ /* 0x000e240000201800 */
[----:B0-----:R0:W-:Y:S01]  /*37d0*/  STG.E.64 desc[UR36][R16.64], R2 ;  /* 0x0000000210007986 */ /* 0x0011e2000c101b24 */
[----:B------:R-:W-:Y:S05]  /*37e0*/  BRA `(.L_x_38602) ;  /* 0x0000000800987947 */ /* 0x000fea0003800000 */
.L_x_38597:
        /* <DEDUP_REMOVED lines=10> */
.L_x_38611:
[----:B------:R-:W0:Y:S01]  /*3890*/  I2F.F64.U32 R4, R2 ;  /* 0x0000000200047312 */ /* 0x000e220000201800 */
[----:B------:R-:W-:-:S05]  /*38a0*/  CS2R R6, SRZ ;  /* 0x0000000000067805 */ /* 0x000fca000001ff00 */
[----:B0-----:R0:W-:Y:S01]  /*38b0*/  STG.E.128 desc[UR36][R16.64], R4 ;  /* 0x0000000410007986 */ /* 0x0011e2000c101d24 */
[----:B------:R-:W-:Y:S05]  /*38c0*/  BRA `(.L_x_38602) ;  /* 0x0000000800607947 */ /* 0x000fea0003800000 */
.L_x_38610:
        /* <DEDUP_REMOVED lines=21> */
.L_x_38615:
[----:B------:R-:W-:Y:S05]  /*3a20*/  BSYNC B0 ;  /* 0x0000000000007941 */ /* 0x000fea0003800000 */
.L_x_38614:
[----:B------:R-:W-:-:S05]  /*3a30*/  LOP3.LUT R3, R0, R3, RZ, 0xfc, !PT ;  /* 0x0000000300037212 */ /* 0x000fca00078efcff */
[----:B------:R0:W-:Y:S01]  /*3a40*/  STG.E.U8 desc[UR36][R16.64], R3 ;  /* 0x0000000310007986 */ /* 0x0001e2000c101124 */
[----:B------:R-:W-:Y:S05]  /*3a50*/  BRA `(.L_x_38602) ;  /* 0x0000000400fc7947 */ /* 0x000fea0003800000 */
.L_x_38613:
        /* <DEDUP_REMOVED lines=13> */
.L_x_38617:
[----:B------:R-:W-:Y:S01]  /*3b30*/  IMAD.MOV.U32 R0, RZ, RZ, 0x7f ;  /* 0x0000007fff007424 */ /* 0x000fe200078e00ff */
[----:B------:R-:W-:-:S04]  /*3b40*/  ISETP.GT.U32.AND P0, PT, R2, 0x7f800000, PT ;  /* 0x7f8000000200780c */ /* 0x000fc80003f04070 */
[----:B------:R-:W-:-:S09]  /*3b50*/  SEL R0, R0, 0x7c, P0 ;  /* 0x0000007c00007807 */ /* 0x000fd20000000000 */
.L_x_38618:
[----:B------:R-:W-:Y:S05]  /*3b60*/  BSYNC B0 ;  /* 0x0000000000007941 */ /* 0x000fea0003800000 */
.L_x_38616:
[----:B------:R-:W-:-:S04]  /*3b70*/  LOP3.LUT R2, R3, 0x80000000, RZ, 0xc0, !PT ;  /* 0x8000000003027812 */ /* 0x000fc800078ec0ff */
[----:B------:R-:W-:-:S04]  /*3b80*/  SHF.R.U32.HI R3, RZ, 0x18, R2 ;  /* 0x00000018ff037819 */ /* 0x000fc80000011602 */
[----:B------:R-:W-:-:S05]  /*3b90*/  LOP3.LUT R3, R0, R3, RZ, 0xfc, !PT ;  /* 0x0000000300037212 */ /* 0x000fca00078efcff */
[----:B------:R0:W-:Y:S01]  /*3ba0*/  STG.E.U8 desc[UR36][R16.64], R3 ;  /* 0x0000000310007986 */ /* 0x0001e2000c101124 */
[----:B------:R-:W-:Y:S05]  /*3bb0*/  BRA `(.L_x_38602) ;  /* 0x0000000400a47947 */ /* 0x000fea0003800000 */
.L_x_38612:
[----:B------:R-:W-:-:S04]  /*3bc0*/  I2FP.F32.U32 R0, R2 ;  /* 0x0000000200007245 */ /* 0x000fc80000201000 */
[----:B------:R-:W-:-:S05]  /*3bd0*/  F2FP.BF16.F32.PACK_AB R0, RZ, R0 ;  /* 0x00000000ff00723e */ /* 0x000fca00000010ff */
[----:B------:R0:W-:Y:S01]  /*3be0*/  STG.E.U16 desc[UR36][R16.64], R0 ;  /* 0x0000000010007986 */ /* 0x0001e2000c101524 */
[----:B------:R-:W-:Y:S05]  /*3bf0*/  BRA `(.L_x_38602) ;  /* 0x0000000400947947 */ /* 0x000fea0003800000 */
.L_x_38609:
        /* <DEDUP_REMOVED lines=10> */
.L_x_38621:
        /* <DEDUP_REMOVED lines=17> */
.L_x_38624:
[----:B------:R-:W-:-:S04]  /*3db0*/  LOP3.LUT R2, R3, 0x80000000, RZ, 0xc0, !PT ;  /* 0x8000000003027812 */ /* 0x000fc800078ec0ff */
[----:B------:R-:W-:-:S04]  /*3dc0*/  SHF.R.U32.HI R3, RZ, 0x18, R2 ;  /* 0x00000018ff037819 */ /* 0x000fc80000011602 */
[----:B------:R-:W-:-:S04]  /*3dd0*/  LOP3.LUT R0, R0, R3, RZ, 0xfc, !PT ;  /* 0x0000000300007212 */ /* 0x000fc800078efcff */
[----:B------:R-:W-:-:S07]  /*3de0*/  PRMT R8, R0, 0x7610, R8 ;  /* 0x0000761000087816 */ /* 0x000fce0000000008 */
.L_x_38623:
[----:B------:R-:W-:Y:S05]  /*3df0*/  BSYNC B0 ;  /* 0x0000000000007941 */ /* 0x000fea0003800000 */
.L_x_38622:
[----:B------:R0:W-:Y:S01]  /*3e00*/  STG.E.U8 desc[UR36][R16.64], R8 ;  /* 0x0000000810007986 */ /* 0x0001e2000c101124 */
[----:B------:R-:W-:Y:S05]  /*3e10*/  BRA `(.L_x_38602) ;  /* 0x00000004000c7947 */ /* 0x000fea0003800000 */
.L_x_38620:
        /* <DEDUP_REMOVED lines=17> */
.L_x_38627:
[----:B------:R-:W-:-:S04]  /*3f30*/  LOP3.LUT R2, R3, 0x80000000, RZ, 0xc0, !PT ;  /* 0x8000000003027812 */ /* 0x000fc800078ec0ff */
[----:B------:R-:W-:-:S04]  /*3f40*/  SHF.R.U32.HI R3, RZ, 0x18, R2 ;  /* 0x00000018ff037819 */ /* 0x000fc80000011602 */
[----:B------:R-:W-:-:S04]  /*3f50*/  LOP3.LUT R0, R0, R3, RZ, 0xfc, !PT ;  /* 0x0000000300007212 */ /* 0x000fc800078efcff */
[----:B------:R-:W-:-:S07]  /*3f60*/  PRMT R8, R0, 0x7610, R8 ;  /* 0x0000761000087816 */ /* 0x000fce0000000008 */
.L_x_38626:
[----:B------:R-:W-:Y:S05]  /*3f70*/  BSYNC B0 ;  /* 0x0000000000007941 */ /* 0x000fea0003800000 */
.L_x_38625:
[----:B------:R0:W-:Y:S01]  /*3f80*/  STG.E.U8 desc[UR36][R16.64], R8 ;  /* 0x0000000810007986 */ /* 0x0001e2000c101124 */
[----:B------:R-:W-:Y:S05]  /*3f90*/  BRA `(.L_x_38602) ;  /* 0x0000000000ac7947 */ /* 0x000fea0003800000 */
.L_x_38619:
        /* <DEDUP_REMOVED lines=22> */
.L_x_38601:
        /* <DEDUP_REMOVED lines=16> */
.L_x_38630:
[----:B------:R-:W-:Y:S05]  /*4200*/  BRA `(.L_x_38602) ;  /* 0x0000000000107947 */ /* 0x000fea0003800000 */
.L_x_38629:
[----:B------:R-:W-:-:S05]  /*4210*/  IMAD.MOV.U32 R3, RZ, RZ, RZ ;  /* 0x000000ffff037224 */ /* 0x000fca00078e00ff */
[----:B------:R0:W-:Y:S01]  /*4220*/  STG.E.64 desc[UR36][R16.64], R2 ;  /* 0x0000000210007986 */ /* 0x0001e2000c101b24 */
[----:B------:R-:W-:Y:S05]  /*4230*/  BRA `(.L_x_38602) ;  /* 0x0000000000047947 */ /* 0x000fea0003800000 */
.L_x_38628:
[----:B------:R0:W-:Y:S02]  /*4240*/  STG.E desc[UR36][R16.64], R2 ;  /* 0x0000000210007986 */ /* 0x0001e4000c101924 */
.L_x_38602:
[----:B------:R-:W-:-:S04]  /*4250*/  IMAD R22, R25, 0x200, R22 ;  /* 0x0000020019167824 */ /* 0x000fc800078e0216 */
[----:B------:R-:W-:-:S07]  /*4260*/  VIADD R23, R22, 0x80 ;  /* 0x0000008016177836 */ /* 0x000fce0000000000 */
.L_x_38529:
[----:B------:R-:W-:Y:S05]  /*4270*/  BSYNC B6 ;  /* 0x0000000000067941 */ /* 0x000fea0003800000 */
.L_x_38528:
        /* <DEDUP_REMOVED lines=358> */
.L_x_38633:
        /* <DEDUP_REMOVED lines=21> */
.L_x_38637:
[----:B------:R0:W5:Y:S01]  /*5a30*/  LDG.E.U8 R18, desc[UR36][R2.64] ;  /* 0x0000002402127981 */ /* 0x000162000c1e1100 */
[----:B------:R-:W-:Y:S01]  /*5a40*/  IMAD.MOV.U32 R19, RZ, RZ, RZ ;  /* 0x000000ffff137224 */ /* 0x000fe200078e00ff */
[----:B------:R-:W-:Y:S06]  /*5a50*/  BRA `(.L_x_38639) ;  /* 0x0000000c00487947 */ /* 0x000fec0003800000 */
.L_x_38636:
        /* <DEDUP_REMOVED lines=8> */
.L_x_38641:
[----:B------:R-:W2:Y:S02]  /*5ae0*/  LDG.E R18, desc[UR36][R2.64] ;  /* 0x0000002402127981 */ /* 0x000ea4000c1e1900 */
[----:B--2---:R-:W-:Y:S01]  /*5af0*/  SHF.R.S32.HI R19, RZ, 0x1f, R18 ;  /* 0x0000001fff137819 */ /* 0x004fe20000011412 */
[----:B------:R-:W-:Y:S06]  /*5b00*/  BRA `(.L_x_38639) ;  /* 0x0000000c001c7947 */ /* 0x000fec0003800000 */
.L_x_38640:
[----:B------:R-:W2:Y:S02]  /*5b10*/  LDG.E.S16 R18, desc[UR36][R2.64] ;  /* 0x0000002402127981 */ /* 0x000ea4000c1e1700 */
[----:B--2---:R-:W-:Y:S01]  /*5b20*/  SHF.R.S32.HI R19, RZ, 0x1f, R18 ;  /* 0x0000001fff137819 */ /* 0x004fe20000011412 */
[----:B------:R-:W-:Y:S06]  /*5b30*/  BRA `(.L_x_38639) ;  /* 0x0000000c00107947 */ /* 0x000fec0003800000 */
.L_x_38635:
        /* <DEDUP_REMOVED lines=9> */
.L_x_38643:
[----:B------:R-:W2:Y:S02]  /*5bd0*/  LDG.E.U16 R2, desc[UR36][R2.64] ;  /* 0x0000002402027981 */ /* 0x000ea4000c1e1500 */
[----:B--2---:R-:W-:-:S06]  /*5be0*/  HADD2.F32 R18, -RZ, R2.H0_H0 ;  /* 0x20000002ff127230 */ /* 0x004fcc0000004100 */
[----:B------:R-:W0:Y:S01]  /*5bf0*/  F2I.S64.TRUNC R18, R18 ;  /* 0x0000001200127311 */ /* 0x000e22000020d900 */
[----:B------:R-:W-:Y:S05]  /*5c00*/  BRA `(.L_x_38639) ;  /* 0x0000000800dc7947 */ /* 0x000fea0003800000 */
.L_x_38642:
        /* <DEDUP_REMOVED lines=9> */
.L_x_38645:
[----:B------:R-:W2:Y:S02]  /*5ca0*/  LDG.E.U16 R2, desc[UR36][R2.64] ;  /* 0x0000002402027981 */ /* 0x000ea4000c1e1500 */
[----:B--2---:R-:W-:-:S06]  /*5cb0*/  HADD2.F32 R18, -RZ, R2.H0_H0 ;  /* 0x20000002ff127230 */ /* 0x004fcc0000004100 */
[----:B------:R-:W0:Y:S01]  /*5cc0*/  F2I.S64.TRUNC R18, R18 ;  /* 0x0000001200127311 */ /* 0x000e22000020d900 */
[----:B------:R-:W-:Y:S05]  /*5cd0*/  BRA `(.L_x_38639) ;  /* 0x0000000800a87947 */ /* 0x000fea0003800000 */
.L_x_38644:
[----:B------:R-:W2:Y:S02]  /*5ce0*/  LDG.E.64 R2, desc[UR36][R2.64] ;  /* 0x0000002402027981 */ /* 0x000ea4000c1e1b00 */
[----:B--2---:R0:W1:Y:S01]  /*5cf0*/  F2I.S64.F64.TRUNC R18, R2 ;  /* 0x0000000200127311 */ /* 0x004062000030d900 */
[----:B------:R-:W-:Y:S05]  /*5d00*/  BRA `(.L_x_38639) ;  /* 0x00000008009c7947 */ /* 0x000fea0003800000 */
.L_x_38634:
        /* <DEDUP_REMOVED lines=13> */
.L_x_38648:
[----:B------:R-:W2:Y:S02]  /*5de0*/  LDG.E.64 R2, desc[UR36][R2.64] ;  /* 0x0000002402027981 */ /* 0x000ea4000c1e1b00 */
[----:B--2---:R0:W1:Y:S01]  /*5df0*/  F2I.S64.F64.TRUNC R18, R2 ;  /* 0x0000000200127311 */ /* 0x004062000030d900 */
[----:B------:R-:W-:Y:S05]  /*5e00*/  BRA `(.L_x_38639) ;  /* 0x00000008005c7947 */ /* 0x000fea0003800000 */
.L_x_38647:
        /* <DEDUP_REMOVED lines=27> */
.L_x_38650:
        /* <DEDUP_REMOVED lines=14> */
.L_x_38649:
[----:B------:R-:W2:Y:S02]  /*60a0*/  LDG.E.U16 R18, desc[UR36][R2.64] ;  /* 0x0000002402127981 */ /* 0x000ea4000c1e1500 */
[----:B--2---:R-:W-:-:S06]  /*60b0*/  IMAD.U32 R18, R18, 0x10000, RZ ;  /* 0x0001000012127824 */ /* 0x004fcc00078e00ff */
[----:B------:R-:W0:Y:S01]  /*60c0*/  F2I.S64.TRUNC R18, R18 ;  /* 0x0000001200127311 */ /* 0x000e22000020d900 */
[----:B------:R-:W-:Y:S05]  /*60d0*/  BRA `(.L_x_38639) ;  /* 0x0000000400a87947 */ /* 0x000fea0003800000 */
.L_x_38646:
        /* <DEDUP_REMOVED lines=11> */
.L_x_38653:
        /* <DEDUP_REMOVED lines=21> */
.L_x_38657:
[----:B------:R-:W-:Y:S05]  /*62e0*/  BSYNC B1 ;  /* 0x0000000000017941 */ /* 0x000fea0003800000 */
.L_x_38656:
[----:B------:R-:W-:Y:S01]  /*62f0*/  IMAD.SHL.U32 R2, R2, 0x100000, RZ ;  /* 0x0010000002027824 */ /* 0x000fe200078e00ff */
[----:B------:R-:W-:-:S04]  /*6300*/  LEA R3, R0, 0x3b800000, 0x17 ;  /* 0x3b80000000037811 */ /* 0x000fc800078eb8ff */
[----:B------:R-:W-:-:S07]  /*6310*/  LOP3.LUT R18, R3, R2, R18, 0xfe, !PT ;  /* 0x0000000203127212 */ /* 0x000fce00078efe12 */
.L_x_38655:
[----:B------:R-:W-:Y:S05]  /*6320*/  BSYNC B0 ;  /* 0x0000000000007941 */ /* 0x000fea0003800000 */
.L_x_38654:
[----:B------:R-:W0:Y:S01]  /*6330*/  F2I.S64.TRUNC R18, R18 ;  /* 0x0000001200127311 */ /* 0x000e22000020d900 */
[----:B------:R-:W-:Y:S05]  /*6340*/  BRA `(.L_x_38639) ;  /* 0x00000004000c7947 */ /* 0x000fea0003800000 */
.L_x_38652:
        /* <DEDUP_REMOVED lines=21> */
.L_x_38661:
[----:B------:R-:W-:Y:S05]  /*64a0*/  BSYNC B1 ;  /* 0x0000000000017941 */ /* 0x000fea0003800000 */
.L_x_38660:
[----:B------:R-:W-:Y:S01]  /*64b0*/  IMAD.SHL.U32 R2, R2, 0x200000, RZ ;  /* 0x0020000002027824 */ /* 0x000fe200078e00ff */
[----:B------:R-:W-:-:S04]  /*64c0*/  LEA R3, R0, 0x37800000, 0x17 ;  /* 0x3780000000037811 */ /* 0x000fc800078eb8ff */
[----:B------:R-:W-:-:S07]  /*64d0*/  LOP3.LUT R18, R3, R2, R18, 0xfe, !PT ;  /* 0x0000000203127212 */ /* 0x000fce00078efe12 */
.L_x_38659:
[----:B------:R-:W-:Y:S05]  /*64e0*/  BSYNC B0 ;  /* 0x0000000000007941 */ /* 0x000fea0003800000 */
.L_x_38658:
[----:B------:R-:W0:Y:S01]  /*64f0*/  F2I.S64.TRUNC R18, R18 ;  /* 0x0000001200127311 */ /* 0x000e22000020d900 */
[----:B------:R-:W-:Y:S05]  /*6500*/  BRA `(.L_x_38639) ;  /* 0x00000000009c7947 */ /* 0x000fea0003800000 */
.L_x_38651:
        /* <DEDUP_REMOVED lines=14> */
.L_x_38665:
[----:B------:R-:W-:Y:S05]  /*65f0*/  BSYNC B0 ;  /* 0x0000000000007941 */ /* 0x000fea0003800000 */
.L_x_38664:
[----:B------:R-:W0:Y:S01]  /*6600*/  F2I.S64.TRUNC R18, R18 ;  /* 0x0000001200127311 */ /* 0x000e22000020d900 */
[----:B------:R-:W-:Y:S05]  /*6610*/  BRA `(.L_x_38639) ;  /* 0x0000000000587947 */ /* 0x000fea0003800000 */
.L_x_38638:
        /* <DEDUP_REMOVED lines=16> */
.L_x_38666:
[----:B------:R-:W-:Y:S01]  /*6720*/  CS2R R18, SRZ ;  /* 0x0000000000127805 */ /* 0x000fe2000001ff00 */
[----:B------:R-:W-:Y:S06]  /*6730*/  BRA `(.L_x_38639) ;  /* 0x0000000000107947 */ /* 0x000fec0003800000 */
.L_x_38663:
[----:B------:R0:W5:Y:S01]  /*6740*/  LDG.E.64 R18, desc[UR36][R2.64] ;  /* 0x0000002402127981 */ /* 0x000162000c1e1b00 */
[----:B------:R-:W-:Y:S05]  /*6750*/  BRA `(.L_x_38639) ;  /* 0x0000000000087947 */ /* 0x000fea0003800000 */
.L_x_38662:
[----:B------:R0:W5:Y:S01]  /*6760*/  LDG.E R18, desc[UR36][R2.64] ;  /* 0x0000002402127981 */ /* 0x000162000c1e1900 */
[----:B------:R-:W-:-:S07]  /*6770*/  IMAD.MOV.U32 R19, RZ, RZ, RZ ;  /* 0x000000ffff137224 */ /* 0x000fce00078e00ff */
.L_x_38639:
        /* <DEDUP_REMOVED lines=18> */
.L_x_38670:
[----:B------:R2:W5:Y:S01]  /*68a0*/  LDG.E.U8 R2, desc[UR36][R4.64] ;  /* 0x0000002404027981 */ /* 0x000562000c1e1100 */
[----:B------:R-:W-:Y:S01]  /*68b0*/  IMAD.MOV.U32 R3, RZ, RZ, RZ ;  /* 0x000000ffff037224 */ /* 0x000fe200078e00ff */
[----:B------:R-:W-:Y:S06]  /*68c0*/  BRA `(.L_x_38672) ;  /* 0x0000000c00487947 */ /* 0x000fec0003800000 */
.L_x_38669:
        /* <DEDUP_REMOVED lines=8> */
.L_x_38674:
[----:B------:R-:W2:Y:S02]  /*6950*/  LDG.E R2, desc[UR36][R4.64] ;  /* 0x0000002404027981 */ /* 0x000ea4000c1e1900 */
[----:B--2---:R-:W-:Y:S01]  /*6960*/  SHF.R.S32.HI R3, RZ, 0x1f, R2 ;  /* 0x0000001fff037819 */ /* 0x004fe20000011402 */
[----:B------:R-:W-:Y:S06]  /*6970*/  BRA `(.L_x_38672) ;  /* 0x0000000c001c7947 */ /* 0x000fec0003800000 */
.L_x_38673:
[----:B------:R-:W2:Y:S02]  /*6980*/  LDG.E.S16 R2, desc[UR36][R4.64] ;  /* 0x0000002404027981 */ /* 0x000ea4000c1e1700 */
[----:B--2---:R-:W-:Y:S01]  /*6990*/  SHF.R.S32.HI R3, RZ, 0x1f, R2 ;  /* 0x0000001fff037819 */ /* 0x004fe20000011402 */
[----:B------:R-:W-:Y:S06]  /*69a0*/  BRA `(.L_x_38672) ;  /* 0x0000000c00107947 */ /* 0x000fec0003800000 */
.L_x_38668:
        /* <DEDUP_REMOVED lines=9> */
.L_x_38676:
[----:B------:R-:W2:Y:S02]  /*6a40*/  LDG.E.U16 R4, desc[UR36][R4.64] ;  /* 0x0000002404047981 */ /* 0x000ea4000c1e1500 */
[----:B--2---:R-:W-:-:S06]  /*6a50*/  HADD2.F32 R2, -RZ, R4.H0_H0 ;  /* 0x20000004ff027230 */ /* 0x004fcc0000004100 */
[----:B------:R-:W0:Y:S01]  /*6a60*/  F2I.S64.TRUNC R2, R2 ;  /* 0x0000000200027311 */ /* 0x000e22000020d900 */
[----:B------:R-:W-:Y:S05]  /*6a70*/  BRA `(.L_x_38672) ;  /* 0x0000000800dc7947 */ /* 0x000fea0003800000 */
.L_x_38675:
        /* <DEDUP_REMOVED lines=9> */
.L_x_38678:
[----:B------:R-:W2:Y:S02]  /*6b10*/  LDG.E.U16 R4, desc[UR36][R4.64] ;  /* 0x0000002404047981 */ /* 0x000ea4000c1e1500 */
[----:B--2---:R-:W-:-:S06]  /*6b20*/  HADD2.F32 R2, -RZ, R4.H0_H0 ;  /* 0x20000004ff027230 */ /* 0x004fcc0000004100 */
[----:B------:R-:W0:Y:S01]  /*6b30*/  F2I.S64.TRUNC R2, R2 ;  /* 0x0000000200027311 */ /* 0x000e22000020d900 */
[----:B------:R-:W-:Y:S05]  /*6b40*/  BRA `(.L_x_38672) ;  /* 0x0000000800a87947 */ /* 0x000fea0003800000 */
.L_x_38677:
[----:B------:R-:W2:Y:S02]  /*6b50*/  LDG.E.64 R2, desc[UR36][R4.64] ;  /* 0x0000002404027981 */ /* 0x000ea4000c1e1b00 */
[----:B--2---:R-:W4:Y:S01]  /*6b60*/  F2I.S64.F64.TRUNC R2, R2 ;  /* 0x0000000200027311 */ /* 0x004f22000030d900 */
[----:B------:R-:W-:Y:S05]  /*6b70*/  BRA `(.L_x_38672) ;  /* 0x00000008009c7947 */ /* 0x000fea0003800000 */
.L_x_38667:
        /* <DEDUP_REMOVED lines=13> */
.L_x_38681:
[----:B------:R-:W2:Y:S02]  /*6c50*/  LDG.E.64 R2, desc[UR36][R4.64] ;  /* 0x0000002404027981 */ /* 0x000ea4000c1e1b00 */
[----:B--2---:R-:W0:Y:S01]  /*6c60*/  F2I.S64.F64.TRUNC R2, R2 ;  /* 0x0000000200027311 */ /* 0x004e22000030d900 */
[----:B------:R-:W-:Y:S05]  /*6c70*/  BRA `(.L_x_38672) ;  /* 0x00000008005c7947 */ /* 0x000fea0003800000 */
.L_x_38680:
        /* <DEDUP_REMOVED lines=27> */
.L_x_38683:
        /* <DEDUP_REMOVED lines=14> */
.L_x_38682:
[----:B------:R-:W2:Y:S02]  /*6f10*/  LDG.E.U16 R2, desc[UR36][R4.64] ;  /* 0x0000002404027981 */ /* 0x000ea4000c1e1500 */
[----:B--2---:R-:W-:-:S06]  /*6f20*/  IMAD.U32 R2, R2, 0x10000, RZ ;  /* 0x0001000002027824 */ /* 0x004fcc00078e00ff */
[----:B------:R-:W0:Y:S01]  /*6f30*/  F2I.S64.TRUNC R2, R2 ;  /* 0x0000000200027311 */ /* 0x000e22000020d900 */
[----:B------:R-:W-:Y:S05]  /*6f40*/  BRA `(.L_x_38672) ;  /* 0x0000000400a87947 */ /* 0x000fea0003800000 */
.L_x_38679:
        /* <DEDUP_REMOVED lines=11> */
.L_x_38686:
        /* <DEDUP_REMOVED lines=21> */
.L_x_38690:
[----:B------:R-:W-:Y:S05]  /*7150*/  BSYNC B1 ;  /* 0x0000000000017941 */ /* 0x000fea0003800000 */
.L_x_38689:
[----:B------:R-:W-:Y:S01]  /*7160*/  IMAD.SHL.U32 R2, R2, 0x100000, RZ ;  /* 0x0010000002027824 */ /* 0x000fe200078e00ff */
[----:B------:R-:W-:-:S04]  /*7170*/  LEA R3, R0, 0x3b800000, 0x17 ;  /* 0x3b80000000037811 */ /* 0x000fc800078eb8ff */
[----:B------:R-:W-:-:S07]  /*7180*/  LOP3.LUT R2, R3, R2, R4, 0xfe, !PT ;  /* 0x0000000203027212 */ /* 0x000fce00078efe04 */
.L_x_38688:
[----:B------:R-:W-:Y:S05]  /*7190*/  BSYNC B0 ;  /* 0x0000000000007941 */ /* 0x000fea0003800000 */
.L_x_38687:
[----:B------:R-:W0:Y:S01]  /*71a0*/  F2I.S64.TRUNC R2, R2 ;  /* 0x0000000200027311 */ /* 0x000e22000020d900 */
[----:B------:R-:W-:Y:S05]  /*71b0*/  BRA `(.L_x_38672) ;  /* 0x00000004000c7947 */ /* 0x000fea0003800000 */
.L_x_38685:
        /* <DEDUP_REMOVED lines=21> */
.L_x_38694:
[----:B------:R-:W-:Y:S05]  /*7310*/  BSYNC B1 ;  /* 0x0000000000017941 */ /* 0x000fea0003800000 */
.L_x_38693:
[----:B------:R-:W-:Y:S01]  /*7320*/  IMAD.SHL.U32 R2, R2, 0x200000, RZ ;  /* 0x0020000002027824 */ /* 0x000fe200078e00ff */
[----:B------:R-:W-:-:S04]  /*7330*/  LEA R3, R0, 0x37800000, 0x17 ;  /* 0x3780000000037811 */ /* 0x000fc800078eb8ff */
[----:B------:R-:W-:-:S07]  /*7340*/  LOP3.LUT R2, R3, R2, R4, 0xfe, !PT ;  /* 0x0000000203027212 */ /* 0x000fce00078efe04 */
.L_x_38692:
[----:B------:R-:W-:Y:S05]  /*7350*/  BSYNC B0 ;  /* 0x0000000000007941 */ /* 0x000fea0003800000 */
.L_x_38691:
[----:B------:R-:W0:Y:S01]  /*7360*/  F2I.S64.TRUNC R2, R2 ;  /* 0x0000000200027311 */ /* 0x000e22000020d900 */
[----:B------:R-:W-:Y:S05]  /*7370*/  BRA `(.L_x_38672) ;  /* 0x00000000009c7947 */ /* 0x000fea0003800000 */
.L_x_38684:
        /* <DEDUP_REMOVED lines=14> */
.L_x_38698:
[----:B------:R-:W-:Y:S05]  /*7460*/  BSYNC B0 ;  /* 0x0000000000007941 */ /* 0x000fea0003800000 */
.L_x_38697:
[----:B------:R-:W0:Y:S01]  /*7470*/  F2I.S64.TRUNC R2, R2 ;  /* 0x0000000200027311 */ /* 0x000e22000020d900 */
[----:B------:R-:W-:Y:S05]  /*7480*/  BRA `(.L_x_38672) ;  /* 0x0000000000587947 */ /* 0x000fea0003800000 */
.L_x_38671:
        /* <DEDUP_REMOVED lines=16> */
.L_x_38699:
[----:B------:R-:W-:Y:S01]  /*7590*/  CS2R R2, SRZ ;  /* 0x0000000000027805 */ /* 0x000fe2000001ff00 */
[----:B------:R-:W-:Y:S06]  /*75a0*/  BRA `(.L_x_38672) ;  /* 0x0000000000107947 */ /* 0x000fec0003800000 */
.L_x_38696:
[----:B------:R0:W5:Y:S01]  /*75b0*/  LDG.E.64 R2, desc[UR36][R4.64] ;  /* 0x0000002404027981 */ /* 0x000162000c1e1b00 */
[----:B------:R-:W-:Y:S05]  /*75c0*/  BRA `(.L_x_38672) ;  /* 0x0000000000087947 */ /* 0x000fea0003800000 */
.L_x_38695:
[----:B------:R0:W5:Y:S01]  /*75d0*/  LDG.E R2, desc[UR36][R4.64] ;  /* 0x0000002404027981 */ /* 0x000162000c1e1900 */
[----:B------:R-:W-:-:S07]  /*75e0*/  IMAD.MOV.U32 R3, RZ, RZ, RZ ;  /* 0x000000ffff037224 */ /* 0x000fce00078e00ff */
.L_x_38672:
[----:B0-2---:R-:W0:Y:S01]  /*75f0*/  LDC.U8 R4, c[0x0][0x491] ;  /* 0x00012440ff047b82 */ /* 0x005e220000000000 */
[----:B----45:R-:W-:Y:S02]  /*7600*/  ISETP.NE.U32.AND P0, PT, R2, RZ, PT ;  /* 0x000000ff0200720c */ /* 0x030fe40003f05070 */
[----:B-1-3--:R-:W-:Y:S02]  /*7610*/  ISETP.NE.U32.AND P1, PT, R18, RZ, PT ;  /* 0x000000ff1200720c */ /* 0x00afe40003f25070 */
        /* <DEDUP_REMOVED lines=16> */
.L_x_38703:
[----:B------:R0:W-:Y:S01]  /*7720*/  STG.E.U8 desc[UR36][R16.64], R2 ;  /* 0x0000000210007986 */ /* 0x0001e2000c101124 */
[----:B------:R-:W-:Y:S05]  /*7730*/  BRA `(.L_x_38705) ;  /* 0x0000000c00487947 */ /* 0x000fea0003800000 */
.L_x_38702:
        /* <DEDUP_REMOVED lines=9> */
.L_x_38707:
[----:B------:R3:W-:Y:S01]  /*77d0*/  STG.E desc[UR36][R16.64], R2 ;  /* 0x0000000210007986 */ /* 0x0007e2000c101924 */
[----:B------:R-:W-:Y:S05]  /*77e0*/  BRA `(.L_x_38705) ;  /* 0x0000000c001c7947 */ /* 0x000fea0003800000 */
.L_x_38706:
[----:B------:R2:W-:Y:S01]  /*77f0*/  STG.E.U16 desc[UR36][R16.64], R2 ;  /* 0x0000000210007986 */ /* 0x0005e2000c101524 */
[----:B------:R-:W-:Y:S05]  /*7800*/  BRA `(.L_x_38705) ;  /* 0x0000000c00147947 */ /* 0x000fea0003800000 */
.L_x_38701:
        /* <DEDUP_REMOVED lines=9> */
.L_x_38709:
[----:B------:R-:W-:-:S04]  /*78a0*/  I2FP.F32.U32 R0, R2 ;  /* 0x0000000200007245 */ /* 0x000fc80000201000 */
[----:B------:R-:W-:-:S05]  /*78b0*/  F2FP.F16.F32.PACK_AB R0, RZ, R0 ;  /* 0x00000000ff00723e */ /* 0x000fca00000000ff */
[----:B------:R0:W-:Y:S01]  /*78c0*/  STG.E.U16 desc[UR36][R16.64], R0 ;  /* 0x0000000010007986 */ /* 0x0001e2000c101524 */
[----:B------:R-:W-:Y:S05]  /*78d0*/  BRA `(.L_x_38705) ;  /* 0x0000000800e07947 */ /* 0x000fea0003800000 */
.L_x_38708:
        /* <DEDUP_REMOVED lines=10> */
.L_x_38711:
[----:B------:R-:W-:-:S04]  /*7980*/  I2FP.F32.U32 R2, R2 ;  /* 0x0000000200027245 */ /* 0x000fc80000201000 */
[----:B------:R-:W-:-:S04]  /*7990*/  F2FP.F16.F32.PACK_AB R3, RZ, R2 ;  /* 0x00000002ff03723e */ /* 0x000fc800000000ff */
[----:B------:R-:W-:-:S05]  /*79a0*/  PRMT R3, R3, 0x5410, RZ ;  /* 0x0000541003037816 */ /* 0x000fca00000000ff */
[----:B------:R0:W-:Y:S01]  /*79b0*/  STG.E desc[UR36][R16.64], R3 ;  /* 0x0000000310007986 */ /* 0x0001e2000c101924 */
[----:B------:R-:W-:Y:S05]  /*79c0*/  BRA `(.L_x_38705) ;  /* 0x0000000800a47947 */ /* 0x000fea0003800000 */
.L_x_38710:
[----:B------:R-:W0:Y:S02]  /*79d0*/  I2F.F64.U32 R2, R2 ;  /* 0x0000000200027312 */ /* 0x000e240000201800 */
[----:B0-----:R0:W-:Y:S01]  /*79e0*/  STG.E.64 desc[UR36][R16.64], R2 ;  /* 0x0000000210007986 */ /* 0x0011e2000c101b24 */
[----:B------:R-:W-:Y:S05]  /*79f0*/  BRA `(.L_x_38705) ;  /* 0x0000000800987947 */ /* 0x000fea0003800000 */
.L_x_38700:
        /* <DEDUP_REMOVED lines=10> */
.L_x_38714:
[----:B------:R-:W0:Y:S01]  /*7aa0*/  I2F.F64.U32 R4, R2 ;  /* 0x0000000200047312 */ /* 0x000e220000201800 */
[----:B------:R-:W-:-:S05]  /*7ab0*/  CS2R R6, SRZ ;  /* 0x0000000000067805 */ /* 0x000fca000001ff00 */
[----:B0-----:R0:W-:Y:S01]  /*7ac0*/  STG.E.128 desc[UR36][R16.64], R4 ;  /* 0x0000000410007986 */ /* 0x0011e2000c101d24 */
[----:B------:R-:W-:Y:S05]  /*7ad0*/  BRA `(.L_x_38705) ;  /* 0x0000000800607947 */ /* 0x000fea0003800000 */
.L_x_38713:
        /* <DEDUP_REMOVED lines=21> */
.L_x_38718:
[----:B------:R-:W-:Y:S05]  /*7c30*/  BSYNC B0 ;  /* 0x0000000000007941 */ /* 0x000fea0003800000 */
.L_x_38717:
[----:B------:R-:W-:-:S05]  /*7c40*/  LOP3.LUT R3, R0, R3, RZ, 0xfc, !PT ;  /* 0x0000000300037212 */ /* 0x000fca00078efcff */
[----:B------:R0:W-:Y:S01]  /*7c50*/  STG.E.U8 desc[UR36][R16.64], R3 ;  /* 0x0000000310007986 */ /* 0x0001e2000c101124 */
[----:B------:R-:W-:Y:S05]  /*7c60*/  BRA `(.L_x_38705) ;  /* 0x0000000400fc7947 */ /* 0x000fea0003800000 */
.L_x_38716:
        /* <DEDUP_REMOVED lines=13> */
.L_x_38720:
[----:B------:R-:W-:Y:S01]  /*7d40*/  IMAD.MOV.U32 R0, RZ, RZ, 0x7f ;  /* 0x0000007fff007424 */ /* 0x000fe200078e00ff */
[----:B------:R-:W-:-:S04]  /*7d50*/  ISETP.GT.U32.AND P0, PT, R2, 0x7f800000, PT ;  /* 0x7f8000000200780c */ /* 0x000fc80003f04070 */
[----:B------:R-:W-:-:S09]  /*7d60*/  SEL R0, R0, 0x7c, P0 ;  /* 0x0000007c00007807 */ /* 0x000fd20000000000 */
.L_x_38721:
[----:B------:R-:W-:Y:S05]  /*7d70*/  BSYNC B0 ;  /* 0x0000000000007941 */ /* 0x000fea0003800000 */
.L_x_38719:
[----:B------:R-:W-:-:S04]  /*7d80*/  LOP3.LUT R2, R3, 0x80000000, RZ, 0xc0, !PT ;  /* 0x8000000003027812 */ /* 0x000fc800078ec0ff */
[----:B------:R-:W-:-:S04]  /*7d90*/  SHF.R.U32.HI R3, RZ, 0x18, R2 ;  /* 0x00000018ff037819 */ /* 0x000fc80000011602 */
[----:B------:R-:W-:-:S05]  /*7da0*/  LOP3.LUT R3, R0, R3, RZ, 0xfc, !PT ;  /* 0x0000000300037212 */ /* 0x000fca00078efcff */
[----:B------:R0:W-:Y:S01]  /*7db0*/  STG.E.U8 desc[UR36][R16.64], R3 ;  /* 0x0000000310007986 */ /* 0x0001e2000c101124 */
[----:B------:R-:W-:Y:S05]  /*7dc0*/  BRA `(.L_x_38705) ;  /* 0x0000000400a47947 */ /* 0x000fea0003800000 */
.L_x_38715:
[----:B------:R-:W-:-:S04]  /*7dd0*/  I2FP.F32.U32 R0, R2 ;  /* 0x0000000200007245 */ /* 0x000fc80000201000 */
[----:B------:R-:W-:-:S05]  /*7de0*/  F2FP.BF16.F32.PACK_AB R0, RZ, R0 ;  /* 0x00000000ff00723e */ /* 0x000fca00000010ff */
[----:B------:R0:W-:Y:S01]  /*7df0*/  STG.E.U16 desc[UR36][R16.64], R0 ;  /* 0x0000000010007986 */ /* 0x0001e2000c101524 */
[----:B------:R-:W-:Y:S05]  /*7e00*/  BRA `(.L_x_38705) ;  /* 0x0000000400947947 */ /* 0x000fea0003800000 */
.L_x_38712:
        /* <DEDUP_REMOVED lines=10> */
.L_x_38724:
        /* <DEDUP_REMOVED lines=17> */
.L_x_38727:
[----:B------:R-:W-:-:S04]  /*7fc0*/  LOP3.LUT R2, R3, 0x80000000, RZ, 0xc0, !PT ;  /* 0x8000000003027812 */ /* 0x000fc800078ec0ff */
[----:B------:R-:W-:-:S04]  /*7fd0*/  SHF.R.U32.HI R3, RZ, 0x18, R2 ;  /* 0x00000018ff037819 */ /* 0x000fc80000011602 */
[----:B------:R-:W-:-:S04]  /*7fe0*/  LOP3.LUT R0, R0, R3, RZ, 0xfc, !PT ;  /* 0x0000000300007212 */ /* 0x000fc800078efcff */
[----:B------:R-:W-:-:S07]  /*7ff0*/  PRMT R8, R0, 0x7610, R8 ;  /* 0x0000761000087816 */ /* 0x000fce0000000008 */
.L_x_38726:
[----:B------:R-:W-:Y:S05]  /*8000*/  BSYNC B0 ;  /* 0x0000000000007941 */ /* 0x000fea0003800000 */
.L_x_38725:
[----:B------:R0:W-:Y:S01]  /*8010*/  STG.E.U8 desc[UR36][R16.64], R8 ;  /* 0x0000000810007986 */ /* 0x0001e2000c101124 */
[----:B------:R-:W-:Y:S05]  /*8020*/  BRA `(.L_x_38705) ;  /* 0x00000004000c7947 */ /* 0x000fea0003800000 */
.L_x_38723:
        /* <DEDUP_REMOVED lines=17> */
.L_x_38730:
[----:B------:R-:W-:-:S04]  /*8140*/  LOP3.LUT R2, R3, 0x80000000, RZ, 0xc0, !PT ;  /* 0x8000000003027812 */ /* 0x000fc800078ec0ff */
[----:B------:R-:W-:-:S04]  /*8150*/  SHF.R.U32.HI R3, RZ, 0x18, R2 ;  /* 0x00000018ff037819 */ /* 0x000fc80000011602 */
[----:B------:R-:W-:-:S04]  /*8160*/  LOP3.LUT R0, R0, R3, RZ, 0xfc, !PT ;  /* 0x0000000300007212 */ /* 0x000fc800078efcff */
[----:B------:R-:W-:-:S07]  /*8170*/  PRMT R8, R0, 0x7610, R8 ;  /* 0x0000761000087816 */ /* 0x000fce0000000008 */
.L_x_38729:
[----:B------:R-:W-:Y:S05]  /*8180*/  BSYNC B0 ;  /* 0x0000000000007941 */ /* 0x000fea0003800000 */
.L_x_38728:
[----:B------:R0:W-:Y:S01]  /*8190*/  STG.E.U8 desc[UR36][R16.64], R8 ;  /* 0x0000000810007986 */ /* 0x0001e2000c101124 */
[----:B------:R-:W-:Y:S05]  /*81a0*/  BRA `(.L_x_38705) ;  /* 0x0000000000ac7947 */ /* 0x000fea0003800000 */
.L_x_38722:
        /* <DEDUP_REMOVED lines=22> */
.L_x_38704:
        /* <DEDUP_REMOVED lines=16> */
.L_x_38733:
[----:B------:R-:W-:Y:S05]  /*8410*/  BRA `(.L_x_38705) ;  /* 0x0000000000107947 */ /* 0x000fea0003800000 */
.L_x_38732:
[----:B------:R-:W-:-:S05]  /*8420*/  IMAD.MOV.U32 R3, RZ, RZ, RZ ;  /* 0x000000ffff037224 */ /* 0x000fca00078e00ff */
[----:B------:R0:W-:Y:S01]  /*8430*/  STG.E.64 desc[UR36][R16.64], R2 ;  /* 0x0000000210007986 */ /* 0x0001e2000c101b24 */
[----:B------:R-:W-:Y:S05]  /*8440*/  BRA `(.L_x_38705) ;  /* 0x0000000000047947 */ /* 0x000fea0003800000 */
.L_x_38731:
[----:B------:R0:W-:Y:S02]  /*8450*/  STG.E desc[UR36][R16.64], R2 ;  /* 0x0000000210007986 */ /* 0x0001e4000c101924 */
.L_x_38705:
[----:B------:R-:W-:-:S07]  /*8460*/  VIADD R23, R23, 0x80 ;  /* 0x0000008017177836 */ /* 0x000fce0000000000 */
.L_x_38632:
[----:B------:R-:W-:Y:S05]  /*8470*/  BSYNC B6 ;  /* 0x0000000000067941 */ /* 0x000fea0003800000 */
.L_x_38631:
        /* <DEDUP_REMOVED lines=358> */
.L_x_38736:
        /* <DEDUP_REMOVED lines=21> */
.L_x_38740:
[----:B------:R0:W5:Y:S01]  /*9c30*/  LDG.E.U8 R18, desc[UR36][R2.64] ;  /* 0x0000002402127981 */ /* 0x000162000c1e1100 */
[----:B------:R-:W-:Y:S01]  /*9c40*/  IMAD.MOV.U32 R19, RZ, RZ, RZ ;  /* 0x000000ffff137224 */ /* 0x000fe200078e00ff */
[----:B------:R-:W-:Y:S06]  /*9c50*/  BRA `(.L_x_38742) ;  /* 0x0000000c00487947 */ /* 0x000fec0003800000 */
.L_x_38739:
        /* <DEDUP_REMOVED lines=8> */
.L_x_38744:
[----:B------:R-:W2:Y:S02]  /*9ce0*/  LDG.E R18, desc[UR36][R2.64] ;  /* 0x0000002402127981 */ /* 0x000ea4000c1e1900 */
[----:B--2---:R-:W-:Y:S01]  /*9cf0*/  SHF.R.S32.HI R19, RZ, 0x1f, R18 ;  /* 0x0000001fff137819 */ /* 0x004fe20000011412 */
[----:B------:R-:W-:Y:S06]  /*9d00*/  BRA `(.L_x_38742) ;  /* 0x0000000c001c7947 */ /* 0x000fec0003800000 */
.L_x_38743:
[----:B------:R-:W2:Y:S02]  /*9d10*/  LDG.E.S16 R18, desc[UR36][R2.64] ;  /* 0x0000002402127981 */ /* 0x000ea4000c1e1700 */
[----:B--2---:R-:W-:Y:S01]  /*9d20*/  SHF.R.S32.HI R19, RZ, 0x1f, R18 ;  /* 0x0000001fff137819 */ /* 0x004fe20000011412 */
[----:B------:R-:W-:Y:S06]  /*9d30*/  BRA `(.L_x_38742) ;  /* 0x0000000c00107947 */ /* 0x000fec0003800000 */
.L_x_38738:
        /* <DEDUP_REMOVED lines=9> */
.L_x_38746:
[----:B------:R-:W2:Y:S02]  /*9dd0*/  LDG.E.U16 R2, desc[UR36][R2.64] ;  /* 0x0000002402027981 */ /* 0x000ea4000c1e1500 */
[----:B--2---:R-:W-:-:S06]  /*9de0*/  HADD2.F32 R18, -RZ, R2.H0_H0 ;  /* 0x20000002ff127230 */ /* 0x004fcc0000004100 */
[----:B------:R-:W2:Y:S01]  /*9df0*/  F2I.S64.TRUNC R18, R18 ;  /* 0x0000001200127311 */ /* 0x000ea2000020d900 */
[----:B------:R-:W-:Y:S05]  /*9e00*/  BRA `(.L_x_38742) ;  /* 0x0000000800dc7947 */ /* 0x000fea0003800000 */
.L_x_38745:
        /* <DEDUP_REMOVED lines=9> */
.L_x_38748:
[----:B------:R-:W2:Y:S02]  /*9ea0*/  LDG.E.U16 R2, desc[UR36][R2.64] ;  /* 0x0000002402027981 */ /* 0x000ea4000c1e1500 */
[----:B--2---:R-:W-:-:S06]  /*9eb0*/  HADD2.F32 R18, -RZ, R2.H0_H0 ;  /* 0x20000002ff127230 */ /* 0x004fcc0000004100 */
[----:B------:R-:W0:Y:S01]  /*9ec0*/  F2I.S64.TRUNC R18, R18 ;  /* 0x0000001200127311 */ /* 0x000e22000020d900 */
[----:B------:R-:W-:Y:S05]  /*9ed0*/  BRA `(.L_x_38742) ;  /* 0x0000000800a87947 */ /* 0x000fea0003800000 */
.L_x_38747:
[----:B------:R-:W2:Y:S02]  /*9ee0*/  LDG.E.64 R2, desc[UR36][R2.64] ;  /* 0x0000002402027981 */ /* 0x000ea4000c1e1b00 */
[----:B--2---:R3:W4:Y:S01]  /*9ef0*/  F2I.S64.F64.TRUNC R18, R2 ;  /* 0x0000000200127311 */ /* 0x004722000030d900 */
[----:B------:R-:W-:Y:S05]  /*9f00*/  BRA `(.L_x_38742) ;  /* 0x00000008009c7947 */ /* 0x000fea0003800000 */
.L_x_38737:
        /* <DEDUP_REMOVED lines=13> */
.L_x_38751:
[----:B------:R-:W2:Y:S02]  /*9fe0*/  LDG.E.64 R2, desc[UR36][R2.64] ;  /* 0x0000002402027981 */ /* 0x000ea4000c1e1b00 */
[----:B--2---:R0:W1:Y:S01]  /*9ff0*/  F2I.S64.F64.TRUNC R18, R2 ;  /* 0x0000000200127311 */ /* 0x004062000030d900 */
[----:B------:R-:W-:Y:S05]  /*a000*/  BRA `(.L_x_38742) ;  /* 0x00000008005c7947 */ /* 0x000fea0003800000 */
.L_x_38750:
        /* <DEDUP_REMOVED lines=27> */
.L_x_38753:
        /* <DEDUP_REMOVED lines=14> */
.L_x_38752:
[----:B------:R-:W2:Y:S02]  /*a2a0*/  LDG.E.U16 R18, desc[UR36][R2.64] ;  /* 0x0000002402127981 */ /* 0x000ea4000c1e1500 */
[----:B--2---:R-:W-:-:S06]  /*a2b0*/  IMAD.U32 R18, R18, 0x10000, RZ ;  /* 0x0001000012127824 */ /* 0x004fcc00078e00ff */
[----:B------:R-:W0:Y:S01]  /*a2c0*/  F2I.S64.TRUNC R18, R18 ;  /* 0x0000001200127311 */ /* 0x000e22000020d900 */
[----:B------:R-:W-:Y:S05]  /*a2d0*/  BRA `(.L_x_38742) ;  /* 0x0000000400a87947 */ /* 0x000fea0003800000 */
.L_x_38749:
        /* <DEDUP_REMOVED lines=11> */
.L_x_38756:
        /* <DEDUP_REMOVED lines=21> */
.L_x_38760:
[----:B------:R-:W-:Y:S05]  /*a4e0*/  BSYNC B1 ;  /* 0x0000000000017941 */ /* 0x000fea0003800000 */
.L_x_38759:
[----:B------:R-:W-:Y:S01]  /*a4f0*/  IMAD.SHL.U32 R2, R2, 0x100000, RZ ;  /* 0x0010000002027824 */ /* 0x000fe200078e00ff */
[----:B------:R-:W-:-:S04]  /*a500*/  LEA R3, R0, 0x3b800000, 0x17 ;  /* 0x3b80000000037811 */ /* 0x000fc800078eb8ff */
[----:B------:R-:W-:-:S07]  /*a510*/  LOP3.LUT R18, R3, R2, R18, 0xfe, !PT ;  /* 0x0000000203127212 */ /* 0x000fce00078efe12 */
.L_x_38758:
[----:B------:R-:W-:Y:S05]  /*a520*/  BSYNC B0 ;  /* 0x0000000000007941 */ /* 0x000fea0003800000 */
.L_x_38757:
[----:B------:R-:W0:Y:S01]  /*a530*/  F2I.S64.TRUNC R18, R18 ;  /* 0x0000001200127311 */ /* 0x000e22000020d900 */
[----:B------:R-:W-:Y:S05]  /*a540*/  BRA `(.L_x_38742) ;  /* 0x00000004000c7947 */ /* 0x000fea0003800000 */
.L_x_38755:
        /* <DEDUP_REMOVED lines=21> */
.L_x_38764:
[----:B------:R-:W-:Y:S05]  /*a6a0*/  BSYNC B1 ;  /* 0x0000000000017941 */ /* 0x000fea0003800000 */
.L_x_38763:
[----:B------:R-:W-:Y:S01]  /*a6b0*/  IMAD.SHL.U32 R2, R2, 0x200000, RZ ;  /* 0x0020000002027824 */ /* 0x000fe200078e00ff */
[----:B------:R-:W-:-:S04]  /*a6c0*/  LEA R3, R0, 0x37800000, 0x17 ;  /* 0x3780000000037811 */ /* 0x000fc800078eb8ff */
[----:B------:R-:W-:-:S07]  /*a6d0*/  LOP3.LUT R18, R3, R2, R18, 0xfe, !PT ;  /* 0x0000000203127212 */ /* 0x000fce00078efe12 */
.L_x_38762:
[----:B------:R-:W-:Y:S05]  /*a6e0*/  BSYNC B0 ;  /* 0x0000000000007941 */ /* 0x000fea0003800000 */
.L_x_38761:
[----:B------:R-:W0:Y:S01]  /*a6f0*/  F2I.S64.TRUNC R18, R18 ;  /* 0x0000001200127311 */ /* 0x000e22000020d900 */
[----:B------:R-:W-:Y:S05]  /*a700*/  BRA `(.L_x_38742) ;  /* 0x00000000009c7947 */ /* 0x000fea0003800000 */
.L_x_38754:
        /* <DEDUP_REMOVED lines=14> */
.L_x_38768:
[----:B------:R-:W-:Y:S05]  /*a7f0*/  BSYNC B0 ;  /* 0x0000000000007941 */ /* 0x000fea0003800000 */
.L_x_38767:
[----:B------:R-:W0:Y:S01]  /*a800*/  F2I.S64.TRUNC R18, R18 ;  /* 0x0000001200127311 */ /* 0x000e22000020d900 */
[----:B------:R-:W-:Y:S05]  /*a810*/  BRA `(.L_x_38742) ;  /* 0x0000000000587947 */ /* 0x000fea0003800000 */
.L_x_38741:
        /* <DEDUP_REMOVED lines=16> */
.L_x_38769:
[----:B------:R-:W-:Y:S01]  /*a920*/  CS2R R18, SRZ ;  /* 0x0000000000127805 */ /* 0x000fe2000001ff00 */
[----:B------:R-:W-:Y:S06]  /*a930*/  BRA `(.L_x_38742) ;  /* 0x0000000000107947 */ /* 0x000fec0003800000 */
.L_x_38766:
[----:B------:R0:W5:Y:S01]  /*a940*/  LDG.E.64 R18, desc[UR36][R2.64] ;  /* 0x0000002402127981 */ /* 0x000162000c1e1b00 */
[----:B------:R-:W-:Y:S05]  /*a950*/  BRA `(.L_x_38742) ;  /* 0x0000000000087947 */ /* 0x000fea0003800000 */
.L_x_38765:
[----:B------:R0:W5:Y:S01]  /*a960*/  LDG.E R18, desc[UR36][R2.64] ;  /* 0x0000002402127981 */ /* 0x000162000c1e1900 */
[----:B------:R-:W-:-:S07]  /*a970*/  IMAD.MOV.U32 R19, RZ, RZ, RZ ;  /* 0x000000ffff137224 */ /* 0x000fce00078e00ff */
.L_x_38742:
        /* <DEDUP_REMOVED lines=18> */
.L_x_38773:
[----:B------:R0:W5:Y:S01]  /*aaa0*/  LDG.E.U8 R2, desc[UR36][R4.64] ;  /* 0x0000002404027981 */ /* 0x000162000c1e1100 */
[----:B------:R-:W-:Y:S01]  /*aab0*/  IMAD.MOV.U32 R3, RZ, RZ, RZ ;  /* 0x000000ffff037224 */ /* 0x000fe200078e00ff */
[----:B------:R-:W-:Y:S06]  /*aac0*/  BRA `(.L_x_38775) ;  /* 0x0000000c00487947 */ /* 0x000fec0003800000 */
.L_x_38772:
        /* <DEDUP_REMOVED lines=8> */
.L_x_38777:
[----:B------:R-:W3:Y:S02]  /*ab50*/  LDG.E R2, desc[UR36][R4.64] ;  /* 0x0000002404027981 */ /* 0x000ee4000c1e1900 */
[----:B---3--:R-:W-:Y:S01]  /*ab60*/  SHF.R.S32.HI R3, RZ, 0x1f, R2 ;  /* 0x0000001fff037819 */ /* 0x008fe20000011402 */
[----:B------:R-:W-:Y:S06]  /*ab70*/  BRA `(.L_x_38775) ;  /* 0x0000000c001c7947 */ /* 0x000fec0003800000 */
.L_x_38776:
[----:B------:R-:W3:Y:S02]  /*ab80*/  LDG.E.S16 R2, desc[UR36][R4.64] ;  /* 0x0000002404027981 */ /* 0x000ee4000c1e1700 */
[----:B---3--:R-:W-:Y:S01]  /*ab90*/  SHF.R.S32.HI R3, RZ, 0x1f, R2 ;  /* 0x0000001fff037819 */ /* 0x008fe20000011402 */
[----:B------:R-:W-:Y:S06]  /*aba0*/  BRA `(.L_x_38775) ;  /* 0x0000000c00107947 */ /* 0x000fec0003800000 */
.L_x_38771:
        /* <DEDUP_REMOVED lines=9> */
.L_x_38779:
[----:B------:R-:W3:Y:S02]  /*ac40*/  LDG.E.U16 R4, desc[UR36][R4.64] ;  /* 0x0000002404047981 */ /* 0x000ee4000c1e1500 */
[----:B---3--:R-:W-:-:S06]  /*ac50*/  HADD2.F32 R2, -RZ, R4.H0_H0 ;  /* 0x20000004ff027230 */ /* 0x008fcc0000004100 */
[----:B------:R-:W0:Y:S01]  /*ac60*/  F2I.S64.TRUNC R2, R2 ;  /* 0x0000000200027311 */ /* 0x000e22000020d900 */
[----:B------:R-:W-:Y:S05]  /*ac70*/  BRA `(.L_x_38775) ;  /* 0x0000000800dc7947 */ /* 0x000fea0003800000 */
.L_x_38778:
        /* <DEDUP_REMOVED lines=9> */
.L_x_38781:
[----:B------:R-:W3:Y:S02]  /*ad10*/  LDG.E.U16 R4, desc[UR36][R4.64] ;  /* 0x0000002404047981 */ /* 0x000ee4000c1e1500 */
[----:B---3--:R-:W-:-:S06]  /*ad20*/  HADD2.F32 R2, -RZ, R4.H0_H0 ;  /* 0x20000004ff027230 */ /* 0x008fcc0000004100 */
[----:B------:R-:W0:Y:S01]  /*ad30*/  F2I.S64.TRUNC R2, R2 ;  /* 0x0000000200027311 */ /* 0x000e22000020d900 */
[----:B------:R-:W-:Y:S05]  /*ad40*/  BRA `(.L_x_38775) ;  /* 0x0000000800a87947 */ /* 0x000fea0003800000 */
.L_x_38780:
[----:B------:R-:W3:Y:S02]  /*ad50*/  LDG.E.64 R2, desc[UR36][R4.64] ;  /* 0x0000002404027981 */ /* 0x000ee4000c1e1b00 */
[----:B---3--:R-:W0:Y:S01]  /*ad60*/  F2I.S64.F64.TRUNC R2, R2 ;  /* 0x0000000200027311 */ /* 0x008e22000030d900 */
[----:B------:R-:W-:Y:S05]  /*ad70*/  BRA `(.L_x_38775) ;  /* 0x00000008009c7947 */ /* 0x000fea0003800000 */
.L_x_38770:
        /* <DEDUP_REMOVED lines=13> */
.L_x_38784:
[----:B------:R-:W3:Y:S02]  /*ae50*/  LDG.E.64 R2, desc[UR36][R4.64] ;  /* 0x0000002404027981 */ /* 0x000ee4000c1e1b00 */
[----:B---3--:R-:W0:Y:S01]  /*ae60*/  F2I.S64.F64.TRUNC R2, R2 ;  /* 0x0000000200027311 */ /* 0x008e22000030d900 */
[----:B------:R-:W-:Y:S05]  /*ae70*/  BRA `(.L_x_38775) ;  /* 0x00000008005c7947 */ /* 0x000fea0003800000 */
.L_x_38783:
        /* <DEDUP_REMOVED lines=27> */
.L_x_38786:
        /* <DEDUP_REMOVED lines=14> */
.L_x_38785:
[----:B------:R-:W3:Y:S02]  /*b110*/  LDG.E.U16 R2, desc[UR36][R4.64] ;  /* 0x0000002404027981 */ /* 0x000ee4000c1e1500 */
[----:B---3--:R-:W-:-:S06]  /*b120*/  IMAD.U32 R2, R2, 0x10000, RZ ;  /* 0x0001000002027824 */ /* 0x008fcc00078e00ff */
[----:B------:R-:W0:Y:S01]  /*b130*/  F2I.S64.TRUNC R2, R2 ;  /* 0x0000000200027311 */ /* 0x000e22000020d900 */
[----:B------:R-:W-:Y:S05]  /*b140*/  BRA `(.L_x_38775) ;  /* 0x0000000400a87947 */ /* 0x000fea0003800000 */
.L_x_38782:
        /* <DEDUP_REMOVED lines=11> */
.L_x_38789:
        /* <DEDUP_REMOVED lines=21> */
.L_x_38793:
[----:B------:R-:W-:Y:S05]  /*b350*/  BSYNC B1 ;  /* 0x0000000000017941 */ /* 0x000fea0003800000 */
.L_x_38792:
[----:B------:R-:W-:Y:S01]  /*b360*/  IMAD.SHL.U32 R2, R2, 0x100000, RZ ;  /* 0x0010000002027824 */ /* 0x000fe200078e00ff */
[----:B------:R-:W-:-:S04]  /*b370*/  LEA R3, R0, 0x3b800000, 0x17 ;  /* 0x3b80000000037811 */ /* 0x000fc800078eb8ff */
[----:B------:R-:W-:-:S07]  /*b380*/  LOP3.LUT R2, R3, R2, R4, 0xfe, !PT ;  /* 0x0000000203027212 */ /* 0x000fce00078efe04 */
.L_x_38791:
[----:B------:R-:W-:Y:S05]  /*b390*/  BSYNC B0 ;  /* 0x0000000000007941 */ /* 0x000fea0003800000 */
.L_x_38790:
[----:B------:R-:W0:Y:S01]  /*b3a0*/  F2I.S64.TRUNC R2, R2 ;  /* 0x0000000200027311 */ /* 0x000e22000020d900 */
[----:B------:R-:W-:Y:S05]  /*b3b0*/  BRA `(.L_x_38775) ;  /* 0x00000004000c7947 */ /* 0x000fea0003800000 */
.L_x_38788:
        /* <DEDUP_REMOVED lines=21> */
.L_x_38797:
[----:B------:R-:W-:Y:S05]  /*b510*/  BSYNC B1 ;  /* 0x0000000000017941 */ /* 0x000fea0003800000 */
.L_x_38796:
[----:B------:R-:W-:Y:S01]  /*b520*/  IMAD.SHL.U32 R2, R2, 0x200000, RZ ;  /* 0x0020000002027824 */ /* 0x000fe200078e00ff */
[----:B------:R-:W-:-:S04]  /*b530*/  LEA R3, R0, 0x37800000, 0x17 ;  /* 0x3780000000037811 */ /* 0x000fc800078eb8ff */
[----:B------:R-:W-:-:S07]  /*b540*/  LOP3.LUT R2, R3, R2, R4, 0xfe, !PT ;  /* 0x0000000203027212 */ /* 0x000fce00078efe04 */
.L_x_38795:
[----:B------:R-:W-:Y:S05]  /*b550*/  BSYNC B0 ;  /* 0x0000000000007941 */ /* 0x000fea0003800000 */
.L_x_38794:
[----:B------:R-:W0:Y:S01]  /*b560*/  F2I.S64.TRUNC R2, R2 ;  /* 0x0000000200027311 */ /* 0x000e22000020d900 */
[----:B------:R-:W-:Y:S05]  /*b570*/  BRA `(.L_x_38775) ;  /* 0x00000000009c7947 */ /* 0x000fea0003800000 */
.L_x_38787:
        /* <DEDUP_REMOVED lines=14> */
.L_x_38801:
[----:B------:R-:W-:Y:S05]  /*b660*/  BSYNC B0 ;  /* 0x0000000000007941 */ /* 0x000fea0003800000 */
.L_x_38800:
[----:B------:R-:W0:Y:S01]  /*b670*/  F2I.S64.TRUNC R2, R2 ;  /* 0x0000000200027311 */ /* 0x000e22000020d900 */
[----:B------:R-:W-:Y:S05]  /*b680*/  BRA `(.L_x_38775) ;  /* 0x0000000000587947 */ /* 0x000fea0003800000 */
.L_x_38774:
        /* <DEDUP_REMOVED lines=16> */
.L_x_38802:
[----:B------:R-:W-:Y:S01]  /*b790*/  CS2R R2, SRZ ;  /* 0x0000000000027805 */ /* 0x000fe2000001ff00 */
[----:B------:R-:W-:Y:S06]  /*b7a0*/  BRA `(.L_x_38775) ;  /* 0x0000000000107947 */ /* 0x000fec0003800000 */
.L_x_38799:
[----:B------:R0:W5:Y:S01]  /*b7b0*/  LDG.E.64 R2, desc[UR36][R4.64] ;  /* 0x0000002404027981 */ /* 0x000162000c1e1b00 */
[----:B------:R-:W-:Y:S05]  /*b7c0*/  BRA `(.L_x_38775) ;  /* 0x0000000000087947 */ /* 0x000fea0003800000 */
.L_x_38798:
[----:B------:R0:W5:Y:S01]  /*b7d0*/  LDG.E R2, desc[UR36][R4.64] ;  /* 0x0000002404027981 */ /* 0x000162000c1e1900 */
[----:B------:R-:W-:-:S07]  /*b7e0*/  IMAD.MOV.U32 R3, RZ, RZ, RZ ;  /* 0x000000ffff037224 */ /* 0x000fce00078e00ff */
.L_x_38775:
[----:B0-----:R-:W0:Y:S01]  /*b7f0*/  LDC.U8 R4, c[0x0][0x491] ;  /* 0x00012440ff047b82 */ /* 0x001e220000000000 */
[----:B---3-5:R-:W-:Y:S02]  /*b800*/  ISETP.NE.U32.AND P0, PT, R2, RZ, PT ;  /* 0x000000ff0200720c */ /* 0x028fe40003f05070 */
        /* <DEDUP_REMOVED lines=17> */
.L_x_38806:
[----:B------:R0:W-:Y:S01]  /*b920*/  STG.E.U8 desc[UR36][R16.64], R2 ;  /* 0x0000000210007986 */ /* 0x0001e2000c101124 */
[----:B------:R-:W-:Y:S05]  /*b930*/  BRA `(.L_x_38808) ;  /* 0x0000000c00487947 */ /* 0x000fea0003800000 */
.L_x_38805:
        /* <DEDUP_REMOVED lines=9> */
.L_x_38810:
[----:B------:R0:W-:Y:S01]  /*b9d0*/  STG.E desc[UR36][R16.64], R2 ;  /* 0x0000000210007986 */ /* 0x0001e2000c101924 */
[----:B------:R-:W-:Y:S05]  /*b9e0*/  BRA `(.L_x_38808) ;  /* 0x0000000c001c7947 */ /* 0x000fea0003800000 */
.L_x_38809:
[----:B------:R0:W-:Y:S01]  /*b9f0*/  STG.E.U16 desc[UR36][R16.64], R2 ;  /* 0x0000000210007986 */ /* 0x0001e2000c101524 */
[----:B------:R-:W-:Y:S05]  /*ba00*/  BRA `(.L_x_38808) ;  /* 0x0000000c00147947 */ /* 0x000fea0003800000 */
.L_x_38804:
        /* <DEDUP_REMOVED lines=9> */
.L_x_38812:
[----:B------:R-:W-:-:S04]  /*baa0*/  I2FP.F32.U32 R0, R2 ;  /* 0x0000000200007245 */ /* 0x000fc80000201000 */
[----:B------:R-:W-:-:S05]  /*bab0*/  F2FP.F16.F32.PACK_AB R0, RZ, R0 ;  /* 0x00000000ff00723e */ /* 0x000fca00000000ff */
[----:B------:R0:W-:Y:S01]  /*bac0*/  STG.E.U16 desc[UR36][R16.64], R0 ;  /* 0x0000000010007986 */ /* 0x0001e2000c101524 */
[----:B------:R-:W-:Y:S05]  /*bad0*/  BRA `(.L_x_38808) ;  /* 0x0000000800e07947 */ /* 0x000fea0003800000 */
.L_x_38811:
        /* <DEDUP_REMOVED lines=10> */
.L_x_38814:
[----:B------:R-:W-:-:S04]  /*bb80*/  I2FP.F32.U32 R2, R2 ;  /* 0x0000000200027245 */ /* 0x000fc80000201000 */
[----:B------:R-:W-:-:S04]  /*bb90*/  F2FP.F16.F32.PACK_AB R3, RZ, R2 ;  /* 0x00000002ff03723e */ /* 0x000fc800000000ff */
[----:B------:R-:W-:-:S05]  /*bba0*/  PRMT R3, R3, 0x5410, RZ ;  /* 0x0000541003037816 */ /* 0x000fca00000000ff */
[----:B------:R0:W-:Y:S01]  /*bbb0*/  STG.E desc[UR36][R16.64], R3 ;  /* 0x0000000310007986 */ /* 0x0001e2000c101924 */
[----:B------:R-:W-:Y:S05]  /*bbc0*/  BRA `(.L_x_38808) ;  /* 0x0000000800a47947 */ /* 0x000fea0003800000 */
.L_x_38813:
[----:B------:R-:W0:Y:S02]  /*bbd0*/  I2F.F64.U32 R2, R2 ;  /* 0x0000000200027312 */ /* 0x000e240000201800 */
[----:B0-----:R0:W-:Y:S01]  /*bbe0*/  STG.E.64 desc[UR36][R16.64], R2 ;  /* 0x0000000210007986 */ /* 0x0011e2000c101b24 */
[----:B------:R-:W-:Y:S05]  /*bbf0*/  BRA `(.L_x_38808) ;  /* 0x0000000800987947 */ /* 0x000fea0003800000 */
.L_x_38803:
        /* <DEDUP_REMOVED lines=10> */
.L_x_38817:
[----:B------:R-:W0:Y:S01]  /*bca0*/  I2F.F64.U32 R4, R2 ;  /* 0x0000000200047312 */ /* 0x000e220000201800 */
[----:B------:R-:W-:-:S05]  /*bcb0*/  CS2R R6, SRZ ;  /* 0x0000000000067805 */ /* 0x000fca000001ff00 */
[----:B0-----:R0:W-:Y:S01]  /*bcc0*/  STG.E.128 desc[UR36][R16.64], R4 ;  /* 0x0000000410007986 */ /* 0x0011e2000c101d24 */
[----:B------:R-:W-:Y:S05]  /*bcd0*/  BRA `(.L_x_38808) ;  /* 0x0000000800607947 */ /* 0x000fea0003800000 */
.L_x_38816:
        /* <DEDUP_REMOVED lines=21> */
.L_x_38821:
[----:B------:R-:W-:Y:S05]  /*be30*/  BSYNC B0 ;  /* 0x0000000000007941 */ /* 0x000fea0003800000 */
.L_x_38820:
[----:B------:R-:W-:-:S05]  /*be40*/  LOP3.LUT R3, R0, R3, RZ, 0xfc, !PT ;  /* 0x0000000300037212 */ /* 0x000fca00078efcff */
[----:B------:R0:W-:Y:S01]  /*be50*/  STG.E.U8 desc[UR36][R16.64], R3 ;  /* 0x0000000310007986 */ /* 0x0001e2000c101124 */
[----:B------:R-:W-:Y:S05]  /*be60*/  BRA `(.L_x_38808) ;  /* 0x0000000400fc7947 */ /* 0x000fea0003800000 */
.L_x_38819:
        /* <DEDUP_REMOVED lines=13> */
.L_x_38823:
[----:B------:R-:W-:Y:S01]  /*bf40*/  IMAD.MOV.U32 R0, RZ, RZ, 0x7f ;  /* 0x0000007fff007424 */ /* 0x000fe200078e00ff */
[----:B------:R-:W-:-:S04]  /*bf50*/  ISETP.GT.U32.AND P0, PT, R2, 0x7f800000, PT ;  /* 0x7f8000000200780c */ /* 0x000fc80003f04070 */
[----:B------:R-:W-:-:S09]  /*bf60*/  SEL R0, R0, 0x7c, P0 ;  /* 0x0000007c00007807 */ /* 0x000fd20000000000 */
.L_x_38824:
[----:B------:R-:W-:Y:S05]  /*bf70*/  BSYNC B0 ;  /* 0x0000000000007941 */ /* 0x000fea0003800000 */
.L_x_38822:
[----:B------:R-:W-:-:S04]  /*bf80*/  LOP3.LUT R2, R3, 0x80000000, RZ, 0xc0, !PT ;  /* 0x8000000003027812 */ /* 0x000fc800078ec0ff */
[----:B------:R-:W-:-:S04]  /*bf90*/  SHF.R.U32.HI R3, RZ, 0x18, R2 ;  /* 0x00000018ff037819 */ /* 0x000fc80000011602 */
[----:B------:R-:W-:-:S05]  /*bfa0*/  LOP3.LUT R3, R0, R3, RZ, 0xfc, !PT ;  /* 0x0000000300037212 */ /* 0x000fca00078efcff */
[----:B------:R0:W-:Y:S01]  /*bfb0*/  STG.E.U8 desc[UR36][R16.64], R3 ;  /* 0x0000000310007986 */ /* 0x0001e2000c101124 */
[----:B------:R-:W-:Y:S05]  /*bfc0*/  BRA `(.L_x_38808) ;  /* 0x0000000400a47947 */ /* 0x000fea0003800000 */
.L_x_38818:
[----:B------:R-:W-:-:S04]  /*bfd0*/  I2FP.F32.U32 R0, R2 ;  /* 0x0000000200007245 */ /* 0x000fc80000201000 */
[----:B------:R-:W-:-:S05]  /*bfe0*/  F2FP.BF16.F32.PACK_AB R0, RZ, R0 ;  /* 0x00000000ff00723e */ /* 0x000fca00000010ff */
[----:B------:R0:W-:Y:S01]  /*bff0*/  STG.E.U16 desc[UR36][R16.64], R0 ;  /* 0x0000000010007986 */ /* 0x0001e2000c101524 */
[----:B------:R-:W-:Y:S05]  /*c000*/  BRA `(.L_x_38808) ;  /* 0x0000000400947947 */ /* 0x000fea0003800000 */
.L_x_38815:
        /* <DEDUP_REMOVED lines=10> */
.L_x_38827:
        /* <DEDUP_REMOVED lines=17> */
.L_x_38830:
[----:B------:R-:W-:-:S04]  /*c1c0*/  LOP3.LUT R2, R3, 0x80000000, RZ, 0xc0, !PT ;  /* 0x8000000003027812 */ /* 0x000fc800078ec0ff */
[----:B------:R-:W-:-:S04]  /*c1d0*/  SHF.R.U32.HI R3, RZ, 0x18, R2 ;  /* 0x00000018ff037819 */ /* 0x000fc80000011602 */
[----:B------:R-:W-:-:S04]  /*c1e0*/  LOP3.LUT R0, R0, R3, RZ, 0xfc, !PT ;  /* 0x0000000300007212 */ /* 0x000fc800078efcff */
[----:B------:R-:W-:-:S07]  /*c1f0*/  PRMT R8, R0, 0x7610, R8 ;  /* 0x0000761000087816 */ /* 0x000fce0000000008 */
.L_x_38829:
[----:B------:R-:W-:Y:S05]  /*c200*/  BSYNC B0 ;  /* 0x0000000000007941 */ /* 0x000fea0003800000 */
.L_x_38828:
[----:B------:R3:W-:Y:S01]  /*c210*/  STG.E.U8 desc[UR36][R16.64], R8 ;  /* 0x0000000810007986 */ /* 0x0007e2000c101124 */
[----:B------:R-:W-:Y:S05]  /*c220*/  BRA `(.L_x_38808) ;  /* 0x00000004000c7947 */ /* 0x000fea0003800000 */
.L_x_38826:
        /* <DEDUP_REMOVED lines=17> */
.L_x_38833:
[----:B------:R-:W-:-:S04]  /*c340*/  LOP3.LUT R2, R3, 0x80000000, RZ, 0xc0, !PT ;  /* 0x8000000003027812 */ /* 0x000fc800078ec0ff */
[----:B------:R-:W-:-:S04]  /*c350*/  SHF.R.U32.HI R3, RZ, 0x18, R2 ;  /* 0x00000018ff037819 */ /* 0x000fc80000011602 */
[----:B------:R-:W-:-:S04]  /*c360*/  LOP3.LUT R0, R0, R3, RZ, 0xfc, !PT ;  /* 0x0000000300007212 */ /* 0x000fc800078efcff */
[----:B------:R-:W-:-:S07]  /*c370*/  PRMT R8, R0, 0x7610, R8 ;  /* 0x0000761000087816 */ /* 0x000fce0000000008 */
.L_x_38832:
[----:B------:R-:W-:Y:S05]  /*c380*/  BSYNC B0 ;  /* 0x0000000000007941 */ /* 0x000fea0003800000 */
.L_x_38831:
[----:B------:R0:W-:Y:S01]  /*c390*/  STG.E.U8 desc[UR36][R16.64], R8 ;  /* 0x0000000810007986 */ /* 0x0001e2000c101124 */
[----:B------:R-:W-:Y:S05]  /*c3a0*/  BRA `(.L_x_38808) ;  /* 0x0000000000ac7947 */ /* 0x000fea0003800000 */
.L_x_38825:
        /* <DEDUP_REMOVED lines=22> */
.L_x_38807:
        /* <DEDUP_REMOVED lines=16> */
.L_x_38836:
[----:B------:R-:W-:Y:S05]  /*c610*/  BRA `(.L_x_38808) ;  /* 0x0000000000107947 */ /* 0x000fea0003800000 */
.L_x_38835:
[----:B------:R-:W-:-:S05]  /*c620*/  IMAD.MOV.U32 R3, RZ, RZ, RZ ;  /* 0x000000ffff037224 */ /* 0x000fca00078e00ff */
[----:B------:R1:W-:Y:S01]  /*c630*/  STG.E.64 desc[UR36][R16.64], R2 ;  /* 0x0000000210007986 */ /* 0x0003e2000c101b24 */
[----:B------:R-:W-:Y:S05]  /*c640*/  BRA `(.L_x_38808) ;  /* 0x0000000000047947 */ /* 0x000fea0003800000 */
.L_x_38834:
[----:B------:R0:W-:Y:S02]  /*c650*/  STG.E desc[UR36][R16.64], R2 ;  /* 0x0000000210007986 */ /* 0x0001e4000c101924 */
.L_x_38808:
[----:B------:R-:W-:-:S07]  /*c660*/  VIADD R23, R23, 0x80 ;  /* 0x0000008017177836 */ /* 0x000fce0000000000 */
.L_x_38735:
[----:B------:R-:W-:Y:S05]  /*c670*/  BSYNC B6 ;  /* 0x0000000000067941 */ /* 0x000fea0003800000 */
.L_x_38734:
        /* <DEDUP_REMOVED lines=357> */
.L_x_38837:
        /* <DEDUP_REMOVED lines=21> */
.L_x_38841:
[----:B------:R0:W5:Y:S01]  /*de20*/  LDG.E.U8 R18, desc[UR36][R2.64] ;  /* 0x0000002402127981 */ /* 0x000162000c1e1100 */
[----:B------:R-:W-:Y:S01]  /*de30*/  IMAD.MOV.U32 R19, RZ, RZ, RZ ;  /* 0x000000ffff137224 */ /* 0x000fe200078e00ff */
[----:B------:R-:W-:Y:S06]  /*de40*/  BRA `(.L_x_38843) ;  /* 0x0000000c00487947 */ /* 0x000fec0003800000 */
.L_x_38840:
        /* <DEDUP_REMOVED lines=8> */
.L_x_38845:
[----:B------:R-:W2:Y:S02]  /*ded0*/  LDG.E R18, desc[UR36][R2.64] ;  /* 0x0000002402127981 */ /* 0x000ea4000c1e1900 */
[----:B--2---:R-:W-:Y:S01]  /*dee0*/  SHF.R.S32.HI R19, RZ, 0x1f, R18 ;  /* 0x0000001fff137819 */ /* 0x004fe20000011412 */
[----:B------:R-:W-:Y:S06]  /*def0*/  BRA `(.L_x_38843) ;  /* 0x0000000c001c7947 */ /* 0x000fec0003800000 */
.L_x_38844:
[----:B------:R-:W2:Y:S02]  /*df00*/  LDG.E.S16 R18, desc[UR36][R2.64] ;  /* 0x0000002402127981 */ /* 0x000ea4000c1e1700 */
[----:B--2---:R-:W-:Y:S01]  /*df10*/  SHF.R.S32.HI R19, RZ, 0x1f, R18 ;  /* 0x0000001fff137819 */ /* 0x004fe20000011412 */
[----:B------:R-:W-:Y:S06]  /*df20*/  BRA `(.L_x_38843) ;  /* 0x0000000c00107947 */ /* 0x000fec0003800000 */
.L_x_38839:
        /* <DEDUP_REMOVED lines=9> */
.L_x_38847:
[----:B------:R-:W2:Y:S02]  /*dfc0*/  LDG.E.U16 R2, desc[UR36][R2.64] ;  /* 0x0000002402027981 */ /* 0x000ea4000c1e1500 */
[----:B--2---:R-:W-:-:S06]  /*dfd0*/  HADD2.F32 R18, -RZ, R2.H0_H0 ;  /* 0x20000002ff127230 */ /* 0x004fcc0000004100 */
[----:B------:R-:W0:Y:S01]  /*dfe0*/  F2I.S64.TRUNC R18, R18 ;  /* 0x0000001200127311 */ /* 0x000e22000020d900 */
[----:B------:R-:W-:Y:S05]  /*dff0*/  BRA `(.L_x_38843) ;  /* 0x0000000800dc7947 */ /* 0x000fea0003800000 */
.L_x_38846:
        /* <DEDUP_REMOVED lines=9> */
.L_x_38849:
[----:B------:R-:W2:Y:S02]  /*e090*/  LDG.E.U16 R2, desc[UR36][R2.64] ;  /* 0x0000002402027981 */ /* 0x000ea4000c1e1500 */
[----:B--2---:R-:W-:-:S06]  /*e0a0*/  HADD2.F32 R18, -RZ, R2.H0_H0 ;  /* 0x20000002ff127230 */ /* 0x004fcc0000004100 */
[----:B------:R-:W0:Y:S01]  /*e0b0*/  F2I.S64.TRUNC R18, R18 ;  /* 0x0000001200127311 */ /* 0x000e22000020d900 */
[----:B------:R-:W-:Y:S05]  /*e0c0*/  BRA `(.L_x_38843) ;  /* 0x0000000800a87947 */ /* 0x000fea0003800000 */
.L_x_38848:
[----:B------:R-:W2:Y:S02]  /*e0d0*/  LDG.E.64 R2, desc[UR36][R2.64] ;  /* 0x0000002402027981 */ /* 0x000ea4000c1e1b00 */
[----:B--2---:R0:W1:Y:S01]  /*e0e0*/  F2I.S64.F64.TRUNC R18, R2 ;  /* 0x0000000200127311 */ /* 0x004062000030d900 */
[----:B------:R-:W-:Y:S05]  /*e0f0*/  BRA `(.L_x_38843) ;  /* 0x00000008009c7947 */ /* 0x000fea0003800000 */
.L_x_38838:
        /* <DEDUP_REMOVED lines=13> */
.L_x_38852:
[----:B------:R-:W2:Y:S02]  /*e1d0*/  LDG.E.64 R2, desc[UR36][R2.64] ;  /* 0x0000002402027981 */ /* 0x000ea4000c1e1b00 */
[----:B--2---:R0:W1:Y:S01]  /*e1e0*/  F2I.S64.F64.TRUNC R18, R2 ;  /* 0x0000000200127311 */ /* 0x004062000030d900 */
[----:B------:R-:W-:Y:S05]  /*e1f0*/  BRA `(.L_x_38843) ;  /* 0x00000008005c7947 */ /* 0x000fea0003800000 */
.L_x_38851:
        /* <DEDUP_REMOVED lines=27> */
.L_x_38854:
        /* <DEDUP_REMOVED lines=14> */
.L_x_38853:
[----:B------:R-:W2:Y:S02]  /*e490*/  LDG.E.U16 R18, desc[UR36][R2.64] ;  /* 0x0000002402127981 */ /* 0x000ea4000c1e1500 */
[----:B--2---:R-:W-:-:S06]  /*e4a0*/  IMAD.U32 R18, R18, 0x10000, RZ ;  /* 0x0001000012127824 */ /* 0x004fcc00078e00ff */
[----:B------:R-:W4:Y:S01]  /*e4b0*/  F2I.S64.TRUNC R18, R18 ;  /* 0x0000001200127311 */ /* 0x000f22000020d900 */
[----:B------:R-:W-:Y:S05]  /*e4c0*/  BRA `(.L_x_38843) ;  /* 0x0000000400a87947 */ /* 0x000fea0003800000 */
.L_x_38850:
        /* <DEDUP_REMOVED lines=11> */
.L_x_38857:
        /* <DEDUP_REMOVED lines=21> */
.L_x_38861:
[----:B------:R-:W-:Y:S05]  /*e6d0*/  BSYNC B1 ;  /* 0x0000000000017941 */ /* 0x000fea0003800000 */
.L_x_38860:
[----:B------:R-:W-:Y:S01]  /*e6e0*/  IMAD.SHL.U32 R2, R2, 0x100000, RZ ;  /* 0x0010000002027824 */ /* 0x000fe200078e00ff */
[----:B------:R-:W-:-:S04]  /*e6f0*/  LEA R3, R0, 0x3b800000, 0x17 ;  /* 0x3b80000000037811 */ /* 0x000fc800078eb8ff */
[----:B------:R-:W-:-:S07]  /*e700*/  LOP3.LUT R18, R3, R2, R18, 0xfe, !PT ;  /* 0x0000000203127212 */ /* 0x000fce00078efe12 */
.L_x_38859:
[----:B------:R-:W-:Y:S05]  /*e710*/  BSYNC B0 ;  /* 0x0000000000007941 */ /* 0x000fea0003800000 */
.L_x_38858:
[----:B------:R-:W0:Y:S01]  /*e720*/  F2I.S64.TRUNC R18, R18 ;  /* 0x0000001200127311 */ /* 0x000e22000020d900 */
[----:B------:R-:W-:Y:S05]  /*e730*/  BRA `(.L_x_38843) ;  /* 0x00000004000c7947 */ /* 0x000fea0003800000 */
.L_x_38856:
        /* <DEDUP_REMOVED lines=21> */
.L_x_38865:
[----:B------:R-:W-:Y:S05]  /*e890*/  BSYNC B1 ;  /* 0x0000000000017941 */ /* 0x000fea0003800000 */
.L_x_38864:
[----:B------:R-:W-:Y:S01]  /*e8a0*/  IMAD.SHL.U32 R2, R2, 0x200000, RZ ;  /* 0x0020000002027824 */ /* 0x000fe200078e00ff */
[----:B------:R-:W-:-:S04]  /*e8b0*/  LEA R3, R0, 0x37800000, 0x17 ;  /* 0x3780000000037811 */ /* 0x000fc800078eb8ff */
[----:B------:R-:W-:-:S07]  /*e8c0*/  LOP3.LUT R18, R3, R2, R18, 0xfe, !PT ;  /* 0x0000000203127212 */ /* 0x000fce00078efe12 */
.L_x_38863:
[----:B------:R-:W-:Y:S05]  /*e8d0*/  BSYNC B0 ;  /* 0x0000000000007941 */ /* 0x000fea0003800000 */
.L_x_38862:
[----:B------:R-:W0:Y:S01]  /*e8e0*/  F2I.S64.TRUNC R18, R18 ;  /* 0x0000001200127311 */ /* 0x000e22000020d900 */
[----:B------:R-:W-:Y:S05]  /*e8f0*/  BRA `(.L_x_38843) ;  /* 0x00000000009c7947 */ /* 0x000fea0003800000 */
.L_x_38855:
        /* <DEDUP_REMOVED lines=14> */
.L_x_38869:
[----:B------:R-:W-:Y:S05]  /*e9e0*/  BSYNC B0 ;  /* 0x0000000000007941 */ /* 0x000fea0003800000 */
.L_x_38868:
[----:B------:R-:W0:Y:S01]  /*e9f0*/  F2I.S64.TRUNC R18, R18 ;  /* 0x0000001200127311 */ /* 0x000e22000020d900 */
[----:B------:R-:W-:Y:S05]  /*ea00*/  BRA `(.L_x_38843) ;  /* 0x0000000000587947 */ /* 0x000fea0003800000 */
.L_x_38842:
        /* <DEDUP_REMOVED lines=16> */
.L_x_38870:
[----:B------:R-:W-:Y:S01]  /*eb10*/  CS2R R18, SRZ ;  /* 0x0000000000127805 */ /* 0x000fe2000001ff00 */
[----:B------:R-:W-:Y:S06]  /*eb20*/  BRA `(.L_x_38843) ;  /* 0x0000000000107947 */ /* 0x000fec0003800000 */
.L_x_38867:
[----:B------:R0:W5:Y:S01]  /*eb30*/  LDG.E.64 R18, desc[UR36][R2.64] ;  /* 0x0000002402127981 */ /* 0x000162000c1e1b00 */
[----:B------:R-:W-:Y:S05]  /*eb40*/  BRA `(.L_x_38843) ;  /* 0x0000000000087947 */ /* 0x000fea0003800000 */
.L_x_38866:
[----:B------:R0:W5:Y:S01]  /*eb50*/  LDG.E R18, desc[UR36][R2.64] ;  /* 0x0000002402127981 */ /* 0x000162000c1e1900 */
[----:B------:R-:W-:-:S07]  /*eb60*/  IMAD.MOV.U32 R19, RZ, RZ, RZ ;  /* 0x000000ffff137224 */ /* 0x000fce00078e00ff */
.L_x_38843:
        /* <DEDUP_REMOVED lines=18> */
.L_x_38874:
[----:B------:R0:W5:Y:S01]  /*ec90*/  LDG.E.U8 R2, desc[UR36][R22.64] ;  /* 0x0000002416027981 */ /* 0x000162000c1e1100 */
[----:B------:R-:W-:Y:S01]  /*eca0*/  IMAD.MOV.U32 R3, RZ, RZ, RZ ;  /* 0x000000ffff037224 */ /* 0x000fe200078e00ff */
[----:B------:R-:W-:Y:S06]  /*ecb0*/  BRA `(.L_x_38876) ;  /* 0x0000000c00487947 */ /* 0x000fec0003800000 */
.L_x_38873:
        /* <DEDUP_REMOVED lines=8> */
.L_x_38878:
[----:B------:R-:W2:Y:S02]  /*ed40*/  LDG.E R2, desc[UR36][R22.64] ;  /* 0x0000002416027981 */ /* 0x000ea4000c1e1900 */
[----:B--2---:R-:W-:Y:S01]  /*ed50*/  SHF.R.S32.HI R3, RZ, 0x1f, R2 ;  /* 0x0000001fff037819 */ /* 0x004fe20000011402 */
[----:B------:R-:W-:Y:S06]  /*ed60*/  BRA `(.L_x_38876) ;  /* 0x0000000c001c7947 */ /* 0x000fec0003800000 */
.L_x_38877:
[----:B------:R-:W2:Y:S02]  /*ed70*/  LDG.E.S16 R2, desc[UR36][R22.64] ;  /* 0x0000002416027981 */ /* 0x000ea4000c1e1700 */
[----:B--2---:R-:W-:Y:S01]  /*ed80*/  SHF.R.S32.HI R3, RZ, 0x1f, R2 ;  /* 0x0000001fff037819 */ /* 0x004fe20000011402 */
[----:B------:R-:W-:Y:S06]  /*ed90*/  BRA `(.L_x_38876) ;  /* 0x0000000c00107947 */ /* 0x000fec0003800000 */
.L_x_38872:
        /* <DEDUP_REMOVED lines=9> */
.L_x_38880:
[----:B------:R-:W2:Y:S02]  /*ee30*/  LDG.E.U16 R22, desc[UR36][R22.64] ;  /* 0x0000002416167981 */ /* 0x000ea4000c1e1500 */
[----:B--2---:R-:W-:-:S06]  /*ee40*/  HADD2.F32 R2, -RZ, R22.H0_H0 ;  /* 0x20000016ff027230 */ /* 0x004fcc0000004100 */
[----:B------:R-:W0:Y:S01]  /*ee50*/  F2I.S64.TRUNC R2, R2 ;  /* 0x0000000200027311 */ /* 0x000e22000020d900 */
[----:B------:R-:W-:Y:S05]  /*ee60*/  BRA `(.L_x_38876) ;  /* 0x0000000800dc7947 */ /* 0x000fea0003800000 */
.L_x_38879:
        /* <DEDUP_REMOVED lines=9> */
.L_x_38882:
[----:B------:R-:W2:Y:S02]  /*ef00*/  LDG.E.U16 R22, desc[UR36][R22.64] ;  /* 0x0000002416167981 */ /* 0x000ea4000c1e1500 */
[----:B--2---:R-:W-:-:S06]  /*ef10*/  HADD2.F32 R2, -RZ, R22.H0_H0 ;  /* 0x20000016ff027230 */ /* 0x004fcc0000004100 */
[----:B------:R-:W0:Y:S01]  /*ef20*/  F2I.S64.TRUNC R2, R2 ;  /* 0x0000000200027311 */ /* 0x000e22000020d900 */
[----:B------:R-:W-:Y:S05]  /*ef30*/  BRA `(.L_x_38876) ;  /* 0x0000000800a87947 */ /* 0x000fea0003800000 */
.L_x_38881:
[----:B------:R-:W2:Y:S02]  /*ef40*/  LDG.E.64 R2, desc[UR36][R22.64] ;  /* 0x0000002416027981 */ /* 0x000ea4000c1e1b00 */
[----:B--2---:R-:W0:Y:S01]  /*ef50*/  F2I.S64.F64.TRUNC R2, R2 ;  /* 0x0000000200027311 */ /* 0x004e22000030d900 */
[----:B------:R-:W-:Y:S05]  /*ef60*/  BRA `(.L_x_38876) ;  /* 0x00000008009c7947 */ /* 0x000fea0003800000 */
.L_x_38871:
        /* <DEDUP_REMOVED lines=13> */
.L_x_38885:
[----:B------:R-:W2:Y:S02]  /*f040*/  LDG.E.64 R2, desc[UR36][R22.64] ;  /* 0x0000002416027981 */ /* 0x000ea4000c1e1b00 */
[----:B--2---:R-:W0:Y:S01]  /*f050*/  F2I.S64.F64.TRUNC R2, R2 ;  /* 0x0000000200027311 */ /* 0x004e22000030d900 */
[----:B------:R-:W-:Y:S05]  /*f060*/  BRA `(.L_x_38876) ;  /* 0x00000008005c7947 */ /* 0x000fea0003800000 */
.L_x_38884:
        /* <DEDUP_REMOVED lines=27> */
.L_x_38887:
        /* <DEDUP_REMOVED lines=14> */
.L_x_38886:
[----:B------:R-:W2:Y:S02]  /*f300*/  LDG.E.U16 R2, desc[UR36][R22.64] ;  /* 0x0000002416027981 */ /* 0x000ea4000c1e1500 */
[----:B--2---:R-:W-:-:S06]  /*f310*/  IMAD.U32 R2, R2, 0x10000, RZ ;  /* 0x0001000002027824 */ /* 0x004fcc00078e00ff */
[----:B------:R-:W0:Y:S01]  /*f320*/  F2I.S64.TRUNC R2, R2 ;  /* 0x0000000200027311 */ /* 0x000e22000020d900 */
[----:B------:R-:W-:Y:S05]  /*f330*/  BRA `(.L_x_38876) ;  /* 0x0000000400a87947 */ /* 0x000fea0003800000 */
.L_x_38883:
        /* <DEDUP_REMOVED lines=11> */
.L_x_38890:
        /* <DEDUP_REMOVED lines=21> */
.L_x_38894:
[----:B------:R-:W-:Y:S05]  /*f540*/  BSYNC B1 ;  /* 0x0000000000017941 */ /* 0x000fea0003800000 */
.L_x_38893:
[----:B------:R-:W-:Y:S01]  /*f550*/  IMAD.SHL.U32 R2, R2, 0x100000, RZ ;  /* 0x0010000002027824 */ /* 0x000fe200078e00ff */
[----:B------:R-:W-:-:S04]  /*f560*/  LEA R3, R0, 0x3b800000, 0x17 ;  /* 0x3b80000000037811 */ /* 0x000fc800078eb8ff */
[----:B------:R-:W-:-:S07]  /*f570*/  LOP3.LUT R2, R3, R2, R4, 0xfe, !PT ;  /* 0x0000000203027212 */ /* 0x000fce00078efe04 */
.L_x_38892:
[----:B------:R-:W-:Y:S05]  /*f580*/  BSYNC B0 ;  /* 0x0000000000007941 */ /* 0x000fea0003800000 */
.L_x_38891:
[----:B------:R-:W0:Y:S01]  /*f590*/  F2I.S64.TRUNC R2, R2 ;  /* 0x0000000200027311 */ /* 0x000e22000020d900 */
[----:B------:R-:W-:Y:S05]  /*f5a0*/  BRA `(.L_x_38876) ;  /* 0x00000004000c7947 */ /* 0x000fea0003800000 */
.L_x_38889:
        /* <DEDUP_REMOVED lines=21> */
.L_x_38898:
[----:B------:R-:W-:Y:S05]  /*f700*/  BSYNC B1 ;  /* 0x0000000000017941 */ /* 0x000fea0003800000 */
.L_x_38897:
[----:B------:R-:W-:Y:S01]  /*f710*/  IMAD.SHL.U32 R2, R2, 0x200000, RZ ;  /* 0x0020000002027824 */ /* 0x000fe200078e00ff */
[----:B------:R-:W-:-:S04]  /*f720*/  LEA R3, R0, 0x37800000, 0x17 ;  /* 0x3780000000037811 */ /* 0x000fc800078eb8ff */
[----:B------:R-:W-:-:S07]  /*f730*/  LOP3.LUT R2, R3, R2, R4, 0xfe, !PT ;  /* 0x0000000203027212 */ /* 0x000fce00078efe04 */
.L_x_38896:
[----:B------:R-:W-:Y:S05]  /*f740*/  BSYNC B0 ;  /* 0x0000000000007941 */ /* 0x000fea0003800000 */
.L_x_38895:
[----:B------:R-:W0:Y:S01]  /*f750*/  F2I.S64.TRUNC R2, R2 ;  /* 0x0000000200027311 */ /* 0x000e22000020d900 */
[----:B------:R-:W-:Y:S05]  /*f760*/  BRA `(.L_x_38876) ;  /* 0x00000000009c7947 */ /* 0x000fea0003800000 */
.L_x_38888:
        /* <DEDUP_REMOVED lines=14> */
.L_x_38902:
[----:B------:R-:W-:Y:S05]  /*f850*/  BSYNC B0 ;  /* 0x0000000000007941 */ /* 0x000fea0003800000 */
.L_x_38901:
[----:B------:R-:W0:Y:S01]  /*f860*/  F2I.S64.TRUNC R2, R2 ;  /* 0x0000000200027311 */ /* 0x000e22000020d900 */
[----:B------:R-:W-:Y:S05]  /*f870*/  BRA `(.L_x_38876) ;  /* 0x0000000000587947 */ /* 0x000fea0003800000 */
.L_x_38875:
        /* <DEDUP_REMOVED lines=16> */
.L_x_38903:
[----:B------:R-:W-:Y:S01]  /*f980*/  CS2R R2, SRZ ;  /* 0x0000000000027805 */ /* 0x000fe2000001ff00 */
[----:B------:R-:W-:Y:S06]  /*f990*/  BRA `(.L_x_38876) ;  /* 0x0000000000107947 */ /* 0x000fec0003800000 */
.L_x_38900:
[----:B------:R0:W5:Y:S01]  /*f9a0*/  LDG.E.64 R2, desc[UR36][R22.64] ;  /* 0x0000002416027981 */ /* 0x000162000c1e1b00 */
[----:B------:R-:W-:Y:S05]  /*f9b0*/  BRA `(.L_x_38876) ;  /* 0x0000000000087947 */ /* 0x000fea0003800000 */
.L_x_38899:
[----:B------:R0:W5:Y:S01]  /*f9c0*/  LDG.E R2, desc[UR36][R22.64] ;  /* 0x0000002416027981 */ /* 0x000162000c1e1900 */
[----:B------:R-:W-:-:S07]  /*f9d0*/  IMAD.MOV.U32 R3, RZ, RZ, RZ ;  /* 0x000000ffff037224 */ /* 0x000fce00078e00ff */
.L_x_38876:
[----:B--2---:R-:W2:Y:S01]  /*f9e0*/  LDC.U8 R4, c[0x0][0x491] ;  /* 0x00012440ff047b82 */ /* 0x004ea20000000000 */
[----:B0----5:R-:W-:Y:S02]  /*f9f0*/  ISETP.NE.U32.AND P0, PT, R2, RZ, PT ;  /* 0x000000ff0200720c */ /* 0x021fe40003f05070 */
[----:B-1-34-:R-:W-:Y:S02]  /*fa00*/  ISETP.NE.U32.AND P1, PT, R18, RZ, PT ;  /* 0x000000ff1200720c */ /* 0x01afe40003f25070 */
[----:B------:R-:W-:-:S04]  /*fa10*/  ISETP.NE.AND.EX P0, PT, R3, RZ, PT, P0 ;  /* 0x000000ff0300720c */ /* 0x000fc80003f05300 */
[----:B------:R-:W-:-:S04]  /*fa20*/  ISETP.NE.AND.EX P0, PT, R19, RZ, P0, P1 ;  /* 0x000000ff1300720c */ /* 0x000fc80000705310 */
        /* <DEDUP_REMOVED lines=14> */
.L_x_38907:
[----:B------:R-:W-:Y:S01]  /*fb10*/  STG.E.U8 desc[UR36][R16.64], R2 ;  /* 0x0000000210007986 */ /* 0x000fe2000c101124 */
[----:B------:R-:W-:Y:S05]  /*fb20*/  EXIT ;  /* 0x000000000000794d */ /* 0x000fea0003800000 */
.L_x_38906:
        /* <DEDUP_REMOVED lines=9> */
.L_x_38910:
[----:B------:R-:W-:Y:S01]  /*fbc0*/  STG.E desc[UR36][R16.64], R2 ;  /* 0x0000000210007986 */ /* 0x000fe2000c101924 */
[----:B------:R-:W-:Y:S05]  /*fbd0*/  EXIT ;  /* 0x000000000000794d */ /* 0x000fea0003800000 */
.L_x_38909:
[----:B------:R-:W-:Y:S01]  /*fbe0*/  STG.E.U16 desc[UR36][R16.64], R2 ;  /* 0x0000000210007986 */ /* 0x000fe2000c101524 */
[----:B------:R-:W-:Y:S05]  /*fbf0*/  EXIT ;  /* 0x000000000000794d */ /* 0x000fea0003800000 */
.L_x_38905:
        /* <DEDUP_REMOVED lines=9> */
.L_x_38912:
[----:B------:R-:W-:-:S04]  /*fc90*/  I2FP.F32.U32 R0, R2 ;  /* 0x0000000200007245 */ /* 0x000fc80000201000 */
[----:B------:R-:W-:-:S05]  /*fca0*/  F2FP.F16.F32.PACK_AB R0, RZ, R0 ;  /* 0x00000000ff00723e */ /* 0x000fca00000000ff */
[----:B------:R-:W-:Y:S01]  /*fcb0*/  STG.E.U16 desc[UR36][R16.64], R0 ;  /* 0x0000000010007986 */ /* 0x000fe2000c101524 */
[----:B------:R-:W-:Y:S05]  /*fcc0*/  EXIT ;  /* 0x000000000000794d */ /* 0x000fea0003800000 */
.L_x_38911:
        /* <DEDUP_REMOVED lines=10> */
.L_x_38914:
[----:B------:R-:W-:-:S04]  /*fd70*/  I2FP.F32.U32 R2, R2 ;  /* 0x0000000200027245 */ /* 0x000fc80000201000 */
[----:B------:R-:W-:-:S04]  /*fd80*/  F2FP.F16.F32.PACK_AB R3, RZ, R2 ;  /* 0x00000002ff03723e */ /* 0x000fc800000000ff */
[----:B------:R-:W-:-:S05]  /*fd90*/  PRMT R3, R3, 0x5410, RZ ;  /* 0x0000541003037816 */ /* 0x000fca00000000ff */
[----:B------:R-:W-:Y:S01]  /*fda0*/  STG.E desc[UR36][R16.64], R3 ;  /* 0x0000000310007986 */ /* 0x000fe2000c101924 */
[----:B------:R-:W-:Y:S05]  /*fdb0*/  EXIT ;  /* 0x000000000000794d */ /* 0x000fea0003800000 */
.L_x_38913:
[----:B------:R-:W0:Y:S02]  /*fdc0*/  I2F.F64.U32 R2, R2 ;  /* 0x0000000200027312 */ /* 0x000e240000201800 */
[----:B0-----:R-:W-:Y:S01]  /*fdd0*/  STG.E.64 desc[UR36][R16.64], R2 ;  /* 0x0000000210007986 */ /* 0x001fe2000c101b24 */
[----:B------:R-:W-:Y:S05]  /*fde0*/  EXIT ;  /* 0x000000000000794d */ /* 0x000fea0003800000 */
.L_x_38904:
        /* <DEDUP_REMOVED lines=10> */
.L_x_38917:
[----:B------:R-:W0:Y:S01]  /*fe90*/  I2F.F64.U32 R4, R2 ;  /* 0x0000000200047312 */ /* 0x000e220000201800 */
[----:B------:R-:W-:-:S05]  /*fea0*/  CS2R R6, SRZ ;  /* 0x0000000000067805 */ /* 0x000fca000001ff00 */
[----:B0-----:R-:W-:Y:S01]  /*feb0*/  STG.E.128 desc[UR36][R16.64], R4 ;  /* 0x0000000410007986 */ /* 0x001fe2000c101d24 */
[----:B------:R-:W-:Y:S05]  /*fec0*/  EXIT ;  /* 0x000000000000794d */ /* 0x000fea0003800000 */
.L_x_38916:
        /* <DEDUP_REMOVED lines=21> */
.L_x_38921:
[----:B------:R-:W-:Y:S05]  /*10020*/  BSYNC B0 ;  /* 0x0000000000007941 */ /* 0x000fea0003800000 */
.L_x_38920:
[----:B------:R-:W-:-:S05]  /*10030*/  LOP3.LUT R3, R0, R3, RZ, 0xfc, !PT ;  /* 0x0000000300037212 */ /* 0x000fca00078efcff */
[----:B------:R-:W-:Y:S01]  /*10040*/  STG.E.U8 desc[UR36][R16.64], R3 ;  /* 0x0000000310007986 */ /* 0x000fe2000c101124 */
[----:B------:R-:W-:Y:S05]  /*10050*/  EXIT ;  /* 0x000000000000794d */ /* 0x000fea0003800000 */
.L_x_38919:
        /* <DEDUP_REMOVED lines=13> */
.L_x_38923:
[----:B------:R-:W-:Y:S01]  /*10130*/  IMAD.MOV.U32 R0, RZ, RZ, 0x7f ;  /* 0x0000007fff007424 */ /* 0x000fe200078e00ff */
[----:B------:R-:W-:-:S04]  /*10140*/  ISETP.GT.U32.AND P0, PT, R2, 0x7f800000, PT ;  /* 0x7f8000000200780c */ /* 0x000fc80003f04070 */
[----:B------:R-:W-:-:S09]  /*10150*/  SEL R0, R0, 0x7c, P0 ;  /* 0x0000007c00007807 */ /* 0x000fd20000000000 */
.L_x_38924:
[----:B------:R-:W-:Y:S05]  /*10160*/  BSYNC B0 ;  /* 0x0000000000007941 */ /* 0x000fea0003800000 */
.L_x_38922:
[----:B------:R-:W-:-:S04]  /*10170*/  LOP3.LUT R2, R3, 0x80000000, RZ, 0xc0, !PT ;  /* 0x8000000003027812 */ /* 0x000fc800078ec0ff */
[----:B------:R-:W-:-:S04]  /*10180*/  SHF.R.U32.HI R3, RZ, 0x18, R2 ;  /* 0x00000018ff037819 */ /* 0x000fc80000011602 */
[----:B------:R-:W-:-:S05]  /*10190*/  LOP3.LUT R3, R0, R3, RZ, 0xfc, !PT ;  /* 0x0000000300037212 */ /* 0x000fca00078efcff */
[----:B------:R-:W-:Y:S01]  /*101a0*/  STG.E.U8 desc[UR36][R16.64], R3 ;  /* 0x0000000310007986 */ /* 0x000fe2000c101124 */
[----:B------:R-:W-:Y:S05]  /*101b0*/  EXIT ;  /* 0x000000000000794d */ /* 0x000fea0003800000 */
.L_x_38918:
[----:B------:R-:W-:-:S04]  /*101c0*/  I2FP.F32.U32 R0, R2 ;  /* 0x0000000200007245 */ /* 0x000fc80000201000 */
[----:B------:R-:W-:-:S05]  /*101d0*/  F2FP.BF16.F32.PACK_AB R0, RZ, R0 ;  /* 0x00000000ff00723e */ /* 0x000fca00000010ff */
[----:B------:R-:W-:Y:S01]  /*101e0*/  STG.E.U16 desc[UR36][R16.64], R0 ;  /* 0x0000000010007986 */ /* 0x000fe2000c101524 */
[----:B------:R-:W-:Y:S05]  /*101f0*/  EXIT ;  /* 0x000000000000794d */ /* 0x000fea0003800000 */
.L_x_38915:
        /* <DEDUP_REMOVED lines=10> */
.L_x_38927:
        /* <DEDUP_REMOVED lines=17> */
.L_x_38930:
[----:B------:R-:W-:-:S04]  /*103b0*/  LOP3.LUT R2, R3, 0x80000000, RZ, 0xc0, !PT ;  /* 0x8000000003027812 */ /* 0x000fc800078ec0ff */
[----:B------:R-:W-:-:S04]  /*103c0*/  SHF.R.U32.HI R3, RZ, 0x18, R2 ;  /* 0x00000018ff037819 */ /* 0x000fc80000011602 */
[----:B------:R-:W-:-:S04]  /*103d0*/  LOP3.LUT R0, R0, R3, RZ, 0xfc, !PT ;  /* 0x0000000300007212 */ /* 0x000fc800078efcff */
[----:B------:R-:W-:-:S07]  /*103e0*/  PRMT R8, R0, 0x7610, R8 ;  /* 0x0000761000087816 */ /* 0x000fce0000000008 */
.L_x_38929:
[----:B------:R-:W-:Y:S05]  /*103f0*/  BSYNC B0 ;  /* 0x0000000000007941 */ /* 0x000fea0003800000 */
.L_x_38928:
[----:B------:R-:W-:Y:S01]  /*10400*/  STG.E.U8 desc[UR36][R16.64], R8 ;  /* 0x0000000810007986 */ /* 0x000fe2000c101124 */
[----:B------:R-:W-:Y:S05]  /*10410*/  EXIT ;  /* 0x000000000000794d */ /* 0x000fea0003800000 */
.L_x_38926:
        /* <DEDUP_REMOVED lines=17> */
.L_x_38933:
[----:B------:R-:W-:-:S04]  /*10530*/  LOP3.LUT R2, R3, 0x80000000, RZ, 0xc0, !PT ;  /* 0x8000000003027812 */ /* 0x000fc800078ec0ff */
[----:B------:R-:W-:-:S04]  /*10540*/  SHF.R.U32.HI R3, RZ, 0x18, R2 ;  /* 0x00000018ff037819 */ /* 0x000fc80000011602 */
[----:B------:R-:W-:-:S04]  /*10550*/  LOP3.LUT R0, R0, R3, RZ, 0xfc, !PT ;  /* 0x0000000300007212 */ /* 0x000fc800078efcff */
[----:B------:R-:W-:-:S07]  /*10560*/  PRMT R8, R0, 0x7610, R8 ;  /* 0x0000761000087816 */ /* 0x000fce0000000008 */
.L_x_38932:
[----:B------:R-:W-:Y:S05]  /*10570*/  BSYNC B0 ;  /* 0x0000000000007941 */ /* 0x000fea0003800000 */
.L_x_38931:
[----:B------:R-:W-:Y:S01]  /*10580*/  STG.E.U8 desc[UR36][R16.64], R8 ;  /* 0x0000000810007986 */ /* 0x000fe2000c101124 */
[----:B------:R-:W-:Y:S05]  /*10590*/  EXIT ;  /* 0x000000000000794d */ /* 0x000fea0003800000 */
.L_x_38925:
        /* <DEDUP_REMOVED lines=22> */
.L_x_38908:
        /* <DEDUP_REMOVED lines=16> */
.L_x_38936:
[----:B------:R-:W-:Y:S05]  /*10800*/  EXIT ;  /* 0x000000000000794d */ /* 0x000fea0003800000 */
.L_x_38935:
[----:B------:R-:W-:-:S05]  /*10810*/  IMAD.MOV.U32 R3, RZ, RZ, RZ ;  /* 0x000000ffff037224 */ /* 0x000fca00078e00ff */
[----:B------:R-:W-:Y:S01]  /*10820*/  STG.E.64 desc[UR36][R16.64], R2 ;  /* 0x0000000210007986 */ /* 0x000fe2000c101b24 */
[----:B------:R-:W-:Y:S05]  /*10830*/  EXIT ;  /* 0x000000000000794d */ /* 0x000fea0003800000 */
.L_x_38934:
[----:B------:R-:W-:Y:S01]  /*10840*/  STG.E desc[UR36][R16.64], R2 ;  /* 0x0000000210007986 */ /* 0x000fe2000c101924 */
[----:B------:R-:W-:Y:S05]  /*10850*/  EXIT ;  /* 0x000000000000794d */ /* 0x000fea0003800000 */
.L_x_38937:
        /* <DEDUP_REMOVED lines=10> */
.L_x_44120:


//--------------------- .text._ZN2at6native27unrolled_elementwise_kernelINS0_13BinaryFunctorIllbZZZNS0_23logical_and_kernel_cudaERNS_14TensorIteratorEENKUlvE0_clEvENKUlvE2_clEvEUlllE_EESt5arrayIPcLm3EELi4E23TrivialOffsetCalculatorILi2EjESC_ILi1EjENS0_6memory12LoadWithCastILi2EEENSF_13StoreWithCastILi1EEEEEviT_T0_T2_T3_T4_T5_ --------------------------
	.section	.text._ZN2at6native27unrolled_elementwise_kernelINS0_13BinaryFunctorIllbZZZNS0_23logical_and_kernel_cudaERNS_14TensorIteratorEENKUlvE0_clEvENKUlvE2_clEvEUlllE_EESt5arrayIPcLm3EELi4E23TrivialOffsetCalculatorILi2EjESC_ILi1EjENS0_6memory12LoadWithCastILi2EEENSF_13StoreWithCastILi1EEEEEviT_T0_T2_T3_T4_T5_,"ax",@progbits
	.align	128
        .global         _ZN2at6native27unrolled_elementwise_kernelINS0_13BinaryFunctorIllbZZZNS0_23logical_and_kernel_cudaERNS_14TensorIteratorEENKUlvE0_clEvENKUlvE2_clEvEUlllE_EESt5arrayIPcLm3EELi4E23TrivialOffsetCalculatorILi2EjESC_ILi1EjENS0_6memory12LoadWithCastILi2EEENSF_13StoreWithCastILi1EEEEEviT_T0_T2_T3_T4_T5_
        .type           _ZN2at6native27unrolled_elementwise_kernelINS0_13BinaryFunctorIllbZZZNS0_23logical_and_kernel_cudaERNS_14TensorIteratorEENKUlvE0_clEvENKUlvE2_clEvEUlllE_EESt5arrayIPcLm3EELi4E23TrivialOffsetCalculatorILi2EjESC_ILi1EjENS0_6memory12LoadWithCastILi2EEENSF_13StoreWithCastILi1EEEEEviT_T0_T2_T3_T4_T5_,@function
        .size           _ZN2at6native27unrolled_elementwise_kernelINS0_13BinaryFunctorIllbZZZNS0_23logical_and_kernel_cudaERNS_14TensorIteratorEENKUlvE0_clEvENKUlvE2_clEvEUlllE_EESt5arrayIPcLm3EELi4E23TrivialOffsetCalculatorILi2EjESC_ILi1EjENS0_6memory12LoadWithCastILi2EEENSF_13StoreWithCastILi1EEEEEviT_T0_T2_T3_T4_T5_,(.L_x_44121 - _ZN2at6native27unrolled_elementwise_kernelINS0_13BinaryFunctorIllbZZZNS0_23logical_and_kernel_cudaERNS_14TensorIteratorEENKUlvE0_clEvENKUlvE2_clEvEUlllE_EESt5arrayIPcLm3EELi4E23TrivialOffsetCalculatorILi2EjESC_ILi1EjENS0_6memory12LoadWithCastILi2EEENSF_13StoreWithCastILi1EEEEEviT_T0_T2_T3_T4_T5_)
        .other          _ZN2at6native27unrolled_elementwise_kernelINS0_13BinaryFunctorIllbZZZNS0_23logical_and_kernel_cudaERNS_14TensorIteratorEENKUlvE0_clEvENKUlvE2_clEvEUlllE_EESt5arrayIPcLm3EELi4E23TrivialOffsetCalculatorILi2EjESC_ILi1EjENS0_6memory12LoadWithCastILi2EEENSF_13StoreWithCastILi1EEEEEviT_T0_T2_T3_T4_T5_,@"STO_CUDA_ENTRY STV_DEFAULT"
_ZN2at6native27unrolled_elementwise_kernelINS0_13BinaryFunctorIllbZZZNS0_23logical_and_kernel_cudaERNS_14TensorIteratorEENKUlvE0_clEvENKUlvE2_clEvEUlllE_EESt5arrayIPcLm3EELi4E23TrivialOffsetCalculatorILi2EjESC_ILi1EjENS0_6memory12LoadWithCastILi2EEENSF_13StoreWithCastILi1EEEEEviT_T0_T2_T3_T4_T5_:
.text._ZN2at6native27unrolled_elementwise_kernelINS0_13BinaryFunctorIllbZZZNS0_23logical_and_kernel_cudaERNS_14TensorIteratorEENKUlvE0_clEvENKUlvE2_clEvEUlllE_EESt5arrayIPcLm3EELi4E23TrivialOffsetCalculatorILi2EjESC_ILi1EjENS0_6memory12LoadWithCastILi2EEENSF_13StoreWithCastILi1EEEEEviT_T0_T2_T3_T4_T5_:
        /* <DEDUP_REMOVED lines=34> */
.L_x_38943:
[----:B------:R1:W5:Y:S01]  /*0220*/  LDG.E.U8 R30, desc[UR36][R4.64] ;  /* 0x00000024041e7981 */ /* 0x000362000c1e1100 */
[----:B------:R-:W-:Y:S01]  /*0230*/  IMAD.MOV.U32 R31, RZ, RZ, RZ ;  /* 0x000000ffff1f7224 */ /* 0x000fe200078e00ff */
[----:B------:R-:W-:Y:S06]  /*0240*/  BRA `(.L_x_38945) ;  /* 0x0000000c004c7947 */ /* 0x000fec0003800000 */
.L_x_38942:
        /* <DEDUP_REMOVED lines=8> */
.L_x_38947:
[----:B------:R-:W2:Y:S02]  /*02d0*/  LDG.E R30, desc[UR36][R4.64] ;  /* 0x00000024041e7981 */ /* 0x000ea4000c1e1900 */
[----:B--2---:R-:W-:Y:S01]  /*02e0*/  SHF.R.S32.HI R31, RZ, 0x1f, R30 ;  /* 0x0000001fff1f7819 */ /* 0x004fe2000001141e */
[----:B------:R-:W-:Y:S06]  /*02f0*/  BRA `(.L_x_38945) ;  /* 0x0000000c00207947 */ /* 0x000fec0003800000 */
.L_x_38946:
[----:B------:R-:W2:Y:S02]  /*0300*/  LDG.E.S16 R30, desc[UR36][R4.64] ;  /* 0x00000024041e7981 */ /* 0x000ea4000c1e1700 */
[----:B--2---:R-:W-:Y:S01]  /*0310*/  SHF.R.S32.HI R31, RZ, 0x1f, R30 ;  /* 0x0000001fff1f7819 */ /* 0x004fe2000001141e */
[----:B------:R-:W-:Y:S06]  /*0320*/  BRA `(.L_x_38945) ;  /* 0x0000000c00147947 */ /* 0x000fec0003800000 */
.L_x_38941:
        /* <DEDUP_REMOVED lines=9> */
.L_x_38949:
[----:B------:R-:W2:Y:S02]  /*03c0*/  LDG.E.U16 R4, desc[UR36][R4.64] ;  /* 0x0000002404047981 */ /* 0x000ea4000c1e1500 */
[----:B--2---:R-:W-:-:S06]  /*03d0*/  HADD2.F32 R30, -RZ, R4.H0_H0 ;  /* 0x20000004ff1e7230 */ /* 0x004fcc0000004100 */
[----:B------:R-:W0:Y:S01]  /*03e0*/  F2I.S64.TRUNC R30, R30 ;  /* 0x0000001e001e7311 */ /* 0x000e22000020d900 */
[----:B------:R-:W-:Y:S05]  /*03f0*/  BRA `(.L_x_38945) ;  /* 0x0000000800e07947 */ /* 0x000fea0003800000 */
.L_x_38948:
        /* <DEDUP_REMOVED lines=9> */
.L_x_38951:
[----:B------:R-:W2:Y:S02]  /*0490*/  LDG.E.U16 R4, desc[UR36][R4.64] ;  /* 0x0000002404047981 */ /* 0x000ea4000c1e1500 */
[----:B--2---:R-:W-:-:S06]  /*04a0*/  HADD2.F32 R30, -RZ, R4.H0_H0 ;  /* 0x20000004ff1e7230 */ /* 0x004fcc0000004100 */
[----:B------:R-:W4:Y:S01]  /*04b0*/  F2I.S64.TRUNC R30, R30 ;  /* 0x0000001e001e7311 */ /* 0x000f22000020d900 */
[----:B------:R-:W-:Y:S05]  /*04c0*/  BRA `(.L_x_38945) ;  /* 0x0000000800ac7947 */ /* 0x000fea0003800000 */
.L_x_38950:
[----:B------:R-:W2:Y:S02]  /*04d0*/  LDG.E.64 R4, desc[UR36][R4.64] ;  /* 0x0000002404047981 */ /* 0x000ea4000c1e1b00 */
[----:B--2---:R2:W3:Y:S01]  /*04e0*/  F2I.S64.F64.TRUNC R30, R4 ;  /* 0x00000004001e7311 */ /* 0x0044e2000030d900 */
[----:B------:R-:W-:Y:S05]  /*04f0*/  BRA `(.L_x_38945) ;  /* 0x0000000800a07947 */ /* 0x000fea0003800000 */
.L_x_38940:
        /* <DEDUP_REMOVED lines=13> */
.L_x_38954:
[----:B------:R-:W2:Y:S02]  /*05d0*/  LDG.E.64 R4, desc[UR36][R4.64] ;  /* 0x0000002404047981 */ /* 0x000ea4000c1e1b00 */
[----:B--2---:R0:W1:Y:S01]  /*05e0*/  F2I.S64.F64.TRUNC R30, R4 ;  /* 0x00000004001e7311 */ /* 0x004062000030d900 */
[----:B------:R-:W-:Y:S05]  /*05f0*/  BRA `(.L_x_38945) ;  /* 0x0000000800607947 */ /* 0x000fea0003800000 */
.L_x_38953:
        /* <DEDUP_REMOVED lines=27> */
.L_x_38956:
        /* <DEDUP_REMOVED lines=15> */
.L_x_38955:
[----:B------:R-:W2:Y:S02]  /*08a0*/  LDG.E.U16 R30, desc[UR36][R4.64] ;  /* 0x00000024041e7981 */ /* 0x000ea4000c1e1500 */
[----:B--2---:R-:W-:-:S06]  /*08b0*/  IMAD.U32 R30, R30, 0x10000, RZ ;  /* 0x000100001e1e7824 */ /* 0x004fcc00078e00ff */
[----:B------:R-:W0:Y:S01]  /*08c0*/  F2I.S64.TRUNC R30, R30 ;  /* 0x0000001e001e7311 */ /* 0x000e22000020d900 */
[----:B------:R-:W-:Y:S05]  /*08d0*/  BRA `(.L_x_38945) ;  /* 0x0000000400a87947 */ /* 0x000fea0003800000 */
.L_x_38952:
        /* <DEDUP_REMOVED lines=11> */
.L_x_38959:
        /* <DEDUP_REMOVED lines=21> */
.L_x_38963:
[----:B------:R-:W-:Y:S05]  /*0ae0*/  BSYNC B1 ;  /* 0x0000000000017941 */ /* 0x000fea0003800000 */
.L_x_38962:
[----:B------:R-:W-:Y:S01]  /*0af0*/  IMAD.SHL.U32 R3, R3, 0x100000, RZ ;  /* 0x0010000003037824 */ /* 0x000fe200078e00ff */
[----:B------:R-:W-:-:S04]  /*0b00*/  LEA R5, R0, 0x3b800000, 0x17 ;  /* 0x3b80000000057811 */ /* 0x000fc800078eb8ff */
[----:B------:R-:W-:-:S07]  /*0b10*/  LOP3.LUT R30, R5, R3, R30, 0xfe, !PT ;  /* 0x00000003051e7212 */ /* 0x000fce00078efe1e */
.L_x_38961:
[----:B------:R-:W-:Y:S05]  /*0b20*/  BSYNC B0 ;  /* 0x0000000000007941 */ /* 0x000fea0003800000 */
.L_x_38960:
[----:B------:R-:W0:Y:S01]  /*0b30*/  F2I.S64.TRUNC R30, R30 ;  /* 0x0000001e001e7311 */ /* 0x000e22000020d900 */
[----:B------:R-:W-:Y:S05]  /*0b40*/  BRA `(.L_x_38945) ;  /* 0x00000004000c7947 */ /* 0x000fea0003800000 */
.L_x_38958:
        /* <DEDUP_REMOVED lines=21> */
.L_x_38967:
[----:B------:R-:W-:Y:S05]  /*0ca0*/  BSYNC B1 ;  /* 0x0000000000017941 */ /* 0x000fea0003800000 */
.L_x_38966:
[----:B------:R-:W-:Y:S01]  /*0cb0*/  IMAD.SHL.U32 R3, R3, 0x200000, RZ ;  /* 0x0020000003037824 */ /* 0x000fe200078e00ff */
[----:B------:R-:W-:-:S04]  /*0cc0*/  LEA R5, R0, 0x37800000, 0x17 ;  /* 0x3780000000057811 */ /* 0x000fc800078eb8ff */
[----:B------:R-:W-:-:S07]  /*0cd0*/  LOP3.LUT R30, R5, R3, R30, 0xfe, !PT ;  /* 0x00000003051e7212 */ /* 0x000fce00078efe1e */
.L_x_38965:
[----:B------:R-:W-:Y:S05]  /*0ce0*/  BSYNC B0 ;  /* 0x0000000000007941 */ /* 0x000fea0003800000 */
.L_x_38964:
[----:B------:R-:W0:Y:S01]  /*0cf0*/  F2I.S64.TRUNC R30, R30 ;  /* 0x0000001e001e7311 */ /* 0x000e22000020d900 */
[----:B------:R-:W-:Y:S05]  /*0d00*/  BRA `(.L_x_38945) ;  /* 0x00000000009c7947 */ /* 0x000fea0003800000 */
.L_x_38957:
        /* <DEDUP_REMOVED lines=14> */
.L_x_38971:
[----:B------:R-:W-:Y:S05]  /*0df0*/  BSYNC B0 ;  /* 0x0000000000007941 */ /* 0x000fea0003800000 */
.L_x_38970:
[----:B------:R-:W0:Y:S01]  /*0e00*/  F2I.S64.TRUNC R30, R30 ;  /* 0x0000001e001e7311 */ /* 0x000e22000020d900 */
[----:B------:R-:W-:Y:S05]  /*0e10*/  BRA `(.L_x_38945) ;  /* 0x0000000000587947 */ /* 0x000fea0003800000 */
.L_x_38944:
        /* <DEDUP_REMOVED lines=16> */
.L_x_38972:
[----:B------:R-:W-:Y:S01]  /*0f20*/  CS2R R30, SRZ ;  /* 0x00000000001e7805 */ /* 0x000fe2000001ff00 */
[----:B------:R-:W-:Y:S06]  /*0f30*/  BRA `(.L_x_38945) ;  /* 0x0000000000107947 */ /* 0x000fec0003800000 */
.L_x_38969:
[----:B------:R0:W5:Y:S01]  /*0f40*/  LDG.E.64 R30, desc[UR36][R4.64] ;  /* 0x00000024041e7981 */ /* 0x000162000c1e1b00 */
[----:B------:R-:W-:Y:S05]  /*0f50*/  BRA `(.L_x_38945) ;  /* 0x0000000000087947 */ /* 0x000fea0003800000 */
.L_x_38968:
[----:B------:R0:W5:Y:S01]  /*0f60*/  LDG.E R30, desc[UR36][R4.64] ;  /* 0x00000024041e7981 */ /* 0x000162000c1e1900 */
[----:B------:R-:W-:-:S07]  /*0f70*/  IMAD.MOV.U32 R31, RZ, RZ, RZ ;  /* 0x000000ffff1f7224 */ /* 0x000fce00078e00ff */
.L_x_38945:
        /* <DEDUP_REMOVED lines=19> */
.L_x_38976:
[----:B------:R0:W5:Y:S01]  /*10b0*/  LDG.E.U8 R28, desc[UR36][R4.64] ;  /* 0x00000024041c7981 */ /* 0x000162000c1e1100 */
[----:B------:R-:W-:Y:S01]  /*10c0*/  IMAD.MOV.U32 R29, RZ, RZ, RZ ;  /* 0x000000ffff1d7224 */ /* 0x000fe200078e00ff */
[----:B------:R-:W-:Y:S06]  /*10d0*/  BRA `(.L_x_38978) ;  /* 0x0000000c00487947 */ /* 0x000fec0003800000 */
.L_x_38975:
        /* <DEDUP_REMOVED lines=8> */
.L_x_38980:
[----:B------:R-:W2:Y:S02]  /*1160*/  LDG.E R28, desc[UR36][R4.64] ;  /* 0x00000024041c7981 */ /* 0x000ea4000c1e1900 */
[----:B--2---:R-:W-:Y:S01]  /*1170*/  SHF.R.S32.HI R29, RZ, 0x1f, R28 ;  /* 0x0000001fff1d7819 */ /* 0x004fe2000001141c */
[----:B------:R-:W-:Y:S06]  /*1180*/  BRA `(.L_x_38978) ;  /* 0x0000000c001c7947 */ /* 0x000fec0003800000 */
.L_x_38979:
[----:B------:R-:W2:Y:S02]  /*1190*/  LDG.E.S16 R28, desc[UR36][R4.64] ;  /* 0x00000024041c7981 */ /* 0x000ea4000c1e1700 */
[----:B--2---:R-:W-:Y:S01]  /*11a0*/  SHF.R.S32.HI R29, RZ, 0x1f, R28 ;  /* 0x0000001fff1d7819 */ /* 0x004fe2000001141c */
[----:B------:R-:W-:Y:S06]  /*11b0*/  BRA `(.L_x_38978) ;  /* 0x0000000c00107947 */ /* 0x000fec0003800000 */
.L_x_38974:
        /* <DEDUP_REMOVED lines=9> */
.L_x_38982:
[----:B------:R-:W2:Y:S02]  /*1250*/  LDG.E.U16 R4, desc[UR36][R4.64] ;  /* 0x0000002404047981 */ /* 0x000ea4000c1e1500 */
[----:B--2---:R-:W-:-:S06]  /*1260*/  HADD2.F32 R28, -RZ, R4.H0_H0 ;  /* 0x20000004ff1c7230 */ /* 0x004fcc0000004100 */
[----:B------:R-:W0:Y:S01]  /*1270*/  F2I.S64.TRUNC R28, R28 ;  /* 0x0000001c001c7311 */ /* 0x000e22000020d900 */
[----:B------:R-:W-:Y:S05]  /*1280*/  BRA `(.L_x_38978) ;  /* 0x0000000800dc7947 */ /* 0x000fea0003800000 */
.L_x_38981:
        /* <DEDUP_REMOVED lines=9> */
.L_x_38984:
[----:B------:R-:W2:Y:S02]  /*1320*/  LDG.E.U16 R4, desc[UR36][R4.64] ;  /* 0x0000002404047981 */ /* 0x000ea4000c1e1500 */
[----:B--2---:R-:W-:-:S06]  /*1330*/  HADD2.F32 R28, -RZ, R4.H0_H0 ;  /* 0x20000004ff1c7230 */ /* 0x004fcc0000004100 */
[----:B------:R-:W0:Y:S01]  /*1340*/  F2I.S64.TRUNC R28, R28 ;  /* 0x0000001c001c7311 */ /* 0x000e22000020d900 */
[----:B------:R-:W-:Y:S05]  /*1350*/  BRA `(.L_x_38978) ;  /* 0x0000000800a87947 */ /* 0x000fea0003800000 */
.L_x_38983:
[----:B------:R-:W2:Y:S02]  /*1360*/  LDG.E.64 R4, desc[UR36][R4.64] ;  /* 0x0000002404047981 */ /* 0x000ea4000c1e1b00 */
[----:B--2---:R0:W1:Y:S01]  /*1370*/  F2I.S64.F64.TRUNC R28, R4 ;  /* 0x00000004001c7311 */ /* 0x004062000030d900 */
[----:B------:R-:W-:Y:S05]  /*1380*/  BRA `(.L_x_38978) ;  /* 0x00000008009c7947 */ /* 0x000fea0003800000 */
.L_x_38973:
        /* <DEDUP_REMOVED lines=13> */
.L_x_38987:
[----:B------:R-:W2:Y:S02]  /*1460*/  LDG.E.64 R4, desc[UR36][R4.64] ;  /* 0x0000002404047981 */ /* 0x000ea4000c1e1b00 */
[----:B--2---:R0:W1:Y:S01]  /*1470*/  F2I.S64.F64.TRUNC R28, R4 ;  /* 0x00000004001c7311 */ /* 0x004062000030d900 */
[----:B------:R-:W-:Y:S05]  /*1480*/  BRA `(.L_x_38978) ;  /* 0x00000008005c7947 */ /* 0x000fea0003800000 */
.L_x_38986:
        /* <DEDUP_REMOVED lines=27> */
.L_x_38989:
        /* <DEDUP_REMOVED lines=14> */
.L_x_38988:
[----:B------:R-:W2:Y:S02]  /*1720*/  LDG.E.U16 R28, desc[UR36][R4.64] ;  /* 0x00000024041c7981 */ /* 0x000ea4000c1e1500 */
[----:B--2---:R-:W-:-:S06]  /*1730*/  IMAD.U32 R28, R28, 0x10000, RZ ;  /* 0x000100001c1c7824 */ /* 0x004fcc00078e00ff */
[----:B------:R-:W0:Y:S01]  /*1740*/  F2I.S64.TRUNC R28, R28 ;  /* 0x0000001c001c7311 */ /* 0x000e22000020d900 */
[----:B------:R-:W-:Y:S05]  /*1750*/  BRA `(.L_x_38978) ;  /* 0x0000000400a87947 */ /* 0x000fea0003800000 */
.L_x_38985:
        /* <DEDUP_REMOVED lines=11> */
.L_x_38992:
        /* <DEDUP_REMOVED lines=21> */
.L_x_38996:
[----:B------:R-:W-:Y:S05]  /*1960*/  BSYNC B1 ;  /* 0x0000000000017941 */ /* 0x000fea0003800000 */
.L_x_38995:
[----:B------:R-:W-:Y:S01]  /*1970*/  IMAD.SHL.U32 R3, R3, 0x100000, RZ ;  /* 0x0010000003037824 */ /* 0x000fe200078e00ff */
[----:B------:R-:W-:-:S04]  /*1980*/  LEA R5, R0, 0x3b800000, 0x17 ;  /* 0x3b80000000057811 */ /* 0x000fc800078eb8ff */
[----:B------:R-:W-:-:S07]  /*1990*/  LOP3.LUT R28, R5, R3, R28, 0xfe, !PT ;  /* 0x00000003051c7212 */ /* 0x000fce00078efe1c */
.L_x_38994:
[----:B------:R-:W-:Y:S05]  /*19a0*/  BSYNC B0 ;  /* 0x0000000000007941 */ /* 0x000fea0003800000 */
.L_x_38993:
[----:B------:R-:W0:Y:S01]  /*19b0*/  F2I.S64.TRUNC R28, R28 ;  /* 0x0000001c001c7311 */ /* 0x000e22000020d900 */
[----:B------:R-:W-:Y:S05]  /*19c0*/  BRA `(.L_x_38978) ;  /* 0x00000004000c7947 */ /* 0x000fea0003800000 */
.L_x_38991:
        /* <DEDUP_REMOVED lines=21> */
.L_x_39000:
[----:B------:R-:W-:Y:S05]  /*1b20*/  BSYNC B1 ;  /* 0x0000000000017941 */ /* 0x000fea0003800000 */
.L_x_38999:
[----:B------:R-:W-:Y:S01]  /*1b30*/  IMAD.SHL.U32 R3, R3, 0x200000, RZ ;  /* 0x0020000003037824 */ /* 0x000fe200078e00ff */
[----:B------:R-:W-:-:S04]  /*1b40*/  LEA R5, R0, 0x37800000, 0x17 ;  /* 0x3780000000057811 */ /* 0x000fc800078eb8ff */
[----:B------:R-:W-:-:S07]  /*1b50*/  LOP3.LUT R28, R5, R3, R28, 0xfe, !PT ;  /* 0x00000003051c7212 */ /* 0x000fce00078efe1c */
.L_x_38998:
[----:B------:R-:W-:Y:S05]  /*1b60*/  BSYNC B0 ;  /* 0x0000000000007941 */ /* 0x000fea0003800000 */
.L_x_38997:
[----:B------:R-:W0:Y:S01]  /*1b70*/  F2I.S64.TRUNC R28, R28 ;  /* 0x0000001c001c7311 */ /* 0x000e22000020d900 */
[----:B------:R-:W-:Y:S05]  /*1b80*/  BRA `(.L_x_38978) ;  /* 0x00000000009c7947 */ /* 0x000fea0003800000 */
.L_x_38990:
        /* <DEDUP_REMOVED lines=14> */
.L_x_39004:
[----:B------:R-:W-:Y:S05]  /*1c70*/  BSYNC B0 ;  /* 0x0000000000007941 */ /* 0x000fea0003800000 */
.L_x_39003:
[----:B------:R-:W0:Y:S01]  /*1c80*/  F2I.S64.TRUNC R28, R28 ;  /* 0x0000001c001c7311 */ /* 0x000e22000020d900 */
[----:B------:R-:W-:Y:S05]  /*1c90*/  BRA `(.L_x_38978) ;  /* 0x0000000000587947 */ /* 0x000fea0003800000 */
.L_x_38977:
        /* <DEDUP_REMOVED lines=16> */
.L_x_39005:
[----:B------:R-:W-:Y:S01]  /*1da0*/  CS2R R28, SRZ ;  /* 0x00000000001c7805 */ /* 0x000fe2000001ff00 */
[----:B------:R-:W-:Y:S06]  /*1db0*/  BRA `(.L_x_38978) ;  /* 0x0000000000107947 */ /* 0x000fec0003800000 */
.L_x_39002:
[----:B------:R0:W5:Y:S01]  /*1dc0*/  LDG.E.64 R28, desc[UR36][R4.64] ;  /* 0x00000024041c7981 */ /* 0x000162000c1e1b00 */
[----:B------:R-:W-:Y:S05]  /*1dd0*/  BRA `(.L_x_38978) ;  /* 0x0000000000087947 */ /* 0x000fea0003800000 */
.L_x_39001:
[----:B------:R0:W5:Y:S01]  /*1de0*/  LDG.E R28, desc[UR36][R4.64] ;  /* 0x00000024041c7981 */ /* 0x000162000c1e1900 */
[----:B------:R-:W-:-:S07]  /*1df0*/  IMAD.MOV.U32 R29, RZ, RZ, RZ ;  /* 0x000000ffff1d7224 */ /* 0x000fce00078e00ff */
.L_x_38978:
[----:B------:R-:W3:Y:S02]  /*1e00*/  S2R R35, SR_TID.X ;  /* 0x0000000000237919 */ /* 0x000ee40000002100 */
[----:B---3--:R-:W-:-:S07]  /*1e10*/  VIADD R35, R35, 0x80 ;  /* 0x0000008023237836 */ /* 0x008fce0000000000 */
.L_x_38939:
[----:B------:R-:W-:Y:S05]  /*1e20*/  BSYNC B6 ;  /* 0x0000000000067941 */ /* 0x000fea0003800000 */
.L_x_38938:
        /* <DEDUP_REMOVED lines=24> */
.L_x_39011:
[----:B------:R0:W5:Y:S01]  /*1fb0*/  LDG.E.U8 R36, desc[UR36][R4.64] ;  /* 0x0000002404247981 */ /* 0x000162000c1e1100 */
[----:B------:R-:W-:Y:S01]  /*1fc0*/  IMAD.MOV.U32 R37, RZ, RZ, RZ ;  /* 0x000000ffff257224 */ /* 0x000fe200078e00ff */
[----:B------:R-:W-:Y:S06]  /*1fd0*/  BRA `(.L_x_39013) ;  /* 0x0000000c00487947 */ /* 0x000fec0003800000 */
.L_x_39010:
        /* <DEDUP_REMOVED lines=8> */
.L_x_39015:
[----:B------:R-:W2:Y:S02]  /*2060*/  LDG.E R36, desc[UR36][R4.64] ;  /* 0x0000002404247981 */ /* 0x000ea4000c1e1900 */
[----:B--2---:R-:W-:Y:S01]  /*2070*/  SHF.R.S32.HI R37, RZ, 0x1f, R36 ;  /* 0x0000001fff257819 */ /* 0x004fe20000011424 */
[----:B------:R-:W-:Y:S06]  /*2080*/  BRA `(.L_x_39013) ;  /* 0x0000000c001c7947 */ /* 0x000fec0003800000 */
.L_x_39014:
[----:B------:R-:W2:Y:S02]  /*2090*/  LDG.E.S16 R36, desc[UR36][R4.64] ;  /* 0x0000002404247981 */ /* 0x000ea4000c1e1700 */
[----:B--2---:R-:W-:Y:S01]  /*20a0*/  SHF.R.S32.HI R37, RZ, 0x1f, R36 ;  /* 0x0000001fff257819 */ /* 0x004fe20000011424 */
[----:B------:R-:W-:Y:S06]  /*20b0*/  BRA `(.L_x_39013) ;  /* 0x0000000c00107947 */ /* 0x000fec0003800000 */
.L_x_39009:
        /* <DEDUP_REMOVED lines=9> */
.L_x_39017:
[----:B------:R-:W2:Y:S02]  /*2150*/  LDG.E.U16 R4, desc[UR36][R4.64] ;  /* 0x0000002404047981 */ /* 0x000ea4000c1e1500 */
[----:B--2---:R-:W-:-:S06]  /*2160*/  HADD2.F32 R36, -RZ, R4.H0_H0 ;  /* 0x20000004ff247230 */ /* 0x004fcc0000004100 */
[----:B------:R-:W0:Y:S01]  /*2170*/  F2I.S64.TRUNC R36, R36 ;  /* 0x0000002400247311 */ /* 0x000e22000020d900 */
[----:B------:R-:W-:Y:S05]  /*2180*/  BRA `(.L_x_39013) ;  /* 0x0000000800dc7947 */ /* 0x000fea0003800000 */
.L_x_39016:
        /* <DEDUP_REMOVED lines=9> */
.L_x_39019:
[----:B------:R-:W2:Y:S02]  /*2220*/  LDG.E.U16 R4, desc[UR36][R4.64] ;  /* 0x0000002404047981 */ /* 0x000ea4000c1e1500 */
[----:B--2---:R-:W-:-:S06]  /*2230*/  HADD2.F32 R36, -RZ, R4.H0_H0 ;  /* 0x20000004ff247230 */ /* 0x004fcc0000004100 */
[----:B------:R-:W0:Y:S01]  /*2240*/  F2I.S64.TRUNC R36, R36 ;  /* 0x0000002400247311 */ /* 0x000e22000020d900 */
[----:B------:R-:W-:Y:S05]  /*2250*/  BRA `(.L_x_39013) ;  /* 0x0000000800a87947 */ /* 0x000fea0003800000 */
.L_x_39018:
[----:B------:R-:W2:Y:S02]  /*2260*/  LDG.E.64 R4, desc[UR36][R4.64] ;  /* 0x0000002404047981 */ /* 0x000ea4000c1e1b00 */
[----:B--2---:R0:W1:Y:S01]  /*2270*/  F2I.S64.F64.TRUNC R36, R4 ;  /* 0x0000000400247311 */ /* 0x004062000030d900 */
[----:B------:R-:W-:Y:S05]  /*2280*/  BRA `(.L_x_39013) ;  /* 0x00000008009c7947 */ /* 0x000fea0003800000 */
.L_x_39008:
        /* <DEDUP_REMOVED lines=13> */
.L_x_39022:
[----:B------:R-:W2:Y:S02]  /*2360*/  LDG.E.64 R4, desc[UR36][R4.64] ;  /* 0x0000002404047981 */ /* 0x000ea4000c1e1b00 */
[----:B--2---:R0:W1:Y:S01]  /*2370*/  F2I.S64.F64.TRUNC R36, R4 ;  /* 0x0000000400247311 */ /* 0x004062000030d900 */
[----:B------:R-:W-:Y:S05]  /*2380*/  BRA `(.L_x_39013) ;  /* 0x00000008005c7947 */ /* 0x000fea0003800000 */
.L_x_39021:
        /* <DEDUP_REMOVED lines=27> */
.L_x_39024:
        /* <DEDUP_REMOVED lines=14> */
.L_x_39023:
[----:B------:R-:W2:Y:S02]  /*2620*/  LDG.E.U16 R36, desc[UR36][R4.64] ;  /* 0x0000002404247981 */ /* 0x000ea4000c1e1500 */
[----:B--2---:R-:W-:-:S06]  /*2630*/  IMAD.U32 R36, R36, 0x10000, RZ ;  /* 0x0001000024247824 */ /* 0x004fcc00078e00ff */
[----:B------:R-:W2:Y:S01]  /*2640*/  F2I.S64.TRUNC R36, R36 ;  /* 0x0000002400247311 */ /* 0x000ea2000020d900 */
[----:B------:R-:W-:Y:S05]  /*2650*/  BRA `(.L_x_39013) ;  /* 0x0000000400a87947 */ /* 0x000fea0003800000 */
.L_x_39020:
        /* <DEDUP_REMOVED lines=11> */
.L_x_39027:
        /* <DEDUP_REMOVED lines=21> */
.L_x_39031:
[----:B------:R-:W-:Y:S05]  /*2860*/  BSYNC B1 ;  /* 0x0000000000017941 */ /* 0x000fea0003800000 */
.L_x_39030:
[----:B------:R-:W-:Y:S01]  /*2870*/  IMAD.SHL.U32 R3, R3, 0x100000, RZ ;  /* 0x0010000003037824 */ /* 0x000fe200078e00ff */
[----:B------:R-:W-:-:S04]  /*2880*/  LEA R5, R0, 0x3b800000, 0x17 ;  /* 0x3b80000000057811 */ /* 0x000fc800078eb8ff */
[----:B------:R-:W-:-:S07]  /*2890*/  LOP3.LUT R36, R5, R3, R36, 0xfe, !PT ;  /* 0x0000000305247212 */ /* 0x000fce00078efe24 */
.L_x_39029:
[----:B------:R-:W-:Y:S05]  /*28a0*/  BSYNC B0 ;  /* 0x0000000000007941 */ /* 0x000fea0003800000 */
.L_x_39028:
[----:B------:R-:W0:Y:S01]  /*28b0*/  F2I.S64.TRUNC R36, R36 ;  /* 0x0000002400247311 */ /* 0x000e22000020d900 */
[----:B------:R-:W-:Y:S05]  /*28c0*/  BRA `(.L_x_39013) ;  /* 0x00000004000c7947 */ /* 0x000fea0003800000 */
.L_x_39026:
        /* <DEDUP_REMOVED lines=21> */
.L_x_39035:
[----:B------:R-:W-:Y:S05]  /*2a20*/  BSYNC B1 ;  /* 0x0000000000017941 */ /* 0x000fea0003800000 */
.L_x_39034:
[----:B------:R-:W-:Y:S01]  /*2a30*/  IMAD.SHL.U32 R3, R3, 0x200000, RZ ;  /* 0x0020000003037824 */ /* 0x000fe200078e00ff */
[----:B------:R-:W-:-:S04]  /*2a40*/  LEA R5, R0, 0x37800000, 0x17 ;  /* 0x3780000000057811 */ /* 0x000fc800078eb8ff */
[----:B------:R-:W-:-:S07]  /*2a50*/  LOP3.LUT R36, R5, R3, R36, 0xfe, !PT ;  /* 0x0000000305247212 */ /* 0x000fce00078efe24 */
.L_x_39033:
[----:B------:R-:W-:Y:S05]  /*2a60*/  BSYNC B0 ;  /* 0x0000000000007941 */ /* 0x000fea0003800000 */
.L_x_39032:
[----:B------:R-:W0:Y:S01]  /*2a70*/  F2I.S64.TRUNC R36, R36 ;  /* 0x0000002400247311 */ /* 0x000e22000020d900 */
[----:B------:R-:W-:Y:S05]  /*2a80*/  BRA `(.L_x_39013) ;  /* 0x00000000009c7947 */ /* 0x000fea0003800000 */
.L_x_39025:
        /* <DEDUP_REMOVED lines=14> */
.L_x_39039:
[----:B------:R-:W-:Y:S05]  /*2b70*/  BSYNC B0 ;  /* 0x0000000000007941 */ /* 0x000fea0003800000 */
.L_x_39038:
[----:B------:R-:W0:Y:S01]  /*2b80*/  F2I.S64.TRUNC R36, R36 ;  /* 0x0000002400247311 */ /* 0x000e22000020d900 */
[----:B------:R-:W-:Y:S05]  /*2b90*/  BRA `(.L_x_39013) ;  /* 0x0000000000587947 */ /* 0x000fea0003800000 */
.L_x_39012:
        /* <DEDUP_REMOVED lines=16> */
.L_x_39040:
[----:B------:R-:W-:Y:S01]  /*2ca0*/  CS2R R36, SRZ ;  /* 0x0000000000247805 */ /* 0x000fe2000001ff00 */
[----:B------:R-:W-:Y:S06]  /*2cb0*/  BRA `(.L_x_39013) ;  /* 0x0000000000107947 */ /* 0x000fec0003800000 */
.L_x_39037:
[----:B------:R0:W5:Y:S01]  /*2cc0*/  LDG.E.64 R36, desc[UR36][R4.64] ;  /* 0x0000002404247981 */ /* 0x000162000c1e1b00 */
[----:B------:R-:W-:Y:S05]  /*2cd0*/  BRA `(.L_x_39013) ;  /* 0x0000000000087947 */ /* 0x000fea0003800000 */
.L_x_39036:
[----:B------:R0:W5:Y:S01]  /*2ce0*/  LDG.E R36, desc[UR36][R4.64] ;  /* 0x0000002404247981 */ /* 0x000162000c1e1900 */
[----:B------:R-:W-:-:S07]  /*2cf0*/  IMAD.MOV.U32 R37, RZ, RZ, RZ ;  /* 0x000000ffff257224 */ /* 0x000fce00078e00ff */
.L_x_39013:
        /* <DEDUP_REMOVED lines=19> */
.L_x_39044:
[----:B------:R0:W5:Y:S01]  /*2e30*/  LDG.E.U8 R26, desc[UR36][R4.64] ;  /* 0x00000024041a7981 */ /* 0x000162000c1e1100 */
[----:B------:R-:W-:Y:S01]  /*2e40*/  IMAD.MOV.U32 R27, RZ, RZ, RZ ;  /* 0x000000ffff1b7224 */ /* 0x000fe200078e00ff */
[----:B------:R-:W-:Y:S06]  /*2e50*/  BRA `(.L_x_39046) ;  /* 0x0000000c00487947 */ /* 0x000fec0003800000 */
.L_x_39043:
        /* <DEDUP_REMOVED lines=8> */
.L_x_39048:
[----:B------:R-:W3:Y:S02]  /*2ee0*/  LDG.E R26, desc[UR36][R4.64] ;  /* 0x00000024041a7981 */ /* 0x000ee4000c1e1900 */
[----:B---3--:R-:W-:Y:S01]  /*2ef0*/  SHF.R.S32.HI R27, RZ, 0x1f, R26 ;  /* 0x0000001fff1b7819 */ /* 0x008fe2000001141a */
[----:B------:R-:W-:Y:S06]  /*2f00*/  BRA `(.L_x_39046) ;  /* 0x0000000c001c7947 */ /* 0x000fec0003800000 */
.L_x_39047:
[----:B------:R-:W3:Y:S02]  /*2f10*/  LDG.E.S16 R26, desc[UR36][R4.64] ;  /* 0x00000024041a7981 */ /* 0x000ee4000c1e1700 */
[----:B---3--:R-:W-:Y:S01]  /*2f20*/  SHF.R.S32.HI R27, RZ, 0x1f, R26 ;  /* 0x0000001fff1b7819 */ /* 0x008fe2000001141a */
[----:B------:R-:W-:Y:S06]  /*2f30*/  BRA `(.L_x_39046) ;  /* 0x0000000c00107947 */ /* 0x000fec0003800000 */
.L_x_39042:
        /* <DEDUP_REMOVED lines=9> */
.L_x_39050:
[----:B------:R-:W3:Y:S02]  /*2fd0*/  LDG.E.U16 R4, desc[UR36][R4.64] ;  /* 0x0000002404047981 */ /* 0x000ee4000c1e1500 */
[----:B---3--:R-:W-:-:S06]  /*2fe0*/  HADD2.F32 R26, -RZ, R4.H0_H0 ;  /* 0x20000004ff1a7230 */ /* 0x008fcc0000004100 */
[----:B------:R-:W0:Y:S01]  /*2ff0*/  F2I.S64.TRUNC R26, R26 ;  /* 0x0000001a001a7311 */ /* 0x000e22000020d900 */
[----:B------:R-:W-:Y:S05]  /*3000*/  BRA `(.L_x_39046) ;  /* 0x0000000800dc7947 */ /* 0x000fea0003800000 */
.L_x_39049:
        /* <DEDUP_REMOVED lines=9> */
.L_x_39052:
[----:B------:R-:W3:Y:S02]  /*30a0*/  LDG.E.U16 R4, desc[UR36][R4.64] ;  /* 0x0000002404047981 */ /* 0x000ee4000c1e1500 */
[----:B---3--:R-:W-:-:S06]  /*30b0*/  HADD2.F32 R26, -RZ, R4.H0_H0 ;  /* 0x20000004ff1a7230 */ /* 0x008fcc0000004100 */
[----:B------:R-:W0:Y:S01]  /*30c0*/  F2I.S64.TRUNC R26, R26 ;  /* 0x0000001a001a7311 */ /* 0x000e22000020d900 */
[----:B------:R-:W-:Y:S05]  /*30d0*/  BRA `(.L_x_39046) ;  /* 0x0000000800a87947 */ /* 0x000fea0003800000 */
.L_x_39051:
[----:B------:R-:W3:Y:S02]  /*30e0*/  LDG.E.64 R4, desc[UR36][R4.64] ;  /* 0x0000002404047981 */ /* 0x000ee4000c1e1b00 */
[----:B---3--:R0:W3:Y:S01]  /*30f0*/  F2I.S64.F64.TRUNC R26, R4 ;  /* 0x00000004001a7311 */ /* 0x0080e2000030d900 */
[----:B------:R-:W-:Y:S05]  /*3100*/  BRA `(.L_x_39046) ;  /* 0x00000008009c7947 */ /* 0x000fea0003800000 */
.L_x_39041:
        /* <DEDUP_REMOVED lines=13> */
.L_x_39055:
[----:B------:R-:W3:Y:S02]  /*31e0*/  LDG.E.64 R4, desc[UR36][R4.64] ;  /* 0x0000002404047981 */ /* 0x000ee4000c1e1b00 */
[----:B---3--:R0:W3:Y:S01]  /*31f0*/  F2I.S64.F64.TRUNC R26, R4 ;  /* 0x00000004001a7311 */ /* 0x0080e2000030d900 */
[----:B------:R-:W-:Y:S05]  /*3200*/  BRA `(.L_x_39046) ;  /* 0x00000008005c7947 */ /* 0x000fea0003800000 */
.L_x_39054:
        /* <DEDUP_REMOVED lines=27> */
.L_x_39057:
        /* <DEDUP_REMOVED lines=14> */
.L_x_39056:
[----:B------:R-:W3:Y:S02]  /*34a0*/  LDG.E.U16 R26, desc[UR36][R4.64] ;  /* 0x00000024041a7981 */ /* 0x000ee4000c1e1500 */
[----:B---3--:R-:W-:-:S06]  /*34b0*/  IMAD.U32 R26, R26, 0x10000, RZ ;  /* 0x000100001a1a7824 */ /* 0x008fcc00078e00ff */
[----:B------:R-:W0:Y:S01]  /*34c0*/  F2I.S64.TRUNC R26, R26 ;  /* 0x0000001a001a7311 */ /* 0x000e22000020d900 */
[----:B------:R-:W-:Y:S05]  /*34d0*/  BRA `(.L_x_39046) ;  /* 0x0000000400a87947 */ /* 0x000fea0003800000 */
.L_x_39053:
        /* <DEDUP_REMOVED lines=11> */
.L_x_39060:
        /* <DEDUP_REMOVED lines=21> */
.L_x_39064:
[----:B------:R-:W-:Y:S05]  /*36e0*/  BSYNC B1 ;  /* 0x0000000000017941 */ /* 0x000fea0003800000 */
.L_x_39063:
[----:B------:R-:W-:Y:S01]  /*36f0*/  IMAD.SHL.U32 R3, R3, 0x100000, RZ ;  /* 0x0010000003037824 */ /* 0x000fe200078e00ff */
[----:B------:R-:W-:-:S04]  /*3700*/  LEA R5, R0, 0x3b800000, 0x17 ;  /* 0x3b80000000057811 */ /* 0x000fc800078eb8ff */
[----:B------:R-:W-:-:S07]  /*3710*/  LOP3.LUT R26, R5, R3, R26, 0xfe, !PT ;  /* 0x00000003051a7212 */ /* 0x000fce00078efe1a */
.L_x_39062:
[----:B------:R-:W-:Y:S05]  /*3720*/  BSYNC B0 ;  /* 0x0000000000007941 */ /* 0x000fea0003800000 */
.L_x_39061:
[----:B------:R-:W3:Y:S01]  /*3730*/  F2I.S64.TRUNC R26, R26 ;  /* 0x0000001a001a7311 */ /* 0x000ee2000020d900 */
[----:B------:R-:W-:Y:S05]  /*3740*/  BRA `(.L_x_39046) ;  /* 0x00000004000c7947 */ /* 0x000fea0003800000 */
.L_x_39059:
        /* <DEDUP_REMOVED lines=21> */
.L_x_39068:
[----:B------:R-:W-:Y:S05]  /*38a0*/  BSYNC B1 ;  /* 0x0000000000017941 */ /* 0x000fea0003800000 */
.L_x_39067:
[----:B------:R-:W-:Y:S01]  /*38b0*/  IMAD.SHL.U32 R3, R3, 0x200000, RZ ;  /* 0x0020000003037824 */ /* 0x000fe200078e00ff */
[----:B------:R-:W-:-:S04]  /*38c0*/  LEA R5, R0, 0x37800000, 0x17 ;  /* 0x3780000000057811 */ /* 0x000fc800078eb8ff */
[----:B------:R-:W-:-:S07]  /*38d0*/  LOP3.LUT R26, R5, R3, R26, 0xfe, !PT ;  /* 0x00000003051a7212 */ /* 0x000fce00078efe1a */
.L_x_39066:
[----:B------:R-:W-:Y:S05]  /*38e0*/  BSYNC B0 ;  /* 0x0000000000007941 */ /* 0x000fea0003800000 */
.L_x_39065:
[----:B------:R-:W0:Y:S01]  /*38f0*/  F2I.S64.TRUNC R26, R26 ;  /* 0x0000001a001a7311 */ /* 0x000e22000020d900 */
[----:B------:R-:W-:Y:S05]  /*3900*/  BRA `(.L_x_39046) ;  /* 0x00000000009c7947 */ /* 0x000fea0003800000 */
.L_x_39058:
        /* <DEDUP_REMOVED lines=14> */
.L_x_39072:
[----:B------:R-:W-:Y:S05]  /*39f0*/  BSYNC B0 ;  /* 0x0000000000007941 */ /* 0x000fea0003800000 */
.L_x_39071:
[----:B------:R-:W0:Y:S01]  /*3a00*/  F2I.S64.TRUNC R26, R26 ;  /* 0x0000001a001a7311 */ /* 0x000e22000020d900 */
[----:B------:R-:W-:Y:S05]  /*3a10*/  BRA `(.L_x_39046) ;  /* 0x0000000000587947 */ /* 0x000fea0003800000 */
.L_x_39045:
        /* <DEDUP_REMOVED lines=16> */
.L_x_39073:
[----:B------:R-:W-:Y:S01]  /*3b20*/  CS2R R26, SRZ ;  /* 0x00000000001a7805 */ /* 0x000fe2000001ff00 */
[----:B------:R-:W-:Y:S06]  /*3b30*/  BRA `(.L_x_39046) ;  /* 0x0000000000107947 */ /* 0x000fec0003800000 */
.L_x_39070:
[----:B------:R0:W5:Y:S01]  /*3b40*/  LDG.E.64 R26, desc[UR36][R4.64] ;  /* 0x00000024041a7981 */ /* 0x000162000c1e1b00 */
[----:B------:R-:W-:Y:S05]  /*3b50*/  BRA `(.L_x_39046) ;  /* 0x0000000000087947 */ /* 0x000fea0003800000 */
.L_x_39069:
[----:B------:R0:W5:Y:S01]  /*3b60*/  LDG.E R26, desc[UR36][R4.64] ;  /* 0x00000024041a7981 */ /* 0x000162000c1e1900 */
[----:B------:R-:W-:-:S07]  /*3b70*/  IMAD.MOV.U32 R27, RZ, RZ, RZ ;  /* 0x000000ffff1b7224 */ /* 0x000fce00078e00ff */
.L_x_39046:
[----:B------:R-:W-:-:S07]  /*3b80*/  VIADD R35, R35, 0x80 ;  /* 0x0000008023237836 */ /* 0x000fce0000000000 */
.L_x_39007:
[----:B------:R-:W-:Y:S05]  /*3b90*/  BSYNC B6 ;  /* 0x0000000000067941 */ /* 0x000fea0003800000 */
.L_x_39006:
        /* <DEDUP_REMOVED lines=26> */
.L_x_39079:
[----:B------:R0:W5:Y:S01]  /*3d40*/  LDG.E.U8 R22, desc[UR36][R4.64] ;  /* 0x0000002404167981 */ /* 0x000162000c1e1100 */
[----:B------:R-:W-:Y:S01]  /*3d50*/  IMAD.MOV.U32 R23, RZ, RZ, RZ ;  /* 0x000000ffff177224 */ /* 0x000fe200078e00ff */
[----:B------:R-:W-:Y:S06]  /*3d60*/  BRA `(.L_x_39081) ;  /* 0x0000000c00487947 */ /* 0x000fec0003800000 */
.L_x_39078:
        /* <DEDUP_REMOVED lines=8> */
.L_x_39083:
[----:B------:R-:W2:Y:S02]  /*3df0*/  LDG.E R22, desc[UR36][R4.64] ;  /* 0x0000002404167981 */ /* 0x000ea4000c1e1900 */
[----:B--2---:R-:W-:Y:S01]  /*3e00*/  SHF.R.S32.HI R23, RZ, 0x1f, R22 ;  /* 0x0000001fff177819 */ /* 0x004fe20000011416 */
[----:B------:R-:W-:Y:S06]  /*3e10*/  BRA `(.L_x_39081) ;  /* 0x0000000c001c7947 */ /* 0x000fec0003800000 */
.L_x_39082:
[----:B------:R-:W2:Y:S02]  /*3e20*/  LDG.E.S16 R22, desc[UR36][R4.64] ;  /* 0x0000002404167981 */ /* 0x000ea4000c1e1700 */
[----:B--2---:R-:W-:Y:S01]  /*3e30*/  SHF.R.S32.HI R23, RZ, 0x1f, R22 ;  /* 0x0000001fff177819 */ /* 0x004fe20000011416 */
[----:B------:R-:W-:Y:S06]  /*3e40*/  BRA `(.L_x_39081) ;  /* 0x0000000c00107947 */ /* 0x000fec0003800000 */
.L_x_39077:
        /* <DEDUP_REMOVED lines=9> */
.L_x_39085:
[----:B------:R-:W2:Y:S02]  /*3ee0*/  LDG.E.U16 R4, desc[UR36][R4.64] ;  /* 0x0000002404047981 */ /* 0x000ea4000c1e1500 */
[----:B--2---:R-:W-:-:S06]  /*3ef0*/  HADD2.F32 R22, -RZ, R4.H0_H0 ;  /* 0x20000004ff167230 */ /* 0x004fcc0000004100 */
[----:B------:R-:W0:Y:S01]  /*3f00*/  F2I.S64.TRUNC R22, R22 ;  /* 0x0000001600167311 */ /* 0x000e22000020d900 */
[----:B------:R-:W-:Y:S05]  /*3f10*/  BRA `(.L_x_39081) ;  /* 0x0000000800dc7947 */ /* 0x000fea0003800000 */
.L_x_39084:
        /* <DEDUP_REMOVED lines=9> */
.L_x_39087:
[----:B------:R-:W2:Y:S02]  /*3fb0*/  LDG.E.U16 R4, desc[UR36][R4.64] ;  /* 0x0000002404047981 */ /* 0x000ea4000c1e1500 */
[----:B--2---:R-:W-:-:S06]  /*3fc0*/  HADD2.F32 R22, -RZ, R4.H0_H0 ;  /* 0x20000004ff167230 */ /* 0x004fcc0000004100 */
[----:B------:R-:W0:Y:S01]  /*3fd0*/  F2I.S64.TRUNC R22, R22 ;  /* 0x0000001600167311 */ /* 0x000e22000020d900 */
[----:B------:R-:W-:Y:S05]  /*3fe0*/  BRA `(.L_x_39081) ;  /* 0x0000000800a87947 */ /* 0x000fea0003800000 */
.L_x_39086:
[----:B------:R-:W2:Y:S02]  /*3ff0*/  LDG.E.64 R4, desc[UR36][R4.64] ;  /* 0x0000002404047981 */ /* 0x000ea4000c1e1b00 */
[----:B--2---:R0:W1:Y:S01]  /*4000*/  F2I.S64.F64.TRUNC R22, R4 ;  /* 0x0000000400167311 */ /* 0x004062000030d900 */
[----:B------:R-:W-:Y:S05]  /*4010*/  BRA `(.L_x_39081) ;  /* 0x00000008009c7947 */ /* 0x000fea0003800000 */
.L_x_39076:
        /* <DEDUP_REMOVED lines=13> */
.L_x_39090:
[----:B------:R-:W2:Y:S02]  /*40f0*/  LDG.E.64 R4, desc[UR36][R4.64] ;  /* 0x0000002404047981 */ /* 0x000ea4000c1e1b00 */
[----:B--2---:R0:W1:Y:S01]  /*4100*/  F2I.S64.F64.TRUNC R22, R4 ;  /* 0x0000000400167311 */ /* 0x004062000030d900 */
[----:B------:R-:W-:Y:S05]  /*4110*/  BRA `(.L_x_39081) ;  /* 0x00000008005c7947 */ /* 0x000fea0003800000 */
.L_x_39089:
        /* <DEDUP_REMOVED lines=27> */
.L_x_39092:
        /* <DEDUP_REMOVED lines=14> */
.L_x_39091:
[----:B------:R-:W2:Y:S02]  /*43b0*/  LDG.E.U16 R22, desc[UR36][R4.64] ;  /* 0x0000002404167981 */ /* 0x000ea4000c1e1500 */
[----:B--2---:R-:W-:-:S06]  /*43c0*/  IMAD.U32 R22, R22, 0x10000, RZ ;  /* 0x0001000016167824 */ /* 0x004fcc00078e00ff */
[----:B------:R-:W2:Y:S01]  /*43d0*/  F2I.S64.TRUNC R22, R22 ;  /* 0x0000001600167311 */ /* 0x000ea2000020d900 */
[----:B------:R-:W-:Y:S05]  /*43e0*/  BRA `(.L_x_39081) ;  /* 0x0000000400a87947 */ /* 0x000fea0003800000 */
.L_x_39088:
        /* <DEDUP_REMOVED lines=11> */
.L_x_39095:
        /* <DEDUP_REMOVED lines=21> */
.L_x_39099:
[----:B------:R-:W-:Y:S05]  /*45f0*/  BSYNC B1 ;  /* 0x0000000000017941 */ /* 0x000fea0003800000 */
.L_x_39098:
[----:B------:R-:W-:Y:S01]  /*4600*/  IMAD.SHL.U32 R3, R3, 0x100000, RZ ;  /* 0x0010000003037824 */ /* 0x000fe200078e00ff */
[----:B------:R-:W-:-:S04]  /*4610*/  LEA R5, R0, 0x3b800000, 0x17 ;  /* 0x3b80000000057811 */ /* 0x000fc800078eb8ff */
[----:B------:R-:W-:-:S07]  /*4620*/  LOP3.LUT R22, R5, R3, R22, 0xfe, !PT ;  /* 0x0000000305167212 */ /* 0x000fce00078efe16 */
.L_x_39097:
[----:B------:R-:W-:Y:S05]  /*4630*/  BSYNC B0 ;  /* 0x0000000000007941 */ /* 0x000fea0003800000 */
.L_x_39096:
[----:B------:R-:W0:Y:S01]  /*4640*/  F2I.S64.TRUNC R22, R22 ;  /* 0x0000001600167311 */ /* 0x000e22000020d900 */
[----:B------:R-:W-:Y:S05]  /*4650*/  BRA `(.L_x_39081) ;  /* 0x00000004000c7947 */ /* 0x000fea0003800000 */
.L_x_39094:
        /* <DEDUP_REMOVED lines=21> */
.L_x_39103:
[----:B------:R-:W-:Y:S05]  /*47b0*/  BSYNC B1 ;  /* 0x0000000000017941 */ /* 0x000fea0003800000 */
.L_x_39102:
[----:B------:R-:W-:Y:S01]  /*47c0*/  IMAD.SHL.U32 R3, R3, 0x200000, RZ ;  /* 0x0020000003037824 */ /* 0x000fe200078e00ff */
[----:B------:R-:W-:-:S04]  /*47d0*/  LEA R5, R0, 0x37800000, 0x17 ;  /* 0x3780000000057811 */ /* 0x000fc800078eb8ff */
[----:B------:R-:W-:-:S07]  /*47e0*/  LOP3.LUT R22, R5, R3, R22, 0xfe, !PT ;  /* 0x0000000305167212 */ /* 0x000fce00078efe16 */
.L_x_39101:
[----:B------:R-:W-:Y:S05]  /*47f0*/  BSYNC B0 ;  /* 0x0000000000007941 */ /* 0x000fea0003800000 */
.L_x_39100:
[----:B------:R-:W0:Y:S01]  /*4800*/  F2I.S64.TRUNC R22, R22 ;  /* 0x0000001600167311 */ /* 0x000e22000020d900 */
[----:B------:R-:W-:Y:S05]  /*4810*/  BRA `(.L_x_39081) ;  /* 0x00000000009c7947 */ /* 0x000fea0003800000 */
.L_x_39093:
        /* <DEDUP_REMOVED lines=14> */
.L_x_39107:
[----:B------:R-:W-:Y:S05]  /*4900*/  BSYNC B0 ;  /* 0x0000000000007941 */ /* 0x000fea0003800000 */
.L_x_39106:
[----:B------:R-:W0:Y:S01]  /*4910*/  F2I.S64.TRUNC R22, R22 ;  /* 0x0000001600167311 */ /* 0x000e22000020d900 */
[----:B------:R-:W-:Y:S05]  /*4920*/  BRA `(.L_x_39081) ;  /* 0x0000000000587947 */ /* 0x000fea0003800000 */
.L_x_39080:
        /* <DEDUP_REMOVED lines=16> */
.L_x_39108:
[----:B------:R-:W-:Y:S01]  /*4a30*/  CS2R R22, SRZ ;  /* 0x0000000000167805 */ /* 0x000fe2000001ff00 */
[----:B------:R-:W-:Y:S06]  /*4a40*/  BRA `(.L_x_39081) ;  /* 0x0000000000107947 */ /* 0x000fec0003800000 */
.L_x_39105:
[----:B------:R0:W5:Y:S01]  /*4a50*/  LDG.E.64 R22, desc[UR36][R4.64] ;  /* 0x0000002404167981 */ /* 0x000162000c1e1b00 */
[----:B------:R-:W-:Y:S05]  /*4a60*/  BRA `(.L_x_39081) ;  /* 0x0000000000087947 */ /* 0x000fea0003800000 */
.L_x_39104:
[----:B------:R0:W5:Y:S01]  /*4a70*/  LDG.E R22, desc[UR36][R4.64] ;  /* 0x0000002404167981 */ /* 0x000162000c1e1900 */
[----:B------:R-:W-:-:S07]  /*4a80*/  IMAD.MOV.U32 R23, RZ, RZ, RZ ;  /* 0x000000ffff177224 */ /* 0x000fce00078e00ff */
.L_x_39081:
        /* <DEDUP_REMOVED lines=19> */
.L_x_39112:
[----:B------:R0:W5:Y:S01]  /*4bc0*/  LDG.E.U8 R18, desc[UR36][R4.64] ;  /* 0x0000002404127981 */ /* 0x000162000c1e1100 */
[----:B------:R-:W-:Y:S01]  /*4bd0*/  IMAD.MOV.U32 R19, RZ, RZ, RZ ;  /* 0x000000ffff137224 */ /* 0x000fe200078e00ff */
[----:B------:R-:W-:Y:S06]  /*4be0*/  BRA `(.L_x_39114) ;  /* 0x0000000c00487947 */ /* 0x000fec0003800000 */
.L_x_39111:
        /* <DEDUP_REMOVED lines=8> */
.L_x_39116:
[----:B------:R-:W2:Y:S02]  /*4c70*/  LDG.E R18, desc[UR36][R4.64] ;  /* 0x0000002404127981 */ /* 0x000ea4000c1e1900 */
[----:B--2---:R-:W-:Y:S01]  /*4c80*/  SHF.R.S32.HI R19, RZ, 0x1f, R18 ;  /* 0x0000001fff137819 */ /* 0x004fe20000011412 */
[----:B------:R-:W-:Y:S06]  /*4c90*/  BRA `(.L_x_39114) ;  /* 0x0000000c001c7947 */ /* 0x000fec0003800000 */
.L_x_39115:
[----:B------:R-:W2:Y:S02]  /*4ca0*/  LDG.E.S16 R18, desc[UR36][R4.64] ;  /* 0x0000002404127981 */ /* 0x000ea4000c1e1700 */
[----:B--2---:R-:W-:Y:S01]  /*4cb0*/  SHF.R.S32.HI R19, RZ, 0x1f, R18 ;  /* 0x0000001fff137819 */ /* 0x004fe20000011412 */
[----:B------:R-:W-:Y:S06]  /*4cc0*/  BRA `(.L_x_39114) ;  /* 0x0000000c00107947 */ /* 0x000fec0003800000 */
.L_x_39110:
        /* <DEDUP_REMOVED lines=9> */
.L_x_39118:
[----:B------:R-:W2:Y:S02]  /*4d60*/  LDG.E.U16 R4, desc[UR36][R4.64] ;  /* 0x0000002404047981 */ /* 0x000ea4000c1e1500 */
[----:B--2---:R-:W-:-:S06]  /*4d70*/  HADD2.F32 R18, -RZ, R4.H0_H0 ;  /* 0x20000004ff127230 */ /* 0x004fcc0000004100 */
[----:B------:R-:W0:Y:S01]  /*4d80*/  F2I.S64.TRUNC R18, R18 ;  /* 0x0000001200127311 */ /* 0x000e22000020d900 */
[----:B------:R-:W-:Y:S05]  /*4d90*/  BRA `(.L_x_39114) ;  /* 0x0000000800dc7947 */ /* 0x000fea0003800000 */
.L_x_39117:
        /* <DEDUP_REMOVED lines=9> */
.L_x_39120:
[----:B------:R-:W2:Y:S02]  /*4e30*/  LDG.E.U16 R4, desc[UR36][R4.64] ;  /* 0x0000002404047981 */ /* 0x000ea4000c1e1500 */
[----:B--2---:R-:W-:-:S06]  /*4e40*/  HADD2.F32 R18, -RZ, R4.H0_H0 ;  /* 0x20000004ff127230 */ /* 0x004fcc0000004100 */
[----:B------:R-:W0:Y:S01]  /*4e50*/  F2I.S64.TRUNC R18, R18 ;  /* 0x0000001200127311 */ /* 0x000e22000020d900 */
[----:B------:R-:W-:Y:S05]  /*4e60*/  BRA `(.L_x_39114) ;  /* 0x0000000800a87947 */ /* 0x000fea0003800000 */
.L_x_39119:
[----:B------:R-:W2:Y:S02]  /*4e70*/  LDG.E.64 R4, desc[UR36][R4.64] ;  /* 0x0000002404047981 */ /* 0x000ea4000c1e1b00 */
[----:B--2---:R0:W2:Y:S01]  /*4e80*/  F2I.S64.F64.TRUNC R18, R4 ;  /* 0x0000000400127311 */ /* 0x0040a2000030d900 */
[----:B------:R-:W-:Y:S05]  /*4e90*/  BRA `(.L_x_39114) ;  /* 0x00000008009c7947 */ /* 0x000fea0003800000 */
.L_x_39109:
        /* <DEDUP_REMOVED lines=13> */
.L_x_39123:
[----:B------:R-:W2:Y:S02]  /*4f70*/  LDG.E.64 R4, desc[UR36][R4.64] ;  /* 0x0000002404047981 */ /* 0x000ea4000c1e1b00 */
[----:B--2---:R0:W2:Y:S01]  /*4f80*/  F2I.S64.F64.TRUNC R18, R4 ;  /* 0x0000000400127311 */ /* 0x0040a2000030d900 */
[----:B------:R-:W-:Y:S05]  /*4f90*/  BRA `(.L_x_39114) ;  /* 0x00000008005c7947 */ /* 0x000fea0003800000 */
.L_x_39122:
        /* <DEDUP_REMOVED lines=27> */
.L_x_39125:
        /* <DEDUP_REMOVED lines=14> */
.L_x_39124:
[----:B------:R-:W2:Y:S02]  /*5230*/  LDG.E.U16 R18, desc[UR36][R4.64] ;  /* 0x0000002404127981 */ /* 0x000ea4000c1e1500 */
[----:B--2---:R-:W-:-:S06]  /*5240*/  IMAD.U32 R18, R18, 0x10000, RZ ;  /* 0x0001000012127824 */ /* 0x004fcc00078e00ff */
[----:B------:R-:W0:Y:S01]  /*5250*/  F2I.S64.TRUNC R18, R18 ;  /* 0x0000001200127311 */ /* 0x000e22000020d900 */
[----:B------:R-:W-:Y:S05]  /*5260*/  BRA `(.L_x_39114) ;  /* 0x0000000400a87947 */ /* 0x000fea0003800000 */
.L_x_39121:
        /* <DEDUP_REMOVED lines=11> */
.L_x_39128:
        /* <DEDUP_REMOVED lines=21> */
.L_x_39132:
[----:B------:R-:W-:Y:S05]  /*5470*/  BSYNC B1 ;  /* 0x0000000000017941 */ /* 0x000fea0003800000 */
.L_x_39131:
[----:B------:R-:W-:Y:S01]  /*5480*/  IMAD.SHL.U32 R3, R3, 0x100000, RZ ;  /* 0x0010000003037824 */ /* 0x000fe200078e00ff */
[----:B------:R-:W-:-:S04]  /*5490*/  LEA R5, R0, 0x3b800000, 0x17 ;  /* 0x3b80000000057811 */ /* 0x000fc800078eb8ff */
[----:B------:R-:W-:-:S07]  /*54a0*/  LOP3.LUT R18, R5, R3, R18, 0xfe, !PT ;  /* 0x0000000305127212 */ /* 0x000fce00078efe12 */
.L_x_39130:
[----:B------:R-:W-:Y:S05]  /*54b0*/  BSYNC B0 ;  /* 0x0000000000007941 */ /* 0x000fea0003800000 */
.L_x_39129:
[----:B------:R-:W0:Y:S01]  /*54c0*/  F2I.S64.TRUNC R18, R18 ;  /* 0x0000001200127311 */ /* 0x000e22000020d900 */
[----:B------:R-:W-:Y:S05]  /*54d0*/  BRA `(.L_x_39114) ;  /* 0x00000004000c7947 */ /* 0x000fea0003800000 */
.L_x_39127:
        /* <DEDUP_REMOVED lines=21> */
.L_x_39136:
[----:B------:R-:W-:Y:S05]  /*5630*/  BSYNC B1 ;  /* 0x0000000000017941 */ /* 0x000fea0003800000 */
.L_x_39135:
[----:B------:R-:W-:Y:S01]  /*5640*/  IMAD.SHL.U32 R3, R3, 0x200000, RZ ;  /* 0x0020000003037824 */ /* 0x000fe200078e00ff */
[----:B------:R-:W-:-:S04]  /*5650*/  LEA R5, R0, 0x37800000, 0x17 ;  /* 0x3780000000057811 */ /* 0x000fc800078eb8ff */
[----:B------:R-:W-:-:S07]  /*5660*/  LOP3.LUT R18, R5, R3, R18, 0xfe, !PT ;  /* 0x0000000305127212 */ /* 0x000fce00078efe12 */
.L_x_39134:
[----:B------:R-:W-:Y:S05]  /*5670*/  BSYNC B0 ;  /* 0x0000000000007941 */ /* 0x000fea0003800000 */
.L_x_39133:
[----:B------:R-:W0:Y:S01]  /*5680*/  F2I.S64.TRUNC R18, R18 ;  /* 0x0000001200127311 */ /* 0x000e22000020d900 */
[----:B------:R-:W-:Y:S05]  /*5690*/  BRA `(.L_x_39114) ;  /* 0x00000000009c7947 */ /* 0x000fea0003800000 */
.L_x_39126:
        /* <DEDUP_REMOVED lines=14> */
.L_x_39140:
[----:B------:R-:W-:Y:S05]  /*5780*/  BSYNC B0 ;  /* 0x0000000000007941 */ /* 0x000fea0003800000 */
.L_x_39139:
[----:B------:R-:W0:Y:S01]  /*5790*/  F2I.S64.TRUNC R18, R18 ;  /* 0x0000001200127311 */ /* 0x000e22000020d900 */
[----:B------:R-:W-:Y:S05]  /*57a0*/  BRA `(.L_x_39114) ;  /* 0x0000000000587947 */ /* 0x000fea0003800000 */
.L_x_39113:
        /* <DEDUP_REMOVED lines=16> */
.L_x_39141:
[----:B------:R-:W-:Y:S01]  /*58b0*/  CS2R R18, SRZ ;  /* 0x0000000000127805 */ /* 0x000fe2000001ff00 */
[----:B------:R-:W-:Y:S06]  /*58c0*/  BRA `(.L_x_39114) ;  /* 0x0000000000107947 */ /* 0x000fec0003800000 */
.L_x_39138:
[----:B------:R0:W5:Y:S01]  /*58d0*/  LDG.E.64 R18, desc[UR36][R4.64] ;  /* 0x0000002404127981 */ /* 0x000162000c1e1b00 */
[----:B------:R-:W-:Y:S05]  /*58e0*/  BRA `(.L_x_39114) ;  /* 0x0000000000087947 */ /* 0x000fea0003800000 */
.L_x_39137:
[----:B------:R0:W5:Y:S01]  /*58f0*/  LDG.E R18, desc[UR36][R4.64] ;  /* 0x0000002404127981 */ /* 0x000162000c1e1900 */
[----:B------:R-:W-:-:S07]  /*5900*/  IMAD.MOV.U32 R19, RZ, RZ, RZ ;  /* 0x000000ffff137224 */ /* 0x000fce00078e00ff */
.L_x_39114:
[----:B------:R-:W-:-:S07]  /*5910*/  VIADD R35, R35, 0x80 ;  /* 0x0000008023237836 */ /* 0x000fce0000000000 */
.L_x_39075:
[----:B------:R-:W-:Y:S05]  /*5920*/  BSYNC B6 ;  /* 0x0000000000067941 */ /* 0x000fea0003800000 */
.L_x_39074:
        /* <DEDUP_REMOVED lines=24> */
.L_x_39147:
[----:B------:R0:W5:Y:S01]  /*5ab0*/  LDG.E.U8 R16, desc[UR36][R4.64] ;  /* 0x0000002404107981 */ /* 0x000162000c1e1100 */
[----:B------:R-:W-:Y:S01]  /*5ac0*/  IMAD.MOV.U32 R17, RZ, RZ, RZ ;  /* 0x000000ffff117224 */ /* 0x000fe200078e00ff */
[----:B------:R-:W-:Y:S06]  /*5ad0*/  BRA `(.L_x_39149) ;  /* 0x0000000c00487947 */ /* 0x000fec0003800000 */
.L_x_39146:
        /* <DEDUP_REMOVED lines=8> */
.L_x_39151:
[----:B------:R-:W2:Y:S02]  /*5b60*/  LDG.E R16, desc[UR36][R4.64] ;  /* 0x0000002404107981 */ /* 0x000ea4000c1e1900 */
[----:B--2---:R-:W-:Y:S01]  /*5b70*/  SHF.R.S32.HI R17, RZ, 0x1f, R16 ;  /* 0x0000001fff117819 */ /* 0x004fe20000011410 */
[----:B------:R-:W-:Y:S06]  /*5b80*/  BRA `(.L_x_39149) ;  /* 0x0000000c001c7947 */ /* 0x000fec0003800000 */
.L_x_39150:
[----:B------:R-:W2:Y:S02]  /*5b90*/  LDG.E.S16 R16, desc[UR36][R4.64] ;  /* 0x0000002404107981 */ /* 0x000ea4000c1e1700 */
[----:B--2---:R-:W-:Y:S01]  /*5ba0*/  SHF.R.S32.HI R17, RZ, 0x1f, R16 ;  /* 0x0000001fff117819 */ /* 0x004fe20000011410 */
[----:B------:R-:W-:Y:S06]  /*5bb0*/  BRA `(.L_x_39149) ;  /* 0x0000000c00107947 */ /* 0x000fec0003800000 */
.L_x_39145:
        /* <DEDUP_REMOVED lines=9> */
.L_x_39153:
[----:B------:R-:W2:Y:S02]  /*5c50*/  LDG.E.U16 R4, desc[UR36][R4.64] ;  /* 0x0000002404047981 */ /* 0x000ea4000c1e1500 */
[----:B--2---:R-:W-:-:S06]  /*5c60*/  HADD2.F32 R16, -RZ, R4.H0_H0 ;  /* 0x20000004ff107230 */ /* 0x004fcc0000004100 */
[----:B------:R-:W2:Y:S01]  /*5c70*/  F2I.S64.TRUNC R16, R16 ;  /* 0x0000001000107311 */ /* 0x000ea2000020d900 */
[----:B------:R-:W-:Y:S05]  /*5c80*/  BRA `(.L_x_39149) ;  /* 0x0000000800dc7947 */ /* 0x000fea0003800000 */
.L_x_39152:
        /* <DEDUP_REMOVED lines=9> */
.L_x_39155:
[----:B------:R-:W2:Y:S02]  /*5d20*/  LDG.E.U16 R4, desc[UR36][R4.64] ;  /* 0x0000002404047981 */ /* 0x000ea4000c1e1500 */
[----:B--2---:R-:W-:-:S06]  /*5d30*/  HADD2.F32 R16, -RZ, R4.H0_H0 ;  /* 0x20000004ff107230 */ /* 0x004fcc0000004100 */
[----:B------:R-:W0:Y:S01]  /*5d40*/  F2I.S64.TRUNC R16, R16 ;  /* 0x0000001000107311 */ /* 0x000e22000020d900 */
[----:B------:R-:W-:Y:S05]  /*5d50*/  BRA `(.L_x_39149) ;  /* 0x0000000800a87947 */ /* 0x000fea0003800000 */
.L_x_39154:
[----:B------:R-:W2:Y:S02]  /*5d60*/  LDG.E.64 R4, desc[UR36][R4.64] ;  /* 0x0000002404047981 */ /* 0x000ea4000c1e1b00 */
[----:B--2---:R0:W1:Y:S01]  /*5d70*/  F2I.S64.F64.TRUNC R16, R4 ;  /* 0x0000000400107311 */ /* 0x004062000030d900 */
[----:B------:R-:W-:Y:S05]  /*5d80*/  BRA `(.L_x_39149) ;  /* 0x00000008009c7947 */ /* 0x000fea0003800000 */
.L_x_39144:
        /* <DEDUP_REMOVED lines=13> */
.L_x_39158:
[----:B------:R-:W2:Y:S02]  /*5e60*/  LDG.E.64 R4, desc[UR36][R4.64] ;  /* 0x0000002404047981 */ /* 0x000ea4000c1e1b00 */
[----:B--2---:R0:W1:Y:S01]  /*5e70*/  F2I.S64.F64.TRUNC R16, R4 ;  /* 0x0000000400107311 */ /* 0x004062000030d900 */
[----:B------:R-:W-:Y:S05]  /*5e80*/  BRA `(.L_x_39149) ;  /* 0x00000008005c7947 */ /* 0x000fea0003800000 */
.L_x_39157:
        /* <DEDUP_REMOVED lines=27> */
.L_x_39160:
        /* <DEDUP_REMOVED lines=14> */
.L_x_39159:
[----:B------:R-:W2:Y:S02]  /*6120*/  LDG.E.U16 R16, desc[UR36][R4.64] ;  /* 0x0000002404107981 */ /* 0x000ea4000c1e1500 */
[----:B--2---:R-:W-:-:S06]  /*6130*/  IMAD.U32 R16, R16, 0x10000, RZ ;  /* 0x0001000010107824 */ /* 0x004fcc00078e00ff */
[----:B------:R-:W0:Y:S01]  /*6140*/  F2I.S64.TRUNC R16, R16 ;  /* 0x0000001000107311 */ /* 0x000e22000020d900 */
[----:B------:R-:W-:Y:S05]  /*6150*/  BRA `(.L_x_39149) ;  /* 0x0000000400a87947 */ /* 0x000fea0003800000 */
.L_x_39156:
        /* <DEDUP_REMOVED lines=11> */
.L_x_39163:
        /* <DEDUP_REMOVED lines=21> */
.L_x_39167:
[----:B------:R-:W-:Y:S05]  /*6360*/  BSYNC B1 ;  /* 0x0000000000017941 */ /* 0x000fea0003800000 */
.L_x_39166:
[----:B------:R-:W-:Y:S01]  /*6370*/  IMAD.SHL.U32 R3, R3, 0x100000, RZ ;  /* 0x0010000003037824 */ /* 0x000fe200078e00ff */
[----:B------:R-:W-:-:S04]  /*6380*/  LEA R5, R0, 0x3b800000, 0x17 ;  /* 0x3b80000000057811 */ /* 0x000fc800078eb8ff */
[----:B------:R-:W-:-:S07]  /*6390*/  LOP3.LUT R16, R5, R3, R16, 0xfe, !PT ;  /* 0x0000000305107212 */ /* 0x000fce00078efe10 */
.L_x_39165:
[----:B------:R-:W-:Y:S05]  /*63a0*/  BSYNC B0 ;  /* 0x0000000000007941 */ /* 0x000fea0003800000 */
.L_x_39164:
[----:B------:R-:W0:Y:S01]  /*63b0*/  F2I.S64.TRUNC R16, R16 ;  /* 0x0000001000107311 */ /* 0x000e22000020d900 */
[----:B------:R-:W-:Y:S05]  /*63c0*/  BRA `(.L_x_39149) ;  /* 0x00000004000c7947 */ /* 0x000fea0003800000 */
.L_x_39162:
        /* <DEDUP_REMOVED lines=21> */
.L_x_39171:
[----:B------:R-:W-:Y:S05]  /*6520*/  BSYNC B1 ;  /* 0x0000000000017941 */ /* 0x000fea0003800000 */
.L_x_39170:
[----:B------:R-:W-:Y:S01]  /*6530*/  IMAD.SHL.U32 R3, R3, 0x200000, RZ ;  /* 0x0020000003037824 */ /* 0x000fe200078e00ff */
[----:B------:R-:W-:-:S04]  /*6540*/  LEA R5, R0, 0x37800000, 0x17 ;  /* 0x3780000000057811 */ /* 0x000fc800078eb8ff */
[----:B------:R-:W-:-:S07]  /*6550*/  LOP3.LUT R16, R5, R3, R16, 0xfe, !PT ;  /* 0x0000000305107212 */ /* 0x000fce00078efe10 */
.L_x_39169:
[----:B------:R-:W-:Y:S05]  /*6560*/  BSYNC B0 ;  /* 0x0000000000007941 */ /* 0x000fea0003800000 */
.L_x_39168:
[----:B------:R-:W0:Y:S01]  /*6570*/  F2I.S64.TRUNC R16, R16 ;  /* 0x0000001000107311 */ /* 0x000e22000020d900 */
[----:B------:R-:W-:Y:S05]  /*6580*/  BRA `(.L_x_39149) ;  /* 0x00000000009c7947 */ /* 0x000fea0003800000 */
.L_x_39161:
        /* <DEDUP_REMOVED lines=14> */
.L_x_39175:
[----:B------:R-:W-:Y:S05]  /*6670*/  BSYNC B0 ;  /* 0x0000000000007941 */ /* 0x000fea0003800000 */
.L_x_39174:
[----:B------:R-:W0:Y:S01]  /*6680*/  F2I.S64.TRUNC R16, R16 ;  /* 0x0000001000107311 */ /* 0x000e22000020d900 */
[----:B------:R-:W-:Y:S05]  /*6690*/  BRA `(.L_x_39149) ;  /* 0x0000000000587947 */ /* 0x000fea0003800000 */
.L_x_39148:
        /* <DEDUP_REMOVED lines=16> */
.L_x_39176:
[----:B------:R-:W-:Y:S01]  /*67a0*/  CS2R R16, SRZ ;  /* 0x0000000000107805 */ /* 0x000fe2000001ff00 */
[----:B------:R-:W-:Y:S06]  /*67b0*/  BRA `(.L_x_39149) ;  /* 0x0000000000107947 */ /* 0x000fec0003800000 */
.L_x_39173:
[----:B------:R0:W5:Y:S01]  /*67c0*/  LDG.E.64 R16, desc[UR36][R4.64] ;  /* 0x0000002404107981 */ /* 0x000162000c1e1b00 */
[----:B------:R-:W-:Y:S05]  /*67d0*/  BRA `(.L_x_39149) ;  /* 0x0000000000087947 */ /* 0x000fea0003800000 */
.L_x_39172:
[----:B------:R0:W5:Y:S01]  /*67e0*/  LDG.E R16, desc[UR36][R4.64] ;  /* 0x0000002404107981 */ /* 0x000162000c1e1900 */
[----:B------:R-:W-:-:S07]  /*67f0*/  IMAD.MOV.U32 R17, RZ, RZ, RZ ;  /* 0x000000ffff117224 */ /* 0x000fce00078e00ff */
.L_x_39149:
        /* <DEDUP_REMOVED lines=19> */
.L_x_39180:
[----:B------:R0:W5:Y:S01]  /*6930*/  LDG.E.U8 R24, desc[UR36][R4.64] ;  /* 0x0000002404187981 */ /* 0x000162000c1e1100 */
[----:B------:R-:W-:Y:S01]  /*6940*/  IMAD.MOV.U32 R25, RZ, RZ, RZ ;  /* 0x000000ffff197224 */ /* 0x000fe200078e00ff */
[----:B------:R-:W-:Y:S06]  /*6950*/  BRA `(.L_x_39143) ;  /* 0x0000000c00447947 */ /* 0x000fec0003800000 */
.L_x_39179:
        /* <DEDUP_REMOVED lines=8> */
.L_x_39183:
[----:B------:R-:W2:Y:S02]  /*69e0*/  LDG.E R24, desc[UR36][R4.64] ;  /* 0x0000002404187981 */ /* 0x000ea4000c1e1900 */
[----:B--2---:R-:W-:Y:S01]  /*69f0*/  SHF.R.S32.HI R25, RZ, 0x1f, R24 ;  /* 0x0000001fff197819 */ /* 0x004fe20000011418 */
[----:B------:R-:W-:Y:S06]  /*6a00*/  BRA `(.L_x_39143) ;  /* 0x0000000c00187947 */ /* 0x000fec0003800000 */
.L_x_39182:
[----:B------:R-:W2:Y:S02]  /*6a10*/  LDG.E.S16 R24, desc[UR36][R4.64] ;  /* 0x0000002404187981 */ /* 0x000ea4000c1e1700 */
[----:B--2---:R-:W-:Y:S01]  /*6a20*/  SHF.R.S32.HI R25, RZ, 0x1f, R24 ;  /* 0x0000001fff197819 */ /* 0x004fe20000011418 */
[----:B------:R-:W-:Y:S06]  /*6a30*/  BRA `(.L_x_39143) ;  /* 0x0000000c000c7947 */ /* 0x000fec0003800000 */
.L_x_39178:
        /* <DEDUP_REMOVED lines=9> */
.L_x_39185:
[----:B------:R-:W2:Y:S02]  /*6ad0*/  LDG.E.U16 R4, desc[UR36][R4.64] ;  /* 0x0000002404047981 */ /* 0x000ea4000c1e1500 */
[----:B--2---:R-:W-:-:S06]  /*6ae0*/  HADD2.F32 R24, -RZ, R4.H0_H0 ;  /* 0x20000004ff187230 */ /* 0x004fcc0000004100 */
[----:B------:R-:W0:Y:S01]  /*6af0*/  F2I.S64.TRUNC R24, R24 ;  /* 0x0000001800187311 */ /* 0x000e22000020d900 */
[----:B------:R-:W-:Y:S05]  /*6b00*/  BRA `(.L_x_39143) ;  /* 0x0000000800d87947 */ /* 0x000fea0003800000 */
.L_x_39184:
        /* <DEDUP_REMOVED lines=9> */
.L_x_39187:
[----:B------:R-:W2:Y:S02]  /*6ba0*/  LDG.E.U16 R4, desc[UR36][R4.64] ;  /* 0x0000002404047981 */ /* 0x000ea4000c1e1500 */
[----:B--2---:R-:W-:-:S06]  /*6bb0*/  HADD2.F32 R24, -RZ, R4.H0_H0 ;  /* 0x20000004ff187230 */ /* 0x004fcc0000004100 */
[----:B------:R-:W0:Y:S01]  /*6bc0*/  F2I.S64.TRUNC R24, R24 ;  /* 0x0000001800187311 */ /* 0x000e22000020d900 */
[----:B------:R-:W-:Y:S05]  /*6bd0*/  BRA `(.L_x_39143) ;  /* 0x0000000800a47947 */ /* 0x000fea0003800000 */
.L_x_39186:
[----:B------:R-:W2:Y:S02]  /*6be0*/  LDG.E.64 R4, desc[UR36][R4.64] ;  /* 0x0000002404047981 */ /* 0x000ea4000c1e1b00 */
[----:B--2---:R0:W1:Y:S01]  /*6bf0*/  F2I.S64.F64.TRUNC R24, R4 ;  /* 0x0000000400187311 */ /* 0x004062000030d900 */
[----:B------:R-:W-:Y:S05]  /*6c00*/  BRA `(.L_x_39143) ;  /* 0x0000000800987947 */ /* 0x000fea0003800000 */
.L_x_39177:
        /* <DEDUP_REMOVED lines=13> */
.L_x_39190:
[----:B------:R-:W2:Y:S02]  /*6ce0*/  LDG.E.64 R4, desc[UR36][R4.64] ;  /* 0x0000002404047981 */ /* 0x000ea4000c1e1b00 */
[----:B--2---:R0:W1:Y:S01]  /*6cf0*/  F2I.S64.F64.TRUNC R24, R4 ;  /* 0x0000000400187311 */ /* 0x004062000030d900 */
[----:B------:R-:W-:Y:S05]  /*6d00*/  BRA `(.L_x_39143) ;  /* 0x0000000800587947 */ /* 0x000fea0003800000 */
.L_x_39189:
        /* <DEDUP_REMOVED lines=27> */
.L_x_39192:
        /* <DEDUP_REMOVED lines=14> */
.L_x_39191:
[----:B------:R-:W2:Y:S02]  /*6fa0*/  LDG.E.U16 R24, desc[UR36][R4.64] ;  /* 0x0000002404187981 */ /* 0x000ea4000c1e1500 */
[----:B--2---:R-:W-:-:S06]  /*6fb0*/  IMAD.U32 R24, R24, 0x10000, RZ ;  /* 0x0001000018187824 */ /* 0x004fcc00078e00ff */
[----:B------:R-:W0:Y:S01]  /*6fc0*/  F2I.S64.TRUNC R24, R24 ;  /* 0x0000001800187311 */ /* 0x000e22000020d900 */
[----:B------:R-:W-:Y:S05]  /*6fd0*/  BRA `(.L_x_39143) ;  /* 0x0000000400a47947 */ /* 0x000fea0003800000 */
.L_x_39188:
        /* <DEDUP_REMOVED lines=11> */
.L_x_39195:
        /* <DEDUP_REMOVED lines=21> */
.L_x_39199:
[----:B------:R-:W-:Y:S05]  /*71e0*/  BSYNC B1 ;  /* 0x0000000000017941 */ /* 0x000fea0003800000 */
.L_x_39198:
[----:B------:R-:W-:Y:S01]  /*71f0*/  IMAD.SHL.U32 R3, R3, 0x100000, RZ ;  /* 0x0010000003037824 */ /* 0x000fe200078e00ff */
[----:B------:R-:W-:-:S04]  /*7200*/  LEA R5, R0, 0x3b800000, 0x17 ;  /* 0x3b80000000057811 */ /* 0x000fc800078eb8ff */
[----:B------:R-:W-:-:S07]  /*7210*/  LOP3.LUT R24, R5, R3, R24, 0xfe, !PT ;  /* 0x0000000305187212 */ /* 0x000fce00078efe18 */
.L_x_39197:
[----:B------:R-:W-:Y:S05]  /*7220*/  BSYNC B0 ;  /* 0x0000000000007941 */ /* 0x000fea0003800000 */
.L_x_39196:
[----:B------:R-:W0:Y:S01]  /*7230*/  F2I.S64.TRUNC R24, R24 ;  /* 0x0000001800187311 */ /* 0x000e22000020d900 */
[----:B------:R-:W-:Y:S05]  /*7240*/  BRA `(.L_x_39143) ;  /* 0x0000000400087947 */ /* 0x000fea0003800000 */
.L_x_39194:
        /* <DEDUP_REMOVED lines=21> */
.L_x_39203:
[----:B------:R-:W-:Y:S05]  /*73a0*/  BSYNC B1 ;  /* 0x0000000000017941 */ /* 0x000fea0003800000 */
.L_x_39202:
[----:B------:R-:W-:Y:S01]  /*73b0*/  IMAD.SHL.U32 R3, R3, 0x200000, RZ ;  /* 0x0020000003037824 */ /* 0x000fe200078e00ff */
[----:B------:R-:W-:-:S04]  /*73c0*/  LEA R5, R0, 0x37800000, 0x17 ;  /* 0x3780000000057811 */ /* 0x000fc800078eb8ff */
[----:B------:R-:W-:-:S07]  /*73d0*/  LOP3.LUT R24, R5, R3, R24, 0xfe, !PT ;  /* 0x0000000305187212 */ /* 0x000fce00078efe18 */
.L_x_39201:
[----:B------:R-:W-:Y:S05]  /*73e0*/  BSYNC B0 ;  /* 0x0000000000007941 */ /* 0x000fea0003800000 */
.L_x_39200:
[----:B------:R-:W0:Y:S01]  /*73f0*/  F2I.S64.TRUNC R24, R24 ;  /* 0x0000001800187311 */ /* 0x000e22000020d900 */
[----:B------:R-:W-:Y:S05]  /*7400*/  BRA `(.L_x_39143) ;  /* 0x0000000000987947 */ /* 0x000fea0003800000 */
.L_x_39193:
        /* <DEDUP_REMOVED lines=14> */
.L_x_39207:
[----:B------:R-:W-:Y:S05]  /*74f0*/  BSYNC B0 ;  /* 0x0000000000007941 */ /* 0x000fea0003800000 */
.L_x_39206:
[----:B------:R-:W0:Y:S01]  /*7500*/  F2I.S64.TRUNC R24, R24 ;  /* 0x0000001800187311 */ /* 0x000e22000020d900 */
[----:B------:R-:W-:Y:S05]  /*7510*/  BRA `(.L_x_39143) ;  /* 0x0000000000547947 */ /* 0x000fea0003800000 */
.L_x_39181:
        /* <DEDUP_REMOVED lines=16> */
.L_x_39208:
[----:B------:R-:W-:Y:S05]  /*7620*/  BRA `(.L_x_39143) ;  /* 0x0000000000107947 */ /* 0x000fea0003800000 */
.L_x_39205:
[----:B------:R0:W5:Y:S01]  /*7630*/  LDG.E.64 R24, desc[UR36][R4.64] ;  /* 0x0000002404187981 */ /* 0x000162000c1e1b00 */
[----:B------:R-:W-:Y:S05]  /*7640*/  BRA `(.L_x_39143) ;  /* 0x0000000000087947 */ /* 0x000fea0003800000 */
.L_x_39204:
[----:B------:R0:W5:Y:S01]  /*7650*/  LDG.E R24, desc[UR36][R4.64] ;  /* 0x0000002404187981 */ /* 0x000162000c1e1900 */
[----:B------:R-:W-:-:S07]  /*7660*/  IMAD.MOV.U32 R25, RZ, RZ, RZ ;  /* 0x000000ffff197224 */ /* 0x000fce00078e00ff */
.L_x_39143:
[----:B------:R-:W-:Y:S05]  /*7670*/  BSYNC B6 ;  /* 0x0000000000067941 */ /* 0x000fea0003800000 */
.L_x_39142:
[----:B------:R-:W3:Y:S01]  /*7680*/  S2R R33, SR_TID.X ;  /* 0x0000000000217919 */ /* 0x000ee20000002100 */
[----:B01---5:R-:W-:Y:S01]  /*7690*/  ISETP.NE.U32.AND P2, PT, R28, RZ, PT ;  /* 0x000000ff1c00720c */ /* 0x023fe20003f45070 */
[----:B------:R-:W-:Y:S01]  /*76a0*/  BSSY B6, `(.L_x_39209) ;  /* 0x0000103000067945 */ /* 0x000fe20003800000 */
[----:B----4-:R-:W-:Y:S02]  /*76b0*/  ISETP.NE.U32.AND P3, PT, R30, RZ, PT ;  /* 0x000000ff1e00720c */ /* 0x010fe40003f65070 */
[----:B------:R-:W-:Y:S02]  /*76c0*/  ISETP.NE.AND.EX P2, PT, R29, RZ, PT, P2 ;  /* 0x000000ff1d00720c */ /* 0x000fe40003f45320 */
[----:B------:R-:W-:Y:S02]  /*76d0*/  ISETP.NE.U32.AND P1, PT, R24, RZ, PT ;  /* 0x000000ff1800720c */ /* 0x000fe40003f25070 */
[----:B--2---:R-:W-:Y:S02]  /*76e0*/  ISETP.NE.U32.AND P0, PT, R18, RZ, PT ;  /* 0x000000ff1200720c */ /* 0x004fe40003f05070 */
[----:B------:R-:W-:Y:S01]  /*76f0*/  ISETP.NE.AND.EX P2, PT, R31, RZ, P2, P3 ;  /* 0x000000ff1f00720c */ /* 0x000fe20001745330 */
[----:B------:R-:W0:Y:S01]  /*7700*/  LDC.U8 R18, c[0x0][0x240] ;  /* 0x00009000ff127b82 */ /* 0x000e220000000000 */
[----:B------:R-:W-:-:S02]  /*7710*/  ISETP.NE.AND.EX P1, PT, R25, RZ, PT, P1 ;  /* 0x000000ff1900720c */ /* 0x000fc40003f25310 */
[----:B------:R-:W-:Y:S02]  /*7720*/  ISETP.NE.U32.AND P3, PT, R16, RZ, PT ;  /* 0x000000ff1000720c */ /* 0x000fe40003f65070 */
[----:B---3--:R-:W-:Y:S02]  /*7730*/  ISETP.NE.U32.AND P4, PT, R26, RZ, PT ;  /* 0x000000ff1a00720c */ /* 0x008fe40003f85070 */
[----:B------:R-:W-:Y:S02]  /*7740*/  ISETP.NE.AND.EX P1, PT, R17, RZ, P1, P3 ;  /* 0x000000ff1100720c */ /* 0x000fe40000f25330 */
[----:B------:R-:W-:Y:S02]  /*7750*/  ISETP.NE.AND.EX P4, PT, R27, RZ, PT, P4 ;  /* 0x000000ff1b00720c */ /* 0x000fe40003f85340 */
[----:B------:R-:W-:Y:S02]  /*7760*/  ISETP.NE.AND.EX P0, PT, R19, RZ, PT, P0 ;  /* 0x000000ff1300720c */ /* 0x000fe40003f05300 */
[----:B------:R-:W-:-:S02]  /*7770*/  ISETP.NE.U32.AND P6, PT, R36, RZ, PT ;  /* 0x000000ff2400720c */ /* 0x000fc40003fc5070 */
[----:B------:R-:W-:Y:S02]  /*7780*/  ISETP.NE.U32.AND P5, PT, R22, RZ, PT ;  /* 0x000000ff1600720c */ /* 0x000fe40003fa5070 */
[----:B------:R-:W-:Y:S02]  /*7790*/  ISETP.NE.AND.EX P4, PT, R37, RZ, P4, P6 ;  /* 0x000000ff2500720c */ /* 0x000fe40002785360 */
[----:B------:R-:W-:Y:S02]  /*77a0*/  ISETP.NE.AND.EX P0, PT, R23, RZ, P0, P5 ;  /* 0x000000ff1700720c */ /* 0x000fe40000705350 */
        /* <DEDUP_REMOVED lines=27> */
.L_x_39214:
[----:B------:R0:W-:Y:S01]  /*7960*/  STG.E.U8 desc[UR36][R8.64], R3 ;  /* 0x0000000308007986 */ /* 0x0001e2000c101124 */
[----:B------:R-:W-:Y:S05]  /*7970*/  BRA `(.L_x_39210) ;  /* 0x0000000c00547947 */ /* 0x000fea0003800000 */
.L_x_39213:
        /* <DEDUP_REMOVED lines=10> */
.L_x_39217:
[----:B------:R0:W-:Y:S01]  /*7a20*/  STG.E desc[UR36][R8.64], R3 ;  /* 0x0000000308007986 */ /* 0x0001e2000c101924 */
[----:B------:R-:W-:Y:S05]  /*7a30*/  BRA `(.L_x_39210) ;  /* 0x0000000c00247947 */ /* 0x000fea0003800000 */
.L_x_39216:
[----:B------:R0:W-:Y:S01]  /*7a40*/  STG.E.U16 desc[UR36][R8.64], R3 ;  /* 0x0000000308007986 */ /* 0x0001e2000c101524 */
[----:B------:R-:W-:Y:S05]  /*7a50*/  BRA `(.L_x_39210) ;  /* 0x0000000c001c7947 */ /* 0x000fea0003800000 */
.L_x_39212:
        /* <DEDUP_REMOVED lines=9> */
.L_x_39219:
[----:B------:R-:W0:Y:S02]  /*7af0*/  I2F.S16 R0, R3 ;  /* 0x0000000300007306 */ /* 0x000e240000101400 */
[----:B0-----:R-:W-:-:S05]  /*7b00*/  F2FP.F16.F32.PACK_AB R0, RZ, R0 ;  /* 0x00000000ff00723e */ /* 0x001fca00000000ff */
[----:B------:R1:W-:Y:S01]  /*7b10*/  STG.E.U16 desc[UR36][R8.64], R0 ;  /* 0x0000000008007986 */ /* 0x0003e2000c101524 */
[----:B------:R-:W-:Y:S05]  /*7b20*/  BRA `(.L_x_39210) ;  /* 0x0000000800e87947 */ /* 0x000fea0003800000 */
.L_x_39218:
        /* <DEDUP_REMOVED lines=10> */
.L_x_39221:
[----:B------:R-:W0:Y:S02]  /*7bd0*/  I2F.S16 R3, R3 ;  /* 0x0000000300037306 */ /* 0x000e240000101400 */
[----:B0-----:R-:W-:-:S04]  /*7be0*/  F2FP.F16.F32.PACK_AB R3, RZ, R3 ;  /* 0x00000003ff03723e */ /* 0x001fc800000000ff */
[----:B------:R-:W-:-:S05]  /*7bf0*/  PRMT R3, R3, 0x5410, RZ ;  /* 0x0000541003037816 */ /* 0x000fca00000000ff */
[----:B------:R4:W-:Y:S01]  /*7c00*/  STG.E desc[UR36][R8.64], R3 ;  /* 0x0000000308007986 */ /* 0x0009e2000c101924 */
[----:B------:R-:W-:Y:S05]  /*7c10*/  BRA `(.L_x_39210) ;  /* 0x0000000800ac7947 */ /* 0x000fea0003800000 */
.L_x_39220:
[----:B------:R-:W0:Y:S02]  /*7c20*/  I2F.F64.S16 R4, R3 ;  /* 0x0000000300047312 */ /* 0x000e240000101c00 */
[----:B0-----:R0:W-:Y:S01]  /*7c30*/  STG.E.64 desc[UR36][R8.64], R4 ;  /* 0x0000000408007986 */ /* 0x0011e2000c101b24 */
[----:B------:R-:W-:Y:S05]  /*7c40*/  BRA `(.L_x_39210) ;  /* 0x0000000800a07947 */ /* 0x000fea0003800000 */
.L_x_39211:
        /* <DEDUP_REMOVED lines=10> */
.L_x_39224:
[----:B------:R-:W0:Y:S01]  /*7cf0*/  I2F.F64.S16 R4, R3 ;  /* 0x0000000300047312 */ /* 0x000e220000101c00 */
[----:B------:R-:W-:-:S05]  /*7d00*/  CS2R R6, SRZ ;  /* 0x0000000000067805 */ /* 0x000fca000001ff00 */
[----:B0-----:R0:W-:Y:S01]  /*7d10*/  STG.E.128 desc[UR36][R8.64], R4 ;  /* 0x0000000408007986 */ /* 0x0011e2000c101d24 */
[----:B------:R-:W-:Y:S05]  /*7d20*/  BRA `(.L_x_39210) ;  /* 0x0000000800687947 */ /* 0x000fea0003800000 */
.L_x_39223:
        /* <DEDUP_REMOVED lines=21> */
.L_x_39228:
[----:B------:R-:W-:Y:S05]  /*7e80*/  BSYNC B0 ;  /* 0x0000000000007941 */ /* 0x000fea0003800000 */
.L_x_39227:
[----:B------:R-:W-:-:S05]  /*7e90*/  LOP3.LUT R5, R0, R5, RZ, 0xfc, !PT ;  /* 0x0000000500057212 */ /* 0x000fca00078efcff */
[----:B------:R0:W-:Y:S01]  /*7ea0*/  STG.E.U8 desc[UR36][R8.64], R5 ;  /* 0x0000000508007986 */ /* 0x0001e2000c101124 */
[----:B------:R-:W-:Y:S05]  /*7eb0*/  BRA `(.L_x_39210) ;  /* 0x0000000800047947 */ /* 0x000fea0003800000 */
.L_x_39226:
        /* <DEDUP_REMOVED lines=13> */
.L_x_39230:
[----:B------:R-:W-:Y:S01]  /*7f90*/  IMAD.MOV.U32 R0, RZ, RZ, 0x7f ;  /* 0x0000007fff007424 */ /* 0x000fe200078e00ff */
[----:B------:R-:W-:-:S04]  /*7fa0*/  ISETP.GT.U32.AND P0, PT, R4, 0x7f800000, PT ;  /* 0x7f8000000400780c */ /* 0x000fc80003f04070 */
[----:B------:R-:W-:-:S09]  /*7fb0*/  SEL R0, R0, 0x7c, P0 ;  /* 0x0000007c00007807 */ /* 0x000fd20000000000 */
.L_x_39231:
[----:B------:R-:W-:Y:S05]  /*7fc0*/  BSYNC B0 ;  /* 0x0000000000007941 */ /* 0x000fea0003800000 */
.L_x_39229:
[----:B------:R-:W-:-:S04]  /*7fd0*/  LOP3.LUT R3, R5, 0x80000000, RZ, 0xc0, !PT ;  /* 0x8000000005037812 */ /* 0x000fc800078ec0ff */
[----:B------:R-:W-:-:S04]  /*7fe0*/  SHF.R.U32.HI R3, RZ, 0x18, R3 ;  /* 0x00000018ff037819 */ /* 0x000fc80000011603 */
[----:B------:R-:W-:-:S05]  /*7ff0*/  LOP3.LUT R3, R0, R3, RZ, 0xfc, !PT ;  /* 0x0000000300037212 */ /* 0x000fca00078efcff */
[----:B------:R0:W-:Y:S01]  /*8000*/  STG.E.U8 desc[UR36][R8.64], R3 ;  /* 0x0000000308007986 */ /* 0x0001e2000c101124 */
[----:B------:R-:W-:Y:S05]  /*8010*/  BRA `(.L_x_39210) ;  /* 0x0000000400ac7947 */ /* 0x000fea0003800000 */
.L_x_39225:
[----:B------:R-:W0:Y:S02]  /*8020*/  I2F.S16 R0, R3 ;  /* 0x0000000300007306 */ /* 0x000e240000101400 */
[----:B0-----:R-:W-:-:S05]  /*8030*/  F2FP.BF16.F32.PACK_AB R0, RZ, R0 ;  /* 0x00000000ff00723e */ /* 0x001fca00000010ff */
[----:B------:R0:W-:Y:S01]  /*8040*/  STG.E.U16 desc[UR36][R8.64], R0 ;  /* 0x0000000008007986 */ /* 0x0001e2000c101524 */
[----:B------:R-:W-:Y:S05]  /*8050*/  BRA `(.L_x_39210) ;  /* 0x00000004009c7947 */ /* 0x000fea0003800000 */
.L_x_39222:
        /* <DEDUP_REMOVED lines=10> */
.L_x_39234:
        /* <DEDUP_REMOVED lines=17> */
.L_x_39237:
[----:B------:R-:W-:-:S04]  /*8210*/  LOP3.LUT R3, R3, 0x80000000, RZ, 0xc0, !PT ;  /* 0x8000000003037812 */ /* 0x000fc800078ec0ff */
[----:B------:R-:W-:-:S04]  /*8220*/  SHF.R.U32.HI R3, RZ, 0x18, R3 ;  /* 0x00000018ff037819 */ /* 0x000fc80000011603 */
[----:B------:R-:W-:-:S04]  /*8230*/  LOP3.LUT R0, R0, R3, RZ, 0xfc, !PT ;  /* 0x0000000300007212 */ /* 0x000fc800078efcff */
[----:B------:R-:W-:-:S07]  /*8240*/  PRMT R4, R0, 0x7610, R4 ;  /* 0x0000761000047816 */ /* 0x000fce0000000004 */
.L_x_39236:
[----:B------:R-:W-:Y:S05]  /*8250*/  BSYNC B0 ;  /* 0x0000000000007941 */ /* 0x000fea0003800000 */
.L_x_39235:
[----:B------:R0:W-:Y:S01]  /*8260*/  STG.E.U8 desc[UR36][R8.64], R4 ;  /* 0x0000000408007986 */ /* 0x0001e2000c101124 */
[----:B------:R-:W-:Y:S05]  /*8270*/  BRA `(.L_x_39210) ;  /* 0x0000000400147947 */ /* 0x000fea0003800000 */
.L_x_39233:
        /* <DEDUP_REMOVED lines=17> */
.L_x_39240:
[----:B------:R-:W-:-:S04]  /*8390*/  LOP3.LUT R3, R3, 0x80000000, RZ, 0xc0, !PT ;  /* 0x8000000003037812 */ /* 0x000fc800078ec0ff */
[----:B------:R-:W-:-:S04]  /*83a0*/  SHF.R.U32.HI R3, RZ, 0x18, R3 ;  /* 0x00000018ff037819 */ /* 0x000fc80000011603 */
[----:B------:R-:W-:-:S04]  /*83b0*/  LOP3.LUT R0, R0, R3, RZ, 0xfc, !PT ;  /* 0x0000000300007212 */ /* 0x000fc800078efcff */
[----:B------:R-:W-:-:S07]  /*83c0*/  PRMT R4, R0, 0x7610, R4 ;  /* 0x0000761000047816 */ /* 0x000fce0000000004 */
.L_x_39239:
[----:B------:R-:W-:Y:S05]  /*83d0*/  BSYNC B0 ;  /* 0x0000000000007941 */ /* 0x000fea0003800000 */
.L_x_39238:
[----:B------:R0:W-:Y:S01]  /*83e0*/  STG.E.U8 desc[UR36][R8.64], R4 ;  /* 0x0000000408007986 */ /* 0x0001e2000c101124 */
[----:B------:R-:W-:Y:S05]  /*83f0*/  BRA `(.L_x_39210) ;  /* 0x0000000000b47947 */ /* 0x000fea0003800000 */
.L_x_39232:
        /* <DEDUP_REMOVED lines=23> */
.L_x_39215:
        /* <DEDUP_REMOVED lines=16> */
.L_x_39243:
[----:B------:R-:W-:Y:S05]  /*8670*/  BRA `(.L_x_39210) ;  /* 0x0000000000147947 */ /* 0x000fea0003800000 */
.L_x_39242:
[----:B------:R-:W-:Y:S02]  /*8680*/  IMAD.MOV.U32 R4, RZ, RZ, R3 ;  /* 0x000000ffff047224 */ /* 0x000fe400078e0003 */
[----:B------:R-:W-:-:S05]  /*8690*/  IMAD.MOV.U32 R5, RZ, RZ, RZ ;  /* 0x000000ffff057224 */ /* 0x000fca00078e00ff */
[----:B------:R0:W-:Y:S01]  /*86a0*/  STG.E.64 desc[UR36][R8.64], R4 ;  /* 0x0000000408007986 */ /* 0x0001e2000c101b24 */
[----:B------:R-:W-:Y:S05]  /*86b0*/  BRA `(.L_x_39210) ;  /* 0x0000000000047947 */ /* 0x000fea0003800000 */
.L_x_39241:
[----:B------:R0:W-:Y:S02]  /*86c0*/  STG.E desc[UR36][R8.64], R3 ;  /* 0x0000000308007986 */ /* 0x0001e4000c101924 */
.L_x_39210:
[----:B------:R-:W-:Y:S05]  /*86d0*/  BSYNC B6 ;  /* 0x0000000000067941 */ /* 0x000fea0003800000 */
.L_x_39209:
        /* <DEDUP_REMOVED lines=23> */
.L_x_39249:
[----:B------:R0:W-:Y:S01]  /*8850*/  STG.E.U8 desc[UR36][R4.64], R24 ;  /* 0x0000001804007986 */ /* 0x0001e2000c101124 */
[----:B------:R-:W-:Y:S05]  /*8860*/  BRA `(.L_x_39251) ;  /* 0x0000000c00407947 */ /* 0x000fea0003800000 */
.L_x_39248:
        /* <DEDUP_REMOVED lines=9> */
.L_x_39253:
[----:B------:R0:W-:Y:S01]  /*8900*/  STG.E desc[UR36][R4.64], R24 ;  /* 0x0000001804007986 */ /* 0x0001e2000c101924 */
[----:B------:R-:W-:Y:S05]  /*8910*/  BRA `(.L_x_39251) ;  /* 0x0000000c00147947 */ /* 0x000fea0003800000 */
.L_x_39252:
[----:B------:R0:W-:Y:S01]  /*8920*/  STG.E.U16 desc[UR36][R4.64], R24 ;  /* 0x0000001804007986 */ /* 0x0001e2000c101524 */
[----:B------:R-:W-:Y:S05]  /*8930*/  BRA `(.L_x_39251) ;  /* 0x0000000c000c7947 */ /* 0x000fea0003800000 */
.L_x_39247:
        /* <DEDUP_REMOVED lines=9> */
.L_x_39255:
[----:B------:R-:W0:Y:S02]  /*89d0*/  I2F.S16 R0, R24 ;  /* 0x0000001800007306 */ /* 0x000e240000101400 */
[----:B0-----:R-:W-:-:S05]  /*89e0*/  F2FP.F16.F32.PACK_AB R0, RZ, R0 ;  /* 0x00000000ff00723e */ /* 0x001fca00000000ff */
[----:B------:R0:W-:Y:S01]  /*89f0*/  STG.E.U16 desc[UR36][R4.64], R0 ;  /* 0x0000000004007986 */ /* 0x0001e2000c101524 */
[----:B------:R-:W-:Y:S05]  /*8a00*/  BRA `(.L_x_39251) ;  /* 0x0000000800d87947 */ /* 0x000fea0003800000 */
.L_x_39254:
        /* <DEDUP_REMOVED lines=10> */
.L_x_39257:
[----:B------:R-:W0:Y:S02]  /*8ab0*/  I2F.S16 R24, R24 ;  /* 0x0000001800187306 */ /* 0x000e240000101400 */
[----:B0-----:R-:W-:-:S04]  /*8ac0*/  F2FP.F16.F32.PACK_AB R3, RZ, R24 ;  /* 0x00000018ff03723e */ /* 0x001fc800000000ff */
[----:B------:R-:W-:-:S05]  /*8ad0*/  PRMT R3, R3, 0x5410, RZ ;  /* 0x0000541003037816 */ /* 0x000fca00000000ff */
[----:B------:R3:W-:Y:S01]  /*8ae0*/  STG.E desc[UR36][R4.64], R3 ;  /* 0x0000000304007986 */ /* 0x0007e2000c101924 */
[----:B------:R-:W-:Y:S05]  /*8af0*/  BRA `(.L_x_39251) ;  /* 0x00000008009c7947 */ /* 0x000fea0003800000 */
.L_x_39256:
[----:B------:R-:W0:Y:S02]  /*8b00*/  I2F.F64.S16 R24, R24 ;  /* 0x0000001800187312 */ /* 0x000e240000101c00 */
[----:B0-----:R4:W-:Y:S01]  /*8b10*/  STG.E.64 desc[UR36][R4.64], R24 ;  /* 0x0000001804007986 */ /* 0x0019e2000c101b24 */
[----:B------:R-:W-:Y:S05]  /*8b20*/  BRA `(.L_x_39251) ;  /* 0x0000000800907947 */ /* 0x000fea0003800000 */
.L_x_39246:
        /* <DEDUP_REMOVED lines=10> */
.L_x_39260:
[----:B------:R-:W0:Y:S01]  /*8bd0*/  I2F.F64.S16 R24, R24 ;  /* 0x0000001800187312 */ /* 0x000e220000101c00 */
[----:B------:R-:W-:-:S05]  /*8be0*/  CS2R R26, SRZ ;  /* 0x00000000001a7805 */ /* 0x000fca000001ff00 */
[----:B0-----:R0:W-:Y:S01]  /*8bf0*/  STG.E.128 desc[UR36][R4.64], R24 ;  /* 0x0000001804007986 */ /* 0x0011e2000c101d24 */
[----:B------:R-:W-:Y:S05]  /*8c00*/  BRA `(.L_x_39251) ;  /* 0x0000000800587947 */ /* 0x000fea0003800000 */
.L_x_39259:
        /* <DEDUP_REMOVED lines=21> */
.L_x_39264:
[----:B------:R-:W-:Y:S05]  /*8d60*/  BSYNC B0 ;  /* 0x0000000000007941 */ /* 0x000fea0003800000 */
.L_x_39263:
[----:B------:R-:W-:-:S05]  /*8d70*/  LOP3.LUT R7, R0, R7, RZ, 0xfc, !PT ;  /* 0x0000000700077212 */ /* 0x000fca00078efcff */
[----:B------:R0:W-:Y:S01]  /*8d80*/  STG.E.U8 desc[UR36][R4.64], R7 ;  /* 0x0000000704007986 */ /* 0x0001e2000c101124 */
[----:B------:R-:W-:Y:S05]  /*8d90*/  BRA `(.L_x_39251) ;  /* 0x0000000400f47947 */ /* 0x000fea0003800000 */
.L_x_39262:
        /* <DEDUP_REMOVED lines=13> */
.L_x_39266:
[----:B------:R-:W-:Y:S01]  /*8e70*/  IMAD.MOV.U32 R0, RZ, RZ, 0x7f ;  /* 0x0000007fff007424 */ /* 0x000fe200078e00ff */
[----:B------:R-:W-:-:S04]  /*8e80*/  ISETP.GT.U32.AND P0, PT, R3, 0x7f800000, PT ;  /* 0x7f8000000300780c */ /* 0x000fc80003f04070 */
[----:B------:R-:W-:-:S09]  /*8e90*/  SEL R0, R0, 0x7c, P0 ;  /* 0x0000007c00007807 */ /* 0x000fd20000000000 */
.L_x_39267:
[----:B------:R-:W-:Y:S05]  /*8ea0*/  BSYNC B0 ;  /* 0x0000000000007941 */ /* 0x000fea0003800000 */
.L_x_39265:
[----:B------:R-:W-:-:S04]  /*8eb0*/  LOP3.LUT R3, R7, 0x80000000, RZ, 0xc0, !PT ;  /* 0x8000000007037812 */ /* 0x000fc800078ec0ff */
[----:B------:R-:W-:-:S04]  /*8ec0*/  SHF.R.U32.HI R3, RZ, 0x18, R3 ;  /* 0x00000018ff037819 */ /* 0x000fc80000011603 */
[----:B------:R-:W-:-:S05]  /*8ed0*/  LOP3.LUT R3, R0, R3, RZ, 0xfc, !PT ;  /* 0x0000000300037212 */ /* 0x000fca00078efcff */
[----:B------:R0:W-:Y:S01]  /*8ee0*/  STG.E.U8 desc[UR36][R4.64], R3 ;  /* 0x0000000304007986 */ /* 0x0001e2000c101124 */
[----:B------:R-:W-:Y:S05]  /*8ef0*/  BRA `(.L_x_39251) ;  /* 0x00000004009c7947 */ /* 0x000fea0003800000 */
.L_x_39261:
[----:B------:R-:W0:Y:S02]  /*8f00*/  I2F.S16 R0, R24 ;  /* 0x0000001800007306 */ /* 0x000e240000101400 */
[----:B0-----:R-:W-:-:S05]  /*8f10*/  F2FP.BF16.F32.PACK_AB R0, RZ, R0 ;  /* 0x00000000ff00723e */ /* 0x001fca00000010ff */
[----:B------:R0:W-:Y:S01]  /*8f20*/  STG.E.U16 desc[UR36][R4.64], R0 ;  /* 0x0000000004007986 */ /* 0x0001e2000c101524 */
[----:B------:R-:W-:Y:S05]  /*8f30*/  BRA `(.L_x_39251) ;  /* 0x00000004008c7947 */ /* 0x000fea0003800000 */
.L_x_39258:
        /* <DEDUP_REMOVED lines=10> */
.L_x_39270:
        /* <DEDUP_REMOVED lines=17> */
.L_x_39273:
[----:B------:R-:W-:-:S04]  /*90f0*/  LOP3.LUT R0, R7, 0x80000000, RZ, 0xc0, !PT ;  /* 0x8000000007007812 */ /* 0x000fc800078ec0ff */
[----:B------:R-:W-:-:S04]  /*9100*/  SHF.R.U32.HI R0, RZ, 0x18, R0 ;  /* 0x00000018ff007819 */ /* 0x000fc80000011600 */
[----:B------:R-:W-:-:S07]  /*9110*/  LOP3.LUT R0, R3, R0, RZ, 0xfc, !PT ;  /* 0x0000000003007212 */ /* 0x000fce00078efcff */
.L_x_39272:
[----:B------:R-:W-:Y:S05]  /*9120*/  BSYNC B0 ;  /* 0x0000000000007941 */ /* 0x000fea0003800000 */
.L_x_39271:
[----:B------:R0:W-:Y:S01]  /*9130*/  STG.E.U8 desc[UR36][R4.64], R0 ;  /* 0x0000000004007986 */ /* 0x0001e2000c101124 */
[----:B------:R-:W-:Y:S05]  /*9140*/  BRA `(.L_x_39251) ;  /* 0x0000000400087947 */ /* 0x000fea0003800000 */
.L_x_39269:
        /* <DEDUP_REMOVED lines=17> */
.L_x_39276:
[----:B------:R-:W-:-:S04]  /*9260*/  LOP3.LUT R0, R7, 0x80000000, RZ, 0xc0, !PT ;  /* 0x8000000007007812 */ /* 0x000fc800078ec0ff */
[----:B------:R-:W-:-:S04]  /*9270*/  SHF.R.U32.HI R0, RZ, 0x18, R0 ;  /* 0x00000018ff007819 */ /* 0x000fc80000011600 */
[----:B------:R-:W-:-:S07]  /*9280*/  LOP3.LUT R0, R3, R0, RZ, 0xfc, !PT ;  /* 0x0000000003007212 */ /* 0x000fce00078efcff */
.L_x_39275:
[----:B------:R-:W-:Y:S05]  /*9290*/  BSYNC B0 ;  /* 0x0000000000007941 */ /* 0x000fea0003800000 */
.L_x_39274:
[----:B------:R0:W-:Y:S01]  /*92a0*/  STG.E.U8 desc[UR36][R4.64], R0 ;  /* 0x0000000004007986 */ /* 0x0001e2000c101124 */
[----:B------:R-:W-:Y:S05]  /*92b0*/  BRA `(.L_x_39251) ;  /* 0x0000000000ac7947 */ /* 0x000fea0003800000 */
.L_x_39268:
        /* <DEDUP_REMOVED lines=22> */
.L_x_39250:
        /* <DEDUP_REMOVED lines=16> */
.L_x_39279:
[----:B------:R-:W-:Y:S05]  /*9520*/  BRA `(.L_x_39251) ;  /* 0x0000000000107947 */ /* 0x000fea0003800000 */
.L_x_39278:
[----:B------:R-:W-:-:S05]  /*9530*/  IMAD.MOV.U32 R25, RZ, RZ, RZ ;  /* 0x000000ffff197224 */ /* 0x000fca00078e00ff */
[----:B------:R0:W-:Y:S01]  /*9540*/  STG.E.64 desc[UR36][R4.64], R24 ;  /* 0x0000001804007986 */ /* 0x0001e2000c101b24 */
[----:B------:R-:W-:Y:S05]  /*9550*/  BRA `(.L_x_39251) ;  /* 0x0000000000047947 */ /* 0x000fea0003800000 */
.L_x_39277:
[----:B------:R0:W-:Y:S02]  /*9560*/  STG.E desc[UR36][R4.64], R24 ;  /* 0x0000001804007986 */ /* 0x0001e4000c101924 */
.L_x_39251:
        /* <DEDUP_REMOVED lines=23> */
.L_x_39283:
[----:B------:R0:W-:Y:S01]  /*96e0*/  STG.E.U8 desc[UR36][R4.64], R22 ;  /* 0x0000001604007986 */ /* 0x0001e2000c101124 */
[----:B------:R-:W-:Y:S05]  /*96f0*/  BRA `(.L_x_39285) ;  /* 0x0000000c00407947 */ /* 0x000fea0003800000 */
.L_x_39282:
        /* <DEDUP_REMOVED lines=9> */
.L_x_39287:
[----:B------:R0:W-:Y:S01]  /*9790*/  STG.E desc[UR36][R4.64], R22 ;  /* 0x0000001604007986 */ /* 0x0001e2000c101924 */
[----:B------:R-:W-:Y:S05]  /*97a0*/  BRA `(.L_x_39285) ;  /* 0x0000000c00147947 */ /* 0x000fea0003800000 */
.L_x_39286:
[----:B------:R0:W-:Y:S01]  /*97b0*/  STG.E.U16 desc[UR36][R4.64], R22 ;  /* 0x0000001604007986 */ /* 0x0001e2000c101524 */
[----:B------:R-:W-:Y:S05]  /*97c0*/  BRA `(.L_x_39285) ;  /* 0x0000000c000c7947 */ /* 0x000fea0003800000 */
.L_x_39281:
        /* <DEDUP_REMOVED lines=9> */
.L_x_39289:
[----:B------:R-:W0:Y:S02]  /*9860*/  I2F.S16 R0, R22 ;  /* 0x0000001600007306 */ /* 0x000e240000101400 */
[----:B0-----:R-:W-:-:S05]  /*9870*/  F2FP.F16.F32.PACK_AB R0, RZ, R0 ;  /* 0x00000000ff00723e */ /* 0x001fca00000000ff */
[----:B------:R4:W-:Y:S01]  /*9880*/  STG.E.U16 desc[UR36][R4.64], R0 ;  /* 0x0000000004007986 */ /* 0x0009e2000c101524 */
[----:B------:R-:W-:Y:S05]  /*9890*/  BRA `(.L_x_39285) ;  /* 0x0000000800d87947 */ /* 0x000fea0003800000 */
.L_x_39288:
        /* <DEDUP_REMOVED lines=10> */
.L_x_39291:
[----:B------:R-:W0:Y:S02]  /*9940*/  I2F.S16 R22, R22 ;  /* 0x0000001600167306 */ /* 0x000e240000101400 */
[----:B0-----:R-:W-:-:S04]  /*9950*/  F2FP.F16.F32.PACK_AB R3, RZ, R22 ;  /* 0x00000016ff03723e */ /* 0x001fc800000000ff */
[----:B------:R-:W-:-:S05]  /*9960*/  PRMT R3, R3, 0x5410, RZ ;  /* 0x0000541003037816 */ /* 0x000fca00000000ff */
[----:B------:R2:W-:Y:S01]  /*9970*/  STG.E desc[UR36][R4.64], R3 ;  /* 0x0000000304007986 */ /* 0x0005e2000c101924 */
[----:B------:R-:W-:Y:S05]  /*9980*/  BRA `(.L_x_39285) ;  /* 0x00000008009c7947 */ /* 0x000fea0003800000 */
.L_x_39290:
[----:B------:R-:W0:Y:S02]  /*9990*/  I2F.F64.S16 R22, R22 ;  /* 0x0000001600167312 */ /* 0x000e240000101c00 */
[----:B0-----:R0:W-:Y:S01]  /*99a0*/  STG.E.64 desc[UR36][R4.64], R22 ;  /* 0x0000001604007986 */ /* 0x0011e2000c101b24 */
[----:B------:R-:W-:Y:S05]  /*99b0*/  BRA `(.L_x_39285) ;  /* 0x0000000800907947 */ /* 0x000fea0003800000 */
.L_x_39280:
        /* <DEDUP_REMOVED lines=10> */
.L_x_39294:
[----:B------:R-:W0:Y:S01]  /*9a60*/  I2F.F64.S16 R8, R22 ;  /* 0x0000001600087312 */ /* 0x000e220000101c00 */
[----:B------:R-:W-:-:S05]  /*9a70*/  CS2R R10, SRZ ;  /* 0x00000000000a7805 */ /* 0x000fca000001ff00 */
[----:B0-----:R0:W-:Y:S01]  /*9a80*/  STG.E.128 desc[UR36][R4.64], R8 ;  /* 0x0000000804007986 */ /* 0x0011e2000c101d24 */
[----:B------:R-:W-:Y:S05]  /*9a90*/  BRA `(.L_x_39285) ;  /* 0x0000000800587947 */ /* 0x000fea0003800000 */
.L_x_39293:
        /* <DEDUP_REMOVED lines=21> */
.L_x_39298:
[----:B------:R-:W-:Y:S05]  /*9bf0*/  BSYNC B0 ;  /* 0x0000000000007941 */ /* 0x000fea0003800000 */
.L_x_39297:
[----:B------:R-:W-:-:S05]  /*9c00*/  LOP3.LUT R7, R0, R7, RZ, 0xfc, !PT ;  /* 0x0000000700077212 */ /* 0x000fca00078efcff */
[----:B------:R0:W-:Y:S01]  /*9c10*/  STG.E.U8 desc[UR36][R4.64], R7 ;  /* 0x0000000704007986 */ /* 0x0001e2000c101124 */
[----:B------:R-:W-:Y:S05]  /*9c20*/  BRA `(.L_x_39285) ;  /* 0x0000000400f47947 */ /* 0x000fea0003800000 */
.L_x_39296:
        /* <DEDUP_REMOVED lines=13> */
.L_x_39300:
[----:B------:R-:W-:Y:S01]  /*9d00*/  IMAD.MOV.U32 R0, RZ, RZ, 0x7f ;  /* 0x0000007fff007424 */ /* 0x000fe200078e00ff */
[----:B------:R-:W-:-:S04]  /*9d10*/  ISETP.GT.U32.AND P0, PT, R3, 0x7f800000, PT ;  /* 0x7f8000000300780c */ /* 0x000fc80003f04070 */
[----:B------:R-:W-:-:S09]  /*9d20*/  SEL R0, R0, 0x7c, P0 ;  /* 0x0000007c00007807 */ /* 0x000fd20000000000 */
.L_x_39301:
[----:B------:R-:W-:Y:S05]  /*9d30*/  BSYNC B0 ;  /* 0x0000000000007941 */ /* 0x000fea0003800000 */
.L_x_39299:
[----:B------:R-:W-:-:S04]  /*9d40*/  LOP3.LUT R3, R7, 0x80000000, RZ, 0xc0, !PT ;  /* 0x8000000007037812 */ /* 0x000fc800078ec0ff */
[----:B------:R-:W-:-:S04]  /*9d50*/  SHF.R.U32.HI R3, RZ, 0x18, R3 ;  /* 0x00000018ff037819 */ /* 0x000fc80000011603 */
[----:B------:R-:W-:-:S05]  /*9d60*/  LOP3.LUT R3, R0, R3, RZ, 0xfc, !PT ;  /* 0x0000000300037212 */ /* 0x000fca00078efcff */
[----:B------:R0:W-:Y:S01]  /*9d70*/  STG.E.U8 desc[UR36][R4.64], R3 ;  /* 0x0000000304007986 */ /* 0x0001e2000c101124 */
[----:B------:R-:W-:Y:S05]  /*9d80*/  BRA `(.L_x_39285) ;  /* 0x00000004009c7947 */ /* 0x000fea0003800000 */
.L_x_39295:
[----:B------:R-:W0:Y:S02]  /*9d90*/  I2F.S16 R0, R22 ;  /* 0x0000001600007306 */ /* 0x000e240000101400 */
[----:B0-----:R-:W-:-:S05]  /*9da0*/  F2FP.BF16.F32.PACK_AB R0, RZ, R0 ;  /* 0x00000000ff00723e */ /* 0x001fca00000010ff */
[----:B------:R0:W-:Y:S01]  /*9db0*/  STG.E.U16 desc[UR36][R4.64], R0 ;  /* 0x0000000004007986 */ /* 0x0001e2000c101524 */
[----:B------:R-:W-:Y:S05]  /*9dc0*/  BRA `(.L_x_39285) ;  /* 0x00000004008c7947 */ /* 0x000fea0003800000 */
.L_x_39292:
        /* <DEDUP_REMOVED lines=10> */
.L_x_39304:
        /* <DEDUP_REMOVED lines=17> */
.L_x_39307:
[----:B------:R-:W-:-:S04]  /*9f80*/  LOP3.LUT R0, R7, 0x80000000, RZ, 0xc0, !PT ;  /* 0x8000000007007812 */ /* 0x000fc800078ec0ff */
[----:B------:R-:W-:-:S04]  /*9f90*/  SHF.R.U32.HI R0, RZ, 0x18, R0 ;  /* 0x00000018ff007819 */ /* 0x000fc80000011600 */
[----:B------:R-:W-:-:S07]  /*9fa0*/  LOP3.LUT R0, R3, R0, RZ, 0xfc, !PT ;  /* 0x0000000003007212 */ /* 0x000fce00078efcff */
.L_x_39306:
[----:B------:R-:W-:Y:S05]  /*9fb0*/  BSYNC B0 ;  /* 0x0000000000007941 */ /* 0x000fea0003800000 */
.L_x_39305:
[----:B------:R0:W-:Y:S01]  /*9fc0*/  STG.E.U8 desc[UR36][R4.64], R0 ;  /* 0x0000000004007986 */ /* 0x0001e2000c101124 */
[----:B------:R-:W-:Y:S05]  /*9fd0*/  BRA `(.L_x_39285) ;  /* 0x0000000400087947 */ /* 0x000fea0003800000 */
.L_x_39303:
        /* <DEDUP_REMOVED lines=17> */
.L_x_39310:
[----:B------:R-:W-:-:S04]  /*a0f0*/  LOP3.LUT R0, R7, 0x80000000, RZ, 0xc0, !PT ;  /* 0x8000000007007812 */ /* 0x000fc800078ec0ff */
[----:B------:R-:W-:-:S04]  /*a100*/  SHF.R.U32.HI R0, RZ, 0x18, R0 ;  /* 0x00000018ff007819 */ /* 0x000fc80000011600 */
[----:B------:R-:W-:-:S07]  /*a110*/  LOP3.LUT R0, R3, R0, RZ, 0xfc, !PT ;  /* 0x0000000003007212 */ /* 0x000fce00078efcff */
.L_x_39309:
[----:B------:R-:W-:Y:S05]  /*a120*/  BSYNC B0 ;  /* 0x0000000000007941 */ /* 0x000fea0003800000 */
.L_x_39308:
[----:B------:R0:W-:Y:S01]  /*a130*/  STG.E.U8 desc[UR36][R4.64], R0 ;  /* 0x0000000004007986 */ /* 0x0001e2000c101124 */
[----:B------:R-:W-:Y:S05]  /*a140*/  BRA `(.L_x_39285) ;  /* 0x0000000000ac7947 */ /* 0x000fea0003800000 */
.L_x_39302:
        /* <DEDUP_REMOVED lines=22> */
.L_x_39284:
        /* <DEDUP_REMOVED lines=16> */
.L_x_39313:
[----:B------:R-:W-:Y:S05]  /*a3b0*/  BRA `(.L_x_39285) ;  /* 0x0000000000107947 */ /* 0x000fea0003800000 */
.L_x_39312:
[----:B------:R-:W-:-:S05]  /*a3c0*/  IMAD.MOV.U32 R23, RZ, RZ, RZ ;  /* 0x000000ffff177224 */ /* 0x000fca00078e00ff */
[----:B------:R0:W-:Y:S01]  /*a3d0*/  STG.E.64 desc[UR36][R4.64], R22 ;  /* 0x0000001604007986 */ /* 0x0001e2000c101b24 */
[----:B------:R-:W-:Y:S05]  /*a3e0*/  BRA `(.L_x_39285) ;  /* 0x0000000000047947 */ /* 0x000fea0003800000 */
.L_x_39311:
[----:B------:R0:W-:Y:S02]  /*a3f0*/  STG.E desc[UR36][R4.64], R22 ;  /* 0x0000001604007986 */ /* 0x0001e4000c101924 */
.L_x_39285:
[----:B------:R-:W-:-:S07]  /*a400*/  VIADD R33, R33, 0x80 ;  /* 0x0000008021217836 */ /* 0x000fce0000000000 */
.L_x_39245:
[----:B------:R-:W-:Y:S05]  /*a410*/  BSYNC B6 ;  /* 0x0000000000067941 */ /* 0x000fea0003800000 */
.L_x_39244:
        /* <DEDUP_REMOVED lines=21> */
.L_x_39317:
[----:B------:R-:W-:Y:S01]  /*a570*/  STG.E.U8 desc[UR36][R2.64], R16 ;  /* 0x0000001002007986 */ /* 0x000fe2000c101124 */
[----:B------:R-:W-:Y:S05]  /*a580*/  EXIT ;  /* 0x000000000000794d */ /* 0x000fea0003800000 */
.L_x_39316:
        /* <DEDUP_REMOVED lines=9> */
.L_x_39320:
[----:B------:R-:W-:Y:S01]  /*a620*/  STG.E desc[UR36][R2.64], R16 ;  /* 0x0000001002007986 */ /* 0x000fe2000c101924 */
[----:B------:R-:W-:Y:S05]  /*a630*/  EXIT ;  /* 0x000000000000794d */ /* 0x000fea0003800000 */
.L_x_39319:
[----:B------:R-:W-:Y:S01]  /*a640*/  STG.E.U16 desc[UR36][R2.64], R16 ;  /* 0x0000001002007986 */ /* 0x000fe2000c101524 */
[----:B------:R-:W-:Y:S05]  /*a650*/  EXIT ;  /* 0x000000000000794d */ /* 0x000fea0003800000 */
.L_x_39315:
        /* <DEDUP_REMOVED lines=9> */
.L_x_39322:
[----:B------:R-:W0:Y:S02]  /*a6f0*/  I2F.S16 R0, R16 ;  /* 0x0000001000007306 */ /* 0x000e240000101400 */
[----:B0-----:R-:W-:-:S05]  /*a700*/  F2FP.F16.F32.PACK_AB R0, RZ, R0 ;  /* 0x00000000ff00723e */ /* 0x001fca00000000ff */
[----:B------:R-:W-:Y:S01]  /*a710*/  STG.E.U16 desc[UR36][R2.64], R0 ;  /* 0x0000000002007986 */ /* 0x000fe2000c101524 */
[----:B------:R-:W-:Y:S05]  /*a720*/  EXIT ;  /* 0x000000000000794d */ /* 0x000fea0003800000 */
.L_x_39321:
        /* <DEDUP_REMOVED lines=10> */
.L_x_39324:
[----:B------:R-:W0:Y:S02]  /*a7d0*/  I2F.S16 R16, R16 ;  /* 0x0000001000107306 */ /* 0x000e240000101400 */
[----:B0-----:R-:W-:-:S04]  /*a7e0*/  F2FP.F16.F32.PACK_AB R5, RZ, R16 ;  /* 0x00000010ff05723e */ /* 0x001fc800000000ff */
[----:B------:R-:W-:-:S05]  /*a7f0*/  PRMT R5, R5, 0x5410, RZ ;  /* 0x0000541005057816 */ /* 0x000fca00000000ff */
[----:B------:R-:W-:Y:S01]  /*a800*/  STG.E desc[UR36][R2.64], R5 ;  /* 0x0000000502007986 */ /* 0x000fe2000c101924 */
[----:B------:R-:W-:Y:S05]  /*a810*/  EXIT ;  /* 0x000000000000794d */ /* 0x000fea0003800000 */
.L_x_39323:
[----:B------:R-:W0:Y:S02]  /*a820*/  I2F.F64.S16 R16, R16 ;  /* 0x0000001000107312 */ /* 0x000e240000101c00 */
[----:B0-----:R-:W-:Y:S01]  /*a830*/  STG.E.64 desc[UR36][R2.64], R16 ;  /* 0x0000001002007986 */ /* 0x001fe2000c101b24 */
[----:B------:R-:W-:Y:S05]  /*a840*/  EXIT ;  /* 0x000000000000794d */ /* 0x000fea0003800000 */
.L_x_39314:
        /* <DEDUP_REMOVED lines=10> */
.L_x_39327:
[----:B------:R-:W0:Y:S01]  /*a8f0*/  I2F.F64.S16 R16, R16 ;  /* 0x0000001000107312 */ /* 0x000e220000101c00 */
[----:B------:R-:W-:-:S05]  /*a900*/  CS2R R18, SRZ ;  /* 0x0000000000127805 */ /* 0x000fca000001ff00 */
[----:B0-----:R-:W-:Y:S01]  /*a910*/  STG.E.128 desc[UR36][R2.64], R16 ;  /* 0x0000001002007986 */ /* 0x001fe2000c101d24 */
[----:B------:R-:W-:Y:S05]  /*a920*/  EXIT ;  /* 0x000000000000794d */ /* 0x000fea0003800000 */
.L_x_39326:
        /* <DEDUP_REMOVED lines=21> */
.L_x_39331:
[----:B------:R-:W-:Y:S05]  /*aa80*/  BSYNC B0 ;  /* 0x0000000000007941 */ /* 0x000fea0003800000 */
.L_x_39330:
[----:B------:R-:W-:-:S05]  /*aa90*/  LOP3.LUT R5, R0, R5, RZ, 0xfc, !PT ;  /* 0x0000000500057212 */ /* 0x000fca00078efcff */
[----:B------:R-:W-:Y:S01]  /*aaa0*/  STG.E.U8 desc[UR36][R2.64], R5 ;  /* 0x0000000502007986 */ /* 0x000fe2000c101124 */
[----:B------:R-:W-:Y:S05]  /*aab0*/  EXIT ;  /* 0x000000000000794d */ /* 0x000fea0003800000 */
.L_x_39329:
        /* <DEDUP_REMOVED lines=13> */
.L_x_39333:
[----:B------:R-:W-:Y:S01]  /*ab90*/  IMAD.MOV.U32 R0, RZ, RZ, 0x7f ;  /* 0x0000007fff007424 */ /* 0x000fe200078e00ff */
[----:B------:R-:W-:-:S04]  /*aba0*/  ISETP.GT.U32.AND P0, PT, R4, 0x7f800000, PT ;  /* 0x7f8000000400780c */ /* 0x000fc80003f04070 */
[----:B------:R-:W-:-:S09]  /*abb0*/  SEL R0, R0, 0x7c, P0 ;  /* 0x0000007c00007807 */ /* 0x000fd20000000000 */
.L_x_39334:
[----:B------:R-:W-:Y:S05]  /*abc0*/  BSYNC B0 ;  /* 0x0000000000007941 */ /* 0x000fea0003800000 */
.L_x_39332:
[----:B------:R-:W-:-:S04]  /*abd0*/  LOP3.LUT R4, R5, 0x80000000, RZ, 0xc0, !PT ;  /* 0x8000000005047812 */ /* 0x000fc800078ec0ff */
[----:B------:R-:W-:-:S04]  /*abe0*/  SHF.R.U32.HI R5, RZ, 0x18, R4 ;  /* 0x00000018ff057819 */ /* 0x000fc80000011604 */
[----:B------:R-:W-:-:S05]  /*abf0*/  LOP3.LUT R5, R0, R5, RZ, 0xfc, !PT ;  /* 0x0000000500057212 */ /* 0x000fca00078efcff */
[----:B------:R-:W-:Y:S01]  /*ac00*/  STG.E.U8 desc[UR36][R2.64], R5 ;  /* 0x0000000502007986 */ /* 0x000fe2000c101124 */
[----:B------:R-:W-:Y:S05]  /*ac10*/  EXIT ;  /* 0x000000000000794d */ /* 0x000fea0003800000 */
.L_x_39328:
[----:B------:R-:W0:Y:S02]  /*ac20*/  I2F.S16 R0, R16 ;  /* 0x0000001000007306 */ /* 0x000e240000101400 */
[----:B0-----:R-:W-:-:S05]  /*ac30*/  F2FP.BF16.F32.PACK_AB R0, RZ, R0 ;  /* 0x00000000ff00723e */ /* 0x001fca00000010ff */
[----:B------:R-:W-:Y:S01]  /*ac40*/  STG.E.U16 desc[UR36][R2.64], R0 ;  /* 0x0000000002007986 */ /* 0x000fe2000c101524 */
[----:B------:R-:W-:Y:S05]  /*ac50*/  EXIT ;  /* 0x000000000000794d */ /* 0x000fea0003800000 */
.L_x_39325:
        /* <DEDUP_REMOVED lines=10> */
.L_x_39337:
        /* <DEDUP_REMOVED lines=17> */
.L_x_39340:
[----:B------:R-:W-:-:S04]  /*ae10*/  LOP3.LUT R0, R7, 0x80000000, RZ, 0xc0, !PT ;  /* 0x8000000007007812 */ /* 0x000fc800078ec0ff */
[----:B------:R-:W-:-:S04]  /*ae20*/  SHF.R.U32.HI R5, RZ, 0x18, R0 ;  /* 0x00000018ff057819 */ /* 0x000fc80000011600 */
[----:B------:R-:W-:-:S04]  /*ae30*/  LOP3.LUT R4, R4, R5, RZ, 0xfc, !PT ;  /* 0x0000000504047212 */ /* 0x000fc800078efcff */
[----:B------:R-:W-:-:S07]  /*ae40*/  PRMT R0, R4, 0x7610, R0 ;  /* 0x0000761004007816 */ /* 0x000fce0000000000 */
.L_x_39339:
[----:B------:R-:W-:Y:S05]  /*ae50*/  BSYNC B0 ;  /* 0x0000000000007941 */ /* 0x000fea0003800000 */
.L_x_39338:
[----:B------:R-:W-:Y:S01]  /*ae60*/  STG.E.U8 desc[UR36][R2.64], R0 ;  /* 0x0000000002007986 */ /* 0x000fe2000c101124 */
[----:B------:R-:W-:Y:S05]  /*ae70*/  EXIT ;  /* 0x000000000000794d */ /* 0x000fea0003800000 */
.L_x_39336:
        /* <DEDUP_REMOVED lines=17> */
.L_x_39343:
[----:B------:R-:W-:-:S04]  /*af90*/  LOP3.LUT R0, R7, 0x80000000, RZ, 0xc0, !PT ;  /* 0x8000000007007812 */ /* 0x000fc800078ec0ff */
[----:B------:R-:W-:-:S04]  /*afa0*/  SHF.R.U32.HI R5, RZ, 0x18, R0 ;  /* 0x00000018ff057819 */ /* 0x000fc80000011600 */
[----:B------:R-:W-:-:S04]  /*afb0*/  LOP3.LUT R4, R4, R5, RZ, 0xfc, !PT ;  /* 0x0000000504047212 */ /* 0x000fc800078efcff */
[----:B------:R-:W-:-:S07]  /*afc0*/  PRMT R0, R4, 0x7610, R0 ;  /* 0x0000761004007816 */ /* 0x000fce0000000000 */
.L_x_39342:
[----:B------:R-:W-:Y:S05]  /*afd0*/  BSYNC B0 ;  /* 0x0000000000007941 */ /* 0x000fea0003800000 */
.L_x_39341:
[----:B------:R-:W-:Y:S01]  /*afe0*/  STG.E.U8 desc[UR36][R2.64], R0 ;  /* 0x0000000002007986 */ /* 0x000fe2000c101124 */
[----:B------:R-:W-:Y:S05]  /*aff0*/  EXIT ;  /* 0x000000000000794d */ /* 0x000fea0003800000 */
.L_x_39335:
        /* <DEDUP_REMOVED lines=22> */
.L_x_39318:
        /* <DEDUP_REMOVED lines=16> */
.L_x_39346:
[----:B------:R-:W-:Y:S05]  /*b260*/  EXIT ;  /* 0x000000000000794d */ /* 0x000fea0003800000 */
.L_x_39345:
[----:B------:R-:W-:-:S05]  /*b270*/  IMAD.MOV.U32 R17, RZ, RZ, RZ ;  /* 0x000000ffff117224 */ /* 0x000fca00078e00ff */
[----:B------:R-:W-:Y:S01]  /*b280*/  STG.E.64 desc[UR36][R2.64], R16 ;  /* 0x0000001002007986 */ /* 0x000fe2000c101b24 */
[----:B------:R-:W-:Y:S05]  /*b290*/  EXIT ;  /* 0x000000000000794d */ /* 0x000fea0003800000 */
.L_x_39344:
[----:B------:R-:W-:Y:S01]  /*b2a0*/  STG.E desc[UR36][R2.64], R16 ;  /* 0x0000001002007986 */ /* 0x000fe2000c101924 */
[----:B------:R-:W-:Y:S05]  /*b2b0*/  EXIT ;  /* 0x000000000000794d */ /* 0x000fea0003800000 */
.L_x_39347:
        /* <DEDUP_REMOVED lines=12> */
.L_x_44121:


//--------------------- .text._ZN2at6native18elementwise_kernelILi128ELi4EZNS0_22gpu_kernel_impl_nocastINS0_13BinaryFunctorIllbZZZNS0_23logical_and_kernel_cudaERNS_14TensorIteratorEENKUlvE0_clEvENKUlvE2_clEvEUlllE_EEEEvRNS_18TensorIteratorBaseERKT_EUliE_EEviT1_ --------------------------
	.section	.text._ZN2at6native18elementwise_kernelILi128ELi4EZNS0_22gpu_kernel_impl_nocastINS0_13BinaryFunctorIllbZZZNS0_23logical_and_kernel_cudaERNS_14TensorIteratorEENKUlvE0_clEvENKUlvE2_clEvEUlllE_EEEEvRNS_18TensorIteratorBaseERKT_EUliE_EEviT1_,"ax",@progbits
	.align	128
        .global         _ZN2at6native18elementwise_kernelILi128ELi4EZNS0_22gpu_kernel_impl_nocastINS0_13BinaryFunctorIllbZZZNS0_23logical_and_kernel_cudaERNS_14TensorIteratorEENKUlvE0_clEvENKUlvE2_clEvEUlllE_EEEEvRNS_18TensorIteratorBaseERKT_EUliE_EEviT1_
        .type           _ZN2at6native18elementwise_kernelILi128ELi4EZNS0_22gpu_kernel_impl_nocastINS0_13BinaryFunctorIllbZZZNS0_23logical_and_kernel_cudaERNS_14TensorIteratorEENKUlvE0_clEvENKUlvE2_clEvEUlllE_EEEEvRNS_18TensorIteratorBaseERKT_EUliE_EEviT1_,@function
        .size           _ZN2at6native18elementwise_kernelILi128ELi4EZNS0_22gpu_kernel_impl_nocastINS0_13BinaryFunctorIllbZZZNS0_23logical_and_kernel_cudaERNS_14TensorIteratorEENKUlvE0_clEvENKUlvE2_clEvEUlllE_EEEEvRNS_18TensorIteratorBaseERKT_EUliE_EEviT1_,(.L_x_44122 - _ZN2at6native18elementwise_kernelILi128ELi4EZNS0_22gpu_kernel_impl_nocastINS0_13BinaryFunctorIllbZZZNS0_23logical_and_kernel_cudaERNS_14TensorIteratorEENKUlvE0_clEvENKUlvE2_clEvEUlllE_EEEEvRNS_18TensorIteratorBaseERKT_EUliE_EEviT1_)
        .other          _ZN2at6native18elementwise_kernelILi128ELi4EZNS0_22gpu_kernel_impl_nocastINS0_13BinaryFunctorIllbZZZNS0_23logical_and_kernel_cudaERNS_14TensorIteratorEENKUlvE0_clEvENKUlvE2_clEvEUlllE_EEEEvRNS_18TensorIteratorBaseERKT_EUliE_EEviT1_,@"STO_CUDA_ENTRY STV_DEFAULT"
_ZN2at6native18elementwise_kernelILi128ELi4EZNS0_22gpu_kernel_impl_nocastINS0_13BinaryFunctorIllbZZZNS0_23logical_and_kernel_cudaERNS_14TensorIteratorEENKUlvE0_clEvENKUlvE2_clEvEUlllE_EEEEvRNS_18TensorIteratorBaseERKT_EUliE_EEviT1_:
.text._ZN2at6native18elementwise_kernelILi128ELi4EZNS0_22gpu_kernel_impl_nocastINS0_13BinaryFunctorIllbZZZNS0_23logical_and_kernel_cudaERNS_14TensorIteratorEENKUlvE0_clEvENKUlvE2_clEvEUlllE_EEEEvRNS_18TensorIteratorBaseERKT_EUliE_EEviT1_:
        /* <DEDUP_REMOVED lines=363> */
.L_x_39350:
        /* <DEDUP_REMOVED lines=15> */
[----:B------:R-:W-:-:S04]  /*17a0*/  ISETP.NE.AND.EX P0, PT, R7, RZ, P1, P0 ;  /* 0x000000ff0700720c */ /* 0x000fc80000f05300 */
[----:B------:R-:W-:-:S05]  /*17b0*/  SEL R11, RZ, 0x1, !P0 ;  /* 0x00000001ff0b7807 */ /* 0x000fca0004000000 */
[----:B------:R0:W-:Y:S04]  /*17c0*/  STG.E.U8 desc[UR4][R4.64], R11 ;  /* 0x0000000b04007986 */ /* 0x0001e8000c101104 */
.L_x_39349:
[----:B------:R-:W-:Y:S05]  /*17d0*/  BSYNC B0 ;  /* 0x0000000000007941 */ /* 0x000fea0003800000 */
.L_x_39348:
        /* <DEDUP_REMOVED lines=356> */
.L_x_39353:
        /* <DEDUP_REMOVED lines=373> */
.L_x_39354:
        /* <DEDUP_REMOVED lines=18> */
.L_x_39352:
[----:B------:R-:W-:Y:S05]  /*4690*/  BSYNC B0 ;  /* 0x0000000000007941 */ /* 0x000fea0003800000 */
.L_x_39351:
        /* <DEDUP_REMOVED lines=355> */
.L_x_39355:
        /* <DEDUP_REMOVED lines=14> */
[----:B------:R-:W-:-:S04]  /*5db0*/  ISETP.NE.AND.EX P0, PT, R3, RZ, P1, P0 ;  /* 0x000000ff0300720c */ /* 0x000fc80000f05300 */
[----:B------:R-:W-:-:S05]  /*5dc0*/  SEL R9, RZ, 0x1, !P0 ;  /* 0x00000001ff097807 */ /* 0x000fca0004000000 */
[----:B------:R-:W-:Y:S01]  /*5dd0*/  STG.E.U8 desc[UR4][R4.64], R9 ;  /* 0x0000000904007986 */ /* 0x000fe2000c101104 */
[----:B------:R-:W-:Y:S05]  /*5de0*/  EXIT ;  /* 0x000000000000794d */ /* 0x000fea0003800000 */
.L_x_39356:
        /* <DEDUP_REMOVED lines=9> */
.L_x_44122:


//--------------------- .text._ZN2at6native27unrolled_elementwise_kernelINS0_13BinaryFunctorIllbZZZNS0_23logical_and_kernel_cudaERNS_14TensorIteratorEENKUlvE0_clEvENKUlvE2_clEvEUlllE_EESt5arrayIPcLm3EELi4E23TrivialOffsetCalculatorILi2EjESC_ILi1EjENS0_6memory15LoadWithoutCastENSF_16StoreWithoutCastEEEviT_T0_T2_T3_T4_T5_ --------------------------
	.section	.text._ZN2at6native27unrolled_elementwise_kernelINS0_13BinaryFunctorIllbZZZNS0_23logical_and_kernel_cudaERNS_14TensorIteratorEENKUlvE0_clEvENKUlvE2_clEvEUlllE_EESt5arrayIPcLm3EELi4E23TrivialOffsetCalculatorILi2EjESC_ILi1EjENS0_6memory15LoadWithoutCastENSF_16StoreWithoutCastEEEviT_T0_T2_T3_T4_T5_,"ax",@progbits
	.align	128
        .global         _ZN2at6native27unrolled_elementwise_kernelINS0_13BinaryFunctorIllbZZZNS0_23logical_and_kernel_cudaERNS_14TensorIteratorEENKUlvE0_clEvENKUlvE2_clEvEUlllE_EESt5arrayIPcLm3EELi4E23TrivialOffsetCalculatorILi2EjESC_ILi1EjENS0_6memory15LoadWithoutCastENSF_16StoreWithoutCastEEEviT_T0_T2_T3_T4_T5_
        .type           _ZN2at6native27unrolled_elementwise_kernelINS0_13BinaryFunctorIllbZZZNS0_23logical_and_kernel_cudaERNS_14TensorIteratorEENKUlvE0_clEvENKUlvE2_clEvEUlllE_EESt5arrayIPcLm3EELi4E23TrivialOffsetCalculatorILi2EjESC_ILi1EjENS0_6memory15LoadWithoutCastENSF_16StoreWithoutCastEEEviT_T0_T2_T3_T4_T5_,@function
        .size           _ZN2at6native27unrolled_elementwise_kernelINS0_13BinaryFunctorIllbZZZNS0_23logical_and_kernel_cudaERNS_14TensorIteratorEENKUlvE0_clEvENKUlvE2_clEvEUlllE_EESt5arrayIPcLm3EELi4E23TrivialOffsetCalculatorILi2EjESC_ILi1EjENS0_6memory15LoadWithoutCastENSF_16StoreWithoutCastEEEviT_T0_T2_T3_T4_T5_,(.L_x_44123 - _ZN2at6native27unrolled_elementwise_kernelINS0_13BinaryFunctorIllbZZZNS0_23logical_and_kernel_cudaERNS_14TensorIteratorEENKUlvE0_clEvENKUlvE2_clEvEUlllE_EESt5arrayIPcLm3EELi4E23TrivialOffsetCalculatorILi2EjESC_ILi1EjENS0_6memory15LoadWithoutCastENSF_16StoreWithoutCastEEEviT_T0_T2_T3_T4_T5_)
        .other          _ZN2at6native27unrolled_elementwise_kernelINS0_13BinaryFunctorIllbZZZNS0_23logical_and_kernel_cudaERNS_14TensorIteratorEENKUlvE0_clEvENKUlvE2_clEvEUlllE_EESt5arrayIPcLm3EELi4E23TrivialOffsetCalculatorILi2EjESC_ILi1EjENS0_6memory15LoadWithoutCastENSF_16StoreWithoutCastEEEviT_T0_T2_T3_T4_T5_,@"STO_CUDA_ENTRY STV_DEFAULT"
_ZN2at6native27unrolled_elementwise_kernelINS0_13BinaryFunctorIllbZZZNS0_23logical_and_kernel_cudaERNS_14TensorIteratorEENKUlvE0_clEvENKUlvE2_clEvEUlllE_EESt5arrayIPcLm3EELi4E23TrivialOffsetCalculatorILi2EjESC_ILi1EjENS0_6memory15LoadWithoutCastENSF_16StoreWithoutCastEEEviT_T0_T2_T3_T4_T5_:
.text._ZN2at6native27unrolled_elementwise_kernelINS0_13BinaryFunctorIllbZZZNS0_23logical_and_kernel_cudaERNS_14TensorIteratorEENKUlvE0_clEvENKUlvE2_clEvEUlllE_EESt5arrayIPcLm3EELi4E23TrivialOffsetCalculatorILi2EjESC_ILi1EjENS0_6memory15LoadWithoutCastENSF_16StoreWithoutCastEEEviT_T0_T2_T3_T4_T5_:
        /* <DEDUP_REMOVED lines=92> */
.L_x_39358:
[----:B------:R-:W-:Y:S05]  /*05c0*/  BSYNC B0 ;  /* 0x0000000000007941 */ /* 0x000fea0003800000 */
.L_x_39357:
        /* <DEDUP_REMOVED lines=16> */
.L_x_39359:
        /* <DEDUP_REMOVED lines=11> */
.L_x_44123:


//--------------------- .text._ZN2at6native29vectorized_elementwise_kernelILi2ENS0_13BinaryFunctorIllbZZZNS0_23logical_and_kernel_cudaERNS_14TensorIteratorEENKUlvE0_clEvENKUlvE2_clEvEUlllE_EESt5arrayIPcLm3EEEEviT0_T1_ --------------------------
	.section	.text._ZN2at6native29vectorized_elementwise_kernelILi2ENS0_13BinaryFunctorIllbZZZNS0_23logical_and_kernel_cudaERNS_14TensorIteratorEENKUlvE0_clEvENKUlvE2_clEvEUlllE_EESt5arrayIPcLm3EEEEviT0_T1_,"ax",@progbits
	.align	128
        .global         _ZN2at6native29vectorized_elementwise_kernelILi2ENS0_13BinaryFunctorIllbZZZNS0_23logical_and_kernel_cudaERNS_14TensorIteratorEENKUlvE0_clEvENKUlvE2_clEvEUlllE_EESt5arrayIPcLm3EEEEviT0_T1_
        .type           _ZN2at6native29vectorized_elementwise_kernelILi2ENS0_13BinaryFunctorIllbZZZNS0_23logical_and_kernel_cudaERNS_14TensorIteratorEENKUlvE0_clEvENKUlvE2_clEvEUlllE_EESt5arrayIPcLm3EEEEviT0_T1_,@function
        .size           _ZN2at6native29vectorized_elementwise_kernelILi2ENS0_13BinaryFunctorIllbZZZNS0_23logical_and_kernel_cudaERNS_14TensorIteratorEENKUlvE0_clEvENKUlvE2_clEvEUlllE_EESt5arrayIPcLm3EEEEviT0_T1_,(.L_x_44124 - _ZN2at6native29vectorized_elementwise_kernelILi2ENS0_13BinaryFunctorIllbZZZNS0_23logical_and_kernel_cudaERNS_14TensorIteratorEENKUlvE0_clEvENKUlvE2_clEvEUlllE_EESt5arrayIPcLm3EEEEviT0_T1_)
        .other          _ZN2at6native29vectorized_elementwise_kernelILi2ENS0_13BinaryFunctorIllbZZZNS0_23logical_and_kernel_cudaERNS_14TensorIteratorEENKUlvE0_clEvENKUlvE2_clEvEUlllE_EESt5arrayIPcLm3EEEEviT0_T1_,@"STO_CUDA_ENTRY STV_DEFAULT"
_ZN2at6native29vectorized_elementwise_kernelILi2ENS0_13BinaryFunctorIllbZZZNS0_23logical_and_kernel_cudaERNS_14TensorIteratorEENKUlvE0_clEvENKUlvE2_clEvEUlllE_EESt5arrayIPcLm3EEEEviT0_T1_:
.text._ZN2at6native29vectorized_elementwise_kernelILi2ENS0_13BinaryFunctorIllbZZZNS0_23logical_and_kernel_cudaERNS_14TensorIteratorEENKUlvE0_clEvENKUlvE2_clEvEUlllE_EESt5arrayIPcLm3EEEEviT0_T1_:
        /* <DEDUP_REMOVED lines=28> */
[----:B------:R-:W-:Y:S02]  /*01c0*/  ISETP.NE.AND.EX P1, PT, R27, RZ, P1, P2 ;  /* 0x000000ff1b00720c */ /* 0x000fe40000f25320 */
[----:B------:R-:W-:-:S04]  /*01d0*/  ISETP.NE.U32.AND P2, PT, R24, RZ, PT ;  /* 0x000000ff1800720c */ /* 0x000fc80003f45070 */
[----:B------:R-:W-:Y:S02]  /*01e0*/  ISETP.NE.AND.EX P0, PT, R25, RZ, P0, P2 ;  /* 0x000000ff1900720c */ /* 0x000fe40000705320 */
        /* <DEDUP_REMOVED lines=8> */
[----:B------:R-:W-:Y:S02]  /*0270*/  ISETP.NE.AND.EX P2, PT, R17, RZ, P2, P6 ;  /* 0x000000ff1100720c */ /* 0x000fe40001745360 */
[----:B------:R-:W-:Y:S01]  /*0280*/  ISETP.NE.AND.EX P3, PT, R19, RZ, P3, P5 ;  /* 0x000000ff1300720c */ /* 0x000fe20001f65350 */
[----:B------:R-:W1:Y:S01]  /*0290*/  S2R R17, SR_TID.X ;  /* 0x0000000000117919 */ /* 0x000e620000002100 */
[----:B------:R-:W-:Y:S02]  /*02a0*/  ISETP.NE.AND.EX P4, PT, R13, RZ, PT, P4 ;  /* 0x000000ff0d00720c */ /* 0x000fe40003f85340 */
[----:B------:R-:W-:-:S02]  /*02b0*/  ISETP.NE.U32.AND P6, PT, R8, RZ, PT ;  /* 0x000000ff0800720c */ /* 0x000fc40003fc5070 */
[----:B------:R-:W-:Y:S02]  /*02c0*/  ISETP.NE.U32.AND P5, PT, R14, RZ, PT ;  /* 0x000000ff0e00720c */ /* 0x000fe40003fa5070 */
[----:B------:R-:W-:Y:S02]  /*02d0*/  ISETP.NE.AND.EX P4, PT, R9, RZ, P4, P6 ;  /* 0x000000ff0900720c */ /* 0x000fe40002785360 */
[----:B------:R-:W-:Y:S02]  /*02e0*/  ISETP.NE.AND.EX P5, PT, R15, RZ, PT, P5 ;  /* 0x000000ff0f00720c */ /* 0x000fe40003fa5350 */
[----:B------:R-:W-:Y:S02]  /*02f0*/  ISETP.NE.U32.AND P6, PT, R10, RZ, PT ;  /* 0x000000ff0a00720c */ /* 0x000fe40003fc5070 */
[----:B------:R-:W-:Y:S02]  /*0300*/  SEL R9, RZ, 0x1, !P1 ;  /* 0x00000001ff097807 */ /* 0x000fe40004800000 */
[----:B------:R-:W-:-:S02]  /*0310*/  ISETP.NE.AND.EX P5, PT, R11, RZ, P5, P6 ;  /* 0x000000ff0b00720c */ /* 0x000fc40002fa5360 */
        /* <DEDUP_REMOVED lines=11> */
[----:B------:R-:W-:Y:S02]  /*03d0*/  ISETP.NE.AND.EX P1, PT, R25, RZ, P1, P6 ;  /* 0x000000ff1900720c */ /* 0x000fe40000f25360 */
[----:B------:R-:W-:-:S04]  /*03e0*/  ISETP.NE.U32.AND P6, PT, R26, RZ, PT ;  /* 0x000000ff1a00720c */ /* 0x000fc80003fc5070 */
        /* <DEDUP_REMOVED lines=14> */
.L_x_39360:
        /* <DEDUP_REMOVED lines=125> */
[----:B------:R-:W-:Y:S02]  /*0ca0*/  ISETP.NE.AND.EX P6, PT, R19, RZ, P2, P3 ;  /* 0x000000ff1300720c */ /* 0x000fe400017c5330 */
[----:B------:R-:W-:Y:S02]  /*0cb0*/  ISETP.NE.U32.AND P3, PT, R8, RZ, PT ;  /* 0x000000ff0800720c */ /* 0x000fe40003f65070 */
[----:B------:R-:W-:Y:S02]  /*0cc0*/  ISETP.NE.U32.AND P2, PT, R6, RZ, PT ;  /* 0x000000ff0600720c */ /* 0x000fe40003f45070 */
[----:B------:R-:W-:Y:S02]  /*0cd0*/  ISETP.NE.AND.EX P3, PT, R9, RZ, PT, P3 ;  /* 0x000000ff0900720c */ /* 0x000fe40003f65330 */
[----:B------:R-:W0:Y:S02]  /*0ce0*/  @!P0 LDC.64 R8, c[0x0][0x218] ;  /* 0x00008600ff088b82 */ /* 0x000e240000000a00 */
[----:B------:R-:W-:-:S02]  /*0cf0*/  ISETP.NE.AND.EX P3, PT, R7, RZ, P3, P2 ;  /* 0x000000ff0700720c */ /* 0x000fc40001f65320 */
[----:B------:R-:W-:-:S04]  /*0d00*/  ISETP.NE.U32.AND P2, PT, R12, RZ, PT ;  /* 0x000000ff0c00720c */ /* 0x000fc80003f45070 */
[----:B------:R-:W-:-:S04]  /*0d10*/  ISETP.NE.AND.EX P2, PT, R13, RZ, PT, P2 ;  /* 0x000000ff0d00720c */ /* 0x000fc80003f45320 */
[----:B------:R-:W-:Y:S02]  /*0d20*/  ISETP.NE.AND.EX P2, PT, R11, RZ, P2, P4 ;  /* 0x000000ff0b00720c */ /* 0x000fe40001745340 */
[----:B------:R-:W-:Y:S01]  /*0d30*/  ISETP.NE.U32.AND P4, PT, R16, RZ, PT ;  /* 0x000000ff1000720c */ /* 0x000fe20003f85070 */
[----:B------:R-:W-:-:S03]  /*0d40*/  @!P0 IMAD.IADD R7, R0, 0x1, R5 ;  /* 0x0000000100078824 */ /* 0x000fc600078e0205 */
[----:B------:R-:W-:Y:S02]  /*0d50*/  ISETP.NE.AND.EX P4, PT, R17, RZ, PT, P4 ;  /* 0x000000ff1100720c */ /* 0x000fe40003f85340 */
[----:B------:R-:W-:Y:S02]  /*0d60*/  SEL R11, RZ, 0x1, !P3 ;  /* 0x00000001ff0b7807 */ /* 0x000fe40005800000 */
[----:B------:R-:W-:Y:S02]  /*0d70*/  ISETP.NE.AND.EX P4, PT, R15, RZ, P4, P5 ;  /* 0x000000ff0f00720c */ /* 0x000fe40002785350 */
        /* <DEDUP_REMOVED lines=38> */
.L_x_39363:
        /* <DEDUP_REMOVED lines=8> */
.L_x_39364:
        /* <DEDUP_REMOVED lines=8> */
.L_x_39365:
        /* <DEDUP_REMOVED lines=9> */
.L_x_39366:
[----:B------:R-:W-:Y:S05]  /*1170*/  BSYNC B1 ;  /* 0x0000000000017941 */ /* 0x000fea0003800000 */
.L_x_39362:
[----:B------:R-:W-:-:S13]  /*1180*/  ISETP.GE.AND P0, PT, R5, R2, PT ;  /* 0x000000020500720c */ /* 0x000fda0003f06270 */
[----:B------:R-:W3:Y:S01]  /*1190*/  @!P0 LDC.64 R8, c[0x0][0x218] ;  /* 0x00008600ff088b82 */ /* 0x000ee20000000a00 */
[----:B012---:R-:W-:Y:S02]  /*11a0*/  @!P0 IMAD.IADD R7, R0, 0x1, R5 ;  /* 0x0000000100078824 */ /* 0x007fe400078e0205 */
[----:B------:R-:W-:-:S03]  /*11b0*/  @!P0 VIADD R5, R5, 0x80 ;  /* 0x0000008005058836 */ /* 0x000fc60000000000 */
[----:B---3--:R-:W-:-:S05]  /*11c0*/  @!P0 IADD3 R6, P2, R7, R8, RZ ;  /* 0x0000000807068210 */ /* 0x008fca0007f5e0ff */
[----:B------:R-:W-:-:S05]  /*11d0*/  @!P0 IMAD.X R7, RZ, RZ, R9, P2 ;  /* 0x000000ffff078224 */ /* 0x000fca00010e0609 */
[----:B------:R2:W-:Y:S03]  /*11e0*/  @!P0 STG.E.U8 desc[UR4][R6.64], R19 ;  /* 0x0000001306008986 */ /* 0x0005e6000c101104 */
.L_x_39367:
[----:B------:R-:W-:Y:S05]  /*11f0*/  BSYNC B0 ;  /* 0x0000000000007941 */ /* 0x000fea0003800000 */
.L_x_39361:
        /* <DEDUP_REMOVED lines=10> */
.L_x_39368:
        /* <DEDUP_REMOVED lines=14> */
.L_x_44124:


//--------------------- .text._ZN2at6native29vectorized_elementwise_kernelILi4ENS0_13BinaryFunctorIllbZZZNS0_23logical_and_kernel_cudaERNS_14TensorIteratorEENKUlvE0_clEvENKUlvE2_clEvEUlllE_EESt5arrayIPcLm3EEEEviT0_T1_ --------------------------
	.section	.text._ZN2at6native29vectorized_elementwise_kernelILi4ENS0_13BinaryFunctorIllbZZZNS0_23logical_and_kernel_cudaERNS_14TensorIteratorEENKUlvE0_clEvENKUlvE2_clEvEUlllE_EESt5arrayIPcLm3EEEEviT0_T1_,"ax",@progbits
	.align	128
        .global         _ZN2at6native29vectorized_elementwise_kernelILi4ENS0_13BinaryFunctorIllbZZZNS0_23logical_and_kernel_cudaERNS_14TensorIteratorEENKUlvE0_clEvENKUlvE2_clEvEUlllE_EESt5arrayIPcLm3EEEEviT0_T1_
        .type           _ZN2at6native29vectorized_elementwise_kernelILi4ENS0_13BinaryFunctorIllbZZZNS0_23logical_and_kernel_cudaERNS_14TensorIteratorEENKUlvE0_clEvENKUlvE2_clEvEUlllE_EESt5arrayIPcLm3EEEEviT0_T1_,@function
        .size           _ZN2at6native29vectorized_elementwise_kernelILi4ENS0_13BinaryFunctorIllbZZZNS0_23logical_and_kernel_cudaERNS_14TensorIteratorEENKUlvE0_clEvENKUlvE2_clEvEUlllE_EESt5arrayIPcLm3EEEEviT0_T1_,(.L_x_44125 - _ZN2at6native29vectorized_elementwise_kernelILi4ENS0_13BinaryFunctorIllbZZZNS0_23logical_and_kernel_cudaERNS_14TensorIteratorEENKUlvE0_clEvENKUlvE2_clEvEUlllE_EESt5arrayIPcLm3EEEEviT0_T1_)
        .other          _ZN2at6native29vectorized_elementwise_kernelILi4ENS0_13BinaryFunctorIllbZZZNS0_23logical_and_kernel_cudaERNS_14TensorIteratorEENKUlvE0_clEvENKUlvE2_clEvEUlllE_EESt5arrayIPcLm3EEEEviT0_T1_,@"STO_CUDA_ENTRY STV_DEFAULT"
_ZN2at6native29vectorized_elementwise_kernelILi4ENS0_13BinaryFunctorIllbZZZNS0_23logical_and_kernel_cudaERNS_14TensorIteratorEENKUlvE0_clEvENKUlvE2_clEvEUlllE_EESt5arrayIPcLm3EEEEviT0_T1_:
.text._ZN2at6native29vectorized_elementwise_kernelILi4ENS0_13BinaryFunctorIllbZZZNS0_23logical_and_kernel_cudaERNS_14TensorIteratorEENKUlvE0_clEvENKUlvE2_clEvEUlllE_EESt5arrayIPcLm3EEEEviT0_T1_:
        /* <DEDUP_REMOVED lines=40> */
[----:B------:R-:W-:Y:S02]  /*0280*/  ISETP.NE.AND.EX P0, PT, R9, RZ, P2, P0 ;  /* 0x000000ff0900720c */ /* 0x000fe40001705300 */
[----:B------:R-:W-:Y:S02]  /*0290*/  ISETP.NE.AND.EX P2, PT, R7, RZ, PT, P1 ;  /* 0x000000ff0700720c */ /* 0x000fe40003f45310 */
[----:B------:R-:W-:Y:S02]  /*02a0*/  ISETP.NE.U32.AND P3, PT, R18, RZ, PT ;  /* 0x000000ff1200720c */ /* 0x000fe40003f65070 */
[----:B------:R-:W-:-:S02]  /*02b0*/  ISETP.NE.AND.EX P5, PT, R5, RZ, PT, P5 ;  /* 0x000000ff0500720c */ /* 0x000fc40003fa5350 */
[----:B------:R-:W-:Y:S02]  /*02c0*/  ISETP.NE.U32.AND P6, PT, R16, RZ, PT ;  /* 0x000000ff1000720c */ /* 0x000fe40003fc5070 */
[----:B------:R-:W-:Y:S02]  /*02d0*/  ISETP.NE.AND.EX P3, PT, R19, RZ, P2, P3 ;  /* 0x000000ff1300720c */ /* 0x000fe40001765330 */
[----:B------:R-:W-:Y:S02]  /*02e0*/  ISETP.NE.U32.AND P1, PT, R22, RZ, PT ;  /* 0x000000ff1600720c */ /* 0x000fe40003f25070 */
[----:B------:R-:W-:Y:S02]  /*02f0*/  ISETP.NE.AND.EX P5, PT, R17, RZ, P5, P6 ;  /* 0x000000ff1100720c */ /* 0x000fe40002fa5360 */
[----:B0-----:R-:W-:Y:S02]  /*0300*/  SEL R3, RZ, 0x1, !P3 ;  /* 0x00000001ff037807 */ /* 0x001fe40005800000 */
[----:B------:R-:W-:-:S02]  /*0310*/  ISETP.NE.AND.EX P1, PT, R23, RZ, PT, P1 ;  /* 0x000000ff1700720c */ /* 0x000fc40003f25310 */
[----:B------:R-:W-:Y:S02]  /*0320*/  ISETP.NE.U32.AND P2, PT, R10, RZ, PT ;  /* 0x000000ff0a00720c */ /* 0x000fe40003f45070 */
[----:B------:R-:W-:Y:S02]  /*0330*/  SEL R2, RZ, 0x1, !P5 ;  /* 0x00000001ff027807 */ /* 0x000fe40006800000 */
[----:B------:R-:W-:Y:S02]  /*0340*/  ISETP.NE.AND.EX P1, PT, R11, RZ, P1, P2 ;  /* 0x000000ff0b00720c */ /* 0x000fe40000f25320 */
        /* <DEDUP_REMOVED lines=10> */
[----:B------:R-:W-:Y:S02]  /*03f0*/  ISETP.NE.AND.EX P3, PT, R25, RZ, P4, P3 ;  /* 0x000000ff1900720c */ /* 0x000fe40002765330 */
[----:B------:R-:W-:Y:S02]  /*0400*/  ISETP.NE.U32.AND P4, PT, R26, RZ, PT ;  /* 0x000000ff1a00720c */ /* 0x000fe40003f85070 */
[----:B------:R-:W-:Y:S02]  /*0410*/  SEL R0, RZ, 0x1, !P3 ;  /* 0x00000001ff007807 */ /* 0x000fe40005800000 */
[----:B------:R-:W-:Y:S01]  /*0420*/  ISETP.NE.AND.EX P2, PT, R27, RZ, P2, P4 ;  /* 0x000000ff1b00720c */ /* 0x000fe20001745340 */
        /* <DEDUP_REMOVED lines=10> */
.L_x_39369:
        /* <DEDUP_REMOVED lines=177> */
.L_x_39372:
        /* <DEDUP_REMOVED lines=8> */
.L_x_39373:
        /* <DEDUP_REMOVED lines=8> */
.L_x_39374:
        /* <DEDUP_REMOVED lines=9> */
.L_x_39375:
[----:B------:R-:W-:Y:S05]  /*1170*/  BSYNC B1 ;  /* 0x0000000000017941 */ /* 0x000fea0003800000 */
.L_x_39371:
[----:B------:R-:W-:-:S13]  /*1180*/  ISETP.GE.AND P0, PT, R5, R2, PT ;  /* 0x000000020500720c */ /* 0x000fda0003f06270 */
[----:B------:R-:W3:Y:S01]  /*1190*/  @!P0 LDC.64 R8, c[0x0][0x218] ;  /* 0x00008600ff088b82 */ /* 0x000ee20000000a00 */
[----:B012---:R-:W-:Y:S02]  /*11a0*/  @!P0 IMAD.IADD R7, R0, 0x1, R5 ;  /* 0x0000000100078824 */ /* 0x007fe400078e0205 */
[----:B------:R-:W-:-:S03]  /*11b0*/  @!P0 VIADD R5, R5, 0x80 ;  /* 0x0000008005058836 */ /* 0x000fc60000000000 */
[----:B---3--:R-:W-:-:S05]  /*11c0*/  @!P0 IADD3 R6, P2, R7, R8, RZ ;  /* 0x0000000807068210 */ /* 0x008fca0007f5e0ff */
[----:B------:R-:W-:-:S05]  /*11d0*/  @!P0 IMAD.X R7, RZ, RZ, R9, P2 ;  /* 0x000000ffff078224 */ /* 0x000fca00010e0609 */
[----:B------:R2:W-:Y:S03]  /*11e0*/  @!P0 STG.E.U8 desc[UR4][R6.64], R19 ;  /* 0x0000001306008986 */ /* 0x0005e6000c101104 */
.L_x_39376:
[----:B------:R-:W-:Y:S05]  /*11f0*/  BSYNC B0 ;  /* 0x0000000000007941 */ /* 0x000fea0003800000 */
.L_x_39370:
        /* <DEDUP_REMOVED lines=10> */
.L_x_39377:
        /* <DEDUP_REMOVED lines=14> */
.L_x_44125:


//--------------------- .text._ZN2at6native29vectorized_elementwise_kernelILi8ENS0_13BinaryFunctorIllbZZZNS0_23logical_and_kernel_cudaERNS_14TensorIteratorEENKUlvE0_clEvENKUlvE2_clEvEUlllE_EESt5arrayIPcLm3EEEEviT0_T1_ --------------------------
	.section	.text._ZN2at6native29vectorized_elementwise_kernelILi8ENS0_13BinaryFunctorIllbZZZNS0_23logical_and_kernel_cudaERNS_14TensorIteratorEENKUlvE0_clEvENKUlvE2_clEvEUlllE_EESt5arrayIPcLm3EEEEviT0_T1_,"ax",@progbits
	.align	128
        .global         _ZN2at6native29vectorized_elementwise_kernelILi8ENS0_13BinaryFunctorIllbZZZNS0_23logical_and_kernel_cudaERNS_14TensorIteratorEENKUlvE0_clEvENKUlvE2_clEvEUlllE_EESt5arrayIPcLm3EEEEviT0_T1_
        .type           _ZN2at6native29vectorized_elementwise_kernelILi8ENS0_13BinaryFunctorIllbZZZNS0_23logical_and_kernel_cudaERNS_14TensorIteratorEENKUlvE0_clEvENKUlvE2_clEvEUlllE_EESt5arrayIPcLm3EEEEviT0_T1_,@function
        .size           _ZN2at6native29vectorized_elementwise_kernelILi8ENS0_13BinaryFunctorIllbZZZNS0_23logical_and_kernel_cudaERNS_14TensorIteratorEENKUlvE0_clEvENKUlvE2_clEvEUlllE_EESt5arrayIPcLm3EEEEviT0_T1_,(.L_x_44126 - _ZN2at6native29vectorized_elementwise_kernelILi8ENS0_13BinaryFunctorIllbZZZNS0_23logical_and_kernel_cudaERNS_14TensorIteratorEENKUlvE0_clEvENKUlvE2_clEvEUlllE_EESt5arrayIPcLm3EEEEviT0_T1_)
        .other          _ZN2at6native29vectorized_elementwise_kernelILi8ENS0_13BinaryFunctorIllbZZZNS0_23logical_and_kernel_cudaERNS_14TensorIteratorEENKUlvE0_clEvENKUlvE2_clEvEUlllE_EESt5arrayIPcLm3EEEEviT0_T1_,@"STO_CUDA_ENTRY STV_DEFAULT"
_ZN2at6native29vectorized_elementwise_kernelILi8ENS0_13BinaryFunctorIllbZZZNS0_23logical_and_kernel_cudaERNS_14TensorIteratorEENKUlvE0_clEvENKUlvE2_clEvEUlllE_EESt5arrayIPcLm3EEEEviT0_T1_:
.text._ZN2at6native29vectorized_elementwise_kernelILi8ENS0_13BinaryFunctorIllbZZZNS0_23logical_and_kernel_cudaERNS_14TensorIteratorEENKUlvE0_clEvENKUlvE2_clEvEUlllE_EESt5arrayIPcLm3EEEEviT0_T1_:
        /* <DEDUP_REMOVED lines=39> */
[----:B------:R-:W-:Y:S02]  /*0270*/  ISETP.NE.AND.EX P0, PT, R19, RZ, P0, P6 ;  /* 0x000000ff1300720c */ /* 0x000fe40000705360 */
[----:B------:R-:W-:Y:S02]  /*0280*/  ISETP.NE.AND.EX P2, PT, R17, RZ, P2, P5 ;  /* 0x000000ff1100720c */ /* 0x000fe40001745350 */
        /* <DEDUP_REMOVED lines=14> */
[----:B------:R-:W-:Y:S02]  /*0370*/  ISETP.NE.AND.EX P1, PT, R7, RZ, P1, P6 ;  /* 0x000000ff0700720c */ /* 0x000fe40000f25360 */
[----:B------:R-:W-:-:S04]  /*0380*/  ISETP.NE.U32.AND P6, PT, R4, RZ, PT ;  /* 0x000000ff0400720c */ /* 0x000fc80003fc5070 */
[----:B------:R-:W-:Y:S02]  /*0390*/  ISETP.NE.AND.EX P5, PT, R5, RZ, P5, P6 ;  /* 0x000000ff0500720c */ /* 0x000fe40002fa5360 */
[----:B-----5:R-:W-:-:S04]  /*03a0*/  ISETP.NE.U32.AND P6, PT, R24, RZ, PT ;  /* 0x000000ff1800720c */ /* 0x020fc80003fc5070 */
[----:B------:R-:W-:Y:S02]  /*03b0*/  ISETP.NE.AND.EX P4, PT, R25, RZ, P4, P6 ;  /* 0x000000ff1900720c */ /* 0x000fe40002785360 */
[----:B------:R-:W-:-:S04]  /*03c0*/  ISETP.NE.U32.AND P6, PT, R26, RZ, PT ;  /* 0x000000ff1a00720c */ /* 0x000fc80003fc5070 */
[----:B------:R-:W-:Y:S02]  /*03d0*/  ISETP.NE.AND.EX P3, PT, R27, RZ, P3, P6 ;  /* 0x000000ff1b00720c */ /* 0x000fe40001f65360 */
        /* <DEDUP_REMOVED lines=18> */
.L_x_39378:
        /* <DEDUP_REMOVED lines=177> */
.L_x_39381:
        /* <DEDUP_REMOVED lines=8> */
.L_x_39382:
        /* <DEDUP_REMOVED lines=8> */
.L_x_39383:
        /* <DEDUP_REMOVED lines=9> */
.L_x_39384:
[----:B------:R-:W-:Y:S05]  /*11a0*/  BSYNC B1 ;  /* 0x0000000000017941 */ /* 0x000fea0003800000 */
.L_x_39380:
[----:B------:R-:W-:-:S13]  /*11b0*/  ISETP.GE.AND P0, PT, R5, R2, PT ;  /* 0x000000020500720c */ /* 0x000fda0003f06270 */
[----:B------:R-:W3:Y:S01]  /*11c0*/  @!P0 LDC.64 R8, c[0x0][0x218] ;  /* 0x00008600ff088b82 */ /* 0x000ee20000000a00 */
[----:B012---:R-:W-:Y:S02]  /*11d0*/  @!P0 IMAD.IADD R7, R0, 0x1, R5 ;  /* 0x0000000100078824 */ /* 0x007fe400078e0205 */
[----:B------:R-:W-:-:S03]  /*11e0*/  @!P0 VIADD R5, R5, 0x80 ;  /* 0x0000008005058836 */ /* 0x000fc60000000000 */
[----:B---3--:R-:W-:-:S05]  /*11f0*/  @!P0 IADD3 R6, P2, R7, R8, RZ ;  /* 0x0000000807068210 */ /* 0x008fca0007f5e0ff */
[----:B------:R-:W-:-:S05]  /*1200*/  @!P0 IMAD.X R7, RZ, RZ, R9, P2 ;  /* 0x000000ffff078224 */ /* 0x000fca00010e0609 */
[----:B------:R2:W-:Y:S03]  /*1210*/  @!P0 STG.E.U8 desc[UR4][R6.64], R19 ;  /* 0x0000001306008986 */ /* 0x0005e6000c101104 */
.L_x_39385:
[----:B------:R-:W-:Y:S05]  /*1220*/  BSYNC B0 ;  /* 0x0000000000007941 */ /* 0x000fea0003800000 */
.L_x_39379:
        /* <DEDUP_REMOVED lines=10> */
.L_x_39386:
        /* <DEDUP_REMOVED lines=11> */
.L_x_44126:


//--------------------- .text._ZN2at6native18elementwise_kernelILi128ELi4EZNS0_15gpu_kernel_implINS0_13AUnaryFunctorIiibZZZNS0_23logical_and_kernel_cudaERNS_14TensorIteratorEENKUlvE0_clEvENKUlvE1_clEvEUliiE_EEEEvRNS_18TensorIteratorBaseERKT_EUliE_EEviT1_ --------------------------
	.section	.text._ZN2at6native18elementwise_kernelILi128ELi4EZNS0_15gpu_kernel_implINS0_13AUnaryFunctorIiibZZZNS0_23logical_and_kernel_cudaERNS_14TensorIteratorEENKUlvE0_clEvENKUlvE1_clEvEUliiE_EEEEvRNS_18TensorIteratorBaseERKT_EUliE_EEviT1_,"ax",@progbits
	.align	128
        .global         _ZN2at6native18elementwise_kernelILi128ELi4EZNS0_15gpu_kernel_implINS0_13AUnaryFunctorIiibZZZNS0_23logical_and_kernel_cudaERNS_14TensorIteratorEENKUlvE0_clEvENKUlvE1_clEvEUliiE_EEEEvRNS_18TensorIteratorBaseERKT_EUliE_EEviT1_
        .type           _ZN2at6native18elementwise_kernelILi128ELi4EZNS0_15gpu_kernel_implINS0_13AUnaryFunctorIiibZZZNS0_23logical_and_kernel_cudaERNS_14TensorIteratorEENKUlvE0_clEvENKUlvE1_clEvEUliiE_EEEEvRNS_18TensorIteratorBaseERKT_EUliE_EEviT1_,@function
        .size           _ZN2at6native18elementwise_kernelILi128ELi4EZNS0_15gpu_kernel_implINS0_13AUnaryFunctorIiibZZZNS0_23logical_and_kernel_cudaERNS_14TensorIteratorEENKUlvE0_clEvENKUlvE1_clEvEUliiE_EEEEvRNS_18TensorIteratorBaseERKT_EUliE_EEviT1_,(.L_x_44127 - _ZN2at6native18elementwise_kernelILi128ELi4EZNS0_15gpu_kernel_implINS0_13AUnaryFunctorIiibZZZNS0_23logical_and_kernel_cudaERNS_14TensorIteratorEENKUlvE0_clEvENKUlvE1_clEvEUliiE_EEEEvRNS_18TensorIteratorBaseERKT_EUliE_EEviT1_)
        .other          _ZN2at6native18elementwise_kernelILi128ELi4EZNS0_15gpu_kernel_implINS0_13AUnaryFunctorIiibZZZNS0_23logical_and_kernel_cudaERNS_14TensorIteratorEENKUlvE0_clEvENKUlvE1_clEvEUliiE_EEEEvRNS_18TensorIteratorBaseERKT_EUliE_EEviT1_,@"STO_CUDA_ENTRY STV_DEFAULT"
_ZN2at6native18elementwise_kernelILi128ELi4EZNS0_15gpu_kernel_implINS0_13AUnaryFunctorIiibZZZNS0_23logical_and_kernel_cudaERNS_14TensorIteratorEENKUlvE0_clEvENKUlvE1_clEvEUliiE_EEEEvRNS_18TensorIteratorBaseERKT_EUliE_EEviT1_:
.text._ZN2at6native18elementwise_kernelILi128ELi4EZNS0_15gpu_kernel_implINS0_13AUnaryFunctorIiibZZZNS0_23logical_and_kernel_cudaERNS_14TensorIteratorEENKUlvE0_clEvENKUlvE1_clEvEUliiE_EEEEvRNS_18TensorIteratorBaseERKT_EUliE_EEviT1_:
        /* <DEDUP_REMOVED lines=314> */
.L_x_39389:
        /* <DEDUP_REMOVED lines=20> */
.L_x_39393:
[----:B------:R0:W5:Y:S01]  /*14e0*/  LDG.E.U8 R19, desc[UR36][R2.64] ;  /* 0x0000002402137981 */ /* 0x000162000c1e1100 */
[----:B------:R-:W-:Y:S05]  /*14f0*/  BRA `(.L_x_39395) ;  /* 0x0000000c00347947 */ /* 0x000fea0003800000 */
.L_x_39392:
        /* <DEDUP_REMOVED lines=8> */
.L_x_39397:
[----:B------:R0:W5:Y:S01]  /*1580*/  LDG.E R19, desc[UR36][R2.64] ;  /* 0x0000002402137981 */ /* 0x000162000c1e1900 */
[----:B------:R-:W-:Y:S05]  /*1590*/  BRA `(.L_x_39395) ;  /* 0x0000000c000c7947 */ /* 0x000fea0003800000 */
.L_x_39396:
[----:B------:R0:W5:Y:S01]  /*15a0*/  LDG.E.S16 R19, desc[UR36][R2.64] ;  /* 0x0000002402137981 */ /* 0x000162000c1e1700 */
[----:B------:R-:W-:Y:S05]  /*15b0*/  BRA `(.L_x_39395) ;  /* 0x0000000c00047947 */ /* 0x000fea0003800000 */
.L_x_39391:
        /* <DEDUP_REMOVED lines=9> */
.L_x_39399:
[----:B------:R-:W2:Y:S02]  /*1650*/  LDG.E.U16 R2, desc[UR36][R2.64] ;  /* 0x0000002402027981 */ /* 0x000ea4000c1e1500 */
[----:B--2---:R-:W-:-:S06]  /*1660*/  HADD2.F32 R19, -RZ, R2.H0_H0 ;  /* 0x20000002ff137230 */ /* 0x004fcc0000004100 */
[----:B------:R-:W0:Y:S01]  /*1670*/  F2I.FTZ.TRUNC.NTZ R19, R19 ;  /* 0x0000001300137305 */ /* 0x000e22000021f100 */
[----:B------:R-:W-:Y:S05]  /*1680*/  BRA `(.L_x_39395) ;  /* 0x0000000800d07947 */ /* 0x000fea0003800000 */
.L_x_39398:
        /* <DEDUP_REMOVED lines=9> */
.L_x_39401:
[----:B------:R-:W2:Y:S02]  /*1720*/  LDG.E.U16 R2, desc[UR36][R2.64] ;  /* 0x0000002402027981 */ /* 0x000ea4000c1e1500 */
[----:B--2---:R-:W-:-:S06]  /*1730*/  HADD2.F32 R19, -RZ, R2.H0_H0 ;  /* 0x20000002ff137230 */ /* 0x004fcc0000004100 */
[----:B------:R-:W0:Y:S01]  /*1740*/  F2I.FTZ.TRUNC.NTZ R19, R19 ;  /* 0x0000001300137305 */ /* 0x000e22000021f100 */
[----:B------:R-:W-:Y:S05]  /*1750*/  BRA `(.L_x_39395) ;  /* 0x00000008009c7947 */ /* 0x000fea0003800000 */
.L_x_39400:
[----:B------:R-:W2:Y:S02]  /*1760*/  LDG.E.64 R2, desc[UR36][R2.64] ;  /* 0x0000002402027981 */ /* 0x000ea4000c1e1b00 */
[----:B--2---:R0:W1:Y:S01]  /*1770*/  F2I.F64.TRUNC R19, R2 ;  /* 0x0000000200137311 */ /* 0x004062000030d100 */
[----:B------:R-:W-:Y:S05]  /*1780*/  BRA `(.L_x_39395) ;  /* 0x0000000800907947 */ /* 0x000fea0003800000 */
.L_x_39390:
        /* <DEDUP_REMOVED lines=12> */
.L_x_39404:
[----:B------:R-:W2:Y:S02]  /*1850*/  LDG.E.64 R2, desc[UR36][R2.64] ;  /* 0x0000002402027981 */ /* 0x000ea4000c1e1b00 */
[----:B--2---:R0:W1:Y:S01]  /*1860*/  F2I.F64.TRUNC R19, R2 ;  /* 0x0000000200137311 */ /* 0x004062000030d100 */
[----:B------:R-:W-:Y:S05]  /*1870*/  BRA `(.L_x_39395) ;  /* 0x0000000800547947 */ /* 0x000fea0003800000 */
.L_x_39403:
        /* <DEDUP_REMOVED lines=27> */
.L_x_39406:
        /* <DEDUP_REMOVED lines=14> */
.L_x_39405:
[----:B------:R-:W2:Y:S02]  /*1b10*/  LDG.E.U16 R19, desc[UR36][R2.64] ;  /* 0x0000002402137981 */ /* 0x000ea4000c1e1500 */
[----:B--2---:R-:W-:-:S06]  /*1b20*/  IMAD.U32 R19, R19, 0x10000, RZ ;  /* 0x0001000013137824 */ /* 0x004fcc00078e00ff */
[----:B------:R-:W0:Y:S01]  /*1b30*/  F2I.FTZ.TRUNC.NTZ R19, R19 ;  /* 0x0000001300137305 */ /* 0x000e22000021f100 */
[----:B------:R-:W-:Y:S05]  /*1b40*/  BRA `(.L_x_39395) ;  /* 0x0000000400a07947 */ /* 0x000fea0003800000 */
.L_x_39402:
        /* <DEDUP_REMOVED lines=10> */
.L_x_39409:
        /* <DEDUP_REMOVED lines=21> */
.L_x_39413:
[----:B------:R-:W-:Y:S05]  /*1d40*/  BSYNC B1 ;  /* 0x0000000000017941 */ /* 0x000fea0003800000 */
.L_x_39412:
[----:B------:R-:W-:Y:S01]  /*1d50*/  IMAD.SHL.U32 R2, R2, 0x100000, RZ ;  /* 0x0010000002027824 */ /* 0x000fe200078e00ff */
[----:B------:R-:W-:-:S04]  /*1d60*/  LEA R0, R0, 0x3b800000, 0x17 ;  /* 0x3b80000000007811 */ /* 0x000fc800078eb8ff */
[----:B------:R-:W-:-:S07]  /*1d70*/  LOP3.LUT R19, R0, R2, R19, 0xfe, !PT ;  /* 0x0000000200137212 */ /* 0x000fce00078efe13 */
.L_x_39411:
[----:B------:R-:W-:Y:S05]  /*1d80*/  BSYNC B0 ;  /* 0x0000000000007941 */ /* 0x000fea0003800000 */
.L_x_39410:
[----:B------:R-:W1:Y:S01]  /*1d90*/  F2I.FTZ.TRUNC.NTZ R19, R19 ;  /* 0x0000001300137305 */ /* 0x000e62000021f100 */
[----:B------:R-:W-:Y:S05]  /*1da0*/  BRA `(.L_x_39395) ;  /* 0x0000000400087947 */ /* 0x000fea0003800000 */
.L_x_39408:
        /* <DEDUP_REMOVED lines=21> */
.L_x_39417:
[----:B------:R-:W-:Y:S05]  /*1f00*/  BSYNC B1 ;  /* 0x0000000000017941 */ /* 0x000fea0003800000 */
.L_x_39416:
[----:B------:R-:W-:Y:S01]  /*1f10*/  IMAD.SHL.U32 R2, R2, 0x200000, RZ ;  /* 0x0020000002027824 */ /* 0x000fe200078e00ff */
[----:B------:R-:W-:-:S04]  /*1f20*/  LEA R0, R0, 0x37800000, 0x17 ;  /* 0x3780000000007811 */ /* 0x000fc800078eb8ff */
[----:B------:R-:W-:-:S07]  /*1f30*/  LOP3.LUT R19, R0, R2, R19, 0xfe, !PT ;  /* 0x0000000200137212 */ /* 0x000fce00078efe13 */
.L_x_39415:
[----:B------:R-:W-:Y:S05]  /*1f40*/  BSYNC B0 ;  /* 0x0000000000007941 */ /* 0x000fea0003800000 */
.L_x_39414:
[----:B------:R-:W2:Y:S01]  /*1f50*/  F2I.FTZ.TRUNC.NTZ R19, R19 ;  /* 0x0000001300137305 */ /* 0x000ea2000021f100 */
[----:B------:R-:W-:Y:S05]  /*1f60*/  BRA `(.L_x_39395) ;  /* 0x0000000000987947 */ /* 0x000fea0003800000 */
.L_x_39407:
        /* <DEDUP_REMOVED lines=14> */
.L_x_39421:
[----:B------:R-:W-:Y:S05]  /*2050*/  BSYNC B0 ;  /* 0x0000000000007941 */ /* 0x000fea0003800000 */
.L_x_39420:
[----:B------:R-:W4:Y:S01]  /*2060*/  F2I.FTZ.TRUNC.NTZ R19, R19 ;  /* 0x0000001300137305 */ /* 0x000f22000021f100 */
[----:B------:R-:W-:Y:S05]  /*2070*/  BRA `(.L_x_39395) ;  /* 0x0000000000547947 */ /* 0x000fea0003800000 */
.L_x_39394:
        /* <DEDUP_REMOVED lines=17> */
.L_x_39422:
[----:B------:R-:W-:Y:S05]  /*2190*/  BRA `(.L_x_39395) ;  /* 0x00000000000c7947 */ /* 0x000fea0003800000 */
.L_x_39419:
[----:B------:R0:W5:Y:S01]  /*21a0*/  LDG.E R19, desc[UR36][R2.64] ;  /* 0x0000002402137981 */ /* 0x000162000c1e1900 */
[----:B------:R-:W-:Y:S05]  /*21b0*/  BRA `(.L_x_39395) ;  /* 0x0000000000047947 */ /* 0x000fea0003800000 */
.L_x_39418:
[----:B------:R3:W5:Y:S02]  /*21c0*/  LDG.E R19, desc[UR36][R2.64] ;  /* 0x0000002402137981 */ /* 0x000764000c1e1900 */
.L_x_39395:
[----:B0--3--:R-:W0:Y:S01]  /*21d0*/  LDC.U8 R3, c[0x0][0x428] ;  /* 0x00010a00ff037b82 */ /* 0x009e220000000000 */
[----:B------:R-:W-:Y:S02]  /*21e0*/  ULDC UR4, c[0x0][0x424] ;  /* 0x0001090000047ab9 */ /* 0x000fe40000000800 */
[----:B------:R-:W-:-:S04]  /*21f0*/  ISETP.NE.AND P0, PT, RZ, UR4, PT ;  /* 0x00000004ff007c0c */ /* 0x000fc8000bf05270 */
[----:B-12-45:R-:W-:-:S04]  /*2200*/  ISETP.NE.AND P0, PT, R19, RZ, P0 ;  /* 0x000000ff1300720c */ /* 0x036fc80000705270 */
        /* <DEDUP_REMOVED lines=14> */
.L_x_39426:
[----:B------:R3:W-:Y:S01]  /*22f0*/  STG.E.U8 desc[UR36][R16.64], R2 ;  /* 0x0000000210007986 */ /* 0x0007e2000c101124 */
[----:B------:R-:W-:Y:S05]  /*2300*/  BRA `(.L_x_39428) ;  /* 0x0000000c00487947 */ /* 0x000fea0003800000 */
.L_x_39425:
        /* <DEDUP_REMOVED lines=9> */
.L_x_39430:
[----:B------:R1:W-:Y:S01]  /*23a0*/  STG.E desc[UR36][R16.64], R2 ;  /* 0x0000000210007986 */ /* 0x0003e2000c101924 */
[----:B------:R-:W-:Y:S05]  /*23b0*/  BRA `(.L_x_39428) ;  /* 0x0000000c001c7947 */ /* 0x000fea0003800000 */
.L_x_39429:
[----:B------:R2:W-:Y:S01]  /*23c0*/  STG.E.U16 desc[UR36][R16.64], R2 ;  /* 0x0000000210007986 */ /* 0x0005e2000c101524 */
[----:B------:R-:W-:Y:S05]  /*23d0*/  BRA `(.L_x_39428) ;  /* 0x0000000c00147947 */ /* 0x000fea0003800000 */
.L_x_39424:
        /* <DEDUP_REMOVED lines=9> */
.L_x_39432:
[----:B------:R-:W-:-:S04]  /*2470*/  I2FP.F32.U32 R0, R2 ;  /* 0x0000000200007245 */ /* 0x000fc80000201000 */
[----:B------:R-:W-:-:S05]  /*2480*/  F2FP.F16.F32.PACK_AB R0, RZ, R0 ;  /* 0x00000000ff00723e */ /* 0x000fca00000000ff */
[----:B------:R0:W-:Y:S01]  /*2490*/  STG.E.U16 desc[UR36][R16.64], R0 ;  /* 0x0000000010007986 */ /* 0x0001e2000c101524 */
[----:B------:R-:W-:Y:S05]  /*24a0*/  BRA `(.L_x_39428) ;  /* 0x0000000800e07947 */ /* 0x000fea0003800000 */
.L_x_39431:
        /* <DEDUP_REMOVED lines=10> */
.L_x_39434:
[----:B------:R-:W-:-:S04]  /*2550*/  I2FP.F32.U32 R2, R2 ;  /* 0x0000000200027245 */ /* 0x000fc80000201000 */
[----:B------:R-:W-:-:S04]  /*2560*/  F2FP.F16.F32.PACK_AB R3, RZ, R2 ;  /* 0x00000002ff03723e */ /* 0x000fc800000000ff */
[----:B------:R-:W-:-:S05]  /*2570*/  PRMT R3, R3, 0x5410, RZ ;  /* 0x0000541003037816 */ /* 0x000fca00000000ff */
[----:B------:R0:W-:Y:S01]  /*2580*/  STG.E desc[UR36][R16.64], R3 ;  /* 0x0000000310007986 */ /* 0x0001e2000c101924 */
[----:B------:R-:W-:Y:S05]  /*2590*/  BRA `(.L_x_39428) ;  /* 0x0000000800a47947 */ /* 0x000fea0003800000 */
.L_x_39433:
[----:B------:R-:W0:Y:S02]  /*25a0*/  I2F.F64.U32 R2, R2 ;  /* 0x0000000200027312 */ /* 0x000e240000201800 */
[----:B0-----:R0:W-:Y:S01]  /*25b0*/  STG.E.64 desc[UR36][R16.64], R2 ;  /* 0x0000000210007986 */ /* 0x0011e2000c101b24 */
[----:B------:R-:W-:Y:S05]  /*25c0*/  BRA `(.L_x_39428) ;  /* 0x0000000800987947 */ /* 0x000fea0003800000 */
.L_x_39423:
        /* <DEDUP_REMOVED lines=10> */
.L_x_39437:
[----:B------:R-:W0:Y:S01]  /*2670*/  I2F.F64.U32 R4, R2 ;  /* 0x0000000200047312 */ /* 0x000e220000201800 */
[----:B------:R-:W-:-:S05]  /*2680*/  CS2R R6, SRZ ;  /* 0x0000000000067805 */ /* 0x000fca000001ff00 */
[----:B0-----:R0:W-:Y:S01]  /*2690*/  STG.E.128 desc[UR36][R16.64], R4 ;  /* 0x0000000410007986 */ /* 0x0011e2000c101d24 */
[----:B------:R-:W-:Y:S05]  /*26a0*/  BRA `(.L_x_39428) ;  /* 0x0000000800607947 */ /* 0x000fea0003800000 */
.L_x_39436:
        /* <DEDUP_REMOVED lines=21> */
.L_x_39441:
[----:B------:R-:W-:Y:S05]  /*2800*/  BSYNC B0 ;  /* 0x0000000000007941 */ /* 0x000fea0003800000 */
.L_x_39440:
[----:B------:R-:W-:-:S05]  /*2810*/  LOP3.LUT R3, R0, R3, RZ, 0xfc, !PT ;  /* 0x0000000300037212 */ /* 0x000fca00078efcff */
[----:B------:R0:W-:Y:S01]  /*2820*/  STG.E.U8 desc[UR36][R16.64], R3 ;  /* 0x0000000310007986 */ /* 0x0001e2000c101124 */
[----:B------:R-:W-:Y:S05]  /*2830*/  BRA `(.L_x_39428) ;  /* 0x0000000400fc7947 */ /* 0x000fea0003800000 */
.L_x_39439:
        /* <DEDUP_REMOVED lines=13> */
.L_x_39443:
[----:B------:R-:W-:Y:S01]  /*2910*/  IMAD.MOV.U32 R0, RZ, RZ, 0x7f ;  /* 0x0000007fff007424 */ /* 0x000fe200078e00ff */
[----:B------:R-:W-:-:S04]  /*2920*/  ISETP.GT.U32.AND P0, PT, R2, 0x7f800000, PT ;  /* 0x7f8000000200780c */ /* 0x000fc80003f04070 */
[----:B------:R-:W-:-:S09]  /*2930*/  SEL R0, R0, 0x7c, P0 ;  /* 0x0000007c00007807 */ /* 0x000fd20000000000 */
.L_x_39444:
[----:B------:R-:W-:Y:S05]  /*2940*/  BSYNC B0 ;  /* 0x0000000000007941 */ /* 0x000fea0003800000 */
.L_x_39442:
[----:B------:R-:W-:-:S04]  /*2950*/  LOP3.LUT R2, R3, 0x80000000, RZ, 0xc0, !PT ;  /* 0x8000000003027812 */ /* 0x000fc800078ec0ff */
[----:B------:R-:W-:-:S04]  /*2960*/  SHF.R.U32.HI R3, RZ, 0x18, R2 ;  /* 0x00000018ff037819 */ /* 0x000fc80000011602 */
[----:B------:R-:W-:-:S05]  /*2970*/  LOP3.LUT R3, R0, R3, RZ, 0xfc, !PT ;  /* 0x0000000300037212 */ /* 0x000fca00078efcff */
[----:B------:R0:W-:Y:S01]  /*2980*/  STG.E.U8 desc[UR36][R16.64], R3 ;  /* 0x0000000310007986 */ /* 0x0001e2000c101124 */
[----:B------:R-:W-:Y:S05]  /*2990*/  BRA `(.L_x_39428) ;  /* 0x0000000400a47947 */ /* 0x000fea0003800000 */
.L_x_39438:
[----:B------:R-:W-:-:S04]  /*29a0*/  I2FP.F32.U32 R0, R2 ;  /* 0x0000000200007245 */ /* 0x000fc80000201000 */
[----:B------:R-:W-:-:S05]  /*29b0*/  F2FP.BF16.F32.PACK_AB R0, RZ, R0 ;  /* 0x00000000ff00723e */ /* 0x000fca00000010ff */
[----:B------:R0:W-:Y:S01]  /*29c0*/  STG.E.U16 desc[UR36][R16.64], R0 ;  /* 0x0000000010007986 */ /* 0x0001e2000c101524 */
[----:B------:R-:W-:Y:S05]  /*29d0*/  BRA `(.L_x_39428) ;  /* 0x0000000400947947 */ /* 0x000fea0003800000 */
.L_x_39435:
        /* <DEDUP_REMOVED lines=10> */
.L_x_39447:
        /* <DEDUP_REMOVED lines=17> */
.L_x_39450:
[----:B------:R-:W-:-:S04]  /*2b90*/  LOP3.LUT R2, R3, 0x80000000, RZ, 0xc0, !PT ;  /* 0x8000000003027812 */ /* 0x000fc800078ec0ff */
[----:B------:R-:W-:-:S04]  /*2ba0*/  SHF.R.U32.HI R3, RZ, 0x18, R2 ;  /* 0x00000018ff037819 */ /* 0x000fc80000011602 */
[----:B------:R-:W-:-:S04]  /*2bb0*/  LOP3.LUT R0, R0, R3, RZ, 0xfc, !PT ;  /* 0x0000000300007212 */ /* 0x000fc800078efcff */
[----:B------:R-:W-:-:S07]  /*2bc0*/  PRMT R8, R0, 0x7610, R8 ;  /* 0x0000761000087816 */ /* 0x000fce0000000008 */
.L_x_39449:
[----:B------:R-:W-:Y:S05]  /*2bd0*/  BSYNC B0 ;  /* 0x0000000000007941 */ /* 0x000fea0003800000 */
.L_x_39448:
[----:B------:R0:W-:Y:S01]  /*2be0*/  STG.E.U8 desc[UR36][R16.64], R8 ;  /* 0x0000000810007986 */ /* 0x0001e2000c101124 */
[----:B------:R-:W-:Y:S05]  /*2bf0*/  BRA `(.L_x_39428) ;  /* 0x00000004000c7947 */ /* 0x000fea0003800000 */
.L_x_39446:
        /* <DEDUP_REMOVED lines=17> */
.L_x_39453:
[----:B------:R-:W-:-:S04]  /*2d10*/  LOP3.LUT R2, R3, 0x80000000, RZ, 0xc0, !PT ;  /* 0x8000000003027812 */ /* 0x000fc800078ec0ff */
[----:B------:R-:W-:-:S04]  /*2d20*/  SHF.R.U32.HI R3, RZ, 0x18, R2 ;  /* 0x00000018ff037819 */ /* 0x000fc80000011602 */
[----:B------:R-:W-:-:S04]  /*2d30*/  LOP3.LUT R0, R0, R3, RZ, 0xfc, !PT ;  /* 0x0000000300007212 */ /* 0x000fc800078efcff */
[----:B------:R-:W-:-:S07]  /*2d40*/  PRMT R8, R0, 0x7610, R8 ;  /* 0x0000761000087816 */ /* 0x000fce0000000008 */
.L_x_39452:
[----:B------:R-:W-:Y:S05]  /*2d50*/  BSYNC B0 ;  /* 0x0000000000007941 */ /* 0x000fea0003800000 */
.L_x_39451:
[----:B------:R0:W-:Y:S01]  /*2d60*/  STG.E.U8 desc[UR36][R16.64], R8 ;  /* 0x0000000810007986 */ /* 0x0001e2000c101124 */
[----:B------:R-:W-:Y:S05]  /*2d70*/  BRA `(.L_x_39428) ;  /* 0x0000000000ac7947 */ /* 0x000fea0003800000 */
.L_x_39445:
        /* <DEDUP_REMOVED lines=22> */
.L_x_39427:
        /* <DEDUP_REMOVED lines=16> */
.L_x_39456:
[----:B------:R-:W-:Y:S05]  /*2fe0*/  BRA `(.L_x_39428) ;  /* 0x0000000000107947 */ /* 0x000fea0003800000 */
.L_x_39455:
[----:B------:R-:W-:-:S05]  /*2ff0*/  IMAD.MOV.U32 R3, RZ, RZ, RZ ;  /* 0x000000ffff037224 */ /* 0x000fca00078e00ff */
[----:B------:R0:W-:Y:S01]  /*3000*/  STG.E.64 desc[UR36][R16.64], R2 ;  /* 0x0000000210007986 */ /* 0x0001e2000c101b24 */
[----:B------:R-:W-:Y:S05]  /*3010*/  BRA `(.L_x_39428) ;  /* 0x0000000000047947 */ /* 0x000fea0003800000 */
.L_x_39454:
[----:B------:R0:W-:Y:S02]  /*3020*/  STG.E desc[UR36][R16.64], R2 ;  /* 0x0000000210007986 */ /* 0x0001e4000c101924 */
.L_x_39428:
[----:B------:R-:W-:-:S04]  /*3030*/  IMAD R18, R23, 0x200, R18 ;  /* 0x0000020017127824 */ /* 0x000fc800078e0212 */
[----:B------:R-:W-:-:S07]  /*3040*/  VIADD R19, R18, 0x80 ;  /* 0x0000008012137836 */ /* 0x000fce0000000000 */
.L_x_39388:
[----:B------:R-:W-:Y:S05]  /*3050*/  BSYNC B6 ;  /* 0x0000000000067941 */ /* 0x000fea0003800000 */
.L_x_39387:
        /* <DEDUP_REMOVED lines=307> */
.L_x_39459:
        /* <DEDUP_REMOVED lines=20> */
.L_x_39463:
[----:B------:R0:W5:Y:S01]  /*44d0*/  LDG.E.U8 R18, desc[UR36][R2.64] ;  /* 0x0000002402127981 */ /* 0x000162000c1e1100 */
[----:B------:R-:W-:Y:S05]  /*44e0*/  BRA `(.L_x_39465) ;  /* 0x0000000c00347947 */ /* 0x000fea0003800000 */
.L_x_39462:
        /* <DEDUP_REMOVED lines=8> */
.L_x_39467:
[----:B------:R0:W5:Y:S01]  /*4570*/  LDG.E R18, desc[UR36][R2.64] ;  /* 0x0000002402127981 */ /* 0x000162000c1e1900 */
[----:B------:R-:W-:Y:S05]  /*4580*/  BRA `(.L_x_39465) ;  /* 0x0000000c000c7947 */ /* 0x000fea0003800000 */
.L_x_39466:
[----:B------:R0:W5:Y:S01]  /*4590*/  LDG.E.S16 R18, desc[UR36][R2.64] ;  /* 0x0000002402127981 */ /* 0x000162000c1e1700 */
[----:B------:R-:W-:Y:S05]  /*45a0*/  BRA `(.L_x_39465) ;  /* 0x0000000c00047947 */ /* 0x000fea0003800000 */
.L_x_39461:
        /* <DEDUP_REMOVED lines=9> */
.L_x_39469:
[----:B------:R-:W2:Y:S02]  /*4640*/  LDG.E.U16 R2, desc[UR36][R2.64] ;  /* 0x0000002402027981 */ /* 0x000ea4000c1e1500 */
[----:B--2---:R-:W-:-:S06]  /*4650*/  HADD2.F32 R18, -RZ, R2.H0_H0 ;  /* 0x20000002ff127230 */ /* 0x004fcc0000004100 */
[----:B------:R-:W0:Y:S01]  /*4660*/  F2I.FTZ.TRUNC.NTZ R18, R18 ;  /* 0x0000001200127305 */ /* 0x000e22000021f100 */
[----:B------:R-:W-:Y:S05]  /*4670*/  BRA `(.L_x_39465) ;  /* 0x0000000800d07947 */ /* 0x000fea0003800000 */
.L_x_39468:
        /* <DEDUP_REMOVED lines=9> */
.L_x_39471:
[----:B------:R-:W2:Y:S02]  /*4710*/  LDG.E.U16 R2, desc[UR36][R2.64] ;  /* 0x0000002402027981 */ /* 0x000ea4000c1e1500 */
[----:B--2---:R-:W-:-:S06]  /*4720*/  HADD2.F32 R18, -RZ, R2.H0_H0 ;  /* 0x20000002ff127230 */ /* 0x004fcc0000004100 */
[----:B------:R-:W0:Y:S01]  /*4730*/  F2I.FTZ.TRUNC.NTZ R18, R18 ;  /* 0x0000001200127305 */ /* 0x000e22000021f100 */
[----:B------:R-:W-:Y:S05]  /*4740*/  BRA `(.L_x_39465) ;  /* 0x00000008009c7947 */ /* 0x000fea0003800000 */
.L_x_39470:
[----:B------:R-:W2:Y:S02]  /*4750*/  LDG.E.64 R2, desc[UR36][R2.64] ;  /* 0x0000002402027981 */ /* 0x000ea4000c1e1b00 */
[----:B--2---:R0:W1:Y:S01]  /*4760*/  F2I.F64.TRUNC R18, R2 ;  /* 0x0000000200127311 */ /* 0x004062000030d100 */
[----:B------:R-:W-:Y:S05]  /*4770*/  BRA `(.L_x_39465) ;  /* 0x0000000800907947 */ /* 0x000fea0003800000 */
.L_x_39460:
        /* <DEDUP_REMOVED lines=12> */
.L_x_39474:
[----:B------:R-:W2:Y:S02]  /*4840*/  LDG.E.64 R2, desc[UR36][R2.64] ;  /* 0x0000002402027981 */ /* 0x000ea4000c1e1b00 */
[----:B--2---:R0:W1:Y:S01]  /*4850*/  F2I.F64.TRUNC R18, R2 ;  /* 0x0000000200127311 */ /* 0x004062000030d100 */
[----:B------:R-:W-:Y:S05]  /*4860*/  BRA `(.L_x_39465) ;  /* 0x0000000800547947 */ /* 0x000fea0003800000 */
.L_x_39473:
        /* <DEDUP_REMOVED lines=27> */
.L_x_39476:
        /* <DEDUP_REMOVED lines=14> */
.L_x_39475:
[----:B------:R-:W2:Y:S02]  /*4b00*/  LDG.E.U16 R18, desc[UR36][R2.64] ;  /* 0x0000002402127981 */ /* 0x000ea4000c1e1500 */
[----:B--2---:R-:W-:-:S06]  /*4b10*/  IMAD.U32 R18, R18, 0x10000, RZ ;  /* 0x0001000012127824 */ /* 0x004fcc00078e00ff */
[----:B------:R-:W0:Y:S01]  /*4b20*/  F2I.FTZ.TRUNC.NTZ R18, R18 ;  /* 0x0000001200127305 */ /* 0x000e22000021f100 */
[----:B------:R-:W-:Y:S05]  /*4b30*/  BRA `(.L_x_39465) ;  /* 0x0000000400a07947 */ /* 0x000fea0003800000 */
.L_x_39472:
        /* <DEDUP_REMOVED lines=10> */
.L_x_39479:
        /* <DEDUP_REMOVED lines=21> */
.L_x_39483:
[----:B------:R-:W-:Y:S05]  /*4d30*/  BSYNC B1 ;  /* 0x0000000000017941 */ /* 0x000fea0003800000 */
.L_x_39482:
[----:B------:R-:W-:Y:S01]  /*4d40*/  IMAD.SHL.U32 R2, R2, 0x100000, RZ ;  /* 0x0010000002027824 */ /* 0x000fe200078e00ff */
[----:B------:R-:W-:-:S04]  /*4d50*/  LEA R3, R0, 0x3b800000, 0x17 ;  /* 0x3b80000000037811 */ /* 0x000fc800078eb8ff */
[----:B------:R-:W-:-:S07]  /*4d60*/  LOP3.LUT R18, R3, R2, R18, 0xfe, !PT ;  /* 0x0000000203127212 */ /* 0x000fce00078efe12 */
.L_x_39481:
[----:B------:R-:W-:Y:S05]  /*4d70*/  BSYNC B0 ;  /* 0x0000000000007941 */ /* 0x000fea0003800000 */
.L_x_39480:
[----:B------:R-:W1:Y:S01]  /*4d80*/  F2I.FTZ.TRUNC.NTZ R18, R18 ;  /* 0x0000001200127305 */ /* 0x000e62000021f100 */
[----:B------:R-:W-:Y:S05]  /*4d90*/  BRA `(.L_x_39465) ;  /* 0x0000000400087947 */ /* 0x000fea0003800000 */
.L_x_39478:
        /* <DEDUP_REMOVED lines=21> */
.L_x_39487:
[----:B------:R-:W-:Y:S05]  /*4ef0*/  BSYNC B1 ;  /* 0x0000000000017941 */ /* 0x000fea0003800000 */
.L_x_39486:
[----:B------:R-:W-:Y:S01]  /*4f00*/  IMAD.SHL.U32 R2, R2, 0x200000, RZ ;  /* 0x0020000002027824 */ /* 0x000fe200078e00ff */
[----:B------:R-:W-:-:S04]  /*4f10*/  LEA R3, R0, 0x37800000, 0x17 ;  /* 0x3780000000037811 */ /* 0x000fc800078eb8ff */
[----:B------:R-:W-:-:S07]  /*4f20*/  LOP3.LUT R18, R3, R2, R18, 0xfe, !PT ;  /* 0x0000000203127212 */ /* 0x000fce00078efe12 */
.L_x_39485:
[----:B------:R-:W-:Y:S05]  /*4f30*/  BSYNC B0 ;  /* 0x0000000000007941 */ /* 0x000fea0003800000 */
.L_x_39484:
[----:B------:R-:W2:Y:S01]  /*4f40*/  F2I.FTZ.TRUNC.NTZ R18, R18 ;  /* 0x0000001200127305 */ /* 0x000ea2000021f100 */
[----:B------:R-:W-:Y:S05]  /*4f50*/  BRA `(.L_x_39465) ;  /* 0x0000000000987947 */ /* 0x000fea0003800000 */
.L_x_39477:
        /* <DEDUP_REMOVED lines=14> */
.L_x_39491:
[----:B------:R-:W-:Y:S05]  /*5040*/  BSYNC B0 ;  /* 0x0000000000007941 */ /* 0x000fea0003800000 */
.L_x_39490:
[----:B------:R-:W0:Y:S01]  /*5050*/  F2I.FTZ.TRUNC.NTZ R18, R18 ;  /* 0x0000001200127305 */ /* 0x000e22000021f100 */
[----:B------:R-:W-:Y:S05]  /*5060*/  BRA `(.L_x_39465) ;  /* 0x0000000000547947 */ /* 0x000fea0003800000 */
.L_x_39464:
        /* <DEDUP_REMOVED lines=17> */
.L_x_39492:
[----:B------:R-:W-:Y:S05]  /*5180*/  BRA `(.L_x_39465) ;  /* 0x00000000000c7947 */ /* 0x000fea0003800000 */
.L_x_39489:
[----:B------:R4:W5:Y:S01]  /*5190*/  LDG.E R18, desc[UR36][R2.64] ;  /* 0x0000002402127981 */ /* 0x000962000c1e1900 */
[----:B------:R-:W-:Y:S05]  /*51a0*/  BRA `(.L_x_39465) ;  /* 0x0000000000047947 */ /* 0x000fea0003800000 */
.L_x_39488:
[----:B------:R3:W5:Y:S02]  /*51b0*/  LDG.E R18, desc[UR36][R2.64] ;  /* 0x0000002402127981 */ /* 0x000764000c1e1900 */
.L_x_39465:
[----:B0--34-:R-:W0:Y:S01]  /*51c0*/  LDC.U8 R3, c[0x0][0x428] ;  /* 0x00010a00ff037b82 */ /* 0x019e220000000000 */
[----:B------:R-:W-:Y:S02]  /*51d0*/  ULDC UR4, c[0x0][0x424] ;  /* 0x0001090000047ab9 */ /* 0x000fe40000000800 */
[----:B------:R-:W-:-:S04]  /*51e0*/  ISETP.NE.AND P0, PT, RZ, UR4, PT ;  /* 0x00000004ff007c0c */ /* 0x000fc8000bf05270 */
[----:B-12--5:R-:W-:-:S04]  /*51f0*/  ISETP.NE.AND P0, PT, R18, RZ, P0 ;  /* 0x000000ff1200720c */ /* 0x026fc80000705270 */
        /* <DEDUP_REMOVED lines=14> */
.L_x_39496:
[----:B------:R0:W-:Y:S01]  /*52e0*/  STG.E.U8 desc[UR36][R16.64], R2 ;  /* 0x0000000210007986 */ /* 0x0001e2000c101124 */
[----:B------:R-:W-:Y:S05]  /*52f0*/  BRA `(.L_x_39498) ;  /* 0x0000000c00487947 */ /* 0x000fea0003800000 */
.L_x_39495:
        /* <DEDUP_REMOVED lines=9> */
.L_x_39500:
[----:B------:R0:W-:Y:S01]  /*5390*/  STG.E desc[UR36][R16.64], R2 ;  /* 0x0000000210007986 */ /* 0x0001e2000c101924 */
[----:B------:R-:W-:Y:S05]  /*53a0*/  BRA `(.L_x_39498) ;  /* 0x0000000c001c7947 */ /* 0x000fea0003800000 */
.L_x_39499:
[----:B------:R0:W-:Y:S01]  /*53b0*/  STG.E.U16 desc[UR36][R16.64], R2 ;  /* 0x0000000210007986 */ /* 0x0001e2000c101524 */
[----:B------:R-:W-:Y:S05]  /*53c0*/  BRA `(.L_x_39498) ;  /* 0x0000000c00147947 */ /* 0x000fea0003800000 */
.L_x_39494:
        /* <DEDUP_REMOVED lines=9> */
.L_x_39502:
[----:B------:R-:W-:-:S04]  /*5460*/  I2FP.F32.U32 R0, R2 ;  /* 0x0000000200007245 */ /* 0x000fc80000201000 */
[----:B------:R-:W-:-:S05]  /*5470*/  F2FP.F16.F32.PACK_AB R0, RZ, R0 ;  /* 0x00000000ff00723e */ /* 0x000fca00000000ff */
[----:B------:R0:W-:Y:S01]  /*5480*/  STG.E.U16 desc[UR36][R16.64], R0 ;  /* 0x0000000010007986 */ /* 0x0001e2000c101524 */
[----:B------:R-:W-:Y:S05]  /*5490*/  BRA `(.L_x_39498) ;  /* 0x0000000800e07947 */ /* 0x000fea0003800000 */
.L_x_39501:
        /* <DEDUP_REMOVED lines=10> */
.L_x_39504:
[----:B------:R-:W-:-:S04]  /*5540*/  I2FP.F32.U32 R2, R2 ;  /* 0x0000000200027245 */ /* 0x000fc80000201000 */
[----:B------:R-:W-:-:S04]  /*5550*/  F2FP.F16.F32.PACK_AB R3, RZ, R2 ;  /* 0x00000002ff03723e */ /* 0x000fc800000000ff */
[----:B------:R-:W-:-:S05]  /*5560*/  PRMT R3, R3, 0x5410, RZ ;  /* 0x0000541003037816 */ /* 0x000fca00000000ff */
[----:B------:R0:W-:Y:S01]  /*5570*/  STG.E desc[UR36][R16.64], R3 ;  /* 0x0000000310007986 */ /* 0x0001e2000c101924 */
[----:B------:R-:W-:Y:S05]  /*5580*/  BRA `(.L_x_39498) ;  /* 0x0000000800a47947 */ /* 0x000fea0003800000 */
.L_x_39503:
[----:B------:R-:W0:Y:S02]  /*5590*/  I2F.F64.U32 R2, R2 ;  /* 0x0000000200027312 */ /* 0x000e240000201800 */
[----:B0-----:R0:W-:Y:S01]  /*55a0*/  STG.E.64 desc[UR36][R16.64], R2 ;  /* 0x0000000210007986 */ /* 0x0011e2000c101b24 */
[----:B------:R-:W-:Y:S05]  /*55b0*/  BRA `(.L_x_39498) ;  /* 0x0000000800987947 */ /* 0x000fea0003800000 */
.L_x_39493:
        /* <DEDUP_REMOVED lines=10> */
.L_x_39507:
[----:B------:R-:W0:Y:S01]  /*5660*/  I2F.F64.U32 R4, R2 ;  /* 0x0000000200047312 */ /* 0x000e220000201800 */
[----:B------:R-:W-:-:S05]  /*5670*/  CS2R R6, SRZ ;  /* 0x0000000000067805 */ /* 0x000fca000001ff00 */
[----:B0-----:R0:W-:Y:S01]  /*5680*/  STG.E.128 desc[UR36][R16.64], R4 ;  /* 0x0000000410007986 */ /* 0x0011e2000c101d24 */
[----:B------:R-:W-:Y:S05]  /*5690*/  BRA `(.L_x_39498) ;  /* 0x0000000800607947 */ /* 0x000fea0003800000 */
.L_x_39506:
        /* <DEDUP_REMOVED lines=21> */
.L_x_39511:
[----:B------:R-:W-:Y:S05]  /*57f0*/  BSYNC B0 ;  /* 0x0000000000007941 */ /* 0x000fea0003800000 */
.L_x_39510:
[----:B------:R-:W-:-:S05]  /*5800*/  LOP3.LUT R3, R0, R3, RZ, 0xfc, !PT ;  /* 0x0000000300037212 */ /* 0x000fca00078efcff */
[----:B------:R0:W-:Y:S01]  /*5810*/  STG.E.U8 desc[UR36][R16.64], R3 ;  /* 0x0000000310007986 */ /* 0x0001e2000c101124 */
[----:B------:R-:W-:Y:S05]  /*5820*/  BRA `(.L_x_39498) ;  /* 0x0000000400fc7947 */ /* 0x000fea0003800000 */
.L_x_39509:
        /* <DEDUP_REMOVED lines=13> */
.L_x_39513:
[----:B------:R-:W-:Y:S01]  /*5900*/  IMAD.MOV.U32 R0, RZ, RZ, 0x7f ;  /* 0x0000007fff007424 */ /* 0x000fe200078e00ff */
[----:B------:R-:W-:-:S04]  /*5910*/  ISETP.GT.U32.AND P0, PT, R2, 0x7f800000, PT ;  /* 0x7f8000000200780c */ /* 0x000fc80003f04070 */
[----:B------:R-:W-:-:S09]  /*5920*/  SEL R0, R0, 0x7c, P0 ;  /* 0x0000007c00007807 */ /* 0x000fd20000000000 */
.L_x_39514:
[----:B------:R-:W-:Y:S05]  /*5930*/  BSYNC B0 ;  /* 0x0000000000007941 */ /* 0x000fea0003800000 */
.L_x_39512:
[----:B------:R-:W-:-:S04]  /*5940*/  LOP3.LUT R2, R3, 0x80000000, RZ, 0xc0, !PT ;  /* 0x8000000003027812 */ /* 0x000fc800078ec0ff */
[----:B------:R-:W-:-:S04]  /*5950*/  SHF.R.U32.HI R3, RZ, 0x18, R2 ;  /* 0x00000018ff037819 */ /* 0x000fc80000011602 */
[----:B------:R-:W-:-:S05]  /*5960*/  LOP3.LUT R3, R0, R3, RZ, 0xfc, !PT ;  /* 0x0000000300037212 */ /* 0x000fca00078efcff */
[----:B------:R0:W-:Y:S01]  /*5970*/  STG.E.U8 desc[UR36][R16.64], R3 ;  /* 0x0000000310007986 */ /* 0x0001e2000c101124 */
[----:B------:R-:W-:Y:S05]  /*5980*/  BRA `(.L_x_39498) ;  /* 0x0000000400a47947 */ /* 0x000fea0003800000 */
.L_x_39508:
[----:B------:R-:W-:-:S04]  /*5990*/  I2FP.F32.U32 R0, R2 ;  /* 0x0000000200007245 */ /* 0x000fc80000201000 */
[----:B------:R-:W-:-:S05]  /*59a0*/  F2FP.BF16.F32.PACK_AB R0, RZ, R0 ;  /* 0x00000000ff00723e */ /* 0x000fca00000010ff */
[----:B------:R0:W-:Y:S01]  /*59b0*/  STG.E.U16 desc[UR36][R16.64], R0 ;  /* 0x0000000010007986 */ /* 0x0001e2000c101524 */
[----:B------:R-:W-:Y:S05]  /*59c0*/  BRA `(.L_x_39498) ;  /* 0x0000000400947947 */ /* 0x000fea0003800000 */
.L_x_39505:
        /* <DEDUP_REMOVED lines=10> */
.L_x_39517:
        /* <DEDUP_REMOVED lines=17> */
.L_x_39520:
[----:B------:R-:W-:-:S04]  /*5b80*/  LOP3.LUT R2, R3, 0x80000000, RZ, 0xc0, !PT ;  /* 0x8000000003027812 */ /* 0x000fc800078ec0ff */
[----:B------:R-:W-:-:S04]  /*5b90*/  SHF.R.U32.HI R3, RZ, 0x18, R2 ;  /* 0x00000018ff037819 */ /* 0x000fc80000011602 */
[----:B------:R-:W-:-:S04]  /*5ba0*/  LOP3.LUT R0, R0, R3, RZ, 0xfc, !PT ;  /* 0x0000000300007212 */ /* 0x000fc800078efcff */
[----:B------:R-:W-:-:S07]  /*5bb0*/  PRMT R8, R0, 0x7610, R8 ;  /* 0x0000761000087816 */ /* 0x000fce0000000008 */
.L_x_39519:
[----:B------:R-:W-:Y:S05]  /*5bc0*/  BSYNC B0 ;  /* 0x0000000000007941 */ /* 0x000fea0003800000 */
.L_x_39518:
[----:B------:R3:W-:Y:S01]  /*5bd0*/  STG.E.U8 desc[UR36][R16.64], R8 ;  /* 0x0000000810007986 */ /* 0x0007e2000c101124 */
[----:B------:R-:W-:Y:S05]  /*5be0*/  BRA `(.L_x_39498) ;  /* 0x00000004000c7947 */ /* 0x000fea0003800000 */
.L_x_39516:
        /* <DEDUP_REMOVED lines=17> */
.L_x_39523:
[----:B------:R-:W-:-:S04]  /*5d00*/  LOP3.LUT R2, R3, 0x80000000, RZ, 0xc0, !PT ;  /* 0x8000000003027812 */ /* 0x000fc800078ec0ff */
[----:B------:R-:W-:-:S04]  /*5d10*/  SHF.R.U32.HI R3, RZ, 0x18, R2 ;  /* 0x00000018ff037819 */ /* 0x000fc80000011602 */
[----:B------:R-:W-:-:S04]  /*5d20*/  LOP3.LUT R0, R0, R3, RZ, 0xfc, !PT ;  /* 0x0000000300007212 */ /* 0x000fc800078efcff */
[----:B------:R-:W-:-:S07]  /*5d30*/  PRMT R8, R0, 0x7610, R8 ;  /* 0x0000761000087816 */ /* 0x000fce0000000008 */
.L_x_39522:
[----:B------:R-:W-:Y:S05]  /*5d40*/  BSYNC B0 ;  /* 0x0000000000007941 */ /* 0x000fea0003800000 */
.L_x_39521:
[----:B------:R0:W-:Y:S01]  /*5d50*/  STG.E.U8 desc[UR36][R16.64], R8 ;  /* 0x0000000810007986 */ /* 0x0001e2000c101124 */
[----:B------:R-:W-:Y:S05]  /*5d60*/  BRA `(.L_x_39498) ;  /* 0x0000000000ac7947 */ /* 0x000fea0003800000 */
.L_x_39515:
        /* <DEDUP_REMOVED lines=22> */
.L_x_39497:
        /* <DEDUP_REMOVED lines=16> */
.L_x_39526:
[----:B------:R-:W-:Y:S05]  /*5fd0*/  BRA `(.L_x_39498) ;  /* 0x0000000000107947 */ /* 0x000fea0003800000 */
.L_x_39525:
[----:B------:R-:W-:-:S05]  /*5fe0*/  IMAD.MOV.U32 R3, RZ, RZ, RZ ;  /* 0x000000ffff037224 */ /* 0x000fca00078e00ff */
[----:B------:R2:W-:Y:S01]  /*5ff0*/  STG.E.64 desc[UR36][R16.64], R2 ;  /* 0x0000000210007986 */ /* 0x0005e2000c101b24 */
[----:B------:R-:W-:Y:S05]  /*6000*/  BRA `(.L_x_39498) ;  /* 0x0000000000047947 */ /* 0x000fea0003800000 */
.L_x_39524:
[----:B------:R0:W-:Y:S02]  /*6010*/  STG.E desc[UR36][R16.64], R2 ;  /* 0x0000000210007986 */ /* 0x0001e4000c101924 */
.L_x_39498:
[----:B------:R-:W-:-:S07]  /*6020*/  VIADD R19, R19, 0x80 ;  /* 0x0000008013137836 */ /* 0x000fce0000000000 */
.L_x_39458:
[----:B------:R-:W-:Y:S05]  /*6030*/  BSYNC B6 ;  /* 0x0000000000067941 */ /* 0x000fea0003800000 */
.L_x_39457:
        /* <DEDUP_REMOVED lines=307> */
.L_x_39529:
        /* <DEDUP_REMOVED lines=20> */
.L_x_39533:
[----:B------:R0:W5:Y:S01]  /*74b0*/  LDG.E.U8 R18, desc[UR36][R2.64] ;  /* 0x0000002402127981 */ /* 0x000162000c1e1100 */
[----:B------:R-:W-:Y:S05]  /*74c0*/  BRA `(.L_x_39535) ;  /* 0x0000000c00347947 */ /* 0x000fea0003800000 */
.L_x_39532:
        /* <DEDUP_REMOVED lines=8> */
.L_x_39537:
[----:B------:R0:W5:Y:S01]  /*7550*/  LDG.E R18, desc[UR36][R2.64] ;  /* 0x0000002402127981 */ /* 0x000162000c1e1900 */
[----:B------:R-:W-:Y:S05]  /*7560*/  BRA `(.L_x_39535) ;  /* 0x0000000c000c7947 */ /* 0x000fea0003800000 */
.L_x_39536:
[----:B------:R0:W5:Y:S01]  /*7570*/  LDG.E.S16 R18, desc[UR36][R2.64] ;  /* 0x0000002402127981 */ /* 0x000162000c1e1700 */
[----:B------:R-:W-:Y:S05]  /*7580*/  BRA `(.L_x_39535) ;  /* 0x0000000c00047947 */ /* 0x000fea0003800000 */
.L_x_39531:
        /* <DEDUP_REMOVED lines=9> */
.L_x_39539:
[----:B------:R-:W2:Y:S02]  /*7620*/  LDG.E.U16 R2, desc[UR36][R2.64] ;  /* 0x0000002402027981 */ /* 0x000ea4000c1e1500 */
[----:B--2---:R-:W-:-:S06]  /*7630*/  HADD2.F32 R18, -RZ, R2.H0_H0 ;  /* 0x20000002ff127230 */ /* 0x004fcc0000004100 */
[----:B------:R-:W0:Y:S01]  /*7640*/  F2I.FTZ.TRUNC.NTZ R18, R18 ;  /* 0x0000001200127305 */ /* 0x000e22000021f100 */
[----:B------:R-:W-:Y:S05]  /*7650*/  BRA `(.L_x_39535) ;  /* 0x0000000800d07947 */ /* 0x000fea0003800000 */
.L_x_39538:
        /* <DEDUP_REMOVED lines=9> */
.L_x_39541:
[----:B------:R-:W2:Y:S02]  /*76f0*/  LDG.E.U16 R2, desc[UR36][R2.64] ;  /* 0x0000002402027981 */ /* 0x000ea4000c1e1500 */
[----:B--2---:R-:W-:-:S06]  /*7700*/  HADD2.F32 R18, -RZ, R2.H0_H0 ;  /* 0x20000002ff127230 */ /* 0x004fcc0000004100 */
[----:B------:R-:W0:Y:S01]  /*7710*/  F2I.FTZ.TRUNC.NTZ R18, R18 ;  /* 0x0000001200127305 */ /* 0x000e22000021f100 */
[----:B------:R-:W-:Y:S05]  /*7720*/  BRA `(.L_x_39535) ;  /* 0x00000008009c7947 */ /* 0x000fea0003800000 */
.L_x_39540:
[----:B------:R-:W2:Y:S02]  /*7730*/  LDG.E.64 R2, desc[UR36][R2.64] ;  /* 0x0000002402027981 */ /* 0x000ea4000c1e1b00 */
[----:B--2---:R0:W1:Y:S01]  /*7740*/  F2I.F64.TRUNC R18, R2 ;  /* 0x0000000200127311 */ /* 0x004062000030d100 */
[----:B------:R-:W-:Y:S05]  /*7750*/  BRA `(.L_x_39535) ;  /* 0x0000000800907947 */ /* 0x000fea0003800000 */
.L_x_39530:
        /* <DEDUP_REMOVED lines=12> */
.L_x_39544:
[----:B------:R-:W2:Y:S02]  /*7820*/  LDG.E.64 R2, desc[UR36][R2.64] ;  /* 0x0000002402027981 */ /* 0x000ea4000c1e1b00 */
[----:B--2---:R0:W1:Y:S01]  /*7830*/  F2I.F64.TRUNC R18, R2 ;  /* 0x0000000200127311 */ /* 0x004062000030d100 */
[----:B------:R-:W-:Y:S05]  /*7840*/  BRA `(.L_x_39535) ;  /* 0x0000000800547947 */ /* 0x000fea0003800000 */
.L_x_39543:
        /* <DEDUP_REMOVED lines=27> */
.L_x_39546:
        /* <DEDUP_REMOVED lines=14> */
.L_x_39545:
[----:B------:R-:W2:Y:S02]  /*7ae0*/  LDG.E.U16 R18, desc[UR36][R2.64] ;  /* 0x0000002402127981 */ /* 0x000ea4000c1e1500 */
[----:B--2---:R-:W-:-:S06]  /*7af0*/  IMAD.U32 R18, R18, 0x10000, RZ ;  /* 0x0001000012127824 */ /* 0x004fcc00078e00ff */
[----:B------:R-:W0:Y:S01]  /*7b00*/  F2I.FTZ.TRUNC.NTZ R18, R18 ;  /* 0x0000001200127305 */ /* 0x000e22000021f100 */
[----:B------:R-:W-:Y:S05]  /*7b10*/  BRA `(.L_x_39535) ;  /* 0x0000000400a07947 */ /* 0x000fea0003800000 */
.L_x_39542:
        /* <DEDUP_REMOVED lines=10> */
.L_x_39549:
        /* <DEDUP_REMOVED lines=21> */
.L_x_39553:
[----:B------:R-:W-:Y:S05]  /*7d10*/  BSYNC B1 ;  /* 0x0000000000017941 */ /* 0x000fea0003800000 */
.L_x_39552:
[----:B------:R-:W-:Y:S01]  /*7d20*/  IMAD.SHL.U32 R2, R2, 0x100000, RZ ;  /* 0x0010000002027824 */ /* 0x000fe200078e00ff */
[----:B------:R-:W-:-:S04]  /*7d30*/  LEA R3, R0, 0x3b800000, 0x17 ;  /* 0x3b80000000037811 */ /* 0x000fc800078eb8ff */
[----:B------:R-:W-:-:S07]  /*7d40*/  LOP3.LUT R18, R3, R2, R18, 0xfe, !PT ;  /* 0x0000000203127212 */ /* 0x000fce00078efe12 */
.L_x_39551:
[----:B------:R-:W-:Y:S05]  /*7d50*/  BSYNC B0 ;  /* 0x0000000000007941 */ /* 0x000fea0003800000 */
.L_x_39550:
[----:B------:R-:W1:Y:S01]  /*7d60*/  F2I.FTZ.TRUNC.NTZ R18, R18 ;  /* 0x0000001200127305 */ /* 0x000e62000021f100 */
[----:B------:R-:W-:Y:S05]  /*7d70*/  BRA `(.L_x_39535) ;  /* 0x0000000400087947 */ /* 0x000fea0003800000 */
.L_x_39548:
        /* <DEDUP_REMOVED lines=21> */
.L_x_39557:
[----:B------:R-:W-:Y:S05]  /*7ed0*/  BSYNC B1 ;  /* 0x0000000000017941 */ /* 0x000fea0003800000 */
.L_x_39556:
[----:B------:R-:W-:Y:S01]  /*7ee0*/  IMAD.SHL.U32 R2, R2, 0x200000, RZ ;  /* 0x0020000002027824 */ /* 0x000fe200078e00ff */
[----:B------:R-:W-:-:S04]  /*7ef0*/  LEA R3, R0, 0x37800000, 0x17 ;  /* 0x3780000000037811 */ /* 0x000fc800078eb8ff */
[----:B------:R-:W-:-:S07]  /*7f00*/  LOP3.LUT R18, R3, R2, R18, 0xfe, !PT ;  /* 0x0000000203127212 */ /* 0x000fce00078efe12 */
.L_x_39555:
[----:B------:R-:W-:Y:S05]  /*7f10*/  BSYNC B0 ;  /* 0x0000000000007941 */ /* 0x000fea0003800000 */
.L_x_39554:
[----:B------:R-:W2:Y:S01]  /*7f20*/  F2I.FTZ.TRUNC.NTZ R18, R18 ;  /* 0x0000001200127305 */ /* 0x000ea2000021f100 */
[----:B------:R-:W-:Y:S05]  /*7f30*/  BRA `(.L_x_39535) ;  /* 0x0000000000987947 */ /* 0x000fea0003800000 */
.L_x_39547:
        /* <DEDUP_REMOVED lines=14> */
.L_x_39561:
[----:B------:R-:W-:Y:S05]  /*8020*/  BSYNC B0 ;  /* 0x0000000000007941 */ /* 0x000fea0003800000 */
.L_x_39560:
[----:B------:R-:W4:Y:S01]  /*8030*/  F2I.FTZ.TRUNC.NTZ R18, R18 ;  /* 0x0000001200127305 */ /* 0x000f22000021f100 */
[----:B------:R-:W-:Y:S05]  /*8040*/  BRA `(.L_x_39535) ;  /* 0x0000000000547947 */ /* 0x000fea0003800000 */
.L_x_39534:
        /* <DEDUP_REMOVED lines=17> */
.L_x_39562:
[----:B------:R-:W-:Y:S05]  /*8160*/  BRA `(.L_x_39535) ;  /* 0x00000000000c7947 */ /* 0x000fea0003800000 */
.L_x_39559:
[----:B------:R3:W5:Y:S01]  /*8170*/  LDG.E R18, desc[UR36][R2.64] ;  /* 0x0000002402127981 */ /* 0x000762000c1e1900 */
[----:B------:R-:W-:Y:S05]  /*8180*/  BRA `(.L_x_39535) ;  /* 0x0000000000047947 */ /* 0x000fea0003800000 */
.L_x_39558:
[----:B------:R0:W5:Y:S02]  /*8190*/  LDG.E R18, desc[UR36][R2.64] ;  /* 0x0000002402127981 */ /* 0x000164000c1e1900 */
.L_x_39535:
        /* <DEDUP_REMOVED lines=18> */
.L_x_39566:
[----:B------:R3:W-:Y:S01]  /*82c0*/  STG.E.U8 desc[UR36][R16.64], R2 ;  /* 0x0000000210007986 */ /* 0x0007e2000c101124 */
[----:B------:R-:W-:Y:S05]  /*82d0*/  BRA `(.L_x_39568) ;  /* 0x0000000c00487947 */ /* 0x000fea0003800000 */
.L_x_39565:
        /* <DEDUP_REMOVED lines=9> */
.L_x_39570:
[----:B------:R2:W-:Y:S01]  /*8370*/  STG.E desc[UR36][R16.64], R2 ;  /* 0x0000000210007986 */ /* 0x0005e2000c101924 */
[----:B------:R-:W-:Y:S05]  /*8380*/  BRA `(.L_x_39568) ;  /* 0x0000000c001c7947 */ /* 0x000fea0003800000 */
.L_x_39569:
[----:B------:R0:W-:Y:S01]  /*8390*/  STG.E.U16 desc[UR36][R16.64], R2 ;  /* 0x0000000210007986 */ /* 0x0001e2000c101524 */
[----:B------:R-:W-:Y:S05]  /*83a0*/  BRA `(.L_x_39568) ;  /* 0x0000000c00147947 */ /* 0x000fea0003800000 */
.L_x_39564:
        /* <DEDUP_REMOVED lines=9> */
.L_x_39572:
[----:B------:R-:W-:-:S04]  /*8440*/  I2FP.F32.U32 R0, R2 ;  /* 0x0000000200007245 */ /* 0x000fc80000201000 */
[----:B------:R-:W-:-:S05]  /*8450*/  F2FP.F16.F32.PACK_AB R0, RZ, R0 ;  /* 0x00000000ff00723e */ /* 0x000fca00000000ff */
[----:B------:R0:W-:Y:S01]  /*8460*/  STG.E.U16 desc[UR36][R16.64], R0 ;  /* 0x0000000010007986 */ /* 0x0001e2000c101524 */
[----:B------:R-:W-:Y:S05]  /*8470*/  BRA `(.L_x_39568) ;  /* 0x0000000800e07947 */ /* 0x000fea0003800000 */
.L_x_39571:
        /* <DEDUP_REMOVED lines=10> */
.L_x_39574:
[----:B------:R-:W-:-:S04]  /*8520*/  I2FP.F32.U32 R2, R2 ;  /* 0x0000000200027245 */ /* 0x000fc80000201000 */
[----:B------:R-:W-:-:S04]  /*8530*/  F2FP.F16.F32.PACK_AB R3, RZ, R2 ;  /* 0x00000002ff03723e */ /* 0x000fc800000000ff */
[----:B------:R-:W-:-:S05]  /*8540*/  PRMT R3, R3, 0x5410, RZ ;  /* 0x0000541003037816 */ /* 0x000fca00000000ff */
[----:B------:R0:W-:Y:S01]  /*8550*/  STG.E desc[UR36][R16.64], R3 ;  /* 0x0000000310007986 */ /* 0x0001e2000c101924 */
[----:B------:R-:W-:Y:S05]  /*8560*/  BRA `(.L_x_39568) ;  /* 0x0000000800a47947 */ /* 0x000fea0003800000 */
.L_x_39573:
[----:B------:R-:W0:Y:S02]  /*8570*/  I2F.F64.U32 R2, R2 ;  /* 0x0000000200027312 */ /* 0x000e240000201800 */
[----:B0-----:R0:W-:Y:S01]  /*8580*/  STG.E.64 desc[UR36][R16.64], R2 ;  /* 0x0000000210007986 */ /* 0x0011e2000c101b24 */
[----:B------:R-:W-:Y:S05]  /*8590*/  BRA `(.L_x_39568) ;  /* 0x0000000800987947 */ /* 0x000fea0003800000 */
.L_x_39563:
        /* <DEDUP_REMOVED lines=10> */
.L_x_39577:
[----:B------:R-:W0:Y:S01]  /*8640*/  I2F.F64.U32 R4, R2 ;  /* 0x0000000200047312 */ /* 0x000e220000201800 */
[----:B------:R-:W-:-:S05]  /*8650*/  CS2R R6, SRZ ;  /* 0x0000000000067805 */ /* 0x000fca000001ff00 */
[----:B0-----:R0:W-:Y:S01]  /*8660*/  STG.E.128 desc[UR36][R16.64], R4 ;  /* 0x0000000410007986 */ /* 0x0011e2000c101d24 */
[----:B------:R-:W-:Y:S05]  /*8670*/  BRA `(.L_x_39568) ;  /* 0x0000000800607947 */ /* 0x000fea0003800000 */
.L_x_39576:
        /* <DEDUP_REMOVED lines=21> */
.L_x_39581:
[----:B------:R-:W-:Y:S05]  /*87d0*/  BSYNC B0 ;  /* 0x0000000000007941 */ /* 0x000fea0003800000 */
.L_x_39580:
[----:B------:R-:W-:-:S05]  /*87e0*/  LOP3.LUT R3, R0, R3, RZ, 0xfc, !PT ;  /* 0x0000000300037212 */ /* 0x000fca00078efcff */
[----:B------:R0:W-:Y:S01]  /*87f0*/  STG.E.U8 desc[UR36][R16.64], R3 ;  /* 0x0000000310007986 */ /* 0x0001e2000c101124 */
[----:B------:R-:W-:Y:S05]  /*8800*/  BRA `(.L_x_39568) ;  /* 0x0000000400fc7947 */ /* 0x000fea0003800000 */
.L_x_39579:
        /* <DEDUP_REMOVED lines=13> */
.L_x_39583:
[----:B------:R-:W-:Y:S01]  /*88e0*/  IMAD.MOV.U32 R0, RZ, RZ, 0x7f ;  /* 0x0000007fff007424 */ /* 0x000fe200078e00ff */
[----:B------:R-:W-:-:S04]  /*88f0*/  ISETP.GT.U32.AND P0, PT, R2, 0x7f800000, PT ;  /* 0x7f8000000200780c */ /* 0x000fc80003f04070 */
[----:B------:R-:W-:-:S09]  /*8900*/  SEL R0, R0, 0x7c, P0 ;  /* 0x0000007c00007807 */ /* 0x000fd20000000000 */
.L_x_39584:
[----:B------:R-:W-:Y:S05]  /*8910*/  BSYNC B0 ;  /* 0x0000000000007941 */ /* 0x000fea0003800000 */
.L_x_39582:
[----:B------:R-:W-:-:S04]  /*8920*/  LOP3.LUT R2, R3, 0x80000000, RZ, 0xc0, !PT ;  /* 0x8000000003027812 */ /* 0x000fc800078ec0ff */
[----:B------:R-:W-:-:S04]  /*8930*/  SHF.R.U32.HI R3, RZ, 0x18, R2 ;  /* 0x00000018ff037819 */ /* 0x000fc80000011602 */
[----:B------:R-:W-:-:S05]  /*8940*/  LOP3.LUT R3, R0, R3, RZ, 0xfc, !PT ;  /* 0x0000000300037212 */ /* 0x000fca00078efcff */
[----:B------:R0:W-:Y:S01]  /*8950*/  STG.E.U8 desc[UR36][R16.64], R3 ;  /* 0x0000000310007986 */ /* 0x0001e2000c101124 */
[----:B------:R-:W-:Y:S05]  /*8960*/  BRA `(.L_x_39568) ;  /* 0x0000000400a47947 */ /* 0x000fea0003800000 */
.L_x_39578:
[----:B------:R-:W-:-:S04]  /*8970*/  I2FP.F32.U32 R0, R2 ;  /* 0x0000000200007245 */ /* 0x000fc80000201000 */
[----:B------:R-:W-:-:S05]  /*8980*/  F2FP.BF16.F32.PACK_AB R0, RZ, R0 ;  /* 0x00000000ff00723e */ /* 0x000fca00000010ff */
[----:B------:R0:W-:Y:S01]  /*8990*/  STG.E.U16 desc[UR36][R16.64], R0 ;  /* 0x0000000010007986 */ /* 0x0001e2000c101524 */
[----:B------:R-:W-:Y:S05]  /*89a0*/  BRA `(.L_x_39568) ;  /* 0x0000000400947947 */ /* 0x000fea0003800000 */
.L_x_39575:
        /* <DEDUP_REMOVED lines=10> */
.L_x_39587:
        /* <DEDUP_REMOVED lines=17> */
.L_x_39590:
[----:B------:R-:W-:-:S04]  /*8b60*/  LOP3.LUT R2, R3, 0x80000000, RZ, 0xc0, !PT ;  /* 0x8000000003027812 */ /* 0x000fc800078ec0ff */
[----:B------:R-:W-:-:S04]  /*8b70*/  SHF.R.U32.HI R3, RZ, 0x18, R2 ;  /* 0x00000018ff037819 */ /* 0x000fc80000011602 */
[----:B------:R-:W-:-:S04]  /*8b80*/  LOP3.LUT R0, R0, R3, RZ, 0xfc, !PT ;  /* 0x0000000300007212 */ /* 0x000fc800078efcff */
[----:B------:R-:W-:-:S07]  /*8b90*/  PRMT R8, R0, 0x7610, R8 ;  /* 0x0000761000087816 */ /* 0x000fce0000000008 */
.L_x_39589:
[----:B------:R-:W-:Y:S05]  /*8ba0*/  BSYNC B0 ;  /* 0x0000000000007941 */ /* 0x000fea0003800000 */
.L_x_39588:
[----:B------:R0:W-:Y:S01]  /*8bb0*/  STG.E.U8 desc[UR36][R16.64], R8 ;  /* 0x0000000810007986 */ /* 0x0001e2000c101124 */
[----:B------:R-:W-:Y:S05]  /*8bc0*/  BRA `(.L_x_39568) ;  /* 0x00000004000c7947 */ /* 0x000fea0003800000 */
.L_x_39586:
        /* <DEDUP_REMOVED lines=17> */
.L_x_39593:
[----:B------:R-:W-:-:S04]  /*8ce0*/  LOP3.LUT R2, R3, 0x80000000, RZ, 0xc0, !PT ;  /* 0x8000000003027812 */ /* 0x000fc800078ec0ff */
[----:B------:R-:W-:-:S04]  /*8cf0*/  SHF.R.U32.HI R3, RZ, 0x18, R2 ;  /* 0x00000018ff037819 */ /* 0x000fc80000011602 */
[----:B------:R-:W-:-:S04]  /*8d00*/  LOP3.LUT R0, R0, R3, RZ, 0xfc, !PT ;  /* 0x0000000300007212 */ /* 0x000fc800078efcff */
[----:B------:R-:W-:-:S07]  /*8d10*/  PRMT R8, R0, 0x7610, R8 ;  /* 0x0000761000087816 */ /* 0x000fce0000000008 */
.L_x_39592:
[----:B------:R-:W-:Y:S05]  /*8d20*/  BSYNC B0 ;  /* 0x0000000000007941 */ /* 0x000fea0003800000 */
.L_x_39591:
[----:B------:R0:W-:Y:S01]  /*8d30*/  STG.E.U8 desc[UR36][R16.64], R8 ;  /* 0x0000000810007986 */ /* 0x0001e2000c101124 */
[----:B------:R-:W-:Y:S05]  /*8d40*/  BRA `(.L_x_39568) ;  /* 0x0000000000ac7947 */ /* 0x000fea0003800000 */
.L_x_39585:
        /* <DEDUP_REMOVED lines=22> */
.L_x_39567:
        /* <DEDUP_REMOVED lines=16> */
.L_x_39596:
[----:B------:R-:W-:Y:S05]  /*8fb0*/  BRA `(.L_x_39568) ;  /* 0x0000000000107947 */ /* 0x000fea0003800000 */
.L_x_39595:
[----:B------:R-:W-:-:S05]  /*8fc0*/  IMAD.MOV.U32 R3, RZ, RZ, RZ ;  /* 0x000000ffff037224 */ /* 0x000fca00078e00ff */
[----:B------:R0:W-:Y:S01]  /*8fd0*/  STG.E.64 desc[UR36][R16.64], R2 ;  /* 0x0000000210007986 */ /* 0x0001e2000c101b24 */
[----:B------:R-:W-:Y:S05]  /*8fe0*/  BRA `(.L_x_39568) ;  /* 0x0000000000047947 */ /* 0x000fea0003800000 */
.L_x_39594:
[----:B------:R0:W-:Y:S02]  /*8ff0*/  STG.E desc[UR36][R16.64], R2 ;  /* 0x0000000210007986 */ /* 0x0001e4000c101924 */
.L_x_39568:
[----:B------:R-:W-:-:S07]  /*9000*/  VIADD R19, R19, 0x80 ;  /* 0x0000008013137836 */ /* 0x000fce0000000000 */
.L_x_39528:
[----:B------:R-:W-:Y:S05]  /*9010*/  BSYNC B6 ;  /* 0x0000000000067941 */ /* 0x000fea0003800000 */
.L_x_39527:
        /* <DEDUP_REMOVED lines=306> */
.L_x_39597:
        /* <DEDUP_REMOVED lines=20> */
.L_x_39601:
[----:B------:R4:W5:Y:S01]  /*a480*/  LDG.E.U8 R18, desc[UR36][R2.64] ;  /* 0x0000002402127981 */ /* 0x000962000c1e1100 */
[----:B------:R-:W-:Y:S05]  /*a490*/  BRA `(.L_x_39603) ;  /* 0x0000000c00347947 */ /* 0x000fea0003800000 */
.L_x_39600:
        /* <DEDUP_REMOVED lines=8> */
.L_x_39605:
[----:B------:R2:W5:Y:S01]  /*a520*/  LDG.E R18, desc[UR36][R2.64] ;  /* 0x0000002402127981 */ /* 0x000562000c1e1900 */
[----:B------:R-:W-:Y:S05]  /*a530*/  BRA `(.L_x_39603) ;  /* 0x0000000c000c7947 */ /* 0x000fea0003800000 */
.L_x_39604:
[----:B------:R0:W5:Y:S01]  /*a540*/  LDG.E.S16 R18, desc[UR36][R2.64] ;  /* 0x0000002402127981 */ /* 0x000162000c1e1700 */
[----:B------:R-:W-:Y:S05]  /*a550*/  BRA `(.L_x_39603) ;  /* 0x0000000c00047947 */ /* 0x000fea0003800000 */
.L_x_39599:
        /* <DEDUP_REMOVED lines=9> */
.L_x_39607:
[----:B------:R-:W2:Y:S02]  /*a5f0*/  LDG.E.U16 R2, desc[UR36][R2.64] ;  /* 0x0000002402027981 */ /* 0x000ea4000c1e1500 */
[----:B--2---:R-:W-:-:S06]  /*a600*/  HADD2.F32 R18, -RZ, R2.H0_H0 ;  /* 0x20000002ff127230 */ /* 0x004fcc0000004100 */
[----:B------:R-:W0:Y:S01]  /*a610*/  F2I.FTZ.TRUNC.NTZ R18, R18 ;  /* 0x0000001200127305 */ /* 0x000e22000021f100 */
[----:B------:R-:W-:Y:S05]  /*a620*/  BRA `(.L_x_39603) ;  /* 0x0000000800d07947 */ /* 0x000fea0003800000 */
.L_x_39606:
        /* <DEDUP_REMOVED lines=9> */
.L_x_39609:
[----:B------:R-:W2:Y:S02]  /*a6c0*/  LDG.E.U16 R2, desc[UR36][R2.64] ;  /* 0x0000002402027981 */ /* 0x000ea4000c1e1500 */
[----:B--2---:R-:W-:-:S06]  /*a6d0*/  HADD2.F32 R18, -RZ, R2.H0_H0 ;  /* 0x20000002ff127230 */ /* 0x004fcc0000004100 */
[----:B------:R-:W0:Y:S01]  /*a6e0*/  F2I.FTZ.TRUNC.NTZ R18, R18 ;  /* 0x0000001200127305 */ /* 0x000e22000021f100 */
[----:B------:R-:W-:Y:S05]  /*a6f0*/  BRA `(.L_x_39603) ;  /* 0x00000008009c7947 */ /* 0x000fea0003800000 */
.L_x_39608:
[----:B------:R-:W2:Y:S02]  /*a700*/  LDG.E.64 R2, desc[UR36][R2.64] ;  /* 0x0000002402027981 */ /* 0x000ea4000c1e1b00 */
[----:B--2---:R0:W1:Y:S01]  /*a710*/  F2I.F64.TRUNC R18, R2 ;  /* 0x0000000200127311 */ /* 0x004062000030d100 */
[----:B------:R-:W-:Y:S05]  /*a720*/  BRA `(.L_x_39603) ;  /* 0x0000000800907947 */ /* 0x000fea0003800000 */
.L_x_39598:
        /* <DEDUP_REMOVED lines=12> */
.L_x_39612:
[----:B------:R-:W2:Y:S02]  /*a7f0*/  LDG.E.64 R2, desc[UR36][R2.64] ;  /* 0x0000002402027981 */ /* 0x000ea4000c1e1b00 */
[----:B--2---:R0:W1:Y:S01]  /*a800*/  F2I.F64.TRUNC R18, R2 ;  /* 0x0000000200127311 */ /* 0x004062000030d100 */
[----:B------:R-:W-:Y:S05]  /*a810*/  BRA `(.L_x_39603) ;  /* 0x0000000800547947 */ /* 0x000fea0003800000 */
.L_x_39611:
        /* <DEDUP_REMOVED lines=27> */
.L_x_39614:
        /* <DEDUP_REMOVED lines=14> */
.L_x_39613:
[----:B------:R-:W2:Y:S02]  /*aab0*/  LDG.E.U16 R18, desc[UR36][R2.64] ;  /* 0x0000002402127981 */ /* 0x000ea4000c1e1500 */
[----:B--2---:R-:W-:-:S06]  /*aac0*/  IMAD.U32 R18, R18, 0x10000, RZ ;  /* 0x0001000012127824 */ /* 0x004fcc00078e00ff */
[----:B------:R-:W0:Y:S01]  /*aad0*/  F2I.FTZ.TRUNC.NTZ R18, R18 ;  /* 0x0000001200127305 */ /* 0x000e22000021f100 */
[----:B------:R-:W-:Y:S05]  /*aae0*/  BRA `(.L_x_39603) ;  /* 0x0000000400a07947 */ /* 0x000fea0003800000 */
.L_x_39610:
        /* <DEDUP_REMOVED lines=10> */
.L_x_39617:
        /* <DEDUP_REMOVED lines=21> */
.L_x_39621:
[----:B------:R-:W-:Y:S05]  /*ace0*/  BSYNC B1 ;  /* 0x0000000000017941 */ /* 0x000fea0003800000 */
.L_x_39620:
[----:B------:R-:W-:Y:S01]  /*acf0*/  IMAD.SHL.U32 R2, R2, 0x100000, RZ ;  /* 0x0010000002027824 */ /* 0x000fe200078e00ff */
[----:B------:R-:W-:-:S04]  /*ad00*/  LEA R3, R0, 0x3b800000, 0x17 ;  /* 0x3b80000000037811 */ /* 0x000fc800078eb8ff */
[----:B------:R-:W-:-:S07]  /*ad10*/  LOP3.LUT R18, R3, R2, R18, 0xfe, !PT ;  /* 0x0000000203127212 */ /* 0x000fce00078efe12 */
.L_x_39619:
[----:B------:R-:W-:Y:S05]  /*ad20*/  BSYNC B0 ;  /* 0x0000000000007941 */ /* 0x000fea0003800000 */
.L_x_39618:
[----:B------:R-:W0:Y:S01]  /*ad30*/  F2I.FTZ.TRUNC.NTZ R18, R18 ;  /* 0x0000001200127305 */ /* 0x000e22000021f100 */
[----:B------:R-:W-:Y:S05]  /*ad40*/  BRA `(.L_x_39603) ;  /* 0x0000000400087947 */ /* 0x000fea0003800000 */
.L_x_39616:
        /* <DEDUP_REMOVED lines=21> */
.L_x_39625:
[----:B------:R-:W-:Y:S05]  /*aea0*/  BSYNC B1 ;  /* 0x0000000000017941 */ /* 0x000fea0003800000 */
.L_x_39624:
[----:B------:R-:W-:Y:S01]  /*aeb0*/  IMAD.SHL.U32 R2, R2, 0x200000, RZ ;  /* 0x0020000002027824 */ /* 0x000fe200078e00ff */
[----:B------:R-:W-:-:S04]  /*aec0*/  LEA R3, R0, 0x37800000, 0x17 ;  /* 0x3780000000037811 */ /* 0x000fc800078eb8ff */
[----:B------:R-:W-:-:S07]  /*aed0*/  LOP3.LUT R18, R3, R2, R18, 0xfe, !PT ;  /* 0x0000000203127212 */ /* 0x000fce00078efe12 */
.L_x_39623:
[----:B------:R-:W-:Y:S05]  /*aee0*/  BSYNC B0 ;  /* 0x0000000000007941 */ /* 0x000fea0003800000 */
.L_x_39622:
[----:B------:R-:W0:Y:S01]  /*aef0*/  F2I.FTZ.TRUNC.NTZ R18, R18 ;  /* 0x0000001200127305 */ /* 0x000e22000021f100 */
[----:B------:R-:W-:Y:S05]  /*af00*/  BRA `(.L_x_39603) ;  /* 0x0000000000987947 */ /* 0x000fea0003800000 */
.L_x_39615:
        /* <DEDUP_REMOVED lines=14> */
.L_x_39629:
[----:B------:R-:W-:Y:S05]  /*aff0*/  BSYNC B0 ;  /* 0x0000000000007941 */ /* 0x000fea0003800000 */
.L_x_39628:
[----:B------:R-:W0:Y:S01]  /*b000*/  F2I.FTZ.TRUNC.NTZ R18, R18 ;  /* 0x0000001200127305 */ /* 0x000e22000021f100 */
[----:B------:R-:W-:Y:S05]  /*b010*/  BRA `(.L_x_39603) ;  /* 0x0000000000547947 */ /* 0x000fea0003800000 */
.L_x_39602:
        /* <DEDUP_REMOVED lines=17> */
.L_x_39630:
[----:B------:R-:W-:Y:S05]  /*b130*/  BRA `(.L_x_39603) ;  /* 0x00000000000c7947 */ /* 0x000fea0003800000 */
.L_x_39627:
[----:B------:R0:W5:Y:S01]  /*b140*/  LDG.E R18, desc[UR36][R2.64] ;  /* 0x0000002402127981 */ /* 0x000162000c1e1900 */
[----:B------:R-:W-:Y:S05]  /*b150*/  BRA `(.L_x_39603) ;  /* 0x0000000000047947 */ /* 0x000fea0003800000 */
.L_x_39626:
[----:B------:R0:W5:Y:S02]  /*b160*/  LDG.E R18, desc[UR36][R2.64] ;  /* 0x0000002402127981 */ /* 0x000164000c1e1900 */
.L_x_39603:
[----:B01234-:R-:W0:Y:S01]  /*b170*/  LDC.U8 R3, c[0x0][0x428] ;  /* 0x00010a00ff037b82 */ /* 0x01fe220000000000 */
[----:B------:R-:W-:Y:S02]  /*b180*/  ULDC UR4, c[0x0][0x424] ;  /* 0x0001090000047ab9 */ /* 0x000fe40000000800 */
[----:B------:R-:W-:-:S04]  /*b190*/  ISETP.NE.AND P0, PT, RZ, UR4, PT ;  /* 0x00000004ff007c0c */ /* 0x000fc8000bf05270 */
[----:B-----5:R-:W-:-:S04]  /*b1a0*/  ISETP.NE.AND P0, PT, R18, RZ, P0 ;  /* 0x000000ff1200720c */ /* 0x020fc80000705270 */
        /* <DEDUP_REMOVED lines=14> */
.L_x_39634:
[----:B------:R-:W-:Y:S01]  /*b290*/  STG.E.U8 desc[UR36][R16.64], R2 ;  /* 0x0000000210007986 */ /* 0x000fe2000c101124 */
[----:B------:R-:W-:Y:S05]  /*b2a0*/  EXIT ;  /* 0x000000000000794d */ /* 0x000fea0003800000 */
.L_x_39633:
        /* <DEDUP_REMOVED lines=9> */
.L_x_39637:
[----:B------:R-:W-:Y:S01]  /*b340*/  STG.E desc[UR36][R16.64], R2 ;  /* 0x0000000210007986 */ /* 0x000fe2000c101924 */
[----:B------:R-:W-:Y:S05]  /*b350*/  EXIT ;  /* 0x000000000000794d */ /* 0x000fea0003800000 */
.L_x_39636:
[----:B------:R-:W-:Y:S01]  /*b360*/  STG.E.U16 desc[UR36][R16.64], R2 ;  /* 0x0000000210007986 */ /* 0x000fe2000c101524 */
[----:B------:R-:W-:Y:S05]  /*b370*/  EXIT ;  /* 0x000000000000794d */ /* 0x000fea0003800000 */
.L_x_39632:
        /* <DEDUP_REMOVED lines=9> */
.L_x_39639:
[----:B------:R-:W-:-:S04]  /*b410*/  I2FP.F32.U32 R0, R2 ;  /* 0x0000000200007245 */ /* 0x000fc80000201000 */
[----:B------:R-:W-:-:S05]  /*b420*/  F2FP.F16.F32.PACK_AB R0, RZ, R0 ;  /* 0x00000000ff00723e */ /* 0x000fca00000000ff */
[----:B------:R-:W-:Y:S01]  /*b430*/  STG.E.U16 desc[UR36][R16.64], R0 ;  /* 0x0000000010007986 */ /* 0x000fe2000c101524 */
[----:B------:R-:W-:Y:S05]  /*b440*/  EXIT ;  /* 0x000000000000794d */ /* 0x000fea0003800000 */
.L_x_39638:
        /* <DEDUP_REMOVED lines=10> */
.L_x_39641:
[----:B------:R-:W-:-:S04]  /*b4f0*/  I2FP.F32.U32 R2, R2 ;  /* 0x0000000200027245 */ /* 0x000fc80000201000 */
[----:B------:R-:W-:-:S04]  /*b500*/  F2FP.F16.F32.PACK_AB R3, RZ, R2 ;  /* 0x00000002ff03723e */ /* 0x000fc800000000ff */
[----:B------:R-:W-:-:S05]  /*b510*/  PRMT R3, R3, 0x5410, RZ ;  /* 0x0000541003037816 */ /* 0x000fca00000000ff */
[----:B------:R-:W-:Y:S01]  /*b520*/  STG.E desc[UR36][R16.64], R3 ;  /* 0x0000000310007986 */ /* 0x000fe2000c101924 */
[----:B------:R-:W-:Y:S05]  /*b530*/  EXIT ;  /* 0x000000000000794d */ /* 0x000fea0003800000 */
.L_x_39640:
[----:B------:R-:W0:Y:S02]  /*b540*/  I2F.F64.U32 R2, R2 ;  /* 0x0000000200027312 */ /* 0x000e240000201800 */
[----:B0-----:R-:W-:Y:S01]  /*b550*/  STG.E.64 desc[UR36][R16.64], R2 ;  /* 0x0000000210007986 */ /* 0x001fe2000c101b24 */
[----:B------:R-:W-:Y:S05]  /*b560*/  EXIT ;  /* 0x000000000000794d */ /* 0x000fea0003800000 */
.L_x_39631:
        /* <DEDUP_REMOVED lines=10> */
.L_x_39644:
[----:B------:R-:W0:Y:S01]  /*b610*/  I2F.F64.U32 R4, R2 ;  /* 0x0000000200047312 */ /* 0x000e220000201800 */
[----:B------:R-:W-:-:S05]  /*b620*/  CS2R R6, SRZ ;  /* 0x0000000000067805 */ /* 0x000fca000001ff00 */
[----:B0-----:R-:W-:Y:S01]  /*b630*/  STG.E.128 desc[UR36][R16.64], R4 ;  /* 0x0000000410007986 */ /* 0x001fe2000c101d24 */
[----:B------:R-:W-:Y:S05]  /*b640*/  EXIT ;  /* 0x000000000000794d */ /* 0x000fea0003800000 */
.L_x_39643:
        /* <DEDUP_REMOVED lines=21> */
.L_x_39648:
[----:B------:R-:W-:Y:S05]  /*b7a0*/  BSYNC B0 ;  /* 0x0000000000007941 */ /* 0x000fea0003800000 */
.L_x_39647:
[----:B------:R-:W-:-:S05]  /*b7b0*/  LOP3.LUT R3, R0, R3, RZ, 0xfc, !PT ;  /* 0x0000000300037212 */ /* 0x000fca00078efcff */
[----:B------:R-:W-:Y:S01]  /*b7c0*/  STG.E.U8 desc[UR36][R16.64], R3 ;  /* 0x0000000310007986 */ /* 0x000fe2000c101124 */
[----:B------:R-:W-:Y:S05]  /*b7d0*/  EXIT ;  /* 0x000000000000794d */ /* 0x000fea0003800000 */
.L_x_39646:
        /* <DEDUP_REMOVED lines=13> */
.L_x_39650:
[----:B------:R-:W-:Y:S01]  /*b8b0*/  IMAD.MOV.U32 R0, RZ, RZ, 0x7f ;  /* 0x0000007fff007424 */ /* 0x000fe200078e00ff */
[----:B------:R-:W-:-:S04]  /*b8c0*/  ISETP.GT.U32.AND P0, PT, R2, 0x7f800000, PT ;  /* 0x7f8000000200780c */ /* 0x000fc80003f04070 */
[----:B------:R-:W-:-:S09]  /*b8d0*/  SEL R0, R0, 0x7c, P0 ;  /* 0x0000007c00007807 */ /* 0x000fd20000000000 */
.L_x_39651:
[----:B------:R-:W-:Y:S05]  /*b8e0*/  BSYNC B0 ;  /* 0x0000000000007941 */ /* 0x000fea0003800000 */
.L_x_39649:
[----:B------:R-:W-:-:S04]  /*b8f0*/  LOP3.LUT R2, R3, 0x80000000, RZ, 0xc0, !PT ;  /* 0x8000000003027812 */ /* 0x000fc800078ec0ff */
[----:B------:R-:W-:-:S04]  /*b900*/  SHF.R.U32.HI R3, RZ, 0x18, R2 ;  /* 0x00000018ff037819 */ /* 0x000fc80000011602 */
[----:B------:R-:W-:-:S05]  /*b910*/  LOP3.LUT R3, R0, R3, RZ, 0xfc, !PT ;  /* 0x0000000300037212 */ /* 0x000fca00078efcff */
[----:B------:R-:W-:Y:S01]  /*b920*/  STG.E.U8 desc[UR36][R16.64], R3 ;  /* 0x0000000310007986 */ /* 0x000fe2000c101124 */
[----:B------:R-:W-:Y:S05]  /*b930*/  EXIT ;  /* 0x000000000000794d */ /* 0x000fea0003800000 */
.L_x_39645:
[----:B------:R-:W-:-:S04]  /*b940*/  I2FP.F32.U32 R0, R2 ;  /* 0x0000000200007245 */ /* 0x000fc80000201000 */
[----:B------:R-:W-:-:S05]  /*b950*/  F2FP.BF16.F32.PACK_AB R0, RZ, R0 ;  /* 0x00000000ff00723e */ /* 0x000fca00000010ff */
[----:B------:R-:W-:Y:S01]  /*b960*/  STG.E.U16 desc[UR36][R16.64], R0 ;  /* 0x0000000010007986 */ /* 0x000fe2000c101524 */
[----:B------:R-:W-:Y:S05]  /*b970*/  EXIT ;  /* 0x000000000000794d */ /* 0x000fea0003800000 */
.L_x_39642:
        /* <DEDUP_REMOVED lines=10> */
.L_x_39654:
        /* <DEDUP_REMOVED lines=17> */
.L_x_39657:
[----:B------:R-:W-:-:S04]  /*bb30*/  LOP3.LUT R2, R3, 0x80000000, RZ, 0xc0, !PT ;  /* 0x8000000003027812 */ /* 0x000fc800078ec0ff */
[----:B------:R-:W-:-:S04]  /*bb40*/  SHF.R.U32.HI R3, RZ, 0x18, R2 ;  /* 0x00000018ff037819 */ /* 0x000fc80000011602 */
[----:B------:R-:W-:-:S04]  /*bb50*/  LOP3.LUT R0, R0, R3, RZ, 0xfc, !PT ;  /* 0x0000000300007212 */ /* 0x000fc800078efcff */
[----:B------:R-:W-:-:S07]  /*bb60*/  PRMT R8, R0, 0x7610, R8 ;  /* 0x0000761000087816 */ /* 0x000fce0000000008 */
.L_x_39656:
[----:B------:R-:W-:Y:S05]  /*bb70*/  BSYNC B0 ;  /* 0x0000000000007941 */ /* 0x000fea0003800000 */
.L_x_39655:
[----:B------:R-:W-:Y:S01]  /*bb80*/  STG.E.U8 desc[UR36][R16.64], R8 ;  /* 0x0000000810007986 */ /* 0x000fe2000c101124 */
[----:B------:R-:W-:Y:S05]  /*bb90*/  EXIT ;  /* 0x000000000000794d */ /* 0x000fea0003800000 */
.L_x_39653:
        /* <DEDUP_REMOVED lines=17> */
.L_x_39660:
[----:B------:R-:W-:-:S04]  /*bcb0*/  LOP3.LUT R2, R3, 0x80000000, RZ, 0xc0, !PT ;  /* 0x8000000003027812 */ /* 0x000fc800078ec0ff */
[----:B------:R-:W-:-:S04]  /*bcc0*/  SHF.R.U32.HI R3, RZ, 0x18, R2 ;  /* 0x00000018ff037819 */ /* 0x000fc80000011602 */
[----:B------:R-:W-:-:S04]  /*bcd0*/  LOP3.LUT R0, R0, R3, RZ, 0xfc, !PT ;  /* 0x0000000300007212 */ /* 0x000fc800078efcff */
[----:B------:R-:W-:-:S07]  /*bce0*/  PRMT R8, R0, 0x7610, R8 ;  /* 0x0000761000087816 */ /* 0x000fce0000000008 */
.L_x_39659:
[----:B------:R-:W-:Y:S05]  /*bcf0*/  BSYNC B0 ;  /* 0x0000000000007941 */ /* 0x000fea0003800000 */
.L_x_39658:
[----:B------:R-:W-:Y:S01]  /*bd00*/  STG.E.U8 desc[UR36][R16.64], R8 ;  /* 0x0000000810007986 */ /* 0x000fe2000c101124 */
[----:B------:R-:W-:Y:S05]  /*bd10*/  EXIT ;  /* 0x000000000000794d */ /* 0x000fea0003800000 */
.L_x_39652:
        /* <DEDUP_REMOVED lines=22> */
.L_x_39635:
        /* <DEDUP_REMOVED lines=16> */
.L_x_39663:
[----:B------:R-:W-:Y:S05]  /*bf80*/  EXIT ;  /* 0x000000000000794d */ /* 0x000fea0003800000 */
.L_x_39662:
[----:B------:R-:W-:-:S05]  /*bf90*/  IMAD.MOV.U32 R3, RZ, RZ, RZ ;  /* 0x000000ffff037224 */ /* 0x000fca00078e00ff */
[----:B------:R-:W-:Y:S01]  /*bfa0*/  STG.E.64 desc[UR36][R16.64], R2 ;  /* 0x0000000210007986 */ /* 0x000fe2000c101b24 */
[----:B------:R-:W-:Y:S05]  /*bfb0*/  EXIT ;  /* 0x000000000000794d */ /* 0x000fea0003800000 */
.L_x_39661:
[----:B------:R-:W-:Y:S01]  /*bfc0*/  STG.E desc[UR36][R16.64], R2 ;  /* 0x0000000210007986 */ /* 0x000fe2000c101924 */
[----:B------:R-:W-:Y:S05]  /*bfd0*/  EXIT ;  /* 0x000000000000794d */ /* 0x000fea0003800000 */
.L_x_39664:
        /* <DEDUP_REMOVED lines=10> */
.L_x_44127:


//--------------------- .text._ZN2at6native27unrolled_elementwise_kernelINS0_13AUnaryFunctorIiibZZZNS0_23logical_and_kernel_cudaERNS_14TensorIteratorEENKUlvE0_clEvENKUlvE1_clEvEUliiE_EESt5arrayIPcLm2EELi4E23TrivialOffsetCalculatorILi1EjESD_NS0_6memory12LoadWithCastILi1EEENSE_13StoreWithCastILi1EEEEEviT_T0_T2_T3_T4_T5_ --------------------------
	.section	.text._ZN2at6native27unrolled_elementwise_kernelINS0_13AUnaryFunctorIiibZZZNS0_23logical_and_kernel_cudaERNS_14TensorIteratorEENKUlvE0_clEvENKUlvE1_clEvEUliiE_EESt5arrayIPcLm2EELi4E23TrivialOffsetCalculatorILi1EjESD_NS0_6memory12LoadWithCastILi1EEENSE_13StoreWithCastILi1EEEEEviT_T0_T2_T3_T4_T5_,"ax",@progbits
	.align	128
        .global         _ZN2at6native27unrolled_elementwise_kernelINS0_13AUnaryFunctorIiibZZZNS0_23logical_and_kernel_cudaERNS_14TensorIteratorEENKUlvE0_clEvENKUlvE1_clEvEUliiE_EESt5arrayIPcLm2EELi4E23TrivialOffsetCalculatorILi1EjESD_NS0_6memory12LoadWithCastILi1EEENSE_13StoreWithCastILi1EEEEEviT_T0_T2_T3_T4_T5_
        .type           _ZN2at6native27unrolled_elementwise_kernelINS0_13AUnaryFunctorIiibZZZNS0_23logical_and_kernel_cudaERNS_14TensorIteratorEENKUlvE0_clEvENKUlvE1_clEvEUliiE_EESt5arrayIPcLm2EELi4E23TrivialOffsetCalculatorILi1EjESD_NS0_6memory12LoadWithCastILi1EEENSE_13StoreWithCastILi1EEEEEviT_T0_T2_T3_T4_T5_,@function
        .size           _ZN2at6native27unrolled_elementwise_kernelINS0_13AUnaryFunctorIiibZZZNS0_23logical_and_kernel_cudaERNS_14TensorIteratorEENKUlvE0_clEvENKUlvE1_clEvEUliiE_EESt5arrayIPcLm2EELi4E23TrivialOffsetCalculatorILi1EjESD_NS0_6memory12LoadWithCastILi1EEENSE_13StoreWithCastILi1EEEEEviT_T0_T2_T3_T4_T5_,(.L_x_44128 - _ZN2at6native27unrolled_elementwise_kernelINS0_13AUnaryFunctorIiibZZZNS0_23logical_and_kernel_cudaERNS_14TensorIteratorEENKUlvE0_clEvENKUlvE1_clEvEUliiE_EESt5arrayIPcLm2EELi4E23TrivialOffsetCalculatorILi1EjESD_NS0_6memory12LoadWithCastILi1EEENSE_13StoreWithCastILi1EEEEEviT_T0_T2_T3_T4_T5_)
        .other          _ZN2at6native27unrolled_elementwise_kernelINS0_13AUnaryFunctorIiibZZZNS0_23logical_and_kernel_cudaERNS_14TensorIteratorEENKUlvE0_clEvENKUlvE1_clEvEUliiE_EESt5arrayIPcLm2EELi4E23TrivialOffsetCalculatorILi1EjESD_NS0_6memory12LoadWithCastILi1EEENSE_13StoreWithCastILi1EEEEEviT_T0_T2_T3_T4_T5_,@"STO_CUDA_ENTRY STV_DEFAULT"
_ZN2at6native27unrolled_elementwise_kernelINS0_13AUnaryFunctorIiibZZZNS0_23logical_and_kernel_cudaERNS_14TensorIteratorEENKUlvE0_clEvENKUlvE1_clEvEUliiE_EESt5arrayIPcLm2EELi4E23TrivialOffsetCalculatorILi1EjESD_NS0_6memory12LoadWithCastILi1EEENSE_13StoreWithCastILi1EEEEEviT_T0_T2_T3_T4_T5_:
.text._ZN2at6native27unrolled_elementwise_kernelINS0_13AUnaryFunctorIiibZZZNS0_23logical_and_kernel_cudaERNS_14TensorIteratorEENKUlvE0_clEvENKUlvE1_clEvEUliiE_EESt5arrayIPcLm2EELi4E23TrivialOffsetCalculatorILi1EjESD_NS0_6memory12LoadWithCastILi1EEENSE_13StoreWithCastILi1EEEEEviT_T0_T2_T3_T4_T5_:
        /* <DEDUP_REMOVED lines=31> */
.L_x_39670:
[----:B------:R3:W5:Y:S01]  /*01f0*/  LDG.E.U8 R18, desc[UR36][R2.64] ;  /* 0x0000002402127981 */ /* 0x000762000c1e1100 */
[----:B------:R-:W-:Y:S05]  /*0200*/  BRA `(.L_x_39672) ;  /* 0x0000000c00387947 */ /* 0x000fea0003800000 */
.L_x_39669:
        /* <DEDUP_REMOVED lines=8> */
.L_x_39674:
[----:B------:R1:W5:Y:S01]  /*0290*/  LDG.E R18, desc[UR36][R2.64] ;  /* 0x0000002402127981 */ /* 0x000362000c1e1900 */
[----:B------:R-:W-:Y:S05]  /*02a0*/  BRA `(.L_x_39672) ;  /* 0x0000000c00107947 */ /* 0x000fea0003800000 */
.L_x_39673:
[----:B------:R2:W5:Y:S01]  /*02b0*/  LDG.E.S16 R18, desc[UR36][R2.64] ;  /* 0x0000002402127981 */ /* 0x000562000c1e1700 */
[----:B------:R-:W-:Y:S05]  /*02c0*/  BRA `(.L_x_39672) ;  /* 0x0000000c00087947 */ /* 0x000fea0003800000 */
.L_x_39668:
        /* <DEDUP_REMOVED lines=9> */
.L_x_39676:
[----:B------:R-:W2:Y:S02]  /*0360*/  LDG.E.U16 R2, desc[UR36][R2.64] ;  /* 0x0000002402027981 */ /* 0x000ea4000c1e1500 */
[----:B--2---:R-:W-:-:S06]  /*0370*/  HADD2.F32 R18, -RZ, R2.H0_H0 ;  /* 0x20000002ff127230 */ /* 0x004fcc0000004100 */
[----:B------:R-:W0:Y:S01]  /*0380*/  F2I.FTZ.TRUNC.NTZ R18, R18 ;  /* 0x0000001200127305 */ /* 0x000e22000021f100 */
[----:B------:R-:W-:Y:S05]  /*0390*/  BRA `(.L_x_39672) ;  /* 0x0000000800d47947 */ /* 0x000fea0003800000 */
.L_x_39675:
        /* <DEDUP_REMOVED lines=9> */
.L_x_39678:
[----:B------:R-:W2:Y:S02]  /*0430*/  LDG.E.U16 R2, desc[UR36][R2.64] ;  /* 0x0000002402027981 */ /* 0x000ea4000c1e1500 */
[----:B--2---:R-:W-:-:S06]  /*0440*/  HADD2.F32 R18, -RZ, R2.H0_H0 ;  /* 0x20000002ff127230 */ /* 0x004fcc0000004100 */
[----:B------:R-:W0:Y:S01]  /*0450*/  F2I.FTZ.TRUNC.NTZ R18, R18 ;  /* 0x0000001200127305 */ /* 0x000e22000021f100 */
[----:B------:R-:W-:Y:S05]  /*0460*/  BRA `(.L_x_39672) ;  /* 0x0000000800a07947 */ /* 0x000fea0003800000 */
.L_x_39677:
[----:B------:R-:W2:Y:S02]  /*0470*/  LDG.E.64 R2, desc[UR36][R2.64] ;  /* 0x0000002402027981 */ /* 0x000ea4000c1e1b00 */
[----:B--2---:R0:W1:Y:S01]  /*0480*/  F2I.F64.TRUNC R18, R2 ;  /* 0x0000000200127311 */ /* 0x004062000030d100 */
[----:B------:R-:W-:Y:S05]  /*0490*/  BRA `(.L_x_39672) ;  /* 0x0000000800947947 */ /* 0x000fea0003800000 */
.L_x_39667:
        /* <DEDUP_REMOVED lines=12> */
.L_x_39681:
[----:B------:R-:W2:Y:S02]  /*0560*/  LDG.E.64 R2, desc[UR36][R2.64] ;  /* 0x0000002402027981 */ /* 0x000ea4000c1e1b00 */
[----:B--2---:R0:W1:Y:S01]  /*0570*/  F2I.F64.TRUNC R18, R2 ;  /* 0x0000000200127311 */ /* 0x004062000030d100 */
[----:B------:R-:W-:Y:S05]  /*0580*/  BRA `(.L_x_39672) ;  /* 0x0000000800587947 */ /* 0x000fea0003800000 */
.L_x_39680:
        /* <DEDUP_REMOVED lines=27> */
.L_x_39683:
        /* <DEDUP_REMOVED lines=15> */
.L_x_39682:
[----:B------:R-:W2:Y:S02]  /*0830*/  LDG.E.U16 R18, desc[UR36][R2.64] ;  /* 0x0000002402127981 */ /* 0x000ea4000c1e1500 */
[----:B--2---:R-:W-:-:S06]  /*0840*/  IMAD.U32 R18, R18, 0x10000, RZ ;  /* 0x0001000012127824 */ /* 0x004fcc00078e00ff */
[----:B------:R-:W0:Y:S01]  /*0850*/  F2I.FTZ.TRUNC.NTZ R18, R18 ;  /* 0x0000001200127305 */ /* 0x000e22000021f100 */
[----:B------:R-:W-:Y:S05]  /*0860*/  BRA `(.L_x_39672) ;  /* 0x0000000400a07947 */ /* 0x000fea0003800000 */
.L_x_39679:
        /* <DEDUP_REMOVED lines=10> */
.L_x_39686:
        /* <DEDUP_REMOVED lines=21> */
.L_x_39690:
[----:B------:R-:W-:Y:S05]  /*0a60*/  BSYNC B1 ;  /* 0x0000000000017941 */ /* 0x000fea0003800000 */
.L_x_39689:
[----:B------:R-:W-:Y:S01]  /*0a70*/  IMAD.SHL.U32 R2, R2, 0x100000, RZ ;  /* 0x0010000002027824 */ /* 0x000fe200078e00ff */
[----:B------:R-:W-:-:S04]  /*0a80*/  LEA R3, R0, 0x3b800000, 0x17 ;  /* 0x3b80000000037811 */ /* 0x000fc800078eb8ff */
[----:B------:R-:W-:-:S07]  /*0a90*/  LOP3.LUT R18, R3, R2, R18, 0xfe, !PT ;  /* 0x0000000203127212 */ /* 0x000fce00078efe12 */
.L_x_39688:
[----:B------:R-:W-:Y:S05]  /*0aa0*/  BSYNC B0 ;  /* 0x0000000000007941 */ /* 0x000fea0003800000 */
.L_x_39687:
[----:B------:R-:W0:Y:S01]  /*0ab0*/  F2I.FTZ.TRUNC.NTZ R18, R18 ;  /* 0x0000001200127305 */ /* 0x000e22000021f100 */
[----:B------:R-:W-:Y:S05]  /*0ac0*/  BRA `(.L_x_39672) ;  /* 0x0000000400087947 */ /* 0x000fea0003800000 */
.L_x_39685:
        /* <DEDUP_REMOVED lines=21> */
.L_x_39694:
[----:B------:R-:W-:Y:S05]  /*0c20*/  BSYNC B1 ;  /* 0x0000000000017941 */ /* 0x000fea0003800000 */
.L_x_39693:
[----:B------:R-:W-:Y:S01]  /*0c30*/  IMAD.SHL.U32 R2, R2, 0x200000, RZ ;  /* 0x0020000002027824 */ /* 0x000fe200078e00ff */
[----:B------:R-:W-:-:S04]  /*0c40*/  LEA R3, R0, 0x37800000, 0x17 ;  /* 0x3780000000037811 */ /* 0x000fc800078eb8ff */
[----:B------:R-:W-:-:S07]  /*0c50*/  LOP3.LUT R18, R3, R2, R18, 0xfe, !PT ;  /* 0x0000000203127212 */ /* 0x000fce00078efe12 */
.L_x_39692:
[----:B------:R-:W-:Y:S05]  /*0c60*/  BSYNC B0 ;  /* 0x0000000000007941 */ /* 0x000fea0003800000 */
.L_x_39691:
[----:B------:R-:W0:Y:S01]  /*0c70*/  F2I.FTZ.TRUNC.NTZ R18, R18 ;  /* 0x0000001200127305 */ /* 0x000e22000021f100 */
[----:B------:R-:W-:Y:S05]  /*0c80*/  BRA `(.L_x_39672) ;  /* 0x0000000000987947 */ /* 0x000fea0003800000 */
.L_x_39684:
        /* <DEDUP_REMOVED lines=14> */
.L_x_39698:
[----:B------:R-:W-:Y:S05]  /*0d70*/  BSYNC B0 ;  /* 0x0000000000007941 */ /* 0x000fea0003800000 */
.L_x_39697:
[----:B------:R-:W0:Y:S01]  /*0d80*/  F2I.FTZ.TRUNC.NTZ R18, R18 ;  /* 0x0000001200127305 */ /* 0x000e22000021f100 */
[----:B------:R-:W-:Y:S05]  /*0d90*/  BRA `(.L_x_39672) ;  /* 0x0000000000547947 */ /* 0x000fea0003800000 */
.L_x_39671:
        /* <DEDUP_REMOVED lines=17> */
.L_x_39699:
[----:B------:R-:W-:Y:S05]  /*0eb0*/  BRA `(.L_x_39672) ;  /* 0x00000000000c7947 */ /* 0x000fea0003800000 */
.L_x_39696:
[----:B------:R0:W5:Y:S01]  /*0ec0*/  LDG.E R18, desc[UR36][R2.64] ;  /* 0x0000002402127981 */ /* 0x000162000c1e1900 */
[----:B------:R-:W-:Y:S05]  /*0ed0*/  BRA `(.L_x_39672) ;  /* 0x0000000000047947 */ /* 0x000fea0003800000 */
.L_x_39695:
[----:B------:R0:W5:Y:S02]  /*0ee0*/  LDG.E R18, desc[UR36][R2.64] ;  /* 0x0000002402127981 */ /* 0x000164000c1e1900 */
.L_x_39672:
[----:B------:R-:W2:Y:S02]  /*0ef0*/  S2R R26, SR_TID.X ;  /* 0x00000000001a7919 */ /* 0x000ea40000002100 */
[----:B--2---:R-:W-:-:S07]  /*0f00*/  VIADD R26, R26, 0x80 ;  /* 0x000000801a1a7836 */ /* 0x004fce0000000000 */
.L_x_39666:
[----:B------:R-:W-:Y:S05]  /*0f10*/  BSYNC B6 ;  /* 0x0000000000067941 */ /* 0x000fea0003800000 */
.L_x_39665:
        /* <DEDUP_REMOVED lines=23> */
.L_x_39705:
[----:B------:R0:W5:Y:S01]  /*1090*/  LDG.E.U8 R16, desc[UR36][R2.64] ;  /* 0x0000002402107981 */ /* 0x000162000c1e1100 */
[----:B------:R-:W-:Y:S05]  /*10a0*/  BRA `(.L_x_39707) ;  /* 0x0000000c00347947 */ /* 0x000fea0003800000 */
.L_x_39704:
        /* <DEDUP_REMOVED lines=8> */
.L_x_39709:
[----:B------:R0:W5:Y:S01]  /*1130*/  LDG.E R16, desc[UR36][R2.64] ;  /* 0x0000002402107981 */ /* 0x000162000c1e1900 */
[----:B------:R-:W-:Y:S05]  /*1140*/  BRA `(.L_x_39707) ;  /* 0x0000000c000c7947 */ /* 0x000fea0003800000 */
.L_x_39708:
[----:B------:R0:W5:Y:S01]  /*1150*/  LDG.E.S16 R16, desc[UR36][R2.64] ;  /* 0x0000002402107981 */ /* 0x000162000c1e1700 */
[----:B------:R-:W-:Y:S05]  /*1160*/  BRA `(.L_x_39707) ;  /* 0x0000000c00047947 */ /* 0x000fea0003800000 */
.L_x_39703:
        /* <DEDUP_REMOVED lines=9> */
.L_x_39711:
[----:B------:R-:W2:Y:S02]  /*1200*/  LDG.E.U16 R2, desc[UR36][R2.64] ;  /* 0x0000002402027981 */ /* 0x000ea4000c1e1500 */
[----:B--2---:R-:W-:-:S06]  /*1210*/  HADD2.F32 R16, -RZ, R2.H0_H0 ;  /* 0x20000002ff107230 */ /* 0x004fcc0000004100 */
[----:B------:R-:W0:Y:S01]  /*1220*/  F2I.FTZ.TRUNC.NTZ R16, R16 ;  /* 0x0000001000107305 */ /* 0x000e22000021f100 */
[----:B------:R-:W-:Y:S05]  /*1230*/  BRA `(.L_x_39707) ;  /* 0x0000000800d07947 */ /* 0x000fea0003800000 */
.L_x_39710:
        /* <DEDUP_REMOVED lines=9> */
.L_x_39713:
[----:B------:R-:W2:Y:S02]  /*12d0*/  LDG.E.U16 R2, desc[UR36][R2.64] ;  /* 0x0000002402027981 */ /* 0x000ea4000c1e1500 */
[----:B--2---:R-:W-:-:S06]  /*12e0*/  HADD2.F32 R16, -RZ, R2.H0_H0 ;  /* 0x20000002ff107230 */ /* 0x004fcc0000004100 */
[----:B------:R-:W0:Y:S01]  /*12f0*/  F2I.FTZ.TRUNC.NTZ R16, R16 ;  /* 0x0000001000107305 */ /* 0x000e22000021f100 */
[----:B------:R-:W-:Y:S05]  /*1300*/  BRA `(.L_x_39707) ;  /* 0x00000008009c7947 */ /* 0x000fea0003800000 */
.L_x_39712:
[----:B------:R-:W2:Y:S02]  /*1310*/  LDG.E.64 R2, desc[UR36][R2.64] ;  /* 0x0000002402027981 */ /* 0x000ea4000c1e1b00 */
[----:B--2---:R0:W1:Y:S01]  /*1320*/  F2I.F64.TRUNC R16, R2 ;  /* 0x0000000200107311 */ /* 0x004062000030d100 */
[----:B------:R-:W-:Y:S05]  /*1330*/  BRA `(.L_x_39707) ;  /* 0x0000000800907947 */ /* 0x000fea0003800000 */
.L_x_39702:
        /* <DEDUP_REMOVED lines=12> */
.L_x_39716:
[----:B------:R-:W2:Y:S02]  /*1400*/  LDG.E.64 R2, desc[UR36][R2.64] ;  /* 0x0000002402027981 */ /* 0x000ea4000c1e1b00 */
[----:B--2---:R0:W1:Y:S01]  /*1410*/  F2I.F64.TRUNC R16, R2 ;  /* 0x0000000200107311 */ /* 0x004062000030d100 */
[----:B------:R-:W-:Y:S05]  /*1420*/  BRA `(.L_x_39707) ;  /* 0x0000000800547947 */ /* 0x000fea0003800000 */
.L_x_39715:
        /* <DEDUP_REMOVED lines=27> */
.L_x_39718:
        /* <DEDUP_REMOVED lines=14> */
.L_x_39717:
[----:B------:R-:W2:Y:S02]  /*16c0*/  LDG.E.U16 R16, desc[UR36][R2.64] ;  /* 0x0000002402107981 */ /* 0x000ea4000c1e1500 */
[----:B--2---:R-:W-:-:S06]  /*16d0*/  IMAD.U32 R16, R16, 0x10000, RZ ;  /* 0x0001000010107824 */ /* 0x004fcc00078e00ff */
[----:B------:R-:W4:Y:S01]  /*16e0*/  F2I.FTZ.TRUNC.NTZ R16, R16 ;  /* 0x0000001000107305 */ /* 0x000f22000021f100 */
[----:B------:R-:W-:Y:S05]  /*16f0*/  BRA `(.L_x_39707) ;  /* 0x0000000400a07947 */ /* 0x000fea0003800000 */
.L_x_39714:
        /* <DEDUP_REMOVED lines=10> */
.L_x_39721:
        /* <DEDUP_REMOVED lines=21> */
.L_x_39725:
[----:B------:R-:W-:Y:S05]  /*18f0*/  BSYNC B1 ;  /* 0x0000000000017941 */ /* 0x000fea0003800000 */
.L_x_39724:
[----:B------:R-:W-:Y:S01]  /*1900*/  IMAD.SHL.U32 R2, R2, 0x100000, RZ ;  /* 0x0010000002027824 */ /* 0x000fe200078e00ff */
[----:B------:R-:W-:-:S04]  /*1910*/  LEA R3, R0, 0x3b800000, 0x17 ;  /* 0x3b80000000037811 */ /* 0x000fc800078eb8ff */
[----:B------:R-:W-:-:S07]  /*1920*/  LOP3.LUT R16, R3, R2, R16, 0xfe, !PT ;  /* 0x0000000203107212 */ /* 0x000fce00078efe10 */
.L_x_39723:
[----:B------:R-:W-:Y:S05]  /*1930*/  BSYNC B0 ;  /* 0x0000000000007941 */ /* 0x000fea0003800000 */
.L_x_39722:
[----:B------:R-:W0:Y:S01]  /*1940*/  F2I.FTZ.TRUNC.NTZ R16, R16 ;  /* 0x0000001000107305 */ /* 0x000e22000021f100 */
[----:B------:R-:W-:Y:S05]  /*1950*/  BRA `(.L_x_39707) ;  /* 0x0000000400087947 */ /* 0x000fea0003800000 */
.L_x_39720:
        /* <DEDUP_REMOVED lines=21> */
.L_x_39729:
[----:B------:R-:W-:Y:S05]  /*1ab0*/  BSYNC B1 ;  /* 0x0000000000017941 */ /* 0x000fea0003800000 */
.L_x_39728:
[----:B------:R-:W-:Y:S01]  /*1ac0*/  IMAD.SHL.U32 R2, R2, 0x200000, RZ ;  /* 0x0020000002027824 */ /* 0x000fe200078e00ff */
[----:B------:R-:W-:-:S04]  /*1ad0*/  LEA R3, R0, 0x37800000, 0x17 ;  /* 0x3780000000037811 */ /* 0x000fc800078eb8ff */
[----:B------:R-:W-:-:S07]  /*1ae0*/  LOP3.LUT R16, R3, R2, R16, 0xfe, !PT ;  /* 0x0000000203107212 */ /* 0x000fce00078efe10 */
.L_x_39727:
[----:B------:R-:W-:Y:S05]  /*1af0*/  BSYNC B0 ;  /* 0x0000000000007941 */ /* 0x000fea0003800000 */
.L_x_39726:
[----:B------:R-:W0:Y:S01]  /*1b00*/  F2I.FTZ.TRUNC.NTZ R16, R16 ;  /* 0x0000001000107305 */ /* 0x000e22000021f100 */
[----:B------:R-:W-:Y:S05]  /*1b10*/  BRA `(.L_x_39707) ;  /* 0x0000000000987947 */ /* 0x000fea0003800000 */
.L_x_39719:
        /* <DEDUP_REMOVED lines=14> */
.L_x_39733:
[----:B------:R-:W-:Y:S05]  /*1c00*/  BSYNC B0 ;  /* 0x0000000000007941 */ /* 0x000fea0003800000 */
.L_x_39732:
[----:B------:R-:W0:Y:S01]  /*1c10*/  F2I.FTZ.TRUNC.NTZ R16, R16 ;  /* 0x0000001000107305 */ /* 0x000e22000021f100 */
[----:B------:R-:W-:Y:S05]  /*1c20*/  BRA `(.L_x_39707) ;  /* 0x0000000000547947 */ /* 0x000fea0003800000 */
.L_x_39706:
        /* <DEDUP_REMOVED lines=17> */
.L_x_39734:
[----:B------:R-:W-:Y:S05]  /*1d40*/  BRA `(.L_x_39707) ;  /* 0x00000000000c7947 */ /* 0x000fea0003800000 */
.L_x_39731:
[----:B------:R0:W5:Y:S01]  /*1d50*/  LDG.E R16, desc[UR36][R2.64] ;  /* 0x0000002402107981 */ /* 0x000162000c1e1900 */
[----:B------:R-:W-:Y:S05]  /*1d60*/  BRA `(.L_x_39707) ;  /* 0x0000000000047947 */ /* 0x000fea0003800000 */
.L_x_39730:
[----:B------:R0:W5:Y:S02]  /*1d70*/  LDG.E R16, desc[UR36][R2.64] ;  /* 0x0000002402107981 */ /* 0x000164000c1e1900 */
.L_x_39707:
[----:B------:R-:W-:-:S07]  /*1d80*/  VIADD R26, R26, 0x80 ;  /* 0x000000801a1a7836 */ /* 0x000fce0000000000 */
.L_x_39701:
[----:B------:R-:W-:Y:S05]  /*1d90*/  BSYNC B6 ;  /* 0x0000000000067941 */ /* 0x000fea0003800000 */
.L_x_39700:
        /* <DEDUP_REMOVED lines=25> */
.L_x_39740:
[----:B------:R0:W5:Y:S01]  /*1f30*/  LDG.E.U8 R24, desc[UR36][R2.64] ;  /* 0x0000002402187981 */ /* 0x000162000c1e1100 */
[----:B------:R-:W-:Y:S05]  /*1f40*/  BRA `(.L_x_39742) ;  /* 0x0000000c00347947 */ /* 0x000fea0003800000 */
.L_x_39739:
        /* <DEDUP_REMOVED lines=8> */
.L_x_39744:
[----:B------:R0:W5:Y:S01]  /*1fd0*/  LDG.E R24, desc[UR36][R2.64] ;  /* 0x0000002402187981 */ /* 0x000162000c1e1900 */
[----:B------:R-:W-:Y:S05]  /*1fe0*/  BRA `(.L_x_39742) ;  /* 0x0000000c000c7947 */ /* 0x000fea0003800000 */
.L_x_39743:
[----:B------:R0:W5:Y:S01]  /*1ff0*/  LDG.E.S16 R24, desc[UR36][R2.64] ;  /* 0x0000002402187981 */ /* 0x000162000c1e1700 */
[----:B------:R-:W-:Y:S05]  /*2000*/  BRA `(.L_x_39742) ;  /* 0x0000000c00047947 */ /* 0x000fea0003800000 */
.L_x_39738:
        /* <DEDUP_REMOVED lines=9> */
.L_x_39746:
[----:B------:R-:W2:Y:S02]  /*20a0*/  LDG.E.U16 R2, desc[UR36][R2.64] ;  /* 0x0000002402027981 */ /* 0x000ea4000c1e1500 */
[----:B--2---:R-:W-:-:S06]  /*20b0*/  HADD2.F32 R24, -RZ, R2.H0_H0 ;  /* 0x20000002ff187230 */ /* 0x004fcc0000004100 */
[----:B------:R-:W0:Y:S01]  /*20c0*/  F2I.FTZ.TRUNC.NTZ R24, R24 ;  /* 0x0000001800187305 */ /* 0x000e22000021f100 */
[----:B------:R-:W-:Y:S05]  /*20d0*/  BRA `(.L_x_39742) ;  /* 0x0000000800d07947 */ /* 0x000fea0003800000 */
.L_x_39745:
        /* <DEDUP_REMOVED lines=9> */
.L_x_39748:
[----:B------:R-:W2:Y:S02]  /*2170*/  LDG.E.U16 R2, desc[UR36][R2.64] ;  /* 0x0000002402027981 */ /* 0x000ea4000c1e1500 */
[----:B--2---:R-:W-:-:S06]  /*2180*/  HADD2.F32 R24, -RZ, R2.H0_H0 ;  /* 0x20000002ff187230 */ /* 0x004fcc0000004100 */
[----:B------:R-:W0:Y:S01]  /*2190*/  F2I.FTZ.TRUNC.NTZ R24, R24 ;  /* 0x0000001800187305 */ /* 0x000e22000021f100 */
[----:B------:R-:W-:Y:S05]  /*21a0*/  BRA `(.L_x_39742) ;  /* 0x00000008009c7947 */ /* 0x000fea0003800000 */
.L_x_39747:
[----:B------:R-:W2:Y:S02]  /*21b0*/  LDG.E.64 R24, desc[UR36][R2.64] ;  /* 0x0000002402187981 */ /* 0x000ea4000c1e1b00 */
[----:B--2---:R0:W1:Y:S01]  /*21c0*/  F2I.F64.TRUNC R24, R24 ;  /* 0x0000001800187311 */ /* 0x004062000030d100 */
[----:B------:R-:W-:Y:S05]  /*21d0*/  BRA `(.L_x_39742) ;  /* 0x0000000800907947 */ /* 0x000fea0003800000 */
.L_x_39737:
        /* <DEDUP_REMOVED lines=12> */
.L_x_39751:
[----:B------:R-:W2:Y:S02]  /*22a0*/  LDG.E.64 R2, desc[UR36][R2.64] ;  /* 0x0000002402027981 */ /* 0x000ea4000c1e1b00 */
[----:B--2---:R0:W1:Y:S01]  /*22b0*/  F2I.F64.TRUNC R24, R2 ;  /* 0x0000000200187311 */ /* 0x004062000030d100 */
[----:B------:R-:W-:Y:S05]  /*22c0*/  BRA `(.L_x_39742) ;  /* 0x0000000800547947 */ /* 0x000fea0003800000 */
.L_x_39750:
        /* <DEDUP_REMOVED lines=27> */
.L_x_39753:
        /* <DEDUP_REMOVED lines=14> */
.L_x_39752:
[----:B------:R-:W2:Y:S02]  /*2560*/  LDG.E.U16 R24, desc[UR36][R2.64] ;  /* 0x0000002402187981 */ /* 0x000ea4000c1e1500 */
[----:B--2---:R-:W-:-:S06]  /*2570*/  IMAD.U32 R24, R24, 0x10000, RZ ;  /* 0x0001000018187824 */ /* 0x004fcc00078e00ff */
[----:B------:R-:W0:Y:S01]  /*2580*/  F2I.FTZ.TRUNC.NTZ R24, R24 ;  /* 0x0000001800187305 */ /* 0x000e22000021f100 */
[----:B------:R-:W-:Y:S05]  /*2590*/  BRA `(.L_x_39742) ;  /* 0x0000000400a07947 */ /* 0x000fea0003800000 */
.L_x_39749:
        /* <DEDUP_REMOVED lines=10> */
.L_x_39756:
        /* <DEDUP_REMOVED lines=21> */
.L_x_39760:
[----:B------:R-:W-:Y:S05]  /*2790*/  BSYNC B1 ;  /* 0x0000000000017941 */ /* 0x000fea0003800000 */
.L_x_39759:
[----:B------:R-:W-:Y:S01]  /*27a0*/  IMAD.SHL.U32 R2, R2, 0x100000, RZ ;  /* 0x0010000002027824 */ /* 0x000fe200078e00ff */
[----:B------:R-:W-:-:S04]  /*27b0*/  LEA R3, R0, 0x3b800000, 0x17 ;  /* 0x3b80000000037811 */ /* 0x000fc800078eb8ff */
[----:B------:R-:W-:-:S07]  /*27c0*/  LOP3.LUT R24, R3, R2, R24, 0xfe, !PT ;  /* 0x0000000203187212 */ /* 0x000fce00078efe18 */
.L_x_39758:
[----:B------:R-:W-:Y:S05]  /*27d0*/  BSYNC B0 ;  /* 0x0000000000007941 */ /* 0x000fea0003800000 */
.L_x_39757:
[----:B------:R-:W1:Y:S01]  /*27e0*/  F2I.FTZ.TRUNC.NTZ R24, R24 ;  /* 0x0000001800187305 */ /* 0x000e62000021f100 */
[----:B------:R-:W-:Y:S05]  /*27f0*/  BRA `(.L_x_39742) ;  /* 0x0000000400087947 */ /* 0x000fea0003800000 */
.L_x_39755:
        /* <DEDUP_REMOVED lines=21> */
.L_x_39764:
[----:B------:R-:W-:Y:S05]  /*2950*/  BSYNC B1 ;  /* 0x0000000000017941 */ /* 0x000fea0003800000 */
.L_x_39763:
[----:B------:R-:W-:Y:S01]  /*2960*/  IMAD.SHL.U32 R2, R2, 0x200000, RZ ;  /* 0x0020000002027824 */ /* 0x000fe200078e00ff */
[----:B------:R-:W-:-:S04]  /*2970*/  LEA R3, R0, 0x37800000, 0x17 ;  /* 0x3780000000037811 */ /* 0x000fc800078eb8ff */
[----:B------:R-:W-:-:S07]  /*2980*/  LOP3.LUT R24, R3, R2, R24, 0xfe, !PT ;  /* 0x0000000203187212 */ /* 0x000fce00078efe18 */
.L_x_39762:
[----:B------:R-:W-:Y:S05]  /*2990*/  BSYNC B0 ;  /* 0x0000000000007941 */ /* 0x000fea0003800000 */
.L_x_39761:
[----:B------:R-:W2:Y:S01]  /*29a0*/  F2I.FTZ.TRUNC.NTZ R24, R24 ;  /* 0x0000001800187305 */ /* 0x000ea2000021f100 */
[----:B------:R-:W-:Y:S05]  /*29b0*/  BRA `(.L_x_39742) ;  /* 0x0000000000987947 */ /* 0x000fea0003800000 */
.L_x_39754:
        /* <DEDUP_REMOVED lines=14> */
.L_x_39768:
[----:B------:R-:W-:Y:S05]  /*2aa0*/  BSYNC B0 ;  /* 0x0000000000007941 */ /* 0x000fea0003800000 */
.L_x_39767:
[----:B------:R-:W4:Y:S01]  /*2ab0*/  F2I.FTZ.TRUNC.NTZ R24, R24 ;  /* 0x0000001800187305 */ /* 0x000f22000021f100 */
[----:B------:R-:W-:Y:S05]  /*2ac0*/  BRA `(.L_x_39742) ;  /* 0x0000000000547947 */ /* 0x000fea0003800000 */
.L_x_39741:
        /* <DEDUP_REMOVED lines=17> */
.L_x_39769:
[----:B------:R-:W-:Y:S05]  /*2be0*/  BRA `(.L_x_39742) ;  /* 0x00000000000c7947 */ /* 0x000fea0003800000 */
.L_x_39766:
[----:B------:R0:W5:Y:S01]  /*2bf0*/  LDG.E R24, desc[UR36][R2.64] ;  /* 0x0000002402187981 */ /* 0x000162000c1e1900 */
[----:B------:R-:W-:Y:S05]  /*2c00*/  BRA `(.L_x_39742) ;  /* 0x0000000000047947 */ /* 0x000fea0003800000 */
.L_x_39765:
[----:B------:R3:W5:Y:S02]  /*2c10*/  LDG.E R24, desc[UR36][R2.64] ;  /* 0x0000002402187981 */ /* 0x000764000c1e1900 */
.L_x_39742:
[----:B------:R-:W-:-:S07]  /*2c20*/  VIADD R26, R26, 0x80 ;  /* 0x000000801a1a7836 */ /* 0x000fce0000000000 */
.L_x_39736:
[----:B------:R-:W-:Y:S05]  /*2c30*/  BSYNC B6 ;  /* 0x0000000000067941 */ /* 0x000fea0003800000 */
.L_x_39735:
        /* <DEDUP_REMOVED lines=22> */
.L_x_39775:
[----:B------:R0:W5:Y:S01]  /*2da0*/  LDG.E.U8 R22, desc[UR36][R2.64] ;  /* 0x0000002402167981 */ /* 0x000162000c1e1100 */
[----:B------:R-:W-:Y:S05]  /*2db0*/  BRA `(.L_x_39771) ;  /* 0x0000000c00307947 */ /* 0x000fea0003800000 */
.L_x_39774:
        /* <DEDUP_REMOVED lines=8> */
.L_x_39778:
[----:B------:R0:W5:Y:S01]  /*2e40*/  LDG.E R22, desc[UR36][R2.64] ;  /* 0x0000002402167981 */ /* 0x000162000c1e1900 */
[----:B------:R-:W-:Y:S05]  /*2e50*/  BRA `(.L_x_39771) ;  /* 0x0000000c00087947 */ /* 0x000fea0003800000 */
.L_x_39777:
[----:B------:R0:W5:Y:S01]  /*2e60*/  LDG.E.S16 R22, desc[UR36][R2.64] ;  /* 0x0000002402167981 */ /* 0x000162000c1e1700 */
[----:B------:R-:W-:Y:S05]  /*2e70*/  BRA `(.L_x_39771) ;  /* 0x0000000c00007947 */ /* 0x000fea0003800000 */
.L_x_39773:
        /* <DEDUP_REMOVED lines=9> */
.L_x_39780:
[----:B------:R-:W3:Y:S02]  /*2f10*/  LDG.E.U16 R2, desc[UR36][R2.64] ;  /* 0x0000002402027981 */ /* 0x000ee4000c1e1500 */
[----:B---3--:R-:W-:-:S06]  /*2f20*/  HADD2.F32 R22, -RZ, R2.H0_H0 ;  /* 0x20000002ff167230 */ /* 0x008fcc0000004100 */
[----:B------:R-:W0:Y:S01]  /*2f30*/  F2I.FTZ.TRUNC.NTZ R22, R22 ;  /* 0x0000001600167305 */ /* 0x000e22000021f100 */
[----:B------:R-:W-:Y:S05]  /*2f40*/  BRA `(.L_x_39771) ;  /* 0x0000000800cc7947 */ /* 0x000fea0003800000 */
.L_x_39779:
        /* <DEDUP_REMOVED lines=9> */
.L_x_39782:
[----:B------:R-:W3:Y:S02]  /*2fe0*/  LDG.E.U16 R2, desc[UR36][R2.64] ;  /* 0x0000002402027981 */ /* 0x000ee4000c1e1500 */
[----:B---3--:R-:W-:-:S06]  /*2ff0*/  HADD2.F32 R22, -RZ, R2.H0_H0 ;  /* 0x20000002ff167230 */ /* 0x008fcc0000004100 */
[----:B------:R-:W0:Y:S01]  /*3000*/  F2I.FTZ.TRUNC.NTZ R22, R22 ;  /* 0x0000001600167305 */ /* 0x000e22000021f100 */
[----:B------:R-:W-:Y:S05]  /*3010*/  BRA `(.L_x_39771) ;  /* 0x0000000800987947 */ /* 0x000fea0003800000 */
.L_x_39781:
[----:B------:R-:W3:Y:S02]  /*3020*/  LDG.E.64 R2, desc[UR36][R2.64] ;  /* 0x0000002402027981 */ /* 0x000ee4000c1e1b00 */
[----:B---3--:R0:W1:Y:S01]  /*3030*/  F2I.F64.TRUNC R22, R2 ;  /* 0x0000000200167311 */ /* 0x008062000030d100 */
[----:B------:R-:W-:Y:S05]  /*3040*/  BRA `(.L_x_39771) ;  /* 0x00000008008c7947 */ /* 0x000fea0003800000 */
.L_x_39772:
        /* <DEDUP_REMOVED lines=12> */
.L_x_39785:
[----:B------:R-:W3:Y:S02]  /*3110*/  LDG.E.64 R2, desc[UR36][R2.64] ;  /* 0x0000002402027981 */ /* 0x000ee4000c1e1b00 */
[----:B---3--:R0:W1:Y:S01]  /*3120*/  F2I.F64.TRUNC R22, R2 ;  /* 0x0000000200167311 */ /* 0x008062000030d100 */
[----:B------:R-:W-:Y:S05]  /*3130*/  BRA `(.L_x_39771) ;  /* 0x0000000800507947 */ /* 0x000fea0003800000 */
.L_x_39784:
        /* <DEDUP_REMOVED lines=27> */
.L_x_39787:
        /* <DEDUP_REMOVED lines=14> */
.L_x_39786:
[----:B------:R-:W3:Y:S02]  /*33d0*/  LDG.E.U16 R22, desc[UR36][R2.64] ;  /* 0x0000002402167981 */ /* 0x000ee4000c1e1500 */
[----:B---3--:R-:W-:-:S06]  /*33e0*/  IMAD.U32 R22, R22, 0x10000, RZ ;  /* 0x0001000016167824 */ /* 0x008fcc00078e00ff */
[----:B------:R-:W0:Y:S01]  /*33f0*/  F2I.FTZ.TRUNC.NTZ R22, R22 ;  /* 0x0000001600167305 */ /* 0x000e22000021f100 */
[----:B------:R-:W-:Y:S05]  /*3400*/  BRA `(.L_x_39771) ;  /* 0x00000004009c7947 */ /* 0x000fea0003800000 */
.L_x_39783:
        /* <DEDUP_REMOVED lines=10> */
.L_x_39790:
        /* <DEDUP_REMOVED lines=21> */
.L_x_39794:
[----:B------:R-:W-:Y:S05]  /*3600*/  BSYNC B1 ;  /* 0x0000000000017941 */ /* 0x000fea0003800000 */
.L_x_39793:
[----:B------:R-:W-:Y:S01]  /*3610*/  IMAD.SHL.U32 R2, R2, 0x100000, RZ ;  /* 0x0010000002027824 */ /* 0x000fe200078e00ff */
[----:B------:R-:W-:-:S04]  /*3620*/  LEA R3, R0, 0x3b800000, 0x17 ;  /* 0x3b80000000037811 */ /* 0x000fc800078eb8ff */
[----:B------:R-:W-:-:S07]  /*3630*/  LOP3.LUT R22, R3, R2, R22, 0xfe, !PT ;  /* 0x0000000203167212 */ /* 0x000fce00078efe16 */
.L_x_39792:
[----:B------:R-:W-:Y:S05]  /*3640*/  BSYNC B0 ;  /* 0x0000000000007941 */ /* 0x000fea0003800000 */
.L_x_39791:
[----:B------:R-:W0:Y:S01]  /*3650*/  F2I.FTZ.TRUNC.NTZ R22, R22 ;  /* 0x0000001600167305 */ /* 0x000e22000021f100 */
[----:B------:R-:W-:Y:S05]  /*3660*/  BRA `(.L_x_39771) ;  /* 0x0000000400047947 */ /* 0x000fea0003800000 */
.L_x_39789:
        /* <DEDUP_REMOVED lines=21> */
.L_x_39798:
[----:B------:R-:W-:Y:S05]  /*37c0*/  BSYNC B1 ;  /* 0x0000000000017941 */ /* 0x000fea0003800000 */
.L_x_39797:
[----:B------:R-:W-:Y:S01]  /*37d0*/  IMAD.SHL.U32 R2, R2, 0x200000, RZ ;  /* 0x0020000002027824 */ /* 0x000fe200078e00ff */
[----:B------:R-:W-:-:S04]  /*37e0*/  LEA R3, R0, 0x37800000, 0x17 ;  /* 0x3780000000037811 */ /* 0x000fc800078eb8ff */
[----:B------:R-:W-:-:S07]  /*37f0*/  LOP3.LUT R22, R3, R2, R22, 0xfe, !PT ;  /* 0x0000000203167212 */ /* 0x000fce00078efe16 */
.L_x_39796:
[----:B------:R-:W-:Y:S05]  /*3800*/  BSYNC B0 ;  /* 0x0000000000007941 */ /* 0x000fea0003800000 */
.L_x_39795:
[----:B------:R-:W0:Y:S01]  /*3810*/  F2I.FTZ.TRUNC.NTZ R22, R22 ;  /* 0x0000001600167305 */ /* 0x000e22000021f100 */
[----:B------:R-:W-:Y:S05]  /*3820*/  BRA `(.L_x_39771) ;  /* 0x0000000000947947 */ /* 0x000fea0003800000 */
.L_x_39788:
        /* <DEDUP_REMOVED lines=14> */
.L_x_39802:
[----:B------:R-:W-:Y:S05]  /*3910*/  BSYNC B0 ;  /* 0x0000000000007941 */ /* 0x000fea0003800000 */
.L_x_39801:
[----:B------:R-:W0:Y:S01]  /*3920*/  F2I.FTZ.TRUNC.NTZ R22, R22 ;  /* 0x0000001600167305 */ /* 0x000e22000021f100 */
[----:B------:R-:W-:Y:S05]  /*3930*/  BRA `(.L_x_39771) ;  /* 0x0000000000507947 */ /* 0x000fea0003800000 */
.L_x_39776:
        /* <DEDUP_REMOVED lines=16> */
.L_x_39803:
[----:B------:R-:W-:Y:S05]  /*3a40*/  BRA `(.L_x_39771) ;  /* 0x00000000000c7947 */ /* 0x000fea0003800000 */
.L_x_39800:
[----:B------:R0:W5:Y:S01]  /*3a50*/  LDG.E R22, desc[UR36][R2.64] ;  /* 0x0000002402167981 */ /* 0x000162000c1e1900 */
[----:B------:R-:W-:Y:S05]  /*3a60*/  BRA `(.L_x_39771) ;  /* 0x0000000000047947 */ /* 0x000fea0003800000 */
.L_x_39799:
[----:B------:R0:W5:Y:S02]  /*3a70*/  LDG.E R22, desc[UR36][R2.64] ;  /* 0x0000002402167981 */ /* 0x000164000c1e1900 */
.L_x_39771:
[----:B------:R-:W-:Y:S05]  /*3a80*/  BSYNC B6 ;  /* 0x0000000000067941 */ /* 0x000fea0003800000 */
.L_x_39770:
[----:B01-34-:R-:W0:Y:S01]  /*3a90*/  S2R R2, SR_TID.X ;  /* 0x0000000000027919 */ /* 0x01be220000002100 */
[----:B------:R-:W1:Y:S01]  /*3aa0*/  LDC.U8 R17, c[0x0][0x23c] ;  /* 0x00008f00ff117b82 */ /* 0x000e620000000000 */
[----:B------:R-:W-:Y:S01]  /*3ab0*/  ULDC UR4, c[0x0][0x218] ;  /* 0x0000860000047ab9 */ /* 0x000fe20000000800 */
[----:B------:R-:W-:Y:S01]  /*3ac0*/  BSSY B6, `(.L_x_39804) ;  /* 0x00000f8000067945 */ /* 0x000fe20003800000 */
[----:B------:R-:W-:-:S04]  /*3ad0*/  ISETP.NE.AND P0, PT, RZ, UR4, PT ;  /* 0x00000004ff007c0c */ /* 0x000fc8000bf05270 */
[----:B-----5:R-:W-:Y:S02]  /*3ae0*/  ISETP.NE.AND P3, PT, R18, RZ, P0 ;  /* 0x000000ff1200720c */ /* 0x020fe40000765270 */
[----:B------:R-:W-:Y:S02]  /*3af0*/  ISETP.NE.AND P2, PT, R16, RZ, P0 ;  /* 0x000000ff1000720c */ /* 0x000fe40000745270 */
[----:B--2---:R-:W-:Y:S02]  /*3b00*/  ISETP.NE.AND P1, PT, R24, RZ, P0 ;  /* 0x000000ff1800720c */ /* 0x004fe40000725270 */
        /* <DEDUP_REMOVED lines=28> */
.L_x_39809:
[----:B------:R0:W-:Y:S01]  /*3cd0*/  STG.E.U8 desc[UR36][R8.64], R3 ;  /* 0x0000000308007986 */ /* 0x0001e2000c101124 */
[----:B------:R-:W-:Y:S05]  /*3ce0*/  BRA `(.L_x_39805) ;  /* 0x0000000c00547947 */ /* 0x000fea0003800000 */
.L_x_39808:
        /* <DEDUP_REMOVED lines=10> */
.L_x_39812:
[----:B------:R0:W-:Y:S01]  /*3d90*/  STG.E desc[UR36][R8.64], R3 ;  /* 0x0000000308007986 */ /* 0x0001e2000c101924 */
[----:B------:R-:W-:Y:S05]  /*3da0*/  BRA `(.L_x_39805) ;  /* 0x0000000c00247947 */ /* 0x000fea0003800000 */
.L_x_39811:
[----:B------:R0:W-:Y:S01]  /*3db0*/  STG.E.U16 desc[UR36][R8.64], R3 ;  /* 0x0000000308007986 */ /* 0x0001e2000c101524 */
[----:B------:R-:W-:Y:S05]  /*3dc0*/  BRA `(.L_x_39805) ;  /* 0x0000000c001c7947 */ /* 0x000fea0003800000 */
.L_x_39807:
        /* <DEDUP_REMOVED lines=9> */
.L_x_39814:
[----:B------:R-:W0:Y:S02]  /*3e60*/  I2F.S16 R0, R3 ;  /* 0x0000000300007306 */ /* 0x000e240000101400 */
[----:B0-----:R-:W-:-:S05]  /*3e70*/  F2FP.F16.F32.PACK_AB R0, RZ, R0 ;  /* 0x00000000ff00723e */ /* 0x001fca00000000ff */
[----:B------:R0:W-:Y:S01]  /*3e80*/  STG.E.U16 desc[UR36][R8.64], R0 ;  /* 0x0000000008007986 */ /* 0x0001e2000c101524 */
[----:B------:R-:W-:Y:S05]  /*3e90*/  BRA `(.L_x_39805) ;  /* 0x0000000800e87947 */ /* 0x000fea0003800000 */
.L_x_39813:
        /* <DEDUP_REMOVED lines=10> */
.L_x_39816:
[----:B------:R-:W0:Y:S02]  /*3f40*/  I2F.S16 R3, R3 ;  /* 0x0000000300037306 */ /* 0x000e240000101400 */
[----:B0-----:R-:W-:-:S04]  /*3f50*/  F2FP.F16.F32.PACK_AB R3, RZ, R3 ;  /* 0x00000003ff03723e */ /* 0x001fc800000000ff */
[----:B------:R-:W-:-:S05]  /*3f60*/  PRMT R3, R3, 0x5410, RZ ;  /* 0x0000541003037816 */ /* 0x000fca00000000ff */
[----:B------:R0:W-:Y:S01]  /*3f70*/  STG.E desc[UR36][R8.64], R3 ;  /* 0x0000000308007986 */ /* 0x0001e2000c101924 */
[----:B------:R-:W-:Y:S05]  /*3f80*/  BRA `(.L_x_39805) ;  /* 0x0000000800ac7947 */ /* 0x000fea0003800000 */
.L_x_39815:
[----:B------:R-:W0:Y:S02]  /*3f90*/  I2F.F64.S16 R4, R3 ;  /* 0x0000000300047312 */ /* 0x000e240000101c00 */
[----:B0-----:R0:W-:Y:S01]  /*3fa0*/  STG.E.64 desc[UR36][R8.64], R4 ;  /* 0x0000000408007986 */ /* 0x0011e2000c101b24 */
[----:B------:R-:W-:Y:S05]  /*3fb0*/  BRA `(.L_x_39805) ;  /* 0x0000000800a07947 */ /* 0x000fea0003800000 */
.L_x_39806:
        /* <DEDUP_REMOVED lines=10> */
.L_x_39819:
[----:B------:R-:W0:Y:S01]  /*4060*/  I2F.F64.S16 R4, R3 ;  /* 0x0000000300047312 */ /* 0x000e220000101c00 */
[----:B------:R-:W-:-:S05]  /*4070*/  CS2R R6, SRZ ;  /* 0x0000000000067805 */ /* 0x000fca000001ff00 */
[----:B0-----:R0:W-:Y:S01]  /*4080*/  STG.E.128 desc[UR36][R8.64], R4 ;  /* 0x0000000408007986 */ /* 0x0011e2000c101d24 */
[----:B------:R-:W-:Y:S05]  /*4090*/  BRA `(.L_x_39805) ;  /* 0x0000000800687947 */ /* 0x000fea0003800000 */
.L_x_39818:
        /* <DEDUP_REMOVED lines=21> */
.L_x_39823:
[----:B------:R-:W-:Y:S05]  /*41f0*/  BSYNC B0 ;  /* 0x0000000000007941 */ /* 0x000fea0003800000 */
.L_x_39822:
[----:B------:R-:W-:-:S05]  /*4200*/  LOP3.LUT R5, R0, R5, RZ, 0xfc, !PT ;  /* 0x0000000500057212 */ /* 0x000fca00078efcff */
[----:B------:R0:W-:Y:S01]  /*4210*/  STG.E.U8 desc[UR36][R8.64], R5 ;  /* 0x0000000508007986 */ /* 0x0001e2000c101124 */
[----:B------:R-:W-:Y:S05]  /*4220*/  BRA `(.L_x_39805) ;  /* 0x0000000800047947 */ /* 0x000fea0003800000 */
.L_x_39821:
        /* <DEDUP_REMOVED lines=13> */
.L_x_39825:
[----:B------:R-:W-:Y:S01]  /*4300*/  IMAD.MOV.U32 R0, RZ, RZ, 0x7f ;  /* 0x0000007fff007424 */ /* 0x000fe200078e00ff */
[----:B------:R-:W-:-:S04]  /*4310*/  ISETP.GT.U32.AND P0, PT, R4, 0x7f800000, PT ;  /* 0x7f8000000400780c */ /* 0x000fc80003f04070 */
[----:B------:R-:W-:-:S09]  /*4320*/  SEL R0, R0, 0x7c, P0 ;  /* 0x0000007c00007807 */ /* 0x000fd20000000000 */
.L_x_39826:
[----:B------:R-:W-:Y:S05]  /*4330*/  BSYNC B0 ;  /* 0x0000000000007941 */ /* 0x000fea0003800000 */
.L_x_39824:
[----:B------:R-:W-:-:S04]  /*4340*/  LOP3.LUT R3, R5, 0x80000000, RZ, 0xc0, !PT ;  /* 0x8000000005037812 */ /* 0x000fc800078ec0ff */
[----:B------:R-:W-:-:S04]  /*4350*/  SHF.R.U32.HI R3, RZ, 0x18, R3 ;  /* 0x00000018ff037819 */ /* 0x000fc80000011603 */
[----:B------:R-:W-:-:S05]  /*4360*/  LOP3.LUT R3, R0, R3, RZ, 0xfc, !PT ;  /* 0x0000000300037212 */ /* 0x000fca00078efcff */
[----:B------:R0:W-:Y:S01]  /*4370*/  STG.E.U8 desc[UR36][R8.64], R3 ;  /* 0x0000000308007986 */ /* 0x0001e2000c101124 */
[----:B------:R-:W-:Y:S05]  /*4380*/  BRA `(.L_x_39805) ;  /* 0x0000000400ac7947 */ /* 0x000fea0003800000 */
.L_x_39820:
[----:B------:R-:W0:Y:S02]  /*4390*/  I2F.S16 R0, R3 ;  /* 0x0000000300007306 */ /* 0x000e240000101400 */
[----:B0-----:R-:W-:-:S05]  /*43a0*/  F2FP.BF16.F32.PACK_AB R0, RZ, R0 ;  /* 0x00000000ff00723e */ /* 0x001fca00000010ff */
[----:B------:R0:W-:Y:S01]  /*43b0*/  STG.E.U16 desc[UR36][R8.64], R0 ;  /* 0x0000000008007986 */ /* 0x0001e2000c101524 */
[----:B------:R-:W-:Y:S05]  /*43c0*/  BRA `(.L_x_39805) ;  /* 0x00000004009c7947 */ /* 0x000fea0003800000 */
.L_x_39817:
        /* <DEDUP_REMOVED lines=10> */
.L_x_39829:
        /* <DEDUP_REMOVED lines=17> */
.L_x_39832:
[----:B------:R-:W-:-:S04]  /*4580*/  LOP3.LUT R3, R3, 0x80000000, RZ, 0xc0, !PT ;  /* 0x8000000003037812 */ /* 0x000fc800078ec0ff */
[----:B------:R-:W-:-:S04]  /*4590*/  SHF.R.U32.HI R3, RZ, 0x18, R3 ;  /* 0x00000018ff037819 */ /* 0x000fc80000011603 */
[----:B------:R-:W-:-:S04]  /*45a0*/  LOP3.LUT R0, R0, R3, RZ, 0xfc, !PT ;  /* 0x0000000300007212 */ /* 0x000fc800078efcff */
[----:B------:R-:W-:-:S07]  /*45b0*/  PRMT R4, R0, 0x7610, R4 ;  /* 0x0000761000047816 */ /* 0x000fce0000000004 */
.L_x_39831:
[----:B------:R-:W-:Y:S05]  /*45c0*/  BSYNC B0 ;  /* 0x0000000000007941 */ /* 0x000fea0003800000 */
.L_x_39830:
[----:B------:R4:W-:Y:S01]  /*45d0*/  STG.E.U8 desc[UR36][R8.64], R4 ;  /* 0x0000000408007986 */ /* 0x0009e2000c101124 */
[----:B------:R-:W-:Y:S05]  /*45e0*/  BRA `(.L_x_39805) ;  /* 0x0000000400147947 */ /* 0x000fea0003800000 */
.L_x_39828:
        /* <DEDUP_REMOVED lines=17> */
.L_x_39835:
[----:B------:R-:W-:-:S04]  /*4700*/  LOP3.LUT R3, R3, 0x80000000, RZ, 0xc0, !PT ;  /* 0x8000000003037812 */ /* 0x000fc800078ec0ff */
[----:B------:R-:W-:-:S04]  /*4710*/  SHF.R.U32.HI R3, RZ, 0x18, R3 ;  /* 0x00000018ff037819 */ /* 0x000fc80000011603 */
[----:B------:R-:W-:-:S04]  /*4720*/  LOP3.LUT R0, R0, R3, RZ, 0xfc, !PT ;  /* 0x0000000300007212 */ /* 0x000fc800078efcff */
[----:B------:R-:W-:-:S07]  /*4730*/  PRMT R4, R0, 0x7610, R4 ;  /* 0x0000761000047816 */ /* 0x000fce0000000004 */
.L_x_39834:
[----:B------:R-:W-:Y:S05]  /*4740*/  BSYNC B0 ;  /* 0x0000000000007941 */ /* 0x000fea0003800000 */
.L_x_39833:
[----:B------:R0:W-:Y:S01]  /*4750*/  STG.E.U8 desc[UR36][R8.64], R4 ;  /* 0x0000000408007986 */ /* 0x0001e2000c101124 */
[----:B------:R-:W-:Y:S05]  /*4760*/  BRA `(.L_x_39805) ;  /* 0x0000000000b47947 */ /* 0x000fea0003800000 */
.L_x_39827:
        /* <DEDUP_REMOVED lines=23> */
.L_x_39810:
        /* <DEDUP_REMOVED lines=16> */
.L_x_39838:
[----:B------:R-:W-:Y:S05]  /*49e0*/  BRA `(.L_x_39805) ;  /* 0x0000000000147947 */ /* 0x000fea0003800000 */
.L_x_39837:
[----:B------:R-:W-:Y:S02]  /*49f0*/  IMAD.MOV.U32 R4, RZ, RZ, R3 ;  /* 0x000000ffff047224 */ /* 0x000fe400078e0003 */
[----:B------:R-:W-:-:S05]  /*4a00*/  IMAD.MOV.U32 R5, RZ, RZ, RZ ;  /* 0x000000ffff057224 */ /* 0x000fca00078e00ff */
[----:B------:R3:W-:Y:S01]  /*4a10*/  STG.E.64 desc[UR36][R8.64], R4 ;  /* 0x0000000408007986 */ /* 0x0007e2000c101b24 */
[----:B------:R-:W-:Y:S05]  /*4a20*/  BRA `(.L_x_39805) ;  /* 0x0000000000047947 */ /* 0x000fea0003800000 */
.L_x_39836:
[----:B------:R0:W-:Y:S02]  /*4a30*/  STG.E desc[UR36][R8.64], R3 ;  /* 0x0000000308007986 */ /* 0x0001e4000c101924 */
.L_x_39805:
[----:B------:R-:W-:Y:S05]  /*4a40*/  BSYNC B6 ;  /* 0x0000000000067941 */ /* 0x000fea0003800000 */
.L_x_39804:
        /* <DEDUP_REMOVED lines=23> */
.L_x_39844:
[----:B------:R0:W-:Y:S01]  /*4bc0*/  STG.E.U8 desc[UR36][R8.64], R22 ;  /* 0x0000001608007986 */ /* 0x0001e2000c101124 */
[----:B------:R-:W-:Y:S05]  /*4bd0*/  BRA `(.L_x_39846) ;  /* 0x0000000c00507947 */ /* 0x000fea0003800000 */
.L_x_39843:
        /* <DEDUP_REMOVED lines=10> */
.L_x_39848:
[----:B------:R0:W-:Y:S01]  /*4c80*/  STG.E desc[UR36][R8.64], R22 ;  /* 0x0000001608007986 */ /* 0x0001e2000c101924 */
[----:B------:R-:W-:Y:S05]  /*4c90*/  BRA `(.L_x_39846) ;  /* 0x0000000c00207947 */ /* 0x000fea0003800000 */
.L_x_39847:
[----:B------:R0:W-:Y:S01]  /*4ca0*/  STG.E.U16 desc[UR36][R8.64], R22 ;  /* 0x0000001608007986 */ /* 0x0001e2000c101524 */
[----:B------:R-:W-:Y:S05]  /*4cb0*/  BRA `(.L_x_39846) ;  /* 0x0000000c00187947 */ /* 0x000fea0003800000 */
.L_x_39842:
        /* <DEDUP_REMOVED lines=9> */
.L_x_39850:
[----:B------:R-:W0:Y:S02]  /*4d50*/  I2F.S16 R0, R22 ;  /* 0x0000001600007306 */ /* 0x000e240000101400 */
[----:B0-----:R-:W-:-:S05]  /*4d60*/  F2FP.F16.F32.PACK_AB R0, RZ, R0 ;  /* 0x00000000ff00723e */ /* 0x001fca00000000ff */
[----:B------:R0:W-:Y:S01]  /*4d70*/  STG.E.U16 desc[UR36][R8.64], R0 ;  /* 0x0000000008007986 */ /* 0x0001e2000c101524 */
[----:B------:R-:W-:Y:S05]  /*4d80*/  BRA `(.L_x_39846) ;  /* 0x0000000800e47947 */ /* 0x000fea0003800000 */
.L_x_39849:
        /* <DEDUP_REMOVED lines=10> */
.L_x_39852:
[----:B------:R-:W0:Y:S02]  /*4e30*/  I2F.S16 R22, R22 ;  /* 0x0000001600167306 */ /* 0x000e240000101400 */
[----:B0-----:R-:W-:-:S04]  /*4e40*/  F2FP.F16.F32.PACK_AB R3, RZ, R22 ;  /* 0x00000016ff03723e */ /* 0x001fc800000000ff */
[----:B------:R-:W-:-:S05]  /*4e50*/  PRMT R3, R3, 0x5410, RZ ;  /* 0x0000541003037816 */ /* 0x000fca00000000ff */
[----:B------:R0:W-:Y:S01]  /*4e60*/  STG.E desc[UR36][R8.64], R3 ;  /* 0x0000000308007986 */ /* 0x0001e2000c101924 */
[----:B------:R-:W-:Y:S05]  /*4e70*/  BRA `(.L_x_39846) ;  /* 0x0000000800a87947 */ /* 0x000fea0003800000 */
.L_x_39851:
[----:B------:R-:W0:Y:S02]  /*4e80*/  I2F.F64.S16 R4, R22 ;  /* 0x0000001600047312 */ /* 0x000e240000101c00 */
[----:B0-----:R0:W-:Y:S01]  /*4e90*/  STG.E.64 desc[UR36][R8.64], R4 ;  /* 0x0000000408007986 */ /* 0x0011e2000c101b24 */
[----:B------:R-:W-:Y:S05]  /*4ea0*/  BRA `(.L_x_39846) ;  /* 0x00000008009c7947 */ /* 0x000fea0003800000 */
.L_x_39841:
        /* <DEDUP_REMOVED lines=10> */
.L_x_39855:
[----:B------:R-:W0:Y:S01]  /*4f50*/  I2F.F64.S16 R4, R22 ;  /* 0x0000001600047312 */ /* 0x000e220000101c00 */
[----:B------:R-:W-:-:S05]  /*4f60*/  CS2R R6, SRZ ;  /* 0x0000000000067805 */ /* 0x000fca000001ff00 */
[----:B0-----:R0:W-:Y:S01]  /*4f70*/  STG.E.128 desc[UR36][R8.64], R4 ;  /* 0x0000000408007986 */ /* 0x0011e2000c101d24 */
[----:B------:R-:W-:Y:S05]  /*4f80*/  BRA `(.L_x_39846) ;  /* 0x0000000800647947 */ /* 0x000fea0003800000 */
.L_x_39854:
        /* <DEDUP_REMOVED lines=21> */
.L_x_39859:
[----:B------:R-:W-:Y:S05]  /*50e0*/  BSYNC B0 ;  /* 0x0000000000007941 */ /* 0x000fea0003800000 */
.L_x_39858:
[----:B------:R-:W-:-:S05]  /*50f0*/  LOP3.LUT R5, R0, R5, RZ, 0xfc, !PT ;  /* 0x0000000500057212 */ /* 0x000fca00078efcff */
[----:B------:R0:W-:Y:S01]  /*5100*/  STG.E.U8 desc[UR36][R8.64], R5 ;  /* 0x0000000508007986 */ /* 0x0001e2000c101124 */
[----:B------:R-:W-:Y:S05]  /*5110*/  BRA `(.L_x_39846) ;  /* 0x0000000800007947 */ /* 0x000fea0003800000 */
.L_x_39857:
        /* <DEDUP_REMOVED lines=13> */
.L_x_39861:
[----:B------:R-:W-:Y:S01]  /*51f0*/  IMAD.MOV.U32 R0, RZ, RZ, 0x7f ;  /* 0x0000007fff007424 */ /* 0x000fe200078e00ff */
[----:B------:R-:W-:-:S04]  /*5200*/  ISETP.GT.U32.AND P0, PT, R3, 0x7f800000, PT ;  /* 0x7f8000000300780c */ /* 0x000fc80003f04070 */
[----:B------:R-:W-:-:S09]  /*5210*/  SEL R0, R0, 0x7c, P0 ;  /* 0x0000007c00007807 */ /* 0x000fd20000000000 */
.L_x_39862:
[----:B------:R-:W-:Y:S05]  /*5220*/  BSYNC B0 ;  /* 0x0000000000007941 */ /* 0x000fea0003800000 */
.L_x_39860:
[----:B------:R-:W-:-:S04]  /*5230*/  LOP3.LUT R3, R5, 0x80000000, RZ, 0xc0, !PT ;  /* 0x8000000005037812 */ /* 0x000fc800078ec0ff */
[----:B------:R-:W-:-:S04]  /*5240*/  SHF.R.U32.HI R3, RZ, 0x18, R3 ;  /* 0x00000018ff037819 */ /* 0x000fc80000011603 */
[----:B------:R-:W-:-:S05]  /*5250*/  LOP3.LUT R3, R0, R3, RZ, 0xfc, !PT ;  /* 0x0000000300037212 */ /* 0x000fca00078efcff */
[----:B------:R0:W-:Y:S01]  /*5260*/  STG.E.U8 desc[UR36][R8.64], R3 ;  /* 0x0000000308007986 */ /* 0x0001e2000c101124 */
[----:B------:R-:W-:Y:S05]  /*5270*/  BRA `(.L_x_39846) ;  /* 0x0000000400a87947 */ /* 0x000fea0003800000 */
.L_x_39856:
[----:B------:R-:W0:Y:S02]  /*5280*/  I2F.S16 R0, R22 ;  /* 0x0000001600007306 */ /* 0x000e240000101400 */
[----:B0-----:R-:W-:-:S05]  /*5290*/  F2FP.BF16.F32.PACK_AB R0, RZ, R0 ;  /* 0x00000000ff00723e */ /* 0x001fca00000010ff */
[----:B------:R0:W-:Y:S01]  /*52a0*/  STG.E.U16 desc[UR36][R8.64], R0 ;  /* 0x0000000008007986 */ /* 0x0001e2000c101524 */
[----:B------:R-:W-:Y:S05]  /*52b0*/  BRA `(.L_x_39846) ;  /* 0x0000000400987947 */ /* 0x000fea0003800000 */
.L_x_39853:
        /* <DEDUP_REMOVED lines=10> */
.L_x_39865:
        /* <DEDUP_REMOVED lines=17> */
.L_x_39868:
[----:B------:R-:W-:-:S04]  /*5470*/  LOP3.LUT R3, R5, 0x80000000, RZ, 0xc0, !PT ;  /* 0x8000000005037812 */ /* 0x000fc800078ec0ff */
[----:B------:R-:W-:-:S04]  /*5480*/  SHF.R.U32.HI R3, RZ, 0x18, R3 ;  /* 0x00000018ff037819 */ /* 0x000fc80000011603 */
[----:B------:R-:W-:-:S04]  /*5490*/  LOP3.LUT R0, R0, R3, RZ, 0xfc, !PT ;  /* 0x0000000300007212 */ /* 0x000fc800078efcff */
[----:B------:R-:W-:-:S07]  /*54a0*/  PRMT R4, R0, 0x7610, R4 ;  /* 0x0000761000047816 */ /* 0x000fce0000000004 */
.L_x_39867:
[----:B------:R-:W-:Y:S05]  /*54b0*/  BSYNC B0 ;  /* 0x0000000000007941 */ /* 0x000fea0003800000 */
.L_x_39866:
[----:B------:R3:W-:Y:S01]  /*54c0*/  STG.E.U8 desc[UR36][R8.64], R4 ;  /* 0x0000000408007986 */ /* 0x0007e2000c101124 */
[----:B------:R-:W-:Y:S05]  /*54d0*/  BRA `(.L_x_39846) ;  /* 0x0000000400107947 */ /* 0x000fea0003800000 */
.L_x_39864:
        /* <DEDUP_REMOVED lines=17> */
.L_x_39871:
[----:B------:R-:W-:-:S04]  /*55f0*/  LOP3.LUT R3, R5, 0x80000000, RZ, 0xc0, !PT ;  /* 0x8000000005037812 */ /* 0x000fc800078ec0ff */
[----:B------:R-:W-:-:S04]  /*5600*/  SHF.R.U32.HI R3, RZ, 0x18, R3 ;  /* 0x00000018ff037819 */ /* 0x000fc80000011603 */
[----:B------:R-:W-:-:S04]  /*5610*/  LOP3.LUT R0, R0, R3, RZ, 0xfc, !PT ;  /* 0x0000000300007212 */ /* 0x000fc800078efcff */
[----:B------:R-:W-:-:S07]  /*5620*/  PRMT R4, R0, 0x7610, R4 ;  /* 0x0000761000047816 */ /* 0x000fce0000000004 */
.L_x_39870:
[----:B------:R-:W-:Y:S05]  /*5630*/  BSYNC B0 ;  /* 0x0000000000007941 */ /* 0x000fea0003800000 */
.L_x_39869:
[----:B------:R0:W-:Y:S01]  /*5640*/  STG.E.U8 desc[UR36][R8.64], R4 ;  /* 0x0000000408007986 */ /* 0x0001e2000c101124 */
[----:B------:R-:W-:Y:S05]  /*5650*/  BRA `(.L_x_39846) ;  /* 0x0000000000b07947 */ /* 0x000fea0003800000 */
.L_x_39863:
        /* <DEDUP_REMOVED lines=22> */
.L_x_39845:
        /* <DEDUP_REMOVED lines=16> */
.L_x_39874:
[----:B------:R-:W-:Y:S05]  /*58c0*/  BRA `(.L_x_39846) ;  /* 0x0000000000147947 */ /* 0x000fea0003800000 */
.L_x_39873:
[----:B------:R-:W-:Y:S02]  /*58d0*/  IMAD.MOV.U32 R4, RZ, RZ, R22 ;  /* 0x000000ffff047224 */ /* 0x000fe400078e0016 */
[----:B------:R-:W-:-:S05]  /*58e0*/  IMAD.MOV.U32 R5, RZ, RZ, RZ ;  /* 0x000000ffff057224 */ /* 0x000fca00078e00ff */
[----:B------:R2:W-:Y:S01]  /*58f0*/  STG.E.64 desc[UR36][R8.64], R4 ;  /* 0x0000000408007986 */ /* 0x0005e2000c101b24 */
[----:B------:R-:W-:Y:S05]  /*5900*/  BRA `(.L_x_39846) ;  /* 0x0000000000047947 */ /* 0x000fea0003800000 */
.L_x_39872:
[----:B------:R0:W-:Y:S02]  /*5910*/  STG.E desc[UR36][R8.64], R22 ;  /* 0x0000001608007986 */ /* 0x0001e4000c101924 */
.L_x_39846:
        /* <DEDUP_REMOVED lines=23> */
.L_x_39878:
[----:B------:R3:W-:Y:S01]  /*5a90*/  STG.E.U8 desc[UR36][R8.64], R18 ;  /* 0x0000001208007986 */ /* 0x0007e2000c101124 */
[----:B------:R-:W-:Y:S05]  /*5aa0*/  BRA `(.L_x_39880) ;  /* 0x0000000c00507947 */ /* 0x000fea0003800000 */
.L_x_39877:
        /* <DEDUP_REMOVED lines=10> */
.L_x_39882:
[----:B------:R2:W-:Y:S01]  /*5b50*/  STG.E desc[UR36][R8.64], R18 ;  /* 0x0000001208007986 */ /* 0x0005e2000c101924 */
[----:B------:R-:W-:Y:S05]  /*5b60*/  BRA `(.L_x_39880) ;  /* 0x0000000c00207947 */ /* 0x000fea0003800000 */
.L_x_39881:
[----:B------:R0:W-:Y:S01]  /*5b70*/  STG.E.U16 desc[UR36][R8.64], R18 ;  /* 0x0000001208007986 */ /* 0x0001e2000c101524 */
[----:B------:R-:W-:Y:S05]  /*5b80*/  BRA `(.L_x_39880) ;  /* 0x0000000c00187947 */ /* 0x000fea0003800000 */
.L_x_39876:
        /* <DEDUP_REMOVED lines=9> */
.L_x_39884:
[----:B------:R-:W0:Y:S02]  /*5c20*/  I2F.S16 R0, R18 ;  /* 0x0000001200007306 */ /* 0x000e240000101400 */
[----:B0-----:R-:W-:-:S05]  /*5c30*/  F2FP.F16.F32.PACK_AB R0, RZ, R0 ;  /* 0x00000000ff00723e */ /* 0x001fca00000000ff */
[----:B------:R0:W-:Y:S01]  /*5c40*/  STG.E.U16 desc[UR36][R8.64], R0 ;  /* 0x0000000008007986 */ /* 0x0001e2000c101524 */
[----:B------:R-:W-:Y:S05]  /*5c50*/  BRA `(.L_x_39880) ;  /* 0x0000000800e47947 */ /* 0x000fea0003800000 */
.L_x_39883:
        /* <DEDUP_REMOVED lines=10> */
.L_x_39886:
[----:B------:R-:W0:Y:S02]  /*5d00*/  I2F.S16 R18, R18 ;  /* 0x0000001200127306 */ /* 0x000e240000101400 */
[----:B0-----:R-:W-:-:S04]  /*5d10*/  F2FP.F16.F32.PACK_AB R3, RZ, R18 ;  /* 0x00000012ff03723e */ /* 0x001fc800000000ff */
[----:B------:R-:W-:-:S05]  /*5d20*/  PRMT R3, R3, 0x5410, RZ ;  /* 0x0000541003037816 */ /* 0x000fca00000000ff */
[----:B------:R0:W-:Y:S01]  /*5d30*/  STG.E desc[UR36][R8.64], R3 ;  /* 0x0000000308007986 */ /* 0x0001e2000c101924 */
[----:B------:R-:W-:Y:S05]  /*5d40*/  BRA `(.L_x_39880) ;  /* 0x0000000800a87947 */ /* 0x000fea0003800000 */
.L_x_39885:
[----:B------:R-:W0:Y:S02]  /*5d50*/  I2F.F64.S16 R4, R18 ;  /* 0x0000001200047312 */ /* 0x000e240000101c00 */
[----:B0-----:R0:W-:Y:S01]  /*5d60*/  STG.E.64 desc[UR36][R8.64], R4 ;  /* 0x0000000408007986 */ /* 0x0011e2000c101b24 */
[----:B------:R-:W-:Y:S05]  /*5d70*/  BRA `(.L_x_39880) ;  /* 0x00000008009c7947 */ /* 0x000fea0003800000 */
.L_x_39875:
        /* <DEDUP_REMOVED lines=10> */
.L_x_39889:
[----:B------:R-:W0:Y:S01]  /*5e20*/  I2F.F64.S16 R4, R18 ;  /* 0x0000001200047312 */ /* 0x000e220000101c00 */
[----:B------:R-:W-:-:S05]  /*5e30*/  CS2R R6, SRZ ;  /* 0x0000000000067805 */ /* 0x000fca000001ff00 */
[----:B0-----:R0:W-:Y:S01]  /*5e40*/  STG.E.128 desc[UR36][R8.64], R4 ;  /* 0x0000000408007986 */ /* 0x0011e2000c101d24 */
[----:B------:R-:W-:Y:S05]  /*5e50*/  BRA `(.L_x_39880) ;  /* 0x0000000800647947 */ /* 0x000fea0003800000 */
.L_x_39888:
        /* <DEDUP_REMOVED lines=21> */
.L_x_39893:
[----:B------:R-:W-:Y:S05]  /*5fb0*/  BSYNC B0 ;  /* 0x0000000000007941 */ /* 0x000fea0003800000 */
.L_x_39892:
[----:B------:R-:W-:-:S05]  /*5fc0*/  LOP3.LUT R5, R0, R5, RZ, 0xfc, !PT ;  /* 0x0000000500057212 */ /* 0x000fca00078efcff */
[----:B------:R0:W-:Y:S01]  /*5fd0*/  STG.E.U8 desc[UR36][R8.64], R5 ;  /* 0x0000000508007986 */ /* 0x0001e2000c101124 */
[----:B------:R-:W-:Y:S05]  /*5fe0*/  BRA `(.L_x_39880) ;  /* 0x0000000800007947 */ /* 0x000fea0003800000 */
.L_x_39891:
        /* <DEDUP_REMOVED lines=13> */
.L_x_39895:
[----:B------:R-:W-:Y:S01]  /*60c0*/  IMAD.MOV.U32 R0, RZ, RZ, 0x7f ;  /* 0x0000007fff007424 */ /* 0x000fe200078e00ff */
[----:B------:R-:W-:-:S04]  /*60d0*/  ISETP.GT.U32.AND P0, PT, R3, 0x7f800000, PT ;  /* 0x7f8000000300780c */ /* 0x000fc80003f04070 */
[----:B------:R-:W-:-:S09]  /*60e0*/  SEL R0, R0, 0x7c, P0 ;  /* 0x0000007c00007807 */ /* 0x000fd20000000000 */
.L_x_39896:
[----:B------:R-:W-:Y:S05]  /*60f0*/  BSYNC B0 ;  /* 0x0000000000007941 */ /* 0x000fea0003800000 */
.L_x_39894:
[----:B------:R-:W-:-:S04]  /*6100*/  LOP3.LUT R3, R5, 0x80000000, RZ, 0xc0, !PT ;  /* 0x8000000005037812 */ /* 0x000fc800078ec0ff */
[----:B------:R-:W-:-:S04]  /*6110*/  SHF.R.U32.HI R3, RZ, 0x18, R3 ;  /* 0x00000018ff037819 */ /* 0x000fc80000011603 */
[----:B------:R-:W-:-:S05]  /*6120*/  LOP3.LUT R3, R0, R3, RZ, 0xfc, !PT ;  /* 0x0000000300037212 */ /* 0x000fca00078efcff */
[----:B------:R0:W-:Y:S01]  /*6130*/  STG.E.U8 desc[UR36][R8.64], R3 ;  /* 0x0000000308007986 */ /* 0x0001e2000c101124 */
[----:B------:R-:W-:Y:S05]  /*6140*/  BRA `(.L_x_39880) ;  /* 0x0000000400a87947 */ /* 0x000fea0003800000 */
.L_x_39890:
[----:B------:R-:W0:Y:S02]  /*6150*/  I2F.S16 R0, R18 ;  /* 0x0000001200007306 */ /* 0x000e240000101400 */
[----:B0-----:R-:W-:-:S05]  /*6160*/  F2FP.BF16.F32.PACK_AB R0, RZ, R0 ;  /* 0x00000000ff00723e */ /* 0x001fca00000010ff */
[----:B------:R0:W-:Y:S01]  /*6170*/  STG.E.U16 desc[UR36][R8.64], R0 ;  /* 0x0000000008007986 */ /* 0x0001e2000c101524 */
[----:B------:R-:W-:Y:S05]  /*6180*/  BRA `(.L_x_39880) ;  /* 0x0000000400987947 */ /* 0x000fea0003800000 */
.L_x_39887:
        /* <DEDUP_REMOVED lines=10> */
.L_x_39899:
        /* <DEDUP_REMOVED lines=17> */
.L_x_39902:
[----:B------:R-:W-:-:S04]  /*6340*/  LOP3.LUT R3, R5, 0x80000000, RZ, 0xc0, !PT ;  /* 0x8000000005037812 */ /* 0x000fc800078ec0ff */
[----:B------:R-:W-:-:S04]  /*6350*/  SHF.R.U32.HI R3, RZ, 0x18, R3 ;  /* 0x00000018ff037819 */ /* 0x000fc80000011603 */
[----:B------:R-:W-:-:S04]  /*6360*/  LOP3.LUT R0, R0, R3, RZ, 0xfc, !PT ;  /* 0x0000000300007212 */ /* 0x000fc800078efcff */
[----:B------:R-:W-:-:S07]  /*6370*/  PRMT R4, R0, 0x7610, R4 ;  /* 0x0000761000047816 */ /* 0x000fce0000000004 */
.L_x_39901:
[----:B------:R-:W-:Y:S05]  /*6380*/  BSYNC B0 ;  /* 0x0000000000007941 */ /* 0x000fea0003800000 */
.L_x_39900:
[----:B------:R0:W-:Y:S01]  /*6390*/  STG.E.U8 desc[UR36][R8.64], R4 ;  /* 0x0000000408007986 */ /* 0x0001e2000c101124 */
[----:B------:R-:W-:Y:S05]  /*63a0*/  BRA `(.L_x_39880) ;  /* 0x0000000400107947 */ /* 0x000fea0003800000 */
.L_x_39898:
        /* <DEDUP_REMOVED lines=17> */
.L_x_39905:
[----:B------:R-:W-:-:S04]  /*64c0*/  LOP3.LUT R3, R5, 0x80000000, RZ, 0xc0, !PT ;  /* 0x8000000005037812 */ /* 0x000fc800078ec0ff */
[----:B------:R-:W-:-:S04]  /*64d0*/  SHF.R.U32.HI R3, RZ, 0x18, R3 ;  /* 0x00000018ff037819 */ /* 0x000fc80000011603 */
[----:B------:R-:W-:-:S04]  /*64e0*/  LOP3.LUT R0, R0, R3, RZ, 0xfc, !PT ;  /* 0x0000000300007212 */ /* 0x000fc800078efcff */
[----:B------:R-:W-:-:S07]  /*64f0*/  PRMT R4, R0, 0x7610, R4 ;  /* 0x0000761000047816 */ /* 0x000fce0000000004 */
.L_x_39904:
[----:B------:R-:W-:Y:S05]  /*6500*/  BSYNC B0 ;  /* 0x0000000000007941 */ /* 0x000fea0003800000 */
.L_x_39903:
[----:B------:R0:W-:Y:S01]  /*6510*/  STG.E.U8 desc[UR36][R8.64], R4 ;  /* 0x0000000408007986 */ /* 0x0001e2000c101124 */
[----:B------:R-:W-:Y:S05]  /*6520*/  BRA `(.L_x_39880) ;  /* 0x0000000000b07947 */ /* 0x000fea0003800000 */
.L_x_39897:
        /* <DEDUP_REMOVED lines=22> */
.L_x_39879:
        /* <DEDUP_REMOVED lines=16> */
.L_x_39908:
[----:B------:R-:W-:Y:S05]  /*6790*/  BRA `(.L_x_39880) ;  /* 0x0000000000147947 */ /* 0x000fea0003800000 */
.L_x_39907:
[----:B------:R-:W-:Y:S02]  /*67a0*/  IMAD.MOV.U32 R4, RZ, RZ, R18 ;  /* 0x000000ffff047224 */ /* 0x000fe400078e0012 */
[----:B------:R-:W-:-:S05]  /*67b0*/  IMAD.MOV.U32 R5, RZ, RZ, RZ ;  /* 0x000000ffff057224 */ /* 0x000fca00078e00ff */
[----:B------:R0:W-:Y:S01]  /*67c0*/  STG.E.64 desc[UR36][R8.64], R4 ;  /* 0x0000000408007986 */ /* 0x0001e2000c101b24 */
[----:B------:R-:W-:Y:S05]  /*67d0*/  BRA `(.L_x_39880) ;  /* 0x0000000000047947 */ /* 0x000fea0003800000 */
.L_x_39906:
[----:B------:R0:W-:Y:S02]  /*67e0*/  STG.E desc[UR36][R8.64], R18 ;  /* 0x0000001208007986 */ /* 0x0001e4000c101924 */
.L_x_39880:
[----:B------:R-:W-:-:S07]  /*67f0*/  VIADD R2, R2, 0x80 ;  /* 0x0000008002027836 */ /* 0x000fce0000000000 */
.L_x_39840:
[----:B------:R-:W-:Y:S05]  /*6800*/  BSYNC B6 ;  /* 0x0000000000067941 */ /* 0x000fea0003800000 */
.L_x_39839:
        /* <DEDUP_REMOVED lines=21> */
.L_x_39912:
[----:B------:R-:W-:Y:S01]  /*6960*/  STG.E.U8 desc[UR36][R2.64], R16 ;  /* 0x0000001002007986 */ /* 0x000fe2000c101124 */
[----:B------:R-:W-:Y:S05]  /*6970*/  EXIT ;  /* 0x000000000000794d */ /* 0x000fea0003800000 */
.L_x_39911:
        /* <DEDUP_REMOVED lines=9> */
.L_x_39915:
[----:B------:R-:W-:Y:S01]  /*6a10*/  STG.E desc[UR36][R2.64], R16 ;  /* 0x0000001002007986 */ /* 0x000fe2000c101924 */
[----:B------:R-:W-:Y:S05]  /*6a20*/  EXIT ;  /* 0x000000000000794d */ /* 0x000fea0003800000 */
.L_x_39914:
[----:B------:R-:W-:Y:S01]  /*6a30*/  STG.E.U16 desc[UR36][R2.64], R16 ;  /* 0x0000001002007986 */ /* 0x000fe2000c101524 */
[----:B------:R-:W-:Y:S05]  /*6a40*/  EXIT ;  /* 0x000000000000794d */ /* 0x000fea0003800000 */
.L_x_39910:
        /* <DEDUP_REMOVED lines=9> */
.L_x_39917:
[----:B------:R-:W0:Y:S02]  /*6ae0*/  I2F.S16 R0, R16 ;  /* 0x0000001000007306 */ /* 0x000e240000101400 */
[----:B0-----:R-:W-:-:S05]  /*6af0*/  F2FP.F16.F32.PACK_AB R0, RZ, R0 ;  /* 0x00000000ff00723e */ /* 0x001fca00000000ff */
[----:B------:R-:W-:Y:S01]  /*6b00*/  STG.E.U16 desc[UR36][R2.64], R0 ;  /* 0x0000000002007986 */ /* 0x000fe2000c101524 */
[----:B------:R-:W-:Y:S05]  /*6b10*/  EXIT ;  /* 0x000000000000794d */ /* 0x000fea0003800000 */
.L_x_39916:
        /* <DEDUP_REMOVED lines=10> */
.L_x_39919:
[----:B------:R-:W0:Y:S02]  /*6bc0*/  I2F.S16 R16, R16 ;  /* 0x0000001000107306 */ /* 0x000e240000101400 */
[----:B0-----:R-:W-:-:S04]  /*6bd0*/  F2FP.F16.F32.PACK_AB R5, RZ, R16 ;  /* 0x00000010ff05723e */ /* 0x001fc800000000ff */
[----:B------:R-:W-:-:S05]  /*6be0*/  PRMT R5, R5, 0x5410, RZ ;  /* 0x0000541005057816 */ /* 0x000fca00000000ff */
[----:B------:R-:W-:Y:S01]  /*6bf0*/  STG.E desc[UR36][R2.64], R5 ;  /* 0x0000000502007986 */ /* 0x000fe2000c101924 */
[----:B------:R-:W-:Y:S05]  /*6c00*/  EXIT ;  /* 0x000000000000794d */ /* 0x000fea0003800000 */
.L_x_39918:
[----:B------:R-:W0:Y:S02]  /*6c10*/  I2F.F64.S16 R16, R16 ;  /* 0x0000001000107312 */ /* 0x000e240000101c00 */
[----:B0-----:R-:W-:Y:S01]  /*6c20*/  STG.E.64 desc[UR36][R2.64], R16 ;  /* 0x0000001002007986 */ /* 0x001fe2000c101b24 */
[----:B------:R-:W-:Y:S05]  /*6c30*/  EXIT ;  /* 0x000000000000794d */ /* 0x000fea0003800000 */
.L_x_39909:
        /* <DEDUP_REMOVED lines=10> */
.L_x_39922:
[----:B------:R-:W0:Y:S01]  /*6ce0*/  I2F.F64.S16 R16, R16 ;  /* 0x0000001000107312 */ /* 0x000e220000101c00 */
[----:B------:R-:W-:-:S05]  /*6cf0*/  CS2R R18, SRZ ;  /* 0x0000000000127805 */ /* 0x000fca000001ff00 */
[----:B0-----:R-:W-:Y:S01]  /*6d00*/  STG.E.128 desc[UR36][R2.64], R16 ;  /* 0x0000001002007986 */ /* 0x001fe2000c101d24 */
[----:B------:R-:W-:Y:S05]  /*6d10*/  EXIT ;  /* 0x000000000000794d */ /* 0x000fea0003800000 */
.L_x_39921:
        /* <DEDUP_REMOVED lines=21> */
.L_x_39926:
[----:B------:R-:W-:Y:S05]  /*6e70*/  BSYNC B0 ;  /* 0x0000000000007941 */ /* 0x000fea0003800000 */
.L_x_39925:
[----:B------:R-:W-:-:S05]  /*6e80*/  LOP3.LUT R5, R0, R5, RZ, 0xfc, !PT ;  /* 0x0000000500057212 */ /* 0x000fca00078efcff */
[----:B------:R-:W-:Y:S01]  /*6e90*/  STG.E.U8 desc[UR36][R2.64], R5 ;  /* 0x0000000502007986 */ /* 0x000fe2000c101124 */
[----:B------:R-:W-:Y:S05]  /*6ea0*/  EXIT ;  /* 0x000000000000794d */ /* 0x000fea0003800000 */
.L_x_39924:
        /* <DEDUP_REMOVED lines=13> */
.L_x_39928:
[----:B------:R-:W-:Y:S01]  /*6f80*/  IMAD.MOV.U32 R0, RZ, RZ, 0x7f ;  /* 0x0000007fff007424 */ /* 0x000fe200078e00ff */
[----:B------:R-:W-:-:S04]  /*6f90*/  ISETP.GT.U32.AND P0, PT, R4, 0x7f800000, PT ;  /* 0x7f8000000400780c */ /* 0x000fc80003f04070 */
[----:B------:R-:W-:-:S09]  /*6fa0*/  SEL R0, R0, 0x7c, P0 ;  /* 0x0000007c00007807 */ /* 0x000fd20000000000 */
.L_x_39929:
[----:B------:R-:W-:Y:S05]  /*6fb0*/  BSYNC B0 ;  /* 0x0000000000007941 */ /* 0x000fea0003800000 */
.L_x_39927:
[----:B------:R-:W-:-:S04]  /*6fc0*/  LOP3.LUT R4, R5, 0x80000000, RZ, 0xc0, !PT ;  /* 0x8000000005047812 */ /* 0x000fc800078ec0ff */
[----:B------:R-:W-:-:S04]  /*6fd0*/  SHF.R.U32.HI R5, RZ, 0x18, R4 ;  /* 0x00000018ff057819 */ /* 0x000fc80000011604 */
[----:B------:R-:W-:-:S05]  /*6fe0*/  LOP3.LUT R5, R0, R5, RZ, 0xfc, !PT ;  /* 0x0000000500057212 */ /* 0x000fca00078efcff */
[----:B------:R-:W-:Y:S01]  /*6ff0*/  STG.E.U8 desc[UR36][R2.64], R5 ;  /* 0x0000000502007986 */ /* 0x000fe2000c101124 */
[----:B------:R-:W-:Y:S05]  /*7000*/  EXIT ;  /* 0x000000000000794d */ /* 0x000fea0003800000 */
.L_x_39923:
[----:B------:R-:W0:Y:S02]  /*7010*/  I2F.S16 R0, R16 ;  /* 0x0000001000007306 */ /* 0x000e240000101400 */
[----:B0-----:R-:W-:-:S05]  /*7020*/  F2FP.BF16.F32.PACK_AB R0, RZ, R0 ;  /* 0x00000000ff00723e */ /* 0x001fca00000010ff */
[----:B------:R-:W-:Y:S01]  /*7030*/  STG.E.U16 desc[UR36][R2.64], R0 ;  /* 0x0000000002007986 */ /* 0x000fe2000c101524 */
[----:B------:R-:W-:Y:S05]  /*7040*/  EXIT ;  /* 0x000000000000794d */ /* 0x000fea0003800000 */
.L_x_39920:
        /* <DEDUP_REMOVED lines=10> */
.L_x_39932:
        /* <DEDUP_REMOVED lines=17> */
.L_x_39935:
[----:B------:R-:W-:-:S04]  /*7200*/  LOP3.LUT R0, R7, 0x80000000, RZ, 0xc0, !PT ;  /* 0x8000000007007812 */ /* 0x000fc800078ec0ff */
[----:B------:R-:W-:-:S04]  /*7210*/  SHF.R.U32.HI R5, RZ, 0x18, R0 ;  /* 0x00000018ff057819 */ /* 0x000fc80000011600 */
[----:B------:R-:W-:-:S04]  /*7220*/  LOP3.LUT R4, R4, R5, RZ, 0xfc, !PT ;  /* 0x0000000504047212 */ /* 0x000fc800078efcff */
[----:B------:R-:W-:-:S07]  /*7230*/  PRMT R0, R4, 0x7610, R0 ;  /* 0x0000761004007816 */ /* 0x000fce0000000000 */
.L_x_39934:
[----:B------:R-:W-:Y:S05]  /*7240*/  BSYNC B0 ;  /* 0x0000000000007941 */ /* 0x000fea0003800000 */
.L_x_39933:
[----:B------:R-:W-:Y:S01]  /*7250*/  STG.E.U8 desc[UR36][R2.64], R0 ;  /* 0x0000000002007986 */ /* 0x000fe2000c101124 */
[----:B------:R-:W-:Y:S05]  /*7260*/  EXIT ;  /* 0x000000000000794d */ /* 0x000fea0003800000 */
.L_x_39931:
        /* <DEDUP_REMOVED lines=17> */
.L_x_39938:
[----:B------:R-:W-:-:S04]  /*7380*/  LOP3.LUT R0, R7, 0x80000000, RZ, 0xc0, !PT ;  /* 0x8000000007007812 */ /* 0x000fc800078ec0ff */
[----:B------:R-:W-:-:S04]  /*7390*/  SHF.R.U32.HI R5, RZ, 0x18, R0 ;  /* 0x00000018ff057819 */ /* 0x000fc80000011600 */
[----:B------:R-:W-:-:S04]  /*73a0*/  LOP3.LUT R4, R4, R5, RZ, 0xfc, !PT ;  /* 0x0000000504047212 */ /* 0x000fc800078efcff */
[----:B------:R-:W-:-:S07]  /*73b0*/  PRMT R0, R4, 0x7610, R0 ;  /* 0x0000761004007816 */ /* 0x000fce0000000000 */
.L_x_39937:
[----:B------:R-:W-:Y:S05]  /*73c0*/  BSYNC B0 ;  /* 0x0000000000007941 */ /* 0x000fea0003800000 */
.L_x_39936:
[----:B------:R-:W-:Y:S01]  /*73d0*/  STG.E.U8 desc[UR36][R2.64], R0 ;  /* 0x0000000002007986 */ /* 0x000fe2000c101124 */
[----:B------:R-:W-:Y:S05]  /*73e0*/  EXIT ;  /* 0x000000000000794d */ /* 0x000fea0003800000 */
.L_x_39930:
        /* <DEDUP_REMOVED lines=22> */
.L_x_39913:
        /* <DEDUP_REMOVED lines=16> */
.L_x_39941:
[----:B------:R-:W-:Y:S05]  /*7650*/  EXIT ;  /* 0x000000000000794d */ /* 0x000fea0003800000 */
.L_x_39940:
[----:B------:R-:W-:-:S05]  /*7660*/  IMAD.MOV.U32 R17, RZ, RZ, RZ ;  /* 0x000000ffff117224 */ /* 0x000fca00078e00ff */
[----:B------:R-:W-:Y:S01]  /*7670*/  STG.E.64 desc[UR36][R2.64], R16 ;  /* 0x0000001002007986 */ /* 0x000fe2000c101b24 */
[----:B------:R-:W-:Y:S05]  /*7680*/  EXIT ;  /* 0x000000000000794d */ /* 0x000fea0003800000 */
.L_x_39939:
[----:B------:R-:W-:Y:S01]  /*7690*/  STG.E desc[UR36][R2.64], R16 ;  /* 0x0000001002007986 */ /* 0x000fe2000c101924 */
[----:B------:R-:W-:Y:S05]  /*76a0*/  EXIT ;  /* 0x000000000000794d */ /* 0x000fea0003800000 */
.L_x_39942:
        /* <DEDUP_REMOVED lines=13> */
.L_x_44128:


//--------------------- .text._ZN2at6native18elementwise_kernelILi128ELi4EZNS0_22gpu_kernel_impl_nocastINS0_13AUnaryFunctorIiibZZZNS0_23logical_and_kernel_cudaERNS_14TensorIteratorEENKUlvE0_clEvENKUlvE1_clEvEUliiE_EEEEvRNS_18TensorIteratorBaseERKT_EUliE_EEviT1_ --------------------------
	.section	.text._ZN2at6native18elementwise_kernelILi128ELi4EZNS0_22gpu_kernel_impl_nocastINS0_13AUnaryFunctorIiibZZZNS0_23logical_and_kernel_cudaERNS_14TensorIteratorEENKUlvE0_clEvENKUlvE1_clEvEUliiE_EEEEvRNS_18TensorIteratorBaseERKT_EUliE_EEviT1_,"ax",@progbits
	.align	128
        .global         _ZN2at6native18elementwise_kernelILi128ELi4EZNS0_22gpu_kernel_impl_nocastINS0_13AUnaryFunctorIiibZZZNS0_23logical_and_kernel_cudaERNS_14TensorIteratorEENKUlvE0_clEvENKUlvE1_clEvEUliiE_EEEEvRNS_18TensorIteratorBaseERKT_EUliE_EEviT1_
        .type           _ZN2at6native18elementwise_kernelILi128ELi4EZNS0_22gpu_kernel_impl_nocastINS0_13AUnaryFunctorIiibZZZNS0_23logical_and_kernel_cudaERNS_14TensorIteratorEENKUlvE0_clEvENKUlvE1_clEvEUliiE_EEEEvRNS_18TensorIteratorBaseERKT_EUliE_EEviT1_,@function
        .size           _ZN2at6native18elementwise_kernelILi128ELi4EZNS0_22gpu_kernel_impl_nocastINS0_13AUnaryFunctorIiibZZZNS0_23logical_and_kernel_cudaERNS_14TensorIteratorEENKUlvE0_clEvENKUlvE1_clEvEUliiE_EEEEvRNS_18TensorIteratorBaseERKT_EUliE_EEviT1_,(.L_x_44129 - _ZN2at6native18elementwise_kernelILi128ELi4EZNS0_22gpu_kernel_impl_nocastINS0_13AUnaryFunctorIiibZZZNS0_23logical_and_kernel_cudaERNS_14TensorIteratorEENKUlvE0_clEvENKUlvE1_clEvEUliiE_EEEEvRNS_18TensorIteratorBaseERKT_EUliE_EEviT1_)
        .other          _ZN2at6native18elementwise_kernelILi128ELi4EZNS0_22gpu_kernel_impl_nocastINS0_13AUnaryFunctorIiibZZZNS0_23logical_and_kernel_cudaERNS_14TensorIteratorEENKUlvE0_clEvENKUlvE1_clEvEUliiE_EEEEvRNS_18TensorIteratorBaseERKT_EUliE_EEviT1_,@"STO_CUDA_ENTRY STV_DEFAULT"
_ZN2at6native18elementwise_kernelILi128ELi4EZNS0_22gpu_kernel_impl_nocastINS0_13AUnaryFunctorIiibZZZNS0_23logical_and_kernel_cudaERNS_14TensorIteratorEENKUlvE0_clEvENKUlvE1_clEvEUliiE_EEEEvRNS_18TensorIteratorBaseERKT_EUliE_EEviT1_:
.text._ZN2at6native18elementwise_kernelILi128ELi4EZNS0_22gpu_kernel_impl_nocastINS0_13AUnaryFunctorIiibZZZNS0_23logical_and_kernel_cudaERNS_14TensorIteratorEENKUlvE0_clEvENKUlvE1_clEvEUliiE_EEEEvRNS_18TensorIteratorBaseERKT_EUliE_EEviT1_:
        /* <DEDUP_REMOVED lines=311> */
.L_x_39945:
        /* <DEDUP_REMOVED lines=10> */
[----:B--2---:R-:W-:-:S04]  /*1410*/  ISETP.NE.AND P0, PT, R4, RZ, P0 ;  /* 0x000000ff0400720c */ /* 0x004fc80000705270 */
[----:B------:R-:W-:-:S05]  /*1420*/  SEL R7, RZ, 0x1, !P0 ;  /* 0x00000001ff077807 */ /* 0x000fca0004000000 */
[----:B------:R0:W-:Y:S04]  /*1430*/  STG.E.U8 desc[UR4][R2.64], R7 ;  /* 0x0000000702007986 */ /* 0x0001e8000c101104 */
.L_x_39944:
[----:B------:R-:W-:Y:S05]  /*1440*/  BSYNC B0 ;  /* 0x0000000000007941 */ /* 0x000fea0003800000 */
.L_x_39943:
        /* <DEDUP_REMOVED lines=305> */
.L_x_39948:
        /* <DEDUP_REMOVED lines=317> */
.L_x_39949:
        /* <DEDUP_REMOVED lines=10> */
[----:B--2---:R-:W-:-:S04]  /*3bd0*/  ISETP.NE.AND P0, PT, R4, RZ, P0 ;  /* 0x000000ff0400720c */ /* 0x004fc80000705270 */
[----:B------:R-:W-:-:S05]  /*3be0*/  SEL R7, RZ, 0x1, !P0 ;  /* 0x00000001ff077807 */ /* 0x000fca0004000000 */
[----:B------:R2:W-:Y:S04]  /*3bf0*/  STG.E.U8 desc[UR4][R2.64], R7 ;  /* 0x0000000702007986 */ /* 0x0005e8000c101104 */
.L_x_39947:
[----:B------:R-:W-:Y:S05]  /*3c00*/  BSYNC B0 ;  /* 0x0000000000007941 */ /* 0x000fea0003800000 */
.L_x_39946:
        /* <DEDUP_REMOVED lines=304> */
.L_x_39950:
        /* <DEDUP_REMOVED lines=13> */
.L_x_39951:
        /* <DEDUP_REMOVED lines=10> */
.L_x_44129:


//--------------------- .text._ZN2at6native27unrolled_elementwise_kernelINS0_13AUnaryFunctorIiibZZZNS0_23logical_and_kernel_cudaERNS_14TensorIteratorEENKUlvE0_clEvENKUlvE1_clEvEUliiE_EESt5arrayIPcLm2EELi4E23TrivialOffsetCalculatorILi1EjESD_NS0_6memory15LoadWithoutCastENSE_16StoreWithoutCastEEEviT_T0_T2_T3_T4_T5_ --------------------------
	.section	.text._ZN2at6native27unrolled_elementwise_kernelINS0_13AUnaryFunctorIiibZZZNS0_23logical_and_kernel_cudaERNS_14TensorIteratorEENKUlvE0_clEvENKUlvE1_clEvEUliiE_EESt5arrayIPcLm2EELi4E23TrivialOffsetCalculatorILi1EjESD_NS0_6memory15LoadWithoutCastENSE_16StoreWithoutCastEEEviT_T0_T2_T3_T4_T5_,"ax",@progbits
	.align	128
        .global         _ZN2at6native27unrolled_elementwise_kernelINS0_13AUnaryFunctorIiibZZZNS0_23logical_and_kernel_cudaERNS_14TensorIteratorEENKUlvE0_clEvENKUlvE1_clEvEUliiE_EESt5arrayIPcLm2EELi4E23TrivialOffsetCalculatorILi1EjESD_NS0_6memory15LoadWithoutCastENSE_16StoreWithoutCastEEEviT_T0_T2_T3_T4_T5_
        .type           _ZN2at6native27unrolled_elementwise_kernelINS0_13AUnaryFunctorIiibZZZNS0_23logical_and_kernel_cudaERNS_14TensorIteratorEENKUlvE0_clEvENKUlvE1_clEvEUliiE_EESt5arrayIPcLm2EELi4E23TrivialOffsetCalculatorILi1EjESD_NS0_6memory15LoadWithoutCastENSE_16StoreWithoutCastEEEviT_T0_T2_T3_T4_T5_,@function
        .size           _ZN2at6native27unrolled_elementwise_kernelINS0_13AUnaryFunctorIiibZZZNS0_23logical_and_kernel_cudaERNS_14TensorIteratorEENKUlvE0_clEvENKUlvE1_clEvEUliiE_EESt5arrayIPcLm2EELi4E23TrivialOffsetCalculatorILi1EjESD_NS0_6memory15LoadWithoutCastENSE_16StoreWithoutCastEEEviT_T0_T2_T3_T4_T5_,(.L_x_44130 - _ZN2at6native27unrolled_elementwise_kernelINS0_13AUnaryFunctorIiibZZZNS0_23logical_and_kernel_cudaERNS_14TensorIteratorEENKUlvE0_clEvENKUlvE1_clEvEUliiE_EESt5arrayIPcLm2EELi4E23TrivialOffsetCalculatorILi1EjESD_NS0_6memory15LoadWithoutCastENSE_16StoreWithoutCastEEEviT_T0_T2_T3_T4_T5_)
        .other          _ZN2at6native27unrolled_elementwise_kernelINS0_13AUnaryFunctorIiibZZZNS0_23logical_and_kernel_cudaERNS_14TensorIteratorEENKUlvE0_clEvENKUlvE1_clEvEUliiE_EESt5arrayIPcLm2EELi4E23TrivialOffsetCalculatorILi1EjESD_NS0_6memory15LoadWithoutCastENSE_16StoreWithoutCastEEEviT_T0_T2_T3_T4_T5_,@"STO_CUDA_ENTRY STV_DEFAULT"
_ZN2at6native27unrolled_elementwise_kernelINS0_13AUnaryFunctorIiibZZZNS0_23logical_and_kernel_cudaERNS_14TensorIteratorEENKUlvE0_clEvENKUlvE1_clEvEUliiE_EESt5arrayIPcLm2EELi4E23TrivialOffsetCalculatorILi1EjESD_NS0_6memory15LoadWithoutCastENSE_16StoreWithoutCastEEEviT_T0_T2_T3_T4_T5_:
.text._ZN2at6native27unrolled_elementwise_kernelINS0_13AUnaryFunctorIiibZZZNS0_23logical_and_kernel_cudaERNS_14TensorIteratorEENKUlvE0_clEvENKUlvE1_clEvEUliiE_EESt5arrayIPcLm2EELi4E23TrivialOffsetCalculatorILi1EjESD_NS0_6memory15LoadWithoutCastENSE_16StoreWithoutCastEEEviT_T0_T2_T3_T4_T5_:
        /* <DEDUP_REMOVED lines=40> */
[----:B------:R-:W-:-:S04]  /*0280*/  ISETP.NE.AND P2, PT, RZ, UR6, P2 ;  /* 0x00000006ff007c0c */ /* 0x000fc80009745270 */
[----:B-1----:R-:W-:-:S05]  /*0290*/  @!P4 SEL R5, RZ, 0x1, !P2 ;  /* 0x00000001ff05c807 */ /* 0x002fca0005000000 */
[----:B------:R0:W-:Y:S01]  /*02a0*/  @!P4 STG.E.U8 desc[UR4][R10.64], R5 ;  /* 0x000000050a00c986 */ /* 0x0001e2000c101104 */
[----:B---3--:R-:W-:-:S04]  /*02b0*/  ISETP.NE.AND P1, PT, R8, RZ, !P1 ;  /* 0x000000ff0800720c */ /* 0x008fc80004f25270 */
[----:B------:R-:W-:-:S04]  /*02c0*/  ISETP.NE.AND P1, PT, RZ, UR6, P1 ;  /* 0x00000006ff007c0c */ /* 0x000fc80008f25270 */
[----:B------:R-:W-:Y:S02]  /*02d0*/  SEL R9, RZ, 0x1, !P1 ;  /* 0x00000001ff097807 */ /* 0x000fe40004800000 */
[----:B----4-:R-:W-:-:S04]  /*02e0*/  ISETP.NE.AND P3, PT, R12, RZ, !P3 ;  /* 0x000000ff0c00720c */ /* 0x010fc80005f65270 */
[----:B------:R-:W-:-:S04]  /*02f0*/  ISETP.NE.AND P3, PT, RZ, UR6, P3 ;  /* 0x00000006ff007c0c */ /* 0x000fc80009f65270 */
[----:B------:R-:W-:Y:S02]  /*0300*/  SEL R13, RZ, 0x1, !P3 ;  /* 0x00000001ff0d7807 */ /* 0x000fe40005800000 */
[----:B-----5:R-:W-:-:S04]  /*0310*/  ISETP.NE.AND P0, PT, R4, RZ, !P0 ;  /* 0x000000ff0400720c */ /* 0x020fc80004705270 */
        /* <DEDUP_REMOVED lines=14> */
.L_x_39953:
[----:B------:R-:W-:Y:S05]  /*0400*/  BSYNC B0 ;  /* 0x0000000000007941 */ /* 0x000fea0003800000 */
.L_x_39952:
        /* <DEDUP_REMOVED lines=9> */
.L_x_39954:
        /* <DEDUP_REMOVED lines=14> */
.L_x_44130:


//--------------------- .text._ZN2at6native29vectorized_elementwise_kernelILi2ENS0_13AUnaryFunctorIiibZZZNS0_23logical_and_kernel_cudaERNS_14TensorIteratorEENKUlvE0_clEvENKUlvE1_clEvEUliiE_EESt5arrayIPcLm2EEEEviT0_T1_ --------------------------
	.section	.text._ZN2at6native29vectorized_elementwise_kernelILi2ENS0_13AUnaryFunctorIiibZZZNS0_23logical_and_kernel_cudaERNS_14TensorIteratorEENKUlvE0_clEvENKUlvE1_clEvEUliiE_EESt5arrayIPcLm2EEEEviT0_T1_,"ax",@progbits
	.align	128
        .global         _ZN2at6native29vectorized_elementwise_kernelILi2ENS0_13AUnaryFunctorIiibZZZNS0_23logical_and_kernel_cudaERNS_14TensorIteratorEENKUlvE0_clEvENKUlvE1_clEvEUliiE_EESt5arrayIPcLm2EEEEviT0_T1_
        .type           _ZN2at6native29vectorized_elementwise_kernelILi2ENS0_13AUnaryFunctorIiibZZZNS0_23logical_and_kernel_cudaERNS_14TensorIteratorEENKUlvE0_clEvENKUlvE1_clEvEUliiE_EESt5arrayIPcLm2EEEEviT0_T1_,@function
        .size           _ZN2at6native29vectorized_elementwise_kernelILi2ENS0_13AUnaryFunctorIiibZZZNS0_23logical_and_kernel_cudaERNS_14TensorIteratorEENKUlvE0_clEvENKUlvE1_clEvEUliiE_EESt5arrayIPcLm2EEEEviT0_T1_,(.L_x_44131 - _ZN2at6native29vectorized_elementwise_kernelILi2ENS0_13AUnaryFunctorIiibZZZNS0_23logical_and_kernel_cudaERNS_14TensorIteratorEENKUlvE0_clEvENKUlvE1_clEvEUliiE_EESt5arrayIPcLm2EEEEviT0_T1_)
        .other          _ZN2at6native29vectorized_elementwise_kernelILi2ENS0_13AUnaryFunctorIiibZZZNS0_23logical_and_kernel_cudaERNS_14TensorIteratorEENKUlvE0_clEvENKUlvE1_clEvEUliiE_EESt5arrayIPcLm2EEEEviT0_T1_,@"STO_CUDA_ENTRY STV_DEFAULT"
_ZN2at6native29vectorized_elementwise_kernelILi2ENS0_13AUnaryFunctorIiibZZZNS0_23logical_and_kernel_cudaERNS_14TensorIteratorEENKUlvE0_clEvENKUlvE1_clEvEUliiE_EESt5arrayIPcLm2EEEEviT0_T1_:
.text._ZN2at6native29vectorized_elementwise_kernelILi2ENS0_13AUnaryFunctorIiibZZZNS0_23logical_and_kernel_cudaERNS_14TensorIteratorEENKUlvE0_clEvENKUlvE1_clEvEUliiE_EESt5arrayIPcLm2EEEEviT0_T1_:
        /* <DEDUP_REMOVED lines=22> */
[----:B--2---:R-:W-:Y:S02]  /*0160*/  ISETP.NE.AND P1, PT, R14, RZ, P0 ;  /* 0x000000ff0e00720c */ /* 0x004fe40000725270 */
[----:B------:R-:W-:Y:S02]  /*0170*/  ISETP.NE.AND P6, PT, R15, RZ, P0 ;  /* 0x000000ff0f00720c */ /* 0x000fe400007c5270 */
[----:B------:R-:W-:Y:S02]  /*0180*/  SEL R0, RZ, 0x1, !P1 ;  /* 0x00000001ff007807 */ /* 0x000fe40004800000 */
[----:B---3--:R-:W-:Y:S02]  /*0190*/  ISETP.NE.AND P5, PT, R6, RZ, P0 ;  /* 0x000000ff0600720c */ /* 0x008fe400007a5270 */
[----:B------:R-:W-:Y:S02]  /*01a0*/  ISETP.NE.AND P4, PT, R7, RZ, P0 ;  /* 0x000000ff0700720c */ /* 0x000fe40000785270 */
[----:B----4-:R-:W-:-:S02]  /*01b0*/  ISETP.NE.AND P3, PT, R8, RZ, P0 ;  /* 0x000000ff0800720c */ /* 0x010fc40000765270 */
[----:B------:R-:W-:Y:S02]  /*01c0*/  ISETP.NE.AND P2, PT, R9, RZ, P0 ;  /* 0x000000ff0900720c */ /* 0x000fe40000745270 */
[----:B-----5:R-:W-:Y:S02]  /*01d0*/  ISETP.NE.AND P1, PT, R10, RZ, P0 ;  /* 0x000000ff0a00720c */ /* 0x020fe40000725270 */
        /* <DEDUP_REMOVED lines=17> */
.L_x_39955:
        /* <DEDUP_REMOVED lines=61> */
[----:B---3--:R-:W-:-:S04]  /*06c0*/  ISETP.NE.AND P6, PT, R22, RZ, P0 ;  /* 0x000000ff1600720c */ /* 0x008fc800007c5270 */
[----:B------:R-:W-:Y:S02]  /*06d0*/  SEL R15, RZ, 0x1, !P6 ;  /* 0x00000001ff0f7807 */ /* 0x000fe40007000000 */
[----:B------:R-:W-:-:S04]  /*06e0*/  ISETP.NE.AND P6, PT, R17, RZ, P0 ;  /* 0x000000ff1100720c */ /* 0x000fc800007c5270 */
[----:B------:R-:W-:Y:S02]  /*06f0*/  @!P5 SEL R3, RZ, 0x1, !P6 ;  /* 0x00000001ff03d807 */ /* 0x000fe40007000000 */
[----:B0-----:R-:W-:-:S05]  /*0700*/  @!P5 IADD3 R12, P6, R11, R12, RZ ;  /* 0x0000000c0b0cd210 */ /* 0x001fca0007fde0ff */
[----:B------:R-:W-:-:S05]  /*0710*/  @!P5 IMAD.X R13, RZ, RZ, R13, P6 ;  /* 0x000000ffff0dd224 */ /* 0x000fca00030e060d */
[----:B------:R0:W-:Y:S01]  /*0720*/  @!P5 STG.E.U8 desc[UR4][R12.64], R3 ;  /* 0x000000030c00d986 */ /* 0x0001e2000c101104 */
[----:B------:R-:W-:-:S04]  /*0730*/  ISETP.NE.AND P5, PT, R18, RZ, P0 ;  /* 0x000000ff1200720c */ /* 0x000fc800007a5270 */
[----:B------:R-:W-:Y:S02]  /*0740*/  SEL R5, RZ, 0x1, !P5 ;  /* 0x00000001ff057807 */ /* 0x000fe40006800000 */
[----:B------:R-:W-:Y:S02]  /*0750*/  ISETP.GE.AND P5, PT, R19, R16, PT ;  /* 0x000000101300720c */ /* 0x000fe40003fa6270 */
[----:B------:R-:W-:Y:S02]  /*0760*/  ISETP.NE.AND P1, PT, R2, RZ, !P1 ;  /* 0x000000ff0200720c */ /* 0x000fe40004f25270 */
[----:B--2---:R-:W-:Y:S02]  /*0770*/  ISETP.NE.AND P2, PT, R4, RZ, !P2 ;  /* 0x000000ff0400720c */ /* 0x004fe40005745270 */
[----:B----4-:R-:W-:Y:S02]  /*0780*/  ISETP.NE.AND P4, PT, R6, RZ, !P4 ;  /* 0x000000ff0600720c */ /* 0x010fe40006785270 */
[----:B------:R-:W-:-:S02]  /*0790*/  ISETP.NE.AND P1, PT, RZ, UR6, P1 ;  /* 0x00000006ff007c0c */ /* 0x000fc40008f25270 */
[----:B-----5:R-:W-:Y:S02]  /*07a0*/  ISETP.NE.AND P3, PT, R8, RZ, !P3 ;  /* 0x000000ff0800720c */ /* 0x020fe40005f65270 */
[----:B------:R-:W-:Y:S02]  /*07b0*/  ISETP.NE.AND P2, PT, RZ, UR6, P2 ;  /* 0x00000006ff007c0c */ /* 0x000fe40009745270 */
[----:B------:R-:W-:Y:S02]  /*07c0*/  ISETP.NE.AND P0, PT, R24, RZ, P0 ;  /* 0x000000ff1800720c */ /* 0x000fe40000705270 */
[----:B------:R-:W-:Y:S02]  /*07d0*/  ISETP.NE.AND P4, PT, RZ, UR6, P4 ;  /* 0x00000006ff007c0c */ /* 0x000fe4000a785270 */
[----:B------:R-:W-:Y:S02]  /*07e0*/  ISETP.NE.AND P3, PT, RZ, UR6, P3 ;  /* 0x00000006ff007c0c */ /* 0x000fe40009f65270 */
        /* <DEDUP_REMOVED lines=19> */
.L_x_39958:
        /* <DEDUP_REMOVED lines=8> */
.L_x_39959:
        /* <DEDUP_REMOVED lines=8> */
.L_x_39960:
        /* <DEDUP_REMOVED lines=9> */
.L_x_39961:
[----:B------:R-:W-:Y:S05]  /*0ab0*/  BSYNC B1 ;  /* 0x0000000000017941 */ /* 0x000fea0003800000 */
.L_x_39957:
[----:B------:R-:W-:-:S13]  /*0ac0*/  ISETP.GE.AND P0, PT, R19, R16, PT ;  /* 0x000000101300720c */ /* 0x000fda0003f06270 */
[----:B------:R-:W3:Y:S01]  /*0ad0*/  @!P0 LDC.64 R4, c[0x0][0x220] ;  /* 0x00008800ff048b82 */ /* 0x000ee20000000a00 */
[----:B012---:R-:W-:Y:S02]  /*0ae0*/  @!P0 IMAD.IADD R3, R0, 0x1, R19 ;  /* 0x0000000100038824 */ /* 0x007fe400078e0213 */
[----:B------:R-:W-:-:S03]  /*0af0*/  @!P0 VIADD R19, R19, 0x80 ;  /* 0x0000008013138836 */ /* 0x000fc60000000000 */
[----:B---3--:R-:W-:-:S05]  /*0b00*/  @!P0 IADD3 R2, P1, R3, R4, RZ ;  /* 0x0000000403028210 */ /* 0x008fca0007f3e0ff */
[----:B------:R-:W-:-:S05]  /*0b10*/  @!P0 IMAD.X R3, RZ, RZ, R5, P1 ;  /* 0x000000ffff038224 */ /* 0x000fca00008e0605 */
[----:B------:R2:W-:Y:S03]  /*0b20*/  @!P0 STG.E.U8 desc[UR4][R2.64], R13 ;  /* 0x0000000d02008986 */ /* 0x0005e6000c101104 */
.L_x_39962:
[----:B------:R-:W-:Y:S05]  /*0b30*/  BSYNC B0 ;  /* 0x0000000000007941 */ /* 0x000fea0003800000 */
.L_x_39956:
        /* <DEDUP_REMOVED lines=10> */
.L_x_39963:
        /* <DEDUP_REMOVED lines=10> */
.L_x_44131:


//--------------------- .text._ZN2at6native29vectorized_elementwise_kernelILi4ENS0_13AUnaryFunctorIiibZZZNS0_23logical_and_kernel_cudaERNS_14TensorIteratorEENKUlvE0_clEvENKUlvE1_clEvEUliiE_EESt5arrayIPcLm2EEEEviT0_T1_ --------------------------
	.section	.text._ZN2at6native29vectorized_elementwise_kernelILi4ENS0_13AUnaryFunctorIiibZZZNS0_23logical_and_kernel_cudaERNS_14TensorIteratorEENKUlvE0_clEvENKUlvE1_clEvEUliiE_EESt5arrayIPcLm2EEEEviT0_T1_,"ax",@progbits
	.align	128
        .global         _ZN2at6native29vectorized_elementwise_kernelILi4ENS0_13AUnaryFunctorIiibZZZNS0_23logical_and_kernel_cudaERNS_14TensorIteratorEENKUlvE0_clEvENKUlvE1_clEvEUliiE_EESt5arrayIPcLm2EEEEviT0_T1_
        .type           _ZN2at6native29vectorized_elementwise_kernelILi4ENS0_13AUnaryFunctorIiibZZZNS0_23logical_and_kernel_cudaERNS_14TensorIteratorEENKUlvE0_clEvENKUlvE1_clEvEUliiE_EESt5arrayIPcLm2EEEEviT0_T1_,@function
        .size           _ZN2at6native29vectorized_elementwise_kernelILi4ENS0_13AUnaryFunctorIiibZZZNS0_23logical_and_kernel_cudaERNS_14TensorIteratorEENKUlvE0_clEvENKUlvE1_clEvEUliiE_EESt5arrayIPcLm2EEEEviT0_T1_,(.L_x_44132 - _ZN2at6native29vectorized_elementwise_kernelILi4ENS0_13AUnaryFunctorIiibZZZNS0_23logical_and_kernel_cudaERNS_14TensorIteratorEENKUlvE0_clEvENKUlvE1_clEvEUliiE_EESt5arrayIPcLm2EEEEviT0_T1_)
        .other          _ZN2at6native29vectorized_elementwise_kernelILi4ENS0_13AUnaryFunctorIiibZZZNS0_23logical_and_kernel_cudaERNS_14TensorIteratorEENKUlvE0_clEvENKUlvE1_clEvEUliiE_EESt5arrayIPcLm2EEEEviT0_T1_,@"STO_CUDA_ENTRY STV_DEFAULT"
_ZN2at6native29vectorized_elementwise_kernelILi4ENS0_13AUnaryFunctorIiibZZZNS0_23logical_and_kernel_cudaERNS_14TensorIteratorEENKUlvE0_clEvENKUlvE1_clEvEUliiE_EESt5arrayIPcLm2EEEEviT0_T1_:
.text._ZN2at6native29vectorized_elementwise_kernelILi4ENS0_13AUnaryFunctorIiibZZZNS0_23logical_and_kernel_cudaERNS_14TensorIteratorEENKUlvE0_clEvENKUlvE1_clEvEUliiE_EESt5arrayIPcLm2EEEEviT0_T1_:
        /* <DEDUP_REMOVED lines=17> */
[----:B--2---:R-:W-:Y:S02]  /*0110*/  ISETP.NE.AND P2, PT, R12, RZ, P0 ;  /* 0x000000ff0c00720c */ /* 0x004fe40000745270 */
[----:B------:R-:W-:Y:S02]  /*0120*/  ISETP.NE.AND P3, PT, R13, RZ, P0 ;  /* 0x000000ff0d00720c */ /* 0x000fe40000765270 */
[----:B---3--:R-:W-:Y:S02]  /*0130*/  ISETP.NE.AND P4, PT, R4, RZ, P0 ;  /* 0x000000ff0400720c */ /* 0x008fe40000785270 */
[----:B------:R-:W-:Y:S02]  /*0140*/  ISETP.NE.AND P5, PT, R5, RZ, P0 ;  /* 0x000000ff0500720c */ /* 0x000fe400007a5270 */
[----:B------:R-:W-:Y:S02]  /*0150*/  SEL R3, RZ, 0x1, !P2 ;  /* 0x00000001ff037807 */ /* 0x000fe40005000000 */
[----:B------:R-:W-:-:S02]  /*0160*/  SEL R4, RZ, 0x1, !P3 ;  /* 0x00000001ff047807 */ /* 0x000fc40005800000 */
[----:B------:R-:W-:Y:S02]  /*0170*/  ISETP.NE.AND P1, PT, R14, RZ, P0 ;  /* 0x000000ff0e00720c */ /* 0x000fe40000725270 */
[----:B------:R-:W-:Y:S02]  /*0180*/  SEL R5, RZ, 0x1, !P4 ;  /* 0x00000001ff057807 */ /* 0x000fe40006000000 */
[----:B------:R-:W-:Y:S02]  /*0190*/  SEL R8, RZ, 0x1, !P5 ;  /* 0x00000001ff087807 */ /* 0x000fe40006800000 */
[----:B------:R-:W-:Y:S02]  /*01a0*/  ISETP.NE.AND P3, PT, R6, RZ, P0 ;  /* 0x000000ff0600720c */ /* 0x000fe40000765270 */
[----:B------:R-:W-:Y:S02]  /*01b0*/  PRMT R9, R4, 0x7604, R3 ;  /* 0x0000760404097816 */ /* 0x000fe40000000003 */
[----:B------:R-:W-:-:S02]  /*01c0*/  IADD3 R4, P4, R0, UR6, RZ ;  /* 0x0000000600047c10 */ /* 0x000fc4000ff9e0ff */
[----:B------:R-:W-:Y:S02]  /*01d0*/  ISETP.NE.AND P2, PT, R15, RZ, P0 ;  /* 0x000000ff0f00720c */ /* 0x000fe40000745270 */
[----:B------:R-:W-:Y:S02]  /*01e0*/  SEL R0, RZ, 0x1, !P1 ;  /* 0x00000001ff007807 */ /* 0x000fe40004800000 */
[----:B------:R-:W-:Y:S01]  /*01f0*/  PRMT R8, R8, 0x7604, R5 ;  /* 0x0000760408087816 */ /* 0x000fe20000000005 */
[----:B------:R-:W-:Y:S01]  /*0200*/  IMAD.X R5, RZ, RZ, UR7, P4 ;  /* 0x00000007ff057e24 */ /* 0x000fe2000a0e06ff */
[----:B------:R-:W-:Y:S02]  /*0210*/  SEL R3, RZ, 0x1, !P3 ;  /* 0x00000001ff037807 */ /* 0x000fe40005800000 */
[----:B------:R-:W-:Y:S02]  /*0220*/  ISETP.NE.AND P0, PT, R7, RZ, P0 ;  /* 0x000000ff0700720c */ /* 0x000fe40000705270 */
        /* <DEDUP_REMOVED lines=10> */
.L_x_39964:
        /* <DEDUP_REMOVED lines=99> */
.L_x_39967:
        /* <DEDUP_REMOVED lines=8> */
.L_x_39968:
        /* <DEDUP_REMOVED lines=8> */
.L_x_39969:
        /* <DEDUP_REMOVED lines=9> */
.L_x_39970:
[----:B------:R-:W-:Y:S05]  /*0a90*/  BSYNC B1 ;  /* 0x0000000000017941 */ /* 0x000fea0003800000 */
.L_x_39966:
[----:B------:R-:W-:-:S13]  /*0aa0*/  ISETP.GE.AND P0, PT, R19, R16, PT ;  /* 0x000000101300720c */ /* 0x000fda0003f06270 */
[----:B------:R-:W3:Y:S01]  /*0ab0*/  @!P0 LDC.64 R4, c[0x0][0x220] ;  /* 0x00008800ff048b82 */ /* 0x000ee20000000a00 */
[----:B012---:R-:W-:Y:S02]  /*0ac0*/  @!P0 IMAD.IADD R3, R0, 0x1, R19 ;  /* 0x0000000100038824 */ /* 0x007fe400078e0213 */
[----:B------:R-:W-:-:S03]  /*0ad0*/  @!P0 VIADD R19, R19, 0x80 ;  /* 0x0000008013138836 */ /* 0x000fc60000000000 */
[----:B---3--:R-:W-:-:S05]  /*0ae0*/  @!P0 IADD3 R2, P1, R3, R4, RZ ;  /* 0x0000000403028210 */ /* 0x008fca0007f3e0ff */
[----:B------:R-:W-:-:S05]  /*0af0*/  @!P0 IMAD.X R3, RZ, RZ, R5, P1 ;  /* 0x000000ffff038224 */ /* 0x000fca00008e0605 */
[----:B------:R2:W-:Y:S03]  /*0b00*/  @!P0 STG.E.U8 desc[UR4][R2.64], R13 ;  /* 0x0000000d02008986 */ /* 0x0005e6000c101104 */
.L_x_39971:
[----:B------:R-:W-:Y:S05]  /*0b10*/  BSYNC B0 ;  /* 0x0000000000007941 */ /* 0x000fea0003800000 */
.L_x_39965:
        /* <DEDUP_REMOVED lines=10> */
.L_x_39972:
        /* <DEDUP_REMOVED lines=12> */
.L_x_44132:


//--------------------- .text._ZN2at6native29vectorized_elementwise_kernelILi8ENS0_13AUnaryFunctorIiibZZZNS0_23logical_and_kernel_cudaERNS_14TensorIteratorEENKUlvE0_clEvENKUlvE1_clEvEUliiE_EESt5arrayIPcLm2EEEEviT0_T1_ --------------------------
	.section	.text._ZN2at6native29vectorized_elementwise_kernelILi8ENS0_13AUnaryFunctorIiibZZZNS0_23logical_and_kernel_cudaERNS_14TensorIteratorEENKUlvE0_clEvENKUlvE1_clEvEUliiE_EESt5arrayIPcLm2EEEEviT0_T1_,"ax",@progbits
	.align	128
        .global         _ZN2at6native29vectorized_elementwise_kernelILi8ENS0_13AUnaryFunctorIiibZZZNS0_23logical_and_kernel_cudaERNS_14TensorIteratorEENKUlvE0_clEvENKUlvE1_clEvEUliiE_EESt5arrayIPcLm2EEEEviT0_T1_
        .type           _ZN2at6native29vectorized_elementwise_kernelILi8ENS0_13AUnaryFunctorIiibZZZNS0_23logical_and_kernel_cudaERNS_14TensorIteratorEENKUlvE0_clEvENKUlvE1_clEvEUliiE_EESt5arrayIPcLm2EEEEviT0_T1_,@function
        .size           _ZN2at6native29vectorized_elementwise_kernelILi8ENS0_13AUnaryFunctorIiibZZZNS0_23logical_and_kernel_cudaERNS_14TensorIteratorEENKUlvE0_clEvENKUlvE1_clEvEUliiE_EESt5arrayIPcLm2EEEEviT0_T1_,(.L_x_44133 - _ZN2at6native29vectorized_elementwise_kernelILi8ENS0_13AUnaryFunctorIiibZZZNS0_23logical_and_kernel_cudaERNS_14TensorIteratorEENKUlvE0_clEvENKUlvE1_clEvEUliiE_EESt5arrayIPcLm2EEEEviT0_T1_)
        .other          _ZN2at6native29vectorized_elementwise_kernelILi8ENS0_13AUnaryFunctorIiibZZZNS0_23logical_and_kernel_cudaERNS_14TensorIteratorEENKUlvE0_clEvENKUlvE1_clEvEUliiE_EESt5arrayIPcLm2EEEEviT0_T1_,@"STO_CUDA_ENTRY STV_DEFAULT"
_ZN2at6native29vectorized_elementwise_kernelILi8ENS0_13AUnaryFunctorIiibZZZNS0_23logical_and_kernel_cudaERNS_14TensorIteratorEENKUlvE0_clEvENKUlvE1_clEvEUliiE_EESt5arrayIPcLm2EEEEviT0_T1_:
.text._ZN2at6native29vectorized_elementwise_kernelILi8ENS0_13AUnaryFunctorIiibZZZNS0_23logical_and_kernel_cudaERNS_14TensorIteratorEENKUlvE0_clEvENKUlvE1_clEvEUliiE_EESt5arrayIPcLm2EEEEviT0_T1_:
        /* <DEDUP_REMOVED lines=20> */
[----:B------:R-:W-:Y:S02]  /*0140*/  SEL R9, RZ, 0xffffffff, !P3 ;  /* 0xffffffffff097807 */ /* 0x000fe40005800000 */
[----:B------:R-:W-:Y:S02]  /*0150*/  ISETP.NE.AND P5, PT, R12, RZ, P0 ;  /* 0x000000ff0c00720c */ /* 0x000fe400007a5270 */
[----:B------:R-:W-:Y:S01]  /*0160*/  ISETP.NE.AND P4, PT, R13, RZ, P0 ;  /* 0x000000ff0d00720c */ /* 0x000fe20000785270 */
[----:B------:R-:W-:Y:S01]  /*0170*/  IMAD.SHL.U32 R9, R9, 0x100, RZ ;  /* 0x0000010009097824 */ /* 0x000fe200078e00ff */
[----:B------:R-:W-:-:S02]  /*0180*/  ISETP.NE.AND P2, PT, R8, RZ, P0 ;  /* 0x000000ff0800720c */ /* 0x000fc40000745270 */
[----:B------:R-:W-:Y:S02]  /*0190*/  ISETP.NE.AND P3, PT, R10, RZ, P0 ;  /* 0x000000ff0a00720c */ /* 0x000fe40000765270 */
[----:B------:R-:W-:Y:S02]  /*01a0*/  ISETP.NE.AND P0, PT, R11, RZ, P0 ;  /* 0x000000ff0b00720c */ /* 0x000fe40000705270 */
        /* <DEDUP_REMOVED lines=21> */
.L_x_39973:
        /* <DEDUP_REMOVED lines=99> */
.L_x_39976:
        /* <DEDUP_REMOVED lines=8> */
.L_x_39977:
        /* <DEDUP_REMOVED lines=8> */
.L_x_39978:
        /* <DEDUP_REMOVED lines=9> */
.L_x_39979:
[----:B------:R-:W-:Y:S05]  /*0ac0*/  BSYNC B1 ;  /* 0x0000000000017941 */ /* 0x000fea0003800000 */
.L_x_39975:
[----:B------:R-:W-:-:S13]  /*0ad0*/  ISETP.GE.AND P0, PT, R19, R16, PT ;  /* 0x000000101300720c */ /* 0x000fda0003f06270 */
[----:B------:R-:W3:Y:S01]  /*0ae0*/  @!P0 LDC.64 R4, c[0x0][0x220] ;  /* 0x00008800ff048b82 */ /* 0x000ee20000000a00 */
[----:B012---:R-:W-:Y:S02]  /*0af0*/  @!P0 IMAD.IADD R3, R0, 0x1, R19 ;  /* 0x0000000100038824 */ /* 0x007fe400078e0213 */
[----:B------:R-:W-:-:S03]  /*0b00*/  @!P0 VIADD R19, R19, 0x80 ;  /* 0x0000008013138836 */ /* 0x000fc60000000000 */
[----:B---3--:R-:W-:-:S05]  /*0b10*/  @!P0 IADD3 R2, P1, R3, R4, RZ ;  /* 0x0000000403028210 */ /* 0x008fca0007f3e0ff */
[----:B------:R-:W-:-:S05]  /*0b20*/  @!P0 IMAD.X R3, RZ, RZ, R5, P1 ;  /* 0x000000ffff038224 */ /* 0x000fca00008e0605 */
[----:B------:R2:W-:Y:S03]  /*0b30*/  @!P0 STG.E.U8 desc[UR4][R2.64], R13 ;  /* 0x0000000d02008986 */ /* 0x0005e6000c101104 */
.L_x_39980:
[----:B------:R-:W-:Y:S05]  /*0b40*/  BSYNC B0 ;  /* 0x0000000000007941 */ /* 0x000fea0003800000 */
.L_x_39974:
        /* <DEDUP_REMOVED lines=10> */
.L_x_39981:
        /* <DEDUP_REMOVED lines=9> */
.L_x_44133:


//--------------------- .text._ZN2at6native18elementwise_kernelILi128ELi4EZNS0_15gpu_kernel_implINS0_13BinaryFunctorIiibZZZNS0_23logical_and_kernel_cudaERNS_14TensorIteratorEENKUlvE0_clEvENKUlvE1_clEvEUliiE_EEEEvRNS_18TensorIteratorBaseERKT_EUliE_EEviT1_ --------------------------
	.section	.text._ZN2at6native18elementwise_kernelILi128ELi4EZNS0_15gpu_kernel_implINS0_13BinaryFunctorIiibZZZNS0_23logical_and_kernel_cudaERNS_14TensorIteratorEENKUlvE0_clEvENKUlvE1_clEvEUliiE_EEEEvRNS_18TensorIteratorBaseERKT_EUliE_EEviT1_,"ax",@progbits
	.align	128
        .global         _ZN2at6native18elementwise_kernelILi128ELi4EZNS0_15gpu_kernel_implINS0_13BinaryFunctorIiibZZZNS0_23logical_and_kernel_cudaERNS_14TensorIteratorEENKUlvE0_clEvENKUlvE1_clEvEUliiE_EEEEvRNS_18TensorIteratorBaseERKT_EUliE_EEviT1_
        .type           _ZN2at6native18elementwise_kernelILi128ELi4EZNS0_15gpu_kernel_implINS0_13BinaryFunctorIiibZZZNS0_23logical_and_kernel_cudaERNS_14TensorIteratorEENKUlvE0_clEvENKUlvE1_clEvEUliiE_EEEEvRNS_18TensorIteratorBaseERKT_EUliE_EEviT1_,@function
        .size           _ZN2at6native18elementwise_kernelILi128ELi4EZNS0_15gpu_kernel_implINS0_13BinaryFunctorIiibZZZNS0_23logical_and_kernel_cudaERNS_14TensorIteratorEENKUlvE0_clEvENKUlvE1_clEvEUliiE_EEEEvRNS_18TensorIteratorBaseERKT_EUliE_EEviT1_,(.L_x_44134 - _ZN2at6native18elementwise_kernelILi128ELi4EZNS0_15gpu_kernel_implINS0_13BinaryFunctorIiibZZZNS0_23logical_and_kernel_cudaERNS_14TensorIteratorEENKUlvE0_clEvENKUlvE1_clEvEUliiE_EEEEvRNS_18TensorIteratorBaseERKT_EUliE_EEviT1_)
        .other          _ZN2at6native18elementwise_kernelILi128ELi4EZNS0_15gpu_kernel_implINS0_13BinaryFunctorIiibZZZNS0_23logical_and_kernel_cudaERNS_14TensorIteratorEENKUlvE0_clEvENKUlvE1_clEvEUliiE_EEEEvRNS_18TensorIteratorBaseERKT_EUliE_EEviT1_,@"STO_CUDA_ENTRY STV_DEFAULT"
_ZN2at6native18elementwise_kernelILi128ELi4EZNS0_15gpu_kernel_implINS0_13BinaryFunctorIiibZZZNS0_23logical_and_kernel_cudaERNS_14TensorIteratorEENKUlvE0_clEvENKUlvE1_clEvEUliiE_EEEEvRNS_18TensorIteratorBaseERKT_EUliE_EEviT1_:
.text._ZN2at6native18elementwise_kernelILi128ELi4EZNS0_15gpu_kernel_implINS0_13BinaryFunctorIiibZZZNS0_23logical_and_kernel_cudaERNS_14TensorIteratorEENKUlvE0_clEvENKUlvE1_clEvEUliiE_EEEEvRNS_18TensorIteratorBaseERKT_EUliE_EEviT1_:
        /* <DEDUP_REMOVED lines=365> */
.L_x_39984:
        /* <DEDUP_REMOVED lines=20> */
.L_x_39988:
[----:B------:R0:W5:Y:S01]  /*1810*/  LDG.E.U8 R19, desc[UR36][R2.64] ;  /* 0x0000002402137981 */ /* 0x000162000c1e1100 */
[----:B------:R-:W-:Y:S05]  /*1820*/  BRA `(.L_x_39990) ;  /* 0x0000000c00347947 */ /* 0x000fea0003800000 */
.L_x_39987:
        /* <DEDUP_REMOVED lines=8> */
.L_x_39992:
[----:B------:R0:W5:Y:S01]  /*18b0*/  LDG.E R19, desc[UR36][R2.64] ;  /* 0x0000002402137981 */ /* 0x000162000c1e1900 */
[----:B------:R-:W-:Y:S05]  /*18c0*/  BRA `(.L_x_39990) ;  /* 0x0000000c000c7947 */ /* 0x000fea0003800000 */
.L_x_39991:
[----:B------:R0:W5:Y:S01]  /*18d0*/  LDG.E.S16 R19, desc[UR36][R2.64] ;  /* 0x0000002402137981 */ /* 0x000162000c1e1700 */
[----:B------:R-:W-:Y:S05]  /*18e0*/  BRA `(.L_x_39990) ;  /* 0x0000000c00047947 */ /* 0x000fea0003800000 */
.L_x_39986:
        /* <DEDUP_REMOVED lines=9> */
.L_x_39994:
[----:B------:R-:W2:Y:S02]  /*1980*/  LDG.E.U16 R2, desc[UR36][R2.64] ;  /* 0x0000002402027981 */ /* 0x000ea4000c1e1500 */
[----:B--2---:R-:W-:-:S06]  /*1990*/  HADD2.F32 R19, -RZ, R2.H0_H0 ;  /* 0x20000002ff137230 */ /* 0x004fcc0000004100 */
[----:B------:R-:W0:Y:S01]  /*19a0*/  F2I.FTZ.TRUNC.NTZ R19, R19 ;  /* 0x0000001300137305 */ /* 0x000e22000021f100 */
[----:B------:R-:W-:Y:S05]  /*19b0*/  BRA `(.L_x_39990) ;  /* 0x0000000800d07947 */ /* 0x000fea0003800000 */
.L_x_39993:
        /* <DEDUP_REMOVED lines=9> */
.L_x_39996:
[----:B------:R-:W2:Y:S02]  /*1a50*/  LDG.E.U16 R2, desc[UR36][R2.64] ;  /* 0x0000002402027981 */ /* 0x000ea4000c1e1500 */
[----:B--2---:R-:W-:-:S06]  /*1a60*/  HADD2.F32 R19, -RZ, R2.H0_H0 ;  /* 0x20000002ff137230 */ /* 0x004fcc0000004100 */
[----:B------:R-:W0:Y:S01]  /*1a70*/  F2I.FTZ.TRUNC.NTZ R19, R19 ;  /* 0x0000001300137305 */ /* 0x000e22000021f100 */
[----:B------:R-:W-:Y:S05]  /*1a80*/  BRA `(.L_x_39990) ;  /* 0x00000008009c7947 */ /* 0x000fea0003800000 */
.L_x_39995:
[----:B------:R-:W2:Y:S02]  /*1a90*/  LDG.E.64 R2, desc[UR36][R2.64] ;  /* 0x0000002402027981 */ /* 0x000ea4000c1e1b00 */
[----:B--2---:R0:W1:Y:S01]  /*1aa0*/  F2I.F64.TRUNC R19, R2 ;  /* 0x0000000200137311 */ /* 0x004062000030d100 */
[----:B------:R-:W-:Y:S05]  /*1ab0*/  BRA `(.L_x_39990) ;  /* 0x0000000800907947 */ /* 0x000fea0003800000 */
.L_x_39985:
        /* <DEDUP_REMOVED lines=12> */
.L_x_39999:
[----:B------:R-:W2:Y:S02]  /*1b80*/  LDG.E.64 R2, desc[UR36][R2.64] ;  /* 0x0000002402027981 */ /* 0x000ea4000c1e1b00 */
[----:B--2---:R0:W1:Y:S01]  /*1b90*/  F2I.F64.TRUNC R19, R2 ;  /* 0x0000000200137311 */ /* 0x004062000030d100 */
[----:B------:R-:W-:Y:S05]  /*1ba0*/  BRA `(.L_x_39990) ;  /* 0x0000000800547947 */ /* 0x000fea0003800000 */
.L_x_39998:
        /* <DEDUP_REMOVED lines=27> */
.L_x_40001:
        /* <DEDUP_REMOVED lines=14> */
.L_x_40000:
[----:B------:R-:W2:Y:S02]  /*1e40*/  LDG.E.U16 R19, desc[UR36][R2.64] ;  /* 0x0000002402137981 */ /* 0x000ea4000c1e1500 */
[----:B--2---:R-:W-:-:S06]  /*1e50*/  IMAD.U32 R19, R19, 0x10000, RZ ;  /* 0x0001000013137824 */ /* 0x004fcc00078e00ff */
[----:B------:R-:W0:Y:S01]  /*1e60*/  F2I.FTZ.TRUNC.NTZ R19, R19 ;  /* 0x0000001300137305 */ /* 0x000e22000021f100 */
[----:B------:R-:W-:Y:S05]  /*1e70*/  BRA `(.L_x_39990) ;  /* 0x0000000400a07947 */ /* 0x000fea0003800000 */
.L_x_39997:
        /* <DEDUP_REMOVED lines=10> */
.L_x_40004:
        /* <DEDUP_REMOVED lines=21> */
.L_x_40008:
[----:B------:R-:W-:Y:S05]  /*2070*/  BSYNC B1 ;  /* 0x0000000000017941 */ /* 0x000fea0003800000 */
.L_x_40007:
[----:B------:R-:W-:Y:S01]  /*2080*/  IMAD.SHL.U32 R2, R2, 0x100000, RZ ;  /* 0x0010000002027824 */ /* 0x000fe200078e00ff */
[----:B------:R-:W-:-:S04]  /*2090*/  LEA R0, R0, 0x3b800000, 0x17 ;  /* 0x3b80000000007811 */ /* 0x000fc800078eb8ff */
[----:B------:R-:W-:-:S07]  /*20a0*/  LOP3.LUT R19, R0, R2, R19, 0xfe, !PT ;  /* 0x0000000200137212 */ /* 0x000fce00078efe13 */
.L_x_40006:
[----:B------:R-:W-:Y:S05]  /*20b0*/  BSYNC B0 ;  /* 0x0000000000007941 */ /* 0x000fea0003800000 */
.L_x_40005:
[----:B------:R-:W1:Y:S01]  /*20c0*/  F2I.FTZ.TRUNC.NTZ R19, R19 ;  /* 0x0000001300137305 */ /* 0x000e62000021f100 */
[----:B------:R-:W-:Y:S05]  /*20d0*/  BRA `(.L_x_39990) ;  /* 0x0000000400087947 */ /* 0x000fea0003800000 */
.L_x_40003:
        /* <DEDUP_REMOVED lines=21> */
.L_x_40012:
[----:B------:R-:W-:Y:S05]  /*2230*/  BSYNC B1 ;  /* 0x0000000000017941 */ /* 0x000fea0003800000 */
.L_x_40011:
[----:B------:R-:W-:Y:S01]  /*2240*/  IMAD.SHL.U32 R2, R2, 0x200000, RZ ;  /* 0x0020000002027824 */ /* 0x000fe200078e00ff */
[----:B------:R-:W-:-:S04]  /*2250*/  LEA R0, R0, 0x37800000, 0x17 ;  /* 0x3780000000007811 */ /* 0x000fc800078eb8ff */
[----:B------:R-:W-:-:S07]  /*2260*/  LOP3.LUT R19, R0, R2, R19, 0xfe, !PT ;  /* 0x0000000200137212 */ /* 0x000fce00078efe13 */
.L_x_40010:
[----:B------:R-:W-:Y:S05]  /*2270*/  BSYNC B0 ;  /* 0x0000000000007941 */ /* 0x000fea0003800000 */
.L_x_40009:
[----:B------:R-:W2:Y:S01]  /*2280*/  F2I.FTZ.TRUNC.NTZ R19, R19 ;  /* 0x0000001300137305 */ /* 0x000ea2000021f100 */
[----:B------:R-:W-:Y:S05]  /*2290*/  BRA `(.L_x_39990) ;  /* 0x0000000000987947 */ /* 0x000fea0003800000 */
.L_x_40002:
        /* <DEDUP_REMOVED lines=14> */
.L_x_40016:
[----:B------:R-:W-:Y:S05]  /*2380*/  BSYNC B0 ;  /* 0x0000000000007941 */ /* 0x000fea0003800000 */
.L_x_40015:
[----:B------:R-:W4:Y:S01]  /*2390*/  F2I.FTZ.TRUNC.NTZ R19, R19 ;  /* 0x0000001300137305 */ /* 0x000f22000021f100 */
[----:B------:R-:W-:Y:S05]  /*23a0*/  BRA `(.L_x_39990) ;  /* 0x0000000000547947 */ /* 0x000fea0003800000 */
.L_x_39989:
        /* <DEDUP_REMOVED lines=17> */
.L_x_40017:
[----:B------:R-:W-:Y:S05]  /*24c0*/  BRA `(.L_x_39990) ;  /* 0x00000000000c7947 */ /* 0x000fea0003800000 */
.L_x_40014:
[----:B------:R0:W5:Y:S01]  /*24d0*/  LDG.E R19, desc[UR36][R2.64] ;  /* 0x0000002402137981 */ /* 0x000162000c1e1900 */
[----:B------:R-:W-:Y:S05]  /*24e0*/  BRA `(.L_x_39990) ;  /* 0x0000000000047947 */ /* 0x000fea0003800000 */
.L_x_40013:
[----:B------:R3:W5:Y:S02]  /*24f0*/  LDG.E R19, desc[UR36][R2.64] ;  /* 0x0000002402137981 */ /* 0x000764000c1e1900 */
.L_x_39990:
        /* <DEDUP_REMOVED lines=17> */
.L_x_40021:
[----:B------:R0:W5:Y:S01]  /*2610*/  LDG.E.U8 R22, desc[UR36][R2.64] ;  /* 0x0000002402167981 */ /* 0x000162000c1e1100 */
[----:B------:R-:W-:Y:S05]  /*2620*/  BRA `(.L_x_40023) ;  /* 0x0000000c00347947 */ /* 0x000fea0003800000 */
.L_x_40020:
        /* <DEDUP_REMOVED lines=8> */
.L_x_40025:
[----:B------:R3:W5:Y:S01]  /*26b0*/  LDG.E R22, desc[UR36][R2.64] ;  /* 0x0000002402167981 */ /* 0x000762000c1e1900 */
[----:B------:R-:W-:Y:S05]  /*26c0*/  BRA `(.L_x_40023) ;  /* 0x0000000c000c7947 */ /* 0x000fea0003800000 */
.L_x_40024:
[----:B------:R0:W5:Y:S01]  /*26d0*/  LDG.E.S16 R22, desc[UR36][R2.64] ;  /* 0x0000002402167981 */ /* 0x000162000c1e1700 */
[----:B------:R-:W-:Y:S05]  /*26e0*/  BRA `(.L_x_40023) ;  /* 0x0000000c00047947 */ /* 0x000fea0003800000 */
.L_x_40019:
        /* <DEDUP_REMOVED lines=9> */
.L_x_40027:
[----:B------:R-:W3:Y:S02]  /*2780*/  LDG.E.U16 R2, desc[UR36][R2.64] ;  /* 0x0000002402027981 */ /* 0x000ee4000c1e1500 */
[----:B---3--:R-:W-:-:S06]  /*2790*/  HADD2.F32 R22, -RZ, R2.H0_H0 ;  /* 0x20000002ff167230 */ /* 0x008fcc0000004100 */
[----:B------:R-:W0:Y:S01]  /*27a0*/  F2I.FTZ.TRUNC.NTZ R22, R22 ;  /* 0x0000001600167305 */ /* 0x000e22000021f100 */
[----:B------:R-:W-:Y:S05]  /*27b0*/  BRA `(.L_x_40023) ;  /* 0x0000000800d07947 */ /* 0x000fea0003800000 */
.L_x_40026:
        /* <DEDUP_REMOVED lines=9> */
.L_x_40029:
[----:B------:R-:W3:Y:S02]  /*2850*/  LDG.E.U16 R2, desc[UR36][R2.64] ;  /* 0x0000002402027981 */ /* 0x000ee4000c1e1500 */
[----:B---3--:R-:W-:-:S06]  /*2860*/  HADD2.F32 R22, -RZ, R2.H0_H0 ;  /* 0x20000002ff167230 */ /* 0x008fcc0000004100 */
[----:B------:R-:W0:Y:S01]  /*2870*/  F2I.FTZ.TRUNC.NTZ R22, R22 ;  /* 0x0000001600167305 */ /* 0x000e22000021f100 */
[----:B------:R-:W-:Y:S05]  /*2880*/  BRA `(.L_x_40023) ;  /* 0x00000008009c7947 */ /* 0x000fea0003800000 */
.L_x_40028:
[----:B------:R-:W3:Y:S02]  /*2890*/  LDG.E.64 R2, desc[UR36][R2.64] ;  /* 0x0000002402027981 */ /* 0x000ee4000c1e1b00 */
[----:B---3--:R0:W3:Y:S01]  /*28a0*/  F2I.F64.TRUNC R22, R2 ;  /* 0x0000000200167311 */ /* 0x0080e2000030d100 */
[----:B------:R-:W-:Y:S05]  /*28b0*/  BRA `(.L_x_40023) ;  /* 0x0000000800907947 */ /* 0x000fea0003800000 */
.L_x_40018:
        /* <DEDUP_REMOVED lines=12> */
.L_x_40032:
[----:B------:R-:W3:Y:S02]  /*2980*/  LDG.E.64 R2, desc[UR36][R2.64] ;  /* 0x0000002402027981 */ /* 0x000ee4000c1e1b00 */
[----:B---3--:R0:W3:Y:S01]  /*2990*/  F2I.F64.TRUNC R22, R2 ;  /* 0x0000000200167311 */ /* 0x0080e2000030d100 */
[----:B------:R-:W-:Y:S05]  /*29a0*/  BRA `(.L_x_40023) ;  /* 0x0000000800547947 */ /* 0x000fea0003800000 */
.L_x_40031:
        /* <DEDUP_REMOVED lines=27> */
.L_x_40034:
        /* <DEDUP_REMOVED lines=14> */
.L_x_40033:
[----:B------:R-:W3:Y:S02]  /*2c40*/  LDG.E.U16 R22, desc[UR36][R2.64] ;  /* 0x0000002402167981 */ /* 0x000ee4000c1e1500 */
[----:B---3--:R-:W-:-:S06]  /*2c50*/  IMAD.U32 R22, R22, 0x10000, RZ ;  /* 0x0001000016167824 */ /* 0x008fcc00078e00ff */
[----:B------:R-:W0:Y:S01]  /*2c60*/  F2I.FTZ.TRUNC.NTZ R22, R22 ;  /* 0x0000001600167305 */ /* 0x000e22000021f100 */
[----:B------:R-:W-:Y:S05]  /*2c70*/  BRA `(.L_x_40023) ;  /* 0x0000000400a07947 */ /* 0x000fea0003800000 */
.L_x_40030:
        /* <DEDUP_REMOVED lines=10> */
.L_x_40037:
        /* <DEDUP_REMOVED lines=21> */
.L_x_40041:
[----:B------:R-:W-:Y:S05]  /*2e70*/  BSYNC B1 ;  /* 0x0000000000017941 */ /* 0x000fea0003800000 */
.L_x_40040:
[----:B------:R-:W-:Y:S01]  /*2e80*/  IMAD.SHL.U32 R2, R2, 0x100000, RZ ;  /* 0x0010000002027824 */ /* 0x000fe200078e00ff */
[----:B------:R-:W-:-:S04]  /*2e90*/  LEA R3, R0, 0x3b800000, 0x17 ;  /* 0x3b80000000037811 */ /* 0x000fc800078eb8ff */
[----:B------:R-:W-:-:S07]  /*2ea0*/  LOP3.LUT R22, R3, R2, R22, 0xfe, !PT ;  /* 0x0000000203167212 */ /* 0x000fce00078efe16 */
.L_x_40039:
[----:B------:R-:W-:Y:S05]  /*2eb0*/  BSYNC B0 ;  /* 0x0000000000007941 */ /* 0x000fea0003800000 */
.L_x_40038:
[----:B------:R-:W0:Y:S01]  /*2ec0*/  F2I.FTZ.TRUNC.NTZ R22, R22 ;  /* 0x0000001600167305 */ /* 0x000e22000021f100 */
[----:B------:R-:W-:Y:S05]  /*2ed0*/  BRA `(.L_x_40023) ;  /* 0x0000000400087947 */ /* 0x000fea0003800000 */
.L_x_40036:
        /* <DEDUP_REMOVED lines=21> */
.L_x_40045:
[----:B------:R-:W-:Y:S05]  /*3030*/  BSYNC B1 ;  /* 0x0000000000017941 */ /* 0x000fea0003800000 */
.L_x_40044:
[----:B------:R-:W-:Y:S01]  /*3040*/  IMAD.SHL.U32 R2, R2, 0x200000, RZ ;  /* 0x0020000002027824 */ /* 0x000fe200078e00ff */
[----:B------:R-:W-:-:S04]  /*3050*/  LEA R3, R0, 0x37800000, 0x17 ;  /* 0x3780000000037811 */ /* 0x000fc800078eb8ff */
[----:B------:R-:W-:-:S07]  /*3060*/  LOP3.LUT R22, R3, R2, R22, 0xfe, !PT ;  /* 0x0000000203167212 */ /* 0x000fce00078efe16 */
.L_x_40043:
[----:B------:R-:W-:Y:S05]  /*3070*/  BSYNC B0 ;  /* 0x0000000000007941 */ /* 0x000fea0003800000 */
.L_x_40042:
[----:B------:R-:W0:Y:S01]  /*3080*/  F2I.FTZ.TRUNC.NTZ R22, R22 ;  /* 0x0000001600167305 */ /* 0x000e22000021f100 */
[----:B------:R-:W-:Y:S05]  /*3090*/  BRA `(.L_x_40023) ;  /* 0x0000000000987947 */ /* 0x000fea0003800000 */
.L_x_40035:
        /* <DEDUP_REMOVED lines=14> */
.L_x_40049:
[----:B------:R-:W-:Y:S05]  /*3180*/  BSYNC B0 ;  /* 0x0000000000007941 */ /* 0x000fea0003800000 */
.L_x_40048:
[----:B------:R-:W0:Y:S01]  /*3190*/  F2I.FTZ.TRUNC.NTZ R22, R22 ;  /* 0x0000001600167305 */ /* 0x000e22000021f100 */
[----:B------:R-:W-:Y:S05]  /*31a0*/  BRA `(.L_x_40023) ;  /* 0x0000000000547947 */ /* 0x000fea0003800000 */
.L_x_40022:
        /* <DEDUP_REMOVED lines=17> */
.L_x_40050:
[----:B------:R-:W-:Y:S05]  /*32c0*/  BRA `(.L_x_40023) ;  /* 0x00000000000c7947 */ /* 0x000fea0003800000 */
.L_x_40047:
[----:B------:R0:W5:Y:S01]  /*32d0*/  LDG.E R22, desc[UR36][R2.64] ;  /* 0x0000002402167981 */ /* 0x000162000c1e1900 */
[----:B------:R-:W-:Y:S05]  /*32e0*/  BRA `(.L_x_40023) ;  /* 0x0000000000047947 */ /* 0x000fea0003800000 */
.L_x_40046:
[----:B------:R0:W5:Y:S02]  /*32f0*/  LDG.E R22, desc[UR36][R2.64] ;  /* 0x0000002402167981 */ /* 0x000164000c1e1900 */
.L_x_40023:
[----:B0--3--:R-:W0:Y:S01]  /*3300*/  LDC.U8 R3, c[0x0][0x491] ;  /* 0x00012440ff037b82 */ /* 0x009e220000000000 */
[----:B-----5:R-:W-:-:S04]  /*3310*/  ISETP.NE.AND P0, PT, R22, RZ, PT ;  /* 0x000000ff1600720c */ /* 0x020fc80003f05270 */
[----:B-12-4-:R-:W-:-:S04]  /*3320*/  ISETP.NE.AND P0, PT, R19, RZ, P0 ;  /* 0x000000ff1300720c */ /* 0x016fc80000705270 */
        /* <DEDUP_REMOVED lines=14> */
.L_x_40054:
[----:B------:R1:W-:Y:S01]  /*3410*/  STG.E.U8 desc[UR36][R16.64], R2 ;  /* 0x0000000210007986 */ /* 0x0003e2000c101124 */
[----:B------:R-:W-:Y:S05]  /*3420*/  BRA `(.L_x_40056) ;  /* 0x0000000c00487947 */ /* 0x000fea0003800000 */
.L_x_40053:
        /* <DEDUP_REMOVED lines=9> */
.L_x_40058:
[----:B------:R3:W-:Y:S01]  /*34c0*/  STG.E desc[UR36][R16.64], R2 ;  /* 0x0000000210007986 */ /* 0x0007e2000c101924 */
[----:B------:R-:W-:Y:S05]  /*34d0*/  BRA `(.L_x_40056) ;  /* 0x0000000c001c7947 */ /* 0x000fea0003800000 */
.L_x_40057:
[----:B------:R2:W-:Y:S01]  /*34e0*/  STG.E.U16 desc[UR36][R16.64], R2 ;  /* 0x0000000210007986 */ /* 0x0005e2000c101524 */
[----:B------:R-:W-:Y:S05]  /*34f0*/  BRA `(.L_x_40056) ;  /* 0x0000000c00147947 */ /* 0x000fea0003800000 */
.L_x_40052:
        /* <DEDUP_REMOVED lines=9> */
.L_x_40060:
[----:B------:R-:W-:-:S04]  /*3590*/  I2FP.F32.U32 R0, R2 ;  /* 0x0000000200007245 */ /* 0x000fc80000201000 */
[----:B------:R-:W-:-:S05]  /*35a0*/  F2FP.F16.F32.PACK_AB R0, RZ, R0 ;  /* 0x00000000ff00723e */ /* 0x000fca00000000ff */
[----:B------:R0:W-:Y:S01]  /*35b0*/  STG.E.U16 desc[UR36][R16.64], R0 ;  /* 0x0000000010007986 */ /* 0x0001e2000c101524 */
[----:B------:R-:W-:Y:S05]  /*35c0*/  BRA `(.L_x_40056) ;  /* 0x0000000800e07947 */ /* 0x000fea0003800000 */
.L_x_40059:
        /* <DEDUP_REMOVED lines=10> */
.L_x_40062:
[----:B------:R-:W-:-:S04]  /*3670*/  I2FP.F32.U32 R2, R2 ;  /* 0x0000000200027245 */ /* 0x000fc80000201000 */
[----:B------:R-:W-:-:S04]  /*3680*/  F2FP.F16.F32.PACK_AB R3, RZ, R2 ;  /* 0x00000002ff03723e */ /* 0x000fc800000000ff */
[----:B------:R-:W-:-:S05]  /*3690*/  PRMT R3, R3, 0x5410, RZ ;  /* 0x0000541003037816 */ /* 0x000fca00000000ff */
[----:B------:R0:W-:Y:S01]  /*36a0*/  STG.E desc[UR36][R16.64], R3 ;  /* 0x0000000310007986 */ /* 0x0001e2000c101924 */
[----:B------:R-:W-:Y:S05]  /*36b0*/  BRA `(.L_x_40056) ;  /* 0x0000000800a47947 */ /* 0x000fea0003800000 */
.L_x_40061:
[----:B------:R-:W0:Y:S02]  /*36c0*/  I2F.F64.U32 R2, R2 ;  /* 0x0000000200027312 */ /* 0x000e240000201800 */
[----:B0-----:R0:W-:Y:S01]  /*36d0*/  STG.E.64 desc[UR36][R16.64], R2 ;  /* 0x0000000210007986 */ /* 0x0011e2000c101b24 */
[----:B------:R-:W-:Y:S05]  /*36e0*/  BRA `(.L_x_40056) ;  /* 0x0000000800987947 */ /* 0x000fea0003800000 */
.L_x_40051:
        /* <DEDUP_REMOVED lines=10> */
.L_x_40065:
[----:B------:R-:W0:Y:S01]  /*3790*/  I2F.F64.U32 R4, R2 ;  /* 0x0000000200047312 */ /* 0x000e220000201800 */
[----:B------:R-:W-:-:S05]  /*37a0*/  CS2R R6, SRZ ;  /* 0x0000000000067805 */ /* 0x000fca000001ff00 */
[----:B0-----:R0:W-:Y:S01]  /*37b0*/  STG.E.128 desc[UR36][R16.64], R4 ;  /* 0x0000000410007986 */ /* 0x0011e2000c101d24 */
[----:B------:R-:W-:Y:S05]  /*37c0*/  BRA `(.L_x_40056) ;  /* 0x0000000800607947 */ /* 0x000fea0003800000 */
.L_x_40064:
        /* <DEDUP_REMOVED lines=21> */
.L_x_40069:
[----:B------:R-:W-:Y:S05]  /*3920*/  BSYNC B0 ;  /* 0x0000000000007941 */ /* 0x000fea0003800000 */
.L_x_40068:
[----:B------:R-:W-:-:S05]  /*3930*/  LOP3.LUT R3, R0, R3, RZ, 0xfc, !PT ;  /* 0x0000000300037212 */ /* 0x000fca00078efcff */
[----:B------:R0:W-:Y:S01]  /*3940*/  STG.E.U8 desc[UR36][R16.64], R3 ;  /* 0x0000000310007986 */ /* 0x0001e2000c101124 */
[----:B------:R-:W-:Y:S05]  /*3950*/  BRA `(.L_x_40056) ;  /* 0x0000000400fc7947 */ /* 0x000fea0003800000 */
.L_x_40067:
        /* <DEDUP_REMOVED lines=13> */
.L_x_40071:
[----:B------:R-:W-:Y:S01]  /*3a30*/  IMAD.MOV.U32 R0, RZ, RZ, 0x7f ;  /* 0x0000007fff007424 */ /* 0x000fe200078e00ff */
[----:B------:R-:W-:-:S04]  /*3a40*/  ISETP.GT.U32.AND P0, PT, R2, 0x7f800000, PT ;  /* 0x7f8000000200780c */ /* 0x000fc80003f04070 */
[----:B------:R-:W-:-:S09]  /*3a50*/  SEL R0, R0, 0x7c, P0 ;  /* 0x0000007c00007807 */ /* 0x000fd20000000000 */
.L_x_40072:
[----:B------:R-:W-:Y:S05]  /*3a60*/  BSYNC B0 ;  /* 0x0000000000007941 */ /* 0x000fea0003800000 */
.L_x_40070:
[----:B------:R-:W-:-:S04]  /*3a70*/  LOP3.LUT R2, R3, 0x80000000, RZ, 0xc0, !PT ;  /* 0x8000000003027812 */ /* 0x000fc800078ec0ff */
[----:B------:R-:W-:-:S04]  /*3a80*/  SHF.R.U32.HI R3, RZ, 0x18, R2 ;  /* 0x00000018ff037819 */ /* 0x000fc80000011602 */
[----:B------:R-:W-:-:S05]  /*3a90*/  LOP3.LUT R3, R0, R3, RZ, 0xfc, !PT ;  /* 0x0000000300037212 */ /* 0x000fca00078efcff */
[----:B------:R0:W-:Y:S01]  /*3aa0*/  STG.E.U8 desc[UR36][R16.64], R3 ;  /* 0x0000000310007986 */ /* 0x0001e2000c101124 */
[----:B------:R-:W-:Y:S05]  /*3ab0*/  BRA `(.L_x_40056) ;  /* 0x0000000400a47947 */ /* 0x000fea0003800000 */
.L_x_40066:
[----:B------:R-:W-:-:S04]  /*3ac0*/  I2FP.F32.U32 R0, R2 ;  /* 0x0000000200007245 */ /* 0x000fc80000201000 */
[----:B------:R-:W-:-:S05]  /*3ad0*/  F2FP.BF16.F32.PACK_AB R0, RZ, R0 ;  /* 0x00000000ff00723e */ /* 0x000fca00000010ff */
[----:B------:R0:W-:Y:S01]  /*3ae0*/  STG.E.U16 desc[UR36][R16.64], R0 ;  /* 0x0000000010007986 */ /* 0x0001e2000c101524 */
[----:B------:R-:W-:Y:S05]  /*3af0*/  BRA `(.L_x_40056) ;  /* 0x0000000400947947 */ /* 0x000fea0003800000 */
.L_x_40063:
        /* <DEDUP_REMOVED lines=10> */
.L_x_40075:
        /* <DEDUP_REMOVED lines=17> */
.L_x_40078:
[----:B------:R-:W-:-:S04]  /*3cb0*/  LOP3.LUT R2, R3, 0x80000000, RZ, 0xc0, !PT ;  /* 0x8000000003027812 */ /* 0x000fc800078ec0ff */
[----:B------:R-:W-:-:S04]  /*3cc0*/  SHF.R.U32.HI R3, RZ, 0x18, R2 ;  /* 0x00000018ff037819 */ /* 0x000fc80000011602 */
[----:B------:R-:W-:-:S04]  /*3cd0*/  LOP3.LUT R0, R0, R3, RZ, 0xfc, !PT ;  /* 0x0000000300007212 */ /* 0x000fc800078efcff */
[----:B------:R-:W-:-:S07]  /*3ce0*/  PRMT R8, R0, 0x7610, R8 ;  /* 0x0000761000087816 */ /* 0x000fce0000000008 */
.L_x_40077:
[----:B------:R-:W-:Y:S05]  /*3cf0*/  BSYNC B0 ;  /* 0x0000000000007941 */ /* 0x000fea0003800000 */
.L_x_40076:
[----:B------:R0:W-:Y:S01]  /*3d00*/  STG.E.U8 desc[UR36][R16.64], R8 ;  /* 0x0000000810007986 */ /* 0x0001e2000c101124 */
[----:B------:R-:W-:Y:S05]  /*3d10*/  BRA `(.L_x_40056) ;  /* 0x00000004000c7947 */ /* 0x000fea0003800000 */
.L_x_40074:
        /* <DEDUP_REMOVED lines=17> */
.L_x_40081:
[----:B------:R-:W-:-:S04]  /*3e30*/  LOP3.LUT R2, R3, 0x80000000, RZ, 0xc0, !PT ;  /* 0x8000000003027812 */ /* 0x000fc800078ec0ff */
[----:B------:R-:W-:-:S04]  /*3e40*/  SHF.R.U32.HI R3, RZ, 0x18, R2 ;  /* 0x00000018ff037819 */ /* 0x000fc80000011602 */
[----:B------:R-:W-:-:S04]  /*3e50*/  LOP3.LUT R0, R0, R3, RZ, 0xfc, !PT ;  /* 0x0000000300007212 */ /* 0x000fc800078efcff */
[----:B------:R-:W-:-:S07]  /*3e60*/  PRMT R8, R0, 0x7610, R8 ;  /* 0x0000761000087816 */ /* 0x000fce0000000008 */
.L_x_40080:
[----:B------:R-:W-:Y:S05]  /*3e70*/  BSYNC B0 ;  /* 0x0000000000007941 */ /* 0x000fea0003800000 */
.L_x_40079:
[----:B------:R0:W-:Y:S01]  /*3e80*/  STG.E.U8 desc[UR36][R16.64], R8 ;  /* 0x0000000810007986 */ /* 0x0001e2000c101124 */
[----:B------:R-:W-:Y:S05]  /*3e90*/  BRA `(.L_x_40056) ;  /* 0x0000000000ac7947 */ /* 0x000fea0003800000 */
.L_x_40073:
        /* <DEDUP_REMOVED lines=22> */
.L_x_40055:
        /* <DEDUP_REMOVED lines=16> */
.L_x_40084:
[----:B------:R-:W-:Y:S05]  /*4100*/  BRA `(.L_x_40056) ;  /* 0x0000000000107947 */ /* 0x000fea0003800000 */
.L_x_40083:
[----:B------:R-:W-:-:S05]  /*4110*/  IMAD.MOV.U32 R3, RZ, RZ, RZ ;  /* 0x000000ffff037224 */ /* 0x000fca00078e00ff */
[----:B------:R0:W-:Y:S01]  /*4120*/  STG.E.64 desc[UR36][R16.64], R2 ;  /* 0x0000000210007986 */ /* 0x0001e2000c101b24 */
[----:B------:R-:W-:Y:S05]  /*4130*/  BRA `(.L_x_40056) ;  /* 0x0000000000047947 */ /* 0x000fea0003800000 */
.L_x_40082:
[----:B------:R0:W-:Y:S02]  /*4140*/  STG.E desc[UR36][R16.64], R2 ;  /* 0x0000000210007986 */ /* 0x0001e4000c101924 */
.L_x_40056:
[----:B------:R-:W-:-:S04]  /*4150*/  IMAD R18, R18, 0x200, R23 ;  /* 0x0000020012127824 */ /* 0x000fc800078e0217 */
[----:B------:R-:W-:-:S07]  /*4160*/  VIADD R19, R18, 0x80 ;  /* 0x0000008012137836 */ /* 0x000fce0000000000 */
.L_x_39983:
[----:B------:R-:W-:Y:S05]  /*4170*/  BSYNC B6 ;  /* 0x0000000000067941 */ /* 0x000fea0003800000 */
.L_x_39982:
        /* <DEDUP_REMOVED lines=358> */
.L_x_40087:
        /* <DEDUP_REMOVED lines=20> */
.L_x_40091:
[----:B------:R0:W5:Y:S01]  /*5920*/  LDG.E.U8 R22, desc[UR36][R2.64] ;  /* 0x0000002402167981 */ /* 0x000162000c1e1100 */
[----:B------:R-:W-:Y:S05]  /*5930*/  BRA `(.L_x_40093) ;  /* 0x0000000c00347947 */ /* 0x000fea0003800000 */
.L_x_40090:
        /* <DEDUP_REMOVED lines=8> */
.L_x_40095:
[----:B------:R0:W5:Y:S01]  /*59c0*/  LDG.E R22, desc[UR36][R2.64] ;  /* 0x0000002402167981 */ /* 0x000162000c1e1900 */
[----:B------:R-:W-:Y:S05]  /*59d0*/  BRA `(.L_x_40093) ;  /* 0x0000000c000c7947 */ /* 0x000fea0003800000 */
.L_x_40094:
[----:B------:R0:W5:Y:S01]  /*59e0*/  LDG.E.S16 R22, desc[UR36][R2.64] ;  /* 0x0000002402167981 */ /* 0x000162000c1e1700 */
[----:B------:R-:W-:Y:S05]  /*59f0*/  BRA `(.L_x_40093) ;  /* 0x0000000c00047947 */ /* 0x000fea0003800000 */
.L_x_40089:
        /* <DEDUP_REMOVED lines=9> */
.L_x_40097:
[----:B------:R-:W2:Y:S02]  /*5a90*/  LDG.E.U16 R2, desc[UR36][R2.64] ;  /* 0x0000002402027981 */ /* 0x000ea4000c1e1500 */
[----:B--2---:R-:W-:-:S06]  /*5aa0*/  HADD2.F32 R22, -RZ, R2.H0_H0 ;  /* 0x20000002ff167230 */ /* 0x004fcc0000004100 */
[----:B------:R-:W0:Y:S01]  /*5ab0*/  F2I.FTZ.TRUNC.NTZ R22, R22 ;  /* 0x0000001600167305 */ /* 0x000e22000021f100 */
[----:B------:R-:W-:Y:S05]  /*5ac0*/  BRA `(.L_x_40093) ;  /* 0x0000000800d07947 */ /* 0x000fea0003800000 */
.L_x_40096:
        /* <DEDUP_REMOVED lines=9> */
.L_x_40099:
[----:B------:R-:W2:Y:S02]  /*5b60*/  LDG.E.U16 R2, desc[UR36][R2.64] ;  /* 0x0000002402027981 */ /* 0x000ea4000c1e1500 */
[----:B--2---:R-:W-:-:S06]  /*5b70*/  HADD2.F32 R22, -RZ, R2.H0_H0 ;  /* 0x20000002ff167230 */ /* 0x004fcc0000004100 */
[----:B------:R-:W0:Y:S01]  /*5b80*/  F2I.FTZ.TRUNC.NTZ R22, R22 ;  /* 0x0000001600167305 */ /* 0x000e22000021f100 */
[----:B------:R-:W-:Y:S05]  /*5b90*/  BRA `(.L_x_40093) ;  /* 0x00000008009c7947 */ /* 0x000fea0003800000 */
.L_x_40098:
[----:B------:R-:W2:Y:S02]  /*5ba0*/  LDG.E.64 R22, desc[UR36][R2.64] ;  /* 0x0000002402167981 */ /* 0x000ea4000c1e1b00 */
[----:B--2---:R0:W1:Y:S01]  /*5bb0*/  F2I.F64.TRUNC R22, R22 ;  /* 0x0000001600167311 */ /* 0x004062000030d100 */
[----:B------:R-:W-:Y:S05]  /*5bc0*/  BRA `(.L_x_40093) ;  /* 0x0000000800907947 */ /* 0x000fea0003800000 */
.L_x_40088:
        /* <DEDUP_REMOVED lines=12> */
.L_x_40102:
[----:B------:R-:W2:Y:S02]  /*5c90*/  LDG.E.64 R2, desc[UR36][R2.64] ;  /* 0x0000002402027981 */ /* 0x000ea4000c1e1b00 */
[----:B--2---:R0:W1:Y:S01]  /*5ca0*/  F2I.F64.TRUNC R22, R2 ;  /* 0x0000000200167311 */ /* 0x004062000030d100 */
[----:B------:R-:W-:Y:S05]  /*5cb0*/  BRA `(.L_x_40093) ;  /* 0x0000000800547947 */ /* 0x000fea0003800000 */
.L_x_40101:
        /* <DEDUP_REMOVED lines=27> */
.L_x_40104:
        /* <DEDUP_REMOVED lines=14> */
.L_x_40103:
[----:B------:R-:W2:Y:S02]  /*5f50*/  LDG.E.U16 R22, desc[UR36][R2.64] ;  /* 0x0000002402167981 */ /* 0x000ea4000c1e1500 */
[----:B--2---:R-:W-:-:S06]  /*5f60*/  IMAD.U32 R22, R22, 0x10000, RZ ;  /* 0x0001000016167824 */ /* 0x004fcc00078e00ff */
[----:B------:R-:W0:Y:S01]  /*5f70*/  F2I.FTZ.TRUNC.NTZ R22, R22 ;  /* 0x0000001600167305 */ /* 0x000e22000021f100 */
[----:B------:R-:W-:Y:S05]  /*5f80*/  BRA `(.L_x_40093) ;  /* 0x0000000400a07947 */ /* 0x000fea0003800000 */
.L_x_40100:
        /* <DEDUP_REMOVED lines=10> */
.L_x_40107:
        /* <DEDUP_REMOVED lines=21> */
.L_x_40111:
[----:B------:R-:W-:Y:S05]  /*6180*/  BSYNC B1 ;  /* 0x0000000000017941 */ /* 0x000fea0003800000 */
.L_x_40110:
[----:B------:R-:W-:Y:S01]  /*6190*/  IMAD.SHL.U32 R2, R2, 0x100000, RZ ;  /* 0x0010000002027824 */ /* 0x000fe200078e00ff */
[----:B------:R-:W-:-:S04]  /*61a0*/  LEA R3, R0, 0x3b800000, 0x17 ;  /* 0x3b80000000037811 */ /* 0x000fc800078eb8ff */
[----:B------:R-:W-:-:S07]  /*61b0*/  LOP3.LUT R22, R3, R2, R22, 0xfe, !PT ;  /* 0x0000000203167212 */ /* 0x000fce00078efe16 */
.L_x_40109:
[----:B------:R-:W-:Y:S05]  /*61c0*/  BSYNC B0 ;  /* 0x0000000000007941 */ /* 0x000fea0003800000 */
.L_x_40108:
[----:B------:R-:W0:Y:S01]  /*61d0*/  F2I.FTZ.TRUNC.NTZ R22, R22 ;  /* 0x0000001600167305 */ /* 0x000e22000021f100 */
[----:B------:R-:W-:Y:S05]  /*61e0*/  BRA `(.L_x_40093) ;  /* 0x0000000400087947 */ /* 0x000fea0003800000 */
.L_x_40106:
        /* <DEDUP_REMOVED lines=21> */
.L_x_40115:
[----:B------:R-:W-:Y:S05]  /*6340*/  BSYNC B1 ;  /* 0x0000000000017941 */ /* 0x000fea0003800000 */
.L_x_40114:
[----:B------:R-:W-:Y:S01]  /*6350*/  IMAD.SHL.U32 R2, R2, 0x200000, RZ ;  /* 0x0020000002027824 */ /* 0x000fe200078e00ff */
[----:B------:R-:W-:-:S04]  /*6360*/  LEA R3, R0, 0x37800000, 0x17 ;  /* 0x3780000000037811 */ /* 0x000fc800078eb8ff */
[----:B------:R-:W-:-:S07]  /*6370*/  LOP3.LUT R22, R3, R2, R22, 0xfe, !PT ;  /* 0x0000000203167212 */ /* 0x000fce00078efe16 */
.L_x_40113:
[----:B------:R-:W-:Y:S05]  /*6380*/  BSYNC B0 ;  /* 0x0000000000007941 */ /* 0x000fea0003800000 */
.L_x_40112:
[----:B------:R-:W0:Y:S01]  /*6390*/  F2I.FTZ.TRUNC.NTZ R22, R22 ;  /* 0x0000001600167305 */ /* 0x000e22000021f100 */
[----:B------:R-:W-:Y:S05]  /*63a0*/  BRA `(.L_x_40093) ;  /* 0x0000000000987947 */ /* 0x000fea0003800000 */
.L_x_40105:
        /* <DEDUP_REMOVED lines=14> */
.L_x_40119:
[----:B------:R-:W-:Y:S05]  /*6490*/  BSYNC B0 ;  /* 0x0000000000007941 */ /* 0x000fea0003800000 */
.L_x_40118:
[----:B------:R-:W0:Y:S01]  /*64a0*/  F2I.FTZ.TRUNC.NTZ R22, R22 ;  /* 0x0000001600167305 */ /* 0x000e22000021f100 */
[----:B------:R-:W-:Y:S05]  /*64b0*/  BRA `(.L_x_40093) ;  /* 0x0000000000547947 */ /* 0x000fea0003800000 */
.L_x_40092:
        /* <DEDUP_REMOVED lines=17> */
.L_x_40120:
[----:B------:R-:W-:Y:S05]  /*65d0*/  BRA `(.L_x_40093) ;  /* 0x00000000000c7947 */ /* 0x000fea0003800000 */
.L_x_40117:
[----:B------:R0:W5:Y:S01]  /*65e0*/  LDG.E R22, desc[UR36][R2.64] ;  /* 0x0000002402167981 */ /* 0x000162000c1e1900 */
[----:B------:R-:W-:Y:S05]  /*65f0*/  BRA `(.L_x_40093) ;  /* 0x0000000000047947 */ /* 0x000fea0003800000 */
.L_x_40116:
[----:B------:R0:W5:Y:S02]  /*6600*/  LDG.E R22, desc[UR36][R2.64] ;  /* 0x0000002402167981 */ /* 0x000164000c1e1900 */
.L_x_40093:
        /* <DEDUP_REMOVED lines=17> */
.L_x_40124:
[----:B------:R0:W5:Y:S01]  /*6720*/  LDG.E.U8 R18, desc[UR36][R2.64] ;  /* 0x0000002402127981 */ /* 0x000162000c1e1100 */
[----:B------:R-:W-:Y:S05]  /*6730*/  BRA `(.L_x_40126) ;  /* 0x0000000c00347947 */ /* 0x000fea0003800000 */
.L_x_40123:
        /* <DEDUP_REMOVED lines=8> */
.L_x_40128:
[----:B------:R0:W5:Y:S01]  /*67c0*/  LDG.E R18, desc[UR36][R2.64] ;  /* 0x0000002402127981 */ /* 0x000162000c1e1900 */
[----:B------:R-:W-:Y:S05]  /*67d0*/  BRA `(.L_x_40126) ;  /* 0x0000000c000c7947 */ /* 0x000fea0003800000 */
.L_x_40127:
[----:B------:R0:W5:Y:S01]  /*67e0*/  LDG.E.S16 R18, desc[UR36][R2.64] ;  /* 0x0000002402127981 */ /* 0x000162000c1e1700 */
[----:B------:R-:W-:Y:S05]  /*67f0*/  BRA `(.L_x_40126) ;  /* 0x0000000c00047947 */ /* 0x000fea0003800000 */
.L_x_40122:
        /* <DEDUP_REMOVED lines=9> */
.L_x_40130:
[----:B------:R-:W2:Y:S02]  /*6890*/  LDG.E.U16 R2, desc[UR36][R2.64] ;  /* 0x0000002402027981 */ /* 0x000ea4000c1e1500 */
[----:B--2---:R-:W-:-:S06]  /*68a0*/  HADD2.F32 R18, -RZ, R2.H0_H0 ;  /* 0x20000002ff127230 */ /* 0x004fcc0000004100 */
[----:B------:R-:W0:Y:S01]  /*68b0*/  F2I.FTZ.TRUNC.NTZ R18, R18 ;  /* 0x0000001200127305 */ /* 0x000e22000021f100 */
[----:B------:R-:W-:Y:S05]  /*68c0*/  BRA `(.L_x_40126) ;  /* 0x0000000800d07947 */ /* 0x000fea0003800000 */
.L_x_40129:
        /* <DEDUP_REMOVED lines=9> */
.L_x_40132:
[----:B------:R-:W2:Y:S02]  /*6960*/  LDG.E.U16 R2, desc[UR36][R2.64] ;  /* 0x0000002402027981 */ /* 0x000ea4000c1e1500 */
[----:B--2---:R-:W-:-:S06]  /*6970*/  HADD2.F32 R18, -RZ, R2.H0_H0 ;  /* 0x20000002ff127230 */ /* 0x004fcc0000004100 */
[----:B------:R-:W0:Y:S01]  /*6980*/  F2I.FTZ.TRUNC.NTZ R18, R18 ;  /* 0x0000001200127305 */ /* 0x000e22000021f100 */
[----:B------:R-:W-:Y:S05]  /*6990*/  BRA `(.L_x_40126) ;  /* 0x00000008009c7947 */ /* 0x000fea0003800000 */
.L_x_40131:
[----:B------:R-:W2:Y:S02]  /*69a0*/  LDG.E.64 R2, desc[UR36][R2.64] ;  /* 0x0000002402027981 */ /* 0x000ea4000c1e1b00 */
[----:B--2---:R0:W2:Y:S01]  /*69b0*/  F2I.F64.TRUNC R18, R2 ;  /* 0x0000000200127311 */ /* 0x0040a2000030d100 */
[----:B------:R-:W-:Y:S05]  /*69c0*/  BRA `(.L_x_40126) ;  /* 0x0000000800907947 */ /* 0x000fea0003800000 */
.L_x_40121:
        /* <DEDUP_REMOVED lines=12> */
.L_x_40135:
[----:B------:R-:W2:Y:S02]  /*6a90*/  LDG.E.64 R2, desc[UR36][R2.64] ;  /* 0x0000002402027981 */ /* 0x000ea4000c1e1b00 */
[----:B--2---:R0:W2:Y:S01]  /*6aa0*/  F2I.F64.TRUNC R18, R2 ;  /* 0x0000000200127311 */ /* 0x0040a2000030d100 */
[----:B------:R-:W-:Y:S05]  /*6ab0*/  BRA `(.L_x_40126) ;  /* 0x0000000800547947 */ /* 0x000fea0003800000 */
.L_x_40134:
        /* <DEDUP_REMOVED lines=27> */
.L_x_40137:
        /* <DEDUP_REMOVED lines=14> */
.L_x_40136:
[----:B------:R-:W2:Y:S02]  /*6d50*/  LDG.E.U16 R18, desc[UR36][R2.64] ;  /* 0x0000002402127981 */ /* 0x000ea4000c1e1500 */
[----:B--2---:R-:W-:-:S06]  /*6d60*/  IMAD.U32 R18, R18, 0x10000, RZ ;  /* 0x0001000012127824 */ /* 0x004fcc00078e00ff */
[----:B------:R-:W0:Y:S01]  /*6d70*/  F2I.FTZ.TRUNC.NTZ R18, R18 ;  /* 0x0000001200127305 */ /* 0x000e22000021f100 */
[----:B------:R-:W-:Y:S05]  /*6d80*/  BRA `(.L_x_40126) ;  /* 0x0000000400a07947 */ /* 0x000fea0003800000 */
.L_x_40133:
        /* <DEDUP_REMOVED lines=10> */
.L_x_40140:
        /* <DEDUP_REMOVED lines=21> */
.L_x_40144:
[----:B------:R-:W-:Y:S05]  /*6f80*/  BSYNC B1 ;  /* 0x0000000000017941 */ /* 0x000fea0003800000 */
.L_x_40143:
[----:B------:R-:W-:Y:S01]  /*6f90*/  IMAD.SHL.U32 R2, R2, 0x100000, RZ ;  /* 0x0010000002027824 */ /* 0x000fe200078e00ff */
[----:B------:R-:W-:-:S04]  /*6fa0*/  LEA R3, R0, 0x3b800000, 0x17 ;  /* 0x3b80000000037811 */ /* 0x000fc800078eb8ff */
[----:B------:R-:W-:-:S07]  /*6fb0*/  LOP3.LUT R18, R3, R2, R18, 0xfe, !PT ;  /* 0x0000000203127212 */ /* 0x000fce00078efe12 */
.L_x_40142:
[----:B------:R-:W-:Y:S05]  /*6fc0*/  BSYNC B0 ;  /* 0x0000000000007941 */ /* 0x000fea0003800000 */
.L_x_40141:
[----:B------:R-:W0:Y:S01]  /*6fd0*/  F2I.FTZ.TRUNC.NTZ R18, R18 ;  /* 0x0000001200127305 */ /* 0x000e22000021f100 */
[----:B------:R-:W-:Y:S05]  /*6fe0*/  BRA `(.L_x_40126) ;  /* 0x0000000400087947 */ /* 0x000fea0003800000 */
.L_x_40139:
        /* <DEDUP_REMOVED lines=21> */
.L_x_40148:
[----:B------:R-:W-:Y:S05]  /*7140*/  BSYNC B1 ;  /* 0x0000000000017941 */ /* 0x000fea0003800000 */
.L_x_40147:
[----:B------:R-:W-:Y:S01]  /*7150*/  IMAD.SHL.U32 R2, R2, 0x200000, RZ ;  /* 0x0020000002027824 */ /* 0x000fe200078e00ff */
[----:B------:R-:W-:-:S04]  /*7160*/  LEA R3, R0, 0x37800000, 0x17 ;  /* 0x3780000000037811 */ /* 0x000fc800078eb8ff */
[----:B------:R-:W-:-:S07]  /*7170*/  LOP3.LUT R18, R3, R2, R18, 0xfe, !PT ;  /* 0x0000000203127212 */ /* 0x000fce00078efe12 */
.L_x_40146:
[----:B------:R-:W-:Y:S05]  /*7180*/  BSYNC B0 ;  /* 0x0000000000007941 */ /* 0x000fea0003800000 */
.L_x_40145:
[----:B------:R-:W0:Y:S01]  /*7190*/  F2I.FTZ.TRUNC.NTZ R18, R18 ;  /* 0x0000001200127305 */ /* 0x000e22000021f100 */
[----:B------:R-:W-:Y:S05]  /*71a0*/  BRA `(.L_x_40126) ;  /* 0x0000000000987947 */ /* 0x000fea0003800000 */
.L_x_40138:
        /* <DEDUP_REMOVED lines=14> */
.L_x_40152:
[----:B------:R-:W-:Y:S05]  /*7290*/  BSYNC B0 ;  /* 0x0000000000007941 */ /* 0x000fea0003800000 */
.L_x_40151:
[----:B------:R-:W0:Y:S01]  /*72a0*/  F2I.FTZ.TRUNC.NTZ R18, R18 ;  /* 0x0000001200127305 */ /* 0x000e22000021f100 */
[----:B------:R-:W-:Y:S05]  /*72b0*/  BRA `(.L_x_40126) ;  /* 0x0000000000547947 */ /* 0x000fea0003800000 */
.L_x_40125:
        /* <DEDUP_REMOVED lines=17> */
.L_x_40153:
[----:B------:R-:W-:Y:S05]  /*73d0*/  BRA `(.L_x_40126) ;  /* 0x00000000000c7947 */ /* 0x000fea0003800000 */
.L_x_40150:
[----:B------:R0:W5:Y:S01]  /*73e0*/  LDG.E R18, desc[UR36][R2.64] ;  /* 0x0000002402127981 */ /* 0x000162000c1e1900 */
[----:B------:R-:W-:Y:S05]  /*73f0*/  BRA `(.L_x_40126) ;  /* 0x0000000000047947 */ /* 0x000fea0003800000 */
.L_x_40149:
[----:B------:R0:W5:Y:S02]  /*7400*/  LDG.E R18, desc[UR36][R2.64] ;  /* 0x0000002402127981 */ /* 0x000164000c1e1900 */
.L_x_40126:
[----:B0-2---:R-:W0:Y:S01]  /*7410*/  LDC.U8 R3, c[0x0][0x491] ;  /* 0x00012440ff037b82 */ /* 0x005e220000000000 */
[----:B-----5:R-:W-:-:S04]  /*7420*/  ISETP.NE.AND P0, PT, R18, RZ, PT ;  /* 0x000000ff1200720c */ /* 0x020fc80003f05270 */
[----:B-1-3--:R-:W-:-:S04]  /*7430*/  ISETP.NE.AND P0, PT, R22, RZ, P0 ;  /* 0x000000ff1600720c */ /* 0x00afc80000705270 */
        /* <DEDUP_REMOVED lines=14> */
.L_x_40157:
[----:B------:R0:W-:Y:S01]  /*7520*/  STG.E.U8 desc[UR36][R16.64], R2 ;  /* 0x0000000210007986 */ /* 0x0001e2000c101124 */
[----:B------:R-:W-:Y:S05]  /*7530*/  BRA `(.L_x_40159) ;  /* 0x0000000c00487947 */ /* 0x000fea0003800000 */
.L_x_40156:
        /* <DEDUP_REMOVED lines=9> */
.L_x_40161:
[----:B------:R3:W-:Y:S01]  /*75d0*/  STG.E desc[UR36][R16.64], R2 ;  /* 0x0000000210007986 */ /* 0x0007e2000c101924 */
[----:B------:R-:W-:Y:S05]  /*75e0*/  BRA `(.L_x_40159) ;  /* 0x0000000c001c7947 */ /* 0x000fea0003800000 */
.L_x_40160:
[----:B------:R2:W-:Y:S01]  /*75f0*/  STG.E.U16 desc[UR36][R16.64], R2 ;  /* 0x0000000210007986 */ /* 0x0005e2000c101524 */
[----:B------:R-:W-:Y:S05]  /*7600*/  BRA `(.L_x_40159) ;  /* 0x0000000c00147947 */ /* 0x000fea0003800000 */
.L_x_40155:
        /* <DEDUP_REMOVED lines=9> */
.L_x_40163:
[----:B------:R-:W-:-:S04]  /*76a0*/  I2FP.F32.U32 R0, R2 ;  /* 0x0000000200007245 */ /* 0x000fc80000201000 */
[----:B------:R-:W-:-:S05]  /*76b0*/  F2FP.F16.F32.PACK_AB R0, RZ, R0 ;  /* 0x00000000ff00723e */ /* 0x000fca00000000ff */
[----:B------:R0:W-:Y:S01]  /*76c0*/  STG.E.U16 desc[UR36][R16.64], R0 ;  /* 0x0000000010007986 */ /* 0x0001e2000c101524 */
[----:B------:R-:W-:Y:S05]  /*76d0*/  BRA `(.L_x_40159) ;  /* 0x0000000800e07947 */ /* 0x000fea0003800000 */
.L_x_40162:
        /* <DEDUP_REMOVED lines=10> */
.L_x_40165:
[----:B------:R-:W-:-:S04]  /*7780*/  I2FP.F32.U32 R2, R2 ;  /* 0x0000000200027245 */ /* 0x000fc80000201000 */
[----:B------:R-:W-:-:S04]  /*7790*/  F2FP.F16.F32.PACK_AB R3, RZ, R2 ;  /* 0x00000002ff03723e */ /* 0x000fc800000000ff */
[----:B------:R-:W-:-:S05]  /*77a0*/  PRMT R3, R3, 0x5410, RZ ;  /* 0x0000541003037816 */ /* 0x000fca00000000ff */
[----:B------:R0:W-:Y:S01]  /*77b0*/  STG.E desc[UR36][R16.64], R3 ;  /* 0x0000000310007986 */ /* 0x0001e2000c101924 */
[----:B------:R-:W-:Y:S05]  /*77c0*/  BRA `(.L_x_40159) ;  /* 0x0000000800a47947 */ /* 0x000fea0003800000 */
.L_x_40164:
[----:B------:R-:W0:Y:S02]  /*77d0*/  I2F.F64.U32 R2, R2 ;  /* 0x0000000200027312 */ /* 0x000e240000201800 */
[----:B0-----:R0:W-:Y:S01]  /*77e0*/  STG.E.64 desc[UR36][R16.64], R2 ;  /* 0x0000000210007986 */ /* 0x0011e2000c101b24 */
[----:B------:R-:W-:Y:S05]  /*77f0*/  BRA `(.L_x_40159) ;  /* 0x0000000800987947 */ /* 0x000fea0003800000 */
.L_x_40154:
        /* <DEDUP_REMOVED lines=10> */
.L_x_40168:
[----:B----4-:R-:W0:Y:S01]  /*78a0*/  I2F.F64.U32 R4, R2 ;  /* 0x0000000200047312 */ /* 0x010e220000201800 */
[----:B------:R-:W-:-:S05]  /*78b0*/  CS2R R6, SRZ ;  /* 0x0000000000067805 */ /* 0x000fca000001ff00 */
[----:B0-----:R0:W-:Y:S01]  /*78c0*/  STG.E.128 desc[UR36][R16.64], R4 ;  /* 0x0000000410007986 */ /* 0x0011e2000c101d24 */
[----:B------:R-:W-:Y:S05]  /*78d0*/  BRA `(.L_x_40159) ;  /* 0x0000000800607947 */ /* 0x000fea0003800000 */
.L_x_40167:
        /* <DEDUP_REMOVED lines=21> */
.L_x_40172:
[----:B------:R-:W-:Y:S05]  /*7a30*/  BSYNC B0 ;  /* 0x0000000000007941 */ /* 0x000fea0003800000 */
.L_x_40171:
[----:B------:R-:W-:-:S05]  /*7a40*/  LOP3.LUT R3, R0, R3, RZ, 0xfc, !PT ;  /* 0x0000000300037212 */ /* 0x000fca00078efcff */
[----:B------:R0:W-:Y:S01]  /*7a50*/  STG.E.U8 desc[UR36][R16.64], R3 ;  /* 0x0000000310007986 */ /* 0x0001e2000c101124 */
[----:B------:R-:W-:Y:S05]  /*7a60*/  BRA `(.L_x_40159) ;  /* 0x0000000400fc7947 */ /* 0x000fea0003800000 */
.L_x_40170:
        /* <DEDUP_REMOVED lines=13> */
.L_x_40174:
[----:B------:R-:W-:Y:S01]  /*7b40*/  IMAD.MOV.U32 R0, RZ, RZ, 0x7f ;  /* 0x0000007fff007424 */ /* 0x000fe200078e00ff */
[----:B------:R-:W-:-:S04]  /*7b50*/  ISETP.GT.U32.AND P0, PT, R2, 0x7f800000, PT ;  /* 0x7f8000000200780c */ /* 0x000fc80003f04070 */
[----:B------:R-:W-:-:S09]  /*7b60*/  SEL R0, R0, 0x7c, P0 ;  /* 0x0000007c00007807 */ /* 0x000fd20000000000 */
.L_x_40175:
[----:B------:R-:W-:Y:S05]  /*7b70*/  BSYNC B0 ;  /* 0x0000000000007941 */ /* 0x000fea0003800000 */
.L_x_40173:
[----:B------:R-:W-:-:S04]  /*7b80*/  LOP3.LUT R2, R3, 0x80000000, RZ, 0xc0, !PT ;  /* 0x8000000003027812 */ /* 0x000fc800078ec0ff */
[----:B------:R-:W-:-:S04]  /*7b90*/  SHF.R.U32.HI R3, RZ, 0x18, R2 ;  /* 0x00000018ff037819 */ /* 0x000fc80000011602 */
[----:B------:R-:W-:-:S05]  /*7ba0*/  LOP3.LUT R3, R0, R3, RZ, 0xfc, !PT ;  /* 0x0000000300037212 */ /* 0x000fca00078efcff */
[----:B------:R0:W-:Y:S01]  /*7bb0*/  STG.E.U8 desc[UR36][R16.64], R3 ;  /* 0x0000000310007986 */ /* 0x0001e2000c101124 */
[----:B------:R-:W-:Y:S05]  /*7bc0*/  BRA `(.L_x_40159) ;  /* 0x0000000400a47947 */ /* 0x000fea0003800000 */
.L_x_40169:
[----:B------:R-:W-:-:S04]  /*7bd0*/  I2FP.F32.U32 R0, R2 ;  /* 0x0000000200007245 */ /* 0x000fc80000201000 */
[----:B------:R-:W-:-:S05]  /*7be0*/  F2FP.BF16.F32.PACK_AB R0, RZ, R0 ;  /* 0x00000000ff00723e */ /* 0x000fca00000010ff */
[----:B------:R0:W-:Y:S01]  /*7bf0*/  STG.E.U16 desc[UR36][R16.64], R0 ;  /* 0x0000000010007986 */ /* 0x0001e2000c101524 */
[----:B------:R-:W-:Y:S05]  /*7c00*/  BRA `(.L_x_40159) ;  /* 0x0000000400947947 */ /* 0x000fea0003800000 */
.L_x_40166:
        /* <DEDUP_REMOVED lines=10> */
.L_x_40178:
        /* <DEDUP_REMOVED lines=17> */
.L_x_40181:
[----:B------:R-:W-:-:S04]  /*7dc0*/  LOP3.LUT R2, R3, 0x80000000, RZ, 0xc0, !PT ;  /* 0x8000000003027812 */ /* 0x000fc800078ec0ff */
[----:B------:R-:W-:-:S04]  /*7dd0*/  SHF.R.U32.HI R3, RZ, 0x18, R2 ;  /* 0x00000018ff037819 */ /* 0x000fc80000011602 */
[----:B------:R-:W-:-:S04]  /*7de0*/  LOP3.LUT R0, R0, R3, RZ, 0xfc, !PT ;  /* 0x0000000300007212 */ /* 0x000fc800078efcff */
[----:B------:R-:W-:-:S07]  /*7df0*/  PRMT R8, R0, 0x7610, R8 ;  /* 0x0000761000087816 */ /* 0x000fce0000000008 */
.L_x_40180:
[----:B------:R-:W-:Y:S05]  /*7e00*/  BSYNC B0 ;  /* 0x0000000000007941 */ /* 0x000fea0003800000 */
.L_x_40179:
[----:B------:R0:W-:Y:S01]  /*7e10*/  STG.E.U8 desc[UR36][R16.64], R8 ;  /* 0x0000000810007986 */ /* 0x0001e2000c101124 */
[----:B------:R-:W-:Y:S05]  /*7e20*/  BRA `(.L_x_40159) ;  /* 0x00000004000c7947 */ /* 0x000fea0003800000 */
.L_x_40177:
        /* <DEDUP_REMOVED lines=17> */
.L_x_40184:
[----:B------:R-:W-:-:S04]  /*7f40*/  LOP3.LUT R2, R3, 0x80000000, RZ, 0xc0, !PT ;  /* 0x8000000003027812 */ /* 0x000fc800078ec0ff */
[----:B------:R-:W-:-:S04]  /*7f50*/  SHF.R.U32.HI R3, RZ, 0x18, R2 ;  /* 0x00000018ff037819 */ /* 0x000fc80000011602 */
[----:B------:R-:W-:-:S04]  /*7f60*/  LOP3.LUT R0, R0, R3, RZ, 0xfc, !PT ;  /* 0x0000000300007212 */ /* 0x000fc800078efcff */
[----:B------:R-:W-:-:S07]  /*7f70*/  PRMT R8, R0, 0x7610, R8 ;  /* 0x0000761000087816 */ /* 0x000fce0000000008 */
.L_x_40183:
[----:B------:R-:W-:Y:S05]  /*7f80*/  BSYNC B0 ;  /* 0x0000000000007941 */ /* 0x000fea0003800000 */
.L_x_40182:
[----:B------:R0:W-:Y:S01]  /*7f90*/  STG.E.U8 desc[UR36][R16.64], R8 ;  /* 0x0000000810007986 */ /* 0x0001e2000c101124 */
[----:B------:R-:W-:Y:S05]  /*7fa0*/  BRA `(.L_x_40159) ;  /* 0x0000000000ac7947 */ /* 0x000fea0003800000 */
.L_x_40176:
        /* <DEDUP_REMOVED lines=22> */
.L_x_40158:
        /* <DEDUP_REMOVED lines=16> */
.L_x_40187:
[----:B------:R-:W-:Y:S05]  /*8210*/  BRA `(.L_x_40159) ;  /* 0x0000000000107947 */ /* 0x000fea0003800000 */
.L_x_40186:
[----:B------:R-:W-:-:S05]  /*8220*/  IMAD.MOV.U32 R3, RZ, RZ, RZ ;  /* 0x000000ffff037224 */ /* 0x000fca00078e00ff */
[----:B------:R0:W-:Y:S01]  /*8230*/  STG.E.64 desc[UR36][R16.64], R2 ;  /* 0x0000000210007986 */ /* 0x0001e2000c101b24 */
[----:B------:R-:W-:Y:S05]  /*8240*/  BRA `(.L_x_40159) ;  /* 0x0000000000047947 */ /* 0x000fea0003800000 */
.L_x_40185:
[----:B------:R0:W-:Y:S02]  /*8250*/  STG.E desc[UR36][R16.64], R2 ;  /* 0x0000000210007986 */ /* 0x0001e4000c101924 */
.L_x_40159:
[----:B------:R-:W-:-:S07]  /*8260*/  VIADD R19, R19, 0x80 ;  /* 0x0000008013137836 */ /* 0x000fce0000000000 */
.L_x_40086:
[----:B------:R-:W-:Y:S05]  /*8270*/  BSYNC B6 ;  /* 0x0000000000067941 */ /* 0x000fea0003800000 */
.L_x_40085:
        /* <DEDUP_REMOVED lines=358> */
.L_x_40190:
        /* <DEDUP_REMOVED lines=20> */
.L_x_40194:
[----:B------:R0:W5:Y:S01]  /*9a20*/  LDG.E.U8 R22, desc[UR36][R2.64] ;  /* 0x0000002402167981 */ /* 0x000162000c1e1100 */
[----:B------:R-:W-:Y:S05]  /*9a30*/  BRA `(.L_x_40196) ;  /* 0x0000000c00347947 */ /* 0x000fea0003800000 */
.L_x_40193:
        /* <DEDUP_REMOVED lines=8> */
.L_x_40198:
[----:B------:R0:W5:Y:S01]  /*9ac0*/  LDG.E R22, desc[UR36][R2.64] ;  /* 0x0000002402167981 */ /* 0x000162000c1e1900 */
[----:B------:R-:W-:Y:S05]  /*9ad0*/  BRA `(.L_x_40196) ;  /* 0x0000000c000c7947 */ /* 0x000fea0003800000 */
.L_x_40197:
[----:B------:R0:W5:Y:S01]  /*9ae0*/  LDG.E.S16 R22, desc[UR36][R2.64] ;  /* 0x0000002402167981 */ /* 0x000162000c1e1700 */
[----:B------:R-:W-:Y:S05]  /*9af0*/  BRA `(.L_x_40196) ;  /* 0x0000000c00047947 */ /* 0x000fea0003800000 */
.L_x_40192:
        /* <DEDUP_REMOVED lines=9> */
.L_x_40200:
[----:B------:R-:W2:Y:S02]  /*9b90*/  LDG.E.U16 R2, desc[UR36][R2.64] ;  /* 0x0000002402027981 */ /* 0x000ea4000c1e1500 */
[----:B--2---:R-:W-:-:S06]  /*9ba0*/  HADD2.F32 R22, -RZ, R2.H0_H0 ;  /* 0x20000002ff167230 */ /* 0x004fcc0000004100 */
[----:B------:R-:W2:Y:S01]  /*9bb0*/  F2I.FTZ.TRUNC.NTZ R22, R22 ;  /* 0x0000001600167305 */ /* 0x000ea2000021f100 */
[----:B------:R-:W-:Y:S05]  /*9bc0*/  BRA `(.L_x_40196) ;  /* 0x0000000800d07947 */ /* 0x000fea0003800000 */
.L_x_40199:
        /* <DEDUP_REMOVED lines=9> */
.L_x_40202:
[----:B------:R-:W2:Y:S02]  /*9c60*/  LDG.E.U16 R2, desc[UR36][R2.64] ;  /* 0x0000002402027981 */ /* 0x000ea4000c1e1500 */
[----:B--2---:R-:W-:-:S06]  /*9c70*/  HADD2.F32 R22, -RZ, R2.H0_H0 ;  /* 0x20000002ff167230 */ /* 0x004fcc0000004100 */
[----:B------:R-:W0:Y:S01]  /*9c80*/  F2I.FTZ.TRUNC.NTZ R22, R22 ;  /* 0x0000001600167305 */ /* 0x000e22000021f100 */
[----:B------:R-:W-:Y:S05]  /*9c90*/  BRA `(.L_x_40196) ;  /* 0x00000008009c7947 */ /* 0x000fea0003800000 */
.L_x_40201:
[----:B------:R-:W2:Y:S02]  /*9ca0*/  LDG.E.64 R22, desc[UR36][R2.64] ;  /* 0x0000002402167981 */ /* 0x000ea4000c1e1b00 */
[----:B--2---:R3:W4:Y:S01]  /*9cb0*/  F2I.F64.TRUNC R22, R22 ;  /* 0x0000001600167311 */ /* 0x004722000030d100 */
[----:B------:R-:W-:Y:S05]  /*9cc0*/  BRA `(.L_x_40196) ;  /* 0x0000000800907947 */ /* 0x000fea0003800000 */
.L_x_40191:
        /* <DEDUP_REMOVED lines=12> */
.L_x_40205:
[----:B------:R-:W2:Y:S02]  /*9d90*/  LDG.E.64 R2, desc[UR36][R2.64] ;  /* 0x0000002402027981 */ /* 0x000ea4000c1e1b00 */
[----:B--2---:R0:W1:Y:S01]  /*9da0*/  F2I.F64.TRUNC R22, R2 ;  /* 0x0000000200167311 */ /* 0x004062000030d100 */
[----:B------:R-:W-:Y:S05]  /*9db0*/  BRA `(.L_x_40196) ;  /* 0x0000000800547947 */ /* 0x000fea0003800000 */
.L_x_40204:
        /* <DEDUP_REMOVED lines=27> */
.L_x_40207:
        /* <DEDUP_REMOVED lines=14> */
.L_x_40206:
[----:B------:R-:W2:Y:S02]  /*a050*/  LDG.E.U16 R22, desc[UR36][R2.64] ;  /* 0x0000002402167981 */ /* 0x000ea4000c1e1500 */
[----:B--2---:R-:W-:-:S06]  /*a060*/  IMAD.U32 R22, R22, 0x10000, RZ ;  /* 0x0001000016167824 */ /* 0x004fcc00078e00ff */
[----:B------:R-:W0:Y:S01]  /*a070*/  F2I.FTZ.TRUNC.NTZ R22, R22 ;  /* 0x0000001600167305 */ /* 0x000e22000021f100 */
[----:B------:R-:W-:Y:S05]  /*a080*/  BRA `(.L_x_40196) ;  /* 0x0000000400a07947 */ /* 0x000fea0003800000 */
.L_x_40203:
        /* <DEDUP_REMOVED lines=10> */
.L_x_40210:
        /* <DEDUP_REMOVED lines=21> */
.L_x_40214:
[----:B------:R-:W-:Y:S05]  /*a280*/  BSYNC B1 ;  /* 0x0000000000017941 */ /* 0x000fea0003800000 */
.L_x_40213:
[----:B------:R-:W-:Y:S01]  /*a290*/  IMAD.SHL.U32 R2, R2, 0x100000, RZ ;  /* 0x0010000002027824 */ /* 0x000fe200078e00ff */
[----:B------:R-:W-:-:S04]  /*a2a0*/  LEA R3, R0, 0x3b800000, 0x17 ;  /* 0x3b80000000037811 */ /* 0x000fc800078eb8ff */
[----:B------:R-:W-:-:S07]  /*a2b0*/  LOP3.LUT R22, R3, R2, R22, 0xfe, !PT ;  /* 0x0000000203167212 */ /* 0x000fce00078efe16 */
.L_x_40212:
[----:B------:R-:W-:Y:S05]  /*a2c0*/  BSYNC B0 ;  /* 0x0000000000007941 */ /* 0x000fea0003800000 */
.L_x_40211:
[----:B------:R-:W0:Y:S01]  /*a2d0*/  F2I.FTZ.TRUNC.NTZ R22, R22 ;  /* 0x0000001600167305 */ /* 0x000e22000021f100 */
[----:B------:R-:W-:Y:S05]  /*a2e0*/  BRA `(.L_x_40196) ;  /* 0x0000000400087947 */ /* 0x000fea0003800000 */
.L_x_40209:
        /* <DEDUP_REMOVED lines=21> */
.L_x_40218:
[----:B------:R-:W-:Y:S05]  /*a440*/  BSYNC B1 ;  /* 0x0000000000017941 */ /* 0x000fea0003800000 */
.L_x_40217:
[----:B------:R-:W-:Y:S01]  /*a450*/  IMAD.SHL.U32 R2, R2, 0x200000, RZ ;  /* 0x0020000002027824 */ /* 0x000fe200078e00ff */
[----:B------:R-:W-:-:S04]  /*a460*/  LEA R3, R0, 0x37800000, 0x17 ;  /* 0x3780000000037811 */ /* 0x000fc800078eb8ff */
[----:B------:R-:W-:-:S07]  /*a470*/  LOP3.LUT R22, R3, R2, R22, 0xfe, !PT ;  /* 0x0000000203167212 */ /* 0x000fce00078efe16 */
.L_x_40216:
[----:B------:R-:W-:Y:S05]  /*a480*/  BSYNC B0 ;  /* 0x0000000000007941 */ /* 0x000fea0003800000 */
.L_x_40215:
[----:B------:R-:W0:Y:S01]  /*a490*/  F2I.FTZ.TRUNC.NTZ R22, R22 ;  /* 0x0000001600167305 */ /* 0x000e22000021f100 */
[----:B------:R-:W-:Y:S05]  /*a4a0*/  BRA `(.L_x_40196) ;  /* 0x0000000000987947 */ /* 0x000fea0003800000 */
.L_x_40208:
        /* <DEDUP_REMOVED lines=14> */
.L_x_40222:
[----:B------:R-:W-:Y:S05]  /*a590*/  BSYNC B0 ;  /* 0x0000000000007941 */ /* 0x000fea0003800000 */
.L_x_40221:
[----:B------:R-:W0:Y:S01]  /*a5a0*/  F2I.FTZ.TRUNC.NTZ R22, R22 ;  /* 0x0000001600167305 */ /* 0x000e22000021f100 */
[----:B------:R-:W-:Y:S05]  /*a5b0*/  BRA `(.L_x_40196) ;  /* 0x0000000000547947 */ /* 0x000fea0003800000 */
.L_x_40195:
        /* <DEDUP_REMOVED lines=17> */
.L_x_40223:
[----:B------:R-:W-:Y:S05]  /*a6d0*/  BRA `(.L_x_40196) ;  /* 0x00000000000c7947 */ /* 0x000fea0003800000 */
.L_x_40220:
[----:B------:R0:W5:Y:S01]  /*a6e0*/  LDG.E R22, desc[UR36][R2.64] ;  /* 0x0000002402167981 */ /* 0x000162000c1e1900 */
[----:B------:R-:W-:Y:S05]  /*a6f0*/  BRA `(.L_x_40196) ;  /* 0x0000000000047947 */ /* 0x000fea0003800000 */
.L_x_40219:
[----:B------:R0:W5:Y:S02]  /*a700*/  LDG.E R22, desc[UR36][R2.64] ;  /* 0x0000002402167981 */ /* 0x000164000c1e1900 */
.L_x_40196:
        /* <DEDUP_REMOVED lines=17> */
.L_x_40227:
[----:B------:R0:W5:Y:S01]  /*a820*/  LDG.E.U8 R18, desc[UR36][R2.64] ;  /* 0x0000002402127981 */ /* 0x000162000c1e1100 */
[----:B------:R-:W-:Y:S05]  /*a830*/  BRA `(.L_x_40229) ;  /* 0x0000000c00347947 */ /* 0x000fea0003800000 */
.L_x_40226:
        /* <DEDUP_REMOVED lines=8> */
.L_x_40231:
[----:B------:R0:W5:Y:S01]  /*a8c0*/  LDG.E R18, desc[UR36][R2.64] ;  /* 0x0000002402127981 */ /* 0x000162000c1e1900 */
[----:B------:R-:W-:Y:S05]  /*a8d0*/  BRA `(.L_x_40229) ;  /* 0x0000000c000c7947 */ /* 0x000fea0003800000 */
.L_x_40230:
[----:B------:R0:W5:Y:S01]  /*a8e0*/  LDG.E.S16 R18, desc[UR36][R2.64] ;  /* 0x0000002402127981 */ /* 0x000162000c1e1700 */
[----:B------:R-:W-:Y:S05]  /*a8f0*/  BRA `(.L_x_40229) ;  /* 0x0000000c00047947 */ /* 0x000fea0003800000 */
.L_x_40225:
        /* <DEDUP_REMOVED lines=9> */
.L_x_40233:
[----:B------:R-:W2:Y:S02]  /*a990*/  LDG.E.U16 R2, desc[UR36][R2.64] ;  /* 0x0000002402027981 */ /* 0x000ea4000c1e1500 */
[----:B--2---:R-:W-:-:S06]  /*a9a0*/  HADD2.F32 R18, -RZ, R2.H0_H0 ;  /* 0x20000002ff127230 */ /* 0x004fcc0000004100 */
[----:B------:R-:W0:Y:S01]  /*a9b0*/  F2I.FTZ.TRUNC.NTZ R18, R18 ;  /* 0x0000001200127305 */ /* 0x000e22000021f100 */
[----:B------:R-:W-:Y:S05]  /*a9c0*/  BRA `(.L_x_40229) ;  /* 0x0000000800d07947 */ /* 0x000fea0003800000 */
.L_x_40232:
        /* <DEDUP_REMOVED lines=9> */
.L_x_40235:
[----:B------:R-:W2:Y:S02]  /*aa60*/  LDG.E.U16 R2, desc[UR36][R2.64] ;  /* 0x0000002402027981 */ /* 0x000ea4000c1e1500 */
[----:B--2---:R-:W-:-:S06]  /*aa70*/  HADD2.F32 R18, -RZ, R2.H0_H0 ;  /* 0x20000002ff127230 */ /* 0x004fcc0000004100 */
[----:B------:R-:W0:Y:S01]  /*aa80*/  F2I.FTZ.TRUNC.NTZ R18, R18 ;  /* 0x0000001200127305 */ /* 0x000e22000021f100 */
[----:B------:R-:W-:Y:S05]  /*aa90*/  BRA `(.L_x_40229) ;  /* 0x00000008009c7947 */ /* 0x000fea0003800000 */
.L_x_40234:
[----:B------:R-:W2:Y:S02]  /*aaa0*/  LDG.E.64 R2, desc[UR36][R2.64] ;  /* 0x0000002402027981 */ /* 0x000ea4000c1e1b00 */
[----:B--2---:R0:W2:Y:S01]  /*aab0*/  F2I.F64.TRUNC R18, R2 ;  /* 0x0000000200127311 */ /* 0x0040a2000030d100 */
[----:B------:R-:W-:Y:S05]  /*aac0*/  BRA `(.L_x_40229) ;  /* 0x0000000800907947 */ /* 0x000fea0003800000 */
.L_x_40224:
        /* <DEDUP_REMOVED lines=12> */
.L_x_40238:
[----:B------:R-:W2:Y:S02]  /*ab90*/  LDG.E.64 R2, desc[UR36][R2.64] ;  /* 0x0000002402027981 */ /* 0x000ea4000c1e1b00 */
[----:B--2---:R0:W2:Y:S01]  /*aba0*/  F2I.F64.TRUNC R18, R2 ;  /* 0x0000000200127311 */ /* 0x0040a2000030d100 */
[----:B------:R-:W-:Y:S05]  /*abb0*/  BRA `(.L_x_40229) ;  /* 0x0000000800547947 */ /* 0x000fea0003800000 */
.L_x_40237:
        /* <DEDUP_REMOVED lines=27> */
.L_x_40240:
        /* <DEDUP_REMOVED lines=14> */
.L_x_40239:
[----:B------:R-:W2:Y:S02]  /*ae50*/  LDG.E.U16 R18, desc[UR36][R2.64] ;  /* 0x0000002402127981 */ /* 0x000ea4000c1e1500 */
[----:B--2---:R-:W-:-:S06]  /*ae60*/  IMAD.U32 R18, R18, 0x10000, RZ ;  /* 0x0001000012127824 */ /* 0x004fcc00078e00ff */
[----:B------:R-:W0:Y:S01]  /*ae70*/  F2I.FTZ.TRUNC.NTZ R18, R18 ;  /* 0x0000001200127305 */ /* 0x000e22000021f100 */
[----:B------:R-:W-:Y:S05]  /*ae80*/  BRA `(.L_x_40229) ;  /* 0x0000000400a07947 */ /* 0x000fea0003800000 */
.L_x_40236:
        /* <DEDUP_REMOVED lines=10> */
.L_x_40243:
        /* <DEDUP_REMOVED lines=21> */
.L_x_40247:
[----:B------:R-:W-:Y:S05]  /*b080*/  BSYNC B1 ;  /* 0x0000000000017941 */ /* 0x000fea0003800000 */
.L_x_40246:
[----:B------:R-:W-:Y:S01]  /*b090*/  IMAD.SHL.U32 R2, R2, 0x100000, RZ ;  /* 0x0010000002027824 */ /* 0x000fe200078e00ff */
[----:B------:R-:W-:-:S04]  /*b0a0*/  LEA R3, R0, 0x3b800000, 0x17 ;  /* 0x3b80000000037811 */ /* 0x000fc800078eb8ff */
[----:B------:R-:W-:-:S07]  /*b0b0*/  LOP3.LUT R18, R3, R2, R18, 0xfe, !PT ;  /* 0x0000000203127212 */ /* 0x000fce00078efe12 */
.L_x_40245:
[----:B------:R-:W-:Y:S05]  /*b0c0*/  BSYNC B0 ;  /* 0x0000000000007941 */ /* 0x000fea0003800000 */
.L_x_40244:
[----:B------:R-:W0:Y:S01]  /*b0d0*/  F2I.FTZ.TRUNC.NTZ R18, R18 ;  /* 0x0000001200127305 */ /* 0x000e22000021f100 */
[----:B------:R-:W-:Y:S05]  /*b0e0*/  BRA `(.L_x_40229) ;  /* 0x0000000400087947 */ /* 0x000fea0003800000 */
.L_x_40242:
        /* <DEDUP_REMOVED lines=21> */
.L_x_40251:
[----:B------:R-:W-:Y:S05]  /*b240*/  BSYNC B1 ;  /* 0x0000000000017941 */ /* 0x000fea0003800000 */
.L_x_40250:
[----:B------:R-:W-:Y:S01]  /*b250*/  IMAD.SHL.U32 R2, R2, 0x200000, RZ ;  /* 0x0020000002027824 */ /* 0x000fe200078e00ff */
[----:B------:R-:W-:-:S04]  /*b260*/  LEA R3, R0, 0x37800000, 0x17 ;  /* 0x3780000000037811 */ /* 0x000fc800078eb8ff */
[----:B------:R-:W-:-:S07]  /*b270*/  LOP3.LUT R18, R3, R2, R18, 0xfe, !PT ;  /* 0x0000000203127212 */ /* 0x000fce00078efe12 */
.L_x_40249:
[----:B------:R-:W-:Y:S05]  /*b280*/  BSYNC B0 ;  /* 0x0000000000007941 */ /* 0x000fea0003800000 */
.L_x_40248:
[----:B------:R-:W0:Y:S01]  /*b290*/  F2I.FTZ.TRUNC.NTZ R18, R18 ;  /* 0x0000001200127305 */ /* 0x000e22000021f100 */
[----:B------:R-:W-:Y:S05]  /*b2a0*/  BRA `(.L_x_40229) ;  /* 0x0000000000987947 */ /* 0x000fea0003800000 */
.L_x_40241:
        /* <DEDUP_REMOVED lines=14> */
.L_x_40255:
[----:B------:R-:W-:Y:S05]  /*b390*/  BSYNC B0 ;  /* 0x0000000000007941 */ /* 0x000fea0003800000 */
.L_x_40254:
[----:B------:R-:W0:Y:S01]  /*b3a0*/  F2I.FTZ.TRUNC.NTZ R18, R18 ;  /* 0x0000001200127305 */ /* 0x000e22000021f100 */
[----:B------:R-:W-:Y:S05]  /*b3b0*/  BRA `(.L_x_40229) ;  /* 0x0000000000547947 */ /* 0x000fea0003800000 */
.L_x_40228:
        /* <DEDUP_REMOVED lines=17> */
.L_x_40256:
[----:B------:R-:W-:Y:S05]  /*b4d0*/  BRA `(.L_x_40229) ;  /* 0x00000000000c7947 */ /* 0x000fea0003800000 */
.L_x_40253:
[----:B------:R0:W5:Y:S01]  /*b4e0*/  LDG.E R18, desc[UR36][R2.64] ;  /* 0x0000002402127981 */ /* 0x000162000c1e1900 */
[----:B------:R-:W-:Y:S05]  /*b4f0*/  BRA `(.L_x_40229) ;  /* 0x0000000000047947 */ /* 0x000fea0003800000 */
.L_x_40252:
[----:B------:R0:W5:Y:S02]  /*b500*/  LDG.E R18, desc[UR36][R2.64] ;  /* 0x0000002402127981 */ /* 0x000164000c1e1900 */
.L_x_40229:
[----:B0-----:R-:W0:Y:S01]  /*b510*/  LDC.U8 R3, c[0x0][0x491] ;  /* 0x00012440ff037b82 */ /* 0x001e220000000000 */
[----:B--2--5:R-:W-:-:S04]  /*b520*/  ISETP.NE.AND P0, PT, R18, RZ, PT ;  /* 0x000000ff1200720c */ /* 0x024fc80003f05270 */
[----:B-1--4-:R-:W-:-:S04]  /*b530*/  ISETP.NE.AND P0, PT, R22, RZ, P0 ;  /* 0x000000ff1600720c */ /* 0x012fc80000705270 */
        /* <DEDUP_REMOVED lines=14> */
.L_x_40260:
[----:B------:R0:W-:Y:S01]  /*b620*/  STG.E.U8 desc[UR36][R16.64], R2 ;  /* 0x0000000210007986 */ /* 0x0001e2000c101124 */
[----:B------:R-:W-:Y:S05]  /*b630*/  BRA `(.L_x_40262) ;  /* 0x0000000c00487947 */ /* 0x000fea0003800000 */
.L_x_40259:
        /* <DEDUP_REMOVED lines=9> */
.L_x_40264:
[----:B------:R0:W-:Y:S01]  /*b6d0*/  STG.E desc[UR36][R16.64], R2 ;  /* 0x0000000210007986 */ /* 0x0001e2000c101924 */
[----:B------:R-:W-:Y:S05]  /*b6e0*/  BRA `(.L_x_40262) ;  /* 0x0000000c001c7947 */ /* 0x000fea0003800000 */
.L_x_40263:
[----:B------:R0:W-:Y:S01]  /*b6f0*/  STG.E.U16 desc[UR36][R16.64], R2 ;  /* 0x0000000210007986 */ /* 0x0001e2000c101524 */
[----:B------:R-:W-:Y:S05]  /*b700*/  BRA `(.L_x_40262) ;  /* 0x0000000c00147947 */ /* 0x000fea0003800000 */
.L_x_40258:
        /* <DEDUP_REMOVED lines=9> */
.L_x_40266:
[----:B------:R-:W-:-:S04]  /*b7a0*/  I2FP.F32.U32 R0, R2 ;  /* 0x0000000200007245 */ /* 0x000fc80000201000 */
[----:B------:R-:W-:-:S05]  /*b7b0*/  F2FP.F16.F32.PACK_AB R0, RZ, R0 ;  /* 0x00000000ff00723e */ /* 0x000fca00000000ff */
[----:B------:R0:W-:Y:S01]  /*b7c0*/  STG.E.U16 desc[UR36][R16.64], R0 ;  /* 0x0000000010007986 */ /* 0x0001e2000c101524 */
[----:B------:R-:W-:Y:S05]  /*b7d0*/  BRA `(.L_x_40262) ;  /* 0x0000000800e07947 */ /* 0x000fea0003800000 */
.L_x_40265:
        /* <DEDUP_REMOVED lines=10> */
.L_x_40268:
[----:B------:R-:W-:-:S04]  /*b880*/  I2FP.F32.U32 R2, R2 ;  /* 0x0000000200027245 */ /* 0x000fc80000201000 */
[----:B------:R-:W-:-:S04]  /*b890*/  F2FP.F16.F32.PACK_AB R3, RZ, R2 ;  /* 0x00000002ff03723e */ /* 0x000fc800000000ff */
[----:B------:R-:W-:-:S05]  /*b8a0*/  PRMT R3, R3, 0x5410, RZ ;  /* 0x0000541003037816 */ /* 0x000fca00000000ff */
[----:B------:R0:W-:Y:S01]  /*b8b0*/  STG.E desc[UR36][R16.64], R3 ;  /* 0x0000000310007986 */ /* 0x0001e2000c101924 */
[----:B------:R-:W-:Y:S05]  /*b8c0*/  BRA `(.L_x_40262) ;  /* 0x0000000800a47947 */ /* 0x000fea0003800000 */
.L_x_40267:
[----:B------:R-:W0:Y:S02]  /*b8d0*/  I2F.F64.U32 R2, R2 ;  /* 0x0000000200027312 */ /* 0x000e240000201800 */
[----:B0-----:R0:W-:Y:S01]  /*b8e0*/  STG.E.64 desc[UR36][R16.64], R2 ;  /* 0x0000000210007986 */ /* 0x0011e2000c101b24 */
[----:B------:R-:W-:Y:S05]  /*b8f0*/  BRA `(.L_x_40262) ;  /* 0x0000000800987947 */ /* 0x000fea0003800000 */
.L_x_40257:
        /* <DEDUP_REMOVED lines=10> */
.L_x_40271:
[----:B------:R-:W0:Y:S01]  /*b9a0*/  I2F.F64.U32 R4, R2 ;  /* 0x0000000200047312 */ /* 0x000e220000201800 */
[----:B------:R-:W-:-:S05]  /*b9b0*/  CS2R R6, SRZ ;  /* 0x0000000000067805 */ /* 0x000fca000001ff00 */
[----:B0-----:R0:W-:Y:S01]  /*b9c0*/  STG.E.128 desc[UR36][R16.64], R4 ;  /* 0x0000000410007986 */ /* 0x0011e2000c101d24 */
[----:B------:R-:W-:Y:S05]  /*b9d0*/  BRA `(.L_x_40262) ;  /* 0x0000000800607947 */ /* 0x000fea0003800000 */
.L_x_40270:
        /* <DEDUP_REMOVED lines=21> */
.L_x_40275:
[----:B------:R-:W-:Y:S05]  /*bb30*/  BSYNC B0 ;  /* 0x0000000000007941 */ /* 0x000fea0003800000 */
.L_x_40274:
[----:B------:R-:W-:-:S05]  /*bb40*/  LOP3.LUT R3, R0, R3, RZ, 0xfc, !PT ;  /* 0x0000000300037212 */ /* 0x000fca00078efcff */
[----:B------:R0:W-:Y:S01]  /*bb50*/  STG.E.U8 desc[UR36][R16.64], R3 ;  /* 0x0000000310007986 */ /* 0x0001e2000c101124 */
[----:B------:R-:W-:Y:S05]  /*bb60*/  BRA `(.L_x_40262) ;  /* 0x0000000400fc7947 */ /* 0x000fea0003800000 */
.L_x_40273:
        /* <DEDUP_REMOVED lines=13> */
.L_x_40277:
[----:B------:R-:W-:Y:S01]  /*bc40*/  IMAD.MOV.U32 R0, RZ, RZ, 0x7f ;  /* 0x0000007fff007424 */ /* 0x000fe200078e00ff */
[----:B------:R-:W-:-:S04]  /*bc50*/  ISETP.GT.U32.AND P0, PT, R2, 0x7f800000, PT ;  /* 0x7f8000000200780c */ /* 0x000fc80003f04070 */
[----:B------:R-:W-:-:S09]  /*bc60*/  SEL R0, R0, 0x7c, P0 ;  /* 0x0000007c00007807 */ /* 0x000fd20000000000 */
.L_x_40278:
[----:B------:R-:W-:Y:S05]  /*bc70*/  BSYNC B0 ;  /* 0x0000000000007941 */ /* 0x000fea0003800000 */
.L_x_40276:
[----:B------:R-:W-:-:S04]  /*bc80*/  LOP3.LUT R2, R3, 0x80000000, RZ, 0xc0, !PT ;  /* 0x8000000003027812 */ /* 0x000fc800078ec0ff */
[----:B------:R-:W-:-:S04]  /*bc90*/  SHF.R.U32.HI R3, RZ, 0x18, R2 ;  /* 0x00000018ff037819 */ /* 0x000fc80000011602 */
[----:B------:R-:W-:-:S05]  /*bca0*/  LOP3.LUT R3, R0, R3, RZ, 0xfc, !PT ;  /* 0x0000000300037212 */ /* 0x000fca00078efcff */
[----:B------:R0:W-:Y:S01]  /*bcb0*/  STG.E.U8 desc[UR36][R16.64], R3 ;  /* 0x0000000310007986 */ /* 0x0001e2000c101124 */
[----:B------:R-:W-:Y:S05]  /*bcc0*/  BRA `(.L_x_40262) ;  /* 0x0000000400a47947 */ /* 0x000fea0003800000 */
.L_x_40272:
[----:B------:R-:W-:-:S04]  /*bcd0*/  I2FP.F32.U32 R0, R2 ;  /* 0x0000000200007245 */ /* 0x000fc80000201000 */
[----:B------:R-:W-:-:S05]  /*bce0*/  F2FP.BF16.F32.PACK_AB R0, RZ, R0 ;  /* 0x00000000ff00723e */ /* 0x000fca00000010ff */
[----:B------:R0:W-:Y:S01]  /*bcf0*/  STG.E.U16 desc[UR36][R16.64], R0 ;  /* 0x0000000010007986 */ /* 0x0001e2000c101524 */
[----:B------:R-:W-:Y:S05]  /*bd00*/  BRA `(.L_x_40262) ;  /* 0x0000000400947947 */ /* 0x000fea0003800000 */
.L_x_40269:
        /* <DEDUP_REMOVED lines=10> */
.L_x_40281:
        /* <DEDUP_REMOVED lines=17> */
.L_x_40284:
[----:B------:R-:W-:-:S04]  /*bec0*/  LOP3.LUT R2, R3, 0x80000000, RZ, 0xc0, !PT ;  /* 0x8000000003027812 */ /* 0x000fc800078ec0ff */
[----:B------:R-:W-:-:S04]  /*bed0*/  SHF.R.U32.HI R3, RZ, 0x18, R2 ;  /* 0x00000018ff037819 */ /* 0x000fc80000011602 */
[----:B------:R-:W-:-:S04]  /*bee0*/  LOP3.LUT R0, R0, R3, RZ, 0xfc, !PT ;  /* 0x0000000300007212 */ /* 0x000fc800078efcff */
[----:B------:R-:W-:-:S07]  /*bef0*/  PRMT R8, R0, 0x7610, R8 ;  /* 0x0000761000087816 */ /* 0x000fce0000000008 */
.L_x_40283:
[----:B------:R-:W-:Y:S05]  /*bf00*/  BSYNC B0 ;  /* 0x0000000000007941 */ /* 0x000fea0003800000 */
.L_x_40282:
[----:B------:R4:W-:Y:S01]  /*bf10*/  STG.E.U8 desc[UR36][R16.64], R8 ;  /* 0x0000000810007986 */ /* 0x0009e2000c101124 */
[----:B------:R-:W-:Y:S05]  /*bf20*/  BRA `(.L_x_40262) ;  /* 0x00000004000c7947 */ /* 0x000fea0003800000 */
.L_x_40280:
        /* <DEDUP_REMOVED lines=17> */
.L_x_40287:
[----:B------:R-:W-:-:S04]  /*c040*/  LOP3.LUT R2, R3, 0x80000000, RZ, 0xc0, !PT ;  /* 0x8000000003027812 */ /* 0x000fc800078ec0ff */
[----:B------:R-:W-:-:S04]  /*c050*/  SHF.R.U32.HI R3, RZ, 0x18, R2 ;  /* 0x00000018ff037819 */ /* 0x000fc80000011602 */
[----:B------:R-:W-:-:S04]  /*c060*/  LOP3.LUT R0, R0, R3, RZ, 0xfc, !PT ;  /* 0x0000000300007212 */ /* 0x000fc800078efcff */
[----:B------:R-:W-:-:S07]  /*c070*/  PRMT R8, R0, 0x7610, R8 ;  /* 0x0000761000087816 */ /* 0x000fce0000000008 */
.L_x_40286:
[----:B------:R-:W-:Y:S05]  /*c080*/  BSYNC B0 ;  /* 0x0000000000007941 */ /* 0x000fea0003800000 */
.L_x_40285:
[----:B------:R0:W-:Y:S01]  /*c090*/  STG.E.U8 desc[UR36][R16.64], R8 ;  /* 0x0000000810007986 */ /* 0x0001e2000c101124 */
[----:B------:R-:W-:Y:S05]  /*c0a0*/  BRA `(.L_x_40262) ;  /* 0x0000000000ac7947 */ /* 0x000fea0003800000 */
.L_x_40279:
        /* <DEDUP_REMOVED lines=22> */
.L_x_40261:
        /* <DEDUP_REMOVED lines=16> */
.L_x_40290:
[----:B------:R-:W-:Y:S05]  /*c310*/  BRA `(.L_x_40262) ;  /* 0x0000000000107947 */ /* 0x000fea0003800000 */
.L_x_40289:
[----:B------:R-:W-:-:S05]  /*c320*/  IMAD.MOV.U32 R3, RZ, RZ, RZ ;  /* 0x000000ffff037224 */ /* 0x000fca00078e00ff */
[----:B------:R1:W-:Y:S01]  /*c330*/  STG.E.64 desc[UR36][R16.64], R2 ;  /* 0x0000000210007986 */ /* 0x0003e2000c101b24 */
[----:B------:R-:W-:Y:S05]  /*c340*/  BRA `(.L_x_40262) ;  /* 0x0000000000047947 */ /* 0x000fea0003800000 */
.L_x_40288:
[----:B------:R0:W-:Y:S02]  /*c350*/  STG.E desc[UR36][R16.64], R2 ;  /* 0x0000000210007986 */ /* 0x0001e4000c101924 */
.L_x_40262:
[----:B------:R-:W-:-:S07]  /*c360*/  VIADD R19, R19, 0x80 ;  /* 0x0000008013137836 */ /* 0x000fce0000000000 */
.L_x_40189:
[----:B------:R-:W-:Y:S05]  /*c370*/  BSYNC B6 ;  /* 0x0000000000067941 */ /* 0x000fea0003800000 */
.L_x_40188:
        /* <DEDUP_REMOVED lines=357> */
.L_x_40291:
        /* <DEDUP_REMOVED lines=20> */
.L_x_40295:
[----:B------:R0:W5:Y:S01]  /*db10*/  LDG.E.U8 R19, desc[UR36][R2.64] ;  /* 0x0000002402137981 */ /* 0x000162000c1e1100 */
[----:B------:R-:W-:Y:S05]  /*db20*/  BRA `(.L_x_40297) ;  /* 0x0000000c00347947 */ /* 0x000fea0003800000 */
.L_x_40294:
        /* <DEDUP_REMOVED lines=8> */
.L_x_40299:
[----:B------:R0:W5:Y:S01]  /*dbb0*/  LDG.E R19, desc[UR36][R2.64] ;  /* 0x0000002402137981 */ /* 0x000162000c1e1900 */
[----:B------:R-:W-:Y:S05]  /*dbc0*/  BRA `(.L_x_40297) ;  /* 0x0000000c000c7947 */ /* 0x000fea0003800000 */
.L_x_40298:
[----:B------:R0:W5:Y:S01]  /*dbd0*/  LDG.E.S16 R19, desc[UR36][R2.64] ;  /* 0x0000002402137981 */ /* 0x000162000c1e1700 */
[----:B------:R-:W-:Y:S05]  /*dbe0*/  BRA `(.L_x_40297) ;  /* 0x0000000c00047947 */ /* 0x000fea0003800000 */
.L_x_40293:
        /* <DEDUP_REMOVED lines=9> */
.L_x_40301:
[----:B------:R-:W2:Y:S02]  /*dc80*/  LDG.E.U16 R2, desc[UR36][R2.64] ;  /* 0x0000002402027981 */ /* 0x000ea4000c1e1500 */
[----:B--2---:R-:W-:-:S06]  /*dc90*/  HADD2.F32 R19, -RZ, R2.H0_H0 ;  /* 0x20000002ff137230 */ /* 0x004fcc0000004100 */
[----:B------:R-:W0:Y:S01]  /*dca0*/  F2I.FTZ.TRUNC.NTZ R19, R19 ;  /* 0x0000001300137305 */ /* 0x000e22000021f100 */
[----:B------:R-:W-:Y:S05]  /*dcb0*/  BRA `(.L_x_40297) ;  /* 0x0000000800d07947 */ /* 0x000fea0003800000 */
.L_x_40300:
        /* <DEDUP_REMOVED lines=9> */
.L_x_40303:
[----:B------:R-:W2:Y:S02]  /*dd50*/  LDG.E.U16 R2, desc[UR36][R2.64] ;  /* 0x0000002402027981 */ /* 0x000ea4000c1e1500 */
[----:B--2---:R-:W-:-:S06]  /*dd60*/  HADD2.F32 R19, -RZ, R2.H0_H0 ;  /* 0x20000002ff137230 */ /* 0x004fcc0000004100 */
[----:B------:R-:W0:Y:S01]  /*dd70*/  F2I.FTZ.TRUNC.NTZ R19, R19 ;  /* 0x0000001300137305 */ /* 0x000e22000021f100 */
[----:B------:R-:W-:Y:S05]  /*dd80*/  BRA `(.L_x_40297) ;  /* 0x00000008009c7947 */ /* 0x000fea0003800000 */
.L_x_40302:
[----:B------:R-:W2:Y:S02]  /*dd90*/  LDG.E.64 R2, desc[UR36][R2.64] ;  /* 0x0000002402027981 */ /* 0x000ea4000c1e1b00 */
[----:B--2---:R0:W1:Y:S01]  /*dda0*/  F2I.F64.TRUNC R19, R2 ;  /* 0x0000000200137311 */ /* 0x004062000030d100 */
[----:B------:R-:W-:Y:S05]  /*ddb0*/  BRA `(.L_x_40297) ;  /* 0x0000000800907947 */ /* 0x000fea0003800000 */
.L_x_40292:
        /* <DEDUP_REMOVED lines=12> */
.L_x_40306:
[----:B------:R-:W2:Y:S02]  /*de80*/  LDG.E.64 R2, desc[UR36][R2.64] ;  /* 0x0000002402027981 */ /* 0x000ea4000c1e1b00 */
[----:B--2---:R0:W1:Y:S01]  /*de90*/  F2I.F64.TRUNC R19, R2 ;  /* 0x0000000200137311 */ /* 0x004062000030d100 */
[----:B------:R-:W-:Y:S05]  /*dea0*/  BRA `(.L_x_40297) ;  /* 0x0000000800547947 */ /* 0x000fea0003800000 */
.L_x_40305:
        /* <DEDUP_REMOVED lines=27> */
.L_x_40308:
        /* <DEDUP_REMOVED lines=14> */
.L_x_40307:
[----:B------:R-:W2:Y:S02]  /*e140*/  LDG.E.U16 R19, desc[UR36][R2.64] ;  /* 0x0000002402137981 */ /* 0x000ea4000c1e1500 */
[----:B--2---:R-:W-:-:S06]  /*e150*/  IMAD.U32 R19, R19, 0x10000, RZ ;  /* 0x0001000013137824 */ /* 0x004fcc00078e00ff */
[----:B------:R-:W4:Y:S01]  /*e160*/  F2I.FTZ.TRUNC.NTZ R19, R19 ;  /* 0x0000001300137305 */ /* 0x000f22000021f100 */
[----:B------:R-:W-:Y:S05]  /*e170*/  BRA `(.L_x_40297) ;  /* 0x0000000400a07947 */ /* 0x000fea0003800000 */
.L_x_40304:
        /* <DEDUP_REMOVED lines=10> */
.L_x_40311:
        /* <DEDUP_REMOVED lines=21> */
.L_x_40315:
[----:B------:R-:W-:Y:S05]  /*e370*/  BSYNC B1 ;  /* 0x0000000000017941 */ /* 0x000fea0003800000 */
.L_x_40314:
[----:B------:R-:W-:Y:S01]  /*e380*/  IMAD.SHL.U32 R2, R2, 0x100000, RZ ;  /* 0x0010000002027824 */ /* 0x000fe200078e00ff */
[----:B------:R-:W-:-:S04]  /*e390*/  LEA R0, R0, 0x3b800000, 0x17 ;  /* 0x3b80000000007811 */ /* 0x000fc800078eb8ff */
[----:B------:R-:W-:-:S07]  /*e3a0*/  LOP3.LUT R19, R0, R2, R19, 0xfe, !PT ;  /* 0x0000000200137212 */ /* 0x000fce00078efe13 */
.L_x_40313:
[----:B------:R-:W-:Y:S05]  /*e3b0*/  BSYNC B0 ;  /* 0x0000000000007941 */ /* 0x000fea0003800000 */
.L_x_40312:
[----:B------:R-:W0:Y:S01]  /*e3c0*/  F2I.FTZ.TRUNC.NTZ R19, R19 ;  /* 0x0000001300137305 */ /* 0x000e22000021f100 */
[----:B------:R-:W-:Y:S05]  /*e3d0*/  BRA `(.L_x_40297) ;  /* 0x0000000400087947 */ /* 0x000fea0003800000 */
.L_x_40310:
        /* <DEDUP_REMOVED lines=21> */
.L_x_40319:
[----:B------:R-:W-:Y:S05]  /*e530*/  BSYNC B1 ;  /* 0x0000000000017941 */ /* 0x000fea0003800000 */
.L_x_40318:
[----:B------:R-:W-:Y:S01]  /*e540*/  IMAD.SHL.U32 R2, R2, 0x200000, RZ ;  /* 0x0020000002027824 */ /* 0x000fe200078e00ff */
[----:B------:R-:W-:-:S04]  /*e550*/  LEA R0, R0, 0x37800000, 0x17 ;  /* 0x3780000000007811 */ /* 0x000fc800078eb8ff */
[----:B------:R-:W-:-:S07]  /*e560*/  LOP3.LUT R19, R0, R2, R19, 0xfe, !PT ;  /* 0x0000000200137212 */ /* 0x000fce00078efe13 */
.L_x_40317:
[----:B------:R-:W-:Y:S05]  /*e570*/  BSYNC B0 ;  /* 0x0000000000007941 */ /* 0x000fea0003800000 */
.L_x_40316:
[----:B------:R-:W0:Y:S01]  /*e580*/  F2I.FTZ.TRUNC.NTZ R19, R19 ;  /* 0x0000001300137305 */ /* 0x000e22000021f100 */
[----:B------:R-:W-:Y:S05]  /*e590*/  BRA `(.L_x_40297) ;  /* 0x0000000000987947 */ /* 0x000fea0003800000 */
.L_x_40309:
        /* <DEDUP_REMOVED lines=14> */
.L_x_40323:
[----:B------:R-:W-:Y:S05]  /*e680*/  BSYNC B0 ;  /* 0x0000000000007941 */ /* 0x000fea0003800000 */
.L_x_40322:
[----:B------:R-:W0:Y:S01]  /*e690*/  F2I.FTZ.TRUNC.NTZ R19, R19 ;  /* 0x0000001300137305 */ /* 0x000e22000021f100 */
[----:B------:R-:W-:Y:S05]  /*e6a0*/  BRA `(.L_x_40297) ;  /* 0x0000000000547947 */ /* 0x000fea0003800000 */
.L_x_40296:
        /* <DEDUP_REMOVED lines=17> */
.L_x_40324:
[----:B------:R-:W-:Y:S05]  /*e7c0*/  BRA `(.L_x_40297) ;  /* 0x00000000000c7947 */ /* 0x000fea0003800000 */
.L_x_40321:
[----:B------:R0:W5:Y:S01]  /*e7d0*/  LDG.E R19, desc[UR36][R2.64] ;  /* 0x0000002402137981 */ /* 0x000162000c1e1900 */
[----:B------:R-:W-:Y:S05]  /*e7e0*/  BRA `(.L_x_40297) ;  /* 0x0000000000047947 */ /* 0x000fea0003800000 */
.L_x_40320:
[----:B------:R0:W5:Y:S02]  /*e7f0*/  LDG.E R19, desc[UR36][R2.64] ;  /* 0x0000002402137981 */ /* 0x000164000c1e1900 */
.L_x_40297:
        /* <DEDUP_REMOVED lines=17> */
.L_x_40328:
[----:B------:R2:W5:Y:S01]  /*e910*/  LDG.E.U8 R18, desc[UR36][R2.64] ;  /* 0x0000002402127981 */ /* 0x000562000c1e1100 */
[----:B------:R-:W-:Y:S05]  /*e920*/  BRA `(.L_x_40330) ;  /* 0x0000000c00347947 */ /* 0x000fea0003800000 */
.L_x_40327:
        /* <DEDUP_REMOVED lines=8> */
.L_x_40332:
[----:B------:R0:W5:Y:S01]  /*e9b0*/  LDG.E R18, desc[UR36][R2.64] ;  /* 0x0000002402127981 */ /* 0x000162000c1e1900 */
[----:B------:R-:W-:Y:S05]  /*e9c0*/  BRA `(.L_x_40330) ;  /* 0x0000000c000c7947 */ /* 0x000fea0003800000 */
.L_x_40331:
[----:B------:R0:W5:Y:S01]  /*e9d0*/  LDG.E.S16 R18, desc[UR36][R2.64] ;  /* 0x0000002402127981 */ /* 0x000162000c1e1700 */
[----:B------:R-:W-:Y:S05]  /*e9e0*/  BRA `(.L_x_40330) ;  /* 0x0000000c00047947 */ /* 0x000fea0003800000 */
.L_x_40326:
        /* <DEDUP_REMOVED lines=9> */
.L_x_40334:
[----:B------:R-:W2:Y:S02]  /*ea80*/  LDG.E.U16 R2, desc[UR36][R2.64] ;  /* 0x0000002402027981 */ /* 0x000ea4000c1e1500 */
[----:B--2---:R-:W-:-:S06]  /*ea90*/  HADD2.F32 R18, -RZ, R2.H0_H0 ;  /* 0x20000002ff127230 */ /* 0x004fcc0000004100 */
[----:B------:R-:W0:Y:S01]  /*eaa0*/  F2I.FTZ.TRUNC.NTZ R18, R18 ;  /* 0x0000001200127305 */ /* 0x000e22000021f100 */
[----:B------:R-:W-:Y:S05]  /*eab0*/  BRA `(.L_x_40330) ;  /* 0x0000000800d07947 */ /* 0x000fea0003800000 */
.L_x_40333:
        /* <DEDUP_REMOVED lines=9> */
.L_x_40336:
[----:B------:R-:W2:Y:S02]  /*eb50*/  LDG.E.U16 R2, desc[UR36][R2.64] ;  /* 0x0000002402027981 */ /* 0x000ea4000c1e1500 */
[----:B--2---:R-:W-:-:S06]  /*eb60*/  HADD2.F32 R18, -RZ, R2.H0_H0 ;  /* 0x20000002ff127230 */ /* 0x004fcc0000004100 */
[----:B------:R-:W0:Y:S01]  /*eb70*/  F2I.FTZ.TRUNC.NTZ R18, R18 ;  /* 0x0000001200127305 */ /* 0x000e22000021f100 */
[----:B------:R-:W-:Y:S05]  /*eb80*/  BRA `(.L_x_40330) ;  /* 0x00000008009c7947 */ /* 0x000fea0003800000 */
.L_x_40335:
[----:B------:R-:W2:Y:S02]  /*eb90*/  LDG.E.64 R2, desc[UR36][R2.64] ;  /* 0x0000002402027981 */ /* 0x000ea4000c1e1b00 */
[----:B--2---:R0:W2:Y:S01]  /*eba0*/  F2I.F64.TRUNC R18, R2 ;  /* 0x0000000200127311 */ /* 0x0040a2000030d100 */
[----:B------:R-:W-:Y:S05]  /*ebb0*/  BRA `(.L_x_40330) ;  /* 0x0000000800907947 */ /* 0x000fea0003800000 */
.L_x_40325:
        /* <DEDUP_REMOVED lines=12> */
.L_x_40339:
[----:B------:R-:W2:Y:S02]  /*ec80*/  LDG.E.64 R2, desc[UR36][R2.64] ;  /* 0x0000002402027981 */ /* 0x000ea4000c1e1b00 */
[----:B--2---:R0:W2:Y:S01]  /*ec90*/  F2I.F64.TRUNC R18, R2 ;  /* 0x0000000200127311 */ /* 0x0040a2000030d100 */
[----:B------:R-:W-:Y:S05]  /*eca0*/  BRA `(.L_x_40330) ;  /* 0x0000000800547947 */ /* 0x000fea0003800000 */
.L_x_40338:
        /* <DEDUP_REMOVED lines=27> */
.L_x_40341:
        /* <DEDUP_REMOVED lines=14> */
.L_x_40340:
[----:B------:R-:W2:Y:S02]  /*ef40*/  LDG.E.U16 R18, desc[UR36][R2.64] ;  /* 0x0000002402127981 */ /* 0x000ea4000c1e1500 */
[----:B--2---:R-:W-:-:S06]  /*ef50*/  IMAD.U32 R18, R18, 0x10000, RZ ;  /* 0x0001000012127824 */ /* 0x004fcc00078e00ff */
[----:B------:R-:W0:Y:S01]  /*ef60*/  F2I.FTZ.TRUNC.NTZ R18, R18 ;  /* 0x0000001200127305 */ /* 0x000e22000021f100 */
[----:B------:R-:W-:Y:S05]  /*ef70*/  BRA `(.L_x_40330) ;  /* 0x0000000400a07947 */ /* 0x000fea0003800000 */
.L_x_40337:
        /* <DEDUP_REMOVED lines=10> */
.L_x_40344:
        /* <DEDUP_REMOVED lines=21> */
.L_x_40348:
[----:B------:R-:W-:Y:S05]  /*f170*/  BSYNC B1 ;  /* 0x0000000000017941 */ /* 0x000fea0003800000 */
.L_x_40347:
[----:B------:R-:W-:Y:S01]  /*f180*/  IMAD.SHL.U32 R2, R2, 0x100000, RZ ;  /* 0x0010000002027824 */ /* 0x000fe200078e00ff */
[----:B------:R-:W-:-:S04]  /*f190*/  LEA R3, R0, 0x3b800000, 0x17 ;  /* 0x3b80000000037811 */ /* 0x000fc800078eb8ff */
[----:B------:R-:W-:-:S07]  /*f1a0*/  LOP3.LUT R18, R3, R2, R18, 0xfe, !PT ;  /* 0x0000000203127212 */ /* 0x000fce00078efe12 */
.L_x_40346:
[----:B------:R-:W-:Y:S05]  /*f1b0*/  BSYNC B0 ;  /* 0x0000000000007941 */ /* 0x000fea0003800000 */
.L_x_40345:
[----:B------:R-:W0:Y:S01]  /*f1c0*/  F2I.FTZ.TRUNC.NTZ R18, R18 ;  /* 0x0000001200127305 */ /* 0x000e22000021f100 */
[----:B------:R-:W-:Y:S05]  /*f1d0*/  BRA `(.L_x_40330) ;  /* 0x0000000400087947 */ /* 0x000fea0003800000 */
.L_x_40343:
        /* <DEDUP_REMOVED lines=21> */
.L_x_40352:
[----:B------:R-:W-:Y:S05]  /*f330*/  BSYNC B1 ;  /* 0x0000000000017941 */ /* 0x000fea0003800000 */
.L_x_40351:
[----:B------:R-:W-:Y:S01]  /*f340*/  IMAD.SHL.U32 R2, R2, 0x200000, RZ ;  /* 0x0020000002027824 */ /* 0x000fe200078e00ff */
[----:B------:R-:W-:-:S04]  /*f350*/  LEA R3, R0, 0x37800000, 0x17 ;  /* 0x3780000000037811 */ /* 0x000fc800078eb8ff */
[----:B------:R-:W-:-:S07]  /*f360*/  LOP3.LUT R18, R3, R2, R18, 0xfe, !PT ;  /* 0x0000000203127212 */ /* 0x000fce00078efe12 */
.L_x_40350:
[----:B------:R-:W-:Y:S05]  /*f370*/  BSYNC B0 ;  /* 0x0000000000007941 */ /* 0x000fea0003800000 */
.L_x_40349:
[----:B------:R-:W0:Y:S01]  /*f380*/  F2I.FTZ.TRUNC.NTZ R18, R18 ;  /* 0x0000001200127305 */ /* 0x000e22000021f100 */
[----:B------:R-:W-:Y:S05]  /*f390*/  BRA `(.L_x_40330) ;  /* 0x0000000000987947 */ /* 0x000fea0003800000 */
.L_x_40342:
        /* <DEDUP_REMOVED lines=14> */
.L_x_40356:
[----:B------:R-:W-:Y:S05]  /*f480*/  BSYNC B0 ;  /* 0x0000000000007941 */ /* 0x000fea0003800000 */
.L_x_40355:
[----:B------:R-:W0:Y:S01]  /*f490*/  F2I.FTZ.TRUNC.NTZ R18, R18 ;  /* 0x0000001200127305 */ /* 0x000e22000021f100 */
[----:B------:R-:W-:Y:S05]  /*f4a0*/  BRA `(.L_x_40330) ;  /* 0x0000000000547947 */ /* 0x000fea0003800000 */
.L_x_40329:
        /* <DEDUP_REMOVED lines=17> */
.L_x_40357:
[----:B------:R-:W-:Y:S05]  /*f5c0*/  BRA `(.L_x_40330) ;  /* 0x00000000000c7947 */ /* 0x000fea0003800000 */
.L_x_40354:
[----:B------:R0:W5:Y:S01]  /*f5d0*/  LDG.E R18, desc[UR36][R2.64] ;  /* 0x0000002402127981 */ /* 0x000162000c1e1900 */
[----:B------:R-:W-:Y:S05]  /*f5e0*/  BRA `(.L_x_40330) ;  /* 0x0000000000047947 */ /* 0x000fea0003800000 */
.L_x_40353:
[----:B------:R0:W5:Y:S02]  /*f5f0*/  LDG.E R18, desc[UR36][R2.64] ;  /* 0x0000002402127981 */ /* 0x000164000c1e1900 */
.L_x_40330:
[----:B0-2---:R-:W0:Y:S01]  /*f600*/  LDC.U8 R3, c[0x0][0x491] ;  /* 0x00012440ff037b82 */ /* 0x005e220000000000 */
        /* <DEDUP_REMOVED lines=16> */
.L_x_40361:
[----:B------:R-:W-:Y:S01]  /*f710*/  STG.E.U8 desc[UR36][R16.64], R2 ;  /* 0x0000000210007986 */ /* 0x000fe2000c101124 */
[----:B------:R-:W-:Y:S05]  /*f720*/  EXIT ;  /* 0x000000000000794d */ /* 0x000fea0003800000 */
.L_x_40360:
        /* <DEDUP_REMOVED lines=9> */
.L_x_40364:
[----:B------:R-:W-:Y:S01]  /*f7c0*/  STG.E desc[UR36][R16.64], R2 ;  /* 0x0000000210007986 */ /* 0x000fe2000c101924 */
[----:B------:R-:W-:Y:S05]  /*f7d0*/  EXIT ;  /* 0x000000000000794d */ /* 0x000fea0003800000 */
.L_x_40363:
[----:B------:R-:W-:Y:S01]  /*f7e0*/  STG.E.U16 desc[UR36][R16.64], R2 ;  /* 0x0000000210007986 */ /* 0x000fe2000c101524 */
[----:B------:R-:W-:Y:S05]  /*f7f0*/  EXIT ;  /* 0x000000000000794d */ /* 0x000fea0003800000 */
.L_x_40359:
        /* <DEDUP_REMOVED lines=9> */
.L_x_40366:
[----:B------:R-:W-:-:S04]  /*f890*/  I2FP.F32.U32 R0, R2 ;  /* 0x0000000200007245 */ /* 0x000fc80000201000 */
[----:B------:R-:W-:-:S05]  /*f8a0*/  F2FP.F16.F32.PACK_AB R0, RZ, R0 ;  /* 0x00000000ff00723e */ /* 0x000fca00000000ff */
[----:B------:R-:W-:Y:S01]  /*f8b0*/  STG.E.U16 desc[UR36][R16.64], R0 ;  /* 0x0000000010007986 */ /* 0x000fe2000c101524 */
[----:B------:R-:W-:Y:S05]  /*f8c0*/  EXIT ;  /* 0x000000000000794d */ /* 0x000fea0003800000 */
.L_x_40365:
        /* <DEDUP_REMOVED lines=10> */
.L_x_40368:
[----:B------:R-:W-:-:S04]  /*f970*/  I2FP.F32.U32 R2, R2 ;  /* 0x0000000200027245 */ /* 0x000fc80000201000 */
[----:B------:R-:W-:-:S04]  /*f980*/  F2FP.F16.F32.PACK_AB R3, RZ, R2 ;  /* 0x00000002ff03723e */ /* 0x000fc800000000ff */
[----:B------:R-:W-:-:S05]  /*f990*/  PRMT R3, R3, 0x5410, RZ ;  /* 0x0000541003037816 */ /* 0x000fca00000000ff */
[----:B------:R-:W-:Y:S01]  /*f9a0*/  STG.E desc[UR36][R16.64], R3 ;  /* 0x0000000310007986 */ /* 0x000fe2000c101924 */
[----:B------:R-:W-:Y:S05]  /*f9b0*/  EXIT ;  /* 0x000000000000794d */ /* 0x000fea0003800000 */
.L_x_40367:
[----:B------:R-:W0:Y:S02]  /*f9c0*/  I2F.F64.U32 R2, R2 ;  /* 0x0000000200027312 */ /* 0x000e240000201800 */
[----:B0-----:R-:W-:Y:S01]  /*f9d0*/  STG.E.64 desc[UR36][R16.64], R2 ;  /* 0x0000000210007986 */ /* 0x001fe2000c101b24 */
[----:B------:R-:W-:Y:S05]  /*f9e0*/  EXIT ;  /* 0x000000000000794d */ /* 0x000fea0003800000 */
.L_x_40358:
        /* <DEDUP_REMOVED lines=10> */
.L_x_40371:
[----:B------:R-:W0:Y:S01]  /*fa90*/  I2F.F64.U32 R4, R2 ;  /* 0x0000000200047312 */ /* 0x000e220000201800 */
[----:B------:R-:W-:-:S05]  /*faa0*/  CS2R R6, SRZ ;  /* 0x0000000000067805 */ /* 0x000fca000001ff00 */
[----:B0-----:R-:W-:Y:S01]  /*fab0*/  STG.E.128 desc[UR36][R16.64], R4 ;  /* 0x0000000410007986 */ /* 0x001fe2000c101d24 */
[----:B------:R-:W-:Y:S05]  /*fac0*/  EXIT ;  /* 0x000000000000794d */ /* 0x000fea0003800000 */
.L_x_40370:
        /* <DEDUP_REMOVED lines=21> */
.L_x_40375:
[----:B------:R-:W-:Y:S05]  /*fc20*/  BSYNC B0 ;  /* 0x0000000000007941 */ /* 0x000fea0003800000 */
.L_x_40374:
[----:B------:R-:W-:-:S05]  /*fc30*/  LOP3.LUT R3, R0, R3, RZ, 0xfc, !PT ;  /* 0x0000000300037212 */ /* 0x000fca00078efcff */
[----:B------:R-:W-:Y:S01]  /*fc40*/  STG.E.U8 desc[UR36][R16.64], R3 ;  /* 0x0000000310007986 */ /* 0x000fe2000c101124 */
[----:B------:R-:W-:Y:S05]  /*fc50*/  EXIT ;  /* 0x000000000000794d */ /* 0x000fea0003800000 */
.L_x_40373:
        /* <DEDUP_REMOVED lines=13> */
.L_x_40377:
[----:B------:R-:W-:Y:S01]  /*fd30*/  IMAD.MOV.U32 R0, RZ, RZ, 0x7f ;  /* 0x0000007fff007424 */ /* 0x000fe200078e00ff */
[----:B------:R-:W-:-:S04]  /*fd40*/  ISETP.GT.U32.AND P0, PT, R2, 0x7f800000, PT ;  /* 0x7f8000000200780c */ /* 0x000fc80003f04070 */
[----:B------:R-:W-:-:S09]  /*fd50*/  SEL R0, R0, 0x7c, P0 ;  /* 0x0000007c00007807 */ /* 0x000fd20000000000 */
.L_x_40378:
[----:B------:R-:W-:Y:S05]  /*fd60*/  BSYNC B0 ;  /* 0x0000000000007941 */ /* 0x000fea0003800000 */
.L_x_40376:
[----:B------:R-:W-:-:S04]  /*fd70*/  LOP3.LUT R2, R3, 0x80000000, RZ, 0xc0, !PT ;  /* 0x8000000003027812 */ /* 0x000fc800078ec0ff */
[----:B------:R-:W-:-:S04]  /*fd80*/  SHF.R.U32.HI R3, RZ, 0x18, R2 ;  /* 0x00000018ff037819 */ /* 0x000fc80000011602 */
[----:B------:R-:W-:-:S05]  /*fd90*/  LOP3.LUT R3, R0, R3, RZ, 0xfc, !PT ;  /* 0x0000000300037212 */ /* 0x000fca00078efcff */
[----:B------:R-:W-:Y:S01]  /*fda0*/  STG.E.U8 desc[UR36][R16.64], R3 ;  /* 0x0000000310007986 */ /* 0x000fe2000c101124 */
[----:B------:R-:W-:Y:S05]  /*fdb0*/  EXIT ;  /* 0x000000000000794d */ /* 0x000fea0003800000 */
.L_x_40372:
[----:B------:R-:W-:-:S04]  /*fdc0*/  I2FP.F32.U32 R0, R2 ;  /* 0x0000000200007245 */ /* 0x000fc80000201000 */
[----:B------:R-:W-:-:S05]  /*fdd0*/  F2FP.BF16.F32.PACK_AB R0, RZ, R0 ;  /* 0x00000000ff00723e */ /* 0x000fca00000010ff */
[----:B------:R-:W-:Y:S01]  /*fde0*/  STG.E.U16 desc[UR36][R16.64], R0 ;  /* 0x0000000010007986 */ /* 0x000fe2000c101524 */
[----:B------:R-:W-:Y:S05]  /*fdf0*/  EXIT ;  /* 0x000000000000794d */ /* 0x000fea0003800000 */
.L_x_40369:
        /* <DEDUP_REMOVED lines=10> */
.L_x_40381:
        /* <DEDUP_REMOVED lines=17> */
.L_x_40384:
[----:B------:R-:W-:-:S04]  /*ffb0*/  LOP3.LUT R2, R3, 0x80000000, RZ, 0xc0, !PT ;  /* 0x8000000003027812 */ /* 0x000fc800078ec0ff */
[----:B------:R-:W-:-:S04]  /*ffc0*/  SHF.R.U32.HI R3, RZ, 0x18, R2 ;  /* 0x00000018ff037819 */ /* 0x000fc80000011602 */
[----:B------:R-:W-:-:S04]  /*ffd0*/  LOP3.LUT R0, R0, R3, RZ, 0xfc, !PT ;  /* 0x0000000300007212 */ /* 0x000fc800078efcff */
[----:B------:R-:W-:-:S07]  /*ffe0*/  PRMT R8, R0, 0x7610, R8 ;  /* 0x0000761000087816 */ /* 0x000fce0000000008 */
.L_x_40383:
[----:B------:R-:W-:Y:S05]  /*fff0*/  BSYNC B0 ;  /* 0x0000000000007941 */ /* 0x000fea0003800000 */
.L_x_40382:
[----:B------:R-:W-:Y:S01]  /*10000*/  STG.E.U8 desc[UR36][R16.64], R8 ;  /* 0x0000000810007986 */ /* 0x000fe2000c101124 */
[----:B------:R-:W-:Y:S05]  /*10010*/  EXIT ;  /* 0x000000000000794d */ /* 0x000fea0003800000 */
.L_x_40380:
        /* <DEDUP_REMOVED lines=17> */
.L_x_40387:
[----:B------:R-:W-:-:S04]  /*10130*/  LOP3.LUT R2, R3, 0x80000000, RZ, 0xc0, !PT ;  /* 0x8000000003027812 */ /* 0x000fc800078ec0ff */
[----:B------:R-:W-:-:S04]  /*10140*/  SHF.R.U32.HI R3, RZ, 0x18, R2 ;  /* 0x00000018ff037819 */ /* 0x000fc80000011602 */
[----:B------:R-:W-:-:S04]  /*10150*/  LOP3.LUT R0, R0, R3, RZ, 0xfc, !PT ;  /* 0x0000000300007212 */ /* 0x000fc800078efcff */
[----:B------:R-:W-:-:S07]  /*10160*/  PRMT R8, R0, 0x7610, R8 ;  /* 0x0000761000087816 */ /* 0x000fce0000000008 */
.L_x_40386:
[----:B------:R-:W-:Y:S05]  /*10170*/  BSYNC B0 ;  /* 0x0000000000007941 */ /* 0x000fea0003800000 */
.L_x_40385:
[----:B------:R-:W-:Y:S01]  /*10180*/  STG.E.U8 desc[UR36][R16.64], R8 ;  /* 0x0000000810007986 */ /* 0x000fe2000c101124 */
[----:B------:R-:W-:Y:S05]  /*10190*/  EXIT ;  /* 0x000000000000794d */ /* 0x000fea0003800000 */
.L_x_40379:
        /* <DEDUP_REMOVED lines=22> */
.L_x_40362:
        /* <DEDUP_REMOVED lines=16> */
.L_x_40390:
[----:B------:R-:W-:Y:S05]  /*10400*/  EXIT ;  /* 0x000000000000794d */ /* 0x000fea0003800000 */
.L_x_40389:
[----:B------:R-:W-:-:S05]  /*10410*/  IMAD.MOV.U32 R3, RZ, RZ, RZ ;  /* 0x000000ffff037224 */ /* 0x000fca00078e00ff */
[----:B------:R-:W-:Y:S01]  /*10420*/  STG.E.64 desc[UR36][R16.64], R2 ;  /* 0x0000000210007986 */ /* 0x000fe2000c101b24 */
[----:B------:R-:W-:Y:S05]  /*10430*/  EXIT ;  /* 0x000000000000794d */ /* 0x000fea0003800000 */
.L_x_40388:
[----:B------:R-:W-:Y:S01]  /*10440*/  STG.E desc[UR36][R16.64], R2 ;  /* 0x0000000210007986 */ /* 0x000fe2000c101924 */
[----:B------:R-:W-:Y:S05]  /*10450*/  EXIT ;  /* 0x000000000000794d */ /* 0x000fea0003800000 */
.L_x_40391:
        /* <DEDUP_REMOVED lines=10> */
.L_x_44134:


//--------------------- .text._ZN2at6native27unrolled_elementwise_kernelINS0_13BinaryFunctorIiibZZZNS0_23logical_and_kernel_cudaERNS_14TensorIteratorEENKUlvE0_clEvENKUlvE1_clEvEUliiE_EESt5arrayIPcLm3EELi4E23TrivialOffsetCalculatorILi2EjESC_ILi1EjENS0_6memory12LoadWithCastILi2EEENSF_13StoreWithCastILi1EEEEEviT_T0_T2_T3_T4_T5_ --------------------------
	.section	.text._ZN2at6native27unrolled_elementwise_kernelINS0_13BinaryFunctorIiibZZZNS0_23logical_and_kernel_cudaERNS_14TensorIteratorEENKUlvE0_clEvENKUlvE1_clEvEUliiE_EESt5arrayIPcLm3EELi4E23TrivialOffsetCalculatorILi2EjESC_ILi1EjENS0_6memory12LoadWithCastILi2EEENSF_13StoreWithCastILi1EEEEEviT_T0_T2_T3_T4_T5_,"ax",@progbits
	.align	128
        .global         _ZN2at6native27unrolled_elementwise_kernelINS0_13BinaryFunctorIiibZZZNS0_23logical_and_kernel_cudaERNS_14TensorIteratorEENKUlvE0_clEvENKUlvE1_clEvEUliiE_EESt5arrayIPcLm3EELi4E23TrivialOffsetCalculatorILi2EjESC_ILi1EjENS0_6memory12LoadWithCastILi2EEENSF_13StoreWithCastILi1EEEEEviT_T0_T2_T3_T4_T5_
        .type           _ZN2at6native27unrolled_elementwise_kernelINS0_13BinaryFunctorIiibZZZNS0_23logical_and_kernel_cudaERNS_14TensorIteratorEENKUlvE0_clEvENKUlvE1_clEvEUliiE_EESt5arrayIPcLm3EELi4E23TrivialOffsetCalculatorILi2EjESC_ILi1EjENS0_6memory12LoadWithCastILi2EEENSF_13StoreWithCastILi1EEEEEviT_T0_T2_T3_T4_T5_,@function
        .size           _ZN2at6native27unrolled_elementwise_kernelINS0_13BinaryFunctorIiibZZZNS0_23logical_and_kernel_cudaERNS_14TensorIteratorEENKUlvE0_clEvENKUlvE1_clEvEUliiE_EESt5arrayIPcLm3EELi4E23TrivialOffsetCalculatorILi2EjESC_ILi1EjENS0_6memory12LoadWithCastILi2EEENSF_13StoreWithCastILi1EEEEEviT_T0_T2_T3_T4_T5_,(.L_x_44135 - _ZN2at6native27unrolled_elementwise_kernelINS0_13BinaryFunctorIiibZZZNS0_23logical_and_kernel_cudaERNS_14TensorIteratorEENKUlvE0_clEvENKUlvE1_clEvEUliiE_EESt5arrayIPcLm3EELi4E23TrivialOffsetCalculatorILi2EjESC_ILi1EjENS0_6memory12LoadWithCastILi2EEENSF_13StoreWithCastILi1EEEEEviT_T0_T2_T3_T4_T5_)
        .other          _ZN2at6native27unrolled_elementwise_kernelINS0_13BinaryFunctorIiibZZZNS0_23logical_and_kernel_cudaERNS_14TensorIteratorEENKUlvE0_clEvENKUlvE1_clEvEUliiE_EESt5arrayIPcLm3EELi4E23TrivialOffsetCalculatorILi2EjESC_ILi1EjENS0_6memory12LoadWithCastILi2EEENSF_13StoreWithCastILi1EEEEEviT_T0_T2_T3_T4_T5_,@"STO_CUDA_ENTRY STV_DEFAULT"
_ZN2at6native27unrolled_elementwise_kernelINS0_13BinaryFunctorIiibZZZNS0_23logical_and_kernel_cudaERNS_14TensorIteratorEENKUlvE0_clEvENKUlvE1_clEvEUliiE_EESt5arrayIPcLm3EELi4E23TrivialOffsetCalculatorILi2EjESC_ILi1EjENS0_6memory12LoadWithCastILi2EEENSF_13StoreWithCastILi1EEEEEviT_T0_T2_T3_T4_T5_:
.text._ZN2at6native27unrolled_elementwise_kernelINS0_13BinaryFunctorIiibZZZNS0_23logical_and_kernel_cudaERNS_14TensorIteratorEENKUlvE0_clEvENKUlvE1_clEvEUliiE_EESt5arrayIPcLm3EELi4E23TrivialOffsetCalculatorILi2EjESC_ILi1EjENS0_6memory12LoadWithCastILi2EEENSF_13StoreWithCastILi1EEEEEviT_T0_T2_T3_T4_T5_:
        /* <DEDUP_REMOVED lines=32> */
.L_x_40397:
[----:B------:R3:W5:Y:S01]  /*0200*/  LDG.E.U8 R18, desc[UR36][R4.64] ;  /* 0x0000002404127981 */ /* 0x000762000c1e1100 */
[----:B------:R-:W-:Y:S05]  /*0210*/  BRA `(.L_x_40399) ;  /* 0x0000000c00387947 */ /* 0x000fea0003800000 */
.L_x_40396:
        /* <DEDUP_REMOVED lines=8> */
.L_x_40401:
[----:B------:R1:W5:Y:S01]  /*02a0*/  LDG.E R18, desc[UR36][R4.64] ;  /* 0x0000002404127981 */ /* 0x000362000c1e1900 */
[----:B------:R-:W-:Y:S05]  /*02b0*/  BRA `(.L_x_40399) ;  /* 0x0000000c00107947 */ /* 0x000fea0003800000 */
.L_x_40400:
[----:B------:R2:W5:Y:S01]  /*02c0*/  LDG.E.S16 R18, desc[UR36][R4.64] ;  /* 0x0000002404127981 */ /* 0x000562000c1e1700 */
[----:B------:R-:W-:Y:S05]  /*02d0*/  BRA `(.L_x_40399) ;  /* 0x0000000c00087947 */ /* 0x000fea0003800000 */
.L_x_40395:
        /* <DEDUP_REMOVED lines=9> */
.L_x_40403:
[----:B------:R-:W2:Y:S02]  /*0370*/  LDG.E.U16 R4, desc[UR36][R4.64] ;  /* 0x0000002404047981 */ /* 0x000ea4000c1e1500 */
[----:B--2---:R-:W-:-:S06]  /*0380*/  HADD2.F32 R18, -RZ, R4.H0_H0 ;  /* 0x20000004ff127230 */ /* 0x004fcc0000004100 */
[----:B------:R-:W0:Y:S01]  /*0390*/  F2I.FTZ.TRUNC.NTZ R18, R18 ;  /* 0x0000001200127305 */ /* 0x000e22000021f100 */
[----:B------:R-:W-:Y:S05]  /*03a0*/  BRA `(.L_x_40399) ;  /* 0x0000000800d47947 */ /* 0x000fea0003800000 */
.L_x_40402:
        /* <DEDUP_REMOVED lines=9> */
.L_x_40405:
[----:B------:R-:W2:Y:S02]  /*0440*/  LDG.E.U16 R4, desc[UR36][R4.64] ;  /* 0x0000002404047981 */ /* 0x000ea4000c1e1500 */
[----:B--2---:R-:W-:-:S06]  /*0450*/  HADD2.F32 R18, -RZ, R4.H0_H0 ;  /* 0x20000004ff127230 */ /* 0x004fcc0000004100 */
[----:B------:R-:W0:Y:S01]  /*0460*/  F2I.FTZ.TRUNC.NTZ R18, R18 ;  /* 0x0000001200127305 */ /* 0x000e22000021f100 */
[----:B------:R-:W-:Y:S05]  /*0470*/  BRA `(.L_x_40399) ;  /* 0x0000000800a07947 */ /* 0x000fea0003800000 */
.L_x_40404:
[----:B------:R-:W2:Y:S02]  /*0480*/  LDG.E.64 R18, desc[UR36][R4.64] ;  /* 0x0000002404127981 */ /* 0x000ea4000c1e1b00 */
[----:B--2---:R0:W1:Y:S01]  /*0490*/  F2I.F64.TRUNC R18, R18 ;  /* 0x0000001200127311 */ /* 0x004062000030d100 */
[----:B------:R-:W-:Y:S05]  /*04a0*/  BRA `(.L_x_40399) ;  /* 0x0000000800947947 */ /* 0x000fea0003800000 */
.L_x_40394:
        /* <DEDUP_REMOVED lines=12> */
.L_x_40408:
[----:B------:R-:W2:Y:S02]  /*0570*/  LDG.E.64 R4, desc[UR36][R4.64] ;  /* 0x0000002404047981 */ /* 0x000ea4000c1e1b00 */
[----:B--2---:R0:W1:Y:S01]  /*0580*/  F2I.F64.TRUNC R18, R4 ;  /* 0x0000000400127311 */ /* 0x004062000030d100 */
[----:B------:R-:W-:Y:S05]  /*0590*/  BRA `(.L_x_40399) ;  /* 0x0000000800587947 */ /* 0x000fea0003800000 */
.L_x_40407:
        /* <DEDUP_REMOVED lines=27> */
.L_x_40410:
        /* <DEDUP_REMOVED lines=15> */
.L_x_40409:
[----:B------:R-:W2:Y:S02]  /*0840*/  LDG.E.U16 R18, desc[UR36][R4.64] ;  /* 0x0000002404127981 */ /* 0x000ea4000c1e1500 */
[----:B--2---:R-:W-:-:S06]  /*0850*/  IMAD.U32 R18, R18, 0x10000, RZ ;  /* 0x0001000012127824 */ /* 0x004fcc00078e00ff */
[----:B------:R-:W0:Y:S01]  /*0860*/  F2I.FTZ.TRUNC.NTZ R18, R18 ;  /* 0x0000001200127305 */ /* 0x000e22000021f100 */
[----:B------:R-:W-:Y:S05]  /*0870*/  BRA `(.L_x_40399) ;  /* 0x0000000400a07947 */ /* 0x000fea0003800000 */
.L_x_40406:
        /* <DEDUP_REMOVED lines=10> */
.L_x_40413:
        /* <DEDUP_REMOVED lines=21> */
.L_x_40417:
[----:B------:R-:W-:Y:S05]  /*0a70*/  BSYNC B1 ;  /* 0x0000000000017941 */ /* 0x000fea0003800000 */
.L_x_40416:
[----:B------:R-:W-:Y:S01]  /*0a80*/  IMAD.SHL.U32 R3, R3, 0x100000, RZ ;  /* 0x0010000003037824 */ /* 0x000fe200078e00ff */
[----:B------:R-:W-:-:S04]  /*0a90*/  LEA R5, R0, 0x3b800000, 0x17 ;  /* 0x3b80000000057811 */ /* 0x000fc800078eb8ff */
[----:B------:R-:W-:-:S07]  /*0aa0*/  LOP3.LUT R18, R5, R3, R18, 0xfe, !PT ;  /* 0x0000000305127212 */ /* 0x000fce00078efe12 */
.L_x_40415:
[----:B------:R-:W-:Y:S05]  /*0ab0*/  BSYNC B0 ;  /* 0x0000000000007941 */ /* 0x000fea0003800000 */
.L_x_40414:
[----:B------:R-:W0:Y:S01]  /*0ac0*/  F2I.FTZ.TRUNC.NTZ R18, R18 ;  /* 0x0000001200127305 */ /* 0x000e22000021f100 */
[----:B------:R-:W-:Y:S05]  /*0ad0*/  BRA `(.L_x_40399) ;  /* 0x0000000400087947 */ /* 0x000fea0003800000 */
.L_x_40412:
        /* <DEDUP_REMOVED lines=21> */
.L_x_40421:
[----:B------:R-:W-:Y:S05]  /*0c30*/  BSYNC B1 ;  /* 0x0000000000017941 */ /* 0x000fea0003800000 */
.L_x_40420:
[----:B------:R-:W-:Y:S01]  /*0c40*/  IMAD.SHL.U32 R3, R3, 0x200000, RZ ;  /* 0x0020000003037824 */ /* 0x000fe200078e00ff */
[----:B------:R-:W-:-:S04]  /*0c50*/  LEA R5, R0, 0x37800000, 0x17 ;  /* 0x3780000000057811 */ /* 0x000fc800078eb8ff */
[----:B------:R-:W-:-:S07]  /*0c60*/  LOP3.LUT R18, R5, R3, R18, 0xfe, !PT ;  /* 0x0000000305127212 */ /* 0x000fce00078efe12 */
.L_x_40419:
[----:B------:R-:W-:Y:S05]  /*0c70*/  BSYNC B0 ;  /* 0x0000000000007941 */ /* 0x000fea0003800000 */
.L_x_40418:
[----:B------:R-:W0:Y:S01]  /*0c80*/  F2I.FTZ.TRUNC.NTZ R18, R18 ;  /* 0x0000001200127305 */ /* 0x000e22000021f100 */
[----:B------:R-:W-:Y:S05]  /*0c90*/  BRA `(.L_x_40399) ;  /* 0x0000000000987947 */ /* 0x000fea0003800000 */
.L_x_40411:
        /* <DEDUP_REMOVED lines=14> */
.L_x_40425:
[----:B------:R-:W-:Y:S05]  /*0d80*/  BSYNC B0 ;  /* 0x0000000000007941 */ /* 0x000fea0003800000 */
.L_x_40424:
[----:B------:R-:W0:Y:S01]  /*0d90*/  F2I.FTZ.TRUNC.NTZ R18, R18 ;  /* 0x0000001200127305 */ /* 0x000e22000021f100 */
[----:B------:R-:W-:Y:S05]  /*0da0*/  BRA `(.L_x_40399) ;  /* 0x0000000000547947 */ /* 0x000fea0003800000 */
.L_x_40398:
        /* <DEDUP_REMOVED lines=17> */
.L_x_40426:
[----:B------:R-:W-:Y:S05]  /*0ec0*/  BRA `(.L_x_40399) ;  /* 0x00000000000c7947 */ /* 0x000fea0003800000 */
.L_x_40423:
[----:B------:R0:W5:Y:S01]  /*0ed0*/  LDG.E R18, desc[UR36][R4.64] ;  /* 0x0000002404127981 */ /* 0x000162000c1e1900 */
[----:B------:R-:W-:Y:S05]  /*0ee0*/  BRA `(.L_x_40399) ;  /* 0x0000000000047947 */ /* 0x000fea0003800000 */
.L_x_40422:
[----:B------:R0:W5:Y:S02]  /*0ef0*/  LDG.E R18, desc[UR36][R4.64] ;  /* 0x0000002404127981 */ /* 0x000164000c1e1900 */
.L_x_40399:
        /* <DEDUP_REMOVED lines=18> */
.L_x_40430:
[----:B------:R1:W5:Y:S01]  /*1020*/  LDG.E.U8 R19, desc[UR36][R4.64] ;  /* 0x0000002404137981 */ /* 0x000362000c1e1100 */
[----:B------:R-:W-:Y:S05]  /*1030*/  BRA `(.L_x_40432) ;  /* 0x0000000c00347947 */ /* 0x000fea0003800000 */
.L_x_40429:
        /* <DEDUP_REMOVED lines=8> */
.L_x_40434:
[----:B------:R3:W5:Y:S01]  /*10c0*/  LDG.E R19, desc[UR36][R4.64] ;  /* 0x0000002404137981 */ /* 0x000762000c1e1900 */
[----:B------:R-:W-:Y:S05]  /*10d0*/  BRA `(.L_x_40432) ;  /* 0x0000000c000c7947 */ /* 0x000fea0003800000 */
.L_x_40433:
[----:B------:R2:W5:Y:S01]  /*10e0*/  LDG.E.S16 R19, desc[UR36][R4.64] ;  /* 0x0000002404137981 */ /* 0x000562000c1e1700 */
[----:B------:R-:W-:Y:S05]  /*10f0*/  BRA `(.L_x_40432) ;  /* 0x0000000c00047947 */ /* 0x000fea0003800000 */
.L_x_40428:
        /* <DEDUP_REMOVED lines=9> */
.L_x_40436:
[----:B------:R-:W2:Y:S02]  /*1190*/  LDG.E.U16 R4, desc[UR36][R4.64] ;  /* 0x0000002404047981 */ /* 0x000ea4000c1e1500 */
[----:B--2---:R-:W-:-:S06]  /*11a0*/  HADD2.F32 R19, -RZ, R4.H0_H0 ;  /* 0x20000004ff137230 */ /* 0x004fcc0000004100 */
[----:B------:R-:W0:Y:S01]  /*11b0*/  F2I.FTZ.TRUNC.NTZ R19, R19 ;  /* 0x0000001300137305 */ /* 0x000e22000021f100 */
[----:B------:R-:W-:Y:S05]  /*11c0*/  BRA `(.L_x_40432) ;  /* 0x0000000800d07947 */ /* 0x000fea0003800000 */
.L_x_40435:
        /* <DEDUP_REMOVED lines=9> */
.L_x_40438:
[----:B------:R-:W2:Y:S02]  /*1260*/  LDG.E.U16 R4, desc[UR36][R4.64] ;  /* 0x0000002404047981 */ /* 0x000ea4000c1e1500 */
[----:B--2---:R-:W-:-:S06]  /*1270*/  HADD2.F32 R19, -RZ, R4.H0_H0 ;  /* 0x20000004ff137230 */ /* 0x004fcc0000004100 */
[----:B------:R-:W0:Y:S01]  /*1280*/  F2I.FTZ.TRUNC.NTZ R19, R19 ;  /* 0x0000001300137305 */ /* 0x000e22000021f100 */
[----:B------:R-:W-:Y:S05]  /*1290*/  BRA `(.L_x_40432) ;  /* 0x00000008009c7947 */ /* 0x000fea0003800000 */
.L_x_40437:
[----:B------:R-:W2:Y:S02]  /*12a0*/  LDG.E.64 R4, desc[UR36][R4.64] ;  /* 0x0000002404047981 */ /* 0x000ea4000c1e1b00 */
[----:B--2---:R0:W1:Y:S01]  /*12b0*/  F2I.F64.TRUNC R19, R4 ;  /* 0x0000000400137311 */ /* 0x004062000030d100 */
[----:B------:R-:W-:Y:S05]  /*12c0*/  BRA `(.L_x_40432) ;  /* 0x0000000800907947 */ /* 0x000fea0003800000 */
.L_x_40427:
        /* <DEDUP_REMOVED lines=12> */
.L_x_40441:
[----:B------:R-:W2:Y:S02]  /*1390*/  LDG.E.64 R4, desc[UR36][R4.64] ;  /* 0x0000002404047981 */ /* 0x000ea4000c1e1b00 */
[----:B--2---:R0:W1:Y:S01]  /*13a0*/  F2I.F64.TRUNC R19, R4 ;  /* 0x0000000400137311 */ /* 0x004062000030d100 */
[----:B------:R-:W-:Y:S05]  /*13b0*/  BRA `(.L_x_40432) ;  /* 0x0000000800547947 */ /* 0x000fea0003800000 */
.L_x_40440:
        /* <DEDUP_REMOVED lines=27> */
.L_x_40443:
        /* <DEDUP_REMOVED lines=14> */
.L_x_40442:
[----:B------:R-:W2:Y:S02]  /*1650*/  LDG.E.U16 R19, desc[UR36][R4.64] ;  /* 0x0000002404137981 */ /* 0x000ea4000c1e1500 */
[----:B--2---:R-:W-:-:S06]  /*1660*/  IMAD.U32 R19, R19, 0x10000, RZ ;  /* 0x0001000013137824 */ /* 0x004fcc00078e00ff */
[----:B------:R-:W0:Y:S01]  /*1670*/  F2I.FTZ.TRUNC.NTZ R19, R19 ;  /* 0x0000001300137305 */ /* 0x000e22000021f100 */
[----:B------:R-:W-:Y:S05]  /*1680*/  BRA `(.L_x_40432) ;  /* 0x0000000400a07947 */ /* 0x000fea0003800000 */
.L_x_40439:
        /* <DEDUP_REMOVED lines=10> */
.L_x_40446:
        /* <DEDUP_REMOVED lines=21> */
.L_x_40450:
[----:B------:R-:W-:Y:S05]  /*1880*/  BSYNC B1 ;  /* 0x0000000000017941 */ /* 0x000fea0003800000 */
.L_x_40449:
[----:B------:R-:W-:Y:S01]  /*1890*/  IMAD.SHL.U32 R3, R3, 0x100000, RZ ;  /* 0x0010000003037824 */ /* 0x000fe200078e00ff */
[----:B------:R-:W-:-:S04]  /*18a0*/  LEA R0, R0, 0x3b800000, 0x17 ;  /* 0x3b80000000007811 */ /* 0x000fc800078eb8ff */
[----:B------:R-:W-:-:S07]  /*18b0*/  LOP3.LUT R19, R0, R3, R19, 0xfe, !PT ;  /* 0x0000000300137212 */ /* 0x000fce00078efe13 */
.L_x_40448:
[----:B------:R-:W-:Y:S05]  /*18c0*/  BSYNC B0 ;  /* 0x0000000000007941 */ /* 0x000fea0003800000 */
.L_x_40447:
[----:B------:R-:W0:Y:S01]  /*18d0*/  F2I.FTZ.TRUNC.NTZ R19, R19 ;  /* 0x0000001300137305 */ /* 0x000e22000021f100 */
[----:B------:R-:W-:Y:S05]  /*18e0*/  BRA `(.L_x_40432) ;  /* 0x0000000400087947 */ /* 0x000fea0003800000 */
.L_x_40445:
        /* <DEDUP_REMOVED lines=21> */
.L_x_40454:
[----:B------:R-:W-:Y:S05]  /*1a40*/  BSYNC B1 ;  /* 0x0000000000017941 */ /* 0x000fea0003800000 */
.L_x_40453:
[----:B------:R-:W-:Y:S01]  /*1a50*/  IMAD.SHL.U32 R3, R3, 0x200000, RZ ;  /* 0x0020000003037824 */ /* 0x000fe200078e00ff */
[----:B------:R-:W-:-:S04]  /*1a60*/  LEA R0, R0, 0x37800000, 0x17 ;  /* 0x3780000000007811 */ /* 0x000fc800078eb8ff */
[----:B------:R-:W-:-:S07]  /*1a70*/  LOP3.LUT R19, R0, R3, R19, 0xfe, !PT ;  /* 0x0000000300137212 */ /* 0x000fce00078efe13 */
.L_x_40452:
[----:B------:R-:W-:Y:S05]  /*1a80*/  BSYNC B0 ;  /* 0x0000000000007941 */ /* 0x000fea0003800000 */
.L_x_40451:
[----:B------:R-:W0:Y:S01]  /*1a90*/  F2I.FTZ.TRUNC.NTZ R19, R19 ;  /* 0x0000001300137305 */ /* 0x000e22000021f100 */
[----:B------:R-:W-:Y:S05]  /*1aa0*/  BRA `(.L_x_40432) ;  /* 0x0000000000987947 */ /* 0x000fea0003800000 */
.L_x_40444:
        /* <DEDUP_REMOVED lines=14> */
.L_x_40458:
[----:B------:R-:W-:Y:S05]  /*1b90*/  BSYNC B0 ;  /* 0x0000000000007941 */ /* 0x000fea0003800000 */
.L_x_40457:
[----:B------:R-:W0:Y:S01]  /*1ba0*/  F2I.FTZ.TRUNC.NTZ R19, R19 ;  /* 0x0000001300137305 */ /* 0x000e22000021f100 */
[----:B------:R-:W-:Y:S05]  /*1bb0*/  BRA `(.L_x_40432) ;  /* 0x0000000000547947 */ /* 0x000fea0003800000 */
.L_x_40431:
        /* <DEDUP_REMOVED lines=17> */
.L_x_40459:
[----:B------:R-:W-:Y:S05]  /*1cd0*/  BRA `(.L_x_40432) ;  /* 0x00000000000c7947 */ /* 0x000fea0003800000 */
.L_x_40456:
[----:B------:R0:W5:Y:S01]  /*1ce0*/  LDG.E R19, desc[UR36][R4.64] ;  /* 0x0000002404137981 */ /* 0x000162000c1e1900 */
[----:B------:R-:W-:Y:S05]  /*1cf0*/  BRA `(.L_x_40432) ;  /* 0x0000000000047947 */ /* 0x000fea0003800000 */
.L_x_40455:
[----:B------:R0:W5:Y:S02]  /*1d00*/  LDG.E R19, desc[UR36][R4.64] ;  /* 0x0000002404137981 */ /* 0x000164000c1e1900 */
.L_x_40432:
[----:B------:R-:W2:Y:S02]  /*1d10*/  S2R R27, SR_TID.X ;  /* 0x00000000001b7919 */ /* 0x000ea40000002100 */
[----:B--2---:R-:W-:-:S07]  /*1d20*/  VIADD R27, R27, 0x80 ;  /* 0x000000801b1b7836 */ /* 0x004fce0000000000 */
.L_x_40393:
[----:B------:R-:W-:Y:S05]  /*1d30*/  BSYNC B6 ;  /* 0x0000000000067941 */ /* 0x000fea0003800000 */
.L_x_40392:
        /* <DEDUP_REMOVED lines=23> */
.L_x_40465:
[----:B------:R0:W5:Y:S01]  /*1eb0*/  LDG.E.U8 R17, desc[UR36][R4.64] ;  /* 0x0000002404117981 */ /* 0x000162000c1e1100 */
[----:B------:R-:W-:Y:S05]  /*1ec0*/  BRA `(.L_x_40467) ;  /* 0x0000000c00347947 */ /* 0x000fea0003800000 */
.L_x_40464:
        /* <DEDUP_REMOVED lines=8> */
.L_x_40469:
[----:B------:R0:W5:Y:S01]  /*1f50*/  LDG.E R17, desc[UR36][R4.64] ;  /* 0x0000002404117981 */ /* 0x000162000c1e1900 */
[----:B------:R-:W-:Y:S05]  /*1f60*/  BRA `(.L_x_40467) ;  /* 0x0000000c000c7947 */ /* 0x000fea0003800000 */
.L_x_40468:
[----:B------:R0:W5:Y:S01]  /*1f70*/  LDG.E.S16 R17, desc[UR36][R4.64] ;  /* 0x0000002404117981 */ /* 0x000162000c1e1700 */
[----:B------:R-:W-:Y:S05]  /*1f80*/  BRA `(.L_x_40467) ;  /* 0x0000000c00047947 */ /* 0x000fea0003800000 */
.L_x_40463:
        /* <DEDUP_REMOVED lines=9> */
.L_x_40471:
[----:B------:R-:W2:Y:S02]  /*2020*/  LDG.E.U16 R4, desc[UR36][R4.64] ;  /* 0x0000002404047981 */ /* 0x000ea4000c1e1500 */
[----:B--2---:R-:W-:-:S06]  /*2030*/  HADD2.F32 R17, -RZ, R4.H0_H0 ;  /* 0x20000004ff117230 */ /* 0x004fcc0000004100 */
[----:B------:R-:W0:Y:S01]  /*2040*/  F2I.FTZ.TRUNC.NTZ R17, R17 ;  /* 0x0000001100117305 */ /* 0x000e22000021f100 */
[----:B------:R-:W-:Y:S05]  /*2050*/  BRA `(.L_x_40467) ;  /* 0x0000000800d07947 */ /* 0x000fea0003800000 */
.L_x_40470:
        /* <DEDUP_REMOVED lines=9> */
.L_x_40473:
[----:B------:R-:W2:Y:S02]  /*20f0*/  LDG.E.U16 R4, desc[UR36][R4.64] ;  /* 0x0000002404047981 */ /* 0x000ea4000c1e1500 */
[----:B--2---:R-:W-:-:S06]  /*2100*/  HADD2.F32 R17, -RZ, R4.H0_H0 ;  /* 0x20000004ff117230 */ /* 0x004fcc0000004100 */
[----:B------:R-:W0:Y:S01]  /*2110*/  F2I.FTZ.TRUNC.NTZ R17, R17 ;  /* 0x0000001100117305 */ /* 0x000e22000021f100 */
[----:B------:R-:W-:Y:S05]  /*2120*/  BRA `(.L_x_40467) ;  /* 0x00000008009c7947 */ /* 0x000fea0003800000 */
.L_x_40472:
[----:B------:R-:W2:Y:S02]  /*2130*/  LDG.E.64 R4, desc[UR36][R4.64] ;  /* 0x0000002404047981 */ /* 0x000ea4000c1e1b00 */
[----:B--2---:R0:W1:Y:S01]  /*2140*/  F2I.F64.TRUNC R17, R4 ;  /* 0x0000000400117311 */ /* 0x004062000030d100 */
[----:B------:R-:W-:Y:S05]  /*2150*/  BRA `(.L_x_40467) ;  /* 0x0000000800907947 */ /* 0x000fea0003800000 */
.L_x_40462:
        /* <DEDUP_REMOVED lines=12> */
.L_x_40476:
[----:B------:R-:W2:Y:S02]  /*2220*/  LDG.E.64 R4, desc[UR36][R4.64] ;  /* 0x0000002404047981 */ /* 0x000ea4000c1e1b00 */
[----:B--2---:R0:W1:Y:S01]  /*2230*/  F2I.F64.TRUNC R17, R4 ;  /* 0x0000000400117311 */ /* 0x004062000030d100 */
[----:B------:R-:W-:Y:S05]  /*2240*/  BRA `(.L_x_40467) ;  /* 0x0000000800547947 */ /* 0x000fea0003800000 */
.L_x_40475:
        /* <DEDUP_REMOVED lines=27> */
.L_x_40478:
        /* <DEDUP_REMOVED lines=14> */
.L_x_40477:
[----:B------:R-:W2:Y:S02]  /*24e0*/  LDG.E.U16 R17, desc[UR36][R4.64] ;  /* 0x0000002404117981 */ /* 0x000ea4000c1e1500 */
[----:B--2---:R-:W-:-:S06]  /*24f0*/  IMAD.U32 R17, R17, 0x10000, RZ ;  /* 0x0001000011117824 */ /* 0x004fcc00078e00ff */
[----:B------:R-:W2:Y:S01]  /*2500*/  F2I.FTZ.TRUNC.NTZ R17, R17 ;  /* 0x0000001100117305 */ /* 0x000ea2000021f100 */
[----:B------:R-:W-:Y:S05]  /*2510*/  BRA `(.L_x_40467) ;  /* 0x0000000400a07947 */ /* 0x000fea0003800000 */
.L_x_40474:
        /* <DEDUP_REMOVED lines=10> */
.L_x_40481:
        /* <DEDUP_REMOVED lines=21> */
.L_x_40485:
[----:B------:R-:W-:Y:S05]  /*2710*/  BSYNC B1 ;  /* 0x0000000000017941 */ /* 0x000fea0003800000 */
.L_x_40484:
[----:B------:R-:W-:Y:S01]  /*2720*/  IMAD.SHL.U32 R3, R3, 0x100000, RZ ;  /* 0x0010000003037824 */ /* 0x000fe200078e00ff */
[----:B------:R-:W-:-:S04]  /*2730*/  LEA R0, R0, 0x3b800000, 0x17 ;  /* 0x3b80000000007811 */ /* 0x000fc800078eb8ff */
[----:B------:R-:W-:-:S07]  /*2740*/  LOP3.LUT R17, R0, R3, R17, 0xfe, !PT ;  /* 0x0000000300117212 */ /* 0x000fce00078efe11 */
.L_x_40483:
[----:B------:R-:W-:Y:S05]  /*2750*/  BSYNC B0 ;  /* 0x0000000000007941 */ /* 0x000fea0003800000 */
.L_x_40482:
[----:B------:R-:W0:Y:S01]  /*2760*/  F2I.FTZ.TRUNC.NTZ R17, R17 ;  /* 0x0000001100117305 */ /* 0x000e22000021f100 */
[----:B------:R-:W-:Y:S05]  /*2770*/  BRA `(.L_x_40467) ;  /* 0x0000000400087947 */ /* 0x000fea0003800000 */
.L_x_40480:
        /* <DEDUP_REMOVED lines=21> */
.L_x_40489:
[----:B------:R-:W-:Y:S05]  /*28d0*/  BSYNC B1 ;  /* 0x0000000000017941 */ /* 0x000fea0003800000 */
.L_x_40488:
[----:B------:R-:W-:Y:S01]  /*28e0*/  IMAD.SHL.U32 R3, R3, 0x200000, RZ ;  /* 0x0020000003037824 */ /* 0x000fe200078e00ff */
[----:B------:R-:W-:-:S04]  /*28f0*/  LEA R0, R0, 0x37800000, 0x17 ;  /* 0x3780000000007811 */ /* 0x000fc800078eb8ff */
[----:B------:R-:W-:-:S07]  /*2900*/  LOP3.LUT R17, R0, R3, R17, 0xfe, !PT ;  /* 0x0000000300117212 */ /* 0x000fce00078efe11 */
.L_x_40487:
[----:B------:R-:W-:Y:S05]  /*2910*/  BSYNC B0 ;  /* 0x0000000000007941 */ /* 0x000fea0003800000 */
.L_x_40486:
[----:B------:R-:W0:Y:S01]  /*2920*/  F2I.FTZ.TRUNC.NTZ R17, R17 ;  /* 0x0000001100117305 */ /* 0x000e22000021f100 */
[----:B------:R-:W-:Y:S05]  /*2930*/  BRA `(.L_x_40467) ;  /* 0x0000000000987947 */ /* 0x000fea0003800000 */
.L_x_40479:
        /* <DEDUP_REMOVED lines=14> */
.L_x_40493:
[----:B------:R-:W-:Y:S05]  /*2a20*/  BSYNC B0 ;  /* 0x0000000000007941 */ /* 0x000fea0003800000 */
.L_x_40492:
[----:B------:R-:W0:Y:S01]  /*2a30*/  F2I.FTZ.TRUNC.NTZ R17, R17 ;  /* 0x0000001100117305 */ /* 0x000e22000021f100 */
[----:B------:R-:W-:Y:S05]  /*2a40*/  BRA `(.L_x_40467) ;  /* 0x0000000000547947 */ /* 0x000fea0003800000 */
.L_x_40466:
        /* <DEDUP_REMOVED lines=17> */
.L_x_40494:
[----:B------:R-:W-:Y:S05]  /*2b60*/  BRA `(.L_x_40467) ;  /* 0x00000000000c7947 */ /* 0x000fea0003800000 */
.L_x_40491:
[----:B------:R0:W5:Y:S01]  /*2b70*/  LDG.E R17, desc[UR36][R4.64] ;  /* 0x0000002404117981 */ /* 0x000162000c1e1900 */
[----:B------:R-:W-:Y:S05]  /*2b80*/  BRA `(.L_x_40467) ;  /* 0x0000000000047947 */ /* 0x000fea0003800000 */
.L_x_40490:
[----:B------:R0:W5:Y:S02]  /*2b90*/  LDG.E R17, desc[UR36][R4.64] ;  /* 0x0000002404117981 */ /* 0x000164000c1e1900 */
.L_x_40467:
        /* <DEDUP_REMOVED lines=18> */
.L_x_40498:
[----:B------:R0:W5:Y:S01]  /*2cc0*/  LDG.E.U8 R22, desc[UR36][R4.64] ;  /* 0x0000002404167981 */ /* 0x000162000c1e1100 */
[----:B------:R-:W-:Y:S05]  /*2cd0*/  BRA `(.L_x_40500) ;  /* 0x0000000c00347947 */ /* 0x000fea0003800000 */
.L_x_40497:
        /* <DEDUP_REMOVED lines=8> */
.L_x_40502:
[----:B------:R0:W5:Y:S01]  /*2d60*/  LDG.E R22, desc[UR36][R4.64] ;  /* 0x0000002404167981 */ /* 0x000162000c1e1900 */
[----:B------:R-:W-:Y:S05]  /*2d70*/  BRA `(.L_x_40500) ;  /* 0x0000000c000c7947 */ /* 0x000fea0003800000 */
.L_x_40501:
[----:B------:R0:W5:Y:S01]  /*2d80*/  LDG.E.S16 R22, desc[UR36][R4.64] ;  /* 0x0000002404167981 */ /* 0x000162000c1e1700 */
[----:B------:R-:W-:Y:S05]  /*2d90*/  BRA `(.L_x_40500) ;  /* 0x0000000c00047947 */ /* 0x000fea0003800000 */
.L_x_40496:
        /* <DEDUP_REMOVED lines=9> */
.L_x_40504:
[----:B------:R-:W3:Y:S02]  /*2e30*/  LDG.E.U16 R4, desc[UR36][R4.64] ;  /* 0x0000002404047981 */ /* 0x000ee4000c1e1500 */
[----:B---3--:R-:W-:-:S06]  /*2e40*/  HADD2.F32 R22, -RZ, R4.H0_H0 ;  /* 0x20000004ff167230 */ /* 0x008fcc0000004100 */
[----:B------:R-:W0:Y:S01]  /*2e50*/  F2I.FTZ.TRUNC.NTZ R22, R22 ;  /* 0x0000001600167305 */ /* 0x000e22000021f100 */
[----:B------:R-:W-:Y:S05]  /*2e60*/  BRA `(.L_x_40500) ;  /* 0x0000000800d07947 */ /* 0x000fea0003800000 */
.L_x_40503:
        /* <DEDUP_REMOVED lines=9> */
.L_x_40506:
[----:B------:R-:W3:Y:S02]  /*2f00*/  LDG.E.U16 R4, desc[UR36][R4.64] ;  /* 0x0000002404047981 */ /* 0x000ee4000c1e1500 */
[----:B---3--:R-:W-:-:S06]  /*2f10*/  HADD2.F32 R22, -RZ, R4.H0_H0 ;  /* 0x20000004ff167230 */ /* 0x008fcc0000004100 */
[----:B------:R-:W0:Y:S01]  /*2f20*/  F2I.FTZ.TRUNC.NTZ R22, R22 ;  /* 0x0000001600167305 */ /* 0x000e22000021f100 */
[----:B------:R-:W-:Y:S05]  /*2f30*/  BRA `(.L_x_40500) ;  /* 0x00000008009c7947 */ /* 0x000fea0003800000 */
.L_x_40505:
[----:B------:R-:W3:Y:S02]  /*2f40*/  LDG.E.64 R22, desc[UR36][R4.64] ;  /* 0x0000002404167981 */ /* 0x000ee4000c1e1b00 */
[----:B---3--:R0:W3:Y:S01]  /*2f50*/  F2I.F64.TRUNC R22, R22 ;  /* 0x0000001600167311 */ /* 0x0080e2000030d100 */
[----:B------:R-:W-:Y:S05]  /*2f60*/  BRA `(.L_x_40500) ;  /* 0x0000000800907947 */ /* 0x000fea0003800000 */
.L_x_40495:
        /* <DEDUP_REMOVED lines=12> */
.L_x_40509:
[----:B------:R-:W3:Y:S02]  /*3030*/  LDG.E.64 R4, desc[UR36][R4.64] ;  /* 0x0000002404047981 */ /* 0x000ee4000c1e1b00 */
[----:B---3--:R0:W3:Y:S01]  /*3040*/  F2I.F64.TRUNC R22, R4 ;  /* 0x0000000400167311 */ /* 0x0080e2000030d100 */
[----:B------:R-:W-:Y:S05]  /*3050*/  BRA `(.L_x_40500) ;  /* 0x0000000800547947 */ /* 0x000fea0003800000 */
.L_x_40508:
        /* <DEDUP_REMOVED lines=27> */
.L_x_40511:
        /* <DEDUP_REMOVED lines=14> */
.L_x_40510:
[----:B------:R-:W3:Y:S02]  /*32f0*/  LDG.E.U16 R22, desc[UR36][R4.64] ;  /* 0x0000002404167981 */ /* 0x000ee4000c1e1500 */
[----:B---3--:R-:W-:-:S06]  /*3300*/  IMAD.U32 R22, R22, 0x10000, RZ ;  /* 0x0001000016167824 */ /* 0x008fcc00078e00ff */
[----:B------:R-:W0:Y:S01]  /*3310*/  F2I.FTZ.TRUNC.NTZ R22, R22 ;  /* 0x0000001600167305 */ /* 0x000e22000021f100 */
[----:B------:R-:W-:Y:S05]  /*3320*/  BRA `(.L_x_40500) ;  /* 0x0000000400a07947 */ /* 0x000fea0003800000 */
.L_x_40507:
        /* <DEDUP_REMOVED lines=10> */
.L_x_40514:
        /* <DEDUP_REMOVED lines=21> */
.L_x_40518:
[----:B------:R-:W-:Y:S05]  /*3520*/  BSYNC B1 ;  /* 0x0000000000017941 */ /* 0x000fea0003800000 */
.L_x_40517:
[----:B------:R-:W-:Y:S01]  /*3530*/  IMAD.SHL.U32 R3, R3, 0x100000, RZ ;  /* 0x0010000003037824 */ /* 0x000fe200078e00ff */
[----:B------:R-:W-:-:S04]  /*3540*/  LEA R5, R0, 0x3b800000, 0x17 ;  /* 0x3b80000000057811 */ /* 0x000fc800078eb8ff */
[----:B------:R-:W-:-:S07]  /*3550*/  LOP3.LUT R22, R5, R3, R22, 0xfe, !PT ;  /* 0x0000000305167212 */ /* 0x000fce00078efe16 */
.L_x_40516:
[----:B------:R-:W-:Y:S05]  /*3560*/  BSYNC B0 ;  /* 0x0000000000007941 */ /* 0x000fea0003800000 */
.L_x_40515:
[----:B------:R-:W3:Y:S01]  /*3570*/  F2I.FTZ.TRUNC.NTZ R22, R22 ;  /* 0x0000001600167305 */ /* 0x000ee2000021f100 */
[----:B------:R-:W-:Y:S05]  /*3580*/  BRA `(.L_x_40500) ;  /* 0x0000000400087947 */ /* 0x000fea0003800000 */
.L_x_40513:
        /* <DEDUP_REMOVED lines=21> */
.L_x_40522:
[----:B------:R-:W-:Y:S05]  /*36e0*/  BSYNC B1 ;  /* 0x0000000000017941 */ /* 0x000fea0003800000 */
.L_x_40521:
[----:B------:R-:W-:Y:S01]  /*36f0*/  IMAD.SHL.U32 R3, R3, 0x200000, RZ ;  /* 0x0020000003037824 */ /* 0x000fe200078e00ff */
[----:B------:R-:W-:-:S04]  /*3700*/  LEA R5, R0, 0x37800000, 0x17 ;  /* 0x3780000000057811 */ /* 0x000fc800078eb8ff */
[----:B------:R-:W-:-:S07]  /*3710*/  LOP3.LUT R22, R5, R3, R22, 0xfe, !PT ;  /* 0x0000000305167212 */ /* 0x000fce00078efe16 */
.L_x_40520:
[----:B------:R-:W-:Y:S05]  /*3720*/  BSYNC B0 ;  /* 0x0000000000007941 */ /* 0x000fea0003800000 */
.L_x_40519:
[----:B------:R-:W0:Y:S01]  /*3730*/  F2I.FTZ.TRUNC.NTZ R22, R22 ;  /* 0x0000001600167305 */ /* 0x000e22000021f100 */
[----:B------:R-:W-:Y:S05]  /*3740*/  BRA `(.L_x_40500) ;  /* 0x0000000000987947 */ /* 0x000fea0003800000 */
.L_x_40512:
        /* <DEDUP_REMOVED lines=14> */
.L_x_40526:
[----:B------:R-:W-:Y:S05]  /*3830*/  BSYNC B0 ;  /* 0x0000000000007941 */ /* 0x000fea0003800000 */
.L_x_40525:
[----:B------:R-:W0:Y:S01]  /*3840*/  F2I.FTZ.TRUNC.NTZ R22, R22 ;  /* 0x0000001600167305 */ /* 0x000e22000021f100 */
[----:B------:R-:W-:Y:S05]  /*3850*/  BRA `(.L_x_40500) ;  /* 0x0000000000547947 */ /* 0x000fea0003800000 */
.L_x_40499:
        /* <DEDUP_REMOVED lines=17> */
.L_x_40527:
[----:B------:R-:W-:Y:S05]  /*3970*/  BRA `(.L_x_40500) ;  /* 0x00000000000c7947 */ /* 0x000fea0003800000 */
.L_x_40524:
[----:B------:R0:W5:Y:S01]  /*3980*/  LDG.E R22, desc[UR36][R4.64] ;  /* 0x0000002404167981 */ /* 0x000162000c1e1900 */
[----:B------:R-:W-:Y:S05]  /*3990*/  BRA `(.L_x_40500) ;  /* 0x0000000000047947 */ /* 0x000fea0003800000 */
.L_x_40523:
[----:B------:R0:W5:Y:S02]  /*39a0*/  LDG.E R22, desc[UR36][R4.64] ;  /* 0x0000002404167981 */ /* 0x000164000c1e1900 */
.L_x_40500:
[----:B------:R-:W-:-:S07]  /*39b0*/  VIADD R27, R27, 0x80 ;  /* 0x000000801b1b7836 */ /* 0x000fce0000000000 */
.L_x_40461:
[----:B------:R-:W-:Y:S05]  /*39c0*/  BSYNC B6 ;  /* 0x0000000000067941 */ /* 0x000fea0003800000 */
.L_x_40460:
        /* <DEDUP_REMOVED lines=24> */
.L_x_40533:
[----:B------:R0:W5:Y:S01]  /*3b50*/  LDG.E.U8 R24, desc[UR36][R4.64] ;  /* 0x0000002404187981 */ /* 0x000162000c1e1100 */
[----:B------:R-:W-:Y:S05]  /*3b60*/  BRA `(.L_x_40535) ;  /* 0x0000000c00347947 */ /* 0x000fea0003800000 */
.L_x_40532:
        /* <DEDUP_REMOVED lines=8> */
.L_x_40537:
[----:B------:R0:W5:Y:S01]  /*3bf0*/  LDG.E R24, desc[UR36][R4.64] ;  /* 0x0000002404187981 */ /* 0x000162000c1e1900 */
[----:B------:R-:W-:Y:S05]  /*3c00*/  BRA `(.L_x_40535) ;  /* 0x0000000c000c7947 */ /* 0x000fea0003800000 */
.L_x_40536:
[----:B------:R0:W5:Y:S01]  /*3c10*/  LDG.E.S16 R24, desc[UR36][R4.64] ;  /* 0x0000002404187981 */ /* 0x000162000c1e1700 */
[----:B------:R-:W-:Y:S05]  /*3c20*/  BRA `(.L_x_40535) ;  /* 0x0000000c00047947 */ /* 0x000fea0003800000 */
.L_x_40531:
        /* <DEDUP_REMOVED lines=9> */
.L_x_40539:
[----:B------:R-:W3:Y:S02]  /*3cc0*/  LDG.E.U16 R4, desc[UR36][R4.64] ;  /* 0x0000002404047981 */ /* 0x000ee4000c1e1500 */
[----:B---3--:R-:W-:-:S06]  /*3cd0*/  HADD2.F32 R24, -RZ, R4.H0_H0 ;  /* 0x20000004ff187230 */ /* 0x008fcc0000004100 */
[----:B------:R-:W0:Y:S01]  /*3ce0*/  F2I.FTZ.TRUNC.NTZ R24, R24 ;  /* 0x0000001800187305 */ /* 0x000e22000021f100 */
[----:B------:R-:W-:Y:S05]  /*3cf0*/  BRA `(.L_x_40535) ;  /* 0x0000000800d07947 */ /* 0x000fea0003800000 */
.L_x_40538:
        /* <DEDUP_REMOVED lines=9> */
.L_x_40541:
[----:B------:R-:W3:Y:S02]  /*3d90*/  LDG.E.U16 R4, desc[UR36][R4.64] ;  /* 0x0000002404047981 */ /* 0x000ee4000c1e1500 */
[----:B---3--:R-:W-:-:S06]  /*3da0*/  HADD2.F32 R24, -RZ, R4.H0_H0 ;  /* 0x20000004ff187230 */ /* 0x008fcc0000004100 */
[----:B------:R-:W0:Y:S01]  /*3db0*/  F2I.FTZ.TRUNC.NTZ R24, R24 ;  /* 0x0000001800187305 */ /* 0x000e22000021f100 */
[----:B------:R-:W-:Y:S05]  /*3dc0*/  BRA `(.L_x_40535) ;  /* 0x00000008009c7947 */ /* 0x000fea0003800000 */
.L_x_40540:
[----:B------:R-:W3:Y:S02]  /*3dd0*/  LDG.E.64 R4, desc[UR36][R4.64] ;  /* 0x0000002404047981 */ /* 0x000ee4000c1e1b00 */
[----:B---3--:R0:W1:Y:S01]  /*3de0*/  F2I.F64.TRUNC R24, R4 ;  /* 0x0000000400187311 */ /* 0x008062000030d100 */
[----:B------:R-:W-:Y:S05]  /*3df0*/  BRA `(.L_x_40535) ;  /* 0x0000000800907947 */ /* 0x000fea0003800000 */
.L_x_40530:
        /* <DEDUP_REMOVED lines=12> */
.L_x_40544:
[----:B------:R-:W3:Y:S02]  /*3ec0*/  LDG.E.64 R4, desc[UR36][R4.64] ;  /* 0x0000002404047981 */ /* 0x000ee4000c1e1b00 */
[----:B---3--:R0:W1:Y:S01]  /*3ed0*/  F2I.F64.TRUNC R24, R4 ;  /* 0x0000000400187311 */ /* 0x008062000030d100 */
[----:B------:R-:W-:Y:S05]  /*3ee0*/  BRA `(.L_x_40535) ;  /* 0x0000000800547947 */ /* 0x000fea0003800000 */
.L_x_40543:
        /* <DEDUP_REMOVED lines=27> */
.L_x_40546:
        /* <DEDUP_REMOVED lines=14> */
.L_x_40545:
[----:B------:R-:W3:Y:S02]  /*4180*/  LDG.E.U16 R24, desc[UR36][R4.64] ;  /* 0x0000002404187981 */ /* 0x000ee4000c1e1500 */
[----:B---3--:R-:W-:-:S06]  /*4190*/  IMAD.U32 R24, R24, 0x10000, RZ ;  /* 0x0001000018187824 */ /* 0x008fcc00078e00ff */
[----:B------:R-:W3:Y:S01]  /*41a0*/  F2I.FTZ.TRUNC.NTZ R24, R24 ;  /* 0x0000001800187305 */ /* 0x000ee2000021f100 */
[----:B------:R-:W-:Y:S05]  /*41b0*/  BRA `(.L_x_40535) ;  /* 0x0000000400a07947 */ /* 0x000fea0003800000 */
.L_x_40542:
        /* <DEDUP_REMOVED lines=10> */
.L_x_40549:
        /* <DEDUP_REMOVED lines=21> */
.L_x_40553:
[----:B------:R-:W-:Y:S05]  /*43b0*/  BSYNC B1 ;  /* 0x0000000000017941 */ /* 0x000fea0003800000 */
.L_x_40552:
[----:B------:R-:W-:Y:S01]  /*43c0*/  IMAD.SHL.U32 R3, R3, 0x100000, RZ ;  /* 0x0010000003037824 */ /* 0x000fe200078e00ff */
[----:B------:R-:W-:-:S04]  /*43d0*/  LEA R5, R0, 0x3b800000, 0x17 ;  /* 0x3b80000000057811 */ /* 0x000fc800078eb8ff */
[----:B------:R-:W-:-:S07]  /*43e0*/  LOP3.LUT R24, R5, R3, R24, 0xfe, !PT ;  /* 0x0000000305187212 */ /* 0x000fce00078efe18 */
.L_x_40551:
[----:B------:R-:W-:Y:S05]  /*43f0*/  BSYNC B0 ;  /* 0x0000000000007941 */ /* 0x000fea0003800000 */
.L_x_40550:
[----:B------:R-:W0:Y:S01]  /*4400*/  F2I.FTZ.TRUNC.NTZ R24, R24 ;  /* 0x0000001800187305 */ /* 0x000e22000021f100 */
[----:B------:R-:W-:Y:S05]  /*4410*/  BRA `(.L_x_40535) ;  /* 0x0000000400087947 */ /* 0x000fea0003800000 */
.L_x_40548:
        /* <DEDUP_REMOVED lines=21> */
.L_x_40557:
[----:B------:R-:W-:Y:S05]  /*4570*/  BSYNC B1 ;  /* 0x0000000000017941 */ /* 0x000fea0003800000 */
.L_x_40556:
[----:B------:R-:W-:Y:S01]  /*4580*/  IMAD.SHL.U32 R3, R3, 0x200000, RZ ;  /* 0x0020000003037824 */ /* 0x000fe200078e00ff */
[----:B------:R-:W-:-:S04]  /*4590*/  LEA R5, R0, 0x37800000, 0x17 ;  /* 0x3780000000057811 */ /* 0x000fc800078eb8ff */
[----:B------:R-:W-:-:S07]  /*45a0*/  LOP3.LUT R24, R5, R3, R24, 0xfe, !PT ;  /* 0x0000000305187212 */ /* 0x000fce00078efe18 */
.L_x_40555:
[----:B------:R-:W-:Y:S05]  /*45b0*/  BSYNC B0 ;  /* 0x0000000000007941 */ /* 0x000fea0003800000 */
.L_x_40554:
[----:B------:R-:W0:Y:S01]  /*45c0*/  F2I.FTZ.TRUNC.NTZ R24, R24 ;  /* 0x0000001800187305 */ /* 0x000e22000021f100 */
[----:B------:R-:W-:Y:S05]  /*45d0*/  BRA `(.L_x_40535) ;  /* 0x0000000000987947 */ /* 0x000fea0003800000 */
.L_x_40547:
        /* <DEDUP_REMOVED lines=14> */
.L_x_40561:
[----:B------:R-:W-:Y:S05]  /*46c0*/  BSYNC B0 ;  /* 0x0000000000007941 */ /* 0x000fea0003800000 */
.L_x_40560:
[----:B------:R-:W0:Y:S01]  /*46d0*/  F2I.FTZ.TRUNC.NTZ R24, R24 ;  /* 0x0000001800187305 */ /* 0x000e22000021f100 */
[----:B------:R-:W-:Y:S05]  /*46e0*/  BRA `(.L_x_40535) ;  /* 0x0000000000547947 */ /* 0x000fea0003800000 */
.L_x_40534:
        /* <DEDUP_REMOVED lines=17> */
.L_x_40562:
[----:B------:R-:W-:Y:S05]  /*4800*/  BRA `(.L_x_40535) ;  /* 0x00000000000c7947 */ /* 0x000fea0003800000 */
.L_x_40559:
[----:B------:R0:W5:Y:S01]  /*4810*/  LDG.E R24, desc[UR36][R4.64] ;  /* 0x0000002404187981 */ /* 0x000162000c1e1900 */
[----:B------:R-:W-:Y:S05]  /*4820*/  BRA `(.L_x_40535) ;  /* 0x0000000000047947 */ /* 0x000fea0003800000 */
.L_x_40558:
[----:B------:R0:W5:Y:S02]  /*4830*/  LDG.E R24, desc[UR36][R4.64] ;  /* 0x0000002404187981 */ /* 0x000164000c1e1900 */
.L_x_40535:
        /* <DEDUP_REMOVED lines=19> */
.L_x_40566:
[----:B------:R0:W5:Y:S01]  /*4970*/  LDG.E.U8 R25, desc[UR36][R4.64] ;  /* 0x0000002404197981 */ /* 0x000162000c1e1100 */
[----:B------:R-:W-:Y:S05]  /*4980*/  BRA `(.L_x_40568) ;  /* 0x0000000c00347947 */ /* 0x000fea0003800000 */
.L_x_40565:
        /* <DEDUP_REMOVED lines=8> */
.L_x_40570:
[----:B------:R0:W5:Y:S01]  /*4a10*/  LDG.E R25, desc[UR36][R4.64] ;  /* 0x0000002404197981 */ /* 0x000162000c1e1900 */
[----:B------:R-:W-:Y:S05]  /*4a20*/  BRA `(.L_x_40568) ;  /* 0x0000000c000c7947 */ /* 0x000fea0003800000 */
.L_x_40569:
[----:B------:R0:W5:Y:S01]  /*4a30*/  LDG.E.S16 R25, desc[UR36][R4.64] ;  /* 0x0000002404197981 */ /* 0x000162000c1e1700 */
[----:B------:R-:W-:Y:S05]  /*4a40*/  BRA `(.L_x_40568) ;  /* 0x0000000c00047947 */ /* 0x000fea0003800000 */
.L_x_40564:
        /* <DEDUP_REMOVED lines=9> */
.L_x_40572:
[----:B------:R-:W4:Y:S02]  /*4ae0*/  LDG.E.U16 R4, desc[UR36][R4.64] ;  /* 0x0000002404047981 */ /* 0x000f24000c1e1500 */
[----:B----4-:R-:W-:-:S06]  /*4af0*/  HADD2.F32 R25, -RZ, R4.H0_H0 ;  /* 0x20000004ff197230 */ /* 0x010fcc0000004100 */
[----:B------:R-:W0:Y:S01]  /*4b00*/  F2I.FTZ.TRUNC.NTZ R25, R25 ;  /* 0x0000001900197305 */ /* 0x000e22000021f100 */
[----:B------:R-:W-:Y:S05]  /*4b10*/  BRA `(.L_x_40568) ;  /* 0x0000000800d07947 */ /* 0x000fea0003800000 */
.L_x_40571:
        /* <DEDUP_REMOVED lines=9> */
.L_x_40574:
[----:B------:R-:W4:Y:S02]  /*4bb0*/  LDG.E.U16 R4, desc[UR36][R4.64] ;  /* 0x0000002404047981 */ /* 0x000f24000c1e1500 */
[----:B----4-:R-:W-:-:S06]  /*4bc0*/  HADD2.F32 R25, -RZ, R4.H0_H0 ;  /* 0x20000004ff197230 */ /* 0x010fcc0000004100 */
[----:B------:R-:W0:Y:S01]  /*4bd0*/  F2I.FTZ.TRUNC.NTZ R25, R25 ;  /* 0x0000001900197305 */ /* 0x000e22000021f100 */
[----:B------:R-:W-:Y:S05]  /*4be0*/  BRA `(.L_x_40568) ;  /* 0x00000008009c7947 */ /* 0x000fea0003800000 */
.L_x_40573:
[----:B------:R-:W4:Y:S02]  /*4bf0*/  LDG.E.64 R4, desc[UR36][R4.64] ;  /* 0x0000002404047981 */ /* 0x000f24000c1e1b00 */
[----:B----4-:R0:W4:Y:S01]  /*4c00*/  F2I.F64.TRUNC R25, R4 ;  /* 0x0000000400197311 */ /* 0x010122000030d100 */
[----:B------:R-:W-:Y:S05]  /*4c10*/  BRA `(.L_x_40568) ;  /* 0x0000000800907947 */ /* 0x000fea0003800000 */
.L_x_40563:
        /* <DEDUP_REMOVED lines=12> */
.L_x_40577:
[----:B------:R-:W4:Y:S02]  /*4ce0*/  LDG.E.64 R4, desc[UR36][R4.64] ;  /* 0x0000002404047981 */ /* 0x000f24000c1e1b00 */
[----:B----4-:R0:W4:Y:S01]  /*4cf0*/  F2I.F64.TRUNC R25, R4 ;  /* 0x0000000400197311 */ /* 0x010122000030d100 */
[----:B------:R-:W-:Y:S05]  /*4d00*/  BRA `(.L_x_40568) ;  /* 0x0000000800547947 */ /* 0x000fea0003800000 */
.L_x_40576:
        /* <DEDUP_REMOVED lines=27> */
.L_x_40579:
        /* <DEDUP_REMOVED lines=14> */
.L_x_40578:
[----:B------:R-:W4:Y:S02]  /*4fa0*/  LDG.E.U16 R25, desc[UR36][R4.64] ;  /* 0x0000002404197981 */ /* 0x000f24000c1e1500 */
[----:B----4-:R-:W-:-:S06]  /*4fb0*/  IMAD.U32 R25, R25, 0x10000, RZ ;  /* 0x0001000019197824 */ /* 0x010fcc00078e00ff */
[----:B------:R-:W0:Y:S01]  /*4fc0*/  F2I.FTZ.TRUNC.NTZ R25, R25 ;  /* 0x0000001900197305 */ /* 0x000e22000021f100 */
[----:B------:R-:W-:Y:S05]  /*4fd0*/  BRA `(.L_x_40568) ;  /* 0x0000000400a07947 */ /* 0x000fea0003800000 */
.L_x_40575:
        /* <DEDUP_REMOVED lines=10> */
.L_x_40582:
        /* <DEDUP_REMOVED lines=21> */
.L_x_40586:
[----:B------:R-:W-:Y:S05]  /*51d0*/  BSYNC B1 ;  /* 0x0000000000017941 */ /* 0x000fea0003800000 */
.L_x_40585:
[----:B------:R-:W-:Y:S01]  /*51e0*/  IMAD.SHL.U32 R3, R3, 0x100000, RZ ;  /* 0x0010000003037824 */ /* 0x000fe200078e00ff */
[----:B------:R-:W-:-:S04]  /*51f0*/  LEA R0, R0, 0x3b800000, 0x17 ;  /* 0x3b80000000007811 */ /* 0x000fc800078eb8ff */
[----:B------:R-:W-:-:S07]  /*5200*/  LOP3.LUT R25, R0, R3, R25, 0xfe, !PT ;  /* 0x0000000300197212 */ /* 0x000fce00078efe19 */
.L_x_40584:
[----:B------:R-:W-:Y:S05]  /*5210*/  BSYNC B0 ;  /* 0x0000000000007941 */ /* 0x000fea0003800000 */
.L_x_40583:
[----:B------:R-:W4:Y:S01]  /*5220*/  F2I.FTZ.TRUNC.NTZ R25, R25 ;  /* 0x0000001900197305 */ /* 0x000f22000021f100 */
[----:B------:R-:W-:Y:S05]  /*5230*/  BRA `(.L_x_40568) ;  /* 0x0000000400087947 */ /* 0x000fea0003800000 */
.L_x_40581:
        /* <DEDUP_REMOVED lines=21> */
.L_x_40590:
[----:B------:R-:W-:Y:S05]  /*5390*/  BSYNC B1 ;  /* 0x0000000000017941 */ /* 0x000fea0003800000 */
.L_x_40589:
[----:B------:R-:W-:Y:S01]  /*53a0*/  IMAD.SHL.U32 R3, R3, 0x200000, RZ ;  /* 0x0020000003037824 */ /* 0x000fe200078e00ff */
[----:B------:R-:W-:-:S04]  /*53b0*/  LEA R0, R0, 0x37800000, 0x17 ;  /* 0x3780000000007811 */ /* 0x000fc800078eb8ff */
[----:B------:R-:W-:-:S07]  /*53c0*/  LOP3.LUT R25, R0, R3, R25, 0xfe, !PT ;  /* 0x0000000300197212 */ /* 0x000fce00078efe19 */
.L_x_40588:
[----:B------:R-:W-:Y:S05]  /*53d0*/  BSYNC B0 ;  /* 0x0000000000007941 */ /* 0x000fea0003800000 */
.L_x_40587:
[----:B------:R-:W0:Y:S01]  /*53e0*/  F2I.FTZ.TRUNC.NTZ R25, R25 ;  /* 0x0000001900197305 */ /* 0x000e22000021f100 */
[----:B------:R-:W-:Y:S05]  /*53f0*/  BRA `(.L_x_40568) ;  /* 0x0000000000987947 */ /* 0x000fea0003800000 */
.L_x_40580:
        /* <DEDUP_REMOVED lines=14> */
.L_x_40594:
[----:B------:R-:W-:Y:S05]  /*54e0*/  BSYNC B0 ;  /* 0x0000000000007941 */ /* 0x000fea0003800000 */
.L_x_40593:
[----:B------:R-:W0:Y:S01]  /*54f0*/  F2I.FTZ.TRUNC.NTZ R25, R25 ;  /* 0x0000001900197305 */ /* 0x000e22000021f100 */
[----:B------:R-:W-:Y:S05]  /*5500*/  BRA `(.L_x_40568) ;  /* 0x0000000000547947 */ /* 0x000fea0003800000 */
.L_x_40567:
        /* <DEDUP_REMOVED lines=17> */
.L_x_40595:
[----:B------:R-:W-:Y:S05]  /*5620*/  BRA `(.L_x_40568) ;  /* 0x00000000000c7947 */ /* 0x000fea0003800000 */
.L_x_40592:
[----:B------:R0:W5:Y:S01]  /*5630*/  LDG.E R25, desc[UR36][R4.64] ;  /* 0x0000002404197981 */ /* 0x000162000c1e1900 */
[----:B------:R-:W-:Y:S05]  /*5640*/  BRA `(.L_x_40568) ;  /* 0x0000000000047947 */ /* 0x000fea0003800000 */
.L_x_40591:
[----:B------:R0:W5:Y:S02]  /*5650*/  LDG.E R25, desc[UR36][R4.64] ;  /* 0x0000002404197981 */ /* 0x000164000c1e1900 */
.L_x_40568:
[----:B------:R-:W-:-:S07]  /*5660*/  VIADD R27, R27, 0x80 ;  /* 0x000000801b1b7836 */ /* 0x000fce0000000000 */
.L_x_40529:
[----:B------:R-:W-:Y:S05]  /*5670*/  BSYNC B6 ;  /* 0x0000000000067941 */ /* 0x000fea0003800000 */
.L_x_40528:
        /* <DEDUP_REMOVED lines=23> */
.L_x_40601:
[----:B------:R0:W5:Y:S01]  /*57f0*/  LDG.E.U8 R26, desc[UR36][R4.64] ;  /* 0x00000024041a7981 */ /* 0x000162000c1e1100 */
[----:B------:R-:W-:Y:S05]  /*5800*/  BRA `(.L_x_40603) ;  /* 0x0000000c00347947 */ /* 0x000fea0003800000 */
.L_x_40600:
        /* <DEDUP_REMOVED lines=8> */
.L_x_40605:
[----:B------:R4:W5:Y:S01]  /*5890*/  LDG.E R26, desc[UR36][R4.64] ;  /* 0x00000024041a7981 */ /* 0x000962000c1e1900 */
[----:B------:R-:W-:Y:S05]  /*58a0*/  BRA `(.L_x_40603) ;  /* 0x0000000c000c7947 */ /* 0x000fea0003800000 */
.L_x_40604:
[----:B------:R3:W5:Y:S01]  /*58b0*/  LDG.E.S16 R26, desc[UR36][R4.64] ;  /* 0x00000024041a7981 */ /* 0x000762000c1e1700 */
[----:B------:R-:W-:Y:S05]  /*58c0*/  BRA `(.L_x_40603) ;  /* 0x0000000c00047947 */ /* 0x000fea0003800000 */
.L_x_40599:
        /* <DEDUP_REMOVED lines=9> */
.L_x_40607:
[----:B------:R-:W3:Y:S02]  /*5960*/  LDG.E.U16 R4, desc[UR36][R4.64] ;  /* 0x0000002404047981 */ /* 0x000ee4000c1e1500 */
[----:B---3--:R-:W-:-:S06]  /*5970*/  HADD2.F32 R26, -RZ, R4.H0_H0 ;  /* 0x20000004ff1a7230 */ /* 0x008fcc0000004100 */
[----:B------:R-:W0:Y:S01]  /*5980*/  F2I.FTZ.TRUNC.NTZ R26, R26 ;  /* 0x0000001a001a7305 */ /* 0x000e22000021f100 */
[----:B------:R-:W-:Y:S05]  /*5990*/  BRA `(.L_x_40603) ;  /* 0x0000000800d07947 */ /* 0x000fea0003800000 */
.L_x_40606:
        /* <DEDUP_REMOVED lines=9> */
.L_x_40609:
[----:B------:R-:W3:Y:S02]  /*5a30*/  LDG.E.U16 R4, desc[UR36][R4.64] ;  /* 0x0000002404047981 */ /* 0x000ee4000c1e1500 */
[----:B---3--:R-:W-:-:S06]  /*5a40*/  HADD2.F32 R26, -RZ, R4.H0_H0 ;  /* 0x20000004ff1a7230 */ /* 0x008fcc0000004100 */
[----:B------:R-:W0:Y:S01]  /*5a50*/  F2I.FTZ.TRUNC.NTZ R26, R26 ;  /* 0x0000001a001a7305 */ /* 0x000e22000021f100 */
[----:B------:R-:W-:Y:S05]  /*5a60*/  BRA `(.L_x_40603) ;  /* 0x00000008009c7947 */ /* 0x000fea0003800000 */
.L_x_40608:
[----:B------:R-:W3:Y:S02]  /*5a70*/  LDG.E.64 R2, desc[UR36][R4.64] ;  /* 0x0000002404027981 */ /* 0x000ee4000c1e1b00 */
[----:B---3--:R0:W1:Y:S01]  /*5a80*/  F2I.F64.TRUNC R26, R2 ;  /* 0x00000002001a7311 */ /* 0x008062000030d100 */
[----:B------:R-:W-:Y:S05]  /*5a90*/  BRA `(.L_x_40603) ;  /* 0x0000000800907947 */ /* 0x000fea0003800000 */
.L_x_40598:
        /* <DEDUP_REMOVED lines=12> */
.L_x_40612:
[----:B------:R-:W3:Y:S02]  /*5b60*/  LDG.E.64 R4, desc[UR36][R4.64] ;  /* 0x0000002404047981 */ /* 0x000ee4000c1e1b00 */
[----:B---3--:R0:W1:Y:S01]  /*5b70*/  F2I.F64.TRUNC R26, R4 ;  /* 0x00000004001a7311 */ /* 0x008062000030d100 */
[----:B------:R-:W-:Y:S05]  /*5b80*/  BRA `(.L_x_40603) ;  /* 0x0000000800547947 */ /* 0x000fea0003800000 */
.L_x_40611:
        /* <DEDUP_REMOVED lines=27> */
.L_x_40614:
        /* <DEDUP_REMOVED lines=14> */
.L_x_40613:
[----:B------:R-:W3:Y:S02]  /*5e20*/  LDG.E.U16 R26, desc[UR36][R4.64] ;  /* 0x00000024041a7981 */ /* 0x000ee4000c1e1500 */
[----:B---3--:R-:W-:-:S06]  /*5e30*/  IMAD.U32 R26, R26, 0x10000, RZ ;  /* 0x000100001a1a7824 */ /* 0x008fcc00078e00ff */
[----:B------:R-:W0:Y:S01]  /*5e40*/  F2I.FTZ.TRUNC.NTZ R26, R26 ;  /* 0x0000001a001a7305 */ /* 0x000e22000021f100 */
[----:B------:R-:W-:Y:S05]  /*5e50*/  BRA `(.L_x_40603) ;  /* 0x0000000400a07947 */ /* 0x000fea0003800000 */
.L_x_40610:
        /* <DEDUP_REMOVED lines=10> */
.L_x_40617:
        /* <DEDUP_REMOVED lines=21> */
.L_x_40621:
[----:B------:R-:W-:Y:S05]  /*6050*/  BSYNC B1 ;  /* 0x0000000000017941 */ /* 0x000fea0003800000 */
.L_x_40620:
[----:B------:R-:W-:Y:S01]  /*6060*/  IMAD.SHL.U32 R2, R2, 0x100000, RZ ;  /* 0x0010000002027824 */ /* 0x000fe200078e00ff */
[----:B------:R-:W-:-:S04]  /*6070*/  LEA R3, R0, 0x3b800000, 0x17 ;  /* 0x3b80000000037811 */ /* 0x000fc800078eb8ff */
[----:B------:R-:W-:-:S07]  /*6080*/  LOP3.LUT R26, R3, R2, R26, 0xfe, !PT ;  /* 0x00000002031a7212 */ /* 0x000fce00078efe1a */
.L_x_40619:
[----:B------:R-:W-:Y:S05]  /*6090*/  BSYNC B0 ;  /* 0x0000000000007941 */ /* 0x000fea0003800000 */
.L_x_40618:
[----:B------:R-:W0:Y:S01]  /*60a0*/  F2I.FTZ.TRUNC.NTZ R26, R26 ;  /* 0x0000001a001a7305 */ /* 0x000e22000021f100 */
[----:B------:R-:W-:Y:S05]  /*60b0*/  BRA `(.L_x_40603) ;  /* 0x0000000400087947 */ /* 0x000fea0003800000 */
.L_x_40616:
        /* <DEDUP_REMOVED lines=21> */
.L_x_40625:
[----:B------:R-:W-:Y:S05]  /*6210*/  BSYNC B1 ;  /* 0x0000000000017941 */ /* 0x000fea0003800000 */
.L_x_40624:
[----:B------:R-:W-:Y:S01]  /*6220*/  IMAD.SHL.U32 R2, R2, 0x200000, RZ ;  /* 0x0020000002027824 */ /* 0x000fe200078e00ff */
[----:B------:R-:W-:-:S04]  /*6230*/  LEA R3, R0, 0x37800000, 0x17 ;  /* 0x3780000000037811 */ /* 0x000fc800078eb8ff */
[----:B------:R-:W-:-:S07]  /*6240*/  LOP3.LUT R26, R3, R2, R26, 0xfe, !PT ;  /* 0x00000002031a7212 */ /* 0x000fce00078efe1a */
.L_x_40623:
[----:B------:R-:W-:Y:S05]  /*6250*/  BSYNC B0 ;  /* 0x0000000000007941 */ /* 0x000fea0003800000 */
.L_x_40622:
[----:B------:R-:W0:Y:S01]  /*6260*/  F2I.FTZ.TRUNC.NTZ R26, R26 ;  /* 0x0000001a001a7305 */ /* 0x000e22000021f100 */
[----:B------:R-:W-:Y:S05]  /*6270*/  BRA `(.L_x_40603) ;  /* 0x0000000000987947 */ /* 0x000fea0003800000 */
.L_x_40615:
        /* <DEDUP_REMOVED lines=14> */
.L_x_40629:
[----:B------:R-:W-:Y:S05]  /*6360*/  BSYNC B0 ;  /* 0x0000000000007941 */ /* 0x000fea0003800000 */
.L_x_40628:
[----:B------:R-:W0:Y:S01]  /*6370*/  F2I.FTZ.TRUNC.NTZ R26, R26 ;  /* 0x0000001a001a7305 */ /* 0x000e22000021f100 */
[----:B------:R-:W-:Y:S05]  /*6380*/  BRA `(.L_x_40603) ;  /* 0x0000000000547947 */ /* 0x000fea0003800000 */
.L_x_40602:
        /* <DEDUP_REMOVED lines=17> */
.L_x_40630:
[----:B------:R-:W-:Y:S05]  /*64a0*/  BRA `(.L_x_40603) ;  /* 0x00000000000c7947 */ /* 0x000fea0003800000 */
.L_x_40627:
[----:B------:R0:W5:Y:S01]  /*64b0*/  LDG.E R26, desc[UR36][R4.64] ;  /* 0x00000024041a7981 */ /* 0x000162000c1e1900 */
[----:B------:R-:W-:Y:S05]  /*64c0*/  BRA `(.L_x_40603) ;  /* 0x0000000000047947 */ /* 0x000fea0003800000 */
.L_x_40626:
[----:B------:R0:W5:Y:S02]  /*64d0*/  LDG.E R26, desc[UR36][R4.64] ;  /* 0x00000024041a7981 */ /* 0x000164000c1e1900 */
.L_x_40603:
        /* <DEDUP_REMOVED lines=19> */
.L_x_40634:
[----:B------:R0:W5:Y:S01]  /*6610*/  LDG.E.U8 R23, desc[UR36][R2.64] ;  /* 0x0000002402177981 */ /* 0x000162000c1e1100 */
[----:B------:R-:W-:Y:S05]  /*6620*/  BRA `(.L_x_40597) ;  /* 0x0000000c00307947 */ /* 0x000fea0003800000 */
.L_x_40633:
        /* <DEDUP_REMOVED lines=8> */
.L_x_40637:
[----:B------:R0:W5:Y:S01]  /*66b0*/  LDG.E R23, desc[UR36][R2.64] ;  /* 0x0000002402177981 */ /* 0x000162000c1e1900 */
[----:B------:R-:W-:Y:S05]  /*66c0*/  BRA `(.L_x_40597) ;  /* 0x0000000c00087947 */ /* 0x000fea0003800000 */
.L_x_40636:
[----:B------:R0:W5:Y:S01]  /*66d0*/  LDG.E.S16 R23, desc[UR36][R2.64] ;  /* 0x0000002402177981 */ /* 0x000162000c1e1700 */
[----:B------:R-:W-:Y:S05]  /*66e0*/  BRA `(.L_x_40597) ;  /* 0x0000000c00007947 */ /* 0x000fea0003800000 */
.L_x_40632:
        /* <DEDUP_REMOVED lines=9> */
.L_x_40639:
[----:B------:R-:W3:Y:S02]  /*6780*/  LDG.E.U16 R2, desc[UR36][R2.64] ;  /* 0x0000002402027981 */ /* 0x000ee4000c1e1500 */
[----:B---3--:R-:W-:-:S06]  /*6790*/  HADD2.F32 R23, -RZ, R2.H0_H0 ;  /* 0x20000002ff177230 */ /* 0x008fcc0000004100 */
[----:B------:R-:W0:Y:S01]  /*67a0*/  F2I.FTZ.TRUNC.NTZ R23, R23 ;  /* 0x0000001700177305 */ /* 0x000e22000021f100 */
[----:B------:R-:W-:Y:S05]  /*67b0*/  BRA `(.L_x_40597) ;  /* 0x0000000800cc7947 */ /* 0x000fea0003800000 */
.L_x_40638:
        /* <DEDUP_REMOVED lines=9> */
.L_x_40641:
[----:B------:R-:W3:Y:S02]  /*6850*/  LDG.E.U16 R2, desc[UR36][R2.64] ;  /* 0x0000002402027981 */ /* 0x000ee4000c1e1500 */
[----:B---3--:R-:W-:-:S06]  /*6860*/  HADD2.F32 R23, -RZ, R2.H0_H0 ;  /* 0x20000002ff177230 */ /* 0x008fcc0000004100 */
[----:B------:R-:W0:Y:S01]  /*6870*/  F2I.FTZ.TRUNC.NTZ R23, R23 ;  /* 0x0000001700177305 */ /* 0x000e22000021f100 */
[----:B------:R-:W-:Y:S05]  /*6880*/  BRA `(.L_x_40597) ;  /* 0x0000000800987947 */ /* 0x000fea0003800000 */
.L_x_40640:
[----:B------:R-:W3:Y:S02]  /*6890*/  LDG.E.64 R2, desc[UR36][R2.64] ;  /* 0x0000002402027981 */ /* 0x000ee4000c1e1b00 */
[----:B---3--:R0:W1:Y:S01]  /*68a0*/  F2I.F64.TRUNC R23, R2 ;  /* 0x0000000200177311 */ /* 0x008062000030d100 */
[----:B------:R-:W-:Y:S05]  /*68b0*/  BRA `(.L_x_40597) ;  /* 0x00000008008c7947 */ /* 0x000fea0003800000 */
.L_x_40631:
        /* <DEDUP_REMOVED lines=12> */
.L_x_40644:
[----:B------:R-:W3:Y:S02]  /*6980*/  LDG.E.64 R2, desc[UR36][R2.64] ;  /* 0x0000002402027981 */ /* 0x000ee4000c1e1b00 */
[----:B---3--:R0:W1:Y:S01]  /*6990*/  F2I.F64.TRUNC R23, R2 ;  /* 0x0000000200177311 */ /* 0x008062000030d100 */
[----:B------:R-:W-:Y:S05]  /*69a0*/  BRA `(.L_x_40597) ;  /* 0x0000000800507947 */ /* 0x000fea0003800000 */
.L_x_40643:
        /* <DEDUP_REMOVED lines=27> */
.L_x_40646:
        /* <DEDUP_REMOVED lines=14> */
.L_x_40645:
[----:B------:R-:W3:Y:S02]  /*6c40*/  LDG.E.U16 R23, desc[UR36][R2.64] ;  /* 0x0000002402177981 */ /* 0x000ee4000c1e1500 */
[----:B---3--:R-:W-:-:S06]  /*6c50*/  IMAD.U32 R23, R23, 0x10000, RZ ;  /* 0x0001000017177824 */ /* 0x008fcc00078e00ff */
[----:B------:R-:W0:Y:S01]  /*6c60*/  F2I.FTZ.TRUNC.NTZ R23, R23 ;  /* 0x0000001700177305 */ /* 0x000e22000021f100 */
[----:B------:R-:W-:Y:S05]  /*6c70*/  BRA `(.L_x_40597) ;  /* 0x00000004009c7947 */ /* 0x000fea0003800000 */
.L_x_40642:
        /* <DEDUP_REMOVED lines=10> */
.L_x_40649:
        /* <DEDUP_REMOVED lines=21> */
.L_x_40653:
[----:B------:R-:W-:Y:S05]  /*6e70*/  BSYNC B1 ;  /* 0x0000000000017941 */ /* 0x000fea0003800000 */
.L_x_40652:
[----:B------:R-:W-:Y:S01]  /*6e80*/  IMAD.SHL.U32 R2, R2, 0x100000, RZ ;  /* 0x0010000002027824 */ /* 0x000fe200078e00ff */
[----:B------:R-:W-:-:S04]  /*6e90*/  LEA R0, R0, 0x3b800000, 0x17 ;  /* 0x3b80000000007811 */ /* 0x000fc800078eb8ff */
[----:B------:R-:W-:-:S07]  /*6ea0*/  LOP3.LUT R23, R0, R2, R23, 0xfe, !PT ;  /* 0x0000000200177212 */ /* 0x000fce00078efe17 */
.L_x_40651:
[----:B------:R-:W-:Y:S05]  /*6eb0*/  BSYNC B0 ;  /* 0x0000000000007941 */ /* 0x000fea0003800000 */
.L_x_40650:
[----:B------:R-:W0:Y:S01]  /*6ec0*/  F2I.FTZ.TRUNC.NTZ R23, R23 ;  /* 0x0000001700177305 */ /* 0x000e22000021f100 */
[----:B------:R-:W-:Y:S05]  /*6ed0*/  BRA `(.L_x_40597) ;  /* 0x0000000400047947 */ /* 0x000fea0003800000 */
.L_x_40648:
        /* <DEDUP_REMOVED lines=21> */
.L_x_40657:
[----:B------:R-:W-:Y:S05]  /*7030*/  BSYNC B1 ;  /* 0x0000000000017941 */ /* 0x000fea0003800000 */
.L_x_40656:
[----:B------:R-:W-:Y:S01]  /*7040*/  IMAD.SHL.U32 R2, R2, 0x200000, RZ ;  /* 0x0020000002027824 */ /* 0x000fe200078e00ff */
[----:B------:R-:W-:-:S04]  /*7050*/  LEA R0, R0, 0x37800000, 0x17 ;  /* 0x3780000000007811 */ /* 0x000fc800078eb8ff */
[----:B------:R-:W-:-:S07]  /*7060*/  LOP3.LUT R23, R0, R2, R23, 0xfe, !PT ;  /* 0x0000000200177212 */ /* 0x000fce00078efe17 */
.L_x_40655:
[----:B------:R-:W-:Y:S05]  /*7070*/  BSYNC B0 ;  /* 0x0000000000007941 */ /* 0x000fea0003800000 */
.L_x_40654:
[----:B------:R-:W0:Y:S01]  /*7080*/  F2I.FTZ.TRUNC.NTZ R23, R23 ;  /* 0x0000001700177305 */ /* 0x000e22000021f100 */
[----:B------:R-:W-:Y:S05]  /*7090*/  BRA `(.L_x_40597) ;  /* 0x0000000000947947 */ /* 0x000fea0003800000 */
.L_x_40647:
        /* <DEDUP_REMOVED lines=14> */
.L_x_40661:
[----:B------:R-:W-:Y:S05]  /*7180*/  BSYNC B0 ;  /* 0x0000000000007941 */ /* 0x000fea0003800000 */
.L_x_40660:
[----:B------:R-:W0:Y:S01]  /*7190*/  F2I.FTZ.TRUNC.NTZ R23, R23 ;  /* 0x0000001700177305 */ /* 0x000e22000021f100 */
[----:B------:R-:W-:Y:S05]  /*71a0*/  BRA `(.L_x_40597) ;  /* 0x0000000000507947 */ /* 0x000fea0003800000 */
.L_x_40635:
        /* <DEDUP_REMOVED lines=16> */
.L_x_40662:
[----:B------:R-:W-:Y:S05]  /*72b0*/  BRA `(.L_x_40597) ;  /* 0x00000000000c7947 */ /* 0x000fea0003800000 */
.L_x_40659:
[----:B------:R0:W5:Y:S01]  /*72c0*/  LDG.E R23, desc[UR36][R2.64] ;  /* 0x0000002402177981 */ /* 0x000162000c1e1900 */
[----:B------:R-:W-:Y:S05]  /*72d0*/  BRA `(.L_x_40597) ;  /* 0x0000000000047947 */ /* 0x000fea0003800000 */
.L_x_40658:
[----:B------:R0:W5:Y:S02]  /*72e0*/  LDG.E R23, desc[UR36][R2.64] ;  /* 0x0000002402177981 */ /* 0x000164000c1e1900 */
.L_x_40597:
[----:B------:R-:W-:Y:S05]  /*72f0*/  BSYNC B6 ;  /* 0x0000000000067941 */ /* 0x000fea0003800000 */
.L_x_40596:
[----:B------:R-:W2:Y:S01]  /*7300*/  S2R R27, SR_TID.X ;  /* 0x00000000001b7919 */ /* 0x000ea20000002100 */
[----:B0-----:R-:W0:Y:S01]  /*7310*/  LDC.U8 R2, c[0x0][0x240] ;  /* 0x00009000ff027b82 */ /* 0x001e220000000000 */
[----:B-1---5:R-:W-:Y:S01]  /*7320*/  ISETP.NE.AND P2, PT, R19, RZ, PT ;  /* 0x000000ff1300720c */ /* 0x022fe20003f45270 */
[----:B------:R-:W-:Y:S01]  /*7330*/  BSSY B6, `(.L_x_40663) ;  /* 0x00000fa000067945 */ /* 0x000fe20003800000 */
[----:B---3--:R-:W-:Y:S02]  /*7340*/  ISETP.NE.AND P3, PT, R22, RZ, PT ;  /* 0x000000ff1600720c */ /* 0x008fe40003f65270 */
[----:B----4-:R-:W-:Y:S02]  /*7350*/  ISETP.NE.AND P1, PT, R25, RZ, PT ;  /* 0x000000ff1900720c */ /* 0x010fe40003f25270 */
[----:B------:R-:W-:Y:S02]  /*7360*/  ISETP.NE.AND P0, PT, R23, RZ, PT ;  /* 0x000000ff1700720c */ /* 0x000fe40003f05270 */
[----:B------:R-:W-:-:S02]  /*7370*/  ISETP.NE.AND P2, PT, R18, RZ, P2 ;  /* 0x000000ff1200720c */ /* 0x000fc40001745270 */
[----:B--2---:R-:W-:Y:S02]  /*7380*/  ISETP.NE.AND P3, PT, R17, RZ, P3 ;  /* 0x000000ff1100720c */ /* 0x004fe40001f65270 */
[----:B------:R-:W-:Y:S02]  /*7390*/  ISETP.NE.AND P1, PT, R24, RZ, P1 ;  /* 0x000000ff1800720c */ /* 0x000fe40000f25270 */
[----:B------:R-:W-:Y:S02]  /*73a0*/  ISETP.NE.AND P0, PT, R26, RZ, P0 ;  /* 0x000000ff1a00720c */ /* 0x000fe40000705270 */
        /* <DEDUP_REMOVED lines=27> */
.L_x_40668:
[----:B------:R0:W-:Y:S01]  /*7560*/  STG.E.U8 desc[UR36][R8.64], R3 ;  /* 0x0000000308007986 */ /* 0x0001e2000c101124 */
[----:B------:R-:W-:Y:S05]  /*7570*/  BRA `(.L_x_40664) ;  /* 0x0000000c00547947 */ /* 0x000fea0003800000 */
.L_x_40667:
        /* <DEDUP_REMOVED lines=10> */
.L_x_40671:
[----:B------:R0:W-:Y:S01]  /*7620*/  STG.E desc[UR36][R8.64], R3 ;  /* 0x0000000308007986 */ /* 0x0001e2000c101924 */
[----:B------:R-:W-:Y:S05]  /*7630*/  BRA `(.L_x_40664) ;  /* 0x0000000c00247947 */ /* 0x000fea0003800000 */
.L_x_40670:
[----:B------:R0:W-:Y:S01]  /*7640*/  STG.E.U16 desc[UR36][R8.64], R3 ;  /* 0x0000000308007986 */ /* 0x0001e2000c101524 */
[----:B------:R-:W-:Y:S05]  /*7650*/  BRA `(.L_x_40664) ;  /* 0x0000000c001c7947 */ /* 0x000fea0003800000 */
.L_x_40666:
        /* <DEDUP_REMOVED lines=9> */
.L_x_40673:
[----:B------:R-:W0:Y:S02]  /*76f0*/  I2F.S16 R0, R3 ;  /* 0x0000000300007306 */ /* 0x000e240000101400 */
[----:B0-----:R-:W-:-:S05]  /*7700*/  F2FP.F16.F32.PACK_AB R0, RZ, R0 ;  /* 0x00000000ff00723e */ /* 0x001fca00000000ff */
[----:B------:R1:W-:Y:S01]  /*7710*/  STG.E.U16 desc[UR36][R8.64], R0 ;  /* 0x0000000008007986 */ /* 0x0003e2000c101524 */
[----:B------:R-:W-:Y:S05]  /*7720*/  BRA `(.L_x_40664) ;  /* 0x0000000800e87947 */ /* 0x000fea0003800000 */
.L_x_40672:
        /* <DEDUP_REMOVED lines=10> */
.L_x_40675:
[----:B------:R-:W0:Y:S02]  /*77d0*/  I2F.S16 R3, R3 ;  /* 0x0000000300037306 */ /* 0x000e240000101400 */
[----:B0-----:R-:W-:-:S04]  /*77e0*/  F2FP.F16.F32.PACK_AB R3, RZ, R3 ;  /* 0x00000003ff03723e */ /* 0x001fc800000000ff */
[----:B------:R-:W-:-:S05]  /*77f0*/  PRMT R3, R3, 0x5410, RZ ;  /* 0x0000541003037816 */ /* 0x000fca00000000ff */
[----:B------:R4:W-:Y:S01]  /*7800*/  STG.E desc[UR36][R8.64], R3 ;  /* 0x0000000308007986 */ /* 0x0009e2000c101924 */
[----:B------:R-:W-:Y:S05]  /*7810*/  BRA `(.L_x_40664) ;  /* 0x0000000800ac7947 */ /* 0x000fea0003800000 */
.L_x_40674:
[----:B------:R-:W0:Y:S02]  /*7820*/  I2F.F64.S16 R4, R3 ;  /* 0x0000000300047312 */ /* 0x000e240000101c00 */
[----:B0-----:R0:W-:Y:S01]  /*7830*/  STG.E.64 desc[UR36][R8.64], R4 ;  /* 0x0000000408007986 */ /* 0x0011e2000c101b24 */
[----:B------:R-:W-:Y:S05]  /*7840*/  BRA `(.L_x_40664) ;  /* 0x0000000800a07947 */ /* 0x000fea0003800000 */
.L_x_40665:
        /* <DEDUP_REMOVED lines=10> */
.L_x_40678:
[----:B------:R-:W0:Y:S01]  /*78f0*/  I2F.F64.S16 R4, R3 ;  /* 0x0000000300047312 */ /* 0x000e220000101c00 */
[----:B------:R-:W-:-:S05]  /*7900*/  CS2R R6, SRZ ;  /* 0x0000000000067805 */ /* 0x000fca000001ff00 */
[----:B0-----:R0:W-:Y:S01]  /*7910*/  STG.E.128 desc[UR36][R8.64], R4 ;  /* 0x0000000408007986 */ /* 0x0011e2000c101d24 */
[----:B------:R-:W-:Y:S05]  /*7920*/  BRA `(.L_x_40664) ;  /* 0x0000000800687947 */ /* 0x000fea0003800000 */
.L_x_40677:
        /* <DEDUP_REMOVED lines=21> */
.L_x_40682:
[----:B------:R-:W-:Y:S05]  /*7a80*/  BSYNC B0 ;  /* 0x0000000000007941 */ /* 0x000fea0003800000 */
.L_x_40681:
[----:B------:R-:W-:-:S05]  /*7a90*/  LOP3.LUT R5, R0, R5, RZ, 0xfc, !PT ;  /* 0x0000000500057212 */ /* 0x000fca00078efcff */
[----:B------:R0:W-:Y:S01]  /*7aa0*/  STG.E.U8 desc[UR36][R8.64], R5 ;  /* 0x0000000508007986 */ /* 0x0001e2000c101124 */
[----:B------:R-:W-:Y:S05]  /*7ab0*/  BRA `(.L_x_40664) ;  /* 0x0000000800047947 */ /* 0x000fea0003800000 */
.L_x_40680:
        /* <DEDUP_REMOVED lines=13> */
.L_x_40684:
[----:B------:R-:W-:Y:S01]  /*7b90*/  IMAD.MOV.U32 R0, RZ, RZ, 0x7f ;  /* 0x0000007fff007424 */ /* 0x000fe200078e00ff */
[----:B------:R-:W-:-:S04]  /*7ba0*/  ISETP.GT.U32.AND P0, PT, R4, 0x7f800000, PT ;  /* 0x7f8000000400780c */ /* 0x000fc80003f04070 */
[----:B------:R-:W-:-:S09]  /*7bb0*/  SEL R0, R0, 0x7c, P0 ;  /* 0x0000007c00007807 */ /* 0x000fd20000000000 */
.L_x_40685:
[----:B------:R-:W-:Y:S05]  /*7bc0*/  BSYNC B0 ;  /* 0x0000000000007941 */ /* 0x000fea0003800000 */
.L_x_40683:
[----:B------:R-:W-:-:S04]  /*7bd0*/  LOP3.LUT R3, R5, 0x80000000, RZ, 0xc0, !PT ;  /* 0x8000000005037812 */ /* 0x000fc800078ec0ff */
[----:B------:R-:W-:-:S04]  /*7be0*/  SHF.R.U32.HI R3, RZ, 0x18, R3 ;  /* 0x00000018ff037819 */ /* 0x000fc80000011603 */
[----:B------:R-:W-:-:S05]  /*7bf0*/  LOP3.LUT R3, R0, R3, RZ, 0xfc, !PT ;  /* 0x0000000300037212 */ /* 0x000fca00078efcff */
[----:B------:R0:W-:Y:S01]  /*7c00*/  STG.E.U8 desc[UR36][R8.64], R3 ;  /* 0x0000000308007986 */ /* 0x0001e2000c101124 */
[----:B------:R-:W-:Y:S05]  /*7c10*/  BRA `(.L_x_40664) ;  /* 0x0000000400ac7947 */ /* 0x000fea0003800000 */
.L_x_40679:
[----:B------:R-:W0:Y:S02]  /*7c20*/  I2F.S16 R0, R3 ;  /* 0x0000000300007306 */ /* 0x000e240000101400 */
[----:B0-----:R-:W-:-:S05]  /*7c30*/  F2FP.BF16.F32.PACK_AB R0, RZ, R0 ;  /* 0x00000000ff00723e */ /* 0x001fca00000010ff */
[----:B------:R0:W-:Y:S01]  /*7c40*/  STG.E.U16 desc[UR36][R8.64], R0 ;  /* 0x0000000008007986 */ /* 0x0001e2000c101524 */
[----:B------:R-:W-:Y:S05]  /*7c50*/  BRA `(.L_x_40664) ;  /* 0x00000004009c7947 */ /* 0x000fea0003800000 */
.L_x_40676:
        /* <DEDUP_REMOVED lines=10> */
.L_x_40688:
        /* <DEDUP_REMOVED lines=17> */
.L_x_40691:
[----:B------:R-:W-:-:S04]  /*7e10*/  LOP3.LUT R3, R3, 0x80000000, RZ, 0xc0, !PT ;  /* 0x8000000003037812 */ /* 0x000fc800078ec0ff */
[----:B------:R-:W-:-:S04]  /*7e20*/  SHF.R.U32.HI R3, RZ, 0x18, R3 ;  /* 0x00000018ff037819 */ /* 0x000fc80000011603 */
[----:B------:R-:W-:-:S04]  /*7e30*/  LOP3.LUT R0, R0, R3, RZ, 0xfc, !PT ;  /* 0x0000000300007212 */ /* 0x000fc800078efcff */
[----:B------:R-:W-:-:S07]  /*7e40*/  PRMT R4, R0, 0x7610, R4 ;  /* 0x0000761000047816 */ /* 0x000fce0000000004 */
.L_x_40690:
[----:B------:R-:W-:Y:S05]  /*7e50*/  BSYNC B0 ;  /* 0x0000000000007941 */ /* 0x000fea0003800000 */
.L_x_40689:
[----:B------:R0:W-:Y:S01]  /*7e60*/  STG.E.U8 desc[UR36][R8.64], R4 ;  /* 0x0000000408007986 */ /* 0x0001e2000c101124 */
[----:B------:R-:W-:Y:S05]  /*7e70*/  BRA `(.L_x_40664) ;  /* 0x0000000400147947 */ /* 0x000fea0003800000 */
.L_x_40687:
        /* <DEDUP_REMOVED lines=17> */
.L_x_40694:
[----:B------:R-:W-:-:S04]  /*7f90*/  LOP3.LUT R3, R3, 0x80000000, RZ, 0xc0, !PT ;  /* 0x8000000003037812 */ /* 0x000fc800078ec0ff */
[----:B------:R-:W-:-:S04]  /*7fa0*/  SHF.R.U32.HI R3, RZ, 0x18, R3 ;  /* 0x00000018ff037819 */ /* 0x000fc80000011603 */
[----:B------:R-:W-:-:S04]  /*7fb0*/  LOP3.LUT R0, R0, R3, RZ, 0xfc, !PT ;  /* 0x0000000300007212 */ /* 0x000fc800078efcff */
[----:B------:R-:W-:-:S07]  /*7fc0*/  PRMT R4, R0, 0x7610, R4 ;  /* 0x0000761000047816 */ /* 0x000fce0000000004 */
.L_x_40693:
[----:B------:R-:W-:Y:S05]  /*7fd0*/  BSYNC B0 ;  /* 0x0000000000007941 */ /* 0x000fea0003800000 */
.L_x_40692:
[----:B------:R0:W-:Y:S01]  /*7fe0*/  STG.E.U8 desc[UR36][R8.64], R4 ;  /* 0x0000000408007986 */ /* 0x0001e2000c101124 */
[----:B------:R-:W-:Y:S05]  /*7ff0*/  BRA `(.L_x_40664) ;  /* 0x0000000000b47947 */ /* 0x000fea0003800000 */
.L_x_40686:
        /* <DEDUP_REMOVED lines=23> */
.L_x_40669:
        /* <DEDUP_REMOVED lines=16> */
.L_x_40697:
[----:B------:R-:W-:Y:S05]  /*8270*/  BRA `(.L_x_40664) ;  /* 0x0000000000147947 */ /* 0x000fea0003800000 */
.L_x_40696:
[----:B------:R-:W-:Y:S02]  /*8280*/  IMAD.MOV.U32 R4, RZ, RZ, R3 ;  /* 0x000000ffff047224 */ /* 0x000fe400078e0003 */
[----:B------:R-:W-:-:S05]  /*8290*/  IMAD.MOV.U32 R5, RZ, RZ, RZ ;  /* 0x000000ffff057224 */ /* 0x000fca00078e00ff */
[----:B------:R0:W-:Y:S01]  /*82a0*/  STG.E.64 desc[UR36][R8.64], R4 ;  /* 0x0000000408007986 */ /* 0x0001e2000c101b24 */
[----:B------:R-:W-:Y:S05]  /*82b0*/  BRA `(.L_x_40664) ;  /* 0x0000000000047947 */ /* 0x000fea0003800000 */
.L_x_40695:
[----:B------:R0:W-:Y:S02]  /*82c0*/  STG.E desc[UR36][R8.64], R3 ;  /* 0x0000000308007986 */ /* 0x0001e4000c101924 */
.L_x_40664:
[----:B------:R-:W-:Y:S05]  /*82d0*/  BSYNC B6 ;  /* 0x0000000000067941 */ /* 0x000fea0003800000 */
.L_x_40663:
        /* <DEDUP_REMOVED lines=23> */
.L_x_40703:
[----:B------:R0:W-:Y:S01]  /*8450*/  STG.E.U8 desc[UR36][R8.64], R24 ;  /* 0x0000001808007986 */ /* 0x0001e2000c101124 */
[----:B------:R-:W-:Y:S05]  /*8460*/  BRA `(.L_x_40705) ;  /* 0x0000000c00487947 */ /* 0x000fea0003800000 */
.L_x_40702:
        /* <DEDUP_REMOVED lines=9> */
.L_x_40707:
[----:B------:R0:W-:Y:S01]  /*8500*/  STG.E desc[UR36][R8.64], R24 ;  /* 0x0000001808007986 */ /* 0x0001e2000c101924 */
[----:B------:R-:W-:Y:S05]  /*8510*/  BRA `(.L_x_40705) ;  /* 0x0000000c001c7947 */ /* 0x000fea0003800000 */
.L_x_40706:
[----:B------:R0:W-:Y:S01]  /*8520*/  STG.E.U16 desc[UR36][R8.64], R24 ;  /* 0x0000001808007986 */ /* 0x0001e2000c101524 */
[----:B------:R-:W-:Y:S05]  /*8530*/  BRA `(.L_x_40705) ;  /* 0x0000000c00147947 */ /* 0x000fea0003800000 */
.L_x_40701:
        /* <DEDUP_REMOVED lines=9> */
.L_x_40709:
[----:B------:R-:W0:Y:S02]  /*85d0*/  I2F.S16 R0, R24 ;  /* 0x0000001800007306 */ /* 0x000e240000101400 */
[----:B0-----:R-:W-:-:S05]  /*85e0*/  F2FP.F16.F32.PACK_AB R0, RZ, R0 ;  /* 0x00000000ff00723e */ /* 0x001fca00000000ff */
[----:B------:R0:W-:Y:S01]  /*85f0*/  STG.E.U16 desc[UR36][R8.64], R0 ;  /* 0x0000000008007986 */ /* 0x0001e2000c101524 */
[----:B------:R-:W-:Y:S05]  /*8600*/  BRA `(.L_x_40705) ;  /* 0x0000000800e07947 */ /* 0x000fea0003800000 */
.L_x_40708:
        /* <DEDUP_REMOVED lines=10> */
.L_x_40711:
[----:B------:R-:W0:Y:S02]  /*86b0*/  I2F.S16 R24, R24 ;  /* 0x0000001800187306 */ /* 0x000e240000101400 */
[----:B0-----:R-:W-:-:S04]  /*86c0*/  F2FP.F16.F32.PACK_AB R3, RZ, R24 ;  /* 0x00000018ff03723e */ /* 0x001fc800000000ff */
[----:B------:R-:W-:-:S05]  /*86d0*/  PRMT R3, R3, 0x5410, RZ ;  /* 0x0000541003037816 */ /* 0x000fca00000000ff */
[----:B------:R3:W-:Y:S01]  /*86e0*/  STG.E desc[UR36][R8.64], R3 ;  /* 0x0000000308007986 */ /* 0x0007e2000c101924 */
[----:B------:R-:W-:Y:S05]  /*86f0*/  BRA `(.L_x_40705) ;  /* 0x0000000800a47947 */ /* 0x000fea0003800000 */
.L_x_40710:
[----:B------:R-:W0:Y:S02]  /*8700*/  I2F.F64.S16 R24, R24 ;  /* 0x0000001800187312 */ /* 0x000e240000101c00 */
[----:B0-----:R4:W-:Y:S01]  /*8710*/  STG.E.64 desc[UR36][R8.64], R24 ;  /* 0x0000001808007986 */ /* 0x0019e2000c101b24 */
[----:B------:R-:W-:Y:S05]  /*8720*/  BRA `(.L_x_40705) ;  /* 0x0000000800987947 */ /* 0x000fea0003800000 */
.L_x_40700:
        /* <DEDUP_REMOVED lines=10> */
.L_x_40714:
[----:B------:R-:W0:Y:S01]  /*87d0*/  I2F.F64.S16 R4, R24 ;  /* 0x0000001800047312 */ /* 0x000e220000101c00 */
[----:B------:R-:W-:-:S05]  /*87e0*/  CS2R R6, SRZ ;  /* 0x0000000000067805 */ /* 0x000fca000001ff00 */
[----:B0-----:R0:W-:Y:S01]  /*87f0*/  STG.E.128 desc[UR36][R8.64], R4 ;  /* 0x0000000408007986 */ /* 0x0011e2000c101d24 */
[----:B------:R-:W-:Y:S05]  /*8800*/  BRA `(.L_x_40705) ;  /* 0x0000000800607947 */ /* 0x000fea0003800000 */
.L_x_40713:
        /* <DEDUP_REMOVED lines=21> */
.L_x_40718:
[----:B------:R-:W-:Y:S05]  /*8960*/  BSYNC B0 ;  /* 0x0000000000007941 */ /* 0x000fea0003800000 */
.L_x_40717:
[----:B------:R-:W-:-:S05]  /*8970*/  LOP3.LUT R5, R0, R5, RZ, 0xfc, !PT ;  /* 0x0000000500057212 */ /* 0x000fca00078efcff */
[----:B------:R0:W-:Y:S01]  /*8980*/  STG.E.U8 desc[UR36][R8.64], R5 ;  /* 0x0000000508007986 */ /* 0x0001e2000c101124 */
[----:B------:R-:W-:Y:S05]  /*8990*/  BRA `(.L_x_40705) ;  /* 0x0000000400fc7947 */ /* 0x000fea0003800000 */
.L_x_40716:
        /* <DEDUP_REMOVED lines=13> */
.L_x_40720:
[----:B------:R-:W-:Y:S01]  /*8a70*/  IMAD.MOV.U32 R0, RZ, RZ, 0x7f ;  /* 0x0000007fff007424 */ /* 0x000fe200078e00ff */
[----:B------:R-:W-:-:S04]  /*8a80*/  ISETP.GT.U32.AND P0, PT, R3, 0x7f800000, PT ;  /* 0x7f8000000300780c */ /* 0x000fc80003f04070 */
[----:B------:R-:W-:-:S09]  /*8a90*/  SEL R0, R0, 0x7c, P0 ;  /* 0x0000007c00007807 */ /* 0x000fd20000000000 */
.L_x_40721:
[----:B------:R-:W-:Y:S05]  /*8aa0*/  BSYNC B0 ;  /* 0x0000000000007941 */ /* 0x000fea0003800000 */
.L_x_40719:
[----:B------:R-:W-:-:S04]  /*8ab0*/  LOP3.LUT R3, R5, 0x80000000, RZ, 0xc0, !PT ;  /* 0x8000000005037812 */ /* 0x000fc800078ec0ff */
[----:B------:R-:W-:-:S04]  /*8ac0*/  SHF.R.U32.HI R3, RZ, 0x18, R3 ;  /* 0x00000018ff037819 */ /* 0x000fc80000011603 */
[----:B------:R-:W-:-:S05]  /*8ad0*/  LOP3.LUT R3, R0, R3, RZ, 0xfc, !PT ;  /* 0x0000000300037212 */ /* 0x000fca00078efcff */
[----:B------:R0:W-:Y:S01]  /*8ae0*/  STG.E.U8 desc[UR36][R8.64], R3 ;  /* 0x0000000308007986 */ /* 0x0001e2000c101124 */
[----:B------:R-:W-:Y:S05]  /*8af0*/  BRA `(.L_x_40705) ;  /* 0x0000000400a47947 */ /* 0x000fea0003800000 */
.L_x_40715:
[----:B------:R-:W0:Y:S02]  /*8b00*/  I2F.S16 R0, R24 ;  /* 0x0000001800007306 */ /* 0x000e240000101400 */
[----:B0-----:R-:W-:-:S05]  /*8b10*/  F2FP.BF16.F32.PACK_AB R0, RZ, R0 ;  /* 0x00000000ff00723e */ /* 0x001fca00000010ff */
[----:B------:R0:W-:Y:S01]  /*8b20*/  STG.E.U16 desc[UR36][R8.64], R0 ;  /* 0x0000000008007986 */ /* 0x0001e2000c101524 */
[----:B------:R-:W-:Y:S05]  /*8b30*/  BRA `(.L_x_40705) ;  /* 0x0000000400947947 */ /* 0x000fea0003800000 */
.L_x_40712:
        /* <DEDUP_REMOVED lines=10> */
.L_x_40724:
        /* <DEDUP_REMOVED lines=17> */
.L_x_40727:
[----:B------:R-:W-:-:S04]  /*8cf0*/  LOP3.LUT R3, R5, 0x80000000, RZ, 0xc0, !PT ;  /* 0x8000000005037812 */ /* 0x000fc800078ec0ff */
[----:B------:R-:W-:-:S04]  /*8d00*/  SHF.R.U32.HI R3, RZ, 0x18, R3 ;  /* 0x00000018ff037819 */ /* 0x000fc80000011603 */
[----:B------:R-:W-:-:S04]  /*8d10*/  LOP3.LUT R0, R0, R3, RZ, 0xfc, !PT ;  /* 0x0000000300007212 */ /* 0x000fc800078efcff */
[----:B------:R-:W-:-:S07]  /*8d20*/  PRMT R4, R0, 0x7610, R4 ;  /* 0x0000761000047816 */ /* 0x000fce0000000004 */
.L_x_40726:
[----:B------:R-:W-:Y:S05]  /*8d30*/  BSYNC B0 ;  /* 0x0000000000007941 */ /* 0x000fea0003800000 */
.L_x_40725:
[----:B------:R0:W-:Y:S01]  /*8d40*/  STG.E.U8 desc[UR36][R8.64], R4 ;  /* 0x0000000408007986 */ /* 0x0001e2000c101124 */
[----:B------:R-:W-:Y:S05]  /*8d50*/  BRA `(.L_x_40705) ;  /* 0x00000004000c7947 */ /* 0x000fea0003800000 */
.L_x_40723:
        /* <DEDUP_REMOVED lines=17> */
.L_x_40730:
[----:B------:R-:W-:-:S04]  /*8e70*/  LOP3.LUT R3, R5, 0x80000000, RZ, 0xc0, !PT ;  /* 0x8000000005037812 */ /* 0x000fc800078ec0ff */
[----:B------:R-:W-:-:S04]  /*8e80*/  SHF.R.U32.HI R3, RZ, 0x18, R3 ;  /* 0x00000018ff037819 */ /* 0x000fc80000011603 */
[----:B------:R-:W-:-:S04]  /*8e90*/  LOP3.LUT R0, R0, R3, RZ, 0xfc, !PT ;  /* 0x0000000300007212 */ /* 0x000fc800078efcff */
[----:B------:R-:W-:-:S07]  /*8ea0*/  PRMT R4, R0, 0x7610, R4 ;  /* 0x0000761000047816 */ /* 0x000fce0000000004 */
.L_x_40729:
[----:B------:R-:W-:Y:S05]  /*8eb0*/  BSYNC B0 ;  /* 0x0000000000007941 */ /* 0x000fea0003800000 */
.L_x_40728:
[----:B------:R0:W-:Y:S01]  /*8ec0*/  STG.E.U8 desc[UR36][R8.64], R4 ;  /* 0x0000000408007986 */ /* 0x0001e2000c101124 */
[----:B------:R-:W-:Y:S05]  /*8ed0*/  BRA `(.L_x_40705) ;  /* 0x0000000000ac7947 */ /* 0x000fea0003800000 */
.L_x_40722:
        /* <DEDUP_REMOVED lines=22> */
.L_x_40704:
        /* <DEDUP_REMOVED lines=16> */
.L_x_40733:
[----:B------:R-:W-:Y:S05]  /*9140*/  BRA `(.L_x_40705) ;  /* 0x0000000000107947 */ /* 0x000fea0003800000 */
.L_x_40732:
[----:B------:R-:W-:-:S05]  /*9150*/  IMAD.MOV.U32 R25, RZ, RZ, RZ ;  /* 0x000000ffff197224 */ /* 0x000fca00078e00ff */
[----:B------:R0:W-:Y:S01]  /*9160*/  STG.E.64 desc[UR36][R8.64], R24 ;  /* 0x0000001808007986 */ /* 0x0001e2000c101b24 */
[----:B------:R-:W-:Y:S05]  /*9170*/  BRA `(.L_x_40705) ;  /* 0x0000000000047947 */ /* 0x000fea0003800000 */
.L_x_40731:
[----:B------:R0:W-:Y:S02]  /*9180*/  STG.E desc[UR36][R8.64], R24 ;  /* 0x0000001808007986 */ /* 0x0001e4000c101924 */
.L_x_40705:
        /* <DEDUP_REMOVED lines=23> */
.L_x_40737:
[----:B------:R0:W-:Y:S01]  /*9300*/  STG.E.U8 desc[UR36][R8.64], R22 ;  /* 0x0000001608007986 */ /* 0x0001e2000c101124 */
[----:B------:R-:W-:Y:S05]  /*9310*/  BRA `(.L_x_40739) ;  /* 0x0000000c00487947 */ /* 0x000fea0003800000 */
.L_x_40736:
        /* <DEDUP_REMOVED lines=9> */
.L_x_40741:
[----:B------:R0:W-:Y:S01]  /*93b0*/  STG.E desc[UR36][R8.64], R22 ;  /* 0x0000001608007986 */ /* 0x0001e2000c101924 */
[----:B------:R-:W-:Y:S05]  /*93c0*/  BRA `(.L_x_40739) ;  /* 0x0000000c001c7947 */ /* 0x000fea0003800000 */
.L_x_40740:
[----:B------:R0:W-:Y:S01]  /*93d0*/  STG.E.U16 desc[UR36][R8.64], R22 ;  /* 0x0000001608007986 */ /* 0x0001e2000c101524 */
[----:B------:R-:W-:Y:S05]  /*93e0*/  BRA `(.L_x_40739) ;  /* 0x0000000c00147947 */ /* 0x000fea0003800000 */
.L_x_40735:
        /* <DEDUP_REMOVED lines=9> */
.L_x_40743:
[----:B------:R-:W0:Y:S02]  /*9480*/  I2F.S16 R0, R22 ;  /* 0x0000001600007306 */ /* 0x000e240000101400 */
[----:B0-----:R-:W-:-:S05]  /*9490*/  F2FP.F16.F32.PACK_AB R0, RZ, R0 ;  /* 0x00000000ff00723e */ /* 0x001fca00000000ff */
[----:B------:R4:W-:Y:S01]  /*94a0*/  STG.E.U16 desc[UR36][R8.64], R0 ;  /* 0x0000000008007986 */ /* 0x0009e2000c101524 */
[----:B------:R-:W-:Y:S05]  /*94b0*/  BRA `(.L_x_40739) ;  /* 0x0000000800e07947 */ /* 0x000fea0003800000 */
.L_x_40742:
        /* <DEDUP_REMOVED lines=10> */
.L_x_40745:
[----:B------:R-:W0:Y:S02]  /*9560*/  I2F.S16 R22, R22 ;  /* 0x0000001600167306 */ /* 0x000e240000101400 */
[----:B0-----:R-:W-:-:S04]  /*9570*/  F2FP.F16.F32.PACK_AB R3, RZ, R22 ;  /* 0x00000016ff03723e */ /* 0x001fc800000000ff */
[----:B------:R-:W-:-:S05]  /*9580*/  PRMT R3, R3, 0x5410, RZ ;  /* 0x0000541003037816 */ /* 0x000fca00000000ff */
[----:B------:R2:W-:Y:S01]  /*9590*/  STG.E desc[UR36][R8.64], R3 ;  /* 0x0000000308007986 */ /* 0x0005e2000c101924 */
[----:B------:R-:W-:Y:S05]  /*95a0*/  BRA `(.L_x_40739) ;  /* 0x0000000800a47947 */ /* 0x000fea0003800000 */
.L_x_40744:
[----:B------:R-:W0:Y:S02]  /*95b0*/  I2F.F64.S16 R22, R22 ;  /* 0x0000001600167312 */ /* 0x000e240000101c00 */
[----:B0-----:R0:W-:Y:S01]  /*95c0*/  STG.E.64 desc[UR36][R8.64], R22 ;  /* 0x0000001608007986 */ /* 0x0011e2000c101b24 */
[----:B------:R-:W-:Y:S05]  /*95d0*/  BRA `(.L_x_40739) ;  /* 0x0000000800987947 */ /* 0x000fea0003800000 */
.L_x_40734:
        /* <DEDUP_REMOVED lines=10> */
.L_x_40748:
[----:B------:R-:W0:Y:S01]  /*9680*/  I2F.F64.S16 R4, R22 ;  /* 0x0000001600047312 */ /* 0x000e220000101c00 */
[----:B------:R-:W-:-:S05]  /*9690*/  CS2R R6, SRZ ;  /* 0x0000000000067805 */ /* 0x000fca000001ff00 */
[----:B0-----:R0:W-:Y:S01]  /*96a0*/  STG.E.128 desc[UR36][R8.64], R4 ;  /* 0x0000000408007986 */ /* 0x0011e2000c101d24 */
[----:B------:R-:W-:Y:S05]  /*96b0*/  BRA `(.L_x_40739) ;  /* 0x0000000800607947 */ /* 0x000fea0003800000 */
.L_x_40747:
        /* <DEDUP_REMOVED lines=21> */
.L_x_40752:
[----:B------:R-:W-:Y:S05]  /*9810*/  BSYNC B0 ;  /* 0x0000000000007941 */ /* 0x000fea0003800000 */
.L_x_40751:
[----:B------:R-:W-:-:S05]  /*9820*/  LOP3.LUT R5, R0, R5, RZ, 0xfc, !PT ;  /* 0x0000000500057212 */ /* 0x000fca00078efcff */
[----:B------:R0:W-:Y:S01]  /*9830*/  STG.E.U8 desc[UR36][R8.64], R5 ;  /* 0x0000000508007986 */ /* 0x0001e2000c101124 */
[----:B------:R-:W-:Y:S05]  /*9840*/  BRA `(.L_x_40739) ;  /* 0x0000000400fc7947 */ /* 0x000fea0003800000 */
.L_x_40750:
        /* <DEDUP_REMOVED lines=13> */
.L_x_40754:
[----:B------:R-:W-:Y:S01]  /*9920*/  IMAD.MOV.U32 R0, RZ, RZ, 0x7f ;  /* 0x0000007fff007424 */ /* 0x000fe200078e00ff */
[----:B------:R-:W-:-:S04]  /*9930*/  ISETP.GT.U32.AND P0, PT, R3, 0x7f800000, PT ;  /* 0x7f8000000300780c */ /* 0x000fc80003f04070 */
[----:B------:R-:W-:-:S09]  /*9940*/  SEL R0, R0, 0x7c, P0 ;  /* 0x0000007c00007807 */ /* 0x000fd20000000000 */
.L_x_40755:
[----:B------:R-:W-:Y:S05]  /*9950*/  BSYNC B0 ;  /* 0x0000000000007941 */ /* 0x000fea0003800000 */
.L_x_40753:
[----:B------:R-:W-:-:S04]  /*9960*/  LOP3.LUT R3, R5, 0x80000000, RZ, 0xc0, !PT ;  /* 0x8000000005037812 */ /* 0x000fc800078ec0ff */
[----:B------:R-:W-:-:S04]  /*9970*/  SHF.R.U32.HI R3, RZ, 0x18, R3 ;  /* 0x00000018ff037819 */ /* 0x000fc80000011603 */
[----:B------:R-:W-:-:S05]  /*9980*/  LOP3.LUT R3, R0, R3, RZ, 0xfc, !PT ;  /* 0x0000000300037212 */ /* 0x000fca00078efcff */
[----:B------:R0:W-:Y:S01]  /*9990*/  STG.E.U8 desc[UR36][R8.64], R3 ;  /* 0x0000000308007986 */ /* 0x0001e2000c101124 */
[----:B------:R-:W-:Y:S05]  /*99a0*/  BRA `(.L_x_40739) ;  /* 0x0000000400a47947 */ /* 0x000fea0003800000 */
.L_x_40749:
[----:B------:R-:W0:Y:S02]  /*99b0*/  I2F.S16 R0, R22 ;  /* 0x0000001600007306 */ /* 0x000e240000101400 */
[----:B0-----:R-:W-:-:S05]  /*99c0*/  F2FP.BF16.F32.PACK_AB R0, RZ, R0 ;  /* 0x00000000ff00723e */ /* 0x001fca00000010ff */
[----:B------:R0:W-:Y:S01]  /*99d0*/  STG.E.U16 desc[UR36][R8.64], R0 ;  /* 0x0000000008007986 */ /* 0x0001e2000c101524 */
[----:B------:R-:W-:Y:S05]  /*99e0*/  BRA `(.L_x_40739) ;  /* 0x0000000400947947 */ /* 0x000fea0003800000 */
.L_x_40746:
        /* <DEDUP_REMOVED lines=10> */
.L_x_40758:
        /* <DEDUP_REMOVED lines=17> */
.L_x_40761:
[----:B------:R-:W-:-:S04]  /*9ba0*/  LOP3.LUT R3, R5, 0x80000000, RZ, 0xc0, !PT ;  /* 0x8000000005037812 */ /* 0x000fc800078ec0ff */
[----:B------:R-:W-:-:S04]  /*9bb0*/  SHF.R.U32.HI R3, RZ, 0x18, R3 ;  /* 0x00000018ff037819 */ /* 0x000fc80000011603 */
[----:B------:R-:W-:-:S04]  /*9bc0*/  LOP3.LUT R0, R0, R3, RZ, 0xfc, !PT ;  /* 0x0000000300007212 */ /* 0x000fc800078efcff */
[----:B------:R-:W-:-:S07]  /*9bd0*/  PRMT R4, R0, 0x7610, R4 ;  /* 0x0000761000047816 */ /* 0x000fce0000000004 */
.L_x_40760:
[----:B------:R-:W-:Y:S05]  /*9be0*/  BSYNC B0 ;  /* 0x0000000000007941 */ /* 0x000fea0003800000 */
.L_x_40759:
[----:B------:R0:W-:Y:S01]  /*9bf0*/  STG.E.U8 desc[UR36][R8.64], R4 ;  /* 0x0000000408007986 */ /* 0x0001e2000c101124 */
[----:B------:R-:W-:Y:S05]  /*9c00*/  BRA `(.L_x_40739) ;  /* 0x00000004000c7947 */ /* 0x000fea0003800000 */
.L_x_40757:
        /* <DEDUP_REMOVED lines=17> */
.L_x_40764:
[----:B------:R-:W-:-:S04]  /*9d20*/  LOP3.LUT R3, R5, 0x80000000, RZ, 0xc0, !PT ;  /* 0x8000000005037812 */ /* 0x000fc800078ec0ff */
[----:B------:R-:W-:-:S04]  /*9d30*/  SHF.R.U32.HI R3, RZ, 0x18, R3 ;  /* 0x00000018ff037819 */ /* 0x000fc80000011603 */
[----:B------:R-:W-:-:S04]  /*9d40*/  LOP3.LUT R0, R0, R3, RZ, 0xfc, !PT ;  /* 0x0000000300007212 */ /* 0x000fc800078efcff */
[----:B------:R-:W-:-:S07]  /*9d50*/  PRMT R4, R0, 0x7610, R4 ;  /* 0x0000761000047816 */ /* 0x000fce0000000004 */
.L_x_40763:
[----:B------:R-:W-:Y:S05]  /*9d60*/  BSYNC B0 ;  /* 0x0000000000007941 */ /* 0x000fea0003800000 */
.L_x_40762:
[----:B------:R0:W-:Y:S01]  /*9d70*/  STG.E.U8 desc[UR36][R8.64], R4 ;  /* 0x0000000408007986 */ /* 0x0001e2000c101124 */
[----:B------:R-:W-:Y:S05]  /*9d80*/  BRA `(.L_x_40739) ;  /* 0x0000000000ac7947 */ /* 0x000fea0003800000 */
.L_x_40756:
        /* <DEDUP_REMOVED lines=22> */
.L_x_40738:
        /* <DEDUP_REMOVED lines=16> */
.L_x_40767:
[----:B------:R-:W-:Y:S05]  /*9ff0*/  BRA `(.L_x_40739) ;  /* 0x0000000000107947 */ /* 0x000fea0003800000 */
.L_x_40766:
[----:B------:R-:W-:-:S05]  /*a000*/  IMAD.MOV.U32 R23, RZ, RZ, RZ ;  /* 0x000000ffff177224 */ /* 0x000fca00078e00ff */
[----:B------:R0:W-:Y:S01]  /*a010*/  STG.E.64 desc[UR36][R8.64], R22 ;  /* 0x0000001608007986 */ /* 0x0001e2000c101b24 */
[----:B------:R-:W-:Y:S05]  /*a020*/  BRA `(.L_x_40739) ;  /* 0x0000000000047947 */ /* 0x000fea0003800000 */
.L_x_40765:
[----:B------:R0:W-:Y:S02]  /*a030*/  STG.E desc[UR36][R8.64], R22 ;  /* 0x0000001608007986 */ /* 0x0001e4000c101924 */
.L_x_40739:
[----:B------:R-:W-:-:S07]  /*a040*/  VIADD R27, R27, 0x80 ;  /* 0x000000801b1b7836 */ /* 0x000fce0000000000 */
.L_x_40699:
[----:B------:R-:W-:Y:S05]  /*a050*/  BSYNC B6 ;  /* 0x0000000000067941 */ /* 0x000fea0003800000 */
.L_x_40698:
        /* <DEDUP_REMOVED lines=21> */
.L_x_40771:
[----:B------:R-:W-:Y:S01]  /*a1b0*/  STG.E.U8 desc[UR36][R4.64], R18 ;  /* 0x0000001204007986 */ /* 0x000fe2000c101124 */
[----:B------:R-:W-:Y:S05]  /*a1c0*/  EXIT ;  /* 0x000000000000794d */ /* 0x000fea0003800000 */
.L_x_40770:
        /* <DEDUP_REMOVED lines=9> */
.L_x_40774:
[----:B------:R-:W-:Y:S01]  /*a260*/  STG.E desc[UR36][R4.64], R18 ;  /* 0x0000001204007986 */ /* 0x000fe2000c101924 */
[----:B------:R-:W-:Y:S05]  /*a270*/  EXIT ;  /* 0x000000000000794d */ /* 0x000fea0003800000 */
.L_x_40773:
[----:B------:R-:W-:Y:S01]  /*a280*/  STG.E.U16 desc[UR36][R4.64], R18 ;  /* 0x0000001204007986 */ /* 0x000fe2000c101524 */
[----:B------:R-:W-:Y:S05]  /*a290*/  EXIT ;  /* 0x000000000000794d */ /* 0x000fea0003800000 */
.L_x_40769:
        /* <DEDUP_REMOVED lines=9> */
.L_x_40776:
[----:B------:R-:W0:Y:S02]  /*a330*/  I2F.S16 R0, R18 ;  /* 0x0000001200007306 */ /* 0x000e240000101400 */
[----:B0-----:R-:W-:-:S05]  /*a340*/  F2FP.F16.F32.PACK_AB R0, RZ, R0 ;  /* 0x00000000ff00723e */ /* 0x001fca00000000ff */
[----:B------:R-:W-:Y:S01]  /*a350*/  STG.E.U16 desc[UR36][R4.64], R0 ;  /* 0x0000000004007986 */ /* 0x000fe2000c101524 */
[----:B------:R-:W-:Y:S05]  /*a360*/  EXIT ;  /* 0x000000000000794d */ /* 0x000fea0003800000 */
.L_x_40775:
        /* <DEDUP_REMOVED lines=10> */
.L_x_40778:
[----:B------:R-:W0:Y:S02]  /*a410*/  I2F.S16 R18, R18 ;  /* 0x0000001200127306 */ /* 0x000e240000101400 */
[----:B0-----:R-:W-:-:S04]  /*a420*/  F2FP.F16.F32.PACK_AB R3, RZ, R18 ;  /* 0x00000012ff03723e */ /* 0x001fc800000000ff */
[----:B------:R-:W-:-:S05]  /*a430*/  PRMT R3, R3, 0x5410, RZ ;  /* 0x0000541003037816 */ /* 0x000fca00000000ff */
[----:B------:R-:W-:Y:S01]  /*a440*/  STG.E desc[UR36][R4.64], R3 ;  /* 0x0000000304007986 */ /* 0x000fe2000c101924 */
[----:B------:R-:W-:Y:S05]  /*a450*/  EXIT ;  /* 0x000000000000794d */ /* 0x000fea0003800000 */
.L_x_40777:
[----:B------:R-:W0:Y:S02]  /*a460*/  I2F.F64.S16 R18, R18 ;  /* 0x0000001200127312 */ /* 0x000e240000101c00 */
[----:B0-----:R-:W-:Y:S01]  /*a470*/  STG.E.64 desc[UR36][R4.64], R18 ;  /* 0x0000001204007986 */ /* 0x001fe2000c101b24 */
[----:B------:R-:W-:Y:S05]  /*a480*/  EXIT ;  /* 0x000000000000794d */ /* 0x000fea0003800000 */
.L_x_40768:
        /* <DEDUP_REMOVED lines=10> */
.L_x_40781:
[----:B------:R-:W0:Y:S01]  /*a530*/  I2F.F64.S16 R8, R18 ;  /* 0x0000001200087312 */ /* 0x000e220000101c00 */
[----:B------:R-:W-:-:S05]  /*a540*/  CS2R R10, SRZ ;  /* 0x00000000000a7805 */ /* 0x000fca000001ff00 */
[----:B0-----:R-:W-:Y:S01]  /*a550*/  STG.E.128 desc[UR36][R4.64], R8 ;  /* 0x0000000804007986 */ /* 0x001fe2000c101d24 */
[----:B------:R-:W-:Y:S05]  /*a560*/  EXIT ;  /* 0x000000000000794d */ /* 0x000fea0003800000 */
.L_x_40780:
        /* <DEDUP_REMOVED lines=21> */
.L_x_40785:
[----:B------:R-:W-:Y:S05]  /*a6c0*/  BSYNC B0 ;  /* 0x0000000000007941 */ /* 0x000fea0003800000 */
.L_x_40784:
[----:B------:R-:W-:-:S05]  /*a6d0*/  LOP3.LUT R3, R0, R3, RZ, 0xfc, !PT ;  /* 0x0000000300037212 */ /* 0x000fca00078efcff */
[----:B------:R-:W-:Y:S01]  /*a6e0*/  STG.E.U8 desc[UR36][R4.64], R3 ;  /* 0x0000000304007986 */ /* 0x000fe2000c101124 */
[----:B------:R-:W-:Y:S05]  /*a6f0*/  EXIT ;  /* 0x000000000000794d */ /* 0x000fea0003800000 */
.L_x_40783:
        /* <DEDUP_REMOVED lines=13> */
.L_x_40787:
[----:B------:R-:W-:Y:S01]  /*a7d0*/  IMAD.MOV.U32 R0, RZ, RZ, 0x7f ;  /* 0x0000007fff007424 */ /* 0x000fe200078e00ff */
[----:B------:R-:W-:-:S04]  /*a7e0*/  ISETP.GT.U32.AND P0, PT, R2, 0x7f800000, PT ;  /* 0x7f8000000200780c */ /* 0x000fc80003f04070 */
[----:B------:R-:W-:-:S09]  /*a7f0*/  SEL R0, R0, 0x7c, P0 ;  /* 0x0000007c00007807 */ /* 0x000fd20000000000 */
.L_x_40788:
[----:B------:R-:W-:Y:S05]  /*a800*/  BSYNC B0 ;  /* 0x0000000000007941 */ /* 0x000fea0003800000 */
.L_x_40786:
[----:B------:R-:W-:-:S04]  /*a810*/  LOP3.LUT R2, R3, 0x80000000, RZ, 0xc0, !PT ;  /* 0x8000000003027812 */ /* 0x000fc800078ec0ff */
[----:B------:R-:W-:-:S04]  /*a820*/  SHF.R.U32.HI R3, RZ, 0x18, R2 ;  /* 0x00000018ff037819 */ /* 0x000fc80000011602 */
[----:B------:R-:W-:-:S05]  /*a830*/  LOP3.LUT R3, R0, R3, RZ, 0xfc, !PT ;  /* 0x0000000300037212 */ /* 0x000fca00078efcff */
[----:B------:R-:W-:Y:S01]  /*a840*/  STG.E.U8 desc[UR36][R4.64], R3 ;  /* 0x0000000304007986 */ /* 0x000fe2000c101124 */
[----:B------:R-:W-:Y:S05]  /*a850*/  EXIT ;  /* 0x000000000000794d */ /* 0x000fea0003800000 */
.L_x_40782:
[----:B------:R-:W0:Y:S02]  /*a860*/  I2F.S16 R0, R18 ;  /* 0x0000001200007306 */ /* 0x000e240000101400 */
[----:B0-----:R-:W-:-:S05]  /*a870*/  F2FP.BF16.F32.PACK_AB R0, RZ, R0 ;  /* 0x00000000ff00723e */ /* 0x001fca00000010ff */
[----:B------:R-:W-:Y:S01]  /*a880*/  STG.E.U16 desc[UR36][R4.64], R0 ;  /* 0x0000000004007986 */ /* 0x000fe2000c101524 */
[----:B------:R-:W-:Y:S05]  /*a890*/  EXIT ;  /* 0x000000000000794d */ /* 0x000fea0003800000 */
.L_x_40779:
        /* <DEDUP_REMOVED lines=10> */
.L_x_40791:
        /* <DEDUP_REMOVED lines=17> */
.L_x_40794:
[----:B------:R-:W-:-:S04]  /*aa50*/  LOP3.LUT R2, R7, 0x80000000, RZ, 0xc0, !PT ;  /* 0x8000000007027812 */ /* 0x000fc800078ec0ff */
[----:B------:R-:W-:-:S04]  /*aa60*/  SHF.R.U32.HI R3, RZ, 0x18, R2 ;  /* 0x00000018ff037819 */ /* 0x000fc80000011602 */
[----:B------:R-:W-:-:S04]  /*aa70*/  LOP3.LUT R0, R0, R3, RZ, 0xfc, !PT ;  /* 0x0000000300007212 */ /* 0x000fc800078efcff */
[----:B------:R-:W-:-:S07]  /*aa80*/  PRMT R2, R0, 0x7610, R2 ;  /* 0x0000761000027816 */ /* 0x000fce0000000002 */
.L_x_40793:
[----:B------:R-:W-:Y:S05]  /*aa90*/  BSYNC B0 ;  /* 0x0000000000007941 */ /* 0x000fea0003800000 */
.L_x_40792:
[----:B------:R-:W-:Y:S01]  /*aaa0*/  STG.E.U8 desc[UR36][R4.64], R2 ;  /* 0x0000000204007986 */ /* 0x000fe2000c101124 */
[----:B------:R-:W-:Y:S05]  /*aab0*/  EXIT ;  /* 0x000000000000794d */ /* 0x000fea0003800000 */
.L_x_40790:
        /* <DEDUP_REMOVED lines=17> */
.L_x_40797:
[----:B------:R-:W-:-:S04]  /*abd0*/  LOP3.LUT R2, R7, 0x80000000, RZ, 0xc0, !PT ;  /* 0x8000000007027812 */ /* 0x000fc800078ec0ff */
[----:B------:R-:W-:-:S04]  /*abe0*/  SHF.R.U32.HI R3, RZ, 0x18, R2 ;  /* 0x00000018ff037819 */ /* 0x000fc80000011602 */
[----:B------:R-:W-:-:S04]  /*abf0*/  LOP3.LUT R0, R0, R3, RZ, 0xfc, !PT ;  /* 0x0000000300007212 */ /* 0x000fc800078efcff */
[----:B------:R-:W-:-:S07]  /*ac00*/  PRMT R2, R0, 0x7610, R2 ;  /* 0x0000761000027816 */ /* 0x000fce0000000002 */
.L_x_40796:
[----:B------:R-:W-:Y:S05]  /*ac10*/  BSYNC B0 ;  /* 0x0000000000007941 */ /* 0x000fea0003800000 */
.L_x_40795:
[----:B------:R-:W-:Y:S01]  /*ac20*/  STG.E.U8 desc[UR36][R4.64], R2 ;  /* 0x0000000204007986 */ /* 0x000fe2000c101124 */
[----:B------:R-:W-:Y:S05]  /*ac30*/  EXIT ;  /* 0x000000000000794d */ /* 0x000fea0003800000 */
.L_x_40789:
        /* <DEDUP_REMOVED lines=22> */
.L_x_40772:
        /* <DEDUP_REMOVED lines=16> */
.L_x_40800:
[----:B------:R-:W-:Y:S05]  /*aea0*/  EXIT ;  /* 0x000000000000794d */ /* 0x000fea0003800000 */
.L_x_40799:
[----:B------:R-:W-:-:S05]  /*aeb0*/  IMAD.MOV.U32 R19, RZ, RZ, RZ ;  /* 0x000000ffff137224 */ /* 0x000fca00078e00ff */
[----:B------:R-:W-:Y:S01]  /*aec0*/  STG.E.64 desc[UR36][R4.64], R18 ;  /* 0x0000001204007986 */ /* 0x000fe2000c101b24 */
[----:B------:R-:W-:Y:S05]  /*aed0*/  EXIT ;  /* 0x000000000000794d */ /* 0x000fea0003800000 */
.L_x_40798:
[----:B------:R-:W-:Y:S01]  /*aee0*/  STG.E desc[UR36][R4.64], R18 ;  /* 0x0000001204007986 */ /* 0x000fe2000c101924 */
[----:B------:R-:W-:Y:S05]  /*aef0*/  EXIT ;  /* 0x000000000000794d */ /* 0x000fea0003800000 */
.L_x_40801:
        /* <DEDUP_REMOVED lines=16> */
.L_x_44135:


//--------------------- .text._ZN2at6native18elementwise_kernelILi128ELi4EZNS0_22gpu_kernel_impl_nocastINS0_13BinaryFunctorIiibZZZNS0_23logical_and_kernel_cudaERNS_14TensorIteratorEENKUlvE0_clEvENKUlvE1_clEvEUliiE_EEEEvRNS_18TensorIteratorBaseERKT_EUliE_EEviT1_ --------------------------
	.section	.text._ZN2at6native18elementwise_kernelILi128ELi4EZNS0_22gpu_kernel_impl_nocastINS0_13BinaryFunctorIiibZZZNS0_23logical_and_kernel_cudaERNS_14TensorIteratorEENKUlvE0_clEvENKUlvE1_clEvEUliiE_EEEEvRNS_18TensorIteratorBaseERKT_EUliE_EEviT1_,"ax",@progbits
	.align	128
        .global         _ZN2at6native18elementwise_kernelILi128ELi4EZNS0_22gpu_kernel_impl_nocastINS0_13BinaryFunctorIiibZZZNS0_23logical_and_kernel_cudaERNS_14TensorIteratorEENKUlvE0_clEvENKUlvE1_clEvEUliiE_EEEEvRNS_18TensorIteratorBaseERKT_EUliE_EEviT1_
        .type           _ZN2at6native18elementwise_kernelILi128ELi4EZNS0_22gpu_kernel_impl_nocastINS0_13BinaryFunctorIiibZZZNS0_23logical_and_kernel_cudaERNS_14TensorIteratorEENKUlvE0_clEvENKUlvE1_clEvEUliiE_EEEEvRNS_18TensorIteratorBaseERKT_EUliE_EEviT1_,@function
        .size           _ZN2at6native18elementwise_kernelILi128ELi4EZNS0_22gpu_kernel_impl_nocastINS0_13BinaryFunctorIiibZZZNS0_23logical_and_kernel_cudaERNS_14TensorIteratorEENKUlvE0_clEvENKUlvE1_clEvEUliiE_EEEEvRNS_18TensorIteratorBaseERKT_EUliE_EEviT1_,(.L_x_44136 - _ZN2at6native18elementwise_kernelILi128ELi4EZNS0_22gpu_kernel_impl_nocastINS0_13BinaryFunctorIiibZZZNS0_23logical_and_kernel_cudaERNS_14TensorIteratorEENKUlvE0_clEvENKUlvE1_clEvEUliiE_EEEEvRNS_18TensorIteratorBaseERKT_EUliE_EEviT1_)
        .other          _ZN2at6native18elementwise_kernelILi128ELi4EZNS0_22gpu_kernel_impl_nocastINS0_13BinaryFunctorIiibZZZNS0_23logical_and_kernel_cudaERNS_14TensorIteratorEENKUlvE0_clEvENKUlvE1_clEvEUliiE_EEEEvRNS_18TensorIteratorBaseERKT_EUliE_EEviT1_,@"STO_CUDA_ENTRY STV_DEFAULT"
_ZN2at6native18elementwise_kernelILi128ELi4EZNS0_22gpu_kernel_impl_nocastINS0_13BinaryFunctorIiibZZZNS0_23logical_and_kernel_cudaERNS_14TensorIteratorEENKUlvE0_clEvENKUlvE1_clEvEUliiE_EEEEvRNS_18TensorIteratorBaseERKT_EUliE_EEviT1_:
.text._ZN2at6native18elementwise_kernelILi128ELi4EZNS0_22gpu_kernel_impl_nocastINS0_13BinaryFunctorIiibZZZNS0_23logical_and_kernel_cudaERNS_14TensorIteratorEENKUlvE0_clEvENKUlvE1_clEvEUliiE_EEEEvRNS_18TensorIteratorBaseERKT_EUliE_EEviT1_:
        /* <DEDUP_REMOVED lines=363> */
.L_x_40804:
        /* <DEDUP_REMOVED lines=13> */
[----:B---3--:R-:W-:-:S04]  /*1780*/  ISETP.NE.AND P0, PT, R6, RZ, P0 ;  /* 0x000000ff0600720c */ /* 0x008fc80000705270 */
[----:B------:R-:W-:-:S05]  /*1790*/  SEL R11, RZ, 0x1, !P0 ;  /* 0x00000001ff0b7807 */ /* 0x000fca0004000000 */
[----:B------:R0:W-:Y:S04]  /*17a0*/  STG.E.U8 desc[UR4][R4.64], R11 ;  /* 0x0000000b04007986 */ /* 0x0001e8000c101104 */
.L_x_40803:
[----:B------:R-:W-:Y:S05]  /*17b0*/  BSYNC B0 ;  /* 0x0000000000007941 */ /* 0x000fea0003800000 */
.L_x_40802:
        /* <DEDUP_REMOVED lines=356> */
.L_x_40807:
        /* <DEDUP_REMOVED lines=371> */
.L_x_40808:
        /* <DEDUP_REMOVED lines=16> */
.L_x_40806:
[----:B------:R-:W-:Y:S05]  /*4630*/  BSYNC B0 ;  /* 0x0000000000007941 */ /* 0x000fea0003800000 */
.L_x_40805:
        /* <DEDUP_REMOVED lines=355> */
.L_x_40809:
        /* <DEDUP_REMOVED lines=12> */
[----:B---3--:R-:W-:-:S04]  /*5d30*/  ISETP.NE.AND P0, PT, R2, RZ, P0 ;  /* 0x000000ff0200720c */ /* 0x008fc80000705270 */
[----:B------:R-:W-:-:S05]  /*5d40*/  SEL R9, RZ, 0x1, !P0 ;  /* 0x00000001ff097807 */ /* 0x000fca0004000000 */
[----:B------:R-:W-:Y:S01]  /*5d50*/  STG.E.U8 desc[UR4][R4.64], R9 ;  /* 0x0000000904007986 */ /* 0x000fe2000c101104 */
[----:B------:R-:W-:Y:S05]  /*5d60*/  EXIT ;  /* 0x000000000000794d */ /* 0x000fea0003800000 */
.L_x_40810:
        /* <DEDUP_REMOVED lines=9> */
.L_x_44136:


//--------------------- .text._ZN2at6native27unrolled_elementwise_kernelINS0_13BinaryFunctorIiibZZZNS0_23logical_and_kernel_cudaERNS_14TensorIteratorEENKUlvE0_clEvENKUlvE1_clEvEUliiE_EESt5arrayIPcLm3EELi4E23TrivialOffsetCalculatorILi2EjESC_ILi1EjENS0_6memory15LoadWithoutCastENSF_16StoreWithoutCastEEEviT_T0_T2_T3_T4_T5_ --------------------------
	.section	.text._ZN2at6native27unrolled_elementwise_kernelINS0_13BinaryFunctorIiibZZZNS0_23logical_and_kernel_cudaERNS_14TensorIteratorEENKUlvE0_clEvENKUlvE1_clEvEUliiE_EESt5arrayIPcLm3EELi4E23TrivialOffsetCalculatorILi2EjESC_ILi1EjENS0_6memory15LoadWithoutCastENSF_16StoreWithoutCastEEEviT_T0_T2_T3_T4_T5_,"ax",@progbits
	.align	128
        .global         _ZN2at6native27unrolled_elementwise_kernelINS0_13BinaryFunctorIiibZZZNS0_23logical_and_kernel_cudaERNS_14TensorIteratorEENKUlvE0_clEvENKUlvE1_clEvEUliiE_EESt5arrayIPcLm3EELi4E23TrivialOffsetCalculatorILi2EjESC_ILi1EjENS0_6memory15LoadWithoutCastENSF_16StoreWithoutCastEEEviT_T0_T2_T3_T4_T5_
        .type           _ZN2at6native27unrolled_elementwise_kernelINS0_13BinaryFunctorIiibZZZNS0_23logical_and_kernel_cudaERNS_14TensorIteratorEENKUlvE0_clEvENKUlvE1_clEvEUliiE_EESt5arrayIPcLm3EELi4E23TrivialOffsetCalculatorILi2EjESC_ILi1EjENS0_6memory15LoadWithoutCastENSF_16StoreWithoutCastEEEviT_T0_T2_T3_T4_T5_,@function
        .size           _ZN2at6native27unrolled_elementwise_kernelINS0_13BinaryFunctorIiibZZZNS0_23logical_and_kernel_cudaERNS_14TensorIteratorEENKUlvE0_clEvENKUlvE1_clEvEUliiE_EESt5arrayIPcLm3EELi4E23TrivialOffsetCalculatorILi2EjESC_ILi1EjENS0_6memory15LoadWithoutCastENSF_16StoreWithoutCastEEEviT_T0_T2_T3_T4_T5_,(.L_x_44137 - _ZN2at6native27unrolled_elementwise_kernelINS0_13BinaryFunctorIiibZZZNS0_23logical_and_kernel_cudaERNS_14TensorIteratorEENKUlvE0_clEvENKUlvE1_clEvEUliiE_EESt5arrayIPcLm3EELi4E23TrivialOffsetCalculatorILi2EjESC_ILi1EjENS0_6memory15LoadWithoutCastENSF_16StoreWithoutCastEEEviT_T0_T2_T3_T4_T5_)
        .other          _ZN2at6native27unrolled_elementwise_kernelINS0_13BinaryFunctorIiibZZZNS0_23logical_and_kernel_cudaERNS_14TensorIteratorEENKUlvE0_clEvENKUlvE1_clEvEUliiE_EESt5arrayIPcLm3EELi4E23TrivialOffsetCalculatorILi2EjESC_ILi1EjENS0_6memory15LoadWithoutCastENSF_16StoreWithoutCastEEEviT_T0_T2_T3_T4_T5_,@"STO_CUDA_ENTRY STV_DEFAULT"
_ZN2at6native27unrolled_elementwise_kernelINS0_13BinaryFunctorIiibZZZNS0_23logical_and_kernel_cudaERNS_14TensorIteratorEENKUlvE0_clEvENKUlvE1_clEvEUliiE_EESt5arrayIPcLm3EELi4E23TrivialOffsetCalculatorILi2EjESC_ILi1EjENS0_6memory15LoadWithoutCastENSF_16StoreWithoutCastEEEviT_T0_T2_T3_T4_T5_:
.text._ZN2at6native27unrolled_elementwise_kernelINS0_13BinaryFunctorIiibZZZNS0_23logical_and_kernel_cudaERNS_14TensorIteratorEENKUlvE0_clEvENKUlvE1_clEvEUliiE_EESt5arrayIPcLm3EELi4E23TrivialOffsetCalculatorILi2EjESC_ILi1EjENS0_6memory15LoadWithoutCastENSF_16StoreWithoutCastEEEviT_T0_T2_T3_T4_T5_:
        /* <DEDUP_REMOVED lines=77> */
.L_x_40812:
[----:B------:R-:W-:Y:S05]  /*04d0*/  BSYNC B0 ;  /* 0x0000000000007941 */ /* 0x000fea0003800000 */
.L_x_40811:
        /* <DEDUP_REMOVED lines=12> */
.L_x_40813:
        /* <DEDUP_REMOVED lines=14> */
.L_x_44137:


//--------------------- .text._ZN2at6native29vectorized_elementwise_kernelILi2ENS0_13BinaryFunctorIiibZZZNS0_23logical_and_kernel_cudaERNS_14TensorIteratorEENKUlvE0_clEvENKUlvE1_clEvEUliiE_EESt5arrayIPcLm3EEEEviT0_T1_ --------------------------
	.section	.text._ZN2at6native29vectorized_elementwise_kernelILi2ENS0_13BinaryFunctorIiibZZZNS0_23logical_and_kernel_cudaERNS_14TensorIteratorEENKUlvE0_clEvENKUlvE1_clEvEUliiE_EESt5arrayIPcLm3EEEEviT0_T1_,"ax",@progbits
	.align	128
        .global         _ZN2at6native29vectorized_elementwise_kernelILi2ENS0_13BinaryFunctorIiibZZZNS0_23logical_and_kernel_cudaERNS_14TensorIteratorEENKUlvE0_clEvENKUlvE1_clEvEUliiE_EESt5arrayIPcLm3EEEEviT0_T1_
        .type           _ZN2at6native29vectorized_elementwise_kernelILi2ENS0_13BinaryFunctorIiibZZZNS0_23logical_and_kernel_cudaERNS_14TensorIteratorEENKUlvE0_clEvENKUlvE1_clEvEUliiE_EESt5arrayIPcLm3EEEEviT0_T1_,@function
        .size           _ZN2at6native29vectorized_elementwise_kernelILi2ENS0_13BinaryFunctorIiibZZZNS0_23logical_and_kernel_cudaERNS_14TensorIteratorEENKUlvE0_clEvENKUlvE1_clEvEUliiE_EESt5arrayIPcLm3EEEEviT0_T1_,(.L_x_44138 - _ZN2at6native29vectorized_elementwise_kernelILi2ENS0_13BinaryFunctorIiibZZZNS0_23logical_and_kernel_cudaERNS_14TensorIteratorEENKUlvE0_clEvENKUlvE1_clEvEUliiE_EESt5arrayIPcLm3EEEEviT0_T1_)
        .other          _ZN2at6native29vectorized_elementwise_kernelILi2ENS0_13BinaryFunctorIiibZZZNS0_23logical_and_kernel_cudaERNS_14TensorIteratorEENKUlvE0_clEvENKUlvE1_clEvEUliiE_EESt5arrayIPcLm3EEEEviT0_T1_,@"STO_CUDA_ENTRY STV_DEFAULT"
_ZN2at6native29vectorized_elementwise_kernelILi2ENS0_13BinaryFunctorIiibZZZNS0_23logical_and_kernel_cudaERNS_14TensorIteratorEENKUlvE0_clEvENKUlvE1_clEvEUliiE_EESt5arrayIPcLm3EEEEviT0_T1_:
.text._ZN2at6native29vectorized_elementwise_kernelILi2ENS0_13BinaryFunctorIiibZZZNS0_23logical_and_kernel_cudaERNS_14TensorIteratorEENKUlvE0_clEvENKUlvE1_clEvEUliiE_EESt5arrayIPcLm3EEEEviT0_T1_:
        /* <DEDUP_REMOVED lines=31> */
[----:B-----5:R-:W-:-:S02]  /*01f0*/  ISETP.NE.AND P5, PT, R10, RZ, P5 ;  /* 0x000000ff0a00720c */ /* 0x020fc40002fa5270 */
[----:B----4-:R-:W-:Y:S02]  /*0200*/  ISETP.NE.AND P6, PT, R20, RZ, PT ;  /* 0x000000ff1400720c */ /* 0x010fe40003fc5270 */
[----:B------:R-:W-:Y:S02]  /*0210*/  SEL R0, RZ, 0x1, !P5 ;  /* 0x00000001ff007807 */ /* 0x000fe40006800000 */
[----:B------:R-:W-:Y:S02]  /*0220*/  ISETP.NE.AND P3, PT, R21, RZ, PT ;  /* 0x000000ff1500720c */ /* 0x000fe40003f65270 */
[----:B------:R-:W-:Y:S02]  /*0230*/  ISETP.NE.AND P4, PT, R22, RZ, PT ;  /* 0x000000ff1600720c */ /* 0x000fe40003f85270 */
[----:B------:R-:W-:Y:S02]  /*0240*/  ISETP.NE.AND P5, PT, R23, RZ, PT ;  /* 0x000000ff1700720c */ /* 0x000fe40003fa5270 */
[----:B------:R-:W-:-:S02]  /*0250*/  ISETP.NE.AND P0, PT, R11, RZ, P0 ;  /* 0x000000ff0b00720c */ /* 0x000fc40000705270 */
[----:B------:R-:W-:Y:S02]  /*0260*/  ISETP.NE.AND P1, PT, R12, RZ, P1 ;  /* 0x000000ff0c00720c */ /* 0x000fe40000f25270 */
[----:B------:R-:W-:Y:S02]  /*0270*/  ISETP.NE.AND P2, PT, R13, RZ, P2 ;  /* 0x000000ff0d00720c */ /* 0x000fe40001745270 */
[----:B------:R-:W-:Y:S02]  /*0280*/  ISETP.NE.AND P6, PT, R14, RZ, P6 ;  /* 0x000000ff0e00720c */ /* 0x000fe400037c5270 */
        /* <DEDUP_REMOVED lines=19> */
.L_x_40814:
        /* <DEDUP_REMOVED lines=85> */
[----:B----4-:R-:W-:-:S04]  /*0910*/  ISETP.NE.AND P0, PT, R7, RZ, P0 ;  /* 0x000000ff0700720c */ /* 0x010fc80000705270 */
[----:B------:R-:W-:Y:S02]  /*0920*/  SEL R6, RZ, 0x1, !P0 ;  /* 0x00000001ff067807 */ /* 0x000fe40004000000 */
[----:B--2---:R-:W-:-:S04]  /*0930*/  ISETP.NE.AND P0, PT, R3, RZ, PT ;  /* 0x000000ff0300720c */ /* 0x004fc80003f05270 */
[----:B------:R-:W-:-:S04]  /*0940*/  ISETP.NE.AND P0, PT, R22, RZ, P0 ;  /* 0x000000ff1600720c */ /* 0x000fc80000705270 */
[----:B------:R-:W-:Y:S02]  /*0950*/  SEL R3, RZ, 0x1, !P0 ;  /* 0x00000001ff037807 */ /* 0x000fe40004000000 */
[----:B------:R-:W-:-:S04]  /*0960*/  ISETP.NE.AND P0, PT, R4, RZ, PT ;  /* 0x000000ff0400720c */ /* 0x000fc80003f05270 */
[----:B------:R-:W-:Y:S01]  /*0970*/  ISETP.NE.AND P4, PT, R24, RZ, P0 ;  /* 0x000000ff1800720c */ /* 0x000fe20000785270 */
        /* <DEDUP_REMOVED lines=20> */
[----:B------:R-:W-:Y:S02]  /*0ac0*/  ISETP.NE.AND P5, PT, R25, RZ, P5 ;  /* 0x000000ff1900720c */ /* 0x000fe40002fa5270 */
        /* <DEDUP_REMOVED lines=19> */
.L_x_40817:
        /* <DEDUP_REMOVED lines=8> */
.L_x_40818:
        /* <DEDUP_REMOVED lines=8> */
.L_x_40819:
        /* <DEDUP_REMOVED lines=9> */
.L_x_40820:
[----:B------:R-:W-:Y:S05]  /*0d90*/  BSYNC B1 ;  /* 0x0000000000017941 */ /* 0x000fea0003800000 */
.L_x_40816:
[----:B------:R-:W-:-:S13]  /*0da0*/  ISETP.GE.AND P0, PT, R5, R2, PT ;  /* 0x000000020500720c */ /* 0x000fda0003f06270 */
[----:B0-----:R-:W0:Y:S01]  /*0db0*/  @!P0 LDC.64 R8, c[0x0][0x218] ;  /* 0x00008600ff088b82 */ /* 0x001e220000000a00 */
[----:B-12---:R-:W-:Y:S02]  /*0dc0*/  @!P0 IMAD.IADD R7, R0, 0x1, R5 ;  /* 0x0000000100078824 */ /* 0x006fe400078e0205 */
[----:B------:R-:W-:-:S03]  /*0dd0*/  @!P0 VIADD R5, R5, 0x80 ;  /* 0x0000008005058836 */ /* 0x000fc60000000000 */
[----:B0-----:R-:W-:-:S05]  /*0de0*/  @!P0 IADD3 R6, P1, R7, R8, RZ ;  /* 0x0000000807068210 */ /* 0x001fca0007f3e0ff */
[----:B------:R-:W-:-:S05]  /*0df0*/  @!P0 IMAD.X R7, RZ, RZ, R9, P1 ;  /* 0x000000ffff078224 */ /* 0x000fca00008e0609 */
[----:B------:R2:W-:Y:S03]  /*0e00*/  @!P0 STG.E.U8 desc[UR4][R6.64], R17 ;  /* 0x0000001106008986 */ /* 0x0005e6000c101104 */
.L_x_40821:
[----:B------:R-:W-:Y:S05]  /*0e10*/  BSYNC B0 ;  /* 0x0000000000007941 */ /* 0x000fea0003800000 */
.L_x_40815:
        /* <DEDUP_REMOVED lines=10> */
.L_x_40822:
        /* <DEDUP_REMOVED lines=12> */
.L_x_44138:


//--------------------- .text._ZN2at6native29vectorized_elementwise_kernelILi4ENS0_13BinaryFunctorIiibZZZNS0_23logical_and_kernel_cudaERNS_14TensorIteratorEENKUlvE0_clEvENKUlvE1_clEvEUliiE_EESt5arrayIPcLm3EEEEviT0_T1_ --------------------------
	.section	.text._ZN2at6native29vectorized_elementwise_kernelILi4ENS0_13BinaryFunctorIiibZZZNS0_23logical_and_kernel_cudaERNS_14TensorIteratorEENKUlvE0_clEvENKUlvE1_clEvEUliiE_EESt5arrayIPcLm3EEEEviT0_T1_,"ax",@progbits
	.align	128
        .global         _ZN2at6native29vectorized_elementwise_kernelILi4ENS0_13BinaryFunctorIiibZZZNS0_23logical_and_kernel_cudaERNS_14TensorIteratorEENKUlvE0_clEvENKUlvE1_clEvEUliiE_EESt5arrayIPcLm3EEEEviT0_T1_
        .type           _ZN2at6native29vectorized_elementwise_kernelILi4ENS0_13BinaryFunctorIiibZZZNS0_23logical_and_kernel_cudaERNS_14TensorIteratorEENKUlvE0_clEvENKUlvE1_clEvEUliiE_EESt5arrayIPcLm3EEEEviT0_T1_,@function
        .size           _ZN2at6native29vectorized_elementwise_kernelILi4ENS0_13BinaryFunctorIiibZZZNS0_23logical_and_kernel_cudaERNS_14TensorIteratorEENKUlvE0_clEvENKUlvE1_clEvEUliiE_EESt5arrayIPcLm3EEEEviT0_T1_,(.L_x_44139 - _ZN2at6native29vectorized_elementwise_kernelILi4ENS0_13BinaryFunctorIiibZZZNS0_23logical_and_kernel_cudaERNS_14TensorIteratorEENKUlvE0_clEvENKUlvE1_clEvEUliiE_EESt5arrayIPcLm3EEEEviT0_T1_)
        .other          _ZN2at6native29vectorized_elementwise_kernelILi4ENS0_13BinaryFunctorIiibZZZNS0_23logical_and_kernel_cudaERNS_14TensorIteratorEENKUlvE0_clEvENKUlvE1_clEvEUliiE_EESt5arrayIPcLm3EEEEviT0_T1_,@"STO_CUDA_ENTRY STV_DEFAULT"
_ZN2at6native29vectorized_elementwise_kernelILi4ENS0_13BinaryFunctorIiibZZZNS0_23logical_and_kernel_cudaERNS_14TensorIteratorEENKUlvE0_clEvENKUlvE1_clEvEUliiE_EESt5arrayIPcLm3EEEEviT0_T1_:
.text._ZN2at6native29vectorized_elementwise_kernelILi4ENS0_13BinaryFunctorIiibZZZNS0_23logical_and_kernel_cudaERNS_14TensorIteratorEENKUlvE0_clEvENKUlvE1_clEvEUliiE_EESt5arrayIPcLm3EEEEviT0_T1_:
        /* <DEDUP_REMOVED lines=24> */
[----:B----4-:R-:W-:Y:S02]  /*0180*/  ISETP.NE.AND P4, PT, R5, RZ, P2 ;  /* 0x000000ff0500720c */ /* 0x010fe40001785270 */
[----:B------:R-:W-:Y:S02]  /*0190*/  ISETP.NE.AND P1, PT, R4, RZ, P1 ;  /* 0x000000ff0400720c */ /* 0x000fe40000f25270 */
[----:B------:R-:W-:Y:S02]  /*01a0*/  ISETP.NE.AND P2, PT, R6, RZ, P3 ;  /* 0x000000ff0600720c */ /* 0x000fe40001f45270 */
[----:B------:R-:W-:Y:S02]  /*01b0*/  ISETP.NE.AND P3, PT, R9, RZ, PT ;  /* 0x000000ff0900720c */ /* 0x000fe40003f65270 */
[----:B------:R-:W-:Y:S02]  /*01c0*/  ISETP.NE.AND P0, PT, R19, RZ, PT ;  /* 0x000000ff1300720c */ /* 0x000fe40003f05270 */
[----:B------:R-:W-:-:S02]  /*01d0*/  SEL R3, RZ, 0x1, !P1 ;  /* 0x00000001ff037807 */ /* 0x000fc40004800000 */
[----:B------:R-:W-:Y:S02]  /*01e0*/  SEL R4, RZ, 0x1, !P4 ;  /* 0x00000001ff047807 */ /* 0x000fe40006000000 */
[----:B-----5:R-:W-:Y:S02]  /*01f0*/  ISETP.NE.AND P5, PT, R12, RZ, P5 ;  /* 0x000000ff0c00720c */ /* 0x020fe40002fa5270 */
[----:B------:R-:W-:Y:S02]  /*0200*/  ISETP.NE.AND P3, PT, R13, RZ, P3 ;  /* 0x000000ff0d00720c */ /* 0x000fe40001f65270 */
[----:B------:R-:W-:Y:S02]  /*0210*/  ISETP.NE.AND P0, PT, R7, RZ, P0 ;  /* 0x000000ff0700720c */ /* 0x000fe40000705270 */
[----:B------:R-:W-:Y:S02]  /*0220*/  ISETP.NE.AND P1, PT, R10, RZ, PT ;  /* 0x000000ff0a00720c */ /* 0x000fe40003f25270 */
[----:B------:R-:W-:-:S02]  /*0230*/  PRMT R7, R4, 0x7604, R3 ;  /* 0x0000760404077816 */ /* 0x000fc40000000003 */
[----:B------:R-:W-:Y:S02]  /*0240*/  SEL R3, RZ, 0x1, !P5 ;  /* 0x00000001ff037807 */ /* 0x000fe40006800000 */
[----:B------:R-:W-:Y:S02]  /*0250*/  SEL R4, RZ, 0x1, !P3 ;  /* 0x00000001ff047807 */ /* 0x000fe40005800000 */
[----:B------:R-:W-:Y:S02]  /*0260*/  ISETP.NE.AND P1, PT, R14, RZ, P1 ;  /* 0x000000ff0e00720c */ /* 0x000fe40000f25270 */
[----:B------:R-:W-:Y:S02]  /*0270*/  ISETP.NE.AND P3, PT, R11, RZ, PT ;  /* 0x000000ff0b00720c */ /* 0x000fe40003f65270 */
[----:B------:R-:W-:Y:S02]  /*0280*/  PRMT R6, R4, 0x7604, R3 ;  /* 0x0000760404067816 */ /* 0x000fe40000000003 */
        /* <DEDUP_REMOVED lines=15> */
.L_x_40823:
        /* <DEDUP_REMOVED lines=132> */
.L_x_40826:
        /* <DEDUP_REMOVED lines=8> */
.L_x_40827:
        /* <DEDUP_REMOVED lines=8> */
.L_x_40828:
        /* <DEDUP_REMOVED lines=9> */
.L_x_40829:
[----:B------:R-:W-:Y:S05]  /*0d50*/  BSYNC B1 ;  /* 0x0000000000017941 */ /* 0x000fea0003800000 */
.L_x_40825:
[----:B------:R-:W-:-:S13]  /*0d60*/  ISETP.GE.AND P0, PT, R5, R2, PT ;  /* 0x000000020500720c */ /* 0x000fda0003f06270 */
[----:B0-----:R-:W0:Y:S01]  /*0d70*/  @!P0 LDC.64 R8, c[0x0][0x218] ;  /* 0x00008600ff088b82 */ /* 0x001e220000000a00 */
[----:B-12---:R-:W-:Y:S02]  /*0d80*/  @!P0 IMAD.IADD R7, R0, 0x1, R5 ;  /* 0x0000000100078824 */ /* 0x006fe400078e0205 */
[----:B------:R-:W-:-:S03]  /*0d90*/  @!P0 VIADD R5, R5, 0x80 ;  /* 0x0000008005058836 */ /* 0x000fc60000000000 */
[----:B0-----:R-:W-:-:S05]  /*0da0*/  @!P0 IADD3 R6, P1, R7, R8, RZ ;  /* 0x0000000807068210 */ /* 0x001fca0007f3e0ff */
[----:B------:R-:W-:-:S05]  /*0db0*/  @!P0 IMAD.X R7, RZ, RZ, R9, P1 ;  /* 0x000000ffff078224 */ /* 0x000fca00008e0609 */
[----:B------:R2:W-:Y:S03]  /*0dc0*/  @!P0 STG.E.U8 desc[UR4][R6.64], R17 ;  /* 0x0000001106008986 */ /* 0x0005e6000c101104 */
.L_x_40830:
[----:B------:R-:W-:Y:S05]  /*0dd0*/  BSYNC B0 ;  /* 0x0000000000007941 */ /* 0x000fea0003800000 */
.L_x_40824:
        /* <DEDUP_REMOVED lines=10> */
.L_x_40831:
        /* <DEDUP_REMOVED lines=16> */
.L_x_44139:


//--------------------- .text._ZN2at6native29vectorized_elementwise_kernelILi8ENS0_13BinaryFunctorIiibZZZNS0_23logical_and_kernel_cudaERNS_14TensorIteratorEENKUlvE0_clEvENKUlvE1_clEvEUliiE_EESt5arrayIPcLm3EEEEviT0_T1_ --------------------------
	.section	.text._ZN2at6native29vectorized_elementwise_kernelILi8ENS0_13BinaryFunctorIiibZZZNS0_23logical_and_kernel_cudaERNS_14TensorIteratorEENKUlvE0_clEvENKUlvE1_clEvEUliiE_EESt5arrayIPcLm3EEEEviT0_T1_,"ax",@progbits
	.align	128
        .global         _ZN2at6native29vectorized_elementwise_kernelILi8ENS0_13BinaryFunctorIiibZZZNS0_23logical_and_kernel_cudaERNS_14TensorIteratorEENKUlvE0_clEvENKUlvE1_clEvEUliiE_EESt5arrayIPcLm3EEEEviT0_T1_
        .type           _ZN2at6native29vectorized_elementwise_kernelILi8ENS0_13BinaryFunctorIiibZZZNS0_23logical_and_kernel_cudaERNS_14TensorIteratorEENKUlvE0_clEvENKUlvE1_clEvEUliiE_EESt5arrayIPcLm3EEEEviT0_T1_,@function
        .size           _ZN2at6native29vectorized_elementwise_kernelILi8ENS0_13BinaryFunctorIiibZZZNS0_23logical_and_kernel_cudaERNS_14TensorIteratorEENKUlvE0_clEvENKUlvE1_clEvEUliiE_EESt5arrayIPcLm3EEEEviT0_T1_,(.L_x_44140 - _ZN2at6native29vectorized_elementwise_kernelILi8ENS0_13BinaryFunctorIiibZZZNS0_23logical_and_kernel_cudaERNS_14TensorIteratorEENKUlvE0_clEvENKUlvE1_clEvEUliiE_EESt5arrayIPcLm3EEEEviT0_T1_)
        .other          _ZN2at6native29vectorized_elementwise_kernelILi8ENS0_13BinaryFunctorIiibZZZNS0_23logical_and_kernel_cudaERNS_14TensorIteratorEENKUlvE0_clEvENKUlvE1_clEvEUliiE_EESt5arrayIPcLm3EEEEviT0_T1_,@"STO_CUDA_ENTRY STV_DEFAULT"
_ZN2at6native29vectorized_elementwise_kernelILi8ENS0_13BinaryFunctorIiibZZZNS0_23logical_and_kernel_cudaERNS_14TensorIteratorEENKUlvE0_clEvENKUlvE1_clEvEUliiE_EESt5arrayIPcLm3EEEEviT0_T1_:
.text._ZN2at6native29vectorized_elementwise_kernelILi8ENS0_13BinaryFunctorIiibZZZNS0_23logical_and_kernel_cudaERNS_14TensorIteratorEENKUlvE0_clEvENKUlvE1_clEvEUliiE_EESt5arrayIPcLm3EEEEviT0_T1_:
        /* <DEDUP_REMOVED lines=23> */
[----:B----4-:R-:W-:-:S02]  /*0170*/  ISETP.NE.AND P5, PT, R10, RZ, P5 ;  /* 0x000000ff0a00720c */ /* 0x010fc40002fa5270 */
[----:B------:R-:W-:Y:S02]  /*0180*/  ISETP.NE.AND P1, PT, R8, RZ, P1 ;  /* 0x000000ff0800720c */ /* 0x000fe40000f25270 */
[----:B------:R-:W-:Y:S02]  /*0190*/  SEL R8, RZ, 0x1, !P5 ;  /* 0x00000001ff087807 */ /* 0x000fe40006800000 */
[----:B---3--:R-:W-:Y:S02]  /*01a0*/  ISETP.NE.AND P5, PT, R15, RZ, PT ;  /* 0x000000ff0f00720c */ /* 0x008fe40003fa5270 */
[----:B------:R-:W-:Y:S02]  /*01b0*/  ISETP.NE.AND P2, PT, R17, RZ, PT ;  /* 0x000000ff1100720c */ /* 0x000fe40003f45270 */
[----:B------:R-:W-:Y:S02]  /*01c0*/  ISETP.NE.AND P3, PT, R13, RZ, PT ;  /* 0x000000ff0d00720c */ /* 0x000fe40003f65270 */
[----:B------:R-:W-:-:S02]  /*01d0*/  ISETP.NE.AND P0, PT, R11, RZ, P0 ;  /* 0x000000ff0b00720c */ /* 0x000fc40000705270 */
[----:B-----5:R-:W-:Y:S02]  /*01e0*/  ISETP.NE.AND P5, PT, R7, RZ, P5 ;  /* 0x000000ff0700720c */ /* 0x020fe40002fa5270 */
[----:B------:R-:W-:Y:S02]  /*01f0*/  ISETP.NE.AND P2, PT, R9, RZ, P2 ;  /* 0x000000ff0900720c */ /* 0x000fe40001745270 */
[----:B------:R-:W-:Y:S02]  /*0200*/  ISETP.NE.AND P3, PT, R5, RZ, P3 ;  /* 0x000000ff0500720c */ /* 0x000fe40001f65270 */
[----:B------:R-:W-:Y:S02]  /*0210*/  ISETP.NE.AND P4, PT, R14, RZ, PT ;  /* 0x000000ff0e00720c */ /* 0x000fe40003f85270 */
[----:B------:R-:W-:Y:S02]  /*0220*/  ISETP.NE.AND P6, PT, R12, RZ, PT ;  /* 0x000000ff0c00720c */ /* 0x000fe40003fc5270 */
[----:B------:R-:W-:-:S02]  /*0230*/  SEL R9, RZ, 0xffffffff, !P0 ;  /* 0xffffffffff097807 */ /* 0x000fc40004000000 */
[----:B------:R-:W-:Y:S02]  /*0240*/  SEL R3, RZ, 0xffffffff, !P5 ;  /* 0xffffffffff037807 */ /* 0x000fe40006800000 */
[----:B------:R-:W-:Y:S02]  /*0250*/  SEL R11, RZ, 0xffffffff, !P2 ;  /* 0xffffffffff0b7807 */ /* 0x000fe40005000000 */
[----:B------:R-:W-:Y:S02]  /*0260*/  SEL R7, RZ, 0xffffffff, !P3 ;  /* 0xffffffffff077807 */ /* 0x000fe40005800000 */
[----:B------:R-:W-:Y:S02]  /*0270*/  ISETP.NE.AND P4, PT, R6, RZ, P4 ;  /* 0x000000ff0600720c */ /* 0x000fe40002785270 */
[----:B------:R-:W-:Y:S01]  /*0280*/  ISETP.NE.AND P6, PT, R4, RZ, P6 ;  /* 0x000000ff0400720c */ /* 0x000fe200037c5270 */
        /* <DEDUP_REMOVED lines=18> */
.L_x_40832:
        /* <DEDUP_REMOVED lines=132> */
.L_x_40835:
        /* <DEDUP_REMOVED lines=8> */
.L_x_40836:
        /* <DEDUP_REMOVED lines=8> */
.L_x_40837:
        /* <DEDUP_REMOVED lines=9> */
.L_x_40838:
[----:B------:R-:W-:Y:S05]  /*0d80*/  BSYNC B1 ;  /* 0x0000000000017941 */ /* 0x000fea0003800000 */
.L_x_40834:
[----:B------:R-:W-:-:S13]  /*0d90*/  ISETP.GE.AND P0, PT, R5, R2, PT ;  /* 0x000000020500720c */ /* 0x000fda0003f06270 */
[----:B0-----:R-:W0:Y:S01]  /*0da0*/  @!P0 LDC.64 R8, c[0x0][0x218] ;  /* 0x00008600ff088b82 */ /* 0x001e220000000a00 */
[----:B-12---:R-:W-:Y:S02]  /*0db0*/  @!P0 IMAD.IADD R7, R0, 0x1, R5 ;  /* 0x0000000100078824 */ /* 0x006fe400078e0205 */
[----:B------:R-:W-:-:S03]  /*0dc0*/  @!P0 VIADD R5, R5, 0x80 ;  /* 0x0000008005058836 */ /* 0x000fc60000000000 */
[----:B0-----:R-:W-:-:S05]  /*0dd0*/  @!P0 IADD3 R6, P1, R7, R8, RZ ;  /* 0x0000000807068210 */ /* 0x001fca0007f3e0ff */
[----:B------:R-:W-:-:S05]  /*0de0*/  @!P0 IMAD.X R7, RZ, RZ, R9, P1 ;  /* 0x000000ffff078224 */ /* 0x000fca00008e0609 */
[----:B------:R2:W-:Y:S03]  /*0df0*/  @!P0 STG.E.U8 desc[UR4][R6.64], R17 ;  /* 0x0000001106008986 */ /* 0x0005e6000c101104 */
.L_x_40839:
[----:B------:R-:W-:Y:S05]  /*0e00*/  BSYNC B0 ;  /* 0x0000000000007941 */ /* 0x000fea0003800000 */
.L_x_40833:
        /* <DEDUP_REMOVED lines=10> */
.L_x_40840:
        /* <DEDUP_REMOVED lines=13> */
.L_x_44140:


//--------------------- .text._ZN2at6native18elementwise_kernelILi128ELi4EZNS0_15gpu_kernel_implINS0_13AUnaryFunctorIaabZZZNS0_23logical_and_kernel_cudaERNS_14TensorIteratorEENKUlvE0_clEvENKUlvE0_clEvEUlaaE_EEEEvRNS_18TensorIteratorBaseERKT_EUliE_EEviT1_ --------------------------
	.section	.text._ZN2at6native18elementwise_kernelILi128ELi4EZNS0_15gpu_kernel_implINS0_13AUnaryFunctorIaabZZZNS0_23logical_and_kernel_cudaERNS_14TensorIteratorEENKUlvE0_clEvENKUlvE0_clEvEUlaaE_EEEEvRNS_18TensorIteratorBaseERKT_EUliE_EEviT1_,"ax",@progbits
	.align	128
        .global         _ZN2at6native18elementwise_kernelILi128ELi4EZNS0_15gpu_kernel_implINS0_13AUnaryFunctorIaabZZZNS0_23logical_and_kernel_cudaERNS_14TensorIteratorEENKUlvE0_clEvENKUlvE0_clEvEUlaaE_EEEEvRNS_18TensorIteratorBaseERKT_EUliE_EEviT1_
        .type           _ZN2at6native18elementwise_kernelILi128ELi4EZNS0_15gpu_kernel_implINS0_13AUnaryFunctorIaabZZZNS0_23logical_and_kernel_cudaERNS_14TensorIteratorEENKUlvE0_clEvENKUlvE0_clEvEUlaaE_EEEEvRNS_18TensorIteratorBaseERKT_EUliE_EEviT1_,@function
        .size           _ZN2at6native18elementwise_kernelILi128ELi4EZNS0_15gpu_kernel_implINS0_13AUnaryFunctorIaabZZZNS0_23logical_and_kernel_cudaERNS_14TensorIteratorEENKUlvE0_clEvENKUlvE0_clEvEUlaaE_EEEEvRNS_18TensorIteratorBaseERKT_EUliE_EEviT1_,(.L_x_44141 - _ZN2at6native18elementwise_kernelILi128ELi4EZNS0_15gpu_kernel_implINS0_13AUnaryFunctorIaabZZZNS0_23logical_and_kernel_cudaERNS_14TensorIteratorEENKUlvE0_clEvENKUlvE0_clEvEUlaaE_EEEEvRNS_18TensorIteratorBaseERKT_EUliE_EEviT1_)
        .other          _ZN2at6native18elementwise_kernelILi128ELi4EZNS0_15gpu_kernel_implINS0_13AUnaryFunctorIaabZZZNS0_23logical_and_kernel_cudaERNS_14TensorIteratorEENKUlvE0_clEvENKUlvE0_clEvEUlaaE_EEEEvRNS_18TensorIteratorBaseERKT_EUliE_EEviT1_,@"STO_CUDA_ENTRY STV_DEFAULT"
_ZN2at6native18elementwise_kernelILi128ELi4EZNS0_15gpu_kernel_implINS0_13AUnaryFunctorIaabZZZNS0_23logical_and_kernel_cudaERNS_14TensorIteratorEENKUlvE0_clEvENKUlvE0_clEvEUlaaE_EEEEvRNS_18TensorIteratorBaseERKT_EUliE_EEviT1_:
.text._ZN2at6native18elementwise_kernelILi128ELi4EZNS0_15gpu_kernel_implINS0_13AUnaryFunctorIaabZZZNS0_23logical_and_kernel_cudaERNS_14TensorIteratorEENKUlvE0_clEvENKUlvE0_clEvEUlaaE_EEEEvRNS_18TensorIteratorBaseERKT_EUliE_EEviT1_:
        /* <DEDUP_REMOVED lines=314> */
.L_x_40843:
        /* <DEDUP_REMOVED lines=20> */
.L_x_40847:
[----:B------:R0:W5:Y:S01]  /*14e0*/  LDG.E.U8 R0, desc[UR36][R2.64] ;  /* 0x0000002402007981 */ /* 0x000162000c1e1100 */
[----:B------:R-:W-:Y:S05]  /*14f0*/  BRA `(.L_x_40849) ;  /* 0x0000000c00547947 */ /* 0x000fea0003800000 */
.L_x_40846:
        /* <DEDUP_REMOVED lines=8> */
.L_x_40851:
[----:B------:R0:W5:Y:S01]  /*1580*/  LDG.E.U8 R0, desc[UR36][R2.64] ;  /* 0x0000002402007981 */ /* 0x000162000c1e1100 */
[----:B------:R-:W-:Y:S05]  /*1590*/  BRA `(.L_x_40849) ;  /* 0x0000000c002c7947 */ /* 0x000fea0003800000 */
.L_x_40850:
[----:B------:R0:W5:Y:S01]  /*15a0*/  LDG.E.U16 R0, desc[UR36][R2.64] ;  /* 0x0000002402007981 */ /* 0x000162000c1e1500 */
[----:B------:R-:W-:Y:S05]  /*15b0*/  BRA `(.L_x_40849) ;  /* 0x0000000c00247947 */ /* 0x000fea0003800000 */
.L_x_40845:
        /* <DEDUP_REMOVED lines=9> */
.L_x_40853:
[----:B------:R-:W2:Y:S02]  /*1650*/  LDG.E.U16 R4, desc[UR36][R2.64] ;  /* 0x0000002402047981 */ /* 0x000ea4000c1e1500 */
[----:B--2---:R-:W-:-:S06]  /*1660*/  HADD2.F32 R4, -RZ, R4.H0_H0 ;  /* 0x20000004ff047230 */ /* 0x004fcc0000004100 */
[----:B------:R-:W0:Y:S02]  /*1670*/  F2I.FTZ.TRUNC.NTZ R4, R4 ;  /* 0x0000000400047305 */ /* 0x000e24000021f100 */
[----:B0-----:R-:W-:Y:S01]  /*1680*/  PRMT R0, R4, 0x7610, R0 ;  /* 0x0000761004007816 */ /* 0x001fe20000000000 */
[----:B------:R-:W-:Y:S06]  /*1690*/  BRA `(.L_x_40849) ;  /* 0x0000000800ec7947 */ /* 0x000fec0003800000 */
.L_x_40852:
        /* <DEDUP_REMOVED lines=9> */
.L_x_40855:
[----:B------:R-:W2:Y:S02]  /*1730*/  LDG.E.U16 R2, desc[UR36][R2.64] ;  /* 0x0000002402027981 */ /* 0x000ea4000c1e1500 */
[----:B--2---:R-:W-:-:S06]  /*1740*/  HADD2.F32 R4, -RZ, R2.H0_H0 ;  /* 0x20000002ff047230 */ /* 0x004fcc0000004100 */
[----:B------:R-:W0:Y:S02]  /*1750*/  F2I.FTZ.TRUNC.NTZ R4, R4 ;  /* 0x0000000400047305 */ /* 0x000e24000021f100 */
[----:B0-----:R-:W-:Y:S01]  /*1760*/  PRMT R0, R4, 0x7610, R0 ;  /* 0x0000761004007816 */ /* 0x001fe20000000000 */
[----:B------:R-:W-:Y:S06]  /*1770*/  BRA `(.L_x_40849) ;  /* 0x0000000800b47947 */ /* 0x000fec0003800000 */
.L_x_40854:
[----:B------:R-:W2:Y:S02]  /*1780*/  LDG.E.64 R2, desc[UR36][R2.64] ;  /* 0x0000002402027981 */ /* 0x000ea4000c1e1b00 */
[----:B--2---:R0:W1:Y:S01]  /*1790*/  F2I.F64.TRUNC R0, R2 ;  /* 0x0000000200007311 */ /* 0x004062000030d100 */
[----:B------:R-:W-:Y:S05]  /*17a0*/  BRA `(.L_x_40849) ;  /* 0x0000000800a87947 */ /* 0x000fea0003800000 */
.L_x_40844:
        /* <DEDUP_REMOVED lines=12> */
.L_x_40858:
[----:B------:R-:W2:Y:S02]  /*1870*/  LDG.E.64 R2, desc[UR36][R2.64] ;  /* 0x0000002402027981 */ /* 0x000ea4000c1e1b00 */
[----:B--2---:R3:W4:Y:S01]  /*1880*/  F2I.F64.TRUNC R0, R2 ;  /* 0x0000000200007311 */ /* 0x004722000030d100 */
[----:B------:R-:W-:Y:S05]  /*1890*/  BRA `(.L_x_40849) ;  /* 0x00000008006c7947 */ /* 0x000fea0003800000 */
.L_x_40857:
        /* <DEDUP_REMOVED lines=28> */
.L_x_40860:
        /* <DEDUP_REMOVED lines=15> */
.L_x_40859:
[----:B------:R-:W2:Y:S02]  /*1b50*/  LDG.E.U16 R4, desc[UR36][R2.64] ;  /* 0x0000002402047981 */ /* 0x000ea4000c1e1500 */
[----:B--2---:R-:W-:-:S06]  /*1b60*/  IMAD.U32 R4, R4, 0x10000, RZ ;  /* 0x0001000004047824 */ /* 0x004fcc00078e00ff */
[----:B------:R-:W0:Y:S02]  /*1b70*/  F2I.FTZ.TRUNC.NTZ R4, R4 ;  /* 0x0000000400047305 */ /* 0x000e24000021f100 */
[----:B0-----:R-:W-:Y:S01]  /*1b80*/  PRMT R0, R4, 0x7610, R0 ;  /* 0x0000761004007816 */ /* 0x001fe20000000000 */
[----:B------:R-:W-:Y:S06]  /*1b90*/  BRA `(.L_x_40849) ;  /* 0x0000000400ac7947 */ /* 0x000fec0003800000 */
.L_x_40856:
        /* <DEDUP_REMOVED lines=10> */
.L_x_40863:
        /* <DEDUP_REMOVED lines=21> */
.L_x_40867:
[----:B------:R-:W-:Y:S05]  /*1d90*/  BSYNC B1 ;  /* 0x0000000000017941 */ /* 0x000fea0003800000 */
.L_x_40866:
[----:B------:R-:W-:Y:S01]  /*1da0*/  IMAD.SHL.U32 R2, R2, 0x100000, RZ ;  /* 0x0010000002027824 */ /* 0x000fe200078e00ff */
[----:B------:R-:W-:-:S04]  /*1db0*/  LEA R3, R0, 0x3b800000, 0x17 ;  /* 0x3b80000000037811 */ /* 0x000fc800078eb8ff */
[----:B------:R-:W-:-:S07]  /*1dc0*/  LOP3.LUT R4, R3, R2, R4, 0xfe, !PT ;  /* 0x0000000203047212 */ /* 0x000fce00078efe04 */
.L_x_40865:
[----:B------:R-:W-:Y:S05]  /*1dd0*/  BSYNC B0 ;  /* 0x0000000000007941 */ /* 0x000fea0003800000 */
.L_x_40864:
[----:B------:R-:W0:Y:S02]  /*1de0*/  F2I.FTZ.TRUNC.NTZ R4, R4 ;  /* 0x0000000400047305 */ /* 0x000e24000021f100 */
[----:B0-----:R-:W-:Y:S01]  /*1df0*/  PRMT R0, R4, 0x7610, R0 ;  /* 0x0000761004007816 */ /* 0x001fe20000000000 */
[----:B------:R-:W-:Y:S06]  /*1e00*/  BRA `(.L_x_40849) ;  /* 0x0000000400107947 */ /* 0x000fec0003800000 */
.L_x_40862:
        /* <DEDUP_REMOVED lines=21> */
.L_x_40871:
[----:B------:R-:W-:Y:S05]  /*1f60*/  BSYNC B1 ;  /* 0x0000000000017941 */ /* 0x000fea0003800000 */
.L_x_40870:
[----:B------:R-:W-:Y:S01]  /*1f70*/  IMAD.SHL.U32 R2, R2, 0x200000, RZ ;  /* 0x0020000002027824 */ /* 0x000fe200078e00ff */
[----:B------:R-:W-:-:S04]  /*1f80*/  LEA R3, R0, 0x37800000, 0x17 ;  /* 0x3780000000037811 */ /* 0x000fc800078eb8ff */
[----:B------:R-:W-:-:S07]  /*1f90*/  LOP3.LUT R4, R3, R2, R4, 0xfe, !PT ;  /* 0x0000000203047212 */ /* 0x000fce00078efe04 */
.L_x_40869:
[----:B------:R-:W-:Y:S05]  /*1fa0*/  BSYNC B0 ;  /* 0x0000000000007941 */ /* 0x000fea0003800000 */
.L_x_40868:
[----:B------:R-:W0:Y:S02]  /*1fb0*/  F2I.FTZ.TRUNC.NTZ R4, R4 ;  /* 0x0000000400047305 */ /* 0x000e24000021f100 */
[----:B0-----:R-:W-:Y:S01]  /*1fc0*/  PRMT R0, R4, 0x7610, R0 ;  /* 0x0000761004007816 */ /* 0x001fe20000000000 */
[----:B------:R-:W-:Y:S06]  /*1fd0*/  BRA `(.L_x_40849) ;  /* 0x00000000009c7947 */ /* 0x000fec0003800000 */
.L_x_40861:
        /* <DEDUP_REMOVED lines=14> */
.L_x_40875:
[----:B------:R-:W-:Y:S05]  /*20c0*/  BSYNC B0 ;  /* 0x0000000000007941 */ /* 0x000fea0003800000 */
.L_x_40874:
[----:B------:R-:W0:Y:S02]  /*20d0*/  F2I.FTZ.TRUNC.NTZ R4, R4 ;  /* 0x0000000400047305 */ /* 0x000e24000021f100 */
[----:B0-----:R-:W-:Y:S01]  /*20e0*/  PRMT R0, R4, 0x7610, R0 ;  /* 0x0000761004007816 */ /* 0x001fe20000000000 */
[----:B------:R-:W-:Y:S06]  /*20f0*/  BRA `(.L_x_40849) ;  /* 0x0000000000547947 */ /* 0x000fec0003800000 */
.L_x_40848:
        /* <DEDUP_REMOVED lines=16> */
.L_x_40876:
[----:B------:R-:W-:Y:S01]  /*2200*/  PRMT R0, RZ, 0x7610, R0 ;  /* 0x00007610ff007816 */ /* 0x000fe20000000000 */
[----:B------:R-:W-:Y:S06]  /*2210*/  BRA `(.L_x_40849) ;  /* 0x00000000000c7947 */ /* 0x000fec0003800000 */
.L_x_40873:
[----:B------:R2:W5:Y:S01]  /*2220*/  LDG.E.U8 R0, desc[UR36][R2.64] ;  /* 0x0000002402007981 */ /* 0x000562000c1e1100 */
[----:B------:R-:W-:Y:S05]  /*2230*/  BRA `(.L_x_40849) ;  /* 0x0000000000047947 */ /* 0x000fea0003800000 */
.L_x_40872:
[----:B------:R1:W5:Y:S02]  /*2240*/  LDG.E.U8 R0, desc[UR36][R2.64] ;  /* 0x0000002402007981 */ /* 0x000364000c1e1100 */
.L_x_40849:
[----:B0123--:R-:W0:Y:S01]  /*2250*/  LDC.U8 R3, c[0x0][0x422] ;  /* 0x00010880ff037b82 */ /* 0x00fe220000000000 */
[----:B----45:R-:W-:Y:S01]  /*2260*/  LOP3.LUT P0, RZ, R0, 0xff, RZ, 0xc0, !PT ;  /* 0x000000ff00ff7812 */ /* 0x030fe2000780c0ff */
[----:B------:R-:W-:-:S03]  /*2270*/  ULDC.U8 UR4, c[0x0][0x421] ;  /* 0x0001084000047ab9 */ /* 0x000fc60000000000 */
[----:B------:R-:W-:Y:S02]  /*2280*/  ISETP.NE.AND P0, PT, RZ, UR4, P0 ;  /* 0x00000004ff007c0c */ /* 0x000fe40008705270 */
        /* <DEDUP_REMOVED lines=15> */
.L_x_40880:
[----:B------:R3:W-:Y:S01]  /*2380*/  STG.E.U8 desc[UR36][R16.64], R2 ;  /* 0x0000000210007986 */ /* 0x0007e2000c101124 */
[----:B------:R-:W-:Y:S05]  /*2390*/  BRA `(.L_x_40882) ;  /* 0x0000000c00487947 */ /* 0x000fea0003800000 */
.L_x_40879:
        /* <DEDUP_REMOVED lines=9> */
.L_x_40884:
[----:B------:R1:W-:Y:S01]  /*2430*/  STG.E desc[UR36][R16.64], R2 ;  /* 0x0000000210007986 */ /* 0x0003e2000c101924 */
[----:B------:R-:W-:Y:S05]  /*2440*/  BRA `(.L_x_40882) ;  /* 0x0000000c001c7947 */ /* 0x000fea0003800000 */
.L_x_40883:
[----:B------:R2:W-:Y:S01]  /*2450*/  STG.E.U16 desc[UR36][R16.64], R2 ;  /* 0x0000000210007986 */ /* 0x0005e2000c101524 */
[----:B------:R-:W-:Y:S05]  /*2460*/  BRA `(.L_x_40882) ;  /* 0x0000000c00147947 */ /* 0x000fea0003800000 */
.L_x_40878:
        /* <DEDUP_REMOVED lines=9> */
.L_x_40886:
[----:B------:R-:W-:-:S04]  /*2500*/  I2FP.F32.U32 R0, R2 ;  /* 0x0000000200007245 */ /* 0x000fc80000201000 */
[----:B------:R-:W-:-:S05]  /*2510*/  F2FP.F16.F32.PACK_AB R0, RZ, R0 ;  /* 0x00000000ff00723e */ /* 0x000fca00000000ff */
[----:B------:R0:W-:Y:S01]  /*2520*/  STG.E.U16 desc[UR36][R16.64], R0 ;  /* 0x0000000010007986 */ /* 0x0001e2000c101524 */
[----:B------:R-:W-:Y:S05]  /*2530*/  BRA `(.L_x_40882) ;  /* 0x0000000800e07947 */ /* 0x000fea0003800000 */
.L_x_40885:
        /* <DEDUP_REMOVED lines=10> */
.L_x_40888:
[----:B------:R-:W-:-:S04]  /*25e0*/  I2FP.F32.U32 R2, R2 ;  /* 0x0000000200027245 */ /* 0x000fc80000201000 */
[----:B------:R-:W-:-:S04]  /*25f0*/  F2FP.F16.F32.PACK_AB R3, RZ, R2 ;  /* 0x00000002ff03723e */ /* 0x000fc800000000ff */
[----:B------:R-:W-:-:S05]  /*2600*/  PRMT R3, R3, 0x5410, RZ ;  /* 0x0000541003037816 */ /* 0x000fca00000000ff */
[----:B------:R0:W-:Y:S01]  /*2610*/  STG.E desc[UR36][R16.64], R3 ;  /* 0x0000000310007986 */ /* 0x0001e2000c101924 */
[----:B------:R-:W-:Y:S05]  /*2620*/  BRA `(.L_x_40882) ;  /* 0x0000000800a47947 */ /* 0x000fea0003800000 */
.L_x_40887:
[----:B------:R-:W0:Y:S02]  /*2630*/  I2F.F64.U32 R2, R2 ;  /* 0x0000000200027312 */ /* 0x000e240000201800 */
[----:B0-----:R0:W-:Y:S01]  /*2640*/  STG.E.64 desc[UR36][R16.64], R2 ;  /* 0x0000000210007986 */ /* 0x0011e2000c101b24 */
[----:B------:R-:W-:Y:S05]  /*2650*/  BRA `(.L_x_40882) ;  /* 0x0000000800987947 */ /* 0x000fea0003800000 */
.L_x_40877:
        /* <DEDUP_REMOVED lines=10> */
.L_x_40891:
[----:B------:R-:W0:Y:S01]  /*2700*/  I2F.F64.U32 R4, R2 ;  /* 0x0000000200047312 */ /* 0x000e220000201800 */
[----:B------:R-:W-:-:S05]  /*2710*/  CS2R R6, SRZ ;  /* 0x0000000000067805 */ /* 0x000fca000001ff00 */
[----:B0-----:R0:W-:Y:S01]  /*2720*/  STG.E.128 desc[UR36][R16.64], R4 ;  /* 0x0000000410007986 */ /* 0x0011e2000c101d24 */
[----:B------:R-:W-:Y:S05]  /*2730*/  BRA `(.L_x_40882) ;  /* 0x0000000800607947 */ /* 0x000fea0003800000 */
.L_x_40890:
        /* <DEDUP_REMOVED lines=21> */
.L_x_40895:
[----:B------:R-:W-:Y:S05]  /*2890*/  BSYNC B0 ;  /* 0x0000000000007941 */ /* 0x000fea0003800000 */
.L_x_40894:
[----:B------:R-:W-:-:S05]  /*28a0*/  LOP3.LUT R3, R0, R3, RZ, 0xfc, !PT ;  /* 0x0000000300037212 */ /* 0x000fca00078efcff */
[----:B------:R0:W-:Y:S01]  /*28b0*/  STG.E.U8 desc[UR36][R16.64], R3 ;  /* 0x0000000310007986 */ /* 0x0001e2000c101124 */
[----:B------:R-:W-:Y:S05]  /*28c0*/  BRA `(.L_x_40882) ;  /* 0x0000000400fc7947 */ /* 0x000fea0003800000 */
.L_x_40893:
        /* <DEDUP_REMOVED lines=13> */
.L_x_40897:
[----:B------:R-:W-:Y:S01]  /*29a0*/  IMAD.MOV.U32 R0, RZ, RZ, 0x7f ;  /* 0x0000007fff007424 */ /* 0x000fe200078e00ff */
[----:B------:R-:W-:-:S04]  /*29b0*/  ISETP.GT.U32.AND P0, PT, R2, 0x7f800000, PT ;  /* 0x7f8000000200780c */ /* 0x000fc80003f04070 */
[----:B------:R-:W-:-:S09]  /*29c0*/  SEL R0, R0, 0x7c, P0 ;  /* 0x0000007c00007807 */ /* 0x000fd20000000000 */
.L_x_40898:
[----:B------:R-:W-:Y:S05]  /*29d0*/  BSYNC B0 ;  /* 0x0000000000007941 */ /* 0x000fea0003800000 */
.L_x_40896:
[----:B------:R-:W-:-:S04]  /*29e0*/  LOP3.LUT R2, R3, 0x80000000, RZ, 0xc0, !PT ;  /* 0x8000000003027812 */ /* 0x000fc800078ec0ff */
[----:B------:R-:W-:-:S04]  /*29f0*/  SHF.R.U32.HI R3, RZ, 0x18, R2 ;  /* 0x00000018ff037819 */ /* 0x000fc80000011602 */
[----:B------:R-:W-:-:S05]  /*2a00*/  LOP3.LUT R3, R0, R3, RZ, 0xfc, !PT ;  /* 0x0000000300037212 */ /* 0x000fca00078efcff */
[----:B------:R0:W-:Y:S01]  /*2a10*/  STG.E.U8 desc[UR36][R16.64], R3 ;  /* 0x0000000310007986 */ /* 0x0001e2000c101124 */
[----:B------:R-:W-:Y:S05]  /*2a20*/  BRA `(.L_x_40882) ;  /* 0x0000000400a47947 */ /* 0x000fea0003800000 */
.L_x_40892:
[----:B------:R-:W-:-:S04]  /*2a30*/  I2FP.F32.U32 R0, R2 ;  /* 0x0000000200007245 */ /* 0x000fc80000201000 */
[----:B------:R-:W-:-:S05]  /*2a40*/  F2FP.BF16.F32.PACK_AB R0, RZ, R0 ;  /* 0x00000000ff00723e */ /* 0x000fca00000010ff */
[----:B------:R0:W-:Y:S01]  /*2a50*/  STG.E.U16 desc[UR36][R16.64], R0 ;  /* 0x0000000010007986 */ /* 0x0001e2000c101524 */
[----:B------:R-:W-:Y:S05]  /*2a60*/  BRA `(.L_x_40882) ;  /* 0x0000000400947947 */ /* 0x000fea0003800000 */
.L_x_40889:
        /* <DEDUP_REMOVED lines=10> */
.L_x_40901:
        /* <DEDUP_REMOVED lines=17> */
.L_x_40904:
[----:B------:R-:W-:-:S04]  /*2c20*/  LOP3.LUT R2, R3, 0x80000000, RZ, 0xc0, !PT ;  /* 0x8000000003027812 */ /* 0x000fc800078ec0ff */
[----:B------:R-:W-:-:S04]  /*2c30*/  SHF.R.U32.HI R3, RZ, 0x18, R2 ;  /* 0x00000018ff037819 */ /* 0x000fc80000011602 */
[----:B------:R-:W-:-:S04]  /*2c40*/  LOP3.LUT R0, R0, R3, RZ, 0xfc, !PT ;  /* 0x0000000300007212 */ /* 0x000fc800078efcff */
[----:B------:R-:W-:-:S07]  /*2c50*/  PRMT R8, R0, 0x7610, R8 ;  /* 0x0000761000087816 */ /* 0x000fce0000000008 */
.L_x_40903:
[----:B------:R-:W-:Y:S05]  /*2c60*/  BSYNC B0 ;  /* 0x0000000000007941 */ /* 0x000fea0003800000 */
.L_x_40902:
[----:B------:R0:W-:Y:S01]  /*2c70*/  STG.E.U8 desc[UR36][R16.64], R8 ;  /* 0x0000000810007986 */ /* 0x0001e2000c101124 */
[----:B------:R-:W-:Y:S05]  /*2c80*/  BRA `(.L_x_40882) ;  /* 0x00000004000c7947 */ /* 0x000fea0003800000 */
.L_x_40900:
        /* <DEDUP_REMOVED lines=17> */
.L_x_40907:
[----:B------:R-:W-:-:S04]  /*2da0*/  LOP3.LUT R2, R3, 0x80000000, RZ, 0xc0, !PT ;  /* 0x8000000003027812 */ /* 0x000fc800078ec0ff */
[----:B------:R-:W-:-:S04]  /*2db0*/  SHF.R.U32.HI R3, RZ, 0x18, R2 ;  /* 0x00000018ff037819 */ /* 0x000fc80000011602 */
[----:B------:R-:W-:-:S04]  /*2dc0*/  LOP3.LUT R0, R0, R3, RZ, 0xfc, !PT ;  /* 0x0000000300007212 */ /* 0x000fc800078efcff */
[----:B------:R-:W-:-:S07]  /*2dd0*/  PRMT R8, R0, 0x7610, R8 ;  /* 0x0000761000087816 */ /* 0x000fce0000000008 */
.L_x_40906:
[----:B------:R-:W-:Y:S05]  /*2de0*/  BSYNC B0 ;  /* 0x0000000000007941 */ /* 0x000fea0003800000 */
.L_x_40905:
[----:B------:R0:W-:Y:S01]  /*2df0*/  STG.E.U8 desc[UR36][R16.64], R8 ;  /* 0x0000000810007986 */ /* 0x0001e2000c101124 */
[----:B------:R-:W-:Y:S05]  /*2e00*/  BRA `(.L_x_40882) ;  /* 0x0000000000ac7947 */ /* 0x000fea0003800000 */
.L_x_40899:
        /* <DEDUP_REMOVED lines=22> */
.L_x_40881:
        /* <DEDUP_REMOVED lines=16> */
.L_x_40910:
[----:B------:R-:W-:Y:S05]  /*3070*/  BRA `(.L_x_40882) ;  /* 0x0000000000107947 */ /* 0x000fea0003800000 */
.L_x_40909:
[----:B------:R-:W-:-:S05]  /*3080*/  IMAD.MOV.U32 R3, RZ, RZ, RZ ;  /* 0x000000ffff037224 */ /* 0x000fca00078e00ff */
[----:B------:R0:W-:Y:S01]  /*3090*/  STG.E.64 desc[UR36][R16.64], R2 ;  /* 0x0000000210007986 */ /* 0x0001e2000c101b24 */
[----:B------:R-:W-:Y:S05]  /*30a0*/  BRA `(.L_x_40882) ;  /* 0x0000000000047947 */ /* 0x000fea0003800000 */
.L_x_40908:
[----:B------:R0:W-:Y:S02]  /*30b0*/  STG.E desc[UR36][R16.64], R2 ;  /* 0x0000000210007986 */ /* 0x0001e4000c101924 */
.L_x_40882:
[----:B------:R-:W-:-:S04]  /*30c0*/  IMAD R18, R23, 0x200, R18 ;  /* 0x0000020017127824 */ /* 0x000fc800078e0212 */
[----:B------:R-:W-:-:S07]  /*30d0*/  VIADD R19, R18, 0x80 ;  /* 0x0000008012137836 */ /* 0x000fce0000000000 */
.L_x_40842:
[----:B------:R-:W-:Y:S05]  /*30e0*/  BSYNC B6 ;  /* 0x0000000000067941 */ /* 0x000fea0003800000 */
.L_x_40841:
        /* <DEDUP_REMOVED lines=307> */
.L_x_40913:
        /* <DEDUP_REMOVED lines=20> */
.L_x_40917:
[----:B------:R0:W5:Y:S01]  /*4560*/  LDG.E.U8 R0, desc[UR36][R2.64] ;  /* 0x0000002402007981 */ /* 0x000162000c1e1100 */
[----:B------:R-:W-:Y:S05]  /*4570*/  BRA `(.L_x_40919) ;  /* 0x0000000c00547947 */ /* 0x000fea0003800000 */
.L_x_40916:
        /* <DEDUP_REMOVED lines=8> */
.L_x_40921:
[----:B------:R0:W5:Y:S01]  /*4600*/  LDG.E.U8 R0, desc[UR36][R2.64] ;  /* 0x0000002402007981 */ /* 0x000162000c1e1100 */
[----:B------:R-:W-:Y:S05]  /*4610*/  BRA `(.L_x_40919) ;  /* 0x0000000c002c7947 */ /* 0x000fea0003800000 */
.L_x_40920:
[----:B------:R0:W5:Y:S01]  /*4620*/  LDG.E.U16 R0, desc[UR36][R2.64] ;  /* 0x0000002402007981 */ /* 0x000162000c1e1500 */
[----:B------:R-:W-:Y:S05]  /*4630*/  BRA `(.L_x_40919) ;  /* 0x0000000c00247947 */ /* 0x000fea0003800000 */
.L_x_40915:
        /* <DEDUP_REMOVED lines=9> */
.L_x_40923:
[----:B------:R-:W2:Y:S02]  /*46d0*/  LDG.E.U16 R4, desc[UR36][R2.64] ;  /* 0x0000002402047981 */ /* 0x000ea4000c1e1500 */
[----:B--2---:R-:W-:-:S06]  /*46e0*/  HADD2.F32 R4, -RZ, R4.H0_H0 ;  /* 0x20000004ff047230 */ /* 0x004fcc0000004100 */
[----:B------:R-:W0:Y:S02]  /*46f0*/  F2I.FTZ.TRUNC.NTZ R4, R4 ;  /* 0x0000000400047305 */ /* 0x000e24000021f100 */
[----:B0-----:R-:W-:Y:S01]  /*4700*/  PRMT R0, R4, 0x7610, R0 ;  /* 0x0000761004007816 */ /* 0x001fe20000000000 */
[----:B------:R-:W-:Y:S06]  /*4710*/  BRA `(.L_x_40919) ;  /* 0x0000000800ec7947 */ /* 0x000fec0003800000 */
.L_x_40922:
        /* <DEDUP_REMOVED lines=9> */
.L_x_40925:
[----:B------:R-:W2:Y:S02]  /*47b0*/  LDG.E.U16 R2, desc[UR36][R2.64] ;  /* 0x0000002402027981 */ /* 0x000ea4000c1e1500 */
[----:B--2---:R-:W-:-:S06]  /*47c0*/  HADD2.F32 R4, -RZ, R2.H0_H0 ;  /* 0x20000002ff047230 */ /* 0x004fcc0000004100 */
[----:B------:R-:W0:Y:S02]  /*47d0*/  F2I.FTZ.TRUNC.NTZ R4, R4 ;  /* 0x0000000400047305 */ /* 0x000e24000021f100 */
[----:B0-----:R-:W-:Y:S01]  /*47e0*/  PRMT R0, R4, 0x7610, R0 ;  /* 0x0000761004007816 */ /* 0x001fe20000000000 */
[----:B------:R-:W-:Y:S06]  /*47f0*/  BRA `(.L_x_40919) ;  /* 0x0000000800b47947 */ /* 0x000fec0003800000 */
.L_x_40924:
[----:B------:R-:W2:Y:S02]  /*4800*/  LDG.E.64 R2, desc[UR36][R2.64] ;  /* 0x0000002402027981 */ /* 0x000ea4000c1e1b00 */
[----:B--2---:R0:W1:Y:S01]  /*4810*/  F2I.F64.TRUNC R0, R2 ;  /* 0x0000000200007311 */ /* 0x004062000030d100 */
[----:B------:R-:W-:Y:S05]  /*4820*/  BRA `(.L_x_40919) ;  /* 0x0000000800a87947 */ /* 0x000fea0003800000 */
.L_x_40914:
        /* <DEDUP_REMOVED lines=12> */
.L_x_40928:
[----:B------:R-:W2:Y:S02]  /*48f0*/  LDG.E.64 R2, desc[UR36][R2.64] ;  /* 0x0000002402027981 */ /* 0x000ea4000c1e1b00 */
[----:B--2---:R3:W4:Y:S01]  /*4900*/  F2I.F64.TRUNC R0, R2 ;  /* 0x0000000200007311 */ /* 0x004722000030d100 */
[----:B------:R-:W-:Y:S05]  /*4910*/  BRA `(.L_x_40919) ;  /* 0x00000008006c7947 */ /* 0x000fea0003800000 */
.L_x_40927:
        /* <DEDUP_REMOVED lines=28> */
.L_x_40930:
        /* <DEDUP_REMOVED lines=15> */
.L_x_40929:
[----:B------:R-:W2:Y:S02]  /*4bd0*/  LDG.E.U16 R4, desc[UR36][R2.64] ;  /* 0x0000002402047981 */ /* 0x000ea4000c1e1500 */
[----:B--2---:R-:W-:-:S06]  /*4be0*/  IMAD.U32 R4, R4, 0x10000, RZ ;  /* 0x0001000004047824 */ /* 0x004fcc00078e00ff */
[----:B------:R-:W0:Y:S02]  /*4bf0*/  F2I.FTZ.TRUNC.NTZ R4, R4 ;  /* 0x0000000400047305 */ /* 0x000e24000021f100 */
[----:B0-----:R-:W-:Y:S01]  /*4c00*/  PRMT R0, R4, 0x7610, R0 ;  /* 0x0000761004007816 */ /* 0x001fe20000000000 */
[----:B------:R-:W-:Y:S06]  /*4c10*/  BRA `(.L_x_40919) ;  /* 0x0000000400ac7947 */ /* 0x000fec0003800000 */
.L_x_40926:
        /* <DEDUP_REMOVED lines=10> */
.L_x_40933:
        /* <DEDUP_REMOVED lines=21> */
.L_x_40937:
[----:B------:R-:W-:Y:S05]  /*4e10*/  BSYNC B1 ;  /* 0x0000000000017941 */ /* 0x000fea0003800000 */
.L_x_40936:
[----:B------:R-:W-:Y:S01]  /*4e20*/  IMAD.SHL.U32 R2, R2, 0x100000, RZ ;  /* 0x0010000002027824 */ /* 0x000fe200078e00ff */
[----:B------:R-:W-:-:S04]  /*4e30*/  LEA R3, R0, 0x3b800000, 0x17 ;  /* 0x3b80000000037811 */ /* 0x000fc800078eb8ff */
[----:B------:R-:W-:-:S07]  /*4e40*/  LOP3.LUT R4, R3, R2, R4, 0xfe, !PT ;  /* 0x0000000203047212 */ /* 0x000fce00078efe04 */
.L_x_40935:
[----:B------:R-:W-:Y:S05]  /*4e50*/  BSYNC B0 ;  /* 0x0000000000007941 */ /* 0x000fea0003800000 */
.L_x_40934:
[----:B------:R-:W0:Y:S02]  /*4e60*/  F2I.FTZ.TRUNC.NTZ R4, R4 ;  /* 0x0000000400047305 */ /* 0x000e24000021f100 */
[----:B0-----:R-:W-:Y:S01]  /*4e70*/  PRMT R0, R4, 0x7610, R0 ;  /* 0x0000761004007816 */ /* 0x001fe20000000000 */
[----:B------:R-:W-:Y:S06]  /*4e80*/  BRA `(.L_x_40919) ;  /* 0x0000000400107947 */ /* 0x000fec0003800000 */
.L_x_40932:
        /* <DEDUP_REMOVED lines=21> */
.L_x_40941:
[----:B------:R-:W-:Y:S05]  /*4fe0*/  BSYNC B1 ;  /* 0x0000000000017941 */ /* 0x000fea0003800000 */
.L_x_40940:
[----:B------:R-:W-:Y:S01]  /*4ff0*/  IMAD.SHL.U32 R2, R2, 0x200000, RZ ;  /* 0x0020000002027824 */ /* 0x000fe200078e00ff */
[----:B------:R-:W-:-:S04]  /*5000*/  LEA R3, R0, 0x37800000, 0x17 ;  /* 0x3780000000037811 */ /* 0x000fc800078eb8ff */
[----:B------:R-:W-:-:S07]  /*5010*/  LOP3.LUT R4, R3, R2, R4, 0xfe, !PT ;  /* 0x0000000203047212 */ /* 0x000fce00078efe04 */
.L_x_40939:
[----:B------:R-:W-:Y:S05]  /*5020*/  BSYNC B0 ;  /* 0x0000000000007941 */ /* 0x000fea0003800000 */
.L_x_40938:
[----:B------:R-:W0:Y:S02]  /*5030*/  F2I.FTZ.TRUNC.NTZ R4, R4 ;  /* 0x0000000400047305 */ /* 0x000e24000021f100 */
[----:B0-----:R-:W-:Y:S01]  /*5040*/  PRMT R0, R4, 0x7610, R0 ;  /* 0x0000761004007816 */ /* 0x001fe20000000000 */
[----:B------:R-:W-:Y:S06]  /*5050*/  BRA `(.L_x_40919) ;  /* 0x00000000009c7947 */ /* 0x000fec0003800000 */
.L_x_40931:
        /* <DEDUP_REMOVED lines=14> */
.L_x_40945:
[----:B------:R-:W-:Y:S05]  /*5140*/  BSYNC B0 ;  /* 0x0000000000007941 */ /* 0x000fea0003800000 */
.L_x_40944:
[----:B------:R-:W0:Y:S02]  /*5150*/  F2I.FTZ.TRUNC.NTZ R4, R4 ;  /* 0x0000000400047305 */ /* 0x000e24000021f100 */
[----:B0-----:R-:W-:Y:S01]  /*5160*/  PRMT R0, R4, 0x7610, R0 ;  /* 0x0000761004007816 */ /* 0x001fe20000000000 */
[----:B------:R-:W-:Y:S06]  /*5170*/  BRA `(.L_x_40919) ;  /* 0x0000000000547947 */ /* 0x000fec0003800000 */
.L_x_40918:
        /* <DEDUP_REMOVED lines=16> */
.L_x_40946:
[----:B------:R-:W-:Y:S01]  /*5280*/  PRMT R0, RZ, 0x7610, R0 ;  /* 0x00007610ff007816 */ /* 0x000fe20000000000 */
[----:B------:R-:W-:Y:S06]  /*5290*/  BRA `(.L_x_40919) ;  /* 0x00000000000c7947 */ /* 0x000fec0003800000 */
.L_x_40943:
[----:B------:R2:W5:Y:S01]  /*52a0*/  LDG.E.U8 R0, desc[UR36][R2.64] ;  /* 0x0000002402007981 */ /* 0x000562000c1e1100 */
[----:B------:R-:W-:Y:S05]  /*52b0*/  BRA `(.L_x_40919) ;  /* 0x0000000000047947 */ /* 0x000fea0003800000 */
.L_x_40942:
[----:B------:R1:W5:Y:S02]  /*52c0*/  LDG.E.U8 R0, desc[UR36][R2.64] ;  /* 0x0000002402007981 */ /* 0x000364000c1e1100 */
.L_x_40919:
        /* <DEDUP_REMOVED lines=19> */
.L_x_40950:
[----:B------:R0:W-:Y:S01]  /*5400*/  STG.E.U8 desc[UR36][R16.64], R2 ;  /* 0x0000000210007986 */ /* 0x0001e2000c101124 */
[----:B------:R-:W-:Y:S05]  /*5410*/  BRA `(.L_x_40952) ;  /* 0x0000000c00487947 */ /* 0x000fea0003800000 */
.L_x_40949:
        /* <DEDUP_REMOVED lines=9> */
.L_x_40954:
[----:B------:R0:W-:Y:S01]  /*54b0*/  STG.E desc[UR36][R16.64], R2 ;  /* 0x0000000210007986 */ /* 0x0001e2000c101924 */
[----:B------:R-:W-:Y:S05]  /*54c0*/  BRA `(.L_x_40952) ;  /* 0x0000000c001c7947 */ /* 0x000fea0003800000 */
.L_x_40953:
[----:B------:R0:W-:Y:S01]  /*54d0*/  STG.E.U16 desc[UR36][R16.64], R2 ;  /* 0x0000000210007986 */ /* 0x0001e2000c101524 */
[----:B------:R-:W-:Y:S05]  /*54e0*/  BRA `(.L_x_40952) ;  /* 0x0000000c00147947 */ /* 0x000fea0003800000 */
.L_x_40948:
        /* <DEDUP_REMOVED lines=9> */
.L_x_40956:
[----:B------:R-:W-:-:S04]  /*5580*/  I2FP.F32.U32 R0, R2 ;  /* 0x0000000200007245 */ /* 0x000fc80000201000 */
[----:B------:R-:W-:-:S05]  /*5590*/  F2FP.F16.F32.PACK_AB R0, RZ, R0 ;  /* 0x00000000ff00723e */ /* 0x000fca00000000ff */
[----:B------:R0:W-:Y:S01]  /*55a0*/  STG.E.U16 desc[UR36][R16.64], R0 ;  /* 0x0000000010007986 */ /* 0x0001e2000c101524 */
[----:B------:R-:W-:Y:S05]  /*55b0*/  BRA `(.L_x_40952) ;  /* 0x0000000800e07947 */ /* 0x000fea0003800000 */
.L_x_40955:
        /* <DEDUP_REMOVED lines=10> */
.L_x_40958:
[----:B------:R-:W-:-:S04]  /*5660*/  I2FP.F32.U32 R2, R2 ;  /* 0x0000000200027245 */ /* 0x000fc80000201000 */
[----:B------:R-:W-:-:S04]  /*5670*/  F2FP.F16.F32.PACK_AB R3, RZ, R2 ;  /* 0x00000002ff03723e */ /* 0x000fc800000000ff */
[----:B------:R-:W-:-:S05]  /*5680*/  PRMT R3, R3, 0x5410, RZ ;  /* 0x0000541003037816 */ /* 0x000fca00000000ff */
[----:B------:R0:W-:Y:S01]  /*5690*/  STG.E desc[UR36][R16.64], R3 ;  /* 0x0000000310007986 */ /* 0x0001e2000c101924 */
[----:B------:R-:W-:Y:S05]  /*56a0*/  BRA `(.L_x_40952) ;  /* 0x0000000800a47947 */ /* 0x000fea0003800000 */
.L_x_40957:
[----:B------:R-:W0:Y:S02]  /*56b0*/  I2F.F64.U32 R2, R2 ;  /* 0x0000000200027312 */ /* 0x000e240000201800 */
[----:B0-----:R0:W-:Y:S01]  /*56c0*/  STG.E.64 desc[UR36][R16.64], R2 ;  /* 0x0000000210007986 */ /* 0x0011e2000c101b24 */
[----:B------:R-:W-:Y:S05]  /*56d0*/  BRA `(.L_x_40952) ;  /* 0x0000000800987947 */ /* 0x000fea0003800000 */
.L_x_40947:
        /* <DEDUP_REMOVED lines=10> */
.L_x_40961:
[----:B------:R-:W0:Y:S01]  /*5780*/  I2F.F64.U32 R4, R2 ;  /* 0x0000000200047312 */ /* 0x000e220000201800 */
[----:B------:R-:W-:-:S05]  /*5790*/  CS2R R6, SRZ ;  /* 0x0000000000067805 */ /* 0x000fca000001ff00 */
[----:B0-----:R0:W-:Y:S01]  /*57a0*/  STG.E.128 desc[UR36][R16.64], R4 ;  /* 0x0000000410007986 */ /* 0x0011e2000c101d24 */
[----:B------:R-:W-:Y:S05]  /*57b0*/  BRA `(.L_x_40952) ;  /* 0x0000000800607947 */ /* 0x000fea0003800000 */
.L_x_40960:
        /* <DEDUP_REMOVED lines=21> */
.L_x_40965:
[----:B------:R-:W-:Y:S05]  /*5910*/  BSYNC B0 ;  /* 0x0000000000007941 */ /* 0x000fea0003800000 */
.L_x_40964:
[----:B------:R-:W-:-:S05]  /*5920*/  LOP3.LUT R3, R0, R3, RZ, 0xfc, !PT ;  /* 0x0000000300037212 */ /* 0x000fca00078efcff */
[----:B------:R0:W-:Y:S01]  /*5930*/  STG.E.U8 desc[UR36][R16.64], R3 ;  /* 0x0000000310007986 */ /* 0x0001e2000c101124 */
[----:B------:R-:W-:Y:S05]  /*5940*/  BRA `(.L_x_40952) ;  /* 0x0000000400fc7947 */ /* 0x000fea0003800000 */
.L_x_40963:
        /* <DEDUP_REMOVED lines=13> */
.L_x_40967:
[----:B------:R-:W-:Y:S01]  /*5a20*/  IMAD.MOV.U32 R0, RZ, RZ, 0x7f ;  /* 0x0000007fff007424 */ /* 0x000fe200078e00ff */
[----:B------:R-:W-:-:S04]  /*5a30*/  ISETP.GT.U32.AND P0, PT, R2, 0x7f800000, PT ;  /* 0x7f8000000200780c */ /* 0x000fc80003f04070 */
[----:B------:R-:W-:-:S09]  /*5a40*/  SEL R0, R0, 0x7c, P0 ;  /* 0x0000007c00007807 */ /* 0x000fd20000000000 */
.L_x_40968:
[----:B------:R-:W-:Y:S05]  /*5a50*/  BSYNC B0 ;  /* 0x0000000000007941 */ /* 0x000fea0003800000 */
.L_x_40966:
[----:B------:R-:W-:-:S04]  /*5a60*/  LOP3.LUT R2, R3, 0x80000000, RZ, 0xc0, !PT ;  /* 0x8000000003027812 */ /* 0x000fc800078ec0ff */
[----:B------:R-:W-:-:S04]  /*5a70*/  SHF.R.U32.HI R3, RZ, 0x18, R2 ;  /* 0x00000018ff037819 */ /* 0x000fc80000011602 */
[----:B------:R-:W-:-:S05]  /*5a80*/  LOP3.LUT R3, R0, R3, RZ, 0xfc, !PT ;  /* 0x0000000300037212 */ /* 0x000fca00078efcff */
[----:B------:R0:W-:Y:S01]  /*5a90*/  STG.E.U8 desc[UR36][R16.64], R3 ;  /* 0x0000000310007986 */ /* 0x0001e2000c101124 */
[----:B------:R-:W-:Y:S05]  /*5aa0*/  BRA `(.L_x_40952) ;  /* 0x0000000400a47947 */ /* 0x000fea0003800000 */
.L_x_40962:
[----:B------:R-:W-:-:S04]  /*5ab0*/  I2FP.F32.U32 R0, R2 ;  /* 0x0000000200007245 */ /* 0x000fc80000201000 */
[----:B------:R-:W-:-:S05]  /*5ac0*/  F2FP.BF16.F32.PACK_AB R0, RZ, R0 ;  /* 0x00000000ff00723e */ /* 0x000fca00000010ff */
[----:B------:R0:W-:Y:S01]  /*5ad0*/  STG.E.U16 desc[UR36][R16.64], R0 ;  /* 0x0000000010007986 */ /* 0x0001e2000c101524 */
[----:B------:R-:W-:Y:S05]  /*5ae0*/  BRA `(.L_x_40952) ;  /* 0x0000000400947947 */ /* 0x000fea0003800000 */
.L_x_40959:
        /* <DEDUP_REMOVED lines=10> */
.L_x_40971:
        /* <DEDUP_REMOVED lines=17> */
.L_x_40974:
[----:B------:R-:W-:-:S04]  /*5ca0*/  LOP3.LUT R2, R3, 0x80000000, RZ, 0xc0, !PT ;  /* 0x8000000003027812 */ /* 0x000fc800078ec0ff */
[----:B------:R-:W-:-:S04]  /*5cb0*/  SHF.R.U32.HI R3, RZ, 0x18, R2 ;  /* 0x00000018ff037819 */ /* 0x000fc80000011602 */
[----:B------:R-:W-:-:S04]  /*5cc0*/  LOP3.LUT R0, R0, R3, RZ, 0xfc, !PT ;  /* 0x0000000300007212 */ /* 0x000fc800078efcff */
[----:B------:R-:W-:-:S07]  /*5cd0*/  PRMT R8, R0, 0x7610, R8 ;  /* 0x0000761000087816 */ /* 0x000fce0000000008 */
.L_x_40973:
[----:B------:R-:W-:Y:S05]  /*5ce0*/  BSYNC B0 ;  /* 0x0000000000007941 */ /* 0x000fea0003800000 */
.L_x_40972:
[----:B------:R3:W-:Y:S01]  /*5cf0*/  STG.E.U8 desc[UR36][R16.64], R8 ;  /* 0x0000000810007986 */ /* 0x0007e2000c101124 */
[----:B------:R-:W-:Y:S05]  /*5d00*/  BRA `(.L_x_40952) ;  /* 0x00000004000c7947 */ /* 0x000fea0003800000 */
.L_x_40970:
        /* <DEDUP_REMOVED lines=17> */
.L_x_40977:
[----:B------:R-:W-:-:S04]  /*5e20*/  LOP3.LUT R2, R3, 0x80000000, RZ, 0xc0, !PT ;  /* 0x8000000003027812 */ /* 0x000fc800078ec0ff */
[----:B------:R-:W-:-:S04]  /*5e30*/  SHF.R.U32.HI R3, RZ, 0x18, R2 ;  /* 0x00000018ff037819 */ /* 0x000fc80000011602 */
[----:B------:R-:W-:-:S04]  /*5e40*/  LOP3.LUT R0, R0, R3, RZ, 0xfc, !PT ;  /* 0x0000000300007212 */ /* 0x000fc800078efcff */
[----:B------:R-:W-:-:S07]  /*5e50*/  PRMT R8, R0, 0x7610, R8 ;  /* 0x0000761000087816 */ /* 0x000fce0000000008 */
.L_x_40976:
[----:B------:R-:W-:Y:S05]  /*5e60*/  BSYNC B0 ;  /* 0x0000000000007941 */ /* 0x000fea0003800000 */
.L_x_40975:
[----:B------:R0:W-:Y:S01]  /*5e70*/  STG.E.U8 desc[UR36][R16.64], R8 ;  /* 0x0000000810007986 */ /* 0x0001e2000c101124 */
[----:B------:R-:W-:Y:S05]  /*5e80*/  BRA `(.L_x_40952) ;  /* 0x0000000000ac7947 */ /* 0x000fea0003800000 */
.L_x_40969:
        /* <DEDUP_REMOVED lines=22> */
.L_x_40951:
        /* <DEDUP_REMOVED lines=16> */
.L_x_40980:
[----:B------:R-:W-:Y:S05]  /*60f0*/  BRA `(.L_x_40952) ;  /* 0x0000000000107947 */ /* 0x000fea0003800000 */
.L_x_40979:
[----:B------:R-:W-:-:S05]  /*6100*/  IMAD.MOV.U32 R3, RZ, RZ, RZ ;  /* 0x000000ffff037224 */ /* 0x000fca00078e00ff */
[----:B------:R2:W-:Y:S01]  /*6110*/  STG.E.64 desc[UR36][R16.64], R2 ;  /* 0x0000000210007986 */ /* 0x0005e2000c101b24 */
[----:B------:R-:W-:Y:S05]  /*6120*/  BRA `(.L_x_40952) ;  /* 0x0000000000047947 */ /* 0x000fea0003800000 */
.L_x_40978:
[----:B------:R0:W-:Y:S02]  /*6130*/  STG.E desc[UR36][R16.64], R2 ;  /* 0x0000000210007986 */ /* 0x0001e4000c101924 */
.L_x_40952:
[----:B------:R-:W-:-:S07]  /*6140*/  VIADD R19, R19, 0x80 ;  /* 0x0000008013137836 */ /* 0x000fce0000000000 */
.L_x_40912:
[----:B------:R-:W-:Y:S05]  /*6150*/  BSYNC B6 ;  /* 0x0000000000067941 */ /* 0x000fea0003800000 */
.L_x_40911:
        /* <DEDUP_REMOVED lines=307> */
.L_x_40983:
        /* <DEDUP_REMOVED lines=20> */
.L_x_40987:
[----:B------:R0:W5:Y:S01]  /*75d0*/  LDG.E.U8 R0, desc[UR36][R2.64] ;  /* 0x0000002402007981 */ /* 0x000162000c1e1100 */
[----:B------:R-:W-:Y:S05]  /*75e0*/  BRA `(.L_x_40989) ;  /* 0x0000000c00547947 */ /* 0x000fea0003800000 */
.L_x_40986:
        /* <DEDUP_REMOVED lines=8> */
.L_x_40991:
[----:B------:R0:W5:Y:S01]  /*7670*/  LDG.E.U8 R0, desc[UR36][R2.64] ;  /* 0x0000002402007981 */ /* 0x000162000c1e1100 */
[----:B------:R-:W-:Y:S05]  /*7680*/  BRA `(.L_x_40989) ;  /* 0x0000000c002c7947 */ /* 0x000fea0003800000 */
.L_x_40990:
[----:B------:R0:W5:Y:S01]  /*7690*/  LDG.E.U16 R0, desc[UR36][R2.64] ;  /* 0x0000002402007981 */ /* 0x000162000c1e1500 */
[----:B------:R-:W-:Y:S05]  /*76a0*/  BRA `(.L_x_40989) ;  /* 0x0000000c00247947 */ /* 0x000fea0003800000 */
.L_x_40985:
        /* <DEDUP_REMOVED lines=9> */
.L_x_40993:
[----:B------:R-:W2:Y:S02]  /*7740*/  LDG.E.U16 R4, desc[UR36][R2.64] ;  /* 0x0000002402047981 */ /* 0x000ea4000c1e1500 */
[----:B--2---:R-:W-:-:S06]  /*7750*/  HADD2.F32 R4, -RZ, R4.H0_H0 ;  /* 0x20000004ff047230 */ /* 0x004fcc0000004100 */
[----:B------:R-:W0:Y:S02]  /*7760*/  F2I.FTZ.TRUNC.NTZ R4, R4 ;  /* 0x0000000400047305 */ /* 0x000e24000021f100 */
[----:B0-----:R-:W-:Y:S01]  /*7770*/  PRMT R0, R4, 0x7610, R0 ;  /* 0x0000761004007816 */ /* 0x001fe20000000000 */
[----:B------:R-:W-:Y:S06]  /*7780*/  BRA `(.L_x_40989) ;  /* 0x0000000800ec7947 */ /* 0x000fec0003800000 */
.L_x_40992:
        /* <DEDUP_REMOVED lines=9> */
.L_x_40995:
[----:B------:R-:W2:Y:S02]  /*7820*/  LDG.E.U16 R2, desc[UR36][R2.64] ;  /* 0x0000002402027981 */ /* 0x000ea4000c1e1500 */
[----:B--2---:R-:W-:-:S06]  /*7830*/  HADD2.F32 R4, -RZ, R2.H0_H0 ;  /* 0x20000002ff047230 */ /* 0x004fcc0000004100 */
[----:B------:R-:W0:Y:S02]  /*7840*/  F2I.FTZ.TRUNC.NTZ R4, R4 ;  /* 0x0000000400047305 */ /* 0x000e24000021f100 */
[----:B0-----:R-:W-:Y:S01]  /*7850*/  PRMT R0, R4, 0x7610, R0 ;  /* 0x0000761004007816 */ /* 0x001fe20000000000 */
[----:B------:R-:W-:Y:S06]  /*7860*/  BRA `(.L_x_40989) ;  /* 0x0000000800b47947 */ /* 0x000fec0003800000 */
.L_x_40994:
[----:B------:R-:W2:Y:S02]  /*7870*/  LDG.E.64 R2, desc[UR36][R2.64] ;  /* 0x0000002402027981 */ /* 0x000ea4000c1e1b00 */
[----:B--2---:R0:W1:Y:S01]  /*7880*/  F2I.F64.TRUNC R0, R2 ;  /* 0x0000000200007311 */ /* 0x004062000030d100 */
[----:B------:R-:W-:Y:S05]  /*7890*/  BRA `(.L_x_40989) ;  /* 0x0000000800a87947 */ /* 0x000fea0003800000 */
.L_x_40984:
        /* <DEDUP_REMOVED lines=12> */
.L_x_40998:
[----:B------:R-:W2:Y:S02]  /*7960*/  LDG.E.64 R2, desc[UR36][R2.64] ;  /* 0x0000002402027981 */ /* 0x000ea4000c1e1b00 */
[----:B--2---:R3:W4:Y:S01]  /*7970*/  F2I.F64.TRUNC R0, R2 ;  /* 0x0000000200007311 */ /* 0x004722000030d100 */
[----:B------:R-:W-:Y:S05]  /*7980*/  BRA `(.L_x_40989) ;  /* 0x00000008006c7947 */ /* 0x000fea0003800000 */
.L_x_40997:
        /* <DEDUP_REMOVED lines=28> */
.L_x_41000:
        /* <DEDUP_REMOVED lines=15> */
.L_x_40999:
[----:B------:R-:W2:Y:S02]  /*7c40*/  LDG.E.U16 R4, desc[UR36][R2.64] ;  /* 0x0000002402047981 */ /* 0x000ea4000c1e1500 */
[----:B--2---:R-:W-:-:S06]  /*7c50*/  IMAD.U32 R4, R4, 0x10000, RZ ;  /* 0x0001000004047824 */ /* 0x004fcc00078e00ff */
[----:B------:R-:W0:Y:S02]  /*7c60*/  F2I.FTZ.TRUNC.NTZ R4, R4 ;  /* 0x0000000400047305 */ /* 0x000e24000021f100 */
[----:B0-----:R-:W-:Y:S01]  /*7c70*/  PRMT R0, R4, 0x7610, R0 ;  /* 0x0000761004007816 */ /* 0x001fe20000000000 */
[----:B------:R-:W-:Y:S06]  /*7c80*/  BRA `(.L_x_40989) ;  /* 0x0000000400ac7947 */ /* 0x000fec0003800000 */
.L_x_40996:
        /* <DEDUP_REMOVED lines=10> */
.L_x_41003:
        /* <DEDUP_REMOVED lines=21> */
.L_x_41007:
[----:B------:R-:W-:Y:S05]  /*7e80*/  BSYNC B1 ;  /* 0x0000000000017941 */ /* 0x000fea0003800000 */
.L_x_41006:
[----:B------:R-:W-:Y:S01]  /*7e90*/  IMAD.SHL.U32 R2, R2, 0x100000, RZ ;  /* 0x0010000002027824 */ /* 0x000fe200078e00ff */
[----:B------:R-:W-:-:S04]  /*7ea0*/  LEA R3, R0, 0x3b800000, 0x17 ;  /* 0x3b80000000037811 */ /* 0x000fc800078eb8ff */
[----:B------:R-:W-:-:S07]  /*7eb0*/  LOP3.LUT R4, R3, R2, R4, 0xfe, !PT ;  /* 0x0000000203047212 */ /* 0x000fce00078efe04 */
.L_x_41005:
[----:B------:R-:W-:Y:S05]  /*7ec0*/  BSYNC B0 ;  /* 0x0000000000007941 */ /* 0x000fea0003800000 */
.L_x_41004:
[----:B------:R-:W0:Y:S02]  /*7ed0*/  F2I.FTZ.TRUNC.NTZ R4, R4 ;  /* 0x0000000400047305 */ /* 0x000e24000021f100 */
[----:B0-----:R-:W-:Y:S01]  /*7ee0*/  PRMT R0, R4, 0x7610, R0 ;  /* 0x0000761004007816 */ /* 0x001fe20000000000 */
[----:B------:R-:W-:Y:S06]  /*7ef0*/  BRA `(.L_x_40989) ;  /* 0x0000000400107947 */ /* 0x000fec0003800000 */
.L_x_41002:
        /* <DEDUP_REMOVED lines=21> */
.L_x_41011:
[----:B------:R-:W-:Y:S05]  /*8050*/  BSYNC B1 ;  /* 0x0000000000017941 */ /* 0x000fea0003800000 */
.L_x_41010:
[----:B------:R-:W-:Y:S01]  /*8060*/  IMAD.SHL.U32 R2, R2, 0x200000, RZ ;  /* 0x0020000002027824 */ /* 0x000fe200078e00ff */
[----:B------:R-:W-:-:S04]  /*8070*/  LEA R3, R0, 0x37800000, 0x17 ;  /* 0x3780000000037811 */ /* 0x000fc800078eb8ff */
[----:B------:R-:W-:-:S07]  /*8080*/  LOP3.LUT R4, R3, R2, R4, 0xfe, !PT ;  /* 0x0000000203047212 */ /* 0x000fce00078efe04 */
.L_x_41009:
[----:B------:R-:W-:Y:S05]  /*8090*/  BSYNC B0 ;  /* 0x0000000000007941 */ /* 0x000fea0003800000 */
.L_x_41008:
[----:B------:R-:W0:Y:S02]  /*80a0*/  F2I.FTZ.TRUNC.NTZ R4, R4 ;  /* 0x0000000400047305 */ /* 0x000e24000021f100 */
[----:B0-----:R-:W-:Y:S01]  /*80b0*/  PRMT R0, R4, 0x7610, R0 ;  /* 0x0000761004007816 */ /* 0x001fe20000000000 */
[----:B------:R-:W-:Y:S06]  /*80c0*/  BRA `(.L_x_40989) ;  /* 0x00000000009c7947 */ /* 0x000fec0003800000 */
.L_x_41001:
        /* <DEDUP_REMOVED lines=14> */
.L_x_41015:
[----:B------:R-:W-:Y:S05]  /*81b0*/  BSYNC B0 ;  /* 0x0000000000007941 */ /* 0x000fea0003800000 */
.L_x_41014:
[----:B------:R-:W0:Y:S02]  /*81c0*/  F2I.FTZ.TRUNC.NTZ R4, R4 ;  /* 0x0000000400047305 */ /* 0x000e24000021f100 */
[----:B0-----:R-:W-:Y:S01]  /*81d0*/  PRMT R0, R4, 0x7610, R0 ;  /* 0x0000761004007816 */ /* 0x001fe20000000000 */
[----:B------:R-:W-:Y:S06]  /*81e0*/  BRA `(.L_x_40989) ;  /* 0x0000000000547947 */ /* 0x000fec0003800000 */
.L_x_40988:
        /* <DEDUP_REMOVED lines=16> */
.L_x_41016:
[----:B------:R-:W-:Y:S01]  /*82f0*/  PRMT R0, RZ, 0x7610, R0 ;  /* 0x00007610ff007816 */ /* 0x000fe20000000000 */
[----:B------:R-:W-:Y:S06]  /*8300*/  BRA `(.L_x_40989) ;  /* 0x00000000000c7947 */ /* 0x000fec0003800000 */
.L_x_41013:
[----:B------:R1:W5:Y:S01]  /*8310*/  LDG.E.U8 R0, desc[UR36][R2.64] ;  /* 0x0000002402007981 */ /* 0x000362000c1e1100 */
[----:B------:R-:W-:Y:S05]  /*8320*/  BRA `(.L_x_40989) ;  /* 0x0000000000047947 */ /* 0x000fea0003800000 */
.L_x_41012:
[----:B------:R2:W5:Y:S02]  /*8330*/  LDG.E.U8 R0, desc[UR36][R2.64] ;  /* 0x0000002402007981 */ /* 0x000564000c1e1100 */
.L_x_40989:
        /* <DEDUP_REMOVED lines=19> */
.L_x_41020:
[----:B------:R3:W-:Y:S01]  /*8470*/  STG.E.U8 desc[UR36][R16.64], R2 ;  /* 0x0000000210007986 */ /* 0x0007e2000c101124 */
[----:B------:R-:W-:Y:S05]  /*8480*/  BRA `(.L_x_41022) ;  /* 0x0000000c00487947 */ /* 0x000fea0003800000 */
.L_x_41019:
        /* <DEDUP_REMOVED lines=9> */
.L_x_41024:
[----:B------:R2:W-:Y:S01]  /*8520*/  STG.E desc[UR36][R16.64], R2 ;  /* 0x0000000210007986 */ /* 0x0005e2000c101924 */
[----:B------:R-:W-:Y:S05]  /*8530*/  BRA `(.L_x_41022) ;  /* 0x0000000c001c7947 */ /* 0x000fea0003800000 */
.L_x_41023:
[----:B------:R0:W-:Y:S01]  /*8540*/  STG.E.U16 desc[UR36][R16.64], R2 ;  /* 0x0000000210007986 */ /* 0x0001e2000c101524 */
[----:B------:R-:W-:Y:S05]  /*8550*/  BRA `(.L_x_41022) ;  /* 0x0000000c00147947 */ /* 0x000fea0003800000 */
.L_x_41018:
        /* <DEDUP_REMOVED lines=9> */
.L_x_41026:
[----:B------:R-:W-:-:S04]  /*85f0*/  I2FP.F32.U32 R0, R2 ;  /* 0x0000000200007245 */ /* 0x000fc80000201000 */
[----:B------:R-:W-:-:S05]  /*8600*/  F2FP.F16.F32.PACK_AB R0, RZ, R0 ;  /* 0x00000000ff00723e */ /* 0x000fca00000000ff */
[----:B------:R0:W-:Y:S01]  /*8610*/  STG.E.U16 desc[UR36][R16.64], R0 ;  /* 0x0000000010007986 */ /* 0x0001e2000c101524 */
[----:B------:R-:W-:Y:S05]  /*8620*/  BRA `(.L_x_41022) ;  /* 0x0000000800e07947 */ /* 0x000fea0003800000 */
.L_x_41025:
        /* <DEDUP_REMOVED lines=10> */
.L_x_41028:
[----:B------:R-:W-:-:S04]  /*86d0*/  I2FP.F32.U32 R2, R2 ;  /* 0x0000000200027245 */ /* 0x000fc80000201000 */
[----:B------:R-:W-:-:S04]  /*86e0*/  F2FP.F16.F32.PACK_AB R3, RZ, R2 ;  /* 0x00000002ff03723e */ /* 0x000fc800000000ff */
[----:B------:R-:W-:-:S05]  /*86f0*/  PRMT R3, R3, 0x5410, RZ ;  /* 0x0000541003037816 */ /* 0x000fca00000000ff */
[----:B------:R0:W-:Y:S01]  /*8700*/  STG.E desc[UR36][R16.64], R3 ;  /* 0x0000000310007986 */ /* 0x0001e2000c101924 */
[----:B------:R-:W-:Y:S05]  /*8710*/  BRA `(.L_x_41022) ;  /* 0x0000000800a47947 */ /* 0x000fea0003800000 */
.L_x_41027:
[----:B------:R-:W0:Y:S02]  /*8720*/  I2F.F64.U32 R2, R2 ;  /* 0x0000000200027312 */ /* 0x000e240000201800 */
[----:B0-----:R0:W-:Y:S01]  /*8730*/  STG.E.64 desc[UR36][R16.64], R2 ;  /* 0x0000000210007986 */ /* 0x0011e2000c101b24 */
[----:B------:R-:W-:Y:S05]  /*8740*/  BRA `(.L_x_41022) ;  /* 0x0000000800987947 */ /* 0x000fea0003800000 */
.L_x_41017:
        /* <DEDUP_REMOVED lines=10> */
.L_x_41031:
[----:B------:R-:W0:Y:S01]  /*87f0*/  I2F.F64.U32 R4, R2 ;  /* 0x0000000200047312 */ /* 0x000e220000201800 */
[----:B------:R-:W-:-:S05]  /*8800*/  CS2R R6, SRZ ;  /* 0x0000000000067805 */ /* 0x000fca000001ff00 */
[----:B0-----:R0:W-:Y:S01]  /*8810*/  STG.E.128 desc[UR36][R16.64], R4 ;  /* 0x0000000410007986 */ /* 0x0011e2000c101d24 */
[----:B------:R-:W-:Y:S05]  /*8820*/  BRA `(.L_x_41022) ;  /* 0x0000000800607947 */ /* 0x000fea0003800000 */
.L_x_41030:
        /* <DEDUP_REMOVED lines=21> */
.L_x_41035:
[----:B------:R-:W-:Y:S05]  /*8980*/  BSYNC B0 ;  /* 0x0000000000007941 */ /* 0x000fea0003800000 */
.L_x_41034:
[----:B------:R-:W-:-:S05]  /*8990*/  LOP3.LUT R3, R0, R3, RZ, 0xfc, !PT ;  /* 0x0000000300037212 */ /* 0x000fca00078efcff */
[----:B------:R0:W-:Y:S01]  /*89a0*/  STG.E.U8 desc[UR36][R16.64], R3 ;  /* 0x0000000310007986 */ /* 0x0001e2000c101124 */
[----:B------:R-:W-:Y:S05]  /*89b0*/  BRA `(.L_x_41022) ;  /* 0x0000000400fc7947 */ /* 0x000fea0003800000 */
.L_x_41033:
        /* <DEDUP_REMOVED lines=13> */
.L_x_41037:
[----:B------:R-:W-:Y:S01]  /*8a90*/  IMAD.MOV.U32 R0, RZ, RZ, 0x7f ;  /* 0x0000007fff007424 */ /* 0x000fe200078e00ff */
[----:B------:R-:W-:-:S04]  /*8aa0*/  ISETP.GT.U32.AND P0, PT, R2, 0x7f800000, PT ;  /* 0x7f8000000200780c */ /* 0x000fc80003f04070 */
[----:B------:R-:W-:-:S09]  /*8ab0*/  SEL R0, R0, 0x7c, P0 ;  /* 0x0000007c00007807 */ /* 0x000fd20000000000 */
.L_x_41038:
[----:B------:R-:W-:Y:S05]  /*8ac0*/  BSYNC B0 ;  /* 0x0000000000007941 */ /* 0x000fea0003800000 */
.L_x_41036:
[----:B------:R-:W-:-:S04]  /*8ad0*/  LOP3.LUT R2, R3, 0x80000000, RZ, 0xc0, !PT ;  /* 0x8000000003027812 */ /* 0x000fc800078ec0ff */
[----:B------:R-:W-:-:S04]  /*8ae0*/  SHF.R.U32.HI R3, RZ, 0x18, R2 ;  /* 0x00000018ff037819 */ /* 0x000fc80000011602 */
[----:B------:R-:W-:-:S05]  /*8af0*/  LOP3.LUT R3, R0, R3, RZ, 0xfc, !PT ;  /* 0x0000000300037212 */ /* 0x000fca00078efcff */
[----:B------:R0:W-:Y:S01]  /*8b00*/  STG.E.U8 desc[UR36][R16.64], R3 ;  /* 0x0000000310007986 */ /* 0x0001e2000c101124 */
[----:B------:R-:W-:Y:S05]  /*8b10*/  BRA `(.L_x_41022) ;  /* 0x0000000400a47947 */ /* 0x000fea0003800000 */
.L_x_41032:
[----:B------:R-:W-:-:S04]  /*8b20*/  I2FP.F32.U32 R0, R2 ;  /* 0x0000000200007245 */ /* 0x000fc80000201000 */
[----:B------:R-:W-:-:S05]  /*8b30*/  F2FP.BF16.F32.PACK_AB R0, RZ, R0 ;  /* 0x00000000ff00723e */ /* 0x000fca00000010ff */
[----:B------:R0:W-:Y:S01]  /*8b40*/  STG.E.U16 desc[UR36][R16.64], R0 ;  /* 0x0000000010007986 */ /* 0x0001e2000c101524 */
[----:B------:R-:W-:Y:S05]  /*8b50*/  BRA `(.L_x_41022) ;  /* 0x0000000400947947 */ /* 0x000fea0003800000 */
.L_x_41029:
        /* <DEDUP_REMOVED lines=10> */
.L_x_41041:
        /* <DEDUP_REMOVED lines=17> */
.L_x_41044:
[----:B------:R-:W-:-:S04]  /*8d10*/  LOP3.LUT R2, R3, 0x80000000, RZ, 0xc0, !PT ;  /* 0x8000000003027812 */ /* 0x000fc800078ec0ff */
[----:B------:R-:W-:-:S04]  /*8d20*/  SHF.R.U32.HI R3, RZ, 0x18, R2 ;  /* 0x00000018ff037819 */ /* 0x000fc80000011602 */
[----:B------:R-:W-:-:S04]  /*8d30*/  LOP3.LUT R0, R0, R3, RZ, 0xfc, !PT ;  /* 0x0000000300007212 */ /* 0x000fc800078efcff */
[----:B------:R-:W-:-:S07]  /*8d40*/  PRMT R8, R0, 0x7610, R8 ;  /* 0x0000761000087816 */ /* 0x000fce0000000008 */
.L_x_41043:
[----:B------:R-:W-:Y:S05]  /*8d50*/  BSYNC B0 ;  /* 0x0000000000007941 */ /* 0x000fea0003800000 */
.L_x_41042:
[----:B------:R0:W-:Y:S01]  /*8d60*/  STG.E.U8 desc[UR36][R16.64], R8 ;  /* 0x0000000810007986 */ /* 0x0001e2000c101124 */
[----:B------:R-:W-:Y:S05]  /*8d70*/  BRA `(.L_x_41022) ;  /* 0x00000004000c7947 */ /* 0x000fea0003800000 */
.L_x_41040:
        /* <DEDUP_REMOVED lines=17> */
.L_x_41047:
[----:B------:R-:W-:-:S04]  /*8e90*/  LOP3.LUT R2, R3, 0x80000000, RZ, 0xc0, !PT ;  /* 0x8000000003027812 */ /* 0x000fc800078ec0ff */
[----:B------:R-:W-:-:S04]  /*8ea0*/  SHF.R.U32.HI R3, RZ, 0x18, R2 ;  /* 0x00000018ff037819 */ /* 0x000fc80000011602 */
[----:B------:R-:W-:-:S04]  /*8eb0*/  LOP3.LUT R0, R0, R3, RZ, 0xfc, !PT ;  /* 0x0000000300007212 */ /* 0x000fc800078efcff */
[----:B------:R-:W-:-:S07]  /*8ec0*/  PRMT R8, R0, 0x7610, R8 ;  /* 0x0000761000087816 */ /* 0x000fce0000000008 */
.L_x_41046:
[----:B------:R-:W-:Y:S05]  /*8ed0*/  BSYNC B0 ;  /* 0x0000000000007941 */ /* 0x000fea0003800000 */
.L_x_41045:
[----:B------:R0:W-:Y:S01]  /*8ee0*/  STG.E.U8 desc[UR36][R16.64], R8 ;  /* 0x0000000810007986 */ /* 0x0001e2000c101124 */
[----:B------:R-:W-:Y:S05]  /*8ef0*/  BRA `(.L_x_41022) ;  /* 0x0000000000ac7947 */ /* 0x000fea0003800000 */
.L_x_41039:
        /* <DEDUP_REMOVED lines=22> */
.L_x_41021:
        /* <DEDUP_REMOVED lines=16> */
.L_x_41050:
[----:B------:R-:W-:Y:S05]  /*9160*/  BRA `(.L_x_41022) ;  /* 0x0000000000107947 */ /* 0x000fea0003800000 */
.L_x_41049:
[----:B------:R-:W-:-:S05]  /*9170*/  IMAD.MOV.U32 R3, RZ, RZ, RZ ;  /* 0x000000ffff037224 */ /* 0x000fca00078e00ff */
[----:B------:R0:W-:Y:S01]  /*9180*/  STG.E.64 desc[UR36][R16.64], R2 ;  /* 0x0000000210007986 */ /* 0x0001e2000c101b24 */
[----:B------:R-:W-:Y:S05]  /*9190*/  BRA `(.L_x_41022) ;  /* 0x0000000000047947 */ /* 0x000fea0003800000 */
.L_x_41048:
[----:B------:R0:W-:Y:S02]  /*91a0*/  STG.E desc[UR36][R16.64], R2 ;  /* 0x0000000210007986 */ /* 0x0001e4000c101924 */
.L_x_41022:
[----:B------:R-:W-:-:S07]  /*91b0*/  VIADD R19, R19, 0x80 ;  /* 0x0000008013137836 */ /* 0x000fce0000000000 */
.L_x_40982:
[----:B------:R-:W-:Y:S05]  /*91c0*/  BSYNC B6 ;  /* 0x0000000000067941 */ /* 0x000fea0003800000 */
.L_x_40981:
        /* <DEDUP_REMOVED lines=306> */
.L_x_41051:
        /* <DEDUP_REMOVED lines=20> */
.L_x_41055:
[----:B------:R4:W5:Y:S01]  /*a630*/  LDG.E.U8 R0, desc[UR36][R2.64] ;  /* 0x0000002402007981 */ /* 0x000962000c1e1100 */
[----:B------:R-:W-:Y:S05]  /*a640*/  BRA `(.L_x_41057) ;  /* 0x0000000c00547947 */ /* 0x000fea0003800000 */
.L_x_41054:
        /* <DEDUP_REMOVED lines=8> */
.L_x_41059:
[----:B------:R2:W5:Y:S01]  /*a6d0*/  LDG.E.U8 R0, desc[UR36][R2.64] ;  /* 0x0000002402007981 */ /* 0x000562000c1e1100 */
[----:B------:R-:W-:Y:S05]  /*a6e0*/  BRA `(.L_x_41057) ;  /* 0x0000000c002c7947 */ /* 0x000fea0003800000 */
.L_x_41058:
[----:B------:R0:W5:Y:S01]  /*a6f0*/  LDG.E.U16 R0, desc[UR36][R2.64] ;  /* 0x0000002402007981 */ /* 0x000162000c1e1500 */
[----:B------:R-:W-:Y:S05]  /*a700*/  BRA `(.L_x_41057) ;  /* 0x0000000c00247947 */ /* 0x000fea0003800000 */
.L_x_41053:
        /* <DEDUP_REMOVED lines=9> */
.L_x_41061:
[----:B------:R-:W2:Y:S02]  /*a7a0*/  LDG.E.U16 R4, desc[UR36][R2.64] ;  /* 0x0000002402047981 */ /* 0x000ea4000c1e1500 */
[----:B--2---:R-:W-:-:S06]  /*a7b0*/  HADD2.F32 R4, -RZ, R4.H0_H0 ;  /* 0x20000004ff047230 */ /* 0x004fcc0000004100 */
[----:B------:R-:W0:Y:S02]  /*a7c0*/  F2I.FTZ.TRUNC.NTZ R4, R4 ;  /* 0x0000000400047305 */ /* 0x000e24000021f100 */
[----:B0-----:R-:W-:Y:S01]  /*a7d0*/  PRMT R0, R4, 0x7610, R0 ;  /* 0x0000761004007816 */ /* 0x001fe20000000000 */
[----:B------:R-:W-:Y:S06]  /*a7e0*/  BRA `(.L_x_41057) ;  /* 0x0000000800ec7947 */ /* 0x000fec0003800000 */
.L_x_41060:
        /* <DEDUP_REMOVED lines=9> */
.L_x_41063:
[----:B------:R-:W2:Y:S02]  /*a880*/  LDG.E.U16 R2, desc[UR36][R2.64] ;  /* 0x0000002402027981 */ /* 0x000ea4000c1e1500 */
[----:B--2---:R-:W-:-:S06]  /*a890*/  HADD2.F32 R4, -RZ, R2.H0_H0 ;  /* 0x20000002ff047230 */ /* 0x004fcc0000004100 */
[----:B------:R-:W0:Y:S02]  /*a8a0*/  F2I.FTZ.TRUNC.NTZ R4, R4 ;  /* 0x0000000400047305 */ /* 0x000e24000021f100 */
[----:B0-----:R-:W-:Y:S01]  /*a8b0*/  PRMT R0, R4, 0x7610, R0 ;  /* 0x0000761004007816 */ /* 0x001fe20000000000 */
[----:B------:R-:W-:Y:S06]  /*a8c0*/  BRA `(.L_x_41057) ;  /* 0x0000000800b47947 */ /* 0x000fec0003800000 */
.L_x_41062:
[----:B------:R-:W2:Y:S02]  /*a8d0*/  LDG.E.64 R2, desc[UR36][R2.64] ;  /* 0x0000002402027981 */ /* 0x000ea4000c1e1b00 */
[----:B--2---:R0:W1:Y:S01]  /*a8e0*/  F2I.F64.TRUNC R0, R2 ;  /* 0x0000000200007311 */ /* 0x004062000030d100 */
[----:B------:R-:W-:Y:S05]  /*a8f0*/  BRA `(.L_x_41057) ;  /* 0x0000000800a87947 */ /* 0x000fea0003800000 */
.L_x_41052:
        /* <DEDUP_REMOVED lines=12> */
.L_x_41066:
[----:B------:R-:W2:Y:S02]  /*a9c0*/  LDG.E.64 R2, desc[UR36][R2.64] ;  /* 0x0000002402027981 */ /* 0x000ea4000c1e1b00 */
[----:B--2---:R0:W1:Y:S01]  /*a9d0*/  F2I.F64.TRUNC R0, R2 ;  /* 0x0000000200007311 */ /* 0x004062000030d100 */
[----:B------:R-:W-:Y:S05]  /*a9e0*/  BRA `(.L_x_41057) ;  /* 0x00000008006c7947 */ /* 0x000fea0003800000 */
.L_x_41065:
        /* <DEDUP_REMOVED lines=28> */
.L_x_41068:
        /* <DEDUP_REMOVED lines=15> */
.L_x_41067:
[----:B------:R-:W2:Y:S02]  /*aca0*/  LDG.E.U16 R4, desc[UR36][R2.64] ;  /* 0x0000002402047981 */ /* 0x000ea4000c1e1500 */
[----:B--2---:R-:W-:-:S06]  /*acb0*/  IMAD.U32 R4, R4, 0x10000, RZ ;  /* 0x0001000004047824 */ /* 0x004fcc00078e00ff */
[----:B------:R-:W0:Y:S02]  /*acc0*/  F2I.FTZ.TRUNC.NTZ R4, R4 ;  /* 0x0000000400047305 */ /* 0x000e24000021f100 */
[----:B0-----:R-:W-:Y:S01]  /*acd0*/  PRMT R0, R4, 0x7610, R0 ;  /* 0x0000761004007816 */ /* 0x001fe20000000000 */
[----:B------:R-:W-:Y:S06]  /*ace0*/  BRA `(.L_x_41057) ;  /* 0x0000000400ac7947 */ /* 0x000fec0003800000 */
.L_x_41064:
        /* <DEDUP_REMOVED lines=10> */
.L_x_41071:
        /* <DEDUP_REMOVED lines=21> */
.L_x_41075:
[----:B------:R-:W-:Y:S05]  /*aee0*/  BSYNC B1 ;  /* 0x0000000000017941 */ /* 0x000fea0003800000 */
.L_x_41074:
[----:B------:R-:W-:Y:S01]  /*aef0*/  IMAD.SHL.U32 R2, R2, 0x100000, RZ ;  /* 0x0010000002027824 */ /* 0x000fe200078e00ff */
[----:B------:R-:W-:-:S04]  /*af00*/  LEA R3, R0, 0x3b800000, 0x17 ;  /* 0x3b80000000037811 */ /* 0x000fc800078eb8ff */
[----:B------:R-:W-:-:S07]  /*af10*/  LOP3.LUT R4, R3, R2, R4, 0xfe, !PT ;  /* 0x0000000203047212 */ /* 0x000fce00078efe04 */
.L_x_41073:
[----:B------:R-:W-:Y:S05]  /*af20*/  BSYNC B0 ;  /* 0x0000000000007941 */ /* 0x000fea0003800000 */
.L_x_41072:
[----:B------:R-:W0:Y:S02]  /*af30*/  F2I.FTZ.TRUNC.NTZ R4, R4 ;  /* 0x0000000400047305 */ /* 0x000e24000021f100 */
[----:B0-----:R-:W-:Y:S01]  /*af40*/  PRMT R0, R4, 0x7610, R0 ;  /* 0x0000761004007816 */ /* 0x001fe20000000000 */
[----:B------:R-:W-:Y:S06]  /*af50*/  BRA `(.L_x_41057) ;  /* 0x0000000400107947 */ /* 0x000fec0003800000 */
.L_x_41070:
        /* <DEDUP_REMOVED lines=21> */
.L_x_41079:
[----:B------:R-:W-:Y:S05]  /*b0b0*/  BSYNC B1 ;  /* 0x0000000000017941 */ /* 0x000fea0003800000 */
.L_x_41078:
[----:B------:R-:W-:Y:S01]  /*b0c0*/  IMAD.SHL.U32 R2, R2, 0x200000, RZ ;  /* 0x0020000002027824 */ /* 0x000fe200078e00ff */
[----:B------:R-:W-:-:S04]  /*b0d0*/  LEA R3, R0, 0x37800000, 0x17 ;  /* 0x3780000000037811 */ /* 0x000fc800078eb8ff */
[----:B------:R-:W-:-:S07]  /*b0e0*/  LOP3.LUT R4, R3, R2, R4, 0xfe, !PT ;  /* 0x0000000203047212 */ /* 0x000fce00078efe04 */
.L_x_41077:
[----:B------:R-:W-:Y:S05]  /*b0f0*/  BSYNC B0 ;  /* 0x0000000000007941 */ /* 0x000fea0003800000 */
.L_x_41076:
[----:B------:R-:W0:Y:S02]  /*b100*/  F2I.FTZ.TRUNC.NTZ R4, R4 ;  /* 0x0000000400047305 */ /* 0x000e24000021f100 */
[----:B0-----:R-:W-:Y:S01]  /*b110*/  PRMT R0, R4, 0x7610, R0 ;  /* 0x0000761004007816 */ /* 0x001fe20000000000 */
[----:B------:R-:W-:Y:S06]  /*b120*/  BRA `(.L_x_41057) ;  /* 0x00000000009c7947 */ /* 0x000fec0003800000 */
.L_x_41069:
        /* <DEDUP_REMOVED lines=14> */
.L_x_41083:
[----:B------:R-:W-:Y:S05]  /*b210*/  BSYNC B0 ;  /* 0x0000000000007941 */ /* 0x000fea0003800000 */
.L_x_41082:
[----:B------:R-:W0:Y:S02]  /*b220*/  F2I.FTZ.TRUNC.NTZ R4, R4 ;  /* 0x0000000400047305 */ /* 0x000e24000021f100 */
[----:B0-----:R-:W-:Y:S01]  /*b230*/  PRMT R0, R4, 0x7610, R0 ;  /* 0x0000761004007816 */ /* 0x001fe20000000000 */
[----:B------:R-:W-:Y:S06]  /*b240*/  BRA `(.L_x_41057) ;  /* 0x0000000000547947 */ /* 0x000fec0003800000 */
.L_x_41056:
        /* <DEDUP_REMOVED lines=16> */
.L_x_41084:
[----:B------:R-:W-:Y:S01]  /*b350*/  PRMT R0, RZ, 0x7610, R0 ;  /* 0x00007610ff007816 */ /* 0x000fe20000000000 */
[----:B------:R-:W-:Y:S06]  /*b360*/  BRA `(.L_x_41057) ;  /* 0x00000000000c7947 */ /* 0x000fec0003800000 */
.L_x_41081:
[----:B------:R0:W5:Y:S01]  /*b370*/  LDG.E.U8 R0, desc[UR36][R2.64] ;  /* 0x0000002402007981 */ /* 0x000162000c1e1100 */
[----:B------:R-:W-:Y:S05]  /*b380*/  BRA `(.L_x_41057) ;  /* 0x0000000000047947 */ /* 0x000fea0003800000 */
.L_x_41080:
[----:B------:R0:W5:Y:S02]  /*b390*/  LDG.E.U8 R0, desc[UR36][R2.64] ;  /* 0x0000002402007981 */ /* 0x000164000c1e1100 */
.L_x_41057:
[----:B01234-:R-:W0:Y:S01]  /*b3a0*/  LDC.U8 R3, c[0x0][0x422] ;  /* 0x00010880ff037b82 */ /* 0x01fe220000000000 */
[----:B-----5:R-:W-:Y:S01]  /*b3b0*/  LOP3.LUT P0, RZ, R0, 0xff, RZ, 0xc0, !PT ;  /* 0x000000ff00ff7812 */ /* 0x020fe2000780c0ff */
        /* <DEDUP_REMOVED lines=17> */
.L_x_41088:
[----:B------:R-:W-:Y:S01]  /*b4d0*/  STG.E.U8 desc[UR36][R16.64], R2 ;  /* 0x0000000210007986 */ /* 0x000fe2000c101124 */
[----:B------:R-:W-:Y:S05]  /*b4e0*/  EXIT ;  /* 0x000000000000794d */ /* 0x000fea0003800000 */
.L_x_41087:
        /* <DEDUP_REMOVED lines=9> */
.L_x_41091:
[----:B------:R-:W-:Y:S01]  /*b580*/  STG.E desc[UR36][R16.64], R2 ;  /* 0x0000000210007986 */ /* 0x000fe2000c101924 */
[----:B------:R-:W-:Y:S05]  /*b590*/  EXIT ;  /* 0x000000000000794d */ /* 0x000fea0003800000 */
.L_x_41090:
[----:B------:R-:W-:Y:S01]  /*b5a0*/  STG.E.U16 desc[UR36][R16.64], R2 ;  /* 0x0000000210007986 */ /* 0x000fe2000c101524 */
[----:B------:R-:W-:Y:S05]  /*b5b0*/  EXIT ;  /* 0x000000000000794d */ /* 0x000fea0003800000 */
.L_x_41086:
        /* <DEDUP_REMOVED lines=9> */
.L_x_41093:
[----:B------:R-:W-:-:S04]  /*b650*/  I2FP.F32.U32 R0, R2 ;  /* 0x0000000200007245 */ /* 0x000fc80000201000 */
[----:B------:R-:W-:-:S05]  /*b660*/  F2FP.F16.F32.PACK_AB R0, RZ, R0 ;  /* 0x00000000ff00723e */ /* 0x000fca00000000ff */
[----:B------:R-:W-:Y:S01]  /*b670*/  STG.E.U16 desc[UR36][R16.64], R0 ;  /* 0x0000000010007986 */ /* 0x000fe2000c101524 */
[----:B------:R-:W-:Y:S05]  /*b680*/  EXIT ;  /* 0x000000000000794d */ /* 0x000fea0003800000 */
.L_x_41092:
        /* <DEDUP_REMOVED lines=10> */
.L_x_41095:
[----:B------:R-:W-:-:S04]  /*b730*/  I2FP.F32.U32 R2, R2 ;  /* 0x0000000200027245 */ /* 0x000fc80000201000 */
[----:B------:R-:W-:-:S04]  /*b740*/  F2FP.F16.F32.PACK_AB R3, RZ, R2 ;  /* 0x00000002ff03723e */ /* 0x000fc800000000ff */
[----:B------:R-:W-:-:S05]  /*b750*/  PRMT R3, R3, 0x5410, RZ ;  /* 0x0000541003037816 */ /* 0x000fca00000000ff */
[----:B------:R-:W-:Y:S01]  /*b760*/  STG.E desc[UR36][R16.64], R3 ;  /* 0x0000000310007986 */ /* 0x000fe2000c101924 */
[----:B------:R-:W-:Y:S05]  /*b770*/  EXIT ;  /* 0x000000000000794d */ /* 0x000fea0003800000 */
.L_x_41094:
[----:B------:R-:W0:Y:S02]  /*b780*/  I2F.F64.U32 R2, R2 ;  /* 0x0000000200027312 */ /* 0x000e240000201800 */
[----:B0-----:R-:W-:Y:S01]  /*b790*/  STG.E.64 desc[UR36][R16.64], R2 ;  /* 0x0000000210007986 */ /* 0x001fe2000c101b24 */
[----:B------:R-:W-:Y:S05]  /*b7a0*/  EXIT ;  /* 0x000000000000794d */ /* 0x000fea0003800000 */
.L_x_41085:
        /* <DEDUP_REMOVED lines=10> */
.L_x_41098:
[----:B------:R-:W0:Y:S01]  /*b850*/  I2F.F64.U32 R4, R2 ;  /* 0x0000000200047312 */ /* 0x000e220000201800 */
[----:B------:R-:W-:-:S05]  /*b860*/  CS2R R6, SRZ ;  /* 0x0000000000067805 */ /* 0x000fca000001ff00 */
[----:B0-----:R-:W-:Y:S01]  /*b870*/  STG.E.128 desc[UR36][R16.64], R4 ;  /* 0x0000000410007986 */ /* 0x001fe2000c101d24 */
[----:B------:R-:W-:Y:S05]  /*b880*/  EXIT ;  /* 0x000000000000794d */ /* 0x000fea0003800000 */
.L_x_41097:
        /* <DEDUP_REMOVED lines=21> */
.L_x_41102:
[----:B------:R-:W-:Y:S05]  /*b9e0*/  BSYNC B0 ;  /* 0x0000000000007941 */ /* 0x000fea0003800000 */
.L_x_41101:
[----:B------:R-:W-:-:S05]  /*b9f0*/  LOP3.LUT R3, R0, R3, RZ, 0xfc, !PT ;  /* 0x0000000300037212 */ /* 0x000fca00078efcff */
[----:B------:R-:W-:Y:S01]  /*ba00*/  STG.E.U8 desc[UR36][R16.64], R3 ;  /* 0x0000000310007986 */ /* 0x000fe2000c101124 */
[----:B------:R-:W-:Y:S05]  /*ba10*/  EXIT ;  /* 0x000000000000794d */ /* 0x000fea0003800000 */
.L_x_41100:
        /* <DEDUP_REMOVED lines=13> */
.L_x_41104:
[----:B------:R-:W-:Y:S01]  /*baf0*/  IMAD.MOV.U32 R0, RZ, RZ, 0x7f ;  /* 0x0000007fff007424 */ /* 0x000fe200078e00ff */
[----:B------:R-:W-:-:S04]  /*bb00*/  ISETP.GT.U32.AND P0, PT, R2, 0x7f800000, PT ;  /* 0x7f8000000200780c */ /* 0x000fc80003f04070 */
[----:B------:R-:W-:-:S09]  /*bb10*/  SEL R0, R0, 0x7c, P0 ;  /* 0x0000007c00007807 */ /* 0x000fd20000000000 */
.L_x_41105:
[----:B------:R-:W-:Y:S05]  /*bb20*/  BSYNC B0 ;  /* 0x0000000000007941 */ /* 0x000fea0003800000 */
.L_x_41103:
[----:B------:R-:W-:-:S04]  /*bb30*/  LOP3.LUT R2, R3, 0x80000000, RZ, 0xc0, !PT ;  /* 0x8000000003027812 */ /* 0x000fc800078ec0ff */
[----:B------:R-:W-:-:S04]  /*bb40*/  SHF.R.U32.HI R3, RZ, 0x18, R2 ;  /* 0x00000018ff037819 */ /* 0x000fc80000011602 */
[----:B------:R-:W-:-:S05]  /*bb50*/  LOP3.LUT R3, R0, R3, RZ, 0xfc, !PT ;  /* 0x0000000300037212 */ /* 0x000fca00078efcff */
[----:B------:R-:W-:Y:S01]  /*bb60*/  STG.E.U8 desc[UR36][R16.64], R3 ;  /* 0x0000000310007986 */ /* 0x000fe2000c101124 */
[----:B------:R-:W-:Y:S05]  /*bb70*/  EXIT ;  /* 0x000000000000794d */ /* 0x000fea0003800000 */
.L_x_41099:
[----:B------:R-:W-:-:S04]  /*bb80*/  I2FP.F32.U32 R0, R2 ;  /* 0x0000000200007245 */ /* 0x000fc80000201000 */
[----:B------:R-:W-:-:S05]  /*bb90*/  F2FP.BF16.F32.PACK_AB R0, RZ, R0 ;  /* 0x00000000ff00723e */ /* 0x000fca00000010ff */
[----:B------:R-:W-:Y:S01]  /*bba0*/  STG.E.U16 desc[UR36][R16.64], R0 ;  /* 0x0000000010007986 */ /* 0x000fe2000c101524 */
[----:B------:R-:W-:Y:S05]  /*bbb0*/  EXIT ;  /* 0x000000000000794d */ /* 0x000fea0003800000 */
.L_x_41096:
        /* <DEDUP_REMOVED lines=10> */
.L_x_41108:
        /* <DEDUP_REMOVED lines=17> */
.L_x_41111:
[----:B------:R-:W-:-:S04]  /*bd70*/  LOP3.LUT R2, R3, 0x80000000, RZ, 0xc0, !PT ;  /* 0x8000000003027812 */ /* 0x000fc800078ec0ff */
[----:B------:R-:W-:-:S04]  /*bd80*/  SHF.R.U32.HI R3, RZ, 0x18, R2 ;  /* 0x00000018ff037819 */ /* 0x000fc80000011602 */
[----:B------:R-:W-:-:S04]  /*bd90*/  LOP3.LUT R0, R0, R3, RZ, 0xfc, !PT ;  /* 0x0000000300007212 */ /* 0x000fc800078efcff */
[----:B------:R-:W-:-:S07]  /*bda0*/  PRMT R8, R0, 0x7610, R8 ;  /* 0x0000761000087816 */ /* 0x000fce0000000008 */
.L_x_41110:
[----:B------:R-:W-:Y:S05]  /*bdb0*/  BSYNC B0 ;  /* 0x0000000000007941 */ /* 0x000fea0003800000 */
.L_x_41109:
[----:B------:R-:W-:Y:S01]  /*bdc0*/  STG.E.U8 desc[UR36][R16.64], R8 ;  /* 0x0000000810007986 */ /* 0x000fe2000c101124 */
[----:B------:R-:W-:Y:S05]  /*bdd0*/  EXIT ;  /* 0x000000000000794d */ /* 0x000fea0003800000 */
.L_x_41107:
        /* <DEDUP_REMOVED lines=17> */
.L_x_41114:
[----:B------:R-:W-:-:S04]  /*bef0*/  LOP3.LUT R2, R3, 0x80000000, RZ, 0xc0, !PT ;  /* 0x8000000003027812 */ /* 0x000fc800078ec0ff */
[----:B------:R-:W-:-:S04]  /*bf00*/  SHF.R.U32.HI R3, RZ, 0x18, R2 ;  /* 0x00000018ff037819 */ /* 0x000fc80000011602 */
[----:B------:R-:W-:-:S04]  /*bf10*/  LOP3.LUT R0, R0, R3, RZ, 0xfc, !PT ;  /* 0x0000000300007212 */ /* 0x000fc800078efcff */
[----:B------:R-:W-:-:S07]  /*bf20*/  PRMT R8, R0, 0x7610, R8 ;  /* 0x0000761000087816 */ /* 0x000fce0000000008 */
.L_x_41113:
[----:B------:R-:W-:Y:S05]  /*bf30*/  BSYNC B0 ;  /* 0x0000000000007941 */ /* 0x000fea0003800000 */
.L_x_41112:
[----:B------:R-:W-:Y:S01]  /*bf40*/  STG.E.U8 desc[UR36][R16.64], R8 ;  /* 0x0000000810007986 */ /* 0x000fe2000c101124 */
[----:B------:R-:W-:Y:S05]  /*bf50*/  EXIT ;  /* 0x000000000000794d */ /* 0x000fea0003800000 */
.L_x_41106:
        /* <DEDUP_REMOVED lines=22> */
.L_x_41089:
        /* <DEDUP_REMOVED lines=16> */
.L_x_41117:
[----:B------:R-:W-:Y:S05]  /*c1c0*/  EXIT ;  /* 0x000000000000794d */ /* 0x000fea0003800000 */
.L_x_41116:
[----:B------:R-:W-:-:S05]  /*c1d0*/  IMAD.MOV.U32 R3, RZ, RZ, RZ ;  /* 0x000000ffff037224 */ /* 0x000fca00078e00ff */
[----:B------:R-:W-:Y:S01]  /*c1e0*/  STG.E.64 desc[UR36][R16.64], R2 ;  /* 0x0000000210007986 */ /* 0x000fe2000c101b24 */
[----:B------:R-:W-:Y:S05]  /*c1f0*/  EXIT ;  /* 0x000000000000794d */ /* 0x000fea0003800000 */
.L_x_41115:
[----:B------:R-:W-:Y:S01]  /*c200*/  STG.E desc[UR36][R16.64], R2 ;  /* 0x0000000210007986 */ /* 0x000fe2000c101924 */
[----:B------:R-:W-:Y:S05]  /*c210*/  EXIT ;  /* 0x000000000000794d */ /* 0x000fea0003800000 */
.L_x_41118:
        /* <DEDUP_REMOVED lines=14> */
.L_x_44141:


//--------------------- .text._ZN2at6native27unrolled_elementwise_kernelINS0_13AUnaryFunctorIaabZZZNS0_23logical_and_kernel_cudaERNS_14TensorIteratorEENKUlvE0_clEvENKUlvE0_clEvEUlaaE_EESt5arrayIPcLm2EELi4E23TrivialOffsetCalculatorILi1EjESD_NS0_6memory12LoadWithCastILi1EEENSE_13StoreWithCastILi1EEEEEviT_T0_T2_T3_T4_T5_ --------------------------
	.section	.text._ZN2at6native27unrolled_elementwise_kernelINS0_13AUnaryFunctorIaabZZZNS0_23logical_and_kernel_cudaERNS_14TensorIteratorEENKUlvE0_clEvENKUlvE0_clEvEUlaaE_EESt5arrayIPcLm2EELi4E23TrivialOffsetCalculatorILi1EjESD_NS0_6memory12LoadWithCastILi1EEENSE_13StoreWithCastILi1EEEEEviT_T0_T2_T3_T4_T5_,"ax",@progbits
	.align	128
        .global         _ZN2at6native27unrolled_elementwise_kernelINS0_13AUnaryFunctorIaabZZZNS0_23logical_and_kernel_cudaERNS_14TensorIteratorEENKUlvE0_clEvENKUlvE0_clEvEUlaaE_EESt5arrayIPcLm2EELi4E23TrivialOffsetCalculatorILi1EjESD_NS0_6memory12LoadWithCastILi1EEENSE_13StoreWithCastILi1EEEEEviT_T0_T2_T3_T4_T5_
        .type           _ZN2at6native27unrolled_elementwise_kernelINS0_13AUnaryFunctorIaabZZZNS0_23logical_and_kernel_cudaERNS_14TensorIteratorEENKUlvE0_clEvENKUlvE0_clEvEUlaaE_EESt5arrayIPcLm2EELi4E23TrivialOffsetCalculatorILi1EjESD_NS0_6memory12LoadWithCastILi1EEENSE_13StoreWithCastILi1EEEEEviT_T0_T2_T3_T4_T5_,@function
        .size           _ZN2at6native27unrolled_elementwise_kernelINS0_13AUnaryFunctorIaabZZZNS0_23logical_and_kernel_cudaERNS_14TensorIteratorEENKUlvE0_clEvENKUlvE0_clEvEUlaaE_EESt5arrayIPcLm2EELi4E23TrivialOffsetCalculatorILi1EjESD_NS0_6memory12LoadWithCastILi1EEENSE_13StoreWithCastILi1EEEEEviT_T0_T2_T3_T4_T5_,(.L_x_44142 - _ZN2at6native27unrolled_elementwise_kernelINS0_13AUnaryFunctorIaabZZZNS0_23logical_and_kernel_cudaERNS_14TensorIteratorEENKUlvE0_clEvENKUlvE0_clEvEUlaaE_EESt5arrayIPcLm2EELi4E23TrivialOffsetCalculatorILi1EjESD_NS0_6memory12LoadWithCastILi1EEENSE_13StoreWithCastILi1EEEEEviT_T0_T2_T3_T4_T5_)
        .other          _ZN2at6native27unrolled_elementwise_kernelINS0_13AUnaryFunctorIaabZZZNS0_23logical_and_kernel_cudaERNS_14TensorIteratorEENKUlvE0_clEvENKUlvE0_clEvEUlaaE_EESt5arrayIPcLm2EELi4E23TrivialOffsetCalculatorILi1EjESD_NS0_6memory12LoadWithCastILi1EEENSE_13StoreWithCastILi1EEEEEviT_T0_T2_T3_T4_T5_,@"STO_CUDA_ENTRY STV_DEFAULT"
_ZN2at6native27unrolled_elementwise_kernelINS0_13AUnaryFunctorIaabZZZNS0_23logical_and_kernel_cudaERNS_14TensorIteratorEENKUlvE0_clEvENKUlvE0_clEvEUlaaE_EESt5arrayIPcLm2EELi4E23TrivialOffsetCalculatorILi1EjESD_NS0_6memory12LoadWithCastILi1EEENSE_13StoreWithCastILi1EEEEEviT_T0_T2_T3_T4_T5_:
.text._ZN2at6native27unrolled_elementwise_kernelINS0_13AUnaryFunctorIaabZZZNS0_23logical_and_kernel_cudaERNS_14TensorIteratorEENKUlvE0_clEvENKUlvE0_clEvEUlaaE_EESt5arrayIPcLm2EELi4E23TrivialOffsetCalculatorILi1EjESD_NS0_6memory12LoadWithCastILi1EEENSE_13StoreWithCastILi1EEEEEviT_T0_T2_T3_T4_T5_:
        /* <DEDUP_REMOVED lines=31> */
.L_x_41124:
[----:B------:R3:W5:Y:S01]  /*01f0*/  LDG.E.U8 R18, desc[UR36][R2.64] ;  /* 0x0000002402127981 */ /* 0x000762000c1e1100 */
[----:B------:R-:W-:Y:S05]  /*0200*/  BRA `(.L_x_41126) ;  /* 0x0000000c00587947 */ /* 0x000fea0003800000 */
.L_x_41123:
        /* <DEDUP_REMOVED lines=8> */
.L_x_41128:
[----:B------:R1:W5:Y:S01]  /*0290*/  LDG.E.U8 R18, desc[UR36][R2.64] ;  /* 0x0000002402127981 */ /* 0x000362000c1e1100 */
[----:B------:R-:W-:Y:S05]  /*02a0*/  BRA `(.L_x_41126) ;  /* 0x0000000c00307947 */ /* 0x000fea0003800000 */
.L_x_41127:
[----:B------:R2:W5:Y:S01]  /*02b0*/  LDG.E.U16 R18, desc[UR36][R2.64] ;  /* 0x0000002402127981 */ /* 0x000562000c1e1500 */
[----:B------:R-:W-:Y:S05]  /*02c0*/  BRA `(.L_x_41126) ;  /* 0x0000000c00287947 */ /* 0x000fea0003800000 */
.L_x_41122:
        /* <DEDUP_REMOVED lines=9> */
.L_x_41130:
[----:B------:R-:W2:Y:S02]  /*0360*/  LDG.E.U16 R0, desc[UR36][R2.64] ;  /* 0x0000002402007981 */ /* 0x000ea4000c1e1500 */
[----:B--2---:R-:W-:-:S06]  /*0370*/  HADD2.F32 R0, -RZ, R0.H0_H0 ;  /* 0x20000000ff007230 */ /* 0x004fcc0000004100 */
[----:B------:R-:W0:Y:S02]  /*0380*/  F2I.FTZ.TRUNC.NTZ R0, R0 ;  /* 0x0000000000007305 */ /* 0x000e24000021f100 */
[----:B0-----:R-:W-:Y:S01]  /*0390*/  PRMT R18, R0, 0x7610, R18 ;  /* 0x0000761000127816 */ /* 0x001fe20000000012 */
[----:B------:R-:W-:Y:S06]  /*03a0*/  BRA `(.L_x_41126) ;  /* 0x0000000800f07947 */ /* 0x000fec0003800000 */
.L_x_41129:
        /* <DEDUP_REMOVED lines=9> */
.L_x_41132:
[----:B------:R-:W2:Y:S02]  /*0440*/  LDG.E.U16 R2, desc[UR36][R2.64] ;  /* 0x0000002402027981 */ /* 0x000ea4000c1e1500 */
[----:B--2---:R-:W-:-:S06]  /*0450*/  HADD2.F32 R0, -RZ, R2.H0_H0 ;  /* 0x20000002ff007230 */ /* 0x004fcc0000004100 */
[----:B------:R-:W0:Y:S02]  /*0460*/  F2I.FTZ.TRUNC.NTZ R0, R0 ;  /* 0x0000000000007305 */ /* 0x000e24000021f100 */
[----:B0-----:R-:W-:Y:S01]  /*0470*/  PRMT R18, R0, 0x7610, R18 ;  /* 0x0000761000127816 */ /* 0x001fe20000000012 */
[----:B------:R-:W-:Y:S06]  /*0480*/  BRA `(.L_x_41126) ;  /* 0x0000000800b87947 */ /* 0x000fec0003800000 */
.L_x_41131:
[----:B------:R-:W2:Y:S02]  /*0490*/  LDG.E.64 R2, desc[UR36][R2.64] ;  /* 0x0000002402027981 */ /* 0x000ea4000c1e1b00 */
[----:B--2---:R0:W1:Y:S01]  /*04a0*/  F2I.F64.TRUNC R18, R2 ;  /* 0x0000000200127311 */ /* 0x004062000030d100 */
[----:B------:R-:W-:Y:S05]  /*04b0*/  BRA `(.L_x_41126) ;  /* 0x0000000800ac7947 */ /* 0x000fea0003800000 */
.L_x_41121:
        /* <DEDUP_REMOVED lines=12> */
.L_x_41135:
[----:B------:R-:W2:Y:S02]  /*0580*/  LDG.E.64 R2, desc[UR36][R2.64] ;  /* 0x0000002402027981 */ /* 0x000ea4000c1e1b00 */
[----:B--2---:R0:W1:Y:S01]  /*0590*/  F2I.F64.TRUNC R18, R2 ;  /* 0x0000000200127311 */ /* 0x004062000030d100 */
[----:B------:R-:W-:Y:S05]  /*05a0*/  BRA `(.L_x_41126) ;  /* 0x0000000800707947 */ /* 0x000fea0003800000 */
.L_x_41134:
        /* <DEDUP_REMOVED lines=28> */
.L_x_41137:
        /* <DEDUP_REMOVED lines=16> */
.L_x_41136:
[----:B------:R-:W2:Y:S02]  /*0870*/  LDG.E.U16 R0, desc[UR36][R2.64] ;  /* 0x0000002402007981 */ /* 0x000ea4000c1e1500 */
[----:B--2---:R-:W-:-:S06]  /*0880*/  IMAD.U32 R0, R0, 0x10000, RZ ;  /* 0x0001000000007824 */ /* 0x004fcc00078e00ff */
[----:B------:R-:W0:Y:S02]  /*0890*/  F2I.FTZ.TRUNC.NTZ R0, R0 ;  /* 0x0000000000007305 */ /* 0x000e24000021f100 */
[----:B0-----:R-:W-:Y:S01]  /*08a0*/  PRMT R18, R0, 0x7610, R18 ;  /* 0x0000761000127816 */ /* 0x001fe20000000012 */
[----:B------:R-:W-:Y:S06]  /*08b0*/  BRA `(.L_x_41126) ;  /* 0x0000000400ac7947 */ /* 0x000fec0003800000 */
.L_x_41133:
        /* <DEDUP_REMOVED lines=10> */
.L_x_41140:
        /* <DEDUP_REMOVED lines=21> */
.L_x_41144:
[----:B------:R-:W-:Y:S05]  /*0ab0*/  BSYNC B1 ;  /* 0x0000000000017941 */ /* 0x000fea0003800000 */
.L_x_41143:
[----:B------:R-:W-:Y:S01]  /*0ac0*/  LEA R3, R0, 0x3b800000, 0x17 ;  /* 0x3b80000000037811 */ /* 0x000fe200078eb8ff */
[----:B------:R-:W-:-:S05]  /*0ad0*/  IMAD.SHL.U32 R0, R2, 0x100000, RZ ;  /* 0x0010000002007824 */ /* 0x000fca00078e00ff */
[----:B------:R-:W-:-:S07]  /*0ae0*/  LOP3.LUT R0, R3, R0, R4, 0xfe, !PT ;  /* 0x0000000003007212 */ /* 0x000fce00078efe04 */
.L_x_41142:
[----:B------:R-:W-:Y:S05]  /*0af0*/  BSYNC B0 ;  /* 0x0000000000007941 */ /* 0x000fea0003800000 */
.L_x_41141:
[----:B------:R-:W0:Y:S02]  /*0b00*/  F2I.FTZ.TRUNC.NTZ R0, R0 ;  /* 0x0000000000007305 */ /* 0x000e24000021f100 */
[----:B0-----:R-:W-:Y:S01]  /*0b10*/  PRMT R18, R0, 0x7610, R18 ;  /* 0x0000761000127816 */ /* 0x001fe20000000012 */
[----:B------:R-:W-:Y:S06]  /*0b20*/  BRA `(.L_x_41126) ;  /* 0x0000000400107947 */ /* 0x000fec0003800000 */
.L_x_41139:
        /* <DEDUP_REMOVED lines=21> */
.L_x_41148:
[----:B------:R-:W-:Y:S05]  /*0c80*/  BSYNC B1 ;  /* 0x0000000000017941 */ /* 0x000fea0003800000 */
.L_x_41147:
[----:B------:R-:W-:Y:S01]  /*0c90*/  LEA R3, R0, 0x37800000, 0x17 ;  /* 0x3780000000037811 */ /* 0x000fe200078eb8ff */
[----:B------:R-:W-:-:S05]  /*0ca0*/  IMAD.SHL.U32 R0, R2, 0x200000, RZ ;  /* 0x0020000002007824 */ /* 0x000fca00078e00ff */
[----:B------:R-:W-:-:S07]  /*0cb0*/  LOP3.LUT R0, R3, R0, R4, 0xfe, !PT ;  /* 0x0000000003007212 */ /* 0x000fce00078efe04 */
.L_x_41146:
[----:B------:R-:W-:Y:S05]  /*0cc0*/  BSYNC B0 ;  /* 0x0000000000007941 */ /* 0x000fea0003800000 */
.L_x_41145:
[----:B------:R-:W0:Y:S02]  /*0cd0*/  F2I.FTZ.TRUNC.NTZ R0, R0 ;  /* 0x0000000000007305 */ /* 0x000e24000021f100 */
[----:B0-----:R-:W-:Y:S01]  /*0ce0*/  PRMT R18, R0, 0x7610, R18 ;  /* 0x0000761000127816 */ /* 0x001fe20000000012 */
[----:B------:R-:W-:Y:S06]  /*0cf0*/  BRA `(.L_x_41126) ;  /* 0x00000000009c7947 */ /* 0x000fec0003800000 */
.L_x_41138:
        /* <DEDUP_REMOVED lines=14> */
.L_x_41152:
[----:B------:R-:W-:Y:S05]  /*0de0*/  BSYNC B0 ;  /* 0x0000000000007941 */ /* 0x000fea0003800000 */
.L_x_41151:
[----:B------:R-:W0:Y:S02]  /*0df0*/  F2I.FTZ.TRUNC.NTZ R0, R0 ;  /* 0x0000000000007305 */ /* 0x000e24000021f100 */
[----:B0-----:R-:W-:Y:S01]  /*0e00*/  PRMT R18, R0, 0x7610, R18 ;  /* 0x0000761000127816 */ /* 0x001fe20000000012 */
[----:B------:R-:W-:Y:S06]  /*0e10*/  BRA `(.L_x_41126) ;  /* 0x0000000000547947 */ /* 0x000fec0003800000 */
.L_x_41125:
        /* <DEDUP_REMOVED lines=16> */
.L_x_41153:
[----:B------:R-:W-:Y:S01]  /*0f20*/  PRMT R18, RZ, 0x7610, R18 ;  /* 0x00007610ff127816 */ /* 0x000fe20000000012 */
[----:B------:R-:W-:Y:S06]  /*0f30*/  BRA `(.L_x_41126) ;  /* 0x00000000000c7947 */ /* 0x000fec0003800000 */
.L_x_41150:
[----:B------:R0:W5:Y:S01]  /*0f40*/  LDG.E.U8 R18, desc[UR36][R2.64] ;  /* 0x0000002402127981 */ /* 0x000162000c1e1100 */
[----:B------:R-:W-:Y:S05]  /*0f50*/  BRA `(.L_x_41126) ;  /* 0x0000000000047947 */ /* 0x000fea0003800000 */
.L_x_41149:
[----:B------:R0:W5:Y:S02]  /*0f60*/  LDG.E.U8 R18, desc[UR36][R2.64] ;  /* 0x0000002402127981 */ /* 0x000164000c1e1100 */
.L_x_41126:
[----:B------:R-:W2:Y:S02]  /*0f70*/  S2R R26, SR_TID.X ;  /* 0x00000000001a7919 */ /* 0x000ea40000002100 */
[----:B--2---:R-:W-:-:S07]  /*0f80*/  VIADD R26, R26, 0x80 ;  /* 0x000000801a1a7836 */ /* 0x004fce0000000000 */
.L_x_41120:
[----:B------:R-:W-:Y:S05]  /*0f90*/  BSYNC B6 ;  /* 0x0000000000067941 */ /* 0x000fea0003800000 */
.L_x_41119:
        /* <DEDUP_REMOVED lines=23> */
.L_x_41159:
[----:B------:R0:W5:Y:S01]  /*1110*/  LDG.E.U8 R16, desc[UR36][R2.64] ;  /* 0x0000002402107981 */ /* 0x000162000c1e1100 */
[----:B------:R-:W-:Y:S05]  /*1120*/  BRA `(.L_x_41161) ;  /* 0x0000000c00547947 */ /* 0x000fea0003800000 */
.L_x_41158:
        /* <DEDUP_REMOVED lines=8> */
.L_x_41163:
[----:B------:R0:W5:Y:S01]  /*11b0*/  LDG.E.U8 R16, desc[UR36][R2.64] ;  /* 0x0000002402107981 */ /* 0x000162000c1e1100 */
[----:B------:R-:W-:Y:S05]  /*11c0*/  BRA `(.L_x_41161) ;  /* 0x0000000c002c7947 */ /* 0x000fea0003800000 */
.L_x_41162:
[----:B------:R0:W5:Y:S01]  /*11d0*/  LDG.E.U16 R16, desc[UR36][R2.64] ;  /* 0x0000002402107981 */ /* 0x000162000c1e1500 */
[----:B------:R-:W-:Y:S05]  /*11e0*/  BRA `(.L_x_41161) ;  /* 0x0000000c00247947 */ /* 0x000fea0003800000 */
.L_x_41157:
        /* <DEDUP_REMOVED lines=9> */
.L_x_41165:
[----:B------:R-:W2:Y:S02]  /*1280*/  LDG.E.U16 R0, desc[UR36][R2.64] ;  /* 0x0000002402007981 */ /* 0x000ea4000c1e1500 */
[----:B--2---:R-:W-:-:S06]  /*1290*/  HADD2.F32 R0, -RZ, R0.H0_H0 ;  /* 0x20000000ff007230 */ /* 0x004fcc0000004100 */
[----:B------:R-:W0:Y:S02]  /*12a0*/  F2I.FTZ.TRUNC.NTZ R0, R0 ;  /* 0x0000000000007305 */ /* 0x000e24000021f100 */
[----:B0-----:R-:W-:Y:S01]  /*12b0*/  PRMT R16, R0, 0x7610, R16 ;  /* 0x0000761000107816 */ /* 0x001fe20000000010 */
[----:B------:R-:W-:Y:S06]  /*12c0*/  BRA `(.L_x_41161) ;  /* 0x0000000800ec7947 */ /* 0x000fec0003800000 */
.L_x_41164:
        /* <DEDUP_REMOVED lines=9> */
.L_x_41167:
[----:B------:R-:W2:Y:S02]  /*1360*/  LDG.E.U16 R2, desc[UR36][R2.64] ;  /* 0x0000002402027981 */ /* 0x000ea4000c1e1500 */
[----:B--2---:R-:W-:-:S06]  /*1370*/  HADD2.F32 R0, -RZ, R2.H0_H0 ;  /* 0x20000002ff007230 */ /* 0x004fcc0000004100 */
[----:B------:R-:W0:Y:S02]  /*1380*/  F2I.FTZ.TRUNC.NTZ R0, R0 ;  /* 0x0000000000007305 */ /* 0x000e24000021f100 */
[----:B0-----:R-:W-:Y:S01]  /*1390*/  PRMT R16, R0, 0x7610, R16 ;  /* 0x0000761000107816 */ /* 0x001fe20000000010 */
[----:B------:R-:W-:Y:S06]  /*13a0*/  BRA `(.L_x_41161) ;  /* 0x0000000800b47947 */ /* 0x000fec0003800000 */
.L_x_41166:
[----:B------:R-:W2:Y:S02]  /*13b0*/  LDG.E.64 R2, desc[UR36][R2.64] ;  /* 0x0000002402027981 */ /* 0x000ea4000c1e1b00 */
[----:B--2---:R0:W1:Y:S01]  /*13c0*/  F2I.F64.TRUNC R16, R2 ;  /* 0x0000000200107311 */ /* 0x004062000030d100 */
[----:B------:R-:W-:Y:S05]  /*13d0*/  BRA `(.L_x_41161) ;  /* 0x0000000800a87947 */ /* 0x000fea0003800000 */
.L_x_41156:
        /* <DEDUP_REMOVED lines=12> */
.L_x_41170:
[----:B------:R-:W2:Y:S02]  /*14a0*/  LDG.E.64 R2, desc[UR36][R2.64] ;  /* 0x0000002402027981 */ /* 0x000ea4000c1e1b00 */
[----:B--2---:R0:W1:Y:S01]  /*14b0*/  F2I.F64.TRUNC R16, R2 ;  /* 0x0000000200107311 */ /* 0x004062000030d100 */
[----:B------:R-:W-:Y:S05]  /*14c0*/  BRA `(.L_x_41161) ;  /* 0x00000008006c7947 */ /* 0x000fea0003800000 */
.L_x_41169:
        /* <DEDUP_REMOVED lines=28> */
.L_x_41172:
        /* <DEDUP_REMOVED lines=15> */
.L_x_41171:
[----:B------:R-:W2:Y:S02]  /*1780*/  LDG.E.U16 R0, desc[UR36][R2.64] ;  /* 0x0000002402007981 */ /* 0x000ea4000c1e1500 */
[----:B--2---:R-:W-:-:S06]  /*1790*/  IMAD.U32 R0, R0, 0x10000, RZ ;  /* 0x0001000000007824 */ /* 0x004fcc00078e00ff */
[----:B------:R-:W0:Y:S02]  /*17a0*/  F2I.FTZ.TRUNC.NTZ R0, R0 ;  /* 0x0000000000007305 */ /* 0x000e24000021f100 */
[----:B0-----:R-:W-:Y:S01]  /*17b0*/  PRMT R16, R0, 0x7610, R16 ;  /* 0x0000761000107816 */ /* 0x001fe20000000010 */
[----:B------:R-:W-:Y:S06]  /*17c0*/  BRA `(.L_x_41161) ;  /* 0x0000000400ac7947 */ /* 0x000fec0003800000 */
.L_x_41168:
        /* <DEDUP_REMOVED lines=10> */
.L_x_41175:
        /* <DEDUP_REMOVED lines=21> */
.L_x_41179:
[----:B------:R-:W-:Y:S05]  /*19c0*/  BSYNC B1 ;  /* 0x0000000000017941 */ /* 0x000fea0003800000 */
.L_x_41178:
[----:B------:R-:W-:Y:S01]  /*19d0*/  LEA R3, R0, 0x3b800000, 0x17 ;  /* 0x3b80000000037811 */ /* 0x000fe200078eb8ff */
[----:B------:R-:W-:-:S05]  /*19e0*/  IMAD.SHL.U32 R0, R2, 0x100000, RZ ;  /* 0x0010000002007824 */ /* 0x000fca00078e00ff */
[----:B------:R-:W-:-:S07]  /*19f0*/  LOP3.LUT R0, R3, R0, R4, 0xfe, !PT ;  /* 0x0000000003007212 */ /* 0x000fce00078efe04 */
.L_x_41177:
[----:B------:R-:W-:Y:S05]  /*1a00*/  BSYNC B0 ;  /* 0x0000000000007941 */ /* 0x000fea0003800000 */
.L_x_41176:
[----:B------:R-:W0:Y:S02]  /*1a10*/  F2I.FTZ.TRUNC.NTZ R0, R0 ;  /* 0x0000000000007305 */ /* 0x000e24000021f100 */
[----:B0-----:R-:W-:Y:S01]  /*1a20*/  PRMT R16, R0, 0x7610, R16 ;  /* 0x0000761000107816 */ /* 0x001fe20000000010 */
[----:B------:R-:W-:Y:S06]  /*1a30*/  BRA `(.L_x_41161) ;  /* 0x0000000400107947 */ /* 0x000fec0003800000 */
.L_x_41174:
        /* <DEDUP_REMOVED lines=21> */
.L_x_41183:
[----:B------:R-:W-:Y:S05]  /*1b90*/  BSYNC B1 ;  /* 0x0000000000017941 */ /* 0x000fea0003800000 */
.L_x_41182:
[----:B------:R-:W-:Y:S01]  /*1ba0*/  LEA R3, R0, 0x37800000, 0x17 ;  /* 0x3780000000037811 */ /* 0x000fe200078eb8ff */
[----:B------:R-:W-:-:S05]  /*1bb0*/  IMAD.SHL.U32 R0, R2, 0x200000, RZ ;  /* 0x0020000002007824 */ /* 0x000fca00078e00ff */
[----:B------:R-:W-:-:S07]  /*1bc0*/  LOP3.LUT R0, R3, R0, R4, 0xfe, !PT ;  /* 0x0000000003007212 */ /* 0x000fce00078efe04 */
.L_x_41181:
[----:B------:R-:W-:Y:S05]  /*1bd0*/  BSYNC B0 ;  /* 0x0000000000007941 */ /* 0x000fea0003800000 */
.L_x_41180:
[----:B------:R-:W0:Y:S02]  /*1be0*/  F2I.FTZ.TRUNC.NTZ R0, R0 ;  /* 0x0000000000007305 */ /* 0x000e24000021f100 */
[----:B0-----:R-:W-:Y:S01]  /*1bf0*/  PRMT R16, R0, 0x7610, R16 ;  /* 0x0000761000107816 */ /* 0x001fe20000000010 */
[----:B------:R-:W-:Y:S06]  /*1c00*/  BRA `(.L_x_41161) ;  /* 0x00000000009c7947 */ /* 0x000fec0003800000 */
.L_x_41173:
        /* <DEDUP_REMOVED lines=14> */
.L_x_41187:
[----:B------:R-:W-:Y:S05]  /*1cf0*/  BSYNC B0 ;  /* 0x0000000000007941 */ /* 0x000fea0003800000 */
.L_x_41186:
[----:B------:R-:W0:Y:S02]  /*1d00*/  F2I.FTZ.TRUNC.NTZ R0, R0 ;  /* 0x0000000000007305 */ /* 0x000e24000021f100 */
[----:B0-----:R-:W-:Y:S01]  /*1d10*/  PRMT R16, R0, 0x7610, R16 ;  /* 0x0000761000107816 */ /* 0x001fe20000000010 */
[----:B------:R-:W-:Y:S06]  /*1d20*/  BRA `(.L_x_41161) ;  /* 0x0000000000547947 */ /* 0x000fec0003800000 */
.L_x_41160:
        /* <DEDUP_REMOVED lines=16> */
.L_x_41188:
[----:B------:R-:W-:Y:S01]  /*1e30*/  PRMT R16, RZ, 0x7610, R16 ;  /* 0x00007610ff107816 */ /* 0x000fe20000000010 */
[----:B------:R-:W-:Y:S06]  /*1e40*/  BRA `(.L_x_41161) ;  /* 0x00000000000c7947 */ /* 0x000fec0003800000 */
.L_x_41185:
[----:B------:R3:W5:Y:S01]  /*1e50*/  LDG.E.U8 R16, desc[UR36][R2.64] ;  /* 0x0000002402107981 */ /* 0x000762000c1e1100 */
[----:B------:R-:W-:Y:S05]  /*1e60*/  BRA `(.L_x_41161) ;  /* 0x0000000000047947 */ /* 0x000fea0003800000 */
.L_x_41184:
[----:B------:R2:W5:Y:S02]  /*1e70*/  LDG.E.U8 R16, desc[UR36][R2.64] ;  /* 0x0000002402107981 */ /* 0x000564000c1e1100 */
.L_x_41161:
[----:B------:R-:W-:-:S07]  /*1e80*/  VIADD R26, R26, 0x80 ;  /* 0x000000801a1a7836 */ /* 0x000fce0000000000 */
.L_x_41155:
[----:B------:R-:W-:Y:S05]  /*1e90*/  BSYNC B6 ;  /* 0x0000000000067941 */ /* 0x000fea0003800000 */
.L_x_41154:
        /* <DEDUP_REMOVED lines=25> */
.L_x_41194:
[----:B------:R0:W5:Y:S01]  /*2030*/  LDG.E.U8 R24, desc[UR36][R2.64] ;  /* 0x0000002402187981 */ /* 0x000162000c1e1100 */
[----:B------:R-:W-:Y:S05]  /*2040*/  BRA `(.L_x_41196) ;  /* 0x0000000c00547947 */ /* 0x000fea0003800000 */
.L_x_41193:
        /* <DEDUP_REMOVED lines=8> */
.L_x_41198:
[----:B------:R0:W5:Y:S01]  /*20d0*/  LDG.E.U8 R24, desc[UR36][R2.64] ;  /* 0x0000002402187981 */ /* 0x000162000c1e1100 */
[----:B------:R-:W-:Y:S05]  /*20e0*/  BRA `(.L_x_41196) ;  /* 0x0000000c002c7947 */ /* 0x000fea0003800000 */
.L_x_41197:
[----:B------:R0:W5:Y:S01]  /*20f0*/  LDG.E.U16 R24, desc[UR36][R2.64] ;  /* 0x0000002402187981 */ /* 0x000162000c1e1500 */
[----:B------:R-:W-:Y:S05]  /*2100*/  BRA `(.L_x_41196) ;  /* 0x0000000c00247947 */ /* 0x000fea0003800000 */
.L_x_41192:
        /* <DEDUP_REMOVED lines=9> */
.L_x_41200:
[----:B------:R-:W2:Y:S02]  /*21a0*/  LDG.E.U16 R0, desc[UR36][R2.64] ;  /* 0x0000002402007981 */ /* 0x000ea4000c1e1500 */
[----:B--2---:R-:W-:-:S06]  /*21b0*/  HADD2.F32 R0, -RZ, R0.H0_H0 ;  /* 0x20000000ff007230 */ /* 0x004fcc0000004100 */
[----:B------:R-:W0:Y:S02]  /*21c0*/  F2I.FTZ.TRUNC.NTZ R0, R0 ;  /* 0x0000000000007305 */ /* 0x000e24000021f100 */
[----:B0-----:R-:W-:Y:S01]  /*21d0*/  PRMT R24, R0, 0x7610, R24 ;  /* 0x0000761000187816 */ /* 0x001fe20000000018 */
[----:B------:R-:W-:Y:S06]  /*21e0*/  BRA `(.L_x_41196) ;  /* 0x0000000800ec7947 */ /* 0x000fec0003800000 */
.L_x_41199:
        /* <DEDUP_REMOVED lines=9> */
.L_x_41202:
[----:B------:R-:W2:Y:S02]  /*2280*/  LDG.E.U16 R2, desc[UR36][R2.64] ;  /* 0x0000002402027981 */ /* 0x000ea4000c1e1500 */
[----:B--2---:R-:W-:-:S06]  /*2290*/  HADD2.F32 R0, -RZ, R2.H0_H0 ;  /* 0x20000002ff007230 */ /* 0x004fcc0000004100 */
[----:B------:R-:W0:Y:S02]  /*22a0*/  F2I.FTZ.TRUNC.NTZ R0, R0 ;  /* 0x0000000000007305 */ /* 0x000e24000021f100 */
[----:B0-----:R-:W-:Y:S01]  /*22b0*/  PRMT R24, R0, 0x7610, R24 ;  /* 0x0000761000187816 */ /* 0x001fe20000000018 */
[----:B------:R-:W-:Y:S06]  /*22c0*/  BRA `(.L_x_41196) ;  /* 0x0000000800b47947 */ /* 0x000fec0003800000 */
.L_x_41201:
[----:B------:R-:W2:Y:S02]  /*22d0*/  LDG.E.64 R2, desc[UR36][R2.64] ;  /* 0x0000002402027981 */ /* 0x000ea4000c1e1b00 */
[----:B--2---:R0:W1:Y:S01]  /*22e0*/  F2I.F64.TRUNC R24, R2 ;  /* 0x0000000200187311 */ /* 0x004062000030d100 */
[----:B------:R-:W-:Y:S05]  /*22f0*/  BRA `(.L_x_41196) ;  /* 0x0000000800a87947 */ /* 0x000fea0003800000 */
.L_x_41191:
        /* <DEDUP_REMOVED lines=12> */
.L_x_41205:
[----:B------:R-:W2:Y:S02]  /*23c0*/  LDG.E.64 R2, desc[UR36][R2.64] ;  /* 0x0000002402027981 */ /* 0x000ea4000c1e1b00 */
[----:B--2---:R3:W4:Y:S01]  /*23d0*/  F2I.F64.TRUNC R24, R2 ;  /* 0x0000000200187311 */ /* 0x004722000030d100 */
[----:B------:R-:W-:Y:S05]  /*23e0*/  BRA `(.L_x_41196) ;  /* 0x00000008006c7947 */ /* 0x000fea0003800000 */
.L_x_41204:
        /* <DEDUP_REMOVED lines=28> */
.L_x_41207:
        /* <DEDUP_REMOVED lines=15> */
.L_x_41206:
[----:B------:R-:W2:Y:S02]  /*26a0*/  LDG.E.U16 R0, desc[UR36][R2.64] ;  /* 0x0000002402007981 */ /* 0x000ea4000c1e1500 */
[----:B--2---:R-:W-:-:S06]  /*26b0*/  IMAD.U32 R0, R0, 0x10000, RZ ;  /* 0x0001000000007824 */ /* 0x004fcc00078e00ff */
[----:B------:R-:W0:Y:S02]  /*26c0*/  F2I.FTZ.TRUNC.NTZ R0, R0 ;  /* 0x0000000000007305 */ /* 0x000e24000021f100 */
[----:B0-----:R-:W-:Y:S01]  /*26d0*/  PRMT R24, R0, 0x7610, R24 ;  /* 0x0000761000187816 */ /* 0x001fe20000000018 */
[----:B------:R-:W-:Y:S06]  /*26e0*/  BRA `(.L_x_41196) ;  /* 0x0000000400ac7947 */ /* 0x000fec0003800000 */
.L_x_41203:
        /* <DEDUP_REMOVED lines=10> */
.L_x_41210:
        /* <DEDUP_REMOVED lines=21> */
.L_x_41214:
[----:B------:R-:W-:Y:S05]  /*28e0*/  BSYNC B1 ;  /* 0x0000000000017941 */ /* 0x000fea0003800000 */
.L_x_41213:
[----:B------:R-:W-:Y:S01]  /*28f0*/  LEA R3, R0, 0x3b800000, 0x17 ;  /* 0x3b80000000037811 */ /* 0x000fe200078eb8ff */
[----:B------:R-:W-:-:S05]  /*2900*/  IMAD.SHL.U32 R0, R2, 0x100000, RZ ;  /* 0x0010000002007824 */ /* 0x000fca00078e00ff */
[----:B------:R-:W-:-:S07]  /*2910*/  LOP3.LUT R0, R3, R0, R4, 0xfe, !PT ;  /* 0x0000000003007212 */ /* 0x000fce00078efe04 */
.L_x_41212:
[----:B------:R-:W-:Y:S05]  /*2920*/  BSYNC B0 ;  /* 0x0000000000007941 */ /* 0x000fea0003800000 */
.L_x_41211:
[----:B------:R-:W0:Y:S02]  /*2930*/  F2I.FTZ.TRUNC.NTZ R0, R0 ;  /* 0x0000000000007305 */ /* 0x000e24000021f100 */
[----:B0-----:R-:W-:Y:S01]  /*2940*/  PRMT R24, R0, 0x7610, R24 ;  /* 0x0000761000187816 */ /* 0x001fe20000000018 */
[----:B------:R-:W-:Y:S06]  /*2950*/  BRA `(.L_x_41196) ;  /* 0x0000000400107947 */ /* 0x000fec0003800000 */
.L_x_41209:
        /* <DEDUP_REMOVED lines=21> */
.L_x_41218:
[----:B------:R-:W-:Y:S05]  /*2ab0*/  BSYNC B1 ;  /* 0x0000000000017941 */ /* 0x000fea0003800000 */
.L_x_41217:
[----:B------:R-:W-:Y:S01]  /*2ac0*/  LEA R3, R0, 0x37800000, 0x17 ;  /* 0x3780000000037811 */ /* 0x000fe200078eb8ff */
[----:B------:R-:W-:-:S05]  /*2ad0*/  IMAD.SHL.U32 R0, R2, 0x200000, RZ ;  /* 0x0020000002007824 */ /* 0x000fca00078e00ff */
[----:B------:R-:W-:-:S07]  /*2ae0*/  LOP3.LUT R0, R3, R0, R4, 0xfe, !PT ;  /* 0x0000000003007212 */ /* 0x000fce00078efe04 */
.L_x_41216:
[----:B------:R-:W-:Y:S05]  /*2af0*/  BSYNC B0 ;  /* 0x0000000000007941 */ /* 0x000fea0003800000 */
.L_x_41215:
[----:B------:R-:W0:Y:S02]  /*2b00*/  F2I.FTZ.TRUNC.NTZ R0, R0 ;  /* 0x0000000000007305 */ /* 0x000e24000021f100 */
[----:B0-----:R-:W-:Y:S01]  /*2b10*/  PRMT R24, R0, 0x7610, R24 ;  /* 0x0000761000187816 */ /* 0x001fe20000000018 */
[----:B------:R-:W-:Y:S06]  /*2b20*/  BRA `(.L_x_41196) ;  /* 0x00000000009c7947 */ /* 0x000fec0003800000 */
.L_x_41208:
        /* <DEDUP_REMOVED lines=14> */
.L_x_41222:
[----:B------:R-:W-:Y:S05]  /*2c10*/  BSYNC B0 ;  /* 0x0000000000007941 */ /* 0x000fea0003800000 */
.L_x_41221:
[----:B------:R-:W0:Y:S02]  /*2c20*/  F2I.FTZ.TRUNC.NTZ R0, R0 ;  /* 0x0000000000007305 */ /* 0x000e24000021f100 */
[----:B0-----:R-:W-:Y:S01]  /*2c30*/  PRMT R24, R0, 0x7610, R24 ;  /* 0x0000761000187816 */ /* 0x001fe20000000018 */
[----:B------:R-:W-:Y:S06]  /*2c40*/  BRA `(.L_x_41196) ;  /* 0x0000000000547947 */ /* 0x000fec0003800000 */
.L_x_41195:
        /* <DEDUP_REMOVED lines=16> */
.L_x_41223:
[----:B------:R-:W-:Y:S01]  /*2d50*/  PRMT R24, RZ, 0x7610, R24 ;  /* 0x00007610ff187816 */ /* 0x000fe20000000018 */
[----:B------:R-:W-:Y:S06]  /*2d60*/  BRA `(.L_x_41196) ;  /* 0x00000000000c7947 */ /* 0x000fec0003800000 */
.L_x_41220:
[----:B------:R2:W5:Y:S01]  /*2d70*/  LDG.E.U8 R24, desc[UR36][R2.64] ;  /* 0x0000002402187981 */ /* 0x000562000c1e1100 */
[----:B------:R-:W-:Y:S05]  /*2d80*/  BRA `(.L_x_41196) ;  /* 0x0000000000047947 */ /* 0x000fea0003800000 */
.L_x_41219:
[----:B------:R1:W5:Y:S02]  /*2d90*/  LDG.E.U8 R24, desc[UR36][R2.64] ;  /* 0x0000002402187981 */ /* 0x000364000c1e1100 */
.L_x_41196:
[----:B------:R-:W-:-:S07]  /*2da0*/  VIADD R26, R26, 0x80 ;  /* 0x000000801a1a7836 */ /* 0x000fce0000000000 */
.L_x_41190:
[----:B------:R-:W-:Y:S05]  /*2db0*/  BSYNC B6 ;  /* 0x0000000000067941 */ /* 0x000fea0003800000 */
.L_x_41189:
        /* <DEDUP_REMOVED lines=23> */
.L_x_41229:
[----:B------:R0:W5:Y:S01]  /*2f30*/  LDG.E.U8 R22, desc[UR36][R2.64] ;  /* 0x0000002402167981 */ /* 0x000162000c1e1100 */
[----:B------:R-:W-:Y:S05]  /*2f40*/  BRA `(.L_x_41225) ;  /* 0x0000000c00507947 */ /* 0x000fea0003800000 */
.L_x_41228:
        /* <DEDUP_REMOVED lines=8> */
.L_x_41232:
[----:B------:R0:W5:Y:S01]  /*2fd0*/  LDG.E.U8 R22, desc[UR36][R2.64] ;  /* 0x0000002402167981 */ /* 0x000162000c1e1100 */
[----:B------:R-:W-:Y:S05]  /*2fe0*/  BRA `(.L_x_41225) ;  /* 0x0000000c00287947 */ /* 0x000fea0003800000 */
.L_x_41231:
[----:B------:R0:W5:Y:S01]  /*2ff0*/  LDG.E.U16 R22, desc[UR36][R2.64] ;  /* 0x0000002402167981 */ /* 0x000162000c1e1500 */
[----:B------:R-:W-:Y:S05]  /*3000*/  BRA `(.L_x_41225) ;  /* 0x0000000c00207947 */ /* 0x000fea0003800000 */
.L_x_41227:
        /* <DEDUP_REMOVED lines=9> */
.L_x_41234:
[----:B------:R-:W2:Y:S02]  /*30a0*/  LDG.E.U16 R0, desc[UR36][R2.64] ;  /* 0x0000002402007981 */ /* 0x000ea4000c1e1500 */
[----:B--2---:R-:W-:-:S06]  /*30b0*/  HADD2.F32 R0, -RZ, R0.H0_H0 ;  /* 0x20000000ff007230 */ /* 0x004fcc0000004100 */
[----:B------:R-:W0:Y:S02]  /*30c0*/  F2I.FTZ.TRUNC.NTZ R0, R0 ;  /* 0x0000000000007305 */ /* 0x000e24000021f100 */
[----:B0-----:R-:W-:Y:S01]  /*30d0*/  PRMT R22, R0, 0x7610, R22 ;  /* 0x0000761000167816 */ /* 0x001fe20000000016 */
[----:B------:R-:W-:Y:S06]  /*30e0*/  BRA `(.L_x_41225) ;  /* 0x0000000800e87947 */ /* 0x000fec0003800000 */
.L_x_41233:
        /* <DEDUP_REMOVED lines=9> */
.L_x_41236:
[----:B------:R-:W2:Y:S02]  /*3180*/  LDG.E.U16 R2, desc[UR36][R2.64] ;  /* 0x0000002402027981 */ /* 0x000ea4000c1e1500 */
[----:B--2---:R-:W-:-:S06]  /*3190*/  HADD2.F32 R0, -RZ, R2.H0_H0 ;  /* 0x20000002ff007230 */ /* 0x004fcc0000004100 */
[----:B------:R-:W0:Y:S02]  /*31a0*/  F2I.FTZ.TRUNC.NTZ R0, R0 ;  /* 0x0000000000007305 */ /* 0x000e24000021f100 */
[----:B0-----:R-:W-:Y:S01]  /*31b0*/  PRMT R22, R0, 0x7610, R22 ;  /* 0x0000761000167816 */ /* 0x001fe20000000016 */
[----:B------:R-:W-:Y:S06]  /*31c0*/  BRA `(.L_x_41225) ;  /* 0x0000000800b07947 */ /* 0x000fec0003800000 */
.L_x_41235:
[----:B------:R-:W2:Y:S02]  /*31d0*/  LDG.E.64 R2, desc[UR36][R2.64] ;  /* 0x0000002402027981 */ /* 0x000ea4000c1e1b00 */
[----:B--2---:R0:W1:Y:S01]  /*31e0*/  F2I.F64.TRUNC R22, R2 ;  /* 0x0000000200167311 */ /* 0x004062000030d100 */
[----:B------:R-:W-:Y:S05]  /*31f0*/  BRA `(.L_x_41225) ;  /* 0x0000000800a47947 */ /* 0x000fea0003800000 */
.L_x_41226:
        /* <DEDUP_REMOVED lines=12> */
.L_x_41239:
[----:B------:R-:W2:Y:S02]  /*32c0*/  LDG.E.64 R2, desc[UR36][R2.64] ;  /* 0x0000002402027981 */ /* 0x000ea4000c1e1b00 */
[----:B--2---:R0:W1:Y:S01]  /*32d0*/  F2I.F64.TRUNC R22, R2 ;  /* 0x0000000200167311 */ /* 0x004062000030d100 */
[----:B------:R-:W-:Y:S05]  /*32e0*/  BRA `(.L_x_41225) ;  /* 0x0000000800687947 */ /* 0x000fea0003800000 */
.L_x_41238:
        /* <DEDUP_REMOVED lines=28> */
.L_x_41241:
        /* <DEDUP_REMOVED lines=15> */
.L_x_41240:
[----:B------:R-:W2:Y:S02]  /*35a0*/  LDG.E.U16 R0, desc[UR36][R2.64] ;  /* 0x0000002402007981 */ /* 0x000ea4000c1e1500 */
[----:B--2---:R-:W-:-:S06]  /*35b0*/  IMAD.U32 R0, R0, 0x10000, RZ ;  /* 0x0001000000007824 */ /* 0x004fcc00078e00ff */
[----:B------:R-:W0:Y:S02]  /*35c0*/  F2I.FTZ.TRUNC.NTZ R0, R0 ;  /* 0x0000000000007305 */ /* 0x000e24000021f100 */
[----:B0-----:R-:W-:Y:S01]  /*35d0*/  PRMT R22, R0, 0x7610, R22 ;  /* 0x0000761000167816 */ /* 0x001fe20000000016 */
[----:B------:R-:W-:Y:S06]  /*35e0*/  BRA `(.L_x_41225) ;  /* 0x0000000400a87947 */ /* 0x000fec0003800000 */
.L_x_41237:
        /* <DEDUP_REMOVED lines=10> */
.L_x_41244:
        /* <DEDUP_REMOVED lines=21> */
.L_x_41248:
[----:B------:R-:W-:Y:S05]  /*37e0*/  BSYNC B1 ;  /* 0x0000000000017941 */ /* 0x000fea0003800000 */
.L_x_41247:
[----:B------:R-:W-:Y:S01]  /*37f0*/  LEA R3, R0, 0x3b800000, 0x17 ;  /* 0x3b80000000037811 */ /* 0x000fe200078eb8ff */
[----:B------:R-:W-:-:S05]  /*3800*/  IMAD.SHL.U32 R0, R2, 0x100000, RZ ;  /* 0x0010000002007824 */ /* 0x000fca00078e00ff */
[----:B------:R-:W-:-:S07]  /*3810*/  LOP3.LUT R0, R3, R0, R4, 0xfe, !PT ;  /* 0x0000000003007212 */ /* 0x000fce00078efe04 */
.L_x_41246:
[----:B------:R-:W-:Y:S05]  /*3820*/  BSYNC B0 ;  /* 0x0000000000007941 */ /* 0x000fea0003800000 */
.L_x_41245:
[----:B------:R-:W0:Y:S02]  /*3830*/  F2I.FTZ.TRUNC.NTZ R0, R0 ;  /* 0x0000000000007305 */ /* 0x000e24000021f100 */
[----:B0-----:R-:W-:Y:S01]  /*3840*/  PRMT R22, R0, 0x7610, R22 ;  /* 0x0000761000167816 */ /* 0x001fe20000000016 */
[----:B------:R-:W-:Y:S06]  /*3850*/  BRA `(.L_x_41225) ;  /* 0x00000004000c7947 */ /* 0x000fec0003800000 */
.L_x_41243:
        /* <DEDUP_REMOVED lines=21> */
.L_x_41252:
[----:B------:R-:W-:Y:S05]  /*39b0*/  BSYNC B1 ;  /* 0x0000000000017941 */ /* 0x000fea0003800000 */
.L_x_41251:
[----:B------:R-:W-:Y:S01]  /*39c0*/  LEA R3, R0, 0x37800000, 0x17 ;  /* 0x3780000000037811 */ /* 0x000fe200078eb8ff */
[----:B------:R-:W-:-:S05]  /*39d0*/  IMAD.SHL.U32 R0, R2, 0x200000, RZ ;  /* 0x0020000002007824 */ /* 0x000fca00078e00ff */
[----:B------:R-:W-:-:S07]  /*39e0*/  LOP3.LUT R0, R3, R0, R4, 0xfe, !PT ;  /* 0x0000000003007212 */ /* 0x000fce00078efe04 */
.L_x_41250:
[----:B------:R-:W-:Y:S05]  /*39f0*/  BSYNC B0 ;  /* 0x0000000000007941 */ /* 0x000fea0003800000 */
.L_x_41249:
[----:B------:R-:W0:Y:S02]  /*3a00*/  F2I.FTZ.TRUNC.NTZ R0, R0 ;  /* 0x0000000000007305 */ /* 0x000e24000021f100 */
[----:B0-----:R-:W-:Y:S01]  /*3a10*/  PRMT R22, R0, 0x7610, R22 ;  /* 0x0000761000167816 */ /* 0x001fe20000000016 */
[----:B------:R-:W-:Y:S06]  /*3a20*/  BRA `(.L_x_41225) ;  /* 0x0000000000987947 */ /* 0x000fec0003800000 */
.L_x_41242:
        /* <DEDUP_REMOVED lines=14> */
.L_x_41256:
[----:B------:R-:W-:Y:S05]  /*3b10*/  BSYNC B0 ;  /* 0x0000000000007941 */ /* 0x000fea0003800000 */
.L_x_41255:
[----:B------:R-:W0:Y:S02]  /*3b20*/  F2I.FTZ.TRUNC.NTZ R0, R0 ;  /* 0x0000000000007305 */ /* 0x000e24000021f100 */
[----:B0-----:R-:W-:Y:S01]  /*3b30*/  PRMT R22, R0, 0x7610, R22 ;  /* 0x0000761000167816 */ /* 0x001fe20000000016 */
[----:B------:R-:W-:Y:S06]  /*3b40*/  BRA `(.L_x_41225) ;  /* 0x0000000000507947 */ /* 0x000fec0003800000 */
.L_x_41230:
        /* <DEDUP_REMOVED lines=16> */
.L_x_41257:
[----:B------:R-:W-:Y:S05]  /*3c50*/  BRA `(.L_x_41225) ;  /* 0x00000000000c7947 */ /* 0x000fea0003800000 */
.L_x_41254:
[----:B------:R0:W5:Y:S01]  /*3c60*/  LDG.E.U8 R22, desc[UR36][R2.64] ;  /* 0x0000002402167981 */ /* 0x000162000c1e1100 */
[----:B------:R-:W-:Y:S05]  /*3c70*/  BRA `(.L_x_41225) ;  /* 0x0000000000047947 */ /* 0x000fea0003800000 */
.L_x_41253:
[----:B------:R0:W5:Y:S02]  /*3c80*/  LDG.E.U8 R22, desc[UR36][R2.64] ;  /* 0x0000002402167981 */ /* 0x000164000c1e1100 */
.L_x_41225:
[----:B------:R-:W-:Y:S05]  /*3c90*/  BSYNC B6 ;  /* 0x0000000000067941 */ /* 0x000fea0003800000 */
.L_x_41224:
[----:B01234-:R-:W0:Y:S01]  /*3ca0*/  S2R R2, SR_TID.X ;  /* 0x0000000000027919 */ /* 0x01fe220000002100 */
[----:B------:R-:W1:Y:S01]  /*3cb0*/  LDC.U8 R17, c[0x0][0x234] ;  /* 0x00008d00ff117b82 */ /* 0x000e620000000000 */
[----:B-----5:R-:W-:Y:S01]  /*3cc0*/  LOP3.LUT P2, RZ, R18, 0xff, RZ, 0xc0, !PT ;  /* 0x000000ff12ff7812 */ /* 0x020fe2000784c0ff */
[----:B------:R-:W-:Y:S01]  /*3cd0*/  BSSY B6, `(.L_x_41258) ;  /* 0x00000fa000067945 */ /* 0x000fe20003800000 */
[----:B------:R-:W-:Y:S02]  /*3ce0*/  LOP3.LUT P3, RZ, R16, 0xff, RZ, 0xc0, !PT ;  /* 0x000000ff10ff7812 */ /* 0x000fe4000786c0ff */
[----:B------:R-:W-:Y:S02]  /*3cf0*/  LOP3.LUT P1, RZ, R24, 0xff, RZ, 0xc0, !PT ;  /* 0x000000ff18ff7812 */ /* 0x000fe4000782c0ff */
[----:B------:R-:W-:Y:S02]  /*3d00*/  LOP3.LUT P0, RZ, R22, 0xff, RZ, 0xc0, !PT ;  /* 0x000000ff16ff7812 */ /* 0x000fe4000780c0ff */
[----:B------:R-:W-:-:S02]  /*3d10*/  ISETP.NE.AND P2, PT, R25, RZ, P2 ;  /* 0x000000ff1900720c */ /* 0x000fc40001745270 */
[C---:B------:R-:W-:Y:S02]  /*3d20*/  ISETP.NE.AND P3, PT, R25.reuse, RZ, P3 ;  /* 0x000000ff1900720c */ /* 0x040fe40001f65270 */
[C---:B------:R-:W-:Y:S02]  /*3d30*/  ISETP.NE.AND P1, PT, R25.reuse, RZ, P1 ;  /* 0x000000ff1900720c */ /* 0x040fe40000f25270 */
[----:B------:R-:W-:Y:S02]  /*3d40*/  ISETP.NE.AND P0, PT, R25, RZ, P0 ;  /* 0x000000ff1900720c */ /* 0x000fe40000705270 */
        /* <DEDUP_REMOVED lines=27> */
.L_x_41263:
[----:B------:R0:W-:Y:S01]  /*3f00*/  STG.E.U8 desc[UR36][R8.64], R3 ;  /* 0x0000000308007986 */ /* 0x0001e2000c101124 */
[----:B------:R-:W-:Y:S05]  /*3f10*/  BRA `(.L_x_41259) ;  /* 0x0000000c00547947 */ /* 0x000fea0003800000 */
.L_x_41262:
        /* <DEDUP_REMOVED lines=10> */
.L_x_41266:
[----:B------:R0:W-:Y:S01]  /*3fc0*/  STG.E desc[UR36][R8.64], R3 ;  /* 0x0000000308007986 */ /* 0x0001e2000c101924 */
[----:B------:R-:W-:Y:S05]  /*3fd0*/  BRA `(.L_x_41259) ;  /* 0x0000000c00247947 */ /* 0x000fea0003800000 */
.L_x_41265:
[----:B------:R0:W-:Y:S01]  /*3fe0*/  STG.E.U16 desc[UR36][R8.64], R3 ;  /* 0x0000000308007986 */ /* 0x0001e2000c101524 */
[----:B------:R-:W-:Y:S05]  /*3ff0*/  BRA `(.L_x_41259) ;  /* 0x0000000c001c7947 */ /* 0x000fea0003800000 */
.L_x_41261:
        /* <DEDUP_REMOVED lines=9> */
.L_x_41268:
[----:B------:R-:W0:Y:S02]  /*4090*/  I2F.S16 R0, R3 ;  /* 0x0000000300007306 */ /* 0x000e240000101400 */
[----:B0-----:R-:W-:-:S05]  /*40a0*/  F2FP.F16.F32.PACK_AB R0, RZ, R0 ;  /* 0x00000000ff00723e */ /* 0x001fca00000000ff */
[----:B------:R0:W-:Y:S01]  /*40b0*/  STG.E.U16 desc[UR36][R8.64], R0 ;  /* 0x0000000008007986 */ /* 0x0001e2000c101524 */
[----:B------:R-:W-:Y:S05]  /*40c0*/  BRA `(.L_x_41259) ;  /* 0x0000000800e87947 */ /* 0x000fea0003800000 */
.L_x_41267:
        /* <DEDUP_REMOVED lines=10> */
.L_x_41270:
[----:B------:R-:W0:Y:S02]  /*4170*/  I2F.S16 R3, R3 ;  /* 0x0000000300037306 */ /* 0x000e240000101400 */
[----:B0-----:R-:W-:-:S04]  /*4180*/  F2FP.F16.F32.PACK_AB R3, RZ, R3 ;  /* 0x00000003ff03723e */ /* 0x001fc800000000ff */
[----:B------:R-:W-:-:S05]  /*4190*/  PRMT R3, R3, 0x5410, RZ ;  /* 0x0000541003037816 */ /* 0x000fca00000000ff */
[----:B------:R0:W-:Y:S01]  /*41a0*/  STG.E desc[UR36][R8.64], R3 ;  /* 0x0000000308007986 */ /* 0x0001e2000c101924 */
[----:B------:R-:W-:Y:S05]  /*41b0*/  BRA `(.L_x_41259) ;  /* 0x0000000800ac7947 */ /* 0x000fea0003800000 */
.L_x_41269:
[----:B------:R-:W0:Y:S02]  /*41c0*/  I2F.F64.S16 R4, R3 ;  /* 0x0000000300047312 */ /* 0x000e240000101c00 */
[----:B0-----:R0:W-:Y:S01]  /*41d0*/  STG.E.64 desc[UR36][R8.64], R4 ;  /* 0x0000000408007986 */ /* 0x0011e2000c101b24 */
[----:B------:R-:W-:Y:S05]  /*41e0*/  BRA `(.L_x_41259) ;  /* 0x0000000800a07947 */ /* 0x000fea0003800000 */
.L_x_41260:
        /* <DEDUP_REMOVED lines=10> */
.L_x_41273:
[----:B------:R-:W0:Y:S01]  /*4290*/  I2F.F64.S16 R4, R3 ;  /* 0x0000000300047312 */ /* 0x000e220000101c00 */
[----:B------:R-:W-:-:S05]  /*42a0*/  CS2R R6, SRZ ;  /* 0x0000000000067805 */ /* 0x000fca000001ff00 */
[----:B0-----:R0:W-:Y:S01]  /*42b0*/  STG.E.128 desc[UR36][R8.64], R4 ;  /* 0x0000000408007986 */ /* 0x0011e2000c101d24 */
[----:B------:R-:W-:Y:S05]  /*42c0*/  BRA `(.L_x_41259) ;  /* 0x0000000800687947 */ /* 0x000fea0003800000 */
.L_x_41272:
        /* <DEDUP_REMOVED lines=21> */
.L_x_41277:
[----:B------:R-:W-:Y:S05]  /*4420*/  BSYNC B0 ;  /* 0x0000000000007941 */ /* 0x000fea0003800000 */
.L_x_41276:
[----:B------:R-:W-:-:S05]  /*4430*/  LOP3.LUT R5, R0, R5, RZ, 0xfc, !PT ;  /* 0x0000000500057212 */ /* 0x000fca00078efcff */
[----:B------:R0:W-:Y:S01]  /*4440*/  STG.E.U8 desc[UR36][R8.64], R5 ;  /* 0x0000000508007986 */ /* 0x0001e2000c101124 */
[----:B------:R-:W-:Y:S05]  /*4450*/  BRA `(.L_x_41259) ;  /* 0x0000000800047947 */ /* 0x000fea0003800000 */
.L_x_41275:
        /* <DEDUP_REMOVED lines=13> */
.L_x_41279:
[----:B------:R-:W-:Y:S01]  /*4530*/  IMAD.MOV.U32 R0, RZ, RZ, 0x7f ;  /* 0x0000007fff007424 */ /* 0x000fe200078e00ff */
[----:B------:R-:W-:-:S04]  /*4540*/  ISETP.GT.U32.AND P0, PT, R4, 0x7f800000, PT ;  /* 0x7f8000000400780c */ /* 0x000fc80003f04070 */
[----:B------:R-:W-:-:S09]  /*4550*/  SEL R0, R0, 0x7c, P0 ;  /* 0x0000007c00007807 */ /* 0x000fd20000000000 */
.L_x_41280:
[----:B------:R-:W-:Y:S05]  /*4560*/  BSYNC B0 ;  /* 0x0000000000007941 */ /* 0x000fea0003800000 */
.L_x_41278:
[----:B------:R-:W-:-:S04]  /*4570*/  LOP3.LUT R3, R5, 0x80000000, RZ, 0xc0, !PT ;  /* 0x8000000005037812 */ /* 0x000fc800078ec0ff */
[----:B------:R-:W-:-:S04]  /*4580*/  SHF.R.U32.HI R3, RZ, 0x18, R3 ;  /* 0x00000018ff037819 */ /* 0x000fc80000011603 */
[----:B------:R-:W-:-:S05]  /*4590*/  LOP3.LUT R3, R0, R3, RZ, 0xfc, !PT ;  /* 0x0000000300037212 */ /* 0x000fca00078efcff */
[----:B------:R0:W-:Y:S01]  /*45a0*/  STG.E.U8 desc[UR36][R8.64], R3 ;  /* 0x0000000308007986 */ /* 0x0001e2000c101124 */
[----:B------:R-:W-:Y:S05]  /*45b0*/  BRA `(.L_x_41259) ;  /* 0x0000000400ac7947 */ /* 0x000fea0003800000 */
.L_x_41274:
[----:B------:R-:W0:Y:S02]  /*45c0*/  I2F.S16 R0, R3 ;  /* 0x0000000300007306 */ /* 0x000e240000101400 */
[----:B0-----:R-:W-:-:S05]  /*45d0*/  F2FP.BF16.F32.PACK_AB R0, RZ, R0 ;  /* 0x00000000ff00723e */ /* 0x001fca00000010ff */
[----:B------:R0:W-:Y:S01]  /*45e0*/  STG.E.U16 desc[UR36][R8.64], R0 ;  /* 0x0000000008007986 */ /* 0x0001e2000c101524 */
[----:B------:R-:W-:Y:S05]  /*45f0*/  BRA `(.L_x_41259) ;  /* 0x00000004009c7947 */ /* 0x000fea0003800000 */
.L_x_41271:
        /* <DEDUP_REMOVED lines=10> */
.L_x_41283:
        /* <DEDUP_REMOVED lines=17> */
.L_x_41286:
[----:B------:R-:W-:-:S04]  /*47b0*/  LOP3.LUT R3, R3, 0x80000000, RZ, 0xc0, !PT ;  /* 0x8000000003037812 */ /* 0x000fc800078ec0ff */
[----:B------:R-:W-:-:S04]  /*47c0*/  SHF.R.U32.HI R3, RZ, 0x18, R3 ;  /* 0x00000018ff037819 */ /* 0x000fc80000011603 */
[----:B------:R-:W-:-:S04]  /*47d0*/  LOP3.LUT R0, R0, R3, RZ, 0xfc, !PT ;  /* 0x0000000300007212 */ /* 0x000fc800078efcff */
[----:B------:R-:W-:-:S07]  /*47e0*/  PRMT R4, R0, 0x7610, R4 ;  /* 0x0000761000047816 */ /* 0x000fce0000000004 */
.L_x_41285:
[----:B------:R-:W-:Y:S05]  /*47f0*/  BSYNC B0 ;  /* 0x0000000000007941 */ /* 0x000fea0003800000 */
.L_x_41284:
[----:B------:R4:W-:Y:S01]  /*4800*/  STG.E.U8 desc[UR36][R8.64], R4 ;  /* 0x0000000408007986 */ /* 0x0009e2000c101124 */
[----:B------:R-:W-:Y:S05]  /*4810*/  BRA `(.L_x_41259) ;  /* 0x0000000400147947 */ /* 0x000fea0003800000 */
.L_x_41282:
        /* <DEDUP_REMOVED lines=17> */
.L_x_41289:
[----:B------:R-:W-:-:S04]  /*4930*/  LOP3.LUT R3, R3, 0x80000000, RZ, 0xc0, !PT ;  /* 0x8000000003037812 */ /* 0x000fc800078ec0ff */
[----:B------:R-:W-:-:S04]  /*4940*/  SHF.R.U32.HI R3, RZ, 0x18, R3 ;  /* 0x00000018ff037819 */ /* 0x000fc80000011603 */
[----:B------:R-:W-:-:S04]  /*4950*/  LOP3.LUT R0, R0, R3, RZ, 0xfc, !PT ;  /* 0x0000000300007212 */ /* 0x000fc800078efcff */
[----:B------:R-:W-:-:S07]  /*4960*/  PRMT R4, R0, 0x7610, R4 ;  /* 0x0000761000047816 */ /* 0x000fce0000000004 */
.L_x_41288:
[----:B------:R-:W-:Y:S05]  /*4970*/  BSYNC B0 ;  /* 0x0000000000007941 */ /* 0x000fea0003800000 */
.L_x_41287:
[----:B------:R0:W-:Y:S01]  /*4980*/  STG.E.U8 desc[UR36][R8.64], R4 ;  /* 0x0000000408007986 */ /* 0x0001e2000c101124 */
[----:B------:R-:W-:Y:S05]  /*4990*/  BRA `(.L_x_41259) ;  /* 0x0000000000b47947 */ /* 0x000fea0003800000 */
.L_x_41281:
        /* <DEDUP_REMOVED lines=23> */
.L_x_41264:
        /* <DEDUP_REMOVED lines=16> */
.L_x_41292:
[----:B------:R-:W-:Y:S05]  /*4c10*/  BRA `(.L_x_41259) ;  /* 0x0000000000147947 */ /* 0x000fea0003800000 */
.L_x_41291:
[----:B------:R-:W-:Y:S02]  /*4c20*/  IMAD.MOV.U32 R4, RZ, RZ, R3 ;  /* 0x000000ffff047224 */ /* 0x000fe400078e0003 */
[----:B------:R-:W-:-:S05]  /*4c30*/  IMAD.MOV.U32 R5, RZ, RZ, RZ ;  /* 0x000000ffff057224 */ /* 0x000fca00078e00ff */
[----:B------:R3:W-:Y:S01]  /*4c40*/  STG.E.64 desc[UR36][R8.64], R4 ;  /* 0x0000000408007986 */ /* 0x0007e2000c101b24 */
[----:B------:R-:W-:Y:S05]  /*4c50*/  BRA `(.L_x_41259) ;  /* 0x0000000000047947 */ /* 0x000fea0003800000 */
.L_x_41290:
[----:B------:R0:W-:Y:S02]  /*4c60*/  STG.E desc[UR36][R8.64], R3 ;  /* 0x0000000308007986 */ /* 0x0001e4000c101924 */
.L_x_41259:
[----:B------:R-:W-:Y:S05]  /*4c70*/  BSYNC B6 ;  /* 0x0000000000067941 */ /* 0x000fea0003800000 */
.L_x_41258:
        /* <DEDUP_REMOVED lines=23> */
.L_x_41298:
[----:B------:R0:W-:Y:S01]  /*4df0*/  STG.E.U8 desc[UR36][R8.64], R22 ;  /* 0x0000001608007986 */ /* 0x0001e2000c101124 */
[----:B------:R-:W-:Y:S05]  /*4e00*/  BRA `(.L_x_41300) ;  /* 0x0000000c00507947 */ /* 0x000fea0003800000 */
.L_x_41297:
        /* <DEDUP_REMOVED lines=10> */
.L_x_41302:
[----:B------:R0:W-:Y:S01]  /*4eb0*/  STG.E desc[UR36][R8.64], R22 ;  /* 0x0000001608007986 */ /* 0x0001e2000c101924 */
[----:B------:R-:W-:Y:S05]  /*4ec0*/  BRA `(.L_x_41300) ;  /* 0x0000000c00207947 */ /* 0x000fea0003800000 */
.L_x_41301:
[----:B------:R0:W-:Y:S01]  /*4ed0*/  STG.E.U16 desc[UR36][R8.64], R22 ;  /* 0x0000001608007986 */ /* 0x0001e2000c101524 */
[----:B------:R-:W-:Y:S05]  /*4ee0*/  BRA `(.L_x_41300) ;  /* 0x0000000c00187947 */ /* 0x000fea0003800000 */
.L_x_41296:
        /* <DEDUP_REMOVED lines=9> */
.L_x_41304:
[----:B------:R-:W0:Y:S02]  /*4f80*/  I2F.S16 R0, R22 ;  /* 0x0000001600007306 */ /* 0x000e240000101400 */
[----:B0-----:R-:W-:-:S05]  /*4f90*/  F2FP.F16.F32.PACK_AB R0, RZ, R0 ;  /* 0x00000000ff00723e */ /* 0x001fca00000000ff */
[----:B------:R0:W-:Y:S01]  /*4fa0*/  STG.E.U16 desc[UR36][R8.64], R0 ;  /* 0x0000000008007986 */ /* 0x0001e2000c101524 */
[----:B------:R-:W-:Y:S05]  /*4fb0*/  BRA `(.L_x_41300) ;  /* 0x0000000800e47947 */ /* 0x000fea0003800000 */
.L_x_41303:
        /* <DEDUP_REMOVED lines=10> */
.L_x_41306:
[----:B------:R-:W0:Y:S02]  /*5060*/  I2F.S16 R22, R22 ;  /* 0x0000001600167306 */ /* 0x000e240000101400 */
[----:B0-----:R-:W-:-:S04]  /*5070*/  F2FP.F16.F32.PACK_AB R3, RZ, R22 ;  /* 0x00000016ff03723e */ /* 0x001fc800000000ff */
[----:B------:R-:W-:-:S05]  /*5080*/  PRMT R3, R3, 0x5410, RZ ;  /* 0x0000541003037816 */ /* 0x000fca00000000ff */
[----:B------:R0:W-:Y:S01]  /*5090*/  STG.E desc[UR36][R8.64], R3 ;  /* 0x0000000308007986 */ /* 0x0001e2000c101924 */
[----:B------:R-:W-:Y:S05]  /*50a0*/  BRA `(.L_x_41300) ;  /* 0x0000000800a87947 */ /* 0x000fea0003800000 */
.L_x_41305:
[----:B------:R-:W0:Y:S02]  /*50b0*/  I2F.F64.S16 R4, R22 ;  /* 0x0000001600047312 */ /* 0x000e240000101c00 */
[----:B0-----:R0:W-:Y:S01]  /*50c0*/  STG.E.64 desc[UR36][R8.64], R4 ;  /* 0x0000000408007986 */ /* 0x0011e2000c101b24 */
[----:B------:R-:W-:Y:S05]  /*50d0*/  BRA `(.L_x_41300) ;  /* 0x00000008009c7947 */ /* 0x000fea0003800000 */
.L_x_41295:
        /* <DEDUP_REMOVED lines=10> */
.L_x_41309:
[----:B------:R-:W0:Y:S01]  /*5180*/  I2F.F64.S16 R4, R22 ;  /* 0x0000001600047312 */ /* 0x000e220000101c00 */
[----:B------:R-:W-:-:S05]  /*5190*/  CS2R R6, SRZ ;  /* 0x0000000000067805 */ /* 0x000fca000001ff00 */
[----:B0-----:R0:W-:Y:S01]  /*51a0*/  STG.E.128 desc[UR36][R8.64], R4 ;  /* 0x0000000408007986 */ /* 0x0011e2000c101d24 */
[----:B------:R-:W-:Y:S05]  /*51b0*/  BRA `(.L_x_41300) ;  /* 0x0000000800647947 */ /* 0x000fea0003800000 */
.L_x_41308:
        /* <DEDUP_REMOVED lines=21> */
.L_x_41313:
[----:B------:R-:W-:Y:S05]  /*5310*/  BSYNC B0 ;  /* 0x0000000000007941 */ /* 0x000fea0003800000 */
.L_x_41312:
[----:B------:R-:W-:-:S05]  /*5320*/  LOP3.LUT R5, R0, R5, RZ, 0xfc, !PT ;  /* 0x0000000500057212 */ /* 0x000fca00078efcff */
[----:B------:R0:W-:Y:S01]  /*5330*/  STG.E.U8 desc[UR36][R8.64], R5 ;  /* 0x0000000508007986 */ /* 0x0001e2000c101124 */
[----:B------:R-:W-:Y:S05]  /*5340*/  BRA `(.L_x_41300) ;  /* 0x0000000800007947 */ /* 0x000fea0003800000 */
.L_x_41311:
        /* <DEDUP_REMOVED lines=13> */
.L_x_41315:
[----:B------:R-:W-:Y:S01]  /*5420*/  IMAD.MOV.U32 R0, RZ, RZ, 0x7f ;  /* 0x0000007fff007424 */ /* 0x000fe200078e00ff */
[----:B------:R-:W-:-:S04]  /*5430*/  ISETP.GT.U32.AND P0, PT, R3, 0x7f800000, PT ;  /* 0x7f8000000300780c */ /* 0x000fc80003f04070 */
[----:B------:R-:W-:-:S09]  /*5440*/  SEL R0, R0, 0x7c, P0 ;  /* 0x0000007c00007807 */ /* 0x000fd20000000000 */
.L_x_41316:
[----:B------:R-:W-:Y:S05]  /*5450*/  BSYNC B0 ;  /* 0x0000000000007941 */ /* 0x000fea0003800000 */
.L_x_41314:
[----:B------:R-:W-:-:S04]  /*5460*/  LOP3.LUT R3, R5, 0x80000000, RZ, 0xc0, !PT ;  /* 0x8000000005037812 */ /* 0x000fc800078ec0ff */
[----:B------:R-:W-:-:S04]  /*5470*/  SHF.R.U32.HI R3, RZ, 0x18, R3 ;  /* 0x00000018ff037819 */ /* 0x000fc80000011603 */
[----:B------:R-:W-:-:S05]  /*5480*/  LOP3.LUT R3, R0, R3, RZ, 0xfc, !PT ;  /* 0x0000000300037212 */ /* 0x000fca00078efcff */
[----:B------:R0:W-:Y:S01]  /*5490*/  STG.E.U8 desc[UR36][R8.64], R3 ;  /* 0x0000000308007986 */ /* 0x0001e2000c101124 */
[----:B------:R-:W-:Y:S05]  /*54a0*/  BRA `(.L_x_41300) ;  /* 0x0000000400a87947 */ /* 0x000fea0003800000 */
.L_x_41310:
[----:B------:R-:W0:Y:S02]  /*54b0*/  I2F.S16 R0, R22 ;  /* 0x0000001600007306 */ /* 0x000e240000101400 */
[----:B0-----:R-:W-:-:S05]  /*54c0*/  F2FP.BF16.F32.PACK_AB R0, RZ, R0 ;  /* 0x00000000ff00723e */ /* 0x001fca00000010ff */
[----:B------:R0:W-:Y:S01]  /*54d0*/  STG.E.U16 desc[UR36][R8.64], R0 ;  /* 0x0000000008007986 */ /* 0x0001e2000c101524 */
[----:B------:R-:W-:Y:S05]  /*54e0*/  BRA `(.L_x_41300) ;  /* 0x0000000400987947 */ /* 0x000fea0003800000 */
.L_x_41307:
        /* <DEDUP_REMOVED lines=10> */
.L_x_41319:
        /* <DEDUP_REMOVED lines=17> */
.L_x_41322:
[----:B------:R-:W-:-:S04]  /*56a0*/  LOP3.LUT R3, R5, 0x80000000, RZ, 0xc0, !PT ;  /* 0x8000000005037812 */ /* 0x000fc800078ec0ff */
[----:B------:R-:W-:-:S04]  /*56b0*/  SHF.R.U32.HI R3, RZ, 0x18, R3 ;  /* 0x00000018ff037819 */ /* 0x000fc80000011603 */
[----:B------:R-:W-:-:S04]  /*56c0*/  LOP3.LUT R0, R0, R3, RZ, 0xfc, !PT ;  /* 0x0000000300007212 */ /* 0x000fc800078efcff */
[----:B------:R-:W-:-:S07]  /*56d0*/  PRMT R4, R0, 0x7610, R4 ;  /* 0x0000761000047816 */ /* 0x000fce0000000004 */
.L_x_41321:
[----:B------:R-:W-:Y:S05]  /*56e0*/  BSYNC B0 ;  /* 0x0000000000007941 */ /* 0x000fea0003800000 */
.L_x_41320:
[----:B------:R3:W-:Y:S01]  /*56f0*/  STG.E.U8 desc[UR36][R8.64], R4 ;  /* 0x0000000408007986 */ /* 0x0007e2000c101124 */
[----:B------:R-:W-:Y:S05]  /*5700*/  BRA `(.L_x_41300) ;  /* 0x0000000400107947 */ /* 0x000fea0003800000 */
.L_x_41318:
        /* <DEDUP_REMOVED lines=17> */
.L_x_41325:
[----:B------:R-:W-:-:S04]  /*5820*/  LOP3.LUT R3, R5, 0x80000000, RZ, 0xc0, !PT ;  /* 0x8000000005037812 */ /* 0x000fc800078ec0ff */
[----:B------:R-:W-:-:S04]  /*5830*/  SHF.R.U32.HI R3, RZ, 0x18, R3 ;  /* 0x00000018ff037819 */ /* 0x000fc80000011603 */
[----:B------:R-:W-:-:S04]  /*5840*/  LOP3.LUT R0, R0, R3, RZ, 0xfc, !PT ;  /* 0x0000000300007212 */ /* 0x000fc800078efcff */
[----:B------:R-:W-:-:S07]  /*5850*/  PRMT R4, R0, 0x7610, R4 ;  /* 0x0000761000047816 */ /* 0x000fce0000000004 */
.L_x_41324:
[----:B------:R-:W-:Y:S05]  /*5860*/  BSYNC B0 ;  /* 0x0000000000007941 */ /* 0x000fea0003800000 */
.L_x_41323:
[----:B------:R0:W-:Y:S01]  /*5870*/  STG.E.U8 desc[UR36][R8.64], R4 ;  /* 0x0000000408007986 */ /* 0x0001e2000c101124 */
[----:B------:R-:W-:Y:S05]  /*5880*/  BRA `(.L_x_41300) ;  /* 0x0000000000b07947 */ /* 0x000fea0003800000 */
.L_x_41317:
        /* <DEDUP_REMOVED lines=22> */
.L_x_41299:
        /* <DEDUP_REMOVED lines=16> */
.L_x_41328:
[----:B------:R-:W-:Y:S05]  /*5af0*/  BRA `(.L_x_41300) ;  /* 0x0000000000147947 */ /* 0x000fea0003800000 */
.L_x_41327:
[----:B------:R-:W-:Y:S02]  /*5b00*/  IMAD.MOV.U32 R4, RZ, RZ, R22 ;  /* 0x000000ffff047224 */ /* 0x000fe400078e0016 */
[----:B------:R-:W-:-:S05]  /*5b10*/  IMAD.MOV.U32 R5, RZ, RZ, RZ ;  /* 0x000000ffff057224 */ /* 0x000fca00078e00ff */
[----:B------:R2:W-:Y:S01]  /*5b20*/  STG.E.64 desc[UR36][R8.64], R4 ;  /* 0x0000000408007986 */ /* 0x0005e2000c101b24 */
[----:B------:R-:W-:Y:S05]  /*5b30*/  BRA `(.L_x_41300) ;  /* 0x0000000000047947 */ /* 0x000fea0003800000 */
.L_x_41326:
[----:B------:R0:W-:Y:S02]  /*5b40*/  STG.E desc[UR36][R8.64], R22 ;  /* 0x0000001608007986 */ /* 0x0001e4000c101924 */
.L_x_41300:
        /* <DEDUP_REMOVED lines=23> */
.L_x_41332:
[----:B------:R3:W-:Y:S01]  /*5cc0*/  STG.E.U8 desc[UR36][R8.64], R18 ;  /* 0x0000001208007986 */ /* 0x0007e2000c101124 */
[----:B------:R-:W-:Y:S05]  /*5cd0*/  BRA `(.L_x_41334) ;  /* 0x0000000c00507947 */ /* 0x000fea0003800000 */
.L_x_41331:
        /* <DEDUP_REMOVED lines=10> */
.L_x_41336:
[----:B------:R2:W-:Y:S01]  /*5d80*/  STG.E desc[UR36][R8.64], R18 ;  /* 0x0000001208007986 */ /* 0x0005e2000c101924 */
[----:B------:R-:W-:Y:S05]  /*5d90*/  BRA `(.L_x_41334) ;  /* 0x0000000c00207947 */ /* 0x000fea0003800000 */
.L_x_41335:
[----:B------:R0:W-:Y:S01]  /*5da0*/  STG.E.U16 desc[UR36][R8.64], R18 ;  /* 0x0000001208007986 */ /* 0x0001e2000c101524 */
[----:B------:R-:W-:Y:S05]  /*5db0*/  BRA `(.L_x_41334) ;  /* 0x0000000c00187947 */ /* 0x000fea0003800000 */
.L_x_41330:
        /* <DEDUP_REMOVED lines=9> */
.L_x_41338:
[----:B------:R-:W0:Y:S02]  /*5e50*/  I2F.S16 R0, R18 ;  /* 0x0000001200007306 */ /* 0x000e240000101400 */
[----:B0-----:R-:W-:-:S05]  /*5e60*/  F2FP.F16.F32.PACK_AB R0, RZ, R0 ;  /* 0x00000000ff00723e */ /* 0x001fca00000000ff */
[----:B------:R0:W-:Y:S01]  /*5e70*/  STG.E.U16 desc[UR36][R8.64], R0 ;  /* 0x0000000008007986 */ /* 0x0001e2000c101524 */
[----:B------:R-:W-:Y:S05]  /*5e80*/  BRA `(.L_x_41334) ;  /* 0x0000000800e47947 */ /* 0x000fea0003800000 */
.L_x_41337:
        /* <DEDUP_REMOVED lines=10> */
.L_x_41340:
[----:B------:R-:W0:Y:S02]  /*5f30*/  I2F.S16 R18, R18 ;  /* 0x0000001200127306 */ /* 0x000e240000101400 */
[----:B0-----:R-:W-:-:S04]  /*5f40*/  F2FP.F16.F32.PACK_AB R3, RZ, R18 ;  /* 0x00000012ff03723e */ /* 0x001fc800000000ff */
[----:B------:R-:W-:-:S05]  /*5f50*/  PRMT R3, R3, 0x5410, RZ ;  /* 0x0000541003037816 */ /* 0x000fca00000000ff */
[----:B------:R0:W-:Y:S01]  /*5f60*/  STG.E desc[UR36][R8.64], R3 ;  /* 0x0000000308007986 */ /* 0x0001e2000c101924 */
[----:B------:R-:W-:Y:S05]  /*5f70*/  BRA `(.L_x_41334) ;  /* 0x0000000800a87947 */ /* 0x000fea0003800000 */
.L_x_41339:
[----:B------:R-:W0:Y:S02]  /*5f80*/  I2F.F64.S16 R4, R18 ;  /* 0x0000001200047312 */ /* 0x000e240000101c00 */
[----:B0-----:R0:W-:Y:S01]  /*5f90*/  STG.E.64 desc[UR36][R8.64], R4 ;  /* 0x0000000408007986 */ /* 0x0011e2000c101b24 */
[----:B------:R-:W-:Y:S05]  /*5fa0*/  BRA `(.L_x_41334) ;  /* 0x00000008009c7947 */ /* 0x000fea0003800000 */
.L_x_41329:
        /* <DEDUP_REMOVED lines=10> */
.L_x_41343:
[----:B------:R-:W0:Y:S01]  /*6050*/  I2F.F64.S16 R4, R18 ;  /* 0x0000001200047312 */ /* 0x000e220000101c00 */
[----:B------:R-:W-:-:S05]  /*6060*/  CS2R R6, SRZ ;  /* 0x0000000000067805 */ /* 0x000fca000001ff00 */
[----:B0-----:R0:W-:Y:S01]  /*6070*/  STG.E.128 desc[UR36][R8.64], R4 ;  /* 0x0000000408007986 */ /* 0x0011e2000c101d24 */
[----:B------:R-:W-:Y:S05]  /*6080*/  BRA `(.L_x_41334) ;  /* 0x0000000800647947 */ /* 0x000fea0003800000 */
.L_x_41342:
        /* <DEDUP_REMOVED lines=21> */
.L_x_41347:
[----:B------:R-:W-:Y:S05]  /*61e0*/  BSYNC B0 ;  /* 0x0000000000007941 */ /* 0x000fea0003800000 */
.L_x_41346:
[----:B------:R-:W-:-:S05]  /*61f0*/  LOP3.LUT R5, R0, R5, RZ, 0xfc, !PT ;  /* 0x0000000500057212 */ /* 0x000fca00078efcff */
[----:B------:R0:W-:Y:S01]  /*6200*/  STG.E.U8 desc[UR36][R8.64], R5 ;  /* 0x0000000508007986 */ /* 0x0001e2000c101124 */
[----:B------:R-:W-:Y:S05]  /*6210*/  BRA `(.L_x_41334) ;  /* 0x0000000800007947 */ /* 0x000fea0003800000 */
.L_x_41345:
        /* <DEDUP_REMOVED lines=13> */
.L_x_41349:
[----:B------:R-:W-:Y:S01]  /*62f0*/  IMAD.MOV.U32 R0, RZ, RZ, 0x7f ;  /* 0x0000007fff007424 */ /* 0x000fe200078e00ff */
[----:B------:R-:W-:-:S04]  /*6300*/  ISETP.GT.U32.AND P0, PT, R3, 0x7f800000, PT ;  /* 0x7f8000000300780c */ /* 0x000fc80003f04070 */
[----:B------:R-:W-:-:S09]  /*6310*/  SEL R0, R0, 0x7c, P0 ;  /* 0x0000007c00007807 */ /* 0x000fd20000000000 */
.L_x_41350:
[----:B------:R-:W-:Y:S05]  /*6320*/  BSYNC B0 ;  /* 0x0000000000007941 */ /* 0x000fea0003800000 */
.L_x_41348:
[----:B------:R-:W-:-:S04]  /*6330*/  LOP3.LUT R3, R5, 0x80000000, RZ, 0xc0, !PT ;  /* 0x8000000005037812 */ /* 0x000fc800078ec0ff */
[----:B------:R-:W-:-:S04]  /*6340*/  SHF.R.U32.HI R3, RZ, 0x18, R3 ;  /* 0x00000018ff037819 */ /* 0x000fc80000011603 */
[----:B------:R-:W-:-:S05]  /*6350*/  LOP3.LUT R3, R0, R3, RZ, 0xfc, !PT ;  /* 0x0000000300037212 */ /* 0x000fca00078efcff */
[----:B------:R0:W-:Y:S01]  /*6360*/  STG.E.U8 desc[UR36][R8.64], R3 ;  /* 0x0000000308007986 */ /* 0x0001e2000c101124 */
[----:B------:R-:W-:Y:S05]  /*6370*/  BRA `(.L_x_41334) ;  /* 0x0000000400a87947 */ /* 0x000fea0003800000 */
.L_x_41344:
[----:B------:R-:W0:Y:S02]  /*6380*/  I2F.S16 R0, R18 ;  /* 0x0000001200007306 */ /* 0x000e240000101400 */
[----:B0-----:R-:W-:-:S05]  /*6390*/  F2FP.BF16.F32.PACK_AB R0, RZ, R0 ;  /* 0x00000000ff00723e */ /* 0x001fca00000010ff */
[----:B------:R0:W-:Y:S01]  /*63a0*/  STG.E.U16 desc[UR36][R8.64], R0 ;  /* 0x0000000008007986 */ /* 0x0001e2000c101524 */
[----:B------:R-:W-:Y:S05]  /*63b0*/  BRA `(.L_x_41334) ;  /* 0x0000000400987947 */ /* 0x000fea0003800000 */
.L_x_41341:
        /* <DEDUP_REMOVED lines=10> */
.L_x_41353:
        /* <DEDUP_REMOVED lines=17> */
.L_x_41356:
[----:B------:R-:W-:-:S04]  /*6570*/  LOP3.LUT R3, R5, 0x80000000, RZ, 0xc0, !PT ;  /* 0x8000000005037812 */ /* 0x000fc800078ec0ff */
[----:B------:R-:W-:-:S04]  /*6580*/  SHF.R.U32.HI R3, RZ, 0x18, R3 ;  /* 0x00000018ff037819 */ /* 0x000fc80000011603 */
[----:B------:R-:W-:-:S04]  /*6590*/  LOP3.LUT R0, R0, R3, RZ, 0xfc, !PT ;  /* 0x0000000300007212 */ /* 0x000fc800078efcff */
[----:B------:R-:W-:-:S07]  /*65a0*/  PRMT R4, R0, 0x7610, R4 ;  /* 0x0000761000047816 */ /* 0x000fce0000000004 */
.L_x_41355:
[----:B------:R-:W-:Y:S05]  /*65b0*/  BSYNC B0 ;  /* 0x0000000000007941 */ /* 0x000fea0003800000 */
.L_x_41354:
[----:B------:R0:W-:Y:S01]  /*65c0*/  STG.E.U8 desc[UR36][R8.64], R4 ;  /* 0x0000000408007986 */ /* 0x0001e2000c101124 */
[----:B------:R-:W-:Y:S05]  /*65d0*/  BRA `(.L_x_41334) ;  /* 0x0000000400107947 */ /* 0x000fea0003800000 */
.L_x_41352:
        /* <DEDUP_REMOVED lines=17> */
.L_x_41359:
[----:B------:R-:W-:-:S04]  /*66f0*/  LOP3.LUT R3, R5, 0x80000000, RZ, 0xc0, !PT ;  /* 0x8000000005037812 */ /* 0x000fc800078ec0ff */
[----:B------:R-:W-:-:S04]  /*6700*/  SHF.R.U32.HI R3, RZ, 0x18, R3 ;  /* 0x00000018ff037819 */ /* 0x000fc80000011603 */
[----:B------:R-:W-:-:S04]  /*6710*/  LOP3.LUT R0, R0, R3, RZ, 0xfc, !PT ;  /* 0x0000000300007212 */ /* 0x000fc800078efcff */
[----:B------:R-:W-:-:S07]  /*6720*/  PRMT R4, R0, 0x7610, R4 ;  /* 0x0000761000047816 */ /* 0x000fce0000000004 */
.L_x_41358:
[----:B------:R-:W-:Y:S05]  /*6730*/  BSYNC B0 ;  /* 0x0000000000007941 */ /* 0x000fea0003800000 */
.L_x_41357:
[----:B------:R0:W-:Y:S01]  /*6740*/  STG.E.U8 desc[UR36][R8.64], R4 ;  /* 0x0000000408007986 */ /* 0x0001e2000c101124 */
[----:B------:R-:W-:Y:S05]  /*6750*/  BRA `(.L_x_41334) ;  /* 0x0000000000b07947 */ /* 0x000fea0003800000 */
.L_x_41351:
        /* <DEDUP_REMOVED lines=22> */
.L_x_41333:
        /* <DEDUP_REMOVED lines=16> */
.L_x_41362:
[----:B------:R-:W-:Y:S05]  /*69c0*/  BRA `(.L_x_41334) ;  /* 0x0000000000147947 */ /* 0x000fea0003800000 */
.L_x_41361:
[----:B------:R-:W-:Y:S02]  /*69d0*/  IMAD.MOV.U32 R4, RZ, RZ, R18 ;  /* 0x000000ffff047224 */ /* 0x000fe400078e0012 */
[----:B------:R-:W-:-:S05]  /*69e0*/  IMAD.MOV.U32 R5, RZ, RZ, RZ ;  /* 0x000000ffff057224 */ /* 0x000fca00078e00ff */
[----:B------:R0:W-:Y:S01]  /*69f0*/  STG.E.64 desc[UR36][R8.64], R4 ;  /* 0x0000000408007986 */ /* 0x0001e2000c101b24 */
[----:B------:R-:W-:Y:S05]  /*6a00*/  BRA `(.L_x_41334) ;  /* 0x0000000000047947 */ /* 0x000fea0003800000 */
.L_x_41360:
[----:B------:R0:W-:Y:S02]  /*6a10*/  STG.E desc[UR36][R8.64], R18 ;  /* 0x0000001208007986 */ /* 0x0001e4000c101924 */
.L_x_41334:
[----:B------:R-:W-:-:S07]  /*6a20*/  VIADD R2, R2, 0x80 ;  /* 0x0000008002027836 */ /* 0x000fce0000000000 */
.L_x_41294:
[----:B------:R-:W-:Y:S05]  /*6a30*/  BSYNC B6 ;  /* 0x0000000000067941 */ /* 0x000fea0003800000 */
.L_x_41293:
        /* <DEDUP_REMOVED lines=21> */
.L_x_41366:
[----:B------:R-:W-:Y:S01]  /*6b90*/  STG.E.U8 desc[UR36][R2.64], R16 ;  /* 0x0000001002007986 */ /* 0x000fe2000c101124 */
[----:B------:R-:W-:Y:S05]  /*6ba0*/  EXIT ;  /* 0x000000000000794d */ /* 0x000fea0003800000 */
.L_x_41365:
        /* <DEDUP_REMOVED lines=9> */
.L_x_41369:
[----:B------:R-:W-:Y:S01]  /*6c40*/  STG.E desc[UR36][R2.64], R16 ;  /* 0x0000001002007986 */ /* 0x000fe2000c101924 */
[----:B------:R-:W-:Y:S05]  /*6c50*/  EXIT ;  /* 0x000000000000794d */ /* 0x000fea0003800000 */
.L_x_41368:
[----:B------:R-:W-:Y:S01]  /*6c60*/  STG.E.U16 desc[UR36][R2.64], R16 ;  /* 0x0000001002007986 */ /* 0x000fe2000c101524 */
[----:B------:R-:W-:Y:S05]  /*6c70*/  EXIT ;  /* 0x000000000000794d */ /* 0x000fea0003800000 */
.L_x_41364:
        /* <DEDUP_REMOVED lines=9> */
.L_x_41371:
[----:B------:R-:W0:Y:S02]  /*6d10*/  I2F.S16 R0, R16 ;  /* 0x0000001000007306 */ /* 0x000e240000101400 */
[----:B0-----:R-:W-:-:S05]  /*6d20*/  F2FP.F16.F32.PACK_AB R0, RZ, R0 ;  /* 0x00000000ff00723e */ /* 0x001fca00000000ff */
[----:B------:R-:W-:Y:S01]  /*6d30*/  STG.E.U16 desc[UR36][R2.64], R0 ;  /* 0x0000000002007986 */ /* 0x000fe2000c101524 */
[----:B------:R-:W-:Y:S05]  /*6d40*/  EXIT ;  /* 0x000000000000794d */ /* 0x000fea0003800000 */
.L_x_41370:
        /* <DEDUP_REMOVED lines=10> */
.L_x_41373:
[----:B------:R-:W0:Y:S02]  /*6df0*/  I2F.S16 R16, R16 ;  /* 0x0000001000107306 */ /* 0x000e240000101400 */
[----:B0-----:R-:W-:-:S04]  /*6e00*/  F2FP.F16.F32.PACK_AB R5, RZ, R16 ;  /* 0x00000010ff05723e */ /* 0x001fc800000000ff */
[----:B------:R-:W-:-:S05]  /*6e10*/  PRMT R5, R5, 0x5410, RZ ;  /* 0x0000541005057816 */ /* 0x000fca00000000ff */
[----:B------:R-:W-:Y:S01]  /*6e20*/  STG.E desc[UR36][R2.64], R5 ;  /* 0x0000000502007986 */ /* 0x000fe2000c101924 */
[----:B------:R-:W-:Y:S05]  /*6e30*/  EXIT ;  /* 0x000000000000794d */ /* 0x000fea0003800000 */
.L_x_41372:
[----:B------:R-:W0:Y:S02]  /*6e40*/  I2F.F64.S16 R16, R16 ;  /* 0x0000001000107312 */ /* 0x000e240000101c00 */
[----:B0-----:R-:W-:Y:S01]  /*6e50*/  STG.E.64 desc[UR36][R2.64], R16 ;  /* 0x0000001002007986 */ /* 0x001fe2000c101b24 */
[----:B------:R-:W-:Y:S05]  /*6e60*/  EXIT ;  /* 0x000000000000794d */ /* 0x000fea0003800000 */
.L_x_41363:
        /* <DEDUP_REMOVED lines=10> */
.L_x_41376:
[----:B------:R-:W0:Y:S01]  /*6f10*/  I2F.F64.S16 R16, R16 ;  /* 0x0000001000107312 */ /* 0x000e220000101c00 */
[----:B------:R-:W-:-:S05]  /*6f20*/  CS2R R18, SRZ ;  /* 0x0000000000127805 */ /* 0x000fca000001ff00 */
[----:B0-----:R-:W-:Y:S01]  /*6f30*/  STG.E.128 desc[UR36][R2.64], R16 ;  /* 0x0000001002007986 */ /* 0x001fe2000c101d24 */
[----:B------:R-:W-:Y:S05]  /*6f40*/  EXIT ;  /* 0x000000000000794d */ /* 0x000fea0003800000 */
.L_x_41375:
        /* <DEDUP_REMOVED lines=21> */
.L_x_41380:
[----:B------:R-:W-:Y:S05]  /*70a0*/  BSYNC B0 ;  /* 0x0000000000007941 */ /* 0x000fea0003800000 */
.L_x_41379:
[----:B------:R-:W-:-:S05]  /*70b0*/  LOP3.LUT R5, R0, R5, RZ, 0xfc, !PT ;  /* 0x0000000500057212 */ /* 0x000fca00078efcff */
[----:B------:R-:W-:Y:S01]  /*70c0*/  STG.E.U8 desc[UR36][R2.64], R5 ;  /* 0x0000000502007986 */ /* 0x000fe2000c101124 */
[----:B------:R-:W-:Y:S05]  /*70d0*/  EXIT ;  /* 0x000000000000794d */ /* 0x000fea0003800000 */
.L_x_41378:
        /* <DEDUP_REMOVED lines=13> */
.L_x_41382:
[----:B------:R-:W-:Y:S01]  /*71b0*/  IMAD.MOV.U32 R0, RZ, RZ, 0x7f ;  /* 0x0000007fff007424 */ /* 0x000fe200078e00ff */
[----:B------:R-:W-:-:S04]  /*71c0*/  ISETP.GT.U32.AND P0, PT, R4, 0x7f800000, PT ;  /* 0x7f8000000400780c */ /* 0x000fc80003f04070 */
[----:B------:R-:W-:-:S09]  /*71d0*/  SEL R0, R0, 0x7c, P0 ;  /* 0x0000007c00007807 */ /* 0x000fd20000000000 */
.L_x_41383:
[----:B------:R-:W-:Y:S05]  /*71e0*/  BSYNC B0 ;  /* 0x0000000000007941 */ /* 0x000fea0003800000 */
.L_x_41381:
[----:B------:R-:W-:-:S04]  /*71f0*/  LOP3.LUT R4, R5, 0x80000000, RZ, 0xc0, !PT ;  /* 0x8000000005047812 */ /* 0x000fc800078ec0ff */
[----:B------:R-:W-:-:S04]  /*7200*/  SHF.R.U32.HI R5, RZ, 0x18, R4 ;  /* 0x00000018ff057819 */ /* 0x000fc80000011604 */
[----:B------:R-:W-:-:S05]  /*7210*/  LOP3.LUT R5, R0, R5, RZ, 0xfc, !PT ;  /* 0x0000000500057212 */ /* 0x000fca00078efcff */
[----:B------:R-:W-:Y:S01]  /*7220*/  STG.E.U8 desc[UR36][R2.64], R5 ;  /* 0x0000000502007986 */ /* 0x000fe2000c101124 */
[----:B------:R-:W-:Y:S05]  /*7230*/  EXIT ;  /* 0x000000000000794d */ /* 0x000fea0003800000 */
.L_x_41377:
[----:B------:R-:W0:Y:S02]  /*7240*/  I2F.S16 R0, R16 ;  /* 0x0000001000007306 */ /* 0x000e240000101400 */
[----:B0-----:R-:W-:-:S05]  /*7250*/  F2FP.BF16.F32.PACK_AB R0, RZ, R0 ;  /* 0x00000000ff00723e */ /* 0x001fca00000010ff */
[----:B------:R-:W-:Y:S01]  /*7260*/  STG.E.U16 desc[UR36][R2.64], R0 ;  /* 0x0000000002007986 */ /* 0x000fe2000c101524 */
[----:B------:R-:W-:Y:S05]  /*7270*/  EXIT ;  /* 0x000000000000794d */ /* 0x000fea0003800000 */
.L_x_41374:
        /* <DEDUP_REMOVED lines=10> */
.L_x_41386:
        /* <DEDUP_REMOVED lines=17> */
.L_x_41389:
[----:B------:R-:W-:-:S04]  /*7430*/  LOP3.LUT R0, R7, 0x80000000, RZ, 0xc0, !PT ;  /* 0x8000000007007812 */ /* 0x000fc800078ec0ff */
[----:B------:R-:W-:-:S04]  /*7440*/  SHF.R.U32.HI R5, RZ, 0x18, R0 ;  /* 0x00000018ff057819 */ /* 0x000fc80000011600 */
[----:B------:R-:W-:-:S04]  /*7450*/  LOP3.LUT R4, R4, R5, RZ, 0xfc, !PT ;  /* 0x0000000504047212 */ /* 0x000fc800078efcff */
[----:B------:R-:W-:-:S07]  /*7460*/  PRMT R0, R4, 0x7610, R0 ;  /* 0x0000761004007816 */ /* 0x000fce0000000000 */
.L_x_41388:
[----:B------:R-:W-:Y:S05]  /*7470*/  BSYNC B0 ;  /* 0x0000000000007941 */ /* 0x000fea0003800000 */
.L_x_41387:
[----:B------:R-:W-:Y:S01]  /*7480*/  STG.E.U8 desc[UR36][R2.64], R0 ;  /* 0x0000000002007986 */ /* 0x000fe2000c101124 */
[----:B------:R-:W-:Y:S05]  /*7490*/  EXIT ;  /* 0x000000000000794d */ /* 0x000fea0003800000 */
.L_x_41385:
        /* <DEDUP_REMOVED lines=17> */
.L_x_41392:
[----:B------:R-:W-:-:S04]  /*75b0*/  LOP3.LUT R0, R7, 0x80000000, RZ, 0xc0, !PT ;  /* 0x8000000007007812 */ /* 0x000fc800078ec0ff */
[----:B------:R-:W-:-:S04]  /*75c0*/  SHF.R.U32.HI R5, RZ, 0x18, R0 ;  /* 0x00000018ff057819 */ /* 0x000fc80000011600 */
[----:B------:R-:W-:-:S04]  /*75d0*/  LOP3.LUT R4, R4, R5, RZ, 0xfc, !PT ;  /* 0x0000000504047212 */ /* 0x000fc800078efcff */
[----:B------:R-:W-:-:S07]  /*75e0*/  PRMT R0, R4, 0x7610, R0 ;  /* 0x0000761004007816 */ /* 0x000fce0000000000 */
.L_x_41391:
[----:B------:R-:W-:Y:S05]  /*75f0*/  BSYNC B0 ;  /* 0x0000000000007941 */ /* 0x000fea0003800000 */
.L_x_41390:
[----:B------:R-:W-:Y:S01]  /*7600*/  STG.E.U8 desc[UR36][R2.64], R0 ;  /* 0x0000000002007986 */ /* 0x000fe2000c101124 */
[----:B------:R-:W-:Y:S05]  /*7610*/  EXIT ;  /* 0x000000000000794d */ /* 0x000fea0003800000 */
.L_x_41384:
        /* <DEDUP_REMOVED lines=22> */
.L_x_41367:
        /* <DEDUP_REMOVED lines=16> */
.L_x_41395:
[----:B------:R-:W-:Y:S05]  /*7880*/  EXIT ;  /* 0x000000000000794d */ /* 0x000fea0003800000 */
.L_x_41394:
[----:B------:R-:W-:-:S05]  /*7890*/  IMAD.MOV.U32 R17, RZ, RZ, RZ ;  /* 0x000000ffff117224 */ /* 0x000fca00078e00ff */
[----:B------:R-:W-:Y:S01]  /*78a0*/  STG.E.64 desc[UR36][R2.64], R16 ;  /* 0x0000001002007986 */ /* 0x000fe2000c101b24 */
[----:B------:R-:W-:Y:S05]  /*78b0*/  EXIT ;  /* 0x000000000000794d */ /* 0x000fea0003800000 */
.L_x_41393:
[----:B------:R-:W-:Y:S01]  /*78c0*/  STG.E desc[UR36][R2.64], R16 ;  /* 0x0000001002007986 */ /* 0x000fe2000c101924 */
[----:B------:R-:W-:Y:S05]  /*78d0*/  EXIT ;  /* 0x000000000000794d */ /* 0x000fea0003800000 */
.L_x_41396:
        /* <DEDUP_REMOVED lines=10> */
.L_x_44142:


//--------------------- .text._ZN2at6native18elementwise_kernelILi128ELi4EZNS0_22gpu_kernel_impl_nocastINS0_13AUnaryFunctorIaabZZZNS0_23logical_and_kernel_cudaERNS_14TensorIteratorEENKUlvE0_clEvENKUlvE0_clEvEUlaaE_EEEEvRNS_18TensorIteratorBaseERKT_EUliE_EEviT1_ --------------------------
	.section	.text._ZN2at6native18elementwise_kernelILi128ELi4EZNS0_22gpu_kernel_impl_nocastINS0_13AUnaryFunctorIaabZZZNS0_23logical_and_kernel_cudaERNS_14TensorIteratorEENKUlvE0_clEvENKUlvE0_clEvEUlaaE_EEEEvRNS_18TensorIteratorBaseERKT_EUliE_EEviT1_,"ax",@progbits
	.align	128
        .global         _ZN2at6native18elementwise_kernelILi128ELi4EZNS0_22gpu_kernel_impl_nocastINS0_13AUnaryFunctorIaabZZZNS0_23logical_and_kernel_cudaERNS_14TensorIteratorEENKUlvE0_clEvENKUlvE0_clEvEUlaaE_EEEEvRNS_18TensorIteratorBaseERKT_EUliE_EEviT1_
        .type           _ZN2at6native18elementwise_kernelILi128ELi4EZNS0_22gpu_kernel_impl_nocastINS0_13AUnaryFunctorIaabZZZNS0_23logical_and_kernel_cudaERNS_14TensorIteratorEENKUlvE0_clEvENKUlvE0_clEvEUlaaE_EEEEvRNS_18TensorIteratorBaseERKT_EUliE_EEviT1_,@function
        .size           _ZN2at6native18elementwise_kernelILi128ELi4EZNS0_22gpu_kernel_impl_nocastINS0_13AUnaryFunctorIaabZZZNS0_23logical_and_kernel_cudaERNS_14TensorIteratorEENKUlvE0_clEvENKUlvE0_clEvEUlaaE_EEEEvRNS_18TensorIteratorBaseERKT_EUliE_EEviT1_,(.L_x_44143 - _ZN2at6native18elementwise_kernelILi128ELi4EZNS0_22gpu_kernel_impl_nocastINS0_13AUnaryFunctorIaabZZZNS0_23logical_and_kernel_cudaERNS_14TensorIteratorEENKUlvE0_clEvENKUlvE0_clEvEUlaaE_EEEEvRNS_18TensorIteratorBaseERKT_EUliE_EEviT1_)
        .other          _ZN2at6native18elementwise_kernelILi128ELi4EZNS0_22gpu_kernel_impl_nocastINS0_13AUnaryFunctorIaabZZZNS0_23logical_and_kernel_cudaERNS_14TensorIteratorEENKUlvE0_clEvENKUlvE0_clEvEUlaaE_EEEEvRNS_18TensorIteratorBaseERKT_EUliE_EEviT1_,@"STO_CUDA_ENTRY STV_DEFAULT"
_ZN2at6native18elementwise_kernelILi128ELi4EZNS0_22gpu_kernel_impl_nocastINS0_13AUnaryFunctorIaabZZZNS0_23logical_and_kernel_cudaERNS_14TensorIteratorEENKUlvE0_clEvENKUlvE0_clEvEUlaaE_EEEEvRNS_18TensorIteratorBaseERKT_EUliE_EEviT1_:
.text._ZN2at6native18elementwise_kernelILi128ELi4EZNS0_22gpu_kernel_impl_nocastINS0_13AUnaryFunctorIaabZZZNS0_23logical_and_kernel_cudaERNS_14TensorIteratorEENKUlvE0_clEvENKUlvE0_clEvEUlaaE_EEEEvRNS_18TensorIteratorBaseERKT_EUliE_EEviT1_:
        /* <DEDUP_REMOVED lines=312> */
.L_x_41399:
        /* <DEDUP_REMOVED lines=12> */
.L_x_41398:
[----:B------:R-:W-:Y:S05]  /*1440*/  BSYNC B0 ;  /* 0x0000000000007941 */ /* 0x000fea0003800000 */
.L_x_41397:
        /* <DEDUP_REMOVED lines=305> */
.L_x_41402:
        /* <DEDUP_REMOVED lines=316> */
.L_x_41403:
        /* <DEDUP_REMOVED lines=12> */
.L_x_41401:
[----:B------:R-:W-:Y:S05]  /*3be0*/  BSYNC B0 ;  /* 0x0000000000007941 */ /* 0x000fea0003800000 */
.L_x_41400:
        /* <DEDUP_REMOVED lines=304> */
.L_x_41404:
        /* <DEDUP_REMOVED lines=12> */
.L_x_41405:
        /* <DEDUP_REMOVED lines=13> */
.L_x_44143:


//--------------------- .text._ZN2at6native27unrolled_elementwise_kernelINS0_13AUnaryFunctorIaabZZZNS0_23logical_and_kernel_cudaERNS_14TensorIteratorEENKUlvE0_clEvENKUlvE0_clEvEUlaaE_EESt5arrayIPcLm2EELi4E23TrivialOffsetCalculatorILi1EjESD_NS0_6memory15LoadWithoutCastENSE_16StoreWithoutCastEEEviT_T0_T2_T3_T4_T5_ --------------------------
	.section	.text._ZN2at6native27unrolled_elementwise_kernelINS0_13AUnaryFunctorIaabZZZNS0_23logical_and_kernel_cudaERNS_14TensorIteratorEENKUlvE0_clEvENKUlvE0_clEvEUlaaE_EESt5arrayIPcLm2EELi4E23TrivialOffsetCalculatorILi1EjESD_NS0_6memory15LoadWithoutCastENSE_16StoreWithoutCastEEEviT_T0_T2_T3_T4_T5_,"ax",@progbits
	.align	128
        .global         _ZN2at6native27unrolled_elementwise_kernelINS0_13AUnaryFunctorIaabZZZNS0_23logical_and_kernel_cudaERNS_14TensorIteratorEENKUlvE0_clEvENKUlvE0_clEvEUlaaE_EESt5arrayIPcLm2EELi4E23TrivialOffsetCalculatorILi1EjESD_NS0_6memory15LoadWithoutCastENSE_16StoreWithoutCastEEEviT_T0_T2_T3_T4_T5_
        .type           _ZN2at6native27unrolled_elementwise_kernelINS0_13AUnaryFunctorIaabZZZNS0_23logical_and_kernel_cudaERNS_14TensorIteratorEENKUlvE0_clEvENKUlvE0_clEvEUlaaE_EESt5arrayIPcLm2EELi4E23TrivialOffsetCalculatorILi1EjESD_NS0_6memory15LoadWithoutCastENSE_16StoreWithoutCastEEEviT_T0_T2_T3_T4_T5_,@function
        .size           _ZN2at6native27unrolled_elementwise_kernelINS0_13AUnaryFunctorIaabZZZNS0_23logical_and_kernel_cudaERNS_14TensorIteratorEENKUlvE0_clEvENKUlvE0_clEvEUlaaE_EESt5arrayIPcLm2EELi4E23TrivialOffsetCalculatorILi1EjESD_NS0_6memory15LoadWithoutCastENSE_16StoreWithoutCastEEEviT_T0_T2_T3_T4_T5_,(.L_x_44144 - _ZN2at6native27unrolled_elementwise_kernelINS0_13AUnaryFunctorIaabZZZNS0_23logical_and_kernel_cudaERNS_14TensorIteratorEENKUlvE0_clEvENKUlvE0_clEvEUlaaE_EESt5arrayIPcLm2EELi4E23TrivialOffsetCalculatorILi1EjESD_NS0_6memory15LoadWithoutCastENSE_16StoreWithoutCastEEEviT_T0_T2_T3_T4_T5_)
        .other          _ZN2at6native27unrolled_elementwise_kernelINS0_13AUnaryFunctorIaabZZZNS0_23logical_and_kernel_cudaERNS_14TensorIteratorEENKUlvE0_clEvENKUlvE0_clEvEUlaaE_EESt5arrayIPcLm2EELi4E23TrivialOffsetCalculatorILi1EjESD_NS0_6memory15LoadWithoutCastENSE_16StoreWithoutCastEEEviT_T0_T2_T3_T4_T5_,@"STO_CUDA_ENTRY STV_DEFAULT"
_ZN2at6native27unrolled_elementwise_kernelINS0_13AUnaryFunctorIaabZZZNS0_23logical_and_kernel_cudaERNS_14TensorIteratorEENKUlvE0_clEvENKUlvE0_clEvEUlaaE_EESt5arrayIPcLm2EELi4E23TrivialOffsetCalculatorILi1EjESD_NS0_6memory15LoadWithoutCastENSE_16StoreWithoutCastEEEviT_T0_T2_T3_T4_T5_:
.text._ZN2at6native27unrolled_elementwise_kernelINS0_13AUnaryFunctorIaabZZZNS0_23logical_and_kernel_cudaERNS_14TensorIteratorEENKUlvE0_clEvENKUlvE0_clEvEUlaaE_EESt5arrayIPcLm2EELi4E23TrivialOffsetCalculatorILi1EjESD_NS0_6memory15LoadWithoutCastENSE_16StoreWithoutCastEEEviT_T0_T2_T3_T4_T5_:
        /* <DEDUP_REMOVED lines=45> */
[----:B------:R-:W-:-:S04]  /*02d0*/  ISETP.NE.AND P3, PT, RZ, UR6, P3 ;  /* 0x00000006ff007c0c */ /* 0x000fc80009f65270 */
[----:B-1----:R-:W-:Y:S02]  /*02e0*/  @!P5 SEL R3, RZ, 0x1, !P3 ;  /* 0x00000001ff03d807 */ /* 0x002fe40005800000 */
[----:B---3--:R-:W-:Y:S02]  /*02f0*/  LOP3.LUT P1, RZ, R14, 0xff, RZ, 0xc0, !PT ;  /* 0x000000ff0eff7812 */ /* 0x008fe4000782c0ff */
[----:B----4-:R-:W-:Y:S01]  /*0300*/  LOP3.LUT P0, RZ, R5, 0xff, RZ, 0xc0, !PT ;  /* 0x000000ff05ff7812 */ /* 0x010fe2000780c0ff */
[----:B------:R-:W-:-:S05]  /*0310*/  @!P5 IMAD.X R5, RZ, RZ, R11, P4 ;  /* 0x000000ffff05d224 */ /* 0x000fca00020e060b */
[----:B------:R0:W-:Y:S01]  /*0320*/  @!P5 STG.E.U8 desc[UR4][R4.64], R3 ;  /* 0x000000030400d986 */ /* 0x0001e2000c101104 */
[----:B------:R-:W-:Y:S02]  /*0330*/  ISETP.GE.AND P4, PT, R7, R6, PT ;  /* 0x000000060700720c */ /* 0x000fe40003f86270 */
[----:B-----5:R-:W-:Y:S02]  /*0340*/  ISETP.NE.AND P2, PT, R2, RZ, !P2 ;  /* 0x000000ff0200720c */ /* 0x020fe40005745270 */
[----:B------:R-:W-:Y:S02]  /*0350*/  ISETP.NE.AND P1, PT, RZ, UR6, P1 ;  /* 0x00000006ff007c0c */ /* 0x000fe40008f25270 */
[----:B------:R-:W-:Y:S02]  /*0360*/  ISETP.NE.AND P0, PT, RZ, UR6, P0 ;  /* 0x00000006ff007c0c */ /* 0x000fe40008705270 */
[----:B------:R-:W-:Y:S02]  /*0370*/  ISETP.NE.AND P2, PT, RZ, UR6, P2 ;  /* 0x00000006ff007c0c */ /* 0x000fe40009745270 */
        /* <DEDUP_REMOVED lines=15> */
.L_x_41407:
[----:B------:R-:W-:Y:S05]  /*0470*/  BSYNC B0 ;  /* 0x0000000000007941 */ /* 0x000fea0003800000 */
.L_x_41406:
        /* <DEDUP_REMOVED lines=9> */
.L_x_41408:
        /* <DEDUP_REMOVED lines=15> */
.L_x_44144:


//--------------------- .text._ZN2at6native29vectorized_elementwise_kernelILi2ENS0_13AUnaryFunctorIaabZZZNS0_23logical_and_kernel_cudaERNS_14TensorIteratorEENKUlvE0_clEvENKUlvE0_clEvEUlaaE_EESt5arrayIPcLm2EEEEviT0_T1_ --------------------------
	.section	.text._ZN2at6native29vectorized_elementwise_kernelILi2ENS0_13AUnaryFunctorIaabZZZNS0_23logical_and_kernel_cudaERNS_14TensorIteratorEENKUlvE0_clEvENKUlvE0_clEvEUlaaE_EESt5arrayIPcLm2EEEEviT0_T1_,"ax",@progbits
	.align	128
        .global         _ZN2at6native29vectorized_elementwise_kernelILi2ENS0_13AUnaryFunctorIaabZZZNS0_23logical_and_kernel_cudaERNS_14TensorIteratorEENKUlvE0_clEvENKUlvE0_clEvEUlaaE_EESt5arrayIPcLm2EEEEviT0_T1_
        .type           _ZN2at6native29vectorized_elementwise_kernelILi2ENS0_13AUnaryFunctorIaabZZZNS0_23logical_and_kernel_cudaERNS_14TensorIteratorEENKUlvE0_clEvENKUlvE0_clEvEUlaaE_EESt5arrayIPcLm2EEEEviT0_T1_,@function
        .size           _ZN2at6native29vectorized_elementwise_kernelILi2ENS0_13AUnaryFunctorIaabZZZNS0_23logical_and_kernel_cudaERNS_14TensorIteratorEENKUlvE0_clEvENKUlvE0_clEvEUlaaE_EESt5arrayIPcLm2EEEEviT0_T1_,(.L_x_44145 - _ZN2at6native29vectorized_elementwise_kernelILi2ENS0_13AUnaryFunctorIaabZZZNS0_23logical_and_kernel_cudaERNS_14TensorIteratorEENKUlvE0_clEvENKUlvE0_clEvEUlaaE_EESt5arrayIPcLm2EEEEviT0_T1_)
        .other          _ZN2at6native29vectorized_elementwise_kernelILi2ENS0_13AUnaryFunctorIaabZZZNS0_23logical_and_kernel_cudaERNS_14TensorIteratorEENKUlvE0_clEvENKUlvE0_clEvEUlaaE_EESt5arrayIPcLm2EEEEviT0_T1_,@"STO_CUDA_ENTRY STV_DEFAULT"
_ZN2at6native29vectorized_elementwise_kernelILi2ENS0_13AUnaryFunctorIaabZZZNS0_23logical_and_kernel_cudaERNS_14TensorIteratorEENKUlvE0_clEvENKUlvE0_clEvEUlaaE_EESt5arrayIPcLm2EEEEviT0_T1_:
.text._ZN2at6native29vectorized_elementwise_kernelILi2ENS0_13AUnaryFunctorIaabZZZNS0_23logical_and_kernel_cudaERNS_14TensorIteratorEENKUlvE0_clEvENKUlvE0_clEvEUlaaE_EESt5arrayIPcLm2EEEEviT0_T1_:
        /* <DEDUP_REMOVED lines=60> */
.L_x_41409:
        /* <DEDUP_REMOVED lines=73> */
[----:B------:R-:W-:-:S04]  /*0850*/  ISETP.NE.AND P5, PT, RZ, UR10, P5 ;  /* 0x0000000aff007c0c */ /* 0x000fc8000afa5270 */
[----:B-1----:R-:W-:Y:S02]  /*0860*/  SEL R9, RZ, 0x1, !P5 ;  /* 0x00000001ff097807 */ /* 0x002fe40006800000 */
[----:B------:R-:W-:Y:S02]  /*0870*/  ISETP.GE.AND P5, PT, R17, R0, PT ;  /* 0x000000001100720c */ /* 0x000fe40003fa6270 */
[----:B---3--:R-:W-:-:S04]  /*0880*/  LOP3.LUT P0, RZ, R18, 0xff, RZ, 0xc0, !PT ;  /* 0x000000ff12ff7812 */ /* 0x008fc8000780c0ff */
[----:B------:R-:W-:Y:S02]  /*0890*/  ISETP.NE.AND P2, PT, RZ, UR10, P0 ;  /* 0x0000000aff007c0c */ /* 0x000fe40008745270 */
[----:B------:R-:W-:Y:S02]  /*08a0*/  LOP3.LUT P0, RZ, R20, 0xff, RZ, 0xc0, !PT ;  /* 0x000000ff14ff7812 */ /* 0x000fe4000780c0ff */
[----:B------:R-:W-:Y:S02]  /*08b0*/  @!P1 SEL R5, RZ, 0x1, !P2 ;  /* 0x00000001ff059807 */ /* 0x000fe40005000000 */
[----:B------:R-:W-:Y:S02]  /*08c0*/  ISETP.NE.AND P0, PT, RZ, UR10, P0 ;  /* 0x0000000aff007c0c */ /* 0x000fe40008705270 */
[----:B-----5:R-:W-:Y:S01]  /*08d0*/  LOP3.LUT P4, RZ, R24, 0xff, RZ, 0xc0, !PT ;  /* 0x000000ff18ff7812 */ /* 0x020fe2000788c0ff */
[----:B------:R0:W-:Y:S01]  /*08e0*/  @!P1 STG.E.U8 desc[UR8][R2.64], R5 ;  /* 0x0000000502009986 */ /* 0x0001e2000c101108 */
[----:B------:R-:W-:-:S02]  /*08f0*/  SEL R7, RZ, 0x1, !P0 ;  /* 0x00000001ff077807 */ /* 0x000fc40004000000 */
[----:B------:R-:W-:Y:S02]  /*0900*/  LOP3.LUT P2, RZ, R25, 0xff, RZ, 0xc0, !PT ;  /* 0x000000ff19ff7812 */ /* 0x000fe4000784c0ff */
[----:B------:R-:W-:Y:S02]  /*0910*/  LOP3.LUT P1, RZ, R14, 0xff, RZ, 0xc0, !PT ;  /* 0x000000ff0eff7812 */ /* 0x000fe4000782c0ff */
[----:B------:R-:W-:Y:S02]  /*0920*/  LOP3.LUT P0, RZ, R15, 0xff, RZ, 0xc0, !PT ;  /* 0x000000ff0fff7812 */ /* 0x000fe4000780c0ff */
[----:B------:R-:W-:Y:S02]  /*0930*/  ISETP.NE.AND P3, PT, R10, RZ, !P3 ;  /* 0x000000ff0a00720c */ /* 0x000fe40005f65270 */
[----:B------:R-:W-:Y:S02]  /*0940*/  ISETP.NE.AND P4, PT, RZ, UR10, P4 ;  /* 0x0000000aff007c0c */ /* 0x000fe4000a785270 */
[----:B------:R-:W-:-:S02]  /*0950*/  ISETP.NE.AND P2, PT, RZ, UR10, P2 ;  /* 0x0000000aff007c0c */ /* 0x000fc40009745270 */
[----:B------:R-:W-:Y:S02]  /*0960*/  ISETP.NE.AND P1, PT, RZ, UR10, P1 ;  /* 0x0000000aff007c0c */ /* 0x000fe40008f25270 */
[----:B------:R-:W-:Y:S02]  /*0970*/  ISETP.NE.AND P0, PT, RZ, UR10, P0 ;  /* 0x0000000aff007c0c */ /* 0x000fe40008705270 */
[----:B------:R-:W-:Y:S02]  /*0980*/  ISETP.NE.AND P3, PT, RZ, UR10, P3 ;  /* 0x0000000aff007c0c */ /* 0x000fe40009f65270 */
        /* <DEDUP_REMOVED lines=19> */
.L_x_41412:
        /* <DEDUP_REMOVED lines=8> */
.L_x_41413:
        /* <DEDUP_REMOVED lines=8> */
.L_x_41414:
        /* <DEDUP_REMOVED lines=9> */
.L_x_41415:
[----:B------:R-:W-:Y:S05]  /*0c50*/  BSYNC B1 ;  /* 0x0000000000017941 */ /* 0x000fea0003800000 */
.L_x_41411:
[----:B------:R-:W-:-:S13]  /*0c60*/  ISETP.GE.AND P0, PT, R17, R0, PT ;  /* 0x000000001100720c */ /* 0x000fda0003f06270 */
[----:B-1----:R-:W1:Y:S01]  /*0c70*/  @!P0 LDC.64 R4, c[0x0][0x218] ;  /* 0x00008600ff048b82 */ /* 0x002e620000000a00 */
[C---:B0-2---:R-:W-:Y:S02]  /*0c80*/  @!P0 VIADD R3, R17.reuse, UR4 ;  /* 0x0000000411038c36 */ /* 0x045fe40008000000 */
[----:B------:R-:W-:-:S03]  /*0c90*/  @!P0 VIADD R17, R17, 0x80 ;  /* 0x0000008011118836 */ /* 0x000fc60000000000 */
[----:B-1----:R-:W-:-:S05]  /*0ca0*/  @!P0 IADD3 R2, P1, R3, R4, RZ ;  /* 0x0000000403028210 */ /* 0x002fca0007f3e0ff */
[----:B------:R-:W-:-:S05]  /*0cb0*/  @!P0 IMAD.X R3, RZ, RZ, R5, P1 ;  /* 0x000000ffff038224 */ /* 0x000fca00008e0605 */
[----:B------:R2:W-:Y:S03]  /*0cc0*/  @!P0 STG.E.U8 desc[UR8][R2.64], R15 ;  /* 0x0000000f02008986 */ /* 0x0005e6000c101108 */
.L_x_41416:
[----:B------:R-:W-:Y:S05]  /*0cd0*/  BSYNC B0 ;  /* 0x0000000000007941 */ /* 0x000fea0003800000 */
.L_x_41410:
        /* <DEDUP_REMOVED lines=10> */
.L_x_41417:
        /* <DEDUP_REMOVED lines=16> */
.L_x_44145:


//--------------------- .text._ZN2at6native29vectorized_elementwise_kernelILi4ENS0_13AUnaryFunctorIaabZZZNS0_23logical_and_kernel_cudaERNS_14TensorIteratorEENKUlvE0_clEvENKUlvE0_clEvEUlaaE_EESt5arrayIPcLm2EEEEviT0_T1_ --------------------------
	.section	.text._ZN2at6native29vectorized_elementwise_kernelILi4ENS0_13AUnaryFunctorIaabZZZNS0_23logical_and_kernel_cudaERNS_14TensorIteratorEENKUlvE0_clEvENKUlvE0_clEvEUlaaE_EESt5arrayIPcLm2EEEEviT0_T1_,"ax",@progbits
	.align	128
        .global         _ZN2at6native29vectorized_elementwise_kernelILi4ENS0_13AUnaryFunctorIaabZZZNS0_23logical_and_kernel_cudaERNS_14TensorIteratorEENKUlvE0_clEvENKUlvE0_clEvEUlaaE_EESt5arrayIPcLm2EEEEviT0_T1_
        .type           _ZN2at6native29vectorized_elementwise_kernelILi4ENS0_13AUnaryFunctorIaabZZZNS0_23logical_and_kernel_cudaERNS_14TensorIteratorEENKUlvE0_clEvENKUlvE0_clEvEUlaaE_EESt5arrayIPcLm2EEEEviT0_T1_,@function
        .size           _ZN2at6native29vectorized_elementwise_kernelILi4ENS0_13AUnaryFunctorIaabZZZNS0_23logical_and_kernel_cudaERNS_14TensorIteratorEENKUlvE0_clEvENKUlvE0_clEvEUlaaE_EESt5arrayIPcLm2EEEEviT0_T1_,(.L_x_44146 - _ZN2at6native29vectorized_elementwise_kernelILi4ENS0_13AUnaryFunctorIaabZZZNS0_23logical_and_kernel_cudaERNS_14TensorIteratorEENKUlvE0_clEvENKUlvE0_clEvEUlaaE_EESt5arrayIPcLm2EEEEviT0_T1_)
        .other          _ZN2at6native29vectorized_elementwise_kernelILi4ENS0_13AUnaryFunctorIaabZZZNS0_23logical_and_kernel_cudaERNS_14TensorIteratorEENKUlvE0_clEvENKUlvE0_clEvEUlaaE_EESt5arrayIPcLm2EEEEviT0_T1_,@"STO_CUDA_ENTRY STV_DEFAULT"
_ZN2at6native29vectorized_elementwise_kernelILi4ENS0_13AUnaryFunctorIaabZZZNS0_23logical_and_kernel_cudaERNS_14TensorIteratorEENKUlvE0_clEvENKUlvE0_clEvEUlaaE_EESt5arrayIPcLm2EEEEviT0_T1_:
.text._ZN2at6native29vectorized_elementwise_kernelILi4ENS0_13AUnaryFunctorIaabZZZNS0_23logical_and_kernel_cudaERNS_14TensorIteratorEENKUlvE0_clEvENKUlvE0_clEvEUlaaE_EESt5arrayIPcLm2EEEEviT0_T1_:
        /* <DEDUP_REMOVED lines=58> */
.L_x_41418:
        /* <DEDUP_REMOVED lines=112> */
.L_x_41421:
        /* <DEDUP_REMOVED lines=8> */
.L_x_41422:
        /* <DEDUP_REMOVED lines=8> */
.L_x_41423:
        /* <DEDUP_REMOVED lines=9> */
.L_x_41424:
[----:B------:R-:W-:Y:S05]  /*0c30*/  BSYNC B1 ;  /* 0x0000000000017941 */ /* 0x000fea0003800000 */
.L_x_41420:
[----:B------:R-:W-:-:S13]  /*0c40*/  ISETP.GE.AND P0, PT, R17, R0, PT ;  /* 0x000000001100720c */ /* 0x000fda0003f06270 */
[----:B-1----:R-:W1:Y:S01]  /*0c50*/  @!P0 LDC.64 R4, c[0x0][0x218] ;  /* 0x00008600ff048b82 */ /* 0x002e620000000a00 */
[C---:B0-2---:R-:W-:Y:S02]  /*0c60*/  @!P0 VIADD R3, R17.reuse, UR4 ;  /* 0x0000000411038c36 */ /* 0x045fe40008000000 */
[----:B------:R-:W-:-:S03]  /*0c70*/  @!P0 VIADD R17, R17, 0x80 ;  /* 0x0000008011118836 */ /* 0x000fc60000000000 */
[----:B-1----:R-:W-:-:S05]  /*0c80*/  @!P0 IADD3 R2, P1, R3, R4, RZ ;  /* 0x0000000403028210 */ /* 0x002fca0007f3e0ff */
[----:B------:R-:W-:-:S05]  /*0c90*/  @!P0 IMAD.X R3, RZ, RZ, R5, P1 ;  /* 0x000000ffff038224 */ /* 0x000fca00008e0605 */
[----:B------:R2:W-:Y:S03]  /*0ca0*/  @!P0 STG.E.U8 desc[UR8][R2.64], R15 ;  /* 0x0000000f02008986 */ /* 0x0005e6000c101108 */
.L_x_41425:
[----:B------:R-:W-:Y:S05]  /*0cb0*/  BSYNC B0 ;  /* 0x0000000000007941 */ /* 0x000fea0003800000 */
.L_x_41419:
        /* <DEDUP_REMOVED lines=10> */
.L_x_41426:
        /* <DEDUP_REMOVED lines=10> */
.L_x_44146:


//--------------------- .text._ZN2at6native29vectorized_elementwise_kernelILi8ENS0_13AUnaryFunctorIaabZZZNS0_23logical_and_kernel_cudaERNS_14TensorIteratorEENKUlvE0_clEvENKUlvE0_clEvEUlaaE_EESt5arrayIPcLm2EEEEviT0_T1_ --------------------------
	.section	.text._ZN2at6native29vectorized_elementwise_kernelILi8ENS0_13AUnaryFunctorIaabZZZNS0_23logical_and_kernel_cudaERNS_14TensorIteratorEENKUlvE0_clEvENKUlvE0_clEvEUlaaE_EESt5arrayIPcLm2EEEEviT0_T1_,"ax",@progbits
	.align	128
        .global         _ZN2at6native29vectorized_elementwise_kernelILi8ENS0_13AUnaryFunctorIaabZZZNS0_23logical_and_kernel_cudaERNS_14TensorIteratorEENKUlvE0_clEvENKUlvE0_clEvEUlaaE_EESt5arrayIPcLm2EEEEviT0_T1_
        .type           _ZN2at6native29vectorized_elementwise_kernelILi8ENS0_13AUnaryFunctorIaabZZZNS0_23logical_and_kernel_cudaERNS_14TensorIteratorEENKUlvE0_clEvENKUlvE0_clEvEUlaaE_EESt5arrayIPcLm2EEEEviT0_T1_,@function
        .size           _ZN2at6native29vectorized_elementwise_kernelILi8ENS0_13AUnaryFunctorIaabZZZNS0_23logical_and_kernel_cudaERNS_14TensorIteratorEENKUlvE0_clEvENKUlvE0_clEvEUlaaE_EESt5arrayIPcLm2EEEEviT0_T1_,(.L_x_44147 - _ZN2at6native29vectorized_elementwise_kernelILi8ENS0_13AUnaryFunctorIaabZZZNS0_23logical_and_kernel_cudaERNS_14TensorIteratorEENKUlvE0_clEvENKUlvE0_clEvEUlaaE_EESt5arrayIPcLm2EEEEviT0_T1_)
        .other          _ZN2at6native29vectorized_elementwise_kernelILi8ENS0_13AUnaryFunctorIaabZZZNS0_23logical_and_kernel_cudaERNS_14TensorIteratorEENKUlvE0_clEvENKUlvE0_clEvEUlaaE_EESt5arrayIPcLm2EEEEviT0_T1_,@"STO_CUDA_ENTRY STV_DEFAULT"
_ZN2at6native29vectorized_elementwise_kernelILi8ENS0_13AUnaryFunctorIaabZZZNS0_23logical_and_kernel_cudaERNS_14TensorIteratorEENKUlvE0_clEvENKUlvE0_clEvEUlaaE_EESt5arrayIPcLm2EEEEviT0_T1_:
.text._ZN2at6native29vectorized_elementwise_kernelILi8ENS0_13AUnaryFunctorIaabZZZNS0_23logical_and_kernel_cudaERNS_14TensorIteratorEENKUlvE0_clEvENKUlvE0_clEvEUlaaE_EESt5arrayIPcLm2EEEEviT0_T1_:
        /* <DEDUP_REMOVED lines=71> */
.L_x_41427:
        /* <DEDUP_REMOVED lines=112> */
.L_x_41430:
        /* <DEDUP_REMOVED lines=8> */
.L_x_41431:
        /* <DEDUP_REMOVED lines=8> */
.L_x_41432:
        /* <DEDUP_REMOVED lines=9> */
.L_x_41433:
[----:B------:R-:W-:Y:S05]  /*0d00*/  BSYNC B1 ;  /* 0x0000000000017941 */ /* 0x000fea0003800000 */
.L_x_41429:
[----:B------:R-:W-:-:S13]  /*0d10*/  ISETP.GE.AND P0, PT, R17, R0, PT ;  /* 0x000000001100720c */ /* 0x000fda0003f06270 */
[----:B-1----:R-:W1:Y:S01]  /*0d20*/  @!P0 LDC.64 R4, c[0x0][0x218] ;  /* 0x00008600ff048b82 */ /* 0x002e620000000a00 */
[C---:B0-2---:R-:W-:Y:S02]  /*0d30*/  @!P0 VIADD R3, R17.reuse, UR4 ;  /* 0x0000000411038c36 */ /* 0x045fe40008000000 */
[----:B------:R-:W-:-:S03]  /*0d40*/  @!P0 VIADD R17, R17, 0x80 ;  /* 0x0000008011118836 */ /* 0x000fc60000000000 */
[----:B-1----:R-:W-:-:S05]  /*0d50*/  @!P0 IADD3 R2, P1, R3, R4, RZ ;  /* 0x0000000403028210 */ /* 0x002fca0007f3e0ff */
[----:B------:R-:W-:-:S05]  /*0d60*/  @!P0 IMAD.X R3, RZ, RZ, R5, P1 ;  /* 0x000000ffff038224 */ /* 0x000fca00008e0605 */
[----:B------:R2:W-:Y:S03]  /*0d70*/  @!P0 STG.E.U8 desc[UR8][R2.64], R15 ;  /* 0x0000000f02008986 */ /* 0x0005e6000c101108 */
.L_x_41434:
[----:B------:R-:W-:Y:S05]  /*0d80*/  BSYNC B0 ;  /* 0x0000000000007941 */ /* 0x000fea0003800000 */
.L_x_41428:
        /* <DEDUP_REMOVED lines=10> */
.L_x_41435:
        /* <DEDUP_REMOVED lines=13> */
.L_x_44147:


//--------------------- .text._ZN2at6native18elementwise_kernelILi128ELi4EZNS0_15gpu_kernel_implINS0_13BinaryFunctorIaabZZZNS0_23logical_and_kernel_cudaERNS_14TensorIteratorEENKUlvE0_clEvENKUlvE0_clEvEUlaaE_EEEEvRNS_18TensorIteratorBaseERKT_EUliE_EEviT1_ --------------------------
	.section	.text._ZN2at6native18elementwise_kernelILi128ELi4EZNS0_15gpu_kernel_implINS0_13BinaryFunctorIaabZZZNS0_23logical_and_kernel_cudaERNS_14TensorIteratorEENKUlvE0_clEvENKUlvE0_clEvEUlaaE_EEEEvRNS_18TensorIteratorBaseERKT_EUliE_EEviT1_,"ax",@progbits
	.align	128
        .global         _ZN2at6native18elementwise_kernelILi128ELi4EZNS0_15gpu_kernel_implINS0_13BinaryFunctorIaabZZZNS0_23logical_and_kernel_cudaERNS_14TensorIteratorEENKUlvE0_clEvENKUlvE0_clEvEUlaaE_EEEEvRNS_18TensorIteratorBaseERKT_EUliE_EEviT1_
        .type           _ZN2at6native18elementwise_kernelILi128ELi4EZNS0_15gpu_kernel_implINS0_13BinaryFunctorIaabZZZNS0_23logical_and_kernel_cudaERNS_14TensorIteratorEENKUlvE0_clEvENKUlvE0_clEvEUlaaE_EEEEvRNS_18TensorIteratorBaseERKT_EUliE_EEviT1_,@function
        .size           _ZN2at6native18elementwise_kernelILi128ELi4EZNS0_15gpu_kernel_implINS0_13BinaryFunctorIaabZZZNS0_23logical_and_kernel_cudaERNS_14TensorIteratorEENKUlvE0_clEvENKUlvE0_clEvEUlaaE_EEEEvRNS_18TensorIteratorBaseERKT_EUliE_EEviT1_,(.L_x_44148 - _ZN2at6native18elementwise_kernelILi128ELi4EZNS0_15gpu_kernel_implINS0_13BinaryFunctorIaabZZZNS0_23logical_and_kernel_cudaERNS_14TensorIteratorEENKUlvE0_clEvENKUlvE0_clEvEUlaaE_EEEEvRNS_18TensorIteratorBaseERKT_EUliE_EEviT1_)
        .other          _ZN2at6native18elementwise_kernelILi128ELi4EZNS0_15gpu_kernel_implINS0_13BinaryFunctorIaabZZZNS0_23logical_and_kernel_cudaERNS_14TensorIteratorEENKUlvE0_clEvENKUlvE0_clEvEUlaaE_EEEEvRNS_18TensorIteratorBaseERKT_EUliE_EEviT1_,@"STO_CUDA_ENTRY STV_DEFAULT"
_ZN2at6native18elementwise_kernelILi128ELi4EZNS0_15gpu_kernel_implINS0_13BinaryFunctorIaabZZZNS0_23logical_and_kernel_cudaERNS_14TensorIteratorEENKUlvE0_clEvENKUlvE0_clEvEUlaaE_EEEEvRNS_18TensorIteratorBaseERKT_EUliE_EEviT1_:
.text._ZN2at6native18elementwise_kernelILi128ELi4EZNS0_15gpu_kernel_implINS0_13BinaryFunctorIaabZZZNS0_23logical_and_kernel_cudaERNS_14TensorIteratorEENKUlvE0_clEvENKUlvE0_clEvEUlaaE_EEEEvRNS_18TensorIteratorBaseERKT_EUliE_EEviT1_:
        /* <DEDUP_REMOVED lines=365> */
.L_x_41438:
        /* <DEDUP_REMOVED lines=20> */
.L_x_41442:
[----:B------:R0:W5:Y:S01]  /*1810*/  LDG.E.U8 R19, desc[UR36][R2.64] ;  /* 0x0000002402137981 */ /* 0x000162000c1e1100 */
[----:B------:R-:W-:Y:S05]  /*1820*/  BRA `(.L_x_41444) ;  /* 0x0000000c00547947 */ /* 0x000fea0003800000 */
.L_x_41441:
        /* <DEDUP_REMOVED lines=8> */
.L_x_41446:
[----:B------:R0:W5:Y:S01]  /*18b0*/  LDG.E.U8 R19, desc[UR36][R2.64] ;  /* 0x0000002402137981 */ /* 0x000162000c1e1100 */
[----:B------:R-:W-:Y:S05]  /*18c0*/  BRA `(.L_x_41444) ;  /* 0x0000000c002c7947 */ /* 0x000fea0003800000 */
.L_x_41445:
[----:B------:R0:W5:Y:S01]  /*18d0*/  LDG.E.U16 R19, desc[UR36][R2.64] ;  /* 0x0000002402137981 */ /* 0x000162000c1e1500 */
[----:B------:R-:W-:Y:S05]  /*18e0*/  BRA `(.L_x_41444) ;  /* 0x0000000c00247947 */ /* 0x000fea0003800000 */
.L_x_41440:
        /* <DEDUP_REMOVED lines=9> */
.L_x_41448:
[----:B------:R-:W2:Y:S02]  /*1980*/  LDG.E.U16 R0, desc[UR36][R2.64] ;  /* 0x0000002402007981 */ /* 0x000ea4000c1e1500 */
[----:B--2---:R-:W-:-:S06]  /*1990*/  HADD2.F32 R0, -RZ, R0.H0_H0 ;  /* 0x20000000ff007230 */ /* 0x004fcc0000004100 */
[----:B------:R-:W0:Y:S02]  /*19a0*/  F2I.FTZ.TRUNC.NTZ R0, R0 ;  /* 0x0000000000007305 */ /* 0x000e24000021f100 */
[----:B0-----:R-:W-:Y:S01]  /*19b0*/  PRMT R19, R0, 0x7610, R19 ;  /* 0x0000761000137816 */ /* 0x001fe20000000013 */
[----:B------:R-:W-:Y:S06]  /*19c0*/  BRA `(.L_x_41444) ;  /* 0x0000000800ec7947 */ /* 0x000fec0003800000 */
.L_x_41447:
        /* <DEDUP_REMOVED lines=9> */
.L_x_41450:
[----:B------:R-:W2:Y:S02]  /*1a60*/  LDG.E.U16 R2, desc[UR36][R2.64] ;  /* 0x0000002402027981 */ /* 0x000ea4000c1e1500 */
[----:B--2---:R-:W-:-:S06]  /*1a70*/  HADD2.F32 R0, -RZ, R2.H0_H0 ;  /* 0x20000002ff007230 */ /* 0x004fcc0000004100 */
[----:B------:R-:W0:Y:S02]  /*1a80*/  F2I.FTZ.TRUNC.NTZ R0, R0 ;  /* 0x0000000000007305 */ /* 0x000e24000021f100 */
[----:B0-----:R-:W-:Y:S01]  /*1a90*/  PRMT R19, R0, 0x7610, R19 ;  /* 0x0000761000137816 */ /* 0x001fe20000000013 */
[----:B------:R-:W-:Y:S06]  /*1aa0*/  BRA `(.L_x_41444) ;  /* 0x0000000800b47947 */ /* 0x000fec0003800000 */
.L_x_41449:
[----:B------:R-:W2:Y:S02]  /*1ab0*/  LDG.E.64 R2, desc[UR36][R2.64] ;  /* 0x0000002402027981 */ /* 0x000ea4000c1e1b00 */
[----:B--2---:R0:W1:Y:S01]  /*1ac0*/  F2I.F64.TRUNC R19, R2 ;  /* 0x0000000200137311 */ /* 0x004062000030d100 */
[----:B------:R-:W-:Y:S05]  /*1ad0*/  BRA `(.L_x_41444) ;  /* 0x0000000800a87947 */ /* 0x000fea0003800000 */
.L_x_41439:
        /* <DEDUP_REMOVED lines=12> */
.L_x_41453:
[----:B------:R-:W2:Y:S02]  /*1ba0*/  LDG.E.64 R2, desc[UR36][R2.64] ;  /* 0x0000002402027981 */ /* 0x000ea4000c1e1b00 */
[----:B--2---:R3:W4:Y:S01]  /*1bb0*/  F2I.F64.TRUNC R19, R2 ;  /* 0x0000000200137311 */ /* 0x004722000030d100 */
[----:B------:R-:W-:Y:S05]  /*1bc0*/  BRA `(.L_x_41444) ;  /* 0x00000008006c7947 */ /* 0x000fea0003800000 */
.L_x_41452:
        /* <DEDUP_REMOVED lines=28> */
.L_x_41455:
        /* <DEDUP_REMOVED lines=15> */
.L_x_41454:
[----:B------:R-:W2:Y:S02]  /*1e80*/  LDG.E.U16 R0, desc[UR36][R2.64] ;  /* 0x0000002402007981 */ /* 0x000ea4000c1e1500 */
[----:B--2---:R-:W-:-:S06]  /*1e90*/  IMAD.U32 R0, R0, 0x10000, RZ ;  /* 0x0001000000007824 */ /* 0x004fcc00078e00ff */
[----:B------:R-:W0:Y:S02]  /*1ea0*/  F2I.FTZ.TRUNC.NTZ R0, R0 ;  /* 0x0000000000007305 */ /* 0x000e24000021f100 */
[----:B0-----:R-:W-:Y:S01]  /*1eb0*/  PRMT R19, R0, 0x7610, R19 ;  /* 0x0000761000137816 */ /* 0x001fe20000000013 */
[----:B------:R-:W-:Y:S06]  /*1ec0*/  BRA `(.L_x_41444) ;  /* 0x0000000400ac7947 */ /* 0x000fec0003800000 */
.L_x_41451:
        /* <DEDUP_REMOVED lines=10> */
.L_x_41458:
        /* <DEDUP_REMOVED lines=21> */
.L_x_41462:
[----:B------:R-:W-:Y:S05]  /*20c0*/  BSYNC B1 ;  /* 0x0000000000017941 */ /* 0x000fea0003800000 */
.L_x_41461:
[----:B------:R-:W-:Y:S01]  /*20d0*/  LEA R3, R0, 0x3b800000, 0x17 ;  /* 0x3b80000000037811 */ /* 0x000fe200078eb8ff */
[----:B------:R-:W-:-:S05]  /*20e0*/  IMAD.SHL.U32 R0, R2, 0x100000, RZ ;  /* 0x0010000002007824 */ /* 0x000fca00078e00ff */
[----:B------:R-:W-:-:S07]  /*20f0*/  LOP3.LUT R0, R3, R0, R4, 0xfe, !PT ;  /* 0x0000000003007212 */ /* 0x000fce00078efe04 */
.L_x_41460:
[----:B------:R-:W-:Y:S05]  /*2100*/  BSYNC B0 ;  /* 0x0000000000007941 */ /* 0x000fea0003800000 */
.L_x_41459:
[----:B------:R-:W0:Y:S02]  /*2110*/  F2I.FTZ.TRUNC.NTZ R0, R0 ;  /* 0x0000000000007305 */ /* 0x000e24000021f100 */
[----:B0-----:R-:W-:Y:S01]  /*2120*/  PRMT R19, R0, 0x7610, R19 ;  /* 0x0000761000137816 */ /* 0x001fe20000000013 */
[----:B------:R-:W-:Y:S06]  /*2130*/  BRA `(.L_x_41444) ;  /* 0x0000000400107947 */ /* 0x000fec0003800000 */
.L_x_41457:
        /* <DEDUP_REMOVED lines=21> */
.L_x_41466:
[----:B------:R-:W-:Y:S05]  /*2290*/  BSYNC B1 ;  /* 0x0000000000017941 */ /* 0x000fea0003800000 */
.L_x_41465:
[----:B------:R-:W-:Y:S01]  /*22a0*/  LEA R3, R0, 0x37800000, 0x17 ;  /* 0x3780000000037811 */ /* 0x000fe200078eb8ff */
[----:B------:R-:W-:-:S05]  /*22b0*/  IMAD.SHL.U32 R0, R2, 0x200000, RZ ;  /* 0x0020000002007824 */ /* 0x000fca00078e00ff */
[----:B------:R-:W-:-:S07]  /*22c0*/  LOP3.LUT R0, R3, R0, R4, 0xfe, !PT ;  /* 0x0000000003007212 */ /* 0x000fce00078efe04 */
.L_x_41464:
[----:B------:R-:W-:Y:S05]  /*22d0*/  BSYNC B0 ;  /* 0x0000000000007941 */ /* 0x000fea0003800000 */
.L_x_41463:
[----:B------:R-:W0:Y:S02]  /*22e0*/  F2I.FTZ.TRUNC.NTZ R0, R0 ;  /* 0x0000000000007305 */ /* 0x000e24000021f100 */
[----:B0-----:R-:W-:Y:S01]  /*22f0*/  PRMT R19, R0, 0x7610, R19 ;  /* 0x0000761000137816 */ /* 0x001fe20000000013 */
[----:B------:R-:W-:Y:S06]  /*2300*/  BRA `(.L_x_41444) ;  /* 0x00000000009c7947 */ /* 0x000fec0003800000 */
.L_x_41456:
        /* <DEDUP_REMOVED lines=14> */
.L_x_41470:
[----:B------:R-:W-:Y:S05]  /*23f0*/  BSYNC B0 ;  /* 0x0000000000007941 */ /* 0x000fea0003800000 */
.L_x_41469:
[----:B------:R-:W0:Y:S02]  /*2400*/  F2I.FTZ.TRUNC.NTZ R0, R0 ;  /* 0x0000000000007305 */ /* 0x000e24000021f100 */
[----:B0-----:R-:W-:Y:S01]  /*2410*/  PRMT R19, R0, 0x7610, R19 ;  /* 0x0000761000137816 */ /* 0x001fe20000000013 */
[----:B------:R-:W-:Y:S06]  /*2420*/  BRA `(.L_x_41444) ;  /* 0x0000000000547947 */ /* 0x000fec0003800000 */
.L_x_41443:
        /* <DEDUP_REMOVED lines=16> */
.L_x_41471:
[----:B------:R-:W-:Y:S01]  /*2530*/  PRMT R19, RZ, 0x7610, R19 ;  /* 0x00007610ff137816 */ /* 0x000fe20000000013 */
[----:B------:R-:W-:Y:S06]  /*2540*/  BRA `(.L_x_41444) ;  /* 0x00000000000c7947 */ /* 0x000fec0003800000 */
.L_x_41468:
[----:B------:R2:W5:Y:S01]  /*2550*/  LDG.E.U8 R19, desc[UR36][R2.64] ;  /* 0x0000002402137981 */ /* 0x000562000c1e1100 */
[----:B------:R-:W-:Y:S05]  /*2560*/  BRA `(.L_x_41444) ;  /* 0x0000000000047947 */ /* 0x000fea0003800000 */
.L_x_41467:
[----:B------:R1:W5:Y:S02]  /*2570*/  LDG.E.U8 R19, desc[UR36][R2.64] ;  /* 0x0000002402137981 */ /* 0x000364000c1e1100 */
.L_x_41444:
        /* <DEDUP_REMOVED lines=17> */
.L_x_41475:
[----:B------:R3:W5:Y:S01]  /*2690*/  LDG.E.U8 R0, desc[UR36][R2.64] ;  /* 0x0000002402007981 */ /* 0x000762000c1e1100 */
[----:B------:R-:W-:Y:S05]  /*26a0*/  BRA `(.L_x_41477) ;  /* 0x0000000c00547947 */ /* 0x000fea0003800000 */
.L_x_41474:
        /* <DEDUP_REMOVED lines=8> */
.L_x_41479:
[----:B------:R1:W5:Y:S01]  /*2730*/  LDG.E.U8 R0, desc[UR36][R2.64] ;  /* 0x0000002402007981 */ /* 0x000362000c1e1100 */
[----:B------:R-:W-:Y:S05]  /*2740*/  BRA `(.L_x_41477) ;  /* 0x0000000c002c7947 */ /* 0x000fea0003800000 */
.L_x_41478:
[----:B------:R2:W5:Y:S01]  /*2750*/  LDG.E.U16 R0, desc[UR36][R2.64] ;  /* 0x0000002402007981 */ /* 0x000562000c1e1500 */
[----:B------:R-:W-:Y:S05]  /*2760*/  BRA `(.L_x_41477) ;  /* 0x0000000c00247947 */ /* 0x000fea0003800000 */
.L_x_41473:
        /* <DEDUP_REMOVED lines=9> */
.L_x_41481:
[----:B------:R-:W2:Y:S02]  /*2800*/  LDG.E.U16 R4, desc[UR36][R2.64] ;  /* 0x0000002402047981 */ /* 0x000ea4000c1e1500 */
[----:B--2---:R-:W-:-:S06]  /*2810*/  HADD2.F32 R4, -RZ, R4.H0_H0 ;  /* 0x20000004ff047230 */ /* 0x004fcc0000004100 */
[----:B------:R-:W0:Y:S02]  /*2820*/  F2I.FTZ.TRUNC.NTZ R4, R4 ;  /* 0x0000000400047305 */ /* 0x000e24000021f100 */
[----:B0-----:R-:W-:Y:S01]  /*2830*/  PRMT R0, R4, 0x7610, R0 ;  /* 0x0000761004007816 */ /* 0x001fe20000000000 */
[----:B------:R-:W-:Y:S06]  /*2840*/  BRA `(.L_x_41477) ;  /* 0x0000000800ec7947 */ /* 0x000fec0003800000 */
.L_x_41480:
        /* <DEDUP_REMOVED lines=9> */
.L_x_41483:
[----:B------:R-:W2:Y:S02]  /*28e0*/  LDG.E.U16 R2, desc[UR36][R2.64] ;  /* 0x0000002402027981 */ /* 0x000ea4000c1e1500 */
[----:B--2---:R-:W-:-:S06]  /*28f0*/  HADD2.F32 R4, -RZ, R2.H0_H0 ;  /* 0x20000002ff047230 */ /* 0x004fcc0000004100 */
[----:B------:R-:W0:Y:S02]  /*2900*/  F2I.FTZ.TRUNC.NTZ R4, R4 ;  /* 0x0000000400047305 */ /* 0x000e24000021f100 */
[----:B0-----:R-:W-:Y:S01]  /*2910*/  PRMT R0, R4, 0x7610, R0 ;  /* 0x0000761004007816 */ /* 0x001fe20000000000 */
[----:B------:R-:W-:Y:S06]  /*2920*/  BRA `(.L_x_41477) ;  /* 0x0000000800b47947 */ /* 0x000fec0003800000 */
.L_x_41482:
[----:B------:R-:W2:Y:S02]  /*2930*/  LDG.E.64 R2, desc[UR36][R2.64] ;  /* 0x0000002402027981 */ /* 0x000ea4000c1e1b00 */
[----:B--2---:R0:W1:Y:S01]  /*2940*/  F2I.F64.TRUNC R0, R2 ;  /* 0x0000000200007311 */ /* 0x004062000030d100 */
[----:B------:R-:W-:Y:S05]  /*2950*/  BRA `(.L_x_41477) ;  /* 0x0000000800a87947 */ /* 0x000fea0003800000 */
.L_x_41472:
        /* <DEDUP_REMOVED lines=12> */
.L_x_41486:
[----:B------:R-:W2:Y:S02]  /*2a20*/  LDG.E.64 R2, desc[UR36][R2.64] ;  /* 0x0000002402027981 */ /* 0x000ea4000c1e1b00 */
[----:B--2---:R0:W1:Y:S01]  /*2a30*/  F2I.F64.TRUNC R0, R2 ;  /* 0x0000000200007311 */ /* 0x004062000030d100 */
[----:B------:R-:W-:Y:S05]  /*2a40*/  BRA `(.L_x_41477) ;  /* 0x00000008006c7947 */ /* 0x000fea0003800000 */
.L_x_41485:
        /* <DEDUP_REMOVED lines=28> */
.L_x_41488:
        /* <DEDUP_REMOVED lines=15> */
.L_x_41487:
[----:B------:R-:W2:Y:S02]  /*2d00*/  LDG.E.U16 R4, desc[UR36][R2.64] ;  /* 0x0000002402047981 */ /* 0x000ea4000c1e1500 */
[----:B--2---:R-:W-:-:S06]  /*2d10*/  IMAD.U32 R4, R4, 0x10000, RZ ;  /* 0x0001000004047824 */ /* 0x004fcc00078e00ff */
[----:B------:R-:W0:Y:S02]  /*2d20*/  F2I.FTZ.TRUNC.NTZ R4, R4 ;  /* 0x0000000400047305 */ /* 0x000e24000021f100 */
[----:B0-----:R-:W-:Y:S01]  /*2d30*/  PRMT R0, R4, 0x7610, R0 ;  /* 0x0000761004007816 */ /* 0x001fe20000000000 */
[----:B------:R-:W-:Y:S06]  /*2d40*/  BRA `(.L_x_41477) ;  /* 0x0000000400ac7947 */ /* 0x000fec0003800000 */
.L_x_41484:
        /* <DEDUP_REMOVED lines=10> */
.L_x_41491:
        /* <DEDUP_REMOVED lines=21> */
.L_x_41495:
[----:B------:R-:W-:Y:S05]  /*2f40*/  BSYNC B1 ;  /* 0x0000000000017941 */ /* 0x000fea0003800000 */
.L_x_41494:
[----:B------:R-:W-:Y:S01]  /*2f50*/  IMAD.SHL.U32 R2, R2, 0x100000, RZ ;  /* 0x0010000002027824 */ /* 0x000fe200078e00ff */
[----:B------:R-:W-:-:S04]  /*2f60*/  LEA R3, R0, 0x3b800000, 0x17 ;  /* 0x3b80000000037811 */ /* 0x000fc800078eb8ff */
[----:B------:R-:W-:-:S07]  /*2f70*/  LOP3.LUT R4, R3, R2, R4, 0xfe, !PT ;  /* 0x0000000203047212 */ /* 0x000fce00078efe04 */
.L_x_41493:
[----:B------:R-:W-:Y:S05]  /*2f80*/  BSYNC B0 ;  /* 0x0000000000007941 */ /* 0x000fea0003800000 */
.L_x_41492:
[----:B------:R-:W0:Y:S02]  /*2f90*/  F2I.FTZ.TRUNC.NTZ R4, R4 ;  /* 0x0000000400047305 */ /* 0x000e24000021f100 */
[----:B0-----:R-:W-:Y:S01]  /*2fa0*/  PRMT R0, R4, 0x7610, R0 ;  /* 0x0000761004007816 */ /* 0x001fe20000000000 */
[----:B------:R-:W-:Y:S06]  /*2fb0*/  BRA `(.L_x_41477) ;  /* 0x0000000400107947 */ /* 0x000fec0003800000 */
.L_x_41490:
        /* <DEDUP_REMOVED lines=21> */
.L_x_41499:
[----:B------:R-:W-:Y:S05]  /*3110*/  BSYNC B1 ;  /* 0x0000000000017941 */ /* 0x000fea0003800000 */
.L_x_41498:
[----:B------:R-:W-:Y:S01]  /*3120*/  IMAD.SHL.U32 R2, R2, 0x200000, RZ ;  /* 0x0020000002027824 */ /* 0x000fe200078e00ff */
[----:B------:R-:W-:-:S04]  /*3130*/  LEA R3, R0, 0x37800000, 0x17 ;  /* 0x3780000000037811 */ /* 0x000fc800078eb8ff */
[----:B------:R-:W-:-:S07]  /*3140*/  LOP3.LUT R4, R3, R2, R4, 0xfe, !PT ;  /* 0x0000000203047212 */ /* 0x000fce00078efe04 */
.L_x_41497:
[----:B------:R-:W-:Y:S05]  /*3150*/  BSYNC B0 ;  /* 0x0000000000007941 */ /* 0x000fea0003800000 */
.L_x_41496:
[----:B------:R-:W0:Y:S02]  /*3160*/  F2I.FTZ.TRUNC.NTZ R4, R4 ;  /* 0x0000000400047305 */ /* 0x000e24000021f100 */
[----:B0-----:R-:W-:Y:S01]  /*3170*/  PRMT R0, R4, 0x7610, R0 ;  /* 0x0000761004007816 */ /* 0x001fe20000000000 */
[----:B------:R-:W-:Y:S06]  /*3180*/  BRA `(.L_x_41477) ;  /* 0x00000000009c7947 */ /* 0x000fec0003800000 */
.L_x_41489:
        /* <DEDUP_REMOVED lines=14> */
.L_x_41503:
[----:B------:R-:W-:Y:S05]  /*3270*/  BSYNC B0 ;  /* 0x0000000000007941 */ /* 0x000fea0003800000 */
.L_x_41502:
[----:B------:R-:W0:Y:S02]  /*3280*/  F2I.FTZ.TRUNC.NTZ R4, R4 ;  /* 0x0000000400047305 */ /* 0x000e24000021f100 */
[----:B0-----:R-:W-:Y:S01]  /*3290*/  PRMT R0, R4, 0x7610, R0 ;  /* 0x0000761004007816 */ /* 0x001fe20000000000 */
[----:B------:R-:W-:Y:S06]  /*32a0*/  BRA `(.L_x_41477) ;  /* 0x0000000000547947 */ /* 0x000fec0003800000 */
.L_x_41476:
        /* <DEDUP_REMOVED lines=16> */
.L_x_41504:
[----:B------:R-:W-:Y:S01]  /*33b0*/  PRMT R0, RZ, 0x7610, R0 ;  /* 0x00007610ff007816 */ /* 0x000fe20000000000 */
[----:B------:R-:W-:Y:S06]  /*33c0*/  BRA `(.L_x_41477) ;  /* 0x00000000000c7947 */ /* 0x000fec0003800000 */
.L_x_41501:
[----:B------:R0:W5:Y:S01]  /*33d0*/  LDG.E.U8 R0, desc[UR36][R2.64] ;  /* 0x0000002402007981 */ /* 0x000162000c1e1100 */
[----:B------:R-:W-:Y:S05]  /*33e0*/  BRA `(.L_x_41477) ;  /* 0x0000000000047947 */ /* 0x000fea0003800000 */
.L_x_41500:
[----:B------:R0:W5:Y:S02]  /*33f0*/  LDG.E.U8 R0, desc[UR36][R2.64] ;  /* 0x0000002402007981 */ /* 0x000164000c1e1100 */
.L_x_41477:
        /* <DEDUP_REMOVED lines=19> */
.L_x_41508:
[----:B------:R1:W-:Y:S01]  /*3530*/  STG.E.U8 desc[UR36][R16.64], R2 ;  /* 0x0000000210007986 */ /* 0x0003e2000c101124 */
[----:B------:R-:W-:Y:S05]  /*3540*/  BRA `(.L_x_41510) ;  /* 0x0000000c00487947 */ /* 0x000fea0003800000 */
.L_x_41507:
        /* <DEDUP_REMOVED lines=9> */
.L_x_41512:
[----:B------:R3:W-:Y:S01]  /*35e0*/  STG.E desc[UR36][R16.64], R2 ;  /* 0x0000000210007986 */ /* 0x0007e2000c101924 */
[----:B------:R-:W-:Y:S05]  /*35f0*/  BRA `(.L_x_41510) ;  /* 0x0000000c001c7947 */ /* 0x000fea0003800000 */
.L_x_41511:
[----:B------:R2:W-:Y:S01]  /*3600*/  STG.E.U16 desc[UR36][R16.64], R2 ;  /* 0x0000000210007986 */ /* 0x0005e2000c101524 */
[----:B------:R-:W-:Y:S05]  /*3610*/  BRA `(.L_x_41510) ;  /* 0x0000000c00147947 */ /* 0x000fea0003800000 */
.L_x_41506:
        /* <DEDUP_REMOVED lines=9> */
.L_x_41514:
[----:B------:R-:W-:-:S04]  /*36b0*/  I2FP.F32.U32 R0, R2 ;  /* 0x0000000200007245 */ /* 0x000fc80000201000 */
[----:B------:R-:W-:-:S05]  /*36c0*/  F2FP.F16.F32.PACK_AB R0, RZ, R0 ;  /* 0x00000000ff00723e */ /* 0x000fca00000000ff */
[----:B------:R0:W-:Y:S01]  /*36d0*/  STG.E.U16 desc[UR36][R16.64], R0 ;  /* 0x0000000010007986 */ /* 0x0001e2000c101524 */
[----:B------:R-:W-:Y:S05]  /*36e0*/  BRA `(.L_x_41510) ;  /* 0x0000000800e07947 */ /* 0x000fea0003800000 */
.L_x_41513:
        /* <DEDUP_REMOVED lines=10> */
.L_x_41516:
[----:B------:R-:W-:-:S04]  /*3790*/  I2FP.F32.U32 R2, R2 ;  /* 0x0000000200027245 */ /* 0x000fc80000201000 */
[----:B------:R-:W-:-:S04]  /*37a0*/  F2FP.F16.F32.PACK_AB R3, RZ, R2 ;  /* 0x00000002ff03723e */ /* 0x000fc800000000ff */
[----:B------:R-:W-:-:S05]  /*37b0*/  PRMT R3, R3, 0x5410, RZ ;  /* 0x0000541003037816 */ /* 0x000fca00000000ff */
[----:B------:R0:W-:Y:S01]  /*37c0*/  STG.E desc[UR36][R16.64], R3 ;  /* 0x0000000310007986 */ /* 0x0001e2000c101924 */
[----:B------:R-:W-:Y:S05]  /*37d0*/  BRA `(.L_x_41510) ;  /* 0x0000000800a47947 */ /* 0x000fea0003800000 */
.L_x_41515:
[----:B------:R-:W0:Y:S02]  /*37e0*/  I2F.F64.U32 R2, R2 ;  /* 0x0000000200027312 */ /* 0x000e240000201800 */
[----:B0-----:R0:W-:Y:S01]  /*37f0*/  STG.E.64 desc[UR36][R16.64], R2 ;  /* 0x0000000210007986 */ /* 0x0011e2000c101b24 */
[----:B------:R-:W-:Y:S05]  /*3800*/  BRA `(.L_x_41510) ;  /* 0x0000000800987947 */ /* 0x000fea0003800000 */
.L_x_41505:
        /* <DEDUP_REMOVED lines=10> */
.L_x_41519:
[----:B------:R-:W0:Y:S01]  /*38b0*/  I2F.F64.U32 R4, R2 ;  /* 0x0000000200047312 */ /* 0x000e220000201800 */
[----:B------:R-:W-:-:S05]  /*38c0*/  CS2R R6, SRZ ;  /* 0x0000000000067805 */ /* 0x000fca000001ff00 */
[----:B0-----:R0:W-:Y:S01]  /*38d0*/  STG.E.128 desc[UR36][R16.64], R4 ;  /* 0x0000000410007986 */ /* 0x0011e2000c101d24 */
[----:B------:R-:W-:Y:S05]  /*38e0*/  BRA `(.L_x_41510) ;  /* 0x0000000800607947 */ /* 0x000fea0003800000 */
.L_x_41518:
        /* <DEDUP_REMOVED lines=21> */
.L_x_41523:
[----:B------:R-:W-:Y:S05]  /*3a40*/  BSYNC B0 ;  /* 0x0000000000007941 */ /* 0x000fea0003800000 */
.L_x_41522:
[----:B------:R-:W-:-:S05]  /*3a50*/  LOP3.LUT R3, R0, R3, RZ, 0xfc, !PT ;  /* 0x0000000300037212 */ /* 0x000fca00078efcff */
[----:B------:R0:W-:Y:S01]  /*3a60*/  STG.E.U8 desc[UR36][R16.64], R3 ;  /* 0x0000000310007986 */ /* 0x0001e2000c101124 */
[----:B------:R-:W-:Y:S05]  /*3a70*/  BRA `(.L_x_41510) ;  /* 0x0000000400fc7947 */ /* 0x000fea0003800000 */
.L_x_41521:
        /* <DEDUP_REMOVED lines=13> */
.L_x_41525:
[----:B------:R-:W-:Y:S01]  /*3b50*/  IMAD.MOV.U32 R0, RZ, RZ, 0x7f ;  /* 0x0000007fff007424 */ /* 0x000fe200078e00ff */
[----:B------:R-:W-:-:S04]  /*3b60*/  ISETP.GT.U32.AND P0, PT, R2, 0x7f800000, PT ;  /* 0x7f8000000200780c */ /* 0x000fc80003f04070 */
[----:B------:R-:W-:-:S09]  /*3b70*/  SEL R0, R0, 0x7c, P0 ;  /* 0x0000007c00007807 */ /* 0x000fd20000000000 */
.L_x_41526:
[----:B------:R-:W-:Y:S05]  /*3b80*/  BSYNC B0 ;  /* 0x0000000000007941 */ /* 0x000fea0003800000 */
.L_x_41524:
[----:B------:R-:W-:-:S04]  /*3b90*/  LOP3.LUT R2, R3, 0x80000000, RZ, 0xc0, !PT ;  /* 0x8000000003027812 */ /* 0x000fc800078ec0ff */
[----:B------:R-:W-:-:S04]  /*3ba0*/  SHF.R.U32.HI R3, RZ, 0x18, R2 ;  /* 0x00000018ff037819 */ /* 0x000fc80000011602 */
[----:B------:R-:W-:-:S05]  /*3bb0*/  LOP3.LUT R3, R0, R3, RZ, 0xfc, !PT ;  /* 0x0000000300037212 */ /* 0x000fca00078efcff */
[----:B------:R0:W-:Y:S01]  /*3bc0*/  STG.E.U8 desc[UR36][R16.64], R3 ;  /* 0x0000000310007986 */ /* 0x0001e2000c101124 */
[----:B------:R-:W-:Y:S05]  /*3bd0*/  BRA `(.L_x_41510) ;  /* 0x0000000400a47947 */ /* 0x000fea0003800000 */
.L_x_41520:
[----:B------:R-:W-:-:S04]  /*3be0*/  I2FP.F32.U32 R0, R2 ;  /* 0x0000000200007245 */ /* 0x000fc80000201000 */
[----:B------:R-:W-:-:S05]  /*3bf0*/  F2FP.BF16.F32.PACK_AB R0, RZ, R0 ;  /* 0x00000000ff00723e */ /* 0x000fca00000010ff */
[----:B------:R0:W-:Y:S01]  /*3c00*/  STG.E.U16 desc[UR36][R16.64], R0 ;  /* 0x0000000010007986 */ /* 0x0001e2000c101524 */
[----:B------:R-:W-:Y:S05]  /*3c10*/  BRA `(.L_x_41510) ;  /* 0x0000000400947947 */ /* 0x000fea0003800000 */
.L_x_41517:
        /* <DEDUP_REMOVED lines=10> */
.L_x_41529:
        /* <DEDUP_REMOVED lines=17> */
.L_x_41532:
[----:B------:R-:W-:-:S04]  /*3dd0*/  LOP3.LUT R2, R3, 0x80000000, RZ, 0xc0, !PT ;  /* 0x8000000003027812 */ /* 0x000fc800078ec0ff */
[----:B------:R-:W-:-:S04]  /*3de0*/  SHF.R.U32.HI R3, RZ, 0x18, R2 ;  /* 0x00000018ff037819 */ /* 0x000fc80000011602 */
[----:B------:R-:W-:-:S04]  /*3df0*/  LOP3.LUT R0, R0, R3, RZ, 0xfc, !PT ;  /* 0x0000000300007212 */ /* 0x000fc800078efcff */
[----:B------:R-:W-:-:S07]  /*3e00*/  PRMT R8, R0, 0x7610, R8 ;  /* 0x0000761000087816 */ /* 0x000fce0000000008 */
.L_x_41531:
[----:B------:R-:W-:Y:S05]  /*3e10*/  BSYNC B0 ;  /* 0x0000000000007941 */ /* 0x000fea0003800000 */
.L_x_41530:
[----:B------:R0:W-:Y:S01]  /*3e20*/  STG.E.U8 desc[UR36][R16.64], R8 ;  /* 0x0000000810007986 */ /* 0x0001e2000c101124 */
[----:B------:R-:W-:Y:S05]  /*3e30*/  BRA `(.L_x_41510) ;  /* 0x00000004000c7947 */ /* 0x000fea0003800000 */
.L_x_41528:
        /* <DEDUP_REMOVED lines=17> */
.L_x_41535:
[----:B------:R-:W-:-:S04]  /*3f50*/  LOP3.LUT R2, R3, 0x80000000, RZ, 0xc0, !PT ;  /* 0x8000000003027812 */ /* 0x000fc800078ec0ff */
[----:B------:R-:W-:-:S04]  /*3f60*/  SHF.R.U32.HI R3, RZ, 0x18, R2 ;  /* 0x00000018ff037819 */ /* 0x000fc80000011602 */
[----:B------:R-:W-:-:S04]  /*3f70*/  LOP3.LUT R0, R0, R3, RZ, 0xfc, !PT ;  /* 0x0000000300007212 */ /* 0x000fc800078efcff */
[----:B------:R-:W-:-:S07]  /*3f80*/  PRMT R8, R0, 0x7610, R8 ;  /* 0x0000761000087816 */ /* 0x000fce0000000008 */
.L_x_41534:
[----:B------:R-:W-:Y:S05]  /*3f90*/  BSYNC B0 ;  /* 0x0000000000007941 */ /* 0x000fea0003800000 */
.L_x_41533:
[----:B------:R0:W-:Y:S01]  /*3fa0*/  STG.E.U8 desc[UR36][R16.64], R8 ;  /* 0x0000000810007986 */ /* 0x0001e2000c101124 */
[----:B------:R-:W-:Y:S05]  /*3fb0*/  BRA `(.L_x_41510) ;  /* 0x0000000000ac7947 */ /* 0x000fea0003800000 */
.L_x_41527:
        /* <DEDUP_REMOVED lines=22> */
.L_x_41509:
        /* <DEDUP_REMOVED lines=16> */
.L_x_41538:
[----:B------:R-:W-:Y:S05]  /*4220*/  BRA `(.L_x_41510) ;  /* 0x0000000000107947 */ /* 0x000fea0003800000 */
.L_x_41537:
[----:B------:R-:W-:-:S05]  /*4230*/  IMAD.MOV.U32 R3, RZ, RZ, RZ ;  /* 0x000000ffff037224 */ /* 0x000fca00078e00ff */
[----:B------:R0:W-:Y:S01]  /*4240*/  STG.E.64 desc[UR36][R16.64], R2 ;  /* 0x0000000210007986 */ /* 0x0001e2000c101b24 */
[----:B------:R-:W-:Y:S05]  /*4250*/  BRA `(.L_x_41510) ;  /* 0x0000000000047947 */ /* 0x000fea0003800000 */
.L_x_41536:
[----:B------:R0:W-:Y:S02]  /*4260*/  STG.E desc[UR36][R16.64], R2 ;  /* 0x0000000210007986 */ /* 0x0001e4000c101924 */
.L_x_41510:
[----:B------:R-:W-:-:S04]  /*4270*/  IMAD R18, R18, 0x200, R23 ;  /* 0x0000020012127824 */ /* 0x000fc800078e0217 */
[----:B------:R-:W-:-:S07]  /*4280*/  VIADD R19, R18, 0x80 ;  /* 0x0000008012137836 */ /* 0x000fce0000000000 */
.L_x_41437:
[----:B------:R-:W-:Y:S05]  /*4290*/  BSYNC B6 ;  /* 0x0000000000067941 */ /* 0x000fea0003800000 */
.L_x_41436:
        /* <DEDUP_REMOVED lines=358> */
.L_x_41541:
        /* <DEDUP_REMOVED lines=20> */
.L_x_41545:
[----:B------:R0:W5:Y:S01]  /*5a40*/  LDG.E.U8 R22, desc[UR36][R2.64] ;  /* 0x0000002402167981 */ /* 0x000162000c1e1100 */
[----:B------:R-:W-:Y:S05]  /*5a50*/  BRA `(.L_x_41547) ;  /* 0x0000000c00547947 */ /* 0x000fea0003800000 */
.L_x_41544:
        /* <DEDUP_REMOVED lines=8> */
.L_x_41549:
[----:B------:R0:W5:Y:S01]  /*5ae0*/  LDG.E.U8 R22, desc[UR36][R2.64] ;  /* 0x0000002402167981 */ /* 0x000162000c1e1100 */
[----:B------:R-:W-:Y:S05]  /*5af0*/  BRA `(.L_x_41547) ;  /* 0x0000000c002c7947 */ /* 0x000fea0003800000 */
.L_x_41548:
[----:B------:R0:W5:Y:S01]  /*5b00*/  LDG.E.U16 R22, desc[UR36][R2.64] ;  /* 0x0000002402167981 */ /* 0x000162000c1e1500 */
[----:B------:R-:W-:Y:S05]  /*5b10*/  BRA `(.L_x_41547) ;  /* 0x0000000c00247947 */ /* 0x000fea0003800000 */
.L_x_41543:
        /* <DEDUP_REMOVED lines=9> */
.L_x_41551:
[----:B------:R-:W2:Y:S02]  /*5bb0*/  LDG.E.U16 R0, desc[UR36][R2.64] ;  /* 0x0000002402007981 */ /* 0x000ea4000c1e1500 */
[----:B--2---:R-:W-:-:S06]  /*5bc0*/  HADD2.F32 R0, -RZ, R0.H0_H0 ;  /* 0x20000000ff007230 */ /* 0x004fcc0000004100 */
[----:B------:R-:W0:Y:S02]  /*5bd0*/  F2I.FTZ.TRUNC.NTZ R0, R0 ;  /* 0x0000000000007305 */ /* 0x000e24000021f100 */
[----:B0-----:R-:W-:Y:S01]  /*5be0*/  PRMT R22, R0, 0x7610, R22 ;  /* 0x0000761000167816 */ /* 0x001fe20000000016 */
[----:B------:R-:W-:Y:S06]  /*5bf0*/  BRA `(.L_x_41547) ;  /* 0x0000000800ec7947 */ /* 0x000fec0003800000 */
.L_x_41550:
        /* <DEDUP_REMOVED lines=9> */
.L_x_41553:
[----:B------:R-:W2:Y:S02]  /*5c90*/  LDG.E.U16 R2, desc[UR36][R2.64] ;  /* 0x0000002402027981 */ /* 0x000ea4000c1e1500 */
[----:B--2---:R-:W-:-:S06]  /*5ca0*/  HADD2.F32 R0, -RZ, R2.H0_H0 ;  /* 0x20000002ff007230 */ /* 0x004fcc0000004100 */
[----:B------:R-:W0:Y:S02]  /*5cb0*/  F2I.FTZ.TRUNC.NTZ R0, R0 ;  /* 0x0000000000007305 */ /* 0x000e24000021f100 */
[----:B0-----:R-:W-:Y:S01]  /*5cc0*/  PRMT R22, R0, 0x7610, R22 ;  /* 0x0000761000167816 */ /* 0x001fe20000000016 */
[----:B------:R-:W-:Y:S06]  /*5cd0*/  BRA `(.L_x_41547) ;  /* 0x0000000800b47947 */ /* 0x000fec0003800000 */
.L_x_41552:
[----:B------:R-:W2:Y:S02]  /*5ce0*/  LDG.E.64 R2, desc[UR36][R2.64] ;  /* 0x0000002402027981 */ /* 0x000ea4000c1e1b00 */
[----:B--2---:R0:W1:Y:S01]  /*5cf0*/  F2I.F64.TRUNC R22, R2 ;  /* 0x0000000200167311 */ /* 0x004062000030d100 */
[----:B------:R-:W-:Y:S05]  /*5d00*/  BRA `(.L_x_41547) ;  /* 0x0000000800a87947 */ /* 0x000fea0003800000 */
.L_x_41542:
        /* <DEDUP_REMOVED lines=12> */
.L_x_41556:
[----:B------:R-:W2:Y:S02]  /*5dd0*/  LDG.E.64 R2, desc[UR36][R2.64] ;  /* 0x0000002402027981 */ /* 0x000ea4000c1e1b00 */
[----:B--2---:R0:W1:Y:S01]  /*5de0*/  F2I.F64.TRUNC R22, R2 ;  /* 0x0000000200167311 */ /* 0x004062000030d100 */
[----:B------:R-:W-:Y:S05]  /*5df0*/  BRA `(.L_x_41547) ;  /* 0x00000008006c7947 */ /* 0x000fea0003800000 */
.L_x_41555:
        /* <DEDUP_REMOVED lines=28> */
.L_x_41558:
        /* <DEDUP_REMOVED lines=15> */
.L_x_41557:
[----:B------:R-:W2:Y:S02]  /*60b0*/  LDG.E.U16 R0, desc[UR36][R2.64] ;  /* 0x0000002402007981 */ /* 0x000ea4000c1e1500 */
[----:B--2---:R-:W-:-:S06]  /*60c0*/  IMAD.U32 R0, R0, 0x10000, RZ ;  /* 0x0001000000007824 */ /* 0x004fcc00078e00ff */
[----:B------:R-:W0:Y:S02]  /*60d0*/  F2I.FTZ.TRUNC.NTZ R0, R0 ;  /* 0x0000000000007305 */ /* 0x000e24000021f100 */
[----:B0-----:R-:W-:Y:S01]  /*60e0*/  PRMT R22, R0, 0x7610, R22 ;  /* 0x0000761000167816 */ /* 0x001fe20000000016 */
[----:B------:R-:W-:Y:S06]  /*60f0*/  BRA `(.L_x_41547) ;  /* 0x0000000400ac7947 */ /* 0x000fec0003800000 */
.L_x_41554:
        /* <DEDUP_REMOVED lines=10> */
.L_x_41561:
        /* <DEDUP_REMOVED lines=21> */
.L_x_41565:
[----:B------:R-:W-:Y:S05]  /*62f0*/  BSYNC B1 ;  /* 0x0000000000017941 */ /* 0x000fea0003800000 */
.L_x_41564:
[----:B------:R-:W-:Y:S01]  /*6300*/  LEA R3, R0, 0x3b800000, 0x17 ;  /* 0x3b80000000037811 */ /* 0x000fe200078eb8ff */
[----:B------:R-:W-:-:S05]  /*6310*/  IMAD.SHL.U32 R0, R2, 0x100000, RZ ;  /* 0x0010000002007824 */ /* 0x000fca00078e00ff */
[----:B------:R-:W-:-:S07]  /*6320*/  LOP3.LUT R0, R3, R0, R4, 0xfe, !PT ;  /* 0x0000000003007212 */ /* 0x000fce00078efe04 */
.L_x_41563:
[----:B------:R-:W-:Y:S05]  /*6330*/  BSYNC B0 ;  /* 0x0000000000007941 */ /* 0x000fea0003800000 */
.L_x_41562:
[----:B------:R-:W0:Y:S02]  /*6340*/  F2I.FTZ.TRUNC.NTZ R0, R0 ;  /* 0x0000000000007305 */ /* 0x000e24000021f100 */
[----:B0-----:R-:W-:Y:S01]  /*6350*/  PRMT R22, R0, 0x7610, R22 ;  /* 0x0000761000167816 */ /* 0x001fe20000000016 */
[----:B------:R-:W-:Y:S06]  /*6360*/  BRA `(.L_x_41547) ;  /* 0x0000000400107947 */ /* 0x000fec0003800000 */
.L_x_41560:
        /* <DEDUP_REMOVED lines=21> */
.L_x_41569:
[----:B------:R-:W-:Y:S05]  /*64c0*/  BSYNC B1 ;  /* 0x0000000000017941 */ /* 0x000fea0003800000 */
.L_x_41568:
[----:B------:R-:W-:Y:S01]  /*64d0*/  LEA R3, R0, 0x37800000, 0x17 ;  /* 0x3780000000037811 */ /* 0x000fe200078eb8ff */
[----:B------:R-:W-:-:S05]  /*64e0*/  IMAD.SHL.U32 R0, R2, 0x200000, RZ ;  /* 0x0020000002007824 */ /* 0x000fca00078e00ff */
[----:B------:R-:W-:-:S07]  /*64f0*/  LOP3.LUT R0, R3, R0, R4, 0xfe, !PT ;  /* 0x0000000003007212 */ /* 0x000fce00078efe04 */
.L_x_41567:
[----:B------:R-:W-:Y:S05]  /*6500*/  BSYNC B0 ;  /* 0x0000000000007941 */ /* 0x000fea0003800000 */
.L_x_41566:
[----:B------:R-:W0:Y:S02]  /*6510*/  F2I.FTZ.TRUNC.NTZ R0, R0 ;  /* 0x0000000000007305 */ /* 0x000e24000021f100 */
[----:B0-----:R-:W-:Y:S01]  /*6520*/  PRMT R22, R0, 0x7610, R22 ;  /* 0x0000761000167816 */ /* 0x001fe20000000016 */
[----:B------:R-:W-:Y:S06]  /*6530*/  BRA `(.L_x_41547) ;  /* 0x00000000009c7947 */ /* 0x000fec0003800000 */
.L_x_41559:
        /* <DEDUP_REMOVED lines=14> */
.L_x_41573:
[----:B------:R-:W-:Y:S05]  /*6620*/  BSYNC B0 ;  /* 0x0000000000007941 */ /* 0x000fea0003800000 */
.L_x_41572:
[----:B------:R-:W0:Y:S02]  /*6630*/  F2I.FTZ.TRUNC.NTZ R0, R0 ;  /* 0x0000000000007305 */ /* 0x000e24000021f100 */
[----:B0-----:R-:W-:Y:S01]  /*6640*/  PRMT R22, R0, 0x7610, R22 ;  /* 0x0000761000167816 */ /* 0x001fe20000000016 */
[----:B------:R-:W-:Y:S06]  /*6650*/  BRA `(.L_x_41547) ;  /* 0x0000000000547947 */ /* 0x000fec0003800000 */
.L_x_41546:
        /* <DEDUP_REMOVED lines=16> */
.L_x_41574:
[----:B------:R-:W-:Y:S01]  /*6760*/  PRMT R22, RZ, 0x7610, R22 ;  /* 0x00007610ff167816 */ /* 0x000fe20000000016 */
[----:B------:R-:W-:Y:S06]  /*6770*/  BRA `(.L_x_41547) ;  /* 0x00000000000c7947 */ /* 0x000fec0003800000 */
.L_x_41571:
[----:B------:R3:W5:Y:S01]  /*6780*/  LDG.E.U8 R22, desc[UR36][R2.64] ;  /* 0x0000002402167981 */ /* 0x000762000c1e1100 */
[----:B------:R-:W-:Y:S05]  /*6790*/  BRA `(.L_x_41547) ;  /* 0x0000000000047947 */ /* 0x000fea0003800000 */
.L_x_41570:
[----:B------:R4:W5:Y:S02]  /*67a0*/  LDG.E.U8 R22, desc[UR36][R2.64] ;  /* 0x0000002402167981 */ /* 0x000964000c1e1100 */
.L_x_41547:
        /* <DEDUP_REMOVED lines=17> */
.L_x_41578:
[----:B------:R4:W5:Y:S01]  /*68c0*/  LDG.E.U8 R0, desc[UR36][R2.64] ;  /* 0x0000002402007981 */ /* 0x000962000c1e1100 */
[----:B------:R-:W-:Y:S05]  /*68d0*/  BRA `(.L_x_41580) ;  /* 0x0000000c00547947 */ /* 0x000fea0003800000 */
.L_x_41577:
        /* <DEDUP_REMOVED lines=8> */
.L_x_41582:
[----:B------:R2:W5:Y:S01]  /*6960*/  LDG.E.U8 R0, desc[UR36][R2.64] ;  /* 0x0000002402007981 */ /* 0x000562000c1e1100 */
[----:B------:R-:W-:Y:S05]  /*6970*/  BRA `(.L_x_41580) ;  /* 0x0000000c002c7947 */ /* 0x000fea0003800000 */
.L_x_41581:
[----:B------:R0:W5:Y:S01]  /*6980*/  LDG.E.U16 R0, desc[UR36][R2.64] ;  /* 0x0000002402007981 */ /* 0x000162000c1e1500 */
[----:B------:R-:W-:Y:S05]  /*6990*/  BRA `(.L_x_41580) ;  /* 0x0000000c00247947 */ /* 0x000fea0003800000 */
.L_x_41576:
        /* <DEDUP_REMOVED lines=9> */
.L_x_41584:
[----:B------:R-:W2:Y:S02]  /*6a30*/  LDG.E.U16 R4, desc[UR36][R2.64] ;  /* 0x0000002402047981 */ /* 0x000ea4000c1e1500 */
[----:B--2---:R-:W-:-:S06]  /*6a40*/  HADD2.F32 R4, -RZ, R4.H0_H0 ;  /* 0x20000004ff047230 */ /* 0x004fcc0000004100 */
[----:B------:R-:W0:Y:S02]  /*6a50*/  F2I.FTZ.TRUNC.NTZ R4, R4 ;  /* 0x0000000400047305 */ /* 0x000e24000021f100 */
[----:B0-----:R-:W-:Y:S01]  /*6a60*/  PRMT R0, R4, 0x7610, R0 ;  /* 0x0000761004007816 */ /* 0x001fe20000000000 */
[----:B------:R-:W-:Y:S06]  /*6a70*/  BRA `(.L_x_41580) ;  /* 0x0000000800ec7947 */ /* 0x000fec0003800000 */
.L_x_41583:
        /* <DEDUP_REMOVED lines=9> */
.L_x_41586:
[----:B------:R-:W2:Y:S02]  /*6b10*/  LDG.E.U16 R2, desc[UR36][R2.64] ;  /* 0x0000002402027981 */ /* 0x000ea4000c1e1500 */
[----:B--2---:R-:W-:-:S06]  /*6b20*/  HADD2.F32 R4, -RZ, R2.H0_H0 ;  /* 0x20000002ff047230 */ /* 0x004fcc0000004100 */
[----:B------:R-:W0:Y:S02]  /*6b30*/  F2I.FTZ.TRUNC.NTZ R4, R4 ;  /* 0x0000000400047305 */ /* 0x000e24000021f100 */
[----:B0-----:R-:W-:Y:S01]  /*6b40*/  PRMT R0, R4, 0x7610, R0 ;  /* 0x0000761004007816 */ /* 0x001fe20000000000 */
[----:B------:R-:W-:Y:S06]  /*6b50*/  BRA `(.L_x_41580) ;  /* 0x0000000800b47947 */ /* 0x000fec0003800000 */
.L_x_41585:
[----:B------:R-:W2:Y:S02]  /*6b60*/  LDG.E.64 R2, desc[UR36][R2.64] ;  /* 0x0000002402027981 */ /* 0x000ea4000c1e1b00 */
[----:B--2---:R0:W1:Y:S01]  /*6b70*/  F2I.F64.TRUNC R0, R2 ;  /* 0x0000000200007311 */ /* 0x004062000030d100 */
[----:B------:R-:W-:Y:S05]  /*6b80*/  BRA `(.L_x_41580) ;  /* 0x0000000800a87947 */ /* 0x000fea0003800000 */
.L_x_41575:
        /* <DEDUP_REMOVED lines=12> */
.L_x_41589:
[----:B------:R-:W2:Y:S02]  /*6c50*/  LDG.E.64 R2, desc[UR36][R2.64] ;  /* 0x0000002402027981 */ /* 0x000ea4000c1e1b00 */
[----:B--2---:R0:W1:Y:S01]  /*6c60*/  F2I.F64.TRUNC R0, R2 ;  /* 0x0000000200007311 */ /* 0x004062000030d100 */
[----:B------:R-:W-:Y:S05]  /*6c70*/  BRA `(.L_x_41580) ;  /* 0x00000008006c7947 */ /* 0x000fea0003800000 */
.L_x_41588:
        /* <DEDUP_REMOVED lines=28> */
.L_x_41591:
        /* <DEDUP_REMOVED lines=15> */
.L_x_41590:
[----:B------:R-:W2:Y:S02]  /*6f30*/  LDG.E.U16 R4, desc[UR36][R2.64] ;  /* 0x0000002402047981 */ /* 0x000ea4000c1e1500 */
[----:B--2---:R-:W-:-:S06]  /*6f40*/  IMAD.U32 R4, R4, 0x10000, RZ ;  /* 0x0001000004047824 */ /* 0x004fcc00078e00ff */
[----:B------:R-:W0:Y:S02]  /*6f50*/  F2I.FTZ.TRUNC.NTZ R4, R4 ;  /* 0x0000000400047305 */ /* 0x000e24000021f100 */
[----:B0-----:R-:W-:Y:S01]  /*6f60*/  PRMT R0, R4, 0x7610, R0 ;  /* 0x0000761004007816 */ /* 0x001fe20000000000 */
[----:B------:R-:W-:Y:S06]  /*6f70*/  BRA `(.L_x_41580) ;  /* 0x0000000400ac7947 */ /* 0x000fec0003800000 */
.L_x_41587:
        /* <DEDUP_REMOVED lines=10> */
.L_x_41594:
        /* <DEDUP_REMOVED lines=21> */
.L_x_41598:
[----:B------:R-:W-:Y:S05]  /*7170*/  BSYNC B1 ;  /* 0x0000000000017941 */ /* 0x000fea0003800000 */
.L_x_41597:
[----:B------:R-:W-:Y:S01]  /*7180*/  IMAD.SHL.U32 R2, R2, 0x100000, RZ ;  /* 0x0010000002027824 */ /* 0x000fe200078e00ff */
[----:B------:R-:W-:-:S04]  /*7190*/  LEA R3, R0, 0x3b800000, 0x17 ;  /* 0x3b80000000037811 */ /* 0x000fc800078eb8ff */
[----:B------:R-:W-:-:S07]  /*71a0*/  LOP3.LUT R4, R3, R2, R4, 0xfe, !PT ;  /* 0x0000000203047212 */ /* 0x000fce00078efe04 */
.L_x_41596:
[----:B------:R-:W-:Y:S05]  /*71b0*/  BSYNC B0 ;  /* 0x0000000000007941 */ /* 0x000fea0003800000 */
.L_x_41595:
[----:B------:R-:W0:Y:S02]  /*71c0*/  F2I.FTZ.TRUNC.NTZ R4, R4 ;  /* 0x0000000400047305 */ /* 0x000e24000021f100 */
[----:B0-----:R-:W-:Y:S01]  /*71d0*/  PRMT R0, R4, 0x7610, R0 ;  /* 0x0000761004007816 */ /* 0x001fe20000000000 */
[----:B------:R-:W-:Y:S06]  /*71e0*/  BRA `(.L_x_41580) ;  /* 0x0000000400107947 */ /* 0x000fec0003800000 */
.L_x_41593:
        /* <DEDUP_REMOVED lines=21> */
.L_x_41602:
[----:B------:R-:W-:Y:S05]  /*7340*/  BSYNC B1 ;  /* 0x0000000000017941 */ /* 0x000fea0003800000 */
.L_x_41601:
[----:B------:R-:W-:Y:S01]  /*7350*/  IMAD.SHL.U32 R2, R2, 0x200000, RZ ;  /* 0x0020000002027824 */ /* 0x000fe200078e00ff */
[----:B------:R-:W-:-:S04]  /*7360*/  LEA R3, R0, 0x37800000, 0x17 ;  /* 0x3780000000037811 */ /* 0x000fc800078eb8ff */
[----:B------:R-:W-:-:S07]  /*7370*/  LOP3.LUT R4, R3, R2, R4, 0xfe, !PT ;  /* 0x0000000203047212 */ /* 0x000fce00078efe04 */
.L_x_41600:
[----:B------:R-:W-:Y:S05]  /*7380*/  BSYNC B0 ;  /* 0x0000000000007941 */ /* 0x000fea0003800000 */
.L_x_41599:
[----:B------:R-:W0:Y:S02]  /*7390*/  F2I.FTZ.TRUNC.NTZ R4, R4 ;  /* 0x0000000400047305 */ /* 0x000e24000021f100 */
[----:B0-----:R-:W-:Y:S01]  /*73a0*/  PRMT R0, R4, 0x7610, R0 ;  /* 0x0000761004007816 */ /* 0x001fe20000000000 */
[----:B------:R-:W-:Y:S06]  /*73b0*/  BRA `(.L_x_41580) ;  /* 0x00000000009c7947 */ /* 0x000fec0003800000 */
.L_x_41592:
        /* <DEDUP_REMOVED lines=14> */
.L_x_41606:
[----:B------:R-:W-:Y:S05]  /*74a0*/  BSYNC B0 ;  /* 0x0000000000007941 */ /* 0x000fea0003800000 */
.L_x_41605:
[----:B------:R-:W0:Y:S02]  /*74b0*/  F2I.FTZ.TRUNC.NTZ R4, R4 ;  /* 0x0000000400047305 */ /* 0x000e24000021f100 */
[----:B0-----:R-:W-:Y:S01]  /*74c0*/  PRMT R0, R4, 0x7610, R0 ;  /* 0x0000761004007816 */ /* 0x001fe20000000000 */
[----:B------:R-:W-:Y:S06]  /*74d0*/  BRA `(.L_x_41580) ;  /* 0x0000000000547947 */ /* 0x000fec0003800000 */
.L_x_41579:
        /* <DEDUP_REMOVED lines=16> */
.L_x_41607:
[----:B------:R-:W-:Y:S01]  /*75e0*/  PRMT R0, RZ, 0x7610, R0 ;  /* 0x00007610ff007816 */ /* 0x000fe20000000000 */
[----:B------:R-:W-:Y:S06]  /*75f0*/  BRA `(.L_x_41580) ;  /* 0x00000000000c7947 */ /* 0x000fec0003800000 */
.L_x_41604:
[----:B------:R0:W5:Y:S01]  /*7600*/  LDG.E.U8 R0, desc[UR36][R2.64] ;  /* 0x0000002402007981 */ /* 0x000162000c1e1100 */
[----:B------:R-:W-:Y:S05]  /*7610*/  BRA `(.L_x_41580) ;  /* 0x0000000000047947 */ /* 0x000fea0003800000 */
.L_x_41603:
[----:B------:R0:W5:Y:S02]  /*7620*/  LDG.E.U8 R0, desc[UR36][R2.64] ;  /* 0x0000002402007981 */ /* 0x000164000c1e1100 */
.L_x_41580:
        /* <DEDUP_REMOVED lines=19> */
.L_x_41611:
[----:B------:R0:W-:Y:S01]  /*7760*/  STG.E.U8 desc[UR36][R16.64], R2 ;  /* 0x0000000210007986 */ /* 0x0001e2000c101124 */
[----:B------:R-:W-:Y:S05]  /*7770*/  BRA `(.L_x_41613) ;  /* 0x0000000c00487947 */ /* 0x000fea0003800000 */
.L_x_41610:
        /* <DEDUP_REMOVED lines=9> */
.L_x_41615:
[----:B------:R3:W-:Y:S01]  /*7810*/  STG.E desc[UR36][R16.64], R2 ;  /* 0x0000000210007986 */ /* 0x0007e2000c101924 */
[----:B------:R-:W-:Y:S05]  /*7820*/  BRA `(.L_x_41613) ;  /* 0x0000000c001c7947 */ /* 0x000fea0003800000 */
.L_x_41614:
[----:B------:R2:W-:Y:S01]  /*7830*/  STG.E.U16 desc[UR36][R16.64], R2 ;  /* 0x0000000210007986 */ /* 0x0005e2000c101524 */
[----:B------:R-:W-:Y:S05]  /*7840*/  BRA `(.L_x_41613) ;  /* 0x0000000c00147947 */ /* 0x000fea0003800000 */
.L_x_41609:
        /* <DEDUP_REMOVED lines=9> */
.L_x_41617:
[----:B------:R-:W-:-:S04]  /*78e0*/  I2FP.F32.U32 R0, R2 ;  /* 0x0000000200007245 */ /* 0x000fc80000201000 */
[----:B------:R-:W-:-:S05]  /*78f0*/  F2FP.F16.F32.PACK_AB R0, RZ, R0 ;  /* 0x00000000ff00723e */ /* 0x000fca00000000ff */
[----:B------:R0:W-:Y:S01]  /*7900*/  STG.E.U16 desc[UR36][R16.64], R0 ;  /* 0x0000000010007986 */ /* 0x0001e2000c101524 */
[----:B------:R-:W-:Y:S05]  /*7910*/  BRA `(.L_x_41613) ;  /* 0x0000000800e07947 */ /* 0x000fea0003800000 */
.L_x_41616:
        /* <DEDUP_REMOVED lines=10> */
.L_x_41619:
[----:B------:R-:W-:-:S04]  /*79c0*/  I2FP.F32.U32 R2, R2 ;  /* 0x0000000200027245 */ /* 0x000fc80000201000 */
[----:B------:R-:W-:-:S04]  /*79d0*/  F2FP.F16.F32.PACK_AB R3, RZ, R2 ;  /* 0x00000002ff03723e */ /* 0x000fc800000000ff */
[----:B------:R-:W-:-:S05]  /*79e0*/  PRMT R3, R3, 0x5410, RZ ;  /* 0x0000541003037816 */ /* 0x000fca00000000ff */
[----:B------:R0:W-:Y:S01]  /*79f0*/  STG.E desc[UR36][R16.64], R3 ;  /* 0x0000000310007986 */ /* 0x0001e2000c101924 */
[----:B------:R-:W-:Y:S05]  /*7a00*/  BRA `(.L_x_41613) ;  /* 0x0000000800a47947 */ /* 0x000fea0003800000 */
.L_x_41618:
[----:B------:R-:W0:Y:S02]  /*7a10*/  I2F.F64.U32 R2, R2 ;  /* 0x0000000200027312 */ /* 0x000e240000201800 */
[----:B0-----:R0:W-:Y:S01]  /*7a20*/  STG.E.64 desc[UR36][R16.64], R2 ;  /* 0x0000000210007986 */ /* 0x0011e2000c101b24 */
[----:B------:R-:W-:Y:S05]  /*7a30*/  BRA `(.L_x_41613) ;  /* 0x0000000800987947 */ /* 0x000fea0003800000 */
.L_x_41608:
        /* <DEDUP_REMOVED lines=10> */
.L_x_41622:
[----:B------:R-:W0:Y:S01]  /*7ae0*/  I2F.F64.U32 R4, R2 ;  /* 0x0000000200047312 */ /* 0x000e220000201800 */
[----:B------:R-:W-:-:S05]  /*7af0*/  CS2R R6, SRZ ;  /* 0x0000000000067805 */ /* 0x000fca000001ff00 */
[----:B0-----:R0:W-:Y:S01]  /*7b00*/  STG.E.128 desc[UR36][R16.64], R4 ;  /* 0x0000000410007986 */ /* 0x0011e2000c101d24 */
[----:B------:R-:W-:Y:S05]  /*7b10*/  BRA `(.L_x_41613) ;  /* 0x0000000800607947 */ /* 0x000fea0003800000 */
.L_x_41621:
        /* <DEDUP_REMOVED lines=21> */
.L_x_41626:
[----:B------:R-:W-:Y:S05]  /*7c70*/  BSYNC B0 ;  /* 0x0000000000007941 */ /* 0x000fea0003800000 */
.L_x_41625:
[----:B------:R-:W-:-:S05]  /*7c80*/  LOP3.LUT R3, R0, R3, RZ, 0xfc, !PT ;  /* 0x0000000300037212 */ /* 0x000fca00078efcff */
[----:B------:R0:W-:Y:S01]  /*7c90*/  STG.E.U8 desc[UR36][R16.64], R3 ;  /* 0x0000000310007986 */ /* 0x0001e2000c101124 */
[----:B------:R-:W-:Y:S05]  /*7ca0*/  BRA `(.L_x_41613) ;  /* 0x0000000400fc7947 */ /* 0x000fea0003800000 */
.L_x_41624:
        /* <DEDUP_REMOVED lines=13> */
.L_x_41628:
[----:B------:R-:W-:Y:S01]  /*7d80*/  IMAD.MOV.U32 R0, RZ, RZ, 0x7f ;  /* 0x0000007fff007424 */ /* 0x000fe200078e00ff */
[----:B------:R-:W-:-:S04]  /*7d90*/  ISETP.GT.U32.AND P0, PT, R2, 0x7f800000, PT ;  /* 0x7f8000000200780c */ /* 0x000fc80003f04070 */
[----:B------:R-:W-:-:S09]  /*7da0*/  SEL R0, R0, 0x7c, P0 ;  /* 0x0000007c00007807 */ /* 0x000fd20000000000 */
.L_x_41629:
[----:B------:R-:W-:Y:S05]  /*7db0*/  BSYNC B0 ;  /* 0x0000000000007941 */ /* 0x000fea0003800000 */
.L_x_41627:
[----:B------:R-:W-:-:S04]  /*7dc0*/  LOP3.LUT R2, R3, 0x80000000, RZ, 0xc0, !PT ;  /* 0x8000000003027812 */ /* 0x000fc800078ec0ff */
[----:B------:R-:W-:-:S04]  /*7dd0*/  SHF.R.U32.HI R3, RZ, 0x18, R2 ;  /* 0x00000018ff037819 */ /* 0x000fc80000011602 */
[----:B------:R-:W-:-:S05]  /*7de0*/  LOP3.LUT R3, R0, R3, RZ, 0xfc, !PT ;  /* 0x0000000300037212 */ /* 0x000fca00078efcff */
[----:B------:R0:W-:Y:S01]  /*7df0*/  STG.E.U8 desc[UR36][R16.64], R3 ;  /* 0x0000000310007986 */ /* 0x0001e2000c101124 */
[----:B------:R-:W-:Y:S05]  /*7e00*/  BRA `(.L_x_41613) ;  /* 0x0000000400a47947 */ /* 0x000fea0003800000 */
.L_x_41623:
[----:B------:R-:W-:-:S04]  /*7e10*/  I2FP.F32.U32 R0, R2 ;  /* 0x0000000200007245 */ /* 0x000fc80000201000 */
[----:B------:R-:W-:-:S05]  /*7e20*/  F2FP.BF16.F32.PACK_AB R0, RZ, R0 ;  /* 0x00000000ff00723e */ /* 0x000fca00000010ff */
[----:B------:R0:W-:Y:S01]  /*7e30*/  STG.E.U16 desc[UR36][R16.64], R0 ;  /* 0x0000000010007986 */ /* 0x0001e2000c101524 */
[----:B------:R-:W-:Y:S05]  /*7e40*/  BRA `(.L_x_41613) ;  /* 0x0000000400947947 */ /* 0x000fea0003800000 */
.L_x_41620:
        /* <DEDUP_REMOVED lines=10> */
.L_x_41632:
        /* <DEDUP_REMOVED lines=17> */
.L_x_41635:
[----:B------:R-:W-:-:S04]  /*8000*/  LOP3.LUT R2, R3, 0x80000000, RZ, 0xc0, !PT ;  /* 0x8000000003027812 */ /* 0x000fc800078ec0ff */
[----:B------:R-:W-:-:S04]  /*8010*/  SHF.R.U32.HI R3, RZ, 0x18, R2 ;  /* 0x00000018ff037819 */ /* 0x000fc80000011602 */
[----:B------:R-:W-:-:S04]  /*8020*/  LOP3.LUT R0, R0, R3, RZ, 0xfc, !PT ;  /* 0x0000000300007212 */ /* 0x000fc800078efcff */
[----:B------:R-:W-:-:S07]  /*8030*/  PRMT R8, R0, 0x7610, R8 ;  /* 0x0000761000087816 */ /* 0x000fce0000000008 */
.L_x_41634:
[----:B------:R-:W-:Y:S05]  /*8040*/  BSYNC B0 ;  /* 0x0000000000007941 */ /* 0x000fea0003800000 */
.L_x_41633:
[----:B------:R0:W-:Y:S01]  /*8050*/  STG.E.U8 desc[UR36][R16.64], R8 ;  /* 0x0000000810007986 */ /* 0x0001e2000c101124 */
[----:B------:R-:W-:Y:S05]  /*8060*/  BRA `(.L_x_41613) ;  /* 0x00000004000c7947 */ /* 0x000fea0003800000 */
.L_x_41631:
        /* <DEDUP_REMOVED lines=17> */
.L_x_41638:
[----:B------:R-:W-:-:S04]  /*8180*/  LOP3.LUT R2, R3, 0x80000000, RZ, 0xc0, !PT ;  /* 0x8000000003027812 */ /* 0x000fc800078ec0ff */
[----:B------:R-:W-:-:S04]  /*8190*/  SHF.R.U32.HI R3, RZ, 0x18, R2 ;  /* 0x00000018ff037819 */ /* 0x000fc80000011602 */
[----:B------:R-:W-:-:S04]  /*81a0*/  LOP3.LUT R0, R0, R3, RZ, 0xfc, !PT ;  /* 0x0000000300007212 */ /* 0x000fc800078efcff */
[----:B------:R-:W-:-:S07]  /*81b0*/  PRMT R8, R0, 0x7610, R8 ;  /* 0x0000761000087816 */ /* 0x000fce0000000008 */
.L_x_41637:
[----:B------:R-:W-:Y:S05]  /*81c0*/  BSYNC B0 ;  /* 0x0000000000007941 */ /* 0x000fea0003800000 */
.L_x_41636:
[----:B------:R0:W-:Y:S01]  /*81d0*/  STG.E.U8 desc[UR36][R16.64], R8 ;  /* 0x0000000810007986 */ /* 0x0001e2000c101124 */
[----:B------:R-:W-:Y:S05]  /*81e0*/  BRA `(.L_x_41613) ;  /* 0x0000000000ac7947 */ /* 0x000fea0003800000 */
.L_x_41630:
        /* <DEDUP_REMOVED lines=22> */
.L_x_41612:
        /* <DEDUP_REMOVED lines=16> */
.L_x_41641:
[----:B------:R-:W-:Y:S05]  /*8450*/  BRA `(.L_x_41613) ;  /* 0x0000000000107947 */ /* 0x000fea0003800000 */
.L_x_41640:
[----:B------:R-:W-:-:S05]  /*8460*/  IMAD.MOV.U32 R3, RZ, RZ, RZ ;  /* 0x000000ffff037224 */ /* 0x000fca00078e00ff */
[----:B------:R0:W-:Y:S01]  /*8470*/  STG.E.64 desc[UR36][R16.64], R2 ;  /* 0x0000000210007986 */ /* 0x0001e2000c101b24 */
[----:B------:R-:W-:Y:S05]  /*8480*/  BRA `(.L_x_41613) ;  /* 0x0000000000047947 */ /* 0x000fea0003800000 */
.L_x_41639:
[----:B------:R0:W-:Y:S02]  /*8490*/  STG.E desc[UR36][R16.64], R2 ;  /* 0x0000000210007986 */ /* 0x0001e4000c101924 */
.L_x_41613:
[----:B------:R-:W-:-:S07]  /*84a0*/  VIADD R19, R19, 0x80 ;  /* 0x0000008013137836 */ /* 0x000fce0000000000 */
.L_x_41540:
[----:B------:R-:W-:Y:S05]  /*84b0*/  BSYNC B6 ;  /* 0x0000000000067941 */ /* 0x000fea0003800000 */
.L_x_41539:
        /* <DEDUP_REMOVED lines=358> */
.L_x_41644:
        /* <DEDUP_REMOVED lines=20> */
.L_x_41648:
[----:B------:R0:W5:Y:S01]  /*9c60*/  LDG.E.U8 R22, desc[UR36][R2.64] ;  /* 0x0000002402167981 */ /* 0x000162000c1e1100 */
[----:B------:R-:W-:Y:S05]  /*9c70*/  BRA `(.L_x_41650) ;  /* 0x0000000c00547947 */ /* 0x000fea0003800000 */
.L_x_41647:
        /* <DEDUP_REMOVED lines=8> */
.L_x_41652:
[----:B------:R0:W5:Y:S01]  /*9d00*/  LDG.E.U8 R22, desc[UR36][R2.64] ;  /* 0x0000002402167981 */ /* 0x000162000c1e1100 */
[----:B------:R-:W-:Y:S05]  /*9d10*/  BRA `(.L_x_41650) ;  /* 0x0000000c002c7947 */ /* 0x000fea0003800000 */
.L_x_41651:
[----:B------:R0:W5:Y:S01]  /*9d20*/  LDG.E.U16 R22, desc[UR36][R2.64] ;  /* 0x0000002402167981 */ /* 0x000162000c1e1500 */
[----:B------:R-:W-:Y:S05]  /*9d30*/  BRA `(.L_x_41650) ;  /* 0x0000000c00247947 */ /* 0x000fea0003800000 */
.L_x_41646:
        /* <DEDUP_REMOVED lines=9> */
.L_x_41654:
[----:B------:R-:W2:Y:S02]  /*9dd0*/  LDG.E.U16 R0, desc[UR36][R2.64] ;  /* 0x0000002402007981 */ /* 0x000ea4000c1e1500 */
[----:B--2---:R-:W-:-:S06]  /*9de0*/  HADD2.F32 R0, -RZ, R0.H0_H0 ;  /* 0x20000000ff007230 */ /* 0x004fcc0000004100 */
[----:B------:R-:W0:Y:S02]  /*9df0*/  F2I.FTZ.TRUNC.NTZ R0, R0 ;  /* 0x0000000000007305 */ /* 0x000e24000021f100 */
[----:B0-----:R-:W-:Y:S01]  /*9e00*/  PRMT R22, R0, 0x7610, R22 ;  /* 0x0000761000167816 */ /* 0x001fe20000000016 */
[----:B------:R-:W-:Y:S06]  /*9e10*/  BRA `(.L_x_41650) ;  /* 0x0000000800ec7947 */ /* 0x000fec0003800000 */
.L_x_41653:
        /* <DEDUP_REMOVED lines=9> */
.L_x_41656:
[----:B------:R-:W2:Y:S02]  /*9eb0*/  LDG.E.U16 R2, desc[UR36][R2.64] ;  /* 0x0000002402027981 */ /* 0x000ea4000c1e1500 */
[----:B--2---:R-:W-:-:S06]  /*9ec0*/  HADD2.F32 R0, -RZ, R2.H0_H0 ;  /* 0x20000002ff007230 */ /* 0x004fcc0000004100 */
[----:B------:R-:W0:Y:S02]  /*9ed0*/  F2I.FTZ.TRUNC.NTZ R0, R0 ;  /* 0x0000000000007305 */ /* 0x000e24000021f100 */
[----:B0-----:R-:W-:Y:S01]  /*9ee0*/  PRMT R22, R0, 0x7610, R22 ;  /* 0x0000761000167816 */ /* 0x001fe20000000016 */
[----:B------:R-:W-:Y:S06]  /*9ef0*/  BRA `(.L_x_41650) ;  /* 0x0000000800b47947 */ /* 0x000fec0003800000 */
.L_x_41655:
[----:B------:R-:W2:Y:S02]  /*9f00*/  LDG.E.64 R2, desc[UR36][R2.64] ;  /* 0x0000002402027981 */ /* 0x000ea4000c1e1b00 */
[----:B--2---:R2:W3:Y:S01]  /*9f10*/  F2I.F64.TRUNC R22, R2 ;  /* 0x0000000200167311 */ /* 0x0044e2000030d100 */
[----:B------:R-:W-:Y:S05]  /*9f20*/  BRA `(.L_x_41650) ;  /* 0x0000000800a87947 */ /* 0x000fea0003800000 */
.L_x_41645:
        /* <DEDUP_REMOVED lines=12> */
.L_x_41659:
[----:B------:R-:W2:Y:S02]  /*9ff0*/  LDG.E.64 R2, desc[UR36][R2.64] ;  /* 0x0000002402027981 */ /* 0x000ea4000c1e1b00 */
[----:B--2---:R0:W1:Y:S01]  /*a000*/  F2I.F64.TRUNC R22, R2 ;  /* 0x0000000200167311 */ /* 0x004062000030d100 */
[----:B------:R-:W-:Y:S05]  /*a010*/  BRA `(.L_x_41650) ;  /* 0x00000008006c7947 */ /* 0x000fea0003800000 */
.L_x_41658:
        /* <DEDUP_REMOVED lines=28> */
.L_x_41661:
        /* <DEDUP_REMOVED lines=15> */
.L_x_41660:
[----:B------:R-:W2:Y:S02]  /*a2d0*/  LDG.E.U16 R0, desc[UR36][R2.64] ;  /* 0x0000002402007981 */ /* 0x000ea4000c1e1500 */
[----:B--2---:R-:W-:-:S06]  /*a2e0*/  IMAD.U32 R0, R0, 0x10000, RZ ;  /* 0x0001000000007824 */ /* 0x004fcc00078e00ff */
[----:B------:R-:W0:Y:S02]  /*a2f0*/  F2I.FTZ.TRUNC.NTZ R0, R0 ;  /* 0x0000000000007305 */ /* 0x000e24000021f100 */
[----:B0-----:R-:W-:Y:S01]  /*a300*/  PRMT R22, R0, 0x7610, R22 ;  /* 0x0000761000167816 */ /* 0x001fe20000000016 */
[----:B------:R-:W-:Y:S06]  /*a310*/  BRA `(.L_x_41650) ;  /* 0x0000000400ac7947 */ /* 0x000fec0003800000 */
.L_x_41657:
        /* <DEDUP_REMOVED lines=10> */
.L_x_41664:
        /* <DEDUP_REMOVED lines=21> */
.L_x_41668:
[----:B------:R-:W-:Y:S05]  /*a510*/  BSYNC B1 ;  /* 0x0000000000017941 */ /* 0x000fea0003800000 */
.L_x_41667:
[----:B------:R-:W-:Y:S01]  /*a520*/  LEA R3, R0, 0x3b800000, 0x17 ;  /* 0x3b80000000037811 */ /* 0x000fe200078eb8ff */
[----:B------:R-:W-:-:S05]  /*a530*/  IMAD.SHL.U32 R0, R2, 0x100000, RZ ;  /* 0x0010000002007824 */ /* 0x000fca00078e00ff */
[----:B------:R-:W-:-:S07]  /*a540*/  LOP3.LUT R0, R3, R0, R4, 0xfe, !PT ;  /* 0x0000000003007212 */ /* 0x000fce00078efe04 */
.L_x_41666:
[----:B------:R-:W-:Y:S05]  /*a550*/  BSYNC B0 ;  /* 0x0000000000007941 */ /* 0x000fea0003800000 */
.L_x_41665:
[----:B------:R-:W0:Y:S02]  /*a560*/  F2I.FTZ.TRUNC.NTZ R0, R0 ;  /* 0x0000000000007305 */ /* 0x000e24000021f100 */
[----:B0-----:R-:W-:Y:S01]  /*a570*/  PRMT R22, R0, 0x7610, R22 ;  /* 0x0000761000167816 */ /* 0x001fe20000000016 */
[----:B------:R-:W-:Y:S06]  /*a580*/  BRA `(.L_x_41650) ;  /* 0x0000000400107947 */ /* 0x000fec0003800000 */
.L_x_41663:
        /* <DEDUP_REMOVED lines=21> */
.L_x_41672:
[----:B------:R-:W-:Y:S05]  /*a6e0*/  BSYNC B1 ;  /* 0x0000000000017941 */ /* 0x000fea0003800000 */
.L_x_41671:
[----:B------:R-:W-:Y:S01]  /*a6f0*/  LEA R3, R0, 0x37800000, 0x17 ;  /* 0x3780000000037811 */ /* 0x000fe200078eb8ff */
[----:B------:R-:W-:-:S05]  /*a700*/  IMAD.SHL.U32 R0, R2, 0x200000, RZ ;  /* 0x0020000002007824 */ /* 0x000fca00078e00ff */
[----:B------:R-:W-:-:S07]  /*a710*/  LOP3.LUT R0, R3, R0, R4, 0xfe, !PT ;  /* 0x0000000003007212 */ /* 0x000fce00078efe04 */
.L_x_41670:
[----:B------:R-:W-:Y:S05]  /*a720*/  BSYNC B0 ;  /* 0x0000000000007941 */ /* 0x000fea0003800000 */
.L_x_41669:
[----:B------:R-:W0:Y:S02]  /*a730*/  F2I.FTZ.TRUNC.NTZ R0, R0 ;  /* 0x0000000000007305 */ /* 0x000e24000021f100 */
[----:B0-----:R-:W-:Y:S01]  /*a740*/  PRMT R22, R0, 0x7610, R22 ;  /* 0x0000761000167816 */ /* 0x001fe20000000016 */
[----:B------:R-:W-:Y:S06]  /*a750*/  BRA `(.L_x_41650) ;  /* 0x00000000009c7947 */ /* 0x000fec0003800000 */
.L_x_41662:
        /* <DEDUP_REMOVED lines=14> */
.L_x_41676:
[----:B------:R-:W-:Y:S05]  /*a840*/  BSYNC B0 ;  /* 0x0000000000007941 */ /* 0x000fea0003800000 */
.L_x_41675:
[----:B------:R-:W0:Y:S02]  /*a850*/  F2I.FTZ.TRUNC.NTZ R0, R0 ;  /* 0x0000000000007305 */ /* 0x000e24000021f100 */
[----:B0-----:R-:W-:Y:S01]  /*a860*/  PRMT R22, R0, 0x7610, R22 ;  /* 0x0000761000167816 */ /* 0x001fe20000000016 */
[----:B------:R-:W-:Y:S06]  /*a870*/  BRA `(.L_x_41650) ;  /* 0x0000000000547947 */ /* 0x000fec0003800000 */
.L_x_41649:
        /* <DEDUP_REMOVED lines=16> */
.L_x_41677:
[----:B------:R-:W-:Y:S01]  /*a980*/  PRMT R22, RZ, 0x7610, R22 ;  /* 0x00007610ff167816 */ /* 0x000fe20000000016 */
[----:B------:R-:W-:Y:S06]  /*a990*/  BRA `(.L_x_41650) ;  /* 0x00000000000c7947 */ /* 0x000fec0003800000 */
.L_x_41674:
[----:B------:R0:W5:Y:S01]  /*a9a0*/  LDG.E.U8 R22, desc[UR36][R2.64] ;  /* 0x0000002402167981 */ /* 0x000162000c1e1100 */
[----:B------:R-:W-:Y:S05]  /*a9b0*/  BRA `(.L_x_41650) ;  /* 0x0000000000047947 */ /* 0x000fea0003800000 */
.L_x_41673:
[----:B------:R0:W5:Y:S02]  /*a9c0*/  LDG.E.U8 R22, desc[UR36][R2.64] ;  /* 0x0000002402167981 */ /* 0x000164000c1e1100 */
.L_x_41650:
        /* <DEDUP_REMOVED lines=17> */
.L_x_41681:
[----:B------:R0:W5:Y:S01]  /*aae0*/  LDG.E.U8 R0, desc[UR36][R2.64] ;  /* 0x0000002402007981 */ /* 0x000162000c1e1100 */
[----:B------:R-:W-:Y:S05]  /*aaf0*/  BRA `(.L_x_41683) ;  /* 0x0000000c00547947 */ /* 0x000fea0003800000 */
.L_x_41680:
        /* <DEDUP_REMOVED lines=8> */
.L_x_41685:
[----:B------:R0:W5:Y:S01]  /*ab80*/  LDG.E.U8 R0, desc[UR36][R2.64] ;  /* 0x0000002402007981 */ /* 0x000162000c1e1100 */
[----:B------:R-:W-:Y:S05]  /*ab90*/  BRA `(.L_x_41683) ;  /* 0x0000000c002c7947 */ /* 0x000fea0003800000 */
.L_x_41684:
[----:B------:R0:W5:Y:S01]  /*aba0*/  LDG.E.U16 R0, desc[UR36][R2.64] ;  /* 0x0000002402007981 */ /* 0x000162000c1e1500 */
[----:B------:R-:W-:Y:S05]  /*abb0*/  BRA `(.L_x_41683) ;  /* 0x0000000c00247947 */ /* 0x000fea0003800000 */
.L_x_41679:
        /* <DEDUP_REMOVED lines=9> */
.L_x_41687:
[----:B------:R-:W2:Y:S02]  /*ac50*/  LDG.E.U16 R4, desc[UR36][R2.64] ;  /* 0x0000002402047981 */ /* 0x000ea4000c1e1500 */
[----:B--2---:R-:W-:-:S06]  /*ac60*/  HADD2.F32 R4, -RZ, R4.H0_H0 ;  /* 0x20000004ff047230 */ /* 0x004fcc0000004100 */
[----:B------:R-:W0:Y:S02]  /*ac70*/  F2I.FTZ.TRUNC.NTZ R4, R4 ;  /* 0x0000000400047305 */ /* 0x000e24000021f100 */
[----:B0-----:R-:W-:Y:S01]  /*ac80*/  PRMT R0, R4, 0x7610, R0 ;  /* 0x0000761004007816 */ /* 0x001fe20000000000 */
[----:B------:R-:W-:Y:S06]  /*ac90*/  BRA `(.L_x_41683) ;  /* 0x0000000800ec7947 */ /* 0x000fec0003800000 */
.L_x_41686:
        /* <DEDUP_REMOVED lines=9> */
.L_x_41689:
[----:B------:R-:W2:Y:S02]  /*ad30*/  LDG.E.U16 R2, desc[UR36][R2.64] ;  /* 0x0000002402027981 */ /* 0x000ea4000c1e1500 */
[----:B--2---:R-:W-:-:S06]  /*ad40*/  HADD2.F32 R4, -RZ, R2.H0_H0 ;  /* 0x20000002ff047230 */ /* 0x004fcc0000004100 */
[----:B------:R-:W0:Y:S02]  /*ad50*/  F2I.FTZ.TRUNC.NTZ R4, R4 ;  /* 0x0000000400047305 */ /* 0x000e24000021f100 */
[----:B0-----:R-:W-:Y:S01]  /*ad60*/  PRMT R0, R4, 0x7610, R0 ;  /* 0x0000761004007816 */ /* 0x001fe20000000000 */
[----:B------:R-:W-:Y:S06]  /*ad70*/  BRA `(.L_x_41683) ;  /* 0x0000000800b47947 */ /* 0x000fec0003800000 */
.L_x_41688:
[----:B------:R-:W2:Y:S02]  /*ad80*/  LDG.E.64 R2, desc[UR36][R2.64] ;  /* 0x0000002402027981 */ /* 0x000ea4000c1e1b00 */
[----:B--2---:R0:W1:Y:S01]  /*ad90*/  F2I.F64.TRUNC R0, R2 ;  /* 0x0000000200007311 */ /* 0x004062000030d100 */
[----:B------:R-:W-:Y:S05]  /*ada0*/  BRA `(.L_x_41683) ;  /* 0x0000000800a87947 */ /* 0x000fea0003800000 */
.L_x_41678:
        /* <DEDUP_REMOVED lines=12> */
.L_x_41692:
[----:B------:R-:W2:Y:S02]  /*ae70*/  LDG.E.64 R2, desc[UR36][R2.64] ;  /* 0x0000002402027981 */ /* 0x000ea4000c1e1b00 */
[----:B--2---:R0:W1:Y:S01]  /*ae80*/  F2I.F64.TRUNC R0, R2 ;  /* 0x0000000200007311 */ /* 0x004062000030d100 */
[----:B------:R-:W-:Y:S05]  /*ae90*/  BRA `(.L_x_41683) ;  /* 0x00000008006c7947 */ /* 0x000fea0003800000 */
.L_x_41691:
        /* <DEDUP_REMOVED lines=28> */
.L_x_41694:
        /* <DEDUP_REMOVED lines=15> */
.L_x_41693:
[----:B------:R-:W2:Y:S02]  /*b150*/  LDG.E.U16 R4, desc[UR36][R2.64] ;  /* 0x0000002402047981 */ /* 0x000ea4000c1e1500 */
[----:B--2---:R-:W-:-:S06]  /*b160*/  IMAD.U32 R4, R4, 0x10000, RZ ;  /* 0x0001000004047824 */ /* 0x004fcc00078e00ff */
[----:B------:R-:W0:Y:S02]  /*b170*/  F2I.FTZ.TRUNC.NTZ R4, R4 ;  /* 0x0000000400047305 */ /* 0x000e24000021f100 */
[----:B0-----:R-:W-:Y:S01]  /*b180*/  PRMT R0, R4, 0x7610, R0 ;  /* 0x0000761004007816 */ /* 0x001fe20000000000 */
[----:B------:R-:W-:Y:S06]  /*b190*/  BRA `(.L_x_41683) ;  /* 0x0000000400ac7947 */ /* 0x000fec0003800000 */
.L_x_41690:
        /* <DEDUP_REMOVED lines=10> */
.L_x_41697:
        /* <DEDUP_REMOVED lines=21> */
.L_x_41701:
[----:B------:R-:W-:Y:S05]  /*b390*/  BSYNC B1 ;  /* 0x0000000000017941 */ /* 0x000fea0003800000 */
.L_x_41700:
[----:B------:R-:W-:Y:S01]  /*b3a0*/  IMAD.SHL.U32 R2, R2, 0x100000, RZ ;  /* 0x0010000002027824 */ /* 0x000fe200078e00ff */
[----:B------:R-:W-:-:S04]  /*b3b0*/  LEA R3, R0, 0x3b800000, 0x17 ;  /* 0x3b80000000037811 */ /* 0x000fc800078eb8ff */
[----:B------:R-:W-:-:S07]  /*b3c0*/  LOP3.LUT R4, R3, R2, R4, 0xfe, !PT ;  /* 0x0000000203047212 */ /* 0x000fce00078efe04 */
.L_x_41699:
[----:B------:R-:W-:Y:S05]  /*b3d0*/  BSYNC B0 ;  /* 0x0000000000007941 */ /* 0x000fea0003800000 */
.L_x_41698:
[----:B------:R-:W0:Y:S02]  /*b3e0*/  F2I.FTZ.TRUNC.NTZ R4, R4 ;  /* 0x0000000400047305 */ /* 0x000e24000021f100 */
[----:B0-----:R-:W-:Y:S01]  /*b3f0*/  PRMT R0, R4, 0x7610, R0 ;  /* 0x0000761004007816 */ /* 0x001fe20000000000 */
[----:B------:R-:W-:Y:S06]  /*b400*/  BRA `(.L_x_41683) ;  /* 0x0000000400107947 */ /* 0x000fec0003800000 */
.L_x_41696:
        /* <DEDUP_REMOVED lines=21> */
.L_x_41705:
[----:B------:R-:W-:Y:S05]  /*b560*/  BSYNC B1 ;  /* 0x0000000000017941 */ /* 0x000fea0003800000 */
.L_x_41704:
[----:B------:R-:W-:Y:S01]  /*b570*/  IMAD.SHL.U32 R2, R2, 0x200000, RZ ;  /* 0x0020000002027824 */ /* 0x000fe200078e00ff */
[----:B------:R-:W-:-:S04]  /*b580*/  LEA R3, R0, 0x37800000, 0x17 ;  /* 0x3780000000037811 */ /* 0x000fc800078eb8ff */
[----:B------:R-:W-:-:S07]  /*b590*/  LOP3.LUT R4, R3, R2, R4, 0xfe, !PT ;  /* 0x0000000203047212 */ /* 0x000fce00078efe04 */
.L_x_41703:
[----:B------:R-:W-:Y:S05]  /*b5a0*/  BSYNC B0 ;  /* 0x0000000000007941 */ /* 0x000fea0003800000 */
.L_x_41702:
[----:B------:R-:W0:Y:S02]  /*b5b0*/  F2I.FTZ.TRUNC.NTZ R4, R4 ;  /* 0x0000000400047305 */ /* 0x000e24000021f100 */
[----:B0-----:R-:W-:Y:S01]  /*b5c0*/  PRMT R0, R4, 0x7610, R0 ;  /* 0x0000761004007816 */ /* 0x001fe20000000000 */
[----:B------:R-:W-:Y:S06]  /*b5d0*/  BRA `(.L_x_41683) ;  /* 0x00000000009c7947 */ /* 0x000fec0003800000 */
.L_x_41695:
        /* <DEDUP_REMOVED lines=14> */
.L_x_41709:
[----:B------:R-:W-:Y:S05]  /*b6c0*/  BSYNC B0 ;  /* 0x0000000000007941 */ /* 0x000fea0003800000 */
.L_x_41708:
[----:B------:R-:W0:Y:S02]  /*b6d0*/  F2I.FTZ.TRUNC.NTZ R4, R4 ;  /* 0x0000000400047305 */ /* 0x000e24000021f100 */
[----:B0-----:R-:W-:Y:S01]  /*b6e0*/  PRMT R0, R4, 0x7610, R0 ;  /* 0x0000761004007816 */ /* 0x001fe20000000000 */
[----:B------:R-:W-:Y:S06]  /*b6f0*/  BRA `(.L_x_41683) ;  /* 0x0000000000547947 */ /* 0x000fec0003800000 */
.L_x_41682:
        /* <DEDUP_REMOVED lines=16> */
.L_x_41710:
[----:B------:R-:W-:Y:S01]  /*b800*/  PRMT R0, RZ, 0x7610, R0 ;  /* 0x00007610ff007816 */ /* 0x000fe20000000000 */
[----:B------:R-:W-:Y:S06]  /*b810*/  BRA `(.L_x_41683) ;  /* 0x00000000000c7947 */ /* 0x000fec0003800000 */
.L_x_41707:
[----:B------:R0:W5:Y:S01]  /*b820*/  LDG.E.U8 R0, desc[UR36][R2.64] ;  /* 0x0000002402007981 */ /* 0x000162000c1e1100 */
[----:B------:R-:W-:Y:S05]  /*b830*/  BRA `(.L_x_41683) ;  /* 0x0000000000047947 */ /* 0x000fea0003800000 */
.L_x_41706:
[----:B------:R0:W5:Y:S02]  /*b840*/  LDG.E.U8 R0, desc[UR36][R2.64] ;  /* 0x0000002402007981 */ /* 0x000164000c1e1100 */
.L_x_41683:
        /* <DEDUP_REMOVED lines=19> */
.L_x_41714:
[----:B------:R0:W-:Y:S01]  /*b980*/  STG.E.U8 desc[UR36][R16.64], R2 ;  /* 0x0000000210007986 */ /* 0x0001e2000c101124 */
[----:B------:R-:W-:Y:S05]  /*b990*/  BRA `(.L_x_41716) ;  /* 0x0000000c00487947 */ /* 0x000fea0003800000 */
.L_x_41713:
        /* <DEDUP_REMOVED lines=9> */
.L_x_41718:
[----:B------:R0:W-:Y:S01]  /*ba30*/  STG.E desc[UR36][R16.64], R2 ;  /* 0x0000000210007986 */ /* 0x0001e2000c101924 */
[----:B------:R-:W-:Y:S05]  /*ba40*/  BRA `(.L_x_41716) ;  /* 0x0000000c001c7947 */ /* 0x000fea0003800000 */
.L_x_41717:
[----:B------:R0:W-:Y:S01]  /*ba50*/  STG.E.U16 desc[UR36][R16.64], R2 ;  /* 0x0000000210007986 */ /* 0x0001e2000c101524 */
[----:B------:R-:W-:Y:S05]  /*ba60*/  BRA `(.L_x_41716) ;  /* 0x0000000c00147947 */ /* 0x000fea0003800000 */
.L_x_41712:
        /* <DEDUP_REMOVED lines=9> */
.L_x_41720:
[----:B------:R-:W-:-:S04]  /*bb00*/  I2FP.F32.U32 R0, R2 ;  /* 0x0000000200007245 */ /* 0x000fc80000201000 */
[----:B------:R-:W-:-:S05]  /*bb10*/  F2FP.F16.F32.PACK_AB R0, RZ, R0 ;  /* 0x00000000ff00723e */ /* 0x000fca00000000ff */
[----:B------:R0:W-:Y:S01]  /*bb20*/  STG.E.U16 desc[UR36][R16.64], R0 ;  /* 0x0000000010007986 */ /* 0x0001e2000c101524 */
[----:B------:R-:W-:Y:S05]  /*bb30*/  BRA `(.L_x_41716) ;  /* 0x0000000800e07947 */ /* 0x000fea0003800000 */
.L_x_41719:
        /* <DEDUP_REMOVED lines=10> */
.L_x_41722:
[----:B------:R-:W-:-:S04]  /*bbe0*/  I2FP.F32.U32 R2, R2 ;  /* 0x0000000200027245 */ /* 0x000fc80000201000 */
[----:B------:R-:W-:-:S04]  /*bbf0*/  F2FP.F16.F32.PACK_AB R3, RZ, R2 ;  /* 0x00000002ff03723e */ /* 0x000fc800000000ff */
[----:B------:R-:W-:-:S05]  /*bc00*/  PRMT R3, R3, 0x5410, RZ ;  /* 0x0000541003037816 */ /* 0x000fca00000000ff */
[----:B------:R0:W-:Y:S01]  /*bc10*/  STG.E desc[UR36][R16.64], R3 ;  /* 0x0000000310007986 */ /* 0x0001e2000c101924 */
[----:B------:R-:W-:Y:S05]  /*bc20*/  BRA `(.L_x_41716) ;  /* 0x0000000800a47947 */ /* 0x000fea0003800000 */
.L_x_41721:
[----:B------:R-:W0:Y:S02]  /*bc30*/  I2F.F64.U32 R2, R2 ;  /* 0x0000000200027312 */ /* 0x000e240000201800 */
[----:B0-----:R0:W-:Y:S01]  /*bc40*/  STG.E.64 desc[UR36][R16.64], R2 ;  /* 0x0000000210007986 */ /* 0x0011e2000c101b24 */
[----:B------:R-:W-:Y:S05]  /*bc50*/  BRA `(.L_x_41716) ;  /* 0x0000000800987947 */ /* 0x000fea0003800000 */
.L_x_41711:
        /* <DEDUP_REMOVED lines=10> */
.L_x_41725:
[----:B------:R-:W0:Y:S01]  /*bd00*/  I2F.F64.U32 R4, R2 ;  /* 0x0000000200047312 */ /* 0x000e220000201800 */
[----:B------:R-:W-:-:S05]  /*bd10*/  CS2R R6, SRZ ;  /* 0x0000000000067805 */ /* 0x000fca000001ff00 */
[----:B0-----:R0:W-:Y:S01]  /*bd20*/  STG.E.128 desc[UR36][R16.64], R4 ;  /* 0x0000000410007986 */ /* 0x0011e2000c101d24 */
[----:B------:R-:W-:Y:S05]  /*bd30*/  BRA `(.L_x_41716) ;  /* 0x0000000800607947 */ /* 0x000fea0003800000 */
.L_x_41724:
        /* <DEDUP_REMOVED lines=21> */
.L_x_41729:
[----:B------:R-:W-:Y:S05]  /*be90*/  BSYNC B0 ;  /* 0x0000000000007941 */ /* 0x000fea0003800000 */
.L_x_41728:
[----:B------:R-:W-:-:S05]  /*bea0*/  LOP3.LUT R3, R0, R3, RZ, 0xfc, !PT ;  /* 0x0000000300037212 */ /* 0x000fca00078efcff */
[----:B------:R0:W-:Y:S01]  /*beb0*/  STG.E.U8 desc[UR36][R16.64], R3 ;  /* 0x0000000310007986 */ /* 0x0001e2000c101124 */
[----:B------:R-:W-:Y:S05]  /*bec0*/  BRA `(.L_x_41716) ;  /* 0x0000000400fc7947 */ /* 0x000fea0003800000 */
.L_x_41727:
        /* <DEDUP_REMOVED lines=13> */
.L_x_41731:
[----:B------:R-:W-:Y:S01]  /*bfa0*/  IMAD.MOV.U32 R0, RZ, RZ, 0x7f ;  /* 0x0000007fff007424 */ /* 0x000fe200078e00ff */
[----:B------:R-:W-:-:S04]  /*bfb0*/  ISETP.GT.U32.AND P0, PT, R2, 0x7f800000, PT ;  /* 0x7f8000000200780c */ /* 0x000fc80003f04070 */
[----:B------:R-:W-:-:S09]  /*bfc0*/  SEL R0, R0, 0x7c, P0 ;  /* 0x0000007c00007807 */ /* 0x000fd20000000000 */
.L_x_41732:
[----:B------:R-:W-:Y:S05]  /*bfd0*/  BSYNC B0 ;  /* 0x0000000000007941 */ /* 0x000fea0003800000 */
.L_x_41730:
[----:B------:R-:W-:-:S04]  /*bfe0*/  LOP3.LUT R2, R3, 0x80000000, RZ, 0xc0, !PT ;  /* 0x8000000003027812 */ /* 0x000fc800078ec0ff */
[----:B------:R-:W-:-:S04]  /*bff0*/  SHF.R.U32.HI R3, RZ, 0x18, R2 ;  /* 0x00000018ff037819 */ /* 0x000fc80000011602 */
[----:B------:R-:W-:-:S05]  /*c000*/  LOP3.LUT R3, R0, R3, RZ, 0xfc, !PT ;  /* 0x0000000300037212 */ /* 0x000fca00078efcff */
[----:B------:R0:W-:Y:S01]  /*c010*/  STG.E.U8 desc[UR36][R16.64], R3 ;  /* 0x0000000310007986 */ /* 0x0001e2000c101124 */
[----:B------:R-:W-:Y:S05]  /*c020*/  BRA `(.L_x_41716) ;  /* 0x0000000400a47947 */ /* 0x000fea0003800000 */
.L_x_41726:
[----:B------:R-:W-:-:S04]  /*c030*/  I2FP.F32.U32 R0, R2 ;  /* 0x0000000200007245 */ /* 0x000fc80000201000 */
[----:B------:R-:W-:-:S05]  /*c040*/  F2FP.BF16.F32.PACK_AB R0, RZ, R0 ;  /* 0x00000000ff00723e */ /* 0x000fca00000010ff */
[----:B------:R0:W-:Y:S01]  /*c050*/  STG.E.U16 desc[UR36][R16.64], R0 ;  /* 0x0000000010007986 */ /* 0x0001e2000c101524 */
[----:B------:R-:W-:Y:S05]  /*c060*/  BRA `(.L_x_41716) ;  /* 0x0000000400947947 */ /* 0x000fea0003800000 */
.L_x_41723:
        /* <DEDUP_REMOVED lines=10> */
.L_x_41735:
        /* <DEDUP_REMOVED lines=17> */
.L_x_41738:
[----:B------:R-:W-:-:S04]  /*c220*/  LOP3.LUT R2, R3, 0x80000000, RZ, 0xc0, !PT ;  /* 0x8000000003027812 */ /* 0x000fc800078ec0ff */
[----:B------:R-:W-:-:S04]  /*c230*/  SHF.R.U32.HI R3, RZ, 0x18, R2 ;  /* 0x00000018ff037819 */ /* 0x000fc80000011602 */
[----:B------:R-:W-:-:S04]  /*c240*/  LOP3.LUT R0, R0, R3, RZ, 0xfc, !PT ;  /* 0x0000000300007212 */ /* 0x000fc800078efcff */
[----:B------:R-:W-:-:S07]  /*c250*/  PRMT R8, R0, 0x7610, R8 ;  /* 0x0000761000087816 */ /* 0x000fce0000000008 */
.L_x_41737:
[----:B------:R-:W-:Y:S05]  /*c260*/  BSYNC B0 ;  /* 0x0000000000007941 */ /* 0x000fea0003800000 */
.L_x_41736:
[----:B------:R3:W-:Y:S01]  /*c270*/  STG.E.U8 desc[UR36][R16.64], R8 ;  /* 0x0000000810007986 */ /* 0x0007e2000c101124 */
[----:B------:R-:W-:Y:S05]  /*c280*/  BRA `(.L_x_41716) ;  /* 0x00000004000c7947 */ /* 0x000fea0003800000 */
.L_x_41734:
        /* <DEDUP_REMOVED lines=17> */
.L_x_41741:
[----:B------:R-:W-:-:S04]  /*c3a0*/  LOP3.LUT R2, R3, 0x80000000, RZ, 0xc0, !PT ;  /* 0x8000000003027812 */ /* 0x000fc800078ec0ff */
[----:B------:R-:W-:-:S04]  /*c3b0*/  SHF.R.U32.HI R3, RZ, 0x18, R2 ;  /* 0x00000018ff037819 */ /* 0x000fc80000011602 */
[----:B------:R-:W-:-:S04]  /*c3c0*/  LOP3.LUT R0, R0, R3, RZ, 0xfc, !PT ;  /* 0x0000000300007212 */ /* 0x000fc800078efcff */
[----:B------:R-:W-:-:S07]  /*c3d0*/  PRMT R8, R0, 0x7610, R8 ;  /* 0x0000761000087816 */ /* 0x000fce0000000008 */
.L_x_41740:
[----:B------:R-:W-:Y:S05]  /*c3e0*/  BSYNC B0 ;  /* 0x0000000000007941 */ /* 0x000fea0003800000 */
.L_x_41739:
[----:B------:R0:W-:Y:S01]  /*c3f0*/  STG.E.U8 desc[UR36][R16.64], R8 ;  /* 0x0000000810007986 */ /* 0x0001e2000c101124 */
[----:B------:R-:W-:Y:S05]  /*c400*/  BRA `(.L_x_41716) ;  /* 0x0000000000ac7947 */ /* 0x000fea0003800000 */
.L_x_41733:
        /* <DEDUP_REMOVED lines=22> */
.L_x_41715:
        /* <DEDUP_REMOVED lines=16> */
.L_x_41744:
[----:B------:R-:W-:Y:S05]  /*c670*/  BRA `(.L_x_41716) ;  /* 0x0000000000107947 */ /* 0x000fea0003800000 */
.L_x_41743:
[----:B------:R-:W-:-:S05]  /*c680*/  IMAD.MOV.U32 R3, RZ, RZ, RZ ;  /* 0x000000ffff037224 */ /* 0x000fca00078e00ff */
[----:B------:R1:W-:Y:S01]  /*c690*/  STG.E.64 desc[UR36][R16.64], R2 ;  /* 0x0000000210007986 */ /* 0x0003e2000c101b24 */
[----:B------:R-:W-:Y:S05]  /*c6a0*/  BRA `(.L_x_41716) ;  /* 0x0000000000047947 */ /* 0x000fea0003800000 */
.L_x_41742:
[----:B------:R0:W-:Y:S02]  /*c6b0*/  STG.E desc[UR36][R16.64], R2 ;  /* 0x0000000210007986 */ /* 0x0001e4000c101924 */
.L_x_41716:
[----:B------:R-:W-:-:S07]  /*c6c0*/  VIADD R19, R19, 0x80 ;  /* 0x0000008013137836 */ /* 0x000fce0000000000 */
.L_x_41643:
[----:B------:R-:W-:Y:S05]  /*c6d0*/  BSYNC B6 ;  /* 0x0000000000067941 */ /* 0x000fea0003800000 */
.L_x_41642:
        /* <DEDUP_REMOVED lines=357> */
.L_x_41745:
        /* <DEDUP_REMOVED lines=20> */
.L_x_41749:
[----:B------:R0:W5:Y:S01]  /*de70*/  LDG.E.U8 R19, desc[UR36][R2.64] ;  /* 0x0000002402137981 */ /* 0x000162000c1e1100 */
[----:B------:R-:W-:Y:S05]  /*de80*/  BRA `(.L_x_41751) ;  /* 0x0000000c00547947 */ /* 0x000fea0003800000 */
.L_x_41748:
        /* <DEDUP_REMOVED lines=8> */
.L_x_41753:
[----:B------:R0:W5:Y:S01]  /*df10*/  LDG.E.U8 R19, desc[UR36][R2.64] ;  /* 0x0000002402137981 */ /* 0x000162000c1e1100 */
[----:B------:R-:W-:Y:S05]  /*df20*/  BRA `(.L_x_41751) ;  /* 0x0000000c002c7947 */ /* 0x000fea0003800000 */
.L_x_41752:
[----:B------:R0:W5:Y:S01]  /*df30*/  LDG.E.U16 R19, desc[UR36][R2.64] ;  /* 0x0000002402137981 */ /* 0x000162000c1e1500 */
[----:B------:R-:W-:Y:S05]  /*df40*/  BRA `(.L_x_41751) ;  /* 0x0000000c00247947 */ /* 0x000fea0003800000 */
.L_x_41747:
        /* <DEDUP_REMOVED lines=9> */
.L_x_41755:
[----:B------:R-:W2:Y:S02]  /*dfe0*/  LDG.E.U16 R0, desc[UR36][R2.64] ;  /* 0x0000002402007981 */ /* 0x000ea4000c1e1500 */
[----:B--2---:R-:W-:-:S06]  /*dff0*/  HADD2.F32 R0, -RZ, R0.H0_H0 ;  /* 0x20000000ff007230 */ /* 0x004fcc0000004100 */
[----:B------:R-:W0:Y:S02]  /*e000*/  F2I.FTZ.TRUNC.NTZ R0, R0 ;  /* 0x0000000000007305 */ /* 0x000e24000021f100 */
[----:B0-----:R-:W-:Y:S01]  /*e010*/  PRMT R19, R0, 0x7610, R19 ;  /* 0x0000761000137816 */ /* 0x001fe20000000013 */
[----:B------:R-:W-:Y:S06]  /*e020*/  BRA `(.L_x_41751) ;  /* 0x0000000800ec7947 */ /* 0x000fec0003800000 */
.L_x_41754:
        /* <DEDUP_REMOVED lines=9> */
.L_x_41757:
[----:B------:R-:W2:Y:S02]  /*e0c0*/  LDG.E.U16 R2, desc[UR36][R2.64] ;  /* 0x0000002402027981 */ /* 0x000ea4000c1e1500 */
[----:B--2---:R-:W-:-:S06]  /*e0d0*/  HADD2.F32 R0, -RZ, R2.H0_H0 ;  /* 0x20000002ff007230 */ /* 0x004fcc0000004100 */
[----:B------:R-:W0:Y:S02]  /*e0e0*/  F2I.FTZ.TRUNC.NTZ R0, R0 ;  /* 0x0000000000007305 */ /* 0x000e24000021f100 */
[----:B0-----:R-:W-:Y:S01]  /*e0f0*/  PRMT R19, R0, 0x7610, R19 ;  /* 0x0000761000137816 */ /* 0x001fe20000000013 */
[----:B------:R-:W-:Y:S06]  /*e100*/  BRA `(.L_x_41751) ;  /* 0x0000000800b47947 */ /* 0x000fec0003800000 */
.L_x_41756:
[----:B------:R-:W2:Y:S02]  /*e110*/  LDG.E.64 R2, desc[UR36][R2.64] ;  /* 0x0000002402027981 */ /* 0x000ea4000c1e1b00 */
[----:B--2---:R0:W1:Y:S01]  /*e120*/  F2I.F64.TRUNC R19, R2 ;  /* 0x0000000200137311 */ /* 0x004062000030d100 */
[----:B------:R-:W-:Y:S05]  /*e130*/  BRA `(.L_x_41751) ;  /* 0x0000000800a87947 */ /* 0x000fea0003800000 */
.L_x_41746:
        /* <DEDUP_REMOVED lines=12> */
.L_x_41760:
[----:B------:R-:W2:Y:S02]  /*e200*/  LDG.E.64 R2, desc[UR36][R2.64] ;  /* 0x0000002402027981 */ /* 0x000ea4000c1e1b00 */
[----:B--2---:R0:W1:Y:S01]  /*e210*/  F2I.F64.TRUNC R19, R2 ;  /* 0x0000000200137311 */ /* 0x004062000030d100 */
[----:B------:R-:W-:Y:S05]  /*e220*/  BRA `(.L_x_41751) ;  /* 0x00000008006c7947 */ /* 0x000fea0003800000 */
.L_x_41759:
        /* <DEDUP_REMOVED lines=28> */
.L_x_41762:
        /* <DEDUP_REMOVED lines=15> */
.L_x_41761:
[----:B------:R-:W2:Y:S02]  /*e4e0*/  LDG.E.U16 R0, desc[UR36][R2.64] ;  /* 0x0000002402007981 */ /* 0x000ea4000c1e1500 */
[----:B--2---:R-:W-:-:S06]  /*e4f0*/  IMAD.U32 R0, R0, 0x10000, RZ ;  /* 0x0001000000007824 */ /* 0x004fcc00078e00ff */
[----:B------:R-:W0:Y:S02]  /*e500*/  F2I.FTZ.TRUNC.NTZ R0, R0 ;  /* 0x0000000000007305 */ /* 0x000e24000021f100 */
[----:B0-----:R-:W-:Y:S01]  /*e510*/  PRMT R19, R0, 0x7610, R19 ;  /* 0x0000761000137816 */ /* 0x001fe20000000013 */
[----:B------:R-:W-:Y:S06]  /*e520*/  BRA `(.L_x_41751) ;  /* 0x0000000400ac7947 */ /* 0x000fec0003800000 */
.L_x_41758:
        /* <DEDUP_REMOVED lines=10> */
.L_x_41765:
        /* <DEDUP_REMOVED lines=21> */
.L_x_41769:
[----:B------:R-:W-:Y:S05]  /*e720*/  BSYNC B1 ;  /* 0x0000000000017941 */ /* 0x000fea0003800000 */
.L_x_41768:
[----:B------:R-:W-:Y:S01]  /*e730*/  LEA R3, R0, 0x3b800000, 0x17 ;  /* 0x3b80000000037811 */ /* 0x000fe200078eb8ff */
[----:B------:R-:W-:-:S05]  /*e740*/  IMAD.SHL.U32 R0, R2, 0x100000, RZ ;  /* 0x0010000002007824 */ /* 0x000fca00078e00ff */
[----:B------:R-:W-:-:S07]  /*e750*/  LOP3.LUT R0, R3, R0, R4, 0xfe, !PT ;  /* 0x0000000003007212 */ /* 0x000fce00078efe04 */
.L_x_41767:
[----:B------:R-:W-:Y:S05]  /*e760*/  BSYNC B0 ;  /* 0x0000000000007941 */ /* 0x000fea0003800000 */
.L_x_41766:
[----:B------:R-:W0:Y:S02]  /*e770*/  F2I.FTZ.TRUNC.NTZ R0, R0 ;  /* 0x0000000000007305 */ /* 0x000e24000021f100 */
[----:B0-----:R-:W-:Y:S01]  /*e780*/  PRMT R19, R0, 0x7610, R19 ;  /* 0x0000761000137816 */ /* 0x001fe20000000013 */
[----:B------:R-:W-:Y:S06]  /*e790*/  BRA `(.L_x_41751) ;  /* 0x0000000400107947 */ /* 0x000fec0003800000 */
.L_x_41764:
        /* <DEDUP_REMOVED lines=21> */
.L_x_41773:
[----:B------:R-:W-:Y:S05]  /*e8f0*/  BSYNC B1 ;  /* 0x0000000000017941 */ /* 0x000fea0003800000 */
.L_x_41772:
[----:B------:R-:W-:Y:S01]  /*e900*/  LEA R3, R0, 0x37800000, 0x17 ;  /* 0x3780000000037811 */ /* 0x000fe200078eb8ff */
[----:B------:R-:W-:-:S05]  /*e910*/  IMAD.SHL.U32 R0, R2, 0x200000, RZ ;  /* 0x0020000002007824 */ /* 0x000fca00078e00ff */
[----:B------:R-:W-:-:S07]  /*e920*/  LOP3.LUT R0, R3, R0, R4, 0xfe, !PT ;  /* 0x0000000003007212 */ /* 0x000fce00078efe04 */
.L_x_41771:
[----:B------:R-:W-:Y:S05]  /*e930*/  BSYNC B0 ;  /* 0x0000000000007941 */ /* 0x000fea0003800000 */
.L_x_41770:
[----:B------:R-:W0:Y:S02]  /*e940*/  F2I.FTZ.TRUNC.NTZ R0, R0 ;  /* 0x0000000000007305 */ /* 0x000e24000021f100 */
[----:B0-----:R-:W-:Y:S01]  /*e950*/  PRMT R19, R0, 0x7610, R19 ;  /* 0x0000761000137816 */ /* 0x001fe20000000013 */
[----:B------:R-:W-:Y:S06]  /*e960*/  BRA `(.L_x_41751) ;  /* 0x00000000009c7947 */ /* 0x000fec0003800000 */
.L_x_41763:
        /* <DEDUP_REMOVED lines=14> */
.L_x_41777:
[----:B------:R-:W-:Y:S05]  /*ea50*/  BSYNC B0 ;  /* 0x0000000000007941 */ /* 0x000fea0003800000 */
.L_x_41776:
[----:B------:R-:W0:Y:S02]  /*ea60*/  F2I.FTZ.TRUNC.NTZ R0, R0 ;  /* 0x0000000000007305 */ /* 0x000e24000021f100 */
[----:B0-----:R-:W-:Y:S01]  /*ea70*/  PRMT R19, R0, 0x7610, R19 ;  /* 0x0000761000137816 */ /* 0x001fe20000000013 */
[----:B------:R-:W-:Y:S06]  /*ea80*/  BRA `(.L_x_41751) ;  /* 0x0000000000547947 */ /* 0x000fec0003800000 */
.L_x_41750:
        /* <DEDUP_REMOVED lines=16> */
.L_x_41778:
[----:B------:R-:W-:Y:S01]  /*eb90*/  PRMT R19, RZ, 0x7610, R19 ;  /* 0x00007610ff137816 */ /* 0x000fe20000000013 */
[----:B------:R-:W-:Y:S06]  /*eba0*/  BRA `(.L_x_41751) ;  /* 0x00000000000c7947 */ /* 0x000fec0003800000 */
.L_x_41775:
[----:B------:R2:W5:Y:S01]  /*ebb0*/  LDG.E.U8 R19, desc[UR36][R2.64] ;  /* 0x0000002402137981 */ /* 0x000562000c1e1100 */
[----:B------:R-:W-:Y:S05]  /*ebc0*/  BRA `(.L_x_41751) ;  /* 0x0000000000047947 */ /* 0x000fea0003800000 */
.L_x_41774:
[----:B------:R3:W5:Y:S02]  /*ebd0*/  LDG.E.U8 R19, desc[UR36][R2.64] ;  /* 0x0000002402137981 */ /* 0x000764000c1e1100 */
.L_x_41751:
        /* <DEDUP_REMOVED lines=17> */
.L_x_41782:
[----:B------:R1:W5:Y:S01]  /*ecf0*/  LDG.E.U8 R0, desc[UR36][R2.64] ;  /* 0x0000002402007981 */ /* 0x000362000c1e1100 */
[----:B------:R-:W-:Y:S05]  /*ed00*/  BRA `(.L_x_41784) ;  /* 0x0000000c00547947 */ /* 0x000fea0003800000 */
.L_x_41781:
        /* <DEDUP_REMOVED lines=8> */
.L_x_41786:
[----:B------:R3:W5:Y:S01]  /*ed90*/  LDG.E.U8 R0, desc[UR36][R2.64] ;  /* 0x0000002402007981 */ /* 0x000762000c1e1100 */
[----:B------:R-:W-:Y:S05]  /*eda0*/  BRA `(.L_x_41784) ;  /* 0x0000000c002c7947 */ /* 0x000fea0003800000 */
.L_x_41785:
[----:B------:R4:W5:Y:S01]  /*edb0*/  LDG.E.U16 R0, desc[UR36][R2.64] ;  /* 0x0000002402007981 */ /* 0x000962000c1e1500 */
[----:B------:R-:W-:Y:S05]  /*edc0*/  BRA `(.L_x_41784) ;  /* 0x0000000c00247947 */ /* 0x000fea0003800000 */
.L_x_41780:
        /* <DEDUP_REMOVED lines=9> */
.L_x_41788:
[----:B------:R-:W2:Y:S02]  /*ee60*/  LDG.E.U16 R4, desc[UR36][R2.64] ;  /* 0x0000002402047981 */ /* 0x000ea4000c1e1500 */
[----:B--2---:R-:W-:-:S06]  /*ee70*/  HADD2.F32 R4, -RZ, R4.H0_H0 ;  /* 0x20000004ff047230 */ /* 0x004fcc0000004100 */
[----:B------:R-:W0:Y:S02]  /*ee80*/  F2I.FTZ.TRUNC.NTZ R4, R4 ;  /* 0x0000000400047305 */ /* 0x000e24000021f100 */
[----:B0-----:R-:W-:Y:S01]  /*ee90*/  PRMT R0, R4, 0x7610, R0 ;  /* 0x0000761004007816 */ /* 0x001fe20000000000 */
[----:B------:R-:W-:Y:S06]  /*eea0*/  BRA `(.L_x_41784) ;  /* 0x0000000800ec7947 */ /* 0x000fec0003800000 */
.L_x_41787:
        /* <DEDUP_REMOVED lines=9> */
.L_x_41790:
[----:B------:R-:W2:Y:S02]  /*ef40*/  LDG.E.U16 R2, desc[UR36][R2.64] ;  /* 0x0000002402027981 */ /* 0x000ea4000c1e1500 */
[----:B--2---:R-:W-:-:S06]  /*ef50*/  HADD2.F32 R4, -RZ, R2.H0_H0 ;  /* 0x20000002ff047230 */ /* 0x004fcc0000004100 */
[----:B------:R-:W0:Y:S02]  /*ef60*/  F2I.FTZ.TRUNC.NTZ R4, R4 ;  /* 0x0000000400047305 */ /* 0x000e24000021f100 */
[----:B0-----:R-:W-:Y:S01]  /*ef70*/  PRMT R0, R4, 0x7610, R0 ;  /* 0x0000761004007816 */ /* 0x001fe20000000000 */
[----:B------:R-:W-:Y:S06]  /*ef80*/  BRA `(.L_x_41784) ;  /* 0x0000000800b47947 */ /* 0x000fec0003800000 */
.L_x_41789:
[----:B------:R-:W2:Y:S02]  /*ef90*/  LDG.E.64 R2, desc[UR36][R2.64] ;  /* 0x0000002402027981 */ /* 0x000ea4000c1e1b00 */
[----:B--2---:R0:W1:Y:S01]  /*efa0*/  F2I.F64.TRUNC R0, R2 ;  /* 0x0000000200007311 */ /* 0x004062000030d100 */
[----:B------:R-:W-:Y:S05]  /*efb0*/  BRA `(.L_x_41784) ;  /* 0x0000000800a87947 */ /* 0x000fea0003800000 */
.L_x_41779:
        /* <DEDUP_REMOVED lines=12> */
.L_x_41793:
[----:B------:R-:W2:Y:S02]  /*f080*/  LDG.E.64 R2, desc[UR36][R2.64] ;  /* 0x0000002402027981 */ /* 0x000ea4000c1e1b00 */
[----:B--2---:R0:W1:Y:S01]  /*f090*/  F2I.F64.TRUNC R0, R2 ;  /* 0x0000000200007311 */ /* 0x004062000030d100 */
[----:B------:R-:W-:Y:S05]  /*f0a0*/  BRA `(.L_x_41784) ;  /* 0x00000008006c7947 */ /* 0x000fea0003800000 */
.L_x_41792:
        /* <DEDUP_REMOVED lines=28> */
.L_x_41795:
        /* <DEDUP_REMOVED lines=15> */
.L_x_41794:
[----:B------:R-:W2:Y:S02]  /*f360*/  LDG.E.U16 R4, desc[UR36][R2.64] ;  /* 0x0000002402047981 */ /* 0x000ea4000c1e1500 */
[----:B--2---:R-:W-:-:S06]  /*f370*/  IMAD.U32 R4, R4, 0x10000, RZ ;  /* 0x0001000004047824 */ /* 0x004fcc00078e00ff */
[----:B------:R-:W0:Y:S02]  /*f380*/  F2I.FTZ.TRUNC.NTZ R4, R4 ;  /* 0x0000000400047305 */ /* 0x000e24000021f100 */
[----:B0-----:R-:W-:Y:S01]  /*f390*/  PRMT R0, R4, 0x7610, R0 ;  /* 0x0000761004007816 */ /* 0x001fe20000000000 */
[----:B------:R-:W-:Y:S06]  /*f3a0*/  BRA `(.L_x_41784) ;  /* 0x0000000400ac7947 */ /* 0x000fec0003800000 */
.L_x_41791:
        /* <DEDUP_REMOVED lines=10> */
.L_x_41798:
        /* <DEDUP_REMOVED lines=21> */
.L_x_41802:
[----:B------:R-:W-:Y:S05]  /*f5a0*/  BSYNC B1 ;  /* 0x0000000000017941 */ /* 0x000fea0003800000 */
.L_x_41801:
[----:B------:R-:W-:Y:S01]  /*f5b0*/  IMAD.SHL.U32 R2, R2, 0x100000, RZ ;  /* 0x0010000002027824 */ /* 0x000fe200078e00ff */
[----:B------:R-:W-:-:S04]  /*f5c0*/  LEA R3, R0, 0x3b800000, 0x17 ;  /* 0x3b80000000037811 */ /* 0x000fc800078eb8ff */
[----:B------:R-:W-:-:S07]  /*f5d0*/  LOP3.LUT R4, R3, R2, R4, 0xfe, !PT ;  /* 0x0000000203047212 */ /* 0x000fce00078efe04 */
.L_x_41800:
[----:B------:R-:W-:Y:S05]  /*f5e0*/  BSYNC B0 ;  /* 0x0000000000007941 */ /* 0x000fea0003800000 */
.L_x_41799:
[----:B------:R-:W0:Y:S02]  /*f5f0*/  F2I.FTZ.TRUNC.NTZ R4, R4 ;  /* 0x0000000400047305 */ /* 0x000e24000021f100 */
[----:B0-----:R-:W-:Y:S01]  /*f600*/  PRMT R0, R4, 0x7610, R0 ;  /* 0x0000761004007816 */ /* 0x001fe20000000000 */
[----:B------:R-:W-:Y:S06]  /*f610*/  BRA `(.L_x_41784) ;  /* 0x0000000400107947 */ /* 0x000fec0003800000 */
.L_x_41797:
        /* <DEDUP_REMOVED lines=21> */
.L_x_41806:
[----:B------:R-:W-:Y:S05]  /*f770*/  BSYNC B1 ;  /* 0x0000000000017941 */ /* 0x000fea0003800000 */
.L_x_41805:
[----:B------:R-:W-:Y:S01]  /*f780*/  IMAD.SHL.U32 R2, R2, 0x200000, RZ ;  /* 0x0020000002027824 */ /* 0x000fe200078e00ff */
[----:B------:R-:W-:-:S04]  /*f790*/  LEA R3, R0, 0x37800000, 0x17 ;  /* 0x3780000000037811 */ /* 0x000fc800078eb8ff */
[----:B------:R-:W-:-:S07]  /*f7a0*/  LOP3.LUT R4, R3, R2, R4, 0xfe, !PT ;  /* 0x0000000203047212 */ /* 0x000fce00078efe04 */
.L_x_41804:
[----:B------:R-:W-:Y:S05]  /*f7b0*/  BSYNC B0 ;  /* 0x0000000000007941 */ /* 0x000fea0003800000 */
.L_x_41803:
[----:B------:R-:W0:Y:S02]  /*f7c0*/  F2I.FTZ.TRUNC.NTZ R4, R4 ;  /* 0x0000000400047305 */ /* 0x000e24000021f100 */
[----:B0-----:R-:W-:Y:S01]  /*f7d0*/  PRMT R0, R4, 0x7610, R0 ;  /* 0x0000761004007816 */ /* 0x001fe20000000000 */
[----:B------:R-:W-:Y:S06]  /*f7e0*/  BRA `(.L_x_41784) ;  /* 0x00000000009c7947 */ /* 0x000fec0003800000 */
.L_x_41796:
        /* <DEDUP_REMOVED lines=14> */
.L_x_41810:
[----:B------:R-:W-:Y:S05]  /*f8d0*/  BSYNC B0 ;  /* 0x0000000000007941 */ /* 0x000fea0003800000 */
.L_x_41809:
[----:B------:R-:W0:Y:S02]  /*f8e0*/  F2I.FTZ.TRUNC.NTZ R4, R4 ;  /* 0x0000000400047305 */ /* 0x000e24000021f100 */
[----:B0-----:R-:W-:Y:S01]  /*f8f0*/  PRMT R0, R4, 0x7610, R0 ;  /* 0x0000761004007816 */ /* 0x001fe20000000000 */
[----:B------:R-:W-:Y:S06]  /*f900*/  BRA `(.L_x_41784) ;  /* 0x0000000000547947 */ /* 0x000fec0003800000 */
.L_x_41783:
        /* <DEDUP_REMOVED lines=16> */
.L_x_41811:
[----:B------:R-:W-:Y:S01]  /*fa10*/  PRMT R0, RZ, 0x7610, R0 ;  /* 0x00007610ff007816 */ /* 0x000fe20000000000 */
[----:B------:R-:W-:Y:S06]  /*fa20*/  BRA `(.L_x_41784) ;  /* 0x00000000000c7947 */ /* 0x000fec0003800000 */
.L_x_41808:
[----:B------:R0:W5:Y:S01]  /*fa30*/  LDG.E.U8 R0, desc[UR36][R2.64] ;  /* 0x0000002402007981 */ /* 0x000162000c1e1100 */
[----:B------:R-:W-:Y:S05]  /*fa40*/  BRA `(.L_x_41784) ;  /* 0x0000000000047947 */ /* 0x000fea0003800000 */
.L_x_41807:
[----:B------:R0:W5:Y:S02]  /*fa50*/  LDG.E.U8 R0, desc[UR36][R2.64] ;  /* 0x0000002402007981 */ /* 0x000164000c1e1100 */
.L_x_41784:
        /* <DEDUP_REMOVED lines=19> */
.L_x_41815:
[----:B------:R-:W-:Y:S01]  /*fb90*/  STG.E.U8 desc[UR36][R16.64], R2 ;  /* 0x0000000210007986 */ /* 0x000fe2000c101124 */
[----:B------:R-:W-:Y:S05]  /*fba0*/  EXIT ;  /* 0x000000000000794d */ /* 0x000fea0003800000 */
.L_x_41814:
        /* <DEDUP_REMOVED lines=9> */
.L_x_41818:
[----:B------:R-:W-:Y:S01]  /*fc40*/  STG.E desc[UR36][R16.64], R2 ;  /* 0x0000000210007986 */ /* 0x000fe2000c101924 */
[----:B------:R-:W-:Y:S05]  /*fc50*/  EXIT ;  /* 0x000000000000794d */ /* 0x000fea0003800000 */
.L_x_41817:
[----:B------:R-:W-:Y:S01]  /*fc60*/  STG.E.U16 desc[UR36][R16.64], R2 ;  /* 0x0000000210007986 */ /* 0x000fe2000c101524 */
[----:B------:R-:W-:Y:S05]  /*fc70*/  EXIT ;  /* 0x000000000000794d */ /* 0x000fea0003800000 */
.L_x_41813:
        /* <DEDUP_REMOVED lines=9> */
.L_x_41820:
[----:B------:R-:W-:-:S04]  /*fd10*/  I2FP.F32.U32 R0, R2 ;  /* 0x0000000200007245 */ /* 0x000fc80000201000 */
[----:B------:R-:W-:-:S05]  /*fd20*/  F2FP.F16.F32.PACK_AB R0, RZ, R0 ;  /* 0x00000000ff00723e */ /* 0x000fca00000000ff */
[----:B------:R-:W-:Y:S01]  /*fd30*/  STG.E.U16 desc[UR36][R16.64], R0 ;  /* 0x0000000010007986 */ /* 0x000fe2000c101524 */
[----:B------:R-:W-:Y:S05]  /*fd40*/  EXIT ;  /* 0x000000000000794d */ /* 0x000fea0003800000 */
.L_x_41819:
        /* <DEDUP_REMOVED lines=10> */
.L_x_41822:
[----:B------:R-:W-:-:S04]  /*fdf0*/  I2FP.F32.U32 R2, R2 ;  /* 0x0000000200027245 */ /* 0x000fc80000201000 */
[----:B------:R-:W-:-:S04]  /*fe00*/  F2FP.F16.F32.PACK_AB R3, RZ, R2 ;  /* 0x00000002ff03723e */ /* 0x000fc800000000ff */
[----:B------:R-:W-:-:S05]  /*fe10*/  PRMT R3, R3, 0x5410, RZ ;  /* 0x0000541003037816 */ /* 0x000fca00000000ff */
[----:B------:R-:W-:Y:S01]  /*fe20*/  STG.E desc[UR36][R16.64], R3 ;  /* 0x0000000310007986 */ /* 0x000fe2000c101924 */
[----:B------:R-:W-:Y:S05]  /*fe30*/  EXIT ;  /* 0x000000000000794d */ /* 0x000fea0003800000 */
.L_x_41821:
[----:B------:R-:W0:Y:S02]  /*fe40*/  I2F.F64.U32 R2, R2 ;  /* 0x0000000200027312 */ /* 0x000e240000201800 */
[----:B0-----:R-:W-:Y:S01]  /*fe50*/  STG.E.64 desc[UR36][R16.64], R2 ;  /* 0x0000000210007986 */ /* 0x001fe2000c101b24 */
[----:B------:R-:W-:Y:S05]  /*fe60*/  EXIT ;  /* 0x000000000000794d */ /* 0x000fea0003800000 */
.L_x_41812:
        /* <DEDUP_REMOVED lines=10> */
.L_x_41825:
[----:B------:R-:W0:Y:S01]  /*ff10*/  I2F.F64.U32 R4, R2 ;  /* 0x0000000200047312 */ /* 0x000e220000201800 */
[----:B------:R-:W-:-:S05]  /*ff20*/  CS2R R6, SRZ ;  /* 0x0000000000067805 */ /* 0x000fca000001ff00 */
[----:B0-----:R-:W-:Y:S01]  /*ff30*/  STG.E.128 desc[UR36][R16.64], R4 ;  /* 0x0000000410007986 */ /* 0x001fe2000c101d24 */
[----:B------:R-:W-:Y:S05]  /*ff40*/  EXIT ;  /* 0x000000000000794d */ /* 0x000fea0003800000 */
.L_x_41824:
        /* <DEDUP_REMOVED lines=21> */
.L_x_41829:
[----:B------:R-:W-:Y:S05]  /*100a0*/  BSYNC B0 ;  /* 0x0000000000007941 */ /* 0x000fea0003800000 */
.L_x_41828:
[----:B------:R-:W-:-:S05]  /*100b0*/  LOP3.LUT R3, R0, R3, RZ, 0xfc, !PT ;  /* 0x0000000300037212 */ /* 0x000fca00078efcff */
[----:B------:R-:W-:Y:S01]  /*100c0*/  STG.E.U8 desc[UR36][R16.64], R3 ;  /* 0x0000000310007986 */ /* 0x000fe2000c101124 */
[----:B------:R-:W-:Y:S05]  /*100d0*/  EXIT ;  /* 0x000000000000794d */ /* 0x000fea0003800000 */
.L_x_41827:
        /* <DEDUP_REMOVED lines=13> */
.L_x_41831:
[----:B------:R-:W-:Y:S01]  /*101b0*/  IMAD.MOV.U32 R0, RZ, RZ, 0x7f ;  /* 0x0000007fff007424 */ /* 0x000fe200078e00ff */
[----:B------:R-:W-:-:S04]  /*101c0*/  ISETP.GT.U32.AND P0, PT, R2, 0x7f800000, PT ;  /* 0x7f8000000200780c */ /* 0x000fc80003f04070 */
[----:B------:R-:W-:-:S09]  /*101d0*/  SEL R0, R0, 0x7c, P0 ;  /* 0x0000007c00007807 */ /* 0x000fd20000000000 */
.L_x_41832:
[----:B------:R-:W-:Y:S05]  /*101e0*/  BSYNC B0 ;  /* 0x0000000000007941 */ /* 0x000fea0003800000 */
.L_x_41830:
[----:B------:R-:W-:-:S04]  /*101f0*/  LOP3.LUT R2, R3, 0x80000000, RZ, 0xc0, !PT ;  /* 0x8000000003027812 */ /* 0x000fc800078ec0ff */
[----:B------:R-:W-:-:S04]  /*10200*/  SHF.R.U32.HI R3, RZ, 0x18, R2 ;  /* 0x00000018ff037819 */ /* 0x000fc80000011602 */
[----:B------:R-:W-:-:S05]  /*10210*/  LOP3.LUT R3, R0, R3, RZ, 0xfc, !PT ;  /* 0x0000000300037212 */ /* 0x000fca00078efcff */
[----:B------:R-:W-:Y:S01]  /*10220*/  STG.E.U8 desc[UR36][R16.64], R3 ;  /* 0x0000000310007986 */ /* 0x000fe2000c101124 */
[----:B------:R-:W-:Y:S05]  /*10230*/  EXIT ;  /* 0x000000000000794d */ /* 0x000fea0003800000 */
.L_x_41826:
[----:B------:R-:W-:-:S04]  /*10240*/  I2FP.F32.U32 R0, R2 ;  /* 0x0000000200007245 */ /* 0x000fc80000201000 */
[----:B------:R-:W-:-:S05]  /*10250*/  F2FP.BF16.F32.PACK_AB R0, RZ, R0 ;  /* 0x00000000ff00723e */ /* 0x000fca00000010ff */
[----:B------:R-:W-:Y:S01]  /*10260*/  STG.E.U16 desc[UR36][R16.64], R0 ;  /* 0x0000000010007986 */ /* 0x000fe2000c101524 */
[----:B------:R-:W-:Y:S05]  /*10270*/  EXIT ;  /* 0x000000000000794d */ /* 0x000fea0003800000 */
.L_x_41823:
        /* <DEDUP_REMOVED lines=10> */
.L_x_41835:
        /* <DEDUP_REMOVED lines=17> */
.L_x_41838:
[----:B------:R-:W-:-:S04]  /*10430*/  LOP3.LUT R2, R3, 0x80000000, RZ, 0xc0, !PT ;  /* 0x8000000003027812 */ /* 0x000fc800078ec0ff */
[----:B------:R-:W-:-:S04]  /*10440*/  SHF.R.U32.HI R3, RZ, 0x18, R2 ;  /* 0x00000018ff037819 */ /* 0x000fc80000011602 */
[----:B------:R-:W-:-:S04]  /*10450*/  LOP3.LUT R0, R0, R3, RZ, 0xfc, !PT ;  /* 0x0000000300007212 */ /* 0x000fc800078efcff */
[----:B------:R-:W-:-:S07]  /*10460*/  PRMT R8, R0, 0x7610, R8 ;  /* 0x0000761000087816 */ /* 0x000fce0000000008 */
.L_x_41837:
[----:B------:R-:W-:Y:S05]  /*10470*/  BSYNC B0 ;  /* 0x0000000000007941 */ /* 0x000fea0003800000 */
.L_x_41836:
[----:B------:R-:W-:Y:S01]  /*10480*/  STG.E.U8 desc[UR36][R16.64], R8 ;  /* 0x0000000810007986 */ /* 0x000fe2000c101124 */
[----:B------:R-:W-:Y:S05]  /*10490*/  EXIT ;  /* 0x000000000000794d */ /* 0x000fea0003800000 */
.L_x_41834:
        /* <DEDUP_REMOVED lines=17> */
.L_x_41841:
[----:B------:R-:W-:-:S04]  /*105b0*/  LOP3.LUT R2, R3, 0x80000000, RZ, 0xc0, !PT ;  /* 0x8000000003027812 */ /* 0x000fc800078ec0ff */
[----:B------:R-:W-:-:S04]  /*105c0*/  SHF.R.U32.HI R3, RZ, 0x18, R2 ;  /* 0x00000018ff037819 */ /* 0x000fc80000011602 */
[----:B------:R-:W-:-:S04]  /*105d0*/  LOP3.LUT R0, R0, R3, RZ, 0xfc, !PT ;  /* 0x0000000300007212 */ /* 0x000fc800078efcff */
[----:B------:R-:W-:-:S07]  /*105e0*/  PRMT R8, R0, 0x7610, R8 ;  /* 0x0000761000087816 */ /* 0x000fce0000000008 */
.L_x_41840:
[----:B------:R-:W-:Y:S05]  /*105f0*/  BSYNC B0 ;  /* 0x0000000000007941 */ /* 0x000fea0003800000 */
.L_x_41839:
[----:B------:R-:W-:Y:S01]  /*10600*/  STG.E.U8 desc[UR36][R16.64], R8 ;  /* 0x0000000810007986 */ /* 0x000fe2000c101124 */
[----:B------:R-:W-:Y:S05]  /*10610*/  EXIT ;  /* 0x000000000000794d */ /* 0x000fea0003800000 */
.L_x_41833:
        /* <DEDUP_REMOVED lines=22> */
.L_x_41816:
        /* <DEDUP_REMOVED lines=16> */
.L_x_41844:
[----:B------:R-:W-:Y:S05]  /*10880*/  EXIT ;  /* 0x000000000000794d */ /* 0x000fea0003800000 */
.L_x_41843:
[----:B------:R-:W-:-:S05]  /*10890*/  IMAD.MOV.U32 R3, RZ, RZ, RZ ;  /* 0x000000ffff037224 */ /* 0x000fca00078e00ff */
[----:B------:R-:W-:Y:S01]  /*108a0*/  STG.E.64 desc[UR36][R16.64], R2 ;  /* 0x0000000210007986 */ /* 0x000fe2000c101b24 */
[----:B------:R-:W-:Y:S05]  /*108b0*/  EXIT ;  /* 0x000000000000794d */ /* 0x000fea0003800000 */
.L_x_41842:
[----:B------:R-:W-:Y:S01]  /*108c0*/  STG.E desc[UR36][R16.64], R2 ;  /* 0x0000000210007986 */ /* 0x000fe2000c101924 */
[----:B------:R-:W-:Y:S05]  /*108d0*/  EXIT ;  /* 0x000000000000794d */ /* 0x000fea0003800000 */
.L_x_41845:
        /* <DEDUP_REMOVED lines=10> */
.L_x_44148:


//--------------------- .text._ZN2at6native27unrolled_elementwise_kernelINS0_13BinaryFunctorIaabZZZNS0_23logical_and_kernel_cudaERNS_14TensorIteratorEENKUlvE0_clEvENKUlvE0_clEvEUlaaE_EESt5arrayIPcLm3EELi4E23TrivialOffsetCalculatorILi2EjESC_ILi1EjENS0_6memory12LoadWithCastILi2EEENSF_13StoreWithCastILi1EEEEEviT_T0_T2_T3_T4_T5_ --------------------------
	.section	.text._ZN2at6native27unrolled_elementwise_kernelINS0_13BinaryFunctorIaabZZZNS0_23logical_and_kernel_cudaERNS_14TensorIteratorEENKUlvE0_clEvENKUlvE0_clEvEUlaaE_EESt5arrayIPcLm3EELi4E23TrivialOffsetCalculatorILi2EjESC_ILi1EjENS0_6memory12LoadWithCastILi2EEENSF_13StoreWithCastILi1EEEEEviT_T0_T2_T3_T4_T5_,"ax",@progbits
	.align	128
        .global         _ZN2at6native27unrolled_elementwise_kernelINS0_13BinaryFunctorIaabZZZNS0_23logical_and_kernel_cudaERNS_14TensorIteratorEENKUlvE0_clEvENKUlvE0_clEvEUlaaE_EESt5arrayIPcLm3EELi4E23TrivialOffsetCalculatorILi2EjESC_ILi1EjENS0_6memory12LoadWithCastILi2EEENSF_13StoreWithCastILi1EEEEEviT_T0_T2_T3_T4_T5_
        .type           _ZN2at6native27unrolled_elementwise_kernelINS0_13BinaryFunctorIaabZZZNS0_23logical_and_kernel_cudaERNS_14TensorIteratorEENKUlvE0_clEvENKUlvE0_clEvEUlaaE_EESt5arrayIPcLm3EELi4E23TrivialOffsetCalculatorILi2EjESC_ILi1EjENS0_6memory12LoadWithCastILi2EEENSF_13StoreWithCastILi1EEEEEviT_T0_T2_T3_T4_T5_,@function
        .size           _ZN2at6native27unrolled_elementwise_kernelINS0_13BinaryFunctorIaabZZZNS0_23logical_and_kernel_cudaERNS_14TensorIteratorEENKUlvE0_clEvENKUlvE0_clEvEUlaaE_EESt5arrayIPcLm3EELi4E23TrivialOffsetCalculatorILi2EjESC_ILi1EjENS0_6memory12LoadWithCastILi2EEENSF_13StoreWithCastILi1EEEEEviT_T0_T2_T3_T4_T5_,(.L_x_44149 - _ZN2at6native27unrolled_elementwise_kernelINS0_13BinaryFunctorIaabZZZNS0_23logical_and_kernel_cudaERNS_14TensorIteratorEENKUlvE0_clEvENKUlvE0_clEvEUlaaE_EESt5arrayIPcLm3EELi4E23TrivialOffsetCalculatorILi2EjESC_ILi1EjENS0_6memory12LoadWithCastILi2EEENSF_13StoreWithCastILi1EEEEEviT_T0_T2_T3_T4_T5_)
        .other          _ZN2at6native27unrolled_elementwise_kernelINS0_13BinaryFunctorIaabZZZNS0_23logical_and_kernel_cudaERNS_14TensorIteratorEENKUlvE0_clEvENKUlvE0_clEvEUlaaE_EESt5arrayIPcLm3EELi4E23TrivialOffsetCalculatorILi2EjESC_ILi1EjENS0_6memory12LoadWithCastILi2EEENSF_13StoreWithCastILi1EEEEEviT_T0_T2_T3_T4_T5_,@"STO_CUDA_ENTRY STV_DEFAULT"
_ZN2at6native27unrolled_elementwise_kernelINS0_13BinaryFunctorIaabZZZNS0_23logical_and_kernel_cudaERNS_14TensorIteratorEENKUlvE0_clEvENKUlvE0_clEvEUlaaE_EESt5arrayIPcLm3EELi4E23TrivialOffsetCalculatorILi2EjESC_ILi1EjENS0_6memory12LoadWithCastILi2EEENSF_13StoreWithCastILi1EEEEEviT_T0_T2_T3_T4_T5_:
.text._ZN2at6native27unrolled_elementwise_kernelINS0_13BinaryFunctorIaabZZZNS0_23logical_and_kernel_cudaERNS_14TensorIteratorEENKUlvE0_clEvENKUlvE0_clEvEUlaaE_EESt5arrayIPcLm3EELi4E23TrivialOffsetCalculatorILi2EjESC_ILi1EjENS0_6memory12LoadWithCastILi2EEENSF_13StoreWithCastILi1EEEEEviT_T0_T2_T3_T4_T5_:
        /* <DEDUP_REMOVED lines=33> */
.L_x_41851:
[----:B------:R3:W5:Y:S01]  /*0210*/  LDG.E.U8 R18, desc[UR36][R4.64] ;  /* 0x0000002404127981 */ /* 0x000762000c1e1100 */
[----:B------:R-:W-:Y:S05]  /*0220*/  BRA `(.L_x_41853) ;  /* 0x0000000c00587947 */ /* 0x000fea0003800000 */
.L_x_41850:
        /* <DEDUP_REMOVED lines=8> */
.L_x_41855:
[----:B------:R1:W5:Y:S01]  /*02b0*/  LDG.E.U8 R18, desc[UR36][R4.64] ;  /* 0x0000002404127981 */ /* 0x000362000c1e1100 */
[----:B------:R-:W-:Y:S05]  /*02c0*/  BRA `(.L_x_41853) ;  /* 0x0000000c00307947 */ /* 0x000fea0003800000 */
.L_x_41854:
[----:B------:R2:W5:Y:S01]  /*02d0*/  LDG.E.U16 R18, desc[UR36][R4.64] ;  /* 0x0000002404127981 */ /* 0x000562000c1e1500 */
[----:B------:R-:W-:Y:S05]  /*02e0*/  BRA `(.L_x_41853) ;  /* 0x0000000c00287947 */ /* 0x000fea0003800000 */
.L_x_41849:
        /* <DEDUP_REMOVED lines=9> */
.L_x_41857:
[----:B------:R-:W2:Y:S02]  /*0380*/  LDG.E.U16 R0, desc[UR36][R4.64] ;  /* 0x0000002404007981 */ /* 0x000ea4000c1e1500 */
[----:B--2---:R-:W-:-:S06]  /*0390*/  HADD2.F32 R0, -RZ, R0.H0_H0 ;  /* 0x20000000ff007230 */ /* 0x004fcc0000004100 */
[----:B------:R-:W0:Y:S02]  /*03a0*/  F2I.FTZ.TRUNC.NTZ R0, R0 ;  /* 0x0000000000007305 */ /* 0x000e24000021f100 */
[----:B0-----:R-:W-:Y:S01]  /*03b0*/  PRMT R18, R0, 0x7610, R18 ;  /* 0x0000761000127816 */ /* 0x001fe20000000012 */
[----:B------:R-:W-:Y:S06]  /*03c0*/  BRA `(.L_x_41853) ;  /* 0x0000000800f07947 */ /* 0x000fec0003800000 */
.L_x_41856:
        /* <DEDUP_REMOVED lines=9> */
.L_x_41859:
[----:B------:R-:W2:Y:S02]  /*0460*/  LDG.E.U16 R4, desc[UR36][R4.64] ;  /* 0x0000002404047981 */ /* 0x000ea4000c1e1500 */
[----:B--2---:R-:W-:-:S06]  /*0470*/  HADD2.F32 R0, -RZ, R4.H0_H0 ;  /* 0x20000004ff007230 */ /* 0x004fcc0000004100 */
[----:B------:R-:W0:Y:S02]  /*0480*/  F2I.FTZ.TRUNC.NTZ R0, R0 ;  /* 0x0000000000007305 */ /* 0x000e24000021f100 */
[----:B0-----:R-:W-:Y:S01]  /*0490*/  PRMT R18, R0, 0x7610, R18 ;  /* 0x0000761000127816 */ /* 0x001fe20000000012 */
[----:B------:R-:W-:Y:S06]  /*04a0*/  BRA `(.L_x_41853) ;  /* 0x0000000800b87947 */ /* 0x000fec0003800000 */
.L_x_41858:
[----:B------:R-:W2:Y:S02]  /*04b0*/  LDG.E.64 R4, desc[UR36][R4.64] ;  /* 0x0000002404047981 */ /* 0x000ea4000c1e1b00 */
[----:B--2---:R0:W1:Y:S01]  /*04c0*/  F2I.F64.TRUNC R18, R4 ;  /* 0x0000000400127311 */ /* 0x004062000030d100 */
[----:B------:R-:W-:Y:S05]  /*04d0*/  BRA `(.L_x_41853) ;  /* 0x0000000800ac7947 */ /* 0x000fea0003800000 */
.L_x_41848:
        /* <DEDUP_REMOVED lines=12> */
.L_x_41862:
[----:B------:R-:W2:Y:S02]  /*05a0*/  LDG.E.64 R4, desc[UR36][R4.64] ;  /* 0x0000002404047981 */ /* 0x000ea4000c1e1b00 */
[----:B--2---:R0:W1:Y:S01]  /*05b0*/  F2I.F64.TRUNC R18, R4 ;  /* 0x0000000400127311 */ /* 0x004062000030d100 */
[----:B------:R-:W-:Y:S05]  /*05c0*/  BRA `(.L_x_41853) ;  /* 0x0000000800707947 */ /* 0x000fea0003800000 */
.L_x_41861:
        /* <DEDUP_REMOVED lines=28> */
.L_x_41864:
        /* <DEDUP_REMOVED lines=16> */
.L_x_41863:
[----:B------:R-:W2:Y:S02]  /*0890*/  LDG.E.U16 R0, desc[UR36][R4.64] ;  /* 0x0000002404007981 */ /* 0x000ea4000c1e1500 */
[----:B--2---:R-:W-:-:S06]  /*08a0*/  IMAD.U32 R0, R0, 0x10000, RZ ;  /* 0x0001000000007824 */ /* 0x004fcc00078e00ff */
[----:B------:R-:W0:Y:S02]  /*08b0*/  F2I.FTZ.TRUNC.NTZ R0, R0 ;  /* 0x0000000000007305 */ /* 0x000e24000021f100 */
[----:B0-----:R-:W-:Y:S01]  /*08c0*/  PRMT R18, R0, 0x7610, R18 ;  /* 0x0000761000127816 */ /* 0x001fe20000000012 */
[----:B------:R-:W-:Y:S06]  /*08d0*/  BRA `(.L_x_41853) ;  /* 0x0000000400ac7947 */ /* 0x000fec0003800000 */
.L_x_41860:
        /* <DEDUP_REMOVED lines=10> */
.L_x_41867:
        /* <DEDUP_REMOVED lines=21> */
.L_x_41871:
[----:B------:R-:W-:Y:S05]  /*0ad0*/  BSYNC B1 ;  /* 0x0000000000017941 */ /* 0x000fea0003800000 */
.L_x_41870:
[----:B------:R-:W-:Y:S01]  /*0ae0*/  LEA R5, R0, 0x3b800000, 0x17 ;  /* 0x3b80000000057811 */ /* 0x000fe200078eb8ff */
[----:B------:R-:W-:-:S05]  /*0af0*/  IMAD.SHL.U32 R0, R3, 0x100000, RZ ;  /* 0x0010000003007824 */ /* 0x000fca00078e00ff */
[----:B------:R-:W-:-:S07]  /*0b00*/  LOP3.LUT R0, R5, R0, R6, 0xfe, !PT ;  /* 0x0000000005007212 */ /* 0x000fce00078efe06 */
.L_x_41869:
[----:B------:R-:W-:Y:S05]  /*0b10*/  BSYNC B0 ;  /* 0x0000000000007941 */ /* 0x000fea0003800000 */
.L_x_41868:
[----:B------:R-:W0:Y:S02]  /*0b20*/  F2I.FTZ.TRUNC.NTZ R0, R0 ;  /* 0x0000000000007305 */ /* 0x000e24000021f100 */
[----:B0-----:R-:W-:Y:S01]  /*0b30*/  PRMT R18, R0, 0x7610, R18 ;  /* 0x0000761000127816 */ /* 0x001fe20000000012 */
[----:B------:R-:W-:Y:S06]  /*0b40*/  BRA `(.L_x_41853) ;  /* 0x0000000400107947 */ /* 0x000fec0003800000 */
.L_x_41866:
        /* <DEDUP_REMOVED lines=21> */
.L_x_41875:
[----:B------:R-:W-:Y:S05]  /*0ca0*/  BSYNC B1 ;  /* 0x0000000000017941 */ /* 0x000fea0003800000 */
.L_x_41874:
[----:B------:R-:W-:Y:S01]  /*0cb0*/  LEA R5, R0, 0x37800000, 0x17 ;  /* 0x3780000000057811 */ /* 0x000fe200078eb8ff */
[----:B------:R-:W-:-:S05]  /*0cc0*/  IMAD.SHL.U32 R0, R3, 0x200000, RZ ;  /* 0x0020000003007824 */ /* 0x000fca00078e00ff */
[----:B------:R-:W-:-:S07]  /*0cd0*/  LOP3.LUT R0, R5, R0, R6, 0xfe, !PT ;  /* 0x0000000005007212 */ /* 0x000fce00078efe06 */
.L_x_41873:
[----:B------:R-:W-:Y:S05]  /*0ce0*/  BSYNC B0 ;  /* 0x0000000000007941 */ /* 0x000fea0003800000 */
.L_x_41872:
[----:B------:R-:W0:Y:S02]  /*0cf0*/  F2I.FTZ.TRUNC.NTZ R0, R0 ;  /* 0x0000000000007305 */ /* 0x000e24000021f100 */
[----:B0-----:R-:W-:Y:S01]  /*0d00*/  PRMT R18, R0, 0x7610, R18 ;  /* 0x0000761000127816 */ /* 0x001fe20000000012 */
[----:B------:R-:W-:Y:S06]  /*0d10*/  BRA `(.L_x_41853) ;  /* 0x00000000009c7947 */ /* 0x000fec0003800000 */
.L_x_41865:
        /* <DEDUP_REMOVED lines=14> */
.L_x_41879:
[----:B------:R-:W-:Y:S05]  /*0e00*/  BSYNC B0 ;  /* 0x0000000000007941 */ /* 0x000fea0003800000 */
.L_x_41878:
[----:B------:R-:W0:Y:S02]  /*0e10*/  F2I.FTZ.TRUNC.NTZ R0, R0 ;  /* 0x0000000000007305 */ /* 0x000e24000021f100 */
[----:B0-----:R-:W-:Y:S01]  /*0e20*/  PRMT R18, R0, 0x7610, R18 ;  /* 0x0000761000127816 */ /* 0x001fe20000000012 */
[----:B------:R-:W-:Y:S06]  /*0e30*/  BRA `(.L_x_41853) ;  /* 0x0000000000547947 */ /* 0x000fec0003800000 */
.L_x_41852:
        /* <DEDUP_REMOVED lines=16> */
.L_x_41880:
[----:B------:R-:W-:Y:S01]  /*0f40*/  PRMT R18, RZ, 0x7610, R18 ;  /* 0x00007610ff127816 */ /* 0x000fe20000000012 */
[----:B------:R-:W-:Y:S06]  /*0f50*/  BRA `(.L_x_41853) ;  /* 0x00000000000c7947 */ /* 0x000fec0003800000 */
.L_x_41877:
[----:B------:R0:W5:Y:S01]  /*0f60*/  LDG.E.U8 R18, desc[UR36][R4.64] ;  /* 0x0000002404127981 */ /* 0x000162000c1e1100 */
[----:B------:R-:W-:Y:S05]  /*0f70*/  BRA `(.L_x_41853) ;  /* 0x0000000000047947 */ /* 0x000fea0003800000 */
.L_x_41876:
[----:B------:R0:W5:Y:S02]  /*0f80*/  LDG.E.U8 R18, desc[UR36][R4.64] ;  /* 0x0000002404127981 */ /* 0x000164000c1e1100 */
.L_x_41853:
        /* <DEDUP_REMOVED lines=18> */
.L_x_41884:
[----:B------:R1:W5:Y:S01]  /*10b0*/  LDG.E.U8 R19, desc[UR36][R4.64] ;  /* 0x0000002404137981 */ /* 0x000362000c1e1100 */
[----:B------:R-:W-:Y:S05]  /*10c0*/  BRA `(.L_x_41886) ;  /* 0x0000000c00547947 */ /* 0x000fea0003800000 */
.L_x_41883:
        /* <DEDUP_REMOVED lines=8> */
.L_x_41888:
[----:B------:R3:W5:Y:S01]  /*1150*/  LDG.E.U8 R19, desc[UR36][R4.64] ;  /* 0x0000002404137981 */ /* 0x000762000c1e1100 */
[----:B------:R-:W-:Y:S05]  /*1160*/  BRA `(.L_x_41886) ;  /* 0x0000000c002c7947 */ /* 0x000fea0003800000 */
.L_x_41887:
[----:B------:R2:W5:Y:S01]  /*1170*/  LDG.E.U16 R19, desc[UR36][R4.64] ;  /* 0x0000002404137981 */ /* 0x000562000c1e1500 */
[----:B------:R-:W-:Y:S05]  /*1180*/  BRA `(.L_x_41886) ;  /* 0x0000000c00247947 */ /* 0x000fea0003800000 */
.L_x_41882:
        /* <DEDUP_REMOVED lines=9> */
.L_x_41890:
[----:B------:R-:W2:Y:S02]  /*1220*/  LDG.E.U16 R0, desc[UR36][R4.64] ;  /* 0x0000002404007981 */ /* 0x000ea4000c1e1500 */
[----:B--2---:R-:W-:-:S06]  /*1230*/  HADD2.F32 R0, -RZ, R0.H0_H0 ;  /* 0x20000000ff007230 */ /* 0x004fcc0000004100 */
[----:B------:R-:W0:Y:S02]  /*1240*/  F2I.FTZ.TRUNC.NTZ R0, R0 ;  /* 0x0000000000007305 */ /* 0x000e24000021f100 */
[----:B0-----:R-:W-:Y:S01]  /*1250*/  PRMT R19, R0, 0x7610, R19 ;  /* 0x0000761000137816 */ /* 0x001fe20000000013 */
[----:B------:R-:W-:Y:S06]  /*1260*/  BRA `(.L_x_41886) ;  /* 0x0000000800ec7947 */ /* 0x000fec0003800000 */
.L_x_41889:
        /* <DEDUP_REMOVED lines=9> */
.L_x_41892:
[----:B------:R-:W2:Y:S02]  /*1300*/  LDG.E.U16 R4, desc[UR36][R4.64] ;  /* 0x0000002404047981 */ /* 0x000ea4000c1e1500 */
[----:B--2---:R-:W-:-:S06]  /*1310*/  HADD2.F32 R0, -RZ, R4.H0_H0 ;  /* 0x20000004ff007230 */ /* 0x004fcc0000004100 */
[----:B------:R-:W0:Y:S02]  /*1320*/  F2I.FTZ.TRUNC.NTZ R0, R0 ;  /* 0x0000000000007305 */ /* 0x000e24000021f100 */
[----:B0-----:R-:W-:Y:S01]  /*1330*/  PRMT R19, R0, 0x7610, R19 ;  /* 0x0000761000137816 */ /* 0x001fe20000000013 */
[----:B------:R-:W-:Y:S06]  /*1340*/  BRA `(.L_x_41886) ;  /* 0x0000000800b47947 */ /* 0x000fec0003800000 */
.L_x_41891:
[----:B------:R-:W2:Y:S02]  /*1350*/  LDG.E.64 R4, desc[UR36][R4.64] ;  /* 0x0000002404047981 */ /* 0x000ea4000c1e1b00 */
[----:B--2---:R0:W1:Y:S01]  /*1360*/  F2I.F64.TRUNC R19, R4 ;  /* 0x0000000400137311 */ /* 0x004062000030d100 */
[----:B------:R-:W-:Y:S05]  /*1370*/  BRA `(.L_x_41886) ;  /* 0x0000000800a87947 */ /* 0x000fea0003800000 */
.L_x_41881:
        /* <DEDUP_REMOVED lines=12> */
.L_x_41895:
[----:B------:R-:W2:Y:S02]  /*1440*/  LDG.E.64 R4, desc[UR36][R4.64] ;  /* 0x0000002404047981 */ /* 0x000ea4000c1e1b00 */
[----:B--2---:R0:W1:Y:S01]  /*1450*/  F2I.F64.TRUNC R19, R4 ;  /* 0x0000000400137311 */ /* 0x004062000030d100 */
[----:B------:R-:W-:Y:S05]  /*1460*/  BRA `(.L_x_41886) ;  /* 0x00000008006c7947 */ /* 0x000fea0003800000 */
.L_x_41894:
        /* <DEDUP_REMOVED lines=28> */
.L_x_41897:
        /* <DEDUP_REMOVED lines=15> */
.L_x_41896:
[----:B------:R-:W2:Y:S02]  /*1720*/  LDG.E.U16 R0, desc[UR36][R4.64] ;  /* 0x0000002404007981 */ /* 0x000ea4000c1e1500 */
[----:B--2---:R-:W-:-:S06]  /*1730*/  IMAD.U32 R0, R0, 0x10000, RZ ;  /* 0x0001000000007824 */ /* 0x004fcc00078e00ff */
[----:B------:R-:W0:Y:S02]  /*1740*/  F2I.FTZ.TRUNC.NTZ R0, R0 ;  /* 0x0000000000007305 */ /* 0x000e24000021f100 */
[----:B0-----:R-:W-:Y:S01]  /*1750*/  PRMT R19, R0, 0x7610, R19 ;  /* 0x0000761000137816 */ /* 0x001fe20000000013 */
[----:B------:R-:W-:Y:S06]  /*1760*/  BRA `(.L_x_41886) ;  /* 0x0000000400ac7947 */ /* 0x000fec0003800000 */
.L_x_41893:
        /* <DEDUP_REMOVED lines=10> */
.L_x_41900:
        /* <DEDUP_REMOVED lines=21> */
.L_x_41904:
[----:B------:R-:W-:Y:S05]  /*1960*/  BSYNC B1 ;  /* 0x0000000000017941 */ /* 0x000fea0003800000 */
.L_x_41903:
[----:B------:R-:W-:Y:S01]  /*1970*/  LEA R5, R0, 0x3b800000, 0x17 ;  /* 0x3b80000000057811 */ /* 0x000fe200078eb8ff */
[----:B------:R-:W-:-:S05]  /*1980*/  IMAD.SHL.U32 R0, R3, 0x100000, RZ ;  /* 0x0010000003007824 */ /* 0x000fca00078e00ff */
[----:B------:R-:W-:-:S07]  /*1990*/  LOP3.LUT R0, R5, R0, R6, 0xfe, !PT ;  /* 0x0000000005007212 */ /* 0x000fce00078efe06 */
.L_x_41902:
[----:B------:R-:W-:Y:S05]  /*19a0*/  BSYNC B0 ;  /* 0x0000000000007941 */ /* 0x000fea0003800000 */
.L_x_41901:
[----:B------:R-:W0:Y:S02]  /*19b0*/  F2I.FTZ.TRUNC.NTZ R0, R0 ;  /* 0x0000000000007305 */ /* 0x000e24000021f100 */
[----:B0-----:R-:W-:Y:S01]  /*19c0*/  PRMT R19, R0, 0x7610, R19 ;  /* 0x0000761000137816 */ /* 0x001fe20000000013 */
[----:B------:R-:W-:Y:S06]  /*19d0*/  BRA `(.L_x_41886) ;  /* 0x0000000400107947 */ /* 0x000fec0003800000 */
.L_x_41899:
        /* <DEDUP_REMOVED lines=21> */
.L_x_41908:
[----:B------:R-:W-:Y:S05]  /*1b30*/  BSYNC B1 ;  /* 0x0000000000017941 */ /* 0x000fea0003800000 */
.L_x_41907:
[----:B------:R-:W-:Y:S01]  /*1b40*/  LEA R5, R0, 0x37800000, 0x17 ;  /* 0x3780000000057811 */ /* 0x000fe200078eb8ff */
[----:B------:R-:W-:-:S05]  /*1b50*/  IMAD.SHL.U32 R0, R3, 0x200000, RZ ;  /* 0x0020000003007824 */ /* 0x000fca00078e00ff */
[----:B------:R-:W-:-:S07]  /*1b60*/  LOP3.LUT R0, R5, R0, R6, 0xfe, !PT ;  /* 0x0000000005007212 */ /* 0x000fce00078efe06 */
.L_x_41906:
[----:B------:R-:W-:Y:S05]  /*1b70*/  BSYNC B0 ;  /* 0x0000000000007941 */ /* 0x000fea0003800000 */
.L_x_41905:
[----:B------:R-:W0:Y:S02]  /*1b80*/  F2I.FTZ.TRUNC.NTZ R0, R0 ;  /* 0x0000000000007305 */ /* 0x000e24000021f100 */
[----:B0-----:R-:W-:Y:S01]  /*1b90*/  PRMT R19, R0, 0x7610, R19 ;  /* 0x0000761000137816 */ /* 0x001fe20000000013 */
[----:B------:R-:W-:Y:S06]  /*1ba0*/  BRA `(.L_x_41886) ;  /* 0x00000000009c7947 */ /* 0x000fec0003800000 */
.L_x_41898:
        /* <DEDUP_REMOVED lines=14> */
.L_x_41912:
[----:B------:R-:W-:Y:S05]  /*1c90*/  BSYNC B0 ;  /* 0x0000000000007941 */ /* 0x000fea0003800000 */
.L_x_41911:
[----:B------:R-:W0:Y:S02]  /*1ca0*/  F2I.FTZ.TRUNC.NTZ R0, R0 ;  /* 0x0000000000007305 */ /* 0x000e24000021f100 */
[----:B0-----:R-:W-:Y:S01]  /*1cb0*/  PRMT R19, R0, 0x7610, R19 ;  /* 0x0000761000137816 */ /* 0x001fe20000000013 */
[----:B------:R-:W-:Y:S06]  /*1cc0*/  BRA `(.L_x_41886) ;  /* 0x0000000000547947 */ /* 0x000fec0003800000 */
.L_x_41885:
        /* <DEDUP_REMOVED lines=16> */
.L_x_41913:
[----:B------:R-:W-:Y:S01]  /*1dd0*/  PRMT R19, RZ, 0x7610, R19 ;  /* 0x00007610ff137816 */ /* 0x000fe20000000013 */
[----:B------:R-:W-:Y:S06]  /*1de0*/  BRA `(.L_x_41886) ;  /* 0x00000000000c7947 */ /* 0x000fec0003800000 */
.L_x_41910:
[----:B------:R0:W5:Y:S01]  /*1df0*/  LDG.E.U8 R19, desc[UR36][R4.64] ;  /* 0x0000002404137981 */ /* 0x000162000c1e1100 */
[----:B------:R-:W-:Y:S05]  /*1e00*/  BRA `(.L_x_41886) ;  /* 0x0000000000047947 */ /* 0x000fea0003800000 */
.L_x_41909:
[----:B------:R0:W5:Y:S02]  /*1e10*/  LDG.E.U8 R19, desc[UR36][R4.64] ;  /* 0x0000002404137981 */ /* 0x000164000c1e1100 */
.L_x_41886:
[----:B------:R-:W2:Y:S02]  /*1e20*/  S2R R27, SR_TID.X ;  /* 0x00000000001b7919 */ /* 0x000ea40000002100 */
[----:B--2---:R-:W-:-:S07]  /*1e30*/  VIADD R27, R27, 0x80 ;  /* 0x000000801b1b7836 */ /* 0x004fce0000000000 */
.L_x_41847:
[----:B------:R-:W-:Y:S05]  /*1e40*/  BSYNC B6 ;  /* 0x0000000000067941 */ /* 0x000fea0003800000 */
.L_x_41846:
        /* <DEDUP_REMOVED lines=23> */
.L_x_41919:
[----:B------:R0:W5:Y:S01]  /*1fc0*/  LDG.E.U8 R17, desc[UR36][R4.64] ;  /* 0x0000002404117981 */ /* 0x000162000c1e1100 */
[----:B------:R-:W-:Y:S05]  /*1fd0*/  BRA `(.L_x_41921) ;  /* 0x0000000c00547947 */ /* 0x000fea0003800000 */
.L_x_41918:
        /* <DEDUP_REMOVED lines=8> */
.L_x_41923:
[----:B------:R0:W5:Y:S01]  /*2060*/  LDG.E.U8 R17, desc[UR36][R4.64] ;  /* 0x0000002404117981 */ /* 0x000162000c1e1100 */
[----:B------:R-:W-:Y:S05]  /*2070*/  BRA `(.L_x_41921) ;  /* 0x0000000c002c7947 */ /* 0x000fea0003800000 */
.L_x_41922:
[----:B------:R0:W5:Y:S01]  /*2080*/  LDG.E.U16 R17, desc[UR36][R4.64] ;  /* 0x0000002404117981 */ /* 0x000162000c1e1500 */
[----:B------:R-:W-:Y:S05]  /*2090*/  BRA `(.L_x_41921) ;  /* 0x0000000c00247947 */ /* 0x000fea0003800000 */
.L_x_41917:
        /* <DEDUP_REMOVED lines=9> */
.L_x_41925:
[----:B------:R-:W2:Y:S02]  /*2130*/  LDG.E.U16 R0, desc[UR36][R4.64] ;  /* 0x0000002404007981 */ /* 0x000ea4000c1e1500 */
[----:B--2---:R-:W-:-:S06]  /*2140*/  HADD2.F32 R0, -RZ, R0.H0_H0 ;  /* 0x20000000ff007230 */ /* 0x004fcc0000004100 */
[----:B------:R-:W0:Y:S02]  /*2150*/  F2I.FTZ.TRUNC.NTZ R0, R0 ;  /* 0x0000000000007305 */ /* 0x000e24000021f100 */
[----:B0-----:R-:W-:Y:S01]  /*2160*/  PRMT R17, R0, 0x7610, R17 ;  /* 0x0000761000117816 */ /* 0x001fe20000000011 */
[----:B------:R-:W-:Y:S06]  /*2170*/  BRA `(.L_x_41921) ;  /* 0x0000000800ec7947 */ /* 0x000fec0003800000 */
.L_x_41924:
        /* <DEDUP_REMOVED lines=9> */
.L_x_41927:
[----:B------:R-:W2:Y:S02]  /*2210*/  LDG.E.U16 R4, desc[UR36][R4.64] ;  /* 0x0000002404047981 */ /* 0x000ea4000c1e1500 */
[----:B--2---:R-:W-:-:S06]  /*2220*/  HADD2.F32 R0, -RZ, R4.H0_H0 ;  /* 0x20000004ff007230 */ /* 0x004fcc0000004100 */
[----:B------:R-:W0:Y:S02]  /*2230*/  F2I.FTZ.TRUNC.NTZ R0, R0 ;  /* 0x0000000000007305 */ /* 0x000e24000021f100 */
[----:B0-----:R-:W-:Y:S01]  /*2240*/  PRMT R17, R0, 0x7610, R17 ;  /* 0x0000761000117816 */ /* 0x001fe20000000011 */
[----:B------:R-:W-:Y:S06]  /*2250*/  BRA `(.L_x_41921) ;  /* 0x0000000800b47947 */ /* 0x000fec0003800000 */
.L_x_41926:
[----:B------:R-:W2:Y:S02]  /*2260*/  LDG.E.64 R4, desc[UR36][R4.64] ;  /* 0x0000002404047981 */ /* 0x000ea4000c1e1b00 */
[----:B--2---:R0:W1:Y:S01]  /*2270*/  F2I.F64.TRUNC R17, R4 ;  /* 0x0000000400117311 */ /* 0x004062000030d100 */
[----:B------:R-:W-:Y:S05]  /*2280*/  BRA `(.L_x_41921) ;  /* 0x0000000800a87947 */ /* 0x000fea0003800000 */
.L_x_41916:
        /* <DEDUP_REMOVED lines=12> */
.L_x_41930:
[----:B------:R-:W2:Y:S02]  /*2350*/  LDG.E.64 R4, desc[UR36][R4.64] ;  /* 0x0000002404047981 */ /* 0x000ea4000c1e1b00 */
[----:B--2---:R0:W1:Y:S01]  /*2360*/  F2I.F64.TRUNC R17, R4 ;  /* 0x0000000400117311 */ /* 0x004062000030d100 */
[----:B------:R-:W-:Y:S05]  /*2370*/  BRA `(.L_x_41921) ;  /* 0x00000008006c7947 */ /* 0x000fea0003800000 */
.L_x_41929:
        /* <DEDUP_REMOVED lines=28> */
.L_x_41932:
        /* <DEDUP_REMOVED lines=15> */
.L_x_41931:
[----:B------:R-:W2:Y:S02]  /*2630*/  LDG.E.U16 R0, desc[UR36][R4.64] ;  /* 0x0000002404007981 */ /* 0x000ea4000c1e1500 */
[----:B--2---:R-:W-:-:S06]  /*2640*/  IMAD.U32 R0, R0, 0x10000, RZ ;  /* 0x0001000000007824 */ /* 0x004fcc00078e00ff */
[----:B------:R-:W0:Y:S02]  /*2650*/  F2I.FTZ.TRUNC.NTZ R0, R0 ;  /* 0x0000000000007305 */ /* 0x000e24000021f100 */
[----:B0-----:R-:W-:Y:S01]  /*2660*/  PRMT R17, R0, 0x7610, R17 ;  /* 0x0000761000117816 */ /* 0x001fe20000000011 */
[----:B------:R-:W-:Y:S06]  /*2670*/  BRA `(.L_x_41921) ;  /* 0x0000000400ac7947 */ /* 0x000fec0003800000 */
.L_x_41928:
        /* <DEDUP_REMOVED lines=10> */
.L_x_41935:
        /* <DEDUP_REMOVED lines=21> */
.L_x_41939:
[----:B------:R-:W-:Y:S05]  /*2870*/  BSYNC B1 ;  /* 0x0000000000017941 */ /* 0x000fea0003800000 */
.L_x_41938:
[----:B------:R-:W-:Y:S01]  /*2880*/  LEA R5, R0, 0x3b800000, 0x17 ;  /* 0x3b80000000057811 */ /* 0x000fe200078eb8ff */
[----:B------:R-:W-:-:S05]  /*2890*/  IMAD.SHL.U32 R0, R3, 0x100000, RZ ;  /* 0x0010000003007824 */ /* 0x000fca00078e00ff */
[----:B------:R-:W-:-:S07]  /*28a0*/  LOP3.LUT R0, R5, R0, R6, 0xfe, !PT ;  /* 0x0000000005007212 */ /* 0x000fce00078efe06 */
.L_x_41937:
[----:B------:R-:W-:Y:S05]  /*28b0*/  BSYNC B0 ;  /* 0x0000000000007941 */ /* 0x000fea0003800000 */
.L_x_41936:
[----:B------:R-:W0:Y:S02]  /*28c0*/  F2I.FTZ.TRUNC.NTZ R0, R0 ;  /* 0x0000000000007305 */ /* 0x000e24000021f100 */
[----:B0-----:R-:W-:Y:S01]  /*28d0*/  PRMT R17, R0, 0x7610, R17 ;  /* 0x0000761000117816 */ /* 0x001fe20000000011 */
[----:B------:R-:W-:Y:S06]  /*28e0*/  BRA `(.L_x_41921) ;  /* 0x0000000400107947 */ /* 0x000fec0003800000 */
.L_x_41934:
        /* <DEDUP_REMOVED lines=21> */
.L_x_41943:
[----:B------:R-:W-:Y:S05]  /*2a40*/  BSYNC B1 ;  /* 0x0000000000017941 */ /* 0x000fea0003800000 */
.L_x_41942:
[----:B------:R-:W-:Y:S01]  /*2a50*/  LEA R5, R0, 0x37800000, 0x17 ;  /* 0x3780000000057811 */ /* 0x000fe200078eb8ff */
[----:B------:R-:W-:-:S05]  /*2a60*/  IMAD.SHL.U32 R0, R3, 0x200000, RZ ;  /* 0x0020000003007824 */ /* 0x000fca00078e00ff */
[----:B------:R-:W-:-:S07]  /*2a70*/  LOP3.LUT R0, R5, R0, R6, 0xfe, !PT ;  /* 0x0000000005007212 */ /* 0x000fce00078efe06 */
.L_x_41941:
[----:B------:R-:W-:Y:S05]  /*2a80*/  BSYNC B0 ;  /* 0x0000000000007941 */ /* 0x000fea0003800000 */
.L_x_41940:
[----:B------:R-:W0:Y:S02]  /*2a90*/  F2I.FTZ.TRUNC.NTZ R0, R0 ;  /* 0x0000000000007305 */ /* 0x000e24000021f100 */
[----:B0-----:R-:W-:Y:S01]  /*2aa0*/  PRMT R17, R0, 0x7610, R17 ;  /* 0x0000761000117816 */ /* 0x001fe20000000011 */
[----:B------:R-:W-:Y:S06]  /*2ab0*/  BRA `(.L_x_41921) ;  /* 0x00000000009c7947 */ /* 0x000fec0003800000 */
.L_x_41933:
        /* <DEDUP_REMOVED lines=14> */
.L_x_41947:
[----:B------:R-:W-:Y:S05]  /*2ba0*/  BSYNC B0 ;  /* 0x0000000000007941 */ /* 0x000fea0003800000 */
.L_x_41946:
[----:B------:R-:W0:Y:S02]  /*2bb0*/  F2I.FTZ.TRUNC.NTZ R0, R0 ;  /* 0x0000000000007305 */ /* 0x000e24000021f100 */
[----:B0-----:R-:W-:Y:S01]  /*2bc0*/  PRMT R17, R0, 0x7610, R17 ;  /* 0x0000761000117816 */ /* 0x001fe20000000011 */
[----:B------:R-:W-:Y:S06]  /*2bd0*/  BRA `(.L_x_41921) ;  /* 0x0000000000547947 */ /* 0x000fec0003800000 */
.L_x_41920:
        /* <DEDUP_REMOVED lines=16> */
.L_x_41948:
[----:B------:R-:W-:Y:S01]  /*2ce0*/  PRMT R17, RZ, 0x7610, R17 ;  /* 0x00007610ff117816 */ /* 0x000fe20000000011 */
[----:B------:R-:W-:Y:S06]  /*2cf0*/  BRA `(.L_x_41921) ;  /* 0x00000000000c7947 */ /* 0x000fec0003800000 */
.L_x_41945:
[----:B------:R2:W5:Y:S01]  /*2d00*/  LDG.E.U8 R17, desc[UR36][R4.64] ;  /* 0x0000002404117981 */ /* 0x000562000c1e1100 */
[----:B------:R-:W-:Y:S05]  /*2d10*/  BRA `(.L_x_41921) ;  /* 0x0000000000047947 */ /* 0x000fea0003800000 */
.L_x_41944:
[----:B------:R3:W5:Y:S02]  /*2d20*/  LDG.E.U8 R17, desc[UR36][R4.64] ;  /* 0x0000002404117981 */ /* 0x000764000c1e1100 */
.L_x_41921:
        /* <DEDUP_REMOVED lines=18> */
.L_x_41952:
[----:B------:R0:W5:Y:S01]  /*2e50*/  LDG.E.U8 R22, desc[UR36][R4.64] ;  /* 0x0000002404167981 */ /* 0x000162000c1e1100 */
[----:B------:R-:W-:Y:S05]  /*2e60*/  BRA `(.L_x_41954) ;  /* 0x0000000c00547947 */ /* 0x000fea0003800000 */
.L_x_41951:
        /* <DEDUP_REMOVED lines=8> */
.L_x_41956:
[----:B------:R0:W5:Y:S01]  /*2ef0*/  LDG.E.U8 R22, desc[UR36][R4.64] ;  /* 0x0000002404167981 */ /* 0x000162000c1e1100 */
[----:B------:R-:W-:Y:S05]  /*2f00*/  BRA `(.L_x_41954) ;  /* 0x0000000c002c7947 */ /* 0x000fea0003800000 */
.L_x_41955:
[----:B------:R0:W5:Y:S01]  /*2f10*/  LDG.E.U16 R22, desc[UR36][R4.64] ;  /* 0x0000002404167981 */ /* 0x000162000c1e1500 */
[----:B------:R-:W-:Y:S05]  /*2f20*/  BRA `(.L_x_41954) ;  /* 0x0000000c00247947 */ /* 0x000fea0003800000 */
.L_x_41950:
        /* <DEDUP_REMOVED lines=9> */
.L_x_41958:
[----:B------:R-:W2:Y:S02]  /*2fc0*/  LDG.E.U16 R0, desc[UR36][R4.64] ;  /* 0x0000002404007981 */ /* 0x000ea4000c1e1500 */
[----:B--2---:R-:W-:-:S06]  /*2fd0*/  HADD2.F32 R0, -RZ, R0.H0_H0 ;  /* 0x20000000ff007230 */ /* 0x004fcc0000004100 */
[----:B------:R-:W0:Y:S02]  /*2fe0*/  F2I.FTZ.TRUNC.NTZ R0, R0 ;  /* 0x0000000000007305 */ /* 0x000e24000021f100 */
[----:B0-----:R-:W-:Y:S01]  /*2ff0*/  PRMT R22, R0, 0x7610, R22 ;  /* 0x0000761000167816 */ /* 0x001fe20000000016 */
[----:B------:R-:W-:Y:S06]  /*3000*/  BRA `(.L_x_41954) ;  /* 0x0000000800ec7947 */ /* 0x000fec0003800000 */
.L_x_41957:
        /* <DEDUP_REMOVED lines=9> */
.L_x_41960:
[----:B------:R-:W2:Y:S02]  /*30a0*/  LDG.E.U16 R4, desc[UR36][R4.64] ;  /* 0x0000002404047981 */ /* 0x000ea4000c1e1500 */
[----:B--2---:R-:W-:-:S06]  /*30b0*/  HADD2.F32 R0, -RZ, R4.H0_H0 ;  /* 0x20000004ff007230 */ /* 0x004fcc0000004100 */
[----:B------:R-:W0:Y:S02]  /*30c0*/  F2I.FTZ.TRUNC.NTZ R0, R0 ;  /* 0x0000000000007305 */ /* 0x000e24000021f100 */
[----:B0-----:R-:W-:Y:S01]  /*30d0*/  PRMT R22, R0, 0x7610, R22 ;  /* 0x0000761000167816 */ /* 0x001fe20000000016 */
[----:B------:R-:W-:Y:S06]  /*30e0*/  BRA `(.L_x_41954) ;  /* 0x0000000800b47947 */ /* 0x000fec0003800000 */
.L_x_41959:
[----:B------:R-:W2:Y:S02]  /*30f0*/  LDG.E.64 R4, desc[UR36][R4.64] ;  /* 0x0000002404047981 */ /* 0x000ea4000c1e1b00 */
[----:B--2---:R0:W2:Y:S01]  /*3100*/  F2I.F64.TRUNC R22, R4 ;  /* 0x0000000400167311 */ /* 0x0040a2000030d100 */
[----:B------:R-:W-:Y:S05]  /*3110*/  BRA `(.L_x_41954) ;  /* 0x0000000800a87947 */ /* 0x000fea0003800000 */
.L_x_41949:
        /* <DEDUP_REMOVED lines=12> */
.L_x_41963:
[----:B------:R-:W2:Y:S02]  /*31e0*/  LDG.E.64 R4, desc[UR36][R4.64] ;  /* 0x0000002404047981 */ /* 0x000ea4000c1e1b00 */
[----:B--2---:R4:W0:Y:S01]  /*31f0*/  F2I.F64.TRUNC R22, R4 ;  /* 0x0000000400167311 */ /* 0x004822000030d100 */
[----:B------:R-:W-:Y:S05]  /*3200*/  BRA `(.L_x_41954) ;  /* 0x00000008006c7947 */ /* 0x000fea0003800000 */
.L_x_41962:
        /* <DEDUP_REMOVED lines=28> */
.L_x_41965:
        /* <DEDUP_REMOVED lines=15> */
.L_x_41964:
[----:B------:R-:W2:Y:S02]  /*34c0*/  LDG.E.U16 R0, desc[UR36][R4.64] ;  /* 0x0000002404007981 */ /* 0x000ea4000c1e1500 */
[----:B--2---:R-:W-:-:S06]  /*34d0*/  IMAD.U32 R0, R0, 0x10000, RZ ;  /* 0x0001000000007824 */ /* 0x004fcc00078e00ff */
[----:B------:R-:W0:Y:S02]  /*34e0*/  F2I.FTZ.TRUNC.NTZ R0, R0 ;  /* 0x0000000000007305 */ /* 0x000e24000021f100 */
[----:B0-----:R-:W-:Y:S01]  /*34f0*/  PRMT R22, R0, 0x7610, R22 ;  /* 0x0000761000167816 */ /* 0x001fe20000000016 */
[----:B------:R-:W-:Y:S06]  /*3500*/  BRA `(.L_x_41954) ;  /* 0x0000000400ac7947 */ /* 0x000fec0003800000 */
.L_x_41961:
        /* <DEDUP_REMOVED lines=10> */
.L_x_41968:
        /* <DEDUP_REMOVED lines=21> */
.L_x_41972:
[----:B------:R-:W-:Y:S05]  /*3700*/  BSYNC B1 ;  /* 0x0000000000017941 */ /* 0x000fea0003800000 */
.L_x_41971:
[----:B------:R-:W-:Y:S01]  /*3710*/  LEA R5, R0, 0x3b800000, 0x17 ;  /* 0x3b80000000057811 */ /* 0x000fe200078eb8ff */
[----:B------:R-:W-:-:S05]  /*3720*/  IMAD.SHL.U32 R0, R3, 0x100000, RZ ;  /* 0x0010000003007824 */ /* 0x000fca00078e00ff */
[----:B------:R-:W-:-:S07]  /*3730*/  LOP3.LUT R0, R5, R0, R6, 0xfe, !PT ;  /* 0x0000000005007212 */ /* 0x000fce00078efe06 */
.L_x_41970:
[----:B------:R-:W-:Y:S05]  /*3740*/  BSYNC B0 ;  /* 0x0000000000007941 */ /* 0x000fea0003800000 */
.L_x_41969:
[----:B------:R-:W0:Y:S02]  /*3750*/  F2I.FTZ.TRUNC.NTZ R0, R0 ;  /* 0x0000000000007305 */ /* 0x000e24000021f100 */
[----:B0-----:R-:W-:Y:S01]  /*3760*/  PRMT R22, R0, 0x7610, R22 ;  /* 0x0000761000167816 */ /* 0x001fe20000000016 */
[----:B------:R-:W-:Y:S06]  /*3770*/  BRA `(.L_x_41954) ;  /* 0x0000000400107947 */ /* 0x000fec0003800000 */
.L_x_41967:
        /* <DEDUP_REMOVED lines=21> */
.L_x_41976:
[----:B------:R-:W-:Y:S05]  /*38d0*/  BSYNC B1 ;  /* 0x0000000000017941 */ /* 0x000fea0003800000 */
.L_x_41975:
[----:B------:R-:W-:Y:S01]  /*38e0*/  LEA R5, R0, 0x37800000, 0x17 ;  /* 0x3780000000057811 */ /* 0x000fe200078eb8ff */
[----:B------:R-:W-:-:S05]  /*38f0*/  IMAD.SHL.U32 R0, R3, 0x200000, RZ ;  /* 0x0020000003007824 */ /* 0x000fca00078e00ff */
[----:B------:R-:W-:-:S07]  /*3900*/  LOP3.LUT R0, R5, R0, R6, 0xfe, !PT ;  /* 0x0000000005007212 */ /* 0x000fce00078efe06 */
.L_x_41974:
[----:B------:R-:W-:Y:S05]  /*3910*/  BSYNC B0 ;  /* 0x0000000000007941 */ /* 0x000fea0003800000 */
.L_x_41973:
[----:B------:R-:W0:Y:S02]  /*3920*/  F2I.FTZ.TRUNC.NTZ R0, R0 ;  /* 0x0000000000007305 */ /* 0x000e24000021f100 */
[----:B0-----:R-:W-:Y:S01]  /*3930*/  PRMT R22, R0, 0x7610, R22 ;  /* 0x0000761000167816 */ /* 0x001fe20000000016 */
[----:B------:R-:W-:Y:S06]  /*3940*/  BRA `(.L_x_41954) ;  /* 0x00000000009c7947 */ /* 0x000fec0003800000 */
.L_x_41966:
        /* <DEDUP_REMOVED lines=14> */
.L_x_41980:
[----:B------:R-:W-:Y:S05]  /*3a30*/  BSYNC B0 ;  /* 0x0000000000007941 */ /* 0x000fea0003800000 */
.L_x_41979:
[----:B------:R-:W0:Y:S02]  /*3a40*/  F2I.FTZ.TRUNC.NTZ R0, R0 ;  /* 0x0000000000007305 */ /* 0x000e24000021f100 */
[----:B0-----:R-:W-:Y:S01]  /*3a50*/  PRMT R22, R0, 0x7610, R22 ;  /* 0x0000761000167816 */ /* 0x001fe20000000016 */
[----:B------:R-:W-:Y:S06]  /*3a60*/  BRA `(.L_x_41954) ;  /* 0x0000000000547947 */ /* 0x000fec0003800000 */
.L_x_41953:
        /* <DEDUP_REMOVED lines=16> */
.L_x_41981:
[----:B------:R-:W-:Y:S01]  /*3b70*/  PRMT R22, RZ, 0x7610, R22 ;  /* 0x00007610ff167816 */ /* 0x000fe20000000016 */
[----:B------:R-:W-:Y:S06]  /*3b80*/  BRA `(.L_x_41954) ;  /* 0x00000000000c7947 */ /* 0x000fec0003800000 */
.L_x_41978:
[----:B------:R2:W5:Y:S01]  /*3b90*/  LDG.E.U8 R22, desc[UR36][R4.64] ;  /* 0x0000002404167981 */ /* 0x000562000c1e1100 */
[----:B------:R-:W-:Y:S05]  /*3ba0*/  BRA `(.L_x_41954) ;  /* 0x0000000000047947 */ /* 0x000fea0003800000 */
.L_x_41977:
[----:B------:R3:W5:Y:S02]  /*3bb0*/  LDG.E.U8 R22, desc[UR36][R4.64] ;  /* 0x0000002404167981 */ /* 0x000764000c1e1100 */
.L_x_41954:
[----:B------:R-:W-:-:S07]  /*3bc0*/  VIADD R27, R27, 0x80 ;  /* 0x000000801b1b7836 */ /* 0x000fce0000000000 */
.L_x_41915:
[----:B------:R-:W-:Y:S05]  /*3bd0*/  BSYNC B6 ;  /* 0x0000000000067941 */ /* 0x000fea0003800000 */
.L_x_41914:
        /* <DEDUP_REMOVED lines=25> */
.L_x_41987:
[----:B------:R0:W5:Y:S01]  /*3d70*/  LDG.E.U8 R24, desc[UR36][R4.64] ;  /* 0x0000002404187981 */ /* 0x000162000c1e1100 */
[----:B------:R-:W-:Y:S05]  /*3d80*/  BRA `(.L_x_41989) ;  /* 0x0000000c00547947 */ /* 0x000fea0003800000 */
.L_x_41986:
        /* <DEDUP_REMOVED lines=8> */
.L_x_41991:
[----:B------:R0:W5:Y:S01]  /*3e10*/  LDG.E.U8 R24, desc[UR36][R4.64] ;  /* 0x0000002404187981 */ /* 0x000162000c1e1100 */
[----:B------:R-:W-:Y:S05]  /*3e20*/  BRA `(.L_x_41989) ;  /* 0x0000000c002c7947 */ /* 0x000fea0003800000 */
.L_x_41990:
[----:B------:R0:W5:Y:S01]  /*3e30*/  LDG.E.U16 R24, desc[UR36][R4.64] ;  /* 0x0000002404187981 */ /* 0x000162000c1e1500 */
[----:B------:R-:W-:Y:S05]  /*3e40*/  BRA `(.L_x_41989) ;  /* 0x0000000c00247947 */ /* 0x000fea0003800000 */
.L_x_41985:
        /* <DEDUP_REMOVED lines=9> */
.L_x_41993:
[----:B------:R-:W2:Y:S02]  /*3ee0*/  LDG.E.U16 R0, desc[UR36][R4.64] ;  /* 0x0000002404007981 */ /* 0x000ea4000c1e1500 */
[----:B--2---:R-:W-:-:S06]  /*3ef0*/  HADD2.F32 R0, -RZ, R0.H0_H0 ;  /* 0x20000000ff007230 */ /* 0x004fcc0000004100 */
[----:B------:R-:W0:Y:S02]  /*3f00*/  F2I.FTZ.TRUNC.NTZ R0, R0 ;  /* 0x0000000000007305 */ /* 0x000e24000021f100 */
[----:B0-----:R-:W-:Y:S01]  /*3f10*/  PRMT R24, R0, 0x7610, R24 ;  /* 0x0000761000187816 */ /* 0x001fe20000000018 */
[----:B------:R-:W-:Y:S06]  /*3f20*/  BRA `(.L_x_41989) ;  /* 0x0000000800ec7947 */ /* 0x000fec0003800000 */
.L_x_41992:
        /* <DEDUP_REMOVED lines=9> */
.L_x_41995:
[----:B------:R-:W2:Y:S02]  /*3fc0*/  LDG.E.U16 R4, desc[UR36][R4.64] ;  /* 0x0000002404047981 */ /* 0x000ea4000c1e1500 */
[----:B--2---:R-:W-:-:S06]  /*3fd0*/  HADD2.F32 R0, -RZ, R4.H0_H0 ;  /* 0x20000004ff007230 */ /* 0x004fcc0000004100 */
[----:B------:R-:W0:Y:S02]  /*3fe0*/  F2I.FTZ.TRUNC.NTZ R0, R0 ;  /* 0x0000000000007305 */ /* 0x000e24000021f100 */
[----:B0-----:R-:W-:Y:S01]  /*3ff0*/  PRMT R24, R0, 0x7610, R24 ;  /* 0x0000761000187816 */ /* 0x001fe20000000018 */
[----:B------:R-:W-:Y:S06]  /*4000*/  BRA `(.L_x_41989) ;  /* 0x0000000800b47947 */ /* 0x000fec0003800000 */
.L_x_41994:
[----:B------:R-:W2:Y:S02]  /*4010*/  LDG.E.64 R4, desc[UR36][R4.64] ;  /* 0x0000002404047981 */ /* 0x000ea4000c1e1b00 */
[----:B--2---:R0:W1:Y:S01]  /*4020*/  F2I.F64.TRUNC R24, R4 ;  /* 0x0000000400187311 */ /* 0x004062000030d100 */
[----:B------:R-:W-:Y:S05]  /*4030*/  BRA `(.L_x_41989) ;  /* 0x0000000800a87947 */ /* 0x000fea0003800000 */
.L_x_41984:
        /* <DEDUP_REMOVED lines=12> */
.L_x_41998:
[----:B------:R-:W2:Y:S02]  /*4100*/  LDG.E.64 R4, desc[UR36][R4.64] ;  /* 0x0000002404047981 */ /* 0x000ea4000c1e1b00 */
[----:B--2---:R0:W1:Y:S01]  /*4110*/  F2I.F64.TRUNC R24, R4 ;  /* 0x0000000400187311 */ /* 0x004062000030d100 */
[----:B------:R-:W-:Y:S05]  /*4120*/  BRA `(.L_x_41989) ;  /* 0x00000008006c7947 */ /* 0x000fea0003800000 */
.L_x_41997:
        /* <DEDUP_REMOVED lines=28> */
.L_x_42000:
        /* <DEDUP_REMOVED lines=15> */
.L_x_41999:
[----:B------:R-:W2:Y:S02]  /*43e0*/  LDG.E.U16 R0, desc[UR36][R4.64] ;  /* 0x0000002404007981 */ /* 0x000ea4000c1e1500 */
[----:B--2---:R-:W-:-:S06]  /*43f0*/  IMAD.U32 R0, R0, 0x10000, RZ ;  /* 0x0001000000007824 */ /* 0x004fcc00078e00ff */
[----:B------:R-:W0:Y:S02]  /*4400*/  F2I.FTZ.TRUNC.NTZ R0, R0 ;  /* 0x0000000000007305 */ /* 0x000e24000021f100 */
[----:B0-----:R-:W-:Y:S01]  /*4410*/  PRMT R24, R0, 0x7610, R24 ;  /* 0x0000761000187816 */ /* 0x001fe20000000018 */
[----:B------:R-:W-:Y:S06]  /*4420*/  BRA `(.L_x_41989) ;  /* 0x0000000400ac7947 */ /* 0x000fec0003800000 */
.L_x_41996:
        /* <DEDUP_REMOVED lines=10> */
.L_x_42003:
        /* <DEDUP_REMOVED lines=21> */
.L_x_42007:
[----:B------:R-:W-:Y:S05]  /*4620*/  BSYNC B1 ;  /* 0x0000000000017941 */ /* 0x000fea0003800000 */
.L_x_42006:
[----:B------:R-:W-:Y:S01]  /*4630*/  LEA R5, R0, 0x3b800000, 0x17 ;  /* 0x3b80000000057811 */ /* 0x000fe200078eb8ff */
[----:B------:R-:W-:-:S05]  /*4640*/  IMAD.SHL.U32 R0, R3, 0x100000, RZ ;  /* 0x0010000003007824 */ /* 0x000fca00078e00ff */
[----:B------:R-:W-:-:S07]  /*4650*/  LOP3.LUT R0, R5, R0, R6, 0xfe, !PT ;  /* 0x0000000005007212 */ /* 0x000fce00078efe06 */
.L_x_42005:
[----:B------:R-:W-:Y:S05]  /*4660*/  BSYNC B0 ;  /* 0x0000000000007941 */ /* 0x000fea0003800000 */
.L_x_42004:
[----:B------:R-:W0:Y:S02]  /*4670*/  F2I.FTZ.TRUNC.NTZ R0, R0 ;  /* 0x0000000000007305 */ /* 0x000e24000021f100 */
[----:B0-----:R-:W-:Y:S01]  /*4680*/  PRMT R24, R0, 0x7610, R24 ;  /* 0x0000761000187816 */ /* 0x001fe20000000018 */
[----:B------:R-:W-:Y:S06]  /*4690*/  BRA `(.L_x_41989) ;  /* 0x0000000400107947 */ /* 0x000fec0003800000 */
.L_x_42002:
        /* <DEDUP_REMOVED lines=21> */
.L_x_42011:
[----:B------:R-:W-:Y:S05]  /*47f0*/  BSYNC B1 ;  /* 0x0000000000017941 */ /* 0x000fea0003800000 */
.L_x_42010:
[----:B------:R-:W-:Y:S01]  /*4800*/  LEA R5, R0, 0x37800000, 0x17 ;  /* 0x3780000000057811 */ /* 0x000fe200078eb8ff */
[----:B------:R-:W-:-:S05]  /*4810*/  IMAD.SHL.U32 R0, R3, 0x200000, RZ ;  /* 0x0020000003007824 */ /* 0x000fca00078e00ff */
[----:B------:R-:W-:-:S07]  /*4820*/  LOP3.LUT R0, R5, R0, R6, 0xfe, !PT ;  /* 0x0000000005007212 */ /* 0x000fce00078efe06 */
.L_x_42009:
[----:B------:R-:W-:Y:S05]  /*4830*/  BSYNC B0 ;  /* 0x0000000000007941 */ /* 0x000fea0003800000 */
.L_x_42008:
[----:B------:R-:W0:Y:S02]  /*4840*/  F2I.FTZ.TRUNC.NTZ R0, R0 ;  /* 0x0000000000007305 */ /* 0x000e24000021f100 */
[----:B0-----:R-:W-:Y:S01]  /*4850*/  PRMT R24, R0, 0x7610, R24 ;  /* 0x0000761000187816 */ /* 0x001fe20000000018 */
[----:B------:R-:W-:Y:S06]  /*4860*/  BRA `(.L_x_41989) ;  /* 0x00000000009c7947 */ /* 0x000fec0003800000 */
.L_x_42001:
        /* <DEDUP_REMOVED lines=14> */
.L_x_42015:
[----:B------:R-:W-:Y:S05]  /*4950*/  BSYNC B0 ;  /* 0x0000000000007941 */ /* 0x000fea0003800000 */
.L_x_42014:
[----:B------:R-:W0:Y:S02]  /*4960*/  F2I.FTZ.TRUNC.NTZ R0, R0 ;  /* 0x0000000000007305 */ /* 0x000e24000021f100 */
[----:B0-----:R-:W-:Y:S01]  /*4970*/  PRMT R24, R0, 0x7610, R24 ;  /* 0x0000761000187816 */ /* 0x001fe20000000018 */
[----:B------:R-:W-:Y:S06]  /*4980*/  BRA `(.L_x_41989) ;  /* 0x0000000000547947 */ /* 0x000fec0003800000 */
.L_x_41988:
        /* <DEDUP_REMOVED lines=16> */
.L_x_42016:
[----:B------:R-:W-:Y:S01]  /*4a90*/  PRMT R24, RZ, 0x7610, R24 ;  /* 0x00007610ff187816 */ /* 0x000fe20000000018 */
[----:B------:R-:W-:Y:S06]  /*4aa0*/  BRA `(.L_x_41989) ;  /* 0x00000000000c7947 */ /* 0x000fec0003800000 */
.L_x_42013:
[----:B------:R3:W5:Y:S01]  /*4ab0*/  LDG.E.U8 R24, desc[UR36][R4.64] ;  /* 0x0000002404187981 */ /* 0x000762000c1e1100 */
[----:B------:R-:W-:Y:S05]  /*4ac0*/  BRA `(.L_x_41989) ;  /* 0x0000000000047947 */ /* 0x000fea0003800000 */
.L_x_42012:
[----:B------:R4:W5:Y:S02]  /*4ad0*/  LDG.E.U8 R24, desc[UR36][R4.64] ;  /* 0x0000002404187981 */ /* 0x000964000c1e1100 */
.L_x_41989:
        /* <DEDUP_REMOVED lines=19> */
.L_x_42020:
[----:B------:R0:W5:Y:S01]  /*4c10*/  LDG.E.U8 R25, desc[UR36][R4.64] ;  /* 0x0000002404197981 */ /* 0x000162000c1e1100 */
[----:B------:R-:W-:Y:S05]  /*4c20*/  BRA `(.L_x_42022) ;  /* 0x0000000c00547947 */ /* 0x000fea0003800000 */
.L_x_42019:
        /* <DEDUP_REMOVED lines=8> */
.L_x_42024:
[----:B------:R0:W5:Y:S01]  /*4cb0*/  LDG.E.U8 R25, desc[UR36][R4.64] ;  /* 0x0000002404197981 */ /* 0x000162000c1e1100 */
[----:B------:R-:W-:Y:S05]  /*4cc0*/  BRA `(.L_x_42022) ;  /* 0x0000000c002c7947 */ /* 0x000fea0003800000 */
.L_x_42023:
[----:B------:R0:W5:Y:S01]  /*4cd0*/  LDG.E.U16 R25, desc[UR36][R4.64] ;  /* 0x0000002404197981 */ /* 0x000162000c1e1500 */
[----:B------:R-:W-:Y:S05]  /*4ce0*/  BRA `(.L_x_42022) ;  /* 0x0000000c00247947 */ /* 0x000fea0003800000 */
.L_x_42018:
        /* <DEDUP_REMOVED lines=9> */
.L_x_42026:
[----:B------:R-:W2:Y:S02]  /*4d80*/  LDG.E.U16 R0, desc[UR36][R4.64] ;  /* 0x0000002404007981 */ /* 0x000ea4000c1e1500 */
[----:B--2---:R-:W-:-:S06]  /*4d90*/  HADD2.F32 R0, -RZ, R0.H0_H0 ;  /* 0x20000000ff007230 */ /* 0x004fcc0000004100 */
[----:B------:R-:W0:Y:S02]  /*4da0*/  F2I.FTZ.TRUNC.NTZ R0, R0 ;  /* 0x0000000000007305 */ /* 0x000e24000021f100 */
[----:B0-----:R-:W-:Y:S01]  /*4db0*/  PRMT R25, R0, 0x7610, R25 ;  /* 0x0000761000197816 */ /* 0x001fe20000000019 */
[----:B------:R-:W-:Y:S06]  /*4dc0*/  BRA `(.L_x_42022) ;  /* 0x0000000800ec7947 */ /* 0x000fec0003800000 */
.L_x_42025:
        /* <DEDUP_REMOVED lines=9> */
.L_x_42028:
[----:B------:R-:W2:Y:S02]  /*4e60*/  LDG.E.U16 R4, desc[UR36][R4.64] ;  /* 0x0000002404047981 */ /* 0x000ea4000c1e1500 */
[----:B--2---:R-:W-:-:S06]  /*4e70*/  HADD2.F32 R0, -RZ, R4.H0_H0 ;  /* 0x20000004ff007230 */ /* 0x004fcc0000004100 */
[----:B------:R-:W0:Y:S02]  /*4e80*/  F2I.FTZ.TRUNC.NTZ R0, R0 ;  /* 0x0000000000007305 */ /* 0x000e24000021f100 */
[----:B0-----:R-:W-:Y:S01]  /*4e90*/  PRMT R25, R0, 0x7610, R25 ;  /* 0x0000761000197816 */ /* 0x001fe20000000019 */
[----:B------:R-:W-:Y:S06]  /*4ea0*/  BRA `(.L_x_42022) ;  /* 0x0000000800b47947 */ /* 0x000fec0003800000 */
.L_x_42027:
[----:B------:R-:W2:Y:S02]  /*4eb0*/  LDG.E.64 R4, desc[UR36][R4.64] ;  /* 0x0000002404047981 */ /* 0x000ea4000c1e1b00 */
[----:B--2---:R0:W1:Y:S01]  /*4ec0*/  F2I.F64.TRUNC R25, R4 ;  /* 0x0000000400197311 */ /* 0x004062000030d100 */
[----:B------:R-:W-:Y:S05]  /*4ed0*/  BRA `(.L_x_42022) ;  /* 0x0000000800a87947 */ /* 0x000fea0003800000 */
.L_x_42017:
        /* <DEDUP_REMOVED lines=12> */
.L_x_42031:
[----:B------:R-:W2:Y:S02]  /*4fa0*/  LDG.E.64 R4, desc[UR36][R4.64] ;  /* 0x0000002404047981 */ /* 0x000ea4000c1e1b00 */
[----:B--2---:R3:W4:Y:S01]  /*4fb0*/  F2I.F64.TRUNC R25, R4 ;  /* 0x0000000400197311 */ /* 0x004722000030d100 */
[----:B------:R-:W-:Y:S05]  /*4fc0*/  BRA `(.L_x_42022) ;  /* 0x00000008006c7947 */ /* 0x000fea0003800000 */
.L_x_42030:
        /* <DEDUP_REMOVED lines=28> */
.L_x_42033:
        /* <DEDUP_REMOVED lines=15> */
.L_x_42032:
[----:B------:R-:W2:Y:S02]  /*5280*/  LDG.E.U16 R0, desc[UR36][R4.64] ;  /* 0x0000002404007981 */ /* 0x000ea4000c1e1500 */
[----:B--2---:R-:W-:-:S06]  /*5290*/  IMAD.U32 R0, R0, 0x10000, RZ ;  /* 0x0001000000007824 */ /* 0x004fcc00078e00ff */
[----:B------:R-:W0:Y:S02]  /*52a0*/  F2I.FTZ.TRUNC.NTZ R0, R0 ;  /* 0x0000000000007305 */ /* 0x000e24000021f100 */
[----:B0-----:R-:W-:Y:S01]  /*52b0*/  PRMT R25, R0, 0x7610, R25 ;  /* 0x0000761000197816 */ /* 0x001fe20000000019 */
[----:B------:R-:W-:Y:S06]  /*52c0*/  BRA `(.L_x_42022) ;  /* 0x0000000400ac7947 */ /* 0x000fec0003800000 */
.L_x_42029:
        /* <DEDUP_REMOVED lines=10> */
.L_x_42036:
        /* <DEDUP_REMOVED lines=21> */
.L_x_42040:
[----:B------:R-:W-:Y:S05]  /*54c0*/  BSYNC B1 ;  /* 0x0000000000017941 */ /* 0x000fea0003800000 */
.L_x_42039:
[----:B------:R-:W-:Y:S01]  /*54d0*/  LEA R5, R0, 0x3b800000, 0x17 ;  /* 0x3b80000000057811 */ /* 0x000fe200078eb8ff */
[----:B------:R-:W-:-:S05]  /*54e0*/  IMAD.SHL.U32 R0, R3, 0x100000, RZ ;  /* 0x0010000003007824 */ /* 0x000fca00078e00ff */
[----:B------:R-:W-:-:S07]  /*54f0*/  LOP3.LUT R0, R5, R0, R6, 0xfe, !PT ;  /* 0x0000000005007212 */ /* 0x000fce00078efe06 */
.L_x_42038:
[----:B------:R-:W-:Y:S05]  /*5500*/  BSYNC B0 ;  /* 0x0000000000007941 */ /* 0x000fea0003800000 */
.L_x_42037:
[----:B------:R-:W0:Y:S02]  /*5510*/  F2I.FTZ.TRUNC.NTZ R0, R0 ;  /* 0x0000000000007305 */ /* 0x000e24000021f100 */
[----:B0-----:R-:W-:Y:S01]  /*5520*/  PRMT R25, R0, 0x7610, R25 ;  /* 0x0000761000197816 */ /* 0x001fe20000000019 */
[----:B------:R-:W-:Y:S06]  /*5530*/  BRA `(.L_x_42022) ;  /* 0x0000000400107947 */ /* 0x000fec0003800000 */
.L_x_42035:
        /* <DEDUP_REMOVED lines=21> */
.L_x_42044:
[----:B------:R-:W-:Y:S05]  /*5690*/  BSYNC B1 ;  /* 0x0000000000017941 */ /* 0x000fea0003800000 */
.L_x_42043:
[----:B------:R-:W-:Y:S01]  /*56a0*/  LEA R5, R0, 0x37800000, 0x17 ;  /* 0x3780000000057811 */ /* 0x000fe200078eb8ff */
[----:B------:R-:W-:-:S05]  /*56b0*/  IMAD.SHL.U32 R0, R3, 0x200000, RZ ;  /* 0x0020000003007824 */ /* 0x000fca00078e00ff */
[----:B------:R-:W-:-:S07]  /*56c0*/  LOP3.LUT R0, R5, R0, R6, 0xfe, !PT ;  /* 0x0000000005007212 */ /* 0x000fce00078efe06 */
.L_x_42042:
[----:B------:R-:W-:Y:S05]  /*56d0*/  BSYNC B0 ;  /* 0x0000000000007941 */ /* 0x000fea0003800000 */
.L_x_42041:
[----:B------:R-:W0:Y:S02]  /*56e0*/  F2I.FTZ.TRUNC.NTZ R0, R0 ;  /* 0x0000000000007305 */ /* 0x000e24000021f100 */
[----:B0-----:R-:W-:Y:S01]  /*56f0*/  PRMT R25, R0, 0x7610, R25 ;  /* 0x0000761000197816 */ /* 0x001fe20000000019 */
[----:B------:R-:W-:Y:S06]  /*5700*/  BRA `(.L_x_42022) ;  /* 0x00000000009c7947 */ /* 0x000fec0003800000 */
.L_x_42034:
        /* <DEDUP_REMOVED lines=14> */
.L_x_42048:
[----:B------:R-:W-:Y:S05]  /*57f0*/  BSYNC B0 ;  /* 0x0000000000007941 */ /* 0x000fea0003800000 */
.L_x_42047:
[----:B------:R-:W0:Y:S02]  /*5800*/  F2I.FTZ.TRUNC.NTZ R0, R0 ;  /* 0x0000000000007305 */ /* 0x000e24000021f100 */
[----:B0-----:R-:W-:Y:S01]  /*5810*/  PRMT R25, R0, 0x7610, R25 ;  /* 0x0000761000197816 */ /* 0x001fe20000000019 */
[----:B------:R-:W-:Y:S06]  /*5820*/  BRA `(.L_x_42022) ;  /* 0x0000000000547947 */ /* 0x000fec0003800000 */
.L_x_42021:
        /* <DEDUP_REMOVED lines=16> */
.L_x_42049:
[----:B------:R-:W-:Y:S01]  /*5930*/  PRMT R25, RZ, 0x7610, R25 ;  /* 0x00007610ff197816 */ /* 0x000fe20000000019 */
[----:B------:R-:W-:Y:S06]  /*5940*/  BRA `(.L_x_42022) ;  /* 0x00000000000c7947 */ /* 0x000fec0003800000 */
.L_x_42046:
[----:B------:R1:W5:Y:S01]  /*5950*/  LDG.E.U8 R25, desc[UR36][R4.64] ;  /* 0x0000002404197981 */ /* 0x000362000c1e1100 */
[----:B------:R-:W-:Y:S05]  /*5960*/  BRA `(.L_x_42022) ;  /* 0x0000000000047947 */ /* 0x000fea0003800000 */
.L_x_42045:
[----:B------:R2:W5:Y:S02]  /*5970*/  LDG.E.U8 R25, desc[UR36][R4.64] ;  /* 0x0000002404197981 */ /* 0x000564000c1e1100 */
.L_x_42022:
[----:B------:R-:W-:-:S07]  /*5980*/  VIADD R27, R27, 0x80 ;  /* 0x000000801b1b7836 */ /* 0x000fce0000000000 */
.L_x_41983:
[----:B------:R-:W-:Y:S05]  /*5990*/  BSYNC B6 ;  /* 0x0000000000067941 */ /* 0x000fea0003800000 */
.L_x_41982:
        /* <DEDUP_REMOVED lines=23> */
.L_x_42055:
[----:B------:R0:W5:Y:S01]  /*5b10*/  LDG.E.U8 R26, desc[UR36][R4.64] ;  /* 0x00000024041a7981 */ /* 0x000162000c1e1100 */
[----:B------:R-:W-:Y:S05]  /*5b20*/  BRA `(.L_x_42057) ;  /* 0x0000000c00587947 */ /* 0x000fea0003800000 */
.L_x_42054:
        /* <DEDUP_REMOVED lines=8> */
.L_x_42059:
[----:B------:R3:W5:Y:S01]  /*5bb0*/  LDG.E.U8 R26, desc[UR36][R4.64] ;  /* 0x00000024041a7981 */ /* 0x000762000c1e1100 */
[----:B------:R-:W-:Y:S05]  /*5bc0*/  BRA `(.L_x_42057) ;  /* 0x0000000c00307947 */ /* 0x000fea0003800000 */
.L_x_42058:
[----:B------:R2:W5:Y:S01]  /*5bd0*/  LDG.E.U16 R26, desc[UR36][R4.64] ;  /* 0x00000024041a7981 */ /* 0x000562000c1e1500 */
[----:B------:R-:W-:Y:S05]  /*5be0*/  BRA `(.L_x_42057) ;  /* 0x0000000c00287947 */ /* 0x000fea0003800000 */
.L_x_42053:
        /* <DEDUP_REMOVED lines=9> */
.L_x_42061:
[----:B------:R-:W2:Y:S02]  /*5c80*/  LDG.E.U16 R0, desc[UR36][R4.64] ;  /* 0x0000002404007981 */ /* 0x000ea4000c1e1500 */
[----:B--2---:R-:W-:-:S06]  /*5c90*/  HADD2.F32 R0, -RZ, R0.H0_H0 ;  /* 0x20000000ff007230 */ /* 0x004fcc0000004100 */
[----:B------:R-:W0:Y:S02]  /*5ca0*/  F2I.FTZ.TRUNC.NTZ R0, R0 ;  /* 0x0000000000007305 */ /* 0x000e24000021f100 */
[----:B0-----:R-:W-:Y:S01]  /*5cb0*/  PRMT R26, R0, 0x7610, R26 ;  /* 0x00007610001a7816 */ /* 0x001fe2000000001a */
[----:B------:R-:W-:Y:S06]  /*5cc0*/  BRA `(.L_x_42057) ;  /* 0x0000000800f07947 */ /* 0x000fec0003800000 */
.L_x_42060:
        /* <DEDUP_REMOVED lines=9> */
.L_x_42063:
[----:B------:R-:W2:Y:S02]  /*5d60*/  LDG.E.U16 R4, desc[UR36][R4.64] ;  /* 0x0000002404047981 */ /* 0x000ea4000c1e1500 */
[----:B--2---:R-:W-:-:S06]  /*5d70*/  HADD2.F32 R0, -RZ, R4.H0_H0 ;  /* 0x20000004ff007230 */ /* 0x004fcc0000004100 */
[----:B------:R-:W0:Y:S02]  /*5d80*/  F2I.FTZ.TRUNC.NTZ R0, R0 ;  /* 0x0000000000007305 */ /* 0x000e24000021f100 */
[----:B0-----:R-:W-:Y:S01]  /*5d90*/  PRMT R26, R0, 0x7610, R26 ;  /* 0x00007610001a7816 */ /* 0x001fe2000000001a */
[----:B------:R-:W-:Y:S06]  /*5da0*/  BRA `(.L_x_42057) ;  /* 0x0000000800b87947 */ /* 0x000fec0003800000 */
.L_x_42062:
[----:B------:R-:W2:Y:S02]  /*5db0*/  LDG.E.64 R2, desc[UR36][R4.64] ;  /* 0x0000002404027981 */ /* 0x000ea4000c1e1b00 */
[----:B--2---:R-:W0:Y:S02]  /*5dc0*/  F2I.F64.TRUNC R2, R2 ;  /* 0x0000000200027311 */ /* 0x004e24000030d100 */
[----:B0-----:R-:W-:Y:S01]  /*5dd0*/  PRMT R26, R2, 0x7610, R26 ;  /* 0x00007610021a7816 */ /* 0x001fe2000000001a */
[----:B------:R-:W-:Y:S06]  /*5de0*/  BRA `(.L_x_42057) ;  /* 0x0000000800a87947 */ /* 0x000fec0003800000 */
.L_x_42052:
        /* <DEDUP_REMOVED lines=12> */
.L_x_42066:
[----:B------:R-:W2:Y:S02]  /*5eb0*/  LDG.E.64 R4, desc[UR36][R4.64] ;  /* 0x0000002404047981 */ /* 0x000ea4000c1e1b00 */
[----:B--2---:R0:W1:Y:S01]  /*5ec0*/  F2I.F64.TRUNC R26, R4 ;  /* 0x00000004001a7311 */ /* 0x004062000030d100 */
[----:B------:R-:W-:Y:S05]  /*5ed0*/  BRA `(.L_x_42057) ;  /* 0x00000008006c7947 */ /* 0x000fea0003800000 */
.L_x_42065:
        /* <DEDUP_REMOVED lines=28> */
.L_x_42068:
        /* <DEDUP_REMOVED lines=15> */
.L_x_42067:
[----:B------:R-:W2:Y:S02]  /*6190*/  LDG.E.U16 R0, desc[UR36][R4.64] ;  /* 0x0000002404007981 */ /* 0x000ea4000c1e1500 */
[----:B--2---:R-:W-:-:S06]  /*61a0*/  IMAD.U32 R0, R0, 0x10000, RZ ;  /* 0x0001000000007824 */ /* 0x004fcc00078e00ff */
[----:B------:R-:W0:Y:S02]  /*61b0*/  F2I.FTZ.TRUNC.NTZ R0, R0 ;  /* 0x0000000000007305 */ /* 0x000e24000021f100 */
[----:B0-----:R-:W-:Y:S01]  /*61c0*/  PRMT R26, R0, 0x7610, R26 ;  /* 0x00007610001a7816 */ /* 0x001fe2000000001a */
[----:B------:R-:W-:Y:S06]  /*61d0*/  BRA `(.L_x_42057) ;  /* 0x0000000400ac7947 */ /* 0x000fec0003800000 */
.L_x_42064:
        /* <DEDUP_REMOVED lines=10> */
.L_x_42071:
        /* <DEDUP_REMOVED lines=21> */
.L_x_42075:
[----:B------:R-:W-:Y:S05]  /*63d0*/  BSYNC B1 ;  /* 0x0000000000017941 */ /* 0x000fea0003800000 */
.L_x_42074:
[----:B------:R-:W-:Y:S01]  /*63e0*/  LEA R3, R0, 0x3b800000, 0x17 ;  /* 0x3b80000000037811 */ /* 0x000fe200078eb8ff */
[----:B------:R-:W-:-:S05]  /*63f0*/  IMAD.SHL.U32 R0, R2, 0x100000, RZ ;  /* 0x0010000002007824 */ /* 0x000fca00078e00ff */
[----:B------:R-:W-:-:S07]  /*6400*/  LOP3.LUT R0, R3, R0, R4, 0xfe, !PT ;  /* 0x0000000003007212 */ /* 0x000fce00078efe04 */
.L_x_42073:
[----:B------:R-:W-:Y:S05]  /*6410*/  BSYNC B0 ;  /* 0x0000000000007941 */ /* 0x000fea0003800000 */
.L_x_42072:
[----:B------:R-:W0:Y:S02]  /*6420*/  F2I.FTZ.TRUNC.NTZ R0, R0 ;  /* 0x0000000000007305 */ /* 0x000e24000021f100 */
[----:B0-----:R-:W-:Y:S01]  /*6430*/  PRMT R26, R0, 0x7610, R26 ;  /* 0x00007610001a7816 */ /* 0x001fe2000000001a */
[----:B------:R-:W-:Y:S06]  /*6440*/  BRA `(.L_x_42057) ;  /* 0x0000000400107947 */ /* 0x000fec0003800000 */
.L_x_42070:
        /* <DEDUP_REMOVED lines=21> */
.L_x_42079:
[----:B------:R-:W-:Y:S05]  /*65a0*/  BSYNC B1 ;  /* 0x0000000000017941 */ /* 0x000fea0003800000 */
.L_x_42078:
[----:B------:R-:W-:Y:S01]  /*65b0*/  LEA R3, R0, 0x37800000, 0x17 ;  /* 0x3780000000037811 */ /* 0x000fe200078eb8ff */
[----:B------:R-:W-:-:S05]  /*65c0*/  IMAD.SHL.U32 R0, R2, 0x200000, RZ ;  /* 0x0020000002007824 */ /* 0x000fca00078e00ff */
[----:B------:R-:W-:-:S07]  /*65d0*/  LOP3.LUT R0, R3, R0, R4, 0xfe, !PT ;  /* 0x0000000003007212 */ /* 0x000fce00078efe04 */
.L_x_42077:
[----:B------:R-:W-:Y:S05]  /*65e0*/  BSYNC B0 ;  /* 0x0000000000007941 */ /* 0x000fea0003800000 */
.L_x_42076:
[----:B------:R-:W0:Y:S02]  /*65f0*/  F2I.FTZ.TRUNC.NTZ R0, R0 ;  /* 0x0000000000007305 */ /* 0x000e24000021f100 */
[----:B0-----:R-:W-:Y:S01]  /*6600*/  PRMT R26, R0, 0x7610, R26 ;  /* 0x00007610001a7816 */ /* 0x001fe2000000001a */
[----:B------:R-:W-:Y:S06]  /*6610*/  BRA `(.L_x_42057) ;  /* 0x00000000009c7947 */ /* 0x000fec0003800000 */
.L_x_42069:
        /* <DEDUP_REMOVED lines=14> */
.L_x_42083:
[----:B------:R-:W-:Y:S05]  /*6700*/  BSYNC B0 ;  /* 0x0000000000007941 */ /* 0x000fea0003800000 */
.L_x_42082:
[----:B------:R-:W0:Y:S02]  /*6710*/  F2I.FTZ.TRUNC.NTZ R0, R0 ;  /* 0x0000000000007305 */ /* 0x000e24000021f100 */
[----:B0-----:R-:W-:Y:S01]  /*6720*/  PRMT R26, R0, 0x7610, R26 ;  /* 0x00007610001a7816 */ /* 0x001fe2000000001a */
[----:B------:R-:W-:Y:S06]  /*6730*/  BRA `(.L_x_42057) ;  /* 0x0000000000547947 */ /* 0x000fec0003800000 */
.L_x_42056:
        /* <DEDUP_REMOVED lines=16> */
.L_x_42084:
[----:B------:R-:W-:Y:S01]  /*6840*/  PRMT R26, RZ, 0x7610, R26 ;  /* 0x00007610ff1a7816 */ /* 0x000fe2000000001a */
[----:B------:R-:W-:Y:S06]  /*6850*/  BRA `(.L_x_42057) ;  /* 0x00000000000c7947 */ /* 0x000fec0003800000 */
.L_x_42081:
[----:B------:R0:W5:Y:S01]  /*6860*/  LDG.E.U8 R26, desc[UR36][R4.64] ;  /* 0x00000024041a7981 */ /* 0x000162000c1e1100 */
[----:B------:R-:W-:Y:S05]  /*6870*/  BRA `(.L_x_42057) ;  /* 0x0000000000047947 */ /* 0x000fea0003800000 */
.L_x_42080:
[----:B------:R0:W5:Y:S02]  /*6880*/  LDG.E.U8 R26, desc[UR36][R4.64] ;  /* 0x00000024041a7981 */ /* 0x000164000c1e1100 */
.L_x_42057:
        /* <DEDUP_REMOVED lines=19> */
.L_x_42088:
[----:B------:R0:W5:Y:S01]  /*69c0*/  LDG.E.U8 R23, desc[UR36][R2.64] ;  /* 0x0000002402177981 */ /* 0x000162000c1e1100 */
[----:B------:R-:W-:Y:S05]  /*69d0*/  BRA `(.L_x_42051) ;  /* 0x0000000c00507947 */ /* 0x000fea0003800000 */
.L_x_42087:
        /* <DEDUP_REMOVED lines=8> */
.L_x_42091:
[----:B------:R0:W5:Y:S01]  /*6a60*/  LDG.E.U8 R23, desc[UR36][R2.64] ;  /* 0x0000002402177981 */ /* 0x000162000c1e1100 */
[----:B------:R-:W-:Y:S05]  /*6a70*/  BRA `(.L_x_42051) ;  /* 0x0000000c00287947 */ /* 0x000fea0003800000 */
.L_x_42090:
[----:B------:R0:W5:Y:S01]  /*6a80*/  LDG.E.U16 R23, desc[UR36][R2.64] ;  /* 0x0000002402177981 */ /* 0x000162000c1e1500 */
[----:B------:R-:W-:Y:S05]  /*6a90*/  BRA `(.L_x_42051) ;  /* 0x0000000c00207947 */ /* 0x000fea0003800000 */
.L_x_42086:
        /* <DEDUP_REMOVED lines=9> */
.L_x_42093:
[----:B------:R-:W2:Y:S02]  /*6b30*/  LDG.E.U16 R0, desc[UR36][R2.64] ;  /* 0x0000002402007981 */ /* 0x000ea4000c1e1500 */
[----:B--2---:R-:W-:-:S06]  /*6b40*/  HADD2.F32 R0, -RZ, R0.H0_H0 ;  /* 0x20000000ff007230 */ /* 0x004fcc0000004100 */
[----:B------:R-:W0:Y:S02]  /*6b50*/  F2I.FTZ.TRUNC.NTZ R0, R0 ;  /* 0x0000000000007305 */ /* 0x000e24000021f100 */
[----:B0-----:R-:W-:Y:S01]  /*6b60*/  PRMT R23, R0, 0x7610, R23 ;  /* 0x0000761000177816 */ /* 0x001fe20000000017 */
[----:B------:R-:W-:Y:S06]  /*6b70*/  BRA `(.L_x_42051) ;  /* 0x0000000800e87947 */ /* 0x000fec0003800000 */
.L_x_42092:
        /* <DEDUP_REMOVED lines=9> */
.L_x_42095:
[----:B------:R-:W2:Y:S02]  /*6c10*/  LDG.E.U16 R2, desc[UR36][R2.64] ;  /* 0x0000002402027981 */ /* 0x000ea4000c1e1500 */
[----:B--2---:R-:W-:-:S06]  /*6c20*/  HADD2.F32 R0, -RZ, R2.H0_H0 ;  /* 0x20000002ff007230 */ /* 0x004fcc0000004100 */
[----:B------:R-:W0:Y:S02]  /*6c30*/  F2I.FTZ.TRUNC.NTZ R0, R0 ;  /* 0x0000000000007305 */ /* 0x000e24000021f100 */
[----:B0-----:R-:W-:Y:S01]  /*6c40*/  PRMT R23, R0, 0x7610, R23 ;  /* 0x0000761000177816 */ /* 0x001fe20000000017 */
[----:B------:R-:W-:Y:S06]  /*6c50*/  BRA `(.L_x_42051) ;  /* 0x0000000800b07947 */ /* 0x000fec0003800000 */
.L_x_42094:
[----:B------:R-:W2:Y:S02]  /*6c60*/  LDG.E.64 R2, desc[UR36][R2.64] ;  /* 0x0000002402027981 */ /* 0x000ea4000c1e1b00 */
[----:B--2---:R0:W1:Y:S01]  /*6c70*/  F2I.F64.TRUNC R23, R2 ;  /* 0x0000000200177311 */ /* 0x004062000030d100 */
[----:B------:R-:W-:Y:S05]  /*6c80*/  BRA `(.L_x_42051) ;  /* 0x0000000800a47947 */ /* 0x000fea0003800000 */
.L_x_42085:
        /* <DEDUP_REMOVED lines=12> */
.L_x_42098:
[----:B------:R-:W2:Y:S02]  /*6d50*/  LDG.E.64 R2, desc[UR36][R2.64] ;  /* 0x0000002402027981 */ /* 0x000ea4000c1e1b00 */
[----:B--2---:R0:W1:Y:S01]  /*6d60*/  F2I.F64.TRUNC R23, R2 ;  /* 0x0000000200177311 */ /* 0x004062000030d100 */
[----:B------:R-:W-:Y:S05]  /*6d70*/  BRA `(.L_x_42051) ;  /* 0x0000000800687947 */ /* 0x000fea0003800000 */
.L_x_42097:
        /* <DEDUP_REMOVED lines=28> */
.L_x_42100:
        /* <DEDUP_REMOVED lines=15> */
.L_x_42099:
[----:B------:R-:W2:Y:S02]  /*7030*/  LDG.E.U16 R0, desc[UR36][R2.64] ;  /* 0x0000002402007981 */ /* 0x000ea4000c1e1500 */
[----:B--2---:R-:W-:-:S06]  /*7040*/  IMAD.U32 R0, R0, 0x10000, RZ ;  /* 0x0001000000007824 */ /* 0x004fcc00078e00ff */
[----:B------:R-:W0:Y:S02]  /*7050*/  F2I.FTZ.TRUNC.NTZ R0, R0 ;  /* 0x0000000000007305 */ /* 0x000e24000021f100 */
[----:B0-----:R-:W-:Y:S01]  /*7060*/  PRMT R23, R0, 0x7610, R23 ;  /* 0x0000761000177816 */ /* 0x001fe20000000017 */
[----:B------:R-:W-:Y:S06]  /*7070*/  BRA `(.L_x_42051) ;  /* 0x0000000400a87947 */ /* 0x000fec0003800000 */
.L_x_42096:
        /* <DEDUP_REMOVED lines=10> */
.L_x_42103:
        /* <DEDUP_REMOVED lines=21> */
.L_x_42107:
[----:B------:R-:W-:Y:S05]  /*7270*/  BSYNC B1 ;  /* 0x0000000000017941 */ /* 0x000fea0003800000 */
.L_x_42106:
[----:B------:R-:W-:Y:S01]  /*7280*/  LEA R3, R0, 0x3b800000, 0x17 ;  /* 0x3b80000000037811 */ /* 0x000fe200078eb8ff */
[----:B------:R-:W-:-:S05]  /*7290*/  IMAD.SHL.U32 R0, R2, 0x100000, RZ ;  /* 0x0010000002007824 */ /* 0x000fca00078e00ff */
[----:B------:R-:W-:-:S07]  /*72a0*/  LOP3.LUT R0, R3, R0, R4, 0xfe, !PT ;  /* 0x0000000003007212 */ /* 0x000fce00078efe04 */
.L_x_42105:
[----:B------:R-:W-:Y:S05]  /*72b0*/  BSYNC B0 ;  /* 0x0000000000007941 */ /* 0x000fea0003800000 */
.L_x_42104:
[----:B------:R-:W0:Y:S02]  /*72c0*/  F2I.FTZ.TRUNC.NTZ R0, R0 ;  /* 0x0000000000007305 */ /* 0x000e24000021f100 */
[----:B0-----:R-:W-:Y:S01]  /*72d0*/  PRMT R23, R0, 0x7610, R23 ;  /* 0x0000761000177816 */ /* 0x001fe20000000017 */
[----:B------:R-:W-:Y:S06]  /*72e0*/  BRA `(.L_x_42051) ;  /* 0x00000004000c7947 */ /* 0x000fec0003800000 */
.L_x_42102:
        /* <DEDUP_REMOVED lines=21> */
.L_x_42111:
[----:B------:R-:W-:Y:S05]  /*7440*/  BSYNC B1 ;  /* 0x0000000000017941 */ /* 0x000fea0003800000 */
.L_x_42110:
[----:B------:R-:W-:Y:S01]  /*7450*/  LEA R3, R0, 0x37800000, 0x17 ;  /* 0x3780000000037811 */ /* 0x000fe200078eb8ff */
[----:B------:R-:W-:-:S05]  /*7460*/  IMAD.SHL.U32 R0, R2, 0x200000, RZ ;  /* 0x0020000002007824 */ /* 0x000fca00078e00ff */
[----:B------:R-:W-:-:S07]  /*7470*/  LOP3.LUT R0, R3, R0, R4, 0xfe, !PT ;  /* 0x0000000003007212 */ /* 0x000fce00078efe04 */
.L_x_42109:
[----:B------:R-:W-:Y:S05]  /*7480*/  BSYNC B0 ;  /* 0x0000000000007941 */ /* 0x000fea0003800000 */
.L_x_42108:
[----:B------:R-:W0:Y:S02]  /*7490*/  F2I.FTZ.TRUNC.NTZ R0, R0 ;  /* 0x0000000000007305 */ /* 0x000e24000021f100 */
[----:B0-----:R-:W-:Y:S01]  /*74a0*/  PRMT R23, R0, 0x7610, R23 ;  /* 0x0000761000177816 */ /* 0x001fe20000000017 */
[----:B------:R-:W-:Y:S06]  /*74b0*/  BRA `(.L_x_42051) ;  /* 0x0000000000987947 */ /* 0x000fec0003800000 */
.L_x_42101:
        /* <DEDUP_REMOVED lines=14> */
.L_x_42115:
[----:B------:R-:W-:Y:S05]  /*75a0*/  BSYNC B0 ;  /* 0x0000000000007941 */ /* 0x000fea0003800000 */
.L_x_42114:
[----:B------:R-:W0:Y:S02]  /*75b0*/  F2I.FTZ.TRUNC.NTZ R0, R0 ;  /* 0x0000000000007305 */ /* 0x000e24000021f100 */
[----:B0-----:R-:W-:Y:S01]  /*75c0*/  PRMT R23, R0, 0x7610, R23 ;  /* 0x0000761000177816 */ /* 0x001fe20000000017 */
[----:B------:R-:W-:Y:S06]  /*75d0*/  BRA `(.L_x_42051) ;  /* 0x0000000000507947 */ /* 0x000fec0003800000 */
.L_x_42089:
        /* <DEDUP_REMOVED lines=16> */
.L_x_42116:
[----:B------:R-:W-:Y:S05]  /*76e0*/  BRA `(.L_x_42051) ;  /* 0x00000000000c7947 */ /* 0x000fea0003800000 */
.L_x_42113:
[----:B------:R0:W5:Y:S01]  /*76f0*/  LDG.E.U8 R23, desc[UR36][R2.64] ;  /* 0x0000002402177981 */ /* 0x000162000c1e1100 */
[----:B------:R-:W-:Y:S05]  /*7700*/  BRA `(.L_x_42051) ;  /* 0x0000000000047947 */ /* 0x000fea0003800000 */
.L_x_42112:
[----:B------:R0:W5:Y:S02]  /*7710*/  LDG.E.U8 R23, desc[UR36][R2.64] ;  /* 0x0000002402177981 */ /* 0x000164000c1e1100 */
.L_x_42051:
[----:B------:R-:W-:Y:S05]  /*7720*/  BSYNC B6 ;  /* 0x0000000000067941 */ /* 0x000fea0003800000 */
.L_x_42050:
        /* <DEDUP_REMOVED lines=42> */
.L_x_42122:
[----:B------:R0:W-:Y:S01]  /*79d0*/  STG.E.U8 desc[UR36][R8.64], R3 ;  /* 0x0000000308007986 */ /* 0x0001e2000c101124 */
[----:B------:R-:W-:Y:S05]  /*79e0*/  BRA `(.L_x_42118) ;  /* 0x0000000c00547947 */ /* 0x000fea0003800000 */
.L_x_42121:
        /* <DEDUP_REMOVED lines=10> */
.L_x_42125:
[----:B------:R0:W-:Y:S01]  /*7a90*/  STG.E desc[UR36][R8.64], R3 ;  /* 0x0000000308007986 */ /* 0x0001e2000c101924 */
[----:B------:R-:W-:Y:S05]  /*7aa0*/  BRA `(.L_x_42118) ;  /* 0x0000000c00247947 */ /* 0x000fea0003800000 */
.L_x_42124:
[----:B------:R0:W-:Y:S01]  /*7ab0*/  STG.E.U16 desc[UR36][R8.64], R3 ;  /* 0x0000000308007986 */ /* 0x0001e2000c101524 */
[----:B------:R-:W-:Y:S05]  /*7ac0*/  BRA `(.L_x_42118) ;  /* 0x0000000c001c7947 */ /* 0x000fea0003800000 */
.L_x_42120:
        /* <DEDUP_REMOVED lines=9> */
.L_x_42127:
[----:B------:R-:W0:Y:S02]  /*7b60*/  I2F.S16 R0, R3 ;  /* 0x0000000300007306 */ /* 0x000e240000101400 */
[----:B0-----:R-:W-:-:S05]  /*7b70*/  F2FP.F16.F32.PACK_AB R0, RZ, R0 ;  /* 0x00000000ff00723e */ /* 0x001fca00000000ff */
[----:B------:R1:W-:Y:S01]  /*7b80*/  STG.E.U16 desc[UR36][R8.64], R0 ;  /* 0x0000000008007986 */ /* 0x0003e2000c101524 */
[----:B------:R-:W-:Y:S05]  /*7b90*/  BRA `(.L_x_42118) ;  /* 0x0000000800e87947 */ /* 0x000fea0003800000 */
.L_x_42126:
        /* <DEDUP_REMOVED lines=10> */
.L_x_42129:
[----:B------:R-:W0:Y:S02]  /*7c40*/  I2F.S16 R3, R3 ;  /* 0x0000000300037306 */ /* 0x000e240000101400 */
[----:B0-----:R-:W-:-:S04]  /*7c50*/  F2FP.F16.F32.PACK_AB R3, RZ, R3 ;  /* 0x00000003ff03723e */ /* 0x001fc800000000ff */
[----:B------:R-:W-:-:S05]  /*7c60*/  PRMT R3, R3, 0x5410, RZ ;  /* 0x0000541003037816 */ /* 0x000fca00000000ff */
[----:B------:R4:W-:Y:S01]  /*7c70*/  STG.E desc[UR36][R8.64], R3 ;  /* 0x0000000308007986 */ /* 0x0009e2000c101924 */
[----:B------:R-:W-:Y:S05]  /*7c80*/  BRA `(.L_x_42118) ;  /* 0x0000000800ac7947 */ /* 0x000fea0003800000 */
.L_x_42128:
[----:B------:R-:W0:Y:S02]  /*7c90*/  I2F.F64.S16 R4, R3 ;  /* 0x0000000300047312 */ /* 0x000e240000101c00 */
[----:B0-----:R0:W-:Y:S01]  /*7ca0*/  STG.E.64 desc[UR36][R8.64], R4 ;  /* 0x0000000408007986 */ /* 0x0011e2000c101b24 */
[----:B------:R-:W-:Y:S05]  /*7cb0*/  BRA `(.L_x_42118) ;  /* 0x0000000800a07947 */ /* 0x000fea0003800000 */
.L_x_42119:
        /* <DEDUP_REMOVED lines=10> */
.L_x_42132:
[----:B------:R-:W0:Y:S01]  /*7d60*/  I2F.F64.S16 R4, R3 ;  /* 0x0000000300047312 */ /* 0x000e220000101c00 */
[----:B------:R-:W-:-:S05]  /*7d70*/  CS2R R6, SRZ ;  /* 0x0000000000067805 */ /* 0x000fca000001ff00 */
[----:B0-----:R0:W-:Y:S01]  /*7d80*/  STG.E.128 desc[UR36][R8.64], R4 ;  /* 0x0000000408007986 */ /* 0x0011e2000c101d24 */
[----:B------:R-:W-:Y:S05]  /*7d90*/  BRA `(.L_x_42118) ;  /* 0x0000000800687947 */ /* 0x000fea0003800000 */
.L_x_42131:
        /* <DEDUP_REMOVED lines=21> */
.L_x_42136:
[----:B------:R-:W-:Y:S05]  /*7ef0*/  BSYNC B0 ;  /* 0x0000000000007941 */ /* 0x000fea0003800000 */
.L_x_42135:
[----:B------:R-:W-:-:S05]  /*7f00*/  LOP3.LUT R5, R0, R5, RZ, 0xfc, !PT ;  /* 0x0000000500057212 */ /* 0x000fca00078efcff */
[----:B------:R0:W-:Y:S01]  /*7f10*/  STG.E.U8 desc[UR36][R8.64], R5 ;  /* 0x0000000508007986 */ /* 0x0001e2000c101124 */
[----:B------:R-:W-:Y:S05]  /*7f20*/  BRA `(.L_x_42118) ;  /* 0x0000000800047947 */ /* 0x000fea0003800000 */
.L_x_42134:
        /* <DEDUP_REMOVED lines=13> */
.L_x_42138:
[----:B------:R-:W-:Y:S01]  /*8000*/  IMAD.MOV.U32 R0, RZ, RZ, 0x7f ;  /* 0x0000007fff007424 */ /* 0x000fe200078e00ff */
[----:B------:R-:W-:-:S04]  /*8010*/  ISETP.GT.U32.AND P0, PT, R4, 0x7f800000, PT ;  /* 0x7f8000000400780c */ /* 0x000fc80003f04070 */
[----:B------:R-:W-:-:S09]  /*8020*/  SEL R0, R0, 0x7c, P0 ;  /* 0x0000007c00007807 */ /* 0x000fd20000000000 */
.L_x_42139:
[----:B------:R-:W-:Y:S05]  /*8030*/  BSYNC B0 ;  /* 0x0000000000007941 */ /* 0x000fea0003800000 */
.L_x_42137:
[----:B------:R-:W-:-:S04]  /*8040*/  LOP3.LUT R3, R5, 0x80000000, RZ, 0xc0, !PT ;  /* 0x8000000005037812 */ /* 0x000fc800078ec0ff */
[----:B------:R-:W-:-:S04]  /*8050*/  SHF.R.U32.HI R3, RZ, 0x18, R3 ;  /* 0x00000018ff037819 */ /* 0x000fc80000011603 */
[----:B------:R-:W-:-:S05]  /*8060*/  LOP3.LUT R3, R0, R3, RZ, 0xfc, !PT ;  /* 0x0000000300037212 */ /* 0x000fca00078efcff */
[----:B------:R0:W-:Y:S01]  /*8070*/  STG.E.U8 desc[UR36][R8.64], R3 ;  /* 0x0000000308007986 */ /* 0x0001e2000c101124 */
[----:B------:R-:W-:Y:S05]  /*8080*/  BRA `(.L_x_42118) ;  /* 0x0000000400ac7947 */ /* 0x000fea0003800000 */
.L_x_42133:
[----:B------:R-:W0:Y:S02]  /*8090*/  I2F.S16 R0, R3 ;  /* 0x0000000300007306 */ /* 0x000e240000101400 */
[----:B0-----:R-:W-:-:S05]  /*80a0*/  F2FP.BF16.F32.PACK_AB R0, RZ, R0 ;  /* 0x00000000ff00723e */ /* 0x001fca00000010ff */
[----:B------:R0:W-:Y:S01]  /*80b0*/  STG.E.U16 desc[UR36][R8.64], R0 ;  /* 0x0000000008007986 */ /* 0x0001e2000c101524 */
[----:B------:R-:W-:Y:S05]  /*80c0*/  BRA `(.L_x_42118) ;  /* 0x00000004009c7947 */ /* 0x000fea0003800000 */
.L_x_42130:
        /* <DEDUP_REMOVED lines=10> */
.L_x_42142:
        /* <DEDUP_REMOVED lines=17> */
.L_x_42145:
[----:B------:R-:W-:-:S04]  /*8280*/  LOP3.LUT R3, R3, 0x80000000, RZ, 0xc0, !PT ;  /* 0x8000000003037812 */ /* 0x000fc800078ec0ff */
[----:B------:R-:W-:-:S04]  /*8290*/  SHF.R.U32.HI R3, RZ, 0x18, R3 ;  /* 0x00000018ff037819 */ /* 0x000fc80000011603 */
[----:B------:R-:W-:-:S04]  /*82a0*/  LOP3.LUT R0, R0, R3, RZ, 0xfc, !PT ;  /* 0x0000000300007212 */ /* 0x000fc800078efcff */
[----:B------:R-:W-:-:S07]  /*82b0*/  PRMT R4, R0, 0x7610, R4 ;  /* 0x0000761000047816 */ /* 0x000fce0000000004 */
.L_x_42144:
[----:B------:R-:W-:Y:S05]  /*82c0*/  BSYNC B0 ;  /* 0x0000000000007941 */ /* 0x000fea0003800000 */
.L_x_42143:
[----:B------:R0:W-:Y:S01]  /*82d0*/  STG.E.U8 desc[UR36][R8.64], R4 ;  /* 0x0000000408007986 */ /* 0x0001e2000c101124 */
[----:B------:R-:W-:Y:S05]  /*82e0*/  BRA `(.L_x_42118) ;  /* 0x0000000400147947 */ /* 0x000fea0003800000 */
.L_x_42141:
        /* <DEDUP_REMOVED lines=17> */
.L_x_42148:
[----:B------:R-:W-:-:S04]  /*8400*/  LOP3.LUT R3, R3, 0x80000000, RZ, 0xc0, !PT ;  /* 0x8000000003037812 */ /* 0x000fc800078ec0ff */
[----:B------:R-:W-:-:S04]  /*8410*/  SHF.R.U32.HI R3, RZ, 0x18, R3 ;  /* 0x00000018ff037819 */ /* 0x000fc80000011603 */
[----:B------:R-:W-:-:S04]  /*8420*/  LOP3.LUT R0, R0, R3, RZ, 0xfc, !PT ;  /* 0x0000000300007212 */ /* 0x000fc800078efcff */
[----:B------:R-:W-:-:S07]  /*8430*/  PRMT R4, R0, 0x7610, R4 ;  /* 0x0000761000047816 */ /* 0x000fce0000000004 */
.L_x_42147:
[----:B------:R-:W-:Y:S05]  /*8440*/  BSYNC B0 ;  /* 0x0000000000007941 */ /* 0x000fea0003800000 */
.L_x_42146:
[----:B------:R0:W-:Y:S01]  /*8450*/  STG.E.U8 desc[UR36][R8.64], R4 ;  /* 0x0000000408007986 */ /* 0x0001e2000c101124 */
[----:B------:R-:W-:Y:S05]  /*8460*/  BRA `(.L_x_42118) ;  /* 0x0000000000b47947 */ /* 0x000fea0003800000 */
.L_x_42140:
        /* <DEDUP_REMOVED lines=23> */
.L_x_42123:
        /* <DEDUP_REMOVED lines=16> */
.L_x_42151:
[----:B------:R-:W-:Y:S05]  /*86e0*/  BRA `(.L_x_42118) ;  /* 0x0000000000147947 */ /* 0x000fea0003800000 */
.L_x_42150:
[----:B------:R-:W-:Y:S02]  /*86f0*/  IMAD.MOV.U32 R4, RZ, RZ, R3 ;  /* 0x000000ffff047224 */ /* 0x000fe400078e0003 */
[----:B------:R-:W-:-:S05]  /*8700*/  IMAD.MOV.U32 R5, RZ, RZ, RZ ;  /* 0x000000ffff057224 */ /* 0x000fca00078e00ff */
[----:B------:R0:W-:Y:S01]  /*8710*/  STG.E.64 desc[UR36][R8.64], R4 ;  /* 0x0000000408007986 */ /* 0x0001e2000c101b24 */
[----:B------:R-:W-:Y:S05]  /*8720*/  BRA `(.L_x_42118) ;  /* 0x0000000000047947 */ /* 0x000fea0003800000 */
.L_x_42149:
[----:B------:R0:W-:Y:S02]  /*8730*/  STG.E desc[UR36][R8.64], R3 ;  /* 0x0000000308007986 */ /* 0x0001e4000c101924 */
.L_x_42118:
[----:B------:R-:W-:Y:S05]  /*8740*/  BSYNC B6 ;  /* 0x0000000000067941 */ /* 0x000fea0003800000 */
.L_x_42117:
        /* <DEDUP_REMOVED lines=23> */
.L_x_42157:
[----:B------:R0:W-:Y:S01]  /*88c0*/  STG.E.U8 desc[UR36][R8.64], R24 ;  /* 0x0000001808007986 */ /* 0x0001e2000c101124 */
[----:B------:R-:W-:Y:S05]  /*88d0*/  BRA `(.L_x_42159) ;  /* 0x0000000c00487947 */ /* 0x000fea0003800000 */
.L_x_42156:
        /* <DEDUP_REMOVED lines=9> */
.L_x_42161:
[----:B------:R0:W-:Y:S01]  /*8970*/  STG.E desc[UR36][R8.64], R24 ;  /* 0x0000001808007986 */ /* 0x0001e2000c101924 */
[----:B------:R-:W-:Y:S05]  /*8980*/  BRA `(.L_x_42159) ;  /* 0x0000000c001c7947 */ /* 0x000fea0003800000 */
.L_x_42160:
[----:B------:R0:W-:Y:S01]  /*8990*/  STG.E.U16 desc[UR36][R8.64], R24 ;  /* 0x0000001808007986 */ /* 0x0001e2000c101524 */
[----:B------:R-:W-:Y:S05]  /*89a0*/  BRA `(.L_x_42159) ;  /* 0x0000000c00147947 */ /* 0x000fea0003800000 */
.L_x_42155:
        /* <DEDUP_REMOVED lines=9> */
.L_x_42163:
[----:B------:R-:W0:Y:S02]  /*8a40*/  I2F.S16 R0, R24 ;  /* 0x0000001800007306 */ /* 0x000e240000101400 */
[----:B0-----:R-:W-:-:S05]  /*8a50*/  F2FP.F16.F32.PACK_AB R0, RZ, R0 ;  /* 0x00000000ff00723e */ /* 0x001fca00000000ff */
[----:B------:R0:W-:Y:S01]  /*8a60*/  STG.E.U16 desc[UR36][R8.64], R0 ;  /* 0x0000000008007986 */ /* 0x0001e2000c101524 */
[----:B------:R-:W-:Y:S05]  /*8a70*/  BRA `(.L_x_42159) ;  /* 0x0000000800e07947 */ /* 0x000fea0003800000 */
.L_x_42162:
        /* <DEDUP_REMOVED lines=10> */
.L_x_42165:
[----:B------:R-:W0:Y:S02]  /*8b20*/  I2F.S16 R24, R24 ;  /* 0x0000001800187306 */ /* 0x000e240000101400 */
[----:B0-----:R-:W-:-:S04]  /*8b30*/  F2FP.F16.F32.PACK_AB R3, RZ, R24 ;  /* 0x00000018ff03723e */ /* 0x001fc800000000ff */
[----:B------:R-:W-:-:S05]  /*8b40*/  PRMT R3, R3, 0x5410, RZ ;  /* 0x0000541003037816 */ /* 0x000fca00000000ff */
[----:B------:R3:W-:Y:S01]  /*8b50*/  STG.E desc[UR36][R8.64], R3 ;  /* 0x0000000308007986 */ /* 0x0007e2000c101924 */
[----:B------:R-:W-:Y:S05]  /*8b60*/  BRA `(.L_x_42159) ;  /* 0x0000000800a47947 */ /* 0x000fea0003800000 */
.L_x_42164:
[----:B------:R-:W0:Y:S02]  /*8b70*/  I2F.F64.S16 R24, R24 ;  /* 0x0000001800187312 */ /* 0x000e240000101c00 */
[----:B0-----:R4:W-:Y:S01]  /*8b80*/  STG.E.64 desc[UR36][R8.64], R24 ;  /* 0x0000001808007986 */ /* 0x0019e2000c101b24 */
[----:B------:R-:W-:Y:S05]  /*8b90*/  BRA `(.L_x_42159) ;  /* 0x0000000800987947 */ /* 0x000fea0003800000 */
.L_x_42154:
        /* <DEDUP_REMOVED lines=10> */
.L_x_42168:
[----:B------:R-:W0:Y:S01]  /*8c40*/  I2F.F64.S16 R4, R24 ;  /* 0x0000001800047312 */ /* 0x000e220000101c00 */
[----:B------:R-:W-:-:S05]  /*8c50*/  CS2R R6, SRZ ;  /* 0x0000000000067805 */ /* 0x000fca000001ff00 */
[----:B0-----:R0:W-:Y:S01]  /*8c60*/  STG.E.128 desc[UR36][R8.64], R4 ;  /* 0x0000000408007986 */ /* 0x0011e2000c101d24 */
[----:B------:R-:W-:Y:S05]  /*8c70*/  BRA `(.L_x_42159) ;  /* 0x0000000800607947 */ /* 0x000fea0003800000 */
.L_x_42167:
        /* <DEDUP_REMOVED lines=21> */
.L_x_42172:
[----:B------:R-:W-:Y:S05]  /*8dd0*/  BSYNC B0 ;  /* 0x0000000000007941 */ /* 0x000fea0003800000 */
.L_x_42171:
[----:B------:R-:W-:-:S05]  /*8de0*/  LOP3.LUT R5, R0, R5, RZ, 0xfc, !PT ;  /* 0x0000000500057212 */ /* 0x000fca00078efcff */
[----:B------:R0:W-:Y:S01]  /*8df0*/  STG.E.U8 desc[UR36][R8.64], R5 ;  /* 0x0000000508007986 */ /* 0x0001e2000c101124 */
[----:B------:R-:W-:Y:S05]  /*8e00*/  BRA `(.L_x_42159) ;  /* 0x0000000400fc7947 */ /* 0x000fea0003800000 */
.L_x_42170:
        /* <DEDUP_REMOVED lines=13> */
.L_x_42174:
[----:B------:R-:W-:Y:S01]  /*8ee0*/  IMAD.MOV.U32 R0, RZ, RZ, 0x7f ;  /* 0x0000007fff007424 */ /* 0x000fe200078e00ff */
[----:B------:R-:W-:-:S04]  /*8ef0*/  ISETP.GT.U32.AND P0, PT, R3, 0x7f800000, PT ;  /* 0x7f8000000300780c */ /* 0x000fc80003f04070 */
[----:B------:R-:W-:-:S09]  /*8f00*/  SEL R0, R0, 0x7c, P0 ;  /* 0x0000007c00007807 */ /* 0x000fd20000000000 */
.L_x_42175:
[----:B------:R-:W-:Y:S05]  /*8f10*/  BSYNC B0 ;  /* 0x0000000000007941 */ /* 0x000fea0003800000 */
.L_x_42173:
[----:B------:R-:W-:-:S04]  /*8f20*/  LOP3.LUT R3, R5, 0x80000000, RZ, 0xc0, !PT ;  /* 0x8000000005037812 */ /* 0x000fc800078ec0ff */
[----:B------:R-:W-:-:S04]  /*8f30*/  SHF.R.U32.HI R3, RZ, 0x18, R3 ;  /* 0x00000018ff037819 */ /* 0x000fc80000011603 */
[----:B------:R-:W-:-:S05]  /*8f40*/  LOP3.LUT R3, R0, R3, RZ, 0xfc, !PT ;  /* 0x0000000300037212 */ /* 0x000fca00078efcff */
[----:B------:R0:W-:Y:S01]  /*8f50*/  STG.E.U8 desc[UR36][R8.64], R3 ;  /* 0x0000000308007986 */ /* 0x0001e2000c101124 */
[----:B------:R-:W-:Y:S05]  /*8f60*/  BRA `(.L_x_42159) ;  /* 0x0000000400a47947 */ /* 0x000fea0003800000 */
.L_x_42169:
[----:B------:R-:W0:Y:S02]  /*8f70*/  I2F.S16 R0, R24 ;  /* 0x0000001800007306 */ /* 0x000e240000101400 */
[----:B0-----:R-:W-:-:S05]  /*8f80*/  F2FP.BF16.F32.PACK_AB R0, RZ, R0 ;  /* 0x00000000ff00723e */ /* 0x001fca00000010ff */
[----:B------:R0:W-:Y:S01]  /*8f90*/  STG.E.U16 desc[UR36][R8.64], R0 ;  /* 0x0000000008007986 */ /* 0x0001e2000c101524 */
[----:B------:R-:W-:Y:S05]  /*8fa0*/  BRA `(.L_x_42159) ;  /* 0x0000000400947947 */ /* 0x000fea0003800000 */
.L_x_42166:
        /* <DEDUP_REMOVED lines=10> */
.L_x_42178:
        /* <DEDUP_REMOVED lines=17> */
.L_x_42181:
[----:B------:R-:W-:-:S04]  /*9160*/  LOP3.LUT R3, R5, 0x80000000, RZ, 0xc0, !PT ;  /* 0x8000000005037812 */ /* 0x000fc800078ec0ff */
[----:B------:R-:W-:-:S04]  /*9170*/  SHF.R.U32.HI R3, RZ, 0x18, R3 ;  /* 0x00000018ff037819 */ /* 0x000fc80000011603 */
[----:B------:R-:W-:-:S04]  /*9180*/  LOP3.LUT R0, R0, R3, RZ, 0xfc, !PT ;  /* 0x0000000300007212 */ /* 0x000fc800078efcff */
[----:B------:R-:W-:-:S07]  /*9190*/  PRMT R4, R0, 0x7610, R4 ;  /* 0x0000761000047816 */ /* 0x000fce0000000004 */
.L_x_42180:
[----:B------:R-:W-:Y:S05]  /*91a0*/  BSYNC B0 ;  /* 0x0000000000007941 */ /* 0x000fea0003800000 */
.L_x_42179:
[----:B------:R0:W-:Y:S01]  /*91b0*/  STG.E.U8 desc[UR36][R8.64], R4 ;  /* 0x0000000408007986 */ /* 0x0001e2000c101124 */
[----:B------:R-:W-:Y:S05]  /*91c0*/  BRA `(.L_x_42159) ;  /* 0x00000004000c7947 */ /* 0x000fea0003800000 */
.L_x_42177:
        /* <DEDUP_REMOVED lines=17> */
.L_x_42184:
[----:B------:R-:W-:-:S04]  /*92e0*/  LOP3.LUT R3, R5, 0x80000000, RZ, 0xc0, !PT ;  /* 0x8000000005037812 */ /* 0x000fc800078ec0ff */
[----:B------:R-:W-:-:S04]  /*92f0*/  SHF.R.U32.HI R3, RZ, 0x18, R3 ;  /* 0x00000018ff037819 */ /* 0x000fc80000011603 */
[----:B------:R-:W-:-:S04]  /*9300*/  LOP3.LUT R0, R0, R3, RZ, 0xfc, !PT ;  /* 0x0000000300007212 */ /* 0x000fc800078efcff */
[----:B------:R-:W-:-:S07]  /*9310*/  PRMT R4, R0, 0x7610, R4 ;  /* 0x0000761000047816 */ /* 0x000fce0000000004 */
.L_x_42183:
[----:B------:R-:W-:Y:S05]  /*9320*/  BSYNC B0 ;  /* 0x0000000000007941 */ /* 0x000fea0003800000 */
.L_x_42182:
[----:B------:R0:W-:Y:S01]  /*9330*/  STG.E.U8 desc[UR36][R8.64], R4 ;  /* 0x0000000408007986 */ /* 0x0001e2000c101124 */
[----:B------:R-:W-:Y:S05]  /*9340*/  BRA `(.L_x_42159) ;  /* 0x0000000000ac7947 */ /* 0x000fea0003800000 */
.L_x_42176:
        /* <DEDUP_REMOVED lines=22> */
.L_x_42158:
        /* <DEDUP_REMOVED lines=16> */
.L_x_42187:
[----:B------:R-:W-:Y:S05]  /*95b0*/  BRA `(.L_x_42159) ;  /* 0x0000000000107947 */ /* 0x000fea0003800000 */
.L_x_42186:
[----:B------:R-:W-:-:S05]  /*95c0*/  IMAD.MOV.U32 R25, RZ, RZ, RZ ;  /* 0x000000ffff197224 */ /* 0x000fca00078e00ff */
[----:B------:R0:W-:Y:S01]  /*95d0*/  STG.E.64 desc[UR36][R8.64], R24 ;  /* 0x0000001808007986 */ /* 0x0001e2000c101b24 */
[----:B------:R-:W-:Y:S05]  /*95e0*/  BRA `(.L_x_42159) ;  /* 0x0000000000047947 */ /* 0x000fea0003800000 */
.L_x_42185:
[----:B------:R0:W-:Y:S02]  /*95f0*/  STG.E desc[UR36][R8.64], R24 ;  /* 0x0000001808007986 */ /* 0x0001e4000c101924 */
.L_x_42159:
        /* <DEDUP_REMOVED lines=23> */
.L_x_42191:
[----:B------:R0:W-:Y:S01]  /*9770*/  STG.E.U8 desc[UR36][R8.64], R22 ;  /* 0x0000001608007986 */ /* 0x0001e2000c101124 */
[----:B------:R-:W-:Y:S05]  /*9780*/  BRA `(.L_x_42193) ;  /* 0x0000000c00487947 */ /* 0x000fea0003800000 */
.L_x_42190:
        /* <DEDUP_REMOVED lines=9> */
.L_x_42195:
[----:B------:R0:W-:Y:S01]  /*9820*/  STG.E desc[UR36][R8.64], R22 ;  /* 0x0000001608007986 */ /* 0x0001e2000c101924 */
[----:B------:R-:W-:Y:S05]  /*9830*/  BRA `(.L_x_42193) ;  /* 0x0000000c001c7947 */ /* 0x000fea0003800000 */
.L_x_42194:
[----:B------:R0:W-:Y:S01]  /*9840*/  STG.E.U16 desc[UR36][R8.64], R22 ;  /* 0x0000001608007986 */ /* 0x0001e2000c101524 */
[----:B------:R-:W-:Y:S05]  /*9850*/  BRA `(.L_x_42193) ;  /* 0x0000000c00147947 */ /* 0x000fea0003800000 */
.L_x_42189:
        /* <DEDUP_REMOVED lines=9> */
.L_x_42197:
[----:B------:R-:W0:Y:S02]  /*98f0*/  I2F.S16 R0, R22 ;  /* 0x0000001600007306 */ /* 0x000e240000101400 */
[----:B0-----:R-:W-:-:S05]  /*9900*/  F2FP.F16.F32.PACK_AB R0, RZ, R0 ;  /* 0x00000000ff00723e */ /* 0x001fca00000000ff */
[----:B------:R4:W-:Y:S01]  /*9910*/  STG.E.U16 desc[UR36][R8.64], R0 ;  /* 0x0000000008007986 */ /* 0x0009e2000c101524 */
[----:B------:R-:W-:Y:S05]  /*9920*/  BRA `(.L_x_42193) ;  /* 0x0000000800e07947 */ /* 0x000fea0003800000 */
.L_x_42196:
        /* <DEDUP_REMOVED lines=10> */
.L_x_42199:
[----:B------:R-:W0:Y:S02]  /*99d0*/  I2F.S16 R22, R22 ;  /* 0x0000001600167306 */ /* 0x000e240000101400 */
[----:B0-----:R-:W-:-:S04]  /*99e0*/  F2FP.F16.F32.PACK_AB R3, RZ, R22 ;  /* 0x00000016ff03723e */ /* 0x001fc800000000ff */
[----:B------:R-:W-:-:S05]  /*99f0*/  PRMT R3, R3, 0x5410, RZ ;  /* 0x0000541003037816 */ /* 0x000fca00000000ff */
[----:B------:R2:W-:Y:S01]  /*9a00*/  STG.E desc[UR36][R8.64], R3 ;  /* 0x0000000308007986 */ /* 0x0005e2000c101924 */
[----:B------:R-:W-:Y:S05]  /*9a10*/  BRA `(.L_x_42193) ;  /* 0x0000000800a47947 */ /* 0x000fea0003800000 */
.L_x_42198:
[----:B------:R-:W0:Y:S02]  /*9a20*/  I2F.F64.S16 R22, R22 ;  /* 0x0000001600167312 */ /* 0x000e240000101c00 */
[----:B0-----:R0:W-:Y:S01]  /*9a30*/  STG.E.64 desc[UR36][R8.64], R22 ;  /* 0x0000001608007986 */ /* 0x0011e2000c101b24 */
[----:B------:R-:W-:Y:S05]  /*9a40*/  BRA `(.L_x_42193) ;  /* 0x0000000800987947 */ /* 0x000fea0003800000 */
.L_x_42188:
        /* <DEDUP_REMOVED lines=10> */
.L_x_42202:
[----:B------:R-:W0:Y:S01]  /*9af0*/  I2F.F64.S16 R4, R22 ;  /* 0x0000001600047312 */ /* 0x000e220000101c00 */
[----:B------:R-:W-:-:S05]  /*9b00*/  CS2R R6, SRZ ;  /* 0x0000000000067805 */ /* 0x000fca000001ff00 */
[----:B0-----:R0:W-:Y:S01]  /*9b10*/  STG.E.128 desc[UR36][R8.64], R4 ;  /* 0x0000000408007986 */ /* 0x0011e2000c101d24 */
[----:B------:R-:W-:Y:S05]  /*9b20*/  BRA `(.L_x_42193) ;  /* 0x0000000800607947 */ /* 0x000fea0003800000 */
.L_x_42201:
        /* <DEDUP_REMOVED lines=21> */
.L_x_42206:
[----:B------:R-:W-:Y:S05]  /*9c80*/  BSYNC B0 ;  /* 0x0000000000007941 */ /* 0x000fea0003800000 */
.L_x_42205:
[----:B------:R-:W-:-:S05]  /*9c90*/  LOP3.LUT R5, R0, R5, RZ, 0xfc, !PT ;  /* 0x0000000500057212 */ /* 0x000fca00078efcff */
[----:B------:R0:W-:Y:S01]  /*9ca0*/  STG.E.U8 desc[UR36][R8.64], R5 ;  /* 0x0000000508007986 */ /* 0x0001e2000c101124 */
[----:B------:R-:W-:Y:S05]  /*9cb0*/  BRA `(.L_x_42193) ;  /* 0x0000000400fc7947 */ /* 0x000fea0003800000 */
.L_x_42204:
        /* <DEDUP_REMOVED lines=13> */
.L_x_42208:
[----:B------:R-:W-:Y:S01]  /*9d90*/  IMAD.MOV.U32 R0, RZ, RZ, 0x7f ;  /* 0x0000007fff007424 */ /* 0x000fe200078e00ff */
[----:B------:R-:W-:-:S04]  /*9da0*/  ISETP.GT.U32.AND P0, PT, R3, 0x7f800000, PT ;  /* 0x7f8000000300780c */ /* 0x000fc80003f04070 */
[----:B------:R-:W-:-:S09]  /*9db0*/  SEL R0, R0, 0x7c, P0 ;  /* 0x0000007c00007807 */ /* 0x000fd20000000000 */
.L_x_42209:
[----:B------:R-:W-:Y:S05]  /*9dc0*/  BSYNC B0 ;  /* 0x0000000000007941 */ /* 0x000fea0003800000 */
.L_x_42207:
[----:B------:R-:W-:-:S04]  /*9dd0*/  LOP3.LUT R3, R5, 0x80000000, RZ, 0xc0, !PT ;  /* 0x8000000005037812 */ /* 0x000fc800078ec0ff */
[----:B------:R-:W-:-:S04]  /*9de0*/  SHF.R.U32.HI R3, RZ, 0x18, R3 ;  /* 0x00000018ff037819 */ /* 0x000fc80000011603 */
[----:B------:R-:W-:-:S05]  /*9df0*/  LOP3.LUT R3, R0, R3, RZ, 0xfc, !PT ;  /* 0x0000000300037212 */ /* 0x000fca00078efcff */
[----:B------:R0:W-:Y:S01]  /*9e00*/  STG.E.U8 desc[UR36][R8.64], R3 ;  /* 0x0000000308007986 */ /* 0x0001e2000c101124 */
[----:B------:R-:W-:Y:S05]  /*9e10*/  BRA `(.L_x_42193) ;  /* 0x0000000400a47947 */ /* 0x000fea0003800000 */
.L_x_42203:
[----:B------:R-:W0:Y:S02]  /*9e20*/  I2F.S16 R0, R22 ;  /* 0x0000001600007306 */ /* 0x000e240000101400 */
[----:B0-----:R-:W-:-:S05]  /*9e30*/  F2FP.BF16.F32.PACK_AB R0, RZ, R0 ;  /* 0x00000000ff00723e */ /* 0x001fca00000010ff */
[----:B------:R0:W-:Y:S01]  /*9e40*/  STG.E.U16 desc[UR36][R8.64], R0 ;  /* 0x0000000008007986 */ /* 0x0001e2000c101524 */
[----:B------:R-:W-:Y:S05]  /*9e50*/  BRA `(.L_x_42193) ;  /* 0x0000000400947947 */ /* 0x000fea0003800000 */
.L_x_42200:
        /* <DEDUP_REMOVED lines=10> */
.L_x_42212:
        /* <DEDUP_REMOVED lines=17> */
.L_x_42215:
[----:B------:R-:W-:-:S04]  /*a010*/  LOP3.LUT R3, R5, 0x80000000, RZ, 0xc0, !PT ;  /* 0x8000000005037812 */ /* 0x000fc800078ec0ff */
[----:B------:R-:W-:-:S04]  /*a020*/  SHF.R.U32.HI R3, RZ, 0x18, R3 ;  /* 0x00000018ff037819 */ /* 0x000fc80000011603 */
[----:B------:R-:W-:-:S04]  /*a030*/  LOP3.LUT R0, R0, R3, RZ, 0xfc, !PT ;  /* 0x0000000300007212 */ /* 0x000fc800078efcff */
[----:B------:R-:W-:-:S07]  /*a040*/  PRMT R4, R0, 0x7610, R4 ;  /* 0x0000761000047816 */ /* 0x000fce0000000004 */
.L_x_42214:
[----:B------:R-:W-:Y:S05]  /*a050*/  BSYNC B0 ;  /* 0x0000000000007941 */ /* 0x000fea0003800000 */
.L_x_42213:
[----:B------:R0:W-:Y:S01]  /*a060*/  STG.E.U8 desc[UR36][R8.64], R4 ;  /* 0x0000000408007986 */ /* 0x0001e2000c101124 */
[----:B------:R-:W-:Y:S05]  /*a070*/  BRA `(.L_x_42193) ;  /* 0x00000004000c7947 */ /* 0x000fea0003800000 */
.L_x_42211:
        /* <DEDUP_REMOVED lines=17> */
.L_x_42218:
[----:B------:R-:W-:-:S04]  /*a190*/  LOP3.LUT R3, R5, 0x80000000, RZ, 0xc0, !PT ;  /* 0x8000000005037812 */ /* 0x000fc800078ec0ff */
[----:B------:R-:W-:-:S04]  /*a1a0*/  SHF.R.U32.HI R3, RZ, 0x18, R3 ;  /* 0x00000018ff037819 */ /* 0x000fc80000011603 */
[----:B------:R-:W-:-:S04]  /*a1b0*/  LOP3.LUT R0, R0, R3, RZ, 0xfc, !PT ;  /* 0x0000000300007212 */ /* 0x000fc800078efcff */
[----:B------:R-:W-:-:S07]  /*a1c0*/  PRMT R4, R0, 0x7610, R4 ;  /* 0x0000761000047816 */ /* 0x000fce0000000004 */
.L_x_42217:
[----:B------:R-:W-:Y:S05]  /*a1d0*/  BSYNC B0 ;  /* 0x0000000000007941 */ /* 0x000fea0003800000 */
.L_x_42216:
[----:B------:R0:W-:Y:S01]  /*a1e0*/  STG.E.U8 desc[UR36][R8.64], R4 ;  /* 0x0000000408007986 */ /* 0x0001e2000c101124 */
[----:B------:R-:W-:Y:S05]  /*a1f0*/  BRA `(.L_x_42193) ;  /* 0x0000000000ac7947 */ /* 0x000fea0003800000 */
.L_x_42210:
        /* <DEDUP_REMOVED lines=22> */
.L_x_42192:
        /* <DEDUP_REMOVED lines=16> */
.L_x_42221:
[----:B------:R-:W-:Y:S05]  /*a460*/  BRA `(.L_x_42193) ;  /* 0x0000000000107947 */ /* 0x000fea0003800000 */
.L_x_42220:
[----:B------:R-:W-:-:S05]  /*a470*/  IMAD.MOV.U32 R23, RZ, RZ, RZ ;  /* 0x000000ffff177224 */ /* 0x000fca00078e00ff */
[----:B------:R0:W-:Y:S01]  /*a480*/  STG.E.64 desc[UR36][R8.64], R22 ;  /* 0x0000001608007986 */ /* 0x0001e2000c101b24 */
[----:B------:R-:W-:Y:S05]  /*a490*/  BRA `(.L_x_42193) ;  /* 0x0000000000047947 */ /* 0x000fea0003800000 */
.L_x_42219:
[----:B------:R0:W-:Y:S02]  /*a4a0*/  STG.E desc[UR36][R8.64], R22 ;  /* 0x0000001608007986 */ /* 0x0001e4000c101924 */
.L_x_42193:
[----:B------:R-:W-:-:S07]  /*a4b0*/  VIADD R27, R27, 0x80 ;  /* 0x000000801b1b7836 */ /* 0x000fce0000000000 */
.L_x_42153:
[----:B------:R-:W-:Y:S05]  /*a4c0*/  BSYNC B6 ;  /* 0x0000000000067941 */ /* 0x000fea0003800000 */
.L_x_42152:
        /* <DEDUP_REMOVED lines=21> */
.L_x_42225:
[----:B------:R-:W-:Y:S01]  /*a620*/  STG.E.U8 desc[UR36][R4.64], R18 ;  /* 0x0000001204007986 */ /* 0x000fe2000c101124 */
[----:B------:R-:W-:Y:S05]  /*a630*/  EXIT ;  /* 0x000000000000794d */ /* 0x000fea0003800000 */
.L_x_42224:
        /* <DEDUP_REMOVED lines=9> */
.L_x_42228:
[----:B------:R-:W-:Y:S01]  /*a6d0*/  STG.E desc[UR36][R4.64], R18 ;  /* 0x0000001204007986 */ /* 0x000fe2000c101924 */
[----:B------:R-:W-:Y:S05]  /*a6e0*/  EXIT ;  /* 0x000000000000794d */ /* 0x000fea0003800000 */
.L_x_42227:
[----:B------:R-:W-:Y:S01]  /*a6f0*/  STG.E.U16 desc[UR36][R4.64], R18 ;  /* 0x0000001204007986 */ /* 0x000fe2000c101524 */
[----:B------:R-:W-:Y:S05]  /*a700*/  EXIT ;  /* 0x000000000000794d */ /* 0x000fea0003800000 */
.L_x_42223:
        /* <DEDUP_REMOVED lines=9> */
.L_x_42230:
[----:B------:R-:W0:Y:S02]  /*a7a0*/  I2F.S16 R0, R18 ;  /* 0x0000001200007306 */ /* 0x000e240000101400 */
[----:B0-----:R-:W-:-:S05]  /*a7b0*/  F2FP.F16.F32.PACK_AB R0, RZ, R0 ;  /* 0x00000000ff00723e */ /* 0x001fca00000000ff */
[----:B------:R-:W-:Y:S01]  /*a7c0*/  STG.E.U16 desc[UR36][R4.64], R0 ;  /* 0x0000000004007986 */ /* 0x000fe2000c101524 */
[----:B------:R-:W-:Y:S05]  /*a7d0*/  EXIT ;  /* 0x000000000000794d */ /* 0x000fea0003800000 */
.L_x_42229:
        /* <DEDUP_REMOVED lines=10> */
.L_x_42232:
[----:B------:R-:W0:Y:S02]  /*a880*/  I2F.S16 R18, R18 ;  /* 0x0000001200127306 */ /* 0x000e240000101400 */
[----:B0-----:R-:W-:-:S04]  /*a890*/  F2FP.F16.F32.PACK_AB R3, RZ, R18 ;  /* 0x00000012ff03723e */ /* 0x001fc800000000ff */
[----:B------:R-:W-:-:S05]  /*a8a0*/  PRMT R3, R3, 0x5410, RZ ;  /* 0x0000541003037816 */ /* 0x000fca00000000ff */
[----:B------:R-:W-:Y:S01]  /*a8b0*/  STG.E desc[UR36][R4.64], R3 ;  /* 0x0000000304007986 */ /* 0x000fe2000c101924 */
[----:B------:R-:W-:Y:S05]  /*a8c0*/  EXIT ;  /* 0x000000000000794d */ /* 0x000fea0003800000 */
.L_x_42231:
[----:B------:R-:W0:Y:S02]  /*a8d0*/  I2F.F64.S16 R18, R18 ;  /* 0x0000001200127312 */ /* 0x000e240000101c00 */
[----:B0-----:R-:W-:Y:S01]  /*a8e0*/  STG.E.64 desc[UR36][R4.64], R18 ;  /* 0x0000001204007986 */ /* 0x001fe2000c101b24 */
[----:B------:R-:W-:Y:S05]  /*a8f0*/  EXIT ;  /* 0x000000000000794d */ /* 0x000fea0003800000 */
.L_x_42222:
        /* <DEDUP_REMOVED lines=10> */
.L_x_42235:
[----:B------:R-:W0:Y:S01]  /*a9a0*/  I2F.F64.S16 R8, R18 ;  /* 0x0000001200087312 */ /* 0x000e220000101c00 */
[----:B------:R-:W-:-:S05]  /*a9b0*/  CS2R R10, SRZ ;  /* 0x00000000000a7805 */ /* 0x000fca000001ff00 */
[----:B0-----:R-:W-:Y:S01]  /*a9c0*/  STG.E.128 desc[UR36][R4.64], R8 ;  /* 0x0000000804007986 */ /* 0x001fe2000c101d24 */
[----:B------:R-:W-:Y:S05]  /*a9d0*/  EXIT ;  /* 0x000000000000794d */ /* 0x000fea0003800000 */
.L_x_42234:
        /* <DEDUP_REMOVED lines=21> */
.L_x_42239:
[----:B------:R-:W-:Y:S05]  /*ab30*/  BSYNC B0 ;  /* 0x0000000000007941 */ /* 0x000fea0003800000 */
.L_x_42238:
[----:B------:R-:W-:-:S05]  /*ab40*/  LOP3.LUT R3, R0, R3, RZ, 0xfc, !PT ;  /* 0x0000000300037212 */ /* 0x000fca00078efcff */
[----:B------:R-:W-:Y:S01]  /*ab50*/  STG.E.U8 desc[UR36][R4.64], R3 ;  /* 0x0000000304007986 */ /* 0x000fe2000c101124 */
[----:B------:R-:W-:Y:S05]  /*ab60*/  EXIT ;  /* 0x000000000000794d */ /* 0x000fea0003800000 */
.L_x_42237:
        /* <DEDUP_REMOVED lines=13> */
.L_x_42241:
[----:B------:R-:W-:Y:S01]  /*ac40*/  IMAD.MOV.U32 R0, RZ, RZ, 0x7f ;  /* 0x0000007fff007424 */ /* 0x000fe200078e00ff */
[----:B------:R-:W-:-:S04]  /*ac50*/  ISETP.GT.U32.AND P0, PT, R2, 0x7f800000, PT ;  /* 0x7f8000000200780c */ /* 0x000fc80003f04070 */
[----:B------:R-:W-:-:S09]  /*ac60*/  SEL R0, R0, 0x7c, P0 ;  /* 0x0000007c00007807 */ /* 0x000fd20000000000 */
.L_x_42242:
[----:B------:R-:W-:Y:S05]  /*ac70*/  BSYNC B0 ;  /* 0x0000000000007941 */ /* 0x000fea0003800000 */
.L_x_42240:
[----:B------:R-:W-:-:S04]  /*ac80*/  LOP3.LUT R2, R3, 0x80000000, RZ, 0xc0, !PT ;  /* 0x8000000003027812 */ /* 0x000fc800078ec0ff */
[----:B------:R-:W-:-:S04]  /*ac90*/  SHF.R.U32.HI R3, RZ, 0x18, R2 ;  /* 0x00000018ff037819 */ /* 0x000fc80000011602 */
[----:B------:R-:W-:-:S05]  /*aca0*/  LOP3.LUT R3, R0, R3, RZ, 0xfc, !PT ;  /* 0x0000000300037212 */ /* 0x000fca00078efcff */
[----:B------:R-:W-:Y:S01]  /*acb0*/  STG.E.U8 desc[UR36][R4.64], R3 ;  /* 0x0000000304007986 */ /* 0x000fe2000c101124 */
[----:B------:R-:W-:Y:S05]  /*acc0*/  EXIT ;  /* 0x000000000000794d */ /* 0x000fea0003800000 */
.L_x_42236:
[----:B------:R-:W0:Y:S02]  /*acd0*/  I2F.S16 R0, R18 ;  /* 0x0000001200007306 */ /* 0x000e240000101400 */
[----:B0-----:R-:W-:-:S05]  /*ace0*/  F2FP.BF16.F32.PACK_AB R0, RZ, R0 ;  /* 0x00000000ff00723e */ /* 0x001fca00000010ff */
[----:B------:R-:W-:Y:S01]  /*acf0*/  STG.E.U16 desc[UR36][R4.64], R0 ;  /* 0x0000000004007986 */ /* 0x000fe2000c101524 */
[----:B------:R-:W-:Y:S05]  /*ad00*/  EXIT ;  /* 0x000000000000794d */ /* 0x000fea0003800000 */
.L_x_42233:
        /* <DEDUP_REMOVED lines=10> */
.L_x_42245:
        /* <DEDUP_REMOVED lines=17> */
.L_x_42248:
[----:B------:R-:W-:-:S04]  /*aec0*/  LOP3.LUT R2, R7, 0x80000000, RZ, 0xc0, !PT ;  /* 0x8000000007027812 */ /* 0x000fc800078ec0ff */
[----:B------:R-:W-:-:S04]  /*aed0*/  SHF.R.U32.HI R3, RZ, 0x18, R2 ;  /* 0x00000018ff037819 */ /* 0x000fc80000011602 */
[----:B------:R-:W-:-:S04]  /*aee0*/  LOP3.LUT R0, R0, R3, RZ, 0xfc, !PT ;  /* 0x0000000300007212 */ /* 0x000fc800078efcff */
[----:B------:R-:W-:-:S07]  /*aef0*/  PRMT R2, R0, 0x7610, R2 ;  /* 0x0000761000027816 */ /* 0x000fce0000000002 */
.L_x_42247:
[----:B------:R-:W-:Y:S05]  /*af00*/  BSYNC B0 ;  /* 0x0000000000007941 */ /* 0x000fea0003800000 */
.L_x_42246:
[----:B------:R-:W-:Y:S01]  /*af10*/  STG.E.U8 desc[UR36][R4.64], R2 ;  /* 0x0000000204007986 */ /* 0x000fe2000c101124 */
[----:B------:R-:W-:Y:S05]  /*af20*/  EXIT ;  /* 0x000000000000794d */ /* 0x000fea0003800000 */
.L_x_42244:
        /* <DEDUP_REMOVED lines=17> */
.L_x_42251:
[----:B------:R-:W-:-:S04]  /*b040*/  LOP3.LUT R2, R7, 0x80000000, RZ, 0xc0, !PT ;  /* 0x8000000007027812 */ /* 0x000fc800078ec0ff */
[----:B------:R-:W-:-:S04]  /*b050*/  SHF.R.U32.HI R3, RZ, 0x18, R2 ;  /* 0x00000018ff037819 */ /* 0x000fc80000011602 */
[----:B------:R-:W-:-:S04]  /*b060*/  LOP3.LUT R0, R0, R3, RZ, 0xfc, !PT ;  /* 0x0000000300007212 */ /* 0x000fc800078efcff */
[----:B------:R-:W-:-:S07]  /*b070*/  PRMT R2, R0, 0x7610, R2 ;  /* 0x0000761000027816 */ /* 0x000fce0000000002 */
.L_x_42250:
[----:B------:R-:W-:Y:S05]  /*b080*/  BSYNC B0 ;  /* 0x0000000000007941 */ /* 0x000fea0003800000 */
.L_x_42249:
[----:B------:R-:W-:Y:S01]  /*b090*/  STG.E.U8 desc[UR36][R4.64], R2 ;  /* 0x0000000204007986 */ /* 0x000fe2000c101124 */
[----:B------:R-:W-:Y:S05]  /*b0a0*/  EXIT ;  /* 0x000000000000794d */ /* 0x000fea0003800000 */
.L_x_42243:
        /* <DEDUP_REMOVED lines=22> */
.L_x_42226:
        /* <DEDUP_REMOVED lines=16> */
.L_x_42254:
[----:B------:R-:W-:Y:S05]  /*b310*/  EXIT ;  /* 0x000000000000794d */ /* 0x000fea0003800000 */
.L_x_42253:
[----:B------:R-:W-:-:S05]  /*b320*/  IMAD.MOV.U32 R19, RZ, RZ, RZ ;  /* 0x000000ffff137224 */ /* 0x000fca00078e00ff */
[----:B------:R-:W-:Y:S01]  /*b330*/  STG.E.64 desc[UR36][R4.64], R18 ;  /* 0x0000001204007986 */ /* 0x000fe2000c101b24 */
[----:B------:R-:W-:Y:S05]  /*b340*/  EXIT ;  /* 0x000000000000794d */ /* 0x000fea0003800000 */
.L_x_42252:
[----:B------:R-:W-:Y:S01]  /*b350*/  STG.E desc[UR36][R4.64], R18 ;  /* 0x0000001204007986 */ /* 0x000fe2000c101924 */
[----:B------:R-:W-:Y:S05]  /*b360*/  EXIT ;  /* 0x000000000000794d */ /* 0x000fea0003800000 */
.L_x_42255:
        /* <DEDUP_REMOVED lines=9> */
.L_x_44149:


//--------------------- .text._ZN2at6native18elementwise_kernelILi128ELi4EZNS0_22gpu_kernel_impl_nocastINS0_13BinaryFunctorIaabZZZNS0_23logical_and_kernel_cudaERNS_14TensorIteratorEENKUlvE0_clEvENKUlvE0_clEvEUlaaE_EEEEvRNS_18TensorIteratorBaseERKT_EUliE_EEviT1_ --------------------------
	.section	.text._ZN2at6native18elementwise_kernelILi128ELi4EZNS0_22gpu_kernel_impl_nocastINS0_13BinaryFunctorIaabZZZNS0_23logical_and_kernel_cudaERNS_14TensorIteratorEENKUlvE0_clEvENKUlvE0_clEvEUlaaE_EEEEvRNS_18TensorIteratorBaseERKT_EUliE_EEviT1_,"ax",@progbits
	.align	128
        .global         _ZN2at6native18elementwise_kernelILi128ELi4EZNS0_22gpu_kernel_impl_nocastINS0_13BinaryFunctorIaabZZZNS0_23logical_and_kernel_cudaERNS_14TensorIteratorEENKUlvE0_clEvENKUlvE0_clEvEUlaaE_EEEEvRNS_18TensorIteratorBaseERKT_EUliE_EEviT1_
        .type           _ZN2at6native18elementwise_kernelILi128ELi4EZNS0_22gpu_kernel_impl_nocastINS0_13BinaryFunctorIaabZZZNS0_23logical_and_kernel_cudaERNS_14TensorIteratorEENKUlvE0_clEvENKUlvE0_clEvEUlaaE_EEEEvRNS_18TensorIteratorBaseERKT_EUliE_EEviT1_,@function
        .size           _ZN2at6native18elementwise_kernelILi128ELi4EZNS0_22gpu_kernel_impl_nocastINS0_13BinaryFunctorIaabZZZNS0_23logical_and_kernel_cudaERNS_14TensorIteratorEENKUlvE0_clEvENKUlvE0_clEvEUlaaE_EEEEvRNS_18TensorIteratorBaseERKT_EUliE_EEviT1_,(.L_x_44150 - _ZN2at6native18elementwise_kernelILi128ELi4EZNS0_22gpu_kernel_impl_nocastINS0_13BinaryFunctorIaabZZZNS0_23logical_and_kernel_cudaERNS_14TensorIteratorEENKUlvE0_clEvENKUlvE0_clEvEUlaaE_EEEEvRNS_18TensorIteratorBaseERKT_EUliE_EEviT1_)
        .other          _ZN2at6native18elementwise_kernelILi128ELi4EZNS0_22gpu_kernel_impl_nocastINS0_13BinaryFunctorIaabZZZNS0_23logical_and_kernel_cudaERNS_14TensorIteratorEENKUlvE0_clEvENKUlvE0_clEvEUlaaE_EEEEvRNS_18TensorIteratorBaseERKT_EUliE_EEviT1_,@"STO_CUDA_ENTRY STV_DEFAULT"
_ZN2at6native18elementwise_kernelILi128ELi4EZNS0_22gpu_kernel_impl_nocastINS0_13BinaryFunctorIaabZZZNS0_23logical_and_kernel_cudaERNS_14TensorIteratorEENKUlvE0_clEvENKUlvE0_clEvEUlaaE_EEEEvRNS_18TensorIteratorBaseERKT_EUliE_EEviT1_:
.text._ZN2at6native18elementwise_kernelILi128ELi4EZNS0_22gpu_kernel_impl_nocastINS0_13BinaryFunctorIaabZZZNS0_23logical_and_kernel_cudaERNS_14TensorIteratorEENKUlvE0_clEvENKUlvE0_clEvEUlaaE_EEEEvRNS_18TensorIteratorBaseERKT_EUliE_EEviT1_:
        /* <DEDUP_REMOVED lines=363> */
.L_x_42258:
        /* <DEDUP_REMOVED lines=16> */
.L_x_42257:
[----:B------:R-:W-:Y:S05]  /*17b0*/  BSYNC B0 ;  /* 0x0000000000007941 */ /* 0x000fea0003800000 */
.L_x_42256:
        /* <DEDUP_REMOVED lines=356> */
.L_x_42261:
        /* <DEDUP_REMOVED lines=371> */
.L_x_42262:
        /* <DEDUP_REMOVED lines=16> */
.L_x_42260:
[----:B------:R-:W-:Y:S05]  /*4630*/  BSYNC B0 ;  /* 0x0000000000007941 */ /* 0x000fea0003800000 */
.L_x_42259:
        /* <DEDUP_REMOVED lines=355> */
.L_x_42263:
        /* <DEDUP_REMOVED lines=16> */
.L_x_42264:
        /* <DEDUP_REMOVED lines=9> */
.L_x_44150:


//--------------------- .text._ZN2at6native27unrolled_elementwise_kernelINS0_13BinaryFunctorIaabZZZNS0_23logical_and_kernel_cudaERNS_14TensorIteratorEENKUlvE0_clEvENKUlvE0_clEvEUlaaE_EESt5arrayIPcLm3EELi4E23TrivialOffsetCalculatorILi2EjESC_ILi1EjENS0_6memory15LoadWithoutCastENSF_16StoreWithoutCastEEEviT_T0_T2_T3_T4_T5_ --------------------------
	.section	.text._ZN2at6native27unrolled_elementwise_kernelINS0_13BinaryFunctorIaabZZZNS0_23logical_and_kernel_cudaERNS_14TensorIteratorEENKUlvE0_clEvENKUlvE0_clEvEUlaaE_EESt5arrayIPcLm3EELi4E23TrivialOffsetCalculatorILi2EjESC_ILi1EjENS0_6memory15LoadWithoutCastENSF_16StoreWithoutCastEEEviT_T0_T2_T3_T4_T5_,"ax",@progbits
	.align	128
        .global         _ZN2at6native27unrolled_elementwise_kernelINS0_13BinaryFunctorIaabZZZNS0_23logical_and_kernel_cudaERNS_14TensorIteratorEENKUlvE0_clEvENKUlvE0_clEvEUlaaE_EESt5arrayIPcLm3EELi4E23TrivialOffsetCalculatorILi2EjESC_ILi1EjENS0_6memory15LoadWithoutCastENSF_16StoreWithoutCastEEEviT_T0_T2_T3_T4_T5_
        .type           _ZN2at6native27unrolled_elementwise_kernelINS0_13BinaryFunctorIaabZZZNS0_23logical_and_kernel_cudaERNS_14TensorIteratorEENKUlvE0_clEvENKUlvE0_clEvEUlaaE_EESt5arrayIPcLm3EELi4E23TrivialOffsetCalculatorILi2EjESC_ILi1EjENS0_6memory15LoadWithoutCastENSF_16StoreWithoutCastEEEviT_T0_T2_T3_T4_T5_,@function
        .size           _ZN2at6native27unrolled_elementwise_kernelINS0_13BinaryFunctorIaabZZZNS0_23logical_and_kernel_cudaERNS_14TensorIteratorEENKUlvE0_clEvENKUlvE0_clEvEUlaaE_EESt5arrayIPcLm3EELi4E23TrivialOffsetCalculatorILi2EjESC_ILi1EjENS0_6memory15LoadWithoutCastENSF_16StoreWithoutCastEEEviT_T0_T2_T3_T4_T5_,(.L_x_44151 - _ZN2at6native27unrolled_elementwise_kernelINS0_13BinaryFunctorIaabZZZNS0_23logical_and_kernel_cudaERNS_14TensorIteratorEENKUlvE0_clEvENKUlvE0_clEvEUlaaE_EESt5arrayIPcLm3EELi4E23TrivialOffsetCalculatorILi2EjESC_ILi1EjENS0_6memory15LoadWithoutCastENSF_16StoreWithoutCastEEEviT_T0_T2_T3_T4_T5_)
        .other          _ZN2at6native27unrolled_elementwise_kernelINS0_13BinaryFunctorIaabZZZNS0_23logical_and_kernel_cudaERNS_14TensorIteratorEENKUlvE0_clEvENKUlvE0_clEvEUlaaE_EESt5arrayIPcLm3EELi4E23TrivialOffsetCalculatorILi2EjESC_ILi1EjENS0_6memory15LoadWithoutCastENSF_16StoreWithoutCastEEEviT_T0_T2_T3_T4_T5_,@"STO_CUDA_ENTRY STV_DEFAULT"
_ZN2at6native27unrolled_elementwise_kernelINS0_13BinaryFunctorIaabZZZNS0_23logical_and_kernel_cudaERNS_14TensorIteratorEENKUlvE0_clEvENKUlvE0_clEvEUlaaE_EESt5arrayIPcLm3EELi4E23TrivialOffsetCalculatorILi2EjESC_ILi1EjENS0_6memory15LoadWithoutCastENSF_16StoreWithoutCastEEEviT_T0_T2_T3_T4_T5_:
.text._ZN2at6native27unrolled_elementwise_kernelINS0_13BinaryFunctorIaabZZZNS0_23logical_and_kernel_cudaERNS_14TensorIteratorEENKUlvE0_clEvENKUlvE0_clEvEUlaaE_EESt5arrayIPcLm3EELi4E23TrivialOffsetCalculatorILi2EjESC_ILi1EjENS0_6memory15LoadWithoutCastENSF_16StoreWithoutCastEEEviT_T0_T2_T3_T4_T5_:
        /* <DEDUP_REMOVED lines=91> */
.L_x_42266:
[----:B------:R-:W-:Y:S05]  /*05b0*/  BSYNC B0 ;  /* 0x0000000000007941 */ /* 0x000fea0003800000 */
.L_x_42265:
        /* <DEDUP_REMOVED lines=12> */
.L_x_42267:
        /* <DEDUP_REMOVED lines=16> */
.L_x_44151:


//--------------------- .text._ZN2at6native29vectorized_elementwise_kernelILi2ENS0_13BinaryFunctorIaabZZZNS0_23logical_and_kernel_cudaERNS_14TensorIteratorEENKUlvE0_clEvENKUlvE0_clEvEUlaaE_EESt5arrayIPcLm3EEEEviT0_T1_ --------------------------
	.section	.text._ZN2at6native29vectorized_elementwise_kernelILi2ENS0_13BinaryFunctorIaabZZZNS0_23logical_and_kernel_cudaERNS_14TensorIteratorEENKUlvE0_clEvENKUlvE0_clEvEUlaaE_EESt5arrayIPcLm3EEEEviT0_T1_,"ax",@progbits
	.align	128
        .global         _ZN2at6native29vectorized_elementwise_kernelILi2ENS0_13BinaryFunctorIaabZZZNS0_23logical_and_kernel_cudaERNS_14TensorIteratorEENKUlvE0_clEvENKUlvE0_clEvEUlaaE_EESt5arrayIPcLm3EEEEviT0_T1_
        .type           _ZN2at6native29vectorized_elementwise_kernelILi2ENS0_13BinaryFunctorIaabZZZNS0_23logical_and_kernel_cudaERNS_14TensorIteratorEENKUlvE0_clEvENKUlvE0_clEvEUlaaE_EESt5arrayIPcLm3EEEEviT0_T1_,@function
        .size           _ZN2at6native29vectorized_elementwise_kernelILi2ENS0_13BinaryFunctorIaabZZZNS0_23logical_and_kernel_cudaERNS_14TensorIteratorEENKUlvE0_clEvENKUlvE0_clEvEUlaaE_EESt5arrayIPcLm3EEEEviT0_T1_,(.L_x_44152 - _ZN2at6native29vectorized_elementwise_kernelILi2ENS0_13BinaryFunctorIaabZZZNS0_23logical_and_kernel_cudaERNS_14TensorIteratorEENKUlvE0_clEvENKUlvE0_clEvEUlaaE_EESt5arrayIPcLm3EEEEviT0_T1_)
        .other          _ZN2at6native29vectorized_elementwise_kernelILi2ENS0_13BinaryFunctorIaabZZZNS0_23logical_and_kernel_cudaERNS_14TensorIteratorEENKUlvE0_clEvENKUlvE0_clEvEUlaaE_EESt5arrayIPcLm3EEEEviT0_T1_,@"STO_CUDA_ENTRY STV_DEFAULT"
_ZN2at6native29vectorized_elementwise_kernelILi2ENS0_13BinaryFunctorIaabZZZNS0_23logical_and_kernel_cudaERNS_14TensorIteratorEENKUlvE0_clEvENKUlvE0_clEvEUlaaE_EESt5arrayIPcLm3EEEEviT0_T1_:
.text._ZN2at6native29vectorized_elementwise_kernelILi2ENS0_13BinaryFunctorIaabZZZNS0_23logical_and_kernel_cudaERNS_14TensorIteratorEENKUlvE0_clEvENKUlvE0_clEvEUlaaE_EESt5arrayIPcLm3EEEEviT0_T1_:
        /* <DEDUP_REMOVED lines=85> */
.L_x_42268:
        /* <DEDUP_REMOVED lines=159> */
.L_x_42271:
        /* <DEDUP_REMOVED lines=8> */
.L_x_42272:
        /* <DEDUP_REMOVED lines=8> */
.L_x_42273:
        /* <DEDUP_REMOVED lines=9> */
.L_x_42274:
[----:B------:R-:W-:Y:S05]  /*10d0*/  BSYNC B1 ;  /* 0x0000000000017941 */ /* 0x000fea0003800000 */
.L_x_42270:
[----:B------:R-:W-:-:S13]  /*10e0*/  ISETP.GE.AND P0, PT, R2, R3, PT ;  /* 0x000000030200720c */ /* 0x000fda0003f06270 */
[----:B0-----:R-:W0:Y:S01]  /*10f0*/  @!P0 LDC.64 R6, c[0x0][0x218] ;  /* 0x00008600ff068b82 */ /* 0x001e220000000a00 */
[C---:B-12---:R-:W-:Y:S02]  /*1100*/  @!P0 VIADD R5, R2.reuse, UR4 ;  /* 0x0000000402058c36 */ /* 0x046fe40008000000 */
[----:B------:R-:W-:-:S03]  /*1110*/  @!P0 VIADD R2, R2, 0x80 ;  /* 0x0000008002028836 */ /* 0x000fc60000000000 */
[----:B0-----:R-:W-:-:S05]  /*1120*/  @!P0 IADD3 R4, P1, R5, R6, RZ ;  /* 0x0000000605048210 */ /* 0x001fca0007f3e0ff */
[----:B------:R-:W-:-:S05]  /*1130*/  @!P0 IMAD.X R5, RZ, RZ, R7, P1 ;  /* 0x000000ffff058224 */ /* 0x000fca00008e0607 */
[----:B------:R2:W-:Y:S03]  /*1140*/  @!P0 STG.E.U8 desc[UR10][R4.64], R17 ;  /* 0x0000001104008986 */ /* 0x0005e6000c10110a */
.L_x_42275:
[----:B------:R-:W-:Y:S05]  /*1150*/  BSYNC B0 ;  /* 0x0000000000007941 */ /* 0x000fea0003800000 */
.L_x_42269:
        /* <DEDUP_REMOVED lines=10> */
.L_x_42276:
        /* <DEDUP_REMOVED lines=16> */
.L_x_44152:


//--------------------- .text._ZN2at6native29vectorized_elementwise_kernelILi4ENS0_13BinaryFunctorIaabZZZNS0_23logical_and_kernel_cudaERNS_14TensorIteratorEENKUlvE0_clEvENKUlvE0_clEvEUlaaE_EESt5arrayIPcLm3EEEEviT0_T1_ --------------------------
	.section	.text._ZN2at6native29vectorized_elementwise_kernelILi4ENS0_13BinaryFunctorIaabZZZNS0_23logical_and_kernel_cudaERNS_14TensorIteratorEENKUlvE0_clEvENKUlvE0_clEvEUlaaE_EESt5arrayIPcLm3EEEEviT0_T1_,"ax",@progbits
	.align	128
        .global         _ZN2at6native29vectorized_elementwise_kernelILi4ENS0_13BinaryFunctorIaabZZZNS0_23logical_and_kernel_cudaERNS_14TensorIteratorEENKUlvE0_clEvENKUlvE0_clEvEUlaaE_EESt5arrayIPcLm3EEEEviT0_T1_
        .type           _ZN2at6native29vectorized_elementwise_kernelILi4ENS0_13BinaryFunctorIaabZZZNS0_23logical_and_kernel_cudaERNS_14TensorIteratorEENKUlvE0_clEvENKUlvE0_clEvEUlaaE_EESt5arrayIPcLm3EEEEviT0_T1_,@function
        .size           _ZN2at6native29vectorized_elementwise_kernelILi4ENS0_13BinaryFunctorIaabZZZNS0_23logical_and_kernel_cudaERNS_14TensorIteratorEENKUlvE0_clEvENKUlvE0_clEvEUlaaE_EESt5arrayIPcLm3EEEEviT0_T1_,(.L_x_44153 - _ZN2at6native29vectorized_elementwise_kernelILi4ENS0_13BinaryFunctorIaabZZZNS0_23logical_and_kernel_cudaERNS_14TensorIteratorEENKUlvE0_clEvENKUlvE0_clEvEUlaaE_EESt5arrayIPcLm3EEEEviT0_T1_)
        .other          _ZN2at6native29vectorized_elementwise_kernelILi4ENS0_13BinaryFunctorIaabZZZNS0_23logical_and_kernel_cudaERNS_14TensorIteratorEENKUlvE0_clEvENKUlvE0_clEvEUlaaE_EESt5arrayIPcLm3EEEEviT0_T1_,@"STO_CUDA_ENTRY STV_DEFAULT"
_ZN2at6native29vectorized_elementwise_kernelILi4ENS0_13BinaryFunctorIaabZZZNS0_23logical_and_kernel_cudaERNS_14TensorIteratorEENKUlvE0_clEvENKUlvE0_clEvEUlaaE_EESt5arrayIPcLm3EEEEviT0_T1_:
.text._ZN2at6native29vectorized_elementwise_kernelILi4ENS0_13BinaryFunctorIaabZZZNS0_23logical_and_kernel_cudaERNS_14TensorIteratorEENKUlvE0_clEvENKUlvE0_clEvEUlaaE_EESt5arrayIPcLm3EEEEviT0_T1_:
        /* <DEDUP_REMOVED lines=81> */
.L_x_42277:
        /* <DEDUP_REMOVED lines=159> */
.L_x_42280:
        /* <DEDUP_REMOVED lines=8> */
.L_x_42281:
        /* <DEDUP_REMOVED lines=8> */
.L_x_42282:
        /* <DEDUP_REMOVED lines=9> */
.L_x_42283:
[----:B------:R-:W-:Y:S05]  /*1090*/  BSYNC B1 ;  /* 0x0000000000017941 */ /* 0x000fea0003800000 */
.L_x_42279:
[----:B------:R-:W-:-:S13]  /*10a0*/  ISETP.GE.AND P0, PT, R2, R3, PT ;  /* 0x000000030200720c */ /* 0x000fda0003f06270 */
[----:B0-----:R-:W0:Y:S01]  /*10b0*/  @!P0 LDC.64 R6, c[0x0][0x218] ;  /* 0x00008600ff068b82 */ /* 0x001e220000000a00 */
[C---:B-12---:R-:W-:Y:S02]  /*10c0*/  @!P0 VIADD R5, R2.reuse, UR4 ;  /* 0x0000000402058c36 */ /* 0x046fe40008000000 */
[----:B------:R-:W-:-:S03]  /*10d0*/  @!P0 VIADD R2, R2, 0x80 ;  /* 0x0000008002028836 */ /* 0x000fc60000000000 */
[----:B0-----:R-:W-:-:S05]  /*10e0*/  @!P0 IADD3 R4, P1, R5, R6, RZ ;  /* 0x0000000605048210 */ /* 0x001fca0007f3e0ff */
[----:B------:R-:W-:-:S05]  /*10f0*/  @!P0 IMAD.X R5, RZ, RZ, R7, P1 ;  /* 0x000000ffff058224 */ /* 0x000fca00008e0607 */
[----:B------:R2:W-:Y:S03]  /*1100*/  @!P0 STG.E.U8 desc[UR10][R4.64], R17 ;  /* 0x0000001104008986 */ /* 0x0005e6000c10110a */
.L_x_42284:
[----:B------:R-:W-:Y:S05]  /*1110*/  BSYNC B0 ;  /* 0x0000000000007941 */ /* 0x000fea0003800000 */
.L_x_42278:
        /* <DEDUP_REMOVED lines=10> */
.L_x_42285:
        /* <DEDUP_REMOVED lines=12> */
.L_x_44153:


//--------------------- .text._ZN2at6native29vectorized_elementwise_kernelILi8ENS0_13BinaryFunctorIaabZZZNS0_23logical_and_kernel_cudaERNS_14TensorIteratorEENKUlvE0_clEvENKUlvE0_clEvEUlaaE_EESt5arrayIPcLm3EEEEviT0_T1_ --------------------------
	.section	.text._ZN2at6native29vectorized_elementwise_kernelILi8ENS0_13BinaryFunctorIaabZZZNS0_23logical_and_kernel_cudaERNS_14TensorIteratorEENKUlvE0_clEvENKUlvE0_clEvEUlaaE_EESt5arrayIPcLm3EEEEviT0_T1_,"ax",@progbits
	.align	128
        .global         _ZN2at6native29vectorized_elementwise_kernelILi8ENS0_13BinaryFunctorIaabZZZNS0_23logical_and_kernel_cudaERNS_14TensorIteratorEENKUlvE0_clEvENKUlvE0_clEvEUlaaE_EESt5arrayIPcLm3EEEEviT0_T1_
        .type           _ZN2at6native29vectorized_elementwise_kernelILi8ENS0_13BinaryFunctorIaabZZZNS0_23logical_and_kernel_cudaERNS_14TensorIteratorEENKUlvE0_clEvENKUlvE0_clEvEUlaaE_EESt5arrayIPcLm3EEEEviT0_T1_,@function
        .size           _ZN2at6native29vectorized_elementwise_kernelILi8ENS0_13BinaryFunctorIaabZZZNS0_23logical_and_kernel_cudaERNS_14TensorIteratorEENKUlvE0_clEvENKUlvE0_clEvEUlaaE_EESt5arrayIPcLm3EEEEviT0_T1_,(.L_x_44154 - _ZN2at6native29vectorized_elementwise_kernelILi8ENS0_13BinaryFunctorIaabZZZNS0_23logical_and_kernel_cudaERNS_14TensorIteratorEENKUlvE0_clEvENKUlvE0_clEvEUlaaE_EESt5arrayIPcLm3EEEEviT0_T1_)
        .other          _ZN2at6native29vectorized_elementwise_kernelILi8ENS0_13BinaryFunctorIaabZZZNS0_23logical_and_kernel_cudaERNS_14TensorIteratorEENKUlvE0_clEvENKUlvE0_clEvEUlaaE_EESt5arrayIPcLm3EEEEviT0_T1_,@"STO_CUDA_ENTRY STV_DEFAULT"
_ZN2at6native29vectorized_elementwise_kernelILi8ENS0_13BinaryFunctorIaabZZZNS0_23logical_and_kernel_cudaERNS_14TensorIteratorEENKUlvE0_clEvENKUlvE0_clEvEUlaaE_EESt5arrayIPcLm3EEEEviT0_T1_:
.text._ZN2at6native29vectorized_elementwise_kernelILi8ENS0_13BinaryFunctorIaabZZZNS0_23logical_and_kernel_cudaERNS_14TensorIteratorEENKUlvE0_clEvENKUlvE0_clEvEUlaaE_EESt5arrayIPcLm3EEEEviT0_T1_:
        /* <DEDUP_REMOVED lines=99> */
.L_x_42286:
        /* <DEDUP_REMOVED lines=159> */
.L_x_42289:
        /* <DEDUP_REMOVED lines=8> */
.L_x_42290:
        /* <DEDUP_REMOVED lines=8> */
.L_x_42291:
        /* <DEDUP_REMOVED lines=9> */
.L_x_42292:
[----:B------:R-:W-:Y:S05]  /*11b0*/  BSYNC B1 ;  /* 0x0000000000017941 */ /* 0x000fea0003800000 */
.L_x_42288:
[----:B------:R-:W-:-:S13]  /*11c0*/  ISETP.GE.AND P0, PT, R2, R3, PT ;  /* 0x000000030200720c */ /* 0x000fda0003f06270 */
[----:B0-----:R-:W0:Y:S01]  /*11d0*/  @!P0 LDC.64 R6, c[0x0][0x218] ;  /* 0x00008600ff068b82 */ /* 0x001e220000000a00 */
[C---:B-12---:R-:W-:Y:S02]  /*11e0*/  @!P0 VIADD R5, R2.reuse, UR4 ;  /* 0x0000000402058c36 */ /* 0x046fe40008000000 */
[----:B------:R-:W-:-:S03]  /*11f0*/  @!P0 VIADD R2, R2, 0x80 ;  /* 0x0000008002028836 */ /* 0x000fc60000000000 */
[----:B0-----:R-:W-:-:S05]  /*1200*/  @!P0 IADD3 R4, P1, R5, R6, RZ ;  /* 0x0000000605048210 */ /* 0x001fca0007f3e0ff */
[----:B------:R-:W-:-:S05]  /*1210*/  @!P0 IMAD.X R5, RZ, RZ, R7, P1 ;  /* 0x000000ffff058224 */ /* 0x000fca00008e0607 */
[----:B------:R2:W-:Y:S03]  /*1220*/  @!P0 STG.E.U8 desc[UR10][R4.64], R17 ;  /* 0x0000001104008986 */ /* 0x0005e6000c10110a */
.L_x_42293:
[----:B------:R-:W-:Y:S05]  /*1230*/  BSYNC B0 ;  /* 0x0000000000007941 */ /* 0x000fea0003800000 */
.L_x_42287:
        /* <DEDUP_REMOVED lines=10> */
.L_x_42294:
        /* <DEDUP_REMOVED lines=10> */
.L_x_44154:


//--------------------- .text._ZN2at6native18elementwise_kernelILi128ELi4EZNS0_15gpu_kernel_implINS0_13AUnaryFunctorIhhbZZZNS0_23logical_and_kernel_cudaERNS_14TensorIteratorEENKUlvE0_clEvENKUlvE_clEvEUlhhE_EEEEvRNS_18TensorIteratorBaseERKT_EUliE_EEviT1_ --------------------------
	.section	.text._ZN2at6native18elementwise_kernelILi128ELi4EZNS0_15gpu_kernel_implINS0_13AUnaryFunctorIhhbZZZNS0_23logical_and_kernel_cudaERNS_14TensorIteratorEENKUlvE0_clEvENKUlvE_clEvEUlhhE_EEEEvRNS_18TensorIteratorBaseERKT_EUliE_EEviT1_,"ax",@progbits
	.align	128
        .global         _ZN2at6native18elementwise_kernelILi128ELi4EZNS0_15gpu_kernel_implINS0_13AUnaryFunctorIhhbZZZNS0_23logical_and_kernel_cudaERNS_14TensorIteratorEENKUlvE0_clEvENKUlvE_clEvEUlhhE_EEEEvRNS_18TensorIteratorBaseERKT_EUliE_EEviT1_
        .type           _ZN2at6native18elementwise_kernelILi128ELi4EZNS0_15gpu_kernel_implINS0_13AUnaryFunctorIhhbZZZNS0_23logical_and_kernel_cudaERNS_14TensorIteratorEENKUlvE0_clEvENKUlvE_clEvEUlhhE_EEEEvRNS_18TensorIteratorBaseERKT_EUliE_EEviT1_,@function
        .size           _ZN2at6native18elementwise_kernelILi128ELi4EZNS0_15gpu_kernel_implINS0_13AUnaryFunctorIhhbZZZNS0_23logical_and_kernel_cudaERNS_14TensorIteratorEENKUlvE0_clEvENKUlvE_clEvEUlhhE_EEEEvRNS_18TensorIteratorBaseERKT_EUliE_EEviT1_,(.L_x_44155 - _ZN2at6native18elementwise_kernelILi128ELi4EZNS0_15gpu_kernel_implINS0_13AUnaryFunctorIhhbZZZNS0_23logical_and_kernel_cudaERNS_14TensorIteratorEENKUlvE0_clEvENKUlvE_clEvEUlhhE_EEEEvRNS_18TensorIteratorBaseERKT_EUliE_EEviT1_)
        .other          _ZN2at6native18elementwise_kernelILi128ELi4EZNS0_15gpu_kernel_implINS0_13AUnaryFunctorIhhbZZZNS0_23logical_and_kernel_cudaERNS_14TensorIteratorEENKUlvE0_clEvENKUlvE_clEvEUlhhE_EEEEvRNS_18TensorIteratorBaseERKT_EUliE_EEviT1_,@"STO_CUDA_ENTRY STV_DEFAULT"
_ZN2at6native18elementwise_kernelILi128ELi4EZNS0_15gpu_kernel_implINS0_13AUnaryFunctorIhhbZZZNS0_23logical_and_kernel_cudaERNS_14TensorIteratorEENKUlvE0_clEvENKUlvE_clEvEUlhhE_EEEEvRNS_18TensorIteratorBaseERKT_EUliE_EEviT1_:
.text._ZN2at6native18elementwise_kernelILi128ELi4EZNS0_15gpu_kernel_implINS0_13AUnaryFunctorIhhbZZZNS0_23logical_and_kernel_cudaERNS_14TensorIteratorEENKUlvE0_clEvENKUlvE_clEvEUlhhE_EEEEvRNS_18TensorIteratorBaseERKT_EUliE_EEviT1_:
        /* <DEDUP_REMOVED lines=314> */
.L_x_42297:
        /* <DEDUP_REMOVED lines=20> */
.L_x_42301:
[----:B------:R0:W5:Y:S01]  /*14e0*/  LDG.E.U8 R0, desc[UR36][R4.64] ;  /* 0x0000002404007981 */ /* 0x000162000c1e1100 */
[----:B------:R-:W-:Y:S05]  /*14f0*/  BRA `(.L_x_42303) ;  /* 0x0000000c00647947 */ /* 0x000fea0003800000 */
.L_x_42300:
        /* <DEDUP_REMOVED lines=8> */
.L_x_42305:
[----:B------:R3:W5:Y:S01]  /*1580*/  LDG.E.U8 R0, desc[UR36][R4.64] ;  /* 0x0000002404007981 */ /* 0x000762000c1e1100 */
[----:B------:R-:W-:Y:S05]  /*1590*/  BRA `(.L_x_42303) ;  /* 0x0000000c003c7947 */ /* 0x000fea0003800000 */
.L_x_42304:
[----:B------:R0:W5:Y:S01]  /*15a0*/  LDG.E.U16 R0, desc[UR36][R4.64] ;  /* 0x0000002404007981 */ /* 0x000162000c1e1500 */
[----:B------:R-:W-:Y:S05]  /*15b0*/  BRA `(.L_x_42303) ;  /* 0x0000000c00347947 */ /* 0x000fea0003800000 */
.L_x_42299:
        /* <DEDUP_REMOVED lines=10> */
.L_x_42307:
[----:B------:R-:W2:Y:S02]  /*1660*/  LDG.E.U16 R2, desc[UR36][R4.64] ;  /* 0x0000002404027981 */ /* 0x000ea4000c1e1500 */
[----:B--2---:R-:W-:-:S06]  /*1670*/  HADD2.F32 R2, -RZ, R2.H0_H0 ;  /* 0x20000002ff027230 */ /* 0x004fcc0000004100 */
[----:B------:R-:W0:Y:S02]  /*1680*/  F2I.S64.TRUNC R2, R2 ;  /* 0x0000000200027311 */ /* 0x000e24000020d900 */
[----:B0-----:R-:W-:Y:S01]  /*1690*/  PRMT R0, R2, 0x7610, R0 ;  /* 0x0000761002007816 */ /* 0x001fe20000000000 */
[----:B------:R-:W-:Y:S06]  /*16a0*/  BRA `(.L_x_42303) ;  /* 0x0000000800f87947 */ /* 0x000fec0003800000 */
.L_x_42306:
        /* <DEDUP_REMOVED lines=10> */
.L_x_42309:
[----:B------:R-:W2:Y:S02]  /*1750*/  LDG.E.U16 R4, desc[UR36][R4.64] ;  /* 0x0000002404047981 */ /* 0x000ea4000c1e1500 */
[----:B--2---:R-:W-:-:S06]  /*1760*/  HADD2.F32 R2, -RZ, R4.H0_H0 ;  /* 0x20000004ff027230 */ /* 0x004fcc0000004100 */
[----:B------:R-:W0:Y:S02]  /*1770*/  F2I.S64.TRUNC R2, R2 ;  /* 0x0000000200027311 */ /* 0x000e24000020d900 */
[----:B0-----:R-:W-:Y:S01]  /*1780*/  PRMT R0, R2, 0x7610, R0 ;  /* 0x0000761002007816 */ /* 0x001fe20000000000 */
[----:B------:R-:W-:Y:S06]  /*1790*/  BRA `(.L_x_42303) ;  /* 0x0000000800bc7947 */ /* 0x000fec0003800000 */
.L_x_42308:
[----:B------:R-:W2:Y:S02]  /*17a0*/  LDG.E.64 R2, desc[UR36][R4.64] ;  /* 0x0000002404027981 */ /* 0x000ea4000c1e1b00 */
[----:B--2---:R-:W0:Y:S02]  /*17b0*/  F2I.S64.F64.TRUNC R2, R2 ;  /* 0x0000000200027311 */ /* 0x004e24000030d900 */
[----:B0-----:R-:W-:Y:S01]  /*17c0*/  PRMT R0, R2, 0x7610, R0 ;  /* 0x0000761002007816 */ /* 0x001fe20000000000 */
[----:B------:R-:W-:Y:S06]  /*17d0*/  BRA `(.L_x_42303) ;  /* 0x0000000800ac7947 */ /* 0x000fec0003800000 */
.L_x_42298:
        /* <DEDUP_REMOVED lines=12> */
.L_x_42312:
[----:B------:R-:W2:Y:S02]  /*18a0*/  LDG.E.64 R4, desc[UR36][R4.64] ;  /* 0x0000002404047981 */ /* 0x000ea4000c1e1b00 */
[----:B--2---:R-:W0:Y:S02]  /*18b0*/  F2I.S64.F64.TRUNC R2, R4 ;  /* 0x0000000400027311 */ /* 0x004e24000030d900 */
[----:B0-----:R-:W-:Y:S01]  /*18c0*/  PRMT R0, R2, 0x7610, R0 ;  /* 0x0000761002007816 */ /* 0x001fe20000000000 */
[----:B------:R-:W-:Y:S06]  /*18d0*/  BRA `(.L_x_42303) ;  /* 0x00000008006c7947 */ /* 0x000fec0003800000 */
.L_x_42311:
        /* <DEDUP_REMOVED lines=28> */
.L_x_42314:
        /* <DEDUP_REMOVED lines=15> */
.L_x_42313:
[----:B------:R-:W2:Y:S02]  /*1b90*/  LDG.E.U16 R2, desc[UR36][R4.64] ;  /* 0x0000002404027981 */ /* 0x000ea4000c1e1500 */
[----:B--2---:R-:W-:-:S06]  /*1ba0*/  IMAD.U32 R2, R2, 0x10000, RZ ;  /* 0x0001000002027824 */ /* 0x004fcc00078e00ff */
[----:B------:R-:W0:Y:S02]  /*1bb0*/  F2I.S64.TRUNC R2, R2 ;  /* 0x0000000200027311 */ /* 0x000e24000020d900 */
[----:B0-----:R-:W-:Y:S01]  /*1bc0*/  PRMT R0, R2, 0x7610, R0 ;  /* 0x0000761002007816 */ /* 0x001fe20000000000 */
[----:B------:R-:W-:Y:S06]  /*1bd0*/  BRA `(.L_x_42303) ;  /* 0x0000000400ac7947 */ /* 0x000fec0003800000 */
.L_x_42310:
        /* <DEDUP_REMOVED lines=10> */
.L_x_42317:
        /* <DEDUP_REMOVED lines=21> */
.L_x_42321:
[----:B------:R-:W-:Y:S05]  /*1dd0*/  BSYNC B1 ;  /* 0x0000000000017941 */ /* 0x000fea0003800000 */
.L_x_42320:
[----:B------:R-:W-:Y:S01]  /*1de0*/  IMAD.SHL.U32 R2, R2, 0x100000, RZ ;  /* 0x0010000002027824 */ /* 0x000fe200078e00ff */
[----:B------:R-:W-:-:S04]  /*1df0*/  LEA R3, R0, 0x3b800000, 0x17 ;  /* 0x3b80000000037811 */ /* 0x000fc800078eb8ff */
[----:B------:R-:W-:-:S07]  /*1e00*/  LOP3.LUT R2, R3, R2, R4, 0xfe, !PT ;  /* 0x0000000203027212 */ /* 0x000fce00078efe04 */
.L_x_42319:
[----:B------:R-:W-:Y:S05]  /*1e10*/  BSYNC B0 ;  /* 0x0000000000007941 */ /* 0x000fea0003800000 */
.L_x_42318:
[----:B------:R-:W0:Y:S02]  /*1e20*/  F2I.S64.TRUNC R2, R2 ;  /* 0x0000000200027311 */ /* 0x000e24000020d900 */
[----:B0-----:R-:W-:Y:S01]  /*1e30*/  PRMT R0, R2, 0x7610, R0 ;  /* 0x0000761002007816 */ /* 0x001fe20000000000 */
[----:B------:R-:W-:Y:S06]  /*1e40*/  BRA `(.L_x_42303) ;  /* 0x0000000400107947 */ /* 0x000fec0003800000 */
.L_x_42316:
        /* <DEDUP_REMOVED lines=21> */
.L_x_42325:
[----:B------:R-:W-:Y:S05]  /*1fa0*/  BSYNC B1 ;  /* 0x0000000000017941 */ /* 0x000fea0003800000 */
.L_x_42324:
[----:B------:R-:W-:Y:S01]  /*1fb0*/  IMAD.SHL.U32 R2, R2, 0x200000, RZ ;  /* 0x0020000002027824 */ /* 0x000fe200078e00ff */
[----:B------:R-:W-:-:S04]  /*1fc0*/  LEA R3, R0, 0x37800000, 0x17 ;  /* 0x3780000000037811 */ /* 0x000fc800078eb8ff */
[----:B------:R-:W-:-:S07]  /*1fd0*/  LOP3.LUT R2, R3, R2, R4, 0xfe, !PT ;  /* 0x0000000203027212 */ /* 0x000fce00078efe04 */
.L_x_42323:
[----:B------:R-:W-:Y:S05]  /*1fe0*/  BSYNC B0 ;  /* 0x0000000000007941 */ /* 0x000fea0003800000 */
.L_x_42322:
[----:B------:R-:W0:Y:S02]  /*1ff0*/  F2I.S64.TRUNC R2, R2 ;  /* 0x0000000200027311 */ /* 0x000e24000020d900 */
[----:B0-----:R-:W-:Y:S01]  /*2000*/  PRMT R0, R2, 0x7610, R0 ;  /* 0x0000761002007816 */ /* 0x001fe20000000000 */
[----:B------:R-:W-:Y:S06]  /*2010*/  BRA `(.L_x_42303) ;  /* 0x00000000009c7947 */ /* 0x000fec0003800000 */
.L_x_42315:
        /* <DEDUP_REMOVED lines=14> */
.L_x_42329:
[----:B------:R-:W-:Y:S05]  /*2100*/  BSYNC B0 ;  /* 0x0000000000007941 */ /* 0x000fea0003800000 */
.L_x_42328:
[----:B------:R-:W0:Y:S02]  /*2110*/  F2I.S64.TRUNC R2, R2 ;  /* 0x0000000200027311 */ /* 0x000e24000020d900 */
[----:B0-----:R-:W-:Y:S01]  /*2120*/  PRMT R0, R2, 0x7610, R0 ;  /* 0x0000761002007816 */ /* 0x001fe20000000000 */
[----:B------:R-:W-:Y:S06]  /*2130*/  BRA `(.L_x_42303) ;  /* 0x0000000000547947 */ /* 0x000fec0003800000 */
.L_x_42302:
        /* <DEDUP_REMOVED lines=16> */
.L_x_42330:
[----:B------:R-:W-:Y:S01]  /*2240*/  PRMT R0, RZ, 0x7610, R0 ;  /* 0x00007610ff007816 */ /* 0x000fe20000000000 */
[----:B------:R-:W-:Y:S06]  /*2250*/  BRA `(.L_x_42303) ;  /* 0x00000000000c7947 */ /* 0x000fec0003800000 */
.L_x_42327:
[----:B------:R2:W5:Y:S01]  /*2260*/  LDG.E.U8 R0, desc[UR36][R4.64] ;  /* 0x0000002404007981 */ /* 0x000562000c1e1100 */
[----:B------:R-:W-:Y:S05]  /*2270*/  BRA `(.L_x_42303) ;  /* 0x0000000000047947 */ /* 0x000fea0003800000 */
.L_x_42326:
[----:B------:R1:W5:Y:S02]  /*2280*/  LDG.E.U8 R0, desc[UR36][R4.64] ;  /* 0x0000002404007981 */ /* 0x000364000c1e1100 */
.L_x_42303:
[----:B------:R-:W0:Y:S01]  /*2290*/  LDC.U8 R3, c[0x0][0x422] ;  /* 0x00010880ff037b82 */ /* 0x000e220000000000 */
        /* <DEDUP_REMOVED lines=18> */
.L_x_42334:
[----:B------:R0:W-:Y:S01]  /*23c0*/  STG.E.U8 desc[UR36][R16.64], R2 ;  /* 0x0000000210007986 */ /* 0x0001e2000c101124 */
[----:B------:R-:W-:Y:S05]  /*23d0*/  BRA `(.L_x_42336) ;  /* 0x0000000c00487947 */ /* 0x000fea0003800000 */
.L_x_42333:
        /* <DEDUP_REMOVED lines=9> */
.L_x_42338:
[----:B------:R0:W-:Y:S01]  /*2470*/  STG.E desc[UR36][R16.64], R2 ;  /* 0x0000000210007986 */ /* 0x0001e2000c101924 */
[----:B------:R-:W-:Y:S05]  /*2480*/  BRA `(.L_x_42336) ;  /* 0x0000000c001c7947 */ /* 0x000fea0003800000 */
.L_x_42337:
[----:B------:R0:W-:Y:S01]  /*2490*/  STG.E.U16 desc[UR36][R16.64], R2 ;  /* 0x0000000210007986 */ /* 0x0001e2000c101524 */
[----:B------:R-:W-:Y:S05]  /*24a0*/  BRA `(.L_x_42336) ;  /* 0x0000000c00147947 */ /* 0x000fea0003800000 */
.L_x_42332:
        /* <DEDUP_REMOVED lines=9> */
.L_x_42340:
[----:B------:R-:W-:-:S04]  /*2540*/  I2FP.F32.U32 R0, R2 ;  /* 0x0000000200007245 */ /* 0x000fc80000201000 */
[----:B------:R-:W-:-:S05]  /*2550*/  F2FP.F16.F32.PACK_AB R0, RZ, R0 ;  /* 0x00000000ff00723e */ /* 0x000fca00000000ff */
[----:B------:R0:W-:Y:S01]  /*2560*/  STG.E.U16 desc[UR36][R16.64], R0 ;  /* 0x0000000010007986 */ /* 0x0001e2000c101524 */
[----:B------:R-:W-:Y:S05]  /*2570*/  BRA `(.L_x_42336) ;  /* 0x0000000800e07947 */ /* 0x000fea0003800000 */
.L_x_42339:
        /* <DEDUP_REMOVED lines=10> */
.L_x_42342:
[----:B------:R-:W-:-:S04]  /*2620*/  I2FP.F32.U32 R2, R2 ;  /* 0x0000000200027245 */ /* 0x000fc80000201000 */
[----:B------:R-:W-:-:S04]  /*2630*/  F2FP.F16.F32.PACK_AB R3, RZ, R2 ;  /* 0x00000002ff03723e */ /* 0x000fc800000000ff */
[----:B------:R-:W-:-:S05]  /*2640*/  PRMT R3, R3, 0x5410, RZ ;  /* 0x0000541003037816 */ /* 0x000fca00000000ff */
[----:B------:R0:W-:Y:S01]  /*2650*/  STG.E desc[UR36][R16.64], R3 ;  /* 0x0000000310007986 */ /* 0x0001e2000c101924 */
[----:B------:R-:W-:Y:S05]  /*2660*/  BRA `(.L_x_42336) ;  /* 0x0000000800a47947 */ /* 0x000fea0003800000 */
.L_x_42341:
[----:B------:R-:W0:Y:S02]  /*2670*/  I2F.F64.U32 R2, R2 ;  /* 0x0000000200027312 */ /* 0x000e240000201800 */
[----:B0-----:R0:W-:Y:S01]  /*2680*/  STG.E.64 desc[UR36][R16.64], R2 ;  /* 0x0000000210007986 */ /* 0x0011e2000c101b24 */
[----:B------:R-:W-:Y:S05]  /*2690*/  BRA `(.L_x_42336) ;  /* 0x0000000800987947 */ /* 0x000fea0003800000 */
.L_x_42331:
        /* <DEDUP_REMOVED lines=10> */
.L_x_42345:
[----:B-1234-:R-:W0:Y:S01]  /*2740*/  I2F.F64.U32 R4, R2 ;  /* 0x0000000200047312 */ /* 0x01ee220000201800 */
[----:B------:R-:W-:-:S05]  /*2750*/  CS2R R6, SRZ ;  /* 0x0000000000067805 */ /* 0x000fca000001ff00 */
[----:B0-----:R0:W-:Y:S01]  /*2760*/  STG.E.128 desc[UR36][R16.64], R4 ;  /* 0x0000000410007986 */ /* 0x0011e2000c101d24 */
[----:B------:R-:W-:Y:S05]  /*2770*/  BRA `(.L_x_42336) ;  /* 0x0000000800607947 */ /* 0x000fea0003800000 */
.L_x_42344:
        /* <DEDUP_REMOVED lines=21> */
.L_x_42349:
[----:B------:R-:W-:Y:S05]  /*28d0*/  BSYNC B0 ;  /* 0x0000000000007941 */ /* 0x000fea0003800000 */
.L_x_42348:
[----:B------:R-:W-:-:S05]  /*28e0*/  LOP3.LUT R3, R0, R3, RZ, 0xfc, !PT ;  /* 0x0000000300037212 */ /* 0x000fca00078efcff */
[----:B------:R0:W-:Y:S01]  /*28f0*/  STG.E.U8 desc[UR36][R16.64], R3 ;  /* 0x0000000310007986 */ /* 0x0001e2000c101124 */
[----:B------:R-:W-:Y:S05]  /*2900*/  BRA `(.L_x_42336) ;  /* 0x0000000400fc7947 */ /* 0x000fea0003800000 */
.L_x_42347:
        /* <DEDUP_REMOVED lines=13> */
.L_x_42351:
[----:B------:R-:W-:Y:S01]  /*29e0*/  IMAD.MOV.U32 R0, RZ, RZ, 0x7f ;  /* 0x0000007fff007424 */ /* 0x000fe200078e00ff */
[----:B------:R-:W-:-:S04]  /*29f0*/  ISETP.GT.U32.AND P0, PT, R2, 0x7f800000, PT ;  /* 0x7f8000000200780c */ /* 0x000fc80003f04070 */
[----:B------:R-:W-:-:S09]  /*2a00*/  SEL R0, R0, 0x7c, P0 ;  /* 0x0000007c00007807 */ /* 0x000fd20000000000 */
.L_x_42352:
[----:B------:R-:W-:Y:S05]  /*2a10*/  BSYNC B0 ;  /* 0x0000000000007941 */ /* 0x000fea0003800000 */
.L_x_42350:
[----:B------:R-:W-:-:S04]  /*2a20*/  LOP3.LUT R2, R3, 0x80000000, RZ, 0xc0, !PT ;  /* 0x8000000003027812 */ /* 0x000fc800078ec0ff */
[----:B------:R-:W-:-:S04]  /*2a30*/  SHF.R.U32.HI R3, RZ, 0x18, R2 ;  /* 0x00000018ff037819 */ /* 0x000fc80000011602 */
[----:B------:R-:W-:-:S05]  /*2a40*/  LOP3.LUT R3, R0, R3, RZ, 0xfc, !PT ;  /* 0x0000000300037212 */ /* 0x000fca00078efcff */
[----:B------:R0:W-:Y:S01]  /*2a50*/  STG.E.U8 desc[UR36][R16.64], R3 ;  /* 0x0000000310007986 */ /* 0x0001e2000c101124 */
[----:B------:R-:W-:Y:S05]  /*2a60*/  BRA `(.L_x_42336) ;  /* 0x0000000400a47947 */ /* 0x000fea0003800000 */
.L_x_42346:
[----:B------:R-:W-:-:S04]  /*2a70*/  I2FP.F32.U32 R0, R2 ;  /* 0x0000000200007245 */ /* 0x000fc80000201000 */
[----:B------:R-:W-:-:S05]  /*2a80*/  F2FP.BF16.F32.PACK_AB R0, RZ, R0 ;  /* 0x00000000ff00723e */ /* 0x000fca00000010ff */
[----:B------:R0:W-:Y:S01]  /*2a90*/  STG.E.U16 desc[UR36][R16.64], R0 ;  /* 0x0000000010007986 */ /* 0x0001e2000c101524 */
[----:B------:R-:W-:Y:S05]  /*2aa0*/  BRA `(.L_x_42336) ;  /* 0x0000000400947947 */ /* 0x000fea0003800000 */
.L_x_42343:
        /* <DEDUP_REMOVED lines=10> */
.L_x_42355:
        /* <DEDUP_REMOVED lines=17> */
.L_x_42358:
[----:B------:R-:W-:-:S04]  /*2c60*/  LOP3.LUT R2, R3, 0x80000000, RZ, 0xc0, !PT ;  /* 0x8000000003027812 */ /* 0x000fc800078ec0ff */
[----:B------:R-:W-:-:S04]  /*2c70*/  SHF.R.U32.HI R3, RZ, 0x18, R2 ;  /* 0x00000018ff037819 */ /* 0x000fc80000011602 */
[----:B------:R-:W-:-:S04]  /*2c80*/  LOP3.LUT R0, R0, R3, RZ, 0xfc, !PT ;  /* 0x0000000300007212 */ /* 0x000fc800078efcff */
[----:B------:R-:W-:-:S07]  /*2c90*/  PRMT R8, R0, 0x7610, R8 ;  /* 0x0000761000087816 */ /* 0x000fce0000000008 */
.L_x_42357:
[----:B------:R-:W-:Y:S05]  /*2ca0*/  BSYNC B0 ;  /* 0x0000000000007941 */ /* 0x000fea0003800000 */
.L_x_42356:
[----:B------:R0:W-:Y:S01]  /*2cb0*/  STG.E.U8 desc[UR36][R16.64], R8 ;  /* 0x0000000810007986 */ /* 0x0001e2000c101124 */
[----:B------:R-:W-:Y:S05]  /*2cc0*/  BRA `(.L_x_42336) ;  /* 0x00000004000c7947 */ /* 0x000fea0003800000 */
.L_x_42354:
        /* <DEDUP_REMOVED lines=17> */
.L_x_42361:
[----:B------:R-:W-:-:S04]  /*2de0*/  LOP3.LUT R2, R3, 0x80000000, RZ, 0xc0, !PT ;  /* 0x8000000003027812 */ /* 0x000fc800078ec0ff */
[----:B------:R-:W-:-:S04]  /*2df0*/  SHF.R.U32.HI R3, RZ, 0x18, R2 ;  /* 0x00000018ff037819 */ /* 0x000fc80000011602 */
[----:B------:R-:W-:-:S04]  /*2e00*/  LOP3.LUT R0, R0, R3, RZ, 0xfc, !PT ;  /* 0x0000000300007212 */ /* 0x000fc800078efcff */
[----:B------:R-:W-:-:S07]  /*2e10*/  PRMT R8, R0, 0x7610, R8 ;  /* 0x0000761000087816 */ /* 0x000fce0000000008 */
.L_x_42360:
[----:B------:R-:W-:Y:S05]  /*2e20*/  BSYNC B0 ;  /* 0x0000000000007941 */ /* 0x000fea0003800000 */
.L_x_42359:
[----:B------:R0:W-:Y:S01]  /*2e30*/  STG.E.U8 desc[UR36][R16.64], R8 ;  /* 0x0000000810007986 */ /* 0x0001e2000c101124 */
[----:B------:R-:W-:Y:S05]  /*2e40*/  BRA `(.L_x_42336) ;  /* 0x0000000000ac7947 */ /* 0x000fea0003800000 */
.L_x_42353:
        /* <DEDUP_REMOVED lines=22> */
.L_x_42335:
        /* <DEDUP_REMOVED lines=16> */
.L_x_42364:
[----:B------:R-:W-:Y:S05]  /*30b0*/  BRA `(.L_x_42336) ;  /* 0x0000000000107947 */ /* 0x000fea0003800000 */
.L_x_42363:
[----:B------:R-:W-:-:S05]  /*30c0*/  IMAD.MOV.U32 R3, RZ, RZ, RZ ;  /* 0x000000ffff037224 */ /* 0x000fca00078e00ff */
[----:B------:R0:W-:Y:S01]  /*30d0*/  STG.E.64 desc[UR36][R16.64], R2 ;  /* 0x0000000210007986 */ /* 0x0001e2000c101b24 */
[----:B------:R-:W-:Y:S05]  /*30e0*/  BRA `(.L_x_42336) ;  /* 0x0000000000047947 */ /* 0x000fea0003800000 */
.L_x_42362:
[----:B------:R0:W-:Y:S02]  /*30f0*/  STG.E desc[UR36][R16.64], R2 ;  /* 0x0000000210007986 */ /* 0x0001e4000c101924 */
.L_x_42336:
[----:B------:R-:W-:-:S04]  /*3100*/  IMAD R18, R23, 0x200, R18 ;  /* 0x0000020017127824 */ /* 0x000fc800078e0212 */
[----:B------:R-:W-:-:S07]  /*3110*/  VIADD R19, R18, 0x80 ;  /* 0x0000008012137836 */ /* 0x000fce0000000000 */
.L_x_42296:
[----:B------:R-:W-:Y:S05]  /*3120*/  BSYNC B6 ;  /* 0x0000000000067941 */ /* 0x000fea0003800000 */
.L_x_42295:
        /* <DEDUP_REMOVED lines=307> */
.L_x_42367:
        /* <DEDUP_REMOVED lines=20> */
.L_x_42371:
[----:B------:R0:W5:Y:S01]  /*45a0*/  LDG.E.U8 R0, desc[UR36][R4.64] ;  /* 0x0000002404007981 */ /* 0x000162000c1e1100 */
[----:B------:R-:W-:Y:S05]  /*45b0*/  BRA `(.L_x_42373) ;  /* 0x0000000c00647947 */ /* 0x000fea0003800000 */
.L_x_42370:
        /* <DEDUP_REMOVED lines=8> */
.L_x_42375:
[----:B------:R4:W5:Y:S01]  /*4640*/  LDG.E.U8 R0, desc[UR36][R4.64] ;  /* 0x0000002404007981 */ /* 0x000962000c1e1100 */
[----:B------:R-:W-:Y:S05]  /*4650*/  BRA `(.L_x_42373) ;  /* 0x0000000c003c7947 */ /* 0x000fea0003800000 */
.L_x_42374:
[----:B------:R3:W5:Y:S01]  /*4660*/  LDG.E.U16 R0, desc[UR36][R4.64] ;  /* 0x0000002404007981 */ /* 0x000762000c1e1500 */
[----:B------:R-:W-:Y:S05]  /*4670*/  BRA `(.L_x_42373) ;  /* 0x0000000c00347947 */ /* 0x000fea0003800000 */
.L_x_42369:
        /* <DEDUP_REMOVED lines=10> */
.L_x_42377:
[----:B------:R-:W2:Y:S02]  /*4720*/  LDG.E.U16 R2, desc[UR36][R4.64] ;  /* 0x0000002404027981 */ /* 0x000ea4000c1e1500 */
[----:B--2---:R-:W-:-:S06]  /*4730*/  HADD2.F32 R2, -RZ, R2.H0_H0 ;  /* 0x20000002ff027230 */ /* 0x004fcc0000004100 */
[----:B------:R-:W0:Y:S02]  /*4740*/  F2I.S64.TRUNC R2, R2 ;  /* 0x0000000200027311 */ /* 0x000e24000020d900 */
[----:B0-----:R-:W-:Y:S01]  /*4750*/  PRMT R0, R2, 0x7610, R0 ;  /* 0x0000761002007816 */ /* 0x001fe20000000000 */
[----:B------:R-:W-:Y:S06]  /*4760*/  BRA `(.L_x_42373) ;  /* 0x0000000800f87947 */ /* 0x000fec0003800000 */
.L_x_42376:
        /* <DEDUP_REMOVED lines=10> */
.L_x_42379:
[----:B------:R-:W2:Y:S02]  /*4810*/  LDG.E.U16 R4, desc[UR36][R4.64] ;  /* 0x0000002404047981 */ /* 0x000ea4000c1e1500 */
[----:B--2---:R-:W-:-:S06]  /*4820*/  HADD2.F32 R2, -RZ, R4.H0_H0 ;  /* 0x20000004ff027230 */ /* 0x004fcc0000004100 */
[----:B------:R-:W0:Y:S02]  /*4830*/  F2I.S64.TRUNC R2, R2 ;  /* 0x0000000200027311 */ /* 0x000e24000020d900 */
[----:B0-----:R-:W-:Y:S01]  /*4840*/  PRMT R0, R2, 0x7610, R0 ;  /* 0x0000761002007816 */ /* 0x001fe20000000000 */
[----:B------:R-:W-:Y:S06]  /*4850*/  BRA `(.L_x_42373) ;  /* 0x0000000800bc7947 */ /* 0x000fec0003800000 */
.L_x_42378:
[----:B------:R-:W2:Y:S02]  /*4860*/  LDG.E.64 R2, desc[UR36][R4.64] ;  /* 0x0000002404027981 */ /* 0x000ea4000c1e1b00 */
[----:B--2---:R-:W0:Y:S02]  /*4870*/  F2I.S64.F64.TRUNC R2, R2 ;  /* 0x0000000200027311 */ /* 0x004e24000030d900 */
[----:B0-----:R-:W-:Y:S01]  /*4880*/  PRMT R0, R2, 0x7610, R0 ;  /* 0x0000761002007816 */ /* 0x001fe20000000000 */
[----:B------:R-:W-:Y:S06]  /*4890*/  BRA `(.L_x_42373) ;  /* 0x0000000800ac7947 */ /* 0x000fec0003800000 */
.L_x_42368:
        /* <DEDUP_REMOVED lines=12> */
.L_x_42382:
[----:B------:R-:W2:Y:S02]  /*4960*/  LDG.E.64 R4, desc[UR36][R4.64] ;  /* 0x0000002404047981 */ /* 0x000ea4000c1e1b00 */
[----:B--2---:R-:W0:Y:S02]  /*4970*/  F2I.S64.F64.TRUNC R2, R4 ;  /* 0x0000000400027311 */ /* 0x004e24000030d900 */
[----:B0-----:R-:W-:Y:S01]  /*4980*/  PRMT R0, R2, 0x7610, R0 ;  /* 0x0000761002007816 */ /* 0x001fe20000000000 */
[----:B------:R-:W-:Y:S06]  /*4990*/  BRA `(.L_x_42373) ;  /* 0x00000008006c7947 */ /* 0x000fec0003800000 */
.L_x_42381:
        /* <DEDUP_REMOVED lines=28> */
.L_x_42384:
        /* <DEDUP_REMOVED lines=15> */
.L_x_42383:
[----:B------:R-:W2:Y:S02]  /*4c50*/  LDG.E.U16 R2, desc[UR36][R4.64] ;  /* 0x0000002404027981 */ /* 0x000ea4000c1e1500 */
[----:B--2---:R-:W-:-:S06]  /*4c60*/  IMAD.U32 R2, R2, 0x10000, RZ ;  /* 0x0001000002027824 */ /* 0x004fcc00078e00ff */
[----:B------:R-:W0:Y:S02]  /*4c70*/  F2I.S64.TRUNC R2, R2 ;  /* 0x0000000200027311 */ /* 0x000e24000020d900 */
[----:B0-----:R-:W-:Y:S01]  /*4c80*/  PRMT R0, R2, 0x7610, R0 ;  /* 0x0000761002007816 */ /* 0x001fe20000000000 */
[----:B------:R-:W-:Y:S06]  /*4c90*/  BRA `(.L_x_42373) ;  /* 0x0000000400ac7947 */ /* 0x000fec0003800000 */
.L_x_42380:
        /* <DEDUP_REMOVED lines=10> */
.L_x_42387:
        /* <DEDUP_REMOVED lines=21> */
.L_x_42391:
[----:B------:R-:W-:Y:S05]  /*4e90*/  BSYNC B1 ;  /* 0x0000000000017941 */ /* 0x000fea0003800000 */
.L_x_42390:
[----:B------:R-:W-:Y:S01]  /*4ea0*/  IMAD.SHL.U32 R2, R2, 0x100000, RZ ;  /* 0x0010000002027824 */ /* 0x000fe200078e00ff */
[----:B------:R-:W-:-:S04]  /*4eb0*/  LEA R3, R0, 0x3b800000, 0x17 ;  /* 0x3b80000000037811 */ /* 0x000fc800078eb8ff */
[----:B------:R-:W-:-:S07]  /*4ec0*/  LOP3.LUT R2, R3, R2, R4, 0xfe, !PT ;  /* 0x0000000203027212 */ /* 0x000fce00078efe04 */
.L_x_42389:
[----:B------:R-:W-:Y:S05]  /*4ed0*/  BSYNC B0 ;  /* 0x0000000000007941 */ /* 0x000fea0003800000 */
.L_x_42388:
[----:B------:R-:W0:Y:S02]  /*4ee0*/  F2I.S64.TRUNC R2, R2 ;  /* 0x0000000200027311 */ /* 0x000e24000020d900 */
[----:B0-----:R-:W-:Y:S01]  /*4ef0*/  PRMT R0, R2, 0x7610, R0 ;  /* 0x0000761002007816 */ /* 0x001fe20000000000 */
[----:B------:R-:W-:Y:S06]  /*4f00*/  BRA `(.L_x_42373) ;  /* 0x0000000400107947 */ /* 0x000fec0003800000 */
.L_x_42386:
        /* <DEDUP_REMOVED lines=21> */
.L_x_42395:
[----:B------:R-:W-:Y:S05]  /*5060*/  BSYNC B1 ;  /* 0x0000000000017941 */ /* 0x000fea0003800000 */
.L_x_42394:
[----:B------:R-:W-:Y:S01]  /*5070*/  IMAD.SHL.U32 R2, R2, 0x200000, RZ ;  /* 0x0020000002027824 */ /* 0x000fe200078e00ff */
[----:B------:R-:W-:-:S04]  /*5080*/  LEA R3, R0, 0x37800000, 0x17 ;  /* 0x3780000000037811 */ /* 0x000fc800078eb8ff */
[----:B------:R-:W-:-:S07]  /*5090*/  LOP3.LUT R2, R3, R2, R4, 0xfe, !PT ;  /* 0x0000000203027212 */ /* 0x000fce00078efe04 */
.L_x_42393:
[----:B------:R-:W-:Y:S05]  /*50a0*/  BSYNC B0 ;  /* 0x0000000000007941 */ /* 0x000fea0003800000 */
.L_x_42392:
[----:B------:R-:W0:Y:S02]  /*50b0*/  F2I.S64.TRUNC R2, R2 ;  /* 0x0000000200027311 */ /* 0x000e24000020d900 */
[----:B0-----:R-:W-:Y:S01]  /*50c0*/  PRMT R0, R2, 0x7610, R0 ;  /* 0x0000761002007816 */ /* 0x001fe20000000000 */
[----:B------:R-:W-:Y:S06]  /*50d0*/  BRA `(.L_x_42373) ;  /* 0x00000000009c7947 */ /* 0x000fec0003800000 */
.L_x_42385:
        /* <DEDUP_REMOVED lines=14> */
.L_x_42399:
[----:B------:R-:W-:Y:S05]  /*51c0*/  BSYNC B0 ;  /* 0x0000000000007941 */ /* 0x000fea0003800000 */
.L_x_42398:
[----:B------:R-:W0:Y:S02]  /*51d0*/  F2I.S64.TRUNC R2, R2 ;  /* 0x0000000200027311 */ /* 0x000e24000020d900 */
[----:B0-----:R-:W-:Y:S01]  /*51e0*/  PRMT R0, R2, 0x7610, R0 ;  /* 0x0000761002007816 */ /* 0x001fe20000000000 */
[----:B------:R-:W-:Y:S06]  /*51f0*/  BRA `(.L_x_42373) ;  /* 0x0000000000547947 */ /* 0x000fec0003800000 */
.L_x_42372:
        /* <DEDUP_REMOVED lines=16> */
.L_x_42400:
[----:B------:R-:W-:Y:S01]  /*5300*/  PRMT R0, RZ, 0x7610, R0 ;  /* 0x00007610ff007816 */ /* 0x000fe20000000000 */
[----:B------:R-:W-:Y:S06]  /*5310*/  BRA `(.L_x_42373) ;  /* 0x00000000000c7947 */ /* 0x000fec0003800000 */
.L_x_42397:
[----:B------:R2:W5:Y:S01]  /*5320*/  LDG.E.U8 R0, desc[UR36][R4.64] ;  /* 0x0000002404007981 */ /* 0x000562000c1e1100 */
[----:B------:R-:W-:Y:S05]  /*5330*/  BRA `(.L_x_42373) ;  /* 0x0000000000047947 */ /* 0x000fea0003800000 */
.L_x_42396:
[----:B------:R1:W5:Y:S02]  /*5340*/  LDG.E.U8 R0, desc[UR36][R4.64] ;  /* 0x0000002404007981 */ /* 0x000364000c1e1100 */
.L_x_42373:
        /* <DEDUP_REMOVED lines=19> */
.L_x_42404:
[----:B------:R0:W-:Y:S01]  /*5480*/  STG.E.U8 desc[UR36][R16.64], R2 ;  /* 0x0000000210007986 */ /* 0x0001e2000c101124 */
[----:B------:R-:W-:Y:S05]  /*5490*/  BRA `(.L_x_42406) ;  /* 0x0000000c00487947 */ /* 0x000fea0003800000 */
.L_x_42403:
        /* <DEDUP_REMOVED lines=9> */
.L_x_42408:
[----:B------:R0:W-:Y:S01]  /*5530*/  STG.E desc[UR36][R16.64], R2 ;  /* 0x0000000210007986 */ /* 0x0001e2000c101924 */
[----:B------:R-:W-:Y:S05]  /*5540*/  BRA `(.L_x_42406) ;  /* 0x0000000c001c7947 */ /* 0x000fea0003800000 */
.L_x_42407:
[----:B------:R0:W-:Y:S01]  /*5550*/  STG.E.U16 desc[UR36][R16.64], R2 ;  /* 0x0000000210007986 */ /* 0x0001e2000c101524 */
[----:B------:R-:W-:Y:S05]  /*5560*/  BRA `(.L_x_42406) ;  /* 0x0000000c00147947 */ /* 0x000fea0003800000 */
.L_x_42402:
        /* <DEDUP_REMOVED lines=9> */
.L_x_42410:
[----:B------:R-:W-:-:S04]  /*5600*/  I2FP.F32.U32 R0, R2 ;  /* 0x0000000200007245 */ /* 0x000fc80000201000 */
[----:B------:R-:W-:-:S05]  /*5610*/  F2FP.F16.F32.PACK_AB R0, RZ, R0 ;  /* 0x00000000ff00723e */ /* 0x000fca00000000ff */
[----:B------:R0:W-:Y:S01]  /*5620*/  STG.E.U16 desc[UR36][R16.64], R0 ;  /* 0x0000000010007986 */ /* 0x0001e2000c101524 */
[----:B------:R-:W-:Y:S05]  /*5630*/  BRA `(.L_x_42406) ;  /* 0x0000000800e07947 */ /* 0x000fea0003800000 */
.L_x_42409:
        /* <DEDUP_REMOVED lines=10> */
.L_x_42412:
[----:B------:R-:W-:-:S04]  /*56e0*/  I2FP.F32.U32 R2, R2 ;  /* 0x0000000200027245 */ /* 0x000fc80000201000 */
[----:B------:R-:W-:-:S04]  /*56f0*/  F2FP.F16.F32.PACK_AB R3, RZ, R2 ;  /* 0x00000002ff03723e */ /* 0x000fc800000000ff */
[----:B------:R-:W-:-:S05]  /*5700*/  PRMT R3, R3, 0x5410, RZ ;  /* 0x0000541003037816 */ /* 0x000fca00000000ff */
[----:B------:R0:W-:Y:S01]  /*5710*/  STG.E desc[UR36][R16.64], R3 ;  /* 0x0000000310007986 */ /* 0x0001e2000c101924 */
[----:B------:R-:W-:Y:S05]  /*5720*/  BRA `(.L_x_42406) ;  /* 0x0000000800a47947 */ /* 0x000fea0003800000 */
.L_x_42411:
[----:B------:R-:W0:Y:S02]  /*5730*/  I2F.F64.U32 R2, R2 ;  /* 0x0000000200027312 */ /* 0x000e240000201800 */
[----:B0-----:R0:W-:Y:S01]  /*5740*/  STG.E.64 desc[UR36][R16.64], R2 ;  /* 0x0000000210007986 */ /* 0x0011e2000c101b24 */
[----:B------:R-:W-:Y:S05]  /*5750*/  BRA `(.L_x_42406) ;  /* 0x0000000800987947 */ /* 0x000fea0003800000 */
.L_x_42401:
        /* <DEDUP_REMOVED lines=10> */
.L_x_42415:
[----:B-1234-:R-:W0:Y:S01]  /*5800*/  I2F.F64.U32 R4, R2 ;  /* 0x0000000200047312 */ /* 0x01ee220000201800 */
[----:B------:R-:W-:-:S05]  /*5810*/  CS2R R6, SRZ ;  /* 0x0000000000067805 */ /* 0x000fca000001ff00 */
[----:B0-----:R0:W-:Y:S01]  /*5820*/  STG.E.128 desc[UR36][R16.64], R4 ;  /* 0x0000000410007986 */ /* 0x0011e2000c101d24 */
[----:B------:R-:W-:Y:S05]  /*5830*/  BRA `(.L_x_42406) ;  /* 0x0000000800607947 */ /* 0x000fea0003800000 */
.L_x_42414:
        /* <DEDUP_REMOVED lines=21> */
.L_x_42419:
[----:B------:R-:W-:Y:S05]  /*5990*/  BSYNC B0 ;  /* 0x0000000000007941 */ /* 0x000fea0003800000 */
.L_x_42418:
[----:B------:R-:W-:-:S05]  /*59a0*/  LOP3.LUT R3, R0, R3, RZ, 0xfc, !PT ;  /* 0x0000000300037212 */ /* 0x000fca00078efcff */
[----:B------:R0:W-:Y:S01]  /*59b0*/  STG.E.U8 desc[UR36][R16.64], R3 ;  /* 0x0000000310007986 */ /* 0x0001e2000c101124 */
[----:B------:R-:W-:Y:S05]  /*59c0*/  BRA `(.L_x_42406) ;  /* 0x0000000400fc7947 */ /* 0x000fea0003800000 */
.L_x_42417:
        /* <DEDUP_REMOVED lines=13> */
.L_x_42421:
[----:B------:R-:W-:Y:S01]  /*5aa0*/  IMAD.MOV.U32 R0, RZ, RZ, 0x7f ;  /* 0x0000007fff007424 */ /* 0x000fe200078e00ff */
[----:B------:R-:W-:-:S04]  /*5ab0*/  ISETP.GT.U32.AND P0, PT, R2, 0x7f800000, PT ;  /* 0x7f8000000200780c */ /* 0x000fc80003f04070 */
[----:B------:R-:W-:-:S09]  /*5ac0*/  SEL R0, R0, 0x7c, P0 ;  /* 0x0000007c00007807 */ /* 0x000fd20000000000 */
.L_x_42422:
[----:B------:R-:W-:Y:S05]  /*5ad0*/  BSYNC B0 ;  /* 0x0000000000007941 */ /* 0x000fea0003800000 */
.L_x_42420:
[----:B------:R-:W-:-:S04]  /*5ae0*/  LOP3.LUT R2, R3, 0x80000000, RZ, 0xc0, !PT ;  /* 0x8000000003027812 */ /* 0x000fc800078ec0ff */
[----:B------:R-:W-:-:S04]  /*5af0*/  SHF.R.U32.HI R3, RZ, 0x18, R2 ;  /* 0x00000018ff037819 */ /* 0x000fc80000011602 */
[----:B------:R-:W-:-:S05]  /*5b00*/  LOP3.LUT R3, R0, R3, RZ, 0xfc, !PT ;  /* 0x0000000300037212 */ /* 0x000fca00078efcff */
[----:B------:R0:W-:Y:S01]  /*5b10*/  STG.E.U8 desc[UR36][R16.64], R3 ;  /* 0x0000000310007986 */ /* 0x0001e2000c101124 */
[----:B------:R-:W-:Y:S05]  /*5b20*/  BRA `(.L_x_42406) ;  /* 0x0000000400a47947 */ /* 0x000fea0003800000 */
.L_x_42416:
[----:B------:R-:W-:-:S04]  /*5b30*/  I2FP.F32.U32 R0, R2 ;  /* 0x0000000200007245 */ /* 0x000fc80000201000 */
[----:B------:R-:W-:-:S05]  /*5b40*/  F2FP.BF16.F32.PACK_AB R0, RZ, R0 ;  /* 0x00000000ff00723e */ /* 0x000fca00000010ff */
[----:B------:R0:W-:Y:S01]  /*5b50*/  STG.E.U16 desc[UR36][R16.64], R0 ;  /* 0x0000000010007986 */ /* 0x0001e2000c101524 */
[----:B------:R-:W-:Y:S05]  /*5b60*/  BRA `(.L_x_42406) ;  /* 0x0000000400947947 */ /* 0x000fea0003800000 */
.L_x_42413:
        /* <DEDUP_REMOVED lines=10> */
.L_x_42425:
        /* <DEDUP_REMOVED lines=17> */
.L_x_42428:
[----:B------:R-:W-:-:S04]  /*5d20*/  LOP3.LUT R2, R3, 0x80000000, RZ, 0xc0, !PT ;  /* 0x8000000003027812 */ /* 0x000fc800078ec0ff */
[----:B------:R-:W-:-:S04]  /*5d30*/  SHF.R.U32.HI R3, RZ, 0x18, R2 ;  /* 0x00000018ff037819 */ /* 0x000fc80000011602 */
[----:B------:R-:W-:-:S04]  /*5d40*/  LOP3.LUT R0, R0, R3, RZ, 0xfc, !PT ;  /* 0x0000000300007212 */ /* 0x000fc800078efcff */
[----:B------:R-:W-:-:S07]  /*5d50*/  PRMT R8, R0, 0x7610, R8 ;  /* 0x0000761000087816 */ /* 0x000fce0000000008 */
.L_x_42427:
[----:B------:R-:W-:Y:S05]  /*5d60*/  BSYNC B0 ;  /* 0x0000000000007941 */ /* 0x000fea0003800000 */
.L_x_42426:
[----:B------:R0:W-:Y:S01]  /*5d70*/  STG.E.U8 desc[UR36][R16.64], R8 ;  /* 0x0000000810007986 */ /* 0x0001e2000c101124 */
[----:B------:R-:W-:Y:S05]  /*5d80*/  BRA `(.L_x_42406) ;  /* 0x00000004000c7947 */ /* 0x000fea0003800000 */
.L_x_42424:
        /* <DEDUP_REMOVED lines=17> */
.L_x_42431:
[----:B------:R-:W-:-:S04]  /*5ea0*/  LOP3.LUT R2, R3, 0x80000000, RZ, 0xc0, !PT ;  /* 0x8000000003027812 */ /* 0x000fc800078ec0ff */
[----:B------:R-:W-:-:S04]  /*5eb0*/  SHF.R.U32.HI R3, RZ, 0x18, R2 ;  /* 0x00000018ff037819 */ /* 0x000fc80000011602 */
[----:B------:R-:W-:-:S04]  /*5ec0*/  LOP3.LUT R0, R0, R3, RZ, 0xfc, !PT ;  /* 0x0000000300007212 */ /* 0x000fc800078efcff */
[----:B------:R-:W-:-:S07]  /*5ed0*/  PRMT R8, R0, 0x7610, R8 ;  /* 0x0000761000087816 */ /* 0x000fce0000000008 */
.L_x_42430:
[----:B------:R-:W-:Y:S05]  /*5ee0*/  BSYNC B0 ;  /* 0x0000000000007941 */ /* 0x000fea0003800000 */
.L_x_42429:
[----:B------:R0:W-:Y:S01]  /*5ef0*/  STG.E.U8 desc[UR36][R16.64], R8 ;  /* 0x0000000810007986 */ /* 0x0001e2000c101124 */
[----:B------:R-:W-:Y:S05]  /*5f00*/  BRA `(.L_x_42406) ;  /* 0x0000000000ac7947 */ /* 0x000fea0003800000 */
.L_x_42423:
        /* <DEDUP_REMOVED lines=22> */
.L_x_42405:
        /* <DEDUP_REMOVED lines=16> */
.L_x_42434:
[----:B------:R-:W-:Y:S05]  /*6170*/  BRA `(.L_x_42406) ;  /* 0x0000000000107947 */ /* 0x000fea0003800000 */
.L_x_42433:
[----:B------:R-:W-:-:S05]  /*6180*/  IMAD.MOV.U32 R3, RZ, RZ, RZ ;  /* 0x000000ffff037224 */ /* 0x000fca00078e00ff */
[----:B------:R0:W-:Y:S01]  /*6190*/  STG.E.64 desc[UR36][R16.64], R2 ;  /* 0x0000000210007986 */ /* 0x0001e2000c101b24 */
[----:B------:R-:W-:Y:S05]  /*61a0*/  BRA `(.L_x_42406) ;  /* 0x0000000000047947 */ /* 0x000fea0003800000 */
.L_x_42432:
[----:B------:R0:W-:Y:S02]  /*61b0*/  STG.E desc[UR36][R16.64], R2 ;  /* 0x0000000210007986 */ /* 0x0001e4000c101924 */
.L_x_42406:
[----:B------:R-:W-:-:S07]  /*61c0*/  VIADD R19, R19, 0x80 ;  /* 0x0000008013137836 */ /* 0x000fce0000000000 */
.L_x_42366:
[----:B------:R-:W-:Y:S05]  /*61d0*/  BSYNC B6 ;  /* 0x0000000000067941 */ /* 0x000fea0003800000 */
.L_x_42365:
        /* <DEDUP_REMOVED lines=307> */
.L_x_42437:
        /* <DEDUP_REMOVED lines=20> */
.L_x_42441:
[----:B------:R0:W5:Y:S01]  /*7650*/  LDG.E.U8 R0, desc[UR36][R4.64] ;  /* 0x0000002404007981 */ /* 0x000162000c1e1100 */
[----:B------:R-:W-:Y:S05]  /*7660*/  BRA `(.L_x_42443) ;  /* 0x0000000c00647947 */ /* 0x000fea0003800000 */
.L_x_42440:
        /* <DEDUP_REMOVED lines=8> */
.L_x_42445:
[----:B------:R4:W5:Y:S01]  /*76f0*/  LDG.E.U8 R0, desc[UR36][R4.64] ;  /* 0x0000002404007981 */ /* 0x000962000c1e1100 */
[----:B------:R-:W-:Y:S05]  /*7700*/  BRA `(.L_x_42443) ;  /* 0x0000000c003c7947 */ /* 0x000fea0003800000 */
.L_x_42444:
[----:B------:R3:W5:Y:S01]  /*7710*/  LDG.E.U16 R0, desc[UR36][R4.64] ;  /* 0x0000002404007981 */ /* 0x000762000c1e1500 */
[----:B------:R-:W-:Y:S05]  /*7720*/  BRA `(.L_x_42443) ;  /* 0x0000000c00347947 */ /* 0x000fea0003800000 */
.L_x_42439:
        /* <DEDUP_REMOVED lines=10> */
.L_x_42447:
[----:B------:R-:W2:Y:S02]  /*77d0*/  LDG.E.U16 R2, desc[UR36][R4.64] ;  /* 0x0000002404027981 */ /* 0x000ea4000c1e1500 */
[----:B--2---:R-:W-:-:S06]  /*77e0*/  HADD2.F32 R2, -RZ, R2.H0_H0 ;  /* 0x20000002ff027230 */ /* 0x004fcc0000004100 */
[----:B------:R-:W0:Y:S02]  /*77f0*/  F2I.S64.TRUNC R2, R2 ;  /* 0x0000000200027311 */ /* 0x000e24000020d900 */
[----:B0-----:R-:W-:Y:S01]  /*7800*/  PRMT R0, R2, 0x7610, R0 ;  /* 0x0000761002007816 */ /* 0x001fe20000000000 */
[----:B------:R-:W-:Y:S06]  /*7810*/  BRA `(.L_x_42443) ;  /* 0x0000000800f87947 */ /* 0x000fec0003800000 */
.L_x_42446:
        /* <DEDUP_REMOVED lines=10> */
.L_x_42449:
[----:B------:R-:W2:Y:S02]  /*78c0*/  LDG.E.U16 R4, desc[UR36][R4.64] ;  /* 0x0000002404047981 */ /* 0x000ea4000c1e1500 */
[----:B--2---:R-:W-:-:S06]  /*78d0*/  HADD2.F32 R2, -RZ, R4.H0_H0 ;  /* 0x20000004ff027230 */ /* 0x004fcc0000004100 */
[----:B------:R-:W0:Y:S02]  /*78e0*/  F2I.S64.TRUNC R2, R2 ;  /* 0x0000000200027311 */ /* 0x000e24000020d900 */
[----:B0-----:R-:W-:Y:S01]  /*78f0*/  PRMT R0, R2, 0x7610, R0 ;  /* 0x0000761002007816 */ /* 0x001fe20000000000 */
[----:B------:R-:W-:Y:S06]  /*7900*/  BRA `(.L_x_42443) ;  /* 0x0000000800bc7947 */ /* 0x000fec0003800000 */
.L_x_42448:
[----:B------:R-:W2:Y:S02]  /*7910*/  LDG.E.64 R2, desc[UR36][R4.64] ;  /* 0x0000002404027981 */ /* 0x000ea4000c1e1b00 */
[----:B--2---:R-:W0:Y:S02]  /*7920*/  F2I.S64.F64.TRUNC R2, R2 ;  /* 0x0000000200027311 */ /* 0x004e24000030d900 */
[----:B0-----:R-:W-:Y:S01]  /*7930*/  PRMT R0, R2, 0x7610, R0 ;  /* 0x0000761002007816 */ /* 0x001fe20000000000 */
[----:B------:R-:W-:Y:S06]  /*7940*/  BRA `(.L_x_42443) ;  /* 0x0000000800ac7947 */ /* 0x000fec0003800000 */
.L_x_42438:
        /* <DEDUP_REMOVED lines=12> */
.L_x_42452:
[----:B------:R-:W2:Y:S02]  /*7a10*/  LDG.E.64 R4, desc[UR36][R4.64] ;  /* 0x0000002404047981 */ /* 0x000ea4000c1e1b00 */
[----:B--2---:R-:W0:Y:S02]  /*7a20*/  F2I.S64.F64.TRUNC R2, R4 ;  /* 0x0000000400027311 */ /* 0x004e24000030d900 */
[----:B0-----:R-:W-:Y:S01]  /*7a30*/  PRMT R0, R2, 0x7610, R0 ;  /* 0x0000761002007816 */ /* 0x001fe20000000000 */
[----:B------:R-:W-:Y:S06]  /*7a40*/  BRA `(.L_x_42443) ;  /* 0x00000008006c7947 */ /* 0x000fec0003800000 */
.L_x_42451:
        /* <DEDUP_REMOVED lines=28> */
.L_x_42454:
        /* <DEDUP_REMOVED lines=15> */
.L_x_42453:
[----:B------:R-:W2:Y:S02]  /*7d00*/  LDG.E.U16 R2, desc[UR36][R4.64] ;  /* 0x0000002404027981 */ /* 0x000ea4000c1e1500 */
[----:B--2---:R-:W-:-:S06]  /*7d10*/  IMAD.U32 R2, R2, 0x10000, RZ ;  /* 0x0001000002027824 */ /* 0x004fcc00078e00ff */
[----:B------:R-:W0:Y:S02]  /*7d20*/  F2I.S64.TRUNC R2, R2 ;  /* 0x0000000200027311 */ /* 0x000e24000020d900 */
[----:B0-----:R-:W-:Y:S01]  /*7d30*/  PRMT R0, R2, 0x7610, R0 ;  /* 0x0000761002007816 */ /* 0x001fe20000000000 */
[----:B------:R-:W-:Y:S06]  /*7d40*/  BRA `(.L_x_42443) ;  /* 0x0000000400ac7947 */ /* 0x000fec0003800000 */
.L_x_42450:
        /* <DEDUP_REMOVED lines=10> */
.L_x_42457:
        /* <DEDUP_REMOVED lines=21> */
.L_x_42461:
[----:B------:R-:W-:Y:S05]  /*7f40*/  BSYNC B1 ;  /* 0x0000000000017941 */ /* 0x000fea0003800000 */
.L_x_42460:
[----:B------:R-:W-:Y:S01]  /*7f50*/  IMAD.SHL.U32 R2, R2, 0x100000, RZ ;  /* 0x0010000002027824 */ /* 0x000fe200078e00ff */
[----:B------:R-:W-:-:S04]  /*7f60*/  LEA R3, R0, 0x3b800000, 0x17 ;  /* 0x3b80000000037811 */ /* 0x000fc800078eb8ff */
[----:B------:R-:W-:-:S07]  /*7f70*/  LOP3.LUT R2, R3, R2, R4, 0xfe, !PT ;  /* 0x0000000203027212 */ /* 0x000fce00078efe04 */
.L_x_42459:
[----:B------:R-:W-:Y:S05]  /*7f80*/  BSYNC B0 ;  /* 0x0000000000007941 */ /* 0x000fea0003800000 */
.L_x_42458:
[----:B------:R-:W0:Y:S02]  /*7f90*/  F2I.S64.TRUNC R2, R2 ;  /* 0x0000000200027311 */ /* 0x000e24000020d900 */
[----:B0-----:R-:W-:Y:S01]  /*7fa0*/  PRMT R0, R2, 0x7610, R0 ;  /* 0x0000761002007816 */ /* 0x001fe20000000000 */
[----:B------:R-:W-:Y:S06]  /*7fb0*/  BRA `(.L_x_42443) ;  /* 0x0000000400107947 */ /* 0x000fec0003800000 */
.L_x_42456:
        /* <DEDUP_REMOVED lines=21> */
.L_x_42465:
[----:B------:R-:W-:Y:S05]  /*8110*/  BSYNC B1 ;  /* 0x0000000000017941 */ /* 0x000fea0003800000 */
.L_x_42464:
[----:B------:R-:W-:Y:S01]  /*8120*/  IMAD.SHL.U32 R2, R2, 0x200000, RZ ;  /* 0x0020000002027824 */ /* 0x000fe200078e00ff */
[----:B------:R-:W-:-:S04]  /*8130*/  LEA R3, R0, 0x37800000, 0x17 ;  /* 0x3780000000037811 */ /* 0x000fc800078eb8ff */
[----:B------:R-:W-:-:S07]  /*8140*/  LOP3.LUT R2, R3, R2, R4, 0xfe, !PT ;  /* 0x0000000203027212 */ /* 0x000fce00078efe04 */
.L_x_42463:
[----:B------:R-:W-:Y:S05]  /*8150*/  BSYNC B0 ;  /* 0x0000000000007941 */ /* 0x000fea0003800000 */
.L_x_42462:
[----:B------:R-:W0:Y:S02]  /*8160*/  F2I.S64.TRUNC R2, R2 ;  /* 0x0000000200027311 */ /* 0x000e24000020d900 */
[----:B0-----:R-:W-:Y:S01]  /*8170*/  PRMT R0, R2, 0x7610, R0 ;  /* 0x0000761002007816 */ /* 0x001fe20000000000 */
[----:B------:R-:W-:Y:S06]  /*8180*/  BRA `(.L_x_42443) ;  /* 0x00000000009c7947 */ /* 0x000fec0003800000 */
.L_x_42455:
        /* <DEDUP_REMOVED lines=14> */
.L_x_42469:
[----:B------:R-:W-:Y:S05]  /*8270*/  BSYNC B0 ;  /* 0x0000000000007941 */ /* 0x000fea0003800000 */
.L_x_42468:
[----:B------:R-:W0:Y:S02]  /*8280*/  F2I.S64.TRUNC R2, R2 ;  /* 0x0000000200027311 */ /* 0x000e24000020d900 */
[----:B0-----:R-:W-:Y:S01]  /*8290*/  PRMT R0, R2, 0x7610, R0 ;  /* 0x0000761002007816 */ /* 0x001fe20000000000 */
[----:B------:R-:W-:Y:S06]  /*82a0*/  BRA `(.L_x_42443) ;  /* 0x0000000000547947 */ /* 0x000fec0003800000 */
.L_x_42442:
        /* <DEDUP_REMOVED lines=16> */
.L_x_42470:
[----:B------:R-:W-:Y:S01]  /*83b0*/  PRMT R0, RZ, 0x7610, R0 ;  /* 0x00007610ff007816 */ /* 0x000fe20000000000 */
[----:B------:R-:W-:Y:S06]  /*83c0*/  BRA `(.L_x_42443) ;  /* 0x00000000000c7947 */ /* 0x000fec0003800000 */
.L_x_42467:
[----:B------:R1:W5:Y:S01]  /*83d0*/  LDG.E.U8 R0, desc[UR36][R4.64] ;  /* 0x0000002404007981 */ /* 0x000362000c1e1100 */
[----:B------:R-:W-:Y:S05]  /*83e0*/  BRA `(.L_x_42443) ;  /* 0x0000000000047947 */ /* 0x000fea0003800000 */
.L_x_42466:
[----:B------:R2:W5:Y:S02]  /*83f0*/  LDG.E.U8 R0, desc[UR36][R4.64] ;  /* 0x0000002404007981 */ /* 0x000564000c1e1100 */
.L_x_42443:
        /* <DEDUP_REMOVED lines=19> */
.L_x_42474:
[----:B------:R0:W-:Y:S01]  /*8530*/  STG.E.U8 desc[UR36][R16.64], R2 ;  /* 0x0000000210007986 */ /* 0x0001e2000c101124 */
[----:B------:R-:W-:Y:S05]  /*8540*/  BRA `(.L_x_42476) ;  /* 0x0000000c00487947 */ /* 0x000fea0003800000 */
.L_x_42473:
        /* <DEDUP_REMOVED lines=9> */
.L_x_42478:
[----:B------:R0:W-:Y:S01]  /*85e0*/  STG.E desc[UR36][R16.64], R2 ;  /* 0x0000000210007986 */ /* 0x0001e2000c101924 */
[----:B------:R-:W-:Y:S05]  /*85f0*/  BRA `(.L_x_42476) ;  /* 0x0000000c001c7947 */ /* 0x000fea0003800000 */
.L_x_42477:
[----:B------:R0:W-:Y:S01]  /*8600*/  STG.E.U16 desc[UR36][R16.64], R2 ;  /* 0x0000000210007986 */ /* 0x0001e2000c101524 */
[----:B------:R-:W-:Y:S05]  /*8610*/  BRA `(.L_x_42476) ;  /* 0x0000000c00147947 */ /* 0x000fea0003800000 */
.L_x_42472:
        /* <DEDUP_REMOVED lines=9> */
.L_x_42480:
[----:B------:R-:W-:-:S04]  /*86b0*/  I2FP.F32.U32 R0, R2 ;  /* 0x0000000200007245 */ /* 0x000fc80000201000 */
[----:B------:R-:W-:-:S05]  /*86c0*/  F2FP.F16.F32.PACK_AB R0, RZ, R0 ;  /* 0x00000000ff00723e */ /* 0x000fca00000000ff */
[----:B------:R0:W-:Y:S01]  /*86d0*/  STG.E.U16 desc[UR36][R16.64], R0 ;  /* 0x0000000010007986 */ /* 0x0001e2000c101524 */
[----:B------:R-:W-:Y:S05]  /*86e0*/  BRA `(.L_x_42476) ;  /* 0x0000000800e07947 */ /* 0x000fea0003800000 */
.L_x_42479:
        /* <DEDUP_REMOVED lines=10> */
.L_x_42482:
[----:B------:R-:W-:-:S04]  /*8790*/  I2FP.F32.U32 R2, R2 ;  /* 0x0000000200027245 */ /* 0x000fc80000201000 */
[----:B------:R-:W-:-:S04]  /*87a0*/  F2FP.F16.F32.PACK_AB R3, RZ, R2 ;  /* 0x00000002ff03723e */ /* 0x000fc800000000ff */
[----:B------:R-:W-:-:S05]  /*87b0*/  PRMT R3, R3, 0x5410, RZ ;  /* 0x0000541003037816 */ /* 0x000fca00000000ff */
[----:B------:R0:W-:Y:S01]  /*87c0*/  STG.E desc[UR36][R16.64], R3 ;  /* 0x0000000310007986 */ /* 0x0001e2000c101924 */
[----:B------:R-:W-:Y:S05]  /*87d0*/  BRA `(.L_x_42476) ;  /* 0x0000000800a47947 */ /* 0x000fea0003800000 */
.L_x_42481:
[----:B------:R-:W0:Y:S02]  /*87e0*/  I2F.F64.U32 R2, R2 ;  /* 0x0000000200027312 */ /* 0x000e240000201800 */
[----:B0-----:R0:W-:Y:S01]  /*87f0*/  STG.E.64 desc[UR36][R16.64], R2 ;  /* 0x0000000210007986 */ /* 0x0011e2000c101b24 */
[----:B------:R-:W-:Y:S05]  /*8800*/  BRA `(.L_x_42476) ;  /* 0x0000000800987947 */ /* 0x000fea0003800000 */
.L_x_42471:
        /* <DEDUP_REMOVED lines=10> */
.L_x_42485:
[----:B-1234-:R-:W0:Y:S01]  /*88b0*/  I2F.F64.U32 R4, R2 ;  /* 0x0000000200047312 */ /* 0x01ee220000201800 */
[----:B------:R-:W-:-:S05]  /*88c0*/  CS2R R6, SRZ ;  /* 0x0000000000067805 */ /* 0x000fca000001ff00 */
[----:B0-----:R0:W-:Y:S01]  /*88d0*/  STG.E.128 desc[UR36][R16.64], R4 ;  /* 0x0000000410007986 */ /* 0x0011e2000c101d24 */
[----:B------:R-:W-:Y:S05]  /*88e0*/  BRA `(.L_x_42476) ;  /* 0x0000000800607947 */ /* 0x000fea0003800000 */
.L_x_42484:
        /* <DEDUP_REMOVED lines=21> */
.L_x_42489:
[----:B------:R-:W-:Y:S05]  /*8a40*/  BSYNC B0 ;  /* 0x0000000000007941 */ /* 0x000fea0003800000 */
.L_x_42488:
[----:B------:R-:W-:-:S05]  /*8a50*/  LOP3.LUT R3, R0, R3, RZ, 0xfc, !PT ;  /* 0x0000000300037212 */ /* 0x000fca00078efcff */
[----:B------:R0:W-:Y:S01]  /*8a60*/  STG.E.U8 desc[UR36][R16.64], R3 ;  /* 0x0000000310007986 */ /* 0x0001e2000c101124 */
[----:B------:R-:W-:Y:S05]  /*8a70*/  BRA `(.L_x_42476) ;  /* 0x0000000400fc7947 */ /* 0x000fea0003800000 */
.L_x_42487:
        /* <DEDUP_REMOVED lines=13> */
.L_x_42491:
[----:B------:R-:W-:Y:S01]  /*8b50*/  IMAD.MOV.U32 R0, RZ, RZ, 0x7f ;  /* 0x0000007fff007424 */ /* 0x000fe200078e00ff */
[----:B------:R-:W-:-:S04]  /*8b60*/  ISETP.GT.U32.AND P0, PT, R2, 0x7f800000, PT ;  /* 0x7f8000000200780c */ /* 0x000fc80003f04070 */
[----:B------:R-:W-:-:S09]  /*8b70*/  SEL R0, R0, 0x7c, P0 ;  /* 0x0000007c00007807 */ /* 0x000fd20000000000 */
.L_x_42492:
[----:B------:R-:W-:Y:S05]  /*8b80*/  BSYNC B0 ;  /* 0x0000000000007941 */ /* 0x000fea0003800000 */
.L_x_42490:
[----:B------:R-:W-:-:S04]  /*8b90*/  LOP3.LUT R2, R3, 0x80000000, RZ, 0xc0, !PT ;  /* 0x8000000003027812 */ /* 0x000fc800078ec0ff */
[----:B------:R-:W-:-:S04]  /*8ba0*/  SHF.R.U32.HI R3, RZ, 0x18, R2 ;  /* 0x00000018ff037819 */ /* 0x000fc80000011602 */
[----:B------:R-:W-:-:S05]  /*8bb0*/  LOP3.LUT R3, R0, R3, RZ, 0xfc, !PT ;  /* 0x0000000300037212 */ /* 0x000fca00078efcff */
[----:B------:R0:W-:Y:S01]  /*8bc0*/  STG.E.U8 desc[UR36][R16.64], R3 ;  /* 0x0000000310007986 */ /* 0x0001e2000c101124 */
[----:B------:R-:W-:Y:S05]  /*8bd0*/  BRA `(.L_x_42476) ;  /* 0x0000000400a47947 */ /* 0x000fea0003800000 */
.L_x_42486:
[----:B------:R-:W-:-:S04]  /*8be0*/  I2FP.F32.U32 R0, R2 ;  /* 0x0000000200007245 */ /* 0x000fc80000201000 */
[----:B------:R-:W-:-:S05]  /*8bf0*/  F2FP.BF16.F32.PACK_AB R0, RZ, R0 ;  /* 0x00000000ff00723e */ /* 0x000fca00000010ff */
[----:B------:R0:W-:Y:S01]  /*8c00*/  STG.E.U16 desc[UR36][R16.64], R0 ;  /* 0x0000000010007986 */ /* 0x0001e2000c101524 */
[----:B------:R-:W-:Y:S05]  /*8c10*/  BRA `(.L_x_42476) ;  /* 0x0000000400947947 */ /* 0x000fea0003800000 */
.L_x_42483:
        /* <DEDUP_REMOVED lines=10> */
.L_x_42495:
        /* <DEDUP_REMOVED lines=17> */
.L_x_42498:
[----:B------:R-:W-:-:S04]  /*8dd0*/  LOP3.LUT R2, R3, 0x80000000, RZ, 0xc0, !PT ;  /* 0x8000000003027812 */ /* 0x000fc800078ec0ff */
[----:B------:R-:W-:-:S04]  /*8de0*/  SHF.R.U32.HI R3, RZ, 0x18, R2 ;  /* 0x00000018ff037819 */ /* 0x000fc80000011602 */
[----:B------:R-:W-:-:S04]  /*8df0*/  LOP3.LUT R0, R0, R3, RZ, 0xfc, !PT ;  /* 0x0000000300007212 */ /* 0x000fc800078efcff */
[----:B------:R-:W-:-:S07]  /*8e00*/  PRMT R8, R0, 0x7610, R8 ;  /* 0x0000761000087816 */ /* 0x000fce0000000008 */
.L_x_42497:
[----:B------:R-:W-:Y:S05]  /*8e10*/  BSYNC B0 ;  /* 0x0000000000007941 */ /* 0x000fea0003800000 */
.L_x_42496:
[----:B------:R0:W-:Y:S01]  /*8e20*/  STG.E.U8 desc[UR36][R16.64], R8 ;  /* 0x0000000810007986 */ /* 0x0001e2000c101124 */
[----:B------:R-:W-:Y:S05]  /*8e30*/  BRA `(.L_x_42476) ;  /* 0x00000004000c7947 */ /* 0x000fea0003800000 */
.L_x_42494:
        /* <DEDUP_REMOVED lines=17> */
.L_x_42501:
[----:B------:R-:W-:-:S04]  /*8f50*/  LOP3.LUT R2, R3, 0x80000000, RZ, 0xc0, !PT ;  /* 0x8000000003027812 */ /* 0x000fc800078ec0ff */
[----:B------:R-:W-:-:S04]  /*8f60*/  SHF.R.U32.HI R3, RZ, 0x18, R2 ;  /* 0x00000018ff037819 */ /* 0x000fc80000011602 */
[----:B------:R-:W-:-:S04]  /*8f70*/  LOP3.LUT R0, R0, R3, RZ, 0xfc, !PT ;  /* 0x0000000300007212 */ /* 0x000fc800078efcff */
[----:B------:R-:W-:-:S07]  /*8f80*/  PRMT R8, R0, 0x7610, R8 ;  /* 0x0000761000087816 */ /* 0x000fce0000000008 */
.L_x_42500:
[----:B------:R-:W-:Y:S05]  /*8f90*/  BSYNC B0 ;  /* 0x0000000000007941 */ /* 0x000fea0003800000 */
.L_x_42499:
[----:B------:R0:W-:Y:S01]  /*8fa0*/  STG.E.U8 desc[UR36][R16.64], R8 ;  /* 0x0000000810007986 */ /* 0x0001e2000c101124 */
[----:B------:R-:W-:Y:S05]  /*8fb0*/  BRA `(.L_x_42476) ;  /* 0x0000000000ac7947 */ /* 0x000fea0003800000 */
.L_x_42493:
        /* <DEDUP_REMOVED lines=22> */
.L_x_42475:
        /* <DEDUP_REMOVED lines=16> */
.L_x_42504:
[----:B------:R-:W-:Y:S05]  /*9220*/  BRA `(.L_x_42476) ;  /* 0x0000000000107947 */ /* 0x000fea0003800000 */
.L_x_42503:
[----:B------:R-:W-:-:S05]  /*9230*/  IMAD.MOV.U32 R3, RZ, RZ, RZ ;  /* 0x000000ffff037224 */ /* 0x000fca00078e00ff */
[----:B------:R0:W-:Y:S01]  /*9240*/  STG.E.64 desc[UR36][R16.64], R2 ;  /* 0x0000000210007986 */ /* 0x0001e2000c101b24 */
[----:B------:R-:W-:Y:S05]  /*9250*/  BRA `(.L_x_42476) ;  /* 0x0000000000047947 */ /* 0x000fea0003800000 */
.L_x_42502:
[----:B------:R0:W-:Y:S02]  /*9260*/  STG.E desc[UR36][R16.64], R2 ;  /* 0x0000000210007986 */ /* 0x0001e4000c101924 */
.L_x_42476:
[----:B------:R-:W-:-:S07]  /*9270*/  VIADD R19, R19, 0x80 ;  /* 0x0000008013137836 */ /* 0x000fce0000000000 */
.L_x_42436:
[----:B------:R-:W-:Y:S05]  /*9280*/  BSYNC B6 ;  /* 0x0000000000067941 */ /* 0x000fea0003800000 */
.L_x_42435:
        /* <DEDUP_REMOVED lines=306> */
.L_x_42505:
        /* <DEDUP_REMOVED lines=20> */
.L_x_42509:
[----:B------:R4:W5:Y:S01]  /*a6f0*/  LDG.E.U8 R0, desc[UR36][R4.64] ;  /* 0x0000002404007981 */ /* 0x000962000c1e1100 */
[----:B------:R-:W-:Y:S05]  /*a700*/  BRA `(.L_x_42511) ;  /* 0x0000000c00647947 */ /* 0x000fea0003800000 */
.L_x_42508:
        /* <DEDUP_REMOVED lines=8> */
.L_x_42513:
[----:B------:R2:W5:Y:S01]  /*a790*/  LDG.E.U8 R0, desc[UR36][R4.64] ;  /* 0x0000002404007981 */ /* 0x000562000c1e1100 */
[----:B------:R-:W-:Y:S05]  /*a7a0*/  BRA `(.L_x_42511) ;  /* 0x0000000c003c7947 */ /* 0x000fea0003800000 */
.L_x_42512:
[----:B------:R0:W5:Y:S01]  /*a7b0*/  LDG.E.U16 R0, desc[UR36][R4.64] ;  /* 0x0000002404007981 */ /* 0x000162000c1e1500 */
[----:B------:R-:W-:Y:S05]  /*a7c0*/  BRA `(.L_x_42511) ;  /* 0x0000000c00347947 */ /* 0x000fea0003800000 */
.L_x_42507:
        /* <DEDUP_REMOVED lines=10> */
.L_x_42515:
[----:B------:R-:W2:Y:S02]  /*a870*/  LDG.E.U16 R2, desc[UR36][R4.64] ;  /* 0x0000002404027981 */ /* 0x000ea4000c1e1500 */
[----:B--2---:R-:W-:-:S06]  /*a880*/  HADD2.F32 R2, -RZ, R2.H0_H0 ;  /* 0x20000002ff027230 */ /* 0x004fcc0000004100 */
[----:B------:R-:W0:Y:S02]  /*a890*/  F2I.S64.TRUNC R2, R2 ;  /* 0x0000000200027311 */ /* 0x000e24000020d900 */
[----:B0-----:R-:W-:Y:S01]  /*a8a0*/  PRMT R0, R2, 0x7610, R0 ;  /* 0x0000761002007816 */ /* 0x001fe20000000000 */
[----:B------:R-:W-:Y:S06]  /*a8b0*/  BRA `(.L_x_42511) ;  /* 0x0000000800f87947 */ /* 0x000fec0003800000 */
.L_x_42514:
        /* <DEDUP_REMOVED lines=10> */
.L_x_42517:
[----:B------:R-:W2:Y:S02]  /*a960*/  LDG.E.U16 R4, desc[UR36][R4.64] ;  /* 0x0000002404047981 */ /* 0x000ea4000c1e1500 */
[----:B--2---:R-:W-:-:S06]  /*a970*/  HADD2.F32 R2, -RZ, R4.H0_H0 ;  /* 0x20000004ff027230 */ /* 0x004fcc0000004100 */
[----:B------:R-:W0:Y:S02]  /*a980*/  F2I.S64.TRUNC R2, R2 ;  /* 0x0000000200027311 */ /* 0x000e24000020d900 */
[----:B0-----:R-:W-:Y:S01]  /*a990*/  PRMT R0, R2, 0x7610, R0 ;  /* 0x0000761002007816 */ /* 0x001fe20000000000 */
[----:B------:R-:W-:Y:S06]  /*a9a0*/  BRA `(.L_x_42511) ;  /* 0x0000000800bc7947 */ /* 0x000fec0003800000 */
.L_x_42516:
[----:B------:R-:W2:Y:S02]  /*a9b0*/  LDG.E.64 R2, desc[UR36][R4.64] ;  /* 0x0000002404027981 */ /* 0x000ea4000c1e1b00 */
[----:B--2---:R-:W0:Y:S02]  /*a9c0*/  F2I.S64.F64.TRUNC R2, R2 ;  /* 0x0000000200027311 */ /* 0x004e24000030d900 */
[----:B0-----:R-:W-:Y:S01]  /*a9d0*/  PRMT R0, R2, 0x7610, R0 ;  /* 0x0000761002007816 */ /* 0x001fe20000000000 */
[----:B------:R-:W-:Y:S06]  /*a9e0*/  BRA `(.L_x_42511) ;  /* 0x0000000800ac7947 */ /* 0x000fec0003800000 */
.L_x_42506:
        /* <DEDUP_REMOVED lines=12> */
.L_x_42520:
[----:B------:R-:W2:Y:S02]  /*aab0*/  LDG.E.64 R4, desc[UR36][R4.64] ;  /* 0x0000002404047981 */ /* 0x000ea4000c1e1b00 */
[----:B--2---:R-:W0:Y:S02]  /*aac0*/  F2I.S64.F64.TRUNC R2, R4 ;  /* 0x0000000400027311 */ /* 0x004e24000030d900 */
[----:B0-----:R-:W-:Y:S01]  /*aad0*/  PRMT R0, R2, 0x7610, R0 ;  /* 0x0000761002007816 */ /* 0x001fe20000000000 */
[----:B------:R-:W-:Y:S06]  /*aae0*/  BRA `(.L_x_42511) ;  /* 0x00000008006c7947 */ /* 0x000fec0003800000 */
.L_x_42519:
        /* <DEDUP_REMOVED lines=28> */
.L_x_42522:
        /* <DEDUP_REMOVED lines=15> */
.L_x_42521:
[----:B------:R-:W2:Y:S02]  /*ada0*/  LDG.E.U16 R2, desc[UR36][R4.64] ;  /* 0x0000002404027981 */ /* 0x000ea4000c1e1500 */
[----:B--2---:R-:W-:-:S06]  /*adb0*/  IMAD.U32 R2, R2, 0x10000, RZ ;  /* 0x0001000002027824 */ /* 0x004fcc00078e00ff */
[----:B------:R-:W0:Y:S02]  /*adc0*/  F2I.S64.TRUNC R2, R2 ;  /* 0x0000000200027311 */ /* 0x000e24000020d900 */
[----:B0-----:R-:W-:Y:S01]  /*add0*/  PRMT R0, R2, 0x7610, R0 ;  /* 0x0000761002007816 */ /* 0x001fe20000000000 */
[----:B------:R-:W-:Y:S06]  /*ade0*/  BRA `(.L_x_42511) ;  /* 0x0000000400ac7947 */ /* 0x000fec0003800000 */
.L_x_42518:
        /* <DEDUP_REMOVED lines=10> */
.L_x_42525:
        /* <DEDUP_REMOVED lines=21> */
.L_x_42529:
[----:B------:R-:W-:Y:S05]  /*afe0*/  BSYNC B1 ;  /* 0x0000000000017941 */ /* 0x000fea0003800000 */
.L_x_42528:
[----:B------:R-:W-:Y:S01]  /*aff0*/  IMAD.SHL.U32 R2, R2, 0x100000, RZ ;  /* 0x0010000002027824 */ /* 0x000fe200078e00ff */
[----:B------:R-:W-:-:S04]  /*b000*/  LEA R3, R0, 0x3b800000, 0x17 ;  /* 0x3b80000000037811 */ /* 0x000fc800078eb8ff */
[----:B------:R-:W-:-:S07]  /*b010*/  LOP3.LUT R2, R3, R2, R4, 0xfe, !PT ;  /* 0x0000000203027212 */ /* 0x000fce00078efe04 */
.L_x_42527:
[----:B------:R-:W-:Y:S05]  /*b020*/  BSYNC B0 ;  /* 0x0000000000007941 */ /* 0x000fea0003800000 */
.L_x_42526:
[----:B------:R-:W0:Y:S02]  /*b030*/  F2I.S64.TRUNC R2, R2 ;  /* 0x0000000200027311 */ /* 0x000e24000020d900 */
[----:B0-----:R-:W-:Y:S01]  /*b040*/  PRMT R0, R2, 0x7610, R0 ;  /* 0x0000761002007816 */ /* 0x001fe20000000000 */
[----:B------:R-:W-:Y:S06]  /*b050*/  BRA `(.L_x_42511) ;  /* 0x0000000400107947 */ /* 0x000fec0003800000 */
.L_x_42524:
        /* <DEDUP_REMOVED lines=21> */
.L_x_42533:
[----:B------:R-:W-:Y:S05]  /*b1b0*/  BSYNC B1 ;  /* 0x0000000000017941 */ /* 0x000fea0003800000 */
.L_x_42532:
[----:B------:R-:W-:Y:S01]  /*b1c0*/  IMAD.SHL.U32 R2, R2, 0x200000, RZ ;  /* 0x0020000002027824 */ /* 0x000fe200078e00ff */
[----:B------:R-:W-:-:S04]  /*b1d0*/  LEA R3, R0, 0x37800000, 0x17 ;  /* 0x3780000000037811 */ /* 0x000fc800078eb8ff */
[----:B------:R-:W-:-:S07]  /*b1e0*/  LOP3.LUT R2, R3, R2, R4, 0xfe, !PT ;  /* 0x0000000203027212 */ /* 0x000fce00078efe04 */
.L_x_42531:
[----:B------:R-:W-:Y:S05]  /*b1f0*/  BSYNC B0 ;  /* 0x0000000000007941 */ /* 0x000fea0003800000 */
.L_x_42530:
[----:B------:R-:W0:Y:S02]  /*b200*/  F2I.S64.TRUNC R2, R2 ;  /* 0x0000000200027311 */ /* 0x000e24000020d900 */
[----:B0-----:R-:W-:Y:S01]  /*b210*/  PRMT R0, R2, 0x7610, R0 ;  /* 0x0000761002007816 */ /* 0x001fe20000000000 */
[----:B------:R-:W-:Y:S06]  /*b220*/  BRA `(.L_x_42511) ;  /* 0x00000000009c7947 */ /* 0x000fec0003800000 */
.L_x_42523:
        /* <DEDUP_REMOVED lines=14> */
.L_x_42537:
[----:B------:R-:W-:Y:S05]  /*b310*/  BSYNC B0 ;  /* 0x0000000000007941 */ /* 0x000fea0003800000 */
.L_x_42536:
[----:B------:R-:W0:Y:S02]  /*b320*/  F2I.S64.TRUNC R2, R2 ;  /* 0x0000000200027311 */ /* 0x000e24000020d900 */
[----:B0-----:R-:W-:Y:S01]  /*b330*/  PRMT R0, R2, 0x7610, R0 ;  /* 0x0000761002007816 */ /* 0x001fe20000000000 */
[----:B------:R-:W-:Y:S06]  /*b340*/  BRA `(.L_x_42511) ;  /* 0x0000000000547947 */ /* 0x000fec0003800000 */
.L_x_42510:
        /* <DEDUP_REMOVED lines=16> */
.L_x_42538:
[----:B------:R-:W-:Y:S01]  /*b450*/  PRMT R0, RZ, 0x7610, R0 ;  /* 0x00007610ff007816 */ /* 0x000fe20000000000 */
[----:B------:R-:W-:Y:S06]  /*b460*/  BRA `(.L_x_42511) ;  /* 0x00000000000c7947 */ /* 0x000fec0003800000 */
.L_x_42535:
[----:B------:R0:W5:Y:S01]  /*b470*/  LDG.E.U8 R0, desc[UR36][R4.64] ;  /* 0x0000002404007981 */ /* 0x000162000c1e1100 */
[----:B------:R-:W-:Y:S05]  /*b480*/  BRA `(.L_x_42511) ;  /* 0x0000000000047947 */ /* 0x000fea0003800000 */
.L_x_42534:
[----:B------:R0:W5:Y:S02]  /*b490*/  LDG.E.U8 R0, desc[UR36][R4.64] ;  /* 0x0000002404007981 */ /* 0x000164000c1e1100 */
.L_x_42511:
[----:B------:R-:W1:Y:S01]  /*b4a0*/  LDC.U8 R3, c[0x0][0x422] ;  /* 0x00010880ff037b82 */ /* 0x000e620000000000 */
[----:B-----5:R-:W-:Y:S01]  /*b4b0*/  LOP3.LUT P0, RZ, R0, 0xff, RZ, 0xc0, !PT ;  /* 0x000000ff00ff7812 */ /* 0x020fe2000780c0ff */
[----:B------:R-:W-:-:S03]  /*b4c0*/  ULDC.U8 UR4, c[0x0][0x421] ;  /* 0x0001084000047ab9 */ /* 0x000fc60000000000 */
[----:B------:R-:W-:Y:S02]  /*b4d0*/  ISETP.NE.AND P0, PT, RZ, UR4, P0 ;  /* 0x00000004ff007c0c */ /* 0x000fe40008705270 */
        /* <DEDUP_REMOVED lines=15> */
.L_x_42542:
[----:B------:R-:W-:Y:S01]  /*b5d0*/  STG.E.U8 desc[UR36][R16.64], R2 ;  /* 0x0000000210007986 */ /* 0x000fe2000c101124 */
[----:B------:R-:W-:Y:S05]  /*b5e0*/  EXIT ;  /* 0x000000000000794d */ /* 0x000fea0003800000 */
.L_x_42541:
        /* <DEDUP_REMOVED lines=9> */
.L_x_42545:
[----:B------:R-:W-:Y:S01]  /*b680*/  STG.E desc[UR36][R16.64], R2 ;  /* 0x0000000210007986 */ /* 0x000fe2000c101924 */
[----:B------:R-:W-:Y:S05]  /*b690*/  EXIT ;  /* 0x000000000000794d */ /* 0x000fea0003800000 */
.L_x_42544:
[----:B------:R-:W-:Y:S01]  /*b6a0*/  STG.E.U16 desc[UR36][R16.64], R2 ;  /* 0x0000000210007986 */ /* 0x000fe2000c101524 */
[----:B------:R-:W-:Y:S05]  /*b6b0*/  EXIT ;  /* 0x000000000000794d */ /* 0x000fea0003800000 */
.L_x_42540:
        /* <DEDUP_REMOVED lines=9> */
.L_x_42547:
[----:B------:R-:W-:-:S04]  /*b750*/  I2FP.F32.U32 R0, R2 ;  /* 0x0000000200007245 */ /* 0x000fc80000201000 */
[----:B------:R-:W-:-:S05]  /*b760*/  F2FP.F16.F32.PACK_AB R0, RZ, R0 ;  /* 0x00000000ff00723e */ /* 0x000fca00000000ff */
[----:B------:R-:W-:Y:S01]  /*b770*/  STG.E.U16 desc[UR36][R16.64], R0 ;  /* 0x0000000010007986 */ /* 0x000fe2000c101524 */
[----:B------:R-:W-:Y:S05]  /*b780*/  EXIT ;  /* 0x000000000000794d */ /* 0x000fea0003800000 */
.L_x_42546:
        /* <DEDUP_REMOVED lines=10> */
.L_x_42549:
[----:B------:R-:W-:-:S04]  /*b830*/  I2FP.F32.U32 R2, R2 ;  /* 0x0000000200027245 */ /* 0x000fc80000201000 */
[----:B------:R-:W-:-:S04]  /*b840*/  F2FP.F16.F32.PACK_AB R3, RZ, R2 ;  /* 0x00000002ff03723e */ /* 0x000fc800000000ff */
[----:B------:R-:W-:-:S05]  /*b850*/  PRMT R3, R3, 0x5410, RZ ;  /* 0x0000541003037816 */ /* 0x000fca00000000ff */
[----:B------:R-:W-:Y:S01]  /*b860*/  STG.E desc[UR36][R16.64], R3 ;  /* 0x0000000310007986 */ /* 0x000fe2000c101924 */
[----:B------:R-:W-:Y:S05]  /*b870*/  EXIT ;  /* 0x000000000000794d */ /* 0x000fea0003800000 */
.L_x_42548:
[----:B------:R-:W1:Y:S02]  /*b880*/  I2F.F64.U32 R2, R2 ;  /* 0x0000000200027312 */ /* 0x000e640000201800 */
[----:B-1----:R-:W-:Y:S01]  /*b890*/  STG.E.64 desc[UR36][R16.64], R2 ;  /* 0x0000000210007986 */ /* 0x002fe2000c101b24 */
[----:B------:R-:W-:Y:S05]  /*b8a0*/  EXIT ;  /* 0x000000000000794d */ /* 0x000fea0003800000 */
.L_x_42539:
        /* <DEDUP_REMOVED lines=10> */
.L_x_42552:
[----:B0-234-:R-:W0:Y:S01]  /*b950*/  I2F.F64.U32 R4, R2 ;  /* 0x0000000200047312 */ /* 0x01de220000201800 */
[----:B------:R-:W-:-:S05]  /*b960*/  CS2R R6, SRZ ;  /* 0x0000000000067805 */ /* 0x000fca000001ff00 */
[----:B0-----:R-:W-:Y:S01]  /*b970*/  STG.E.128 desc[UR36][R16.64], R4 ;  /* 0x0000000410007986 */ /* 0x001fe2000c101d24 */
[----:B------:R-:W-:Y:S05]  /*b980*/  EXIT ;  /* 0x000000000000794d */ /* 0x000fea0003800000 */
.L_x_42551:
        /* <DEDUP_REMOVED lines=21> */
.L_x_42556:
[----:B------:R-:W-:Y:S05]  /*bae0*/  BSYNC B0 ;  /* 0x0000000000007941 */ /* 0x000fea0003800000 */
.L_x_42555:
[----:B------:R-:W-:-:S05]  /*baf0*/  LOP3.LUT R3, R0, R3, RZ, 0xfc, !PT ;  /* 0x0000000300037212 */ /* 0x000fca00078efcff */
[----:B------:R-:W-:Y:S01]  /*bb00*/  STG.E.U8 desc[UR36][R16.64], R3 ;  /* 0x0000000310007986 */ /* 0x000fe2000c101124 */
[----:B------:R-:W-:Y:S05]  /*bb10*/  EXIT ;  /* 0x000000000000794d */ /* 0x000fea0003800000 */
.L_x_42554:
        /* <DEDUP_REMOVED lines=13> */
.L_x_42558:
[----:B------:R-:W-:Y:S01]  /*bbf0*/  IMAD.MOV.U32 R0, RZ, RZ, 0x7f ;  /* 0x0000007fff007424 */ /* 0x000fe200078e00ff */
[----:B------:R-:W-:-:S04]  /*bc00*/  ISETP.GT.U32.AND P0, PT, R2, 0x7f800000, PT ;  /* 0x7f8000000200780c */ /* 0x000fc80003f04070 */
[----:B------:R-:W-:-:S09]  /*bc10*/  SEL R0, R0, 0x7c, P0 ;  /* 0x0000007c00007807 */ /* 0x000fd20000000000 */
.L_x_42559:
[----:B------:R-:W-:Y:S05]  /*bc20*/  BSYNC B0 ;  /* 0x0000000000007941 */ /* 0x000fea0003800000 */
.L_x_42557:
[----:B------:R-:W-:-:S04]  /*bc30*/  LOP3.LUT R2, R3, 0x80000000, RZ, 0xc0, !PT ;  /* 0x8000000003027812 */ /* 0x000fc800078ec0ff */
[----:B------:R-:W-:-:S04]  /*bc40*/  SHF.R.U32.HI R3, RZ, 0x18, R2 ;  /* 0x00000018ff037819 */ /* 0x000fc80000011602 */
[----:B------:R-:W-:-:S05]  /*bc50*/  LOP3.LUT R3, R0, R3, RZ, 0xfc, !PT ;  /* 0x0000000300037212 */ /* 0x000fca00078efcff */
[----:B------:R-:W-:Y:S01]  /*bc60*/  STG.E.U8 desc[UR36][R16.64], R3 ;  /* 0x0000000310007986 */ /* 0x000fe2000c101124 */
[----:B------:R-:W-:Y:S05]  /*bc70*/  EXIT ;  /* 0x000000000000794d */ /* 0x000fea0003800000 */
.L_x_42553:
[----:B------:R-:W-:-:S04]  /*bc80*/  I2FP.F32.U32 R0, R2 ;  /* 0x0000000200007245 */ /* 0x000fc80000201000 */
[----:B------:R-:W-:-:S05]  /*bc90*/  F2FP.BF16.F32.PACK_AB R0, RZ, R0 ;  /* 0x00000000ff00723e */ /* 0x000fca00000010ff */
[----:B------:R-:W-:Y:S01]  /*bca0*/  STG.E.U16 desc[UR36][R16.64], R0 ;  /* 0x0000000010007986 */ /* 0x000fe2000c101524 */
[----:B------:R-:W-:Y:S05]  /*bcb0*/  EXIT ;  /* 0x000000000000794d */ /* 0x000fea0003800000 */
.L_x_42550:
        /* <DEDUP_REMOVED lines=10> */
.L_x_42562:
        /* <DEDUP_REMOVED lines=17> */
.L_x_42565:
[----:B------:R-:W-:-:S04]  /*be70*/  LOP3.LUT R2, R3, 0x80000000, RZ, 0xc0, !PT ;  /* 0x8000000003027812 */ /* 0x000fc800078ec0ff */
[----:B------:R-:W-:-:S04]  /*be80*/  SHF.R.U32.HI R3, RZ, 0x18, R2 ;  /* 0x00000018ff037819 */ /* 0x000fc80000011602 */
[----:B------:R-:W-:-:S04]  /*be90*/  LOP3.LUT R0, R0, R3, RZ, 0xfc, !PT ;  /* 0x0000000300007212 */ /* 0x000fc800078efcff */
[----:B------:R-:W-:-:S07]  /*bea0*/  PRMT R8, R0, 0x7610, R8 ;  /* 0x0000761000087816 */ /* 0x000fce0000000008 */
.L_x_42564:
[----:B------:R-:W-:Y:S05]  /*beb0*/  BSYNC B0 ;  /* 0x0000000000007941 */ /* 0x000fea0003800000 */
.L_x_42563:
[----:B------:R-:W-:Y:S01]  /*bec0*/  STG.E.U8 desc[UR36][R16.64], R8 ;  /* 0x0000000810007986 */ /* 0x000fe2000c101124 */
[----:B------:R-:W-:Y:S05]  /*bed0*/  EXIT ;  /* 0x000000000000794d */ /* 0x000fea0003800000 */
.L_x_42561:
        /* <DEDUP_REMOVED lines=17> */
.L_x_42568:
[----:B------:R-:W-:-:S04]  /*bff0*/  LOP3.LUT R2, R3, 0x80000000, RZ, 0xc0, !PT ;  /* 0x8000000003027812 */ /* 0x000fc800078ec0ff */
[----:B------:R-:W-:-:S04]  /*c000*/  SHF.R.U32.HI R3, RZ, 0x18, R2 ;  /* 0x00000018ff037819 */ /* 0x000fc80000011602 */
[----:B------:R-:W-:-:S04]  /*c010*/  LOP3.LUT R0, R0, R3, RZ, 0xfc, !PT ;  /* 0x0000000300007212 */ /* 0x000fc800078efcff */
[----:B------:R-:W-:-:S07]  /*c020*/  PRMT R8, R0, 0x7610, R8 ;  /* 0x0000761000087816 */ /* 0x000fce0000000008 */
.L_x_42567:
[----:B------:R-:W-:Y:S05]  /*c030*/  BSYNC B0 ;  /* 0x0000000000007941 */ /* 0x000fea0003800000 */
.L_x_42566:
[----:B------:R-:W-:Y:S01]  /*c040*/  STG.E.U8 desc[UR36][R16.64], R8 ;  /* 0x0000000810007986 */ /* 0x000fe2000c101124 */
[----:B------:R-:W-:Y:S05]  /*c050*/  EXIT ;  /* 0x000000000000794d */ /* 0x000fea0003800000 */
.L_x_42560:
        /* <DEDUP_REMOVED lines=22> */
.L_x_42543:
        /* <DEDUP_REMOVED lines=16> */
.L_x_42571:
[----:B------:R-:W-:Y:S05]  /*c2c0*/  EXIT ;  /* 0x000000000000794d */ /* 0x000fea0003800000 */
.L_x_42570:
[----:B------:R-:W-:-:S05]  /*c2d0*/  IMAD.MOV.U32 R3, RZ, RZ, RZ ;  /* 0x000000ffff037224 */ /* 0x000fca00078e00ff */
[----:B------:R-:W-:Y:S01]  /*c2e0*/  STG.E.64 desc[UR36][R16.64], R2 ;  /* 0x0000000210007986 */ /* 0x000fe2000c101b24 */
[----:B------:R-:W-:Y:S05]  /*c2f0*/  EXIT ;  /* 0x000000000000794d */ /* 0x000fea0003800000 */
.L_x_42569:
[----:B------:R-:W-:Y:S01]  /*c300*/  STG.E desc[UR36][R16.64], R2 ;  /* 0x0000000210007986 */ /* 0x000fe2000c101924 */
[----:B------:R-:W-:Y:S05]  /*c310*/  EXIT ;  /* 0x000000000000794d */ /* 0x000fea0003800000 */
.L_x_42572:
        /* <DEDUP_REMOVED lines=14> */
.L_x_44155:


//--------------------- .text._ZN2at6native27unrolled_elementwise_kernelINS0_13AUnaryFunctorIhhbZZZNS0_23logical_and_kernel_cudaERNS_14TensorIteratorEENKUlvE0_clEvENKUlvE_clEvEUlhhE_EESt5arrayIPcLm2EELi4E23TrivialOffsetCalculatorILi1EjESD_NS0_6memory12LoadWithCastILi1EEENSE_13StoreWithCastILi1EEEEEviT_T0_T2_T3_T4_T5_ --------------------------
	.section	.text._ZN2at6native27unrolled_elementwise_kernelINS0_13AUnaryFunctorIhhbZZZNS0_23logical_and_kernel_cudaERNS_14TensorIteratorEENKUlvE0_clEvENKUlvE_clEvEUlhhE_EESt5arrayIPcLm2EELi4E23TrivialOffsetCalculatorILi1EjESD_NS0_6memory12LoadWithCastILi1EEENSE_13StoreWithCastILi1EEEEEviT_T0_T2_T3_T4_T5_,"ax",@progbits
	.align	128
        .global         _ZN2at6native27unrolled_elementwise_kernelINS0_13AUnaryFunctorIhhbZZZNS0_23logical_and_kernel_cudaERNS_14TensorIteratorEENKUlvE0_clEvENKUlvE_clEvEUlhhE_EESt5arrayIPcLm2EELi4E23TrivialOffsetCalculatorILi1EjESD_NS0_6memory12LoadWithCastILi1EEENSE_13StoreWithCastILi1EEEEEviT_T0_T2_T3_T4_T5_
        .type           _ZN2at6native27unrolled_elementwise_kernelINS0_13AUnaryFunctorIhhbZZZNS0_23logical_and_kernel_cudaERNS_14TensorIteratorEENKUlvE0_clEvENKUlvE_clEvEUlhhE_EESt5arrayIPcLm2EELi4E23TrivialOffsetCalculatorILi1EjESD_NS0_6memory12LoadWithCastILi1EEENSE_13StoreWithCastILi1EEEEEviT_T0_T2_T3_T4_T5_,@function
        .size           _ZN2at6native27unrolled_elementwise_kernelINS0_13AUnaryFunctorIhhbZZZNS0_23logical_and_kernel_cudaERNS_14TensorIteratorEENKUlvE0_clEvENKUlvE_clEvEUlhhE_EESt5arrayIPcLm2EELi4E23TrivialOffsetCalculatorILi1EjESD_NS0_6memory12LoadWithCastILi1EEENSE_13StoreWithCastILi1EEEEEviT_T0_T2_T3_T4_T5_,(.L_x_44156 - _ZN2at6native27unrolled_elementwise_kernelINS0_13AUnaryFunctorIhhbZZZNS0_23logical_and_kernel_cudaERNS_14TensorIteratorEENKUlvE0_clEvENKUlvE_clEvEUlhhE_EESt5arrayIPcLm2EELi4E23TrivialOffsetCalculatorILi1EjESD_NS0_6memory12LoadWithCastILi1EEENSE_13StoreWithCastILi1EEEEEviT_T0_T2_T3_T4_T5_)
        .other          _ZN2at6native27unrolled_elementwise_kernelINS0_13AUnaryFunctorIhhbZZZNS0_23logical_and_kernel_cudaERNS_14TensorIteratorEENKUlvE0_clEvENKUlvE_clEvEUlhhE_EESt5arrayIPcLm2EELi4E23TrivialOffsetCalculatorILi1EjESD_NS0_6memory12LoadWithCastILi1EEENSE_13StoreWithCastILi1EEEEEviT_T0_T2_T3_T4_T5_,@"STO_CUDA_ENTRY STV_DEFAULT"
_ZN2at6native27unrolled_elementwise_kernelINS0_13AUnaryFunctorIhhbZZZNS0_23logical_and_kernel_cudaERNS_14TensorIteratorEENKUlvE0_clEvENKUlvE_clEvEUlhhE_EESt5arrayIPcLm2EELi4E23TrivialOffsetCalculatorILi1EjESD_NS0_6memory12LoadWithCastILi1EEENSE_13StoreWithCastILi1EEEEEviT_T0_T2_T3_T4_T5_:
.text._ZN2at6native27unrolled_elementwise_kernelINS0_13AUnaryFunctorIhhbZZZNS0_23logical_and_kernel_cudaERNS_14TensorIteratorEENKUlvE0_clEvENKUlvE_clEvEUlhhE_EESt5arrayIPcLm2EELi4E23TrivialOffsetCalculatorILi1EjESD_NS0_6memory12LoadWithCastILi1EEENSE_13StoreWithCastILi1EEEEEviT_T0_T2_T3_T4_T5_:
        /* <DEDUP_REMOVED lines=31> */
.L_x_42578:
[----:B------:R3:W5:Y:S01]  /*01f0*/  LDG.E.U8 R18, desc[UR36][R4.64] ;  /* 0x0000002404127981 */ /* 0x000762000c1e1100 */
[----:B------:R-:W-:Y:S05]  /*0200*/  BRA `(.L_x_42580) ;  /* 0x0000000c00687947 */ /* 0x000fea0003800000 */
.L_x_42577:
        /* <DEDUP_REMOVED lines=8> */
.L_x_42582:
[----:B------:R1:W5:Y:S01]  /*0290*/  LDG.E.U8 R18, desc[UR36][R4.64] ;  /* 0x0000002404127981 */ /* 0x000362000c1e1100 */
[----:B------:R-:W-:Y:S05]  /*02a0*/  BRA `(.L_x_42580) ;  /* 0x0000000c00407947 */ /* 0x000fea0003800000 */
.L_x_42581:
[----:B------:R2:W5:Y:S01]  /*02b0*/  LDG.E.U16 R18, desc[UR36][R4.64] ;  /* 0x0000002404127981 */ /* 0x000562000c1e1500 */
[----:B------:R-:W-:Y:S05]  /*02c0*/  BRA `(.L_x_42580) ;  /* 0x0000000c00387947 */ /* 0x000fea0003800000 */
.L_x_42576:
        /* <DEDUP_REMOVED lines=10> */
.L_x_42584:
[----:B------:R-:W2:Y:S02]  /*0370*/  LDG.E.U16 R2, desc[UR36][R4.64] ;  /* 0x0000002404027981 */ /* 0x000ea4000c1e1500 */
[----:B--2---:R-:W-:-:S06]  /*0380*/  HADD2.F32 R2, -RZ, R2.H0_H0 ;  /* 0x20000002ff027230 */ /* 0x004fcc0000004100 */
[----:B------:R-:W0:Y:S02]  /*0390*/  F2I.S64.TRUNC R2, R2 ;  /* 0x0000000200027311 */ /* 0x000e24000020d900 */
[----:B0-----:R-:W-:Y:S01]  /*03a0*/  PRMT R18, R2, 0x7610, R18 ;  /* 0x0000761002127816 */ /* 0x001fe20000000012 */
[----:B------:R-:W-:Y:S06]  /*03b0*/  BRA `(.L_x_42580) ;  /* 0x0000000800fc7947 */ /* 0x000fec0003800000 */
.L_x_42583:
        /* <DEDUP_REMOVED lines=10> */
.L_x_42586:
[----:B------:R-:W2:Y:S02]  /*0460*/  LDG.E.U16 R4, desc[UR36][R4.64] ;  /* 0x0000002404047981 */ /* 0x000ea4000c1e1500 */
[----:B--2---:R-:W-:-:S06]  /*0470*/  HADD2.F32 R2, -RZ, R4.H0_H0 ;  /* 0x20000004ff027230 */ /* 0x004fcc0000004100 */
[----:B------:R-:W0:Y:S02]  /*0480*/  F2I.S64.TRUNC R2, R2 ;  /* 0x0000000200027311 */ /* 0x000e24000020d900 */
[----:B0-----:R-:W-:Y:S01]  /*0490*/  PRMT R18, R2, 0x7610, R18 ;  /* 0x0000761002127816 */ /* 0x001fe20000000012 */
[----:B------:R-:W-:Y:S06]  /*04a0*/  BRA `(.L_x_42580) ;  /* 0x0000000800c07947 */ /* 0x000fec0003800000 */
.L_x_42585:
[----:B------:R-:W2:Y:S02]  /*04b0*/  LDG.E.64 R2, desc[UR36][R4.64] ;  /* 0x0000002404027981 */ /* 0x000ea4000c1e1b00 */
[----:B--2---:R-:W0:Y:S02]  /*04c0*/  F2I.S64.F64.TRUNC R2, R2 ;  /* 0x0000000200027311 */ /* 0x004e24000030d900 */
[----:B0-----:R-:W-:Y:S01]  /*04d0*/  PRMT R18, R2, 0x7610, R18 ;  /* 0x0000761002127816 */ /* 0x001fe20000000012 */
[----:B------:R-:W-:Y:S06]  /*04e0*/  BRA `(.L_x_42580) ;  /* 0x0000000800b07947 */ /* 0x000fec0003800000 */
.L_x_42575:
        /* <DEDUP_REMOVED lines=12> */
.L_x_42589:
[----:B------:R-:W2:Y:S02]  /*05b0*/  LDG.E.64 R4, desc[UR36][R4.64] ;  /* 0x0000002404047981 */ /* 0x000ea4000c1e1b00 */
[----:B--2---:R-:W0:Y:S02]  /*05c0*/  F2I.S64.F64.TRUNC R2, R4 ;  /* 0x0000000400027311 */ /* 0x004e24000030d900 */
[----:B0-----:R-:W-:Y:S01]  /*05d0*/  PRMT R18, R2, 0x7610, R18 ;  /* 0x0000761002127816 */ /* 0x001fe20000000012 */
[----:B------:R-:W-:Y:S06]  /*05e0*/  BRA `(.L_x_42580) ;  /* 0x0000000800707947 */ /* 0x000fec0003800000 */
.L_x_42588:
        /* <DEDUP_REMOVED lines=28> */
.L_x_42591:
        /* <DEDUP_REMOVED lines=16> */
.L_x_42590:
[----:B------:R-:W2:Y:S02]  /*08b0*/  LDG.E.U16 R2, desc[UR36][R4.64] ;  /* 0x0000002404027981 */ /* 0x000ea4000c1e1500 */
[----:B--2---:R-:W-:-:S06]  /*08c0*/  IMAD.U32 R2, R2, 0x10000, RZ ;  /* 0x0001000002027824 */ /* 0x004fcc00078e00ff */
[----:B------:R-:W0:Y:S02]  /*08d0*/  F2I.S64.TRUNC R2, R2 ;  /* 0x0000000200027311 */ /* 0x000e24000020d900 */
[----:B0-----:R-:W-:Y:S01]  /*08e0*/  PRMT R18, R2, 0x7610, R18 ;  /* 0x0000761002127816 */ /* 0x001fe20000000012 */
[----:B------:R-:W-:Y:S06]  /*08f0*/  BRA `(.L_x_42580) ;  /* 0x0000000400ac7947 */ /* 0x000fec0003800000 */
.L_x_42587:
        /* <DEDUP_REMOVED lines=10> */
.L_x_42594:
        /* <DEDUP_REMOVED lines=21> */
.L_x_42598:
[----:B------:R-:W-:Y:S05]  /*0af0*/  BSYNC B1 ;  /* 0x0000000000017941 */ /* 0x000fea0003800000 */
.L_x_42597:
[----:B------:R-:W-:Y:S01]  /*0b00*/  IMAD.SHL.U32 R2, R2, 0x100000, RZ ;  /* 0x0010000002027824 */ /* 0x000fe200078e00ff */
[----:B------:R-:W-:-:S04]  /*0b10*/  LEA R3, R0, 0x3b800000, 0x17 ;  /* 0x3b80000000037811 */ /* 0x000fc800078eb8ff */
[----:B------:R-:W-:-:S07]  /*0b20*/  LOP3.LUT R2, R3, R2, R4, 0xfe, !PT ;  /* 0x0000000203027212 */ /* 0x000fce00078efe04 */
.L_x_42596:
[----:B------:R-:W-:Y:S05]  /*0b30*/  BSYNC B0 ;  /* 0x0000000000007941 */ /* 0x000fea0003800000 */
.L_x_42595:
[----:B------:R-:W0:Y:S02]  /*0b40*/  F2I.S64.TRUNC R2, R2 ;  /* 0x0000000200027311 */ /* 0x000e24000020d900 */
[----:B0-----:R-:W-:Y:S01]  /*0b50*/  PRMT R18, R2, 0x7610, R18 ;  /* 0x0000761002127816 */ /* 0x001fe20000000012 */
[----:B------:R-:W-:Y:S06]  /*0b60*/  BRA `(.L_x_42580) ;  /* 0x0000000400107947 */ /* 0x000fec0003800000 */
.L_x_42593:
        /* <DEDUP_REMOVED lines=21> */
.L_x_42602:
[----:B------:R-:W-:Y:S05]  /*0cc0*/  BSYNC B1 ;  /* 0x0000000000017941 */ /* 0x000fea0003800000 */
.L_x_42601:
[----:B------:R-:W-:Y:S01]  /*0cd0*/  IMAD.SHL.U32 R2, R2, 0x200000, RZ ;  /* 0x0020000002027824 */ /* 0x000fe200078e00ff */
[----:B------:R-:W-:-:S04]  /*0ce0*/  LEA R3, R0, 0x37800000, 0x17 ;  /* 0x3780000000037811 */ /* 0x000fc800078eb8ff */
[----:B------:R-:W-:-:S07]  /*0cf0*/  LOP3.LUT R2, R3, R2, R4, 0xfe, !PT ;  /* 0x0000000203027212 */ /* 0x000fce00078efe04 */
.L_x_42600:
[----:B------:R-:W-:Y:S05]  /*0d00*/  BSYNC B0 ;  /* 0x0000000000007941 */ /* 0x000fea0003800000 */
.L_x_42599:
[----:B------:R-:W0:Y:S02]  /*0d10*/  F2I.S64.TRUNC R2, R2 ;  /* 0x0000000200027311 */ /* 0x000e24000020d900 */
[----:B0-----:R-:W-:Y:S01]  /*0d20*/  PRMT R18, R2, 0x7610, R18 ;  /* 0x0000761002127816 */ /* 0x001fe20000000012 */
[----:B------:R-:W-:Y:S06]  /*0d30*/  BRA `(.L_x_42580) ;  /* 0x00000000009c7947 */ /* 0x000fec0003800000 */
.L_x_42592:
        /* <DEDUP_REMOVED lines=14> */
.L_x_42606:
[----:B------:R-:W-:Y:S05]  /*0e20*/  BSYNC B0 ;  /* 0x0000000000007941 */ /* 0x000fea0003800000 */
.L_x_42605:
[----:B------:R-:W0:Y:S02]  /*0e30*/  F2I.S64.TRUNC R2, R2 ;  /* 0x0000000200027311 */ /* 0x000e24000020d900 */
[----:B0-----:R-:W-:Y:S01]  /*0e40*/  PRMT R18, R2, 0x7610, R18 ;  /* 0x0000761002127816 */ /* 0x001fe20000000012 */
[----:B------:R-:W-:Y:S06]  /*0e50*/  BRA `(.L_x_42580) ;  /* 0x0000000000547947 */ /* 0x000fec0003800000 */
.L_x_42579:
        /* <DEDUP_REMOVED lines=16> */
.L_x_42607:
[----:B------:R-:W-:Y:S01]  /*0f60*/  PRMT R18, RZ, 0x7610, R18 ;  /* 0x00007610ff127816 */ /* 0x000fe20000000012 */
[----:B------:R-:W-:Y:S06]  /*0f70*/  BRA `(.L_x_42580) ;  /* 0x00000000000c7947 */ /* 0x000fec0003800000 */
.L_x_42604:
[----:B------:R0:W5:Y:S01]  /*0f80*/  LDG.E.U8 R18, desc[UR36][R4.64] ;  /* 0x0000002404127981 */ /* 0x000162000c1e1100 */
[----:B------:R-:W-:Y:S05]  /*0f90*/  BRA `(.L_x_42580) ;  /* 0x0000000000047947 */ /* 0x000fea0003800000 */
.L_x_42603:
[----:B------:R0:W5:Y:S02]  /*0fa0*/  LDG.E.U8 R18, desc[UR36][R4.64] ;  /* 0x0000002404127981 */ /* 0x000164000c1e1100 */
.L_x_42580:
[----:B------:R-:W1:Y:S02]  /*0fb0*/  S2R R26, SR_TID.X ;  /* 0x00000000001a7919 */ /* 0x000e640000002100 */
[----:B-1----:R-:W-:-:S07]  /*0fc0*/  VIADD R26, R26, 0x80 ;  /* 0x000000801a1a7836 */ /* 0x002fce0000000000 */
.L_x_42574:
[----:B------:R-:W-:Y:S05]  /*0fd0*/  BSYNC B6 ;  /* 0x0000000000067941 */ /* 0x000fea0003800000 */
.L_x_42573:
        /* <DEDUP_REMOVED lines=23> */
.L_x_42613:
[----:B------:R0:W5:Y:S01]  /*1150*/  LDG.E.U8 R16, desc[UR36][R4.64] ;  /* 0x0000002404107981 */ /* 0x000162000c1e1100 */
[----:B------:R-:W-:Y:S05]  /*1160*/  BRA `(.L_x_42615) ;  /* 0x0000000c00647947 */ /* 0x000fea0003800000 */
.L_x_42612:
        /* <DEDUP_REMOVED lines=8> */
.L_x_42617:
[----:B------:R4:W5:Y:S01]  /*11f0*/  LDG.E.U8 R16, desc[UR36][R4.64] ;  /* 0x0000002404107981 */ /* 0x000962000c1e1100 */
[----:B------:R-:W-:Y:S05]  /*1200*/  BRA `(.L_x_42615) ;  /* 0x0000000c003c7947 */ /* 0x000fea0003800000 */
.L_x_42616:
[----:B------:R0:W5:Y:S01]  /*1210*/  LDG.E.U16 R16, desc[UR36][R4.64] ;  /* 0x0000002404107981 */ /* 0x000162000c1e1500 */
[----:B------:R-:W-:Y:S05]  /*1220*/  BRA `(.L_x_42615) ;  /* 0x0000000c00347947 */ /* 0x000fea0003800000 */
.L_x_42611:
        /* <DEDUP_REMOVED lines=10> */
.L_x_42619:
[----:B------:R-:W2:Y:S02]  /*12d0*/  LDG.E.U16 R2, desc[UR36][R4.64] ;  /* 0x0000002404027981 */ /* 0x000ea4000c1e1500 */
[----:B--2---:R-:W-:-:S06]  /*12e0*/  HADD2.F32 R2, -RZ, R2.H0_H0 ;  /* 0x20000002ff027230 */ /* 0x004fcc0000004100 */
[----:B------:R-:W0:Y:S02]  /*12f0*/  F2I.S64.TRUNC R2, R2 ;  /* 0x0000000200027311 */ /* 0x000e24000020d900 */
[----:B0-----:R-:W-:Y:S01]  /*1300*/  PRMT R16, R2, 0x7610, R16 ;  /* 0x0000761002107816 */ /* 0x001fe20000000010 */
[----:B------:R-:W-:Y:S06]  /*1310*/  BRA `(.L_x_42615) ;  /* 0x0000000800f87947 */ /* 0x000fec0003800000 */
.L_x_42618:
        /* <DEDUP_REMOVED lines=10> */
.L_x_42621:
[----:B------:R-:W2:Y:S02]  /*13c0*/  LDG.E.U16 R4, desc[UR36][R4.64] ;  /* 0x0000002404047981 */ /* 0x000ea4000c1e1500 */
[----:B--2---:R-:W-:-:S06]  /*13d0*/  HADD2.F32 R2, -RZ, R4.H0_H0 ;  /* 0x20000004ff027230 */ /* 0x004fcc0000004100 */
[----:B------:R-:W0:Y:S02]  /*13e0*/  F2I.S64.TRUNC R2, R2 ;  /* 0x0000000200027311 */ /* 0x000e24000020d900 */
[----:B0-----:R-:W-:Y:S01]  /*13f0*/  PRMT R16, R2, 0x7610, R16 ;  /* 0x0000761002107816 */ /* 0x001fe20000000010 */
[----:B------:R-:W-:Y:S06]  /*1400*/  BRA `(.L_x_42615) ;  /* 0x0000000800bc7947 */ /* 0x000fec0003800000 */
.L_x_42620:
[----:B------:R-:W2:Y:S02]  /*1410*/  LDG.E.64 R2, desc[UR36][R4.64] ;  /* 0x0000002404027981 */ /* 0x000ea4000c1e1b00 */
[----:B--2---:R-:W0:Y:S02]  /*1420*/  F2I.S64.F64.TRUNC R2, R2 ;  /* 0x0000000200027311 */ /* 0x004e24000030d900 */
[----:B0-----:R-:W-:Y:S01]  /*1430*/  PRMT R16, R2, 0x7610, R16 ;  /* 0x0000761002107816 */ /* 0x001fe20000000010 */
[----:B------:R-:W-:Y:S06]  /*1440*/  BRA `(.L_x_42615) ;  /* 0x0000000800ac7947 */ /* 0x000fec0003800000 */
.L_x_42610:
        /* <DEDUP_REMOVED lines=12> */
.L_x_42624:
[----:B------:R-:W2:Y:S02]  /*1510*/  LDG.E.64 R4, desc[UR36][R4.64] ;  /* 0x0000002404047981 */ /* 0x000ea4000c1e1b00 */
[----:B--2---:R-:W0:Y:S02]  /*1520*/  F2I.S64.F64.TRUNC R2, R4 ;  /* 0x0000000400027311 */ /* 0x004e24000030d900 */
[----:B0-----:R-:W-:Y:S01]  /*1530*/  PRMT R16, R2, 0x7610, R16 ;  /* 0x0000761002107816 */ /* 0x001fe20000000010 */
[----:B------:R-:W-:Y:S06]  /*1540*/  BRA `(.L_x_42615) ;  /* 0x00000008006c7947 */ /* 0x000fec0003800000 */
.L_x_42623:
        /* <DEDUP_REMOVED lines=28> */
.L_x_42626:
        /* <DEDUP_REMOVED lines=15> */
.L_x_42625:
[----:B------:R-:W2:Y:S02]  /*1800*/  LDG.E.U16 R2, desc[UR36][R4.64] ;  /* 0x0000002404027981 */ /* 0x000ea4000c1e1500 */
[----:B--2---:R-:W-:-:S06]  /*1810*/  IMAD.U32 R2, R2, 0x10000, RZ ;  /* 0x0001000002027824 */ /* 0x004fcc00078e00ff */
[----:B------:R-:W0:Y:S02]  /*1820*/  F2I.S64.TRUNC R2, R2 ;  /* 0x0000000200027311 */ /* 0x000e24000020d900 */
[----:B0-----:R-:W-:Y:S01]  /*1830*/  PRMT R16, R2, 0x7610, R16 ;  /* 0x0000761002107816 */ /* 0x001fe20000000010 */
[----:B------:R-:W-:Y:S06]  /*1840*/  BRA `(.L_x_42615) ;  /* 0x0000000400ac7947 */ /* 0x000fec0003800000 */
.L_x_42622:
        /* <DEDUP_REMOVED lines=10> */
.L_x_42629:
        /* <DEDUP_REMOVED lines=21> */
.L_x_42633:
[----:B------:R-:W-:Y:S05]  /*1a40*/  BSYNC B1 ;  /* 0x0000000000017941 */ /* 0x000fea0003800000 */
.L_x_42632:
[----:B------:R-:W-:Y:S01]  /*1a50*/  IMAD.SHL.U32 R2, R2, 0x100000, RZ ;  /* 0x0010000002027824 */ /* 0x000fe200078e00ff */
[----:B------:R-:W-:-:S04]  /*1a60*/  LEA R3, R0, 0x3b800000, 0x17 ;  /* 0x3b80000000037811 */ /* 0x000fc800078eb8ff */
[----:B------:R-:W-:-:S07]  /*1a70*/  LOP3.LUT R2, R3, R2, R4, 0xfe, !PT ;  /* 0x0000000203027212 */ /* 0x000fce00078efe04 */
.L_x_42631:
[----:B------:R-:W-:Y:S05]  /*1a80*/  BSYNC B0 ;  /* 0x0000000000007941 */ /* 0x000fea0003800000 */
.L_x_42630:
[----:B------:R-:W0:Y:S02]  /*1a90*/  F2I.S64.TRUNC R2, R2 ;  /* 0x0000000200027311 */ /* 0x000e24000020d900 */
[----:B0-----:R-:W-:Y:S01]  /*1aa0*/  PRMT R16, R2, 0x7610, R16 ;  /* 0x0000761002107816 */ /* 0x001fe20000000010 */
[----:B------:R-:W-:Y:S06]  /*1ab0*/  BRA `(.L_x_42615) ;  /* 0x0000000400107947 */ /* 0x000fec0003800000 */
.L_x_42628:
        /* <DEDUP_REMOVED lines=21> */
.L_x_42637:
[----:B------:R-:W-:Y:S05]  /*1c10*/  BSYNC B1 ;  /* 0x0000000000017941 */ /* 0x000fea0003800000 */
.L_x_42636:
[----:B------:R-:W-:Y:S01]  /*1c20*/  IMAD.SHL.U32 R2, R2, 0x200000, RZ ;  /* 0x0020000002027824 */ /* 0x000fe200078e00ff */
[----:B------:R-:W-:-:S04]  /*1c30*/  LEA R3, R0, 0x37800000, 0x17 ;  /* 0x3780000000037811 */ /* 0x000fc800078eb8ff */
[----:B------:R-:W-:-:S07]  /*1c40*/  LOP3.LUT R2, R3, R2, R4, 0xfe, !PT ;  /* 0x0000000203027212 */ /* 0x000fce00078efe04 */
.L_x_42635:
[----:B------:R-:W-:Y:S05]  /*1c50*/  BSYNC B0 ;  /* 0x0000000000007941 */ /* 0x000fea0003800000 */
.L_x_42634:
[----:B------:R-:W0:Y:S02]  /*1c60*/  F2I.S64.TRUNC R2, R2 ;  /* 0x0000000200027311 */ /* 0x000e24000020d900 */
[----:B0-----:R-:W-:Y:S01]  /*1c70*/  PRMT R16, R2, 0x7610, R16 ;  /* 0x0000761002107816 */ /* 0x001fe20000000010 */
[----:B------:R-:W-:Y:S06]  /*1c80*/  BRA `(.L_x_42615) ;  /* 0x00000000009c7947 */ /* 0x000fec0003800000 */
.L_x_42627:
        /* <DEDUP_REMOVED lines=14> */
.L_x_42641:
[----:B------:R-:W-:Y:S05]  /*1d70*/  BSYNC B0 ;  /* 0x0000000000007941 */ /* 0x000fea0003800000 */
.L_x_42640:
[----:B------:R-:W0:Y:S02]  /*1d80*/  F2I.S64.TRUNC R2, R2 ;  /* 0x0000000200027311 */ /* 0x000e24000020d900 */
[----:B0-----:R-:W-:Y:S01]  /*1d90*/  PRMT R16, R2, 0x7610, R16 ;  /* 0x0000761002107816 */ /* 0x001fe20000000010 */
[----:B------:R-:W-:Y:S06]  /*1da0*/  BRA `(.L_x_42615) ;  /* 0x0000000000547947 */ /* 0x000fec0003800000 */
.L_x_42614:
        /* <DEDUP_REMOVED lines=16> */
.L_x_42642:
[----:B------:R-:W-:Y:S01]  /*1eb0*/  PRMT R16, RZ, 0x7610, R16 ;  /* 0x00007610ff107816 */ /* 0x000fe20000000010 */
[----:B------:R-:W-:Y:S06]  /*1ec0*/  BRA `(.L_x_42615) ;  /* 0x00000000000c7947 */ /* 0x000fec0003800000 */
.L_x_42639:
[----:B------:R1:W5:Y:S01]  /*1ed0*/  LDG.E.U8 R16, desc[UR36][R4.64] ;  /* 0x0000002404107981 */ /* 0x000362000c1e1100 */
[----:B------:R-:W-:Y:S05]  /*1ee0*/  BRA `(.L_x_42615) ;  /* 0x0000000000047947 */ /* 0x000fea0003800000 */
.L_x_42638:
[----:B------:R0:W5:Y:S02]  /*1ef0*/  LDG.E.U8 R16, desc[UR36][R4.64] ;  /* 0x0000002404107981 */ /* 0x000164000c1e1100 */
.L_x_42615:
[----:B------:R-:W-:-:S07]  /*1f00*/  VIADD R26, R26, 0x80 ;  /* 0x000000801a1a7836 */ /* 0x000fce0000000000 */
.L_x_42609:
[----:B------:R-:W-:Y:S05]  /*1f10*/  BSYNC B6 ;  /* 0x0000000000067941 */ /* 0x000fea0003800000 */
.L_x_42608:
        /* <DEDUP_REMOVED lines=25> */
.L_x_42648:
[----:B------:R0:W5:Y:S01]  /*20b0*/  LDG.E.U8 R24, desc[UR36][R4.64] ;  /* 0x0000002404187981 */ /* 0x000162000c1e1100 */
[----:B------:R-:W-:Y:S05]  /*20c0*/  BRA `(.L_x_42650) ;  /* 0x0000000c00647947 */ /* 0x000fea0003800000 */
.L_x_42647:
        /* <DEDUP_REMOVED lines=8> */
.L_x_42652:
[----:B------:R3:W5:Y:S01]  /*2150*/  LDG.E.U8 R24, desc[UR36][R4.64] ;  /* 0x0000002404187981 */ /* 0x000762000c1e1100 */
[----:B------:R-:W-:Y:S05]  /*2160*/  BRA `(.L_x_42650) ;  /* 0x0000000c003c7947 */ /* 0x000fea0003800000 */
.L_x_42651:
[----:B------:R0:W5:Y:S01]  /*2170*/  LDG.E.U16 R24, desc[UR36][R4.64] ;  /* 0x0000002404187981 */ /* 0x000162000c1e1500 */
[----:B------:R-:W-:Y:S05]  /*2180*/  BRA `(.L_x_42650) ;  /* 0x0000000c00347947 */ /* 0x000fea0003800000 */
.L_x_42646:
        /* <DEDUP_REMOVED lines=10> */
.L_x_42654:
[----:B------:R-:W2:Y:S02]  /*2230*/  LDG.E.U16 R2, desc[UR36][R4.64] ;  /* 0x0000002404027981 */ /* 0x000ea4000c1e1500 */
[----:B--2---:R-:W-:-:S06]  /*2240*/  HADD2.F32 R2, -RZ, R2.H0_H0 ;  /* 0x20000002ff027230 */ /* 0x004fcc0000004100 */
[----:B------:R-:W0:Y:S02]  /*2250*/  F2I.S64.TRUNC R2, R2 ;  /* 0x0000000200027311 */ /* 0x000e24000020d900 */
[----:B0-----:R-:W-:Y:S01]  /*2260*/  PRMT R24, R2, 0x7610, R24 ;  /* 0x0000761002187816 */ /* 0x001fe20000000018 */
[----:B------:R-:W-:Y:S06]  /*2270*/  BRA `(.L_x_42650) ;  /* 0x0000000800f87947 */ /* 0x000fec0003800000 */
.L_x_42653:
        /* <DEDUP_REMOVED lines=10> */
.L_x_42656:
[----:B------:R-:W2:Y:S02]  /*2320*/  LDG.E.U16 R4, desc[UR36][R4.64] ;  /* 0x0000002404047981 */ /* 0x000ea4000c1e1500 */
[----:B--2---:R-:W-:-:S06]  /*2330*/  HADD2.F32 R2, -RZ, R4.H0_H0 ;  /* 0x20000004ff027230 */ /* 0x004fcc0000004100 */
[----:B------:R-:W0:Y:S02]  /*2340*/  F2I.S64.TRUNC R2, R2 ;  /* 0x0000000200027311 */ /* 0x000e24000020d900 */
[----:B0-----:R-:W-:Y:S01]  /*2350*/  PRMT R24, R2, 0x7610, R24 ;  /* 0x0000761002187816 */ /* 0x001fe20000000018 */
[----:B------:R-:W-:Y:S06]  /*2360*/  BRA `(.L_x_42650) ;  /* 0x0000000800bc7947 */ /* 0x000fec0003800000 */
.L_x_42655:
[----:B------:R-:W2:Y:S02]  /*2370*/  LDG.E.64 R2, desc[UR36][R4.64] ;  /* 0x0000002404027981 */ /* 0x000ea4000c1e1b00 */
[----:B--2---:R-:W0:Y:S02]  /*2380*/  F2I.S64.F64.TRUNC R2, R2 ;  /* 0x0000000200027311 */ /* 0x004e24000030d900 */
[----:B0-----:R-:W-:Y:S01]  /*2390*/  PRMT R24, R2, 0x7610, R24 ;  /* 0x0000761002187816 */ /* 0x001fe20000000018 */
[----:B------:R-:W-:Y:S06]  /*23a0*/  BRA `(.L_x_42650) ;  /* 0x0000000800ac7947 */ /* 0x000fec0003800000 */
.L_x_42645:
        /* <DEDUP_REMOVED lines=12> */
.L_x_42659:
[----:B------:R-:W2:Y:S02]  /*2470*/  LDG.E.64 R4, desc[UR36][R4.64] ;  /* 0x0000002404047981 */ /* 0x000ea4000c1e1b00 */
[----:B--2---:R-:W0:Y:S02]  /*2480*/  F2I.S64.F64.TRUNC R2, R4 ;  /* 0x0000000400027311 */ /* 0x004e24000030d900 */
[----:B0-----:R-:W-:Y:S01]  /*2490*/  PRMT R24, R2, 0x7610, R24 ;  /* 0x0000761002187816 */ /* 0x001fe20000000018 */
[----:B------:R-:W-:Y:S06]  /*24a0*/  BRA `(.L_x_42650) ;  /* 0x00000008006c7947 */ /* 0x000fec0003800000 */
.L_x_42658:
        /* <DEDUP_REMOVED lines=28> */
.L_x_42661:
        /* <DEDUP_REMOVED lines=15> */
.L_x_42660:
[----:B------:R-:W2:Y:S02]  /*2760*/  LDG.E.U16 R2, desc[UR36][R4.64] ;  /* 0x0000002404027981 */ /* 0x000ea4000c1e1500 */
[----:B--2---:R-:W-:-:S06]  /*2770*/  IMAD.U32 R2, R2, 0x10000, RZ ;  /* 0x0001000002027824 */ /* 0x004fcc00078e00ff */
[----:B------:R-:W0:Y:S02]  /*2780*/  F2I.S64.TRUNC R2, R2 ;  /* 0x0000000200027311 */ /* 0x000e24000020d900 */
[----:B0-----:R-:W-:Y:S01]  /*2790*/  PRMT R24, R2, 0x7610, R24 ;  /* 0x0000761002187816 */ /* 0x001fe20000000018 */
[----:B------:R-:W-:Y:S06]  /*27a0*/  BRA `(.L_x_42650) ;  /* 0x0000000400ac7947 */ /* 0x000fec0003800000 */
.L_x_42657:
        /* <DEDUP_REMOVED lines=10> */
.L_x_42664:
        /* <DEDUP_REMOVED lines=21> */
.L_x_42668:
[----:B------:R-:W-:Y:S05]  /*29a0*/  BSYNC B1 ;  /* 0x0000000000017941 */ /* 0x000fea0003800000 */
.L_x_42667:
[----:B------:R-:W-:Y:S01]  /*29b0*/  IMAD.SHL.U32 R2, R2, 0x100000, RZ ;  /* 0x0010000002027824 */ /* 0x000fe200078e00ff */
[----:B------:R-:W-:-:S04]  /*29c0*/  LEA R3, R0, 0x3b800000, 0x17 ;  /* 0x3b80000000037811 */ /* 0x000fc800078eb8ff */
[----:B------:R-:W-:-:S07]  /*29d0*/  LOP3.LUT R2, R3, R2, R4, 0xfe, !PT ;  /* 0x0000000203027212 */ /* 0x000fce00078efe04 */
.L_x_42666:
[----:B------:R-:W-:Y:S05]  /*29e0*/  BSYNC B0 ;  /* 0x0000000000007941 */ /* 0x000fea0003800000 */
.L_x_42665:
[----:B------:R-:W0:Y:S02]  /*29f0*/  F2I.S64.TRUNC R2, R2 ;  /* 0x0000000200027311 */ /* 0x000e24000020d900 */
[----:B0-----:R-:W-:Y:S01]  /*2a00*/  PRMT R24, R2, 0x7610, R24 ;  /* 0x0000761002187816 */ /* 0x001fe20000000018 */
[----:B------:R-:W-:Y:S06]  /*2a10*/  BRA `(.L_x_42650) ;  /* 0x0000000400107947 */ /* 0x000fec0003800000 */
.L_x_42663:
        /* <DEDUP_REMOVED lines=21> */
.L_x_42672:
[----:B------:R-:W-:Y:S05]  /*2b70*/  BSYNC B1 ;  /* 0x0000000000017941 */ /* 0x000fea0003800000 */
.L_x_42671:
[----:B------:R-:W-:Y:S01]  /*2b80*/  IMAD.SHL.U32 R2, R2, 0x200000, RZ ;  /* 0x0020000002027824 */ /* 0x000fe200078e00ff */
[----:B------:R-:W-:-:S04]  /*2b90*/  LEA R3, R0, 0x37800000, 0x17 ;  /* 0x3780000000037811 */ /* 0x000fc800078eb8ff */
[----:B------:R-:W-:-:S07]  /*2ba0*/  LOP3.LUT R2, R3, R2, R4, 0xfe, !PT ;  /* 0x0000000203027212 */ /* 0x000fce00078efe04 */
.L_x_42670:
[----:B------:R-:W-:Y:S05]  /*2bb0*/  BSYNC B0 ;  /* 0x0000000000007941 */ /* 0x000fea0003800000 */
.L_x_42669:
[----:B------:R-:W0:Y:S02]  /*2bc0*/  F2I.S64.TRUNC R2, R2 ;  /* 0x0000000200027311 */ /* 0x000e24000020d900 */
[----:B0-----:R-:W-:Y:S01]  /*2bd0*/  PRMT R24, R2, 0x7610, R24 ;  /* 0x0000761002187816 */ /* 0x001fe20000000018 */
[----:B------:R-:W-:Y:S06]  /*2be0*/  BRA `(.L_x_42650) ;  /* 0x00000000009c7947 */ /* 0x000fec0003800000 */
.L_x_42662:
        /* <DEDUP_REMOVED lines=14> */
.L_x_42676:
[----:B------:R-:W-:Y:S05]  /*2cd0*/  BSYNC B0 ;  /* 0x0000000000007941 */ /* 0x000fea0003800000 */
.L_x_42675:
[----:B------:R-:W0:Y:S02]  /*2ce0*/  F2I.S64.TRUNC R2, R2 ;  /* 0x0000000200027311 */ /* 0x000e24000020d900 */
[----:B0-----:R-:W-:Y:S01]  /*2cf0*/  PRMT R24, R2, 0x7610, R24 ;  /* 0x0000761002187816 */ /* 0x001fe20000000018 */
[----:B------:R-:W-:Y:S06]  /*2d00*/  BRA `(.L_x_42650) ;  /* 0x0000000000547947 */ /* 0x000fec0003800000 */
.L_x_42649:
        /* <DEDUP_REMOVED lines=16> */
.L_x_42677:
[----:B------:R-:W-:Y:S01]  /*2e10*/  PRMT R24, RZ, 0x7610, R24 ;  /* 0x00007610ff187816 */ /* 0x000fe20000000018 */
[----:B------:R-:W-:Y:S06]  /*2e20*/  BRA `(.L_x_42650) ;  /* 0x00000000000c7947 */ /* 0x000fec0003800000 */
.L_x_42674:
[----:B------:R2:W5:Y:S01]  /*2e30*/  LDG.E.U8 R24, desc[UR36][R4.64] ;  /* 0x0000002404187981 */ /* 0x000562000c1e1100 */
[----:B------:R-:W-:Y:S05]  /*2e40*/  BRA `(.L_x_42650) ;  /* 0x0000000000047947 */ /* 0x000fea0003800000 */
.L_x_42673:
[----:B------:R1:W5:Y:S02]  /*2e50*/  LDG.E.U8 R24, desc[UR36][R4.64] ;  /* 0x0000002404187981 */ /* 0x000364000c1e1100 */
.L_x_42650:
[----:B------:R-:W-:-:S07]  /*2e60*/  VIADD R26, R26, 0x80 ;  /* 0x000000801a1a7836 */ /* 0x000fce0000000000 */
.L_x_42644:
[----:B------:R-:W-:Y:S05]  /*2e70*/  BSYNC B6 ;  /* 0x0000000000067941 */ /* 0x000fea0003800000 */
.L_x_42643:
        /* <DEDUP_REMOVED lines=23> */
.L_x_42683:
[----:B------:R0:W5:Y:S01]  /*2ff0*/  LDG.E.U8 R22, desc[UR36][R4.64] ;  /* 0x0000002404167981 */ /* 0x000162000c1e1100 */
[----:B------:R-:W-:Y:S05]  /*3000*/  BRA `(.L_x_42679) ;  /* 0x0000000c00607947 */ /* 0x000fea0003800000 */
.L_x_42682:
        /* <DEDUP_REMOVED lines=8> */
.L_x_42686:
[----:B------:R0:W5:Y:S01]  /*3090*/  LDG.E.U8 R22, desc[UR36][R4.64] ;  /* 0x0000002404167981 */ /* 0x000162000c1e1100 */
[----:B------:R-:W-:Y:S05]  /*30a0*/  BRA `(.L_x_42679) ;  /* 0x0000000c00387947 */ /* 0x000fea0003800000 */
.L_x_42685:
[----:B------:R0:W5:Y:S01]  /*30b0*/  LDG.E.U16 R22, desc[UR36][R4.64] ;  /* 0x0000002404167981 */ /* 0x000162000c1e1500 */
[----:B------:R-:W-:Y:S05]  /*30c0*/  BRA `(.L_x_42679) ;  /* 0x0000000c00307947 */ /* 0x000fea0003800000 */
.L_x_42681:
        /* <DEDUP_REMOVED lines=10> */
.L_x_42688:
[----:B------:R-:W2:Y:S02]  /*3170*/  LDG.E.U16 R2, desc[UR36][R4.64] ;  /* 0x0000002404027981 */ /* 0x000ea4000c1e1500 */
[----:B--2---:R-:W-:-:S06]  /*3180*/  HADD2.F32 R2, -RZ, R2.H0_H0 ;  /* 0x20000002ff027230 */ /* 0x004fcc0000004100 */
[----:B------:R-:W0:Y:S02]  /*3190*/  F2I.S64.TRUNC R2, R2 ;  /* 0x0000000200027311 */ /* 0x000e24000020d900 */
[----:B0-----:R-:W-:Y:S01]  /*31a0*/  PRMT R22, R2, 0x7610, R22 ;  /* 0x0000761002167816 */ /* 0x001fe20000000016 */
[----:B------:R-:W-:Y:S06]  /*31b0*/  BRA `(.L_x_42679) ;  /* 0x0000000800f47947 */ /* 0x000fec0003800000 */
.L_x_42687:
        /* <DEDUP_REMOVED lines=10> */
.L_x_42690:
[----:B------:R-:W2:Y:S02]  /*3260*/  LDG.E.U16 R4, desc[UR36][R4.64] ;  /* 0x0000002404047981 */ /* 0x000ea4000c1e1500 */
[----:B--2---:R-:W-:-:S06]  /*3270*/  HADD2.F32 R2, -RZ, R4.H0_H0 ;  /* 0x20000004ff027230 */ /* 0x004fcc0000004100 */
[----:B------:R-:W0:Y:S02]  /*3280*/  F2I.S64.TRUNC R2, R2 ;  /* 0x0000000200027311 */ /* 0x000e24000020d900 */
[----:B0-----:R-:W-:Y:S01]  /*3290*/  PRMT R22, R2, 0x7610, R22 ;  /* 0x0000761002167816 */ /* 0x001fe20000000016 */
[----:B------:R-:W-:Y:S06]  /*32a0*/  BRA `(.L_x_42679) ;  /* 0x0000000800b87947 */ /* 0x000fec0003800000 */
.L_x_42689:
[----:B------:R-:W2:Y:S02]  /*32b0*/  LDG.E.64 R2, desc[UR36][R4.64] ;  /* 0x0000002404027981 */ /* 0x000ea4000c1e1b00 */
[----:B--2---:R-:W0:Y:S02]  /*32c0*/  F2I.S64.F64.TRUNC R2, R2 ;  /* 0x0000000200027311 */ /* 0x004e24000030d900 */
[----:B0-----:R-:W-:Y:S01]  /*32d0*/  PRMT R22, R2, 0x7610, R22 ;  /* 0x0000761002167816 */ /* 0x001fe20000000016 */
[----:B------:R-:W-:Y:S06]  /*32e0*/  BRA `(.L_x_42679) ;  /* 0x0000000800a87947 */ /* 0x000fec0003800000 */
.L_x_42680:
        /* <DEDUP_REMOVED lines=12> */
.L_x_42693:
[----:B------:R-:W2:Y:S02]  /*33b0*/  LDG.E.64 R4, desc[UR36][R4.64] ;  /* 0x0000002404047981 */ /* 0x000ea4000c1e1b00 */
[----:B--2---:R-:W0:Y:S02]  /*33c0*/  F2I.S64.F64.TRUNC R2, R4 ;  /* 0x0000000400027311 */ /* 0x004e24000030d900 */
[----:B0-----:R-:W-:Y:S01]  /*33d0*/  PRMT R22, R2, 0x7610, R22 ;  /* 0x0000761002167816 */ /* 0x001fe20000000016 */
[----:B------:R-:W-:Y:S06]  /*33e0*/  BRA `(.L_x_42679) ;  /* 0x0000000800687947 */ /* 0x000fec0003800000 */
.L_x_42692:
        /* <DEDUP_REMOVED lines=28> */
.L_x_42695:
        /* <DEDUP_REMOVED lines=15> */
.L_x_42694:
[----:B------:R-:W2:Y:S02]  /*36a0*/  LDG.E.U16 R2, desc[UR36][R4.64] ;  /* 0x0000002404027981 */ /* 0x000ea4000c1e1500 */
[----:B--2---:R-:W-:-:S06]  /*36b0*/  IMAD.U32 R2, R2, 0x10000, RZ ;  /* 0x0001000002027824 */ /* 0x004fcc00078e00ff */
[----:B------:R-:W0:Y:S02]  /*36c0*/  F2I.S64.TRUNC R2, R2 ;  /* 0x0000000200027311 */ /* 0x000e24000020d900 */
[----:B0-----:R-:W-:Y:S01]  /*36d0*/  PRMT R22, R2, 0x7610, R22 ;  /* 0x0000761002167816 */ /* 0x001fe20000000016 */
[----:B------:R-:W-:Y:S06]  /*36e0*/  BRA `(.L_x_42679) ;  /* 0x0000000400a87947 */ /* 0x000fec0003800000 */
.L_x_42691:
        /* <DEDUP_REMOVED lines=10> */
.L_x_42698:
        /* <DEDUP_REMOVED lines=21> */
.L_x_42702:
[----:B------:R-:W-:Y:S05]  /*38e0*/  BSYNC B1 ;  /* 0x0000000000017941 */ /* 0x000fea0003800000 */
.L_x_42701:
[----:B------:R-:W-:Y:S01]  /*38f0*/  IMAD.SHL.U32 R2, R2, 0x100000, RZ ;  /* 0x0010000002027824 */ /* 0x000fe200078e00ff */
[----:B------:R-:W-:-:S04]  /*3900*/  LEA R3, R0, 0x3b800000, 0x17 ;  /* 0x3b80000000037811 */ /* 0x000fc800078eb8ff */
[----:B------:R-:W-:-:S07]  /*3910*/  LOP3.LUT R2, R3, R2, R4, 0xfe, !PT ;  /* 0x0000000203027212 */ /* 0x000fce00078efe04 */
.L_x_42700:
[----:B------:R-:W-:Y:S05]  /*3920*/  BSYNC B0 ;  /* 0x0000000000007941 */ /* 0x000fea0003800000 */
.L_x_42699:
[----:B------:R-:W0:Y:S02]  /*3930*/  F2I.S64.TRUNC R2, R2 ;  /* 0x0000000200027311 */ /* 0x000e24000020d900 */
[----:B0-----:R-:W-:Y:S01]  /*3940*/  PRMT R22, R2, 0x7610, R22 ;  /* 0x0000761002167816 */ /* 0x001fe20000000016 */
[----:B------:R-:W-:Y:S06]  /*3950*/  BRA `(.L_x_42679) ;  /* 0x00000004000c7947 */ /* 0x000fec0003800000 */
.L_x_42697:
        /* <DEDUP_REMOVED lines=21> */
.L_x_42706:
[----:B------:R-:W-:Y:S05]  /*3ab0*/  BSYNC B1 ;  /* 0x0000000000017941 */ /* 0x000fea0003800000 */
.L_x_42705:
[----:B------:R-:W-:Y:S01]  /*3ac0*/  IMAD.SHL.U32 R2, R2, 0x200000, RZ ;  /* 0x0020000002027824 */ /* 0x000fe200078e00ff */
[----:B------:R-:W-:-:S04]  /*3ad0*/  LEA R3, R0, 0x37800000, 0x17 ;  /* 0x3780000000037811 */ /* 0x000fc800078eb8ff */
[----:B------:R-:W-:-:S07]  /*3ae0*/  LOP3.LUT R2, R3, R2, R4, 0xfe, !PT ;  /* 0x0000000203027212 */ /* 0x000fce00078efe04 */
.L_x_42704:
[----:B------:R-:W-:Y:S05]  /*3af0*/  BSYNC B0 ;  /* 0x0000000000007941 */ /* 0x000fea0003800000 */
.L_x_42703:
[----:B------:R-:W0:Y:S02]  /*3b00*/  F2I.S64.TRUNC R2, R2 ;  /* 0x0000000200027311 */ /* 0x000e24000020d900 */
[----:B0-----:R-:W-:Y:S01]  /*3b10*/  PRMT R22, R2, 0x7610, R22 ;  /* 0x0000761002167816 */ /* 0x001fe20000000016 */
[----:B------:R-:W-:Y:S06]  /*3b20*/  BRA `(.L_x_42679) ;  /* 0x0000000000987947 */ /* 0x000fec0003800000 */
.L_x_42696:
        /* <DEDUP_REMOVED lines=14> */
.L_x_42710:
[----:B------:R-:W-:Y:S05]  /*3c10*/  BSYNC B0 ;  /* 0x0000000000007941 */ /* 0x000fea0003800000 */
.L_x_42709:
[----:B------:R-:W0:Y:S02]  /*3c20*/  F2I.S64.TRUNC R2, R2 ;  /* 0x0000000200027311 */ /* 0x000e24000020d900 */
[----:B0-----:R-:W-:Y:S01]  /*3c30*/  PRMT R22, R2, 0x7610, R22 ;  /* 0x0000761002167816 */ /* 0x001fe20000000016 */
[----:B------:R-:W-:Y:S06]  /*3c40*/  BRA `(.L_x_42679) ;  /* 0x0000000000507947 */ /* 0x000fec0003800000 */
.L_x_42684:
        /* <DEDUP_REMOVED lines=16> */
.L_x_42711:
[----:B------:R-:W-:Y:S05]  /*3d50*/  BRA `(.L_x_42679) ;  /* 0x00000000000c7947 */ /* 0x000fea0003800000 */
.L_x_42708:
[----:B------:R0:W5:Y:S01]  /*3d60*/  LDG.E.U8 R22, desc[UR36][R4.64] ;  /* 0x0000002404167981 */ /* 0x000162000c1e1100 */
[----:B------:R-:W-:Y:S05]  /*3d70*/  BRA `(.L_x_42679) ;  /* 0x0000000000047947 */ /* 0x000fea0003800000 */
.L_x_42707:
[----:B------:R0:W5:Y:S02]  /*3d80*/  LDG.E.U8 R22, desc[UR36][R4.64] ;  /* 0x0000002404167981 */ /* 0x000164000c1e1100 */
.L_x_42679:
[----:B------:R-:W-:Y:S05]  /*3d90*/  BSYNC B6 ;  /* 0x0000000000067941 */ /* 0x000fea0003800000 */
.L_x_42678:
[----:B------:R-:W1:Y:S01]  /*3da0*/  S2R R2, SR_TID.X ;  /* 0x0000000000027919 */ /* 0x000e620000002100 */
[----:B------:R-:W2:Y:S01]  /*3db0*/  LDC.U8 R17, c[0x0][0x234] ;  /* 0x00008d00ff117b82 */ /* 0x000ea20000000000 */
[----:B-----5:R-:W-:Y:S01]  /*3dc0*/  LOP3.LUT P2, RZ, R18, 0xff, RZ, 0xc0, !PT ;  /* 0x000000ff12ff7812 */ /* 0x020fe2000784c0ff */
[----:B------:R-:W-:Y:S01]  /*3dd0*/  BSSY B6, `(.L_x_42712) ;  /* 0x00000fa000067945 */ /* 0x000fe20003800000 */
[----:B------:R-:W-:Y:S02]  /*3de0*/  LOP3.LUT P3, RZ, R16, 0xff, RZ, 0xc0, !PT ;  /* 0x000000ff10ff7812 */ /* 0x000fe4000786c0ff */
[----:B------:R-:W-:Y:S02]  /*3df0*/  LOP3.LUT P1, RZ, R24, 0xff, RZ, 0xc0, !PT ;  /* 0x000000ff18ff7812 */ /* 0x000fe4000782c0ff */
[----:B------:R-:W-:Y:S02]  /*3e00*/  LOP3.LUT P0, RZ, R22, 0xff, RZ, 0xc0, !PT ;  /* 0x000000ff16ff7812 */ /* 0x000fe4000780c0ff */
[----:B0-----:R-:W-:-:S02]  /*3e10*/  ISETP.NE.AND P2, PT, R25, RZ, P2 ;  /* 0x000000ff1900720c */ /* 0x001fc40001745270 */
[C---:B------:R-:W-:Y:S02]  /*3e20*/  ISETP.NE.AND P3, PT, R25.reuse, RZ, P3 ;  /* 0x000000ff1900720c */ /* 0x040fe40001f65270 */
[C---:B------:R-:W-:Y:S02]  /*3e30*/  ISETP.NE.AND P1, PT, R25.reuse, RZ, P1 ;  /* 0x000000ff1900720c */ /* 0x040fe40000f25270 */
[----:B------:R-:W-:Y:S02]  /*3e40*/  ISETP.NE.AND P0, PT, R25, RZ, P0 ;  /* 0x000000ff1900720c */ /* 0x000fe40000705270 */
        /* <DEDUP_REMOVED lines=27> */
.L_x_42717:
[----:B------:R0:W-:Y:S01]  /*4000*/  STG.E.U8 desc[UR36][R8.64], R3 ;  /* 0x0000000308007986 */ /* 0x0001e2000c101124 */
[----:B------:R-:W-:Y:S05]  /*4010*/  BRA `(.L_x_42713) ;  /* 0x0000000c00547947 */ /* 0x000fea0003800000 */
.L_x_42716:
        /* <DEDUP_REMOVED lines=10> */
.L_x_42720:
[----:B------:R0:W-:Y:S01]  /*40c0*/  STG.E desc[UR36][R8.64], R3 ;  /* 0x0000000308007986 */ /* 0x0001e2000c101924 */
[----:B------:R-:W-:Y:S05]  /*40d0*/  BRA `(.L_x_42713) ;  /* 0x0000000c00247947 */ /* 0x000fea0003800000 */
.L_x_42719:
[----:B------:R0:W-:Y:S01]  /*40e0*/  STG.E.U16 desc[UR36][R8.64], R3 ;  /* 0x0000000308007986 */ /* 0x0001e2000c101524 */
[----:B------:R-:W-:Y:S05]  /*40f0*/  BRA `(.L_x_42713) ;  /* 0x0000000c001c7947 */ /* 0x000fea0003800000 */
.L_x_42715:
        /* <DEDUP_REMOVED lines=9> */
.L_x_42722:
[----:B------:R-:W0:Y:S02]  /*4190*/  I2F.S16 R0, R3 ;  /* 0x0000000300007306 */ /* 0x000e240000101400 */
[----:B0-----:R-:W-:-:S05]  /*41a0*/  F2FP.F16.F32.PACK_AB R0, RZ, R0 ;  /* 0x00000000ff00723e */ /* 0x001fca00000000ff */
[----:B------:R0:W-:Y:S01]  /*41b0*/  STG.E.U16 desc[UR36][R8.64], R0 ;  /* 0x0000000008007986 */ /* 0x0001e2000c101524 */
[----:B------:R-:W-:Y:S05]  /*41c0*/  BRA `(.L_x_42713) ;  /* 0x0000000800e87947 */ /* 0x000fea0003800000 */
.L_x_42721:
        /* <DEDUP_REMOVED lines=10> */
.L_x_42724:
[----:B------:R-:W0:Y:S02]  /*4270*/  I2F.S16 R3, R3 ;  /* 0x0000000300037306 */ /* 0x000e240000101400 */
[----:B0-----:R-:W-:-:S04]  /*4280*/  F2FP.F16.F32.PACK_AB R3, RZ, R3 ;  /* 0x00000003ff03723e */ /* 0x001fc800000000ff */
[----:B------:R-:W-:-:S05]  /*4290*/  PRMT R3, R3, 0x5410, RZ ;  /* 0x0000541003037816 */ /* 0x000fca00000000ff */
[----:B------:R0:W-:Y:S01]  /*42a0*/  STG.E desc[UR36][R8.64], R3 ;  /* 0x0000000308007986 */ /* 0x0001e2000c101924 */
[----:B------:R-:W-:Y:S05]  /*42b0*/  BRA `(.L_x_42713) ;  /* 0x0000000800ac7947 */ /* 0x000fea0003800000 */
.L_x_42723:
[----:B------:R-:W0:Y:S02]  /*42c0*/  I2F.F64.S16 R4, R3 ;  /* 0x0000000300047312 */ /* 0x000e240000101c00 */
[----:B0-----:R0:W-:Y:S01]  /*42d0*/  STG.E.64 desc[UR36][R8.64], R4 ;  /* 0x0000000408007986 */ /* 0x0011e2000c101b24 */
[----:B------:R-:W-:Y:S05]  /*42e0*/  BRA `(.L_x_42713) ;  /* 0x0000000800a07947 */ /* 0x000fea0003800000 */
.L_x_42714:
        /* <DEDUP_REMOVED lines=10> */
.L_x_42727:
[----:B------:R-:W0:Y:S01]  /*4390*/  I2F.F64.S16 R4, R3 ;  /* 0x0000000300047312 */ /* 0x000e220000101c00 */
[----:B------:R-:W-:-:S05]  /*43a0*/  CS2R R6, SRZ ;  /* 0x0000000000067805 */ /* 0x000fca000001ff00 */
[----:B0-----:R0:W-:Y:S01]  /*43b0*/  STG.E.128 desc[UR36][R8.64], R4 ;  /* 0x0000000408007986 */ /* 0x0011e2000c101d24 */
[----:B------:R-:W-:Y:S05]  /*43c0*/  BRA `(.L_x_42713) ;  /* 0x0000000800687947 */ /* 0x000fea0003800000 */
.L_x_42726:
        /* <DEDUP_REMOVED lines=21> */
.L_x_42731:
[----:B------:R-:W-:Y:S05]  /*4520*/  BSYNC B0 ;  /* 0x0000000000007941 */ /* 0x000fea0003800000 */
.L_x_42730:
[----:B------:R-:W-:-:S05]  /*4530*/  LOP3.LUT R5, R0, R5, RZ, 0xfc, !PT ;  /* 0x0000000500057212 */ /* 0x000fca00078efcff */
[----:B------:R0:W-:Y:S01]  /*4540*/  STG.E.U8 desc[UR36][R8.64], R5 ;  /* 0x0000000508007986 */ /* 0x0001e2000c101124 */
[----:B------:R-:W-:Y:S05]  /*4550*/  BRA `(.L_x_42713) ;  /* 0x0000000800047947 */ /* 0x000fea0003800000 */
.L_x_42729:
        /* <DEDUP_REMOVED lines=13> */
.L_x_42733:
[----:B------:R-:W-:Y:S01]  /*4630*/  IMAD.MOV.U32 R0, RZ, RZ, 0x7f ;  /* 0x0000007fff007424 */ /* 0x000fe200078e00ff */
[----:B------:R-:W-:-:S04]  /*4640*/  ISETP.GT.U32.AND P0, PT, R4, 0x7f800000, PT ;  /* 0x7f8000000400780c */ /* 0x000fc80003f04070 */
[----:B------:R-:W-:-:S09]  /*4650*/  SEL R0, R0, 0x7c, P0 ;  /* 0x0000007c00007807 */ /* 0x000fd20000000000 */
.L_x_42734:
[----:B------:R-:W-:Y:S05]  /*4660*/  BSYNC B0 ;  /* 0x0000000000007941 */ /* 0x000fea0003800000 */
.L_x_42732:
[----:B------:R-:W-:-:S04]  /*4670*/  LOP3.LUT R3, R5, 0x80000000, RZ, 0xc0, !PT ;  /* 0x8000000005037812 */ /* 0x000fc800078ec0ff */
[----:B------:R-:W-:-:S04]  /*4680*/  SHF.R.U32.HI R3, RZ, 0x18, R3 ;  /* 0x00000018ff037819 */ /* 0x000fc80000011603 */
[----:B------:R-:W-:-:S05]  /*4690*/  LOP3.LUT R3, R0, R3, RZ, 0xfc, !PT ;  /* 0x0000000300037212 */ /* 0x000fca00078efcff */
[----:B------:R0:W-:Y:S01]  /*46a0*/  STG.E.U8 desc[UR36][R8.64], R3 ;  /* 0x0000000308007986 */ /* 0x0001e2000c101124 */
[----:B------:R-:W-:Y:S05]  /*46b0*/  BRA `(.L_x_42713) ;  /* 0x0000000400ac7947 */ /* 0x000fea0003800000 */
.L_x_42728:
[----:B------:R-:W0:Y:S02]  /*46c0*/  I2F.S16 R0, R3 ;  /* 0x0000000300007306 */ /* 0x000e240000101400 */
[----:B0-----:R-:W-:-:S05]  /*46d0*/  F2FP.BF16.F32.PACK_AB R0, RZ, R0 ;  /* 0x00000000ff00723e */ /* 0x001fca00000010ff */
[----:B------:R0:W-:Y:S01]  /*46e0*/  STG.E.U16 desc[UR36][R8.64], R0 ;  /* 0x0000000008007986 */ /* 0x0001e2000c101524 */
[----:B------:R-:W-:Y:S05]  /*46f0*/  BRA `(.L_x_42713) ;  /* 0x00000004009c7947 */ /* 0x000fea0003800000 */
.L_x_42725:
        /* <DEDUP_REMOVED lines=10> */
.L_x_42737:
        /* <DEDUP_REMOVED lines=17> */
.L_x_42740:
[----:B------:R-:W-:-:S04]  /*48b0*/  LOP3.LUT R3, R3, 0x80000000, RZ, 0xc0, !PT ;  /* 0x8000000003037812 */ /* 0x000fc800078ec0ff */
[----:B------:R-:W-:-:S04]  /*48c0*/  SHF.R.U32.HI R3, RZ, 0x18, R3 ;  /* 0x00000018ff037819 */ /* 0x000fc80000011603 */
[----:B------:R-:W-:-:S04]  /*48d0*/  LOP3.LUT R0, R0, R3, RZ, 0xfc, !PT ;  /* 0x0000000300007212 */ /* 0x000fc800078efcff */
[----:B------:R-:W-:-:S07]  /*48e0*/  PRMT R4, R0, 0x7610, R4 ;  /* 0x0000761000047816 */ /* 0x000fce0000000004 */
.L_x_42739:
[----:B------:R-:W-:Y:S05]  /*48f0*/  BSYNC B0 ;  /* 0x0000000000007941 */ /* 0x000fea0003800000 */
.L_x_42738:
[----:B------:R0:W-:Y:S01]  /*4900*/  STG.E.U8 desc[UR36][R8.64], R4 ;  /* 0x0000000408007986 */ /* 0x0001e2000c101124 */
[----:B------:R-:W-:Y:S05]  /*4910*/  BRA `(.L_x_42713) ;  /* 0x0000000400147947 */ /* 0x000fea0003800000 */
.L_x_42736:
        /* <DEDUP_REMOVED lines=17> */
.L_x_42743:
[----:B------:R-:W-:-:S04]  /*4a30*/  LOP3.LUT R3, R3, 0x80000000, RZ, 0xc0, !PT ;  /* 0x8000000003037812 */ /* 0x000fc800078ec0ff */
[----:B------:R-:W-:-:S04]  /*4a40*/  SHF.R.U32.HI R3, RZ, 0x18, R3 ;  /* 0x00000018ff037819 */ /* 0x000fc80000011603 */
[----:B------:R-:W-:-:S04]  /*4a50*/  LOP3.LUT R0, R0, R3, RZ, 0xfc, !PT ;  /* 0x0000000300007212 */ /* 0x000fc800078efcff */
[----:B------:R-:W-:-:S07]  /*4a60*/  PRMT R4, R0, 0x7610, R4 ;  /* 0x0000761000047816 */ /* 0x000fce0000000004 */
.L_x_42742:
[----:B------:R-:W-:Y:S05]  /*4a70*/  BSYNC B0 ;  /* 0x0000000000007941 */ /* 0x000fea0003800000 */
.L_x_42741:
[----:B------:R0:W-:Y:S01]  /*4a80*/  STG.E.U8 desc[UR36][R8.64], R4 ;  /* 0x0000000408007986 */ /* 0x0001e2000c101124 */
[----:B------:R-:W-:Y:S05]  /*4a90*/  BRA `(.L_x_42713) ;  /* 0x0000000000b47947 */ /* 0x000fea0003800000 */
.L_x_42735:
        /* <DEDUP_REMOVED lines=23> */
.L_x_42718:
        /* <DEDUP_REMOVED lines=16> */
.L_x_42746:
[----:B------:R-:W-:Y:S05]  /*4d10*/  BRA `(.L_x_42713) ;  /* 0x0000000000147947 */ /* 0x000fea0003800000 */
.L_x_42745:
[----:B------:R-:W-:Y:S02]  /*4d20*/  IMAD.MOV.U32 R4, RZ, RZ, R3 ;  /* 0x000000ffff047224 */ /* 0x000fe400078e0003 */
[----:B------:R-:W-:-:S05]  /*4d30*/  IMAD.MOV.U32 R5, RZ, RZ, RZ ;  /* 0x000000ffff057224 */ /* 0x000fca00078e00ff */
[----:B------:R0:W-:Y:S01]  /*4d40*/  STG.E.64 desc[UR36][R8.64], R4 ;  /* 0x0000000408007986 */ /* 0x0001e2000c101b24 */
[----:B------:R-:W-:Y:S05]  /*4d50*/  BRA `(.L_x_42713) ;  /* 0x0000000000047947 */ /* 0x000fea0003800000 */
.L_x_42744:
[----:B------:R0:W-:Y:S02]  /*4d60*/  STG.E desc[UR36][R8.64], R3 ;  /* 0x0000000308007986 */ /* 0x0001e4000c101924 */
.L_x_42713:
[----:B------:R-:W-:Y:S05]  /*4d70*/  BSYNC B6 ;  /* 0x0000000000067941 */ /* 0x000fea0003800000 */
.L_x_42712:
        /* <DEDUP_REMOVED lines=23> */
.L_x_42752:
[----:B------:R0:W-:Y:S01]  /*4ef0*/  STG.E.U8 desc[UR36][R8.64], R22 ;  /* 0x0000001608007986 */ /* 0x0001e2000c101124 */
[----:B------:R-:W-:Y:S05]  /*4f00*/  BRA `(.L_x_42754) ;  /* 0x0000000c00507947 */ /* 0x000fea0003800000 */
.L_x_42751:
        /* <DEDUP_REMOVED lines=10> */
.L_x_42756:
[----:B------:R0:W-:Y:S01]  /*4fb0*/  STG.E desc[UR36][R8.64], R22 ;  /* 0x0000001608007986 */ /* 0x0001e2000c101924 */
[----:B------:R-:W-:Y:S05]  /*4fc0*/  BRA `(.L_x_42754) ;  /* 0x0000000c00207947 */ /* 0x000fea0003800000 */
.L_x_42755:
[----:B------:R0:W-:Y:S01]  /*4fd0*/  STG.E.U16 desc[UR36][R8.64], R22 ;  /* 0x0000001608007986 */ /* 0x0001e2000c101524 */
[----:B------:R-:W-:Y:S05]  /*4fe0*/  BRA `(.L_x_42754) ;  /* 0x0000000c00187947 */ /* 0x000fea0003800000 */
.L_x_42750:
        /* <DEDUP_REMOVED lines=9> */
.L_x_42758:
[----:B------:R-:W0:Y:S02]  /*5080*/  I2F.S16 R0, R22 ;  /* 0x0000001600007306 */ /* 0x000e240000101400 */
[----:B0-----:R-:W-:-:S05]  /*5090*/  F2FP.F16.F32.PACK_AB R0, RZ, R0 ;  /* 0x00000000ff00723e */ /* 0x001fca00000000ff */
[----:B------:R0:W-:Y:S01]  /*50a0*/  STG.E.U16 desc[UR36][R8.64], R0 ;  /* 0x0000000008007986 */ /* 0x0001e2000c101524 */
[----:B------:R-:W-:Y:S05]  /*50b0*/  BRA `(.L_x_42754) ;  /* 0x0000000800e47947 */ /* 0x000fea0003800000 */
.L_x_42757:
        /* <DEDUP_REMOVED lines=10> */
.L_x_42760:
[----:B------:R-:W0:Y:S02]  /*5160*/  I2F.S16 R22, R22 ;  /* 0x0000001600167306 */ /* 0x000e240000101400 */
[----:B0-----:R-:W-:-:S04]  /*5170*/  F2FP.F16.F32.PACK_AB R3, RZ, R22 ;  /* 0x00000016ff03723e */ /* 0x001fc800000000ff */
[----:B------:R-:W-:-:S05]  /*5180*/  PRMT R3, R3, 0x5410, RZ ;  /* 0x0000541003037816 */ /* 0x000fca00000000ff */
[----:B------:R0:W-:Y:S01]  /*5190*/  STG.E desc[UR36][R8.64], R3 ;  /* 0x0000000308007986 */ /* 0x0001e2000c101924 */
[----:B------:R-:W-:Y:S05]  /*51a0*/  BRA `(.L_x_42754) ;  /* 0x0000000800a87947 */ /* 0x000fea0003800000 */
.L_x_42759:
[----:B------:R-:W0:Y:S02]  /*51b0*/  I2F.F64.S16 R4, R22 ;  /* 0x0000001600047312 */ /* 0x000e240000101c00 */
[----:B0-----:R0:W-:Y:S01]  /*51c0*/  STG.E.64 desc[UR36][R8.64], R4 ;  /* 0x0000000408007986 */ /* 0x0011e2000c101b24 */
[----:B------:R-:W-:Y:S05]  /*51d0*/  BRA `(.L_x_42754) ;  /* 0x00000008009c7947 */ /* 0x000fea0003800000 */
.L_x_42749:
        /* <DEDUP_REMOVED lines=10> */
.L_x_42763:
[----:B------:R-:W0:Y:S01]  /*5280*/  I2F.F64.S16 R4, R22 ;  /* 0x0000001600047312 */ /* 0x000e220000101c00 */
[----:B------:R-:W-:-:S05]  /*5290*/  CS2R R6, SRZ ;  /* 0x0000000000067805 */ /* 0x000fca000001ff00 */
[----:B0-----:R0:W-:Y:S01]  /*52a0*/  STG.E.128 desc[UR36][R8.64], R4 ;  /* 0x0000000408007986 */ /* 0x0011e2000c101d24 */
[----:B------:R-:W-:Y:S05]  /*52b0*/  BRA `(.L_x_42754) ;  /* 0x0000000800647947 */ /* 0x000fea0003800000 */
.L_x_42762:
        /* <DEDUP_REMOVED lines=21> */
.L_x_42767:
[----:B------:R-:W-:Y:S05]  /*5410*/  BSYNC B0 ;  /* 0x0000000000007941 */ /* 0x000fea0003800000 */
.L_x_42766:
[----:B------:R-:W-:-:S05]  /*5420*/  LOP3.LUT R5, R0, R5, RZ, 0xfc, !PT ;  /* 0x0000000500057212 */ /* 0x000fca00078efcff */
[----:B------:R0:W-:Y:S01]  /*5430*/  STG.E.U8 desc[UR36][R8.64], R5 ;  /* 0x0000000508007986 */ /* 0x0001e2000c101124 */
[----:B------:R-:W-:Y:S05]  /*5440*/  BRA `(.L_x_42754) ;  /* 0x0000000800007947 */ /* 0x000fea0003800000 */
.L_x_42765:
        /* <DEDUP_REMOVED lines=13> */
.L_x_42769:
[----:B------:R-:W-:Y:S01]  /*5520*/  IMAD.MOV.U32 R0, RZ, RZ, 0x7f ;  /* 0x0000007fff007424 */ /* 0x000fe200078e00ff */
[----:B------:R-:W-:-:S04]  /*5530*/  ISETP.GT.U32.AND P0, PT, R3, 0x7f800000, PT ;  /* 0x7f8000000300780c */ /* 0x000fc80003f04070 */
[----:B------:R-:W-:-:S09]  /*5540*/  SEL R0, R0, 0x7c, P0 ;  /* 0x0000007c00007807 */ /* 0x000fd20000000000 */
.L_x_42770:
[----:B------:R-:W-:Y:S05]  /*5550*/  BSYNC B0 ;  /* 0x0000000000007941 */ /* 0x000fea0003800000 */
.L_x_42768:
[----:B------:R-:W-:-:S04]  /*5560*/  LOP3.LUT R3, R5, 0x80000000, RZ, 0xc0, !PT ;  /* 0x8000000005037812 */ /* 0x000fc800078ec0ff */
[----:B------:R-:W-:-:S04]  /*5570*/  SHF.R.U32.HI R3, RZ, 0x18, R3 ;  /* 0x00000018ff037819 */ /* 0x000fc80000011603 */
[----:B------:R-:W-:-:S05]  /*5580*/  LOP3.LUT R3, R0, R3, RZ, 0xfc, !PT ;  /* 0x0000000300037212 */ /* 0x000fca00078efcff */
[----:B------:R0:W-:Y:S01]  /*5590*/  STG.E.U8 desc[UR36][R8.64], R3 ;  /* 0x0000000308007986 */ /* 0x0001e2000c101124 */
[----:B------:R-:W-:Y:S05]  /*55a0*/  BRA `(.L_x_42754) ;  /* 0x0000000400a87947 */ /* 0x000fea0003800000 */
.L_x_42764:
[----:B------:R-:W0:Y:S02]  /*55b0*/  I2F.S16 R0, R22 ;  /* 0x0000001600007306 */ /* 0x000e240000101400 */
[----:B0-----:R-:W-:-:S05]  /*55c0*/  F2FP.BF16.F32.PACK_AB R0, RZ, R0 ;  /* 0x00000000ff00723e */ /* 0x001fca00000010ff */
[----:B------:R0:W-:Y:S01]  /*55d0*/  STG.E.U16 desc[UR36][R8.64], R0 ;  /* 0x0000000008007986 */ /* 0x0001e2000c101524 */
[----:B------:R-:W-:Y:S05]  /*55e0*/  BRA `(.L_x_42754) ;  /* 0x0000000400987947 */ /* 0x000fea0003800000 */
.L_x_42761:
        /* <DEDUP_REMOVED lines=10> */
.L_x_42773:
        /* <DEDUP_REMOVED lines=17> */
.L_x_42776:
[----:B------:R-:W-:-:S04]  /*57a0*/  LOP3.LUT R3, R5, 0x80000000, RZ, 0xc0, !PT ;  /* 0x8000000005037812 */ /* 0x000fc800078ec0ff */
[----:B------:R-:W-:-:S04]  /*57b0*/  SHF.R.U32.HI R3, RZ, 0x18, R3 ;  /* 0x00000018ff037819 */ /* 0x000fc80000011603 */
[----:B------:R-:W-:-:S04]  /*57c0*/  LOP3.LUT R0, R0, R3, RZ, 0xfc, !PT ;  /* 0x0000000300007212 */ /* 0x000fc800078efcff */
[----:B------:R-:W-:-:S07]  /*57d0*/  PRMT R4, R0, 0x7610, R4 ;  /* 0x0000761000047816 */ /* 0x000fce0000000004 */
.L_x_42775:
[----:B------:R-:W-:Y:S05]  /*57e0*/  BSYNC B0 ;  /* 0x0000000000007941 */ /* 0x000fea0003800000 */
.L_x_42774:
[----:B------:R3:W-:Y:S01]  /*57f0*/  STG.E.U8 desc[UR36][R8.64], R4 ;  /* 0x0000000408007986 */ /* 0x0007e2000c101124 */
[----:B------:R-:W-:Y:S05]  /*5800*/  BRA `(.L_x_42754) ;  /* 0x0000000400107947 */ /* 0x000fea0003800000 */
.L_x_42772:
        /* <DEDUP_REMOVED lines=17> */
.L_x_42779:
[----:B------:R-:W-:-:S04]  /*5920*/  LOP3.LUT R3, R5, 0x80000000, RZ, 0xc0, !PT ;  /* 0x8000000005037812 */ /* 0x000fc800078ec0ff */
[----:B------:R-:W-:-:S04]  /*5930*/  SHF.R.U32.HI R3, RZ, 0x18, R3 ;  /* 0x00000018ff037819 */ /* 0x000fc80000011603 */
[----:B------:R-:W-:-:S04]  /*5940*/  LOP3.LUT R0, R0, R3, RZ, 0xfc, !PT ;  /* 0x0000000300007212 */ /* 0x000fc800078efcff */
[----:B------:R-:W-:-:S07]  /*5950*/  PRMT R4, R0, 0x7610, R4 ;  /* 0x0000761000047816 */ /* 0x000fce0000000004 */
.L_x_42778:
[----:B------:R-:W-:Y:S05]  /*5960*/  BSYNC B0 ;  /* 0x0000000000007941 */ /* 0x000fea0003800000 */
.L_x_42777:
[----:B------:R0:W-:Y:S01]  /*5970*/  STG.E.U8 desc[UR36][R8.64], R4 ;  /* 0x0000000408007986 */ /* 0x0001e2000c101124 */
[----:B------:R-:W-:Y:S05]  /*5980*/  BRA `(.L_x_42754) ;  /* 0x0000000000b07947 */ /* 0x000fea0003800000 */
.L_x_42771:
        /* <DEDUP_REMOVED lines=22> */
.L_x_42753:
        /* <DEDUP_REMOVED lines=16> */
.L_x_42782:
[----:B------:R-:W-:Y:S05]  /*5bf0*/  BRA `(.L_x_42754) ;  /* 0x0000000000147947 */ /* 0x000fea0003800000 */
.L_x_42781:
[----:B------:R-:W-:Y:S02]  /*5c00*/  IMAD.MOV.U32 R4, RZ, RZ, R22 ;  /* 0x000000ffff047224 */ /* 0x000fe400078e0016 */
[----:B------:R-:W-:-:S05]  /*5c10*/  IMAD.MOV.U32 R5, RZ, RZ, RZ ;  /* 0x000000ffff057224 */ /* 0x000fca00078e00ff */
[----:B------:R2:W-:Y:S01]  /*5c20*/  STG.E.64 desc[UR36][R8.64], R4 ;  /* 0x0000000408007986 */ /* 0x0005e2000c101b24 */
[----:B------:R-:W-:Y:S05]  /*5c30*/  BRA `(.L_x_42754) ;  /* 0x0000000000047947 */ /* 0x000fea0003800000 */
.L_x_42780:
[----:B------:R0:W-:Y:S02]  /*5c40*/  STG.E desc[UR36][R8.64], R22 ;  /* 0x0000001608007986 */ /* 0x0001e4000c101924 */
.L_x_42754:
        /* <DEDUP_REMOVED lines=23> */
.L_x_42786:
[----:B------:R3:W-:Y:S01]  /*5dc0*/  STG.E.U8 desc[UR36][R8.64], R18 ;  /* 0x0000001208007986 */ /* 0x0007e2000c101124 */
[----:B------:R-:W-:Y:S05]  /*5dd0*/  BRA `(.L_x_42788) ;  /* 0x0000000c00507947 */ /* 0x000fea0003800000 */
.L_x_42785:
        /* <DEDUP_REMOVED lines=10> */
.L_x_42790:
[----:B------:R2:W-:Y:S01]  /*5e80*/  STG.E desc[UR36][R8.64], R18 ;  /* 0x0000001208007986 */ /* 0x0005e2000c101924 */
[----:B------:R-:W-:Y:S05]  /*5e90*/  BRA `(.L_x_42788) ;  /* 0x0000000c00207947 */ /* 0x000fea0003800000 */
.L_x_42789:
[----:B------:R0:W-:Y:S01]  /*5ea0*/  STG.E.U16 desc[UR36][R8.64], R18 ;  /* 0x0000001208007986 */ /* 0x0001e2000c101524 */
[----:B------:R-:W-:Y:S05]  /*5eb0*/  BRA `(.L_x_42788) ;  /* 0x0000000c00187947 */ /* 0x000fea0003800000 */
.L_x_42784:
        /* <DEDUP_REMOVED lines=9> */
.L_x_42792:
[----:B------:R-:W0:Y:S02]  /*5f50*/  I2F.S16 R0, R18 ;  /* 0x0000001200007306 */ /* 0x000e240000101400 */
[----:B0-----:R-:W-:-:S05]  /*5f60*/  F2FP.F16.F32.PACK_AB R0, RZ, R0 ;  /* 0x00000000ff00723e */ /* 0x001fca00000000ff */
[----:B------:R0:W-:Y:S01]  /*5f70*/  STG.E.U16 desc[UR36][R8.64], R0 ;  /* 0x0000000008007986 */ /* 0x0001e2000c101524 */
[----:B------:R-:W-:Y:S05]  /*5f80*/  BRA `(.L_x_42788) ;  /* 0x0000000800e47947 */ /* 0x000fea0003800000 */
.L_x_42791:
        /* <DEDUP_REMOVED lines=10> */
.L_x_42794:
[----:B------:R-:W0:Y:S02]  /*6030*/  I2F.S16 R18, R18 ;  /* 0x0000001200127306 */ /* 0x000e240000101400 */
[----:B0-----:R-:W-:-:S04]  /*6040*/  F2FP.F16.F32.PACK_AB R3, RZ, R18 ;  /* 0x00000012ff03723e */ /* 0x001fc800000000ff */
[----:B------:R-:W-:-:S05]  /*6050*/  PRMT R3, R3, 0x5410, RZ ;  /* 0x0000541003037816 */ /* 0x000fca00000000ff */
[----:B------:R0:W-:Y:S01]  /*6060*/  STG.E desc[UR36][R8.64], R3 ;  /* 0x0000000308007986 */ /* 0x0001e2000c101924 */
[----:B------:R-:W-:Y:S05]  /*6070*/  BRA `(.L_x_42788) ;  /* 0x0000000800a87947 */ /* 0x000fea0003800000 */
.L_x_42793:
[----:B------:R-:W0:Y:S02]  /*6080*/  I2F.F64.S16 R4, R18 ;  /* 0x0000001200047312 */ /* 0x000e240000101c00 */
[----:B0-----:R0:W-:Y:S01]  /*6090*/  STG.E.64 desc[UR36][R8.64], R4 ;  /* 0x0000000408007986 */ /* 0x0011e2000c101b24 */
[----:B------:R-:W-:Y:S05]  /*60a0*/  BRA `(.L_x_42788) ;  /* 0x00000008009c7947 */ /* 0x000fea0003800000 */
.L_x_42783:
        /* <DEDUP_REMOVED lines=10> */
.L_x_42797:
[----:B------:R-:W0:Y:S01]  /*6150*/  I2F.F64.S16 R4, R18 ;  /* 0x0000001200047312 */ /* 0x000e220000101c00 */
[----:B------:R-:W-:-:S05]  /*6160*/  CS2R R6, SRZ ;  /* 0x0000000000067805 */ /* 0x000fca000001ff00 */
[----:B0-----:R0:W-:Y:S01]  /*6170*/  STG.E.128 desc[UR36][R8.64], R4 ;  /* 0x0000000408007986 */ /* 0x0011e2000c101d24 */
[----:B------:R-:W-:Y:S05]  /*6180*/  BRA `(.L_x_42788) ;  /* 0x0000000800647947 */ /* 0x000fea0003800000 */
.L_x_42796:
        /* <DEDUP_REMOVED lines=21> */
.L_x_42801:
[----:B------:R-:W-:Y:S05]  /*62e0*/  BSYNC B0 ;  /* 0x0000000000007941 */ /* 0x000fea0003800000 */
.L_x_42800:
[----:B------:R-:W-:-:S05]  /*62f0*/  LOP3.LUT R5, R0, R5, RZ, 0xfc, !PT ;  /* 0x0000000500057212 */ /* 0x000fca00078efcff */
[----:B------:R0:W-:Y:S01]  /*6300*/  STG.E.U8 desc[UR36][R8.64], R5 ;  /* 0x0000000508007986 */ /* 0x0001e2000c101124 */
[----:B------:R-:W-:Y:S05]  /*6310*/  BRA `(.L_x_42788) ;  /* 0x0000000800007947 */ /* 0x000fea0003800000 */
.L_x_42799:
        /* <DEDUP_REMOVED lines=13> */
.L_x_42803:
[----:B------:R-:W-:Y:S01]  /*63f0*/  IMAD.MOV.U32 R0, RZ, RZ, 0x7f ;  /* 0x0000007fff007424 */ /* 0x000fe200078e00ff */
[----:B------:R-:W-:-:S04]  /*6400*/  ISETP.GT.U32.AND P0, PT, R3, 0x7f800000, PT ;  /* 0x7f8000000300780c */ /* 0x000fc80003f04070 */
[----:B------:R-:W-:-:S09]  /*6410*/  SEL R0, R0, 0x7c, P0 ;  /* 0x0000007c00007807 */ /* 0x000fd20000000000 */
.L_x_42804:
[----:B------:R-:W-:Y:S05]  /*6420*/  BSYNC B0 ;  /* 0x0000000000007941 */ /* 0x000fea0003800000 */
.L_x_42802:
[----:B------:R-:W-:-:S04]  /*6430*/  LOP3.LUT R3, R5, 0x80000000, RZ, 0xc0, !PT ;  /* 0x8000000005037812 */ /* 0x000fc800078ec0ff */
[----:B------:R-:W-:-:S04]  /*6440*/  SHF.R.U32.HI R3, RZ, 0x18, R3 ;  /* 0x00000018ff037819 */ /* 0x000fc80000011603 */
[----:B------:R-:W-:-:S05]  /*6450*/  LOP3.LUT R3, R0, R3, RZ, 0xfc, !PT ;  /* 0x0000000300037212 */ /* 0x000fca00078efcff */
[----:B------:R0:W-:Y:S01]  /*6460*/  STG.E.U8 desc[UR36][R8.64], R3 ;  /* 0x0000000308007986 */ /* 0x0001e2000c101124 */
[----:B------:R-:W-:Y:S05]  /*6470*/  BRA `(.L_x_42788) ;  /* 0x0000000400a87947 */ /* 0x000fea0003800000 */
.L_x_42798:
[----:B------:R-:W0:Y:S02]  /*6480*/  I2F.S16 R0, R18 ;  /* 0x0000001200007306 */ /* 0x000e240000101400 */
[----:B0-----:R-:W-:-:S05]  /*6490*/  F2FP.BF16.F32.PACK_AB R0, RZ, R0 ;  /* 0x00000000ff00723e */ /* 0x001fca00000010ff */
[----:B------:R0:W-:Y:S01]  /*64a0*/  STG.E.U16 desc[UR36][R8.64], R0 ;  /* 0x0000000008007986 */ /* 0x0001e2000c101524 */
[----:B------:R-:W-:Y:S05]  /*64b0*/  BRA `(.L_x_42788) ;  /* 0x0000000400987947 */ /* 0x000fea0003800000 */
.L_x_42795:
        /* <DEDUP_REMOVED lines=10> */
.L_x_42807:
        /* <DEDUP_REMOVED lines=17> */
.L_x_42810:
[----:B------:R-:W-:-:S04]  /*6670*/  LOP3.LUT R3, R5, 0x80000000, RZ, 0xc0, !PT ;  /* 0x8000000005037812 */ /* 0x000fc800078ec0ff */
[----:B------:R-:W-:-:S04]  /*6680*/  SHF.R.U32.HI R3, RZ, 0x18, R3 ;  /* 0x00000018ff037819 */ /* 0x000fc80000011603 */
[----:B------:R-:W-:-:S04]  /*6690*/  LOP3.LUT R0, R0, R3, RZ, 0xfc, !PT ;  /* 0x0000000300007212 */ /* 0x000fc800078efcff */
[----:B------:R-:W-:-:S07]  /*66a0*/  PRMT R4, R0, 0x7610, R4 ;  /* 0x0000761000047816 */ /* 0x000fce0000000004 */
.L_x_42809:
[----:B------:R-:W-:Y:S05]  /*66b0*/  BSYNC B0 ;  /* 0x0000000000007941 */ /* 0x000fea0003800000 */
.L_x_42808:
[----:B------:R0:W-:Y:S01]  /*66c0*/  STG.E.U8 desc[UR36][R8.64], R4 ;  /* 0x0000000408007986 */ /* 0x0001e2000c101124 */
[----:B------:R-:W-:Y:S05]  /*66d0*/  BRA `(.L_x_42788) ;  /* 0x0000000400107947 */ /* 0x000fea0003800000 */
.L_x_42806:
        /* <DEDUP_REMOVED lines=17> */
.L_x_42813:
[----:B------:R-:W-:-:S04]  /*67f0*/  LOP3.LUT R3, R5, 0x80000000, RZ, 0xc0, !PT ;  /* 0x8000000005037812 */ /* 0x000fc800078ec0ff */
[----:B------:R-:W-:-:S04]  /*6800*/  SHF.R.U32.HI R3, RZ, 0x18, R3 ;  /* 0x00000018ff037819 */ /* 0x000fc80000011603 */
[----:B------:R-:W-:-:S04]  /*6810*/  LOP3.LUT R0, R0, R3, RZ, 0xfc, !PT ;  /* 0x0000000300007212 */ /* 0x000fc800078efcff */
[----:B------:R-:W-:-:S07]  /*6820*/  PRMT R4, R0, 0x7610, R4 ;  /* 0x0000761000047816 */ /* 0x000fce0000000004 */
.L_x_42812:
[----:B------:R-:W-:Y:S05]  /*6830*/  BSYNC B0 ;  /* 0x0000000000007941 */ /* 0x000fea0003800000 */
.L_x_42811:
[----:B------:R0:W-:Y:S01]  /*6840*/  STG.E.U8 desc[UR36][R8.64], R4 ;  /* 0x0000000408007986 */ /* 0x0001e2000c101124 */
[----:B------:R-:W-:Y:S05]  /*6850*/  BRA `(.L_x_42788) ;  /* 0x0000000000b07947 */ /* 0x000fea0003800000 */
.L_x_42805:
        /* <DEDUP_REMOVED lines=22> */
.L_x_42787:
        /* <DEDUP_REMOVED lines=16> */
.L_x_42816:
[----:B------:R-:W-:Y:S05]  /*6ac0*/  BRA `(.L_x_42788) ;  /* 0x0000000000147947 */ /* 0x000fea0003800000 */
.L_x_42815:
[----:B------:R-:W-:Y:S02]  /*6ad0*/  IMAD.MOV.U32 R4, RZ, RZ, R18 ;  /* 0x000000ffff047224 */ /* 0x000fe400078e0012 */
[----:B------:R-:W-:-:S05]  /*6ae0*/  IMAD.MOV.U32 R5, RZ, RZ, RZ ;  /* 0x000000ffff057224 */ /* 0x000fca00078e00ff */
[----:B------:R0:W-:Y:S01]  /*6af0*/  STG.E.64 desc[UR36][R8.64], R4 ;  /* 0x0000000408007986 */ /* 0x0001e2000c101b24 */
[----:B------:R-:W-:Y:S05]  /*6b00*/  BRA `(.L_x_42788) ;  /* 0x0000000000047947 */ /* 0x000fea0003800000 */
.L_x_42814:
[----:B------:R0:W-:Y:S02]  /*6b10*/  STG.E desc[UR36][R8.64], R18 ;  /* 0x0000001208007986 */ /* 0x0001e4000c101924 */
.L_x_42788:
[----:B------:R-:W-:-:S07]  /*6b20*/  VIADD R2, R2, 0x80 ;  /* 0x0000008002027836 */ /* 0x000fce0000000000 */
.L_x_42748:
[----:B------:R-:W-:Y:S05]  /*6b30*/  BSYNC B6 ;  /* 0x0000000000067941 */ /* 0x000fea0003800000 */
.L_x_42747:
        /* <DEDUP_REMOVED lines=21> */
.L_x_42820:
[----:B------:R-:W-:Y:S01]  /*6c90*/  STG.E.U8 desc[UR36][R2.64], R16 ;  /* 0x0000001002007986 */ /* 0x000fe2000c101124 */
[----:B------:R-:W-:Y:S05]  /*6ca0*/  EXIT ;  /* 0x000000000000794d */ /* 0x000fea0003800000 */
.L_x_42819:
        /* <DEDUP_REMOVED lines=9> */
.L_x_42823:
[----:B------:R-:W-:Y:S01]  /*6d40*/  STG.E desc[UR36][R2.64], R16 ;  /* 0x0000001002007986 */ /* 0x000fe2000c101924 */
[----:B------:R-:W-:Y:S05]  /*6d50*/  EXIT ;  /* 0x000000000000794d */ /* 0x000fea0003800000 */
.L_x_42822:
[----:B------:R-:W-:Y:S01]  /*6d60*/  STG.E.U16 desc[UR36][R2.64], R16 ;  /* 0x0000001002007986 */ /* 0x000fe2000c101524 */
[----:B------:R-:W-:Y:S05]  /*6d70*/  EXIT ;  /* 0x000000000000794d */ /* 0x000fea0003800000 */
.L_x_42818:
        /* <DEDUP_REMOVED lines=9> */
.L_x_42825:
[----:B------:R-:W0:Y:S02]  /*6e10*/  I2F.S16 R0, R16 ;  /* 0x0000001000007306 */ /* 0x000e240000101400 */
[----:B0-----:R-:W-:-:S05]  /*6e20*/  F2FP.F16.F32.PACK_AB R0, RZ, R0 ;  /* 0x00000000ff00723e */ /* 0x001fca00000000ff */
[----:B------:R-:W-:Y:S01]  /*6e30*/  STG.E.U16 desc[UR36][R2.64], R0 ;  /* 0x0000000002007986 */ /* 0x000fe2000c101524 */
[----:B------:R-:W-:Y:S05]  /*6e40*/  EXIT ;  /* 0x000000000000794d */ /* 0x000fea0003800000 */
.L_x_42824:
        /* <DEDUP_REMOVED lines=10> */
.L_x_42827:
[----:B------:R-:W0:Y:S02]  /*6ef0*/  I2F.S16 R16, R16 ;  /* 0x0000001000107306 */ /* 0x000e240000101400 */
[----:B0-----:R-:W-:-:S04]  /*6f00*/  F2FP.F16.F32.PACK_AB R5, RZ, R16 ;  /* 0x00000010ff05723e */ /* 0x001fc800000000ff */
[----:B------:R-:W-:-:S05]  /*6f10*/  PRMT R5, R5, 0x5410, RZ ;  /* 0x0000541005057816 */ /* 0x000fca00000000ff */
[----:B------:R-:W-:Y:S01]  /*6f20*/  STG.E desc[UR36][R2.64], R5 ;  /* 0x0000000502007986 */ /* 0x000fe2000c101924 */
[----:B------:R-:W-:Y:S05]  /*6f30*/  EXIT ;  /* 0x000000000000794d */ /* 0x000fea0003800000 */
.L_x_42826:
[----:B------:R-:W0:Y:S02]  /*6f40*/  I2F.F64.S16 R16, R16 ;  /* 0x0000001000107312 */ /* 0x000e240000101c00 */
[----:B0-----:R-:W-:Y:S01]  /*6f50*/  STG.E.64 desc[UR36][R2.64], R16 ;  /* 0x0000001002007986 */ /* 0x001fe2000c101b24 */
[----:B------:R-:W-:Y:S05]  /*6f60*/  EXIT ;  /* 0x000000000000794d */ /* 0x000fea0003800000 */
.L_x_42817:
        /* <DEDUP_REMOVED lines=10> */
.L_x_42830:
[----:B------:R-:W0:Y:S01]  /*7010*/  I2F.F64.S16 R16, R16 ;  /* 0x0000001000107312 */ /* 0x000e220000101c00 */
[----:B------:R-:W-:-:S05]  /*7020*/  CS2R R18, SRZ ;  /* 0x0000000000127805 */ /* 0x000fca000001ff00 */
[----:B0-----:R-:W-:Y:S01]  /*7030*/  STG.E.128 desc[UR36][R2.64], R16 ;  /* 0x0000001002007986 */ /* 0x001fe2000c101d24 */
[----:B------:R-:W-:Y:S05]  /*7040*/  EXIT ;  /* 0x000000000000794d */ /* 0x000fea0003800000 */
.L_x_42829:
        /* <DEDUP_REMOVED lines=21> */
.L_x_42834:
[----:B------:R-:W-:Y:S05]  /*71a0*/  BSYNC B0 ;  /* 0x0000000000007941 */ /* 0x000fea0003800000 */
.L_x_42833:
[----:B------:R-:W-:-:S05]  /*71b0*/  LOP3.LUT R5, R0, R5, RZ, 0xfc, !PT ;  /* 0x0000000500057212 */ /* 0x000fca00078efcff */
[----:B------:R-:W-:Y:S01]  /*71c0*/  STG.E.U8 desc[UR36][R2.64], R5 ;  /* 0x0000000502007986 */ /* 0x000fe2000c101124 */
[----:B------:R-:W-:Y:S05]  /*71d0*/  EXIT ;  /* 0x000000000000794d */ /* 0x000fea0003800000 */
.L_x_42832:
        /* <DEDUP_REMOVED lines=13> */
.L_x_42836:
[----:B------:R-:W-:Y:S01]  /*72b0*/  IMAD.MOV.U32 R0, RZ, RZ, 0x7f ;  /* 0x0000007fff007424 */ /* 0x000fe200078e00ff */
[----:B------:R-:W-:-:S04]  /*72c0*/  ISETP.GT.U32.AND P0, PT, R4, 0x7f800000, PT ;  /* 0x7f8000000400780c */ /* 0x000fc80003f04070 */
[----:B------:R-:W-:-:S09]  /*72d0*/  SEL R0, R0, 0x7c, P0 ;  /* 0x0000007c00007807 */ /* 0x000fd20000000000 */
.L_x_42837:
[----:B------:R-:W-:Y:S05]  /*72e0*/  BSYNC B0 ;  /* 0x0000000000007941 */ /* 0x000fea0003800000 */
.L_x_42835:
[----:B------:R-:W-:-:S04]  /*72f0*/  LOP3.LUT R4, R5, 0x80000000, RZ, 0xc0, !PT ;  /* 0x8000000005047812 */ /* 0x000fc800078ec0ff */
[----:B------:R-:W-:-:S04]  /*7300*/  SHF.R.U32.HI R5, RZ, 0x18, R4 ;  /* 0x00000018ff057819 */ /* 0x000fc80000011604 */
[----:B------:R-:W-:-:S05]  /*7310*/  LOP3.LUT R5, R0, R5, RZ, 0xfc, !PT ;  /* 0x0000000500057212 */ /* 0x000fca00078efcff */
[----:B------:R-:W-:Y:S01]  /*7320*/  STG.E.U8 desc[UR36][R2.64], R5 ;  /* 0x0000000502007986 */ /* 0x000fe2000c101124 */
[----:B------:R-:W-:Y:S05]  /*7330*/  EXIT ;  /* 0x000000000000794d */ /* 0x000fea0003800000 */
.L_x_42831:
[----:B------:R-:W0:Y:S02]  /*7340*/  I2F.S16 R0, R16 ;  /* 0x0000001000007306 */ /* 0x000e240000101400 */
[----:B0-----:R-:W-:-:S05]  /*7350*/  F2FP.BF16.F32.PACK_AB R0, RZ, R0 ;  /* 0x00000000ff00723e */ /* 0x001fca00000010ff */
[----:B------:R-:W-:Y:S01]  /*7360*/  STG.E.U16 desc[UR36][R2.64], R0 ;  /* 0x0000000002007986 */ /* 0x000fe2000c101524 */
[----:B------:R-:W-:Y:S05]  /*7370*/  EXIT ;  /* 0x000000000000794d */ /* 0x000fea0003800000 */
.L_x_42828:
        /* <DEDUP_REMOVED lines=10> */
.L_x_42840:
        /* <DEDUP_REMOVED lines=17> */
.L_x_42843:
[----:B------:R-:W-:-:S04]  /*7530*/  LOP3.LUT R0, R7, 0x80000000, RZ, 0xc0, !PT ;  /* 0x8000000007007812 */ /* 0x000fc800078ec0ff */
[----:B------:R-:W-:-:S04]  /*7540*/  SHF.R.U32.HI R5, RZ, 0x18, R0 ;  /* 0x00000018ff057819 */ /* 0x000fc80000011600 */
[----:B------:R-:W-:-:S04]  /*7550*/  LOP3.LUT R4, R4, R5, RZ, 0xfc, !PT ;  /* 0x0000000504047212 */ /* 0x000fc800078efcff */
[----:B------:R-:W-:-:S07]  /*7560*/  PRMT R0, R4, 0x7610, R0 ;  /* 0x0000761004007816 */ /* 0x000fce0000000000 */
.L_x_42842:
[----:B------:R-:W-:Y:S05]  /*7570*/  BSYNC B0 ;  /* 0x0000000000007941 */ /* 0x000fea0003800000 */
.L_x_42841:
[----:B------:R-:W-:Y:S01]  /*7580*/  STG.E.U8 desc[UR36][R2.64], R0 ;  /* 0x0000000002007986 */ /* 0x000fe2000c101124 */
[----:B------:R-:W-:Y:S05]  /*7590*/  EXIT ;  /* 0x000000000000794d */ /* 0x000fea0003800000 */
.L_x_42839:
        /* <DEDUP_REMOVED lines=17> */
.L_x_42846:
[----:B------:R-:W-:-:S04]  /*76b0*/  LOP3.LUT R0, R7, 0x80000000, RZ, 0xc0, !PT ;  /* 0x8000000007007812 */ /* 0x000fc800078ec0ff */
[----:B------:R-:W-:-:S04]  /*76c0*/  SHF.R.U32.HI R5, RZ, 0x18, R0 ;  /* 0x00000018ff057819 */ /* 0x000fc80000011600 */
[----:B------:R-:W-:-:S04]  /*76d0*/  LOP3.LUT R4, R4, R5, RZ, 0xfc, !PT ;  /* 0x0000000504047212 */ /* 0x000fc800078efcff */
[----:B------:R-:W-:-:S07]  /*76e0*/  PRMT R0, R4, 0x7610, R0 ;  /* 0x0000761004007816 */ /* 0x000fce0000000000 */
.L_x_42845:
[----:B------:R-:W-:Y:S05]  /*76f0*/  BSYNC B0 ;  /* 0x0000000000007941 */ /* 0x000fea0003800000 */
.L_x_42844:
[----:B------:R-:W-:Y:S01]  /*7700*/  STG.E.U8 desc[UR36][R2.64], R0 ;  /* 0x0000000002007986 */ /* 0x000fe2000c101124 */
[----:B------:R-:W-:Y:S05]  /*7710*/  EXIT ;  /* 0x000000000000794d */ /* 0x000fea0003800000 */
.L_x_42838:
        /* <DEDUP_REMOVED lines=22> */
.L_x_42821:
        /* <DEDUP_REMOVED lines=16> */
.L_x_42849:
[----:B------:R-:W-:Y:S05]  /*7980*/  EXIT ;  /* 0x000000000000794d */ /* 0x000fea0003800000 */
.L_x_42848:
[----:B------:R-:W-:-:S05]  /*7990*/  IMAD.MOV.U32 R17, RZ, RZ, RZ ;  /* 0x000000ffff117224 */ /* 0x000fca00078e00ff */
[----:B------:R-:W-:Y:S01]  /*79a0*/  STG.E.64 desc[UR36][R2.64], R16 ;  /* 0x0000001002007986 */ /* 0x000fe2000c101b24 */
[----:B------:R-:W-:Y:S05]  /*79b0*/  EXIT ;  /* 0x000000000000794d */ /* 0x000fea0003800000 */
.L_x_42847:
[----:B------:R-:W-:Y:S01]  /*79c0*/  STG.E desc[UR36][R2.64], R16 ;  /* 0x0000001002007986 */ /* 0x000fe2000c101924 */
[----:B------:R-:W-:Y:S05]  /*79d0*/  EXIT ;  /* 0x000000000000794d */ /* 0x000fea0003800000 */
.L_x_42850:
        /* <DEDUP_REMOVED lines=10> */
.L_x_44156:


//--------------------- .text._ZN2at6native18elementwise_kernelILi128ELi4EZNS0_22gpu_kernel_impl_nocastINS0_13AUnaryFunctorIhhbZZZNS0_23logical_and_kernel_cudaERNS_14TensorIteratorEENKUlvE0_clEvENKUlvE_clEvEUlhhE_EEEEvRNS_18TensorIteratorBaseERKT_EUliE_EEviT1_ --------------------------
	.section	.text._ZN2at6native18elementwise_kernelILi128ELi4EZNS0_22gpu_kernel_impl_nocastINS0_13AUnaryFunctorIhhbZZZNS0_23logical_and_kernel_cudaERNS_14TensorIteratorEENKUlvE0_clEvENKUlvE_clEvEUlhhE_EEEEvRNS_18TensorIteratorBaseERKT_EUliE_EEviT1_,"ax",@progbits
	.align	128
        .global         _ZN2at6native18elementwise_kernelILi128ELi4EZNS0_22gpu_kernel_impl_nocastINS0_13AUnaryFunctorIhhbZZZNS0_23logical_and_kernel_cudaERNS_14TensorIteratorEENKUlvE0_clEvENKUlvE_clEvEUlhhE_EEEEvRNS_18TensorIteratorBaseERKT_EUliE_EEviT1_
        .type           _ZN2at6native18elementwise_kernelILi128ELi4EZNS0_22gpu_kernel_impl_nocastINS0_13AUnaryFunctorIhhbZZZNS0_23logical_and_kernel_cudaERNS_14TensorIteratorEENKUlvE0_clEvENKUlvE_clEvEUlhhE_EEEEvRNS_18TensorIteratorBaseERKT_EUliE_EEviT1_,@function
        .size           _ZN2at6native18elementwise_kernelILi128ELi4EZNS0_22gpu_kernel_impl_nocastINS0_13AUnaryFunctorIhhbZZZNS0_23logical_and_kernel_cudaERNS_14TensorIteratorEENKUlvE0_clEvENKUlvE_clEvEUlhhE_EEEEvRNS_18TensorIteratorBaseERKT_EUliE_EEviT1_,(.L_x_44157 - _ZN2at6native18elementwise_kernelILi128ELi4EZNS0_22gpu_kernel_impl_nocastINS0_13AUnaryFunctorIhhbZZZNS0_23logical_and_kernel_cudaERNS_14TensorIteratorEENKUlvE0_clEvENKUlvE_clEvEUlhhE_EEEEvRNS_18TensorIteratorBaseERKT_EUliE_EEviT1_)
        .other          _ZN2at6native18elementwise_kernelILi128ELi4EZNS0_22gpu_kernel_impl_nocastINS0_13AUnaryFunctorIhhbZZZNS0_23logical_and_kernel_cudaERNS_14TensorIteratorEENKUlvE0_clEvENKUlvE_clEvEUlhhE_EEEEvRNS_18TensorIteratorBaseERKT_EUliE_EEviT1_,@"STO_CUDA_ENTRY STV_DEFAULT"
_ZN2at6native18elementwise_kernelILi128ELi4EZNS0_22gpu_kernel_impl_nocastINS0_13AUnaryFunctorIhhbZZZNS0_23logical_and_kernel_cudaERNS_14TensorIteratorEENKUlvE0_clEvENKUlvE_clEvEUlhhE_EEEEvRNS_18TensorIteratorBaseERKT_EUliE_EEviT1_:
.text._ZN2at6native18elementwise_kernelILi128ELi4EZNS0_22gpu_kernel_impl_nocastINS0_13AUnaryFunctorIhhbZZZNS0_23logical_and_kernel_cudaERNS_14TensorIteratorEENKUlvE0_clEvENKUlvE_clEvEUlhhE_EEEEvRNS_18TensorIteratorBaseERKT_EUliE_EEviT1_:
        /* <DEDUP_REMOVED lines=312> */
.L_x_42853:
        /* <DEDUP_REMOVED lines=12> */
.L_x_42852:
[----:B------:R-:W-:Y:S05]  /*1440*/  BSYNC B0 ;  /* 0x0000000000007941 */ /* 0x000fea0003800000 */
.L_x_42851:
        /* <DEDUP_REMOVED lines=305> */
.L_x_42856:
        /* <DEDUP_REMOVED lines=316> */
.L_x_42857:
        /* <DEDUP_REMOVED lines=12> */
.L_x_42855:
[----:B------:R-:W-:Y:S05]  /*3be0*/  BSYNC B0 ;  /* 0x0000000000007941 */ /* 0x000fea0003800000 */
.L_x_42854:
        /* <DEDUP_REMOVED lines=304> */
.L_x_42858:
        /* <DEDUP_REMOVED lines=12> */
.L_x_42859:
        /* <DEDUP_REMOVED lines=13> */
.L_x_44157:


//--------------------- .text._ZN2at6native27unrolled_elementwise_kernelINS0_13AUnaryFunctorIhhbZZZNS0_23logical_and_kernel_cudaERNS_14TensorIteratorEENKUlvE0_clEvENKUlvE_clEvEUlhhE_EESt5arrayIPcLm2EELi4E23TrivialOffsetCalculatorILi1EjESD_NS0_6memory15LoadWithoutCastENSE_16StoreWithoutCastEEEviT_T0_T2_T3_T4_T5_ --------------------------
	.section	.text._ZN2at6native27unrolled_elementwise_kernelINS0_13AUnaryFunctorIhhbZZZNS0_23logical_and_kernel_cudaERNS_14TensorIteratorEENKUlvE0_clEvENKUlvE_clEvEUlhhE_EESt5arrayIPcLm2EELi4E23TrivialOffsetCalculatorILi1EjESD_NS0_6memory15LoadWithoutCastENSE_16StoreWithoutCastEEEviT_T0_T2_T3_T4_T5_,"ax",@progbits
	.align	128
        .global         _ZN2at6native27unrolled_elementwise_kernelINS0_13AUnaryFunctorIhhbZZZNS0_23logical_and_kernel_cudaERNS_14TensorIteratorEENKUlvE0_clEvENKUlvE_clEvEUlhhE_EESt5arrayIPcLm2EELi4E23TrivialOffsetCalculatorILi1EjESD_NS0_6memory15LoadWithoutCastENSE_16StoreWithoutCastEEEviT_T0_T2_T3_T4_T5_
        .type           _ZN2at6native27unrolled_elementwise_kernelINS0_13AUnaryFunctorIhhbZZZNS0_23logical_and_kernel_cudaERNS_14TensorIteratorEENKUlvE0_clEvENKUlvE_clEvEUlhhE_EESt5arrayIPcLm2EELi4E23TrivialOffsetCalculatorILi1EjESD_NS0_6memory15LoadWithoutCastENSE_16StoreWithoutCastEEEviT_T0_T2_T3_T4_T5_,@function
        .size           _ZN2at6native27unrolled_elementwise_kernelINS0_13AUnaryFunctorIhhbZZZNS0_23logical_and_kernel_cudaERNS_14TensorIteratorEENKUlvE0_clEvENKUlvE_clEvEUlhhE_EESt5arrayIPcLm2EELi4E23TrivialOffsetCalculatorILi1EjESD_NS0_6memory15LoadWithoutCastENSE_16StoreWithoutCastEEEviT_T0_T2_T3_T4_T5_,(.L_x_44158 - _ZN2at6native27unrolled_elementwise_kernelINS0_13AUnaryFunctorIhhbZZZNS0_23logical_and_kernel_cudaERNS_14TensorIteratorEENKUlvE0_clEvENKUlvE_clEvEUlhhE_EESt5arrayIPcLm2EELi4E23TrivialOffsetCalculatorILi1EjESD_NS0_6memory15LoadWithoutCastENSE_16StoreWithoutCastEEEviT_T0_T2_T3_T4_T5_)
        .other          _ZN2at6native27unrolled_elementwise_kernelINS0_13AUnaryFunctorIhhbZZZNS0_23logical_and_kernel_cudaERNS_14TensorIteratorEENKUlvE0_clEvENKUlvE_clEvEUlhhE_EESt5arrayIPcLm2EELi4E23TrivialOffsetCalculatorILi1EjESD_NS0_6memory15LoadWithoutCastENSE_16StoreWithoutCastEEEviT_T0_T2_T3_T4_T5_,@"STO_CUDA_ENTRY STV_DEFAULT"
_ZN2at6native27unrolled_elementwise_kernelINS0_13AUnaryFunctorIhhbZZZNS0_23logical_and_kernel_cudaERNS_14TensorIteratorEENKUlvE0_clEvENKUlvE_clEvEUlhhE_EESt5arrayIPcLm2EELi4E23TrivialOffsetCalculatorILi1EjESD_NS0_6memory15LoadWithoutCastENSE_16StoreWithoutCastEEEviT_T0_T2_T3_T4_T5_:
.text._ZN2at6native27unrolled_elementwise_kernelINS0_13AUnaryFunctorIhhbZZZNS0_23logical_and_kernel_cudaERNS_14TensorIteratorEENKUlvE0_clEvENKUlvE_clEvEUlhhE_EESt5arrayIPcLm2EELi4E23TrivialOffsetCalculatorILi1EjESD_NS0_6memory15LoadWithoutCastENSE_16StoreWithoutCastEEEviT_T0_T2_T3_T4_T5_:
        /* <DEDUP_REMOVED lines=71> */
.L_x_42861:
[----:B------:R-:W-:Y:S05]  /*0470*/  BSYNC B0 ;  /* 0x0000000000007941 */ /* 0x000fea0003800000 */
.L_x_42860:
        /* <DEDUP_REMOVED lines=9> */
.L_x_42862:
        /* <DEDUP_REMOVED lines=15> */
.L_x_44158:


//--------------------- .text._ZN2at6native29vectorized_elementwise_kernelILi2ENS0_13AUnaryFunctorIhhbZZZNS0_23logical_and_kernel_cudaERNS_14TensorIteratorEENKUlvE0_clEvENKUlvE_clEvEUlhhE_EESt5arrayIPcLm2EEEEviT0_T1_ --------------------------
	.section	.text._ZN2at6native29vectorized_elementwise_kernelILi2ENS0_13AUnaryFunctorIhhbZZZNS0_23logical_and_kernel_cudaERNS_14TensorIteratorEENKUlvE0_clEvENKUlvE_clEvEUlhhE_EESt5arrayIPcLm2EEEEviT0_T1_,"ax",@progbits
	.align	128
        .global         _ZN2at6native29vectorized_elementwise_kernelILi2ENS0_13AUnaryFunctorIhhbZZZNS0_23logical_and_kernel_cudaERNS_14TensorIteratorEENKUlvE0_clEvENKUlvE_clEvEUlhhE_EESt5arrayIPcLm2EEEEviT0_T1_
        .type           _ZN2at6native29vectorized_elementwise_kernelILi2ENS0_13AUnaryFunctorIhhbZZZNS0_23logical_and_kernel_cudaERNS_14TensorIteratorEENKUlvE0_clEvENKUlvE_clEvEUlhhE_EESt5arrayIPcLm2EEEEviT0_T1_,@function
        .size           _ZN2at6native29vectorized_elementwise_kernelILi2ENS0_13AUnaryFunctorIhhbZZZNS0_23logical_and_kernel_cudaERNS_14TensorIteratorEENKUlvE0_clEvENKUlvE_clEvEUlhhE_EESt5arrayIPcLm2EEEEviT0_T1_,(.L_x_44159 - _ZN2at6native29vectorized_elementwise_kernelILi2ENS0_13AUnaryFunctorIhhbZZZNS0_23logical_and_kernel_cudaERNS_14TensorIteratorEENKUlvE0_clEvENKUlvE_clEvEUlhhE_EESt5arrayIPcLm2EEEEviT0_T1_)
        .other          _ZN2at6native29vectorized_elementwise_kernelILi2ENS0_13AUnaryFunctorIhhbZZZNS0_23logical_and_kernel_cudaERNS_14TensorIteratorEENKUlvE0_clEvENKUlvE_clEvEUlhhE_EESt5arrayIPcLm2EEEEviT0_T1_,@"STO_CUDA_ENTRY STV_DEFAULT"
_ZN2at6native29vectorized_elementwise_kernelILi2ENS0_13AUnaryFunctorIhhbZZZNS0_23logical_and_kernel_cudaERNS_14TensorIteratorEENKUlvE0_clEvENKUlvE_clEvEUlhhE_EESt5arrayIPcLm2EEEEviT0_T1_:
.text._ZN2at6native29vectorized_elementwise_kernelILi2ENS0_13AUnaryFunctorIhhbZZZNS0_23logical_and_kernel_cudaERNS_14TensorIteratorEENKUlvE0_clEvENKUlvE_clEvEUlhhE_EESt5arrayIPcLm2EEEEviT0_T1_:
        /* <DEDUP_REMOVED lines=60> */
.L_x_42863:
        /* <DEDUP_REMOVED lines=112> */
.L_x_42866:
        /* <DEDUP_REMOVED lines=8> */
.L_x_42867:
        /* <DEDUP_REMOVED lines=8> */
.L_x_42868:
        /* <DEDUP_REMOVED lines=9> */
.L_x_42869:
[----:B------:R-:W-:Y:S05]  /*0c50*/  BSYNC B1 ;  /* 0x0000000000017941 */ /* 0x000fea0003800000 */
.L_x_42865:
[----:B------:R-:W-:-:S13]  /*0c60*/  ISETP.GE.AND P0, PT, R17, R0, PT ;  /* 0x000000001100720c */ /* 0x000fda0003f06270 */
[----:B-1----:R-:W1:Y:S01]  /*0c70*/  @!P0 LDC.64 R4, c[0x0][0x218] ;  /* 0x00008600ff048b82 */ /* 0x002e620000000a00 */
[C---:B0-2---:R-:W-:Y:S02]  /*0c80*/  @!P0 VIADD R3, R17.reuse, UR4 ;  /* 0x0000000411038c36 */ /* 0x045fe40008000000 */
[----:B------:R-:W-:-:S03]  /*0c90*/  @!P0 VIADD R17, R17, 0x80 ;  /* 0x0000008011118836 */ /* 0x000fc60000000000 */
[----:B-1----:R-:W-:-:S05]  /*0ca0*/  @!P0 IADD3 R2, P1, R3, R4, RZ ;  /* 0x0000000403028210 */ /* 0x002fca0007f3e0ff */
[----:B------:R-:W-:-:S05]  /*0cb0*/  @!P0 IMAD.X R3, RZ, RZ, R5, P1 ;  /* 0x000000ffff038224 */ /* 0x000fca00008e0605 */
[----:B------:R2:W-:Y:S03]  /*0cc0*/  @!P0 STG.E.U8 desc[UR8][R2.64], R15 ;  /* 0x0000000f02008986 */ /* 0x0005e6000c101108 */
.L_x_42870:
[----:B------:R-:W-:Y:S05]  /*0cd0*/  BSYNC B0 ;  /* 0x0000000000007941 */ /* 0x000fea0003800000 */
.L_x_42864:
        /* <DEDUP_REMOVED lines=10> */
.L_x_42871:
        /* <DEDUP_REMOVED lines=16> */
.L_x_44159:


//--------------------- .text._ZN2at6native29vectorized_elementwise_kernelILi4ENS0_13AUnaryFunctorIhhbZZZNS0_23logical_and_kernel_cudaERNS_14TensorIteratorEENKUlvE0_clEvENKUlvE_clEvEUlhhE_EESt5arrayIPcLm2EEEEviT0_T1_ --------------------------
	.section	.text._ZN2at6native29vectorized_elementwise_kernelILi4ENS0_13AUnaryFunctorIhhbZZZNS0_23logical_and_kernel_cudaERNS_14TensorIteratorEENKUlvE0_clEvENKUlvE_clEvEUlhhE_EESt5arrayIPcLm2EEEEviT0_T1_,"ax",@progbits
	.align	128
        .global         _ZN2at6native29vectorized_elementwise_kernelILi4ENS0_13AUnaryFunctorIhhbZZZNS0_23logical_and_kernel_cudaERNS_14TensorIteratorEENKUlvE0_clEvENKUlvE_clEvEUlhhE_EESt5arrayIPcLm2EEEEviT0_T1_
        .type           _ZN2at6native29vectorized_elementwise_kernelILi4ENS0_13AUnaryFunctorIhhbZZZNS0_23logical_and_kernel_cudaERNS_14TensorIteratorEENKUlvE0_clEvENKUlvE_clEvEUlhhE_EESt5arrayIPcLm2EEEEviT0_T1_,@function
        .size           _ZN2at6native29vectorized_elementwise_kernelILi4ENS0_13AUnaryFunctorIhhbZZZNS0_23logical_and_kernel_cudaERNS_14TensorIteratorEENKUlvE0_clEvENKUlvE_clEvEUlhhE_EESt5arrayIPcLm2EEEEviT0_T1_,(.L_x_44160 - _ZN2at6native29vectorized_elementwise_kernelILi4ENS0_13AUnaryFunctorIhhbZZZNS0_23logical_and_kernel_cudaERNS_14TensorIteratorEENKUlvE0_clEvENKUlvE_clEvEUlhhE_EESt5arrayIPcLm2EEEEviT0_T1_)
        .other          _ZN2at6native29vectorized_elementwise_kernelILi4ENS0_13AUnaryFunctorIhhbZZZNS0_23logical_and_kernel_cudaERNS_14TensorIteratorEENKUlvE0_clEvENKUlvE_clEvEUlhhE_EESt5arrayIPcLm2EEEEviT0_T1_,@"STO_CUDA_ENTRY STV_DEFAULT"
_ZN2at6native29vectorized_elementwise_kernelILi4ENS0_13AUnaryFunctorIhhbZZZNS0_23logical_and_kernel_cudaERNS_14TensorIteratorEENKUlvE0_clEvENKUlvE_clEvEUlhhE_EESt5arrayIPcLm2EEEEviT0_T1_:
.text._ZN2at6native29vectorized_elementwise_kernelILi4ENS0_13AUnaryFunctorIhhbZZZNS0_23logical_and_kernel_cudaERNS_14TensorIteratorEENKUlvE0_clEvENKUlvE_clEvEUlhhE_EESt5arrayIPcLm2EEEEviT0_T1_:
        /* <DEDUP_REMOVED lines=58> */
.L_x_42872:
        /* <DEDUP_REMOVED lines=112> */
.L_x_42875:
        /* <DEDUP_REMOVED lines=8> */
.L_x_42876:
        /* <DEDUP_REMOVED lines=8> */
.L_x_42877:
        /* <DEDUP_REMOVED lines=9> */
.L_x_42878:
[----:B------:R-:W-:Y:S05]  /*0c30*/  BSYNC B1 ;  /* 0x0000000000017941 */ /* 0x000fea0003800000 */
.L_x_42874:
[----:B------:R-:W-:-:S13]  /*0c40*/  ISETP.GE.AND P0, PT, R17, R0, PT ;  /* 0x000000001100720c */ /* 0x000fda0003f06270 */
[----:B-1----:R-:W1:Y:S01]  /*0c50*/  @!P0 LDC.64 R4, c[0x0][0x218] ;  /* 0x00008600ff048b82 */ /* 0x002e620000000a00 */
[C---:B0-2---:R-:W-:Y:S02]  /*0c60*/  @!P0 VIADD R3, R17.reuse, UR4 ;  /* 0x0000000411038c36 */ /* 0x045fe40008000000 */
[----:B------:R-:W-:-:S03]  /*0c70*/  @!P0 VIADD R17, R17, 0x80 ;  /* 0x0000008011118836 */ /* 0x000fc60000000000 */
[----:B-1----:R-:W-:-:S05]  /*0c80*/  @!P0 IADD3 R2, P1, R3, R4, RZ ;  /* 0x0000000403028210 */ /* 0x002fca0007f3e0ff */
[----:B------:R-:W-:-:S05]  /*0c90*/  @!P0 IMAD.X R3, RZ, RZ, R5, P1 ;  /* 0x000000ffff038224 */ /* 0x000fca00008e0605 */
[----:B------:R2:W-:Y:S03]  /*0ca0*/  @!P0 STG.E.U8 desc[UR8][R2.64], R15 ;  /* 0x0000000f02008986 */ /* 0x0005e6000c101108 */
.L_x_42879:
[----:B------:R-:W-:Y:S05]  /*0cb0*/  BSYNC B0 ;  /* 0x0000000000007941 */ /* 0x000fea0003800000 */
.L_x_42873:
        /* <DEDUP_REMOVED lines=10> */
.L_x_42880:
        /* <DEDUP_REMOVED lines=10> */
.L_x_44160:


//--------------------- .text._ZN2at6native29vectorized_elementwise_kernelILi8ENS0_13AUnaryFunctorIhhbZZZNS0_23logical_and_kernel_cudaERNS_14TensorIteratorEENKUlvE0_clEvENKUlvE_clEvEUlhhE_EESt5arrayIPcLm2EEEEviT0_T1_ --------------------------
	.section	.text._ZN2at6native29vectorized_elementwise_kernelILi8ENS0_13AUnaryFunctorIhhbZZZNS0_23logical_and_kernel_cudaERNS_14TensorIteratorEENKUlvE0_clEvENKUlvE_clEvEUlhhE_EESt5arrayIPcLm2EEEEviT0_T1_,"ax",@progbits
	.align	128
        .global         _ZN2at6native29vectorized_elementwise_kernelILi8ENS0_13AUnaryFunctorIhhbZZZNS0_23logical_and_kernel_cudaERNS_14TensorIteratorEENKUlvE0_clEvENKUlvE_clEvEUlhhE_EESt5arrayIPcLm2EEEEviT0_T1_
        .type           _ZN2at6native29vectorized_elementwise_kernelILi8ENS0_13AUnaryFunctorIhhbZZZNS0_23logical_and_kernel_cudaERNS_14TensorIteratorEENKUlvE0_clEvENKUlvE_clEvEUlhhE_EESt5arrayIPcLm2EEEEviT0_T1_,@function
        .size           _ZN2at6native29vectorized_elementwise_kernelILi8ENS0_13AUnaryFunctorIhhbZZZNS0_23logical_and_kernel_cudaERNS_14TensorIteratorEENKUlvE0_clEvENKUlvE_clEvEUlhhE_EESt5arrayIPcLm2EEEEviT0_T1_,(.L_x_44161 - _ZN2at6native29vectorized_elementwise_kernelILi8ENS0_13AUnaryFunctorIhhbZZZNS0_23logical_and_kernel_cudaERNS_14TensorIteratorEENKUlvE0_clEvENKUlvE_clEvEUlhhE_EESt5arrayIPcLm2EEEEviT0_T1_)
        .other          _ZN2at6native29vectorized_elementwise_kernelILi8ENS0_13AUnaryFunctorIhhbZZZNS0_23logical_and_kernel_cudaERNS_14TensorIteratorEENKUlvE0_clEvENKUlvE_clEvEUlhhE_EESt5arrayIPcLm2EEEEviT0_T1_,@"STO_CUDA_ENTRY STV_DEFAULT"
_ZN2at6native29vectorized_elementwise_kernelILi8ENS0_13AUnaryFunctorIhhbZZZNS0_23logical_and_kernel_cudaERNS_14TensorIteratorEENKUlvE0_clEvENKUlvE_clEvEUlhhE_EESt5arrayIPcLm2EEEEviT0_T1_:
.text._ZN2at6native29vectorized_elementwise_kernelILi8ENS0_13AUnaryFunctorIhhbZZZNS0_23logical_and_kernel_cudaERNS_14TensorIteratorEENKUlvE0_clEvENKUlvE_clEvEUlhhE_EESt5arrayIPcLm2EEEEviT0_T1_:
        /* <DEDUP_REMOVED lines=71> */
.L_x_42881:
        /* <DEDUP_REMOVED lines=112> */
.L_x_42884:
        /* <DEDUP_REMOVED lines=8> */
.L_x_42885:
        /* <DEDUP_REMOVED lines=8> */
.L_x_42886:
        /* <DEDUP_REMOVED lines=9> */
.L_x_42887:
[----:B------:R-:W-:Y:S05]  /*0d00*/  BSYNC B1 ;  /* 0x0000000000017941 */ /* 0x000fea0003800000 */
.L_x_42883:
[----:B------:R-:W-:-:S13]  /*0d10*/  ISETP.GE.AND P0, PT, R17, R0, PT ;  /* 0x000000001100720c */ /* 0x000fda0003f06270 */
[----:B-1----:R-:W1:Y:S01]  /*0d20*/  @!P0 LDC.64 R4, c[0x0][0x218] ;  /* 0x00008600ff048b82 */ /* 0x002e620000000a00 */
[C---:B0-2---:R-:W-:Y:S02]  /*0d30*/  @!P0 VIADD R3, R17.reuse, UR4 ;  /* 0x0000000411038c36 */ /* 0x045fe40008000000 */
[----:B------:R-:W-:-:S03]  /*0d40*/  @!P0 VIADD R17, R17, 0x80 ;  /* 0x0000008011118836 */ /* 0x000fc60000000000 */
[----:B-1----:R-:W-:-:S05]  /*0d50*/  @!P0 IADD3 R2, P1, R3, R4, RZ ;  /* 0x0000000403028210 */ /* 0x002fca0007f3e0ff */
[----:B------:R-:W-:-:S05]  /*0d60*/  @!P0 IMAD.X R3, RZ, RZ, R5, P1 ;  /* 0x000000ffff038224 */ /* 0x000fca00008e0605 */
[----:B------:R2:W-:Y:S03]  /*0d70*/  @!P0 STG.E.U8 desc[UR8][R2.64], R15 ;  /* 0x0000000f02008986 */ /* 0x0005e6000c101108 */
.L_x_42888:
[----:B------:R-:W-:Y:S05]  /*0d80*/  BSYNC B0 ;  /* 0x0000000000007941 */ /* 0x000fea0003800000 */
.L_x_42882:
        /* <DEDUP_REMOVED lines=10> */
.L_x_42889:
        /* <DEDUP_REMOVED lines=13> */
.L_x_44161:


//--------------------- .text._ZN2at6native18elementwise_kernelILi128ELi4EZNS0_15gpu_kernel_implINS0_13BinaryFunctorIhhbZZZNS0_23logical_and_kernel_cudaERNS_14TensorIteratorEENKUlvE0_clEvENKUlvE_clEvEUlhhE_EEEEvRNS_18TensorIteratorBaseERKT_EUliE_EEviT1_ --------------------------
	.section	.text._ZN2at6native18elementwise_kernelILi128ELi4EZNS0_15gpu_kernel_implINS0_13BinaryFunctorIhhbZZZNS0_23logical_and_kernel_cudaERNS_14TensorIteratorEENKUlvE0_clEvENKUlvE_clEvEUlhhE_EEEEvRNS_18TensorIteratorBaseERKT_EUliE_EEviT1_,"ax",@progbits
	.align	128
        .global         _ZN2at6native18elementwise_kernelILi128ELi4EZNS0_15gpu_kernel_implINS0_13BinaryFunctorIhhbZZZNS0_23logical_and_kernel_cudaERNS_14TensorIteratorEENKUlvE0_clEvENKUlvE_clEvEUlhhE_EEEEvRNS_18TensorIteratorBaseERKT_EUliE_EEviT1_
        .type           _ZN2at6native18elementwise_kernelILi128ELi4EZNS0_15gpu_kernel_implINS0_13BinaryFunctorIhhbZZZNS0_23logical_and_kernel_cudaERNS_14TensorIteratorEENKUlvE0_clEvENKUlvE_clEvEUlhhE_EEEEvRNS_18TensorIteratorBaseERKT_EUliE_EEviT1_,@function
        .size           _ZN2at6native18elementwise_kernelILi128ELi4EZNS0_15gpu_kernel_implINS0_13BinaryFunctorIhhbZZZNS0_23logical_and_kernel_cudaERNS_14TensorIteratorEENKUlvE0_clEvENKUlvE_clEvEUlhhE_EEEEvRNS_18TensorIteratorBaseERKT_EUliE_EEviT1_,(.L_x_44162 - _ZN2at6native18elementwise_kernelILi128ELi4EZNS0_15gpu_kernel_implINS0_13BinaryFunctorIhhbZZZNS0_23logical_and_kernel_cudaERNS_14TensorIteratorEENKUlvE0_clEvENKUlvE_clEvEUlhhE_EEEEvRNS_18TensorIteratorBaseERKT_EUliE_EEviT1_)
        .other          _ZN2at6native18elementwise_kernelILi128ELi4EZNS0_15gpu_kernel_implINS0_13BinaryFunctorIhhbZZZNS0_23logical_and_kernel_cudaERNS_14TensorIteratorEENKUlvE0_clEvENKUlvE_clEvEUlhhE_EEEEvRNS_18TensorIteratorBaseERKT_EUliE_EEviT1_,@"STO_CUDA_ENTRY STV_DEFAULT"
_ZN2at6native18elementwise_kernelILi128ELi4EZNS0_15gpu_kernel_implINS0_13BinaryFunctorIhhbZZZNS0_23logical_and_kernel_cudaERNS_14TensorIteratorEENKUlvE0_clEvENKUlvE_clEvEUlhhE_EEEEvRNS_18TensorIteratorBaseERKT_EUliE_EEviT1_:
.text._ZN2at6native18elementwise_kernelILi128ELi4EZNS0_15gpu_kernel_implINS0_13BinaryFunctorIhhbZZZNS0_23logical_and_kernel_cudaERNS_14TensorIteratorEENKUlvE0_clEvENKUlvE_clEvEUlhhE_EEEEvRNS_18TensorIteratorBaseERKT_EUliE_EEviT1_:
        /* <DEDUP_REMOVED lines=365> */
.L_x_42892:
        /* <DEDUP_REMOVED lines=20> */
.L_x_42896:
[----:B------:R0:W5:Y:S01]  /*1810*/  LDG.E.U8 R19, desc[UR36][R4.64] ;  /* 0x0000002404137981 */ /* 0x000162000c1e1100 */
[----:B------:R-:W-:Y:S05]  /*1820*/  BRA `(.L_x_42898) ;  /* 0x0000000c00647947 */ /* 0x000fea0003800000 */
.L_x_42895:
        /* <DEDUP_REMOVED lines=8> */
.L_x_42900:
[----:B------:R3:W5:Y:S01]  /*18b0*/  LDG.E.U8 R19, desc[UR36][R4.64] ;  /* 0x0000002404137981 */ /* 0x000762000c1e1100 */
[----:B------:R-:W-:Y:S05]  /*18c0*/  BRA `(.L_x_42898) ;  /* 0x0000000c003c7947 */ /* 0x000fea0003800000 */
.L_x_42899:
[----:B------:R0:W5:Y:S01]  /*18d0*/  LDG.E.U16 R19, desc[UR36][R4.64] ;  /* 0x0000002404137981 */ /* 0x000162000c1e1500 */
[----:B------:R-:W-:Y:S05]  /*18e0*/  BRA `(.L_x_42898) ;  /* 0x0000000c00347947 */ /* 0x000fea0003800000 */
.L_x_42894:
        /* <DEDUP_REMOVED lines=10> */
.L_x_42902:
[----:B------:R-:W2:Y:S02]  /*1990*/  LDG.E.U16 R2, desc[UR36][R4.64] ;  /* 0x0000002404027981 */ /* 0x000ea4000c1e1500 */
[----:B--2---:R-:W-:-:S06]  /*19a0*/  HADD2.F32 R2, -RZ, R2.H0_H0 ;  /* 0x20000002ff027230 */ /* 0x004fcc0000004100 */
[----:B------:R-:W0:Y:S02]  /*19b0*/  F2I.S64.TRUNC R2, R2 ;  /* 0x0000000200027311 */ /* 0x000e24000020d900 */
[----:B0-----:R-:W-:Y:S01]  /*19c0*/  PRMT R19, R2, 0x7610, R19 ;  /* 0x0000761002137816 */ /* 0x001fe20000000013 */
[----:B------:R-:W-:Y:S06]  /*19d0*/  BRA `(.L_x_42898) ;  /* 0x0000000800f87947 */ /* 0x000fec0003800000 */
.L_x_42901:
        /* <DEDUP_REMOVED lines=10> */
.L_x_42904:
[----:B------:R-:W2:Y:S02]  /*1a80*/  LDG.E.U16 R4, desc[UR36][R4.64] ;  /* 0x0000002404047981 */ /* 0x000ea4000c1e1500 */
[----:B--2---:R-:W-:-:S06]  /*1a90*/  HADD2.F32 R2, -RZ, R4.H0_H0 ;  /* 0x20000004ff027230 */ /* 0x004fcc0000004100 */
[----:B------:R-:W0:Y:S02]  /*1aa0*/  F2I.S64.TRUNC R2, R2 ;  /* 0x0000000200027311 */ /* 0x000e24000020d900 */
[----:B0-----:R-:W-:Y:S01]  /*1ab0*/  PRMT R19, R2, 0x7610, R19 ;  /* 0x0000761002137816 */ /* 0x001fe20000000013 */
[----:B------:R-:W-:Y:S06]  /*1ac0*/  BRA `(.L_x_42898) ;  /* 0x0000000800bc7947 */ /* 0x000fec0003800000 */
.L_x_42903:
[----:B------:R-:W2:Y:S02]  /*1ad0*/  LDG.E.64 R2, desc[UR36][R4.64] ;  /* 0x0000002404027981 */ /* 0x000ea4000c1e1b00 */
[----:B--2---:R-:W0:Y:S02]  /*1ae0*/  F2I.S64.F64.TRUNC R2, R2 ;  /* 0x0000000200027311 */ /* 0x004e24000030d900 */
[----:B0-----:R-:W-:Y:S01]  /*1af0*/  PRMT R19, R2, 0x7610, R19 ;  /* 0x0000761002137816 */ /* 0x001fe20000000013 */
[----:B------:R-:W-:Y:S06]  /*1b00*/  BRA `(.L_x_42898) ;  /* 0x0000000800ac7947 */ /* 0x000fec0003800000 */
.L_x_42893:
        /* <DEDUP_REMOVED lines=12> */
.L_x_42907:
[----:B------:R-:W2:Y:S02]  /*1bd0*/  LDG.E.64 R4, desc[UR36][R4.64] ;  /* 0x0000002404047981 */ /* 0x000ea4000c1e1b00 */
[----:B--2---:R-:W0:Y:S02]  /*1be0*/  F2I.S64.F64.TRUNC R2, R4 ;  /* 0x0000000400027311 */ /* 0x004e24000030d900 */
[----:B0-----:R-:W-:Y:S01]  /*1bf0*/  PRMT R19, R2, 0x7610, R19 ;  /* 0x0000761002137816 */ /* 0x001fe20000000013 */
[----:B------:R-:W-:Y:S06]  /*1c00*/  BRA `(.L_x_42898) ;  /* 0x00000008006c7947 */ /* 0x000fec0003800000 */
.L_x_42906:
        /* <DEDUP_REMOVED lines=28> */
.L_x_42909:
        /* <DEDUP_REMOVED lines=15> */
.L_x_42908:
[----:B------:R-:W2:Y:S02]  /*1ec0*/  LDG.E.U16 R2, desc[UR36][R4.64] ;  /* 0x0000002404027981 */ /* 0x000ea4000c1e1500 */
[----:B--2---:R-:W-:-:S06]  /*1ed0*/  IMAD.U32 R2, R2, 0x10000, RZ ;  /* 0x0001000002027824 */ /* 0x004fcc00078e00ff */
[----:B------:R-:W0:Y:S02]  /*1ee0*/  F2I.S64.TRUNC R2, R2 ;  /* 0x0000000200027311 */ /* 0x000e24000020d900 */
[----:B0-----:R-:W-:Y:S01]  /*1ef0*/  PRMT R19, R2, 0x7610, R19 ;  /* 0x0000761002137816 */ /* 0x001fe20000000013 */
[----:B------:R-:W-:Y:S06]  /*1f00*/  BRA `(.L_x_42898) ;  /* 0x0000000400ac7947 */ /* 0x000fec0003800000 */
.L_x_42905:
        /* <DEDUP_REMOVED lines=10> */
.L_x_42912:
        /* <DEDUP_REMOVED lines=21> */
.L_x_42916:
[----:B------:R-:W-:Y:S05]  /*2100*/  BSYNC B1 ;  /* 0x0000000000017941 */ /* 0x000fea0003800000 */
.L_x_42915:
[----:B------:R-:W-:Y:S01]  /*2110*/  IMAD.SHL.U32 R2, R2, 0x100000, RZ ;  /* 0x0010000002027824 */ /* 0x000fe200078e00ff */
[----:B------:R-:W-:-:S04]  /*2120*/  LEA R3, R0, 0x3b800000, 0x17 ;  /* 0x3b80000000037811 */ /* 0x000fc800078eb8ff */
[----:B------:R-:W-:-:S07]  /*2130*/  LOP3.LUT R2, R3, R2, R4, 0xfe, !PT ;  /* 0x0000000203027212 */ /* 0x000fce00078efe04 */
.L_x_42914:
[----:B------:R-:W-:Y:S05]  /*2140*/  BSYNC B0 ;  /* 0x0000000000007941 */ /* 0x000fea0003800000 */
.L_x_42913:
[----:B------:R-:W0:Y:S02]  /*2150*/  F2I.S64.TRUNC R2, R2 ;  /* 0x0000000200027311 */ /* 0x000e24000020d900 */
[----:B0-----:R-:W-:Y:S01]  /*2160*/  PRMT R19, R2, 0x7610, R19 ;  /* 0x0000761002137816 */ /* 0x001fe20000000013 */
[----:B------:R-:W-:Y:S06]  /*2170*/  BRA `(.L_x_42898) ;  /* 0x0000000400107947 */ /* 0x000fec0003800000 */
.L_x_42911:
        /* <DEDUP_REMOVED lines=21> */
.L_x_42920:
[----:B------:R-:W-:Y:S05]  /*22d0*/  BSYNC B1 ;  /* 0x0000000000017941 */ /* 0x000fea0003800000 */
.L_x_42919:
[----:B------:R-:W-:Y:S01]  /*22e0*/  IMAD.SHL.U32 R2, R2, 0x200000, RZ ;  /* 0x0020000002027824 */ /* 0x000fe200078e00ff */
[----:B------:R-:W-:-:S04]  /*22f0*/  LEA R3, R0, 0x37800000, 0x17 ;  /* 0x3780000000037811 */ /* 0x000fc800078eb8ff */
[----:B------:R-:W-:-:S07]  /*2300*/  LOP3.LUT R2, R3, R2, R4, 0xfe, !PT ;  /* 0x0000000203027212 */ /* 0x000fce00078efe04 */
.L_x_42918:
[----:B------:R-:W-:Y:S05]  /*2310*/  BSYNC B0 ;  /* 0x0000000000007941 */ /* 0x000fea0003800000 */
.L_x_42917:
[----:B------:R-:W0:Y:S02]  /*2320*/  F2I.S64.TRUNC R2, R2 ;  /* 0x0000000200027311 */ /* 0x000e24000020d900 */
[----:B0-----:R-:W-:Y:S01]  /*2330*/  PRMT R19, R2, 0x7610, R19 ;  /* 0x0000761002137816 */ /* 0x001fe20000000013 */
[----:B------:R-:W-:Y:S06]  /*2340*/  BRA `(.L_x_42898) ;  /* 0x00000000009c7947 */ /* 0x000fec0003800000 */
.L_x_42910:
        /* <DEDUP_REMOVED lines=14> */
.L_x_42924:
[----:B------:R-:W-:Y:S05]  /*2430*/  BSYNC B0 ;  /* 0x0000000000007941 */ /* 0x000fea0003800000 */
.L_x_42923:
[----:B------:R-:W0:Y:S02]  /*2440*/  F2I.S64.TRUNC R2, R2 ;  /* 0x0000000200027311 */ /* 0x000e24000020d900 */
[----:B0-----:R-:W-:Y:S01]  /*2450*/  PRMT R19, R2, 0x7610, R19 ;  /* 0x0000761002137816 */ /* 0x001fe20000000013 */
[----:B------:R-:W-:Y:S06]  /*2460*/  BRA `(.L_x_42898) ;  /* 0x0000000000547947 */ /* 0x000fec0003800000 */
.L_x_42897:
        /* <DEDUP_REMOVED lines=16> */
.L_x_42925:
[----:B------:R-:W-:Y:S01]  /*2570*/  PRMT R19, RZ, 0x7610, R19 ;  /* 0x00007610ff137816 */ /* 0x000fe20000000013 */
[----:B------:R-:W-:Y:S06]  /*2580*/  BRA `(.L_x_42898) ;  /* 0x00000000000c7947 */ /* 0x000fec0003800000 */
.L_x_42922:
[----:B------:R2:W5:Y:S01]  /*2590*/  LDG.E.U8 R19, desc[UR36][R4.64] ;  /* 0x0000002404137981 */ /* 0x000562000c1e1100 */
[----:B------:R-:W-:Y:S05]  /*25a0*/  BRA `(.L_x_42898) ;  /* 0x0000000000047947 */ /* 0x000fea0003800000 */
.L_x_42921:
[----:B------:R1:W5:Y:S02]  /*25b0*/  LDG.E.U8 R19, desc[UR36][R4.64] ;  /* 0x0000002404137981 */ /* 0x000364000c1e1100 */
.L_x_42898:
        /* <DEDUP_REMOVED lines=17> */
.L_x_42929:
[----:B------:R3:W5:Y:S01]  /*26d0*/  LDG.E.U8 R0, desc[UR36][R4.64] ;  /* 0x0000002404007981 */ /* 0x000762000c1e1100 */
[----:B------:R-:W-:Y:S05]  /*26e0*/  BRA `(.L_x_42931) ;  /* 0x0000000c00647947 */ /* 0x000fea0003800000 */
.L_x_42928:
        /* <DEDUP_REMOVED lines=8> */
.L_x_42933:
[----:B------:R1:W5:Y:S01]  /*2770*/  LDG.E.U8 R0, desc[UR36][R4.64] ;  /* 0x0000002404007981 */ /* 0x000362000c1e1100 */
[----:B------:R-:W-:Y:S05]  /*2780*/  BRA `(.L_x_42931) ;  /* 0x0000000c003c7947 */ /* 0x000fea0003800000 */
.L_x_42932:
[----:B------:R2:W5:Y:S01]  /*2790*/  LDG.E.U16 R0, desc[UR36][R4.64] ;  /* 0x0000002404007981 */ /* 0x000562000c1e1500 */
[----:B------:R-:W-:Y:S05]  /*27a0*/  BRA `(.L_x_42931) ;  /* 0x0000000c00347947 */ /* 0x000fea0003800000 */
.L_x_42927:
        /* <DEDUP_REMOVED lines=10> */
.L_x_42935:
[----:B------:R-:W2:Y:S02]  /*2850*/  LDG.E.U16 R2, desc[UR36][R4.64] ;  /* 0x0000002404027981 */ /* 0x000ea4000c1e1500 */
[----:B--2---:R-:W-:-:S06]  /*2860*/  HADD2.F32 R2, -RZ, R2.H0_H0 ;  /* 0x20000002ff027230 */ /* 0x004fcc0000004100 */
[----:B------:R-:W0:Y:S02]  /*2870*/  F2I.S64.TRUNC R2, R2 ;  /* 0x0000000200027311 */ /* 0x000e24000020d900 */
[----:B0-----:R-:W-:Y:S01]  /*2880*/  PRMT R0, R2, 0x7610, R0 ;  /* 0x0000761002007816 */ /* 0x001fe20000000000 */
[----:B------:R-:W-:Y:S06]  /*2890*/  BRA `(.L_x_42931) ;  /* 0x0000000800f87947 */ /* 0x000fec0003800000 */
.L_x_42934:
        /* <DEDUP_REMOVED lines=10> */
.L_x_42937:
[----:B------:R-:W2:Y:S02]  /*2940*/  LDG.E.U16 R4, desc[UR36][R4.64] ;  /* 0x0000002404047981 */ /* 0x000ea4000c1e1500 */
[----:B--2---:R-:W-:-:S06]  /*2950*/  HADD2.F32 R2, -RZ, R4.H0_H0 ;  /* 0x20000004ff027230 */ /* 0x004fcc0000004100 */
[----:B------:R-:W0:Y:S02]  /*2960*/  F2I.S64.TRUNC R2, R2 ;  /* 0x0000000200027311 */ /* 0x000e24000020d900 */
[----:B0-----:R-:W-:Y:S01]  /*2970*/  PRMT R0, R2, 0x7610, R0 ;  /* 0x0000761002007816 */ /* 0x001fe20000000000 */
[----:B------:R-:W-:Y:S06]  /*2980*/  BRA `(.L_x_42931) ;  /* 0x0000000800bc7947 */ /* 0x000fec0003800000 */
.L_x_42936:
[----:B------:R-:W2:Y:S02]  /*2990*/  LDG.E.64 R2, desc[UR36][R4.64] ;  /* 0x0000002404027981 */ /* 0x000ea4000c1e1b00 */
[----:B--2---:R-:W0:Y:S02]  /*29a0*/  F2I.S64.F64.TRUNC R2, R2 ;  /* 0x0000000200027311 */ /* 0x004e24000030d900 */
[----:B0-----:R-:W-:Y:S01]  /*29b0*/  PRMT R0, R2, 0x7610, R0 ;  /* 0x0000761002007816 */ /* 0x001fe20000000000 */
[----:B------:R-:W-:Y:S06]  /*29c0*/  BRA `(.L_x_42931) ;  /* 0x0000000800ac7947 */ /* 0x000fec0003800000 */
.L_x_42926:
        /* <DEDUP_REMOVED lines=12> */
.L_x_42940:
[----:B------:R-:W2:Y:S02]  /*2a90*/  LDG.E.64 R4, desc[UR36][R4.64] ;  /* 0x0000002404047981 */ /* 0x000ea4000c1e1b00 */
[----:B--2---:R-:W0:Y:S02]  /*2aa0*/  F2I.S64.F64.TRUNC R2, R4 ;  /* 0x0000000400027311 */ /* 0x004e24000030d900 */
[----:B0-----:R-:W-:Y:S01]  /*2ab0*/  PRMT R0, R2, 0x7610, R0 ;  /* 0x0000761002007816 */ /* 0x001fe20000000000 */
[----:B------:R-:W-:Y:S06]  /*2ac0*/  BRA `(.L_x_42931) ;  /* 0x00000008006c7947 */ /* 0x000fec0003800000 */
.L_x_42939:
        /* <DEDUP_REMOVED lines=28> */
.L_x_42942:
        /* <DEDUP_REMOVED lines=15> */
.L_x_42941:
[----:B------:R-:W2:Y:S02]  /*2d80*/  LDG.E.U16 R2, desc[UR36][R4.64] ;  /* 0x0000002404027981 */ /* 0x000ea4000c1e1500 */
[----:B--2---:R-:W-:-:S06]  /*2d90*/  IMAD.U32 R2, R2, 0x10000, RZ ;  /* 0x0001000002027824 */ /* 0x004fcc00078e00ff */
[----:B------:R-:W0:Y:S02]  /*2da0*/  F2I.S64.TRUNC R2, R2 ;  /* 0x0000000200027311 */ /* 0x000e24000020d900 */
[----:B0-----:R-:W-:Y:S01]  /*2db0*/  PRMT R0, R2, 0x7610, R0 ;  /* 0x0000761002007816 */ /* 0x001fe20000000000 */
[----:B------:R-:W-:Y:S06]  /*2dc0*/  BRA `(.L_x_42931) ;  /* 0x0000000400ac7947 */ /* 0x000fec0003800000 */
.L_x_42938:
        /* <DEDUP_REMOVED lines=10> */
.L_x_42945:
        /* <DEDUP_REMOVED lines=21> */
.L_x_42949:
[----:B------:R-:W-:Y:S05]  /*2fc0*/  BSYNC B1 ;  /* 0x0000000000017941 */ /* 0x000fea0003800000 */
.L_x_42948:
[----:B------:R-:W-:Y:S01]  /*2fd0*/  IMAD.SHL.U32 R2, R2, 0x100000, RZ ;  /* 0x0010000002027824 */ /* 0x000fe200078e00ff */
[----:B------:R-:W-:-:S04]  /*2fe0*/  LEA R3, R0, 0x3b800000, 0x17 ;  /* 0x3b80000000037811 */ /* 0x000fc800078eb8ff */
[----:B------:R-:W-:-:S07]  /*2ff0*/  LOP3.LUT R2, R3, R2, R4, 0xfe, !PT ;  /* 0x0000000203027212 */ /* 0x000fce00078efe04 */
.L_x_42947:
[----:B------:R-:W-:Y:S05]  /*3000*/  BSYNC B0 ;  /* 0x0000000000007941 */ /* 0x000fea0003800000 */
.L_x_42946:
[----:B------:R-:W0:Y:S02]  /*3010*/  F2I.S64.TRUNC R2, R2 ;  /* 0x0000000200027311 */ /* 0x000e24000020d900 */
[----:B0-----:R-:W-:Y:S01]  /*3020*/  PRMT R0, R2, 0x7610, R0 ;  /* 0x0000761002007816 */ /* 0x001fe20000000000 */
[----:B------:R-:W-:Y:S06]  /*3030*/  BRA `(.L_x_42931) ;  /* 0x0000000400107947 */ /* 0x000fec0003800000 */
.L_x_42944:
        /* <DEDUP_REMOVED lines=21> */
.L_x_42953:
[----:B------:R-:W-:Y:S05]  /*3190*/  BSYNC B1 ;  /* 0x0000000000017941 */ /* 0x000fea0003800000 */
.L_x_42952:
[----:B------:R-:W-:Y:S01]  /*31a0*/  IMAD.SHL.U32 R2, R2, 0x200000, RZ ;  /* 0x0020000002027824 */ /* 0x000fe200078e00ff */
[----:B------:R-:W-:-:S04]  /*31b0*/  LEA R3, R0, 0x37800000, 0x17 ;  /* 0x3780000000037811 */ /* 0x000fc800078eb8ff */
[----:B------:R-:W-:-:S07]  /*31c0*/  LOP3.LUT R2, R3, R2, R4, 0xfe, !PT ;  /* 0x0000000203027212 */ /* 0x000fce00078efe04 */
.L_x_42951:
[----:B------:R-:W-:Y:S05]  /*31d0*/  BSYNC B0 ;  /* 0x0000000000007941 */ /* 0x000fea0003800000 */
.L_x_42950:
[----:B------:R-:W0:Y:S02]  /*31e0*/  F2I.S64.TRUNC R2, R2 ;  /* 0x0000000200027311 */ /* 0x000e24000020d900 */
[----:B0-----:R-:W-:Y:S01]  /*31f0*/  PRMT R0, R2, 0x7610, R0 ;  /* 0x0000761002007816 */ /* 0x001fe20000000000 */
[----:B------:R-:W-:Y:S06]  /*3200*/  BRA `(.L_x_42931) ;  /* 0x00000000009c7947 */ /* 0x000fec0003800000 */
.L_x_42943:
        /* <DEDUP_REMOVED lines=14> */
.L_x_42957:
[----:B------:R-:W-:Y:S05]  /*32f0*/  BSYNC B0 ;  /* 0x0000000000007941 */ /* 0x000fea0003800000 */
.L_x_42956:
[----:B------:R-:W0:Y:S02]  /*3300*/  F2I.S64.TRUNC R2, R2 ;  /* 0x0000000200027311 */ /* 0x000e24000020d900 */
[----:B0-----:R-:W-:Y:S01]  /*3310*/  PRMT R0, R2, 0x7610, R0 ;  /* 0x0000761002007816 */ /* 0x001fe20000000000 */
[----:B------:R-:W-:Y:S06]  /*3320*/  BRA `(.L_x_42931) ;  /* 0x0000000000547947 */ /* 0x000fec0003800000 */
.L_x_42930:
        /* <DEDUP_REMOVED lines=16> */
.L_x_42958:
[----:B------:R-:W-:Y:S01]  /*3430*/  PRMT R0, RZ, 0x7610, R0 ;  /* 0x00007610ff007816 */ /* 0x000fe20000000000 */
[----:B------:R-:W-:Y:S06]  /*3440*/  BRA `(.L_x_42931) ;  /* 0x00000000000c7947 */ /* 0x000fec0003800000 */
.L_x_42955:
[----:B------:R0:W5:Y:S01]  /*3450*/  LDG.E.U8 R0, desc[UR36][R4.64] ;  /* 0x0000002404007981 */ /* 0x000162000c1e1100 */
[----:B------:R-:W-:Y:S05]  /*3460*/  BRA `(.L_x_42931) ;  /* 0x0000000000047947 */ /* 0x000fea0003800000 */
.L_x_42954:
[----:B------:R0:W5:Y:S02]  /*3470*/  LDG.E.U8 R0, desc[UR36][R4.64] ;  /* 0x0000002404007981 */ /* 0x000164000c1e1100 */
.L_x_42931:
        /* <DEDUP_REMOVED lines=19> */
.L_x_42962:
[----:B------:R1:W-:Y:S01]  /*35b0*/  STG.E.U8 desc[UR36][R16.64], R2 ;  /* 0x0000000210007986 */ /* 0x0003e2000c101124 */
[----:B------:R-:W-:Y:S05]  /*35c0*/  BRA `(.L_x_42964) ;  /* 0x0000000c00487947 */ /* 0x000fea0003800000 */
.L_x_42961:
        /* <DEDUP_REMOVED lines=9> */
.L_x_42966:
[----:B------:R1:W-:Y:S01]  /*3660*/  STG.E desc[UR36][R16.64], R2 ;  /* 0x0000000210007986 */ /* 0x0003e2000c101924 */
[----:B------:R-:W-:Y:S05]  /*3670*/  BRA `(.L_x_42964) ;  /* 0x0000000c001c7947 */ /* 0x000fea0003800000 */
.L_x_42965:
[----:B------:R1:W-:Y:S01]  /*3680*/  STG.E.U16 desc[UR36][R16.64], R2 ;  /* 0x0000000210007986 */ /* 0x0003e2000c101524 */
[----:B------:R-:W-:Y:S05]  /*3690*/  BRA `(.L_x_42964) ;  /* 0x0000000c00147947 */ /* 0x000fea0003800000 */
.L_x_42960:
        /* <DEDUP_REMOVED lines=9> */
.L_x_42968:
[----:B------:R-:W-:-:S04]  /*3730*/  I2FP.F32.U32 R0, R2 ;  /* 0x0000000200007245 */ /* 0x000fc80000201000 */
[----:B------:R-:W-:-:S05]  /*3740*/  F2FP.F16.F32.PACK_AB R0, RZ, R0 ;  /* 0x00000000ff00723e */ /* 0x000fca00000000ff */
[----:B------:R1:W-:Y:S01]  /*3750*/  STG.E.U16 desc[UR36][R16.64], R0 ;  /* 0x0000000010007986 */ /* 0x0003e2000c101524 */
[----:B------:R-:W-:Y:S05]  /*3760*/  BRA `(.L_x_42964) ;  /* 0x0000000800e07947 */ /* 0x000fea0003800000 */
.L_x_42967:
        /* <DEDUP_REMOVED lines=10> */
.L_x_42970:
[----:B------:R-:W-:-:S04]  /*3810*/  I2FP.F32.U32 R2, R2 ;  /* 0x0000000200027245 */ /* 0x000fc80000201000 */
[----:B------:R-:W-:-:S04]  /*3820*/  F2FP.F16.F32.PACK_AB R3, RZ, R2 ;  /* 0x00000002ff03723e */ /* 0x000fc800000000ff */
[----:B------:R-:W-:-:S05]  /*3830*/  PRMT R3, R3, 0x5410, RZ ;  /* 0x0000541003037816 */ /* 0x000fca00000000ff */
[----:B------:R1:W-:Y:S01]  /*3840*/  STG.E desc[UR36][R16.64], R3 ;  /* 0x0000000310007986 */ /* 0x0003e2000c101924 */
[----:B------:R-:W-:Y:S05]  /*3850*/  BRA `(.L_x_42964) ;  /* 0x0000000800a47947 */ /* 0x000fea0003800000 */
.L_x_42969:
[----:B------:R-:W1:Y:S02]  /*3860*/  I2F.F64.U32 R2, R2 ;  /* 0x0000000200027312 */ /* 0x000e640000201800 */
[----:B-1----:R1:W-:Y:S01]  /*3870*/  STG.E.64 desc[UR36][R16.64], R2 ;  /* 0x0000000210007986 */ /* 0x0023e2000c101b24 */
[----:B------:R-:W-:Y:S05]  /*3880*/  BRA `(.L_x_42964) ;  /* 0x0000000800987947 */ /* 0x000fea0003800000 */
.L_x_42959:
        /* <DEDUP_REMOVED lines=10> */
.L_x_42973:
[----:B0-234-:R-:W0:Y:S01]  /*3930*/  I2F.F64.U32 R4, R2 ;  /* 0x0000000200047312 */ /* 0x01de220000201800 */
[----:B------:R-:W-:-:S05]  /*3940*/  CS2R R6, SRZ ;  /* 0x0000000000067805 */ /* 0x000fca000001ff00 */
[----:B0-----:R0:W-:Y:S01]  /*3950*/  STG.E.128 desc[UR36][R16.64], R4 ;  /* 0x0000000410007986 */ /* 0x0011e2000c101d24 */
[----:B------:R-:W-:Y:S05]  /*3960*/  BRA `(.L_x_42964) ;  /* 0x0000000800607947 */ /* 0x000fea0003800000 */
.L_x_42972:
        /* <DEDUP_REMOVED lines=21> */
.L_x_42977:
[----:B------:R-:W-:Y:S05]  /*3ac0*/  BSYNC B0 ;  /* 0x0000000000007941 */ /* 0x000fea0003800000 */
.L_x_42976:
[----:B------:R-:W-:-:S05]  /*3ad0*/  LOP3.LUT R3, R0, R3, RZ, 0xfc, !PT ;  /* 0x0000000300037212 */ /* 0x000fca00078efcff */
[----:B------:R0:W-:Y:S01]  /*3ae0*/  STG.E.U8 desc[UR36][R16.64], R3 ;  /* 0x0000000310007986 */ /* 0x0001e2000c101124 */
[----:B------:R-:W-:Y:S05]  /*3af0*/  BRA `(.L_x_42964) ;  /* 0x0000000400fc7947 */ /* 0x000fea0003800000 */
.L_x_42975:
        /* <DEDUP_REMOVED lines=13> */
.L_x_42979:
[----:B------:R-:W-:Y:S01]  /*3bd0*/  IMAD.MOV.U32 R0, RZ, RZ, 0x7f ;  /* 0x0000007fff007424 */ /* 0x000fe200078e00ff */
[----:B------:R-:W-:-:S04]  /*3be0*/  ISETP.GT.U32.AND P0, PT, R2, 0x7f800000, PT ;  /* 0x7f8000000200780c */ /* 0x000fc80003f04070 */
[----:B------:R-:W-:-:S09]  /*3bf0*/  SEL R0, R0, 0x7c, P0 ;  /* 0x0000007c00007807 */ /* 0x000fd20000000000 */
.L_x_42980:
[----:B------:R-:W-:Y:S05]  /*3c00*/  BSYNC B0 ;  /* 0x0000000000007941 */ /* 0x000fea0003800000 */
.L_x_42978:
[----:B------:R-:W-:-:S04]  /*3c10*/  LOP3.LUT R2, R3, 0x80000000, RZ, 0xc0, !PT ;  /* 0x8000000003027812 */ /* 0x000fc800078ec0ff */
[----:B------:R-:W-:-:S04]  /*3c20*/  SHF.R.U32.HI R3, RZ, 0x18, R2 ;  /* 0x00000018ff037819 */ /* 0x000fc80000011602 */
[----:B------:R-:W-:-:S05]  /*3c30*/  LOP3.LUT R3, R0, R3, RZ, 0xfc, !PT ;  /* 0x0000000300037212 */ /* 0x000fca00078efcff */
[----:B------:R1:W-:Y:S01]  /*3c40*/  STG.E.U8 desc[UR36][R16.64], R3 ;  /* 0x0000000310007986 */ /* 0x0003e2000c101124 */
[----:B------:R-:W-:Y:S05]  /*3c50*/  BRA `(.L_x_42964) ;  /* 0x0000000400a47947 */ /* 0x000fea0003800000 */
.L_x_42974:
[----:B------:R-:W-:-:S04]  /*3c60*/  I2FP.F32.U32 R0, R2 ;  /* 0x0000000200007245 */ /* 0x000fc80000201000 */
[----:B------:R-:W-:-:S05]  /*3c70*/  F2FP.BF16.F32.PACK_AB R0, RZ, R0 ;  /* 0x00000000ff00723e */ /* 0x000fca00000010ff */
[----:B------:R1:W-:Y:S01]  /*3c80*/  STG.E.U16 desc[UR36][R16.64], R0 ;  /* 0x0000000010007986 */ /* 0x0003e2000c101524 */
[----:B------:R-:W-:Y:S05]  /*3c90*/  BRA `(.L_x_42964) ;  /* 0x0000000400947947 */ /* 0x000fea0003800000 */
.L_x_42971:
        /* <DEDUP_REMOVED lines=10> */
.L_x_42983:
        /* <DEDUP_REMOVED lines=17> */
.L_x_42986:
[----:B------:R-:W-:-:S04]  /*3e50*/  LOP3.LUT R2, R3, 0x80000000, RZ, 0xc0, !PT ;  /* 0x8000000003027812 */ /* 0x000fc800078ec0ff */
[----:B------:R-:W-:-:S04]  /*3e60*/  SHF.R.U32.HI R3, RZ, 0x18, R2 ;  /* 0x00000018ff037819 */ /* 0x000fc80000011602 */
[----:B------:R-:W-:-:S04]  /*3e70*/  LOP3.LUT R0, R0, R3, RZ, 0xfc, !PT ;  /* 0x0000000300007212 */ /* 0x000fc800078efcff */
[----:B------:R-:W-:-:S07]  /*3e80*/  PRMT R8, R0, 0x7610, R8 ;  /* 0x0000761000087816 */ /* 0x000fce0000000008 */
.L_x_42985:
[----:B------:R-:W-:Y:S05]  /*3e90*/  BSYNC B0 ;  /* 0x0000000000007941 */ /* 0x000fea0003800000 */
.L_x_42984:
[----:B------:R1:W-:Y:S01]  /*3ea0*/  STG.E.U8 desc[UR36][R16.64], R8 ;  /* 0x0000000810007986 */ /* 0x0003e2000c101124 */
[----:B------:R-:W-:Y:S05]  /*3eb0*/  BRA `(.L_x_42964) ;  /* 0x00000004000c7947 */ /* 0x000fea0003800000 */
.L_x_42982:
        /* <DEDUP_REMOVED lines=17> */
.L_x_42989:
[----:B------:R-:W-:-:S04]  /*3fd0*/  LOP3.LUT R2, R3, 0x80000000, RZ, 0xc0, !PT ;  /* 0x8000000003027812 */ /* 0x000fc800078ec0ff */
[----:B------:R-:W-:-:S04]  /*3fe0*/  SHF.R.U32.HI R3, RZ, 0x18, R2 ;  /* 0x00000018ff037819 */ /* 0x000fc80000011602 */
[----:B------:R-:W-:-:S04]  /*3ff0*/  LOP3.LUT R0, R0, R3, RZ, 0xfc, !PT ;  /* 0x0000000300007212 */ /* 0x000fc800078efcff */
[----:B------:R-:W-:-:S07]  /*4000*/  PRMT R8, R0, 0x7610, R8 ;  /* 0x0000761000087816 */ /* 0x000fce0000000008 */
.L_x_42988:
[----:B------:R-:W-:Y:S05]  /*4010*/  BSYNC B0 ;  /* 0x0000000000007941 */ /* 0x000fea0003800000 */
.L_x_42987:
[----:B------:R1:W-:Y:S01]  /*4020*/  STG.E.U8 desc[UR36][R16.64], R8 ;  /* 0x0000000810007986 */ /* 0x0003e2000c101124 */
[----:B------:R-:W-:Y:S05]  /*4030*/  BRA `(.L_x_42964) ;  /* 0x0000000000ac7947 */ /* 0x000fea0003800000 */
.L_x_42981:
        /* <DEDUP_REMOVED lines=22> */
.L_x_42963:
        /* <DEDUP_REMOVED lines=16> */
.L_x_42992:
[----:B------:R-:W-:Y:S05]  /*42a0*/  BRA `(.L_x_42964) ;  /* 0x0000000000107947 */ /* 0x000fea0003800000 */
.L_x_42991:
[----:B------:R-:W-:-:S05]  /*42b0*/  IMAD.MOV.U32 R3, RZ, RZ, RZ ;  /* 0x000000ffff037224 */ /* 0x000fca00078e00ff */
[----:B------:R1:W-:Y:S01]  /*42c0*/  STG.E.64 desc[UR36][R16.64], R2 ;  /* 0x0000000210007986 */ /* 0x0003e2000c101b24 */
[----:B------:R-:W-:Y:S05]  /*42d0*/  BRA `(.L_x_42964) ;  /* 0x0000000000047947 */ /* 0x000fea0003800000 */
.L_x_42990:
[----:B------:R1:W-:Y:S02]  /*42e0*/  STG.E desc[UR36][R16.64], R2 ;  /* 0x0000000210007986 */ /* 0x0003e4000c101924 */
.L_x_42964:
[----:B------:R-:W-:-:S04]  /*42f0*/  IMAD R18, R18, 0x200, R23 ;  /* 0x0000020012127824 */ /* 0x000fc800078e0217 */
[----:B------:R-:W-:-:S07]  /*4300*/  VIADD R19, R18, 0x80 ;  /* 0x0000008012137836 */ /* 0x000fce0000000000 */
.L_x_42891:
[----:B------:R-:W-:Y:S05]  /*4310*/  BSYNC B6 ;  /* 0x0000000000067941 */ /* 0x000fea0003800000 */
.L_x_42890:
        /* <DEDUP_REMOVED lines=358> */
.L_x_42995:
        /* <DEDUP_REMOVED lines=20> */
.L_x_42999:
[----:B------:R0:W5:Y:S01]  /*5ac0*/  LDG.E.U8 R22, desc[UR36][R4.64] ;  /* 0x0000002404167981 */ /* 0x000162000c1e1100 */
[----:B------:R-:W-:Y:S05]  /*5ad0*/  BRA `(.L_x_43001) ;  /* 0x0000000c00647947 */ /* 0x000fea0003800000 */
.L_x_42998:
        /* <DEDUP_REMOVED lines=8> */
.L_x_43003:
[----:B------:R3:W5:Y:S01]  /*5b60*/  LDG.E.U8 R22, desc[UR36][R4.64] ;  /* 0x0000002404167981 */ /* 0x000762000c1e1100 */
[----:B------:R-:W-:Y:S05]  /*5b70*/  BRA `(.L_x_43001) ;  /* 0x0000000c003c7947 */ /* 0x000fea0003800000 */
.L_x_43002:
[----:B------:R0:W5:Y:S01]  /*5b80*/  LDG.E.U16 R22, desc[UR36][R4.64] ;  /* 0x0000002404167981 */ /* 0x000162000c1e1500 */
[----:B------:R-:W-:Y:S05]  /*5b90*/  BRA `(.L_x_43001) ;  /* 0x0000000c00347947 */ /* 0x000fea0003800000 */
.L_x_42997:
        /* <DEDUP_REMOVED lines=10> */
.L_x_43005:
[----:B------:R-:W2:Y:S02]  /*5c40*/  LDG.E.U16 R2, desc[UR36][R4.64] ;  /* 0x0000002404027981 */ /* 0x000ea4000c1e1500 */
[----:B--2---:R-:W-:-:S06]  /*5c50*/  HADD2.F32 R2, -RZ, R2.H0_H0 ;  /* 0x20000002ff027230 */ /* 0x004fcc0000004100 */
[----:B------:R-:W0:Y:S02]  /*5c60*/  F2I.S64.TRUNC R2, R2 ;  /* 0x0000000200027311 */ /* 0x000e24000020d900 */
[----:B0-----:R-:W-:Y:S01]  /*5c70*/  PRMT R22, R2, 0x7610, R22 ;  /* 0x0000761002167816 */ /* 0x001fe20000000016 */
[----:B------:R-:W-:Y:S06]  /*5c80*/  BRA `(.L_x_43001) ;  /* 0x0000000800f87947 */ /* 0x000fec0003800000 */
.L_x_43004:
        /* <DEDUP_REMOVED lines=10> */
.L_x_43007:
[----:B------:R-:W2:Y:S02]  /*5d30*/  LDG.E.U16 R4, desc[UR36][R4.64] ;  /* 0x0000002404047981 */ /* 0x000ea4000c1e1500 */
[----:B--2---:R-:W-:-:S06]  /*5d40*/  HADD2.F32 R2, -RZ, R4.H0_H0 ;  /* 0x20000004ff027230 */ /* 0x004fcc0000004100 */
[----:B------:R-:W0:Y:S02]  /*5d50*/  F2I.S64.TRUNC R2, R2 ;  /* 0x0000000200027311 */ /* 0x000e24000020d900 */
[----:B0-----:R-:W-:Y:S01]  /*5d60*/  PRMT R22, R2, 0x7610, R22 ;  /* 0x0000761002167816 */ /* 0x001fe20000000016 */
[----:B------:R-:W-:Y:S06]  /*5d70*/  BRA `(.L_x_43001) ;  /* 0x0000000800bc7947 */ /* 0x000fec0003800000 */
.L_x_43006:
[----:B------:R-:W2:Y:S02]  /*5d80*/  LDG.E.64 R2, desc[UR36][R4.64] ;  /* 0x0000002404027981 */ /* 0x000ea4000c1e1b00 */
[----:B--2---:R-:W0:Y:S02]  /*5d90*/  F2I.S64.F64.TRUNC R2, R2 ;  /* 0x0000000200027311 */ /* 0x004e24000030d900 */
[----:B0-----:R-:W-:Y:S01]  /*5da0*/  PRMT R22, R2, 0x7610, R22 ;  /* 0x0000761002167816 */ /* 0x001fe20000000016 */
[----:B------:R-:W-:Y:S06]  /*5db0*/  BRA `(.L_x_43001) ;  /* 0x0000000800ac7947 */ /* 0x000fec0003800000 */
.L_x_42996:
        /* <DEDUP_REMOVED lines=12> */
.L_x_43010:
[----:B------:R-:W2:Y:S02]  /*5e80*/  LDG.E.64 R4, desc[UR36][R4.64] ;  /* 0x0000002404047981 */ /* 0x000ea4000c1e1b00 */
[----:B--2---:R-:W0:Y:S02]  /*5e90*/  F2I.S64.F64.TRUNC R2, R4 ;  /* 0x0000000400027311 */ /* 0x004e24000030d900 */
[----:B0-----:R-:W-:Y:S01]  /*5ea0*/  PRMT R22, R2, 0x7610, R22 ;  /* 0x0000761002167816 */ /* 0x001fe20000000016 */
[----:B------:R-:W-:Y:S06]  /*5eb0*/  BRA `(.L_x_43001) ;  /* 0x00000008006c7947 */ /* 0x000fec0003800000 */
.L_x_43009:
        /* <DEDUP_REMOVED lines=28> */
.L_x_43012:
        /* <DEDUP_REMOVED lines=15> */
.L_x_43011:
[----:B------:R-:W2:Y:S02]  /*6170*/  LDG.E.U16 R2, desc[UR36][R4.64] ;  /* 0x0000002404027981 */ /* 0x000ea4000c1e1500 */
[----:B--2---:R-:W-:-:S06]  /*6180*/  IMAD.U32 R2, R2, 0x10000, RZ ;  /* 0x0001000002027824 */ /* 0x004fcc00078e00ff */
[----:B------:R-:W0:Y:S02]  /*6190*/  F2I.S64.TRUNC R2, R2 ;  /* 0x0000000200027311 */ /* 0x000e24000020d900 */
[----:B0-----:R-:W-:Y:S01]  /*61a0*/  PRMT R22, R2, 0x7610, R22 ;  /* 0x0000761002167816 */ /* 0x001fe20000000016 */
[----:B------:R-:W-:Y:S06]  /*61b0*/  BRA `(.L_x_43001) ;  /* 0x0000000400ac7947 */ /* 0x000fec0003800000 */
.L_x_43008:
        /* <DEDUP_REMOVED lines=10> */
.L_x_43015:
        /* <DEDUP_REMOVED lines=21> */
.L_x_43019:
[----:B------:R-:W-:Y:S05]  /*63b0*/  BSYNC B1 ;  /* 0x0000000000017941 */ /* 0x000fea0003800000 */
.L_x_43018:
[----:B------:R-:W-:Y:S01]  /*63c0*/  IMAD.SHL.U32 R2, R2, 0x100000, RZ ;  /* 0x0010000002027824 */ /* 0x000fe200078e00ff */
[----:B------:R-:W-:-:S04]  /*63d0*/  LEA R3, R0, 0x3b800000, 0x17 ;  /* 0x3b80000000037811 */ /* 0x000fc800078eb8ff */
[----:B------:R-:W-:-:S07]  /*63e0*/  LOP3.LUT R2, R3, R2, R4, 0xfe, !PT ;  /* 0x0000000203027212 */ /* 0x000fce00078efe04 */
.L_x_43017:
[----:B------:R-:W-:Y:S05]  /*63f0*/  BSYNC B0 ;  /* 0x0000000000007941 */ /* 0x000fea0003800000 */
.L_x_43016:
[----:B------:R-:W0:Y:S02]  /*6400*/  F2I.S64.TRUNC R2, R2 ;  /* 0x0000000200027311 */ /* 0x000e24000020d900 */
[----:B0-----:R-:W-:Y:S01]  /*6410*/  PRMT R22, R2, 0x7610, R22 ;  /* 0x0000761002167816 */ /* 0x001fe20000000016 */
[----:B------:R-:W-:Y:S06]  /*6420*/  BRA `(.L_x_43001) ;  /* 0x0000000400107947 */ /* 0x000fec0003800000 */
.L_x_43014:
        /* <DEDUP_REMOVED lines=21> */
.L_x_43023:
[----:B------:R-:W-:Y:S05]  /*6580*/  BSYNC B1 ;  /* 0x0000000000017941 */ /* 0x000fea0003800000 */
.L_x_43022:
[----:B------:R-:W-:Y:S01]  /*6590*/  IMAD.SHL.U32 R2, R2, 0x200000, RZ ;  /* 0x0020000002027824 */ /* 0x000fe200078e00ff */
[----:B------:R-:W-:-:S04]  /*65a0*/  LEA R3, R0, 0x37800000, 0x17 ;  /* 0x3780000000037811 */ /* 0x000fc800078eb8ff */
[----:B------:R-:W-:-:S07]  /*65b0*/  LOP3.LUT R2, R3, R2, R4, 0xfe, !PT ;  /* 0x0000000203027212 */ /* 0x000fce00078efe04 */
.L_x_43021:
[----:B------:R-:W-:Y:S05]  /*65c0*/  BSYNC B0 ;  /* 0x0000000000007941 */ /* 0x000fea0003800000 */
.L_x_43020:
[----:B------:R-:W0:Y:S02]  /*65d0*/  F2I.S64.TRUNC R2, R2 ;  /* 0x0000000200027311 */ /* 0x000e24000020d900 */
[----:B0-----:R-:W-:Y:S01]  /*65e0*/  PRMT R22, R2, 0x7610, R22 ;  /* 0x0000761002167816 */ /* 0x001fe20000000016 */
[----:B------:R-:W-:Y:S06]  /*65f0*/  BRA `(.L_x_43001) ;  /* 0x00000000009c7947 */ /* 0x000fec0003800000 */
.L_x_43013:
        /* <DEDUP_REMOVED lines=14> */
.L_x_43027:
[----:B------:R-:W-:Y:S05]  /*66e0*/  BSYNC B0 ;  /* 0x0000000000007941 */ /* 0x000fea0003800000 */
.L_x_43026:
[----:B------:R-:W0:Y:S02]  /*66f0*/  F2I.S64.TRUNC R2, R2 ;  /* 0x0000000200027311 */ /* 0x000e24000020d900 */
[----:B0-----:R-:W-:Y:S01]  /*6700*/  PRMT R22, R2, 0x7610, R22 ;  /* 0x0000761002167816 */ /* 0x001fe20000000016 */
[----:B------:R-:W-:Y:S06]  /*6710*/  BRA `(.L_x_43001) ;  /* 0x0000000000547947 */ /* 0x000fec0003800000 */
.L_x_43000:
        /* <DEDUP_REMOVED lines=16> */
.L_x_43028:
[----:B------:R-:W-:Y:S01]  /*6820*/  PRMT R22, RZ, 0x7610, R22 ;  /* 0x00007610ff167816 */ /* 0x000fe20000000016 */
[----:B------:R-:W-:Y:S06]  /*6830*/  BRA `(.L_x_43001) ;  /* 0x00000000000c7947 */ /* 0x000fec0003800000 */
.L_x_43025:
[----:B------:R1:W5:Y:S01]  /*6840*/  LDG.E.U8 R22, desc[UR36][R4.64] ;  /* 0x0000002404167981 */ /* 0x000362000c1e1100 */
[----:B------:R-:W-:Y:S05]  /*6850*/  BRA `(.L_x_43001) ;  /* 0x0000000000047947 */ /* 0x000fea0003800000 */
.L_x_43024:
[----:B------:R2:W5:Y:S02]  /*6860*/  LDG.E.U8 R22, desc[UR36][R4.64] ;  /* 0x0000002404167981 */ /* 0x000564000c1e1100 */
.L_x_43001:
        /* <DEDUP_REMOVED lines=17> */
.L_x_43032:
[----:B------:R4:W5:Y:S01]  /*6980*/  LDG.E.U8 R0, desc[UR36][R4.64] ;  /* 0x0000002404007981 */ /* 0x000962000c1e1100 */
[----:B------:R-:W-:Y:S05]  /*6990*/  BRA `(.L_x_43034) ;  /* 0x0000000c00647947 */ /* 0x000fea0003800000 */
.L_x_43031:
        /* <DEDUP_REMOVED lines=8> */
.L_x_43036:
[----:B------:R2:W5:Y:S01]  /*6a20*/  LDG.E.U8 R0, desc[UR36][R4.64] ;  /* 0x0000002404007981 */ /* 0x000562000c1e1100 */
[----:B------:R-:W-:Y:S05]  /*6a30*/  BRA `(.L_x_43034) ;  /* 0x0000000c003c7947 */ /* 0x000fea0003800000 */
.L_x_43035:
[----:B------:R0:W5:Y:S01]  /*6a40*/  LDG.E.U16 R0, desc[UR36][R4.64] ;  /* 0x0000002404007981 */ /* 0x000162000c1e1500 */
[----:B------:R-:W-:Y:S05]  /*6a50*/  BRA `(.L_x_43034) ;  /* 0x0000000c00347947 */ /* 0x000fea0003800000 */
.L_x_43030:
        /* <DEDUP_REMOVED lines=10> */
.L_x_43038:
[----:B------:R-:W2:Y:S02]  /*6b00*/  LDG.E.U16 R2, desc[UR36][R4.64] ;  /* 0x0000002404027981 */ /* 0x000ea4000c1e1500 */
[----:B--2---:R-:W-:-:S06]  /*6b10*/  HADD2.F32 R2, -RZ, R2.H0_H0 ;  /* 0x20000002ff027230 */ /* 0x004fcc0000004100 */
[----:B------:R-:W0:Y:S02]  /*6b20*/  F2I.S64.TRUNC R2, R2 ;  /* 0x0000000200027311 */ /* 0x000e24000020d900 */
[----:B0-----:R-:W-:Y:S01]  /*6b30*/  PRMT R0, R2, 0x7610, R0 ;  /* 0x0000761002007816 */ /* 0x001fe20000000000 */
[----:B------:R-:W-:Y:S06]  /*6b40*/  BRA `(.L_x_43034) ;  /* 0x0000000800f87947 */ /* 0x000fec0003800000 */
.L_x_43037:
        /* <DEDUP_REMOVED lines=10> */
.L_x_43040:
[----:B------:R-:W2:Y:S02]  /*6bf0*/  LDG.E.U16 R4, desc[UR36][R4.64] ;  /* 0x0000002404047981 */ /* 0x000ea4000c1e1500 */
[----:B--2---:R-:W-:-:S06]  /*6c00*/  HADD2.F32 R2, -RZ, R4.H0_H0 ;  /* 0x20000004ff027230 */ /* 0x004fcc0000004100 */
[----:B------:R-:W0:Y:S02]  /*6c10*/  F2I.S64.TRUNC R2, R2 ;  /* 0x0000000200027311 */ /* 0x000e24000020d900 */
[----:B0-----:R-:W-:Y:S01]  /*6c20*/  PRMT R0, R2, 0x7610, R0 ;  /* 0x0000761002007816 */ /* 0x001fe20000000000 */
[----:B------:R-:W-:Y:S06]  /*6c30*/  BRA `(.L_x_43034) ;  /* 0x0000000800bc7947 */ /* 0x000fec0003800000 */
.L_x_43039:
[----:B------:R-:W2:Y:S02]  /*6c40*/  LDG.E.64 R2, desc[UR36][R4.64] ;  /* 0x0000002404027981 */ /* 0x000ea4000c1e1b00 */
[----:B--2---:R-:W0:Y:S02]  /*6c50*/  F2I.S64.F64.TRUNC R2, R2 ;  /* 0x0000000200027311 */ /* 0x004e24000030d900 */
[----:B0-----:R-:W-:Y:S01]  /*6c60*/  PRMT R0, R2, 0x7610, R0 ;  /* 0x0000761002007816 */ /* 0x001fe20000000000 */
[----:B------:R-:W-:Y:S06]  /*6c70*/  BRA `(.L_x_43034) ;  /* 0x0000000800ac7947 */ /* 0x000fec0003800000 */
.L_x_43029:
        /* <DEDUP_REMOVED lines=12> */
.L_x_43043:
[----:B------:R-:W2:Y:S02]  /*6d40*/  LDG.E.64 R4, desc[UR36][R4.64] ;  /* 0x0000002404047981 */ /* 0x000ea4000c1e1b00 */
[----:B--2---:R-:W0:Y:S02]  /*6d50*/  F2I.S64.F64.TRUNC R2, R4 ;  /* 0x0000000400027311 */ /* 0x004e24000030d900 */
[----:B0-----:R-:W-:Y:S01]  /*6d60*/  PRMT R0, R2, 0x7610, R0 ;  /* 0x0000761002007816 */ /* 0x001fe20000000000 */
[----:B------:R-:W-:Y:S06]  /*6d70*/  BRA `(.L_x_43034) ;  /* 0x00000008006c7947 */ /* 0x000fec0003800000 */
.L_x_43042:
        /* <DEDUP_REMOVED lines=28> */
.L_x_43045:
        /* <DEDUP_REMOVED lines=15> */
.L_x_43044:
[----:B------:R-:W2:Y:S02]  /*7030*/  LDG.E.U16 R2, desc[UR36][R4.64] ;  /* 0x0000002404027981 */ /* 0x000ea4000c1e1500 */
[----:B--2---:R-:W-:-:S06]  /*7040*/  IMAD.U32 R2, R2, 0x10000, RZ ;  /* 0x0001000002027824 */ /* 0x004fcc00078e00ff */
[----:B------:R-:W0:Y:S02]  /*7050*/  F2I.S64.TRUNC R2, R2 ;  /* 0x0000000200027311 */ /* 0x000e24000020d900 */
[----:B0-----:R-:W-:Y:S01]  /*7060*/  PRMT R0, R2, 0x7610, R0 ;  /* 0x0000761002007816 */ /* 0x001fe20000000000 */
[----:B------:R-:W-:Y:S06]  /*7070*/  BRA `(.L_x_43034) ;  /* 0x0000000400ac7947 */ /* 0x000fec0003800000 */
.L_x_43041:
        /* <DEDUP_REMOVED lines=10> */
.L_x_43048:
        /* <DEDUP_REMOVED lines=21> */
.L_x_43052:
[----:B------:R-:W-:Y:S05]  /*7270*/  BSYNC B1 ;  /* 0x0000000000017941 */ /* 0x000fea0003800000 */
.L_x_43051:
[----:B------:R-:W-:Y:S01]  /*7280*/  IMAD.SHL.U32 R2, R2, 0x100000, RZ ;  /* 0x0010000002027824 */ /* 0x000fe200078e00ff */
[----:B------:R-:W-:-:S04]  /*7290*/  LEA R3, R0, 0x3b800000, 0x17 ;  /* 0x3b80000000037811 */ /* 0x000fc800078eb8ff */
[----:B------:R-:W-:-:S07]  /*72a0*/  LOP3.LUT R2, R3, R2, R4, 0xfe, !PT ;  /* 0x0000000203027212 */ /* 0x000fce00078efe04 */
.L_x_43050:
[----:B------:R-:W-:Y:S05]  /*72b0*/  BSYNC B0 ;  /* 0x0000000000007941 */ /* 0x000fea0003800000 */
.L_x_43049:
[----:B------:R-:W0:Y:S02]  /*72c0*/  F2I.S64.TRUNC R2, R2 ;  /* 0x0000000200027311 */ /* 0x000e24000020d900 */
[----:B0-----:R-:W-:Y:S01]  /*72d0*/  PRMT R0, R2, 0x7610, R0 ;  /* 0x0000761002007816 */ /* 0x001fe20000000000 */
[----:B------:R-:W-:Y:S06]  /*72e0*/  BRA `(.L_x_43034) ;  /* 0x0000000400107947 */ /* 0x000fec0003800000 */
.L_x_43047:
        /* <DEDUP_REMOVED lines=21> */
.L_x_43056:
[----:B------:R-:W-:Y:S05]  /*7440*/  BSYNC B1 ;  /* 0x0000000000017941 */ /* 0x000fea0003800000 */
.L_x_43055:
[----:B------:R-:W-:Y:S01]  /*7450*/  IMAD.SHL.U32 R2, R2, 0x200000, RZ ;  /* 0x0020000002027824 */ /* 0x000fe200078e00ff */
[----:B------:R-:W-:-:S04]  /*7460*/  LEA R3, R0, 0x37800000, 0x17 ;  /* 0x3780000000037811 */ /* 0x000fc800078eb8ff */
[----:B------:R-:W-:-:S07]  /*7470*/  LOP3.LUT R2, R3, R2, R4, 0xfe, !PT ;  /* 0x0000000203027212 */ /* 0x000fce00078efe04 */
.L_x_43054:
[----:B------:R-:W-:Y:S05]  /*7480*/  BSYNC B0 ;  /* 0x0000000000007941 */ /* 0x000fea0003800000 */
.L_x_43053:
[----:B------:R-:W0:Y:S02]  /*7490*/  F2I.S64.TRUNC R2, R2 ;  /* 0x0000000200027311 */ /* 0x000e24000020d900 */
[----:B0-----:R-:W-:Y:S01]  /*74a0*/  PRMT R0, R2, 0x7610, R0 ;  /* 0x0000761002007816 */ /* 0x001fe20000000000 */
[----:B------:R-:W-:Y:S06]  /*74b0*/  BRA `(.L_x_43034) ;  /* 0x00000000009c7947 */ /* 0x000fec0003800000 */
.L_x_43046:
        /* <DEDUP_REMOVED lines=14> */
.L_x_43060:
[----:B------:R-:W-:Y:S05]  /*75a0*/  BSYNC B0 ;  /* 0x0000000000007941 */ /* 0x000fea0003800000 */
.L_x_43059:
[----:B------:R-:W0:Y:S02]  /*75b0*/  F2I.S64.TRUNC R2, R2 ;  /* 0x0000000200027311 */ /* 0x000e24000020d900 */
[----:B0-----:R-:W-:Y:S01]  /*75c0*/  PRMT R0, R2, 0x7610, R0 ;  /* 0x0000761002007816 */ /* 0x001fe20000000000 */
[----:B------:R-:W-:Y:S06]  /*75d0*/  BRA `(.L_x_43034) ;  /* 0x0000000000547947 */ /* 0x000fec0003800000 */
.L_x_43033:
        /* <DEDUP_REMOVED lines=16> */
.L_x_43061:
[----:B------:R-:W-:Y:S01]  /*76e0*/  PRMT R0, RZ, 0x7610, R0 ;  /* 0x00007610ff007816 */ /* 0x000fe20000000000 */
[----:B------:R-:W-:Y:S06]  /*76f0*/  BRA `(.L_x_43034) ;  /* 0x00000000000c7947 */ /* 0x000fec0003800000 */
.L_x_43058:
[----:B------:R0:W5:Y:S01]  /*7700*/  LDG.E.U8 R0, desc[UR36][R4.64] ;  /* 0x0000002404007981 */ /* 0x000162000c1e1100 */
[----:B------:R-:W-:Y:S05]  /*7710*/  BRA `(.L_x_43034) ;  /* 0x0000000000047947 */ /* 0x000fea0003800000 */
.L_x_43057:
[----:B------:R0:W5:Y:S02]  /*7720*/  LDG.E.U8 R0, desc[UR36][R4.64] ;  /* 0x0000002404007981 */ /* 0x000164000c1e1100 */
.L_x_43034:
        /* <DEDUP_REMOVED lines=19> */
.L_x_43065:
[----:B------:R1:W-:Y:S01]  /*7860*/  STG.E.U8 desc[UR36][R16.64], R2 ;  /* 0x0000000210007986 */ /* 0x0003e2000c101124 */
[----:B------:R-:W-:Y:S05]  /*7870*/  BRA `(.L_x_43067) ;  /* 0x0000000c00487947 */ /* 0x000fea0003800000 */
.L_x_43064:
        /* <DEDUP_REMOVED lines=9> */
.L_x_43069:
[----:B------:R1:W-:Y:S01]  /*7910*/  STG.E desc[UR36][R16.64], R2 ;  /* 0x0000000210007986 */ /* 0x0003e2000c101924 */
[----:B------:R-:W-:Y:S05]  /*7920*/  BRA `(.L_x_43067) ;  /* 0x0000000c001c7947 */ /* 0x000fea0003800000 */
.L_x_43068:
[----:B------:R1:W-:Y:S01]  /*7930*/  STG.E.U16 desc[UR36][R16.64], R2 ;  /* 0x0000000210007986 */ /* 0x0003e2000c101524 */
[----:B------:R-:W-:Y:S05]  /*7940*/  BRA `(.L_x_43067) ;  /* 0x0000000c00147947 */ /* 0x000fea0003800000 */
.L_x_43063:
        /* <DEDUP_REMOVED lines=9> */
.L_x_43071:
[----:B------:R-:W-:-:S04]  /*79e0*/  I2FP.F32.U32 R0, R2 ;  /* 0x0000000200007245 */ /* 0x000fc80000201000 */
[----:B------:R-:W-:-:S05]  /*79f0*/  F2FP.F16.F32.PACK_AB R0, RZ, R0 ;  /* 0x00000000ff00723e */ /* 0x000fca00000000ff */
[----:B------:R1:W-:Y:S01]  /*7a00*/  STG.E.U16 desc[UR36][R16.64], R0 ;  /* 0x0000000010007986 */ /* 0x0003e2000c101524 */
[----:B------:R-:W-:Y:S05]  /*7a10*/  BRA `(.L_x_43067) ;  /* 0x0000000800e07947 */ /* 0x000fea0003800000 */
.L_x_43070:
        /* <DEDUP_REMOVED lines=10> */
.L_x_43073:
[----:B------:R-:W-:-:S04]  /*7ac0*/  I2FP.F32.U32 R2, R2 ;  /* 0x0000000200027245 */ /* 0x000fc80000201000 */
[----:B------:R-:W-:-:S04]  /*7ad0*/  F2FP.F16.F32.PACK_AB R3, RZ, R2 ;  /* 0x00000002ff03723e */ /* 0x000fc800000000ff */
[----:B------:R-:W-:-:S05]  /*7ae0*/  PRMT R3, R3, 0x5410, RZ ;  /* 0x0000541003037816 */ /* 0x000fca00000000ff */
[----:B------:R1:W-:Y:S01]  /*7af0*/  STG.E desc[UR36][R16.64], R3 ;  /* 0x0000000310007986 */ /* 0x0003e2000c101924 */
[----:B------:R-:W-:Y:S05]  /*7b00*/  BRA `(.L_x_43067) ;  /* 0x0000000800a47947 */ /* 0x000fea0003800000 */
.L_x_43072:
[----:B------:R-:W1:Y:S02]  /*7b10*/  I2F.F64.U32 R2, R2 ;  /* 0x0000000200027312 */ /* 0x000e640000201800 */
[----:B-1----:R1:W-:Y:S01]  /*7b20*/  STG.E.64 desc[UR36][R16.64], R2 ;  /* 0x0000000210007986 */ /* 0x0023e2000c101b24 */
[----:B------:R-:W-:Y:S05]  /*7b30*/  BRA `(.L_x_43067) ;  /* 0x0000000800987947 */ /* 0x000fea0003800000 */
.L_x_43062:
        /* <DEDUP_REMOVED lines=10> */
.L_x_43076:
[----:B0-234-:R-:W0:Y:S01]  /*7be0*/  I2F.F64.U32 R4, R2 ;  /* 0x0000000200047312 */ /* 0x01de220000201800 */
[----:B------:R-:W-:-:S05]  /*7bf0*/  CS2R R6, SRZ ;  /* 0x0000000000067805 */ /* 0x000fca000001ff00 */
[----:B0-----:R0:W-:Y:S01]  /*7c00*/  STG.E.128 desc[UR36][R16.64], R4 ;  /* 0x0000000410007986 */ /* 0x0011e2000c101d24 */
[----:B------:R-:W-:Y:S05]  /*7c10*/  BRA `(.L_x_43067) ;  /* 0x0000000800607947 */ /* 0x000fea0003800000 */
.L_x_43075:
        /* <DEDUP_REMOVED lines=21> */
.L_x_43080:
[----:B------:R-:W-:Y:S05]  /*7d70*/  BSYNC B0 ;  /* 0x0000000000007941 */ /* 0x000fea0003800000 */
.L_x_43079:
[----:B------:R-:W-:-:S05]  /*7d80*/  LOP3.LUT R3, R0, R3, RZ, 0xfc, !PT ;  /* 0x0000000300037212 */ /* 0x000fca00078efcff */
[----:B------:R0:W-:Y:S01]  /*7d90*/  STG.E.U8 desc[UR36][R16.64], R3 ;  /* 0x0000000310007986 */ /* 0x0001e2000c101124 */
[----:B------:R-:W-:Y:S05]  /*7da0*/  BRA `(.L_x_43067) ;  /* 0x0000000400fc7947 */ /* 0x000fea0003800000 */
.L_x_43078:
        /* <DEDUP_REMOVED lines=13> */
.L_x_43082:
[----:B------:R-:W-:Y:S01]  /*7e80*/  IMAD.MOV.U32 R0, RZ, RZ, 0x7f ;  /* 0x0000007fff007424 */ /* 0x000fe200078e00ff */
[----:B------:R-:W-:-:S04]  /*7e90*/  ISETP.GT.U32.AND P0, PT, R2, 0x7f800000, PT ;  /* 0x7f8000000200780c */ /* 0x000fc80003f04070 */
[----:B------:R-:W-:-:S09]  /*7ea0*/  SEL R0, R0, 0x7c, P0 ;  /* 0x0000007c00007807 */ /* 0x000fd20000000000 */
.L_x_43083:
[----:B------:R-:W-:Y:S05]  /*7eb0*/  BSYNC B0 ;  /* 0x0000000000007941 */ /* 0x000fea0003800000 */
.L_x_43081:
[----:B------:R-:W-:-:S04]  /*7ec0*/  LOP3.LUT R2, R3, 0x80000000, RZ, 0xc0, !PT ;  /* 0x8000000003027812 */ /* 0x000fc800078ec0ff */
[----:B------:R-:W-:-:S04]  /*7ed0*/  SHF.R.U32.HI R3, RZ, 0x18, R2 ;  /* 0x00000018ff037819 */ /* 0x000fc80000011602 */
[----:B------:R-:W-:-:S05]  /*7ee0*/  LOP3.LUT R3, R0, R3, RZ, 0xfc, !PT ;  /* 0x0000000300037212 */ /* 0x000fca00078efcff */
[----:B------:R1:W-:Y:S01]  /*7ef0*/  STG.E.U8 desc[UR36][R16.64], R3 ;  /* 0x0000000310007986 */ /* 0x0003e2000c101124 */
[----:B------:R-:W-:Y:S05]  /*7f00*/  BRA `(.L_x_43067) ;  /* 0x0000000400a47947 */ /* 0x000fea0003800000 */
.L_x_43077:
[----:B------:R-:W-:-:S04]  /*7f10*/  I2FP.F32.U32 R0, R2 ;  /* 0x0000000200007245 */ /* 0x000fc80000201000 */
[----:B------:R-:W-:-:S05]  /*7f20*/  F2FP.BF16.F32.PACK_AB R0, RZ, R0 ;  /* 0x00000000ff00723e */ /* 0x000fca00000010ff */
[----:B------:R1:W-:Y:S01]  /*7f30*/  STG.E.U16 desc[UR36][R16.64], R0 ;  /* 0x0000000010007986 */ /* 0x0003e2000c101524 */
[----:B------:R-:W-:Y:S05]  /*7f40*/  BRA `(.L_x_43067) ;  /* 0x0000000400947947 */ /* 0x000fea0003800000 */
.L_x_43074:
        /* <DEDUP_REMOVED lines=10> */
.L_x_43086:
        /* <DEDUP_REMOVED lines=17> */
.L_x_43089:
[----:B------:R-:W-:-:S04]  /*8100*/  LOP3.LUT R2, R3, 0x80000000, RZ, 0xc0, !PT ;  /* 0x8000000003027812 */ /* 0x000fc800078ec0ff */
[----:B------:R-:W-:-:S04]  /*8110*/  SHF.R.U32.HI R3, RZ, 0x18, R2 ;  /* 0x00000018ff037819 */ /* 0x000fc80000011602 */
[----:B------:R-:W-:-:S04]  /*8120*/  LOP3.LUT R0, R0, R3, RZ, 0xfc, !PT ;  /* 0x0000000300007212 */ /* 0x000fc800078efcff */
[----:B------:R-:W-:-:S07]  /*8130*/  PRMT R8, R0, 0x7610, R8 ;  /* 0x0000761000087816 */ /* 0x000fce0000000008 */
.L_x_43088:
[----:B------:R-:W-:Y:S05]  /*8140*/  BSYNC B0 ;  /* 0x0000000000007941 */ /* 0x000fea0003800000 */
.L_x_43087:
[----:B------:R1:W-:Y:S01]  /*8150*/  STG.E.U8 desc[UR36][R16.64], R8 ;  /* 0x0000000810007986 */ /* 0x0003e2000c101124 */
[----:B------:R-:W-:Y:S05]  /*8160*/  BRA `(.L_x_43067) ;  /* 0x00000004000c7947 */ /* 0x000fea0003800000 */
.L_x_43085:
        /* <DEDUP_REMOVED lines=17> */
.L_x_43092:
[----:B------:R-:W-:-:S04]  /*8280*/  LOP3.LUT R2, R3, 0x80000000, RZ, 0xc0, !PT ;  /* 0x8000000003027812 */ /* 0x000fc800078ec0ff */
[----:B------:R-:W-:-:S04]  /*8290*/  SHF.R.U32.HI R3, RZ, 0x18, R2 ;  /* 0x00000018ff037819 */ /* 0x000fc80000011602 */
[----:B------:R-:W-:-:S04]  /*82a0*/  LOP3.LUT R0, R0, R3, RZ, 0xfc, !PT ;  /* 0x0000000300007212 */ /* 0x000fc800078efcff */
[----:B------:R-:W-:-:S07]  /*82b0*/  PRMT R8, R0, 0x7610, R8 ;  /* 0x0000761000087816 */ /* 0x000fce0000000008 */
.L_x_43091:
[----:B------:R-:W-:Y:S05]  /*82c0*/  BSYNC B0 ;  /* 0x0000000000007941 */ /* 0x000fea0003800000 */
.L_x_43090:
[----:B------:R1:W-:Y:S01]  /*82d0*/  STG.E.U8 desc[UR36][R16.64], R8 ;  /* 0x0000000810007986 */ /* 0x0003e2000c101124 */
[----:B------:R-:W-:Y:S05]  /*82e0*/  BRA `(.L_x_43067) ;  /* 0x0000000000ac7947 */ /* 0x000fea0003800000 */
.L_x_43084:
        /* <DEDUP_REMOVED lines=22> */
.L_x_43066:
        /* <DEDUP_REMOVED lines=16> */
.L_x_43095:
[----:B------:R-:W-:Y:S05]  /*8550*/  BRA `(.L_x_43067) ;  /* 0x0000000000107947 */ /* 0x000fea0003800000 */
.L_x_43094:
[----:B------:R-:W-:-:S05]  /*8560*/  IMAD.MOV.U32 R3, RZ, RZ, RZ ;  /* 0x000000ffff037224 */ /* 0x000fca00078e00ff */
[----:B------:R1:W-:Y:S01]  /*8570*/  STG.E.64 desc[UR36][R16.64], R2 ;  /* 0x0000000210007986 */ /* 0x0003e2000c101b24 */
[----:B------:R-:W-:Y:S05]  /*8580*/  BRA `(.L_x_43067) ;  /* 0x0000000000047947 */ /* 0x000fea0003800000 */
.L_x_43093:
[----:B------:R1:W-:Y:S02]  /*8590*/  STG.E desc[UR36][R16.64], R2 ;  /* 0x0000000210007986 */ /* 0x0003e4000c101924 */
.L_x_43067:
[----:B------:R-:W-:-:S07]  /*85a0*/  VIADD R19, R19, 0x80 ;  /* 0x0000008013137836 */ /* 0x000fce0000000000 */
.L_x_42994:
[----:B------:R-:W-:Y:S05]  /*85b0*/  BSYNC B6 ;  /* 0x0000000000067941 */ /* 0x000fea0003800000 */
.L_x_42993:
        /* <DEDUP_REMOVED lines=358> */
.L_x_43098:
        /* <DEDUP_REMOVED lines=20> */
.L_x_43102:
[----:B------:R3:W5:Y:S01]  /*9d60*/  LDG.E.U8 R22, desc[UR36][R4.64] ;  /* 0x0000002404167981 */ /* 0x000762000c1e1100 */
[----:B------:R-:W-:Y:S05]  /*9d70*/  BRA `(.L_x_43104) ;  /* 0x0000000c00647947 */ /* 0x000fea0003800000 */
.L_x_43101:
        /* <DEDUP_REMOVED lines=8> */
.L_x_43106:
[----:B------:R2:W5:Y:S01]  /*9e00*/  LDG.E.U8 R22, desc[UR36][R4.64] ;  /* 0x0000002404167981 */ /* 0x000562000c1e1100 */
[----:B------:R-:W-:Y:S05]  /*9e10*/  BRA `(.L_x_43104) ;  /* 0x0000000c003c7947 */ /* 0x000fea0003800000 */
.L_x_43105:
[----:B------:R0:W5:Y:S01]  /*9e20*/  LDG.E.U16 R22, desc[UR36][R4.64] ;  /* 0x0000002404167981 */ /* 0x000162000c1e1500 */
[----:B------:R-:W-:Y:S05]  /*9e30*/  BRA `(.L_x_43104) ;  /* 0x0000000c00347947 */ /* 0x000fea0003800000 */
.L_x_43100:
        /* <DEDUP_REMOVED lines=10> */
.L_x_43108:
[----:B------:R-:W2:Y:S02]  /*9ee0*/  LDG.E.U16 R2, desc[UR36][R4.64] ;  /* 0x0000002404027981 */ /* 0x000ea4000c1e1500 */
[----:B--2---:R-:W-:-:S06]  /*9ef0*/  HADD2.F32 R2, -RZ, R2.H0_H0 ;  /* 0x20000002ff027230 */ /* 0x004fcc0000004100 */
[----:B------:R-:W0:Y:S02]  /*9f00*/  F2I.S64.TRUNC R2, R2 ;  /* 0x0000000200027311 */ /* 0x000e24000020d900 */
[----:B0-----:R-:W-:Y:S01]  /*9f10*/  PRMT R22, R2, 0x7610, R22 ;  /* 0x0000761002167816 */ /* 0x001fe20000000016 */
[----:B------:R-:W-:Y:S06]  /*9f20*/  BRA `(.L_x_43104) ;  /* 0x0000000800f87947 */ /* 0x000fec0003800000 */
.L_x_43107:
        /* <DEDUP_REMOVED lines=10> */
.L_x_43110:
[----:B------:R-:W2:Y:S02]  /*9fd0*/  LDG.E.U16 R4, desc[UR36][R4.64] ;  /* 0x0000002404047981 */ /* 0x000ea4000c1e1500 */
[----:B--2---:R-:W-:-:S06]  /*9fe0*/  HADD2.F32 R2, -RZ, R4.H0_H0 ;  /* 0x20000004ff027230 */ /* 0x004fcc0000004100 */
[----:B------:R-:W0:Y:S02]  /*9ff0*/  F2I.S64.TRUNC R2, R2 ;  /* 0x0000000200027311 */ /* 0x000e24000020d900 */
[----:B0-----:R-:W-:Y:S01]  /*a000*/  PRMT R22, R2, 0x7610, R22 ;  /* 0x0000761002167816 */ /* 0x001fe20000000016 */
[----:B------:R-:W-:Y:S06]  /*a010*/  BRA `(.L_x_43104) ;  /* 0x0000000800bc7947 */ /* 0x000fec0003800000 */
.L_x_43109:
[----:B------:R-:W2:Y:S02]  /*a020*/  LDG.E.64 R2, desc[UR36][R4.64] ;  /* 0x0000002404027981 */ /* 0x000ea4000c1e1b00 */
[----:B--2---:R-:W0:Y:S02]  /*a030*/  F2I.S64.F64.TRUNC R2, R2 ;  /* 0x0000000200027311 */ /* 0x004e24000030d900 */
[----:B0-----:R-:W-:Y:S01]  /*a040*/  PRMT R22, R2, 0x7610, R22 ;  /* 0x0000761002167816 */ /* 0x001fe20000000016 */
[----:B------:R-:W-:Y:S06]  /*a050*/  BRA `(.L_x_43104) ;  /* 0x0000000800ac7947 */ /* 0x000fec0003800000 */
.L_x_43099:
        /* <DEDUP_REMOVED lines=12> */
.L_x_43113:
[----:B------:R-:W2:Y:S02]  /*a120*/  LDG.E.64 R4, desc[UR36][R4.64] ;  /* 0x0000002404047981 */ /* 0x000ea4000c1e1b00 */
[----:B--2---:R-:W0:Y:S02]  /*a130*/  F2I.S64.F64.TRUNC R2, R4 ;  /* 0x0000000400027311 */ /* 0x004e24000030d900 */
[----:B0-----:R-:W-:Y:S01]  /*a140*/  PRMT R22, R2, 0x7610, R22 ;  /* 0x0000761002167816 */ /* 0x001fe20000000016 */
[----:B------:R-:W-:Y:S06]  /*a150*/  BRA `(.L_x_43104) ;  /* 0x00000008006c7947 */ /* 0x000fec0003800000 */
.L_x_43112:
        /* <DEDUP_REMOVED lines=28> */
.L_x_43115:
        /* <DEDUP_REMOVED lines=15> */
.L_x_43114:
[----:B------:R-:W2:Y:S02]  /*a410*/  LDG.E.U16 R2, desc[UR36][R4.64] ;  /* 0x0000002404027981 */ /* 0x000ea4000c1e1500 */
[----:B--2---:R-:W-:-:S06]  /*a420*/  IMAD.U32 R2, R2, 0x10000, RZ ;  /* 0x0001000002027824 */ /* 0x004fcc00078e00ff */
[----:B------:R-:W0:Y:S02]  /*a430*/  F2I.S64.TRUNC R2, R2 ;  /* 0x0000000200027311 */ /* 0x000e24000020d900 */
[----:B0-----:R-:W-:Y:S01]  /*a440*/  PRMT R22, R2, 0x7610, R22 ;  /* 0x0000761002167816 */ /* 0x001fe20000000016 */
[----:B------:R-:W-:Y:S06]  /*a450*/  BRA `(.L_x_43104) ;  /* 0x0000000400ac7947 */ /* 0x000fec0003800000 */
.L_x_43111:
        /* <DEDUP_REMOVED lines=10> */
.L_x_43118:
        /* <DEDUP_REMOVED lines=21> */
.L_x_43122:
[----:B------:R-:W-:Y:S05]  /*a650*/  BSYNC B1 ;  /* 0x0000000000017941 */ /* 0x000fea0003800000 */
.L_x_43121:
[----:B------:R-:W-:Y:S01]  /*a660*/  IMAD.SHL.U32 R2, R2, 0x100000, RZ ;  /* 0x0010000002027824 */ /* 0x000fe200078e00ff */
[----:B------:R-:W-:-:S04]  /*a670*/  LEA R3, R0, 0x3b800000, 0x17 ;  /* 0x3b80000000037811 */ /* 0x000fc800078eb8ff */
[----:B------:R-:W-:-:S07]  /*a680*/  LOP3.LUT R2, R3, R2, R4, 0xfe, !PT ;  /* 0x0000000203027212 */ /* 0x000fce00078efe04 */
.L_x_43120:
[----:B------:R-:W-:Y:S05]  /*a690*/  BSYNC B0 ;  /* 0x0000000000007941 */ /* 0x000fea0003800000 */
.L_x_43119:
[----:B------:R-:W0:Y:S02]  /*a6a0*/  F2I.S64.TRUNC R2, R2 ;  /* 0x0000000200027311 */ /* 0x000e24000020d900 */
[----:B0-----:R-:W-:Y:S01]  /*a6b0*/  PRMT R22, R2, 0x7610, R22 ;  /* 0x0000761002167816 */ /* 0x001fe20000000016 */
[----:B------:R-:W-:Y:S06]  /*a6c0*/  BRA `(.L_x_43104) ;  /* 0x0000000400107947 */ /* 0x000fec0003800000 */
.L_x_43117:
        /* <DEDUP_REMOVED lines=21> */
.L_x_43126:
[----:B------:R-:W-:Y:S05]  /*a820*/  BSYNC B1 ;  /* 0x0000000000017941 */ /* 0x000fea0003800000 */
.L_x_43125:
[----:B------:R-:W-:Y:S01]  /*a830*/  IMAD.SHL.U32 R2, R2, 0x200000, RZ ;  /* 0x0020000002027824 */ /* 0x000fe200078e00ff */
[----:B------:R-:W-:-:S04]  /*a840*/  LEA R3, R0, 0x37800000, 0x17 ;  /* 0x3780000000037811 */ /* 0x000fc800078eb8ff */
[----:B------:R-:W-:-:S07]  /*a850*/  LOP3.LUT R2, R3, R2, R4, 0xfe, !PT ;  /* 0x0000000203027212 */ /* 0x000fce00078efe04 */
.L_x_43124:
[----:B------:R-:W-:Y:S05]  /*a860*/  BSYNC B0 ;  /* 0x0000000000007941 */ /* 0x000fea0003800000 */
.L_x_43123:
[----:B------:R-:W0:Y:S02]  /*a870*/  F2I.S64.TRUNC R2, R2 ;  /* 0x0000000200027311 */ /* 0x000e24000020d900 */
[----:B0-----:R-:W-:Y:S01]  /*a880*/  PRMT R22, R2, 0x7610, R22 ;  /* 0x0000761002167816 */ /* 0x001fe20000000016 */
[----:B------:R-:W-:Y:S06]  /*a890*/  BRA `(.L_x_43104) ;  /* 0x00000000009c7947 */ /* 0x000fec0003800000 */
.L_x_43116:
        /* <DEDUP_REMOVED lines=14> */
.L_x_43130:
[----:B------:R-:W-:Y:S05]  /*a980*/  BSYNC B0 ;  /* 0x0000000000007941 */ /* 0x000fea0003800000 */
.L_x_43129:
[----:B------:R-:W0:Y:S02]  /*a990*/  F2I.S64.TRUNC R2, R2 ;  /* 0x0000000200027311 */ /* 0x000e24000020d900 */
[----:B0-----:R-:W-:Y:S01]  /*a9a0*/  PRMT R22, R2, 0x7610, R22 ;  /* 0x0000761002167816 */ /* 0x001fe20000000016 */
[----:B------:R-:W-:Y:S06]  /*a9b0*/  BRA `(.L_x_43104) ;  /* 0x0000000000547947 */ /* 0x000fec0003800000 */
.L_x_43103:
        /* <DEDUP_REMOVED lines=16> */
.L_x_43131:
[----:B------:R-:W-:Y:S01]  /*aac0*/  PRMT R22, RZ, 0x7610, R22 ;  /* 0x00007610ff167816 */ /* 0x000fe20000000016 */
[----:B------:R-:W-:Y:S06]  /*aad0*/  BRA `(.L_x_43104) ;  /* 0x00000000000c7947 */ /* 0x000fec0003800000 */
.L_x_43128:
[----:B------:R0:W5:Y:S01]  /*aae0*/  LDG.E.U8 R22, desc[UR36][R4.64] ;  /* 0x0000002404167981 */ /* 0x000162000c1e1100 */
[----:B------:R-:W-:Y:S05]  /*aaf0*/  BRA `(.L_x_43104) ;  /* 0x0000000000047947 */ /* 0x000fea0003800000 */
.L_x_43127:
[----:B------:R0:W5:Y:S02]  /*ab00*/  LDG.E.U8 R22, desc[UR36][R4.64] ;  /* 0x0000002404167981 */ /* 0x000164000c1e1100 */
.L_x_43104:
        /* <DEDUP_REMOVED lines=17> */
.L_x_43135:
[----:B------:R0:W5:Y:S01]  /*ac20*/  LDG.E.U8 R0, desc[UR36][R4.64] ;  /* 0x0000002404007981 */ /* 0x000162000c1e1100 */
[----:B------:R-:W-:Y:S05]  /*ac30*/  BRA `(.L_x_43137) ;  /* 0x0000000c00647947 */ /* 0x000fea0003800000 */
.L_x_43134:
        /* <DEDUP_REMOVED lines=8> */
.L_x_43139:
[----:B------:R3:W5:Y:S01]  /*acc0*/  LDG.E.U8 R0, desc[UR36][R4.64] ;  /* 0x0000002404007981 */ /* 0x000762000c1e1100 */
[----:B------:R-:W-:Y:S05]  /*acd0*/  BRA `(.L_x_43137) ;  /* 0x0000000c003c7947 */ /* 0x000fea0003800000 */
.L_x_43138:
[----:B------:R4:W5:Y:S01]  /*ace0*/  LDG.E.U16 R0, desc[UR36][R4.64] ;  /* 0x0000002404007981 */ /* 0x000962000c1e1500 */
[----:B------:R-:W-:Y:S05]  /*acf0*/  BRA `(.L_x_43137) ;  /* 0x0000000c00347947 */ /* 0x000fea0003800000 */
.L_x_43133:
        /* <DEDUP_REMOVED lines=10> */
.L_x_43141:
[----:B------:R-:W2:Y:S02]  /*ada0*/  LDG.E.U16 R2, desc[UR36][R4.64] ;  /* 0x0000002404027981 */ /* 0x000ea4000c1e1500 */
[----:B--2---:R-:W-:-:S06]  /*adb0*/  HADD2.F32 R2, -RZ, R2.H0_H0 ;  /* 0x20000002ff027230 */ /* 0x004fcc0000004100 */
[----:B------:R-:W0:Y:S02]  /*adc0*/  F2I.S64.TRUNC R2, R2 ;  /* 0x0000000200027311 */ /* 0x000e24000020d900 */
[----:B0-----:R-:W-:Y:S01]  /*add0*/  PRMT R0, R2, 0x7610, R0 ;  /* 0x0000761002007816 */ /* 0x001fe20000000000 */
[----:B------:R-:W-:Y:S06]  /*ade0*/  BRA `(.L_x_43137) ;  /* 0x0000000800f87947 */ /* 0x000fec0003800000 */
.L_x_43140:
        /* <DEDUP_REMOVED lines=10> */
.L_x_43143:
[----:B------:R-:W2:Y:S02]  /*ae90*/  LDG.E.U16 R4, desc[UR36][R4.64] ;  /* 0x0000002404047981 */ /* 0x000ea4000c1e1500 */
[----:B--2---:R-:W-:-:S06]  /*aea0*/  HADD2.F32 R2, -RZ, R4.H0_H0 ;  /* 0x20000004ff027230 */ /* 0x004fcc0000004100 */
[----:B------:R-:W0:Y:S02]  /*aeb0*/  F2I.S64.TRUNC R2, R2 ;  /* 0x0000000200027311 */ /* 0x000e24000020d900 */
[----:B0-----:R-:W-:Y:S01]  /*aec0*/  PRMT R0, R2, 0x7610, R0 ;  /* 0x0000761002007816 */ /* 0x001fe20000000000 */
[----:B------:R-:W-:Y:S06]  /*aed0*/  BRA `(.L_x_43137) ;  /* 0x0000000800bc7947 */ /* 0x000fec0003800000 */
.L_x_43142:
[----:B------:R-:W2:Y:S02]  /*aee0*/  LDG.E.64 R2, desc[UR36][R4.64] ;  /* 0x0000002404027981 */ /* 0x000ea4000c1e1b00 */
[----:B--2---:R-:W0:Y:S02]  /*aef0*/  F2I.S64.F64.TRUNC R2, R2 ;  /* 0x0000000200027311 */ /* 0x004e24000030d900 */
[----:B0-----:R-:W-:Y:S01]  /*af00*/  PRMT R0, R2, 0x7610, R0 ;  /* 0x0000761002007816 */ /* 0x001fe20000000000 */
[----:B------:R-:W-:Y:S06]  /*af10*/  BRA `(.L_x_43137) ;  /* 0x0000000800ac7947 */ /* 0x000fec0003800000 */
.L_x_43132:
        /* <DEDUP_REMOVED lines=12> */
.L_x_43146:
[----:B------:R-:W2:Y:S02]  /*afe0*/  LDG.E.64 R4, desc[UR36][R4.64] ;  /* 0x0000002404047981 */ /* 0x000ea4000c1e1b00 */
[----:B--2---:R-:W0:Y:S02]  /*aff0*/  F2I.S64.F64.TRUNC R2, R4 ;  /* 0x0000000400027311 */ /* 0x004e24000030d900 */
[----:B0-----:R-:W-:Y:S01]  /*b000*/  PRMT R0, R2, 0x7610, R0 ;  /* 0x0000761002007816 */ /* 0x001fe20000000000 */
[----:B------:R-:W-:Y:S06]  /*b010*/  BRA `(.L_x_43137) ;  /* 0x00000008006c7947 */ /* 0x000fec0003800000 */
.L_x_43145:
        /* <DEDUP_REMOVED lines=28> */
.L_x_43148:
        /* <DEDUP_REMOVED lines=15> */
.L_x_43147:
[----:B------:R-:W2:Y:S02]  /*b2d0*/  LDG.E.U16 R2, desc[UR36][R4.64] ;  /* 0x0000002404027981 */ /* 0x000ea4000c1e1500 */
[----:B--2---:R-:W-:-:S06]  /*b2e0*/  IMAD.U32 R2, R2, 0x10000, RZ ;  /* 0x0001000002027824 */ /* 0x004fcc00078e00ff */
[----:B------:R-:W0:Y:S02]  /*b2f0*/  F2I.S64.TRUNC R2, R2 ;  /* 0x0000000200027311 */ /* 0x000e24000020d900 */
[----:B0-----:R-:W-:Y:S01]  /*b300*/  PRMT R0, R2, 0x7610, R0 ;  /* 0x0000761002007816 */ /* 0x001fe20000000000 */
[----:B------:R-:W-:Y:S06]  /*b310*/  BRA `(.L_x_43137) ;  /* 0x0000000400ac7947 */ /* 0x000fec0003800000 */
.L_x_43144:
        /* <DEDUP_REMOVED lines=10> */
.L_x_43151:
        /* <DEDUP_REMOVED lines=21> */
.L_x_43155:
[----:B------:R-:W-:Y:S05]  /*b510*/  BSYNC B1 ;  /* 0x0000000000017941 */ /* 0x000fea0003800000 */
.L_x_43154:
[----:B------:R-:W-:Y:S01]  /*b520*/  IMAD.SHL.U32 R2, R2, 0x100000, RZ ;  /* 0x0010000002027824 */ /* 0x000fe200078e00ff */
[----:B------:R-:W-:-:S04]  /*b530*/  LEA R3, R0, 0x3b800000, 0x17 ;  /* 0x3b80000000037811 */ /* 0x000fc800078eb8ff */
[----:B------:R-:W-:-:S07]  /*b540*/  LOP3.LUT R2, R3, R2, R4, 0xfe, !PT ;  /* 0x0000000203027212 */ /* 0x000fce00078efe04 */
.L_x_43153:
[----:B------:R-:W-:Y:S05]  /*b550*/  BSYNC B0 ;  /* 0x0000000000007941 */ /* 0x000fea0003800000 */
.L_x_43152:
[----:B------:R-:W0:Y:S02]  /*b560*/  F2I.S64.TRUNC R2, R2 ;  /* 0x0000000200027311 */ /* 0x000e24000020d900 */
[----:B0-----:R-:W-:Y:S01]  /*b570*/  PRMT R0, R2, 0x7610, R0 ;  /* 0x0000761002007816 */ /* 0x001fe20000000000 */
[----:B------:R-:W-:Y:S06]  /*b580*/  BRA `(.L_x_43137) ;  /* 0x0000000400107947 */ /* 0x000fec0003800000 */
.L_x_43150:
        /* <DEDUP_REMOVED lines=21> */
.L_x_43159:
[----:B------:R-:W-:Y:S05]  /*b6e0*/  BSYNC B1 ;  /* 0x0000000000017941 */ /* 0x000fea0003800000 */
.L_x_43158:
[----:B------:R-:W-:Y:S01]  /*b6f0*/  IMAD.SHL.U32 R2, R2, 0x200000, RZ ;  /* 0x0020000002027824 */ /* 0x000fe200078e00ff */
[----:B------:R-:W-:-:S04]  /*b700*/  LEA R3, R0, 0x37800000, 0x17 ;  /* 0x3780000000037811 */ /* 0x000fc800078eb8ff */
[----:B------:R-:W-:-:S07]  /*b710*/  LOP3.LUT R2, R3, R2, R4, 0xfe, !PT ;  /* 0x0000000203027212 */ /* 0x000fce00078efe04 */
.L_x_43157:
[----:B------:R-:W-:Y:S05]  /*b720*/  BSYNC B0 ;  /* 0x0000000000007941 */ /* 0x000fea0003800000 */
.L_x_43156:
[----:B------:R-:W0:Y:S02]  /*b730*/  F2I.S64.TRUNC R2, R2 ;  /* 0x0000000200027311 */ /* 0x000e24000020d900 */
[----:B0-----:R-:W-:Y:S01]  /*b740*/  PRMT R0, R2, 0x7610, R0 ;  /* 0x0000761002007816 */ /* 0x001fe20000000000 */
[----:B------:R-:W-:Y:S06]  /*b750*/  BRA `(.L_x_43137) ;  /* 0x00000000009c7947 */ /* 0x000fec0003800000 */
.L_x_43149:
        /* <DEDUP_REMOVED lines=14> */
.L_x_43163:
[----:B------:R-:W-:Y:S05]  /*b840*/  BSYNC B0 ;  /* 0x0000000000007941 */ /* 0x000fea0003800000 */
.L_x_43162:
[----:B------:R-:W0:Y:S02]  /*b850*/  F2I.S64.TRUNC R2, R2 ;  /* 0x0000000200027311 */ /* 0x000e24000020d900 */
[----:B0-----:R-:W-:Y:S01]  /*b860*/  PRMT R0, R2, 0x7610, R0 ;  /* 0x0000761002007816 */ /* 0x001fe20000000000 */
[----:B------:R-:W-:Y:S06]  /*b870*/  BRA `(.L_x_43137) ;  /* 0x0000000000547947 */ /* 0x000fec0003800000 */
.L_x_43136:
        /* <DEDUP_REMOVED lines=16> */
.L_x_43164:
[----:B------:R-:W-:Y:S01]  /*b980*/  PRMT R0, RZ, 0x7610, R0 ;  /* 0x00007610ff007816 */ /* 0x000fe20000000000 */
[----:B------:R-:W-:Y:S06]  /*b990*/  BRA `(.L_x_43137) ;  /* 0x00000000000c7947 */ /* 0x000fec0003800000 */
.L_x_43161:
[----:B------:R0:W5:Y:S01]  /*b9a0*/  LDG.E.U8 R0, desc[UR36][R4.64] ;  /* 0x0000002404007981 */ /* 0x000162000c1e1100 */
[----:B------:R-:W-:Y:S05]  /*b9b0*/  BRA `(.L_x_43137) ;  /* 0x0000000000047947 */ /* 0x000fea0003800000 */
.L_x_43160:
[----:B------:R0:W5:Y:S02]  /*b9c0*/  LDG.E.U8 R0, desc[UR36][R4.64] ;  /* 0x0000002404007981 */ /* 0x000164000c1e1100 */
.L_x_43137:
        /* <DEDUP_REMOVED lines=19> */
.L_x_43168:
[----:B------:R1:W-:Y:S01]  /*bb00*/  STG.E.U8 desc[UR36][R16.64], R2 ;  /* 0x0000000210007986 */ /* 0x0003e2000c101124 */
[----:B------:R-:W-:Y:S05]  /*bb10*/  BRA `(.L_x_43170) ;  /* 0x0000000c00487947 */ /* 0x000fea0003800000 */
.L_x_43167:
        /* <DEDUP_REMOVED lines=9> */
.L_x_43172:
[----:B------:R1:W-:Y:S01]  /*bbb0*/  STG.E desc[UR36][R16.64], R2 ;  /* 0x0000000210007986 */ /* 0x0003e2000c101924 */
[----:B------:R-:W-:Y:S05]  /*bbc0*/  BRA `(.L_x_43170) ;  /* 0x0000000c001c7947 */ /* 0x000fea0003800000 */
.L_x_43171:
[----:B------:R1:W-:Y:S01]  /*bbd0*/  STG.E.U16 desc[UR36][R16.64], R2 ;  /* 0x0000000210007986 */ /* 0x0003e2000c101524 */
[----:B------:R-:W-:Y:S05]  /*bbe0*/  BRA `(.L_x_43170) ;  /* 0x0000000c00147947 */ /* 0x000fea0003800000 */
.L_x_43166:
        /* <DEDUP_REMOVED lines=9> */
.L_x_43174:
[----:B------:R-:W-:-:S04]  /*bc80*/  I2FP.F32.U32 R0, R2 ;  /* 0x0000000200007245 */ /* 0x000fc80000201000 */
[----:B------:R-:W-:-:S05]  /*bc90*/  F2FP.F16.F32.PACK_AB R0, RZ, R0 ;  /* 0x00000000ff00723e */ /* 0x000fca00000000ff */
[----:B------:R1:W-:Y:S01]  /*bca0*/  STG.E.U16 desc[UR36][R16.64], R0 ;  /* 0x0000000010007986 */ /* 0x0003e2000c101524 */
[----:B------:R-:W-:Y:S05]  /*bcb0*/  BRA `(.L_x_43170) ;  /* 0x0000000800e07947 */ /* 0x000fea0003800000 */
.L_x_43173:
        /* <DEDUP_REMOVED lines=10> */
.L_x_43176:
[----:B------:R-:W-:-:S04]  /*bd60*/  I2FP.F32.U32 R2, R2 ;  /* 0x0000000200027245 */ /* 0x000fc80000201000 */
[----:B------:R-:W-:-:S04]  /*bd70*/  F2FP.F16.F32.PACK_AB R3, RZ, R2 ;  /* 0x00000002ff03723e */ /* 0x000fc800000000ff */
[----:B------:R-:W-:-:S05]  /*bd80*/  PRMT R3, R3, 0x5410, RZ ;  /* 0x0000541003037816 */ /* 0x000fca00000000ff */
[----:B------:R1:W-:Y:S01]  /*bd90*/  STG.E desc[UR36][R16.64], R3 ;  /* 0x0000000310007986 */ /* 0x0003e2000c101924 */
[----:B------:R-:W-:Y:S05]  /*bda0*/  BRA `(.L_x_43170) ;  /* 0x0000000800a47947 */ /* 0x000fea0003800000 */
.L_x_43175:
[----:B------:R-:W1:Y:S02]  /*bdb0*/  I2F.F64.U32 R2, R2 ;  /* 0x0000000200027312 */ /* 0x000e640000201800 */
[----:B-1----:R1:W-:Y:S01]  /*bdc0*/  STG.E.64 desc[UR36][R16.64], R2 ;  /* 0x0000000210007986 */ /* 0x0023e2000c101b24 */
[----:B------:R-:W-:Y:S05]  /*bdd0*/  BRA `(.L_x_43170) ;  /* 0x0000000800987947 */ /* 0x000fea0003800000 */
.L_x_43165:
        /* <DEDUP_REMOVED lines=10> */
.L_x_43179:
[----:B0-234-:R-:W0:Y:S01]  /*be80*/  I2F.F64.U32 R4, R2 ;  /* 0x0000000200047312 */ /* 0x01de220000201800 */
[----:B------:R-:W-:-:S05]  /*be90*/  CS2R R6, SRZ ;  /* 0x0000000000067805 */ /* 0x000fca000001ff00 */
[----:B0-----:R0:W-:Y:S01]  /*bea0*/  STG.E.128 desc[UR36][R16.64], R4 ;  /* 0x0000000410007986 */ /* 0x0011e2000c101d24 */
[----:B------:R-:W-:Y:S05]  /*beb0*/  BRA `(.L_x_43170) ;  /* 0x0000000800607947 */ /* 0x000fea0003800000 */
.L_x_43178:
        /* <DEDUP_REMOVED lines=21> */
.L_x_43183:
[----:B------:R-:W-:Y:S05]  /*c010*/  BSYNC B0 ;  /* 0x0000000000007941 */ /* 0x000fea0003800000 */
.L_x_43182:
[----:B------:R-:W-:-:S05]  /*c020*/  LOP3.LUT R3, R0, R3, RZ, 0xfc, !PT ;  /* 0x0000000300037212 */ /* 0x000fca00078efcff */
[----:B------:R0:W-:Y:S01]  /*c030*/  STG.E.U8 desc[UR36][R16.64], R3 ;  /* 0x0000000310007986 */ /* 0x0001e2000c101124 */
[----:B------:R-:W-:Y:S05]  /*c040*/  BRA `(.L_x_43170) ;  /* 0x0000000400fc7947 */ /* 0x000fea0003800000 */
.L_x_43181:
        /* <DEDUP_REMOVED lines=13> */
.L_x_43185:
[----:B------:R-:W-:Y:S01]  /*c120*/  IMAD.MOV.U32 R0, RZ, RZ, 0x7f ;  /* 0x0000007fff007424 */ /* 0x000fe200078e00ff */
[----:B------:R-:W-:-:S04]  /*c130*/  ISETP.GT.U32.AND P0, PT, R2, 0x7f800000, PT ;  /* 0x7f8000000200780c */ /* 0x000fc80003f04070 */
[----:B------:R-:W-:-:S09]  /*c140*/  SEL R0, R0, 0x7c, P0 ;  /* 0x0000007c00007807 */ /* 0x000fd20000000000 */
.L_x_43186:
[----:B------:R-:W-:Y:S05]  /*c150*/  BSYNC B0 ;  /* 0x0000000000007941 */ /* 0x000fea0003800000 */
.L_x_43184:
[----:B------:R-:W-:-:S04]  /*c160*/  LOP3.LUT R2, R3, 0x80000000, RZ, 0xc0, !PT ;  /* 0x8000000003027812 */ /* 0x000fc800078ec0ff */
[----:B------:R-:W-:-:S04]  /*c170*/  SHF.R.U32.HI R3, RZ, 0x18, R2 ;  /* 0x00000018ff037819 */ /* 0x000fc80000011602 */
[----:B------:R-:W-:-:S05]  /*c180*/  LOP3.LUT R3, R0, R3, RZ, 0xfc, !PT ;  /* 0x0000000300037212 */ /* 0x000fca00078efcff */
[----:B------:R1:W-:Y:S01]  /*c190*/  STG.E.U8 desc[UR36][R16.64], R3 ;  /* 0x0000000310007986 */ /* 0x0003e2000c101124 */
[----:B------:R-:W-:Y:S05]  /*c1a0*/  BRA `(.L_x_43170) ;  /* 0x0000000400a47947 */ /* 0x000fea0003800000 */
.L_x_43180:
[----:B------:R-:W-:-:S04]  /*c1b0*/  I2FP.F32.U32 R0, R2 ;  /* 0x0000000200007245 */ /* 0x000fc80000201000 */
[----:B------:R-:W-:-:S05]  /*c1c0*/  F2FP.BF16.F32.PACK_AB R0, RZ, R0 ;  /* 0x00000000ff00723e */ /* 0x000fca00000010ff */
[----:B------:R1:W-:Y:S01]  /*c1d0*/  STG.E.U16 desc[UR36][R16.64], R0 ;  /* 0x0000000010007986 */ /* 0x0003e2000c101524 */
[----:B------:R-:W-:Y:S05]  /*c1e0*/  BRA `(.L_x_43170) ;  /* 0x0000000400947947 */ /* 0x000fea0003800000 */
.L_x_43177:
        /* <DEDUP_REMOVED lines=10> */
.L_x_43189:
        /* <DEDUP_REMOVED lines=17> */
.L_x_43192:
[----:B------:R-:W-:-:S04]  /*c3a0*/  LOP3.LUT R2, R3, 0x80000000, RZ, 0xc0, !PT ;  /* 0x8000000003027812 */ /* 0x000fc800078ec0ff */
[----:B------:R-:W-:-:S04]  /*c3b0*/  SHF.R.U32.HI R3, RZ, 0x18, R2 ;  /* 0x00000018ff037819 */ /* 0x000fc80000011602 */
[----:B------:R-:W-:-:S04]  /*c3c0*/  LOP3.LUT R0, R0, R3, RZ, 0xfc, !PT ;  /* 0x0000000300007212 */ /* 0x000fc800078efcff */
[----:B------:R-:W-:-:S07]  /*c3d0*/  PRMT R8, R0, 0x7610, R8 ;  /* 0x0000761000087816 */ /* 0x000fce0000000008 */
.L_x_43191:
[----:B------:R-:W-:Y:S05]  /*c3e0*/  BSYNC B0 ;  /* 0x0000000000007941 */ /* 0x000fea0003800000 */
.L_x_43190:
[----:B------:R1:W-:Y:S01]  /*c3f0*/  STG.E.U8 desc[UR36][R16.64], R8 ;  /* 0x0000000810007986 */ /* 0x0003e2000c101124 */
[----:B------:R-:W-:Y:S05]  /*c400*/  BRA `(.L_x_43170) ;  /* 0x00000004000c7947 */ /* 0x000fea0003800000 */
.L_x_43188:
        /* <DEDUP_REMOVED lines=17> */
.L_x_43195:
[----:B------:R-:W-:-:S04]  /*c520*/  LOP3.LUT R2, R3, 0x80000000, RZ, 0xc0, !PT ;  /* 0x8000000003027812 */ /* 0x000fc800078ec0ff */
[----:B------:R-:W-:-:S04]  /*c530*/  SHF.R.U32.HI R3, RZ, 0x18, R2 ;  /* 0x00000018ff037819 */ /* 0x000fc80000011602 */
[----:B------:R-:W-:-:S04]  /*c540*/  LOP3.LUT R0, R0, R3, RZ, 0xfc, !PT ;  /* 0x0000000300007212 */ /* 0x000fc800078efcff */
[----:B------:R-:W-:-:S07]  /*c550*/  PRMT R8, R0, 0x7610, R8 ;  /* 0x0000761000087816 */ /* 0x000fce0000000008 */
.L_x_43194:
[----:B------:R-:W-:Y:S05]  /*c560*/  BSYNC B0 ;  /* 0x0000000000007941 */ /* 0x000fea0003800000 */
.L_x_43193:
[----:B------:R1:W-:Y:S01]  /*c570*/  STG.E.U8 desc[UR36][R16.64], R8 ;  /* 0x0000000810007986 */ /* 0x0003e2000c101124 */
[----:B------:R-:W-:Y:S05]  /*c580*/  BRA `(.L_x_43170) ;  /* 0x0000000000ac7947 */ /* 0x000fea0003800000 */
.L_x_43187:
        /* <DEDUP_REMOVED lines=22> */
.L_x_43169:
        /* <DEDUP_REMOVED lines=16> */
.L_x_43198:
[----:B------:R-:W-:Y:S05]  /*c7f0*/  BRA `(.L_x_43170) ;  /* 0x0000000000107947 */ /* 0x000fea0003800000 */
.L_x_43197:
[----:B------:R-:W-:-:S05]  /*c800*/  IMAD.MOV.U32 R3, RZ, RZ, RZ ;  /* 0x000000ffff037224 */ /* 0x000fca00078e00ff */
[----:B------:R1:W-:Y:S01]  /*c810*/  STG.E.64 desc[UR36][R16.64], R2 ;  /* 0x0000000210007986 */ /* 0x0003e2000c101b24 */
[----:B------:R-:W-:Y:S05]  /*c820*/  BRA `(.L_x_43170) ;  /* 0x0000000000047947 */ /* 0x000fea0003800000 */
.L_x_43196:
[----:B------:R1:W-:Y:S02]  /*c830*/  STG.E desc[UR36][R16.64], R2 ;  /* 0x0000000210007986 */ /* 0x0003e4000c101924 */
.L_x_43170:
[----:B------:R-:W-:-:S07]  /*c840*/  VIADD R19, R19, 0x80 ;  /* 0x0000008013137836 */ /* 0x000fce0000000000 */
.L_x_43097:
[----:B------:R-:W-:Y:S05]  /*c850*/  BSYNC B6 ;  /* 0x0000000000067941 */ /* 0x000fea0003800000 */
.L_x_43096:
        /* <DEDUP_REMOVED lines=357> */
.L_x_43199:
        /* <DEDUP_REMOVED lines=20> */
.L_x_43203:
[----:B------:R0:W5:Y:S01]  /*dff0*/  LDG.E.U8 R19, desc[UR36][R4.64] ;  /* 0x0000002404137981 */ /* 0x000162000c1e1100 */
[----:B------:R-:W-:Y:S05]  /*e000*/  BRA `(.L_x_43205) ;  /* 0x0000000c00647947 */ /* 0x000fea0003800000 */
.L_x_43202:
        /* <DEDUP_REMOVED lines=8> */
.L_x_43207:
[----:B------:R4:W5:Y:S01]  /*e090*/  LDG.E.U8 R19, desc[UR36][R4.64] ;  /* 0x0000002404137981 */ /* 0x000962000c1e1100 */
[----:B------:R-:W-:Y:S05]  /*e0a0*/  BRA `(.L_x_43205) ;  /* 0x0000000c003c7947 */ /* 0x000fea0003800000 */
.L_x_43206:
[----:B------:R0:W5:Y:S01]  /*e0b0*/  LDG.E.U16 R19, desc[UR36][R4.64] ;  /* 0x0000002404137981 */ /* 0x000162000c1e1500 */
[----:B------:R-:W-:Y:S05]  /*e0c0*/  BRA `(.L_x_43205) ;  /* 0x0000000c00347947 */ /* 0x000fea0003800000 */
.L_x_43201:
        /* <DEDUP_REMOVED lines=10> */
.L_x_43209:
[----:B------:R-:W2:Y:S02]  /*e170*/  LDG.E.U16 R2, desc[UR36][R4.64] ;  /* 0x0000002404027981 */ /* 0x000ea4000c1e1500 */
[----:B--2---:R-:W-:-:S06]  /*e180*/  HADD2.F32 R2, -RZ, R2.H0_H0 ;  /* 0x20000002ff027230 */ /* 0x004fcc0000004100 */
[----:B------:R-:W0:Y:S02]  /*e190*/  F2I.S64.TRUNC R2, R2 ;  /* 0x0000000200027311 */ /* 0x000e24000020d900 */
[----:B0-----:R-:W-:Y:S01]  /*e1a0*/  PRMT R19, R2, 0x7610, R19 ;  /* 0x0000761002137816 */ /* 0x001fe20000000013 */
[----:B------:R-:W-:Y:S06]  /*e1b0*/  BRA `(.L_x_43205) ;  /* 0x0000000800f87947 */ /* 0x000fec0003800000 */
.L_x_43208:
        /* <DEDUP_REMOVED lines=10> */
.L_x_43211:
[----:B------:R-:W2:Y:S02]  /*e260*/  LDG.E.U16 R4, desc[UR36][R4.64] ;  /* 0x0000002404047981 */ /* 0x000ea4000c1e1500 */
[----:B--2---:R-:W-:-:S06]  /*e270*/  HADD2.F32 R2, -RZ, R4.H0_H0 ;  /* 0x20000004ff027230 */ /* 0x004fcc0000004100 */
[----:B------:R-:W0:Y:S02]  /*e280*/  F2I.S64.TRUNC R2, R2 ;  /* 0x0000000200027311 */ /* 0x000e24000020d900 */
[----:B0-----:R-:W-:Y:S01]  /*e290*/  PRMT R19, R2, 0x7610, R19 ;  /* 0x0000761002137816 */ /* 0x001fe20000000013 */
[----:B------:R-:W-:Y:S06]  /*e2a0*/  BRA `(.L_x_43205) ;  /* 0x0000000800bc7947 */ /* 0x000fec0003800000 */
.L_x_43210:
[----:B------:R-:W2:Y:S02]  /*e2b0*/  LDG.E.64 R2, desc[UR36][R4.64] ;  /* 0x0000002404027981 */ /* 0x000ea4000c1e1b00 */
[----:B--2---:R-:W0:Y:S02]  /*e2c0*/  F2I.S64.F64.TRUNC R2, R2 ;  /* 0x0000000200027311 */ /* 0x004e24000030d900 */
[----:B0-----:R-:W-:Y:S01]  /*e2d0*/  PRMT R19, R2, 0x7610, R19 ;  /* 0x0000761002137816 */ /* 0x001fe20000000013 */
[----:B------:R-:W-:Y:S06]  /*e2e0*/  BRA `(.L_x_43205) ;  /* 0x0000000800ac7947 */ /* 0x000fec0003800000 */
.L_x_43200:
        /* <DEDUP_REMOVED lines=12> */
.L_x_43214:
[----:B------:R-:W2:Y:S02]  /*e3b0*/  LDG.E.64 R4, desc[UR36][R4.64] ;  /* 0x0000002404047981 */ /* 0x000ea4000c1e1b00 */
[----:B--2---:R-:W0:Y:S02]  /*e3c0*/  F2I.S64.F64.TRUNC R2, R4 ;  /* 0x0000000400027311 */ /* 0x004e24000030d900 */
[----:B0-----:R-:W-:Y:S01]  /*e3d0*/  PRMT R19, R2, 0x7610, R19 ;  /* 0x0000761002137816 */ /* 0x001fe20000000013 */
[----:B------:R-:W-:Y:S06]  /*e3e0*/  BRA `(.L_x_43205) ;  /* 0x00000008006c7947 */ /* 0x000fec0003800000 */
.L_x_43213:
        /* <DEDUP_REMOVED lines=28> */
.L_x_43216:
        /* <DEDUP_REMOVED lines=15> */
.L_x_43215:
[----:B------:R-:W2:Y:S02]  /*e6a0*/  LDG.E.U16 R2, desc[UR36][R4.64] ;  /* 0x0000002404027981 */ /* 0x000ea4000c1e1500 */
[----:B--2---:R-:W-:-:S06]  /*e6b0*/  IMAD.U32 R2, R2, 0x10000, RZ ;  /* 0x0001000002027824 */ /* 0x004fcc00078e00ff */
[----:B------:R-:W0:Y:S02]  /*e6c0*/  F2I.S64.TRUNC R2, R2 ;  /* 0x0000000200027311 */ /* 0x000e24000020d900 */
[----:B0-----:R-:W-:Y:S01]  /*e6d0*/  PRMT R19, R2, 0x7610, R19 ;  /* 0x0000761002137816 */ /* 0x001fe20000000013 */
[----:B------:R-:W-:Y:S06]  /*e6e0*/  BRA `(.L_x_43205) ;  /* 0x0000000400ac7947 */ /* 0x000fec0003800000 */
.L_x_43212:
        /* <DEDUP_REMOVED lines=10> */
.L_x_43219:
        /* <DEDUP_REMOVED lines=21> */
.L_x_43223:
[----:B------:R-:W-:Y:S05]  /*e8e0*/  BSYNC B1 ;  /* 0x0000000000017941 */ /* 0x000fea0003800000 */
.L_x_43222:
[----:B------:R-:W-:Y:S01]  /*e8f0*/  IMAD.SHL.U32 R2, R2, 0x100000, RZ ;  /* 0x0010000002027824 */ /* 0x000fe200078e00ff */
[----:B------:R-:W-:-:S04]  /*e900*/  LEA R3, R0, 0x3b800000, 0x17 ;  /* 0x3b80000000037811 */ /* 0x000fc800078eb8ff */
[----:B------:R-:W-:-:S07]  /*e910*/  LOP3.LUT R2, R3, R2, R4, 0xfe, !PT ;  /* 0x0000000203027212 */ /* 0x000fce00078efe04 */
.L_x_43221:
[----:B------:R-:W-:Y:S05]  /*e920*/  BSYNC B0 ;  /* 0x0000000000007941 */ /* 0x000fea0003800000 */
.L_x_43220:
[----:B------:R-:W0:Y:S02]  /*e930*/  F2I.S64.TRUNC R2, R2 ;  /* 0x0000000200027311 */ /* 0x000e24000020d900 */
[----:B0-----:R-:W-:Y:S01]  /*e940*/  PRMT R19, R2, 0x7610, R19 ;  /* 0x0000761002137816 */ /* 0x001fe20000000013 */
[----:B------:R-:W-:Y:S06]  /*e950*/  BRA `(.L_x_43205) ;  /* 0x0000000400107947 */ /* 0x000fec0003800000 */
.L_x_43218:
        /* <DEDUP_REMOVED lines=21> */
.L_x_43227:
[----:B------:R-:W-:Y:S05]  /*eab0*/  BSYNC B1 ;  /* 0x0000000000017941 */ /* 0x000fea0003800000 */
.L_x_43226:
[----:B------:R-:W-:Y:S01]  /*eac0*/  IMAD.SHL.U32 R2, R2, 0x200000, RZ ;  /* 0x0020000002027824 */ /* 0x000fe200078e00ff */
[----:B------:R-:W-:-:S04]  /*ead0*/  LEA R3, R0, 0x37800000, 0x17 ;  /* 0x3780000000037811 */ /* 0x000fc800078eb8ff */
[----:B------:R-:W-:-:S07]  /*eae0*/  LOP3.LUT R2, R3, R2, R4, 0xfe, !PT ;  /* 0x0000000203027212 */ /* 0x000fce00078efe04 */
.L_x_43225:
[----:B------:R-:W-:Y:S05]  /*eaf0*/  BSYNC B0 ;  /* 0x0000000000007941 */ /* 0x000fea0003800000 */
.L_x_43224:
[----:B------:R-:W0:Y:S02]  /*eb00*/  F2I.S64.TRUNC R2, R2 ;  /* 0x0000000200027311 */ /* 0x000e24000020d900 */
[----:B0-----:R-:W-:Y:S01]  /*eb10*/  PRMT R19, R2, 0x7610, R19 ;  /* 0x0000761002137816 */ /* 0x001fe20000000013 */
[----:B------:R-:W-:Y:S06]  /*eb20*/  BRA `(.L_x_43205) ;  /* 0x00000000009c7947 */ /* 0x000fec0003800000 */
.L_x_43217:
        /* <DEDUP_REMOVED lines=14> */
.L_x_43231:
[----:B------:R-:W-:Y:S05]  /*ec10*/  BSYNC B0 ;  /* 0x0000000000007941 */ /* 0x000fea0003800000 */
.L_x_43230:
[----:B------:R-:W0:Y:S02]  /*ec20*/  F2I.S64.TRUNC R2, R2 ;  /* 0x0000000200027311 */ /* 0x000e24000020d900 */
[----:B0-----:R-:W-:Y:S01]  /*ec30*/  PRMT R19, R2, 0x7610, R19 ;  /* 0x0000761002137816 */ /* 0x001fe20000000013 */
[----:B------:R-:W-:Y:S06]  /*ec40*/  BRA `(.L_x_43205) ;  /* 0x0000000000547947 */ /* 0x000fec0003800000 */
.L_x_43204:
        /* <DEDUP_REMOVED lines=16> */
.L_x_43232:
[----:B------:R-:W-:Y:S01]  /*ed50*/  PRMT R19, RZ, 0x7610, R19 ;  /* 0x00007610ff137816 */ /* 0x000fe20000000013 */
[----:B------:R-:W-:Y:S06]  /*ed60*/  BRA `(.L_x_43205) ;  /* 0x00000000000c7947 */ /* 0x000fec0003800000 */
.L_x_43229:
[----:B------:R0:W5:Y:S01]  /*ed70*/  LDG.E.U8 R19, desc[UR36][R4.64] ;  /* 0x0000002404137981 */ /* 0x000162000c1e1100 */
[----:B------:R-:W-:Y:S05]  /*ed80*/  BRA `(.L_x_43205) ;  /* 0x0000000000047947 */ /* 0x000fea0003800000 */
.L_x_43228:
[----:B------:R1:W5:Y:S02]  /*ed90*/  LDG.E.U8 R19, desc[UR36][R4.64] ;  /* 0x0000002404137981 */ /* 0x000364000c1e1100 */
.L_x_43205:
        /* <DEDUP_REMOVED lines=17> */
.L_x_43236:
[----:B------:R1:W5:Y:S01]  /*eeb0*/  LDG.E.U8 R0, desc[UR36][R4.64] ;  /* 0x0000002404007981 */ /* 0x000362000c1e1100 */
[----:B------:R-:W-:Y:S05]  /*eec0*/  BRA `(.L_x_43238) ;  /* 0x0000000c00647947 */ /* 0x000fea0003800000 */
.L_x_43235:
        /* <DEDUP_REMOVED lines=8> */
.L_x_43240:
[----:B------:R3:W5:Y:S01]  /*ef50*/  LDG.E.U8 R0, desc[UR36][R4.64] ;  /* 0x0000002404007981 */ /* 0x000762000c1e1100 */
[----:B------:R-:W-:Y:S05]  /*ef60*/  BRA `(.L_x_43238) ;  /* 0x0000000c003c7947 */ /* 0x000fea0003800000 */
.L_x_43239:
[----:B------:R4:W5:Y:S01]  /*ef70*/  LDG.E.U16 R0, desc[UR36][R4.64] ;  /* 0x0000002404007981 */ /* 0x000962000c1e1500 */
[----:B------:R-:W-:Y:S05]  /*ef80*/  BRA `(.L_x_43238) ;  /* 0x0000000c00347947 */ /* 0x000fea0003800000 */
.L_x_43234:
        /* <DEDUP_REMOVED lines=10> */
.L_x_43242:
[----:B------:R-:W2:Y:S02]  /*f030*/  LDG.E.U16 R2, desc[UR36][R4.64] ;  /* 0x0000002404027981 */ /* 0x000ea4000c1e1500 */
[----:B--2---:R-:W-:-:S06]  /*f040*/  HADD2.F32 R2, -RZ, R2.H0_H0 ;  /* 0x20000002ff027230 */ /* 0x004fcc0000004100 */
[----:B------:R-:W0:Y:S02]  /*f050*/  F2I.S64.TRUNC R2, R2 ;  /* 0x0000000200027311 */ /* 0x000e24000020d900 */
[----:B0-----:R-:W-:Y:S01]  /*f060*/  PRMT R0, R2, 0x7610, R0 ;  /* 0x0000761002007816 */ /* 0x001fe20000000000 */
[----:B------:R-:W-:Y:S06]  /*f070*/  BRA `(.L_x_43238) ;  /* 0x0000000800f87947 */ /* 0x000fec0003800000 */
.L_x_43241:
        /* <DEDUP_REMOVED lines=10> */
.L_x_43244:
[----:B------:R-:W2:Y:S02]  /*f120*/  LDG.E.U16 R4, desc[UR36][R4.64] ;  /* 0x0000002404047981 */ /* 0x000ea4000c1e1500 */
[----:B--2---:R-:W-:-:S06]  /*f130*/  HADD2.F32 R2, -RZ, R4.H0_H0 ;  /* 0x20000004ff027230 */ /* 0x004fcc0000004100 */
[----:B------:R-:W0:Y:S02]  /*f140*/  F2I.S64.TRUNC R2, R2 ;  /* 0x0000000200027311 */ /* 0x000e24000020d900 */
[----:B0-----:R-:W-:Y:S01]  /*f150*/  PRMT R0, R2, 0x7610, R0 ;  /* 0x0000761002007816 */ /* 0x001fe20000000000 */
[----:B------:R-:W-:Y:S06]  /*f160*/  BRA `(.L_x_43238) ;  /* 0x0000000800bc7947 */ /* 0x000fec0003800000 */
.L_x_43243:
[----:B------:R-:W2:Y:S02]  /*f170*/  LDG.E.64 R2, desc[UR36][R4.64] ;  /* 0x0000002404027981 */ /* 0x000ea4000c1e1b00 */
[----:B--2---:R-:W0:Y:S02]  /*f180*/  F2I.S64.F64.TRUNC R2, R2 ;  /* 0x0000000200027311 */ /* 0x004e24000030d900 */
[----:B0-----:R-:W-:Y:S01]  /*f190*/  PRMT R0, R2, 0x7610, R0 ;  /* 0x0000761002007816 */ /* 0x001fe20000000000 */
[----:B------:R-:W-:Y:S06]  /*f1a0*/  BRA `(.L_x_43238) ;  /* 0x0000000800ac7947 */ /* 0x000fec0003800000 */
.L_x_43233:
        /* <DEDUP_REMOVED lines=12> */
.L_x_43247:
[----:B------:R-:W2:Y:S02]  /*f270*/  LDG.E.64 R4, desc[UR36][R4.64] ;  /* 0x0000002404047981 */ /* 0x000ea4000c1e1b00 */
[----:B--2---:R-:W0:Y:S02]  /*f280*/  F2I.S64.F64.TRUNC R2, R4 ;  /* 0x0000000400027311 */ /* 0x004e24000030d900 */
[----:B0-----:R-:W-:Y:S01]  /*f290*/  PRMT R0, R2, 0x7610, R0 ;  /* 0x0000761002007816 */ /* 0x001fe20000000000 */
[----:B------:R-:W-:Y:S06]  /*f2a0*/  BRA `(.L_x_43238) ;  /* 0x00000008006c7947 */ /* 0x000fec0003800000 */
.L_x_43246:
        /* <DEDUP_REMOVED lines=28> */
.L_x_43249:
        /* <DEDUP_REMOVED lines=15> */
.L_x_43248:
[----:B------:R-:W2:Y:S02]  /*f560*/  LDG.E.U16 R2, desc[UR36][R4.64] ;  /* 0x0000002404027981 */ /* 0x000ea4000c1e1500 */
[----:B--2---:R-:W-:-:S06]  /*f570*/  IMAD.U32 R2, R2, 0x10000, RZ ;  /* 0x0001000002027824 */ /* 0x004fcc00078e00ff */
[----:B------:R-:W0:Y:S02]  /*f580*/  F2I.S64.TRUNC R2, R2 ;  /* 0x0000000200027311 */ /* 0x000e24000020d900 */
[----:B0-----:R-:W-:Y:S01]  /*f590*/  PRMT R0, R2, 0x7610, R0 ;  /* 0x0000761002007816 */ /* 0x001fe20000000000 */
[----:B------:R-:W-:Y:S06]  /*f5a0*/  BRA `(.L_x_43238) ;  /* 0x0000000400ac7947 */ /* 0x000fec0003800000 */
.L_x_43245:
        /* <DEDUP_REMOVED lines=10> */
.L_x_43252:
        /* <DEDUP_REMOVED lines=21> */
.L_x_43256:
[----:B------:R-:W-:Y:S05]  /*f7a0*/  BSYNC B1 ;  /* 0x0000000000017941 */ /* 0x000fea0003800000 */
.L_x_43255:
[----:B------:R-:W-:Y:S01]  /*f7b0*/  IMAD.SHL.U32 R2, R2, 0x100000, RZ ;  /* 0x0010000002027824 */ /* 0x000fe200078e00ff */
[----:B------:R-:W-:-:S04]  /*f7c0*/  LEA R3, R0, 0x3b800000, 0x17 ;  /* 0x3b80000000037811 */ /* 0x000fc800078eb8ff */
[----:B------:R-:W-:-:S07]  /*f7d0*/  LOP3.LUT R2, R3, R2, R4, 0xfe, !PT ;  /* 0x0000000203027212 */ /* 0x000fce00078efe04 */
.L_x_43254:
[----:B------:R-:W-:Y:S05]  /*f7e0*/  BSYNC B0 ;  /* 0x0000000000007941 */ /* 0x000fea0003800000 */
.L_x_43253:
[----:B------:R-:W0:Y:S02]  /*f7f0*/  F2I.S64.TRUNC R2, R2 ;  /* 0x0000000200027311 */ /* 0x000e24000020d900 */
[----:B0-----:R-:W-:Y:S01]  /*f800*/  PRMT R0, R2, 0x7610, R0 ;  /* 0x0000761002007816 */ /* 0x001fe20000000000 */
[----:B------:R-:W-:Y:S06]  /*f810*/  BRA `(.L_x_43238) ;  /* 0x0000000400107947 */ /* 0x000fec0003800000 */
.L_x_43251:
        /* <DEDUP_REMOVED lines=21> */
.L_x_43260:
[----:B------:R-:W-:Y:S05]  /*f970*/  BSYNC B1 ;  /* 0x0000000000017941 */ /* 0x000fea0003800000 */
.L_x_43259:
[----:B------:R-:W-:Y:S01]  /*f980*/  IMAD.SHL.U32 R2, R2, 0x200000, RZ ;  /* 0x0020000002027824 */ /* 0x000fe200078e00ff */
[----:B------:R-:W-:-:S04]  /*f990*/  LEA R3, R0, 0x37800000, 0x17 ;  /* 0x3780000000037811 */ /* 0x000fc800078eb8ff */
[----:B------:R-:W-:-:S07]  /*f9a0*/  LOP3.LUT R2, R3, R2, R4, 0xfe, !PT ;  /* 0x0000000203027212 */ /* 0x000fce00078efe04 */
.L_x_43258:
[----:B------:R-:W-:Y:S05]  /*f9b0*/  BSYNC B0 ;  /* 0x0000000000007941 */ /* 0x000fea0003800000 */
.L_x_43257:
[----:B------:R-:W0:Y:S02]  /*f9c0*/  F2I.S64.TRUNC R2, R2 ;  /* 0x0000000200027311 */ /* 0x000e24000020d900 */
[----:B0-----:R-:W-:Y:S01]  /*f9d0*/  PRMT R0, R2, 0x7610, R0 ;  /* 0x0000761002007816 */ /* 0x001fe20000000000 */
[----:B------:R-:W-:Y:S06]  /*f9e0*/  BRA `(.L_x_43238) ;  /* 0x00000000009c7947 */ /* 0x000fec0003800000 */
.L_x_43250:
        /* <DEDUP_REMOVED lines=14> */
.L_x_43264:
[----:B------:R-:W-:Y:S05]  /*fad0*/  BSYNC B0 ;  /* 0x0000000000007941 */ /* 0x000fea0003800000 */
.L_x_43263:
[----:B------:R-:W0:Y:S02]  /*fae0*/  F2I.S64.TRUNC R2, R2 ;  /* 0x0000000200027311 */ /* 0x000e24000020d900 */
[----:B0-----:R-:W-:Y:S01]  /*faf0*/  PRMT R0, R2, 0x7610, R0 ;  /* 0x0000761002007816 */ /* 0x001fe20000000000 */
[----:B------:R-:W-:Y:S06]  /*fb00*/  BRA `(.L_x_43238) ;  /* 0x0000000000547947 */ /* 0x000fec0003800000 */
.L_x_43237:
        /* <DEDUP_REMOVED lines=16> */
.L_x_43265:
[----:B------:R-:W-:Y:S01]  /*fc10*/  PRMT R0, RZ, 0x7610, R0 ;  /* 0x00007610ff007816 */ /* 0x000fe20000000000 */
[----:B------:R-:W-:Y:S06]  /*fc20*/  BRA `(.L_x_43238) ;  /* 0x00000000000c7947 */ /* 0x000fec0003800000 */
.L_x_43262:
[----:B------:R0:W5:Y:S01]  /*fc30*/  LDG.E.U8 R0, desc[UR36][R4.64] ;  /* 0x0000002404007981 */ /* 0x000162000c1e1100 */
[----:B------:R-:W-:Y:S05]  /*fc40*/  BRA `(.L_x_43238) ;  /* 0x0000000000047947 */ /* 0x000fea0003800000 */
.L_x_43261:
[----:B------:R0:W5:Y:S02]  /*fc50*/  LDG.E.U8 R0, desc[UR36][R4.64] ;  /* 0x0000002404007981 */ /* 0x000164000c1e1100 */
.L_x_43238:
        /* <DEDUP_REMOVED lines=19> */
.L_x_43269:
[----:B------:R-:W-:Y:S01]  /*fd90*/  STG.E.U8 desc[UR36][R16.64], R2 ;  /* 0x0000000210007986 */ /* 0x000fe2000c101124 */
[----:B------:R-:W-:Y:S05]  /*fda0*/  EXIT ;  /* 0x000000000000794d */ /* 0x000fea0003800000 */
.L_x_43268:
        /* <DEDUP_REMOVED lines=9> */
.L_x_43272:
[----:B------:R-:W-:Y:S01]  /*fe40*/  STG.E desc[UR36][R16.64], R2 ;  /* 0x0000000210007986 */ /* 0x000fe2000c101924 */
[----:B------:R-:W-:Y:S05]  /*fe50*/  EXIT ;  /* 0x000000000000794d */ /* 0x000fea0003800000 */
.L_x_43271:
[----:B------:R-:W-:Y:S01]  /*fe60*/  STG.E.U16 desc[UR36][R16.64], R2 ;  /* 0x0000000210007986 */ /* 0x000fe2000c101524 */
[----:B------:R-:W-:Y:S05]  /*fe70*/  EXIT ;  /* 0x000000000000794d */ /* 0x000fea0003800000 */
.L_x_43267:
        /* <DEDUP_REMOVED lines=9> */
.L_x_43274:
[----:B------:R-:W-:-:S04]  /*ff10*/  I2FP.F32.U32 R0, R2 ;  /* 0x0000000200007245 */ /* 0x000fc80000201000 */
[----:B------:R-:W-:-:S05]  /*ff20*/  F2FP.F16.F32.PACK_AB R0, RZ, R0 ;  /* 0x00000000ff00723e */ /* 0x000fca00000000ff */
[----:B------:R-:W-:Y:S01]  /*ff30*/  STG.E.U16 desc[UR36][R16.64], R0 ;  /* 0x0000000010007986 */ /* 0x000fe2000c101524 */
[----:B------:R-:W-:Y:S05]  /*ff40*/  EXIT ;  /* 0x000000000000794d */ /* 0x000fea0003800000 */
.L_x_43273:
        /* <DEDUP_REMOVED lines=10> */
.L_x_43276:
[----:B------:R-:W-:-:S04]  /*fff0*/  I2FP.F32.U32 R2, R2 ;  /* 0x0000000200027245 */ /* 0x000fc80000201000 */
[----:B------:R-:W-:-:S04]  /*10000*/  F2FP.F16.F32.PACK_AB R3, RZ, R2 ;  /* 0x00000002ff03723e */ /* 0x000fc800000000ff */
[----:B------:R-:W-:-:S05]  /*10010*/  PRMT R3, R3, 0x5410, RZ ;  /* 0x0000541003037816 */ /* 0x000fca00000000ff */
[----:B------:R-:W-:Y:S01]  /*10020*/  STG.E desc[UR36][R16.64], R3 ;  /* 0x0000000310007986 */ /* 0x000fe2000c101924 */
[----:B------:R-:W-:Y:S05]  /*10030*/  EXIT ;  /* 0x000000000000794d */ /* 0x000fea0003800000 */
.L_x_43275:
[----:B------:R-:W1:Y:S02]  /*10040*/  I2F.F64.U32 R2, R2 ;  /* 0x0000000200027312 */ /* 0x000e640000201800 */
[----:B-1----:R-:W-:Y:S01]  /*10050*/  STG.E.64 desc[UR36][R16.64], R2 ;  /* 0x0000000210007986 */ /* 0x002fe2000c101b24 */
[----:B------:R-:W-:Y:S05]  /*10060*/  EXIT ;  /* 0x000000000000794d */ /* 0x000fea0003800000 */
.L_x_43266:
        /* <DEDUP_REMOVED lines=10> */
.L_x_43279:
[----:B0-234-:R-:W0:Y:S01]  /*10110*/  I2F.F64.U32 R4, R2 ;  /* 0x0000000200047312 */ /* 0x01de220000201800 */
[----:B------:R-:W-:-:S05]  /*10120*/  CS2R R6, SRZ ;  /* 0x0000000000067805 */ /* 0x000fca000001ff00 */
[----:B0-----:R-:W-:Y:S01]  /*10130*/  STG.E.128 desc[UR36][R16.64], R4 ;  /* 0x0000000410007986 */ /* 0x001fe2000c101d24 */
[----:B------:R-:W-:Y:S05]  /*10140*/  EXIT ;  /* 0x000000000000794d */ /* 0x000fea0003800000 */
.L_x_43278:
        /* <DEDUP_REMOVED lines=21> */
.L_x_43283:
[----:B------:R-:W-:Y:S05]  /*102a0*/  BSYNC B0 ;  /* 0x0000000000007941 */ /* 0x000fea0003800000 */
.L_x_43282:
[----:B------:R-:W-:-:S05]  /*102b0*/  LOP3.LUT R3, R0, R3, RZ, 0xfc, !PT ;  /* 0x0000000300037212 */ /* 0x000fca00078efcff */
[----:B------:R-:W-:Y:S01]  /*102c0*/  STG.E.U8 desc[UR36][R16.64], R3 ;  /* 0x0000000310007986 */ /* 0x000fe2000c101124 */
[----:B------:R-:W-:Y:S05]  /*102d0*/  EXIT ;  /* 0x000000000000794d */ /* 0x000fea0003800000 */
.L_x_43281:
        /* <DEDUP_REMOVED lines=13> */
.L_x_43285:
[----:B------:R-:W-:Y:S01]  /*103b0*/  IMAD.MOV.U32 R0, RZ, RZ, 0x7f ;  /* 0x0000007fff007424 */ /* 0x000fe200078e00ff */
[----:B------:R-:W-:-:S04]  /*103c0*/  ISETP.GT.U32.AND P0, PT, R2, 0x7f800000, PT ;  /* 0x7f8000000200780c */ /* 0x000fc80003f04070 */
[----:B------:R-:W-:-:S09]  /*103d0*/  SEL R0, R0, 0x7c, P0 ;  /* 0x0000007c00007807 */ /* 0x000fd20000000000 */
.L_x_43286:
[----:B------:R-:W-:Y:S05]  /*103e0*/  BSYNC B0 ;  /* 0x0000000000007941 */ /* 0x000fea0003800000 */
.L_x_43284:
[----:B------:R-:W-:-:S04]  /*103f0*/  LOP3.LUT R2, R3, 0x80000000, RZ, 0xc0, !PT ;  /* 0x8000000003027812 */ /* 0x000fc800078ec0ff */
[----:B------:R-:W-:-:S04]  /*10400*/  SHF.R.U32.HI R3, RZ, 0x18, R2 ;  /* 0x00000018ff037819 */ /* 0x000fc80000011602 */
[----:B------:R-:W-:-:S05]  /*10410*/  LOP3.LUT R3, R0, R3, RZ, 0xfc, !PT ;  /* 0x0000000300037212 */ /* 0x000fca00078efcff */
[----:B------:R-:W-:Y:S01]  /*10420*/  STG.E.U8 desc[UR36][R16.64], R3 ;  /* 0x0000000310007986 */ /* 0x000fe2000c101124 */
[----:B------:R-:W-:Y:S05]  /*10430*/  EXIT ;  /* 0x000000000000794d */ /* 0x000fea0003800000 */
.L_x_43280:
[----:B------:R-:W-:-:S04]  /*10440*/  I2FP.F32.U32 R0, R2 ;  /* 0x0000000200007245 */ /* 0x000fc80000201000 */
[----:B------:R-:W-:-:S05]  /*10450*/  F2FP.BF16.F32.PACK_AB R0, RZ, R0 ;  /* 0x00000000ff00723e */ /* 0x000fca00000010ff */
[----:B------:R-:W-:Y:S01]  /*10460*/  STG.E.U16 desc[UR36][R16.64], R0 ;  /* 0x0000000010007986 */ /* 0x000fe2000c101524 */
[----:B------:R-:W-:Y:S05]  /*10470*/  EXIT ;  /* 0x000000000000794d */ /* 0x000fea0003800000 */
.L_x_43277:
        /* <DEDUP_REMOVED lines=10> */
.L_x_43289:
        /* <DEDUP_REMOVED lines=17> */
.L_x_43292:
[----:B------:R-:W-:-:S04]  /*10630*/  LOP3.LUT R2, R3, 0x80000000, RZ, 0xc0, !PT ;  /* 0x8000000003027812 */ /* 0x000fc800078ec0ff */
[----:B------:R-:W-:-:S04]  /*10640*/  SHF.R.U32.HI R3, RZ, 0x18, R2 ;  /* 0x00000018ff037819 */ /* 0x000fc80000011602 */
[----:B------:R-:W-:-:S04]  /*10650*/  LOP3.LUT R0, R0, R3, RZ, 0xfc, !PT ;  /* 0x0000000300007212 */ /* 0x000fc800078efcff */
[----:B------:R-:W-:-:S07]  /*10660*/  PRMT R8, R0, 0x7610, R8 ;  /* 0x0000761000087816 */ /* 0x000fce0000000008 */
.L_x_43291:
[----:B------:R-:W-:Y:S05]  /*10670*/  BSYNC B0 ;  /* 0x0000000000007941 */ /* 0x000fea0003800000 */
.L_x_43290:
[----:B------:R-:W-:Y:S01]  /*10680*/  STG.E.U8 desc[UR36][R16.64], R8 ;  /* 0x0000000810007986 */ /* 0x000fe2000c101124 */
[----:B------:R-:W-:Y:S05]  /*10690*/  EXIT ;  /* 0x000000000000794d */ /* 0x000fea0003800000 */
.L_x_43288:
        /* <DEDUP_REMOVED lines=17> */
.L_x_43295:
[----:B------:R-:W-:-:S04]  /*107b0*/  LOP3.LUT R2, R3, 0x80000000, RZ, 0xc0, !PT ;  /* 0x8000000003027812 */ /* 0x000fc800078ec0ff */
[----:B------:R-:W-:-:S04]  /*107c0*/  SHF.R.U32.HI R3, RZ, 0x18, R2 ;  /* 0x00000018ff037819 */ /* 0x000fc80000011602 */
[----:B------:R-:W-:-:S04]  /*107d0*/  LOP3.LUT R0, R0, R3, RZ, 0xfc, !PT ;  /* 0x0000000300007212 */ /* 0x000fc800078efcff */
[----:B------:R-:W-:-:S07]  /*107e0*/  PRMT R8, R0, 0x7610, R8 ;  /* 0x0000761000087816 */ /* 0x000fce0000000008 */
.L_x_43294:
[----:B------:R-:W-:Y:S05]  /*107f0*/  BSYNC B0 ;  /* 0x0000000000007941 */ /* 0x000fea0003800000 */
.L_x_43293:
[----:B------:R-:W-:Y:S01]  /*10800*/  STG.E.U8 desc[UR36][R16.64], R8 ;  /* 0x0000000810007986 */ /* 0x000fe2000c101124 */
[----:B------:R-:W-:Y:S05]  /*10810*/  EXIT ;  /* 0x000000000000794d */ /* 0x000fea0003800000 */
.L_x_43287:
        /* <DEDUP_REMOVED lines=22> */
.L_x_43270:
        /* <DEDUP_REMOVED lines=16> */
.L_x_43298:
[----:B------:R-:W-:Y:S05]  /*10a80*/  EXIT ;  /* 0x000000000000794d */ /* 0x000fea0003800000 */
.L_x_43297:
[----:B------:R-:W-:-:S05]  /*10a90*/  IMAD.MOV.U32 R3, RZ, RZ, RZ ;  /* 0x000000ffff037224 */ /* 0x000fca00078e00ff */
[----:B------:R-:W-:Y:S01]  /*10aa0*/  STG.E.64 desc[UR36][R16.64], R2 ;  /* 0x0000000210007986 */ /* 0x000fe2000c101b24 */
[----:B------:R-:W-:Y:S05]  /*10ab0*/  EXIT ;  /* 0x000000000000794d */ /* 0x000fea0003800000 */
.L_x_43296:
[----:B------:R-:W-:Y:S01]  /*10ac0*/  STG.E desc[UR36][R16.64], R2 ;  /* 0x0000000210007986 */ /* 0x000fe2000c101924 */
[----:B------:R-:W-:Y:S05]  /*10ad0*/  EXIT ;  /* 0x000000000000794d */ /* 0x000fea0003800000 */
.L_x_43299:
        /* <DEDUP_REMOVED lines=10> */
.L_x_44162:


//--------------------- .text._ZN2at6native27unrolled_elementwise_kernelINS0_13BinaryFunctorIhhbZZZNS0_23logical_and_kernel_cudaERNS_14TensorIteratorEENKUlvE0_clEvENKUlvE_clEvEUlhhE_EESt5arrayIPcLm3EELi4E23TrivialOffsetCalculatorILi2EjESC_ILi1EjENS0_6memory12LoadWithCastILi2EEENSF_13StoreWithCastILi1EEEEEviT_T0_T2_T3_T4_T5_ --------------------------
	.section	.text._ZN2at6native27unrolled_elementwise_kernelINS0_13BinaryFunctorIhhbZZZNS0_23logical_and_kernel_cudaERNS_14TensorIteratorEENKUlvE0_clEvENKUlvE_clEvEUlhhE_EESt5arrayIPcLm3EELi4E23TrivialOffsetCalculatorILi2EjESC_ILi1EjENS0_6memory12LoadWithCastILi2EEENSF_13StoreWithCastILi1EEEEEviT_T0_T2_T3_T4_T5_,"ax",@progbits
	.align	128
        .global         _ZN2at6native27unrolled_elementwise_kernelINS0_13BinaryFunctorIhhbZZZNS0_23logical_and_kernel_cudaERNS_14TensorIteratorEENKUlvE0_clEvENKUlvE_clEvEUlhhE_EESt5arrayIPcLm3EELi4E23TrivialOffsetCalculatorILi2EjESC_ILi1EjENS0_6memory12LoadWithCastILi2EEENSF_13StoreWithCastILi1EEEEEviT_T0_T2_T3_T4_T5_
        .type           _ZN2at6native27unrolled_elementwise_kernelINS0_13BinaryFunctorIhhbZZZNS0_23logical_and_kernel_cudaERNS_14TensorIteratorEENKUlvE0_clEvENKUlvE_clEvEUlhhE_EESt5arrayIPcLm3EELi4E23TrivialOffsetCalculatorILi2EjESC_ILi1EjENS0_6memory12LoadWithCastILi2EEENSF_13StoreWithCastILi1EEEEEviT_T0_T2_T3_T4_T5_,@function
        .size           _ZN2at6native27unrolled_elementwise_kernelINS0_13BinaryFunctorIhhbZZZNS0_23logical_and_kernel_cudaERNS_14TensorIteratorEENKUlvE0_clEvENKUlvE_clEvEUlhhE_EESt5arrayIPcLm3EELi4E23TrivialOffsetCalculatorILi2EjESC_ILi1EjENS0_6memory12LoadWithCastILi2EEENSF_13StoreWithCastILi1EEEEEviT_T0_T2_T3_T4_T5_,(.L_x_44163 - _ZN2at6native27unrolled_elementwise_kernelINS0_13BinaryFunctorIhhbZZZNS0_23logical_and_kernel_cudaERNS_14TensorIteratorEENKUlvE0_clEvENKUlvE_clEvEUlhhE_EESt5arrayIPcLm3EELi4E23TrivialOffsetCalculatorILi2EjESC_ILi1EjENS0_6memory12LoadWithCastILi2EEENSF_13StoreWithCastILi1EEEEEviT_T0_T2_T3_T4_T5_)
        .other          _ZN2at6native27unrolled_elementwise_kernelINS0_13BinaryFunctorIhhbZZZNS0_23logical_and_kernel_cudaERNS_14TensorIteratorEENKUlvE0_clEvENKUlvE_clEvEUlhhE_EESt5arrayIPcLm3EELi4E23TrivialOffsetCalculatorILi2EjESC_ILi1EjENS0_6memory12LoadWithCastILi2EEENSF_13StoreWithCastILi1EEEEEviT_T0_T2_T3_T4_T5_,@"STO_CUDA_ENTRY STV_DEFAULT"
_ZN2at6native27unrolled_elementwise_kernelINS0_13BinaryFunctorIhhbZZZNS0_23logical_and_kernel_cudaERNS_14TensorIteratorEENKUlvE0_clEvENKUlvE_clEvEUlhhE_EESt5arrayIPcLm3EELi4E23TrivialOffsetCalculatorILi2EjESC_ILi1EjENS0_6memory12LoadWithCastILi2EEENSF_13StoreWithCastILi1EEEEEviT_T0_T2_T3_T4_T5_:
.text._ZN2at6native27unrolled_elementwise_kernelINS0_13BinaryFunctorIhhbZZZNS0_23logical_and_kernel_cudaERNS_14TensorIteratorEENKUlvE0_clEvENKUlvE_clEvEUlhhE_EESt5arrayIPcLm3EELi4E23TrivialOffsetCalculatorILi2EjESC_ILi1EjENS0_6memory12LoadWithCastILi2EEENSF_13StoreWithCastILi1EEEEEviT_T0_T2_T3_T4_T5_:
        /* <DEDUP_REMOVED lines=33> */
.L_x_43305:
[----:B------:R3:W5:Y:S01]  /*0210*/  LDG.E.U8 R18, desc[UR36][R6.64] ;  /* 0x0000002406127981 */ /* 0x000762000c1e1100 */
[----:B------:R-:W-:Y:S05]  /*0220*/  BRA `(.L_x_43307) ;  /* 0x0000000c00687947 */ /* 0x000fea0003800000 */
.L_x_43304:
        /* <DEDUP_REMOVED lines=8> */
.L_x_43309:
[----:B------:R1:W5:Y:S01]  /*02b0*/  LDG.E.U8 R18, desc[UR36][R6.64] ;  /* 0x0000002406127981 */ /* 0x000362000c1e1100 */
[----:B------:R-:W-:Y:S05]  /*02c0*/  BRA `(.L_x_43307) ;  /* 0x0000000c00407947 */ /* 0x000fea0003800000 */
.L_x_43308:
[----:B------:R2:W5:Y:S01]  /*02d0*/  LDG.E.U16 R18, desc[UR36][R6.64] ;  /* 0x0000002406127981 */ /* 0x000562000c1e1500 */
[----:B------:R-:W-:Y:S05]  /*02e0*/  BRA `(.L_x_43307) ;  /* 0x0000000c00387947 */ /* 0x000fea0003800000 */
.L_x_43303:
        /* <DEDUP_REMOVED lines=10> */
.L_x_43311:
[----:B------:R-:W2:Y:S02]  /*0390*/  LDG.E.U16 R4, desc[UR36][R6.64] ;  /* 0x0000002406047981 */ /* 0x000ea4000c1e1500 */
[----:B--2---:R-:W-:-:S06]  /*03a0*/  HADD2.F32 R4, -RZ, R4.H0_H0 ;  /* 0x20000004ff047230 */ /* 0x004fcc0000004100 */
[----:B------:R-:W0:Y:S02]  /*03b0*/  F2I.S64.TRUNC R4, R4 ;  /* 0x0000000400047311 */ /* 0x000e24000020d900 */
[----:B0-----:R-:W-:Y:S01]  /*03c0*/  PRMT R18, R4, 0x7610, R18 ;  /* 0x0000761004127816 */ /* 0x001fe20000000012 */
[----:B------:R-:W-:Y:S06]  /*03d0*/  BRA `(.L_x_43307) ;  /* 0x0000000800fc7947 */ /* 0x000fec0003800000 */
.L_x_43310:
        /* <DEDUP_REMOVED lines=10> */
.L_x_43313:
[----:B------:R-:W2:Y:S02]  /*0480*/  LDG.E.U16 R6, desc[UR36][R6.64] ;  /* 0x0000002406067981 */ /* 0x000ea4000c1e1500 */
[----:B--2---:R-:W-:-:S06]  /*0490*/  HADD2.F32 R4, -RZ, R6.H0_H0 ;  /* 0x20000006ff047230 */ /* 0x004fcc0000004100 */
[----:B------:R-:W0:Y:S02]  /*04a0*/  F2I.S64.TRUNC R4, R4 ;  /* 0x0000000400047311 */ /* 0x000e24000020d900 */
[----:B0-----:R-:W-:Y:S01]  /*04b0*/  PRMT R18, R4, 0x7610, R18 ;  /* 0x0000761004127816 */ /* 0x001fe20000000012 */
[----:B------:R-:W-:Y:S06]  /*04c0*/  BRA `(.L_x_43307) ;  /* 0x0000000800c07947 */ /* 0x000fec0003800000 */
.L_x_43312:
[----:B------:R-:W2:Y:S02]  /*04d0*/  LDG.E.64 R4, desc[UR36][R6.64] ;  /* 0x0000002406047981 */ /* 0x000ea4000c1e1b00 */
[----:B--2---:R-:W0:Y:S02]  /*04e0*/  F2I.S64.F64.TRUNC R4, R4 ;  /* 0x0000000400047311 */ /* 0x004e24000030d900 */
[----:B0-----:R-:W-:Y:S01]  /*04f0*/  PRMT R18, R4, 0x7610, R18 ;  /* 0x0000761004127816 */ /* 0x001fe20000000012 */
[----:B------:R-:W-:Y:S06]  /*0500*/  BRA `(.L_x_43307) ;  /* 0x0000000800b07947 */ /* 0x000fec0003800000 */
.L_x_43302:
        /* <DEDUP_REMOVED lines=12> */
.L_x_43316:
[----:B------:R-:W2:Y:S02]  /*05d0*/  LDG.E.64 R6, desc[UR36][R6.64] ;  /* 0x0000002406067981 */ /* 0x000ea4000c1e1b00 */
[----:B--2---:R-:W0:Y:S02]  /*05e0*/  F2I.S64.F64.TRUNC R4, R6 ;  /* 0x0000000600047311 */ /* 0x004e24000030d900 */
[----:B0-----:R-:W-:Y:S01]  /*05f0*/  PRMT R18, R4, 0x7610, R18 ;  /* 0x0000761004127816 */ /* 0x001fe20000000012 */
[----:B------:R-:W-:Y:S06]  /*0600*/  BRA `(.L_x_43307) ;  /* 0x0000000800707947 */ /* 0x000fec0003800000 */
.L_x_43315:
        /* <DEDUP_REMOVED lines=28> */
.L_x_43318:
        /* <DEDUP_REMOVED lines=16> */
.L_x_43317:
[----:B------:R-:W2:Y:S02]  /*08d0*/  LDG.E.U16 R4, desc[UR36][R6.64] ;  /* 0x0000002406047981 */ /* 0x000ea4000c1e1500 */
[----:B--2---:R-:W-:-:S06]  /*08e0*/  IMAD.U32 R4, R4, 0x10000, RZ ;  /* 0x0001000004047824 */ /* 0x004fcc00078e00ff */
[----:B------:R-:W0:Y:S02]  /*08f0*/  F2I.S64.TRUNC R4, R4 ;  /* 0x0000000400047311 */ /* 0x000e24000020d900 */
[----:B0-----:R-:W-:Y:S01]  /*0900*/  PRMT R18, R4, 0x7610, R18 ;  /* 0x0000761004127816 */ /* 0x001fe20000000012 */
[----:B------:R-:W-:Y:S06]  /*0910*/  BRA `(.L_x_43307) ;  /* 0x0000000400ac7947 */ /* 0x000fec0003800000 */
.L_x_43314:
        /* <DEDUP_REMOVED lines=10> */
.L_x_43321:
        /* <DEDUP_REMOVED lines=21> */
.L_x_43325:
[----:B------:R-:W-:Y:S05]  /*0b10*/  BSYNC B1 ;  /* 0x0000000000017941 */ /* 0x000fea0003800000 */
.L_x_43324:
[----:B------:R-:W-:Y:S01]  /*0b20*/  IMAD.SHL.U32 R3, R3, 0x100000, RZ ;  /* 0x0010000003037824 */ /* 0x000fe200078e00ff */
[----:B------:R-:W-:-:S04]  /*0b30*/  LEA R5, R0, 0x3b800000, 0x17 ;  /* 0x3b80000000057811 */ /* 0x000fc800078eb8ff */
[----:B------:R-:W-:-:S07]  /*0b40*/  LOP3.LUT R4, R5, R3, R6, 0xfe, !PT ;  /* 0x0000000305047212 */ /* 0x000fce00078efe06 */
.L_x_43323:
[----:B------:R-:W-:Y:S05]  /*0b50*/  BSYNC B0 ;  /* 0x0000000000007941 */ /* 0x000fea0003800000 */
.L_x_43322:
[----:B------:R-:W0:Y:S02]  /*0b60*/  F2I.S64.TRUNC R4, R4 ;  /* 0x0000000400047311 */ /* 0x000e24000020d900 */
[----:B0-----:R-:W-:Y:S01]  /*0b70*/  PRMT R18, R4, 0x7610, R18 ;  /* 0x0000761004127816 */ /* 0x001fe20000000012 */
[----:B------:R-:W-:Y:S06]  /*0b80*/  BRA `(.L_x_43307) ;  /* 0x0000000400107947 */ /* 0x000fec0003800000 */
.L_x_43320:
        /* <DEDUP_REMOVED lines=21> */
.L_x_43329:
[----:B------:R-:W-:Y:S05]  /*0ce0*/  BSYNC B1 ;  /* 0x0000000000017941 */ /* 0x000fea0003800000 */
.L_x_43328:
[----:B------:R-:W-:Y:S01]  /*0cf0*/  IMAD.SHL.U32 R3, R3, 0x200000, RZ ;  /* 0x0020000003037824 */ /* 0x000fe200078e00ff */
[----:B------:R-:W-:-:S04]  /*0d00*/  LEA R5, R0, 0x37800000, 0x17 ;  /* 0x3780000000057811 */ /* 0x000fc800078eb8ff */
[----:B------:R-:W-:-:S07]  /*0d10*/  LOP3.LUT R4, R5, R3, R6, 0xfe, !PT ;  /* 0x0000000305047212 */ /* 0x000fce00078efe06 */
.L_x_43327:
[----:B------:R-:W-:Y:S05]  /*0d20*/  BSYNC B0 ;  /* 0x0000000000007941 */ /* 0x000fea0003800000 */
.L_x_43326:
[----:B------:R-:W0:Y:S02]  /*0d30*/  F2I.S64.TRUNC R4, R4 ;  /* 0x0000000400047311 */ /* 0x000e24000020d900 */
[----:B0-----:R-:W-:Y:S01]  /*0d40*/  PRMT R18, R4, 0x7610, R18 ;  /* 0x0000761004127816 */ /* 0x001fe20000000012 */
[----:B------:R-:W-:Y:S06]  /*0d50*/  BRA `(.L_x_43307) ;  /* 0x00000000009c7947 */ /* 0x000fec0003800000 */
.L_x_43319:
        /* <DEDUP_REMOVED lines=14> */
.L_x_43333:
[----:B------:R-:W-:Y:S05]  /*0e40*/  BSYNC B0 ;  /* 0x0000000000007941 */ /* 0x000fea0003800000 */
.L_x_43332:
[----:B------:R-:W0:Y:S02]  /*0e50*/  F2I.S64.TRUNC R4, R4 ;  /* 0x0000000400047311 */ /* 0x000e24000020d900 */
[----:B0-----:R-:W-:Y:S01]  /*0e60*/  PRMT R18, R4, 0x7610, R18 ;  /* 0x0000761004127816 */ /* 0x001fe20000000012 */
[----:B------:R-:W-:Y:S06]  /*0e70*/  BRA `(.L_x_43307) ;  /* 0x0000000000547947 */ /* 0x000fec0003800000 */
.L_x_43306:
        /* <DEDUP_REMOVED lines=16> */
.L_x_43334:
[----:B------:R-:W-:Y:S01]  /*0f80*/  PRMT R18, RZ, 0x7610, R18 ;  /* 0x00007610ff127816 */ /* 0x000fe20000000012 */
[----:B------:R-:W-:Y:S06]  /*0f90*/  BRA `(.L_x_43307) ;  /* 0x00000000000c7947 */ /* 0x000fec0003800000 */
.L_x_43331:
[----:B------:R0:W5:Y:S01]  /*0fa0*/  LDG.E.U8 R18, desc[UR36][R6.64] ;  /* 0x0000002406127981 */ /* 0x000162000c1e1100 */
[----:B------:R-:W-:Y:S05]  /*0fb0*/  BRA `(.L_x_43307) ;  /* 0x0000000000047947 */ /* 0x000fea0003800000 */
.L_x_43330:
[----:B------:R0:W5:Y:S02]  /*0fc0*/  LDG.E.U8 R18, desc[UR36][R6.64] ;  /* 0x0000002406127981 */ /* 0x000164000c1e1100 */
.L_x_43307:
        /* <DEDUP_REMOVED lines=18> */
.L_x_43338:
[----:B------:R1:W5:Y:S01]  /*10f0*/  LDG.E.U8 R19, desc[UR36][R6.64] ;  /* 0x0000002406137981 */ /* 0x000362000c1e1100 */
[----:B------:R-:W-:Y:S05]  /*1100*/  BRA `(.L_x_43340) ;  /* 0x0000000c00647947 */ /* 0x000fea0003800000 */
.L_x_43337:
        /* <DEDUP_REMOVED lines=8> */
.L_x_43342:
[----:B------:R3:W5:Y:S01]  /*1190*/  LDG.E.U8 R19, desc[UR36][R6.64] ;  /* 0x0000002406137981 */ /* 0x000762000c1e1100 */
[----:B------:R-:W-:Y:S05]  /*11a0*/  BRA `(.L_x_43340) ;  /* 0x0000000c003c7947 */ /* 0x000fea0003800000 */
.L_x_43341:
[----:B------:R2:W5:Y:S01]  /*11b0*/  LDG.E.U16 R19, desc[UR36][R6.64] ;  /* 0x0000002406137981 */ /* 0x000562000c1e1500 */
[----:B------:R-:W-:Y:S05]  /*11c0*/  BRA `(.L_x_43340) ;  /* 0x0000000c00347947 */ /* 0x000fea0003800000 */
.L_x_43336:
        /* <DEDUP_REMOVED lines=10> */
.L_x_43344:
[----:B------:R-:W2:Y:S02]  /*1270*/  LDG.E.U16 R4, desc[UR36][R6.64] ;  /* 0x0000002406047981 */ /* 0x000ea4000c1e1500 */
[----:B--2---:R-:W-:-:S06]  /*1280*/  HADD2.F32 R4, -RZ, R4.H0_H0 ;  /* 0x20000004ff047230 */ /* 0x004fcc0000004100 */
[----:B------:R-:W0:Y:S02]  /*1290*/  F2I.S64.TRUNC R4, R4 ;  /* 0x0000000400047311 */ /* 0x000e24000020d900 */
[----:B0-----:R-:W-:Y:S01]  /*12a0*/  PRMT R19, R4, 0x7610, R19 ;  /* 0x0000761004137816 */ /* 0x001fe20000000013 */
[----:B------:R-:W-:Y:S06]  /*12b0*/  BRA `(.L_x_43340) ;  /* 0x0000000800f87947 */ /* 0x000fec0003800000 */
.L_x_43343:
        /* <DEDUP_REMOVED lines=10> */
.L_x_43346:
[----:B------:R-:W2:Y:S02]  /*1360*/  LDG.E.U16 R6, desc[UR36][R6.64] ;  /* 0x0000002406067981 */ /* 0x000ea4000c1e1500 */
[----:B--2---:R-:W-:-:S06]  /*1370*/  HADD2.F32 R4, -RZ, R6.H0_H0 ;  /* 0x20000006ff047230 */ /* 0x004fcc0000004100 */
[----:B------:R-:W0:Y:S02]  /*1380*/  F2I.S64.TRUNC R4, R4 ;  /* 0x0000000400047311 */ /* 0x000e24000020d900 */
[----:B0-----:R-:W-:Y:S01]  /*1390*/  PRMT R19, R4, 0x7610, R19 ;  /* 0x0000761004137816 */ /* 0x001fe20000000013 */
[----:B------:R-:W-:Y:S06]  /*13a0*/  BRA `(.L_x_43340) ;  /* 0x0000000800bc7947 */ /* 0x000fec0003800000 */
.L_x_43345:
[----:B------:R-:W2:Y:S02]  /*13b0*/  LDG.E.64 R4, desc[UR36][R6.64] ;  /* 0x0000002406047981 */ /* 0x000ea4000c1e1b00 */
[----:B--2---:R-:W0:Y:S02]  /*13c0*/  F2I.S64.F64.TRUNC R4, R4 ;  /* 0x0000000400047311 */ /* 0x004e24000030d900 */
[----:B0-----:R-:W-:Y:S01]  /*13d0*/  PRMT R19, R4, 0x7610, R19 ;  /* 0x0000761004137816 */ /* 0x001fe20000000013 */
[----:B------:R-:W-:Y:S06]  /*13e0*/  BRA `(.L_x_43340) ;  /* 0x0000000800ac7947 */ /* 0x000fec0003800000 */
.L_x_43335:
        /* <DEDUP_REMOVED lines=12> */
.L_x_43349:
[----:B------:R-:W2:Y:S02]  /*14b0*/  LDG.E.64 R6, desc[UR36][R6.64] ;  /* 0x0000002406067981 */ /* 0x000ea4000c1e1b00 */
[----:B--2---:R-:W0:Y:S02]  /*14c0*/  F2I.S64.F64.TRUNC R4, R6 ;  /* 0x0000000600047311 */ /* 0x004e24000030d900 */
[----:B0-----:R-:W-:Y:S01]  /*14d0*/  PRMT R19, R4, 0x7610, R19 ;  /* 0x0000761004137816 */ /* 0x001fe20000000013 */
[----:B------:R-:W-:Y:S06]  /*14e0*/  BRA `(.L_x_43340) ;  /* 0x00000008006c7947 */ /* 0x000fec0003800000 */
.L_x_43348:
        /* <DEDUP_REMOVED lines=28> */
.L_x_43351:
        /* <DEDUP_REMOVED lines=15> */
.L_x_43350:
[----:B------:R-:W2:Y:S02]  /*17a0*/  LDG.E.U16 R4, desc[UR36][R6.64] ;  /* 0x0000002406047981 */ /* 0x000ea4000c1e1500 */
[----:B--2---:R-:W-:-:S06]  /*17b0*/  IMAD.U32 R4, R4, 0x10000, RZ ;  /* 0x0001000004047824 */ /* 0x004fcc00078e00ff */
[----:B------:R-:W0:Y:S02]  /*17c0*/  F2I.S64.TRUNC R4, R4 ;  /* 0x0000000400047311 */ /* 0x000e24000020d900 */
[----:B0-----:R-:W-:Y:S01]  /*17d0*/  PRMT R19, R4, 0x7610, R19 ;  /* 0x0000761004137816 */ /* 0x001fe20000000013 */
[----:B------:R-:W-:Y:S06]  /*17e0*/  BRA `(.L_x_43340) ;  /* 0x0000000400ac7947 */ /* 0x000fec0003800000 */
.L_x_43347:
        /* <DEDUP_REMOVED lines=10> */
.L_x_43354:
        /* <DEDUP_REMOVED lines=21> */
.L_x_43358:
[----:B------:R-:W-:Y:S05]  /*19e0*/  BSYNC B1 ;  /* 0x0000000000017941 */ /* 0x000fea0003800000 */
.L_x_43357:
[----:B------:R-:W-:Y:S01]  /*19f0*/  IMAD.SHL.U32 R3, R3, 0x100000, RZ ;  /* 0x0010000003037824 */ /* 0x000fe200078e00ff */
[----:B------:R-:W-:-:S04]  /*1a00*/  LEA R5, R0, 0x3b800000, 0x17 ;  /* 0x3b80000000057811 */ /* 0x000fc800078eb8ff */
[----:B------:R-:W-:-:S07]  /*1a10*/  LOP3.LUT R4, R5, R3, R6, 0xfe, !PT ;  /* 0x0000000305047212 */ /* 0x000fce00078efe06 */
.L_x_43356:
[----:B------:R-:W-:Y:S05]  /*1a20*/  BSYNC B0 ;  /* 0x0000000000007941 */ /* 0x000fea0003800000 */
.L_x_43355:
[----:B------:R-:W0:Y:S02]  /*1a30*/  F2I.S64.TRUNC R4, R4 ;  /* 0x0000000400047311 */ /* 0x000e24000020d900 */
[----:B0-----:R-:W-:Y:S01]  /*1a40*/  PRMT R19, R4, 0x7610, R19 ;  /* 0x0000761004137816 */ /* 0x001fe20000000013 */
[----:B------:R-:W-:Y:S06]  /*1a50*/  BRA `(.L_x_43340) ;  /* 0x0000000400107947 */ /* 0x000fec0003800000 */
.L_x_43353:
        /* <DEDUP_REMOVED lines=21> */
.L_x_43362:
[----:B------:R-:W-:Y:S05]  /*1bb0*/  BSYNC B1 ;  /* 0x0000000000017941 */ /* 0x000fea0003800000 */
.L_x_43361:
[----:B------:R-:W-:Y:S01]  /*1bc0*/  IMAD.SHL.U32 R3, R3, 0x200000, RZ ;  /* 0x0020000003037824 */ /* 0x000fe200078e00ff */
[----:B------:R-:W-:-:S04]  /*1bd0*/  LEA R5, R0, 0x37800000, 0x17 ;  /* 0x3780000000057811 */ /* 0x000fc800078eb8ff */
[----:B------:R-:W-:-:S07]  /*1be0*/  LOP3.LUT R4, R5, R3, R6, 0xfe, !PT ;  /* 0x0000000305047212 */ /* 0x000fce00078efe06 */
.L_x_43360:
[----:B------:R-:W-:Y:S05]  /*1bf0*/  BSYNC B0 ;  /* 0x0000000000007941 */ /* 0x000fea0003800000 */
.L_x_43359:
[----:B------:R-:W0:Y:S02]  /*1c00*/  F2I.S64.TRUNC R4, R4 ;  /* 0x0000000400047311 */ /* 0x000e24000020d900 */
[----:B0-----:R-:W-:Y:S01]  /*1c10*/  PRMT R19, R4, 0x7610, R19 ;  /* 0x0000761004137816 */ /* 0x001fe20000000013 */
[----:B------:R-:W-:Y:S06]  /*1c20*/  BRA `(.L_x_43340) ;  /* 0x00000000009c7947 */ /* 0x000fec0003800000 */
.L_x_43352:
        /* <DEDUP_REMOVED lines=14> */
.L_x_43366:
[----:B------:R-:W-:Y:S05]  /*1d10*/  BSYNC B0 ;  /* 0x0000000000007941 */ /* 0x000fea0003800000 */
.L_x_43365:
[----:B------:R-:W0:Y:S02]  /*1d20*/  F2I.S64.TRUNC R4, R4 ;  /* 0x0000000400047311 */ /* 0x000e24000020d900 */
[----:B0-----:R-:W-:Y:S01]  /*1d30*/  PRMT R19, R4, 0x7610, R19 ;  /* 0x0000761004137816 */ /* 0x001fe20000000013 */
[----:B------:R-:W-:Y:S06]  /*1d40*/  BRA `(.L_x_43340) ;  /* 0x0000000000547947 */ /* 0x000fec0003800000 */
.L_x_43339:
        /* <DEDUP_REMOVED lines=16> */
.L_x_43367:
[----:B------:R-:W-:Y:S01]  /*1e50*/  PRMT R19, RZ, 0x7610, R19 ;  /* 0x00007610ff137816 */ /* 0x000fe20000000013 */
[----:B------:R-:W-:Y:S06]  /*1e60*/  BRA `(.L_x_43340) ;  /* 0x00000000000c7947 */ /* 0x000fec0003800000 */
.L_x_43364:
[----:B------:R0:W5:Y:S01]  /*1e70*/  LDG.E.U8 R19, desc[UR36][R6.64] ;  /* 0x0000002406137981 */ /* 0x000162000c1e1100 */
[----:B------:R-:W-:Y:S05]  /*1e80*/  BRA `(.L_x_43340) ;  /* 0x0000000000047947 */ /* 0x000fea0003800000 */
.L_x_43363:
[----:B------:R0:W5:Y:S02]  /*1e90*/  LDG.E.U8 R19, desc[UR36][R6.64] ;  /* 0x0000002406137981 */ /* 0x000164000c1e1100 */
.L_x_43340:
[----:B------:R-:W1:Y:S02]  /*1ea0*/  S2R R27, SR_TID.X ;  /* 0x00000000001b7919 */ /* 0x000e640000002100 */
[----:B-1----:R-:W-:-:S07]  /*1eb0*/  VIADD R27, R27, 0x80 ;  /* 0x000000801b1b7836 */ /* 0x002fce0000000000 */
.L_x_43301:
[----:B------:R-:W-:Y:S05]  /*1ec0*/  BSYNC B6 ;  /* 0x0000000000067941 */ /* 0x000fea0003800000 */
.L_x_43300:
        /* <DEDUP_REMOVED lines=23> */
.L_x_43373:
[----:B------:R3:W5:Y:S01]  /*2040*/  LDG.E.U8 R17, desc[UR36][R6.64] ;  /* 0x0000002406117981 */ /* 0x000762000c1e1100 */
[----:B------:R-:W-:Y:S05]  /*2050*/  BRA `(.L_x_43375) ;  /* 0x0000000c00647947 */ /* 0x000fea0003800000 */
.L_x_43372:
        /* <DEDUP_REMOVED lines=8> */
.L_x_43377:
[----:B------:R0:W5:Y:S01]  /*20e0*/  LDG.E.U8 R17, desc[UR36][R6.64] ;  /* 0x0000002406117981 */ /* 0x000162000c1e1100 */
[----:B------:R-:W-:Y:S05]  /*20f0*/  BRA `(.L_x_43375) ;  /* 0x0000000c003c7947 */ /* 0x000fea0003800000 */
.L_x_43376:
[----:B------:R0:W5:Y:S01]  /*2100*/  LDG.E.U16 R17, desc[UR36][R6.64] ;  /* 0x0000002406117981 */ /* 0x000162000c1e1500 */
[----:B------:R-:W-:Y:S05]  /*2110*/  BRA `(.L_x_43375) ;  /* 0x0000000c00347947 */ /* 0x000fea0003800000 */
.L_x_43371:
        /* <DEDUP_REMOVED lines=10> */
.L_x_43379:
[----:B------:R-:W2:Y:S02]  /*21c0*/  LDG.E.U16 R4, desc[UR36][R6.64] ;  /* 0x0000002406047981 */ /* 0x000ea4000c1e1500 */
[----:B--2---:R-:W-:-:S06]  /*21d0*/  HADD2.F32 R4, -RZ, R4.H0_H0 ;  /* 0x20000004ff047230 */ /* 0x004fcc0000004100 */
[----:B------:R-:W0:Y:S02]  /*21e0*/  F2I.S64.TRUNC R4, R4 ;  /* 0x0000000400047311 */ /* 0x000e24000020d900 */
[----:B0-----:R-:W-:Y:S01]  /*21f0*/  PRMT R17, R4, 0x7610, R17 ;  /* 0x0000761004117816 */ /* 0x001fe20000000011 */
[----:B------:R-:W-:Y:S06]  /*2200*/  BRA `(.L_x_43375) ;  /* 0x0000000800f87947 */ /* 0x000fec0003800000 */
.L_x_43378:
        /* <DEDUP_REMOVED lines=10> */
.L_x_43381:
[----:B------:R-:W2:Y:S02]  /*22b0*/  LDG.E.U16 R6, desc[UR36][R6.64] ;  /* 0x0000002406067981 */ /* 0x000ea4000c1e1500 */
[----:B--2---:R-:W-:-:S06]  /*22c0*/  HADD2.F32 R4, -RZ, R6.H0_H0 ;  /* 0x20000006ff047230 */ /* 0x004fcc0000004100 */
[----:B------:R-:W0:Y:S02]  /*22d0*/  F2I.S64.TRUNC R4, R4 ;  /* 0x0000000400047311 */ /* 0x000e24000020d900 */
[----:B0-----:R-:W-:Y:S01]  /*22e0*/  PRMT R17, R4, 0x7610, R17 ;  /* 0x0000761004117816 */ /* 0x001fe20000000011 */
[----:B------:R-:W-:Y:S06]  /*22f0*/  BRA `(.L_x_43375) ;  /* 0x0000000800bc7947 */ /* 0x000fec0003800000 */
.L_x_43380:
[----:B------:R-:W2:Y:S02]  /*2300*/  LDG.E.64 R4, desc[UR36][R6.64] ;  /* 0x0000002406047981 */ /* 0x000ea4000c1e1b00 */
[----:B--2---:R-:W0:Y:S02]  /*2310*/  F2I.S64.F64.TRUNC R4, R4 ;  /* 0x0000000400047311 */ /* 0x004e24000030d900 */
[----:B0-----:R-:W-:Y:S01]  /*2320*/  PRMT R17, R4, 0x7610, R17 ;  /* 0x0000761004117816 */ /* 0x001fe20000000011 */
[----:B------:R-:W-:Y:S06]  /*2330*/  BRA `(.L_x_43375) ;  /* 0x0000000800ac7947 */ /* 0x000fec0003800000 */
.L_x_43370:
        /* <DEDUP_REMOVED lines=12> */
.L_x_43384:
[----:B------:R-:W2:Y:S02]  /*2400*/  LDG.E.64 R6, desc[UR36][R6.64] ;  /* 0x0000002406067981 */ /* 0x000ea4000c1e1b00 */
[----:B--2---:R-:W0:Y:S02]  /*2410*/  F2I.S64.F64.TRUNC R4, R6 ;  /* 0x0000000600047311 */ /* 0x004e24000030d900 */
[----:B0-----:R-:W-:Y:S01]  /*2420*/  PRMT R17, R4, 0x7610, R17 ;  /* 0x0000761004117816 */ /* 0x001fe20000000011 */
[----:B------:R-:W-:Y:S06]  /*2430*/  BRA `(.L_x_43375) ;  /* 0x00000008006c7947 */ /* 0x000fec0003800000 */
.L_x_43383:
        /* <DEDUP_REMOVED lines=28> */
.L_x_43386:
        /* <DEDUP_REMOVED lines=15> */
.L_x_43385:
[----:B------:R-:W2:Y:S02]  /*26f0*/  LDG.E.U16 R4, desc[UR36][R6.64] ;  /* 0x0000002406047981 */ /* 0x000ea4000c1e1500 */
[----:B--2---:R-:W-:-:S06]  /*2700*/  IMAD.U32 R4, R4, 0x10000, RZ ;  /* 0x0001000004047824 */ /* 0x004fcc00078e00ff */
[----:B------:R-:W0:Y:S02]  /*2710*/  F2I.S64.TRUNC R4, R4 ;  /* 0x0000000400047311 */ /* 0x000e24000020d900 */
[----:B0-----:R-:W-:Y:S01]  /*2720*/  PRMT R17, R4, 0x7610, R17 ;  /* 0x0000761004117816 */ /* 0x001fe20000000011 */
[----:B------:R-:W-:Y:S06]  /*2730*/  BRA `(.L_x_43375) ;  /* 0x0000000400ac7947 */ /* 0x000fec0003800000 */
.L_x_43382:
        /* <DEDUP_REMOVED lines=10> */
.L_x_43389:
        /* <DEDUP_REMOVED lines=21> */
.L_x_43393:
[----:B------:R-:W-:Y:S05]  /*2930*/  BSYNC B1 ;  /* 0x0000000000017941 */ /* 0x000fea0003800000 */
.L_x_43392:
[----:B------:R-:W-:Y:S01]  /*2940*/  IMAD.SHL.U32 R3, R3, 0x100000, RZ ;  /* 0x0010000003037824 */ /* 0x000fe200078e00ff */
[----:B------:R-:W-:-:S04]  /*2950*/  LEA R5, R0, 0x3b800000, 0x17 ;  /* 0x3b80000000057811 */ /* 0x000fc800078eb8ff */
[----:B------:R-:W-:-:S07]  /*2960*/  LOP3.LUT R4, R5, R3, R6, 0xfe, !PT ;  /* 0x0000000305047212 */ /* 0x000fce00078efe06 */
.L_x_43391:
[----:B------:R-:W-:Y:S05]  /*2970*/  BSYNC B0 ;  /* 0x0000000000007941 */ /* 0x000fea0003800000 */
.L_x_43390:
[----:B------:R-:W0:Y:S02]  /*2980*/  F2I.S64.TRUNC R4, R4 ;  /* 0x0000000400047311 */ /* 0x000e24000020d900 */
[----:B0-----:R-:W-:Y:S01]  /*2990*/  PRMT R17, R4, 0x7610, R17 ;  /* 0x0000761004117816 */ /* 0x001fe20000000011 */
[----:B------:R-:W-:Y:S06]  /*29a0*/  BRA `(.L_x_43375) ;  /* 0x0000000400107947 */ /* 0x000fec0003800000 */
.L_x_43388:
        /* <DEDUP_REMOVED lines=21> */
.L_x_43397:
[----:B------:R-:W-:Y:S05]  /*2b00*/  BSYNC B1 ;  /* 0x0000000000017941 */ /* 0x000fea0003800000 */
.L_x_43396:
[----:B------:R-:W-:Y:S01]  /*2b10*/  IMAD.SHL.U32 R3, R3, 0x200000, RZ ;  /* 0x0020000003037824 */ /* 0x000fe200078e00ff */
[----:B------:R-:W-:-:S04]  /*2b20*/  LEA R5, R0, 0x37800000, 0x17 ;  /* 0x3780000000057811 */ /* 0x000fc800078eb8ff */
[----:B------:R-:W-:-:S07]  /*2b30*/  LOP3.LUT R4, R5, R3, R6, 0xfe, !PT ;  /* 0x0000000305047212 */ /* 0x000fce00078efe06 */
.L_x_43395:
[----:B------:R-:W-:Y:S05]  /*2b40*/  BSYNC B0 ;  /* 0x0000000000007941 */ /* 0x000fea0003800000 */
.L_x_43394:
[----:B------:R-:W0:Y:S02]  /*2b50*/  F2I.S64.TRUNC R4, R4 ;  /* 0x0000000400047311 */ /* 0x000e24000020d900 */
[----:B0-----:R-:W-:Y:S01]  /*2b60*/  PRMT R17, R4, 0x7610, R17 ;  /* 0x0000761004117816 */ /* 0x001fe20000000011 */
[----:B------:R-:W-:Y:S06]  /*2b70*/  BRA `(.L_x_43375) ;  /* 0x00000000009c7947 */ /* 0x000fec0003800000 */
.L_x_43387:
        /* <DEDUP_REMOVED lines=14> */
.L_x_43401:
[----:B------:R-:W-:Y:S05]  /*2c60*/  BSYNC B0 ;  /* 0x0000000000007941 */ /* 0x000fea0003800000 */
.L_x_43400:
[----:B------:R-:W0:Y:S02]  /*2c70*/  F2I.S64.TRUNC R4, R4 ;  /* 0x0000000400047311 */ /* 0x000e24000020d900 */
[----:B0-----:R-:W-:Y:S01]  /*2c80*/  PRMT R17, R4, 0x7610, R17 ;  /* 0x0000761004117816 */ /* 0x001fe20000000011 */
[----:B------:R-:W-:Y:S06]  /*2c90*/  BRA `(.L_x_43375) ;  /* 0x0000000000547947 */ /* 0x000fec0003800000 */
.L_x_43374:
        /* <DEDUP_REMOVED lines=16> */
.L_x_43402:
[----:B------:R-:W-:Y:S01]  /*2da0*/  PRMT R17, RZ, 0x7610, R17 ;  /* 0x00007610ff117816 */ /* 0x000fe20000000011 */
[----:B------:R-:W-:Y:S06]  /*2db0*/  BRA `(.L_x_43375) ;  /* 0x00000000000c7947 */ /* 0x000fec0003800000 */
.L_x_43399:
[----:B------:R0:W5:Y:S01]  /*2dc0*/  LDG.E.U8 R17, desc[UR36][R6.64] ;  /* 0x0000002406117981 */ /* 0x000162000c1e1100 */
[----:B------:R-:W-:Y:S05]  /*2dd0*/  BRA `(.L_x_43375) ;  /* 0x0000000000047947 */ /* 0x000fea0003800000 */
.L_x_43398:
[----:B------:R1:W5:Y:S02]  /*2de0*/  LDG.E.U8 R17, desc[UR36][R6.64] ;  /* 0x0000002406117981 */ /* 0x000364000c1e1100 */
.L_x_43375:
        /* <DEDUP_REMOVED lines=18> */
.L_x_43406:
[----:B------:R4:W5:Y:S01]  /*2f10*/  LDG.E.U8 R22, desc[UR36][R6.64] ;  /* 0x0000002406167981 */ /* 0x000962000c1e1100 */
[----:B------:R-:W-:Y:S05]  /*2f20*/  BRA `(.L_x_43408) ;  /* 0x0000000c00647947 */ /* 0x000fea0003800000 */
.L_x_43405:
        /* <DEDUP_REMOVED lines=8> */
.L_x_43410:
[----:B------:R0:W5:Y:S01]  /*2fb0*/  LDG.E.U8 R22, desc[UR36][R6.64] ;  /* 0x0000002406167981 */ /* 0x000162000c1e1100 */
[----:B------:R-:W-:Y:S05]  /*2fc0*/  BRA `(.L_x_43408) ;  /* 0x0000000c003c7947 */ /* 0x000fea0003800000 */
.L_x_43409:
[----:B------:R0:W5:Y:S01]  /*2fd0*/  LDG.E.U16 R22, desc[UR36][R6.64] ;  /* 0x0000002406167981 */ /* 0x000162000c1e1500 */
[----:B------:R-:W-:Y:S05]  /*2fe0*/  BRA `(.L_x_43408) ;  /* 0x0000000c00347947 */ /* 0x000fea0003800000 */
.L_x_43404:
        /* <DEDUP_REMOVED lines=10> */
.L_x_43412:
[----:B------:R-:W2:Y:S02]  /*3090*/  LDG.E.U16 R4, desc[UR36][R6.64] ;  /* 0x0000002406047981 */ /* 0x000ea4000c1e1500 */
[----:B--2---:R-:W-:-:S06]  /*30a0*/  HADD2.F32 R4, -RZ, R4.H0_H0 ;  /* 0x20000004ff047230 */ /* 0x004fcc0000004100 */
[----:B------:R-:W0:Y:S02]  /*30b0*/  F2I.S64.TRUNC R4, R4 ;  /* 0x0000000400047311 */ /* 0x000e24000020d900 */
[----:B0-----:R-:W-:Y:S01]  /*30c0*/  PRMT R22, R4, 0x7610, R22 ;  /* 0x0000761004167816 */ /* 0x001fe20000000016 */
[----:B------:R-:W-:Y:S06]  /*30d0*/  BRA `(.L_x_43408) ;  /* 0x0000000800f87947 */ /* 0x000fec0003800000 */
.L_x_43411:
        /* <DEDUP_REMOVED lines=10> */
.L_x_43414:
[----:B------:R-:W2:Y:S02]  /*3180*/  LDG.E.U16 R6, desc[UR36][R6.64] ;  /* 0x0000002406067981 */ /* 0x000ea4000c1e1500 */
[----:B--2---:R-:W-:-:S06]  /*3190*/  HADD2.F32 R4, -RZ, R6.H0_H0 ;  /* 0x20000006ff047230 */ /* 0x004fcc0000004100 */
[----:B------:R-:W0:Y:S02]  /*31a0*/  F2I.S64.TRUNC R4, R4 ;  /* 0x0000000400047311 */ /* 0x000e24000020d900 */
[----:B0-----:R-:W-:Y:S01]  /*31b0*/  PRMT R22, R4, 0x7610, R22 ;  /* 0x0000761004167816 */ /* 0x001fe20000000016 */
[----:B------:R-:W-:Y:S06]  /*31c0*/  BRA `(.L_x_43408) ;  /* 0x0000000800bc7947 */ /* 0x000fec0003800000 */
.L_x_43413:
[----:B------:R-:W2:Y:S02]  /*31d0*/  LDG.E.64 R4, desc[UR36][R6.64] ;  /* 0x0000002406047981 */ /* 0x000ea4000c1e1b00 */
[----:B--2---:R-:W0:Y:S02]  /*31e0*/  F2I.S64.F64.TRUNC R4, R4 ;  /* 0x0000000400047311 */ /* 0x004e24000030d900 */
[----:B0-----:R-:W-:Y:S01]  /*31f0*/  PRMT R22, R4, 0x7610, R22 ;  /* 0x0000761004167816 */ /* 0x001fe20000000016 */
[----:B------:R-:W-:Y:S06]  /*3200*/  BRA `(.L_x_43408) ;  /* 0x0000000800ac7947 */ /* 0x000fec0003800000 */
.L_x_43403:
        /* <DEDUP_REMOVED lines=12> */
.L_x_43417:
[----:B------:R-:W2:Y:S02]  /*32d0*/  LDG.E.64 R6, desc[UR36][R6.64] ;  /* 0x0000002406067981 */ /* 0x000ea4000c1e1b00 */
[----:B--2---:R-:W0:Y:S02]  /*32e0*/  F2I.S64.F64.TRUNC R4, R6 ;  /* 0x0000000600047311 */ /* 0x004e24000030d900 */
[----:B0-----:R-:W-:Y:S01]  /*32f0*/  PRMT R22, R4, 0x7610, R22 ;  /* 0x0000761004167816 */ /* 0x001fe20000000016 */
[----:B------:R-:W-:Y:S06]  /*3300*/  BRA `(.L_x_43408) ;  /* 0x00000008006c7947 */ /* 0x000fec0003800000 */
.L_x_43416:
        /* <DEDUP_REMOVED lines=28> */
.L_x_43419:
        /* <DEDUP_REMOVED lines=15> */
.L_x_43418:
[----:B------:R-:W2:Y:S02]  /*35c0*/  LDG.E.U16 R4, desc[UR36][R6.64] ;  /* 0x0000002406047981 */ /* 0x000ea4000c1e1500 */
[----:B--2---:R-:W-:-:S06]  /*35d0*/  IMAD.U32 R4, R4, 0x10000, RZ ;  /* 0x0001000004047824 */ /* 0x004fcc00078e00ff */
[----:B------:R-:W0:Y:S02]  /*35e0*/  F2I.S64.TRUNC R4, R4 ;  /* 0x0000000400047311 */ /* 0x000e24000020d900 */
[----:B0-----:R-:W-:Y:S01]  /*35f0*/  PRMT R22, R4, 0x7610, R22 ;  /* 0x0000761004167816 */ /* 0x001fe20000000016 */
[----:B------:R-:W-:Y:S06]  /*3600*/  BRA `(.L_x_43408) ;  /* 0x0000000400ac7947 */ /* 0x000fec0003800000 */
.L_x_43415:
        /* <DEDUP_REMOVED lines=10> */
.L_x_43422:
        /* <DEDUP_REMOVED lines=21> */
.L_x_43426:
[----:B------:R-:W-:Y:S05]  /*3800*/  BSYNC B1 ;  /* 0x0000000000017941 */ /* 0x000fea0003800000 */
.L_x_43425:
[----:B------:R-:W-:Y:S01]  /*3810*/  IMAD.SHL.U32 R3, R3, 0x100000, RZ ;  /* 0x0010000003037824 */ /* 0x000fe200078e00ff */
[----:B------:R-:W-:-:S04]  /*3820*/  LEA R5, R0, 0x3b800000, 0x17 ;  /* 0x3b80000000057811 */ /* 0x000fc800078eb8ff */
[----:B------:R-:W-:-:S07]  /*3830*/  LOP3.LUT R4, R5, R3, R6, 0xfe, !PT ;  /* 0x0000000305047212 */ /* 0x000fce00078efe06 */
.L_x_43424:
[----:B------:R-:W-:Y:S05]  /*3840*/  BSYNC B0 ;  /* 0x0000000000007941 */ /* 0x000fea0003800000 */
.L_x_43423:
[----:B------:R-:W0:Y:S02]  /*3850*/  F2I.S64.TRUNC R4, R4 ;  /* 0x0000000400047311 */ /* 0x000e24000020d900 */
[----:B0-----:R-:W-:Y:S01]  /*3860*/  PRMT R22, R4, 0x7610, R22 ;  /* 0x0000761004167816 */ /* 0x001fe20000000016 */
[----:B------:R-:W-:Y:S06]  /*3870*/  BRA `(.L_x_43408) ;  /* 0x0000000400107947 */ /* 0x000fec0003800000 */
.L_x_43421:
        /* <DEDUP_REMOVED lines=21> */
.L_x_43430:
[----:B------:R-:W-:Y:S05]  /*39d0*/  BSYNC B1 ;  /* 0x0000000000017941 */ /* 0x000fea0003800000 */
.L_x_43429:
[----:B------:R-:W-:Y:S01]  /*39e0*/  IMAD.SHL.U32 R3, R3, 0x200000, RZ ;  /* 0x0020000003037824 */ /* 0x000fe200078e00ff */
[----:B------:R-:W-:-:S04]  /*39f0*/  LEA R5, R0, 0x37800000, 0x17 ;  /* 0x3780000000057811 */ /* 0x000fc800078eb8ff */
[----:B------:R-:W-:-:S07]  /*3a00*/  LOP3.LUT R4, R5, R3, R6, 0xfe, !PT ;  /* 0x0000000305047212 */ /* 0x000fce00078efe06 */
.L_x_43428:
[----:B------:R-:W-:Y:S05]  /*3a10*/  BSYNC B0 ;  /* 0x0000000000007941 */ /* 0x000fea0003800000 */
.L_x_43427:
[----:B------:R-:W0:Y:S02]  /*3a20*/  F2I.S64.TRUNC R4, R4 ;  /* 0x0000000400047311 */ /* 0x000e24000020d900 */
[----:B0-----:R-:W-:Y:S01]  /*3a30*/  PRMT R22, R4, 0x7610, R22 ;  /* 0x0000761004167816 */ /* 0x001fe20000000016 */
[----:B------:R-:W-:Y:S06]  /*3a40*/  BRA `(.L_x_43408) ;  /* 0x00000000009c7947 */ /* 0x000fec0003800000 */
.L_x_43420:
        /* <DEDUP_REMOVED lines=14> */
.L_x_43434:
[----:B------:R-:W-:Y:S05]  /*3b30*/  BSYNC B0 ;  /* 0x0000000000007941 */ /* 0x000fea0003800000 */
.L_x_43433:
[----:B------:R-:W0:Y:S02]  /*3b40*/  F2I.S64.TRUNC R4, R4 ;  /* 0x0000000400047311 */ /* 0x000e24000020d900 */
[----:B0-----:R-:W-:Y:S01]  /*3b50*/  PRMT R22, R4, 0x7610, R22 ;  /* 0x0000761004167816 */ /* 0x001fe20000000016 */
[----:B------:R-:W-:Y:S06]  /*3b60*/  BRA `(.L_x_43408) ;  /* 0x0000000000547947 */ /* 0x000fec0003800000 */
.L_x_43407:
        /* <DEDUP_REMOVED lines=16> */
.L_x_43435:
[----:B------:R-:W-:Y:S01]  /*3c70*/  PRMT R22, RZ, 0x7610, R22 ;  /* 0x00007610ff167816 */ /* 0x000fe20000000016 */
[----:B------:R-:W-:Y:S06]  /*3c80*/  BRA `(.L_x_43408) ;  /* 0x00000000000c7947 */ /* 0x000fec0003800000 */
.L_x_43432:
[----:B------:R1:W5:Y:S01]  /*3c90*/  LDG.E.U8 R22, desc[UR36][R6.64] ;  /* 0x0000002406167981 */ /* 0x000362000c1e1100 */
[----:B------:R-:W-:Y:S05]  /*3ca0*/  BRA `(.L_x_43408) ;  /* 0x0000000000047947 */ /* 0x000fea0003800000 */
.L_x_43431:
[----:B------:R2:W5:Y:S02]  /*3cb0*/  LDG.E.U8 R22, desc[UR36][R6.64] ;  /* 0x0000002406167981 */ /* 0x000564000c1e1100 */
.L_x_43408:
[----:B------:R-:W-:-:S07]  /*3cc0*/  VIADD R27, R27, 0x80 ;  /* 0x000000801b1b7836 */ /* 0x000fce0000000000 */
.L_x_43369:
[----:B------:R-:W-:Y:S05]  /*3cd0*/  BSYNC B6 ;  /* 0x0000000000067941 */ /* 0x000fea0003800000 */
.L_x_43368:
        /* <DEDUP_REMOVED lines=25> */
.L_x_43441:
[----:B------:R3:W5:Y:S01]  /*3e70*/  LDG.E.U8 R24, desc[UR36][R6.64] ;  /* 0x0000002406187981 */ /* 0x000762000c1e1100 */
[----:B------:R-:W-:Y:S05]  /*3e80*/  BRA `(.L_x_43443) ;  /* 0x0000000c00647947 */ /* 0x000fea0003800000 */
.L_x_43440:
        /* <DEDUP_REMOVED lines=8> */
.L_x_43445:
[----:B------:R0:W5:Y:S01]  /*3f10*/  LDG.E.U8 R24, desc[UR36][R6.64] ;  /* 0x0000002406187981 */ /* 0x000162000c1e1100 */
[----:B------:R-:W-:Y:S05]  /*3f20*/  BRA `(.L_x_43443) ;  /* 0x0000000c003c7947 */ /* 0x000fea0003800000 */
.L_x_43444:
[----:B------:R0:W5:Y:S01]  /*3f30*/  LDG.E.U16 R24, desc[UR36][R6.64] ;  /* 0x0000002406187981 */ /* 0x000162000c1e1500 */
[----:B------:R-:W-:Y:S05]  /*3f40*/  BRA `(.L_x_43443) ;  /* 0x0000000c00347947 */ /* 0x000fea0003800000 */
.L_x_43439:
        /* <DEDUP_REMOVED lines=10> */
.L_x_43447:
[----:B------:R-:W2:Y:S02]  /*3ff0*/  LDG.E.U16 R4, desc[UR36][R6.64] ;  /* 0x0000002406047981 */ /* 0x000ea4000c1e1500 */
[----:B--2---:R-:W-:-:S06]  /*4000*/  HADD2.F32 R4, -RZ, R4.H0_H0 ;  /* 0x20000004ff047230 */ /* 0x004fcc0000004100 */
[----:B------:R-:W0:Y:S02]  /*4010*/  F2I.S64.TRUNC R4, R4 ;  /* 0x0000000400047311 */ /* 0x000e24000020d900 */
[----:B0-----:R-:W-:Y:S01]  /*4020*/  PRMT R24, R4, 0x7610, R24 ;  /* 0x0000761004187816 */ /* 0x001fe20000000018 */
[----:B------:R-:W-:Y:S06]  /*4030*/  BRA `(.L_x_43443) ;  /* 0x0000000800f87947 */ /* 0x000fec0003800000 */
.L_x_43446:
        /* <DEDUP_REMOVED lines=10> */
.L_x_43449:
[----:B------:R-:W2:Y:S02]  /*40e0*/  LDG.E.U16 R6, desc[UR36][R6.64] ;  /* 0x0000002406067981 */ /* 0x000ea4000c1e1500 */
[----:B--2---:R-:W-:-:S06]  /*40f0*/  HADD2.F32 R4, -RZ, R6.H0_H0 ;  /* 0x20000006ff047230 */ /* 0x004fcc0000004100 */
[----:B------:R-:W0:Y:S02]  /*4100*/  F2I.S64.TRUNC R4, R4 ;  /* 0x0000000400047311 */ /* 0x000e24000020d900 */
[----:B0-----:R-:W-:Y:S01]  /*4110*/  PRMT R24, R4, 0x7610, R24 ;  /* 0x0000761004187816 */ /* 0x001fe20000000018 */
[----:B------:R-:W-:Y:S06]  /*4120*/  BRA `(.L_x_43443) ;  /* 0x0000000800bc7947 */ /* 0x000fec0003800000 */
.L_x_43448:
[----:B------:R-:W2:Y:S02]  /*4130*/  LDG.E.64 R4, desc[UR36][R6.64] ;  /* 0x0000002406047981 */ /* 0x000ea4000c1e1b00 */
[----:B--2---:R-:W0:Y:S02]  /*4140*/  F2I.S64.F64.TRUNC R4, R4 ;  /* 0x0000000400047311 */ /* 0x004e24000030d900 */
[----:B0-----:R-:W-:Y:S01]  /*4150*/  PRMT R24, R4, 0x7610, R24 ;  /* 0x0000761004187816 */ /* 0x001fe20000000018 */
[----:B------:R-:W-:Y:S06]  /*4160*/  BRA `(.L_x_43443) ;  /* 0x0000000800ac7947 */ /* 0x000fec0003800000 */
.L_x_43438:
        /* <DEDUP_REMOVED lines=12> */
.L_x_43452:
[----:B------:R-:W2:Y:S02]  /*4230*/  LDG.E.64 R6, desc[UR36][R6.64] ;  /* 0x0000002406067981 */ /* 0x000ea4000c1e1b00 */
[----:B--2---:R-:W0:Y:S02]  /*4240*/  F2I.S64.F64.TRUNC R4, R6 ;  /* 0x0000000600047311 */ /* 0x004e24000030d900 */
[----:B0-----:R-:W-:Y:S01]  /*4250*/  PRMT R24, R4, 0x7610, R24 ;  /* 0x0000761004187816 */ /* 0x001fe20000000018 */
[----:B------:R-:W-:Y:S06]  /*4260*/  BRA `(.L_x_43443) ;  /* 0x00000008006c7947 */ /* 0x000fec0003800000 */
.L_x_43451:
        /* <DEDUP_REMOVED lines=28> */
.L_x_43454:
        /* <DEDUP_REMOVED lines=15> */
.L_x_43453:
[----:B------:R-:W2:Y:S02]  /*4520*/  LDG.E.U16 R4, desc[UR36][R6.64] ;  /* 0x0000002406047981 */ /* 0x000ea4000c1e1500 */
[----:B--2---:R-:W-:-:S06]  /*4530*/  IMAD.U32 R4, R4, 0x10000, RZ ;  /* 0x0001000004047824 */ /* 0x004fcc00078e00ff */
[----:B------:R-:W0:Y:S02]  /*4540*/  F2I.S64.TRUNC R4, R4 ;  /* 0x0000000400047311 */ /* 0x000e24000020d900 */
[----:B0-----:R-:W-:Y:S01]  /*4550*/  PRMT R24, R4, 0x7610, R24 ;  /* 0x0000761004187816 */ /* 0x001fe20000000018 */
[----:B------:R-:W-:Y:S06]  /*4560*/  BRA `(.L_x_43443) ;  /* 0x0000000400ac7947 */ /* 0x000fec0003800000 */
.L_x_43450:
        /* <DEDUP_REMOVED lines=10> */
.L_x_43457:
        /* <DEDUP_REMOVED lines=21> */
.L_x_43461:
[----:B------:R-:W-:Y:S05]  /*4760*/  BSYNC B1 ;  /* 0x0000000000017941 */ /* 0x000fea0003800000 */
.L_x_43460:
[----:B------:R-:W-:Y:S01]  /*4770*/  IMAD.SHL.U32 R3, R3, 0x100000, RZ ;  /* 0x0010000003037824 */ /* 0x000fe200078e00ff */
[----:B------:R-:W-:-:S04]  /*4780*/  LEA R5, R0, 0x3b800000, 0x17 ;  /* 0x3b80000000057811 */ /* 0x000fc800078eb8ff */
[----:B------:R-:W-:-:S07]  /*4790*/  LOP3.LUT R4, R5, R3, R6, 0xfe, !PT ;  /* 0x0000000305047212 */ /* 0x000fce00078efe06 */
.L_x_43459:
[----:B------:R-:W-:Y:S05]  /*47a0*/  BSYNC B0 ;  /* 0x0000000000007941 */ /* 0x000fea0003800000 */
.L_x_43458:
[----:B------:R-:W0:Y:S02]  /*47b0*/  F2I.S64.TRUNC R4, R4 ;  /* 0x0000000400047311 */ /* 0x000e24000020d900 */
[----:B0-----:R-:W-:Y:S01]  /*47c0*/  PRMT R24, R4, 0x7610, R24 ;  /* 0x0000761004187816 */ /* 0x001fe20000000018 */
[----:B------:R-:W-:Y:S06]  /*47d0*/  BRA `(.L_x_43443) ;  /* 0x0000000400107947 */ /* 0x000fec0003800000 */
.L_x_43456:
        /* <DEDUP_REMOVED lines=21> */
.L_x_43465:
[----:B------:R-:W-:Y:S05]  /*4930*/  BSYNC B1 ;  /* 0x0000000000017941 */ /* 0x000fea0003800000 */
.L_x_43464:
[----:B------:R-:W-:Y:S01]  /*4940*/  IMAD.SHL.U32 R3, R3, 0x200000, RZ ;  /* 0x0020000003037824 */ /* 0x000fe200078e00ff */
[----:B------:R-:W-:-:S04]  /*4950*/  LEA R5, R0, 0x37800000, 0x17 ;  /* 0x3780000000057811 */ /* 0x000fc800078eb8ff */
[----:B------:R-:W-:-:S07]  /*4960*/  LOP3.LUT R4, R5, R3, R6, 0xfe, !PT ;  /* 0x0000000305047212 */ /* 0x000fce00078efe06 */
.L_x_43463:
[----:B------:R-:W-:Y:S05]  /*4970*/  BSYNC B0 ;  /* 0x0000000000007941 */ /* 0x000fea0003800000 */
.L_x_43462:
[----:B------:R-:W0:Y:S02]  /*4980*/  F2I.S64.TRUNC R4, R4 ;  /* 0x0000000400047311 */ /* 0x000e24000020d900 */
[----:B0-----:R-:W-:Y:S01]  /*4990*/  PRMT R24, R4, 0x7610, R24 ;  /* 0x0000761004187816 */ /* 0x001fe20000000018 */
[----:B------:R-:W-:Y:S06]  /*49a0*/  BRA `(.L_x_43443) ;  /* 0x00000000009c7947 */ /* 0x000fec0003800000 */
.L_x_43455:
        /* <DEDUP_REMOVED lines=14> */
.L_x_43469:
[----:B------:R-:W-:Y:S05]  /*4a90*/  BSYNC B0 ;  /* 0x0000000000007941 */ /* 0x000fea0003800000 */
.L_x_43468:
[----:B------:R-:W0:Y:S02]  /*4aa0*/  F2I.S64.TRUNC R4, R4 ;  /* 0x0000000400047311 */ /* 0x000e24000020d900 */
[----:B0-----:R-:W-:Y:S01]  /*4ab0*/  PRMT R24, R4, 0x7610, R24 ;  /* 0x0000761004187816 */ /* 0x001fe20000000018 */
[----:B------:R-:W-:Y:S06]  /*4ac0*/  BRA `(.L_x_43443) ;  /* 0x0000000000547947 */ /* 0x000fec0003800000 */
.L_x_43442:
        /* <DEDUP_REMOVED lines=16> */
.L_x_43470:
[----:B------:R-:W-:Y:S01]  /*4bd0*/  PRMT R24, RZ, 0x7610, R24 ;  /* 0x00007610ff187816 */ /* 0x000fe20000000018 */
[----:B------:R-:W-:Y:S06]  /*4be0*/  BRA `(.L_x_43443) ;  /* 0x00000000000c7947 */ /* 0x000fec0003800000 */
.L_x_43467:
[----:B------:R1:W5:Y:S01]  /*4bf0*/  LDG.E.U8 R24, desc[UR36][R6.64] ;  /* 0x0000002406187981 */ /* 0x000362000c1e1100 */
[----:B------:R-:W-:Y:S05]  /*4c00*/  BRA `(.L_x_43443) ;  /* 0x0000000000047947 */ /* 0x000fea0003800000 */
.L_x_43466:
[----:B------:R2:W5:Y:S02]  /*4c10*/  LDG.E.U8 R24, desc[UR36][R6.64] ;  /* 0x0000002406187981 */ /* 0x000564000c1e1100 */
.L_x_43443:
        /* <DEDUP_REMOVED lines=19> */
.L_x_43474:
[----:B------:R0:W5:Y:S01]  /*4d50*/  LDG.E.U8 R25, desc[UR36][R6.64] ;  /* 0x0000002406197981 */ /* 0x000162000c1e1100 */
[----:B------:R-:W-:Y:S05]  /*4d60*/  BRA `(.L_x_43476) ;  /* 0x0000000c00647947 */ /* 0x000fea0003800000 */
.L_x_43473:
        /* <DEDUP_REMOVED lines=8> */
.L_x_43478:
[----:B------:R4:W5:Y:S01]  /*4df0*/  LDG.E.U8 R25, desc[UR36][R6.64] ;  /* 0x0000002406197981 */ /* 0x000962000c1e1100 */
[----:B------:R-:W-:Y:S05]  /*4e00*/  BRA `(.L_x_43476) ;  /* 0x0000000c003c7947 */ /* 0x000fea0003800000 */
.L_x_43477:
[----:B------:R3:W5:Y:S01]  /*4e10*/  LDG.E.U16 R25, desc[UR36][R6.64] ;  /* 0x0000002406197981 */ /* 0x000762000c1e1500 */
[----:B------:R-:W-:Y:S05]  /*4e20*/  BRA `(.L_x_43476) ;  /* 0x0000000c00347947 */ /* 0x000fea0003800000 */
.L_x_43472:
        /* <DEDUP_REMOVED lines=10> */
.L_x_43480:
[----:B------:R-:W2:Y:S02]  /*4ed0*/  LDG.E.U16 R4, desc[UR36][R6.64] ;  /* 0x0000002406047981 */ /* 0x000ea4000c1e1500 */
[----:B--2---:R-:W-:-:S06]  /*4ee0*/  HADD2.F32 R4, -RZ, R4.H0_H0 ;  /* 0x20000004ff047230 */ /* 0x004fcc0000004100 */
[----:B------:R-:W0:Y:S02]  /*4ef0*/  F2I.S64.TRUNC R4, R4 ;  /* 0x0000000400047311 */ /* 0x000e24000020d900 */
[----:B0-----:R-:W-:Y:S01]  /*4f00*/  PRMT R25, R4, 0x7610, R25 ;  /* 0x0000761004197816 */ /* 0x001fe20000000019 */
[----:B------:R-:W-:Y:S06]  /*4f10*/  BRA `(.L_x_43476) ;  /* 0x0000000800f87947 */ /* 0x000fec0003800000 */
.L_x_43479:
        /* <DEDUP_REMOVED lines=10> */
.L_x_43482:
[----:B------:R-:W2:Y:S02]  /*4fc0*/  LDG.E.U16 R6, desc[UR36][R6.64] ;  /* 0x0000002406067981 */ /* 0x000ea4000c1e1500 */
[----:B--2---:R-:W-:-:S06]  /*4fd0*/  HADD2.F32 R4, -RZ, R6.H0_H0 ;  /* 0x20000006ff047230 */ /* 0x004fcc0000004100 */
[----:B------:R-:W0:Y:S02]  /*4fe0*/  F2I.S64.TRUNC R4, R4 ;  /* 0x0000000400047311 */ /* 0x000e24000020d900 */
[----:B0-----:R-:W-:Y:S01]  /*4ff0*/  PRMT R25, R4, 0x7610, R25 ;  /* 0x0000761004197816 */ /* 0x001fe20000000019 */
[----:B------:R-:W-:Y:S06]  /*5000*/  BRA `(.L_x_43476) ;  /* 0x0000000800bc7947 */ /* 0x000fec0003800000 */
.L_x_43481:
[----:B------:R-:W2:Y:S02]  /*5010*/  LDG.E.64 R4, desc[UR36][R6.64] ;  /* 0x0000002406047981 */ /* 0x000ea4000c1e1b00 */
[----:B--2---:R-:W0:Y:S02]  /*5020*/  F2I.S64.F64.TRUNC R4, R4 ;  /* 0x0000000400047311 */ /* 0x004e24000030d900 */
[----:B0-----:R-:W-:Y:S01]  /*5030*/  PRMT R25, R4, 0x7610, R25 ;  /* 0x0000761004197816 */ /* 0x001fe20000000019 */
[----:B------:R-:W-:Y:S06]  /*5040*/  BRA `(.L_x_43476) ;  /* 0x0000000800ac7947 */ /* 0x000fec0003800000 */
.L_x_43471:
        /* <DEDUP_REMOVED lines=12> */
.L_x_43485:
[----:B------:R-:W2:Y:S02]  /*5110*/  LDG.E.64 R6, desc[UR36][R6.64] ;  /* 0x0000002406067981 */ /* 0x000ea4000c1e1b00 */
[----:B--2---:R-:W0:Y:S02]  /*5120*/  F2I.S64.F64.TRUNC R4, R6 ;  /* 0x0000000600047311 */ /* 0x004e24000030d900 */
[----:B0-----:R-:W-:Y:S01]  /*5130*/  PRMT R25, R4, 0x7610, R25 ;  /* 0x0000761004197816 */ /* 0x001fe20000000019 */
[----:B------:R-:W-:Y:S06]  /*5140*/  BRA `(.L_x_43476) ;  /* 0x00000008006c7947 */ /* 0x000fec0003800000 */
.L_x_43484:
        /* <DEDUP_REMOVED lines=28> */
.L_x_43487:
        /* <DEDUP_REMOVED lines=15> */
.L_x_43486:
[----:B------:R-:W2:Y:S02]  /*5400*/  LDG.E.U16 R4, desc[UR36][R6.64] ;  /* 0x0000002406047981 */ /* 0x000ea4000c1e1500 */
[----:B--2---:R-:W-:-:S06]  /*5410*/  IMAD.U32 R4, R4, 0x10000, RZ ;  /* 0x0001000004047824 */ /* 0x004fcc00078e00ff */
[----:B------:R-:W0:Y:S02]  /*5420*/  F2I.S64.TRUNC R4, R4 ;  /* 0x0000000400047311 */ /* 0x000e24000020d900 */
[----:B0-----:R-:W-:Y:S01]  /*5430*/  PRMT R25, R4, 0x7610, R25 ;  /* 0x0000761004197816 */ /* 0x001fe20000000019 */
[----:B------:R-:W-:Y:S06]  /*5440*/  BRA `(.L_x_43476) ;  /* 0x0000000400ac7947 */ /* 0x000fec0003800000 */
.L_x_43483:
        /* <DEDUP_REMOVED lines=10> */
.L_x_43490:
        /* <DEDUP_REMOVED lines=21> */
.L_x_43494:
[----:B------:R-:W-:Y:S05]  /*5640*/  BSYNC B1 ;  /* 0x0000000000017941 */ /* 0x000fea0003800000 */
.L_x_43493:
[----:B------:R-:W-:Y:S01]  /*5650*/  IMAD.SHL.U32 R3, R3, 0x100000, RZ ;  /* 0x0010000003037824 */ /* 0x000fe200078e00ff */
[----:B------:R-:W-:-:S04]  /*5660*/  LEA R5, R0, 0x3b800000, 0x17 ;  /* 0x3b80000000057811 */ /* 0x000fc800078eb8ff */
[----:B------:R-:W-:-:S07]  /*5670*/  LOP3.LUT R4, R5, R3, R6, 0xfe, !PT ;  /* 0x0000000305047212 */ /* 0x000fce00078efe06 */
.L_x_43492:
[----:B------:R-:W-:Y:S05]  /*5680*/  BSYNC B0 ;  /* 0x0000000000007941 */ /* 0x000fea0003800000 */
.L_x_43491:
[----:B------:R-:W0:Y:S02]  /*5690*/  F2I.S64.TRUNC R4, R4 ;  /* 0x0000000400047311 */ /* 0x000e24000020d900 */
[----:B0-----:R-:W-:Y:S01]  /*56a0*/  PRMT R25, R4, 0x7610, R25 ;  /* 0x0000761004197816 */ /* 0x001fe20000000019 */
[----:B------:R-:W-:Y:S06]  /*56b0*/  BRA `(.L_x_43476) ;  /* 0x0000000400107947 */ /* 0x000fec0003800000 */
.L_x_43489:
        /* <DEDUP_REMOVED lines=21> */
.L_x_43498:
[----:B------:R-:W-:Y:S05]  /*5810*/  BSYNC B1 ;  /* 0x0000000000017941 */ /* 0x000fea0003800000 */
.L_x_43497:
[----:B------:R-:W-:Y:S01]  /*5820*/  IMAD.SHL.U32 R3, R3, 0x200000, RZ ;  /* 0x0020000003037824 */ /* 0x000fe200078e00ff */
[----:B------:R-:W-:-:S04]  /*5830*/  LEA R5, R0, 0x37800000, 0x17 ;  /* 0x3780000000057811 */ /* 0x000fc800078eb8ff */
[----:B------:R-:W-:-:S07]  /*5840*/  LOP3.LUT R4, R5, R3, R6, 0xfe, !PT ;  /* 0x0000000305047212 */ /* 0x000fce00078efe06 */
.L_x_43496:
[----:B------:R-:W-:Y:S05]  /*5850*/  BSYNC B0 ;  /* 0x0000000000007941 */ /* 0x000fea0003800000 */
.L_x_43495:
[----:B------:R-:W0:Y:S02]  /*5860*/  F2I.S64.TRUNC R4, R4 ;  /* 0x0000000400047311 */ /* 0x000e24000020d900 */
[----:B0-----:R-:W-:Y:S01]  /*5870*/  PRMT R25, R4, 0x7610, R25 ;  /* 0x0000761004197816 */ /* 0x001fe20000000019 */
[----:B------:R-:W-:Y:S06]  /*5880*/  BRA `(.L_x_43476) ;  /* 0x00000000009c7947 */ /* 0x000fec0003800000 */
.L_x_43488:
        /* <DEDUP_REMOVED lines=14> */
.L_x_43502:
[----:B------:R-:W-:Y:S05]  /*5970*/  BSYNC B0 ;  /* 0x0000000000007941 */ /* 0x000fea0003800000 */
.L_x_43501:
[----:B------:R-:W0:Y:S02]  /*5980*/  F2I.S64.TRUNC R4, R4 ;  /* 0x0000000400047311 */ /* 0x000e24000020d900 */
[----:B0-----:R-:W-:Y:S01]  /*5990*/  PRMT R25, R4, 0x7610, R25 ;  /* 0x0000761004197816 */ /* 0x001fe20000000019 */
[----:B------:R-:W-:Y:S06]  /*59a0*/  BRA `(.L_x_43476) ;  /* 0x0000000000547947 */ /* 0x000fec0003800000 */
.L_x_43475:
        /* <DEDUP_REMOVED lines=16> */
.L_x_43503:
[----:B------:R-:W-:Y:S01]  /*5ab0*/  PRMT R25, RZ, 0x7610, R25 ;  /* 0x00007610ff197816 */ /* 0x000fe20000000019 */
[----:B------:R-:W-:Y:S06]  /*5ac0*/  BRA `(.L_x_43476) ;  /* 0x00000000000c7947 */ /* 0x000fec0003800000 */
.L_x_43500:
[----:B------:R1:W5:Y:S01]  /*5ad0*/  LDG.E.U8 R25, desc[UR36][R6.64] ;  /* 0x0000002406197981 */ /* 0x000362000c1e1100 */
[----:B------:R-:W-:Y:S05]  /*5ae0*/  BRA `(.L_x_43476) ;  /* 0x0000000000047947 */ /* 0x000fea0003800000 */
.L_x_43499:
[----:B------:R2:W5:Y:S02]  /*5af0*/  LDG.E.U8 R25, desc[UR36][R6.64] ;  /* 0x0000002406197981 */ /* 0x000564000c1e1100 */
.L_x_43476:
[----:B------:R-:W-:-:S07]  /*5b00*/  VIADD R27, R27, 0x80 ;  /* 0x000000801b1b7836 */ /* 0x000fce0000000000 */
.L_x_43437:
[----:B------:R-:W-:Y:S05]  /*5b10*/  BSYNC B6 ;  /* 0x0000000000067941 */ /* 0x000fea0003800000 */
.L_x_43436:
        /* <DEDUP_REMOVED lines=23> */
.L_x_43509:
[----:B------:R0:W5:Y:S01]  /*5c90*/  LDG.E.U8 R26, desc[UR36][R4.64] ;  /* 0x00000024041a7981 */ /* 0x000162000c1e1100 */
[----:B------:R-:W-:Y:S05]  /*5ca0*/  BRA `(.L_x_43511) ;  /* 0x0000000c00647947 */ /* 0x000fea0003800000 */
.L_x_43508:
        /* <DEDUP_REMOVED lines=8> */
.L_x_43513:
[----:B------:R0:W5:Y:S01]  /*5d30*/  LDG.E.U8 R26, desc[UR36][R4.64] ;  /* 0x00000024041a7981 */ /* 0x000162000c1e1100 */
[----:B------:R-:W-:Y:S05]  /*5d40*/  BRA `(.L_x_43511) ;  /* 0x0000000c003c7947 */ /* 0x000fea0003800000 */
.L_x_43512:
[----:B------:R0:W5:Y:S01]  /*5d50*/  LDG.E.U16 R26, desc[UR36][R4.64] ;  /* 0x00000024041a7981 */ /* 0x000162000c1e1500 */
[----:B------:R-:W-:Y:S05]  /*5d60*/  BRA `(.L_x_43511) ;  /* 0x0000000c00347947 */ /* 0x000fea0003800000 */
.L_x_43507:
        /* <DEDUP_REMOVED lines=10> */
.L_x_43515:
[----:B------:R-:W2:Y:S02]  /*5e10*/  LDG.E.U16 R2, desc[UR36][R4.64] ;  /* 0x0000002404027981 */ /* 0x000ea4000c1e1500 */
[----:B--2---:R-:W-:-:S06]  /*5e20*/  HADD2.F32 R2, -RZ, R2.H0_H0 ;  /* 0x20000002ff027230 */ /* 0x004fcc0000004100 */
[----:B------:R-:W0:Y:S02]  /*5e30*/  F2I.S64.TRUNC R2, R2 ;  /* 0x0000000200027311 */ /* 0x000e24000020d900 */
[----:B0-----:R-:W-:Y:S01]  /*5e40*/  PRMT R26, R2, 0x7610, R26 ;  /* 0x00007610021a7816 */ /* 0x001fe2000000001a */
[----:B------:R-:W-:Y:S06]  /*5e50*/  BRA `(.L_x_43511) ;  /* 0x0000000800f87947 */ /* 0x000fec0003800000 */
.L_x_43514:
        /* <DEDUP_REMOVED lines=10> */
.L_x_43517:
[----:B------:R-:W2:Y:S02]  /*5f00*/  LDG.E.U16 R4, desc[UR36][R4.64] ;  /* 0x0000002404047981 */ /* 0x000ea4000c1e1500 */
[----:B--2---:R-:W-:-:S06]  /*5f10*/  HADD2.F32 R2, -RZ, R4.H0_H0 ;  /* 0x20000004ff027230 */ /* 0x004fcc0000004100 */
[----:B------:R-:W0:Y:S02]  /*5f20*/  F2I.S64.TRUNC R2, R2 ;  /* 0x0000000200027311 */ /* 0x000e24000020d900 */
[----:B0-----:R-:W-:Y:S01]  /*5f30*/  PRMT R26, R2, 0x7610, R26 ;  /* 0x00007610021a7816 */ /* 0x001fe2000000001a */
[----:B------:R-:W-:Y:S06]  /*5f40*/  BRA `(.L_x_43511) ;  /* 0x0000000800bc7947 */ /* 0x000fec0003800000 */
.L_x_43516:
[----:B------:R-:W2:Y:S02]  /*5f50*/  LDG.E.64 R2, desc[UR36][R4.64] ;  /* 0x0000002404027981 */ /* 0x000ea4000c1e1b00 */
[----:B--2---:R-:W0:Y:S02]  /*5f60*/  F2I.S64.F64.TRUNC R2, R2 ;  /* 0x0000000200027311 */ /* 0x004e24000030d900 */
[----:B0-----:R-:W-:Y:S01]  /*5f70*/  PRMT R26, R2, 0x7610, R26 ;  /* 0x00007610021a7816 */ /* 0x001fe2000000001a */
[----:B------:R-:W-:Y:S06]  /*5f80*/  BRA `(.L_x_43511) ;  /* 0x0000000800ac7947 */ /* 0x000fec0003800000 */
.L_x_43506:
        /* <DEDUP_REMOVED lines=12> */
.L_x_43520:
[----:B------:R-:W2:Y:S02]  /*6050*/  LDG.E.64 R4, desc[UR36][R4.64] ;  /* 0x0000002404047981 */ /* 0x000ea4000c1e1b00 */
[----:B--2---:R-:W0:Y:S02]  /*6060*/  F2I.S64.F64.TRUNC R2, R4 ;  /* 0x0000000400027311 */ /* 0x004e24000030d900 */
[----:B0-----:R-:W-:Y:S01]  /*6070*/  PRMT R26, R2, 0x7610, R26 ;  /* 0x00007610021a7816 */ /* 0x001fe2000000001a */
[----:B------:R-:W-:Y:S06]  /*6080*/  BRA `(.L_x_43511) ;  /* 0x00000008006c7947 */ /* 0x000fec0003800000 */
.L_x_43519:
        /* <DEDUP_REMOVED lines=28> */
.L_x_43522:
        /* <DEDUP_REMOVED lines=15> */
.L_x_43521:
[----:B------:R-:W2:Y:S02]  /*6340*/  LDG.E.U16 R2, desc[UR36][R4.64] ;  /* 0x0000002404027981 */ /* 0x000ea4000c1e1500 */
[----:B--2---:R-:W-:-:S06]  /*6350*/  IMAD.U32 R2, R2, 0x10000, RZ ;  /* 0x0001000002027824 */ /* 0x004fcc00078e00ff */
[----:B------:R-:W0:Y:S02]  /*6360*/  F2I.S64.TRUNC R2, R2 ;  /* 0x0000000200027311 */ /* 0x000e24000020d900 */
[----:B0-----:R-:W-:Y:S01]  /*6370*/  PRMT R26, R2, 0x7610, R26 ;  /* 0x00007610021a7816 */ /* 0x001fe2000000001a */
[----:B------:R-:W-:Y:S06]  /*6380*/  BRA `(.L_x_43511) ;  /* 0x0000000400ac7947 */ /* 0x000fec0003800000 */
.L_x_43518:
        /* <DEDUP_REMOVED lines=10> */
.L_x_43525:
        /* <DEDUP_REMOVED lines=21> */
.L_x_43529:
[----:B------:R-:W-:Y:S05]  /*6580*/  BSYNC B1 ;  /* 0x0000000000017941 */ /* 0x000fea0003800000 */
.L_x_43528:
[----:B------:R-:W-:Y:S01]  /*6590*/  IMAD.SHL.U32 R2, R2, 0x100000, RZ ;  /* 0x0010000002027824 */ /* 0x000fe200078e00ff */
[----:B------:R-:W-:-:S04]  /*65a0*/  LEA R3, R0, 0x3b800000, 0x17 ;  /* 0x3b80000000037811 */ /* 0x000fc800078eb8ff */
[----:B------:R-:W-:-:S07]  /*65b0*/  LOP3.LUT R2, R3, R2, R4, 0xfe, !PT ;  /* 0x0000000203027212 */ /* 0x000fce00078efe04 */
.L_x_43527:
[----:B------:R-:W-:Y:S05]  /*65c0*/  BSYNC B0 ;  /* 0x0000000000007941 */ /* 0x000fea0003800000 */
.L_x_43526:
[----:B------:R-:W0:Y:S02]  /*65d0*/  F2I.S64.TRUNC R2, R2 ;  /* 0x0000000200027311 */ /* 0x000e24000020d900 */
[----:B0-----:R-:W-:Y:S01]  /*65e0*/  PRMT R26, R2, 0x7610, R26 ;  /* 0x00007610021a7816 */ /* 0x001fe2000000001a */
[----:B------:R-:W-:Y:S06]  /*65f0*/  BRA `(.L_x_43511) ;  /* 0x0000000400107947 */ /* 0x000fec0003800000 */
.L_x_43524:
        /* <DEDUP_REMOVED lines=21> */
.L_x_43533:
[----:B------:R-:W-:Y:S05]  /*6750*/  BSYNC B1 ;  /* 0x0000000000017941 */ /* 0x000fea0003800000 */
.L_x_43532:
[----:B------:R-:W-:Y:S01]  /*6760*/  IMAD.SHL.U32 R2, R2, 0x200000, RZ ;  /* 0x0020000002027824 */ /* 0x000fe200078e00ff */
[----:B------:R-:W-:-:S04]  /*6770*/  LEA R3, R0, 0x37800000, 0x17 ;  /* 0x3780000000037811 */ /* 0x000fc800078eb8ff */
[----:B------:R-:W-:-:S07]  /*6780*/  LOP3.LUT R2, R3, R2, R4, 0xfe, !PT ;  /* 0x0000000203027212 */ /* 0x000fce00078efe04 */
.L_x_43531:
[----:B------:R-:W-:Y:S05]  /*6790*/  BSYNC B0 ;  /* 0x0000000000007941 */ /* 0x000fea0003800000 */
.L_x_43530:
[----:B------:R-:W0:Y:S02]  /*67a0*/  F2I.S64.TRUNC R2, R2 ;  /* 0x0000000200027311 */ /* 0x000e24000020d900 */
[----:B0-----:R-:W-:Y:S01]  /*67b0*/  PRMT R26, R2, 0x7610, R26 ;  /* 0x00007610021a7816 */ /* 0x001fe2000000001a */
[----:B------:R-:W-:Y:S06]  /*67c0*/  BRA `(.L_x_43511) ;  /* 0x00000000009c7947 */ /* 0x000fec0003800000 */
.L_x_43523:
        /* <DEDUP_REMOVED lines=14> */
.L_x_43537:
[----:B------:R-:W-:Y:S05]  /*68b0*/  BSYNC B0 ;  /* 0x0000000000007941 */ /* 0x000fea0003800000 */
.L_x_43536:
[----:B------:R-:W0:Y:S02]  /*68c0*/  F2I.S64.TRUNC R2, R2 ;  /* 0x0000000200027311 */ /* 0x000e24000020d900 */
[----:B0-----:R-:W-:Y:S01]  /*68d0*/  PRMT R26, R2, 0x7610, R26 ;  /* 0x00007610021a7816 */ /* 0x001fe2000000001a */
[----:B------:R-:W-:Y:S06]  /*68e0*/  BRA `(.L_x_43511) ;  /* 0x0000000000547947 */ /* 0x000fec0003800000 */
.L_x_43510:
        /* <DEDUP_REMOVED lines=16> */
.L_x_43538:
[----:B------:R-:W-:Y:S01]  /*69f0*/  PRMT R26, RZ, 0x7610, R26 ;  /* 0x00007610ff1a7816 */ /* 0x000fe2000000001a */
[----:B------:R-:W-:Y:S06]  /*6a00*/  BRA `(.L_x_43511) ;  /* 0x00000000000c7947 */ /* 0x000fec0003800000 */
.L_x_43535:
[----:B------:R0:W5:Y:S01]  /*6a10*/  LDG.E.U8 R26, desc[UR36][R4.64] ;  /* 0x00000024041a7981 */ /* 0x000162000c1e1100 */
[----:B------:R-:W-:Y:S05]  /*6a20*/  BRA `(.L_x_43511) ;  /* 0x0000000000047947 */ /* 0x000fea0003800000 */
.L_x_43534:
[----:B------:R0:W5:Y:S02]  /*6a30*/  LDG.E.U8 R26, desc[UR36][R4.64] ;  /* 0x00000024041a7981 */ /* 0x000164000c1e1100 */
.L_x_43511:
        /* <DEDUP_REMOVED lines=19> */
.L_x_43542:
[----:B------:R0:W5:Y:S01]  /*6b70*/  LDG.E.U8 R23, desc[UR36][R4.64] ;  /* 0x0000002404177981 */ /* 0x000162000c1e1100 */
[----:B------:R-:W-:Y:S05]  /*6b80*/  BRA `(.L_x_43505) ;  /* 0x0000000c00607947 */ /* 0x000fea0003800000 */
.L_x_43541:
        /* <DEDUP_REMOVED lines=8> */
.L_x_43545:
[----:B------:R0:W5:Y:S01]  /*6c10*/  LDG.E.U8 R23, desc[UR36][R4.64] ;  /* 0x0000002404177981 */ /* 0x000162000c1e1100 */
[----:B------:R-:W-:Y:S05]  /*6c20*/  BRA `(.L_x_43505) ;  /* 0x0000000c00387947 */ /* 0x000fea0003800000 */
.L_x_43544:
[----:B------:R0:W5:Y:S01]  /*6c30*/  LDG.E.U16 R23, desc[UR36][R4.64] ;  /* 0x0000002404177981 */ /* 0x000162000c1e1500 */
[----:B------:R-:W-:Y:S05]  /*6c40*/  BRA `(.L_x_43505) ;  /* 0x0000000c00307947 */ /* 0x000fea0003800000 */
.L_x_43540:
        /* <DEDUP_REMOVED lines=10> */
.L_x_43547:
[----:B------:R-:W2:Y:S02]  /*6cf0*/  LDG.E.U16 R2, desc[UR36][R4.64] ;  /* 0x0000002404027981 */ /* 0x000ea4000c1e1500 */
[----:B--2---:R-:W-:-:S06]  /*6d00*/  HADD2.F32 R2, -RZ, R2.H0_H0 ;  /* 0x20000002ff027230 */ /* 0x004fcc0000004100 */
[----:B------:R-:W0:Y:S02]  /*6d10*/  F2I.S64.TRUNC R2, R2 ;  /* 0x0000000200027311 */ /* 0x000e24000020d900 */
[----:B0-----:R-:W-:Y:S01]  /*6d20*/  PRMT R23, R2, 0x7610, R23 ;  /* 0x0000761002177816 */ /* 0x001fe20000000017 */
[----:B------:R-:W-:Y:S06]  /*6d30*/  BRA `(.L_x_43505) ;  /* 0x0000000800f47947 */ /* 0x000fec0003800000 */
.L_x_43546:
        /* <DEDUP_REMOVED lines=10> */
.L_x_43549:
[----:B------:R-:W2:Y:S02]  /*6de0*/  LDG.E.U16 R4, desc[UR36][R4.64] ;  /* 0x0000002404047981 */ /* 0x000ea4000c1e1500 */
[----:B--2---:R-:W-:-:S06]  /*6df0*/  HADD2.F32 R2, -RZ, R4.H0_H0 ;  /* 0x20000004ff027230 */ /* 0x004fcc0000004100 */
[----:B------:R-:W0:Y:S02]  /*6e00*/  F2I.S64.TRUNC R2, R2 ;  /* 0x0000000200027311 */ /* 0x000e24000020d900 */
[----:B0-----:R-:W-:Y:S01]  /*6e10*/  PRMT R23, R2, 0x7610, R23 ;  /* 0x0000761002177816 */ /* 0x001fe20000000017 */
[----:B------:R-:W-:Y:S06]  /*6e20*/  BRA `(.L_x_43505) ;  /* 0x0000000800b87947 */ /* 0x000fec0003800000 */
.L_x_43548:
[----:B------:R-:W2:Y:S02]  /*6e30*/  LDG.E.64 R2, desc[UR36][R4.64] ;  /* 0x0000002404027981 */ /* 0x000ea4000c1e1b00 */
[----:B--2---:R-:W0:Y:S02]  /*6e40*/  F2I.S64.F64.TRUNC R2, R2 ;  /* 0x0000000200027311 */ /* 0x004e24000030d900 */
[----:B0-----:R-:W-:Y:S01]  /*6e50*/  PRMT R23, R2, 0x7610, R23 ;  /* 0x0000761002177816 */ /* 0x001fe20000000017 */
[----:B------:R-:W-:Y:S06]  /*6e60*/  BRA `(.L_x_43505) ;  /* 0x0000000800a87947 */ /* 0x000fec0003800000 */
.L_x_43539:
        /* <DEDUP_REMOVED lines=12> */
.L_x_43552:
[----:B------:R-:W2:Y:S02]  /*6f30*/  LDG.E.64 R4, desc[UR36][R4.64] ;  /* 0x0000002404047981 */ /* 0x000ea4000c1e1b00 */
[----:B--2---:R-:W0:Y:S02]  /*6f40*/  F2I.S64.F64.TRUNC R2, R4 ;  /* 0x0000000400027311 */ /* 0x004e24000030d900 */
[----:B0-----:R-:W-:Y:S01]  /*6f50*/  PRMT R23, R2, 0x7610, R23 ;  /* 0x0000761002177816 */ /* 0x001fe20000000017 */
[----:B------:R-:W-:Y:S06]  /*6f60*/  BRA `(.L_x_43505) ;  /* 0x0000000800687947 */ /* 0x000fec0003800000 */
.L_x_43551:
        /* <DEDUP_REMOVED lines=28> */
.L_x_43554:
        /* <DEDUP_REMOVED lines=15> */
.L_x_43553:
[----:B------:R-:W2:Y:S02]  /*7220*/  LDG.E.U16 R2, desc[UR36][R4.64] ;  /* 0x0000002404027981 */ /* 0x000ea4000c1e1500 */
[----:B--2---:R-:W-:-:S06]  /*7230*/  IMAD.U32 R2, R2, 0x10000, RZ ;  /* 0x0001000002027824 */ /* 0x004fcc00078e00ff */
[----:B------:R-:W0:Y:S02]  /*7240*/  F2I.S64.TRUNC R2, R2 ;  /* 0x0000000200027311 */ /* 0x000e24000020d900 */
[----:B0-----:R-:W-:Y:S01]  /*7250*/  PRMT R23, R2, 0x7610, R23 ;  /* 0x0000761002177816 */ /* 0x001fe20000000017 */
[----:B------:R-:W-:Y:S06]  /*7260*/  BRA `(.L_x_43505) ;  /* 0x0000000400a87947 */ /* 0x000fec0003800000 */
.L_x_43550:
        /* <DEDUP_REMOVED lines=10> */
.L_x_43557:
        /* <DEDUP_REMOVED lines=21> */
.L_x_43561:
[----:B------:R-:W-:Y:S05]  /*7460*/  BSYNC B1 ;  /* 0x0000000000017941 */ /* 0x000fea0003800000 */
.L_x_43560:
[----:B------:R-:W-:Y:S01]  /*7470*/  IMAD.SHL.U32 R2, R2, 0x100000, RZ ;  /* 0x0010000002027824 */ /* 0x000fe200078e00ff */
[----:B------:R-:W-:-:S04]  /*7480*/  LEA R3, R0, 0x3b800000, 0x17 ;  /* 0x3b80000000037811 */ /* 0x000fc800078eb8ff */
[----:B------:R-:W-:-:S07]  /*7490*/  LOP3.LUT R2, R3, R2, R4, 0xfe, !PT ;  /* 0x0000000203027212 */ /* 0x000fce00078efe04 */
.L_x_43559:
[----:B------:R-:W-:Y:S05]  /*74a0*/  BSYNC B0 ;  /* 0x0000000000007941 */ /* 0x000fea0003800000 */
.L_x_43558:
[----:B------:R-:W0:Y:S02]  /*74b0*/  F2I.S64.TRUNC R2, R2 ;  /* 0x0000000200027311 */ /* 0x000e24000020d900 */
[----:B0-----:R-:W-:Y:S01]  /*74c0*/  PRMT R23, R2, 0x7610, R23 ;  /* 0x0000761002177816 */ /* 0x001fe20000000017 */
[----:B------:R-:W-:Y:S06]  /*74d0*/  BRA `(.L_x_43505) ;  /* 0x00000004000c7947 */ /* 0x000fec0003800000 */
.L_x_43556:
        /* <DEDUP_REMOVED lines=21> */
.L_x_43565:
[----:B------:R-:W-:Y:S05]  /*7630*/  BSYNC B1 ;  /* 0x0000000000017941 */ /* 0x000fea0003800000 */
.L_x_43564:
[----:B------:R-:W-:Y:S01]  /*7640*/  IMAD.SHL.U32 R2, R2, 0x200000, RZ ;  /* 0x0020000002027824 */ /* 0x000fe200078e00ff */
[----:B------:R-:W-:-:S04]  /*7650*/  LEA R3, R0, 0x37800000, 0x17 ;  /* 0x3780000000037811 */ /* 0x000fc800078eb8ff */
[----:B------:R-:W-:-:S07]  /*7660*/  LOP3.LUT R2, R3, R2, R4, 0xfe, !PT ;  /* 0x0000000203027212 */ /* 0x000fce00078efe04 */
.L_x_43563:
[----:B------:R-:W-:Y:S05]  /*7670*/  BSYNC B0 ;  /* 0x0000000000007941 */ /* 0x000fea0003800000 */
.L_x_43562:
[----:B------:R-:W0:Y:S02]  /*7680*/  F2I.S64.TRUNC R2, R2 ;  /* 0x0000000200027311 */ /* 0x000e24000020d900 */
[----:B0-----:R-:W-:Y:S01]  /*7690*/  PRMT R23, R2, 0x7610, R23 ;  /* 0x0000761002177816 */ /* 0x001fe20000000017 */
[----:B------:R-:W-:Y:S06]  /*76a0*/  BRA `(.L_x_43505) ;  /* 0x0000000000987947 */ /* 0x000fec0003800000 */
.L_x_43555:
        /* <DEDUP_REMOVED lines=14> */
.L_x_43569:
[----:B------:R-:W-:Y:S05]  /*7790*/  BSYNC B0 ;  /* 0x0000000000007941 */ /* 0x000fea0003800000 */
.L_x_43568:
[----:B------:R-:W0:Y:S02]  /*77a0*/  F2I.S64.TRUNC R2, R2 ;  /* 0x0000000200027311 */ /* 0x000e24000020d900 */
[----:B0-----:R-:W-:Y:S01]  /*77b0*/  PRMT R23, R2, 0x7610, R23 ;  /* 0x0000761002177816 */ /* 0x001fe20000000017 */
[----:B------:R-:W-:Y:S06]  /*77c0*/  BRA `(.L_x_43505) ;  /* 0x0000000000507947 */ /* 0x000fec0003800000 */
.L_x_43543:
        /* <DEDUP_REMOVED lines=16> */
.L_x_43570:
[----:B------:R-:W-:Y:S05]  /*78d0*/  BRA `(.L_x_43505) ;  /* 0x00000000000c7947 */ /* 0x000fea0003800000 */
.L_x_43567:
[----:B------:R0:W5:Y:S01]  /*78e0*/  LDG.E.U8 R23, desc[UR36][R4.64] ;  /* 0x0000002404177981 */ /* 0x000162000c1e1100 */
[----:B------:R-:W-:Y:S05]  /*78f0*/  BRA `(.L_x_43505) ;  /* 0x0000000000047947 */ /* 0x000fea0003800000 */
.L_x_43566:
[----:B------:R0:W5:Y:S02]  /*7900*/  LDG.E.U8 R23, desc[UR36][R4.64] ;  /* 0x0000002404177981 */ /* 0x000164000c1e1100 */
.L_x_43505:
[----:B------:R-:W-:Y:S05]  /*7910*/  BSYNC B6 ;  /* 0x0000000000067941 */ /* 0x000fea0003800000 */
.L_x_43504:
        /* <DEDUP_REMOVED lines=42> */
.L_x_43576:
[----:B------:R0:W-:Y:S01]  /*7bc0*/  STG.E.U8 desc[UR36][R8.64], R3 ;  /* 0x0000000308007986 */ /* 0x0001e2000c101124 */
[----:B------:R-:W-:Y:S05]  /*7bd0*/  BRA `(.L_x_43572) ;  /* 0x0000000c00547947 */ /* 0x000fea0003800000 */
.L_x_43575:
        /* <DEDUP_REMOVED lines=10> */
.L_x_43579:
[----:B------:R0:W-:Y:S01]  /*7c80*/  STG.E desc[UR36][R8.64], R3 ;  /* 0x0000000308007986 */ /* 0x0001e2000c101924 */
[----:B------:R-:W-:Y:S05]  /*7c90*/  BRA `(.L_x_43572) ;  /* 0x0000000c00247947 */ /* 0x000fea0003800000 */
.L_x_43578:
[----:B------:R0:W-:Y:S01]  /*7ca0*/  STG.E.U16 desc[UR36][R8.64], R3 ;  /* 0x0000000308007986 */ /* 0x0001e2000c101524 */
[----:B------:R-:W-:Y:S05]  /*7cb0*/  BRA `(.L_x_43572) ;  /* 0x0000000c001c7947 */ /* 0x000fea0003800000 */
.L_x_43574:
        /* <DEDUP_REMOVED lines=9> */
.L_x_43581:
[----:B------:R-:W0:Y:S02]  /*7d50*/  I2F.S16 R0, R3 ;  /* 0x0000000300007306 */ /* 0x000e240000101400 */
[----:B0-----:R-:W-:-:S05]  /*7d60*/  F2FP.F16.F32.PACK_AB R0, RZ, R0 ;  /* 0x00000000ff00723e */ /* 0x001fca00000000ff */
[----:B------:R1:W-:Y:S01]  /*7d70*/  STG.E.U16 desc[UR36][R8.64], R0 ;  /* 0x0000000008007986 */ /* 0x0003e2000c101524 */
[----:B------:R-:W-:Y:S05]  /*7d80*/  BRA `(.L_x_43572) ;  /* 0x0000000800e87947 */ /* 0x000fea0003800000 */
.L_x_43580:
        /* <DEDUP_REMOVED lines=10> */
.L_x_43583:
[----:B------:R-:W0:Y:S02]  /*7e30*/  I2F.S16 R3, R3 ;  /* 0x0000000300037306 */ /* 0x000e240000101400 */
[----:B0-----:R-:W-:-:S04]  /*7e40*/  F2FP.F16.F32.PACK_AB R3, RZ, R3 ;  /* 0x00000003ff03723e */ /* 0x001fc800000000ff */
[----:B------:R-:W-:-:S05]  /*7e50*/  PRMT R3, R3, 0x5410, RZ ;  /* 0x0000541003037816 */ /* 0x000fca00000000ff */
[----:B------:R0:W-:Y:S01]  /*7e60*/  STG.E desc[UR36][R8.64], R3 ;  /* 0x0000000308007986 */ /* 0x0001e2000c101924 */
[----:B------:R-:W-:Y:S05]  /*7e70*/  BRA `(.L_x_43572) ;  /* 0x0000000800ac7947 */ /* 0x000fea0003800000 */
.L_x_43582:
[----:B------:R-:W0:Y:S02]  /*7e80*/  I2F.F64.S16 R4, R3 ;  /* 0x0000000300047312 */ /* 0x000e240000101c00 */
[----:B0-----:R0:W-:Y:S01]  /*7e90*/  STG.E.64 desc[UR36][R8.64], R4 ;  /* 0x0000000408007986 */ /* 0x0011e2000c101b24 */
[----:B------:R-:W-:Y:S05]  /*7ea0*/  BRA `(.L_x_43572) ;  /* 0x0000000800a07947 */ /* 0x000fea0003800000 */
.L_x_43573:
        /* <DEDUP_REMOVED lines=10> */
.L_x_43586:
[----:B------:R-:W0:Y:S01]  /*7f50*/  I2F.F64.S16 R4, R3 ;  /* 0x0000000300047312 */ /* 0x000e220000101c00 */
[----:B--234-:R-:W-:-:S05]  /*7f60*/  CS2R R6, SRZ ;  /* 0x0000000000067805 */ /* 0x01cfca000001ff00 */
[----:B0-----:R0:W-:Y:S01]  /*7f70*/  STG.E.128 desc[UR36][R8.64], R4 ;  /* 0x0000000408007986 */ /* 0x0011e2000c101d24 */
[----:B------:R-:W-:Y:S05]  /*7f80*/  BRA `(.L_x_43572) ;  /* 0x0000000800687947 */ /* 0x000fea0003800000 */
.L_x_43585:
        /* <DEDUP_REMOVED lines=21> */
.L_x_43590:
[----:B------:R-:W-:Y:S05]  /*80e0*/  BSYNC B0 ;  /* 0x0000000000007941 */ /* 0x000fea0003800000 */
.L_x_43589:
[----:B------:R-:W-:-:S05]  /*80f0*/  LOP3.LUT R5, R0, R5, RZ, 0xfc, !PT ;  /* 0x0000000500057212 */ /* 0x000fca00078efcff */
[----:B------:R0:W-:Y:S01]  /*8100*/  STG.E.U8 desc[UR36][R8.64], R5 ;  /* 0x0000000508007986 */ /* 0x0001e2000c101124 */
[----:B------:R-:W-:Y:S05]  /*8110*/  BRA `(.L_x_43572) ;  /* 0x0000000800047947 */ /* 0x000fea0003800000 */
.L_x_43588:
        /* <DEDUP_REMOVED lines=13> */
.L_x_43592:
[----:B------:R-:W-:Y:S01]  /*81f0*/  IMAD.MOV.U32 R0, RZ, RZ, 0x7f ;  /* 0x0000007fff007424 */ /* 0x000fe200078e00ff */
[----:B------:R-:W-:-:S04]  /*8200*/  ISETP.GT.U32.AND P0, PT, R4, 0x7f800000, PT ;  /* 0x7f8000000400780c */ /* 0x000fc80003f04070 */
[----:B------:R-:W-:-:S09]  /*8210*/  SEL R0, R0, 0x7c, P0 ;  /* 0x0000007c00007807 */ /* 0x000fd20000000000 */
.L_x_43593:
[----:B------:R-:W-:Y:S05]  /*8220*/  BSYNC B0 ;  /* 0x0000000000007941 */ /* 0x000fea0003800000 */
.L_x_43591:
[----:B------:R-:W-:-:S04]  /*8230*/  LOP3.LUT R3, R5, 0x80000000, RZ, 0xc0, !PT ;  /* 0x8000000005037812 */ /* 0x000fc800078ec0ff */
[----:B------:R-:W-:-:S04]  /*8240*/  SHF.R.U32.HI R3, RZ, 0x18, R3 ;  /* 0x00000018ff037819 */ /* 0x000fc80000011603 */
[----:B------:R-:W-:-:S05]  /*8250*/  LOP3.LUT R3, R0, R3, RZ, 0xfc, !PT ;  /* 0x0000000300037212 */ /* 0x000fca00078efcff */
[----:B------:R0:W-:Y:S01]  /*8260*/  STG.E.U8 desc[UR36][R8.64], R3 ;  /* 0x0000000308007986 */ /* 0x0001e2000c101124 */
[----:B------:R-:W-:Y:S05]  /*8270*/  BRA `(.L_x_43572) ;  /* 0x0000000400ac7947 */ /* 0x000fea0003800000 */
.L_x_43587:
[----:B------:R-:W0:Y:S02]  /*8280*/  I2F.S16 R0, R3 ;  /* 0x0000000300007306 */ /* 0x000e240000101400 */
[----:B0-----:R-:W-:-:S05]  /*8290*/  F2FP.BF16.F32.PACK_AB R0, RZ, R0 ;  /* 0x00000000ff00723e */ /* 0x001fca00000010ff */
[----:B------:R0:W-:Y:S01]  /*82a0*/  STG.E.U16 desc[UR36][R8.64], R0 ;  /* 0x0000000008007986 */ /* 0x0001e2000c101524 */
[----:B------:R-:W-:Y:S05]  /*82b0*/  BRA `(.L_x_43572) ;  /* 0x00000004009c7947 */ /* 0x000fea0003800000 */
.L_x_43584:
        /* <DEDUP_REMOVED lines=10> */
.L_x_43596:
        /* <DEDUP_REMOVED lines=17> */
.L_x_43599:
[----:B------:R-:W-:-:S04]  /*8470*/  LOP3.LUT R3, R3, 0x80000000, RZ, 0xc0, !PT ;  /* 0x8000000003037812 */ /* 0x000fc800078ec0ff */
[----:B------:R-:W-:-:S04]  /*8480*/  SHF.R.U32.HI R3, RZ, 0x18, R3 ;  /* 0x00000018ff037819 */ /* 0x000fc80000011603 */
[----:B------:R-:W-:-:S04]  /*8490*/  LOP3.LUT R0, R0, R3, RZ, 0xfc, !PT ;  /* 0x0000000300007212 */ /* 0x000fc800078efcff */
[----:B------:R-:W-:-:S07]  /*84a0*/  PRMT R4, R0, 0x7610, R4 ;  /* 0x0000761000047816 */ /* 0x000fce0000000004 */
.L_x_43598:
[----:B------:R-:W-:Y:S05]  /*84b0*/  BSYNC B0 ;  /* 0x0000000000007941 */ /* 0x000fea0003800000 */
.L_x_43597:
[----:B------:R0:W-:Y:S01]  /*84c0*/  STG.E.U8 desc[UR36][R8.64], R4 ;  /* 0x0000000408007986 */ /* 0x0001e2000c101124 */
[----:B------:R-:W-:Y:S05]  /*84d0*/  BRA `(.L_x_43572) ;  /* 0x0000000400147947 */ /* 0x000fea0003800000 */
.L_x_43595:
        /* <DEDUP_REMOVED lines=17> */
.L_x_43602:
[----:B------:R-:W-:-:S04]  /*85f0*/  LOP3.LUT R3, R3, 0x80000000, RZ, 0xc0, !PT ;  /* 0x8000000003037812 */ /* 0x000fc800078ec0ff */
[----:B------:R-:W-:-:S04]  /*8600*/  SHF.R.U32.HI R3, RZ, 0x18, R3 ;  /* 0x00000018ff037819 */ /* 0x000fc80000011603 */
[----:B------:R-:W-:-:S04]  /*8610*/  LOP3.LUT R0, R0, R3, RZ, 0xfc, !PT ;  /* 0x0000000300007212 */ /* 0x000fc800078efcff */
[----:B------:R-:W-:-:S07]  /*8620*/  PRMT R4, R0, 0x7610, R4 ;  /* 0x0000761000047816 */ /* 0x000fce0000000004 */
.L_x_43601:
[----:B------:R-:W-:Y:S05]  /*8630*/  BSYNC B0 ;  /* 0x0000000000007941 */ /* 0x000fea0003800000 */
.L_x_43600:
[----:B------:R0:W-:Y:S01]  /*8640*/  STG.E.U8 desc[UR36][R8.64], R4 ;  /* 0x0000000408007986 */ /* 0x0001e2000c101124 */
[----:B------:R-:W-:Y:S05]  /*8650*/  BRA `(.L_x_43572) ;  /* 0x0000000000b47947 */ /* 0x000fea0003800000 */
.L_x_43594:
        /* <DEDUP_REMOVED lines=23> */
.L_x_43577:
        /* <DEDUP_REMOVED lines=16> */
.L_x_43605:
[----:B------:R-:W-:Y:S05]  /*88d0*/  BRA `(.L_x_43572) ;  /* 0x0000000000147947 */ /* 0x000fea0003800000 */
.L_x_43604:
[----:B------:R-:W-:Y:S02]  /*88e0*/  IMAD.MOV.U32 R4, RZ, RZ, R3 ;  /* 0x000000ffff047224 */ /* 0x000fe400078e0003 */
[----:B------:R-:W-:-:S05]  /*88f0*/  IMAD.MOV.U32 R5, RZ, RZ, RZ ;  /* 0x000000ffff057224 */ /* 0x000fca00078e00ff */
[----:B------:R0:W-:Y:S01]  /*8900*/  STG.E.64 desc[UR36][R8.64], R4 ;  /* 0x0000000408007986 */ /* 0x0001e2000c101b24 */
[----:B------:R-:W-:Y:S05]  /*8910*/  BRA `(.L_x_43572) ;  /* 0x0000000000047947 */ /* 0x000fea0003800000 */
.L_x_43603:
[----:B------:R0:W-:Y:S02]  /*8920*/  STG.E desc[UR36][R8.64], R3 ;  /* 0x0000000308007986 */ /* 0x0001e4000c101924 */
.L_x_43572:
[----:B------:R-:W-:Y:S05]  /*8930*/  BSYNC B6 ;  /* 0x0000000000067941 */ /* 0x000fea0003800000 */
.L_x_43571:
        /* <DEDUP_REMOVED lines=23> */
.L_x_43611:
[----:B------:R0:W-:Y:S01]  /*8ab0*/  STG.E.U8 desc[UR36][R8.64], R24 ;  /* 0x0000001808007986 */ /* 0x0001e2000c101124 */
[----:B------:R-:W-:Y:S05]  /*8ac0*/  BRA `(.L_x_43613) ;  /* 0x0000000c00487947 */ /* 0x000fea0003800000 */
.L_x_43610:
        /* <DEDUP_REMOVED lines=9> */
.L_x_43615:
[----:B------:R0:W-:Y:S01]  /*8b60*/  STG.E desc[UR36][R8.64], R24 ;  /* 0x0000001808007986 */ /* 0x0001e2000c101924 */
[----:B------:R-:W-:Y:S05]  /*8b70*/  BRA `(.L_x_43613) ;  /* 0x0000000c001c7947 */ /* 0x000fea0003800000 */
.L_x_43614:
[----:B------:R0:W-:Y:S01]  /*8b80*/  STG.E.U16 desc[UR36][R8.64], R24 ;  /* 0x0000001808007986 */ /* 0x0001e2000c101524 */
[----:B------:R-:W-:Y:S05]  /*8b90*/  BRA `(.L_x_43613) ;  /* 0x0000000c00147947 */ /* 0x000fea0003800000 */
.L_x_43609:
        /* <DEDUP_REMOVED lines=9> */
.L_x_43617:
[----:B------:R-:W0:Y:S02]  /*8c30*/  I2F.S16 R0, R24 ;  /* 0x0000001800007306 */ /* 0x000e240000101400 */
[----:B0-----:R-:W-:-:S05]  /*8c40*/  F2FP.F16.F32.PACK_AB R0, RZ, R0 ;  /* 0x00000000ff00723e */ /* 0x001fca00000000ff */
[----:B------:R0:W-:Y:S01]  /*8c50*/  STG.E.U16 desc[UR36][R8.64], R0 ;  /* 0x0000000008007986 */ /* 0x0001e2000c101524 */
[----:B------:R-:W-:Y:S05]  /*8c60*/  BRA `(.L_x_43613) ;  /* 0x0000000800e07947 */ /* 0x000fea0003800000 */
.L_x_43616:
        /* <DEDUP_REMOVED lines=10> */
.L_x_43619:
[----:B------:R-:W0:Y:S02]  /*8d10*/  I2F.S16 R24, R24 ;  /* 0x0000001800187306 */ /* 0x000e240000101400 */
[----:B0-----:R-:W-:-:S04]  /*8d20*/  F2FP.F16.F32.PACK_AB R3, RZ, R24 ;  /* 0x00000018ff03723e */ /* 0x001fc800000000ff */
[----:B------:R-:W-:-:S05]  /*8d30*/  PRMT R3, R3, 0x5410, RZ ;  /* 0x0000541003037816 */ /* 0x000fca00000000ff */
[----:B------:R0:W-:Y:S01]  /*8d40*/  STG.E desc[UR36][R8.64], R3 ;  /* 0x0000000308007986 */ /* 0x0001e2000c101924 */
[----:B------:R-:W-:Y:S05]  /*8d50*/  BRA `(.L_x_43613) ;  /* 0x0000000800a47947 */ /* 0x000fea0003800000 */
.L_x_43618:
[----:B------:R-:W0:Y:S02]  /*8d60*/  I2F.F64.S16 R24, R24 ;  /* 0x0000001800187312 */ /* 0x000e240000101c00 */
[----:B0-----:R0:W-:Y:S01]  /*8d70*/  STG.E.64 desc[UR36][R8.64], R24 ;  /* 0x0000001808007986 */ /* 0x0011e2000c101b24 */
[----:B------:R-:W-:Y:S05]  /*8d80*/  BRA `(.L_x_43613) ;  /* 0x0000000800987947 */ /* 0x000fea0003800000 */
.L_x_43608:
        /* <DEDUP_REMOVED lines=10> */
.L_x_43622:
[----:B------:R-:W0:Y:S01]  /*8e30*/  I2F.F64.S16 R4, R24 ;  /* 0x0000001800047312 */ /* 0x000e220000101c00 */
[----:B--234-:R-:W-:-:S05]  /*8e40*/  CS2R R6, SRZ ;  /* 0x0000000000067805 */ /* 0x01cfca000001ff00 */
[----:B0-----:R0:W-:Y:S01]  /*8e50*/  STG.E.128 desc[UR36][R8.64], R4 ;  /* 0x0000000408007986 */ /* 0x0011e2000c101d24 */
[----:B------:R-:W-:Y:S05]  /*8e60*/  BRA `(.L_x_43613) ;  /* 0x0000000800607947 */ /* 0x000fea0003800000 */
.L_x_43621:
        /* <DEDUP_REMOVED lines=21> */
.L_x_43626:
[----:B------:R-:W-:Y:S05]  /*8fc0*/  BSYNC B0 ;  /* 0x0000000000007941 */ /* 0x000fea0003800000 */
.L_x_43625:
[----:B------:R-:W-:-:S05]  /*8fd0*/  LOP3.LUT R5, R0, R5, RZ, 0xfc, !PT ;  /* 0x0000000500057212 */ /* 0x000fca00078efcff */
[----:B------:R0:W-:Y:S01]  /*8fe0*/  STG.E.U8 desc[UR36][R8.64], R5 ;  /* 0x0000000508007986 */ /* 0x0001e2000c101124 */
[----:B------:R-:W-:Y:S05]  /*8ff0*/  BRA `(.L_x_43613) ;  /* 0x0000000400fc7947 */ /* 0x000fea0003800000 */
.L_x_43624:
        /* <DEDUP_REMOVED lines=13> */
.L_x_43628:
[----:B------:R-:W-:Y:S01]  /*90d0*/  IMAD.MOV.U32 R0, RZ, RZ, 0x7f ;  /* 0x0000007fff007424 */ /* 0x000fe200078e00ff */
[----:B------:R-:W-:-:S04]  /*90e0*/  ISETP.GT.U32.AND P0, PT, R3, 0x7f800000, PT ;  /* 0x7f8000000300780c */ /* 0x000fc80003f04070 */
[----:B------:R-:W-:-:S09]  /*90f0*/  SEL R0, R0, 0x7c, P0 ;  /* 0x0000007c00007807 */ /* 0x000fd20000000000 */
.L_x_43629:
[----:B------:R-:W-:Y:S05]  /*9100*/  BSYNC B0 ;  /* 0x0000000000007941 */ /* 0x000fea0003800000 */
.L_x_43627:
[----:B------:R-:W-:-:S04]  /*9110*/  LOP3.LUT R3, R5, 0x80000000, RZ, 0xc0, !PT ;  /* 0x8000000005037812 */ /* 0x000fc800078ec0ff */
[----:B------:R-:W-:-:S04]  /*9120*/  SHF.R.U32.HI R3, RZ, 0x18, R3 ;  /* 0x00000018ff037819 */ /* 0x000fc80000011603 */
[----:B------:R-:W-:-:S05]  /*9130*/  LOP3.LUT R3, R0, R3, RZ, 0xfc, !PT ;  /* 0x0000000300037212 */ /* 0x000fca00078efcff */
[----:B------:R0:W-:Y:S01]  /*9140*/  STG.E.U8 desc[UR36][R8.64], R3 ;  /* 0x0000000308007986 */ /* 0x0001e2000c101124 */
[----:B------:R-:W-:Y:S05]  /*9150*/  BRA `(.L_x_43613) ;  /* 0x0000000400a47947 */ /* 0x000fea0003800000 */
.L_x_43623:
[----:B------:R-:W0:Y:S02]  /*9160*/  I2F.S16 R0, R24 ;  /* 0x0000001800007306 */ /* 0x000e240000101400 */
[----:B0-----:R-:W-:-:S05]  /*9170*/  F2FP.BF16.F32.PACK_AB R0, RZ, R0 ;  /* 0x00000000ff00723e */ /* 0x001fca00000010ff */
[----:B------:R0:W-:Y:S01]  /*9180*/  STG.E.U16 desc[UR36][R8.64], R0 ;  /* 0x0000000008007986 */ /* 0x0001e2000c101524 */
[----:B------:R-:W-:Y:S05]  /*9190*/  BRA `(.L_x_43613) ;  /* 0x0000000400947947 */ /* 0x000fea0003800000 */
.L_x_43620:
        /* <DEDUP_REMOVED lines=10> */
.L_x_43632:
        /* <DEDUP_REMOVED lines=17> */
.L_x_43635:
[----:B------:R-:W-:-:S04]  /*9350*/  LOP3.LUT R3, R5, 0x80000000, RZ, 0xc0, !PT ;  /* 0x8000000005037812 */ /* 0x000fc800078ec0ff */
[----:B------:R-:W-:-:S04]  /*9360*/  SHF.R.U32.HI R3, RZ, 0x18, R3 ;  /* 0x00000018ff037819 */ /* 0x000fc80000011603 */
[----:B------:R-:W-:-:S04]  /*9370*/  LOP3.LUT R0, R0, R3, RZ, 0xfc, !PT ;  /* 0x0000000300007212 */ /* 0x000fc800078efcff */
[----:B------:R-:W-:-:S07]  /*9380*/  PRMT R4, R0, 0x7610, R4 ;  /* 0x0000761000047816 */ /* 0x000fce0000000004 */
.L_x_43634:
[----:B------:R-:W-:Y:S05]  /*9390*/  BSYNC B0 ;  /* 0x0000000000007941 */ /* 0x000fea0003800000 */
.L_x_43633:
[----:B------:R0:W-:Y:S01]  /*93a0*/  STG.E.U8 desc[UR36][R8.64], R4 ;  /* 0x0000000408007986 */ /* 0x0001e2000c101124 */
[----:B------:R-:W-:Y:S05]  /*93b0*/  BRA `(.L_x_43613) ;  /* 0x00000004000c7947 */ /* 0x000fea0003800000 */
.L_x_43631:
        /* <DEDUP_REMOVED lines=17> */
.L_x_43638:
[----:B------:R-:W-:-:S04]  /*94d0*/  LOP3.LUT R3, R5, 0x80000000, RZ, 0xc0, !PT ;  /* 0x8000000005037812 */ /* 0x000fc800078ec0ff */
[----:B------:R-:W-:-:S04]  /*94e0*/  SHF.R.U32.HI R3, RZ, 0x18, R3 ;  /* 0x00000018ff037819 */ /* 0x000fc80000011603 */
[----:B------:R-:W-:-:S04]  /*94f0*/  LOP3.LUT R0, R0, R3, RZ, 0xfc, !PT ;  /* 0x0000000300007212 */ /* 0x000fc800078efcff */
[----:B------:R-:W-:-:S07]  /*9500*/  PRMT R4, R0, 0x7610, R4 ;  /* 0x0000761000047816 */ /* 0x000fce0000000004 */
.L_x_43637:
[----:B------:R-:W-:Y:S05]  /*9510*/  BSYNC B0 ;  /* 0x0000000000007941 */ /* 0x000fea0003800000 */
.L_x_43636:
[----:B------:R0:W-:Y:S01]  /*9520*/  STG.E.U8 desc[UR36][R8.64], R4 ;  /* 0x0000000408007986 */ /* 0x0001e2000c101124 */
[----:B------:R-:W-:Y:S05]  /*9530*/  BRA `(.L_x_43613) ;  /* 0x0000000000ac7947 */ /* 0x000fea0003800000 */
.L_x_43630:
        /* <DEDUP_REMOVED lines=22> */
.L_x_43612:
        /* <DEDUP_REMOVED lines=16> */
.L_x_43641:
[----:B------:R-:W-:Y:S05]  /*97a0*/  BRA `(.L_x_43613) ;  /* 0x0000000000107947 */ /* 0x000fea0003800000 */
.L_x_43640:
[----:B------:R-:W-:-:S05]  /*97b0*/  IMAD.MOV.U32 R25, RZ, RZ, RZ ;  /* 0x000000ffff197224 */ /* 0x000fca00078e00ff */
[----:B------:R0:W-:Y:S01]  /*97c0*/  STG.E.64 desc[UR36][R8.64], R24 ;  /* 0x0000001808007986 */ /* 0x0001e2000c101b24 */
[----:B------:R-:W-:Y:S05]  /*97d0*/  BRA `(.L_x_43613) ;  /* 0x0000000000047947 */ /* 0x000fea0003800000 */
.L_x_43639:
[----:B------:R0:W-:Y:S02]  /*97e0*/  STG.E desc[UR36][R8.64], R24 ;  /* 0x0000001808007986 */ /* 0x0001e4000c101924 */
.L_x_43613:
        /* <DEDUP_REMOVED lines=23> */
.L_x_43645:
[----:B------:R0:W-:Y:S01]  /*9960*/  STG.E.U8 desc[UR36][R8.64], R22 ;  /* 0x0000001608007986 */ /* 0x0001e2000c101124 */
[----:B------:R-:W-:Y:S05]  /*9970*/  BRA `(.L_x_43647) ;  /* 0x0000000c00487947 */ /* 0x000fea0003800000 */
.L_x_43644:
        /* <DEDUP_REMOVED lines=9> */
.L_x_43649:
[----:B------:R0:W-:Y:S01]  /*9a10*/  STG.E desc[UR36][R8.64], R22 ;  /* 0x0000001608007986 */ /* 0x0001e2000c101924 */
[----:B------:R-:W-:Y:S05]  /*9a20*/  BRA `(.L_x_43647) ;  /* 0x0000000c001c7947 */ /* 0x000fea0003800000 */
.L_x_43648:
[----:B------:R0:W-:Y:S01]  /*9a30*/  STG.E.U16 desc[UR36][R8.64], R22 ;  /* 0x0000001608007986 */ /* 0x0001e2000c101524 */
[----:B------:R-:W-:Y:S05]  /*9a40*/  BRA `(.L_x_43647) ;  /* 0x0000000c00147947 */ /* 0x000fea0003800000 */
.L_x_43643:
        /* <DEDUP_REMOVED lines=9> */
.L_x_43651:
[----:B------:R-:W0:Y:S02]  /*9ae0*/  I2F.S16 R0, R22 ;  /* 0x0000001600007306 */ /* 0x000e240000101400 */
[----:B0-----:R-:W-:-:S05]  /*9af0*/  F2FP.F16.F32.PACK_AB R0, RZ, R0 ;  /* 0x00000000ff00723e */ /* 0x001fca00000000ff */
[----:B------:R0:W-:Y:S01]  /*9b00*/  STG.E.U16 desc[UR36][R8.64], R0 ;  /* 0x0000000008007986 */ /* 0x0001e2000c101524 */
[----:B------:R-:W-:Y:S05]  /*9b10*/  BRA `(.L_x_43647) ;  /* 0x0000000800e07947 */ /* 0x000fea0003800000 */
.L_x_43650:
        /* <DEDUP_REMOVED lines=10> */
.L_x_43653:
[----:B------:R-:W0:Y:S02]  /*9bc0*/  I2F.S16 R22, R22 ;  /* 0x0000001600167306 */ /* 0x000e240000101400 */
[----:B0-----:R-:W-:-:S04]  /*9bd0*/  F2FP.F16.F32.PACK_AB R3, RZ, R22 ;  /* 0x00000016ff03723e */ /* 0x001fc800000000ff */
[----:B------:R-:W-:-:S05]  /*9be0*/  PRMT R3, R3, 0x5410, RZ ;  /* 0x0000541003037816 */ /* 0x000fca00000000ff */
[----:B------:R0:W-:Y:S01]  /*9bf0*/  STG.E desc[UR36][R8.64], R3 ;  /* 0x0000000308007986 */ /* 0x0001e2000c101924 */
[----:B------:R-:W-:Y:S05]  /*9c00*/  BRA `(.L_x_43647) ;  /* 0x0000000800a47947 */ /* 0x000fea0003800000 */
.L_x_43652:
[----:B------:R-:W0:Y:S02]  /*9c10*/  I2F.F64.S16 R22, R22 ;  /* 0x0000001600167312 */ /* 0x000e240000101c00 */
[----:B0-----:R0:W-:Y:S01]  /*9c20*/  STG.E.64 desc[UR36][R8.64], R22 ;  /* 0x0000001608007986 */ /* 0x0011e2000c101b24 */
[----:B------:R-:W-:Y:S05]  /*9c30*/  BRA `(.L_x_43647) ;  /* 0x0000000800987947 */ /* 0x000fea0003800000 */
.L_x_43642:
        /* <DEDUP_REMOVED lines=10> */
.L_x_43656:
[----:B------:R-:W0:Y:S01]  /*9ce0*/  I2F.F64.S16 R4, R22 ;  /* 0x0000001600047312 */ /* 0x000e220000101c00 */
[----:B--234-:R-:W-:-:S05]  /*9cf0*/  CS2R R6, SRZ ;  /* 0x0000000000067805 */ /* 0x01cfca000001ff00 */
[----:B0-----:R0:W-:Y:S01]  /*9d00*/  STG.E.128 desc[UR36][R8.64], R4 ;  /* 0x0000000408007986 */ /* 0x0011e2000c101d24 */
[----:B------:R-:W-:Y:S05]  /*9d10*/  BRA `(.L_x_43647) ;  /* 0x0000000800607947 */ /* 0x000fea0003800000 */
.L_x_43655:
        /* <DEDUP_REMOVED lines=21> */
.L_x_43660:
[----:B------:R-:W-:Y:S05]  /*9e70*/  BSYNC B0 ;  /* 0x0000000000007941 */ /* 0x000fea0003800000 */
.L_x_43659:
[----:B------:R-:W-:-:S05]  /*9e80*/  LOP3.LUT R5, R0, R5, RZ, 0xfc, !PT ;  /* 0x0000000500057212 */ /* 0x000fca00078efcff */
[----:B------:R0:W-:Y:S01]  /*9e90*/  STG.E.U8 desc[UR36][R8.64], R5 ;  /* 0x0000000508007986 */ /* 0x0001e2000c101124 */
[----:B------:R-:W-:Y:S05]  /*9ea0*/  BRA `(.L_x_43647) ;  /* 0x0000000400fc7947 */ /* 0x000fea0003800000 */
.L_x_43658:
        /* <DEDUP_REMOVED lines=13> */
.L_x_43662:
[----:B------:R-:W-:Y:S01]  /*9f80*/  IMAD.MOV.U32 R0, RZ, RZ, 0x7f ;  /* 0x0000007fff007424 */ /* 0x000fe200078e00ff */
[----:B------:R-:W-:-:S04]  /*9f90*/  ISETP.GT.U32.AND P0, PT, R3, 0x7f800000, PT ;  /* 0x7f8000000300780c */ /* 0x000fc80003f04070 */
[----:B------:R-:W-:-:S09]  /*9fa0*/  SEL R0, R0, 0x7c, P0 ;  /* 0x0000007c00007807 */ /* 0x000fd20000000000 */
.L_x_43663:
[----:B------:R-:W-:Y:S05]  /*9fb0*/  BSYNC B0 ;  /* 0x0000000000007941 */ /* 0x000fea0003800000 */
.L_x_43661:
[----:B------:R-:W-:-:S04]  /*9fc0*/  LOP3.LUT R3, R5, 0x80000000, RZ, 0xc0, !PT ;  /* 0x8000000005037812 */ /* 0x000fc800078ec0ff */
[----:B------:R-:W-:-:S04]  /*9fd0*/  SHF.R.U32.HI R3, RZ, 0x18, R3 ;  /* 0x00000018ff037819 */ /* 0x000fc80000011603 */
[----:B------:R-:W-:-:S05]  /*9fe0*/  LOP3.LUT R3, R0, R3, RZ, 0xfc, !PT ;  /* 0x0000000300037212 */ /* 0x000fca00078efcff */
[----:B------:R0:W-:Y:S01]  /*9ff0*/  STG.E.U8 desc[UR36][R8.64], R3 ;  /* 0x0000000308007986 */ /* 0x0001e2000c101124 */
[----:B------:R-:W-:Y:S05]  /*a000*/  BRA `(.L_x_43647) ;  /* 0x0000000400a47947 */ /* 0x000fea0003800000 */
.L_x_43657:
[----:B------:R-:W0:Y:S02]  /*a010*/  I2F.S16 R0, R22 ;  /* 0x0000001600007306 */ /* 0x000e240000101400 */
[----:B0-----:R-:W-:-:S05]  /*a020*/  F2FP.BF16.F32.PACK_AB R0, RZ, R0 ;  /* 0x00000000ff00723e */ /* 0x001fca00000010ff */
[----:B------:R0:W-:Y:S01]  /*a030*/  STG.E.U16 desc[UR36][R8.64], R0 ;  /* 0x0000000008007986 */ /* 0x0001e2000c101524 */
[----:B------:R-:W-:Y:S05]  /*a040*/  BRA `(.L_x_43647) ;  /* 0x0000000400947947 */ /* 0x000fea0003800000 */
.L_x_43654:
        /* <DEDUP_REMOVED lines=10> */
.L_x_43666:
        /* <DEDUP_REMOVED lines=17> */
.L_x_43669:
[----:B------:R-:W-:-:S04]  /*a200*/  LOP3.LUT R3, R5, 0x80000000, RZ, 0xc0, !PT ;  /* 0x8000000005037812 */ /* 0x000fc800078ec0ff */
[----:B------:R-:W-:-:S04]  /*a210*/  SHF.R.U32.HI R3, RZ, 0x18, R3 ;  /* 0x00000018ff037819 */ /* 0x000fc80000011603 */
[----:B------:R-:W-:-:S04]  /*a220*/  LOP3.LUT R0, R0, R3, RZ, 0xfc, !PT ;  /* 0x0000000300007212 */ /* 0x000fc800078efcff */
[----:B------:R-:W-:-:S07]  /*a230*/  PRMT R4, R0, 0x7610, R4 ;  /* 0x0000761000047816 */ /* 0x000fce0000000004 */
.L_x_43668:
[----:B------:R-:W-:Y:S05]  /*a240*/  BSYNC B0 ;  /* 0x0000000000007941 */ /* 0x000fea0003800000 */
.L_x_43667:
[----:B------:R0:W-:Y:S01]  /*a250*/  STG.E.U8 desc[UR36][R8.64], R4 ;  /* 0x0000000408007986 */ /* 0x0001e2000c101124 */
[----:B------:R-:W-:Y:S05]  /*a260*/  BRA `(.L_x_43647) ;  /* 0x00000004000c7947 */ /* 0x000fea0003800000 */
.L_x_43665:
        /* <DEDUP_REMOVED lines=17> */
.L_x_43672:
[----:B------:R-:W-:-:S04]  /*a380*/  LOP3.LUT R3, R5, 0x80000000, RZ, 0xc0, !PT ;  /* 0x8000000005037812 */ /* 0x000fc800078ec0ff */
[----:B------:R-:W-:-:S04]  /*a390*/  SHF.R.U32.HI R3, RZ, 0x18, R3 ;  /* 0x00000018ff037819 */ /* 0x000fc80000011603 */
[----:B------:R-:W-:-:S04]  /*a3a0*/  LOP3.LUT R0, R0, R3, RZ, 0xfc, !PT ;  /* 0x0000000300007212 */ /* 0x000fc800078efcff */
[----:B------:R-:W-:-:S07]  /*a3b0*/  PRMT R4, R0, 0x7610, R4 ;  /* 0x0000761000047816 */ /* 0x000fce0000000004 */
.L_x_43671:
[----:B------:R-:W-:Y:S05]  /*a3c0*/  BSYNC B0 ;  /* 0x0000000000007941 */ /* 0x000fea0003800000 */
.L_x_43670:
[----:B------:R0:W-:Y:S01]  /*a3d0*/  STG.E.U8 desc[UR36][R8.64], R4 ;  /* 0x0000000408007986 */ /* 0x0001e2000c101124 */
[----:B------:R-:W-:Y:S05]  /*a3e0*/  BRA `(.L_x_43647) ;  /* 0x0000000000ac7947 */ /* 0x000fea0003800000 */
.L_x_43664:
        /* <DEDUP_REMOVED lines=22> */
.L_x_43646:
        /* <DEDUP_REMOVED lines=16> */
.L_x_43675:
[----:B------:R-:W-:Y:S05]  /*a650*/  BRA `(.L_x_43647) ;  /* 0x0000000000107947 */ /* 0x000fea0003800000 */
.L_x_43674:
[----:B------:R-:W-:-:S05]  /*a660*/  IMAD.MOV.U32 R23, RZ, RZ, RZ ;  /* 0x000000ffff177224 */ /* 0x000fca00078e00ff */
[----:B------:R0:W-:Y:S01]  /*a670*/  STG.E.64 desc[UR36][R8.64], R22 ;  /* 0x0000001608007986 */ /* 0x0001e2000c101b24 */
[----:B------:R-:W-:Y:S05]  /*a680*/  BRA `(.L_x_43647) ;  /* 0x0000000000047947 */ /* 0x000fea0003800000 */
.L_x_43673:
[----:B------:R0:W-:Y:S02]  /*a690*/  STG.E desc[UR36][R8.64], R22 ;  /* 0x0000001608007986 */ /* 0x0001e4000c101924 */
.L_x_43647:
[----:B------:R-:W-:-:S07]  /*a6a0*/  VIADD R27, R27, 0x80 ;  /* 0x000000801b1b7836 */ /* 0x000fce0000000000 */
.L_x_43607:
[----:B------:R-:W-:Y:S05]  /*a6b0*/  BSYNC B6 ;  /* 0x0000000000067941 */ /* 0x000fea0003800000 */
.L_x_43606:
        /* <DEDUP_REMOVED lines=21> */
.L_x_43679:
[----:B------:R-:W-:Y:S01]  /*a810*/  STG.E.U8 desc[UR36][R4.64], R18 ;  /* 0x0000001204007986 */ /* 0x000fe2000c101124 */
[----:B------:R-:W-:Y:S05]  /*a820*/  EXIT ;  /* 0x000000000000794d */ /* 0x000fea0003800000 */
.L_x_43678:
        /* <DEDUP_REMOVED lines=9> */
.L_x_43682:
[----:B------:R-:W-:Y:S01]  /*a8c0*/  STG.E desc[UR36][R4.64], R18 ;  /* 0x0000001204007986 */ /* 0x000fe2000c101924 */
[----:B------:R-:W-:Y:S05]  /*a8d0*/  EXIT ;  /* 0x000000000000794d */ /* 0x000fea0003800000 */
.L_x_43681:
[----:B------:R-:W-:Y:S01]  /*a8e0*/  STG.E.U16 desc[UR36][R4.64], R18 ;  /* 0x0000001204007986 */ /* 0x000fe2000c101524 */
[----:B------:R-:W-:Y:S05]  /*a8f0*/  EXIT ;  /* 0x000000000000794d */ /* 0x000fea0003800000 */
.L_x_43677:
        /* <DEDUP_REMOVED lines=9> */
.L_x_43684:
[----:B------:R-:W0:Y:S02]  /*a990*/  I2F.S16 R0, R18 ;  /* 0x0000001200007306 */ /* 0x000e240000101400 */
[----:B0-----:R-:W-:-:S05]  /*a9a0*/  F2FP.F16.F32.PACK_AB R0, RZ, R0 ;  /* 0x00000000ff00723e */ /* 0x001fca00000000ff */
[----:B------:R-:W-:Y:S01]  /*a9b0*/  STG.E.U16 desc[UR36][R4.64], R0 ;  /* 0x0000000004007986 */ /* 0x000fe2000c101524 */
[----:B------:R-:W-:Y:S05]  /*a9c0*/  EXIT ;  /* 0x000000000000794d */ /* 0x000fea0003800000 */
.L_x_43683:
        /* <DEDUP_REMOVED lines=10> */
.L_x_43686:
[----:B------:R-:W0:Y:S02]  /*aa70*/  I2F.S16 R18, R18 ;  /* 0x0000001200127306 */ /* 0x000e240000101400 */
[----:B0-----:R-:W-:-:S04]  /*aa80*/  F2FP.F16.F32.PACK_AB R3, RZ, R18 ;  /* 0x00000012ff03723e */ /* 0x001fc800000000ff */
[----:B------:R-:W-:-:S05]  /*aa90*/  PRMT R3, R3, 0x5410, RZ ;  /* 0x0000541003037816 */ /* 0x000fca00000000ff */
[----:B------:R-:W-:Y:S01]  /*aaa0*/  STG.E desc[UR36][R4.64], R3 ;  /* 0x0000000304007986 */ /* 0x000fe2000c101924 */
[----:B------:R-:W-:Y:S05]  /*aab0*/  EXIT ;  /* 0x000000000000794d */ /* 0x000fea0003800000 */
.L_x_43685:
[----:B------:R-:W0:Y:S02]  /*aac0*/  I2F.F64.S16 R18, R18 ;  /* 0x0000001200127312 */ /* 0x000e240000101c00 */
[----:B0-----:R-:W-:Y:S01]  /*aad0*/  STG.E.64 desc[UR36][R4.64], R18 ;  /* 0x0000001204007986 */ /* 0x001fe2000c101b24 */
[----:B------:R-:W-:Y:S05]  /*aae0*/  EXIT ;  /* 0x000000000000794d */ /* 0x000fea0003800000 */
.L_x_43676:
        /* <DEDUP_REMOVED lines=10> */
.L_x_43689:
[----:B------:R-:W0:Y:S01]  /*ab90*/  I2F.F64.S16 R8, R18 ;  /* 0x0000001200087312 */ /* 0x000e220000101c00 */
[----:B------:R-:W-:-:S05]  /*aba0*/  CS2R R10, SRZ ;  /* 0x00000000000a7805 */ /* 0x000fca000001ff00 */
[----:B0-----:R-:W-:Y:S01]  /*abb0*/  STG.E.128 desc[UR36][R4.64], R8 ;  /* 0x0000000804007986 */ /* 0x001fe2000c101d24 */
[----:B------:R-:W-:Y:S05]  /*abc0*/  EXIT ;  /* 0x000000000000794d */ /* 0x000fea0003800000 */
.L_x_43688:
        /* <DEDUP_REMOVED lines=21> */
.L_x_43693:
[----:B------:R-:W-:Y:S05]  /*ad20*/  BSYNC B0 ;  /* 0x0000000000007941 */ /* 0x000fea0003800000 */
.L_x_43692:
[----:B------:R-:W-:-:S05]  /*ad30*/  LOP3.LUT R3, R0, R3, RZ, 0xfc, !PT ;  /* 0x0000000300037212 */ /* 0x000fca00078efcff */
[----:B------:R-:W-:Y:S01]  /*ad40*/  STG.E.U8 desc[UR36][R4.64], R3 ;  /* 0x0000000304007986 */ /* 0x000fe2000c101124 */
[----:B------:R-:W-:Y:S05]  /*ad50*/  EXIT ;  /* 0x000000000000794d */ /* 0x000fea0003800000 */
.L_x_43691:
        /* <DEDUP_REMOVED lines=13> */
.L_x_43695:
[----:B------:R-:W-:Y:S01]  /*ae30*/  IMAD.MOV.U32 R0, RZ, RZ, 0x7f ;  /* 0x0000007fff007424 */ /* 0x000fe200078e00ff */
[----:B------:R-:W-:-:S04]  /*ae40*/  ISETP.GT.U32.AND P0, PT, R2, 0x7f800000, PT ;  /* 0x7f8000000200780c */ /* 0x000fc80003f04070 */
[----:B------:R-:W-:-:S09]  /*ae50*/  SEL R0, R0, 0x7c, P0 ;  /* 0x0000007c00007807 */ /* 0x000fd20000000000 */
.L_x_43696:
[----:B------:R-:W-:Y:S05]  /*ae60*/  BSYNC B0 ;  /* 0x0000000000007941 */ /* 0x000fea0003800000 */
.L_x_43694:
[----:B------:R-:W-:-:S04]  /*ae70*/  LOP3.LUT R2, R3, 0x80000000, RZ, 0xc0, !PT ;  /* 0x8000000003027812 */ /* 0x000fc800078ec0ff */
[----:B------:R-:W-:-:S04]  /*ae80*/  SHF.R.U32.HI R3, RZ, 0x18, R2 ;  /* 0x00000018ff037819 */ /* 0x000fc80000011602 */
[----:B------:R-:W-:-:S05]  /*ae90*/  LOP3.LUT R3, R0, R3, RZ, 0xfc, !PT ;  /* 0x0000000300037212 */ /* 0x000fca00078efcff */
[----:B------:R-:W-:Y:S01]  /*aea0*/  STG.E.U8 desc[UR36][R4.64], R3 ;  /* 0x0000000304007986 */ /* 0x000fe2000c101124 */
[----:B------:R-:W-:Y:S05]  /*aeb0*/  EXIT ;  /* 0x000000000000794d */ /* 0x000fea0003800000 */
.L_x_43690:
[----:B------:R-:W0:Y:S02]  /*aec0*/  I2F.S16 R0, R18 ;  /* 0x0000001200007306 */ /* 0x000e240000101400 */
[----:B0-----:R-:W-:-:S05]  /*aed0*/  F2FP.BF16.F32.PACK_AB R0, RZ, R0 ;  /* 0x00000000ff00723e */ /* 0x001fca00000010ff */
[----:B------:R-:W-:Y:S01]  /*aee0*/  STG.E.U16 desc[UR36][R4.64], R0 ;  /* 0x0000000004007986 */ /* 0x000fe2000c101524 */
[----:B------:R-:W-:Y:S05]  /*aef0*/  EXIT ;  /* 0x000000000000794d */ /* 0x000fea0003800000 */
.L_x_43687:
        /* <DEDUP_REMOVED lines=10> */
.L_x_43699:
        /* <DEDUP_REMOVED lines=17> */
.L_x_43702:
[----:B------:R-:W-:-:S04]  /*b0b0*/  LOP3.LUT R2, R7, 0x80000000, RZ, 0xc0, !PT ;  /* 0x8000000007027812 */ /* 0x000fc800078ec0ff */
[----:B------:R-:W-:-:S04]  /*b0c0*/  SHF.R.U32.HI R3, RZ, 0x18, R2 ;  /* 0x00000018ff037819 */ /* 0x000fc80000011602 */
[----:B------:R-:W-:-:S04]  /*b0d0*/  LOP3.LUT R0, R0, R3, RZ, 0xfc, !PT ;  /* 0x0000000300007212 */ /* 0x000fc800078efcff */
[----:B------:R-:W-:-:S07]  /*b0e0*/  PRMT R2, R0, 0x7610, R2 ;  /* 0x0000761000027816 */ /* 0x000fce0000000002 */
.L_x_43701:
[----:B------:R-:W-:Y:S05]  /*b0f0*/  BSYNC B0 ;  /* 0x0000000000007941 */ /* 0x000fea0003800000 */
.L_x_43700:
[----:B------:R-:W-:Y:S01]  /*b100*/  STG.E.U8 desc[UR36][R4.64], R2 ;  /* 0x0000000204007986 */ /* 0x000fe2000c101124 */
[----:B------:R-:W-:Y:S05]  /*b110*/  EXIT ;  /* 0x000000000000794d */ /* 0x000fea0003800000 */
.L_x_43698:
        /* <DEDUP_REMOVED lines=17> */
.L_x_43705:
[----:B------:R-:W-:-:S04]  /*b230*/  LOP3.LUT R2, R7, 0x80000000, RZ, 0xc0, !PT ;  /* 0x8000000007027812 */ /* 0x000fc800078ec0ff */
[----:B------:R-:W-:-:S04]  /*b240*/  SHF.R.U32.HI R3, RZ, 0x18, R2 ;  /* 0x00000018ff037819 */ /* 0x000fc80000011602 */
[----:B------:R-:W-:-:S04]  /*b250*/  LOP3.LUT R0, R0, R3, RZ, 0xfc, !PT ;  /* 0x0000000300007212 */ /* 0x000fc800078efcff */
[----:B------:R-:W-:-:S07]  /*b260*/  PRMT R2, R0, 0x7610, R2 ;  /* 0x0000761000027816 */ /* 0x000fce0000000002 */
.L_x_43704:
[----:B------:R-:W-:Y:S05]  /*b270*/  BSYNC B0 ;  /* 0x0000000000007941 */ /* 0x000fea0003800000 */
.L_x_43703:
[----:B------:R-:W-:Y:S01]  /*b280*/  STG.E.U8 desc[UR36][R4.64], R2 ;  /* 0x0000000204007986 */ /* 0x000fe2000c101124 */
[----:B------:R-:W-:Y:S05]  /*b290*/  EXIT ;  /* 0x000000000000794d */ /* 0x000fea0003800000 */
.L_x_43697:
        /* <DEDUP_REMOVED lines=22> */
.L_x_43680:
        /* <DEDUP_REMOVED lines=16> */
.L_x_43708:
[----:B------:R-:W-:Y:S05]  /*b500*/  EXIT ;  /* 0x000000000000794d */ /* 0x000fea0003800000 */
.L_x_43707:
[----:B------:R-:W-:-:S05]  /*b510*/  IMAD.MOV.U32 R19, RZ, RZ, RZ ;  /* 0x000000ffff137224 */ /* 0x000fca00078e00ff */
[----:B------:R-:W-:Y:S01]  /*b520*/  STG.E.64 desc[UR36][R4.64], R18 ;  /* 0x0000001204007986 */ /* 0x000fe2000c101b24 */
[----:B------:R-:W-:Y:S05]  /*b530*/  EXIT ;  /* 0x000000000000794d */ /* 0x000fea0003800000 */
.L_x_43706:
[----:B------:R-:W-:Y:S01]  /*b540*/  STG.E desc[UR36][R4.64], R18 ;  /* 0x0000001204007986 */ /* 0x000fe2000c101924 */
[----:B------:R-:W-:Y:S05]  /*b550*/  EXIT ;  /* 0x000000000000794d */ /* 0x000fea0003800000 */
.L_x_43709:
        /* <DEDUP_REMOVED lines=10> */
.L_x_44163:


//--------------------- .text._ZN2at6native18elementwise_kernelILi128ELi4EZNS0_22gpu_kernel_impl_nocastINS0_13BinaryFunctorIhhbZZZNS0_23logical_and_kernel_cudaERNS_14TensorIteratorEENKUlvE0_clEvENKUlvE_clEvEUlhhE_EEEEvRNS_18TensorIteratorBaseERKT_EUliE_EEviT1_ --------------------------
	.section	.text._ZN2at6native18elementwise_kernelILi128ELi4EZNS0_22gpu_kernel_impl_nocastINS0_13BinaryFunctorIhhbZZZNS0_23logical_and_kernel_cudaERNS_14TensorIteratorEENKUlvE0_clEvENKUlvE_clEvEUlhhE_EEEEvRNS_18TensorIteratorBaseERKT_EUliE_EEviT1_,"ax",@progbits
	.align	128
        .global         _ZN2at6native18elementwise_kernelILi128ELi4EZNS0_22gpu_kernel_impl_nocastINS0_13BinaryFunctorIhhbZZZNS0_23logical_and_kernel_cudaERNS_14TensorIteratorEENKUlvE0_clEvENKUlvE_clEvEUlhhE_EEEEvRNS_18TensorIteratorBaseERKT_EUliE_EEviT1_
        .type           _ZN2at6native18elementwise_kernelILi128ELi4EZNS0_22gpu_kernel_impl_nocastINS0_13BinaryFunctorIhhbZZZNS0_23logical_and_kernel_cudaERNS_14TensorIteratorEENKUlvE0_clEvENKUlvE_clEvEUlhhE_EEEEvRNS_18TensorIteratorBaseERKT_EUliE_EEviT1_,@function
        .size           _ZN2at6native18elementwise_kernelILi128ELi4EZNS0_22gpu_kernel_impl_nocastINS0_13BinaryFunctorIhhbZZZNS0_23logical_and_kernel_cudaERNS_14TensorIteratorEENKUlvE0_clEvENKUlvE_clEvEUlhhE_EEEEvRNS_18TensorIteratorBaseERKT_EUliE_EEviT1_,(.L_x_44164 - _ZN2at6native18elementwise_kernelILi128ELi4EZNS0_22gpu_kernel_impl_nocastINS0_13BinaryFunctorIhhbZZZNS0_23logical_and_kernel_cudaERNS_14TensorIteratorEENKUlvE0_clEvENKUlvE_clEvEUlhhE_EEEEvRNS_18TensorIteratorBaseERKT_EUliE_EEviT1_)
        .other          _ZN2at6native18elementwise_kernelILi128ELi4EZNS0_22gpu_kernel_impl_nocastINS0_13BinaryFunctorIhhbZZZNS0_23logical_and_kernel_cudaERNS_14TensorIteratorEENKUlvE0_clEvENKUlvE_clEvEUlhhE_EEEEvRNS_18TensorIteratorBaseERKT_EUliE_EEviT1_,@"STO_CUDA_ENTRY STV_DEFAULT"
_ZN2at6native18elementwise_kernelILi128ELi4EZNS0_22gpu_kernel_impl_nocastINS0_13BinaryFunctorIhhbZZZNS0_23logical_and_kernel_cudaERNS_14TensorIteratorEENKUlvE0_clEvENKUlvE_clEvEUlhhE_EEEEvRNS_18TensorIteratorBaseERKT_EUliE_EEviT1_:
.text._ZN2at6native18elementwise_kernelILi128ELi4EZNS0_22gpu_kernel_impl_nocastINS0_13BinaryFunctorIhhbZZZNS0_23logical_and_kernel_cudaERNS_14TensorIteratorEENKUlvE0_clEvENKUlvE_clEvEUlhhE_EEEEvRNS_18TensorIteratorBaseERKT_EUliE_EEviT1_:
        /* <DEDUP_REMOVED lines=363> */
.L_x_43712:
        /* <DEDUP_REMOVED lines=16> */
.L_x_43711:
[----:B------:R-:W-:Y:S05]  /*17b0*/  BSYNC B0 ;  /* 0x0000000000007941 */ /* 0x000fea0003800000 */
.L_x_43710:
        /* <DEDUP_REMOVED lines=356> */
.L_x_43715:
        /* <DEDUP_REMOVED lines=371> */
.L_x_43716:
        /* <DEDUP_REMOVED lines=16> */
.L_x_43714:
[----:B------:R-:W-:Y:S05]  /*4630*/  BSYNC B0 ;  /* 0x0000000000007941 */ /* 0x000fea0003800000 */
.L_x_43713:
        /* <DEDUP_REMOVED lines=355> */
.L_x_43717:
        /* <DEDUP_REMOVED lines=16> */
.L_x_43718:
        /* <DEDUP_REMOVED lines=9> */
.L_x_44164:


//--------------------- .text._ZN2at6native27unrolled_elementwise_kernelINS0_13BinaryFunctorIhhbZZZNS0_23logical_and_kernel_cudaERNS_14TensorIteratorEENKUlvE0_clEvENKUlvE_clEvEUlhhE_EESt5arrayIPcLm3EELi4E23TrivialOffsetCalculatorILi2EjESC_ILi1EjENS0_6memory15LoadWithoutCastENSF_16StoreWithoutCastEEEviT_T0_T2_T3_T4_T5_ --------------------------
	.section	.text._ZN2at6native27unrolled_elementwise_kernelINS0_13BinaryFunctorIhhbZZZNS0_23logical_and_kernel_cudaERNS_14TensorIteratorEENKUlvE0_clEvENKUlvE_clEvEUlhhE_EESt5arrayIPcLm3EELi4E23TrivialOffsetCalculatorILi2EjESC_ILi1EjENS0_6memory15LoadWithoutCastENSF_16StoreWithoutCastEEEviT_T0_T2_T3_T4_T5_,"ax",@progbits
	.align	128
        .global         _ZN2at6native27unrolled_elementwise_kernelINS0_13BinaryFunctorIhhbZZZNS0_23logical_and_kernel_cudaERNS_14TensorIteratorEENKUlvE0_clEvENKUlvE_clEvEUlhhE_EESt5arrayIPcLm3EELi4E23TrivialOffsetCalculatorILi2EjESC_ILi1EjENS0_6memory15LoadWithoutCastENSF_16StoreWithoutCastEEEviT_T0_T2_T3_T4_T5_
        .type           _ZN2at6native27unrolled_elementwise_kernelINS0_13BinaryFunctorIhhbZZZNS0_23logical_and_kernel_cudaERNS_14TensorIteratorEENKUlvE0_clEvENKUlvE_clEvEUlhhE_EESt5arrayIPcLm3EELi4E23TrivialOffsetCalculatorILi2EjESC_ILi1EjENS0_6memory15LoadWithoutCastENSF_16StoreWithoutCastEEEviT_T0_T2_T3_T4_T5_,@function
        .size           _ZN2at6native27unrolled_elementwise_kernelINS0_13BinaryFunctorIhhbZZZNS0_23logical_and_kernel_cudaERNS_14TensorIteratorEENKUlvE0_clEvENKUlvE_clEvEUlhhE_EESt5arrayIPcLm3EELi4E23TrivialOffsetCalculatorILi2EjESC_ILi1EjENS0_6memory15LoadWithoutCastENSF_16StoreWithoutCastEEEviT_T0_T2_T3_T4_T5_,(.L_x_44165 - _ZN2at6native27unrolled_elementwise_kernelINS0_13BinaryFunctorIhhbZZZNS0_23logical_and_kernel_cudaERNS_14TensorIteratorEENKUlvE0_clEvENKUlvE_clEvEUlhhE_EESt5arrayIPcLm3EELi4E23TrivialOffsetCalculatorILi2EjESC_ILi1EjENS0_6memory15LoadWithoutCastENSF_16StoreWithoutCastEEEviT_T0_T2_T3_T4_T5_)
        .other          _ZN2at6native27unrolled_elementwise_kernelINS0_13BinaryFunctorIhhbZZZNS0_23logical_and_kernel_cudaERNS_14TensorIteratorEENKUlvE0_clEvENKUlvE_clEvEUlhhE_EESt5arrayIPcLm3EELi4E23TrivialOffsetCalculatorILi2EjESC_ILi1EjENS0_6memory15LoadWithoutCastENSF_16StoreWithoutCastEEEviT_T0_T2_T3_T4_T5_,@"STO_CUDA_ENTRY STV_DEFAULT"
_ZN2at6native27unrolled_elementwise_kernelINS0_13BinaryFunctorIhhbZZZNS0_23logical_and_kernel_cudaERNS_14TensorIteratorEENKUlvE0_clEvENKUlvE_clEvEUlhhE_EESt5arrayIPcLm3EELi4E23TrivialOffsetCalculatorILi2EjESC_ILi1EjENS0_6memory15LoadWithoutCastENSF_16StoreWithoutCastEEEviT_T0_T2_T3_T4_T5_:
.text._ZN2at6native27unrolled_elementwise_kernelINS0_13BinaryFunctorIhhbZZZNS0_23logical_and_kernel_cudaERNS_14TensorIteratorEENKUlvE0_clEvENKUlvE_clEvEUlhhE_EESt5arrayIPcLm3EELi4E23TrivialOffsetCalculatorILi2EjESC_ILi1EjENS0_6memory15LoadWithoutCastENSF_16StoreWithoutCastEEEviT_T0_T2_T3_T4_T5_:
        /* <DEDUP_REMOVED lines=91> */
.L_x_43720:
[----:B------:R-:W-:Y:S05]  /*05b0*/  BSYNC B0 ;  /* 0x0000000000007941 */ /* 0x000fea0003800000 */
.L_x_43719:
        /* <DEDUP_REMOVED lines=12> */
.L_x_43721:
        /* <DEDUP_REMOVED lines=16> */
.L_x_44165:


//--------------------- .text._ZN2at6native29vectorized_elementwise_kernelILi2ENS0_13BinaryFunctorIhhbZZZNS0_23logical_and_kernel_cudaERNS_14TensorIteratorEENKUlvE0_clEvENKUlvE_clEvEUlhhE_EESt5arrayIPcLm3EEEEviT0_T1_ --------------------------
	.section	.text._ZN2at6native29vectorized_elementwise_kernelILi2ENS0_13BinaryFunctorIhhbZZZNS0_23logical_and_kernel_cudaERNS_14TensorIteratorEENKUlvE0_clEvENKUlvE_clEvEUlhhE_EESt5arrayIPcLm3EEEEviT0_T1_,"ax",@progbits
	.align	128
        .global         _ZN2at6native29vectorized_elementwise_kernelILi2ENS0_13BinaryFunctorIhhbZZZNS0_23logical_and_kernel_cudaERNS_14TensorIteratorEENKUlvE0_clEvENKUlvE_clEvEUlhhE_EESt5arrayIPcLm3EEEEviT0_T1_
        .type           _ZN2at6native29vectorized_elementwise_kernelILi2ENS0_13BinaryFunctorIhhbZZZNS0_23logical_and_kernel_cudaERNS_14TensorIteratorEENKUlvE0_clEvENKUlvE_clEvEUlhhE_EESt5arrayIPcLm3EEEEviT0_T1_,@function
        .size           _ZN2at6native29vectorized_elementwise_kernelILi2ENS0_13BinaryFunctorIhhbZZZNS0_23logical_and_kernel_cudaERNS_14TensorIteratorEENKUlvE0_clEvENKUlvE_clEvEUlhhE_EESt5arrayIPcLm3EEEEviT0_T1_,(.L_x_44166 - _ZN2at6native29vectorized_elementwise_kernelILi2ENS0_13BinaryFunctorIhhbZZZNS0_23logical_and_kernel_cudaERNS_14TensorIteratorEENKUlvE0_clEvENKUlvE_clEvEUlhhE_EESt5arrayIPcLm3EEEEviT0_T1_)
        .other          _ZN2at6native29vectorized_elementwise_kernelILi2ENS0_13BinaryFunctorIhhbZZZNS0_23logical_and_kernel_cudaERNS_14TensorIteratorEENKUlvE0_clEvENKUlvE_clEvEUlhhE_EESt5arrayIPcLm3EEEEviT0_T1_,@"STO_CUDA_ENTRY STV_DEFAULT"
_ZN2at6native29vectorized_elementwise_kernelILi2ENS0_13BinaryFunctorIhhbZZZNS0_23logical_and_kernel_cudaERNS_14TensorIteratorEENKUlvE0_clEvENKUlvE_clEvEUlhhE_EESt5arrayIPcLm3EEEEviT0_T1_:
.text._ZN2at6native29vectorized_elementwise_kernelILi2ENS0_13BinaryFunctorIhhbZZZNS0_23logical_and_kernel_cudaERNS_14TensorIteratorEENKUlvE0_clEvENKUlvE_clEvEUlhhE_EESt5arrayIPcLm3EEEEviT0_T1_:
        /* <DEDUP_REMOVED lines=85> */
.L_x_43722:
        /* <DEDUP_REMOVED lines=159> */
.L_x_43725:
        /* <DEDUP_REMOVED lines=8> */
.L_x_43726:
        /* <DEDUP_REMOVED lines=8> */
.L_x_43727:
        /* <DEDUP_REMOVED lines=9> */
.L_x_43728:
[----:B------:R-:W-:Y:S05]  /*10d0*/  BSYNC B1 ;  /* 0x0000000000017941 */ /* 0x000fea0003800000 */
.L_x_43724:
[----:B------:R-:W-:-:S13]  /*10e0*/  ISETP.GE.AND P0, PT, R2, R3, PT ;  /* 0x000000030200720c */ /* 0x000fda0003f06270 */
[----:B0-----:R-:W0:Y:S01]  /*10f0*/  @!P0 LDC.64 R6, c[0x0][0x218] ;  /* 0x00008600ff068b82 */ /* 0x001e220000000a00 */
[C---:B-12---:R-:W-:Y:S02]  /*1100*/  @!P0 VIADD R5, R2.reuse, UR4 ;  /* 0x0000000402058c36 */ /* 0x046fe40008000000 */
[----:B------:R-:W-:-:S03]  /*1110*/  @!P0 VIADD R2, R2, 0x80 ;  /* 0x0000008002028836 */ /* 0x000fc60000000000 */
[----:B0-----:R-:W-:-:S05]  /*1120*/  @!P0 IADD3 R4, P1, R5, R6, RZ ;  /* 0x0000000605048210 */ /* 0x001fca0007f3e0ff */
[----:B------:R-:W-:-:S05]  /*1130*/  @!P0 IMAD.X R5, RZ, RZ, R7, P1 ;  /* 0x000000ffff058224 */ /* 0x000fca00008e0607 */
[----:B------:R2:W-:Y:S03]  /*1140*/  @!P0 STG.E.U8 desc[UR10][R4.64], R17 ;  /* 0x0000001104008986 */ /* 0x0005e6000c10110a */
.L_x_43729:
[----:B------:R-:W-:Y:S05]  /*1150*/  BSYNC B0 ;  /* 0x0000000000007941 */ /* 0x000fea0003800000 */
.L_x_43723:
        /* <DEDUP_REMOVED lines=10> */
.L_x_43730:
        /* <DEDUP_REMOVED lines=16> */
.L_x_44166:


//--------------------- .text._ZN2at6native29vectorized_elementwise_kernelILi4ENS0_13BinaryFunctorIhhbZZZNS0_23logical_and_kernel_cudaERNS_14TensorIteratorEENKUlvE0_clEvENKUlvE_clEvEUlhhE_EESt5arrayIPcLm3EEEEviT0_T1_ --------------------------
	.section	.text._ZN2at6native29vectorized_elementwise_kernelILi4ENS0_13BinaryFunctorIhhbZZZNS0_23logical_and_kernel_cudaERNS_14TensorIteratorEENKUlvE0_clEvENKUlvE_clEvEUlhhE_EESt5arrayIPcLm3EEEEviT0_T1_,"ax",@progbits
	.align	128
        .global         _ZN2at6native29vectorized_elementwise_kernelILi4ENS0_13BinaryFunctorIhhbZZZNS0_23logical_and_kernel_cudaERNS_14TensorIteratorEENKUlvE0_clEvENKUlvE_clEvEUlhhE_EESt5arrayIPcLm3EEEEviT0_T1_
        .type           _ZN2at6native29vectorized_elementwise_kernelILi4ENS0_13BinaryFunctorIhhbZZZNS0_23logical_and_kernel_cudaERNS_14TensorIteratorEENKUlvE0_clEvENKUlvE_clEvEUlhhE_EESt5arrayIPcLm3EEEEviT0_T1_,@function
        .size           _ZN2at6native29vectorized_elementwise_kernelILi4ENS0_13BinaryFunctorIhhbZZZNS0_23logical_and_kernel_cudaERNS_14TensorIteratorEENKUlvE0_clEvENKUlvE_clEvEUlhhE_EESt5arrayIPcLm3EEEEviT0_T1_,(.L_x_44167 - _ZN2at6native29vectorized_elementwise_kernelILi4ENS0_13BinaryFunctorIhhbZZZNS0_23logical_and_kernel_cudaERNS_14TensorIteratorEENKUlvE0_clEvENKUlvE_clEvEUlhhE_EESt5arrayIPcLm3EEEEviT0_T1_)
        .other          _ZN2at6native29vectorized_elementwise_kernelILi4ENS0_13BinaryFunctorIhhbZZZNS0_23logical_and_kernel_cudaERNS_14TensorIteratorEENKUlvE0_clEvENKUlvE_clEvEUlhhE_EESt5arrayIPcLm3EEEEviT0_T1_,@"STO_CUDA_ENTRY STV_DEFAULT"
_ZN2at6native29vectorized_elementwise_kernelILi4ENS0_13BinaryFunctorIhhbZZZNS0_23logical_and_kernel_cudaERNS_14TensorIteratorEENKUlvE0_clEvENKUlvE_clEvEUlhhE_EESt5arrayIPcLm3EEEEviT0_T1_:
.text._ZN2at6native29vectorized_elementwise_kernelILi4ENS0_13BinaryFunctorIhhbZZZNS0_23logical_and_kernel_cudaERNS_14TensorIteratorEENKUlvE0_clEvENKUlvE_clEvEUlhhE_EESt5arrayIPcLm3EEEEviT0_T1_:
        /* <DEDUP_REMOVED lines=81> */
.L_x_43731:
        /* <DEDUP_REMOVED lines=159> */
.L_x_43734:
        /* <DEDUP_REMOVED lines=8> */
.L_x_43735:
        /* <DEDUP_REMOVED lines=8> */
.L_x_43736:
        /* <DEDUP_REMOVED lines=9> */
.L_x_43737:
[----:B------:R-:W-:Y:S05]  /*1090*/  BSYNC B1 ;  /* 0x0000000000017941 */ /* 0x000fea0003800000 */
.L_x_43733:
[----:B------:R-:W-:-:S13]  /*10a0*/  ISETP.GE.AND P0, PT, R2, R3, PT ;  /* 0x000000030200720c */ /* 0x000fda0003f06270 */
[----:B0-----:R-:W0:Y:S01]  /*10b0*/  @!P0 LDC.64 R6, c[0x0][0x218] ;  /* 0x00008600ff068b82 */ /* 0x001e220000000a00 */
[C---:B-12---:R-:W-:Y:S02]  /*10c0*/  @!P0 VIADD R5, R2.reuse, UR4 ;  /* 0x0000000402058c36 */ /* 0x046fe40008000000 */
[----:B------:R-:W-:-:S03]  /*10d0*/  @!P0 VIADD R2, R2, 0x80 ;  /* 0x0000008002028836 */ /* 0x000fc60000000000 */
[----:B0-----:R-:W-:-:S05]  /*10e0*/  @!P0 IADD3 R4, P1, R5, R6, RZ ;  /* 0x0000000605048210 */ /* 0x001fca0007f3e0ff */
[----:B------:R-:W-:-:S05]  /*10f0*/  @!P0 IMAD.X R5, RZ, RZ, R7, P1 ;  /* 0x000000ffff058224 */ /* 0x000fca00008e0607 */
[----:B------:R2:W-:Y:S03]  /*1100*/  @!P0 STG.E.U8 desc[UR10][R4.64], R17 ;  /* 0x0000001104008986 */ /* 0x0005e6000c10110a */
.L_x_43738:
[----:B------:R-:W-:Y:S05]  /*1110*/  BSYNC B0 ;  /* 0x0000000000007941 */ /* 0x000fea0003800000 */
.L_x_43732:
        /* <DEDUP_REMOVED lines=10> */
.L_x_43739:
        /* <DEDUP_REMOVED lines=12> */
.L_x_44167:


//--------------------- .text._ZN2at6native29vectorized_elementwise_kernelILi8ENS0_13BinaryFunctorIhhbZZZNS0_23logical_and_kernel_cudaERNS_14TensorIteratorEENKUlvE0_clEvENKUlvE_clEvEUlhhE_EESt5arrayIPcLm3EEEEviT0_T1_ --------------------------
	.section	.text._ZN2at6native29vectorized_elementwise_kernelILi8ENS0_13BinaryFunctorIhhbZZZNS0_23logical_and_kernel_cudaERNS_14TensorIteratorEENKUlvE0_clEvENKUlvE_clEvEUlhhE_EESt5arrayIPcLm3EEEEviT0_T1_,"ax",@progbits
	.align	128
        .global         _ZN2at6native29vectorized_elementwise_kernelILi8ENS0_13BinaryFunctorIhhbZZZNS0_23logical_and_kernel_cudaERNS_14TensorIteratorEENKUlvE0_clEvENKUlvE_clEvEUlhhE_EESt5arrayIPcLm3EEEEviT0_T1_
        .type           _ZN2at6native29vectorized_elementwise_kernelILi8ENS0_13BinaryFunctorIhhbZZZNS0_23logical_and_kernel_cudaERNS_14TensorIteratorEENKUlvE0_clEvENKUlvE_clEvEUlhhE_EESt5arrayIPcLm3EEEEviT0_T1_,@function
        .size           _ZN2at6native29vectorized_elementwise_kernelILi8ENS0_13BinaryFunctorIhhbZZZNS0_23logical_and_kernel_cudaERNS_14TensorIteratorEENKUlvE0_clEvENKUlvE_clEvEUlhhE_EESt5arrayIPcLm3EEEEviT0_T1_,(.L_x_44168 - _ZN2at6native29vectorized_elementwise_kernelILi8ENS0_13BinaryFunctorIhhbZZZNS0_23logical_and_kernel_cudaERNS_14TensorIteratorEENKUlvE0_clEvENKUlvE_clEvEUlhhE_EESt5arrayIPcLm3EEEEviT0_T1_)
        .other          _ZN2at6native29vectorized_elementwise_kernelILi8ENS0_13BinaryFunctorIhhbZZZNS0_23logical_and_kernel_cudaERNS_14TensorIteratorEENKUlvE0_clEvENKUlvE_clEvEUlhhE_EESt5arrayIPcLm3EEEEviT0_T1_,@"STO_CUDA_ENTRY STV_DEFAULT"
_ZN2at6native29vectorized_elementwise_kernelILi8ENS0_13BinaryFunctorIhhbZZZNS0_23logical_and_kernel_cudaERNS_14TensorIteratorEENKUlvE0_clEvENKUlvE_clEvEUlhhE_EESt5arrayIPcLm3EEEEviT0_T1_:
.text._ZN2at6native29vectorized_elementwise_kernelILi8ENS0_13BinaryFunctorIhhbZZZNS0_23logical_and_kernel_cudaERNS_14TensorIteratorEENKUlvE0_clEvENKUlvE_clEvEUlhhE_EESt5arrayIPcLm3EEEEviT0_T1_:
        /* <DEDUP_REMOVED lines=99> */
.L_x_43740:
        /* <DEDUP_REMOVED lines=159> */
.L_x_43743:
        /* <DEDUP_REMOVED lines=8> */
.L_x_43744:
        /* <DEDUP_REMOVED lines=8> */
.L_x_43745:
        /* <DEDUP_REMOVED lines=9> */
.L_x_43746:
[----:B------:R-:W-:Y:S05]  /*11b0*/  BSYNC B1 ;  /* 0x0000000000017941 */ /* 0x000fea0003800000 */
.L_x_43742:
[----:B------:R-:W-:-:S13]  /*11c0*/  ISETP.GE.AND P0, PT, R2, R3, PT ;  /* 0x000000030200720c */ /* 0x000fda0003f06270 */
[----:B0-----:R-:W0:Y:S01]  /*11d0*/  @!P0 LDC.64 R6, c[0x0][0x218] ;  /* 0x00008600ff068b82 */ /* 0x001e220000000a00 */
[C---:B-12---:R-:W-:Y:S02]  /*11e0*/  @!P0 VIADD R5, R2.reuse, UR4 ;  /* 0x0000000402058c36 */ /* 0x046fe40008000000 */
[----:B------:R-:W-:-:S03]  /*11f0*/  @!P0 VIADD R2, R2, 0x80 ;  /* 0x0000008002028836 */ /* 0x000fc60000000000 */
[----:B0-----:R-:W-:-:S05]  /*1200*/  @!P0 IADD3 R4, P1, R5, R6, RZ ;  /* 0x0000000605048210 */ /* 0x001fca0007f3e0ff */
[----:B------:R-:W-:-:S05]  /*1210*/  @!P0 IMAD.X R5, RZ, RZ, R7, P1 ;  /* 0x000000ffff058224 */ /* 0x000fca00008e0607 */
[----:B------:R2:W-:Y:S03]  /*1220*/  @!P0 STG.E.U8 desc[UR10][R4.64], R17 ;  /* 0x0000001104008986 */ /* 0x0005e6000c10110a */
.L_x_43747:
[----:B------:R-:W-:Y:S05]  /*1230*/  BSYNC B0 ;  /* 0x0000000000007941 */ /* 0x000fea0003800000 */
.L_x_43741:
        /* <DEDUP_REMOVED lines=10> */
.L_x_43748:
        /* <DEDUP_REMOVED lines=10> */
.L_x_44168:


//--------------------- .nv.global.init           --------------------------
	.section	.nv.global.init,"aw",@progbits
.nv.global.init:
	.type		$str$7,@object
	.size		$str$7,(__unnamed_9 - $str$7)
$str$7:
        /*0000*/ 	.byte	0x66, 0x61, 0x6c, 0x73, 0x65, 0x00
	.type		__unnamed_9,@object
	.size		__unnamed_9,(__unnamed_1 - __unnamed_9)
__unnamed_9:
        /*0006*/ 	.byte	0x66, 0x65, 0x74, 0x63, 0x68, 0x5f, 0x61, 0x6e, 0x64, 0x5f, 0x63, 0x61, 0x73, 0x74, 0x00
	.type		__unnamed_1,@object
	.size		__unnamed_1,(__unnamed_5 - __unnamed_1)
__unnamed_1:
        /*0015*/ 	.byte	0x66, 0x65, 0x74, 0x63, 0x68, 0x5f, 0x61, 0x6e, 0x64, 0x5f, 0x63, 0x61, 0x73, 0x74, 0x00
	.type		__unnamed_5,@object
	.size		__unnamed_5,(__unnamed_11 - __unnamed_5)
__unnamed_5:
        /*0024*/ 	.byte	0x66, 0x65, 0x74, 0x63, 0x68, 0x5f, 0x61, 0x6e, 0x64, 0x5f, 0x63, 0x61, 0x73, 0x74, 0x00
	.type		__unnamed_11,@object
	.size		__unnamed_11,(__unnamed_3 - __unnamed_11)
__unnamed_11:
        /*0033*/ 	.byte	0x66, 0x65, 0x74, 0x63, 0x68, 0x5f, 0x61, 0x6e, 0x64, 0x5f, 0x63, 0x61, 0x73, 0x74, 0x00
	.type		__unnamed_3,@object
	.size		__unnamed_3,(__unnamed_7 - __unnamed_3)
__unnamed_3:
        /*0042*/ 	.byte	0x66, 0x65, 0x74, 0x63, 0x68, 0x5f, 0x61, 0x6e, 0x64, 0x5f, 0x63, 0x61, 0x73, 0x74, 0x00
	.type		__unnamed_7,@object
	.size		__unnamed_7,(__unnamed_4 - __unnamed_7)
__unnamed_7:
        /*0051*/ 	.byte	0x66, 0x65, 0x74, 0x63, 0x68, 0x5f, 0x61, 0x6e, 0x64, 0x5f, 0x63, 0x61, 0x73, 0x74, 0x00
	.type		__unnamed_4,@object
	.size		__unnamed_4,(__unnamed_8 - __unnamed_4)
__unnamed_4:
        /*0060*/ 	.byte	0x66, 0x65, 0x74, 0x63, 0x68, 0x5f, 0x61, 0x6e, 0x64, 0x5f, 0x63, 0x61, 0x73, 0x74, 0x00
	.type		__unnamed_8,@object
	.size		__unnamed_8,(__unnamed_10 - __unnamed_8)
__unnamed_8:
        /*006f*/ 	.byte	0x66, 0x65, 0x74, 0x63, 0x68, 0x5f, 0x61, 0x6e, 0x64, 0x5f, 0x63, 0x61, 0x73, 0x74, 0x00
	.type		__unnamed_10,@object
	.size		__unnamed_10,(__unnamed_2 - __unnamed_10)
__unnamed_10:
        /*007e*/ 	.byte	0x66, 0x65, 0x74, 0x63, 0x68, 0x5f, 0x61, 0x6e, 0x64, 0x5f, 0x63, 0x61, 0x73, 0x74, 0x00
	.type		__unnamed_2,@object
	.size		__unnamed_2,(__unnamed_6 - __unnamed_2)
__unnamed_2:
        /*008d*/ 	.byte	0x63, 0x61, 0x73, 0x74, 0x5f, 0x61, 0x6e, 0x64, 0x5f, 0x73, 0x74, 0x6f, 0x72, 0x65, 0x00
	.type		__unnamed_6,@object
	.size		__unnamed_6,($str$8 - __unnamed_6)
__unnamed_6:
        /*009c*/ 	.byte	0x66, 0x65, 0x74, 0x63, 0x68, 0x5f, 0x61, 0x6e, 0x64, 0x5f, 0x63, 0x61, 0x73, 0x74, 0x00
	.type		$str$8,@object
	.size		$str$8,(.L_40 - $str$8)
$str$8:
        /*00ab*/ 	.byte	0x2f, 0x72, 0x6f, 0x6f, 0x74, 0x2f, 0x2e, 0x70, 0x79, 0x65, 0x6e, 0x76, 0x2f, 0x76, 0x65, 0x72
        /*00bb*/ 	.byte	0x73, 0x69, 0x6f, 0x6e, 0x73, 0x2f, 0x33, 0x2e, 0x31, 0x33, 0x2e, 0x31, 0x32, 0x2f, 0x6c, 0x69
        /*00cb*/ 	.byte	0x62, 0x2f, 0x70, 0x79, 0x74, 0x68, 0x6f, 0x6e, 0x33, 0x2e, 0x31, 0x33, 0x2f, 0x73, 0x69, 0x74
        /*00db*/ 	.byte	0x65, 0x2d, 0x70, 0x61, 0x63, 0x6b, 0x61, 0x67, 0x65, 0x73, 0x2f, 0x74, 0x6f, 0x72, 0x63, 0x68
        /*00eb*/ 	.byte	0x2f, 0x69, 0x6e, 0x63, 0x6c, 0x75, 0x64, 0x65, 0x2f, 0x63, 0x31, 0x30, 0x2f, 0x63, 0x6f, 0x72
        /*00fb*/ 	.byte	0x65, 0x2f, 0x44, 0x79, 0x6e, 0x61, 0x6d, 0x69, 0x63, 0x43, 0x61, 0x73, 0x74, 0x2e, 0x68, 0x00
.L_40:


//--------------------- .nv.shared.reserved.0     --------------------------
	.section	.nv.shared.reserved.0,"aw",@nobits
	.weak		__nv_reservedSMEM_offset_0_alias
	.size		__nv_reservedSMEM_offset_0_alias, 0, 0
	.other		__nv_reservedSMEM_offset_0_alias,@"STO_CUDA_RESERVED_SHARED STV_DEFAULT"
__nv_reservedSMEM_offset_0_alias:
	.zero		0


//--------------------- .nv.global                --------------------------
	.section	.nv.global,"aw",@nobits
.nv.global:
	.type		_ZN57_INTERNAL_a5fe4eab_26_BinaryLogicalOpsKernels_cu_af2bb0934cuda3std3__48in_placeE,@object
	.size		_ZN57_INTERNAL_a5fe4eab_26_BinaryLogicalOpsKernels_cu_af2bb0934cuda3std3__48in_placeE,(_ZN57_INTERNAL_a5fe4eab_26_BinaryLogicalOpsKernels_cu_af2bb0934cuda3std6ranges3__45__cpo8distanceE - _ZN57_INTERNAL_a5fe4eab_26_BinaryLogicalOpsKernels_cu_af2bb0934cuda3std3__48in_placeE)
_ZN57_INTERNAL_a5fe4eab_26_BinaryLogicalOpsKernels_cu_af2bb0934cuda3std3__48in_placeE:
	.zero		1
	.type		_ZN57_INTERNAL_a5fe4eab_26_BinaryLogicalOpsKernels_cu_af2bb0934cuda3std6ranges3__45__cpo8distanceE,@object
	.size		_ZN57_INTERNAL_a5fe4eab_26_BinaryLogicalOpsKernels_cu_af2bb0934cuda3std6ranges3__45__cpo8distanceE,(_ZN57_INTERNAL_a5fe4eab_26_BinaryLogicalOpsKernels_cu_af2bb0934cuda3std3__45__cpo6cbeginE - _ZN57_INTERNAL_a5fe4eab_26_BinaryLogicalOpsKernels_cu_af2bb0934cuda3std6ranges3__45__cpo8distanceE)
_ZN57_INTERNAL_a5fe4eab_26_BinaryLogicalOpsKernels_cu_af2bb0934cuda3std6ranges3__45__cpo8distanceE:
	.zero		1
	.type		_ZN57_INTERNAL_a5fe4eab_26_BinaryLogicalOpsKernels_cu_af2bb0934cuda3std3__45__cpo6cbeginE,@object
	.size		_ZN57_INTERNAL_a5fe4eab_26_BinaryLogicalOpsKernels_cu_af2bb0934cuda3std3__45__cpo6cbeginE,(_ZN57_INTERNAL_a5fe4eab_26_BinaryLogicalOpsKernels_cu_af2bb0934cuda3std6ranges3__45__cpo7advanceE - _ZN57_INTERNAL_a5fe4eab_26_BinaryLogicalOpsKernels_cu_af2bb0934cuda3std3__45__cpo6cbeginE)
_ZN57_INTERNAL_a5fe4eab_26_BinaryLogicalOpsKernels_cu_af2bb0934cuda3std3__45__cpo6cbeginE:
	.zero		1
	.type		_ZN57_INTERNAL_a5fe4eab_26_BinaryLogicalOpsKernels_cu_af2bb0934cuda3std6ranges3__45__cpo7advanceE,@object
	.size		_ZN57_INTERNAL_a5fe4eab_26_BinaryLogicalOpsKernels_cu_af2bb0934cuda3std6ranges3__45__cpo7advanceE,(_ZN57_INTERNAL_a5fe4eab_26_BinaryLogicalOpsKernels_cu_af2bb0934cuda3std3__45__cpo7crbeginE - _ZN57_INTERNAL_a5fe4eab_26_BinaryLogicalOpsKernels_cu_af2bb0934cuda3std6ranges3__45__cpo7advanceE)
_ZN57_INTERNAL_a5fe4eab_26_BinaryLogicalOpsKernels_cu_af2bb0934cuda3std6ranges3__45__cpo7advanceE:
	.zero		1
	.type		_ZN57_INTERNAL_a5fe4eab_26_BinaryLogicalOpsKernels_cu_af2bb0934cuda3std3__45__cpo7crbeginE,@object
	.size		_ZN57_INTERNAL_a5fe4eab_26_BinaryLogicalOpsKernels_cu_af2bb0934cuda3std3__45__cpo7crbeginE,(_ZN57_INTERNAL_a5fe4eab_26_BinaryLogicalOpsKernels_cu_af2bb0934cuda3std6ranges3__45__cpo4dataE - _ZN57_INTERNAL_a5fe4eab_26_BinaryLogicalOpsKernels_cu_af2bb0934cuda3std3__45__cpo7crbeginE)
_ZN57_INTERNAL_a5fe4eab_26_BinaryLogicalOpsKernels_cu_af2bb0934cuda3std3__45__cpo7crbeginE:
	.zero		1
	.type		_ZN57_INTERNAL_a5fe4eab_26_BinaryLogicalOpsKernels_cu_af2bb0934cuda3std6ranges3__45__cpo4dataE,@object
	.size		_ZN57_INTERNAL_a5fe4eab_26_BinaryLogicalOpsKernels_cu_af2bb0934cuda3std6ranges3__45__cpo4dataE,(_ZN57_INTERNAL_a5fe4eab_26_BinaryLogicalOpsKernels_cu_af2bb0934cuda3std6ranges3__45__cpo5beginE - _ZN57_INTERNAL_a5fe4eab_26_BinaryLogicalOpsKernels_cu_af2bb0934cuda3std6ranges3__45__cpo4dataE)
_ZN57_INTERNAL_a5fe4eab_26_BinaryLogicalOpsKernels_cu_af2bb0934cuda3std6ranges3__45__cpo4dataE:
	.zero		1
	.type		_ZN57_INTERNAL_a5fe4eab_26_BinaryLogicalOpsKernels_cu_af2bb0934cuda3std6ranges3__45__cpo5beginE,@object
	.size		_ZN57_INTERNAL_a5fe4eab_26_BinaryLogicalOpsKernels_cu_af2bb0934cuda3std6ranges3__45__cpo5beginE,(_ZN57_INTERNAL_a5fe4eab_26_BinaryLogicalOpsKernels_cu_af2bb0934cuda3std3__459_GLOBAL__N__a5fe4eab_26_BinaryLogicalOpsKernels_cu_af2bb0936ignoreE - _ZN57_INTERNAL_a5fe4eab_26_BinaryLogicalOpsKernels_cu_af2bb0934cuda3std6ranges3__45__cpo5beginE)
_ZN57_INTERNAL_a5fe4eab_26_BinaryLogicalOpsKernels_cu_af2bb0934cuda3std6ranges3__45__cpo5beginE:
	.zero		1
	.type		_ZN57_INTERNAL_a5fe4eab_26_BinaryLogicalOpsKernels_cu_af2bb0934cuda3std3__459_GLOBAL__N__a5fe4eab_26_BinaryLogicalOpsKernels_cu_af2bb0936ignoreE,@object
	.size		_ZN57_INTERNAL_a5fe4eab_26_BinaryLogicalOpsKernels_cu_af2bb0934cuda3std3__459_GLOBAL__N__a5fe4eab_26_BinaryLogicalOpsKernels_cu_af2bb0936ignoreE,(_ZN57_INTERNAL_a5fe4eab_26_BinaryLogicalOpsKernels_cu_af2bb0934cuda3std6ranges3__45__cpo4sizeE - _ZN57_INTERNAL_a5fe4eab_26_BinaryLogicalOpsKernels_cu_af2bb0934cuda3std3__459_GLOBAL__N__a5fe4eab_26_BinaryLogicalOpsKernels_cu_af2bb0936ignoreE)
_ZN57_INTERNAL_a5fe4eab_26_BinaryLogicalOpsKernels_cu_af2bb0934cuda3std3__459_GLOBAL__N__a5fe4eab_26_BinaryLogicalOpsKernels_cu_af2bb0936ignoreE:
	.zero		1
	.type		_ZN57_INTERNAL_a5fe4eab_26_BinaryLogicalOpsKernels_cu_af2bb0934cuda3std6ranges3__45__cpo4sizeE,@object
	.size		_ZN57_INTERNAL_a5fe4eab_26_BinaryLogicalOpsKernels_cu_af2bb0934cuda3std6ranges3__45__cpo4sizeE,(_ZN57_INTERNAL_a5fe4eab_26_BinaryLogicalOpsKernels_cu_af2bb0934cuda3std3__45__cpo5beginE - _ZN57_INTERNAL_a5fe4eab_26_BinaryLogicalOpsKernels_cu_af2bb0934cuda3std6ranges3__45__cpo4sizeE)
_ZN57_INTERNAL_a5fe4eab_26_BinaryLogicalOpsKernels_cu_af2bb0934cuda3std6ranges3__45__cpo4sizeE:
	.zero		1
	.type		_ZN57_INTERNAL_a5fe4eab_26_BinaryLogicalOpsKernels_cu_af2bb0934cuda3std3__45__cpo5beginE,@object
	.size		_ZN57_INTERNAL_a5fe4eab_26_BinaryLogicalOpsKernels_cu_af2bb0934cuda3std3__45__cpo5beginE,(_ZN57_INTERNAL_a5fe4eab_26_BinaryLogicalOpsKernels_cu_af2bb0934cuda3std6ranges3__45__cpo6cbeginE - _ZN57_INTERNAL_a5fe4eab_26_BinaryLogicalOpsKernels_cu_af2bb0934cuda3std3__45__cpo5beginE)
_ZN57_INTERNAL_a5fe4eab_26_BinaryLogicalOpsKernels_cu_af2bb0934cuda3std3__45__cpo5beginE:
	.zero		1
	.type		_ZN57_INTERNAL_a5fe4eab_26_BinaryLogicalOpsKernels_cu_af2bb0934cuda3std6ranges3__45__cpo6cbeginE,@object
	.size		_ZN57_INTERNAL_a5fe4eab_26_BinaryLogicalOpsKernels_cu_af2bb0934cuda3std6ranges3__45__cpo6cbeginE,(_ZN57_INTERNAL_a5fe4eab_26_BinaryLogicalOpsKernels_cu_af2bb0934cuda3std3__45__cpo6rbeginE - _ZN57_INTERNAL_a5fe4eab_26_BinaryLogicalOpsKernels_cu_af2bb0934cuda3std6ranges3__45__cpo6cbeginE)
_ZN57_INTERNAL_a5fe4eab_26_BinaryLogicalOpsKernels_cu_af2bb0934cuda3std6ranges3__45__cpo6cbeginE:
	.zero		1
	.type		_ZN57_INTERNAL_a5fe4eab_26_BinaryLogicalOpsKernels_cu_af2bb0934cuda3std3__45__cpo6rbeginE,@object
	.size		_ZN57_INTERNAL_a5fe4eab_26_BinaryLogicalOpsKernels_cu_af2bb0934cuda3std3__45__cpo6rbeginE,(_ZN57_INTERNAL_a5fe4eab_26_BinaryLogicalOpsKernels_cu_af2bb0934cuda3std6ranges3__45__cpo4nextE - _ZN57_INTERNAL_a5fe4eab_26_BinaryLogicalOpsKernels_cu_af2bb0934cuda3std3__45__cpo6rbeginE)
_ZN57_INTERNAL_a5fe4eab_26_BinaryLogicalOpsKernels_cu_af2bb0934cuda3std3__45__cpo6rbeginE:
	.zero		1
	.type		_ZN57_INTERNAL_a5fe4eab_26_BinaryLogicalOpsKernels_cu_af2bb0934cuda3std6ranges3__45__cpo4nextE,@object
	.size		_ZN57_INTERNAL_a5fe4eab_26_BinaryLogicalOpsKernels_cu_af2bb0934cuda3std6ranges3__45__cpo4nextE,(_ZN57_INTERNAL_a5fe4eab_26_BinaryLogicalOpsKernels_cu_af2bb0934cuda3std6ranges3__45__cpo4swapE - _ZN57_INTERNAL_a5fe4eab_26_BinaryLogicalOpsKernels_cu_af2bb0934cuda3std6ranges3__45__cpo4nextE)
_ZN57_INTERNAL_a5fe4eab_26_BinaryLogicalOpsKernels_cu_af2bb0934cuda3std6ranges3__45__cpo4nextE:
	.zero		1
	.type		_ZN57_INTERNAL_a5fe4eab_26_BinaryLogicalOpsKernels_cu_af2bb0934cuda3std6ranges3__45__cpo4swapE,@object
	.size		_ZN57_INTERNAL_a5fe4eab_26_BinaryLogicalOpsKernels_cu_af2bb0934cuda3std6ranges3__45__cpo4swapE,(_ZN57_INTERNAL_a5fe4eab_26_BinaryLogicalOpsKernels_cu_af2bb0934cuda3std3__420unreachable_sentinelE - _ZN57_INTERNAL_a5fe4eab_26_BinaryLogicalOpsKernels_cu_af2bb0934cuda3std6ranges3__45__cpo4swapE)
_ZN57_INTERNAL_a5fe4eab_26_BinaryLogicalOpsKernels_cu_af2bb0934cuda3std6ranges3__45__cpo4swapE:
	.zero		1
	.type		_ZN57_INTERNAL_a5fe4eab_26_BinaryLogicalOpsKernels_cu_af2bb0934cuda3std3__420unreachable_sentinelE,@object
	.size		_ZN57_INTERNAL_a5fe4eab_26_BinaryLogicalOpsKernels_cu_af2bb0934cuda3std3__420unreachable_sentinelE,(_ZN57_INTERNAL_a5fe4eab_26_BinaryLogicalOpsKernels_cu_af2bb0936thrust23THRUST_300001_SM_900_NS6system6detail10sequential3seqE - _ZN57_INTERNAL_a5fe4eab_26_BinaryLogicalOpsKernels_cu_af2bb0934cuda3std3__420unreachable_sentinelE)
_ZN57_INTERNAL_a5fe4eab_26_BinaryLogicalOpsKernels_cu_af2bb0934cuda3std3__420unreachable_sentinelE:
	.zero		1
	.type		_ZN57_INTERNAL_a5fe4eab_26_BinaryLogicalOpsKernels_cu_af2bb0936thrust23THRUST_300001_SM_900_NS6system6detail10sequential3seqE,@object
	.size		_ZN57_INTERNAL_a5fe4eab_26_BinaryLogicalOpsKernels_cu_af2bb0936thrust23THRUST_300001_SM_900_NS6system6detail10sequential3seqE,(_ZN57_INTERNAL_a5fe4eab_26_BinaryLogicalOpsKernels_cu_af2bb0934cuda3std3__45__cpo4cendE - _ZN57_INTERNAL_a5fe4eab_26_BinaryLogicalOpsKernels_cu_af2bb0936thrust23THRUST_300001_SM_900_NS6system6detail10sequential3seqE)
_ZN57_INTERNAL_a5fe4eab_26_BinaryLogicalOpsKernels_cu_af2bb0936thrust23THRUST_300001_SM_900_NS6system6detail10sequential3seqE:
	.zero		1
	.type		_ZN57_INTERNAL_a5fe4eab_26_BinaryLogicalOpsKernels_cu_af2bb0934cuda3std3__45__cpo4cendE,@object
	.size		_ZN57_INTERNAL_a5fe4eab_26_BinaryLogicalOpsKernels_cu_af2bb0934cuda3std3__45__cpo4cendE,(_ZN57_INTERNAL_a5fe4eab_26_BinaryLogicalOpsKernels_cu_af2bb0934cuda3std6ranges3__45__cpo9iter_swapE - _ZN57_INTERNAL_a5fe4eab_26_BinaryLogicalOpsKernels_cu_af2bb0934cuda3std3__45__cpo4cendE)
_ZN57_INTERNAL_a5fe4eab_26_BinaryLogicalOpsKernels_cu_af2bb0934cuda3std3__45__cpo4cendE:
	.zero		1
	.type		_ZN57_INTERNAL_a5fe4eab_26_BinaryLogicalOpsKernels_cu_af2bb0934cuda3std6ranges3__45__cpo9iter_swapE,@object
	.size		_ZN57_INTERNAL_a5fe4eab_26_BinaryLogicalOpsKernels_cu_af2bb0934cuda3std6ranges3__45__cpo9iter_swapE,(_ZN57_INTERNAL_a5fe4eab_26_BinaryLogicalOpsKernels_cu_af2bb0934cuda3std3__45__cpo5crendE - _ZN57_INTERNAL_a5fe4eab_26_BinaryLogicalOpsKernels_cu_af2bb0934cuda3std6ranges3__45__cpo9iter_swapE)
_ZN57_INTERNAL_a5fe4eab_26_BinaryLogicalOpsKernels_cu_af2bb0934cuda3std6ranges3__45__cpo9iter_swapE:
	.zero		1
	.type		_ZN57_INTERNAL_a5fe4eab_26_BinaryLogicalOpsKernels_cu_af2bb0934cuda3std3__45__cpo5crendE,@object
	.size		_ZN57_INTERNAL_a5fe4eab_26_BinaryLogicalOpsKernels_cu_af2bb0934cuda3std3__45__cpo5crendE,(_ZN57_INTERNAL_a5fe4eab_26_BinaryLogicalOpsKernels_cu_af2bb0934cuda3std6ranges3__45__cpo5cdataE - _ZN57_INTERNAL_a5fe4eab_26_BinaryLogicalOpsKernels_cu_af2bb0934cuda3std3__45__cpo5crendE)
_ZN57_INTERNAL_a5fe4eab_26_BinaryLogicalOpsKernels_cu_af2bb0934cuda3std3__45__cpo5crendE:
	.zero		1
	.type		_ZN57_INTERNAL_a5fe4eab_26_BinaryLogicalOpsKernels_cu_af2bb0934cuda3std6ranges3__45__cpo5cdataE,@object
	.size		_ZN57_INTERNAL_a5fe4eab_26_BinaryLogicalOpsKernels_cu_af2bb0934cuda3std6ranges3__45__cpo5cdataE,(_ZN57_INTERNAL_a5fe4eab_26_BinaryLogicalOpsKernels_cu_af2bb0934cuda3std6ranges3__45__cpo3endE - _ZN57_INTERNAL_a5fe4eab_26_BinaryLogicalOpsKernels_cu_af2bb0934cuda3std6ranges3__45__cpo5cdataE)
_ZN57_INTERNAL_a5fe4eab_26_BinaryLogicalOpsKernels_cu_af2bb0934cuda3std6ranges3__45__cpo5cdataE:
	.zero		1
	.type		_ZN57_INTERNAL_a5fe4eab_26_BinaryLogicalOpsKernels_cu_af2bb0934cuda3std6ranges3__45__cpo3endE,@object
	.size		_ZN57_INTERNAL_a5fe4eab_26_BinaryLogicalOpsKernels_cu_af2bb0934cuda3std6ranges3__45__cpo3endE,(_ZN57_INTERNAL_a5fe4eab_26_BinaryLogicalOpsKernels_cu_af2bb0934cuda3std3__419piecewise_constructE - _ZN57_INTERNAL_a5fe4eab_26_BinaryLogicalOpsKernels_cu_af2bb0934cuda3std6ranges3__45__cpo3endE)
_ZN57_INTERNAL_a5fe4eab_26_BinaryLogicalOpsKernels_cu_af2bb0934cuda3std6ranges3__45__cpo3endE:
	.zero		1
	.type		_ZN57_INTERNAL_a5fe4eab_26_BinaryLogicalOpsKernels_cu_af2bb0934cuda3std3__419piecewise_constructE,@object
	.size		_ZN57_INTERNAL_a5fe4eab_26_BinaryLogicalOpsKernels_cu_af2bb0934cuda3std3__419piecewise_constructE,(_ZN57_INTERNAL_a5fe4eab_26_BinaryLogicalOpsKernels_cu_af2bb0934cuda3std6ranges3__45__cpo5ssizeE - _ZN57_INTERNAL_a5fe4eab_26_BinaryLogicalOpsKernels_cu_af2bb0934cuda3std3__419piecewise_constructE)
_ZN57_INTERNAL_a5fe4eab_26_BinaryLogicalOpsKernels_cu_af2bb0934cuda3std3__419piecewise_constructE:
	.zero		1
	.type		_ZN57_INTERNAL_a5fe4eab_26_BinaryLogicalOpsKernels_cu_af2bb0934cuda3std6ranges3__45__cpo5ssizeE,@object
	.size		_ZN57_INTERNAL_a5fe4eab_26_BinaryLogicalOpsKernels_cu_af2bb0934cuda3std6ranges3__45__cpo5ssizeE,(_ZN57_INTERNAL_a5fe4eab_26_BinaryLogicalOpsKernels_cu_af2bb0934cuda3std3__45__cpo3endE - _ZN57_INTERNAL_a5fe4eab_26_BinaryLogicalOpsKernels_cu_af2bb0934cuda3std6ranges3__45__cpo5ssizeE)
_ZN57_INTERNAL_a5fe4eab_26_BinaryLogicalOpsKernels_cu_af2bb0934cuda3std6ranges3__45__cpo5ssizeE:
	.zero		1
	.type		_ZN57_INTERNAL_a5fe4eab_26_BinaryLogicalOpsKernels_cu_af2bb0934cuda3std3__45__cpo3endE,@object
	.size		_ZN57_INTERNAL_a5fe4eab_26_BinaryLogicalOpsKernels_cu_af2bb0934cuda3std3__45__cpo3endE,(_ZN57_INTERNAL_a5fe4eab_26_BinaryLogicalOpsKernels_cu_af2bb0934cuda3std6ranges3__45__cpo4cendE - _ZN57_INTERNAL_a5fe4eab_26_BinaryLogicalOpsKernels_cu_af2bb0934cuda3std3__45__cpo3endE)
_ZN57_INTERNAL_a5fe4eab_26_BinaryLogicalOpsKernels_cu_af2bb0934cuda3std3__45__cpo3endE:
	.zero		1
	.type		_ZN57_INTERNAL_a5fe4eab_26_BinaryLogicalOpsKernels_cu_af2bb0934cuda3std6ranges3__45__cpo4cendE,@object
	.size		_ZN57_INTERNAL_a5fe4eab_26_BinaryLogicalOpsKernels_cu_af2bb0934cuda3std6ranges3__45__cpo4cendE,(_ZN57_INTERNAL_a5fe4eab_26_BinaryLogicalOpsKernels_cu_af2bb0934cuda3std3__45__cpo4rendE - _ZN57_INTERNAL_a5fe4eab_26_BinaryLogicalOpsKernels_cu_af2bb0934cuda3std6ranges3__45__cpo4cendE)
_ZN57_INTERNAL_a5fe4eab_26_BinaryLogicalOpsKernels_cu_af2bb0934cuda3std6ranges3__45__cpo4cendE:
	.zero		1
	.type		_ZN57_INTERNAL_a5fe4eab_26_BinaryLogicalOpsKernels_cu_af2bb0934cuda3std3__45__cpo4rendE,@object
	.size		_ZN57_INTERNAL_a5fe4eab_26_BinaryLogicalOpsKernels_cu_af2bb0934cuda3std3__45__cpo4rendE,(_ZN57_INTERNAL_a5fe4eab_26_BinaryLogicalOpsKernels_cu_af2bb0934cuda3std6ranges3__45__cpo4prevE - _ZN57_INTERNAL_a5fe4eab_26_BinaryLogicalOpsKernels_cu_af2bb0934cuda3std3__45__cpo4rendE)
_ZN57_INTERNAL_a5fe4eab_26_BinaryLogicalOpsKernels_cu_af2bb0934cuda3std3__45__cpo4rendE:
	.zero		1
	.type		_ZN57_INTERNAL_a5fe4eab_26_BinaryLogicalOpsKernels_cu_af2bb0934cuda3std6ranges3__45__cpo4prevE,@object
	.size		_ZN57_INTERNAL_a5fe4eab_26_BinaryLogicalOpsKernels_cu_af2bb0934cuda3std6ranges3__45__cpo4prevE,(_ZN57_INTERNAL_a5fe4eab_26_BinaryLogicalOpsKernels_cu_af2bb0934cuda3std6ranges3__45__cpo9iter_moveE - _ZN57_INTERNAL_a5fe4eab_26_BinaryLogicalOpsKernels_cu_af2bb0934cuda3std6ranges3__45__cpo4prevE)
_ZN57_INTERNAL_a5fe4eab_26_BinaryLogicalOpsKernels_cu_af2bb0934cuda3std6ranges3__45__cpo4prevE:
	.zero		1
	.type		_ZN57_INTERNAL_a5fe4eab_26_BinaryLogicalOpsKernels_cu_af2bb0934cuda3std6ranges3__45__cpo9iter_moveE,@object
	.size		_ZN57_INTERNAL_a5fe4eab_26_BinaryLogicalOpsKernels_cu_af2bb0934cuda3std6ranges3__45__cpo9iter_moveE,(.L_24 - _ZN57_INTERNAL_a5fe4eab_26_BinaryLogicalOpsKernels_cu_af2bb0934cuda3std6ranges3__45__cpo9iter_moveE)
_ZN57_INTERNAL_a5fe4eab_26_BinaryLogicalOpsKernels_cu_af2bb0934cuda3std6ranges3__45__cpo9iter_moveE:
	.zero		1
.L_24:


//--------------------- .nv.constant0._ZN2at6native18elementwise_kernelILi128ELi4EZNS0_15gpu_kernel_implINS0_13AUnaryFunctorIN3c108BFloat16ES5_bZZZNS0_23logical_xor_kernel_cudaERNS_14TensorIteratorEENKUlvE0_clEvENKUlvE8_clEvEUlS5_S5_E_EEEEvRNS_18TensorIteratorBaseERKT_EUliE_EEviT1_ --------------------------
	.section	.nv.constant0._ZN2at6native18elementwise_kernelILi128ELi4EZNS0_15gpu_kernel_implINS0_13AUnaryFunctorIN3c108BFloat16ES5_bZZZNS0_23logical_xor_kernel_cudaERNS_14TensorIteratorEENKUlvE0_clEvENKUlvE8_clEvEUlS5_S5_E_EEEEvRNS_18TensorIteratorBaseERKT_EUliE_EEviT1_,"a",@progbits
	.sectionflags	@""
	.align	4
.nv.constant0._ZN2at6native18elementwise_kernelILi128ELi4EZNS0_15gpu_kernel_implINS0_13AUnaryFunctorIN3c108BFloat16ES5_bZZZNS0_23logical_xor_kernel_cudaERNS_14TensorIteratorEENKUlvE0_clEvENKUlvE8_clEvEUlS5_S5_E_EEEEvRNS_18TensorIteratorBaseERKT_EUliE_EEviT1_:
	.zero		1072


//--------------------- .nv.constant0._ZN2at6native27unrolled_elementwise_kernelINS0_13AUnaryFunctorIN3c108BFloat16ES4_bZZZNS0_23logical_xor_kernel_cudaERNS_14TensorIteratorEENKUlvE0_clEvENKUlvE8_clEvEUlS4_S4_E_EESt5arrayIPcLm2EELi4E23TrivialOffsetCalculatorILi1EjESF_NS0_6memory12LoadWithCastILi1EEENSG_13StoreWithCastILi1EEEEEviT_T0_T2_T3_T4_T5_ --------------------------
	.section	.nv.constant0._ZN2at6native27unrolled_elementwise_kernelINS0_13AUnaryFunctorIN3c108BFloat16ES4_bZZZNS0_23logical_xor_kernel_cudaERNS_14TensorIteratorEENKUlvE0_clEvENKUlvE8_clEvEUlS4_S4_E_EESt5arrayIPcLm2EELi4E23TrivialOffsetCalculatorILi1EjESF_NS0_6memory12LoadWithCastILi1EEENSG_13StoreWithCastILi1EEEEEviT_T0_T2_T3_T4_T5_,"a",@progbits
	.sectionflags	@""
	.align	4
.nv.constant0._ZN2at6native27unrolled_elementwise_kernelINS0_13AUnaryFunctorIN3c108BFloat16ES4_bZZZNS0_23logical_xor_kernel_cudaERNS_14TensorIteratorEENKUlvE0_clEvENKUlvE8_clEvEUlS4_S4_E_EESt5arrayIPcLm2EELi4E23TrivialOffsetCalculatorILi1EjESF_NS0_6memory12LoadWithCastILi1EEENSG_13StoreWithCastILi1EEEEEviT_T0_T2_T3_T4_T5_:
	.zero		572


//--------------------- .nv.constant0._ZN2at6native18elementwise_kernelILi128ELi4EZNS0_22gpu_kernel_impl_nocastINS0_13AUnaryFunctorIN3c108BFloat16ES5_bZZZNS0_23logical_xor_kernel_cudaERNS_14TensorIteratorEENKUlvE0_clEvENKUlvE8_clEvEUlS5_S5_E_EEEEvRNS_18TensorIteratorBaseERKT_EUliE_EEviT1_ --------------------------
	.section	.nv.constant0._ZN2at6native18elementwise_kernelILi128ELi4EZNS0_22gpu_kernel_impl_nocastINS0_13AUnaryFunctorIN3c108BFloat16ES5_bZZZNS0_23logical_xor_kernel_cudaERNS_14TensorIteratorEENKUlvE0_clEvENKUlvE8_clEvEUlS5_S5_E_EEEEvRNS_18TensorIteratorBaseERKT_EUliE_EEviT1_,"a",@progbits
	.sectionflags	@""
	.align	4
.nv.constant0._ZN2at6native18elementwise_kernelILi128ELi4EZNS0_22gpu_kernel_impl_nocastINS0_13AUnaryFunctorIN3c108BFloat16ES5_bZZZNS0_23logical_xor_kernel_cudaERNS_14TensorIteratorEENKUlvE0_clEvENKUlvE8_clEvEUlS5_S5_E_EEEEvRNS_18TensorIteratorBaseERKT_EUliE_EEviT1_:
	.zero		1072


//--------------------- .nv.constant0._ZN2at6native27unrolled_elementwise_kernelINS0_13AUnaryFunctorIN3c108BFloat16ES4_bZZZNS0_23logical_xor_kernel_cudaERNS_14TensorIteratorEENKUlvE0_clEvENKUlvE8_clEvEUlS4_S4_E_EESt5arrayIPcLm2EELi4E23TrivialOffsetCalculatorILi1EjESF_NS0_6memory15LoadWithoutCastENSG_16StoreWithoutCastEEEviT_T0_T2_T3_T4_T5_ --------------------------
	.section	.nv.constant0._ZN2at6native27unrolled_elementwise_kernelINS0_13AUnaryFunctorIN3c108BFloat16ES4_bZZZNS0_23logical_xor_kernel_cudaERNS_14TensorIteratorEENKUlvE0_clEvENKUlvE8_clEvEUlS4_S4_E_EESt5arrayIPcLm2EELi4E23TrivialOffsetCalculatorILi1EjESF_NS0_6memory15LoadWithoutCastENSG_16StoreWithoutCastEEEviT_T0_T2_T3_T4_T5_,"a",@progbits
	.sectionflags	@""
	.align	4
.nv.constant0._ZN2at6native27unrolled_elementwise_kernelINS0_13AUnaryFunctorIN3c108BFloat16ES4_bZZZNS0_23logical_xor_kernel_cudaERNS_14TensorIteratorEENKUlvE0_clEvENKUlvE8_clEvEUlS4_S4_E_EESt5arrayIPcLm2EELi4E23TrivialOffsetCalculatorILi1EjESF_NS0_6memory15LoadWithoutCastENSG_16StoreWithoutCastEEEviT_T0_T2_T3_T4_T5_:
	.zero		556


//--------------------- .nv.constant0._ZN2at6native29vectorized_elementwise_kernelILi2ENS0_13AUnaryFunctorIN3c108BFloat16ES4_bZZZNS0_23logical_xor_kernel_cudaERNS_14TensorIteratorEENKUlvE0_clEvENKUlvE8_clEvEUlS4_S4_E_EESt5arrayIPcLm2EEEEviT0_T1_ --------------------------
	.section	.nv.constant0._ZN2at6native29vectorized_elementwise_kernelILi2ENS0_13AUnaryFunctorIN3c108BFloat16ES4_bZZZNS0_23logical_xor_kernel_cudaERNS_14TensorIteratorEENKUlvE0_clEvENKUlvE8_clEvEUlS4_S4_E_EESt5arrayIPcLm2EEEEviT0_T1_,"a",@progbits
	.sectionflags	@""
	.align	4
.nv.constant0._ZN2at6native29vectorized_elementwise_kernelILi2ENS0_13AUnaryFunctorIN3c108BFloat16ES4_bZZZNS0_23logical_xor_kernel_cudaERNS_14TensorIteratorEENKUlvE0_clEvENKUlvE8_clEvEUlS4_S4_E_EESt5arrayIPcLm2EEEEviT0_T1_:
	.zero		552


//--------------------- .nv.constant0._ZN2at6native29vectorized_elementwise_kernelILi4ENS0_13AUnaryFunctorIN3c108BFloat16ES4_bZZZNS0_23logical_xor_kernel_cudaERNS_14TensorIteratorEENKUlvE0_clEvENKUlvE8_clEvEUlS4_S4_E_EESt5arrayIPcLm2EEEEviT0_T1_ --------------------------
	.section	.nv.constant0._ZN2at6native29vectorized_elementwise_kernelILi4ENS0_13AUnaryFunctorIN3c108BFloat16ES4_bZZZNS0_23logical_xor_kernel_cudaERNS_14TensorIteratorEENKUlvE0_clEvENKUlvE8_clEvEUlS4_S4_E_EESt5arrayIPcLm2EEEEviT0_T1_,"a",@progbits
	.sectionflags	@""
	.align	4
.nv.constant0._ZN2at6native29vectorized_elementwise_kernelILi4ENS0_13AUnaryFunctorIN3c108BFloat16ES4_bZZZNS0_23logical_xor_kernel_cudaERNS_14TensorIteratorEENKUlvE0_clEvENKUlvE8_clEvEUlS4_S4_E_EESt5arrayIPcLm2EEEEviT0_T1_:
	.zero		552


//--------------------- .nv.constant0._ZN2at6native29vectorized_elementwise_kernelILi8ENS0_13AUnaryFunctorIN3c108BFloat16ES4_bZZZNS0_23logical_xor_kernel_cudaERNS_14TensorIteratorEENKUlvE0_clEvENKUlvE8_clEvEUlS4_S4_E_EESt5arrayIPcLm2EEEEviT0_T1_ --------------------------
	.section	.nv.constant0._ZN2at6native29vectorized_elementwise_kernelILi8ENS0_13AUnaryFunctorIN3c108BFloat16ES4_bZZZNS0_23logical_xor_kernel_cudaERNS_14TensorIteratorEENKUlvE0_clEvENKUlvE8_clEvEUlS4_S4_E_EESt5arrayIPcLm2EEEEviT0_T1_,"a",@progbits
	.sectionflags	@""
	.align	4
.nv.constant0._ZN2at6native29vectorized_elementwise_kernelILi8ENS0_13AUnaryFunctorIN3c108BFloat16ES4_bZZZNS0_23logical_xor_kernel_cudaERNS_14TensorIteratorEENKUlvE0_clEvENKUlvE8_clEvEUlS4_S4_E_EESt5arrayIPcLm2EEEEviT0_T1_:
	.zero		552


//--------------------- .nv.constant0._ZN2at6native18elementwise_kernelILi128ELi4EZNS0_15gpu_kernel_implINS0_13BinaryFunctorIN3c108BFloat16ES5_bZZZNS0_23logical_xor_kernel_cudaERNS_14TensorIteratorEENKUlvE0_clEvENKUlvE8_clEvEUlS5_S5_E_EEEEvRNS_18TensorIteratorBaseERKT_EUliE_EEviT1_ --------------------------
	.section	.nv.constant0._ZN2at6native18elementwise_kernelILi128ELi4EZNS0_15gpu_kernel_implINS0_13BinaryFunctorIN3c108BFloat16ES5_bZZZNS0_23logical_xor_kernel_cudaERNS_14TensorIteratorEENKUlvE0_clEvENKUlvE8_clEvEUlS5_S5_E_EEEEvRNS_18TensorIteratorBaseERKT_EUliE_EEviT1_,"a",@progbits
	.sectionflags	@""
	.align	4
.nv.constant0._ZN2at6native18elementwise_kernelILi128ELi4EZNS0_15gpu_kernel_implINS0_13BinaryFunctorIN3c108BFloat16ES5_bZZZNS0_23logical_xor_kernel_cudaERNS_14TensorIteratorEENKUlvE0_clEvENKUlvE8_clEvEUlS5_S5_E_EEEEvRNS_18TensorIteratorBaseERKT_EUliE_EEviT1_:
	.zero		1184


//--------------------- .nv.constant0._ZN2at6native27unrolled_elementwise_kernelINS0_13BinaryFunctorIN3c108BFloat16ES4_bZZZNS0_23logical_xor_kernel_cudaERNS_14TensorIteratorEENKUlvE0_clEvENKUlvE8_clEvEUlS4_S4_E_EESt5arrayIPcLm3EELi4E23TrivialOffsetCalculatorILi2EjESE_ILi1EjENS0_6memory12LoadWithCastILi2EEENSH_13StoreWithCastILi1EEEEEviT_T0_T2_T3_T4_T5_ --------------------------
	.section	.nv.constant0._ZN2at6native27unrolled_elementwise_kernelINS0_13BinaryFunctorIN3c108BFloat16ES4_bZZZNS0_23logical_xor_kernel_cudaERNS_14TensorIteratorEENKUlvE0_clEvENKUlvE8_clEvEUlS4_S4_E_EESt5arrayIPcLm3EELi4E23TrivialOffsetCalculatorILi2EjESE_ILi1EjENS0_6memory12LoadWithCastILi2EEENSH_13StoreWithCastILi1EEEEEviT_T0_T2_T3_T4_T5_,"a",@progbits
	.sectionflags	@""
	.align	4
.nv.constant0._ZN2at6native27unrolled_elementwise_kernelINS0_13BinaryFunctorIN3c108BFloat16ES4_bZZZNS0_23logical_xor_kernel_cudaERNS_14TensorIteratorEENKUlvE0_clEvENKUlvE8_clEvEUlS4_S4_E_EESt5arrayIPcLm3EELi4E23TrivialOffsetCalculatorILi2EjESE_ILi1EjENS0_6memory12LoadWithCastILi2EEENSH_13StoreWithCastILi1EEEEEviT_T0_T2_T3_T4_T5_:
	.zero		584


//--------------------- .nv.constant0._ZN2at6native18elementwise_kernelILi128ELi4EZNS0_22gpu_kernel_impl_nocastINS0_13BinaryFunctorIN3c108BFloat16ES5_bZZZNS0_23logical_xor_kernel_cudaERNS_14TensorIteratorEENKUlvE0_clEvENKUlvE8_clEvEUlS5_S5_E_EEEEvRNS_18TensorIteratorBaseERKT_EUliE_EEviT1_ --------------------------
	.section	.nv.constant0._ZN2at6native18elementwise_kernelILi128ELi4EZNS0_22gpu_kernel_impl_nocastINS0_13BinaryFunctorIN3c108BFloat16ES5_bZZZNS0_23logical_xor_kernel_cudaERNS_14TensorIteratorEENKUlvE0_clEvENKUlvE8_clEvEUlS5_S5_E_EEEEvRNS_18TensorIteratorBaseERKT_EUliE_EEviT1_,"a",@progbits
	.sectionflags	@""
	.align	4
.nv.constant0._ZN2at6native18elementwise_kernelILi128ELi4EZNS0_22gpu_kernel_impl_nocastINS0_13BinaryFunctorIN3c108BFloat16ES5_bZZZNS0_23logical_xor_kernel_cudaERNS_14TensorIteratorEENKUlvE0_clEvENKUlvE8_clEvEUlS5_S5_E_EEEEvRNS_18TensorIteratorBaseERKT_EUliE_EEviT1_:
	.zero		1184


//--------------------- .nv.constant0._ZN2at6native27unrolled_elementwise_kernelINS0_13BinaryFunctorIN3c108BFloat16ES4_bZZZNS0_23logical_xor_kernel_cudaERNS_14TensorIteratorEENKUlvE0_clEvENKUlvE8_clEvEUlS4_S4_E_EESt5arrayIPcLm3EELi4E23TrivialOffsetCalculatorILi2EjESE_ILi1EjENS0_6memory15LoadWithoutCastENSH_16StoreWithoutCastEEEviT_T0_T2_T3_T4_T5_ --------------------------
	.section	.nv.constant0._ZN2at6native27unrolled_elementwise_kernelINS0_13BinaryFunctorIN3c108BFloat16ES4_bZZZNS0_23logical_xor_kernel_cudaERNS_14TensorIteratorEENKUlvE0_clEvENKUlvE8_clEvEUlS4_S4_E_EESt5arrayIPcLm3EELi4E23TrivialOffsetCalculatorILi2EjESE_ILi1EjENS0_6memory15LoadWithoutCastENSH_16StoreWithoutCastEEEviT_T0_T2_T3_T4_T5_,"a",@progbits
	.sectionflags	@""
	.align	4
.nv.constant0._ZN2at6native27unrolled_elementwise_kernelINS0_13BinaryFunctorIN3c108BFloat16ES4_bZZZNS0_23logical_xor_kernel_cudaERNS_14TensorIteratorEENKUlvE0_clEvENKUlvE8_clEvEUlS4_S4_E_EESt5arrayIPcLm3EELi4E23TrivialOffsetCalculatorILi2EjESE_ILi1EjENS0_6memory15LoadWithoutCastENSH_16StoreWithoutCastEEEviT_T0_T2_T3_T4_T5_:
	.zero		564


//--------------------- .nv.constant0._ZN2at6native29vectorized_elementwise_kernelILi2ENS0_13BinaryFunctorIN3c108BFloat16ES4_bZZZNS0_23logical_xor_kernel_cudaERNS_14TensorIteratorEENKUlvE0_clEvENKUlvE8_clEvEUlS4_S4_E_EESt5arrayIPcLm3EEEEviT0_T1_ --------------------------
	.section	.nv.constant0._ZN2at6native29vectorized_elementwise_kernelILi2ENS0_13BinaryFunctorIN3c108BFloat16ES4_bZZZNS0_23logical_xor_kernel_cudaERNS_14TensorIteratorEENKUlvE0_clEvENKUlvE8_clEvEUlS4_S4_E_EESt5arrayIPcLm3EEEEviT0_T1_,"a",@progbits
	.sectionflags	@""
	.align	4
.nv.constant0._ZN2at6native29vectorized_elementwise_kernelILi2ENS0_13BinaryFunctorIN3c108BFloat16ES4_bZZZNS0_23logical_xor_kernel_cudaERNS_14TensorIteratorEENKUlvE0_clEvENKUlvE8_clEvEUlS4_S4_E_EESt5arrayIPcLm3EEEEviT0_T1_:
	.zero		560


//--------------------- .nv.constant0._ZN2at6native29vectorized_elementwise_kernelILi4ENS0_13BinaryFunctorIN3c108BFloat16ES4_bZZZNS0_23logical_xor_kernel_cudaERNS_14TensorIteratorEENKUlvE0_clEvENKUlvE8_clEvEUlS4_S4_E_EESt5arrayIPcLm3EEEEviT0_T1_ --------------------------
	.section	.nv.constant0._ZN2at6native29vectorized_elementwise_kernelILi4ENS0_13BinaryFunctorIN3c108BFloat16ES4_bZZZNS0_23logical_xor_kernel_cudaERNS_14TensorIteratorEENKUlvE0_clEvENKUlvE8_clEvEUlS4_S4_E_EESt5arrayIPcLm3EEEEviT0_T1_,"a",@progbits
	.sectionflags	@""
	.align	4
.nv.constant0._ZN2at6native29vectorized_elementwise_kernelILi4ENS0_13BinaryFunctorIN3c108BFloat16ES4_bZZZNS0_23logical_xor_kernel_cudaERNS_14TensorIteratorEENKUlvE0_clEvENKUlvE8_clEvEUlS4_S4_E_EESt5arrayIPcLm3EEEEviT0_T1_:
	.zero		560


//--------------------- .nv.constant0._ZN2at6native29vectorized_elementwise_kernelILi8ENS0_13BinaryFunctorIN3c108BFloat16ES4_bZZZNS0_23logical_xor_kernel_cudaERNS_14TensorIteratorEENKUlvE0_clEvENKUlvE8_clEvEUlS4_S4_E_EESt5arrayIPcLm3EEEEviT0_T1_ --------------------------
	.section	.nv.constant0._ZN2at6native29vectorized_elementwise_kernelILi8ENS0_13BinaryFunctorIN3c108BFloat16ES4_bZZZNS0_23logical_xor_kernel_cudaERNS_14TensorIteratorEENKUlvE0_clEvENKUlvE8_clEvEUlS4_S4_E_EESt5arrayIPcLm3EEEEviT0_T1_,"a",@progbits
	.sectionflags	@""
	.align	4
.nv.constant0._ZN2at6native29vectorized_elementwise_kernelILi8ENS0_13BinaryFunctorIN3c108BFloat16ES4_bZZZNS0_23logical_xor_kernel_cudaERNS_14TensorIteratorEENKUlvE0_clEvENKUlvE8_clEvEUlS4_S4_E_EESt5arrayIPcLm3EEEEviT0_T1_:
	.zero		560


//--------------------- .nv.constant0._ZN2at6native18elementwise_kernelILi128ELi4EZNS0_15gpu_kernel_implINS0_13AUnaryFunctorIbbbZZZNS0_23logical_xor_kernel_cudaERNS_14TensorIteratorEENKUlvE0_clEvENKUlvE7_clEvEUlbbE_EEEEvRNS_18TensorIteratorBaseERKT_EUliE_EEviT1_ --------------------------
	.section	.nv.constant0._ZN2at6native18elementwise_kernelILi128ELi4EZNS0_15gpu_kernel_implINS0_13AUnaryFunctorIbbbZZZNS0_23logical_xor_kernel_cudaERNS_14TensorIteratorEENKUlvE0_clEvENKUlvE7_clEvEUlbbE_EEEEvRNS_18TensorIteratorBaseERKT_EUliE_EEviT1_,"a",@progbits
	.sectionflags	@""
	.align	4
.nv.constant0._ZN2at6native18elementwise_kernelILi128ELi4EZNS0_15gpu_kernel_implINS0_13AUnaryFunctorIbbbZZZNS0_23logical_xor_kernel_cudaERNS_14TensorIteratorEENKUlvE0_clEvENKUlvE7_clEvEUlbbE_EEEEvRNS_18TensorIteratorBaseERKT_EUliE_EEviT1_:
	.zero		1072


//--------------------- .nv.constant0._ZN2at6native27unrolled_elementwise_kernelINS0_13AUnaryFunctorIbbbZZZNS0_23logical_xor_kernel_cudaERNS_14TensorIteratorEENKUlvE0_clEvENKUlvE7_clEvEUlbbE_EESt5arrayIPcLm2EELi4E23TrivialOffsetCalculatorILi1EjESD_NS0_6memory12LoadWithCastILi1EEENSE_13StoreWithCastILi1EEEEEviT_T0_T2_T3_T4_T5_ --------------------------
	.section	.nv.constant0._ZN2at6native27unrolled_elementwise_kernelINS0_13AUnaryFunctorIbbbZZZNS0_23logical_xor_kernel_cudaERNS_14TensorIteratorEENKUlvE0_clEvENKUlvE7_clEvEUlbbE_EESt5arrayIPcLm2EELi4E23TrivialOffsetCalculatorILi1EjESD_NS0_6memory12LoadWithCastILi1EEENSE_13StoreWithCastILi1EEEEEviT_T0_T2_T3_T4_T5_,"a",@progbits
	.sectionflags	@""
	.align	4
.nv.constant0._ZN2at6native27unrolled_elementwise_kernelINS0_13AUnaryFunctorIbbbZZZNS0_23logical_xor_kernel_cudaERNS_14TensorIteratorEENKUlvE0_clEvENKUlvE7_clEvEUlbbE_EESt5arrayIPcLm2EELi4E23TrivialOffsetCalculatorILi1EjESD_NS0_6memory12LoadWithCastILi1EEENSE_13StoreWithCastILi1EEEEEviT_T0_T2_T3_T4_T5_:
	.zero		572


//--------------------- .nv.constant0._ZN2at6native18elementwise_kernelILi128ELi4EZNS0_22gpu_kernel_impl_nocastINS0_13AUnaryFunctorIbbbZZZNS0_23logical_xor_kernel_cudaERNS_14TensorIteratorEENKUlvE0_clEvENKUlvE7_clEvEUlbbE_EEEEvRNS_18TensorIteratorBaseERKT_EUliE_EEviT1_ --------------------------
	.section	.nv.constant0._ZN2at6native18elementwise_kernelILi128ELi4EZNS0_22gpu_kernel_impl_nocastINS0_13AUnaryFunctorIbbbZZZNS0_23logical_xor_kernel_cudaERNS_14TensorIteratorEENKUlvE0_clEvENKUlvE7_clEvEUlbbE_EEEEvRNS_18TensorIteratorBaseERKT_EUliE_EEviT1_,"a",@progbits
	.sectionflags	@""
	.align	4
.nv.constant0._ZN2at6native18elementwise_kernelILi128ELi4EZNS0_22gpu_kernel_impl_nocastINS0_13AUnaryFunctorIbbbZZZNS0_23logical_xor_kernel_cudaERNS_14TensorIteratorEENKUlvE0_clEvENKUlvE7_clEvEUlbbE_EEEEvRNS_18TensorIteratorBaseERKT_EUliE_EEviT1_:
	.zero		1072


//--------------------- .nv.constant0._ZN2at6native27unrolled_elementwise_kernelINS0_13AUnaryFunctorIbbbZZZNS0_23logical_xor_kernel_cudaERNS_14TensorIteratorEENKUlvE0_clEvENKUlvE7_clEvEUlbbE_EESt5arrayIPcLm2EELi4E23TrivialOffsetCalculatorILi1EjESD_NS0_6memory15LoadWithoutCastENSE_16StoreWithoutCastEEEviT_T0_T2_T3_T4_T5_ --------------------------
	.section	.nv.constant0._ZN2at6native27unrolled_elementwise_kernelINS0_13AUnaryFunctorIbbbZZZNS0_23logical_xor_kernel_cudaERNS_14TensorIteratorEENKUlvE0_clEvENKUlvE7_clEvEUlbbE_EESt5arrayIPcLm2EELi4E23TrivialOffsetCalculatorILi1EjESD_NS0_6memory15LoadWithoutCastENSE_16StoreWithoutCastEEEviT_T0_T2_T3_T4_T5_,"a",@progbits
	.sectionflags	@""
	.align	4
.nv.constant0._ZN2at6native27unrolled_elementwise_kernelINS0_13AUnaryFunctorIbbbZZZNS0_23logical_xor_kernel_cudaERNS_14TensorIteratorEENKUlvE0_clEvENKUlvE7_clEvEUlbbE_EESt5arrayIPcLm2EELi4E23TrivialOffsetCalculatorILi1EjESD_NS0_6memory15LoadWithoutCastENSE_16StoreWithoutCastEEEviT_T0_T2_T3_T4_T5_:
	.zero		556


//--------------------- .nv.constant0._ZN2at6native29vectorized_elementwise_kernelILi2ENS0_13AUnaryFunctorIbbbZZZNS0_23logical_xor_kernel_cudaERNS_14TensorIteratorEENKUlvE0_clEvENKUlvE7_clEvEUlbbE_EESt5arrayIPcLm2EEEEviT0_T1_ --------------------------
	.section	.nv.constant0._ZN2at6native29vectorized_elementwise_kernelILi2ENS0_13AUnaryFunctorIbbbZZZNS0_23logical_xor_kernel_cudaERNS_14TensorIteratorEENKUlvE0_clEvENKUlvE7_clEvEUlbbE_EESt5arrayIPcLm2EEEEviT0_T1_,"a",@progbits
	.sectionflags	@""
	.align	4
.nv.constant0._ZN2at6native29vectorized_elementwise_kernelILi2ENS0_13AUnaryFunctorIbbbZZZNS0_23logical_xor_kernel_cudaERNS_14TensorIteratorEENKUlvE0_clEvENKUlvE7_clEvEUlbbE_EESt5arrayIPcLm2EEEEviT0_T1_:
	.zero		552


//--------------------- .nv.constant0._ZN2at6native29vectorized_elementwise_kernelILi4ENS0_13AUnaryFunctorIbbbZZZNS0_23logical_xor_kernel_cudaERNS_14TensorIteratorEENKUlvE0_clEvENKUlvE7_clEvEUlbbE_EESt5arrayIPcLm2EEEEviT0_T1_ --------------------------
	.section	.nv.constant0._ZN2at6native29vectorized_elementwise_kernelILi4ENS0_13AUnaryFunctorIbbbZZZNS0_23logical_xor_kernel_cudaERNS_14TensorIteratorEENKUlvE0_clEvENKUlvE7_clEvEUlbbE_EESt5arrayIPcLm2EEEEviT0_T1_,"a",@progbits
	.sectionflags	@""
	.align	4
.nv.constant0._ZN2at6native29vectorized_elementwise_kernelILi4ENS0_13AUnaryFunctorIbbbZZZNS0_23logical_xor_kernel_cudaERNS_14TensorIteratorEENKUlvE0_clEvENKUlvE7_clEvEUlbbE_EESt5arrayIPcLm2EEEEviT0_T1_:
	.zero		552


//--------------------- .nv.constant0._ZN2at6native29vectorized_elementwise_kernelILi8ENS0_13AUnaryFunctorIbbbZZZNS0_23logical_xor_kernel_cudaERNS_14TensorIteratorEENKUlvE0_clEvENKUlvE7_clEvEUlbbE_EESt5arrayIPcLm2EEEEviT0_T1_ --------------------------
	.section	.nv.constant0._ZN2at6native29vectorized_elementwise_kernelILi8ENS0_13AUnaryFunctorIbbbZZZNS0_23logical_xor_kernel_cudaERNS_14TensorIteratorEENKUlvE0_clEvENKUlvE7_clEvEUlbbE_EESt5arrayIPcLm2EEEEviT0_T1_,"a",@progbits
	.sectionflags	@""
	.align	4
.nv.constant0._ZN2at6native29vectorized_elementwise_kernelILi8ENS0_13AUnaryFunctorIbbbZZZNS0_23logical_xor_kernel_cudaERNS_14TensorIteratorEENKUlvE0_clEvENKUlvE7_clEvEUlbbE_EESt5arrayIPcLm2EEEEviT0_T1_:
	.zero		552


//--------------------- .nv.constant0._ZN2at6native18elementwise_kernelILi128ELi4EZNS0_15gpu_kernel_implINS0_13BinaryFunctorIbbbZZZNS0_23logical_xor_kernel_cudaERNS_14TensorIteratorEENKUlvE0_clEvENKUlvE7_clEvEUlbbE_EEEEvRNS_18TensorIteratorBaseERKT_EUliE_EEviT1_ --------------------------
	.section	.nv.constant0._ZN2at6native18elementwise_kernelILi128ELi4EZNS0_15gpu_kernel_implINS0_13BinaryFunctorIbbbZZZNS0_23logical_xor_kernel_cudaERNS_14TensorIteratorEENKUlvE0_clEvENKUlvE7_clEvEUlbbE_EEEEvRNS_18TensorIteratorBaseERKT_EUliE_EEviT1_,"a",@progbits
	.sectionflags	@""
	.align	4
.nv.constant0._ZN2at6native18elementwise_kernelILi128ELi4EZNS0_15gpu_kernel_implINS0_13BinaryFunctorIbbbZZZNS0_23logical_xor_kernel_cudaERNS_14TensorIteratorEENKUlvE0_clEvENKUlvE7_clEvEUlbbE_EEEEvRNS_18TensorIteratorBaseERKT_EUliE_EEviT1_:
	.zero		1184


//--------------------- .nv.constant0._ZN2at6native27unrolled_elementwise_kernelINS0_13BinaryFunctorIbbbZZZNS0_23logical_xor_kernel_cudaERNS_14TensorIteratorEENKUlvE0_clEvENKUlvE7_clEvEUlbbE_EESt5arrayIPcLm3EELi4E23TrivialOffsetCalculatorILi2EjESC_ILi1EjENS0_6memory12LoadWithCastILi2EEENSF_13StoreWithCastILi1EEEEEviT_T0_T2_T3_T4_T5_ --------------------------
	.section	.nv.constant0._ZN2at6native27unrolled_elementwise_kernelINS0_13BinaryFunctorIbbbZZZNS0_23logical_xor_kernel_cudaERNS_14TensorIteratorEENKUlvE0_clEvENKUlvE7_clEvEUlbbE_EESt5arrayIPcLm3EELi4E23TrivialOffsetCalculatorILi2EjESC_ILi1EjENS0_6memory12LoadWithCastILi2EEENSF_13StoreWithCastILi1EEEEEviT_T0_T2_T3_T4_T5_,"a",@progbits
	.sectionflags	@""
	.align	4
.nv.constant0._ZN2at6native27unrolled_elementwise_kernelINS0_13BinaryFunctorIbbbZZZNS0_23logical_xor_kernel_cudaERNS_14TensorIteratorEENKUlvE0_clEvENKUlvE7_clEvEUlbbE_EESt5arrayIPcLm3EELi4E23TrivialOffsetCalculatorILi2EjESC_ILi1EjENS0_6memory12LoadWithCastILi2EEENSF_13StoreWithCastILi1EEEEEviT_T0_T2_T3_T4_T5_:
	.zero		584


//--------------------- .nv.constant0._ZN2at6native18elementwise_kernelILi128ELi4EZNS0_22gpu_kernel_impl_nocastINS0_13BinaryFunctorIbbbZZZNS0_23logical_xor_kernel_cudaERNS_14TensorIteratorEENKUlvE0_clEvENKUlvE7_clEvEUlbbE_EEEEvRNS_18TensorIteratorBaseERKT_EUliE_EEviT1_ --------------------------
	.section	.nv.constant0._ZN2at6native18elementwise_kernelILi128ELi4EZNS0_22gpu_kernel_impl_nocastINS0_13BinaryFunctorIbbbZZZNS0_23logical_xor_kernel_cudaERNS_14TensorIteratorEENKUlvE0_clEvENKUlvE7_clEvEUlbbE_EEEEvRNS_18TensorIteratorBaseERKT_EUliE_EEviT1_,"a",@progbits
	.sectionflags	@""
	.align	4
.nv.constant0._ZN2at6native18elementwise_kernelILi128ELi4EZNS0_22gpu_kernel_impl_nocastINS0_13BinaryFunctorIbbbZZZNS0_23logical_xor_kernel_cudaERNS_14TensorIteratorEENKUlvE0_clEvENKUlvE7_clEvEUlbbE_EEEEvRNS_18TensorIteratorBaseERKT_EUliE_EEviT1_:
	.zero		1184


//--------------------- .nv.constant0._ZN2at6native27unrolled_elementwise_kernelINS0_13BinaryFunctorIbbbZZZNS0_23logical_xor_kernel_cudaERNS_14TensorIteratorEENKUlvE0_clEvENKUlvE7_clEvEUlbbE_EESt5arrayIPcLm3EELi4E23TrivialOffsetCalculatorILi2EjESC_ILi1EjENS0_6memory15LoadWithoutCastENSF_16StoreWithoutCastEEEviT_T0_T2_T3_T4_T5_ --------------------------
	.section	.nv.constant0._ZN2at6native27unrolled_elementwise_kernelINS0_13BinaryFunctorIbbbZZZNS0_23logical_xor_kernel_cudaERNS_14TensorIteratorEENKUlvE0_clEvENKUlvE7_clEvEUlbbE_EESt5arrayIPcLm3EELi4E23TrivialOffsetCalculatorILi2EjESC_ILi1EjENS0_6memory15LoadWithoutCastENSF_16StoreWithoutCastEEEviT_T0_T2_T3_T4_T5_,"a",@progbits
	.sectionflags	@""
	.align	4
.nv.constant0._ZN2at6native27unrolled_elementwise_kernelINS0_13BinaryFunctorIbbbZZZNS0_23logical_xor_kernel_cudaERNS_14TensorIteratorEENKUlvE0_clEvENKUlvE7_clEvEUlbbE_EESt5arrayIPcLm3EELi4E23TrivialOffsetCalculatorILi2EjESC_ILi1EjENS0_6memory15LoadWithoutCastENSF_16StoreWithoutCastEEEviT_T0_T2_T3_T4_T5_:
	.zero		564


//--------------------- .nv.constant0._ZN2at6native29vectorized_elementwise_kernelILi2ENS0_13BinaryFunctorIbbbZZZNS0_23logical_xor_kernel_cudaERNS_14TensorIteratorEENKUlvE0_clEvENKUlvE7_clEvEUlbbE_EESt5arrayIPcLm3EEEEviT0_T1_ --------------------------
	.section	.nv.constant0._ZN2at6native29vectorized_elementwise_kernelILi2ENS0_13BinaryFunctorIbbbZZZNS0_23logical_xor_kernel_cudaERNS_14TensorIteratorEENKUlvE0_clEvENKUlvE7_clEvEUlbbE_EESt5arrayIPcLm3EEEEviT0_T1_,"a",@progbits
	.sectionflags	@""
	.align	4
.nv.constant0._ZN2at6native29vectorized_elementwise_kernelILi2ENS0_13BinaryFunctorIbbbZZZNS0_23logical_xor_kernel_cudaERNS_14TensorIteratorEENKUlvE0_clEvENKUlvE7_clEvEUlbbE_EESt5arrayIPcLm3EEEEviT0_T1_:
	.zero		560


//--------------------- .nv.constant0._ZN2at6native29vectorized_elementwise_kernelILi4ENS0_13BinaryFunctorIbbbZZZNS0_23logical_xor_kernel_cudaERNS_14TensorIteratorEENKUlvE0_clEvENKUlvE7_clEvEUlbbE_EESt5arrayIPcLm3EEEEviT0_T1_ --------------------------
	.section	.nv.constant0._ZN2at6native29vectorized_elementwise_kernelILi4ENS0_13BinaryFunctorIbbbZZZNS0_23logical_xor_kernel_cudaERNS_14TensorIteratorEENKUlvE0_clEvENKUlvE7_clEvEUlbbE_EESt5arrayIPcLm3EEEEviT0_T1_,"a",@progbits
	.sectionflags	@""
	.align	4
.nv.constant0._ZN2at6native29vectorized_elementwise_kernelILi4ENS0_13BinaryFunctorIbbbZZZNS0_23logical_xor_kernel_cudaERNS_14TensorIteratorEENKUlvE0_clEvENKUlvE7_clEvEUlbbE_EESt5arrayIPcLm3EEEEviT0_T1_:
	.zero		560


//--------------------- .nv.constant0._ZN2at6native29vectorized_elementwise_kernelILi8ENS0_13BinaryFunctorIbbbZZZNS0_23logical_xor_kernel_cudaERNS_14TensorIteratorEENKUlvE0_clEvENKUlvE7_clEvEUlbbE_EESt5arrayIPcLm3EEEEviT0_T1_ --------------------------
	.section	.nv.constant0._ZN2at6native29vectorized_elementwise_kernelILi8ENS0_13BinaryFunctorIbbbZZZNS0_23logical_xor_kernel_cudaERNS_14TensorIteratorEENKUlvE0_clEvENKUlvE7_clEvEUlbbE_EESt5arrayIPcLm3EEEEviT0_T1_,"a",@progbits
	.sectionflags	@""
	.align	4
.nv.constant0._ZN2at6native29vectorized_elementwise_kernelILi8ENS0_13BinaryFunctorIbbbZZZNS0_23logical_xor_kernel_cudaERNS_14TensorIteratorEENKUlvE0_clEvENKUlvE7_clEvEUlbbE_EESt5arrayIPcLm3EEEEviT0_T1_:
	.zero		560


//--------------------- .nv.constant0._ZN2at6native18elementwise_kernelILi128ELi4EZNS0_15gpu_kernel_implINS0_13AUnaryFunctorIN3c104HalfES5_bZZZNS0_23logical_xor_kernel_cudaERNS_14TensorIteratorEENKUlvE0_clEvENKUlvE6_clEvEUlS5_S5_E_EEEEvRNS_18TensorIteratorBaseERKT_EUliE_EEviT1_ --------------------------
	.section	.nv.constant0._ZN2at6native18elementwise_kernelILi128ELi4EZNS0_15gpu_kernel_implINS0_13AUnaryFunctorIN3c104HalfES5_bZZZNS0_23logical_xor_kernel_cudaERNS_14TensorIteratorEENKUlvE0_clEvENKUlvE6_clEvEUlS5_S5_E_EEEEvRNS_18TensorIteratorBaseERKT_EUliE_EEviT1_,"a",@progbits
	.sectionflags	@""
	.align	4
.nv.constant0._ZN2at6native18elementwise_kernelILi128ELi4EZNS0_15gpu_kernel_implINS0_13AUnaryFunctorIN3c104HalfES5_bZZZNS0_23logical_xor_kernel_cudaERNS_14TensorIteratorEENKUlvE0_clEvENKUlvE6_clEvEUlS5_S5_E_EEEEvRNS_18TensorIteratorBaseERKT_EUliE_EEviT1_:
	.zero		1072


//--------------------- .nv.constant0._ZN2at6native27unrolled_elementwise_kernelINS0_13AUnaryFunctorIN3c104HalfES4_bZZZNS0_23logical_xor_kernel_cudaERNS_14TensorIteratorEENKUlvE0_clEvENKUlvE6_clEvEUlS4_S4_E_EESt5arrayIPcLm2EELi4E23TrivialOffsetCalculatorILi1EjESF_NS0_6memory12LoadWithCastILi1EEENSG_13StoreWithCastILi1EEEEEviT_T0_T2_T3_T4_T5_ --------------------------
	.section	.nv.constant0._ZN2at6native27unrolled_elementwise_kernelINS0_13AUnaryFunctorIN3c104HalfES4_bZZZNS0_23logical_xor_kernel_cudaERNS_14TensorIteratorEENKUlvE0_clEvENKUlvE6_clEvEUlS4_S4_E_EESt5arrayIPcLm2EELi4E23TrivialOffsetCalculatorILi1EjESF_NS0_6memory12LoadWithCastILi1EEENSG_13StoreWithCastILi1EEEEEviT_T0_T2_T3_T4_T5_,"a",@progbits
	.sectionflags	@""
	.align	4
.nv.constant0._ZN2at6native27unrolled_elementwise_kernelINS0_13AUnaryFunctorIN3c104HalfES4_bZZZNS0_23logical_xor_kernel_cudaERNS_14TensorIteratorEENKUlvE0_clEvENKUlvE6_clEvEUlS4_S4_E_EESt5arrayIPcLm2EELi4E23TrivialOffsetCalculatorILi1EjESF_NS0_6memory12LoadWithCastILi1EEENSG_13StoreWithCastILi1EEEEEviT_T0_T2_T3_T4_T5_:
	.zero		572


//--------------------- .nv.constant0._ZN2at6native18elementwise_kernelILi128ELi4EZNS0_22gpu_kernel_impl_nocastINS0_13AUnaryFunctorIN3c104HalfES5_bZZZNS0_23logical_xor_kernel_cudaERNS_14TensorIteratorEENKUlvE0_clEvENKUlvE6_clEvEUlS5_S5_E_EEEEvRNS_18TensorIteratorBaseERKT_EUliE_EEviT1_ --------------------------
	.section	.nv.constant0._ZN2at6native18elementwise_kernelILi128ELi4EZNS0_22gpu_kernel_impl_nocastINS0_13AUnaryFunctorIN3c104HalfES5_bZZZNS0_23logical_xor_kernel_cudaERNS_14TensorIteratorEENKUlvE0_clEvENKUlvE6_clEvEUlS5_S5_E_EEEEvRNS_18TensorIteratorBaseERKT_EUliE_EEviT1_,"a",@progbits
	.sectionflags	@""
	.align	4
.nv.constant0._ZN2at6native18elementwise_kernelILi128ELi4EZNS0_22gpu_kernel_impl_nocastINS0_13AUnaryFunctorIN3c104HalfES5_bZZZNS0_23logical_xor_kernel_cudaERNS_14TensorIteratorEENKUlvE0_clEvENKUlvE6_clEvEUlS5_S5_E_EEEEvRNS_18TensorIteratorBaseERKT_EUliE_EEviT1_:
	.zero		1072


//--------------------- .nv.constant0._ZN2at6native27unrolled_elementwise_kernelINS0_13AUnaryFunctorIN3c104HalfES4_bZZZNS0_23logical_xor_kernel_cudaERNS_14TensorIteratorEENKUlvE0_clEvENKUlvE6_clEvEUlS4_S4_E_EESt5arrayIPcLm2EELi4E23TrivialOffsetCalculatorILi1EjESF_NS0_6memory15LoadWithoutCastENSG_16StoreWithoutCastEEEviT_T0_T2_T3_T4_T5_ --------------------------
	.section	.nv.constant0._ZN2at6native27unrolled_elementwise_kernelINS0_13AUnaryFunctorIN3c104HalfES4_bZZZNS0_23logical_xor_kernel_cudaERNS_14TensorIteratorEENKUlvE0_clEvENKUlvE6_clEvEUlS4_S4_E_EESt5arrayIPcLm2EELi4E23TrivialOffsetCalculatorILi1EjESF_NS0_6memory15LoadWithoutCastENSG_16StoreWithoutCastEEEviT_T0_T2_T3_T4_T5_,"a",@progbits
	.sectionflags	@""
	.align	4
.nv.constant0._ZN2at6native27unrolled_elementwise_kernelINS0_13AUnaryFunctorIN3c104HalfES4_bZZZNS0_23logical_xor_kernel_cudaERNS_14TensorIteratorEENKUlvE0_clEvENKUlvE6_clEvEUlS4_S4_E_EESt5arrayIPcLm2EELi4E23TrivialOffsetCalculatorILi1EjESF_NS0_6memory15LoadWithoutCastENSG_16StoreWithoutCastEEEviT_T0_T2_T3_T4_T5_:
	.zero		556


//--------------------- .nv.constant0._ZN2at6native29vectorized_elementwise_kernelILi2ENS0_13AUnaryFunctorIN3c104HalfES4_bZZZNS0_23logical_xor_kernel_cudaERNS_14TensorIteratorEENKUlvE0_clEvENKUlvE6_clEvEUlS4_S4_E_EESt5arrayIPcLm2EEEEviT0_T1_ --------------------------
	.section	.nv.constant0._ZN2at6native29vectorized_elementwise_kernelILi2ENS0_13AUnaryFunctorIN3c104HalfES4_bZZZNS0_23logical_xor_kernel_cudaERNS_14TensorIteratorEENKUlvE0_clEvENKUlvE6_clEvEUlS4_S4_E_EESt5arrayIPcLm2EEEEviT0_T1_,"a",@progbits
	.sectionflags	@""
	.align	4
.nv.constant0._ZN2at6native29vectorized_elementwise_kernelILi2ENS0_13AUnaryFunctorIN3c104HalfES4_bZZZNS0_23logical_xor_kernel_cudaERNS_14TensorIteratorEENKUlvE0_clEvENKUlvE6_clEvEUlS4_S4_E_EESt5arrayIPcLm2EEEEviT0_T1_:
	.zero		552


//--------------------- .nv.constant0._ZN2at6native29vectorized_elementwise_kernelILi4ENS0_13AUnaryFunctorIN3c104HalfES4_bZZZNS0_23logical_xor_kernel_cudaERNS_14TensorIteratorEENKUlvE0_clEvENKUlvE6_clEvEUlS4_S4_E_EESt5arrayIPcLm2EEEEviT0_T1_ --------------------------
	.section	.nv.constant0._ZN2at6native29vectorized_elementwise_kernelILi4ENS0_13AUnaryFunctorIN3c104HalfES4_bZZZNS0_23logical_xor_kernel_cudaERNS_14TensorIteratorEENKUlvE0_clEvENKUlvE6_clEvEUlS4_S4_E_EESt5arrayIPcLm2EEEEviT0_T1_,"a",@progbits
	.sectionflags	@""
	.align	4
.nv.constant0._ZN2at6native29vectorized_elementwise_kernelILi4ENS0_13AUnaryFunctorIN3c104HalfES4_bZZZNS0_23logical_xor_kernel_cudaERNS_14TensorIteratorEENKUlvE0_clEvENKUlvE6_clEvEUlS4_S4_E_EESt5arrayIPcLm2EEEEviT0_T1_:
	.zero		552


//--------------------- .nv.constant0._ZN2at6native29vectorized_elementwise_kernelILi8ENS0_13AUnaryFunctorIN3c104HalfES4_bZZZNS0_23logical_xor_kernel_cudaERNS_14TensorIteratorEENKUlvE0_clEvENKUlvE6_clEvEUlS4_S4_E_EESt5arrayIPcLm2EEEEviT0_T1_ --------------------------
	.section	.nv.constant0._ZN2at6native29vectorized_elementwise_kernelILi8ENS0_13AUnaryFunctorIN3c104HalfES4_bZZZNS0_23logical_xor_kernel_cudaERNS_14TensorIteratorEENKUlvE0_clEvENKUlvE6_clEvEUlS4_S4_E_EESt5arrayIPcLm2EEEEviT0_T1_,"a",@progbits
	.sectionflags	@""
	.align	4
.nv.constant0._ZN2at6native29vectorized_elementwise_kernelILi8ENS0_13AUnaryFunctorIN3c104HalfES4_bZZZNS0_23logical_xor_kernel_cudaERNS_14TensorIteratorEENKUlvE0_clEvENKUlvE6_clEvEUlS4_S4_E_EESt5arrayIPcLm2EEEEviT0_T1_:
	.zero		552


//--------------------- .nv.constant0._ZN2at6native18elementwise_kernelILi128ELi4EZNS0_15gpu_kernel_implINS0_13BinaryFunctorIN3c104HalfES5_bZZZNS0_23logical_xor_kernel_cudaERNS_14TensorIteratorEENKUlvE0_clEvENKUlvE6_clEvEUlS5_S5_E_EEEEvRNS_18TensorIteratorBaseERKT_EUliE_EEviT1_ --------------------------
	.section	.nv.constant0._ZN2at6native18elementwise_kernelILi128ELi4EZNS0_15gpu_kernel_implINS0_13BinaryFunctorIN3c104HalfES5_bZZZNS0_23logical_xor_kernel_cudaERNS_14TensorIteratorEENKUlvE0_clEvENKUlvE6_clEvEUlS5_S5_E_EEEEvRNS_18TensorIteratorBaseERKT_EUliE_EEviT1_,"a",@progbits
	.sectionflags	@""
	.align	4
.nv.constant0._ZN2at6native18elementwise_kernelILi128ELi4EZNS0_15gpu_kernel_implINS0_13BinaryFunctorIN3c104HalfES5_bZZZNS0_23logical_xor_kernel_cudaERNS_14TensorIteratorEENKUlvE0_clEvENKUlvE6_clEvEUlS5_S5_E_EEEEvRNS_18TensorIteratorBaseERKT_EUliE_EEviT1_:
	.zero		1184


//--------------------- .nv.constant0._ZN2at6native27unrolled_elementwise_kernelINS0_13BinaryFunctorIN3c104HalfES4_bZZZNS0_23logical_xor_kernel_cudaERNS_14TensorIteratorEENKUlvE0_clEvENKUlvE6_clEvEUlS4_S4_E_EESt5arrayIPcLm3EELi4E23TrivialOffsetCalculatorILi2EjESE_ILi1EjENS0_6memory12LoadWithCastILi2EEENSH_13StoreWithCastILi1EEEEEviT_T0_T2_T3_T4_T5_ --------------------------
	.section	.nv.constant0._ZN2at6native27unrolled_elementwise_kernelINS0_13BinaryFunctorIN3c104HalfES4_bZZZNS0_23logical_xor_kernel_cudaERNS_14TensorIteratorEENKUlvE0_clEvENKUlvE6_clEvEUlS4_S4_E_EESt5arrayIPcLm3EELi4E23TrivialOffsetCalculatorILi2EjESE_ILi1EjENS0_6memory12LoadWithCastILi2EEENSH_13StoreWithCastILi1EEEEEviT_T0_T2_T3_T4_T5_,"a",@progbits
	.sectionflags	@""
	.align	4
.nv.constant0._ZN2at6native27unrolled_elementwise_kernelINS0_13BinaryFunctorIN3c104HalfES4_bZZZNS0_23logical_xor_kernel_cudaERNS_14TensorIteratorEENKUlvE0_clEvENKUlvE6_clEvEUlS4_S4_E_EESt5arrayIPcLm3EELi4E23TrivialOffsetCalculatorILi2EjESE_ILi1EjENS0_6memory12LoadWithCastILi2EEENSH_13StoreWithCastILi1EEEEEviT_T0_T2_T3_T4_T5_:
	.zero		584


//--------------------- .nv.constant0._ZN2at6native18elementwise_kernelILi128ELi4EZNS0_22gpu_kernel_impl_nocastINS0_13BinaryFunctorIN3c104HalfES5_bZZZNS0_23logical_xor_kernel_cudaERNS_14TensorIteratorEENKUlvE0_clEvENKUlvE6_clEvEUlS5_S5_E_EEEEvRNS_18TensorIteratorBaseERKT_EUliE_EEviT1_ --------------------------
	.section	.nv.constant0._ZN2at6native18elementwise_kernelILi128ELi4EZNS0_22gpu_kernel_impl_nocastINS0_13BinaryFunctorIN3c104HalfES5_bZZZNS0_23logical_xor_kernel_cudaERNS_14TensorIteratorEENKUlvE0_clEvENKUlvE6_clEvEUlS5_S5_E_EEEEvRNS_18TensorIteratorBaseERKT_EUliE_EEviT1_,"a",@progbits
	.sectionflags	@""
	.align	4
.nv.constant0._ZN2at6native18elementwise_kernelILi128ELi4EZNS0_22gpu_kernel_impl_nocastINS0_13BinaryFunctorIN3c104HalfES5_bZZZNS0_23logical_xor_kernel_cudaERNS_14TensorIteratorEENKUlvE0_clEvENKUlvE6_clEvEUlS5_S5_E_EEEEvRNS_18TensorIteratorBaseERKT_EUliE_EEviT1_:
	.zero		1184


//--------------------- .nv.constant0._ZN2at6native27unrolled_elementwise_kernelINS0_13BinaryFunctorIN3c104HalfES4_bZZZNS0_23logical_xor_kernel_cudaERNS_14TensorIteratorEENKUlvE0_clEvENKUlvE6_clEvEUlS4_S4_E_EESt5arrayIPcLm3EELi4E23TrivialOffsetCalculatorILi2EjESE_ILi1EjENS0_6memory15LoadWithoutCastENSH_16StoreWithoutCastEEEviT_T0_T2_T3_T4_T5_ --------------------------
	.section	.nv.constant0._ZN2at6native27unrolled_elementwise_kernelINS0_13BinaryFunctorIN3c104HalfES4_bZZZNS0_23logical_xor_kernel_cudaERNS_14TensorIteratorEENKUlvE0_clEvENKUlvE6_clEvEUlS4_S4_E_EESt5arrayIPcLm3EELi4E23TrivialOffsetCalculatorILi2EjESE_ILi1EjENS0_6memory15LoadWithoutCastENSH_16StoreWithoutCastEEEviT_T0_T2_T3_T4_T5_,"a",@progbits
	.sectionflags	@""
	.align	4
.nv.constant0._ZN2at6native27unrolled_elementwise_kernelINS0_13BinaryFunctorIN3c104HalfES4_bZZZNS0_23logical_xor_kernel_cudaERNS_14TensorIteratorEENKUlvE0_clEvENKUlvE6_clEvEUlS4_S4_E_EESt5arrayIPcLm3EELi4E23TrivialOffsetCalculatorILi2EjESE_ILi1EjENS0_6memory15LoadWithoutCastENSH_16StoreWithoutCastEEEviT_T0_T2_T3_T4_T5_:
	.zero		564


//--------------------- .nv.constant0._ZN2at6native29vectorized_elementwise_kernelILi2ENS0_13BinaryFunctorIN3c104HalfES4_bZZZNS0_23logical_xor_kernel_cudaERNS_14TensorIteratorEENKUlvE0_clEvENKUlvE6_clEvEUlS4_S4_E_EESt5arrayIPcLm3EEEEviT0_T1_ --------------------------
	.section	.nv.constant0._ZN2at6native29vectorized_elementwise_kernelILi2ENS0_13BinaryFunctorIN3c104HalfES4_bZZZNS0_23logical_xor_kernel_cudaERNS_14TensorIteratorEENKUlvE0_clEvENKUlvE6_clEvEUlS4_S4_E_EESt5arrayIPcLm3EEEEviT0_T1_,"a",@progbits
	.sectionflags	@""
	.align	4
.nv.constant0._ZN2at6native29vectorized_elementwise_kernelILi2ENS0_13BinaryFunctorIN3c104HalfES4_bZZZNS0_23logical_xor_kernel_cudaERNS_14TensorIteratorEENKUlvE0_clEvENKUlvE6_clEvEUlS4_S4_E_EESt5arrayIPcLm3EEEEviT0_T1_:
	.zero		560


//--------------------- .nv.constant0._ZN2at6native29vectorized_elementwise_kernelILi4ENS0_13BinaryFunctorIN3c104HalfES4_bZZZNS0_23logical_xor_kernel_cudaERNS_14TensorIteratorEENKUlvE0_clEvENKUlvE6_clEvEUlS4_S4_E_EESt5arrayIPcLm3EEEEviT0_T1_ --------------------------
	.section	.nv.constant0._ZN2at6native29vectorized_elementwise_kernelILi4ENS0_13BinaryFunctorIN3c104HalfES4_bZZZNS0_23logical_xor_kernel_cudaERNS_14TensorIteratorEENKUlvE0_clEvENKUlvE6_clEvEUlS4_S4_E_EESt5arrayIPcLm3EEEEviT0_T1_,"a",@progbits
	.sectionflags	@""
	.align	4
.nv.constant0._ZN2at6native29vectorized_elementwise_kernelILi4ENS0_13BinaryFunctorIN3c104HalfES4_bZZZNS0_23logical_xor_kernel_cudaERNS_14TensorIteratorEENKUlvE0_clEvENKUlvE6_clEvEUlS4_S4_E_EESt5arrayIPcLm3EEEEviT0_T1_:
	.zero		560


//--------------------- .nv.constant0._ZN2at6native29vectorized_elementwise_kernelILi8ENS0_13BinaryFunctorIN3c104HalfES4_bZZZNS0_23logical_xor_kernel_cudaERNS_14TensorIteratorEENKUlvE0_clEvENKUlvE6_clEvEUlS4_S4_E_EESt5arrayIPcLm3EEEEviT0_T1_ --------------------------
	.section	.nv.constant0._ZN2at6native29vectorized_elementwise_kernelILi8ENS0_13BinaryFunctorIN3c104HalfES4_bZZZNS0_23logical_xor_kernel_cudaERNS_14TensorIteratorEENKUlvE0_clEvENKUlvE6_clEvEUlS4_S4_E_EESt5arrayIPcLm3EEEEviT0_T1_,"a",@progbits
	.sectionflags	@""
	.align	4
.nv.constant0._ZN2at6native29vectorized_elementwise_kernelILi8ENS0_13BinaryFunctorIN3c104HalfES4_bZZZNS0_23logical_xor_kernel_cudaERNS_14TensorIteratorEENKUlvE0_clEvENKUlvE6_clEvEUlS4_S4_E_EESt5arrayIPcLm3EEEEviT0_T1_:
	.zero		560


//--------------------- .nv.constant0._ZN2at6native18elementwise_kernelILi128ELi4EZNS0_15gpu_kernel_implINS0_13AUnaryFunctorIffbZZZNS0_23logical_xor_kernel_cudaERNS_14TensorIteratorEENKUlvE0_clEvENKUlvE5_clEvEUlffE_EEEEvRNS_18TensorIteratorBaseERKT_EUliE_EEviT1_ --------------------------
	.section	.nv.constant0._ZN2at6native18elementwise_kernelILi128ELi4EZNS0_15gpu_kernel_implINS0_13AUnaryFunctorIffbZZZNS0_23logical_xor_kernel_cudaERNS_14TensorIteratorEENKUlvE0_clEvENKUlvE5_clEvEUlffE_EEEEvRNS_18TensorIteratorBaseERKT_EUliE_EEviT1_,"a",@progbits
	.sectionflags	@""
	.align	4
.nv.constant0._ZN2at6native18elementwise_kernelILi128ELi4EZNS0_15gpu_kernel_implINS0_13AUnaryFunctorIffbZZZNS0_23logical_xor_kernel_cudaERNS_14TensorIteratorEENKUlvE0_clEvENKUlvE5_clEvEUlffE_EEEEvRNS_18TensorIteratorBaseERKT_EUliE_EEviT1_:
	.zero		1080


//--------------------- .nv.constant0._ZN2at6native27unrolled_elementwise_kernelINS0_13AUnaryFunctorIffbZZZNS0_23logical_xor_kernel_cudaERNS_14TensorIteratorEENKUlvE0_clEvENKUlvE5_clEvEUlffE_EESt5arrayIPcLm2EELi4E23TrivialOffsetCalculatorILi1EjESD_NS0_6memory12LoadWithCastILi1EEENSE_13StoreWithCastILi1EEEEEviT_T0_T2_T3_T4_T5_ --------------------------
	.section	.nv.constant0._ZN2at6native27unrolled_elementwise_kernelINS0_13AUnaryFunctorIffbZZZNS0_23logical_xor_kernel_cudaERNS_14TensorIteratorEENKUlvE0_clEvENKUlvE5_clEvEUlffE_EESt5arrayIPcLm2EELi4E23TrivialOffsetCalculatorILi1EjESD_NS0_6memory12LoadWithCastILi1EEENSE_13StoreWithCastILi1EEEEEviT_T0_T2_T3_T4_T5_,"a",@progbits
	.sectionflags	@""
	.align	4
.nv.constant0._ZN2at6native27unrolled_elementwise_kernelINS0_13AUnaryFunctorIffbZZZNS0_23logical_xor_kernel_cudaERNS_14TensorIteratorEENKUlvE0_clEvENKUlvE5_clEvEUlffE_EESt5arrayIPcLm2EELi4E23TrivialOffsetCalculatorILi1EjESD_NS0_6memory12LoadWithCastILi1EEENSE_13StoreWithCastILi1EEEEEviT_T0_T2_T3_T4_T5_:
	.zero		580


//--------------------- .nv.constant0._ZN2at6native18elementwise_kernelILi128ELi4EZNS0_22gpu_kernel_impl_nocastINS0_13AUnaryFunctorIffbZZZNS0_23logical_xor_kernel_cudaERNS_14TensorIteratorEENKUlvE0_clEvENKUlvE5_clEvEUlffE_EEEEvRNS_18TensorIteratorBaseERKT_EUliE_EEviT1_ --------------------------
	.section	.nv.constant0._ZN2at6native18elementwise_kernelILi128ELi4EZNS0_22gpu_kernel_impl_nocastINS0_13AUnaryFunctorIffbZZZNS0_23logical_xor_kernel_cudaERNS_14TensorIteratorEENKUlvE0_clEvENKUlvE5_clEvEUlffE_EEEEvRNS_18TensorIteratorBaseERKT_EUliE_EEviT1_,"a",@progbits
	.sectionflags	@""
	.align	4
.nv.constant0._ZN2at6native18elementwise_kernelILi128ELi4EZNS0_22gpu_kernel_impl_nocastINS0_13AUnaryFunctorIffbZZZNS0_23logical_xor_kernel_cudaERNS_14TensorIteratorEENKUlvE0_clEvENKUlvE5_clEvEUlffE_EEEEvRNS_18TensorIteratorBaseERKT_EUliE_EEviT1_:
	.zero		1072


//--------------------- .nv.constant0._ZN2at6native27unrolled_elementwise_kernelINS0_13AUnaryFunctorIffbZZZNS0_23logical_xor_kernel_cudaERNS_14TensorIteratorEENKUlvE0_clEvENKUlvE5_clEvEUlffE_EESt5arrayIPcLm2EELi4E23TrivialOffsetCalculatorILi1EjESD_NS0_6memory15LoadWithoutCastENSE_16StoreWithoutCastEEEviT_T0_T2_T3_T4_T5_ --------------------------
	.section	.nv.constant0._ZN2at6native27unrolled_elementwise_kernelINS0_13AUnaryFunctorIffbZZZNS0_23logical_xor_kernel_cudaERNS_14TensorIteratorEENKUlvE0_clEvENKUlvE5_clEvEUlffE_EESt5arrayIPcLm2EELi4E23TrivialOffsetCalculatorILi1EjESD_NS0_6memory15LoadWithoutCastENSE_16StoreWithoutCastEEEviT_T0_T2_T3_T4_T5_,"a",@progbits
	.sectionflags	@""
	.align	4
.nv.constant0._ZN2at6native27unrolled_elementwise_kernelINS0_13AUnaryFunctorIffbZZZNS0_23logical_xor_kernel_cudaERNS_14TensorIteratorEENKUlvE0_clEvENKUlvE5_clEvEUlffE_EESt5arrayIPcLm2EELi4E23TrivialOffsetCalculatorILi1EjESD_NS0_6memory15LoadWithoutCastENSE_16StoreWithoutCastEEEviT_T0_T2_T3_T4_T5_:
	.zero		564


//--------------------- .nv.constant0._ZN2at6native29vectorized_elementwise_kernelILi2ENS0_13AUnaryFunctorIffbZZZNS0_23logical_xor_kernel_cudaERNS_14TensorIteratorEENKUlvE0_clEvENKUlvE5_clEvEUlffE_EESt5arrayIPcLm2EEEEviT0_T1_ --------------------------
	.section	.nv.constant0._ZN2at6native29vectorized_elementwise_kernelILi2ENS0_13AUnaryFunctorIffbZZZNS0_23logical_xor_kernel_cudaERNS_14TensorIteratorEENKUlvE0_clEvENKUlvE5_clEvEUlffE_EESt5arrayIPcLm2EEEEviT0_T1_,"a",@progbits
	.sectionflags	@""
	.align	4
.nv.constant0._ZN2at6native29vectorized_elementwise_kernelILi2ENS0_13AUnaryFunctorIffbZZZNS0_23logical_xor_kernel_cudaERNS_14TensorIteratorEENKUlvE0_clEvENKUlvE5_clEvEUlffE_EESt5arrayIPcLm2EEEEviT0_T1_:
	.zero		560


//--------------------- .nv.constant0._ZN2at6native29vectorized_elementwise_kernelILi4ENS0_13AUnaryFunctorIffbZZZNS0_23logical_xor_kernel_cudaERNS_14TensorIteratorEENKUlvE0_clEvENKUlvE5_clEvEUlffE_EESt5arrayIPcLm2EEEEviT0_T1_ --------------------------
	.section	.nv.constant0._ZN2at6native29vectorized_elementwise_kernelILi4ENS0_13AUnaryFunctorIffbZZZNS0_23logical_xor_kernel_cudaERNS_14TensorIteratorEENKUlvE0_clEvENKUlvE5_clEvEUlffE_EESt5arrayIPcLm2EEEEviT0_T1_,"a",@progbits
	.sectionflags	@""
	.align	4
.nv.constant0._ZN2at6native29vectorized_elementwise_kernelILi4ENS0_13AUnaryFunctorIffbZZZNS0_23logical_xor_kernel_cudaERNS_14TensorIteratorEENKUlvE0_clEvENKUlvE5_clEvEUlffE_EESt5arrayIPcLm2EEEEviT0_T1_:
	.zero		560


//--------------------- .nv.constant0._ZN2at6native29vectorized_elementwise_kernelILi8ENS0_13AUnaryFunctorIffbZZZNS0_23logical_xor_kernel_cudaERNS_14TensorIteratorEENKUlvE0_clEvENKUlvE5_clEvEUlffE_EESt5arrayIPcLm2EEEEviT0_T1_ --------------------------
	.section	.nv.constant0._ZN2at6native29vectorized_elementwise_kernelILi8ENS0_13AUnaryFunctorIffbZZZNS0_23logical_xor_kernel_cudaERNS_14TensorIteratorEENKUlvE0_clEvENKUlvE5_clEvEUlffE_EESt5arrayIPcLm2EEEEviT0_T1_,"a",@progbits
	.sectionflags	@""
	.align	4
.nv.constant0._ZN2at6native29vectorized_elementwise_kernelILi8ENS0_13AUnaryFunctorIffbZZZNS0_23logical_xor_kernel_cudaERNS_14TensorIteratorEENKUlvE0_clEvENKUlvE5_clEvEUlffE_EESt5arrayIPcLm2EEEEviT0_T1_:
	.zero		560


//--------------------- .nv.constant0._ZN2at6native18elementwise_kernelILi128ELi4EZNS0_15gpu_kernel_implINS0_13BinaryFunctorIffbZZZNS0_23logical_xor_kernel_cudaERNS_14TensorIteratorEENKUlvE0_clEvENKUlvE5_clEvEUlffE_EEEEvRNS_18TensorIteratorBaseERKT_EUliE_EEviT1_ --------------------------
	.section	.nv.constant0._ZN2at6native18elementwise_kernelILi128ELi4EZNS0_15gpu_kernel_implINS0_13BinaryFunctorIffbZZZNS0_23logical_xor_kernel_cudaERNS_14TensorIteratorEENKUlvE0_clEvENKUlvE5_clEvEUlffE_EEEEvRNS_18TensorIteratorBaseERKT_EUliE_EEviT1_,"a",@progbits
	.sectionflags	@""
	.align	4
.nv.constant0._ZN2at6native18elementwise_kernelILi128ELi4EZNS0_15gpu_kernel_implINS0_13BinaryFunctorIffbZZZNS0_23logical_xor_kernel_cudaERNS_14TensorIteratorEENKUlvE0_clEvENKUlvE5_clEvEUlffE_EEEEvRNS_18TensorIteratorBaseERKT_EUliE_EEviT1_:
	.zero		1184


//--------------------- .nv.constant0._ZN2at6native27unrolled_elementwise_kernelINS0_13BinaryFunctorIffbZZZNS0_23logical_xor_kernel_cudaERNS_14TensorIteratorEENKUlvE0_clEvENKUlvE5_clEvEUlffE_EESt5arrayIPcLm3EELi4E23TrivialOffsetCalculatorILi2EjESC_ILi1EjENS0_6memory12LoadWithCastILi2EEENSF_13StoreWithCastILi1EEEEEviT_T0_T2_T3_T4_T5_ --------------------------
	.section	.nv.constant0._ZN2at6native27unrolled_elementwise_kernelINS0_13BinaryFunctorIffbZZZNS0_23logical_xor_kernel_cudaERNS_14TensorIteratorEENKUlvE0_clEvENKUlvE5_clEvEUlffE_EESt5arrayIPcLm3EELi4E23TrivialOffsetCalculatorILi2EjESC_ILi1EjENS0_6memory12LoadWithCastILi2EEENSF_13StoreWithCastILi1EEEEEviT_T0_T2_T3_T4_T5_,"a",@progbits
	.sectionflags	@""
	.align	4
.nv.constant0._ZN2at6native27unrolled_elementwise_kernelINS0_13BinaryFunctorIffbZZZNS0_23logical_xor_kernel_cudaERNS_14TensorIteratorEENKUlvE0_clEvENKUlvE5_clEvEUlffE_EESt5arrayIPcLm3EELi4E23TrivialOffsetCalculatorILi2EjESC_ILi1EjENS0_6memory12LoadWithCastILi2EEENSF_13StoreWithCastILi1EEEEEviT_T0_T2_T3_T4_T5_:
	.zero		584


//--------------------- .nv.constant0._ZN2at6native18elementwise_kernelILi128ELi4EZNS0_22gpu_kernel_impl_nocastINS0_13BinaryFunctorIffbZZZNS0_23logical_xor_kernel_cudaERNS_14TensorIteratorEENKUlvE0_clEvENKUlvE5_clEvEUlffE_EEEEvRNS_18TensorIteratorBaseERKT_EUliE_EEviT1_ --------------------------
	.section	.nv.constant0._ZN2at6native18elementwise_kernelILi128ELi4EZNS0_22gpu_kernel_impl_nocastINS0_13BinaryFunctorIffbZZZNS0_23logical_xor_kernel_cudaERNS_14TensorIteratorEENKUlvE0_clEvENKUlvE5_clEvEUlffE_EEEEvRNS_18TensorIteratorBaseERKT_EUliE_EEviT1_,"a",@progbits
	.sectionflags	@""
	.align	4
.nv.constant0._ZN2at6native18elementwise_kernelILi128ELi4EZNS0_22gpu_kernel_impl_nocastINS0_13BinaryFunctorIffbZZZNS0_23logical_xor_kernel_cudaERNS_14TensorIteratorEENKUlvE0_clEvENKUlvE5_clEvEUlffE_EEEEvRNS_18TensorIteratorBaseERKT_EUliE_EEviT1_:
	.zero		1184


//--------------------- .nv.constant0._ZN2at6native27unrolled_elementwise_kernelINS0_13BinaryFunctorIffbZZZNS0_23logical_xor_kernel_cudaERNS_14TensorIteratorEENKUlvE0_clEvENKUlvE5_clEvEUlffE_EESt5arrayIPcLm3EELi4E23TrivialOffsetCalculatorILi2EjESC_ILi1EjENS0_6memory15LoadWithoutCastENSF_16StoreWithoutCastEEEviT_T0_T2_T3_T4_T5_ --------------------------
	.section	.nv.constant0._ZN2at6native27unrolled_elementwise_kernelINS0_13BinaryFunctorIffbZZZNS0_23logical_xor_kernel_cudaERNS_14TensorIteratorEENKUlvE0_clEvENKUlvE5_clEvEUlffE_EESt5arrayIPcLm3EELi4E23TrivialOffsetCalculatorILi2EjESC_ILi1EjENS0_6memory15LoadWithoutCastENSF_16StoreWithoutCastEEEviT_T0_T2_T3_T4_T5_,"a",@progbits
	.sectionflags	@""
	.align	4
.nv.constant0._ZN2at6native27unrolled_elementwise_kernelINS0_13BinaryFunctorIffbZZZNS0_23logical_xor_kernel_cudaERNS_14TensorIteratorEENKUlvE0_clEvENKUlvE5_clEvEUlffE_EESt5arrayIPcLm3EELi4E23TrivialOffsetCalculatorILi2EjESC_ILi1EjENS0_6memory15LoadWithoutCastENSF_16StoreWithoutCastEEEviT_T0_T2_T3_T4_T5_:
	.zero		564


//--------------------- .nv.constant0._ZN2at6native29vectorized_elementwise_kernelILi2ENS0_13BinaryFunctorIffbZZZNS0_23logical_xor_kernel_cudaERNS_14TensorIteratorEENKUlvE0_clEvENKUlvE5_clEvEUlffE_EESt5arrayIPcLm3EEEEviT0_T1_ --------------------------
	.section	.nv.constant0._ZN2at6native29vectorized_elementwise_kernelILi2ENS0_13BinaryFunctorIffbZZZNS0_23logical_xor_kernel_cudaERNS_14TensorIteratorEENKUlvE0_clEvENKUlvE5_clEvEUlffE_EESt5arrayIPcLm3EEEEviT0_T1_,"a",@progbits
	.sectionflags	@""
	.align	4
.nv.constant0._ZN2at6native29vectorized_elementwise_kernelILi2ENS0_13BinaryFunctorIffbZZZNS0_23logical_xor_kernel_cudaERNS_14TensorIteratorEENKUlvE0_clEvENKUlvE5_clEvEUlffE_EESt5arrayIPcLm3EEEEviT0_T1_:
	.zero		560


//--------------------- .nv.constant0._ZN2at6native29vectorized_elementwise_kernelILi4ENS0_13BinaryFunctorIffbZZZNS0_23logical_xor_kernel_cudaERNS_14TensorIteratorEENKUlvE0_clEvENKUlvE5_clEvEUlffE_EESt5arrayIPcLm3EEEEviT0_T1_ --------------------------
	.section	.nv.constant0._ZN2at6native29vectorized_elementwise_kernelILi4ENS0_13BinaryFunctorIffbZZZNS0_23logical_xor_kernel_cudaERNS_14TensorIteratorEENKUlvE0_clEvENKUlvE5_clEvEUlffE_EESt5arrayIPcLm3EEEEviT0_T1_,"a",@progbits
	.sectionflags	@""
	.align	4
.nv.constant0._ZN2at6native29vectorized_elementwise_kernelILi4ENS0_13BinaryFunctorIffbZZZNS0_23logical_xor_kernel_cudaERNS_14TensorIteratorEENKUlvE0_clEvENKUlvE5_clEvEUlffE_EESt5arrayIPcLm3EEEEviT0_T1_:
	.zero		560


//--------------------- .nv.constant0._ZN2at6native29vectorized_elementwise_kernelILi8ENS0_13BinaryFunctorIffbZZZNS0_23logical_xor_kernel_cudaERNS_14TensorIteratorEENKUlvE0_clEvENKUlvE5_clEvEUlffE_EESt5arrayIPcLm3EEEEviT0_T1_ --------------------------
	.section	.nv.constant0._ZN2at6native29vectorized_elementwise_kernelILi8ENS0_13BinaryFunctorIffbZZZNS0_23logical_xor_kernel_cudaERNS_14TensorIteratorEENKUlvE0_clEvENKUlvE5_clEvEUlffE_EESt5arrayIPcLm3EEEEviT0_T1_,"a",@progbits
	.sectionflags	@""
	.align	4
.nv.constant0._ZN2at6native29vectorized_elementwise_kernelILi8ENS0_13BinaryFunctorIffbZZZNS0_23logical_xor_kernel_cudaERNS_14TensorIteratorEENKUlvE0_clEvENKUlvE5_clEvEUlffE_EESt5arrayIPcLm3EEEEviT0_T1_:
	.zero		560


//--------------------- .nv.constant0._ZN2at6native18elementwise_kernelILi128ELi4EZNS0_15gpu_kernel_implINS0_13AUnaryFunctorIddbZZZNS0_23logical_xor_kernel_cudaERNS_14TensorIteratorEENKUlvE0_clEvENKUlvE4_clEvEUlddE_EEEEvRNS_18TensorIteratorBaseERKT_EUliE_EEviT1_ --------------------------
	.section	.nv.constant0._ZN2at6native18elementwise_kernelILi128ELi4EZNS0_15gpu_kernel_implINS0_13AUnaryFunctorIddbZZZNS0_23logical_xor_kernel_cudaERNS_14TensorIteratorEENKUlvE0_clEvENKUlvE4_clEvEUlddE_EEEEvRNS_18TensorIteratorBaseERKT_EUliE_EEviT1_,"a",@progbits
	.sectionflags	@""
	.align	4
.nv.constant0._ZN2at6native18elementwise_kernelILi128ELi4EZNS0_15gpu_kernel_implINS0_13AUnaryFunctorIddbZZZNS0_23logical_xor_kernel_cudaERNS_14TensorIteratorEENKUlvE0_clEvENKUlvE4_clEvEUlddE_EEEEvRNS_18TensorIteratorBaseERKT_EUliE_EEviT1_:
	.zero		1088


//--------------------- .nv.constant0._ZN2at6native27unrolled_elementwise_kernelINS0_13AUnaryFunctorIddbZZZNS0_23logical_xor_kernel_cudaERNS_14TensorIteratorEENKUlvE0_clEvENKUlvE4_clEvEUlddE_EESt5arrayIPcLm2EELi4E23TrivialOffsetCalculatorILi1EjESD_NS0_6memory12LoadWithCastILi1EEENSE_13StoreWithCastILi1EEEEEviT_T0_T2_T3_T4_T5_ --------------------------
	.section	.nv.constant0._ZN2at6native27unrolled_elementwise_kernelINS0_13AUnaryFunctorIddbZZZNS0_23logical_xor_kernel_cudaERNS_14TensorIteratorEENKUlvE0_clEvENKUlvE4_clEvEUlddE_EESt5arrayIPcLm2EELi4E23TrivialOffsetCalculatorILi1EjESD_NS0_6memory12LoadWithCastILi1EEENSE_13StoreWithCastILi1EEEEEviT_T0_T2_T3_T4_T5_,"a",@progbits
	.sectionflags	@""
	.align	4
.nv.constant0._ZN2at6native27unrolled_elementwise_kernelINS0_13AUnaryFunctorIddbZZZNS0_23logical_xor_kernel_cudaERNS_14TensorIteratorEENKUlvE0_clEvENKUlvE4_clEvEUlddE_EESt5arrayIPcLm2EELi4E23TrivialOffsetCalculatorILi1EjESD_NS0_6memory12LoadWithCastILi1EEENSE_13StoreWithCastILi1EEEEEviT_T0_T2_T3_T4_T5_:
	.zero		588


//--------------------- .nv.constant0._ZN2at6native18elementwise_kernelILi128ELi4EZNS0_22gpu_kernel_impl_nocastINS0_13AUnaryFunctorIddbZZZNS0_23logical_xor_kernel_cudaERNS_14TensorIteratorEENKUlvE0_clEvENKUlvE4_clEvEUlddE_EEEEvRNS_18TensorIteratorBaseERKT_EUliE_EEviT1_ --------------------------
	.section	.nv.constant0._ZN2at6native18elementwise_kernelILi128ELi4EZNS0_22gpu_kernel_impl_nocastINS0_13AUnaryFunctorIddbZZZNS0_23logical_xor_kernel_cudaERNS_14TensorIteratorEENKUlvE0_clEvENKUlvE4_clEvEUlddE_EEEEvRNS_18TensorIteratorBaseERKT_EUliE_EEviT1_,"a",@progbits
	.sectionflags	@""
	.align	4
.nv.constant0._ZN2at6native18elementwise_kernelILi128ELi4EZNS0_22gpu_kernel_impl_nocastINS0_13AUnaryFunctorIddbZZZNS0_23logical_xor_kernel_cudaERNS_14TensorIteratorEENKUlvE0_clEvENKUlvE4_clEvEUlddE_EEEEvRNS_18TensorIteratorBaseERKT_EUliE_EEviT1_:
	.zero		1080


//--------------------- .nv.constant0._ZN2at6native27unrolled_elementwise_kernelINS0_13AUnaryFunctorIddbZZZNS0_23logical_xor_kernel_cudaERNS_14TensorIteratorEENKUlvE0_clEvENKUlvE4_clEvEUlddE_EESt5arrayIPcLm2EELi4E23TrivialOffsetCalculatorILi1EjESD_NS0_6memory15LoadWithoutCastENSE_16StoreWithoutCastEEEviT_T0_T2_T3_T4_T5_ --------------------------
	.section	.nv.constant0._ZN2at6native27unrolled_elementwise_kernelINS0_13AUnaryFunctorIddbZZZNS0_23logical_xor_kernel_cudaERNS_14TensorIteratorEENKUlvE0_clEvENKUlvE4_clEvEUlddE_EESt5arrayIPcLm2EELi4E23TrivialOffsetCalculatorILi1EjESD_NS0_6memory15LoadWithoutCastENSE_16StoreWithoutCastEEEviT_T0_T2_T3_T4_T5_,"a",@progbits
	.sectionflags	@""
	.align	4
.nv.constant0._ZN2at6native27unrolled_elementwise_kernelINS0_13AUnaryFunctorIddbZZZNS0_23logical_xor_kernel_cudaERNS_14TensorIteratorEENKUlvE0_clEvENKUlvE4_clEvEUlddE_EESt5arrayIPcLm2EELi4E23TrivialOffsetCalculatorILi1EjESD_NS0_6memory15LoadWithoutCastENSE_16StoreWithoutCastEEEviT_T0_T2_T3_T4_T5_:
	.zero		572


//--------------------- .nv.constant0._ZN2at6native29vectorized_elementwise_kernelILi2ENS0_13AUnaryFunctorIddbZZZNS0_23logical_xor_kernel_cudaERNS_14TensorIteratorEENKUlvE0_clEvENKUlvE4_clEvEUlddE_EESt5arrayIPcLm2EEEEviT0_T1_ --------------------------
	.section	.nv.constant0._ZN2at6native29vectorized_elementwise_kernelILi2ENS0_13AUnaryFunctorIddbZZZNS0_23logical_xor_kernel_cudaERNS_14TensorIteratorEENKUlvE0_clEvENKUlvE4_clEvEUlddE_EESt5arrayIPcLm2EEEEviT0_T1_,"a",@progbits
	.sectionflags	@""
	.align	4
.nv.constant0._ZN2at6native29vectorized_elementwise_kernelILi2ENS0_13AUnaryFunctorIddbZZZNS0_23logical_xor_kernel_cudaERNS_14TensorIteratorEENKUlvE0_clEvENKUlvE4_clEvEUlddE_EESt5arrayIPcLm2EEEEviT0_T1_:
	.zero		568


//--------------------- .nv.constant0._ZN2at6native29vectorized_elementwise_kernelILi4ENS0_13AUnaryFunctorIddbZZZNS0_23logical_xor_kernel_cudaERNS_14TensorIteratorEENKUlvE0_clEvENKUlvE4_clEvEUlddE_EESt5arrayIPcLm2EEEEviT0_T1_ --------------------------
	.section	.nv.constant0._ZN2at6native29vectorized_elementwise_kernelILi4ENS0_13AUnaryFunctorIddbZZZNS0_23logical_xor_kernel_cudaERNS_14TensorIteratorEENKUlvE0_clEvENKUlvE4_clEvEUlddE_EESt5arrayIPcLm2EEEEviT0_T1_,"a",@progbits
	.sectionflags	@""
	.align	4
.nv.constant0._ZN2at6native29vectorized_elementwise_kernelILi4ENS0_13AUnaryFunctorIddbZZZNS0_23logical_xor_kernel_cudaERNS_14TensorIteratorEENKUlvE0_clEvENKUlvE4_clEvEUlddE_EESt5arrayIPcLm2EEEEviT0_T1_:
	.zero		568


//--------------------- .nv.constant0._ZN2at6native29vectorized_elementwise_kernelILi8ENS0_13AUnaryFunctorIddbZZZNS0_23logical_xor_kernel_cudaERNS_14TensorIteratorEENKUlvE0_clEvENKUlvE4_clEvEUlddE_EESt5arrayIPcLm2EEEEviT0_T1_ --------------------------
	.section	.nv.constant0._ZN2at6native29vectorized_elementwise_kernelILi8ENS0_13AUnaryFunctorIddbZZZNS0_23logical_xor_kernel_cudaERNS_14TensorIteratorEENKUlvE0_clEvENKUlvE4_clEvEUlddE_EESt5arrayIPcLm2EEEEviT0_T1_,"a",@progbits
	.sectionflags	@""
	.align	4
.nv.constant0._ZN2at6native29vectorized_elementwise_kernelILi8ENS0_13AUnaryFunctorIddbZZZNS0_23logical_xor_kernel_cudaERNS_14TensorIteratorEENKUlvE0_clEvENKUlvE4_clEvEUlddE_EESt5arrayIPcLm2EEEEviT0_T1_:
	.zero		568


//--------------------- .nv.constant0._ZN2at6native18elementwise_kernelILi128ELi4EZNS0_15gpu_kernel_implINS0_13BinaryFunctorIddbZZZNS0_23logical_xor_kernel_cudaERNS_14TensorIteratorEENKUlvE0_clEvENKUlvE4_clEvEUlddE_EEEEvRNS_18TensorIteratorBaseERKT_EUliE_EEviT1_ --------------------------
	.section	.nv.constant0._ZN2at6native18elementwise_kernelILi128ELi4EZNS0_15gpu_kernel_implINS0_13BinaryFunctorIddbZZZNS0_23logical_xor_kernel_cudaERNS_14TensorIteratorEENKUlvE0_clEvENKUlvE4_clEvEUlddE_EEEEvRNS_18TensorIteratorBaseERKT_EUliE_EEviT1_,"a",@progbits
	.sectionflags	@""
	.align	4
.nv.constant0._ZN2at6native18elementwise_kernelILi128ELi4EZNS0_15gpu_kernel_implINS0_13BinaryFunctorIddbZZZNS0_23logical_xor_kernel_cudaERNS_14TensorIteratorEENKUlvE0_clEvENKUlvE4_clEvEUlddE_EEEEvRNS_18TensorIteratorBaseERKT_EUliE_EEviT1_:
	.zero		1184


//--------------------- .nv.constant0._ZN2at6native27unrolled_elementwise_kernelINS0_13BinaryFunctorIddbZZZNS0_23logical_xor_kernel_cudaERNS_14TensorIteratorEENKUlvE0_clEvENKUlvE4_clEvEUlddE_EESt5arrayIPcLm3EELi4E23TrivialOffsetCalculatorILi2EjESC_ILi1EjENS0_6memory12LoadWithCastILi2EEENSF_13StoreWithCastILi1EEEEEviT_T0_T2_T3_T4_T5_ --------------------------
	.section	.nv.constant0._ZN2at6native27unrolled_elementwise_kernelINS0_13BinaryFunctorIddbZZZNS0_23logical_xor_kernel_cudaERNS_14TensorIteratorEENKUlvE0_clEvENKUlvE4_clEvEUlddE_EESt5arrayIPcLm3EELi4E23TrivialOffsetCalculatorILi2EjESC_ILi1EjENS0_6memory12LoadWithCastILi2EEENSF_13StoreWithCastILi1EEEEEviT_T0_T2_T3_T4_T5_,"a",@progbits
	.sectionflags	@""
	.align	4
.nv.constant0._ZN2at6native27unrolled_elementwise_kernelINS0_13BinaryFunctorIddbZZZNS0_23logical_xor_kernel_cudaERNS_14TensorIteratorEENKUlvE0_clEvENKUlvE4_clEvEUlddE_EESt5arrayIPcLm3EELi4E23TrivialOffsetCalculatorILi2EjESC_ILi1EjENS0_6memory12LoadWithCastILi2EEENSF_13StoreWithCastILi1EEEEEviT_T0_T2_T3_T4_T5_:
	.zero		584


//--------------------- .nv.constant0._ZN2at6native18elementwise_kernelILi128ELi4EZNS0_22gpu_kernel_impl_nocastINS0_13BinaryFunctorIddbZZZNS0_23logical_xor_kernel_cudaERNS_14TensorIteratorEENKUlvE0_clEvENKUlvE4_clEvEUlddE_EEEEvRNS_18TensorIteratorBaseERKT_EUliE_EEviT1_ --------------------------
	.section	.nv.constant0._ZN2at6native18elementwise_kernelILi128ELi4EZNS0_22gpu_kernel_impl_nocastINS0_13BinaryFunctorIddbZZZNS0_23logical_xor_kernel_cudaERNS_14TensorIteratorEENKUlvE0_clEvENKUlvE4_clEvEUlddE_EEEEvRNS_18TensorIteratorBaseERKT_EUliE_EEviT1_,"a",@progbits
	.sectionflags	@""
	.align	4
.nv.constant0._ZN2at6native18elementwise_kernelILi128ELi4EZNS0_22gpu_kernel_impl_nocastINS0_13BinaryFunctorIddbZZZNS0_23logical_xor_kernel_cudaERNS_14TensorIteratorEENKUlvE0_clEvENKUlvE4_clEvEUlddE_EEEEvRNS_18TensorIteratorBaseERKT_EUliE_EEviT1_:
	.zero		1184


//--------------------- .nv.constant0._ZN2at6native27unrolled_elementwise_kernelINS0_13BinaryFunctorIddbZZZNS0_23logical_xor_kernel_cudaERNS_14TensorIteratorEENKUlvE0_clEvENKUlvE4_clEvEUlddE_EESt5arrayIPcLm3EELi4E23TrivialOffsetCalculatorILi2EjESC_ILi1EjENS0_6memory15LoadWithoutCastENSF_16StoreWithoutCastEEEviT_T0_T2_T3_T4_T5_ --------------------------
	.section	.nv.constant0._ZN2at6native27unrolled_elementwise_kernelINS0_13BinaryFunctorIddbZZZNS0_23logical_xor_kernel_cudaERNS_14TensorIteratorEENKUlvE0_clEvENKUlvE4_clEvEUlddE_EESt5arrayIPcLm3EELi4E23TrivialOffsetCalculatorILi2EjESC_ILi1EjENS0_6memory15LoadWithoutCastENSF_16StoreWithoutCastEEEviT_T0_T2_T3_T4_T5_,"a",@progbits
	.sectionflags	@""
	.align	4
.nv.constant0._ZN2at6native27unrolled_elementwise_kernelINS0_13BinaryFunctorIddbZZZNS0_23logical_xor_kernel_cudaERNS_14TensorIteratorEENKUlvE0_clEvENKUlvE4_clEvEUlddE_EESt5arrayIPcLm3EELi4E23TrivialOffsetCalculatorILi2EjESC_ILi1EjENS0_6memory15LoadWithoutCastENSF_16StoreWithoutCastEEEviT_T0_T2_T3_T4_T5_:
	.zero		564


//--------------------- .nv.constant0._ZN2at6native29vectorized_elementwise_kernelILi2ENS0_13BinaryFunctorIddbZZZNS0_23logical_xor_kernel_cudaERNS_14TensorIteratorEENKUlvE0_clEvENKUlvE4_clEvEUlddE_EESt5arrayIPcLm3EEEEviT0_T1_ --------------------------
	.section	.nv.constant0._ZN2at6native29vectorized_elementwise_kernelILi2ENS0_13BinaryFunctorIddbZZZNS0_23logical_xor_kernel_cudaERNS_14TensorIteratorEENKUlvE0_clEvENKUlvE4_clEvEUlddE_EESt5arrayIPcLm3EEEEviT0_T1_,"a",@progbits
	.sectionflags	@""
	.align	4
.nv.constant0._ZN2at6native29vectorized_elementwise_kernelILi2ENS0_13BinaryFunctorIddbZZZNS0_23logical_xor_kernel_cudaERNS_14TensorIteratorEENKUlvE0_clEvENKUlvE4_clEvEUlddE_EESt5arrayIPcLm3EEEEviT0_T1_:
	.zero		560


//--------------------- .nv.constant0._ZN2at6native29vectorized_elementwise_kernelILi4ENS0_13BinaryFunctorIddbZZZNS0_23logical_xor_kernel_cudaERNS_14TensorIteratorEENKUlvE0_clEvENKUlvE4_clEvEUlddE_EESt5arrayIPcLm3EEEEviT0_T1_ --------------------------
	.section	.nv.constant0._ZN2at6native29vectorized_elementwise_kernelILi4ENS0_13BinaryFunctorIddbZZZNS0_23logical_xor_kernel_cudaERNS_14TensorIteratorEENKUlvE0_clEvENKUlvE4_clEvEUlddE_EESt5arrayIPcLm3EEEEviT0_T1_,"a",@progbits
	.sectionflags	@""
	.align	4
.nv.constant0._ZN2at6native29vectorized_elementwise_kernelILi4ENS0_13BinaryFunctorIddbZZZNS0_23logical_xor_kernel_cudaERNS_14TensorIteratorEENKUlvE0_clEvENKUlvE4_clEvEUlddE_EESt5arrayIPcLm3EEEEviT0_T1_:
	.zero		560


//--------------------- .nv.constant0._ZN2at6native29vectorized_elementwise_kernelILi8ENS0_13BinaryFunctorIddbZZZNS0_23logical_xor_kernel_cudaERNS_14TensorIteratorEENKUlvE0_clEvENKUlvE4_clEvEUlddE_EESt5arrayIPcLm3EEEEviT0_T1_ --------------------------
	.section	.nv.constant0._ZN2at6native29vectorized_elementwise_kernelILi8ENS0_13BinaryFunctorIddbZZZNS0_23logical_xor_kernel_cudaERNS_14TensorIteratorEENKUlvE0_clEvENKUlvE4_clEvEUlddE_EESt5arrayIPcLm3EEEEviT0_T1_,"a",@progbits
	.sectionflags	@""
	.align	4
.nv.constant0._ZN2at6native29vectorized_elementwise_kernelILi8ENS0_13BinaryFunctorIddbZZZNS0_23logical_xor_kernel_cudaERNS_14TensorIteratorEENKUlvE0_clEvENKUlvE4_clEvEUlddE_EESt5arrayIPcLm3EEEEviT0_T1_:
	.zero		560


//--------------------- .nv.constant0._ZN2at6native18elementwise_kernelILi128ELi4EZNS0_15gpu_kernel_implINS0_13AUnaryFunctorIssbZZZNS0_23logical_xor_kernel_cudaERNS_14TensorIteratorEENKUlvE0_clEvENKUlvE3_clEvEUlssE_EEEEvRNS_18TensorIteratorBaseERKT_EUliE_EEviT1_ --------------------------
	.section	.nv.constant0._ZN2at6native18elementwise_kernelILi128ELi4EZNS0_15gpu_kernel_implINS0_13AUnaryFunctorIssbZZZNS0_23logical_xor_kernel_cudaERNS_14TensorIteratorEENKUlvE0_clEvENKUlvE3_clEvEUlssE_EEEEvRNS_18TensorIteratorBaseERKT_EUliE_EEviT1_,"a",@progbits
	.sectionflags	@""
	.align	4
.nv.constant0._ZN2at6native18elementwise_kernelILi128ELi4EZNS0_15gpu_kernel_implINS0_13AUnaryFunctorIssbZZZNS0_23logical_xor_kernel_cudaERNS_14TensorIteratorEENKUlvE0_clEvENKUlvE3_clEvEUlssE_EEEEvRNS_18TensorIteratorBaseERKT_EUliE_EEviT1_:
	.zero		1072


//--------------------- .nv.constant0._ZN2at6native27unrolled_elementwise_kernelINS0_13AUnaryFunctorIssbZZZNS0_23logical_xor_kernel_cudaERNS_14TensorIteratorEENKUlvE0_clEvENKUlvE3_clEvEUlssE_EESt5arrayIPcLm2EELi4E23TrivialOffsetCalculatorILi1EjESD_NS0_6memory12LoadWithCastILi1EEENSE_13StoreWithCastILi1EEEEEviT_T0_T2_T3_T4_T5_ --------------------------
	.section	.nv.constant0._ZN2at6native27unrolled_elementwise_kernelINS0_13AUnaryFunctorIssbZZZNS0_23logical_xor_kernel_cudaERNS_14TensorIteratorEENKUlvE0_clEvENKUlvE3_clEvEUlssE_EESt5arrayIPcLm2EELi4E23TrivialOffsetCalculatorILi1EjESD_NS0_6memory12LoadWithCastILi1EEENSE_13StoreWithCastILi1EEEEEviT_T0_T2_T3_T4_T5_,"a",@progbits
	.sectionflags	@""
	.align	4
.nv.constant0._ZN2at6native27unrolled_elementwise_kernelINS0_13AUnaryFunctorIssbZZZNS0_23logical_xor_kernel_cudaERNS_14TensorIteratorEENKUlvE0_clEvENKUlvE3_clEvEUlssE_EESt5arrayIPcLm2EELi4E23TrivialOffsetCalculatorILi1EjESD_NS0_6memory12LoadWithCastILi1EEENSE_13StoreWithCastILi1EEEEEviT_T0_T2_T3_T4_T5_:
	.zero		572


//--------------------- .nv.constant0._ZN2at6native18elementwise_kernelILi128ELi4EZNS0_22gpu_kernel_impl_nocastINS0_13AUnaryFunctorIssbZZZNS0_23logical_xor_kernel_cudaERNS_14TensorIteratorEENKUlvE0_clEvENKUlvE3_clEvEUlssE_EEEEvRNS_18TensorIteratorBaseERKT_EUliE_EEviT1_ --------------------------
	.section	.nv.constant0._ZN2at6native18elementwise_kernelILi128ELi4EZNS0_22gpu_kernel_impl_nocastINS0_13AUnaryFunctorIssbZZZNS0_23logical_xor_kernel_cudaERNS_14TensorIteratorEENKUlvE0_clEvENKUlvE3_clEvEUlssE_EEEEvRNS_18TensorIteratorBaseERKT_EUliE_EEviT1_,"a",@progbits
	.sectionflags	@""
	.align	4
.nv.constant0._ZN2at6native18elementwise_kernelILi128ELi4EZNS0_22gpu_kernel_impl_nocastINS0_13AUnaryFunctorIssbZZZNS0_23logical_xor_kernel_cudaERNS_14TensorIteratorEENKUlvE0_clEvENKUlvE3_clEvEUlssE_EEEEvRNS_18TensorIteratorBaseERKT_EUliE_EEviT1_:
	.zero		1072


//--------------------- .nv.constant0._ZN2at6native27unrolled_elementwise_kernelINS0_13AUnaryFunctorIssbZZZNS0_23logical_xor_kernel_cudaERNS_14TensorIteratorEENKUlvE0_clEvENKUlvE3_clEvEUlssE_EESt5arrayIPcLm2EELi4E23TrivialOffsetCalculatorILi1EjESD_NS0_6memory15LoadWithoutCastENSE_16StoreWithoutCastEEEviT_T0_T2_T3_T4_T5_ --------------------------
	.section	.nv.constant0._ZN2at6native27unrolled_elementwise_kernelINS0_13AUnaryFunctorIssbZZZNS0_23logical_xor_kernel_cudaERNS_14TensorIteratorEENKUlvE0_clEvENKUlvE3_clEvEUlssE_EESt5arrayIPcLm2EELi4E23TrivialOffsetCalculatorILi1EjESD_NS0_6memory15LoadWithoutCastENSE_16StoreWithoutCastEEEviT_T0_T2_T3_T4_T5_,"a",@progbits
	.sectionflags	@""
	.align	4
.nv.constant0._ZN2at6native27unrolled_elementwise_kernelINS0_13AUnaryFunctorIssbZZZNS0_23logical_xor_kernel_cudaERNS_14TensorIteratorEENKUlvE0_clEvENKUlvE3_clEvEUlssE_EESt5arrayIPcLm2EELi4E23TrivialOffsetCalculatorILi1EjESD_NS0_6memory15LoadWithoutCastENSE_16StoreWithoutCastEEEviT_T0_T2_T3_T4_T5_:
	.zero		556


//--------------------- .nv.constant0._ZN2at6native29vectorized_elementwise_kernelILi2ENS0_13AUnaryFunctorIssbZZZNS0_23logical_xor_kernel_cudaERNS_14TensorIteratorEENKUlvE0_clEvENKUlvE3_clEvEUlssE_EESt5arrayIPcLm2EEEEviT0_T1_ --------------------------
	.section	.nv.constant0._ZN2at6native29vectorized_elementwise_kernelILi2ENS0_13AUnaryFunctorIssbZZZNS0_23logical_xor_kernel_cudaERNS_14TensorIteratorEENKUlvE0_clEvENKUlvE3_clEvEUlssE_EESt5arrayIPcLm2EEEEviT0_T1_,"a",@progbits
	.sectionflags	@""
	.align	4
.nv.constant0._ZN2at6native29vectorized_elementwise_kernelILi2ENS0_13AUnaryFunctorIssbZZZNS0_23logical_xor_kernel_cudaERNS_14TensorIteratorEENKUlvE0_clEvENKUlvE3_clEvEUlssE_EESt5arrayIPcLm2EEEEviT0_T1_:
	.zero		552


//--------------------- .nv.constant0._ZN2at6native29vectorized_elementwise_kernelILi4ENS0_13AUnaryFunctorIssbZZZNS0_23logical_xor_kernel_cudaERNS_14TensorIteratorEENKUlvE0_clEvENKUlvE3_clEvEUlssE_EESt5arrayIPcLm2EEEEviT0_T1_ --------------------------
	.section	.nv.constant0._ZN2at6native29vectorized_elementwise_kernelILi4ENS0_13AUnaryFunctorIssbZZZNS0_23logical_xor_kernel_cudaERNS_14TensorIteratorEENKUlvE0_clEvENKUlvE3_clEvEUlssE_EESt5arrayIPcLm2EEEEviT0_T1_,"a",@progbits
	.sectionflags	@""
	.align	4
.nv.constant0._ZN2at6native29vectorized_elementwise_kernelILi4ENS0_13AUnaryFunctorIssbZZZNS0_23logical_xor_kernel_cudaERNS_14TensorIteratorEENKUlvE0_clEvENKUlvE3_clEvEUlssE_EESt5arrayIPcLm2EEEEviT0_T1_:
	.zero		552


//--------------------- .nv.constant0._ZN2at6native29vectorized_elementwise_kernelILi8ENS0_13AUnaryFunctorIssbZZZNS0_23logical_xor_kernel_cudaERNS_14TensorIteratorEENKUlvE0_clEvENKUlvE3_clEvEUlssE_EESt5arrayIPcLm2EEEEviT0_T1_ --------------------------
	.section	.nv.constant0._ZN2at6native29vectorized_elementwise_kernelILi8ENS0_13AUnaryFunctorIssbZZZNS0_23logical_xor_kernel_cudaERNS_14TensorIteratorEENKUlvE0_clEvENKUlvE3_clEvEUlssE_EESt5arrayIPcLm2EEEEviT0_T1_,"a",@progbits
	.sectionflags	@""
	.align	4
.nv.constant0._ZN2at6native29vectorized_elementwise_kernelILi8ENS0_13AUnaryFunctorIssbZZZNS0_23logical_xor_kernel_cudaERNS_14TensorIteratorEENKUlvE0_clEvENKUlvE3_clEvEUlssE_EESt5arrayIPcLm2EEEEviT0_T1_:
	.zero		552


//--------------------- .nv.constant0._ZN2at6native18elementwise_kernelILi128ELi4EZNS0_15gpu_kernel_implINS0_13BinaryFunctorIssbZZZNS0_23logical_xor_kernel_cudaERNS_14TensorIteratorEENKUlvE0_clEvENKUlvE3_clEvEUlssE_EEEEvRNS_18TensorIteratorBaseERKT_EUliE_EEviT1_ --------------------------
	.section	.nv.constant0._ZN2at6native18elementwise_kernelILi128ELi4EZNS0_15gpu_kernel_implINS0_13BinaryFunctorIssbZZZNS0_23logical_xor_kernel_cudaERNS_14TensorIteratorEENKUlvE0_clEvENKUlvE3_clEvEUlssE_EEEEvRNS_18TensorIteratorBaseERKT_EUliE_EEviT1_,"a",@progbits
	.sectionflags	@""
	.align	4
.nv.constant0._ZN2at6native18elementwise_kernelILi128ELi4EZNS0_15gpu_kernel_implINS0_13BinaryFunctorIssbZZZNS0_23logical_xor_kernel_cudaERNS_14TensorIteratorEENKUlvE0_clEvENKUlvE3_clEvEUlssE_EEEEvRNS_18TensorIteratorBaseERKT_EUliE_EEviT1_:
	.zero		1184


//--------------------- .nv.constant0._ZN2at6native27unrolled_elementwise_kernelINS0_13BinaryFunctorIssbZZZNS0_23logical_xor_kernel_cudaERNS_14TensorIteratorEENKUlvE0_clEvENKUlvE3_clEvEUlssE_EESt5arrayIPcLm3EELi4E23TrivialOffsetCalculatorILi2EjESC_ILi1EjENS0_6memory12LoadWithCastILi2EEENSF_13StoreWithCastILi1EEEEEviT_T0_T2_T3_T4_T5_ --------------------------
	.section	.nv.constant0._ZN2at6native27unrolled_elementwise_kernelINS0_13BinaryFunctorIssbZZZNS0_23logical_xor_kernel_cudaERNS_14TensorIteratorEENKUlvE0_clEvENKUlvE3_clEvEUlssE_EESt5arrayIPcLm3EELi4E23TrivialOffsetCalculatorILi2EjESC_ILi1EjENS0_6memory12LoadWithCastILi2EEENSF_13StoreWithCastILi1EEEEEviT_T0_T2_T3_T4_T5_,"a",@progbits
	.sectionflags	@""
	.align	4
.nv.constant0._ZN2at6native27unrolled_elementwise_kernelINS0_13BinaryFunctorIssbZZZNS0_23logical_xor_kernel_cudaERNS_14TensorIteratorEENKUlvE0_clEvENKUlvE3_clEvEUlssE_EESt5arrayIPcLm3EELi4E23TrivialOffsetCalculatorILi2EjESC_ILi1EjENS0_6memory12LoadWithCastILi2EEENSF_13StoreWithCastILi1EEEEEviT_T0_T2_T3_T4_T5_:
	.zero		584


//--------------------- .nv.constant0._ZN2at6native18elementwise_kernelILi128ELi4EZNS0_22gpu_kernel_impl_nocastINS0_13BinaryFunctorIssbZZZNS0_23logical_xor_kernel_cudaERNS_14TensorIteratorEENKUlvE0_clEvENKUlvE3_clEvEUlssE_EEEEvRNS_18TensorIteratorBaseERKT_EUliE_EEviT1_ --------------------------
	.section	.nv.constant0._ZN2at6native18elementwise_kernelILi128ELi4EZNS0_22gpu_kernel_impl_nocastINS0_13BinaryFunctorIssbZZZNS0_23logical_xor_kernel_cudaERNS_14TensorIteratorEENKUlvE0_clEvENKUlvE3_clEvEUlssE_EEEEvRNS_18TensorIteratorBaseERKT_EUliE_EEviT1_,"a",@progbits
	.sectionflags	@""
	.align	4
.nv.constant0._ZN2at6native18elementwise_kernelILi128ELi4EZNS0_22gpu_kernel_impl_nocastINS0_13BinaryFunctorIssbZZZNS0_23logical_xor_kernel_cudaERNS_14TensorIteratorEENKUlvE0_clEvENKUlvE3_clEvEUlssE_EEEEvRNS_18TensorIteratorBaseERKT_EUliE_EEviT1_:
	.zero		1184


//--------------------- .nv.constant0._ZN2at6native27unrolled_elementwise_kernelINS0_13BinaryFunctorIssbZZZNS0_23logical_xor_kernel_cudaERNS_14TensorIteratorEENKUlvE0_clEvENKUlvE3_clEvEUlssE_EESt5arrayIPcLm3EELi4E23TrivialOffsetCalculatorILi2EjESC_ILi1EjENS0_6memory15LoadWithoutCastENSF_16StoreWithoutCastEEEviT_T0_T2_T3_T4_T5_ --------------------------
	.section	.nv.constant0._ZN2at6native27unrolled_elementwise_kernelINS0_13BinaryFunctorIssbZZZNS0_23logical_xor_kernel_cudaERNS_14TensorIteratorEENKUlvE0_clEvENKUlvE3_clEvEUlssE_EESt5arrayIPcLm3EELi4E23TrivialOffsetCalculatorILi2EjESC_ILi1EjENS0_6memory15LoadWithoutCastENSF_16StoreWithoutCastEEEviT_T0_T2_T3_T4_T5_,"a",@progbits
	.sectionflags	@""
	.align	4
.nv.constant0._ZN2at6native27unrolled_elementwise_kernelINS0_13BinaryFunctorIssbZZZNS0_23logical_xor_kernel_cudaERNS_14TensorIteratorEENKUlvE0_clEvENKUlvE3_clEvEUlssE_EESt5arrayIPcLm3EELi4E23TrivialOffsetCalculatorILi2EjESC_ILi1EjENS0_6memory15LoadWithoutCastENSF_16StoreWithoutCastEEEviT_T0_T2_T3_T4_T5_:
	.zero		564


//--------------------- .nv.constant0._ZN2at6native29vectorized_elementwise_kernelILi2ENS0_13BinaryFunctorIssbZZZNS0_23logical_xor_kernel_cudaERNS_14TensorIteratorEENKUlvE0_clEvENKUlvE3_clEvEUlssE_EESt5arrayIPcLm3EEEEviT0_T1_ --------------------------
	.section	.nv.constant0._ZN2at6native29vectorized_elementwise_kernelILi2ENS0_13BinaryFunctorIssbZZZNS0_23logical_xor_kernel_cudaERNS_14TensorIteratorEENKUlvE0_clEvENKUlvE3_clEvEUlssE_EESt5arrayIPcLm3EEEEviT0_T1_,"a",@progbits
	.sectionflags	@""
	.align	4
.nv.constant0._ZN2at6native29vectorized_elementwise_kernelILi2ENS0_13BinaryFunctorIssbZZZNS0_23logical_xor_kernel_cudaERNS_14TensorIteratorEENKUlvE0_clEvENKUlvE3_clEvEUlssE_EESt5arrayIPcLm3EEEEviT0_T1_:
	.zero		560


//--------------------- .nv.constant0._ZN2at6native29vectorized_elementwise_kernelILi4ENS0_13BinaryFunctorIssbZZZNS0_23logical_xor_kernel_cudaERNS_14TensorIteratorEENKUlvE0_clEvENKUlvE3_clEvEUlssE_EESt5arrayIPcLm3EEEEviT0_T1_ --------------------------
	.section	.nv.constant0._ZN2at6native29vectorized_elementwise_kernelILi4ENS0_13BinaryFunctorIssbZZZNS0_23logical_xor_kernel_cudaERNS_14TensorIteratorEENKUlvE0_clEvENKUlvE3_clEvEUlssE_EESt5arrayIPcLm3EEEEviT0_T1_,"a",@progbits
	.sectionflags	@""
	.align	4
.nv.constant0._ZN2at6native29vectorized_elementwise_kernelILi4ENS0_13BinaryFunctorIssbZZZNS0_23logical_xor_kernel_cudaERNS_14TensorIteratorEENKUlvE0_clEvENKUlvE3_clEvEUlssE_EESt5arrayIPcLm3EEEEviT0_T1_:
	.zero		560


//--------------------- .nv.constant0._ZN2at6native29vectorized_elementwise_kernelILi8ENS0_13BinaryFunctorIssbZZZNS0_23logical_xor_kernel_cudaERNS_14TensorIteratorEENKUlvE0_clEvENKUlvE3_clEvEUlssE_EESt5arrayIPcLm3EEEEviT0_T1_ --------------------------
	.section	.nv.constant0._ZN2at6native29vectorized_elementwise_kernelILi8ENS0_13BinaryFunctorIssbZZZNS0_23logical_xor_kernel_cudaERNS_14TensorIteratorEENKUlvE0_clEvENKUlvE3_clEvEUlssE_EESt5arrayIPcLm3EEEEviT0_T1_,"a",@progbits
	.sectionflags	@""
	.align	4
.nv.constant0._ZN2at6native29vectorized_elementwise_kernelILi8ENS0_13BinaryFunctorIssbZZZNS0_23logical_xor_kernel_cudaERNS_14TensorIteratorEENKUlvE0_clEvENKUlvE3_clEvEUlssE_EESt5arrayIPcLm3EEEEviT0_T1_:
	.zero		560


//--------------------- .nv.constant0._ZN2at6native18elementwise_kernelILi128ELi4EZNS0_15gpu_kernel_implINS0_13AUnaryFunctorIllbZZZNS0_23logical_xor_kernel_cudaERNS_14TensorIteratorEENKUlvE0_clEvENKUlvE2_clEvEUlllE_EEEEvRNS_18TensorIteratorBaseERKT_EUliE_EEviT1_ --------------------------
	.section	.nv.constant0._ZN2at6native18elementwise_kernelILi128ELi4EZNS0_15gpu_kernel_implINS0_13AUnaryFunctorIllbZZZNS0_23logical_xor_kernel_cudaERNS_14TensorIteratorEENKUlvE0_clEvENKUlvE2_clEvEUlllE_EEEEvRNS_18TensorIteratorBaseERKT_EUliE_EEviT1_,"a",@progbits
	.sectionflags	@""
	.align	4
.nv.constant0._ZN2at6native18elementwise_kernelILi128ELi4EZNS0_15gpu_kernel_implINS0_13AUnaryFunctorIllbZZZNS0_23logical_xor_kernel_cudaERNS_14TensorIteratorEENKUlvE0_clEvENKUlvE2_clEvEUlllE_EEEEvRNS_18TensorIteratorBaseERKT_EUliE_EEviT1_:
	.zero		1088


//--------------------- .nv.constant0._ZN2at6native27unrolled_elementwise_kernelINS0_13AUnaryFunctorIllbZZZNS0_23logical_xor_kernel_cudaERNS_14TensorIteratorEENKUlvE0_clEvENKUlvE2_clEvEUlllE_EESt5arrayIPcLm2EELi4E23TrivialOffsetCalculatorILi1EjESD_NS0_6memory12LoadWithCastILi1EEENSE_13StoreWithCastILi1EEEEEviT_T0_T2_T3_T4_T5_ --------------------------
	.section	.nv.constant0._ZN2at6native27unrolled_elementwise_kernelINS0_13AUnaryFunctorIllbZZZNS0_23logical_xor_kernel_cudaERNS_14TensorIteratorEENKUlvE0_clEvENKUlvE2_clEvEUlllE_EESt5arrayIPcLm2EELi4E23TrivialOffsetCalculatorILi1EjESD_NS0_6memory12LoadWithCastILi1EEENSE_13StoreWithCastILi1EEEEEviT_T0_T2_T3_T4_T5_,"a",@progbits
	.sectionflags	@""
	.align	4
.nv.constant0._ZN2at6native27unrolled_elementwise_kernelINS0_13AUnaryFunctorIllbZZZNS0_23logical_xor_kernel_cudaERNS_14TensorIteratorEENKUlvE0_clEvENKUlvE2_clEvEUlllE_EESt5arrayIPcLm2EELi4E23TrivialOffsetCalculatorILi1EjESD_NS0_6memory12LoadWithCastILi1EEENSE_13StoreWithCastILi1EEEEEviT_T0_T2_T3_T4_T5_:
	.zero		588


//--------------------- .nv.constant0._ZN2at6native18elementwise_kernelILi128ELi4EZNS0_22gpu_kernel_impl_nocastINS0_13AUnaryFunctorIllbZZZNS0_23logical_xor_kernel_cudaERNS_14TensorIteratorEENKUlvE0_clEvENKUlvE2_clEvEUlllE_EEEEvRNS_18TensorIteratorBaseERKT_EUliE_EEviT1_ --------------------------
	.section	.nv.constant0._ZN2at6native18elementwise_kernelILi128ELi4EZNS0_22gpu_kernel_impl_nocastINS0_13AUnaryFunctorIllbZZZNS0_23logical_xor_kernel_cudaERNS_14TensorIteratorEENKUlvE0_clEvENKUlvE2_clEvEUlllE_EEEEvRNS_18TensorIteratorBaseERKT_EUliE_EEviT1_,"a",@progbits
	.sectionflags	@""
	.align	4
.nv.constant0._ZN2at6native18elementwise_kernelILi128ELi4EZNS0_22gpu_kernel_impl_nocastINS0_13AUnaryFunctorIllbZZZNS0_23logical_xor_kernel_cudaERNS_14TensorIteratorEENKUlvE0_clEvENKUlvE2_clEvEUlllE_EEEEvRNS_18TensorIteratorBaseERKT_EUliE_EEviT1_:
	.zero		1080


//--------------------- .nv.constant0._ZN2at6native27unrolled_elementwise_kernelINS0_13AUnaryFunctorIllbZZZNS0_23logical_xor_kernel_cudaERNS_14TensorIteratorEENKUlvE0_clEvENKUlvE2_clEvEUlllE_EESt5arrayIPcLm2EELi4E23TrivialOffsetCalculatorILi1EjESD_NS0_6memory15LoadWithoutCastENSE_16StoreWithoutCastEEEviT_T0_T2_T3_T4_T5_ --------------------------
	.section	.nv.constant0._ZN2at6native27unrolled_elementwise_kernelINS0_13AUnaryFunctorIllbZZZNS0_23logical_xor_kernel_cudaERNS_14TensorIteratorEENKUlvE0_clEvENKUlvE2_clEvEUlllE_EESt5arrayIPcLm2EELi4E23TrivialOffsetCalculatorILi1EjESD_NS0_6memory15LoadWithoutCastENSE_16StoreWithoutCastEEEviT_T0_T2_T3_T4_T5_,"a",@progbits
	.sectionflags	@""
	.align	4
.nv.constant0._ZN2at6native27unrolled_elementwise_kernelINS0_13AUnaryFunctorIllbZZZNS0_23logical_xor_kernel_cudaERNS_14TensorIteratorEENKUlvE0_clEvENKUlvE2_clEvEUlllE_EESt5arrayIPcLm2EELi4E23TrivialOffsetCalculatorILi1EjESD_NS0_6memory15LoadWithoutCastENSE_16StoreWithoutCastEEEviT_T0_T2_T3_T4_T5_:
	.zero		572


//--------------------- .nv.constant0._ZN2at6native29vectorized_elementwise_kernelILi2ENS0_13AUnaryFunctorIllbZZZNS0_23logical_xor_kernel_cudaERNS_14TensorIteratorEENKUlvE0_clEvENKUlvE2_clEvEUlllE_EESt5arrayIPcLm2EEEEviT0_T1_ --------------------------
	.section	.nv.constant0._ZN2at6native29vectorized_elementwise_kernelILi2ENS0_13AUnaryFunctorIllbZZZNS0_23logical_xor_kernel_cudaERNS_14TensorIteratorEENKUlvE0_clEvENKUlvE2_clEvEUlllE_EESt5arrayIPcLm2EEEEviT0_T1_,"a",@progbits
	.sectionflags	@""
	.align	4
.nv.constant0._ZN2at6native29vectorized_elementwise_kernelILi2ENS0_13AUnaryFunctorIllbZZZNS0_23logical_xor_kernel_cudaERNS_14TensorIteratorEENKUlvE0_clEvENKUlvE2_clEvEUlllE_EESt5arrayIPcLm2EEEEviT0_T1_:
	.zero		568


//--------------------- .nv.constant0._ZN2at6native29vectorized_elementwise_kernelILi4ENS0_13AUnaryFunctorIllbZZZNS0_23logical_xor_kernel_cudaERNS_14TensorIteratorEENKUlvE0_clEvENKUlvE2_clEvEUlllE_EESt5arrayIPcLm2EEEEviT0_T1_ --------------------------
	.section	.nv.constant0._ZN2at6native29vectorized_elementwise_kernelILi4ENS0_13AUnaryFunctorIllbZZZNS0_23logical_xor_kernel_cudaERNS_14TensorIteratorEENKUlvE0_clEvENKUlvE2_clEvEUlllE_EESt5arrayIPcLm2EEEEviT0_T1_,"a",@progbits
	.sectionflags	@""
	.align	4
.nv.constant0._ZN2at6native29vectorized_elementwise_kernelILi4ENS0_13AUnaryFunctorIllbZZZNS0_23logical_xor_kernel_cudaERNS_14TensorIteratorEENKUlvE0_clEvENKUlvE2_clEvEUlllE_EESt5arrayIPcLm2EEEEviT0_T1_:
	.zero		568


//--------------------- .nv.constant0._ZN2at6native29vectorized_elementwise_kernelILi8ENS0_13AUnaryFunctorIllbZZZNS0_23logical_xor_kernel_cudaERNS_14TensorIteratorEENKUlvE0_clEvENKUlvE2_clEvEUlllE_EESt5arrayIPcLm2EEEEviT0_T1_ --------------------------
	.section	.nv.constant0._ZN2at6native29vectorized_elementwise_kernelILi8ENS0_13AUnaryFunctorIllbZZZNS0_23logical_xor_kernel_cudaERNS_14TensorIteratorEENKUlvE0_clEvENKUlvE2_clEvEUlllE_EESt5arrayIPcLm2EEEEviT0_T1_,"a",@progbits
	.sectionflags	@""
	.align	4
.nv.constant0._ZN2at6native29vectorized_elementwise_kernelILi8ENS0_13AUnaryFunctorIllbZZZNS0_23logical_xor_kernel_cudaERNS_14TensorIteratorEENKUlvE0_clEvENKUlvE2_clEvEUlllE_EESt5arrayIPcLm2EEEEviT0_T1_:
	.zero		568


//--------------------- .nv.constant0._ZN2at6native18elementwise_kernelILi128ELi4EZNS0_15gpu_kernel_implINS0_13BinaryFunctorIllbZZZNS0_23logical_xor_kernel_cudaERNS_14TensorIteratorEENKUlvE0_clEvENKUlvE2_clEvEUlllE_EEEEvRNS_18TensorIteratorBaseERKT_EUliE_EEviT1_ --------------------------
	.section	.nv.constant0._ZN2at6native18elementwise_kernelILi128ELi4EZNS0_15gpu_kernel_implINS0_13BinaryFunctorIllbZZZNS0_23logical_xor_kernel_cudaERNS_14TensorIteratorEENKUlvE0_clEvENKUlvE2_clEvEUlllE_EEEEvRNS_18TensorIteratorBaseERKT_EUliE_EEviT1_,"a",@progbits
	.sectionflags	@""
	.align	4
.nv.constant0._ZN2at6native18elementwise_kernelILi128ELi4EZNS0_15gpu_kernel_implINS0_13BinaryFunctorIllbZZZNS0_23logical_xor_kernel_cudaERNS_14TensorIteratorEENKUlvE0_clEvENKUlvE2_clEvEUlllE_EEEEvRNS_18TensorIteratorBaseERKT_EUliE_EEviT1_:
	.zero		1184


//--------------------- .nv.constant0._ZN2at6native27unrolled_elementwise_kernelINS0_13BinaryFunctorIllbZZZNS0_23logical_xor_kernel_cudaERNS_14TensorIteratorEENKUlvE0_clEvENKUlvE2_clEvEUlllE_EESt5arrayIPcLm3EELi4E23TrivialOffsetCalculatorILi2EjESC_ILi1EjENS0_6memory12LoadWithCastILi2EEENSF_13StoreWithCastILi1EEEEEviT_T0_T2_T3_T4_T5_ --------------------------
	.section	.nv.constant0._ZN2at6native27unrolled_elementwise_kernelINS0_13BinaryFunctorIllbZZZNS0_23logical_xor_kernel_cudaERNS_14TensorIteratorEENKUlvE0_clEvENKUlvE2_clEvEUlllE_EESt5arrayIPcLm3EELi4E23TrivialOffsetCalculatorILi2EjESC_ILi1EjENS0_6memory12LoadWithCastILi2EEENSF_13StoreWithCastILi1EEEEEviT_T0_T2_T3_T4_T5_,"a",@progbits
	.sectionflags	@""
	.align	4
.nv.constant0._ZN2at6native27unrolled_elementwise_kernelINS0_13BinaryFunctorIllbZZZNS0_23logical_xor_kernel_cudaERNS_14TensorIteratorEENKUlvE0_clEvENKUlvE2_clEvEUlllE_EESt5arrayIPcLm3EELi4E23TrivialOffsetCalculatorILi2EjESC_ILi1EjENS0_6memory12LoadWithCastILi2EEENSF_13StoreWithCastILi1EEEEEviT_T0_T2_T3_T4_T5_:
	.zero		584


//--------------------- .nv.constant0._ZN2at6native18elementwise_kernelILi128ELi4EZNS0_22gpu_kernel_impl_nocastINS0_13BinaryFunctorIllbZZZNS0_23logical_xor_kernel_cudaERNS_14TensorIteratorEENKUlvE0_clEvENKUlvE2_clEvEUlllE_EEEEvRNS_18TensorIteratorBaseERKT_EUliE_EEviT1_ --------------------------
	.section	.nv.constant0._ZN2at6native18elementwise_kernelILi128ELi4EZNS0_22gpu_kernel_impl_nocastINS0_13BinaryFunctorIllbZZZNS0_23logical_xor_kernel_cudaERNS_14TensorIteratorEENKUlvE0_clEvENKUlvE2_clEvEUlllE_EEEEvRNS_18TensorIteratorBaseERKT_EUliE_EEviT1_,"a",@progbits
	.sectionflags	@""
	.align	4
.nv.constant0._ZN2at6native18elementwise_kernelILi128ELi4EZNS0_22gpu_kernel_impl_nocastINS0_13BinaryFunctorIllbZZZNS0_23logical_xor_kernel_cudaERNS_14TensorIteratorEENKUlvE0_clEvENKUlvE2_clEvEUlllE_EEEEvRNS_18TensorIteratorBaseERKT_EUliE_EEviT1_:
	.zero		1184


//--------------------- .nv.constant0._ZN2at6native27unrolled_elementwise_kernelINS0_13BinaryFunctorIllbZZZNS0_23logical_xor_kernel_cudaERNS_14TensorIteratorEENKUlvE0_clEvENKUlvE2_clEvEUlllE_EESt5arrayIPcLm3EELi4E23TrivialOffsetCalculatorILi2EjESC_ILi1EjENS0_6memory15LoadWithoutCastENSF_16StoreWithoutCastEEEviT_T0_T2_T3_T4_T5_ --------------------------
	.section	.nv.constant0._ZN2at6native27unrolled_elementwise_kernelINS0_13BinaryFunctorIllbZZZNS0_23logical_xor_kernel_cudaERNS_14TensorIteratorEENKUlvE0_clEvENKUlvE2_clEvEUlllE_EESt5arrayIPcLm3EELi4E23TrivialOffsetCalculatorILi2EjESC_ILi1EjENS0_6memory15LoadWithoutCastENSF_16StoreWithoutCastEEEviT_T0_T2_T3_T4_T5_,"a",@progbits
	.sectionflags	@""
	.align	4
.nv.constant0._ZN2at6native27unrolled_elementwise_kernelINS0_13BinaryFunctorIllbZZZNS0_23logical_xor_kernel_cudaERNS_14TensorIteratorEENKUlvE0_clEvENKUlvE2_clEvEUlllE_EESt5arrayIPcLm3EELi4E23TrivialOffsetCalculatorILi2EjESC_ILi1EjENS0_6memory15LoadWithoutCastENSF_16StoreWithoutCastEEEviT_T0_T2_T3_T4_T5_:
	.zero		564


//--------------------- .nv.constant0._ZN2at6native29vectorized_elementwise_kernelILi2ENS0_13BinaryFunctorIllbZZZNS0_23logical_xor_kernel_cudaERNS_14TensorIteratorEENKUlvE0_clEvENKUlvE2_clEvEUlllE_EESt5arrayIPcLm3EEEEviT0_T1_ --------------------------
	.section	.nv.constant0._ZN2at6native29vectorized_elementwise_kernelILi2ENS0_13BinaryFunctorIllbZZZNS0_23logical_xor_kernel_cudaERNS_14TensorIteratorEENKUlvE0_clEvENKUlvE2_clEvEUlllE_EESt5arrayIPcLm3EEEEviT0_T1_,"a",@progbits
	.sectionflags	@""
	.align	4
.nv.constant0._ZN2at6native29vectorized_elementwise_kernelILi2ENS0_13BinaryFunctorIllbZZZNS0_23logical_xor_kernel_cudaERNS_14TensorIteratorEENKUlvE0_clEvENKUlvE2_clEvEUlllE_EESt5arrayIPcLm3EEEEviT0_T1_:
	.zero		560


//--------------------- .nv.constant0._ZN2at6native29vectorized_elementwise_kernelILi4ENS0_13BinaryFunctorIllbZZZNS0_23logical_xor_kernel_cudaERNS_14TensorIteratorEENKUlvE0_clEvENKUlvE2_clEvEUlllE_EESt5arrayIPcLm3EEEEviT0_T1_ --------------------------
	.section	.nv.constant0._ZN2at6native29vectorized_elementwise_kernelILi4ENS0_13BinaryFunctorIllbZZZNS0_23logical_xor_kernel_cudaERNS_14TensorIteratorEENKUlvE0_clEvENKUlvE2_clEvEUlllE_EESt5arrayIPcLm3EEEEviT0_T1_,"a",@progbits
	.sectionflags	@""
	.align	4
.nv.constant0._ZN2at6native29vectorized_elementwise_kernelILi4ENS0_13BinaryFunctorIllbZZZNS0_23logical_xor_kernel_cudaERNS_14TensorIteratorEENKUlvE0_clEvENKUlvE2_clEvEUlllE_EESt5arrayIPcLm3EEEEviT0_T1_:
	.zero		560


//--------------------- .nv.constant0._ZN2at6native29vectorized_elementwise_kernelILi8ENS0_13BinaryFunctorIllbZZZNS0_23logical_xor_kernel_cudaERNS_14TensorIteratorEENKUlvE0_clEvENKUlvE2_clEvEUlllE_EESt5arrayIPcLm3EEEEviT0_T1_ --------------------------
	.section	.nv.constant0._ZN2at6native29vectorized_elementwise_kernelILi8ENS0_13BinaryFunctorIllbZZZNS0_23logical_xor_kernel_cudaERNS_14TensorIteratorEENKUlvE0_clEvENKUlvE2_clEvEUlllE_EESt5arrayIPcLm3EEEEviT0_T1_,"a",@progbits
	.sectionflags	@""
	.align	4
.nv.constant0._ZN2at6native29vectorized_elementwise_kernelILi8ENS0_13BinaryFunctorIllbZZZNS0_23logical_xor_kernel_cudaERNS_14TensorIteratorEENKUlvE0_clEvENKUlvE2_clEvEUlllE_EESt5arrayIPcLm3EEEEviT0_T1_:
	.zero		560


//--------------------- .nv.constant0._ZN2at6native18elementwise_kernelILi128ELi4EZNS0_15gpu_kernel_implINS0_13AUnaryFunctorIiibZZZNS0_23logical_xor_kernel_cudaERNS_14TensorIteratorEENKUlvE0_clEvENKUlvE1_clEvEUliiE_EEEEvRNS_18TensorIteratorBaseERKT_EUliE_EEviT1_ --------------------------
	.section	.nv.constant0._ZN2at6native18elementwise_kernelILi128ELi4EZNS0_15gpu_kernel_implINS0_13AUnaryFunctorIiibZZZNS0_23logical_xor_kernel_cudaERNS_14TensorIteratorEENKUlvE0_clEvENKUlvE1_clEvEUliiE_EEEEvRNS_18TensorIteratorBaseERKT_EUliE_EEviT1_,"a",@progbits
	.sectionflags	@""
	.align	4
.nv.constant0._ZN2at6native18elementwise_kernelILi128ELi4EZNS0_15gpu_kernel_implINS0_13AUnaryFunctorIiibZZZNS0_23logical_xor_kernel_cudaERNS_14TensorIteratorEENKUlvE0_clEvENKUlvE1_clEvEUliiE_EEEEvRNS_18TensorIteratorBaseERKT_EUliE_EEviT1_:
	.zero		1080


//--------------------- .nv.constant0._ZN2at6native27unrolled_elementwise_kernelINS0_13AUnaryFunctorIiibZZZNS0_23logical_xor_kernel_cudaERNS_14TensorIteratorEENKUlvE0_clEvENKUlvE1_clEvEUliiE_EESt5arrayIPcLm2EELi4E23TrivialOffsetCalculatorILi1EjESD_NS0_6memory12LoadWithCastILi1EEENSE_13StoreWithCastILi1EEEEEviT_T0_T2_T3_T4_T5_ --------------------------
	.section	.nv.constant0._ZN2at6native27unrolled_elementwise_kernelINS0_13AUnaryFunctorIiibZZZNS0_23logical_xor_kernel_cudaERNS_14TensorIteratorEENKUlvE0_clEvENKUlvE1_clEvEUliiE_EESt5arrayIPcLm2EELi4E23TrivialOffsetCalculatorILi1EjESD_NS0_6memory12LoadWithCastILi1EEENSE_13StoreWithCastILi1EEEEEviT_T0_T2_T3_T4_T5_,"a",@progbits
	.sectionflags	@""
	.align	4
.nv.constant0._ZN2at6native27unrolled_elementwise_kernelINS0_13AUnaryFunctorIiibZZZNS0_23logical_xor_kernel_cudaERNS_14TensorIteratorEENKUlvE0_clEvENKUlvE1_clEvEUliiE_EESt5arrayIPcLm2EELi4E23TrivialOffsetCalculatorILi1EjESD_NS0_6memory12LoadWithCastILi1EEENSE_13StoreWithCastILi1EEEEEviT_T0_T2_T3_T4_T5_:
	.zero		580


//--------------------- .nv.constant0._ZN2at6native18elementwise_kernelILi128ELi4EZNS0_22gpu_kernel_impl_nocastINS0_13AUnaryFunctorIiibZZZNS0_23logical_xor_kernel_cudaERNS_14TensorIteratorEENKUlvE0_clEvENKUlvE1_clEvEUliiE_EEEEvRNS_18TensorIteratorBaseERKT_EUliE_EEviT1_ --------------------------
	.section	.nv.constant0._ZN2at6native18elementwise_kernelILi128ELi4EZNS0_22gpu_kernel_impl_nocastINS0_13AUnaryFunctorIiibZZZNS0_23logical_xor_kernel_cudaERNS_14TensorIteratorEENKUlvE0_clEvENKUlvE1_clEvEUliiE_EEEEvRNS_18TensorIteratorBaseERKT_EUliE_EEviT1_,"a",@progbits
	.sectionflags	@""
	.align	4
.nv.constant0._ZN2at6native18elementwise_kernelILi128ELi4EZNS0_22gpu_kernel_impl_nocastINS0_13AUnaryFunctorIiibZZZNS0_23logical_xor_kernel_cudaERNS_14TensorIteratorEENKUlvE0_clEvENKUlvE1_clEvEUliiE_EEEEvRNS_18TensorIteratorBaseERKT_EUliE_EEviT1_:
	.zero		1072


//--------------------- .nv.constant0._ZN2at6native27unrolled_elementwise_kernelINS0_13AUnaryFunctorIiibZZZNS0_23logical_xor_kernel_cudaERNS_14TensorIteratorEENKUlvE0_clEvENKUlvE1_clEvEUliiE_EESt5arrayIPcLm2EELi4E23TrivialOffsetCalculatorILi1EjESD_NS0_6memory15LoadWithoutCastENSE_16StoreWithoutCastEEEviT_T0_T2_T3_T4_T5_ --------------------------
	.section	.nv.constant0._ZN2at6native27unrolled_elementwise_kernelINS0_13AUnaryFunctorIiibZZZNS0_23logical_xor_kernel_cudaERNS_14TensorIteratorEENKUlvE0_clEvENKUlvE1_clEvEUliiE_EESt5arrayIPcLm2EELi4E23TrivialOffsetCalculatorILi1EjESD_NS0_6memory15LoadWithoutCastENSE_16StoreWithoutCastEEEviT_T0_T2_T3_T4_T5_,"a",@progbits
	.sectionflags	@""
	.align	4
.nv.constant0._ZN2at6native27unrolled_elementwise_kernelINS0_13AUnaryFunctorIiibZZZNS0_23logical_xor_kernel_cudaERNS_14TensorIteratorEENKUlvE0_clEvENKUlvE1_clEvEUliiE_EESt5arrayIPcLm2EELi4E23TrivialOffsetCalculatorILi1EjESD_NS0_6memory15LoadWithoutCastENSE_16StoreWithoutCastEEEviT_T0_T2_T3_T4_T5_:
	.zero		564


//--------------------- .nv.constant0._ZN2at6native29vectorized_elementwise_kernelILi2ENS0_13AUnaryFunctorIiibZZZNS0_23logical_xor_kernel_cudaERNS_14TensorIteratorEENKUlvE0_clEvENKUlvE1_clEvEUliiE_EESt5arrayIPcLm2EEEEviT0_T1_ --------------------------
	.section	.nv.constant0._ZN2at6native29vectorized_elementwise_kernelILi2ENS0_13AUnaryFunctorIiibZZZNS0_23logical_xor_kernel_cudaERNS_14TensorIteratorEENKUlvE0_clEvENKUlvE1_clEvEUliiE_EESt5arrayIPcLm2EEEEviT0_T1_,"a",@progbits
	.sectionflags	@""
	.align	4
.nv.constant0._ZN2at6native29vectorized_elementwise_kernelILi2ENS0_13AUnaryFunctorIiibZZZNS0_23logical_xor_kernel_cudaERNS_14TensorIteratorEENKUlvE0_clEvENKUlvE1_clEvEUliiE_EESt5arrayIPcLm2EEEEviT0_T1_:
	.zero		560


//--------------------- .nv.constant0._ZN2at6native29vectorized_elementwise_kernelILi4ENS0_13AUnaryFunctorIiibZZZNS0_23logical_xor_kernel_cudaERNS_14TensorIteratorEENKUlvE0_clEvENKUlvE1_clEvEUliiE_EESt5arrayIPcLm2EEEEviT0_T1_ --------------------------
	.section	.nv.constant0._ZN2at6native29vectorized_elementwise_kernelILi4ENS0_13AUnaryFunctorIiibZZZNS0_23logical_xor_kernel_cudaERNS_14TensorIteratorEENKUlvE0_clEvENKUlvE1_clEvEUliiE_EESt5arrayIPcLm2EEEEviT0_T1_,"a",@progbits
	.sectionflags	@""
	.align	4
.nv.constant0._ZN2at6native29vectorized_elementwise_kernelILi4ENS0_13AUnaryFunctorIiibZZZNS0_23logical_xor_kernel_cudaERNS_14TensorIteratorEENKUlvE0_clEvENKUlvE1_clEvEUliiE_EESt5arrayIPcLm2EEEEviT0_T1_:
	.zero		560


//--------------------- .nv.constant0._ZN2at6native29vectorized_elementwise_kernelILi8ENS0_13AUnaryFunctorIiibZZZNS0_23logical_xor_kernel_cudaERNS_14TensorIteratorEENKUlvE0_clEvENKUlvE1_clEvEUliiE_EESt5arrayIPcLm2EEEEviT0_T1_ --------------------------
	.section	.nv.constant0._ZN2at6native29vectorized_elementwise_kernelILi8ENS0_13AUnaryFunctorIiibZZZNS0_23logical_xor_kernel_cudaERNS_14TensorIteratorEENKUlvE0_clEvENKUlvE1_clEvEUliiE_EESt5arrayIPcLm2EEEEviT0_T1_,"a",@progbits
	.sectionflags	@""
	.align	4
.nv.constant0._ZN2at6native29vectorized_elementwise_kernelILi8ENS0_13AUnaryFunctorIiibZZZNS0_23logical_xor_kernel_cudaERNS_14TensorIteratorEENKUlvE0_clEvENKUlvE1_clEvEUliiE_EESt5arrayIPcLm2EEEEviT0_T1_:
	.zero		560


//--------------------- .nv.constant0._ZN2at6native18elementwise_kernelILi128ELi4EZNS0_15gpu_kernel_implINS0_13BinaryFunctorIiibZZZNS0_23logical_xor_kernel_cudaERNS_14TensorIteratorEENKUlvE0_clEvENKUlvE1_clEvEUliiE_EEEEvRNS_18TensorIteratorBaseERKT_EUliE_EEviT1_ --------------------------
	.section	.nv.constant0._ZN2at6native18elementwise_kernelILi128ELi4EZNS0_15gpu_kernel_implINS0_13BinaryFunctorIiibZZZNS0_23logical_xor_kernel_cudaERNS_14TensorIteratorEENKUlvE0_clEvENKUlvE1_clEvEUliiE_EEEEvRNS_18TensorIteratorBaseERKT_EUliE_EEviT1_,"a",@progbits
	.sectionflags	@""
	.align	4
.nv.constant0._ZN2at6native18elementwise_kernelILi128ELi4EZNS0_15gpu_kernel_implINS0_13BinaryFunctorIiibZZZNS0_23logical_xor_kernel_cudaERNS_14TensorIteratorEENKUlvE0_clEvENKUlvE1_clEvEUliiE_EEEEvRNS_18TensorIteratorBaseERKT_EUliE_EEviT1_:
	.zero		1184


//--------------------- .nv.constant0._ZN2at6native27unrolled_elementwise_kernelINS0_13BinaryFunctorIiibZZZNS0_23logical_xor_kernel_cudaERNS_14TensorIteratorEENKUlvE0_clEvENKUlvE1_clEvEUliiE_EESt5arrayIPcLm3EELi4E23TrivialOffsetCalculatorILi2EjESC_ILi1EjENS0_6memory12LoadWithCastILi2EEENSF_13StoreWithCastILi1EEEEEviT_T0_T2_T3_T4_T5_ --------------------------
	.section	.nv.constant0._ZN2at6native27unrolled_elementwise_kernelINS0_13BinaryFunctorIiibZZZNS0_23logical_xor_kernel_cudaERNS_14TensorIteratorEENKUlvE0_clEvENKUlvE1_clEvEUliiE_EESt5arrayIPcLm3EELi4E23TrivialOffsetCalculatorILi2EjESC_ILi1EjENS0_6memory12LoadWithCastILi2EEENSF_13StoreWithCastILi1EEEEEviT_T0_T2_T3_T4_T5_,"a",@progbits
	.sectionflags	@""
	.align	4
.nv.constant0._ZN2at6native27unrolled_elementwise_kernelINS0_13BinaryFunctorIiibZZZNS0_23logical_xor_kernel_cudaERNS_14TensorIteratorEENKUlvE0_clEvENKUlvE1_clEvEUliiE_EESt5arrayIPcLm3EELi4E23TrivialOffsetCalculatorILi2EjESC_ILi1EjENS0_6memory12LoadWithCastILi2EEENSF_13StoreWithCastILi1EEEEEviT_T0_T2_T3_T4_T5_:
	.zero		584


//--------------------- .nv.constant0._ZN2at6native18elementwise_kernelILi128ELi4EZNS0_22gpu_kernel_impl_nocastINS0_13BinaryFunctorIiibZZZNS0_23logical_xor_kernel_cudaERNS_14TensorIteratorEENKUlvE0_clEvENKUlvE1_clEvEUliiE_EEEEvRNS_18TensorIteratorBaseERKT_EUliE_EEviT1_ --------------------------
	.section	.nv.constant0._ZN2at6native18elementwise_kernelILi128ELi4EZNS0_22gpu_kernel_impl_nocastINS0_13BinaryFunctorIiibZZZNS0_23logical_xor_kernel_cudaERNS_14TensorIteratorEENKUlvE0_clEvENKUlvE1_clEvEUliiE_EEEEvRNS_18TensorIteratorBaseERKT_EUliE_EEviT1_,"a",@progbits
	.sectionflags	@""
	.align	4
.nv.constant0._ZN2at6native18elementwise_kernelILi128ELi4EZNS0_22gpu_kernel_impl_nocastINS0_13BinaryFunctorIiibZZZNS0_23logical_xor_kernel_cudaERNS_14TensorIteratorEENKUlvE0_clEvENKUlvE1_clEvEUliiE_EEEEvRNS_18TensorIteratorBaseERKT_EUliE_EEviT1_:
	.zero		1184


//--------------------- .nv.constant0._ZN2at6native27unrolled_elementwise_kernelINS0_13BinaryFunctorIiibZZZNS0_23logical_xor_kernel_cudaERNS_14TensorIteratorEENKUlvE0_clEvENKUlvE1_clEvEUliiE_EESt5arrayIPcLm3EELi4E23TrivialOffsetCalculatorILi2EjESC_ILi1EjENS0_6memory15LoadWithoutCastENSF_16StoreWithoutCastEEEviT_T0_T2_T3_T4_T5_ --------------------------
	.section	.nv.constant0._ZN2at6native27unrolled_elementwise_kernelINS0_13BinaryFunctorIiibZZZNS0_23logical_xor_kernel_cudaERNS_14TensorIteratorEENKUlvE0_clEvENKUlvE1_clEvEUliiE_EESt5arrayIPcLm3EELi4E23TrivialOffsetCalculatorILi2EjESC_ILi1EjENS0_6memory15LoadWithoutCastENSF_16StoreWithoutCastEEEviT_T0_T2_T3_T4_T5_,"a",@progbits
	.sectionflags	@""
	.align	4
.nv.constant0._ZN2at6native27unrolled_elementwise_kernelINS0_13BinaryFunctorIiibZZZNS0_23logical_xor_kernel_cudaERNS_14TensorIteratorEENKUlvE0_clEvENKUlvE1_clEvEUliiE_EESt5arrayIPcLm3EELi4E23TrivialOffsetCalculatorILi2EjESC_ILi1EjENS0_6memory15LoadWithoutCastENSF_16StoreWithoutCastEEEviT_T0_T2_T3_T4_T5_:
	.zero		564


//--------------------- .nv.constant0._ZN2at6native29vectorized_elementwise_kernelILi2ENS0_13BinaryFunctorIiibZZZNS0_23logical_xor_kernel_cudaERNS_14TensorIteratorEENKUlvE0_clEvENKUlvE1_clEvEUliiE_EESt5arrayIPcLm3EEEEviT0_T1_ --------------------------
	.section	.nv.constant0._ZN2at6native29vectorized_elementwise_kernelILi2ENS0_13BinaryFunctorIiibZZZNS0_23logical_xor_kernel_cudaERNS_14TensorIteratorEENKUlvE0_clEvENKUlvE1_clEvEUliiE_EESt5arrayIPcLm3EEEEviT0_T1_,"a",@progbits
	.sectionflags	@""
	.align	4
.nv.constant0._ZN2at6native29vectorized_elementwise_kernelILi2ENS0_13BinaryFunctorIiibZZZNS0_23logical_xor_kernel_cudaERNS_14TensorIteratorEENKUlvE0_clEvENKUlvE1_clEvEUliiE_EESt5arrayIPcLm3EEEEviT0_T1_:
	.zero		560


//--------------------- .nv.constant0._ZN2at6native29vectorized_elementwise_kernelILi4ENS0_13BinaryFunctorIiibZZZNS0_23logical_xor_kernel_cudaERNS_14TensorIteratorEENKUlvE0_clEvENKUlvE1_clEvEUliiE_EESt5arrayIPcLm3EEEEviT0_T1_ --------------------------
	.section	.nv.constant0._ZN2at6native29vectorized_elementwise_kernelILi4ENS0_13BinaryFunctorIiibZZZNS0_23logical_xor_kernel_cudaERNS_14TensorIteratorEENKUlvE0_clEvENKUlvE1_clEvEUliiE_EESt5arrayIPcLm3EEEEviT0_T1_,"a",@progbits
	.sectionflags	@""
	.align	4
.nv.constant0._ZN2at6native29vectorized_elementwise_kernelILi4ENS0_13BinaryFunctorIiibZZZNS0_23logical_xor_kernel_cudaERNS_14TensorIteratorEENKUlvE0_clEvENKUlvE1_clEvEUliiE_EESt5arrayIPcLm3EEEEviT0_T1_:
	.zero		560


//--------------------- .nv.constant0._ZN2at6native29vectorized_elementwise_kernelILi8ENS0_13BinaryFunctorIiibZZZNS0_23logical_xor_kernel_cudaERNS_14TensorIteratorEENKUlvE0_clEvENKUlvE1_clEvEUliiE_EESt5arrayIPcLm3EEEEviT0_T1_ --------------------------
	.section	.nv.constant0._ZN2at6native29vectorized_elementwise_kernelILi8ENS0_13BinaryFunctorIiibZZZNS0_23logical_xor_kernel_cudaERNS_14TensorIteratorEENKUlvE0_clEvENKUlvE1_clEvEUliiE_EESt5arrayIPcLm3EEEEviT0_T1_,"a",@progbits
	.sectionflags	@""
	.align	4
.nv.constant0._ZN2at6native29vectorized_elementwise_kernelILi8ENS0_13BinaryFunctorIiibZZZNS0_23logical_xor_kernel_cudaERNS_14TensorIteratorEENKUlvE0_clEvENKUlvE1_clEvEUliiE_EESt5arrayIPcLm3EEEEviT0_T1_:
	.zero		560


//--------------------- .nv.constant0._ZN2at6native18elementwise_kernelILi128ELi4EZNS0_15gpu_kernel_implINS0_13AUnaryFunctorIaabZZZNS0_23logical_xor_kernel_cudaERNS_14TensorIteratorEENKUlvE0_clEvENKUlvE0_clEvEUlaaE_EEEEvRNS_18TensorIteratorBaseERKT_EUliE_EEviT1_ --------------------------
	.section	.nv.constant0._ZN2at6native18elementwise_kernelILi128ELi4EZNS0_15gpu_kernel_implINS0_13AUnaryFunctorIaabZZZNS0_23logical_xor_kernel_cudaERNS_14TensorIteratorEENKUlvE0_clEvENKUlvE0_clEvEUlaaE_EEEEvRNS_18TensorIteratorBaseERKT_EUliE_EEviT1_,"a",@progbits
	.sectionflags	@""
	.align	4
.nv.constant0._ZN2at6native18elementwise_kernelILi128ELi4EZNS0_15gpu_kernel_implINS0_13AUnaryFunctorIaabZZZNS0_23logical_xor_kernel_cudaERNS_14TensorIteratorEENKUlvE0_clEvENKUlvE0_clEvEUlaaE_EEEEvRNS_18TensorIteratorBaseERKT_EUliE_EEviT1_:
	.zero		1072


//--------------------- .nv.constant0._ZN2at6native27unrolled_elementwise_kernelINS0_13AUnaryFunctorIaabZZZNS0_23logical_xor_kernel_cudaERNS_14TensorIteratorEENKUlvE0_clEvENKUlvE0_clEvEUlaaE_EESt5arrayIPcLm2EELi4E23TrivialOffsetCalculatorILi1EjESD_NS0_6memory12LoadWithCastILi1EEENSE_13StoreWithCastILi1EEEEEviT_T0_T2_T3_T4_T5_ --------------------------
	.section	.nv.constant0._ZN2at6native27unrolled_elementwise_kernelINS0_13AUnaryFunctorIaabZZZNS0_23logical_xor_kernel_cudaERNS_14TensorIteratorEENKUlvE0_clEvENKUlvE0_clEvEUlaaE_EESt5arrayIPcLm2EELi4E23TrivialOffsetCalculatorILi1EjESD_NS0_6memory12LoadWithCastILi1EEENSE_13StoreWithCastILi1EEEEEviT_T0_T2_T3_T4_T5_,"a",@progbits
	.sectionflags	@""
	.align	4
.nv.constant0._ZN2at6native27unrolled_elementwise_kernelINS0_13AUnaryFunctorIaabZZZNS0_23logical_xor_kernel_cudaERNS_14TensorIteratorEENKUlvE0_clEvENKUlvE0_clEvEUlaaE_EESt5arrayIPcLm2EELi4E23TrivialOffsetCalculatorILi1EjESD_NS0_6memory12LoadWithCastILi1EEENSE_13StoreWithCastILi1EEEEEviT_T0_T2_T3_T4_T5_:
	.zero		572


//--------------------- .nv.constant0._ZN2at6native18elementwise_kernelILi128ELi4EZNS0_22gpu_kernel_impl_nocastINS0_13AUnaryFunctorIaabZZZNS0_23logical_xor_kernel_cudaERNS_14TensorIteratorEENKUlvE0_clEvENKUlvE0_clEvEUlaaE_EEEEvRNS_18TensorIteratorBaseERKT_EUliE_EEviT1_ --------------------------
	.section	.nv.constant0._ZN2at6native18elementwise_kernelILi128ELi4EZNS0_22gpu_kernel_impl_nocastINS0_13AUnaryFunctorIaabZZZNS0_23logical_xor_kernel_cudaERNS_14TensorIteratorEENKUlvE0_clEvENKUlvE0_clEvEUlaaE_EEEEvRNS_18TensorIteratorBaseERKT_EUliE_EEviT1_,"a",@progbits
	.sectionflags	@""
	.align	4
.nv.constant0._ZN2at6native18elementwise_kernelILi128ELi4EZNS0_22gpu_kernel_impl_nocastINS0_13AUnaryFunctorIaabZZZNS0_23logical_xor_kernel_cudaERNS_14TensorIteratorEENKUlvE0_clEvENKUlvE0_clEvEUlaaE_EEEEvRNS_18TensorIteratorBaseERKT_EUliE_EEviT1_:
	.zero		1072


//--------------------- .nv.constant0._ZN2at6native27unrolled_elementwise_kernelINS0_13AUnaryFunctorIaabZZZNS0_23logical_xor_kernel_cudaERNS_14TensorIteratorEENKUlvE0_clEvENKUlvE0_clEvEUlaaE_EESt5arrayIPcLm2EELi4E23TrivialOffsetCalculatorILi1EjESD_NS0_6memory15LoadWithoutCastENSE_16StoreWithoutCastEEEviT_T0_T2_T3_T4_T5_ --------------------------
	.section	.nv.constant0._ZN2at6native27unrolled_elementwise_kernelINS0_13AUnaryFunctorIaabZZZNS0_23logical_xor_kernel_cudaERNS_14TensorIteratorEENKUlvE0_clEvENKUlvE0_clEvEUlaaE_EESt5arrayIPcLm2EELi4E23TrivialOffsetCalculatorILi1EjESD_NS0_6memory15LoadWithoutCastENSE_16StoreWithoutCastEEEviT_T0_T2_T3_T4_T5_,"a",@progbits
	.sectionflags	@""
	.align	4
.nv.constant0._ZN2at6native27unrolled_elementwise_kernelINS0_13AUnaryFunctorIaabZZZNS0_23logical_xor_kernel_cudaERNS_14TensorIteratorEENKUlvE0_clEvENKUlvE0_clEvEUlaaE_EESt5arrayIPcLm2EELi4E23TrivialOffsetCalculatorILi1EjESD_NS0_6memory15LoadWithoutCastENSE_16StoreWithoutCastEEEviT_T0_T2_T3_T4_T5_:
	.zero		556


//--------------------- .nv.constant0._ZN2at6native29vectorized_elementwise_kernelILi2ENS0_13AUnaryFunctorIaabZZZNS0_23logical_xor_kernel_cudaERNS_14TensorIteratorEENKUlvE0_clEvENKUlvE0_clEvEUlaaE_EESt5arrayIPcLm2EEEEviT0_T1_ --------------------------
	.section	.nv.constant0._ZN2at6native29vectorized_elementwise_kernelILi2ENS0_13AUnaryFunctorIaabZZZNS0_23logical_xor_kernel_cudaERNS_14TensorIteratorEENKUlvE0_clEvENKUlvE0_clEvEUlaaE_EESt5arrayIPcLm2EEEEviT0_T1_,"a",@progbits
	.sectionflags	@""
	.align	4
.nv.constant0._ZN2at6native29vectorized_elementwise_kernelILi2ENS0_13AUnaryFunctorIaabZZZNS0_23logical_xor_kernel_cudaERNS_14TensorIteratorEENKUlvE0_clEvENKUlvE0_clEvEUlaaE_EESt5arrayIPcLm2EEEEviT0_T1_:
	.zero		552


//--------------------- .nv.constant0._ZN2at6native29vectorized_elementwise_kernelILi4ENS0_13AUnaryFunctorIaabZZZNS0_23logical_xor_kernel_cudaERNS_14TensorIteratorEENKUlvE0_clEvENKUlvE0_clEvEUlaaE_EESt5arrayIPcLm2EEEEviT0_T1_ --------------------------
	.section	.nv.constant0._ZN2at6native29vectorized_elementwise_kernelILi4ENS0_13AUnaryFunctorIaabZZZNS0_23logical_xor_kernel_cudaERNS_14TensorIteratorEENKUlvE0_clEvENKUlvE0_clEvEUlaaE_EESt5arrayIPcLm2EEEEviT0_T1_,"a",@progbits
	.sectionflags	@""
	.align	4
.nv.constant0._ZN2at6native29vectorized_elementwise_kernelILi4ENS0_13AUnaryFunctorIaabZZZNS0_23logical_xor_kernel_cudaERNS_14TensorIteratorEENKUlvE0_clEvENKUlvE0_clEvEUlaaE_EESt5arrayIPcLm2EEEEviT0_T1_:
	.zero		552


//--------------------- .nv.constant0._ZN2at6native29vectorized_elementwise_kernelILi8ENS0_13AUnaryFunctorIaabZZZNS0_23logical_xor_kernel_cudaERNS_14TensorIteratorEENKUlvE0_clEvENKUlvE0_clEvEUlaaE_EESt5arrayIPcLm2EEEEviT0_T1_ --------------------------
	.section	.nv.constant0._ZN2at6native29vectorized_elementwise_kernelILi8ENS0_13AUnaryFunctorIaabZZZNS0_23logical_xor_kernel_cudaERNS_14TensorIteratorEENKUlvE0_clEvENKUlvE0_clEvEUlaaE_EESt5arrayIPcLm2EEEEviT0_T1_,"a",@progbits
	.sectionflags	@""
	.align	4
.nv.constant0._ZN2at6native29vectorized_elementwise_kernelILi8ENS0_13AUnaryFunctorIaabZZZNS0_23logical_xor_kernel_cudaERNS_14TensorIteratorEENKUlvE0_clEvENKUlvE0_clEvEUlaaE_EESt5arrayIPcLm2EEEEviT0_T1_:
	.zero		552


//--------------------- .nv.constant0._ZN2at6native18elementwise_kernelILi128ELi4EZNS0_15gpu_kernel_implINS0_13BinaryFunctorIaabZZZNS0_23logical_xor_kernel_cudaERNS_14TensorIteratorEENKUlvE0_clEvENKUlvE0_clEvEUlaaE_EEEEvRNS_18TensorIteratorBaseERKT_EUliE_EEviT1_ --------------------------
	.section	.nv.constant0._ZN2at6native18elementwise_kernelILi128ELi4EZNS0_15gpu_kernel_implINS0_13BinaryFunctorIaabZZZNS0_23logical_xor_kernel_cudaERNS_14TensorIteratorEENKUlvE0_clEvENKUlvE0_clEvEUlaaE_EEEEvRNS_18TensorIteratorBaseERKT_EUliE_EEviT1_,"a",@progbits
	.sectionflags	@""
	.align	4
.nv.constant0._ZN2at6native18elementwise_kernelILi128ELi4EZNS0_15gpu_kernel_implINS0_13BinaryFunctorIaabZZZNS0_23logical_xor_kernel_cudaERNS_14TensorIteratorEENKUlvE0_clEvENKUlvE0_clEvEUlaaE_EEEEvRNS_18TensorIteratorBaseERKT_EUliE_EEviT1_:
	.zero		1184


//--------------------- .nv.constant0._ZN2at6native27unrolled_elementwise_kernelINS0_13BinaryFunctorIaabZZZNS0_23logical_xor_kernel_cudaERNS_14TensorIteratorEENKUlvE0_clEvENKUlvE0_clEvEUlaaE_EESt5arrayIPcLm3EELi4E23TrivialOffsetCalculatorILi2EjESC_ILi1EjENS0_6memory12LoadWithCastILi2EEENSF_13StoreWithCastILi1EEEEEviT_T0_T2_T3_T4_T5_ --------------------------
	.section	.nv.constant0._ZN2at6native27unrolled_elementwise_kernelINS0_13BinaryFunctorIaabZZZNS0_23logical_xor_kernel_cudaERNS_14TensorIteratorEENKUlvE0_clEvENKUlvE0_clEvEUlaaE_EESt5arrayIPcLm3EELi4E23TrivialOffsetCalculatorILi2EjESC_ILi1EjENS0_6memory12LoadWithCastILi2EEENSF_13StoreWithCastILi1EEEEEviT_T0_T2_T3_T4_T5_,"a",@progbits
	.sectionflags	@""
	.align	4
.nv.constant0._ZN2at6native27unrolled_elementwise_kernelINS0_13BinaryFunctorIaabZZZNS0_23logical_xor_kernel_cudaERNS_14TensorIteratorEENKUlvE0_clEvENKUlvE0_clEvEUlaaE_EESt5arrayIPcLm3EELi4E23TrivialOffsetCalculatorILi2EjESC_ILi1EjENS0_6memory12LoadWithCastILi2EEENSF_13StoreWithCastILi1EEEEEviT_T0_T2_T3_T4_T5_:
	.zero		584


//--------------------- .nv.constant0._ZN2at6native18elementwise_kernelILi128ELi4EZNS0_22gpu_kernel_impl_nocastINS0_13BinaryFunctorIaabZZZNS0_23logical_xor_kernel_cudaERNS_14TensorIteratorEENKUlvE0_clEvENKUlvE0_clEvEUlaaE_EEEEvRNS_18TensorIteratorBaseERKT_EUliE_EEviT1_ --------------------------
	.section	.nv.constant0._ZN2at6native18elementwise_kernelILi128ELi4EZNS0_22gpu_kernel_impl_nocastINS0_13BinaryFunctorIaabZZZNS0_23logical_xor_kernel_cudaERNS_14TensorIteratorEENKUlvE0_clEvENKUlvE0_clEvEUlaaE_EEEEvRNS_18TensorIteratorBaseERKT_EUliE_EEviT1_,"a",@progbits
	.sectionflags	@""
	.align	4
.nv.constant0._ZN2at6native18elementwise_kernelILi128ELi4EZNS0_22gpu_kernel_impl_nocastINS0_13BinaryFunctorIaabZZZNS0_23logical_xor_kernel_cudaERNS_14TensorIteratorEENKUlvE0_clEvENKUlvE0_clEvEUlaaE_EEEEvRNS_18TensorIteratorBaseERKT_EUliE_EEviT1_:
	.zero		1184


//--------------------- .nv.constant0._ZN2at6native27unrolled_elementwise_kernelINS0_13BinaryFunctorIaabZZZNS0_23logical_xor_kernel_cudaERNS_14TensorIteratorEENKUlvE0_clEvENKUlvE0_clEvEUlaaE_EESt5arrayIPcLm3EELi4E23TrivialOffsetCalculatorILi2EjESC_ILi1EjENS0_6memory15LoadWithoutCastENSF_16StoreWithoutCastEEEviT_T0_T2_T3_T4_T5_ --------------------------
	.section	.nv.constant0._ZN2at6native27unrolled_elementwise_kernelINS0_13BinaryFunctorIaabZZZNS0_23logical_xor_kernel_cudaERNS_14TensorIteratorEENKUlvE0_clEvENKUlvE0_clEvEUlaaE_EESt5arrayIPcLm3EELi4E23TrivialOffsetCalculatorILi2EjESC_ILi1EjENS0_6memory15LoadWithoutCastENSF_16StoreWithoutCastEEEviT_T0_T2_T3_T4_T5_,"a",@progbits
	.sectionflags	@""
	.align	4
.nv.constant0._ZN2at6native27unrolled_elementwise_kernelINS0_13BinaryFunctorIaabZZZNS0_23logical_xor_kernel_cudaERNS_14TensorIteratorEENKUlvE0_clEvENKUlvE0_clEvEUlaaE_EESt5arrayIPcLm3EELi4E23TrivialOffsetCalculatorILi2EjESC_ILi1EjENS0_6memory15LoadWithoutCastENSF_16StoreWithoutCastEEEviT_T0_T2_T3_T4_T5_:
	.zero		564


//--------------------- .nv.constant0._ZN2at6native29vectorized_elementwise_kernelILi2ENS0_13BinaryFunctorIaabZZZNS0_23logical_xor_kernel_cudaERNS_14TensorIteratorEENKUlvE0_clEvENKUlvE0_clEvEUlaaE_EESt5arrayIPcLm3EEEEviT0_T1_ --------------------------
	.section	.nv.constant0._ZN2at6native29vectorized_elementwise_kernelILi2ENS0_13BinaryFunctorIaabZZZNS0_23logical_xor_kernel_cudaERNS_14TensorIteratorEENKUlvE0_clEvENKUlvE0_clEvEUlaaE_EESt5arrayIPcLm3EEEEviT0_T1_,"a",@progbits
	.sectionflags	@""
	.align	4
.nv.constant0._ZN2at6native29vectorized_elementwise_kernelILi2ENS0_13BinaryFunctorIaabZZZNS0_23logical_xor_kernel_cudaERNS_14TensorIteratorEENKUlvE0_clEvENKUlvE0_clEvEUlaaE_EESt5arrayIPcLm3EEEEviT0_T1_:
	.zero		560


//--------------------- .nv.constant0._ZN2at6native29vectorized_elementwise_kernelILi4ENS0_13BinaryFunctorIaabZZZNS0_23logical_xor_kernel_cudaERNS_14TensorIteratorEENKUlvE0_clEvENKUlvE0_clEvEUlaaE_EESt5arrayIPcLm3EEEEviT0_T1_ --------------------------
	.section	.nv.constant0._ZN2at6native29vectorized_elementwise_kernelILi4ENS0_13BinaryFunctorIaabZZZNS0_23logical_xor_kernel_cudaERNS_14TensorIteratorEENKUlvE0_clEvENKUlvE0_clEvEUlaaE_EESt5arrayIPcLm3EEEEviT0_T1_,"a",@progbits
	.sectionflags	@""
	.align	4
.nv.constant0._ZN2at6native29vectorized_elementwise_kernelILi4ENS0_13BinaryFunctorIaabZZZNS0_23logical_xor_kernel_cudaERNS_14TensorIteratorEENKUlvE0_clEvENKUlvE0_clEvEUlaaE_EESt5arrayIPcLm3EEEEviT0_T1_:
	.zero		560


//--------------------- .nv.constant0._ZN2at6native29vectorized_elementwise_kernelILi8ENS0_13BinaryFunctorIaabZZZNS0_23logical_xor_kernel_cudaERNS_14TensorIteratorEENKUlvE0_clEvENKUlvE0_clEvEUlaaE_EESt5arrayIPcLm3EEEEviT0_T1_ --------------------------
	.section	.nv.constant0._ZN2at6native29vectorized_elementwise_kernelILi8ENS0_13BinaryFunctorIaabZZZNS0_23logical_xor_kernel_cudaERNS_14TensorIteratorEENKUlvE0_clEvENKUlvE0_clEvEUlaaE_EESt5arrayIPcLm3EEEEviT0_T1_,"a",@progbits
	.sectionflags	@""
	.align	4
.nv.constant0._ZN2at6native29vectorized_elementwise_kernelILi8ENS0_13BinaryFunctorIaabZZZNS0_23logical_xor_kernel_cudaERNS_14TensorIteratorEENKUlvE0_clEvENKUlvE0_clEvEUlaaE_EESt5arrayIPcLm3EEEEviT0_T1_:
	.zero		560


//--------------------- .nv.constant0._ZN2at6native18elementwise_kernelILi128ELi4EZNS0_15gpu_kernel_implINS0_13AUnaryFunctorIhhbZZZNS0_23logical_xor_kernel_cudaERNS_14TensorIteratorEENKUlvE0_clEvENKUlvE_clEvEUlhhE_EEEEvRNS_18TensorIteratorBaseERKT_EUliE_EEviT1_ --------------------------
	.section	.nv.constant0._ZN2at6native18elementwise_kernelILi128ELi4EZNS0_15gpu_kernel_implINS0_13AUnaryFunctorIhhbZZZNS0_23logical_xor_kernel_cudaERNS_14TensorIteratorEENKUlvE0_clEvENKUlvE_clEvEUlhhE_EEEEvRNS_18TensorIteratorBaseERKT_EUliE_EEviT1_,"a",@progbits
	.sectionflags	@""
	.align	4
.nv.constant0._ZN2at6native18elementwise_kernelILi128ELi4EZNS0_15gpu_kernel_implINS0_13AUnaryFunctorIhhbZZZNS0_23logical_xor_kernel_cudaERNS_14TensorIteratorEENKUlvE0_clEvENKUlvE_clEvEUlhhE_EEEEvRNS_18TensorIteratorBaseERKT_EUliE_EEviT1_:
	.zero		1072


//--------------------- .nv.constant0._ZN2at6native27unrolled_elementwise_kernelINS0_13AUnaryFunctorIhhbZZZNS0_23logical_xor_kernel_cudaERNS_14TensorIteratorEENKUlvE0_clEvENKUlvE_clEvEUlhhE_EESt5arrayIPcLm2EELi4E23TrivialOffsetCalculatorILi1EjESD_NS0_6memory12LoadWithCastILi1EEENSE_13StoreWithCastILi1EEEEEviT_T0_T2_T3_T4_T5_ --------------------------
	.section	.nv.constant0._ZN2at6native27unrolled_elementwise_kernelINS0_13AUnaryFunctorIhhbZZZNS0_23logical_xor_kernel_cudaERNS_14TensorIteratorEENKUlvE0_clEvENKUlvE_clEvEUlhhE_EESt5arrayIPcLm2EELi4E23TrivialOffsetCalculatorILi1EjESD_NS0_6memory12LoadWithCastILi1EEENSE_13StoreWithCastILi1EEEEEviT_T0_T2_T3_T4_T5_,"a",@progbits
	.sectionflags	@""
	.align	4
.nv.constant0._ZN2at6native27unrolled_elementwise_kernelINS0_13AUnaryFunctorIhhbZZZNS0_23logical_xor_kernel_cudaERNS_14TensorIteratorEENKUlvE0_clEvENKUlvE_clEvEUlhhE_EESt5arrayIPcLm2EELi4E23TrivialOffsetCalculatorILi1EjESD_NS0_6memory12LoadWithCastILi1EEENSE_13StoreWithCastILi1EEEEEviT_T0_T2_T3_T4_T5_:
	.zero		572


//--------------------- .nv.constant0._ZN2at6native18elementwise_kernelILi128ELi4EZNS0_22gpu_kernel_impl_nocastINS0_13AUnaryFunctorIhhbZZZNS0_23logical_xor_kernel_cudaERNS_14TensorIteratorEENKUlvE0_clEvENKUlvE_clEvEUlhhE_EEEEvRNS_18TensorIteratorBaseERKT_EUliE_EEviT1_ --------------------------
	.section	.nv.constant0._ZN2at6native18elementwise_kernelILi128ELi4EZNS0_22gpu_kernel_impl_nocastINS0_13AUnaryFunctorIhhbZZZNS0_23logical_xor_kernel_cudaERNS_14TensorIteratorEENKUlvE0_clEvENKUlvE_clEvEUlhhE_EEEEvRNS_18TensorIteratorBaseERKT_EUliE_EEviT1_,"a",@progbits
	.sectionflags	@""
	.align	4
.nv.constant0._ZN2at6native18elementwise_kernelILi128ELi4EZNS0_22gpu_kernel_impl_nocastINS0_13AUnaryFunctorIhhbZZZNS0_23logical_xor_kernel_cudaERNS_14TensorIteratorEENKUlvE0_clEvENKUlvE_clEvEUlhhE_EEEEvRNS_18TensorIteratorBaseERKT_EUliE_EEviT1_:
	.zero		1072


//--------------------- .nv.constant0._ZN2at6native27unrolled_elementwise_kernelINS0_13AUnaryFunctorIhhbZZZNS0_23logical_xor_kernel_cudaERNS_14TensorIteratorEENKUlvE0_clEvENKUlvE_clEvEUlhhE_EESt5arrayIPcLm2EELi4E23TrivialOffsetCalculatorILi1EjESD_NS0_6memory15LoadWithoutCastENSE_16StoreWithoutCastEEEviT_T0_T2_T3_T4_T5_ --------------------------
	.section	.nv.constant0._ZN2at6native27unrolled_elementwise_kernelINS0_13AUnaryFunctorIhhbZZZNS0_23logical_xor_kernel_cudaERNS_14TensorIteratorEENKUlvE0_clEvENKUlvE_clEvEUlhhE_EESt5arrayIPcLm2EELi4E23TrivialOffsetCalculatorILi1EjESD_NS0_6memory15LoadWithoutCastENSE_16StoreWithoutCastEEEviT_T0_T2_T3_T4_T5_,"a",@progbits
	.sectionflags	@""
	.align	4
.nv.constant0._ZN2at6native27unrolled_elementwise_kernelINS0_13AUnaryFunctorIhhbZZZNS0_23logical_xor_kernel_cudaERNS_14TensorIteratorEENKUlvE0_clEvENKUlvE_clEvEUlhhE_EESt5arrayIPcLm2EELi4E23TrivialOffsetCalculatorILi1EjESD_NS0_6memory15LoadWithoutCastENSE_16StoreWithoutCastEEEviT_T0_T2_T3_T4_T5_:
	.zero		556


//--------------------- .nv.constant0._ZN2at6native29vectorized_elementwise_kernelILi2ENS0_13AUnaryFunctorIhhbZZZNS0_23logical_xor_kernel_cudaERNS_14TensorIteratorEENKUlvE0_clEvENKUlvE_clEvEUlhhE_EESt5arrayIPcLm2EEEEviT0_T1_ --------------------------
	.section	.nv.constant0._ZN2at6native29vectorized_elementwise_kernelILi2ENS0_13AUnaryFunctorIhhbZZZNS0_23logical_xor_kernel_cudaERNS_14TensorIteratorEENKUlvE0_clEvENKUlvE_clEvEUlhhE_EESt5arrayIPcLm2EEEEviT0_T1_,"a",@progbits
	.sectionflags	@""
	.align	4
.nv.constant0._ZN2at6native29vectorized_elementwise_kernelILi2ENS0_13AUnaryFunctorIhhbZZZNS0_23logical_xor_kernel_cudaERNS_14TensorIteratorEENKUlvE0_clEvENKUlvE_clEvEUlhhE_EESt5arrayIPcLm2EEEEviT0_T1_:
	.zero		552


//--------------------- .nv.constant0._ZN2at6native29vectorized_elementwise_kernelILi4ENS0_13AUnaryFunctorIhhbZZZNS0_23logical_xor_kernel_cudaERNS_14TensorIteratorEENKUlvE0_clEvENKUlvE_clEvEUlhhE_EESt5arrayIPcLm2EEEEviT0_T1_ --------------------------
	.section	.nv.constant0._ZN2at6native29vectorized_elementwise_kernelILi4ENS0_13AUnaryFunctorIhhbZZZNS0_23logical_xor_kernel_cudaERNS_14TensorIteratorEENKUlvE0_clEvENKUlvE_clEvEUlhhE_EESt5arrayIPcLm2EEEEviT0_T1_,"a",@progbits
	.sectionflags	@""
	.align	4
.nv.constant0._ZN2at6native29vectorized_elementwise_kernelILi4ENS0_13AUnaryFunctorIhhbZZZNS0_23logical_xor_kernel_cudaERNS_14TensorIteratorEENKUlvE0_clEvENKUlvE_clEvEUlhhE_EESt5arrayIPcLm2EEEEviT0_T1_:
	.zero		552


//--------------------- .nv.constant0._ZN2at6native29vectorized_elementwise_kernelILi8ENS0_13AUnaryFunctorIhhbZZZNS0_23logical_xor_kernel_cudaERNS_14TensorIteratorEENKUlvE0_clEvENKUlvE_clEvEUlhhE_EESt5arrayIPcLm2EEEEviT0_T1_ --------------------------
	.section	.nv.constant0._ZN2at6native29vectorized_elementwise_kernelILi8ENS0_13AUnaryFunctorIhhbZZZNS0_23logical_xor_kernel_cudaERNS_14TensorIteratorEENKUlvE0_clEvENKUlvE_clEvEUlhhE_EESt5arrayIPcLm2EEEEviT0_T1_,"a",@progbits
	.sectionflags	@""
	.align	4
.nv.constant0._ZN2at6native29vectorized_elementwise_kernelILi8ENS0_13AUnaryFunctorIhhbZZZNS0_23logical_xor_kernel_cudaERNS_14TensorIteratorEENKUlvE0_clEvENKUlvE_clEvEUlhhE_EESt5arrayIPcLm2EEEEviT0_T1_:
	.zero		552


//--------------------- .nv.constant0._ZN2at6native18elementwise_kernelILi128ELi4EZNS0_15gpu_kernel_implINS0_13BinaryFunctorIhhbZZZNS0_23logical_xor_kernel_cudaERNS_14TensorIteratorEENKUlvE0_clEvENKUlvE_clEvEUlhhE_EEEEvRNS_18TensorIteratorBaseERKT_EUliE_EEviT1_ --------------------------
	.section	.nv.constant0._ZN2at6native18elementwise_kernelILi128ELi4EZNS0_15gpu_kernel_implINS0_13BinaryFunctorIhhbZZZNS0_23logical_xor_kernel_cudaERNS_14TensorIteratorEENKUlvE0_clEvENKUlvE_clEvEUlhhE_EEEEvRNS_18TensorIteratorBaseERKT_EUliE_EEviT1_,"a",@progbits
	.sectionflags	@""
	.align	4
.nv.constant0._ZN2at6native18elementwise_kernelILi128ELi4EZNS0_15gpu_kernel_implINS0_13BinaryFunctorIhhbZZZNS0_23logical_xor_kernel_cudaERNS_14TensorIteratorEENKUlvE0_clEvENKUlvE_clEvEUlhhE_EEEEvRNS_18TensorIteratorBaseERKT_EUliE_EEviT1_:
	.zero		1184


//--------------------- .nv.constant0._ZN2at6native27unrolled_elementwise_kernelINS0_13BinaryFunctorIhhbZZZNS0_23logical_xor_kernel_cudaERNS_14TensorIteratorEENKUlvE0_clEvENKUlvE_clEvEUlhhE_EESt5arrayIPcLm3EELi4E23TrivialOffsetCalculatorILi2EjESC_ILi1EjENS0_6memory12LoadWithCastILi2EEENSF_13StoreWithCastILi1EEEEEviT_T0_T2_T3_T4_T5_ --------------------------
	.section	.nv.constant0._ZN2at6native27unrolled_elementwise_kernelINS0_13BinaryFunctorIhhbZZZNS0_23logical_xor_kernel_cudaERNS_14TensorIteratorEENKUlvE0_clEvENKUlvE_clEvEUlhhE_EESt5arrayIPcLm3EELi4E23TrivialOffsetCalculatorILi2EjESC_ILi1EjENS0_6memory12LoadWithCastILi2EEENSF_13StoreWithCastILi1EEEEEviT_T0_T2_T3_T4_T5_,"a",@progbits
	.sectionflags	@""
	.align	4
.nv.constant0._ZN2at6native27unrolled_elementwise_kernelINS0_13BinaryFunctorIhhbZZZNS0_23logical_xor_kernel_cudaERNS_14TensorIteratorEENKUlvE0_clEvENKUlvE_clEvEUlhhE_EESt5arrayIPcLm3EELi4E23TrivialOffsetCalculatorILi2EjESC_ILi1EjENS0_6memory12LoadWithCastILi2EEENSF_13StoreWithCastILi1EEEEEviT_T0_T2_T3_T4_T5_:
	.zero		584


//--------------------- .nv.constant0._ZN2at6native18elementwise_kernelILi128ELi4EZNS0_22gpu_kernel_impl_nocastINS0_13BinaryFunctorIhhbZZZNS0_23logical_xor_kernel_cudaERNS_14TensorIteratorEENKUlvE0_clEvENKUlvE_clEvEUlhhE_EEEEvRNS_18TensorIteratorBaseERKT_EUliE_EEviT1_ --------------------------
	.section	.nv.constant0._ZN2at6native18elementwise_kernelILi128ELi4EZNS0_22gpu_kernel_impl_nocastINS0_13BinaryFunctorIhhbZZZNS0_23logical_xor_kernel_cudaERNS_14TensorIteratorEENKUlvE0_clEvENKUlvE_clEvEUlhhE_EEEEvRNS_18TensorIteratorBaseERKT_EUliE_EEviT1_,"a",@progbits
	.sectionflags	@""
	.align	4
.nv.constant0._ZN2at6native18elementwise_kernelILi128ELi4EZNS0_22gpu_kernel_impl_nocastINS0_13BinaryFunctorIhhbZZZNS0_23logical_xor_kernel_cudaERNS_14TensorIteratorEENKUlvE0_clEvENKUlvE_clEvEUlhhE_EEEEvRNS_18TensorIteratorBaseERKT_EUliE_EEviT1_:
	.zero		1184


//--------------------- .nv.constant0._ZN2at6native27unrolled_elementwise_kernelINS0_13BinaryFunctorIhhbZZZNS0_23logical_xor_kernel_cudaERNS_14TensorIteratorEENKUlvE0_clEvENKUlvE_clEvEUlhhE_EESt5arrayIPcLm3EELi4E23TrivialOffsetCalculatorILi2EjESC_ILi1EjENS0_6memory15LoadWithoutCastENSF_16StoreWithoutCastEEEviT_T0_T2_T3_T4_T5_ --------------------------
	.section	.nv.constant0._ZN2at6native27unrolled_elementwise_kernelINS0_13BinaryFunctorIhhbZZZNS0_23logical_xor_kernel_cudaERNS_14TensorIteratorEENKUlvE0_clEvENKUlvE_clEvEUlhhE_EESt5arrayIPcLm3EELi4E23TrivialOffsetCalculatorILi2EjESC_ILi1EjENS0_6memory15LoadWithoutCastENSF_16StoreWithoutCastEEEviT_T0_T2_T3_T4_T5_,"a",@progbits
	.sectionflags	@""
	.align	4
.nv.constant0._ZN2at6native27unrolled_elementwise_kernelINS0_13BinaryFunctorIhhbZZZNS0_23logical_xor_kernel_cudaERNS_14TensorIteratorEENKUlvE0_clEvENKUlvE_clEvEUlhhE_EESt5arrayIPcLm3EELi4E23TrivialOffsetCalculatorILi2EjESC_ILi1EjENS0_6memory15LoadWithoutCastENSF_16StoreWithoutCastEEEviT_T0_T2_T3_T4_T5_:
	.zero		564


//--------------------- .nv.constant0._ZN2at6native29vectorized_elementwise_kernelILi2ENS0_13BinaryFunctorIhhbZZZNS0_23logical_xor_kernel_cudaERNS_14TensorIteratorEENKUlvE0_clEvENKUlvE_clEvEUlhhE_EESt5arrayIPcLm3EEEEviT0_T1_ --------------------------
	.section	.nv.constant0._ZN2at6native29vectorized_elementwise_kernelILi2ENS0_13BinaryFunctorIhhbZZZNS0_23logical_xor_kernel_cudaERNS_14TensorIteratorEENKUlvE0_clEvENKUlvE_clEvEUlhhE_EESt5arrayIPcLm3EEEEviT0_T1_,"a",@progbits
	.sectionflags	@""
	.align	4
.nv.constant0._ZN2at6native29vectorized_elementwise_kernelILi2ENS0_13BinaryFunctorIhhbZZZNS0_23logical_xor_kernel_cudaERNS_14TensorIteratorEENKUlvE0_clEvENKUlvE_clEvEUlhhE_EESt5arrayIPcLm3EEEEviT0_T1_:
	.zero		560


//--------------------- .nv.constant0._ZN2at6native29vectorized_elementwise_kernelILi4ENS0_13BinaryFunctorIhhbZZZNS0_23logical_xor_kernel_cudaERNS_14TensorIteratorEENKUlvE0_clEvENKUlvE_clEvEUlhhE_EESt5arrayIPcLm3EEEEviT0_T1_ --------------------------
	.section	.nv.constant0._ZN2at6native29vectorized_elementwise_kernelILi4ENS0_13BinaryFunctorIhhbZZZNS0_23logical_xor_kernel_cudaERNS_14TensorIteratorEENKUlvE0_clEvENKUlvE_clEvEUlhhE_EESt5arrayIPcLm3EEEEviT0_T1_,"a",@progbits
	.sectionflags	@""
	.align	4
.nv.constant0._ZN2at6native29vectorized_elementwise_kernelILi4ENS0_13BinaryFunctorIhhbZZZNS0_23logical_xor_kernel_cudaERNS_14TensorIteratorEENKUlvE0_clEvENKUlvE_clEvEUlhhE_EESt5arrayIPcLm3EEEEviT0_T1_:
	.zero		560


//--------------------- .nv.constant0._ZN2at6native29vectorized_elementwise_kernelILi8ENS0_13BinaryFunctorIhhbZZZNS0_23logical_xor_kernel_cudaERNS_14TensorIteratorEENKUlvE0_clEvENKUlvE_clEvEUlhhE_EESt5arrayIPcLm3EEEEviT0_T1_ --------------------------
	.section	.nv.constant0._ZN2at6native29vectorized_elementwise_kernelILi8ENS0_13BinaryFunctorIhhbZZZNS0_23logical_xor_kernel_cudaERNS_14TensorIteratorEENKUlvE0_clEvENKUlvE_clEvEUlhhE_EESt5arrayIPcLm3EEEEviT0_T1_,"a",@progbits
	.sectionflags	@""
	.align	4
.nv.constant0._ZN2at6native29vectorized_elementwise_kernelILi8ENS0_13BinaryFunctorIhhbZZZNS0_23logical_xor_kernel_cudaERNS_14TensorIteratorEENKUlvE0_clEvENKUlvE_clEvEUlhhE_EESt5arrayIPcLm3EEEEviT0_T1_:
	.zero		560


//--------------------- .nv.constant0._ZN2at6native18elementwise_kernelILi128ELi4EZNS0_15gpu_kernel_implINS0_13AUnaryFunctorIN3c108BFloat16ES5_bZZZNS0_22logical_or_kernel_cudaERNS_14TensorIteratorEENKUlvE0_clEvENKUlvE8_clEvEUlS5_S5_E_EEEEvRNS_18TensorIteratorBaseERKT_EUliE_EEviT1_ --------------------------
	.section	.nv.constant0._ZN2at6native18elementwise_kernelILi128ELi4EZNS0_15gpu_kernel_implINS0_13AUnaryFunctorIN3c108BFloat16ES5_bZZZNS0_22logical_or_kernel_cudaERNS_14TensorIteratorEENKUlvE0_clEvENKUlvE8_clEvEUlS5_S5_E_EEEEvRNS_18TensorIteratorBaseERKT_EUliE_EEviT1_,"a",@progbits
	.sectionflags	@""
	.align	4
.nv.constant0._ZN2at6native18elementwise_kernelILi128ELi4EZNS0_15gpu_kernel_implINS0_13AUnaryFunctorIN3c108BFloat16ES5_bZZZNS0_22logical_or_kernel_cudaERNS_14TensorIteratorEENKUlvE0_clEvENKUlvE8_clEvEUlS5_S5_E_EEEEvRNS_18TensorIteratorBaseERKT_EUliE_EEviT1_:
	.zero		1072


//--------------------- .nv.constant0._ZN2at6native27unrolled_elementwise_kernelINS0_13AUnaryFunctorIN3c108BFloat16ES4_bZZZNS0_22logical_or_kernel_cudaERNS_14TensorIteratorEENKUlvE0_clEvENKUlvE8_clEvEUlS4_S4_E_EESt5arrayIPcLm2EELi4E23TrivialOffsetCalculatorILi1EjESF_NS0_6memory12LoadWithCastILi1EEENSG_13StoreWithCastILi1EEEEEviT_T0_T2_T3_T4_T5_ --------------------------
	.section	.nv.constant0._ZN2at6native27unrolled_elementwise_kernelINS0_13AUnaryFunctorIN3c108BFloat16ES4_bZZZNS0_22logical_or_kernel_cudaERNS_14TensorIteratorEENKUlvE0_clEvENKUlvE8_clEvEUlS4_S4_E_EESt5arrayIPcLm2EELi4E23TrivialOffsetCalculatorILi1EjESF_NS0_6memory12LoadWithCastILi1EEENSG_13StoreWithCastILi1EEEEEviT_T0_T2_T3_T4_T5_,"a",@progbits
	.sectionflags	@""
	.align	4
.nv.constant0._ZN2at6native27unrolled_elementwise_kernelINS0_13AUnaryFunctorIN3c108BFloat16ES4_bZZZNS0_22logical_or_kernel_cudaERNS_14TensorIteratorEENKUlvE0_clEvENKUlvE8_clEvEUlS4_S4_E_EESt5arrayIPcLm2EELi4E23TrivialOffsetCalculatorILi1EjESF_NS0_6memory12LoadWithCastILi1EEENSG_13StoreWithCastILi1EEEEEviT_T0_T2_T3_T4_T5_:
	.zero		572


//--------------------- .nv.constant0._ZN2at6native18elementwise_kernelILi128ELi4EZNS0_22gpu_kernel_impl_nocastINS0_13AUnaryFunctorIN3c108BFloat16ES5_bZZZNS0_22logical_or_kernel_cudaERNS_14TensorIteratorEENKUlvE0_clEvENKUlvE8_clEvEUlS5_S5_E_EEEEvRNS_18TensorIteratorBaseERKT_EUliE_EEviT1_ --------------------------
	.section	.nv.constant0._ZN2at6native18elementwise_kernelILi128ELi4EZNS0_22gpu_kernel_impl_nocastINS0_13AUnaryFunctorIN3c108BFloat16ES5_bZZZNS0_22logical_or_kernel_cudaERNS_14TensorIteratorEENKUlvE0_clEvENKUlvE8_clEvEUlS5_S5_E_EEEEvRNS_18TensorIteratorBaseERKT_EUliE_EEviT1_,"a",@progbits
	.sectionflags	@""
	.align	4
.nv.constant0._ZN2at6native18elementwise_kernelILi128ELi4EZNS0_22gpu_kernel_impl_nocastINS0_13AUnaryFunctorIN3c108BFloat16ES5_bZZZNS0_22logical_or_kernel_cudaERNS_14TensorIteratorEENKUlvE0_clEvENKUlvE8_clEvEUlS5_S5_E_EEEEvRNS_18TensorIteratorBaseERKT_EUliE_EEviT1_:
	.zero		1072


//--------------------- .nv.constant0._ZN2at6native27unrolled_elementwise_kernelINS0_13AUnaryFunctorIN3c108BFloat16ES4_bZZZNS0_22logical_or_kernel_cudaERNS_14TensorIteratorEENKUlvE0_clEvENKUlvE8_clEvEUlS4_S4_E_EESt5arrayIPcLm2EELi4E23TrivialOffsetCalculatorILi1EjESF_NS0_6memory15LoadWithoutCastENSG_16StoreWithoutCastEEEviT_T0_T2_T3_T4_T5_ --------------------------
	.section	.nv.constant0._ZN2at6native27unrolled_elementwise_kernelINS0_13AUnaryFunctorIN3c108BFloat16ES4_bZZZNS0_22logical_or_kernel_cudaERNS_14TensorIteratorEENKUlvE0_clEvENKUlvE8_clEvEUlS4_S4_E_EESt5arrayIPcLm2EELi4E23TrivialOffsetCalculatorILi1EjESF_NS0_6memory15LoadWithoutCastENSG_16StoreWithoutCastEEEviT_T0_T2_T3_T4_T5_,"a",@progbits
	.sectionflags	@""
	.align	4
.nv.constant0._ZN2at6native27unrolled_elementwise_kernelINS0_13AUnaryFunctorIN3c108BFloat16ES4_bZZZNS0_22logical_or_kernel_cudaERNS_14TensorIteratorEENKUlvE0_clEvENKUlvE8_clEvEUlS4_S4_E_EESt5arrayIPcLm2EELi4E23TrivialOffsetCalculatorILi1EjESF_NS0_6memory15LoadWithoutCastENSG_16StoreWithoutCastEEEviT_T0_T2_T3_T4_T5_:
	.zero		556


//--------------------- .nv.constant0._ZN2at6native29vectorized_elementwise_kernelILi2ENS0_13AUnaryFunctorIN3c108BFloat16ES4_bZZZNS0_22logical_or_kernel_cudaERNS_14TensorIteratorEENKUlvE0_clEvENKUlvE8_clEvEUlS4_S4_E_EESt5arrayIPcLm2EEEEviT0_T1_ --------------------------
	.section	.nv.constant0._ZN2at6native29vectorized_elementwise_kernelILi2ENS0_13AUnaryFunctorIN3c108BFloat16ES4_bZZZNS0_22logical_or_kernel_cudaERNS_14TensorIteratorEENKUlvE0_clEvENKUlvE8_clEvEUlS4_S4_E_EESt5arrayIPcLm2EEEEviT0_T1_,"a",@progbits
	.sectionflags	@""
	.align	4
.nv.constant0._ZN2at6native29vectorized_elementwise_kernelILi2ENS0_13AUnaryFunctorIN3c108BFloat16ES4_bZZZNS0_22logical_or_kernel_cudaERNS_14TensorIteratorEENKUlvE0_clEvENKUlvE8_clEvEUlS4_S4_E_EESt5arrayIPcLm2EEEEviT0_T1_:
	.zero		552


//--------------------- .nv.constant0._ZN2at6native29vectorized_elementwise_kernelILi4ENS0_13AUnaryFunctorIN3c108BFloat16ES4_bZZZNS0_22logical_or_kernel_cudaERNS_14TensorIteratorEENKUlvE0_clEvENKUlvE8_clEvEUlS4_S4_E_EESt5arrayIPcLm2EEEEviT0_T1_ --------------------------
	.section	.nv.constant0._ZN2at6native29vectorized_elementwise_kernelILi4ENS0_13AUnaryFunctorIN3c108BFloat16ES4_bZZZNS0_22logical_or_kernel_cudaERNS_14TensorIteratorEENKUlvE0_clEvENKUlvE8_clEvEUlS4_S4_E_EESt5arrayIPcLm2EEEEviT0_T1_,"a",@progbits
	.sectionflags	@""
	.align	4
.nv.constant0._ZN2at6native29vectorized_elementwise_kernelILi4ENS0_13AUnaryFunctorIN3c108BFloat16ES4_bZZZNS0_22logical_or_kernel_cudaERNS_14TensorIteratorEENKUlvE0_clEvENKUlvE8_clEvEUlS4_S4_E_EESt5arrayIPcLm2EEEEviT0_T1_:
	.zero		552


//--------------------- .nv.constant0._ZN2at6native29vectorized_elementwise_kernelILi8ENS0_13AUnaryFunctorIN3c108BFloat16ES4_bZZZNS0_22logical_or_kernel_cudaERNS_14TensorIteratorEENKUlvE0_clEvENKUlvE8_clEvEUlS4_S4_E_EESt5arrayIPcLm2EEEEviT0_T1_ --------------------------
	.section	.nv.constant0._ZN2at6native29vectorized_elementwise_kernelILi8ENS0_13AUnaryFunctorIN3c108BFloat16ES4_bZZZNS0_22logical_or_kernel_cudaERNS_14TensorIteratorEENKUlvE0_clEvENKUlvE8_clEvEUlS4_S4_E_EESt5arrayIPcLm2EEEEviT0_T1_,"a",@progbits
	.sectionflags	@""
	.align	4
.nv.constant0._ZN2at6native29vectorized_elementwise_kernelILi8ENS0_13AUnaryFunctorIN3c108BFloat16ES4_bZZZNS0_22logical_or_kernel_cudaERNS_14TensorIteratorEENKUlvE0_clEvENKUlvE8_clEvEUlS4_S4_E_EESt5arrayIPcLm2EEEEviT0_T1_:
	.zero		552


//--------------------- .nv.constant0._ZN2at6native18elementwise_kernelILi128ELi4EZNS0_15gpu_kernel_implINS0_13BinaryFunctorIN3c108BFloat16ES5_bZZZNS0_22logical_or_kernel_cudaERNS_14TensorIteratorEENKUlvE0_clEvENKUlvE8_clEvEUlS5_S5_E_EEEEvRNS_18TensorIteratorBaseERKT_EUliE_EEviT1_ --------------------------
	.section	.nv.constant0._ZN2at6native18elementwise_kernelILi128ELi4EZNS0_15gpu_kernel_implINS0_13BinaryFunctorIN3c108BFloat16ES5_bZZZNS0_22logical_or_kernel_cudaERNS_14TensorIteratorEENKUlvE0_clEvENKUlvE8_clEvEUlS5_S5_E_EEEEvRNS_18TensorIteratorBaseERKT_EUliE_EEviT1_,"a",@progbits
	.sectionflags	@""
	.align	4
.nv.constant0._ZN2at6native18elementwise_kernelILi128ELi4EZNS0_15gpu_kernel_implINS0_13BinaryFunctorIN3c108BFloat16ES5_bZZZNS0_22logical_or_kernel_cudaERNS_14TensorIteratorEENKUlvE0_clEvENKUlvE8_clEvEUlS5_S5_E_EEEEvRNS_18TensorIteratorBaseERKT_EUliE_EEviT1_:
	.zero		1184


//--------------------- .nv.constant0._ZN2at6native27unrolled_elementwise_kernelINS0_13BinaryFunctorIN3c108BFloat16ES4_bZZZNS0_22logical_or_kernel_cudaERNS_14TensorIteratorEENKUlvE0_clEvENKUlvE8_clEvEUlS4_S4_E_EESt5arrayIPcLm3EELi4E23TrivialOffsetCalculatorILi2EjESE_ILi1EjENS0_6memory12LoadWithCastILi2EEENSH_13StoreWithCastILi1EEEEEviT_T0_T2_T3_T4_T5_ --------------------------
	.section	.nv.constant0._ZN2at6native27unrolled_elementwise_kernelINS0_13BinaryFunctorIN3c108BFloat16ES4_bZZZNS0_22logical_or_kernel_cudaERNS_14TensorIteratorEENKUlvE0_clEvENKUlvE8_clEvEUlS4_S4_E_EESt5arrayIPcLm3EELi4E23TrivialOffsetCalculatorILi2EjESE_ILi1EjENS0_6memory12LoadWithCastILi2EEENSH_13StoreWithCastILi1EEEEEviT_T0_T2_T3_T4_T5_,"a",@progbits
	.sectionflags	@""
	.align	4
.nv.constant0._ZN2at6native27unrolled_elementwise_kernelINS0_13BinaryFunctorIN3c108BFloat16ES4_bZZZNS0_22logical_or_kernel_cudaERNS_14TensorIteratorEENKUlvE0_clEvENKUlvE8_clEvEUlS4_S4_E_EESt5arrayIPcLm3EELi4E23TrivialOffsetCalculatorILi2EjESE_ILi1EjENS0_6memory12LoadWithCastILi2EEENSH_13StoreWithCastILi1EEEEEviT_T0_T2_T3_T4_T5_:
	.zero		584


//--------------------- .nv.constant0._ZN2at6native18elementwise_kernelILi128ELi4EZNS0_22gpu_kernel_impl_nocastINS0_13BinaryFunctorIN3c108BFloat16ES5_bZZZNS0_22logical_or_kernel_cudaERNS_14TensorIteratorEENKUlvE0_clEvENKUlvE8_clEvEUlS5_S5_E_EEEEvRNS_18TensorIteratorBaseERKT_EUliE_EEviT1_ --------------------------
	.section	.nv.constant0._ZN2at6native18elementwise_kernelILi128ELi4EZNS0_22gpu_kernel_impl_nocastINS0_13BinaryFunctorIN3c108BFloat16ES5_bZZZNS0_22logical_or_kernel_cudaERNS_14TensorIteratorEENKUlvE0_clEvENKUlvE8_clEvEUlS5_S5_E_EEEEvRNS_18TensorIteratorBaseERKT_EUliE_EEviT1_,"a",@progbits
	.sectionflags	@""
	.align	4
.nv.constant0._ZN2at6native18elementwise_kernelILi128ELi4EZNS0_22gpu_kernel_impl_nocastINS0_13BinaryFunctorIN3c108BFloat16ES5_bZZZNS0_22logical_or_kernel_cudaERNS_14TensorIteratorEENKUlvE0_clEvENKUlvE8_clEvEUlS5_S5_E_EEEEvRNS_18TensorIteratorBaseERKT_EUliE_EEviT1_:
	.zero		1184


//--------------------- .nv.constant0._ZN2at6native27unrolled_elementwise_kernelINS0_13BinaryFunctorIN3c108BFloat16ES4_bZZZNS0_22logical_or_kernel_cudaERNS_14TensorIteratorEENKUlvE0_clEvENKUlvE8_clEvEUlS4_S4_E_EESt5arrayIPcLm3EELi4E23TrivialOffsetCalculatorILi2EjESE_ILi1EjENS0_6memory15LoadWithoutCastENSH_16StoreWithoutCastEEEviT_T0_T2_T3_T4_T5_ --------------------------
	.section	.nv.constant0._ZN2at6native27unrolled_elementwise_kernelINS0_13BinaryFunctorIN3c108BFloat16ES4_bZZZNS0_22logical_or_kernel_cudaERNS_14TensorIteratorEENKUlvE0_clEvENKUlvE8_clEvEUlS4_S4_E_EESt5arrayIPcLm3EELi4E23TrivialOffsetCalculatorILi2EjESE_ILi1EjENS0_6memory15LoadWithoutCastENSH_16StoreWithoutCastEEEviT_T0_T2_T3_T4_T5_,"a",@progbits
	.sectionflags	@""
	.align	4
.nv.constant0._ZN2at6native27unrolled_elementwise_kernelINS0_13BinaryFunctorIN3c108BFloat16ES4_bZZZNS0_22logical_or_kernel_cudaERNS_14TensorIteratorEENKUlvE0_clEvENKUlvE8_clEvEUlS4_S4_E_EESt5arrayIPcLm3EELi4E23TrivialOffsetCalculatorILi2EjESE_ILi1EjENS0_6memory15LoadWithoutCastENSH_16StoreWithoutCastEEEviT_T0_T2_T3_T4_T5_:
	.zero		564


//--------------------- .nv.constant0._ZN2at6native29vectorized_elementwise_kernelILi2ENS0_13BinaryFunctorIN3c108BFloat16ES4_bZZZNS0_22logical_or_kernel_cudaERNS_14TensorIteratorEENKUlvE0_clEvENKUlvE8_clEvEUlS4_S4_E_EESt5arrayIPcLm3EEEEviT0_T1_ --------------------------
	.section	.nv.constant0._ZN2at6native29vectorized_elementwise_kernelILi2ENS0_13BinaryFunctorIN3c108BFloat16ES4_bZZZNS0_22logical_or_kernel_cudaERNS_14TensorIteratorEENKUlvE0_clEvENKUlvE8_clEvEUlS4_S4_E_EESt5arrayIPcLm3EEEEviT0_T1_,"a",@progbits
	.sectionflags	@""
	.align	4
.nv.constant0._ZN2at6native29vectorized_elementwise_kernelILi2ENS0_13BinaryFunctorIN3c108BFloat16ES4_bZZZNS0_22logical_or_kernel_cudaERNS_14TensorIteratorEENKUlvE0_clEvENKUlvE8_clEvEUlS4_S4_E_EESt5arrayIPcLm3EEEEviT0_T1_:
	.zero		560


//--------------------- .nv.constant0._ZN2at6native29vectorized_elementwise_kernelILi4ENS0_13BinaryFunctorIN3c108BFloat16ES4_bZZZNS0_22logical_or_kernel_cudaERNS_14TensorIteratorEENKUlvE0_clEvENKUlvE8_clEvEUlS4_S4_E_EESt5arrayIPcLm3EEEEviT0_T1_ --------------------------
	.section	.nv.constant0._ZN2at6native29vectorized_elementwise_kernelILi4ENS0_13BinaryFunctorIN3c108BFloat16ES4_bZZZNS0_22logical_or_kernel_cudaERNS_14TensorIteratorEENKUlvE0_clEvENKUlvE8_clEvEUlS4_S4_E_EESt5arrayIPcLm3EEEEviT0_T1_,"a",@progbits
	.sectionflags	@""
	.align	4
.nv.constant0._ZN2at6native29vectorized_elementwise_kernelILi4ENS0_13BinaryFunctorIN3c108BFloat16ES4_bZZZNS0_22logical_or_kernel_cudaERNS_14TensorIteratorEENKUlvE0_clEvENKUlvE8_clEvEUlS4_S4_E_EESt5arrayIPcLm3EEEEviT0_T1_:
	.zero		560


//--------------------- .nv.constant0._ZN2at6native29vectorized_elementwise_kernelILi8ENS0_13BinaryFunctorIN3c108BFloat16ES4_bZZZNS0_22logical_or_kernel_cudaERNS_14TensorIteratorEENKUlvE0_clEvENKUlvE8_clEvEUlS4_S4_E_EESt5arrayIPcLm3EEEEviT0_T1_ --------------------------
	.section	.nv.constant0._ZN2at6native29vectorized_elementwise_kernelILi8ENS0_13BinaryFunctorIN3c108BFloat16ES4_bZZZNS0_22logical_or_kernel_cudaERNS_14TensorIteratorEENKUlvE0_clEvENKUlvE8_clEvEUlS4_S4_E_EESt5arrayIPcLm3EEEEviT0_T1_,"a",@progbits
	.sectionflags	@""
	.align	4
.nv.constant0._ZN2at6native29vectorized_elementwise_kernelILi8ENS0_13BinaryFunctorIN3c108BFloat16ES4_bZZZNS0_22logical_or_kernel_cudaERNS_14TensorIteratorEENKUlvE0_clEvENKUlvE8_clEvEUlS4_S4_E_EESt5arrayIPcLm3EEEEviT0_T1_:
	.zero		560


//--------------------- .nv.constant0._ZN2at6native18elementwise_kernelILi128ELi4EZNS0_15gpu_kernel_implINS0_13AUnaryFunctorIbbbZZZNS0_22logical_or_kernel_cudaERNS_14TensorIteratorEENKUlvE0_clEvENKUlvE7_clEvEUlbbE_EEEEvRNS_18TensorIteratorBaseERKT_EUliE_EEviT1_ --------------------------
	.section	.nv.constant0._ZN2at6native18elementwise_kernelILi128ELi4EZNS0_15gpu_kernel_implINS0_13AUnaryFunctorIbbbZZZNS0_22logical_or_kernel_cudaERNS_14TensorIteratorEENKUlvE0_clEvENKUlvE7_clEvEUlbbE_EEEEvRNS_18TensorIteratorBaseERKT_EUliE_EEviT1_,"a",@progbits
	.sectionflags	@""
	.align	4
.nv.constant0._ZN2at6native18elementwise_kernelILi128ELi4EZNS0_15gpu_kernel_implINS0_13AUnaryFunctorIbbbZZZNS0_22logical_or_kernel_cudaERNS_14TensorIteratorEENKUlvE0_clEvENKUlvE7_clEvEUlbbE_EEEEvRNS_18TensorIteratorBaseERKT_EUliE_EEviT1_:
	.zero		1072


//--------------------- .nv.constant0._ZN2at6native27unrolled_elementwise_kernelINS0_13AUnaryFunctorIbbbZZZNS0_22logical_or_kernel_cudaERNS_14TensorIteratorEENKUlvE0_clEvENKUlvE7_clEvEUlbbE_EESt5arrayIPcLm2EELi4E23TrivialOffsetCalculatorILi1EjESD_NS0_6memory12LoadWithCastILi1EEENSE_13StoreWithCastILi1EEEEEviT_T0_T2_T3_T4_T5_ --------------------------
	.section	.nv.constant0._ZN2at6native27unrolled_elementwise_kernelINS0_13AUnaryFunctorIbbbZZZNS0_22logical_or_kernel_cudaERNS_14TensorIteratorEENKUlvE0_clEvENKUlvE7_clEvEUlbbE_EESt5arrayIPcLm2EELi4E23TrivialOffsetCalculatorILi1EjESD_NS0_6memory12LoadWithCastILi1EEENSE_13StoreWithCastILi1EEEEEviT_T0_T2_T3_T4_T5_,"a",@progbits
	.sectionflags	@""
	.align	4
.nv.constant0._ZN2at6native27unrolled_elementwise_kernelINS0_13AUnaryFunctorIbbbZZZNS0_22logical_or_kernel_cudaERNS_14TensorIteratorEENKUlvE0_clEvENKUlvE7_clEvEUlbbE_EESt5arrayIPcLm2EELi4E23TrivialOffsetCalculatorILi1EjESD_NS0_6memory12LoadWithCastILi1EEENSE_13StoreWithCastILi1EEEEEviT_T0_T2_T3_T4_T5_:
	.zero		572


//--------------------- .nv.constant0._ZN2at6native18elementwise_kernelILi128ELi4EZNS0_22gpu_kernel_impl_nocastINS0_13AUnaryFunctorIbbbZZZNS0_22logical_or_kernel_cudaERNS_14TensorIteratorEENKUlvE0_clEvENKUlvE7_clEvEUlbbE_EEEEvRNS_18TensorIteratorBaseERKT_EUliE_EEviT1_ --------------------------
	.section	.nv.constant0._ZN2at6native18elementwise_kernelILi128ELi4EZNS0_22gpu_kernel_impl_nocastINS0_13AUnaryFunctorIbbbZZZNS0_22logical_or_kernel_cudaERNS_14TensorIteratorEENKUlvE0_clEvENKUlvE7_clEvEUlbbE_EEEEvRNS_18TensorIteratorBaseERKT_EUliE_EEviT1_,"a",@progbits
	.sectionflags	@""
	.align	4
.nv.constant0._ZN2at6native18elementwise_kernelILi128ELi4EZNS0_22gpu_kernel_impl_nocastINS0_13AUnaryFunctorIbbbZZZNS0_22logical_or_kernel_cudaERNS_14TensorIteratorEENKUlvE0_clEvENKUlvE7_clEvEUlbbE_EEEEvRNS_18TensorIteratorBaseERKT_EUliE_EEviT1_:
	.zero		1072


//--------------------- .nv.constant0._ZN2at6native27unrolled_elementwise_kernelINS0_13AUnaryFunctorIbbbZZZNS0_22logical_or_kernel_cudaERNS_14TensorIteratorEENKUlvE0_clEvENKUlvE7_clEvEUlbbE_EESt5arrayIPcLm2EELi4E23TrivialOffsetCalculatorILi1EjESD_NS0_6memory15LoadWithoutCastENSE_16StoreWithoutCastEEEviT_T0_T2_T3_T4_T5_ --------------------------
	.section	.nv.constant0._ZN2at6native27unrolled_elementwise_kernelINS0_13AUnaryFunctorIbbbZZZNS0_22logical_or_kernel_cudaERNS_14TensorIteratorEENKUlvE0_clEvENKUlvE7_clEvEUlbbE_EESt5arrayIPcLm2EELi4E23TrivialOffsetCalculatorILi1EjESD_NS0_6memory15LoadWithoutCastENSE_16StoreWithoutCastEEEviT_T0_T2_T3_T4_T5_,"a",@progbits
	.sectionflags	@""
	.align	4
.nv.constant0._ZN2at6native27unrolled_elementwise_kernelINS0_13AUnaryFunctorIbbbZZZNS0_22logical_or_kernel_cudaERNS_14TensorIteratorEENKUlvE0_clEvENKUlvE7_clEvEUlbbE_EESt5arrayIPcLm2EELi4E23TrivialOffsetCalculatorILi1EjESD_NS0_6memory15LoadWithoutCastENSE_16StoreWithoutCastEEEviT_T0_T2_T3_T4_T5_:
	.zero		556


//--------------------- .nv.constant0._ZN2at6native29vectorized_elementwise_kernelILi2ENS0_13AUnaryFunctorIbbbZZZNS0_22logical_or_kernel_cudaERNS_14TensorIteratorEENKUlvE0_clEvENKUlvE7_clEvEUlbbE_EESt5arrayIPcLm2EEEEviT0_T1_ --------------------------
	.section	.nv.constant0._ZN2at6native29vectorized_elementwise_kernelILi2ENS0_13AUnaryFunctorIbbbZZZNS0_22logical_or_kernel_cudaERNS_14TensorIteratorEENKUlvE0_clEvENKUlvE7_clEvEUlbbE_EESt5arrayIPcLm2EEEEviT0_T1_,"a",@progbits
	.sectionflags	@""
	.align	4
.nv.constant0._ZN2at6native29vectorized_elementwise_kernelILi2ENS0_13AUnaryFunctorIbbbZZZNS0_22logical_or_kernel_cudaERNS_14TensorIteratorEENKUlvE0_clEvENKUlvE7_clEvEUlbbE_EESt5arrayIPcLm2EEEEviT0_T1_:
	.zero		552


//--------------------- .nv.constant0._ZN2at6native29vectorized_elementwise_kernelILi4ENS0_13AUnaryFunctorIbbbZZZNS0_22logical_or_kernel_cudaERNS_14TensorIteratorEENKUlvE0_clEvENKUlvE7_clEvEUlbbE_EESt5arrayIPcLm2EEEEviT0_T1_ --------------------------
	.section	.nv.constant0._ZN2at6native29vectorized_elementwise_kernelILi4ENS0_13AUnaryFunctorIbbbZZZNS0_22logical_or_kernel_cudaERNS_14TensorIteratorEENKUlvE0_clEvENKUlvE7_clEvEUlbbE_EESt5arrayIPcLm2EEEEviT0_T1_,"a",@progbits
	.sectionflags	@""
	.align	4
.nv.constant0._ZN2at6native29vectorized_elementwise_kernelILi4ENS0_13AUnaryFunctorIbbbZZZNS0_22logical_or_kernel_cudaERNS_14TensorIteratorEENKUlvE0_clEvENKUlvE7_clEvEUlbbE_EESt5arrayIPcLm2EEEEviT0_T1_:
	.zero		552


//--------------------- .nv.constant0._ZN2at6native29vectorized_elementwise_kernelILi8ENS0_13AUnaryFunctorIbbbZZZNS0_22logical_or_kernel_cudaERNS_14TensorIteratorEENKUlvE0_clEvENKUlvE7_clEvEUlbbE_EESt5arrayIPcLm2EEEEviT0_T1_ --------------------------
	.section	.nv.constant0._ZN2at6native29vectorized_elementwise_kernelILi8ENS0_13AUnaryFunctorIbbbZZZNS0_22logical_or_kernel_cudaERNS_14TensorIteratorEENKUlvE0_clEvENKUlvE7_clEvEUlbbE_EESt5arrayIPcLm2EEEEviT0_T1_,"a",@progbits
	.sectionflags	@""
	.align	4
.nv.constant0._ZN2at6native29vectorized_elementwise_kernelILi8ENS0_13AUnaryFunctorIbbbZZZNS0_22logical_or_kernel_cudaERNS_14TensorIteratorEENKUlvE0_clEvENKUlvE7_clEvEUlbbE_EESt5arrayIPcLm2EEEEviT0_T1_:
	.zero		552


//--------------------- .nv.constant0._ZN2at6native18elementwise_kernelILi128ELi4EZNS0_15gpu_kernel_implINS0_13BinaryFunctorIbbbZZZNS0_22logical_or_kernel_cudaERNS_14TensorIteratorEENKUlvE0_clEvENKUlvE7_clEvEUlbbE_EEEEvRNS_18TensorIteratorBaseERKT_EUliE_EEviT1_ --------------------------
	.section	.nv.constant0._ZN2at6native18elementwise_kernelILi128ELi4EZNS0_15gpu_kernel_implINS0_13BinaryFunctorIbbbZZZNS0_22logical_or_kernel_cudaERNS_14TensorIteratorEENKUlvE0_clEvENKUlvE7_clEvEUlbbE_EEEEvRNS_18TensorIteratorBaseERKT_EUliE_EEviT1_,"a",@progbits
	.sectionflags	@""
	.align	4
.nv.constant0._ZN2at6native18elementwise_kernelILi128ELi4EZNS0_15gpu_kernel_implINS0_13BinaryFunctorIbbbZZZNS0_22logical_or_kernel_cudaERNS_14TensorIteratorEENKUlvE0_clEvENKUlvE7_clEvEUlbbE_EEEEvRNS_18TensorIteratorBaseERKT_EUliE_EEviT1_:
	.zero		1184


//--------------------- .nv.constant0._ZN2at6native27unrolled_elementwise_kernelINS0_13BinaryFunctorIbbbZZZNS0_22logical_or_kernel_cudaERNS_14TensorIteratorEENKUlvE0_clEvENKUlvE7_clEvEUlbbE_EESt5arrayIPcLm3EELi4E23TrivialOffsetCalculatorILi2EjESC_ILi1EjENS0_6memory12LoadWithCastILi2EEENSF_13StoreWithCastILi1EEEEEviT_T0_T2_T3_T4_T5_ --------------------------
	.section	.nv.constant0._ZN2at6native27unrolled_elementwise_kernelINS0_13BinaryFunctorIbbbZZZNS0_22logical_or_kernel_cudaERNS_14TensorIteratorEENKUlvE0_clEvENKUlvE7_clEvEUlbbE_EESt5arrayIPcLm3EELi4E23TrivialOffsetCalculatorILi2EjESC_ILi1EjENS0_6memory12LoadWithCastILi2EEENSF_13StoreWithCastILi1EEEEEviT_T0_T2_T3_T4_T5_,"a",@progbits
	.sectionflags	@""
	.align	4
.nv.constant0._ZN2at6native27unrolled_elementwise_kernelINS0_13BinaryFunctorIbbbZZZNS0_22logical_or_kernel_cudaERNS_14TensorIteratorEENKUlvE0_clEvENKUlvE7_clEvEUlbbE_EESt5arrayIPcLm3EELi4E23TrivialOffsetCalculatorILi2EjESC_ILi1EjENS0_6memory12LoadWithCastILi2EEENSF_13StoreWithCastILi1EEEEEviT_T0_T2_T3_T4_T5_:
	.zero		584


//--------------------- .nv.constant0._ZN2at6native18elementwise_kernelILi128ELi4EZNS0_22gpu_kernel_impl_nocastINS0_13BinaryFunctorIbbbZZZNS0_22logical_or_kernel_cudaERNS_14TensorIteratorEENKUlvE0_clEvENKUlvE7_clEvEUlbbE_EEEEvRNS_18TensorIteratorBaseERKT_EUliE_EEviT1_ --------------------------
	.section	.nv.constant0._ZN2at6native18elementwise_kernelILi128ELi4EZNS0_22gpu_kernel_impl_nocastINS0_13BinaryFunctorIbbbZZZNS0_22logical_or_kernel_cudaERNS_14TensorIteratorEENKUlvE0_clEvENKUlvE7_clEvEUlbbE_EEEEvRNS_18TensorIteratorBaseERKT_EUliE_EEviT1_,"a",@progbits
	.sectionflags	@""
	.align	4
.nv.constant0._ZN2at6native18elementwise_kernelILi128ELi4EZNS0_22gpu_kernel_impl_nocastINS0_13BinaryFunctorIbbbZZZNS0_22logical_or_kernel_cudaERNS_14TensorIteratorEENKUlvE0_clEvENKUlvE7_clEvEUlbbE_EEEEvRNS_18TensorIteratorBaseERKT_EUliE_EEviT1_:
	.zero		1184


//--------------------- .nv.constant0._ZN2at6native27unrolled_elementwise_kernelINS0_13BinaryFunctorIbbbZZZNS0_22logical_or_kernel_cudaERNS_14TensorIteratorEENKUlvE0_clEvENKUlvE7_clEvEUlbbE_EESt5arrayIPcLm3EELi4E23TrivialOffsetCalculatorILi2EjESC_ILi1EjENS0_6memory15LoadWithoutCastENSF_16StoreWithoutCastEEEviT_T0_T2_T3_T4_T5_ --------------------------
	.section	.nv.constant0._ZN2at6native27unrolled_elementwise_kernelINS0_13BinaryFunctorIbbbZZZNS0_22logical_or_kernel_cudaERNS_14TensorIteratorEENKUlvE0_clEvENKUlvE7_clEvEUlbbE_EESt5arrayIPcLm3EELi4E23TrivialOffsetCalculatorILi2EjESC_ILi1EjENS0_6memory15LoadWithoutCastENSF_16StoreWithoutCastEEEviT_T0_T2_T3_T4_T5_,"a",@progbits
	.sectionflags	@""
	.align	4
.nv.constant0._ZN2at6native27unrolled_elementwise_kernelINS0_13BinaryFunctorIbbbZZZNS0_22logical_or_kernel_cudaERNS_14TensorIteratorEENKUlvE0_clEvENKUlvE7_clEvEUlbbE_EESt5arrayIPcLm3EELi4E23TrivialOffsetCalculatorILi2EjESC_ILi1EjENS0_6memory15LoadWithoutCastENSF_16StoreWithoutCastEEEviT_T0_T2_T3_T4_T5_:
	.zero		564


//--------------------- .nv.constant0._ZN2at6native29vectorized_elementwise_kernelILi2ENS0_13BinaryFunctorIbbbZZZNS0_22logical_or_kernel_cudaERNS_14TensorIteratorEENKUlvE0_clEvENKUlvE7_clEvEUlbbE_EESt5arrayIPcLm3EEEEviT0_T1_ --------------------------
	.section	.nv.constant0._ZN2at6native29vectorized_elementwise_kernelILi2ENS0_13BinaryFunctorIbbbZZZNS0_22logical_or_kernel_cudaERNS_14TensorIteratorEENKUlvE0_clEvENKUlvE7_clEvEUlbbE_EESt5arrayIPcLm3EEEEviT0_T1_,"a",@progbits
	.sectionflags	@""
	.align	4
.nv.constant0._ZN2at6native29vectorized_elementwise_kernelILi2ENS0_13BinaryFunctorIbbbZZZNS0_22logical_or_kernel_cudaERNS_14TensorIteratorEENKUlvE0_clEvENKUlvE7_clEvEUlbbE_EESt5arrayIPcLm3EEEEviT0_T1_:
	.zero		560


//--------------------- .nv.constant0._ZN2at6native29vectorized_elementwise_kernelILi4ENS0_13BinaryFunctorIbbbZZZNS0_22logical_or_kernel_cudaERNS_14TensorIteratorEENKUlvE0_clEvENKUlvE7_clEvEUlbbE_EESt5arrayIPcLm3EEEEviT0_T1_ --------------------------
	.section	.nv.constant0._ZN2at6native29vectorized_elementwise_kernelILi4ENS0_13BinaryFunctorIbbbZZZNS0_22logical_or_kernel_cudaERNS_14TensorIteratorEENKUlvE0_clEvENKUlvE7_clEvEUlbbE_EESt5arrayIPcLm3EEEEviT0_T1_,"a",@progbits
	.sectionflags	@""
	.align	4
.nv.constant0._ZN2at6native29vectorized_elementwise_kernelILi4ENS0_13BinaryFunctorIbbbZZZNS0_22logical_or_kernel_cudaERNS_14TensorIteratorEENKUlvE0_clEvENKUlvE7_clEvEUlbbE_EESt5arrayIPcLm3EEEEviT0_T1_:
	.zero		560


//--------------------- .nv.constant0._ZN2at6native29vectorized_elementwise_kernelILi8ENS0_13BinaryFunctorIbbbZZZNS0_22logical_or_kernel_cudaERNS_14TensorIteratorEENKUlvE0_clEvENKUlvE7_clEvEUlbbE_EESt5arrayIPcLm3EEEEviT0_T1_ --------------------------
	.section	.nv.constant0._ZN2at6native29vectorized_elementwise_kernelILi8ENS0_13BinaryFunctorIbbbZZZNS0_22logical_or_kernel_cudaERNS_14TensorIteratorEENKUlvE0_clEvENKUlvE7_clEvEUlbbE_EESt5arrayIPcLm3EEEEviT0_T1_,"a",@progbits
	.sectionflags	@""
	.align	4
.nv.constant0._ZN2at6native29vectorized_elementwise_kernelILi8ENS0_13BinaryFunctorIbbbZZZNS0_22logical_or_kernel_cudaERNS_14TensorIteratorEENKUlvE0_clEvENKUlvE7_clEvEUlbbE_EESt5arrayIPcLm3EEEEviT0_T1_:
	.zero		560


//--------------------- .nv.constant0._ZN2at6native18elementwise_kernelILi128ELi4EZNS0_15gpu_kernel_implINS0_13AUnaryFunctorIN3c104HalfES5_bZZZNS0_22logical_or_kernel_cudaERNS_14TensorIteratorEENKUlvE0_clEvENKUlvE6_clEvEUlS5_S5_E_EEEEvRNS_18TensorIteratorBaseERKT_EUliE_EEviT1_ --------------------------
	.section	.nv.constant0._ZN2at6native18elementwise_kernelILi128ELi4EZNS0_15gpu_kernel_implINS0_13AUnaryFunctorIN3c104HalfES5_bZZZNS0_22logical_or_kernel_cudaERNS_14TensorIteratorEENKUlvE0_clEvENKUlvE6_clEvEUlS5_S5_E_EEEEvRNS_18TensorIteratorBaseERKT_EUliE_EEviT1_,"a",@progbits
	.sectionflags	@""
	.align	4
.nv.constant0._ZN2at6native18elementwise_kernelILi128ELi4EZNS0_15gpu_kernel_implINS0_13AUnaryFunctorIN3c104HalfES5_bZZZNS0_22logical_or_kernel_cudaERNS_14TensorIteratorEENKUlvE0_clEvENKUlvE6_clEvEUlS5_S5_E_EEEEvRNS_18TensorIteratorBaseERKT_EUliE_EEviT1_:
	.zero		1072


//--------------------- .nv.constant0._ZN2at6native27unrolled_elementwise_kernelINS0_13AUnaryFunctorIN3c104HalfES4_bZZZNS0_22logical_or_kernel_cudaERNS_14TensorIteratorEENKUlvE0_clEvENKUlvE6_clEvEUlS4_S4_E_EESt5arrayIPcLm2EELi4E23TrivialOffsetCalculatorILi1EjESF_NS0_6memory12LoadWithCastILi1EEENSG_13StoreWithCastILi1EEEEEviT_T0_T2_T3_T4_T5_ --------------------------
	.section	.nv.constant0._ZN2at6native27unrolled_elementwise_kernelINS0_13AUnaryFunctorIN3c104HalfES4_bZZZNS0_22logical_or_kernel_cudaERNS_14TensorIteratorEENKUlvE0_clEvENKUlvE6_clEvEUlS4_S4_E_EESt5arrayIPcLm2EELi4E23TrivialOffsetCalculatorILi1EjESF_NS0_6memory12LoadWithCastILi1EEENSG_13StoreWithCastILi1EEEEEviT_T0_T2_T3_T4_T5_,"a",@progbits
	.sectionflags	@""
	.align	4
.nv.constant0._ZN2at6native27unrolled_elementwise_kernelINS0_13AUnaryFunctorIN3c104HalfES4_bZZZNS0_22logical_or_kernel_cudaERNS_14TensorIteratorEENKUlvE0_clEvENKUlvE6_clEvEUlS4_S4_E_EESt5arrayIPcLm2EELi4E23TrivialOffsetCalculatorILi1EjESF_NS0_6memory12LoadWithCastILi1EEENSG_13StoreWithCastILi1EEEEEviT_T0_T2_T3_T4_T5_:
	.zero		572


//--------------------- .nv.constant0._ZN2at6native18elementwise_kernelILi128ELi4EZNS0_22gpu_kernel_impl_nocastINS0_13AUnaryFunctorIN3c104HalfES5_bZZZNS0_22logical_or_kernel_cudaERNS_14TensorIteratorEENKUlvE0_clEvENKUlvE6_clEvEUlS5_S5_E_EEEEvRNS_18TensorIteratorBaseERKT_EUliE_EEviT1_ --------------------------
	.section	.nv.constant0._ZN2at6native18elementwise_kernelILi128ELi4EZNS0_22gpu_kernel_impl_nocastINS0_13AUnaryFunctorIN3c104HalfES5_bZZZNS0_22logical_or_kernel_cudaERNS_14TensorIteratorEENKUlvE0_clEvENKUlvE6_clEvEUlS5_S5_E_EEEEvRNS_18TensorIteratorBaseERKT_EUliE_EEviT1_,"a",@progbits
	.sectionflags	@""
	.align	4
.nv.constant0._ZN2at6native18elementwise_kernelILi128ELi4EZNS0_22gpu_kernel_impl_nocastINS0_13AUnaryFunctorIN3c104HalfES5_bZZZNS0_22logical_or_kernel_cudaERNS_14TensorIteratorEENKUlvE0_clEvENKUlvE6_clEvEUlS5_S5_E_EEEEvRNS_18TensorIteratorBaseERKT_EUliE_EEviT1_:
	.zero		1072


//--------------------- .nv.constant0._ZN2at6native27unrolled_elementwise_kernelINS0_13AUnaryFunctorIN3c104HalfES4_bZZZNS0_22logical_or_kernel_cudaERNS_14TensorIteratorEENKUlvE0_clEvENKUlvE6_clEvEUlS4_S4_E_EESt5arrayIPcLm2EELi4E23TrivialOffsetCalculatorILi1EjESF_NS0_6memory15LoadWithoutCastENSG_16StoreWithoutCastEEEviT_T0_T2_T3_T4_T5_ --------------------------
	.section	.nv.constant0._ZN2at6native27unrolled_elementwise_kernelINS0_13AUnaryFunctorIN3c104HalfES4_bZZZNS0_22logical_or_kernel_cudaERNS_14TensorIteratorEENKUlvE0_clEvENKUlvE6_clEvEUlS4_S4_E_EESt5arrayIPcLm2EELi4E23TrivialOffsetCalculatorILi1EjESF_NS0_6memory15LoadWithoutCastENSG_16StoreWithoutCastEEEviT_T0_T2_T3_T4_T5_,"a",@progbits
	.sectionflags	@""
	.align	4
.nv.constant0._ZN2at6native27unrolled_elementwise_kernelINS0_13AUnaryFunctorIN3c104HalfES4_bZZZNS0_22logical_or_kernel_cudaERNS_14TensorIteratorEENKUlvE0_clEvENKUlvE6_clEvEUlS4_S4_E_EESt5arrayIPcLm2EELi4E23TrivialOffsetCalculatorILi1EjESF_NS0_6memory15LoadWithoutCastENSG_16StoreWithoutCastEEEviT_T0_T2_T3_T4_T5_:
	.zero		556


//--------------------- .nv.constant0._ZN2at6native29vectorized_elementwise_kernelILi2ENS0_13AUnaryFunctorIN3c104HalfES4_bZZZNS0_22logical_or_kernel_cudaERNS_14TensorIteratorEENKUlvE0_clEvENKUlvE6_clEvEUlS4_S4_E_EESt5arrayIPcLm2EEEEviT0_T1_ --------------------------
	.section	.nv.constant0._ZN2at6native29vectorized_elementwise_kernelILi2ENS0_13AUnaryFunctorIN3c104HalfES4_bZZZNS0_22logical_or_kernel_cudaERNS_14TensorIteratorEENKUlvE0_clEvENKUlvE6_clEvEUlS4_S4_E_EESt5arrayIPcLm2EEEEviT0_T1_,"a",@progbits
	.sectionflags	@""
	.align	4
.nv.constant0._ZN2at6native29vectorized_elementwise_kernelILi2ENS0_13AUnaryFunctorIN3c104HalfES4_bZZZNS0_22logical_or_kernel_cudaERNS_14TensorIteratorEENKUlvE0_clEvENKUlvE6_clEvEUlS4_S4_E_EESt5arrayIPcLm2EEEEviT0_T1_:
	.zero		552


//--------------------- .nv.constant0._ZN2at6native29vectorized_elementwise_kernelILi4ENS0_13AUnaryFunctorIN3c104HalfES4_bZZZNS0_22logical_or_kernel_cudaERNS_14TensorIteratorEENKUlvE0_clEvENKUlvE6_clEvEUlS4_S4_E_EESt5arrayIPcLm2EEEEviT0_T1_ --------------------------
	.section	.nv.constant0._ZN2at6native29vectorized_elementwise_kernelILi4ENS0_13AUnaryFunctorIN3c104HalfES4_bZZZNS0_22logical_or_kernel_cudaERNS_14TensorIteratorEENKUlvE0_clEvENKUlvE6_clEvEUlS4_S4_E_EESt5arrayIPcLm2EEEEviT0_T1_,"a",@progbits
	.sectionflags	@""
	.align	4
.nv.constant0._ZN2at6native29vectorized_elementwise_kernelILi4ENS0_13AUnaryFunctorIN3c104HalfES4_bZZZNS0_22logical_or_kernel_cudaERNS_14TensorIteratorEENKUlvE0_clEvENKUlvE6_clEvEUlS4_S4_E_EESt5arrayIPcLm2EEEEviT0_T1_:
	.zero		552


//--------------------- .nv.constant0._ZN2at6native29vectorized_elementwise_kernelILi8ENS0_13AUnaryFunctorIN3c104HalfES4_bZZZNS0_22logical_or_kernel_cudaERNS_14TensorIteratorEENKUlvE0_clEvENKUlvE6_clEvEUlS4_S4_E_EESt5arrayIPcLm2EEEEviT0_T1_ --------------------------
	.section	.nv.constant0._ZN2at6native29vectorized_elementwise_kernelILi8ENS0_13AUnaryFunctorIN3c104HalfES4_bZZZNS0_22logical_or_kernel_cudaERNS_14TensorIteratorEENKUlvE0_clEvENKUlvE6_clEvEUlS4_S4_E_EESt5arrayIPcLm2EEEEviT0_T1_,"a",@progbits
	.sectionflags	@""
	.align	4
.nv.constant0._ZN2at6native29vectorized_elementwise_kernelILi8ENS0_13AUnaryFunctorIN3c104HalfES4_bZZZNS0_22logical_or_kernel_cudaERNS_14TensorIteratorEENKUlvE0_clEvENKUlvE6_clEvEUlS4_S4_E_EESt5arrayIPcLm2EEEEviT0_T1_:
	.zero		552


//--------------------- .nv.constant0._ZN2at6native18elementwise_kernelILi128ELi4EZNS0_15gpu_kernel_implINS0_13BinaryFunctorIN3c104HalfES5_bZZZNS0_22logical_or_kernel_cudaERNS_14TensorIteratorEENKUlvE0_clEvENKUlvE6_clEvEUlS5_S5_E_EEEEvRNS_18TensorIteratorBaseERKT_EUliE_EEviT1_ --------------------------
	.section	.nv.constant0._ZN2at6native18elementwise_kernelILi128ELi4EZNS0_15gpu_kernel_implINS0_13BinaryFunctorIN3c104HalfES5_bZZZNS0_22logical_or_kernel_cudaERNS_14TensorIteratorEENKUlvE0_clEvENKUlvE6_clEvEUlS5_S5_E_EEEEvRNS_18TensorIteratorBaseERKT_EUliE_EEviT1_,"a",@progbits
	.sectionflags	@""
	.align	4
.nv.constant0._ZN2at6native18elementwise_kernelILi128ELi4EZNS0_15gpu_kernel_implINS0_13BinaryFunctorIN3c104HalfES5_bZZZNS0_22logical_or_kernel_cudaERNS_14TensorIteratorEENKUlvE0_clEvENKUlvE6_clEvEUlS5_S5_E_EEEEvRNS_18TensorIteratorBaseERKT_EUliE_EEviT1_:
	.zero		1184


//--------------------- .nv.constant0._ZN2at6native27unrolled_elementwise_kernelINS0_13BinaryFunctorIN3c104HalfES4_bZZZNS0_22logical_or_kernel_cudaERNS_14TensorIteratorEENKUlvE0_clEvENKUlvE6_clEvEUlS4_S4_E_EESt5arrayIPcLm3EELi4E23TrivialOffsetCalculatorILi2EjESE_ILi1EjENS0_6memory12LoadWithCastILi2EEENSH_13StoreWithCastILi1EEEEEviT_T0_T2_T3_T4_T5_ --------------------------
	.section	.nv.constant0._ZN2at6native27unrolled_elementwise_kernelINS0_13BinaryFunctorIN3c104HalfES4_bZZZNS0_22logical_or_kernel_cudaERNS_14TensorIteratorEENKUlvE0_clEvENKUlvE6_clEvEUlS4_S4_E_EESt5arrayIPcLm3EELi4E23TrivialOffsetCalculatorILi2EjESE_ILi1EjENS0_6memory12LoadWithCastILi2EEENSH_13StoreWithCastILi1EEEEEviT_T0_T2_T3_T4_T5_,"a",@progbits
	.sectionflags	@""
	.align	4
.nv.constant0._ZN2at6native27unrolled_elementwise_kernelINS0_13BinaryFunctorIN3c104HalfES4_bZZZNS0_22logical_or_kernel_cudaERNS_14TensorIteratorEENKUlvE0_clEvENKUlvE6_clEvEUlS4_S4_E_EESt5arrayIPcLm3EELi4E23TrivialOffsetCalculatorILi2EjESE_ILi1EjENS0_6memory12LoadWithCastILi2EEENSH_13StoreWithCastILi1EEEEEviT_T0_T2_T3_T4_T5_:
	.zero		584


//--------------------- .nv.constant0._ZN2at6native18elementwise_kernelILi128ELi4EZNS0_22gpu_kernel_impl_nocastINS0_13BinaryFunctorIN3c104HalfES5_bZZZNS0_22logical_or_kernel_cudaERNS_14TensorIteratorEENKUlvE0_clEvENKUlvE6_clEvEUlS5_S5_E_EEEEvRNS_18TensorIteratorBaseERKT_EUliE_EEviT1_ --------------------------
	.section	.nv.constant0._ZN2at6native18elementwise_kernelILi128ELi4EZNS0_22gpu_kernel_impl_nocastINS0_13BinaryFunctorIN3c104HalfES5_bZZZNS0_22logical_or_kernel_cudaERNS_14TensorIteratorEENKUlvE0_clEvENKUlvE6_clEvEUlS5_S5_E_EEEEvRNS_18TensorIteratorBaseERKT_EUliE_EEviT1_,"a",@progbits
	.sectionflags	@""
	.align	4
.nv.constant0._ZN2at6native18elementwise_kernelILi128ELi4EZNS0_22gpu_kernel_impl_nocastINS0_13BinaryFunctorIN3c104HalfES5_bZZZNS0_22logical_or_kernel_cudaERNS_14TensorIteratorEENKUlvE0_clEvENKUlvE6_clEvEUlS5_S5_E_EEEEvRNS_18TensorIteratorBaseERKT_EUliE_EEviT1_:
	.zero		1184


//--------------------- .nv.constant0._ZN2at6native27unrolled_elementwise_kernelINS0_13BinaryFunctorIN3c104HalfES4_bZZZNS0_22logical_or_kernel_cudaERNS_14TensorIteratorEENKUlvE0_clEvENKUlvE6_clEvEUlS4_S4_E_EESt5arrayIPcLm3EELi4E23TrivialOffsetCalculatorILi2EjESE_ILi1EjENS0_6memory15LoadWithoutCastENSH_16StoreWithoutCastEEEviT_T0_T2_T3_T4_T5_ --------------------------
	.section	.nv.constant0._ZN2at6native27unrolled_elementwise_kernelINS0_13BinaryFunctorIN3c104HalfES4_bZZZNS0_22logical_or_kernel_cudaERNS_14TensorIteratorEENKUlvE0_clEvENKUlvE6_clEvEUlS4_S4_E_EESt5arrayIPcLm3EELi4E23TrivialOffsetCalculatorILi2EjESE_ILi1EjENS0_6memory15LoadWithoutCastENSH_16StoreWithoutCastEEEviT_T0_T2_T3_T4_T5_,"a",@progbits
	.sectionflags	@""
	.align	4
.nv.constant0._ZN2at6native27unrolled_elementwise_kernelINS0_13BinaryFunctorIN3c104HalfES4_bZZZNS0_22logical_or_kernel_cudaERNS_14TensorIteratorEENKUlvE0_clEvENKUlvE6_clEvEUlS4_S4_E_EESt5arrayIPcLm3EELi4E23TrivialOffsetCalculatorILi2EjESE_ILi1EjENS0_6memory15LoadWithoutCastENSH_16StoreWithoutCastEEEviT_T0_T2_T3_T4_T5_:
	.zero		564


//--------------------- .nv.constant0._ZN2at6native29vectorized_elementwise_kernelILi2ENS0_13BinaryFunctorIN3c104HalfES4_bZZZNS0_22logical_or_kernel_cudaERNS_14TensorIteratorEENKUlvE0_clEvENKUlvE6_clEvEUlS4_S4_E_EESt5arrayIPcLm3EEEEviT0_T1_ --------------------------
	.section	.nv.constant0._ZN2at6native29vectorized_elementwise_kernelILi2ENS0_13BinaryFunctorIN3c104HalfES4_bZZZNS0_22logical_or_kernel_cudaERNS_14TensorIteratorEENKUlvE0_clEvENKUlvE6_clEvEUlS4_S4_E_EESt5arrayIPcLm3EEEEviT0_T1_,"a",@progbits
	.sectionflags	@""
	.align	4
.nv.constant0._ZN2at6native29vectorized_elementwise_kernelILi2ENS0_13BinaryFunctorIN3c104HalfES4_bZZZNS0_22logical_or_kernel_cudaERNS_14TensorIteratorEENKUlvE0_clEvENKUlvE6_clEvEUlS4_S4_E_EESt5arrayIPcLm3EEEEviT0_T1_:
	.zero		560


//--------------------- .nv.constant0._ZN2at6native29vectorized_elementwise_kernelILi4ENS0_13BinaryFunctorIN3c104HalfES4_bZZZNS0_22logical_or_kernel_cudaERNS_14TensorIteratorEENKUlvE0_clEvENKUlvE6_clEvEUlS4_S4_E_EESt5arrayIPcLm3EEEEviT0_T1_ --------------------------
	.section	.nv.constant0._ZN2at6native29vectorized_elementwise_kernelILi4ENS0_13BinaryFunctorIN3c104HalfES4_bZZZNS0_22logical_or_kernel_cudaERNS_14TensorIteratorEENKUlvE0_clEvENKUlvE6_clEvEUlS4_S4_E_EESt5arrayIPcLm3EEEEviT0_T1_,"a",@progbits
	.sectionflags	@""
	.align	4
.nv.constant0._ZN2at6native29vectorized_elementwise_kernelILi4ENS0_13BinaryFunctorIN3c104HalfES4_bZZZNS0_22logical_or_kernel_cudaERNS_14TensorIteratorEENKUlvE0_clEvENKUlvE6_clEvEUlS4_S4_E_EESt5arrayIPcLm3EEEEviT0_T1_:
	.zero		560


//--------------------- .nv.constant0._ZN2at6native29vectorized_elementwise_kernelILi8ENS0_13BinaryFunctorIN3c104HalfES4_bZZZNS0_22logical_or_kernel_cudaERNS_14TensorIteratorEENKUlvE0_clEvENKUlvE6_clEvEUlS4_S4_E_EESt5arrayIPcLm3EEEEviT0_T1_ --------------------------
	.section	.nv.constant0._ZN2at6native29vectorized_elementwise_kernelILi8ENS0_13BinaryFunctorIN3c104HalfES4_bZZZNS0_22logical_or_kernel_cudaERNS_14TensorIteratorEENKUlvE0_clEvENKUlvE6_clEvEUlS4_S4_E_EESt5arrayIPcLm3EEEEviT0_T1_,"a",@progbits
	.sectionflags	@""
	.align	4
.nv.constant0._ZN2at6native29vectorized_elementwise_kernelILi8ENS0_13BinaryFunctorIN3c104HalfES4_bZZZNS0_22logical_or_kernel_cudaERNS_14TensorIteratorEENKUlvE0_clEvENKUlvE6_clEvEUlS4_S4_E_EESt5arrayIPcLm3EEEEviT0_T1_:
	.zero		560


//--------------------- .nv.constant0._ZN2at6native18elementwise_kernelILi128ELi4EZNS0_15gpu_kernel_implINS0_13AUnaryFunctorIffbZZZNS0_22logical_or_kernel_cudaERNS_14TensorIteratorEENKUlvE0_clEvENKUlvE5_clEvEUlffE_EEEEvRNS_18TensorIteratorBaseERKT_EUliE_EEviT1_ --------------------------
	.section	.nv.constant0._ZN2at6native18elementwise_kernelILi128ELi4EZNS0_15gpu_kernel_implINS0_13AUnaryFunctorIffbZZZNS0_22logical_or_kernel_cudaERNS_14TensorIteratorEENKUlvE0_clEvENKUlvE5_clEvEUlffE_EEEEvRNS_18TensorIteratorBaseERKT_EUliE_EEviT1_,"a",@progbits
	.sectionflags	@""
	.align	4
.nv.constant0._ZN2at6native18elementwise_kernelILi128ELi4EZNS0_15gpu_kernel_implINS0_13AUnaryFunctorIffbZZZNS0_22logical_or_kernel_cudaERNS_14TensorIteratorEENKUlvE0_clEvENKUlvE5_clEvEUlffE_EEEEvRNS_18TensorIteratorBaseERKT_EUliE_EEviT1_:
	.zero		1080


//--------------------- .nv.constant0._ZN2at6native27unrolled_elementwise_kernelINS0_13AUnaryFunctorIffbZZZNS0_22logical_or_kernel_cudaERNS_14TensorIteratorEENKUlvE0_clEvENKUlvE5_clEvEUlffE_EESt5arrayIPcLm2EELi4E23TrivialOffsetCalculatorILi1EjESD_NS0_6memory12LoadWithCastILi1EEENSE_13StoreWithCastILi1EEEEEviT_T0_T2_T3_T4_T5_ --------------------------
	.section	.nv.constant0._ZN2at6native27unrolled_elementwise_kernelINS0_13AUnaryFunctorIffbZZZNS0_22logical_or_kernel_cudaERNS_14TensorIteratorEENKUlvE0_clEvENKUlvE5_clEvEUlffE_EESt5arrayIPcLm2EELi4E23TrivialOffsetCalculatorILi1EjESD_NS0_6memory12LoadWithCastILi1EEENSE_13StoreWithCastILi1EEEEEviT_T0_T2_T3_T4_T5_,"a",@progbits
	.sectionflags	@""
	.align	4
.nv.constant0._ZN2at6native27unrolled_elementwise_kernelINS0_13AUnaryFunctorIffbZZZNS0_22logical_or_kernel_cudaERNS_14TensorIteratorEENKUlvE0_clEvENKUlvE5_clEvEUlffE_EESt5arrayIPcLm2EELi4E23TrivialOffsetCalculatorILi1EjESD_NS0_6memory12LoadWithCastILi1EEENSE_13StoreWithCastILi1EEEEEviT_T0_T2_T3_T4_T5_:
	.zero		580


//--------------------- .nv.constant0._ZN2at6native18elementwise_kernelILi128ELi4EZNS0_22gpu_kernel_impl_nocastINS0_13AUnaryFunctorIffbZZZNS0_22logical_or_kernel_cudaERNS_14TensorIteratorEENKUlvE0_clEvENKUlvE5_clEvEUlffE_EEEEvRNS_18TensorIteratorBaseERKT_EUliE_EEviT1_ --------------------------
	.section	.nv.constant0._ZN2at6native18elementwise_kernelILi128ELi4EZNS0_22gpu_kernel_impl_nocastINS0_13AUnaryFunctorIffbZZZNS0_22logical_or_kernel_cudaERNS_14TensorIteratorEENKUlvE0_clEvENKUlvE5_clEvEUlffE_EEEEvRNS_18TensorIteratorBaseERKT_EUliE_EEviT1_,"a",@progbits
	.sectionflags	@""
	.align	4
.nv.constant0._ZN2at6native18elementwise_kernelILi128ELi4EZNS0_22gpu_kernel_impl_nocastINS0_13AUnaryFunctorIffbZZZNS0_22logical_or_kernel_cudaERNS_14TensorIteratorEENKUlvE0_clEvENKUlvE5_clEvEUlffE_EEEEvRNS_18TensorIteratorBaseERKT_EUliE_EEviT1_:
	.zero		1072


//--------------------- .nv.constant0._ZN2at6native27unrolled_elementwise_kernelINS0_13AUnaryFunctorIffbZZZNS0_22logical_or_kernel_cudaERNS_14TensorIteratorEENKUlvE0_clEvENKUlvE5_clEvEUlffE_EESt5arrayIPcLm2EELi4E23TrivialOffsetCalculatorILi1EjESD_NS0_6memory15LoadWithoutCastENSE_16StoreWithoutCastEEEviT_T0_T2_T3_T4_T5_ --------------------------
	.section	.nv.constant0._ZN2at6native27unrolled_elementwise_kernelINS0_13AUnaryFunctorIffbZZZNS0_22logical_or_kernel_cudaERNS_14TensorIteratorEENKUlvE0_clEvENKUlvE5_clEvEUlffE_EESt5arrayIPcLm2EELi4E23TrivialOffsetCalculatorILi1EjESD_NS0_6memory15LoadWithoutCastENSE_16StoreWithoutCastEEEviT_T0_T2_T3_T4_T5_,"a",@progbits
	.sectionflags	@""
	.align	4
.nv.constant0._ZN2at6native27unrolled_elementwise_kernelINS0_13AUnaryFunctorIffbZZZNS0_22logical_or_kernel_cudaERNS_14TensorIteratorEENKUlvE0_clEvENKUlvE5_clEvEUlffE_EESt5arrayIPcLm2EELi4E23TrivialOffsetCalculatorILi1EjESD_NS0_6memory15LoadWithoutCastENSE_16StoreWithoutCastEEEviT_T0_T2_T3_T4_T5_:
	.zero		564


//--------------------- .nv.constant0._ZN2at6native29vectorized_elementwise_kernelILi2ENS0_13AUnaryFunctorIffbZZZNS0_22logical_or_kernel_cudaERNS_14TensorIteratorEENKUlvE0_clEvENKUlvE5_clEvEUlffE_EESt5arrayIPcLm2EEEEviT0_T1_ --------------------------
	.section	.nv.constant0._ZN2at6native29vectorized_elementwise_kernelILi2ENS0_13AUnaryFunctorIffbZZZNS0_22logical_or_kernel_cudaERNS_14TensorIteratorEENKUlvE0_clEvENKUlvE5_clEvEUlffE_EESt5arrayIPcLm2EEEEviT0_T1_,"a",@progbits
	.sectionflags	@""
	.align	4
.nv.constant0._ZN2at6native29vectorized_elementwise_kernelILi2ENS0_13AUnaryFunctorIffbZZZNS0_22logical_or_kernel_cudaERNS_14TensorIteratorEENKUlvE0_clEvENKUlvE5_clEvEUlffE_EESt5arrayIPcLm2EEEEviT0_T1_:
	.zero		560


//--------------------- .nv.constant0._ZN2at6native29vectorized_elementwise_kernelILi4ENS0_13AUnaryFunctorIffbZZZNS0_22logical_or_kernel_cudaERNS_14TensorIteratorEENKUlvE0_clEvENKUlvE5_clEvEUlffE_EESt5arrayIPcLm2EEEEviT0_T1_ --------------------------
	.section	.nv.constant0._ZN2at6native29vectorized_elementwise_kernelILi4ENS0_13AUnaryFunctorIffbZZZNS0_22logical_or_kernel_cudaERNS_14TensorIteratorEENKUlvE0_clEvENKUlvE5_clEvEUlffE_EESt5arrayIPcLm2EEEEviT0_T1_,"a",@progbits
	.sectionflags	@""
	.align	4
.nv.constant0._ZN2at6native29vectorized_elementwise_kernelILi4ENS0_13AUnaryFunctorIffbZZZNS0_22logical_or_kernel_cudaERNS_14TensorIteratorEENKUlvE0_clEvENKUlvE5_clEvEUlffE_EESt5arrayIPcLm2EEEEviT0_T1_:
	.zero		560


//--------------------- .nv.constant0._ZN2at6native29vectorized_elementwise_kernelILi8ENS0_13AUnaryFunctorIffbZZZNS0_22logical_or_kernel_cudaERNS_14TensorIteratorEENKUlvE0_clEvENKUlvE5_clEvEUlffE_EESt5arrayIPcLm2EEEEviT0_T1_ --------------------------
	.section	.nv.constant0._ZN2at6native29vectorized_elementwise_kernelILi8ENS0_13AUnaryFunctorIffbZZZNS0_22logical_or_kernel_cudaERNS_14TensorIteratorEENKUlvE0_clEvENKUlvE5_clEvEUlffE_EESt5arrayIPcLm2EEEEviT0_T1_,"a",@progbits
	.sectionflags	@""
	.align	4
.nv.constant0._ZN2at6native29vectorized_elementwise_kernelILi8ENS0_13AUnaryFunctorIffbZZZNS0_22logical_or_kernel_cudaERNS_14TensorIteratorEENKUlvE0_clEvENKUlvE5_clEvEUlffE_EESt5arrayIPcLm2EEEEviT0_T1_:
	.zero		560


//--------------------- .nv.constant0._ZN2at6native18elementwise_kernelILi128ELi4EZNS0_15gpu_kernel_implINS0_13BinaryFunctorIffbZZZNS0_22logical_or_kernel_cudaERNS_14TensorIteratorEENKUlvE0_clEvENKUlvE5_clEvEUlffE_EEEEvRNS_18TensorIteratorBaseERKT_EUliE_EEviT1_ --------------------------
	.section	.nv.constant0._ZN2at6native18elementwise_kernelILi128ELi4EZNS0_15gpu_kernel_implINS0_13BinaryFunctorIffbZZZNS0_22logical_or_kernel_cudaERNS_14TensorIteratorEENKUlvE0_clEvENKUlvE5_clEvEUlffE_EEEEvRNS_18TensorIteratorBaseERKT_EUliE_EEviT1_,"a",@progbits
	.sectionflags	@""
	.align	4
.nv.constant0._ZN2at6native18elementwise_kernelILi128ELi4EZNS0_15gpu_kernel_implINS0_13BinaryFunctorIffbZZZNS0_22logical_or_kernel_cudaERNS_14TensorIteratorEENKUlvE0_clEvENKUlvE5_clEvEUlffE_EEEEvRNS_18TensorIteratorBaseERKT_EUliE_EEviT1_:
	.zero		1184


//--------------------- .nv.constant0._ZN2at6native27unrolled_elementwise_kernelINS0_13BinaryFunctorIffbZZZNS0_22logical_or_kernel_cudaERNS_14TensorIteratorEENKUlvE0_clEvENKUlvE5_clEvEUlffE_EESt5arrayIPcLm3EELi4E23TrivialOffsetCalculatorILi2EjESC_ILi1EjENS0_6memory12LoadWithCastILi2EEENSF_13StoreWithCastILi1EEEEEviT_T0_T2_T3_T4_T5_ --------------------------
	.section	.nv.constant0._ZN2at6native27unrolled_elementwise_kernelINS0_13BinaryFunctorIffbZZZNS0_22logical_or_kernel_cudaERNS_14TensorIteratorEENKUlvE0_clEvENKUlvE5_clEvEUlffE_EESt5arrayIPcLm3EELi4E23TrivialOffsetCalculatorILi2EjESC_ILi1EjENS0_6memory12LoadWithCastILi2EEENSF_13StoreWithCastILi1EEEEEviT_T0_T2_T3_T4_T5_,"a",@progbits
	.sectionflags	@""
	.align	4
.nv.constant0._ZN2at6native27unrolled_elementwise_kernelINS0_13BinaryFunctorIffbZZZNS0_22logical_or_kernel_cudaERNS_14TensorIteratorEENKUlvE0_clEvENKUlvE5_clEvEUlffE_EESt5arrayIPcLm3EELi4E23TrivialOffsetCalculatorILi2EjESC_ILi1EjENS0_6memory12LoadWithCastILi2EEENSF_13StoreWithCastILi1EEEEEviT_T0_T2_T3_T4_T5_:
	.zero		584


//--------------------- .nv.constant0._ZN2at6native18elementwise_kernelILi128ELi4EZNS0_22gpu_kernel_impl_nocastINS0_13BinaryFunctorIffbZZZNS0_22logical_or_kernel_cudaERNS_14TensorIteratorEENKUlvE0_clEvENKUlvE5_clEvEUlffE_EEEEvRNS_18TensorIteratorBaseERKT_EUliE_EEviT1_ --------------------------
	.section	.nv.constant0._ZN2at6native18elementwise_kernelILi128ELi4EZNS0_22gpu_kernel_impl_nocastINS0_13BinaryFunctorIffbZZZNS0_22logical_or_kernel_cudaERNS_14TensorIteratorEENKUlvE0_clEvENKUlvE5_clEvEUlffE_EEEEvRNS_18TensorIteratorBaseERKT_EUliE_EEviT1_,"a",@progbits
	.sectionflags	@""
	.align	4
.nv.constant0._ZN2at6native18elementwise_kernelILi128ELi4EZNS0_22gpu_kernel_impl_nocastINS0_13BinaryFunctorIffbZZZNS0_22logical_or_kernel_cudaERNS_14TensorIteratorEENKUlvE0_clEvENKUlvE5_clEvEUlffE_EEEEvRNS_18TensorIteratorBaseERKT_EUliE_EEviT1_:
	.zero		1184


//--------------------- .nv.constant0._ZN2at6native27unrolled_elementwise_kernelINS0_13BinaryFunctorIffbZZZNS0_22logical_or_kernel_cudaERNS_14TensorIteratorEENKUlvE0_clEvENKUlvE5_clEvEUlffE_EESt5arrayIPcLm3EELi4E23TrivialOffsetCalculatorILi2EjESC_ILi1EjENS0_6memory15LoadWithoutCastENSF_16StoreWithoutCastEEEviT_T0_T2_T3_T4_T5_ --------------------------
	.section	.nv.constant0._ZN2at6native27unrolled_elementwise_kernelINS0_13BinaryFunctorIffbZZZNS0_22logical_or_kernel_cudaERNS_14TensorIteratorEENKUlvE0_clEvENKUlvE5_clEvEUlffE_EESt5arrayIPcLm3EELi4E23TrivialOffsetCalculatorILi2EjESC_ILi1EjENS0_6memory15LoadWithoutCastENSF_16StoreWithoutCastEEEviT_T0_T2_T3_T4_T5_,"a",@progbits
	.sectionflags	@""
	.align	4
.nv.constant0._ZN2at6native27unrolled_elementwise_kernelINS0_13BinaryFunctorIffbZZZNS0_22logical_or_kernel_cudaERNS_14TensorIteratorEENKUlvE0_clEvENKUlvE5_clEvEUlffE_EESt5arrayIPcLm3EELi4E23TrivialOffsetCalculatorILi2EjESC_ILi1EjENS0_6memory15LoadWithoutCastENSF_16StoreWithoutCastEEEviT_T0_T2_T3_T4_T5_:
	.zero		564


//--------------------- .nv.constant0._ZN2at6native29vectorized_elementwise_kernelILi2ENS0_13BinaryFunctorIffbZZZNS0_22logical_or_kernel_cudaERNS_14TensorIteratorEENKUlvE0_clEvENKUlvE5_clEvEUlffE_EESt5arrayIPcLm3EEEEviT0_T1_ --------------------------
	.section	.nv.constant0._ZN2at6native29vectorized_elementwise_kernelILi2ENS0_13BinaryFunctorIffbZZZNS0_22logical_or_kernel_cudaERNS_14TensorIteratorEENKUlvE0_clEvENKUlvE5_clEvEUlffE_EESt5arrayIPcLm3EEEEviT0_T1_,"a",@progbits
	.sectionflags	@""
	.align	4
.nv.constant0._ZN2at6native29vectorized_elementwise_kernelILi2ENS0_13BinaryFunctorIffbZZZNS0_22logical_or_kernel_cudaERNS_14TensorIteratorEENKUlvE0_clEvENKUlvE5_clEvEUlffE_EESt5arrayIPcLm3EEEEviT0_T1_:
	.zero		560


//--------------------- .nv.constant0._ZN2at6native29vectorized_elementwise_kernelILi4ENS0_13BinaryFunctorIffbZZZNS0_22logical_or_kernel_cudaERNS_14TensorIteratorEENKUlvE0_clEvENKUlvE5_clEvEUlffE_EESt5arrayIPcLm3EEEEviT0_T1_ --------------------------
	.section	.nv.constant0._ZN2at6native29vectorized_elementwise_kernelILi4ENS0_13BinaryFunctorIffbZZZNS0_22logical_or_kernel_cudaERNS_14TensorIteratorEENKUlvE0_clEvENKUlvE5_clEvEUlffE_EESt5arrayIPcLm3EEEEviT0_T1_,"a",@progbits
	.sectionflags	@""
	.align	4
.nv.constant0._ZN2at6native29vectorized_elementwise_kernelILi4ENS0_13BinaryFunctorIffbZZZNS0_22logical_or_kernel_cudaERNS_14TensorIteratorEENKUlvE0_clEvENKUlvE5_clEvEUlffE_EESt5arrayIPcLm3EEEEviT0_T1_:
	.zero		560


//--------------------- .nv.constant0._ZN2at6native29vectorized_elementwise_kernelILi8ENS0_13BinaryFunctorIffbZZZNS0_22logical_or_kernel_cudaERNS_14TensorIteratorEENKUlvE0_clEvENKUlvE5_clEvEUlffE_EESt5arrayIPcLm3EEEEviT0_T1_ --------------------------
	.section	.nv.constant0._ZN2at6native29vectorized_elementwise_kernelILi8ENS0_13BinaryFunctorIffbZZZNS0_22logical_or_kernel_cudaERNS_14TensorIteratorEENKUlvE0_clEvENKUlvE5_clEvEUlffE_EESt5arrayIPcLm3EEEEviT0_T1_,"a",@progbits
	.sectionflags	@""
	.align	4
.nv.constant0._ZN2at6native29vectorized_elementwise_kernelILi8ENS0_13BinaryFunctorIffbZZZNS0_22logical_or_kernel_cudaERNS_14TensorIteratorEENKUlvE0_clEvENKUlvE5_clEvEUlffE_EESt5arrayIPcLm3EEEEviT0_T1_:
	.zero		560


//--------------------- .nv.constant0._ZN2at6native18elementwise_kernelILi128ELi4EZNS0_15gpu_kernel_implINS0_13AUnaryFunctorIddbZZZNS0_22logical_or_kernel_cudaERNS_14TensorIteratorEENKUlvE0_clEvENKUlvE4_clEvEUlddE_EEEEvRNS_18TensorIteratorBaseERKT_EUliE_EEviT1_ --------------------------
	.section	.nv.constant0._ZN2at6native18elementwise_kernelILi128ELi4EZNS0_15gpu_kernel_implINS0_13AUnaryFunctorIddbZZZNS0_22logical_or_kernel_cudaERNS_14TensorIteratorEENKUlvE0_clEvENKUlvE4_clEvEUlddE_EEEEvRNS_18TensorIteratorBaseERKT_EUliE_EEviT1_,"a",@progbits
	.sectionflags	@""
	.align	4
.nv.constant0._ZN2at6native18elementwise_kernelILi128ELi4EZNS0_15gpu_kernel_implINS0_13AUnaryFunctorIddbZZZNS0_22logical_or_kernel_cudaERNS_14TensorIteratorEENKUlvE0_clEvENKUlvE4_clEvEUlddE_EEEEvRNS_18TensorIteratorBaseERKT_EUliE_EEviT1_:
	.zero		1088


//--------------------- .nv.constant0._ZN2at6native27unrolled_elementwise_kernelINS0_13AUnaryFunctorIddbZZZNS0_22logical_or_kernel_cudaERNS_14TensorIteratorEENKUlvE0_clEvENKUlvE4_clEvEUlddE_EESt5arrayIPcLm2EELi4E23TrivialOffsetCalculatorILi1EjESD_NS0_6memory12LoadWithCastILi1EEENSE_13StoreWithCastILi1EEEEEviT_T0_T2_T3_T4_T5_ --------------------------
	.section	.nv.constant0._ZN2at6native27unrolled_elementwise_kernelINS0_13AUnaryFunctorIddbZZZNS0_22logical_or_kernel_cudaERNS_14TensorIteratorEENKUlvE0_clEvENKUlvE4_clEvEUlddE_EESt5arrayIPcLm2EELi4E23TrivialOffsetCalculatorILi1EjESD_NS0_6memory12LoadWithCastILi1EEENSE_13StoreWithCastILi1EEEEEviT_T0_T2_T3_T4_T5_,"a",@progbits
	.sectionflags	@""
	.align	4
.nv.constant0._ZN2at6native27unrolled_elementwise_kernelINS0_13AUnaryFunctorIddbZZZNS0_22logical_or_kernel_cudaERNS_14TensorIteratorEENKUlvE0_clEvENKUlvE4_clEvEUlddE_EESt5arrayIPcLm2EELi4E23TrivialOffsetCalculatorILi1EjESD_NS0_6memory12LoadWithCastILi1EEENSE_13StoreWithCastILi1EEEEEviT_T0_T2_T3_T4_T5_:
	.zero		588


//--------------------- .nv.constant0._ZN2at6native18elementwise_kernelILi128ELi4EZNS0_22gpu_kernel_impl_nocastINS0_13AUnaryFunctorIddbZZZNS0_22logical_or_kernel_cudaERNS_14TensorIteratorEENKUlvE0_clEvENKUlvE4_clEvEUlddE_EEEEvRNS_18TensorIteratorBaseERKT_EUliE_EEviT1_ --------------------------
	.section	.nv.constant0._ZN2at6native18elementwise_kernelILi128ELi4EZNS0_22gpu_kernel_impl_nocastINS0_13AUnaryFunctorIddbZZZNS0_22logical_or_kernel_cudaERNS_14TensorIteratorEENKUlvE0_clEvENKUlvE4_clEvEUlddE_EEEEvRNS_18TensorIteratorBaseERKT_EUliE_EEviT1_,"a",@progbits
	.sectionflags	@""
	.align	4
.nv.constant0._ZN2at6native18elementwise_kernelILi128ELi4EZNS0_22gpu_kernel_impl_nocastINS0_13AUnaryFunctorIddbZZZNS0_22logical_or_kernel_cudaERNS_14TensorIteratorEENKUlvE0_clEvENKUlvE4_clEvEUlddE_EEEEvRNS_18TensorIteratorBaseERKT_EUliE_EEviT1_:
	.zero		1080


//--------------------- .nv.constant0._ZN2at6native27unrolled_elementwise_kernelINS0_13AUnaryFunctorIddbZZZNS0_22logical_or_kernel_cudaERNS_14TensorIteratorEENKUlvE0_clEvENKUlvE4_clEvEUlddE_EESt5arrayIPcLm2EELi4E23TrivialOffsetCalculatorILi1EjESD_NS0_6memory15LoadWithoutCastENSE_16StoreWithoutCastEEEviT_T0_T2_T3_T4_T5_ --------------------------
	.section	.nv.constant0._ZN2at6native27unrolled_elementwise_kernelINS0_13AUnaryFunctorIddbZZZNS0_22logical_or_kernel_cudaERNS_14TensorIteratorEENKUlvE0_clEvENKUlvE4_clEvEUlddE_EESt5arrayIPcLm2EELi4E23TrivialOffsetCalculatorILi1EjESD_NS0_6memory15LoadWithoutCastENSE_16StoreWithoutCastEEEviT_T0_T2_T3_T4_T5_,"a",@progbits
	.sectionflags	@""
	.align	4
.nv.constant0._ZN2at6native27unrolled_elementwise_kernelINS0_13AUnaryFunctorIddbZZZNS0_22logical_or_kernel_cudaERNS_14TensorIteratorEENKUlvE0_clEvENKUlvE4_clEvEUlddE_EESt5arrayIPcLm2EELi4E23TrivialOffsetCalculatorILi1EjESD_NS0_6memory15LoadWithoutCastENSE_16StoreWithoutCastEEEviT_T0_T2_T3_T4_T5_:
	.zero		572


//--------------------- .nv.constant0._ZN2at6native29vectorized_elementwise_kernelILi2ENS0_13AUnaryFunctorIddbZZZNS0_22logical_or_kernel_cudaERNS_14TensorIteratorEENKUlvE0_clEvENKUlvE4_clEvEUlddE_EESt5arrayIPcLm2EEEEviT0_T1_ --------------------------
	.section	.nv.constant0._ZN2at6native29vectorized_elementwise_kernelILi2ENS0_13AUnaryFunctorIddbZZZNS0_22logical_or_kernel_cudaERNS_14TensorIteratorEENKUlvE0_clEvENKUlvE4_clEvEUlddE_EESt5arrayIPcLm2EEEEviT0_T1_,"a",@progbits
	.sectionflags	@""
	.align	4
.nv.constant0._ZN2at6native29vectorized_elementwise_kernelILi2ENS0_13AUnaryFunctorIddbZZZNS0_22logical_or_kernel_cudaERNS_14TensorIteratorEENKUlvE0_clEvENKUlvE4_clEvEUlddE_EESt5arrayIPcLm2EEEEviT0_T1_:
	.zero		568


//--------------------- .nv.constant0._ZN2at6native29vectorized_elementwise_kernelILi4ENS0_13AUnaryFunctorIddbZZZNS0_22logical_or_kernel_cudaERNS_14TensorIteratorEENKUlvE0_clEvENKUlvE4_clEvEUlddE_EESt5arrayIPcLm2EEEEviT0_T1_ --------------------------
	.section	.nv.constant0._ZN2at6native29vectorized_elementwise_kernelILi4ENS0_13AUnaryFunctorIddbZZZNS0_22logical_or_kernel_cudaERNS_14TensorIteratorEENKUlvE0_clEvENKUlvE4_clEvEUlddE_EESt5arrayIPcLm2EEEEviT0_T1_,"a",@progbits
	.sectionflags	@""
	.align	4
.nv.constant0._ZN2at6native29vectorized_elementwise_kernelILi4ENS0_13AUnaryFunctorIddbZZZNS0_22logical_or_kernel_cudaERNS_14TensorIteratorEENKUlvE0_clEvENKUlvE4_clEvEUlddE_EESt5arrayIPcLm2EEEEviT0_T1_:
	.zero		568


//--------------------- .nv.constant0._ZN2at6native29vectorized_elementwise_kernelILi8ENS0_13AUnaryFunctorIddbZZZNS0_22logical_or_kernel_cudaERNS_14TensorIteratorEENKUlvE0_clEvENKUlvE4_clEvEUlddE_EESt5arrayIPcLm2EEEEviT0_T1_ --------------------------
	.section	.nv.constant0._ZN2at6native29vectorized_elementwise_kernelILi8ENS0_13AUnaryFunctorIddbZZZNS0_22logical_or_kernel_cudaERNS_14TensorIteratorEENKUlvE0_clEvENKUlvE4_clEvEUlddE_EESt5arrayIPcLm2EEEEviT0_T1_,"a",@progbits
	.sectionflags	@""
	.align	4
.nv.constant0._ZN2at6native29vectorized_elementwise_kernelILi8ENS0_13AUnaryFunctorIddbZZZNS0_22logical_or_kernel_cudaERNS_14TensorIteratorEENKUlvE0_clEvENKUlvE4_clEvEUlddE_EESt5arrayIPcLm2EEEEviT0_T1_:
	.zero		568


//--------------------- .nv.constant0._ZN2at6native18elementwise_kernelILi128ELi4EZNS0_15gpu_kernel_implINS0_13BinaryFunctorIddbZZZNS0_22logical_or_kernel_cudaERNS_14TensorIteratorEENKUlvE0_clEvENKUlvE4_clEvEUlddE_EEEEvRNS_18TensorIteratorBaseERKT_EUliE_EEviT1_ --------------------------
	.section	.nv.constant0._ZN2at6native18elementwise_kernelILi128ELi4EZNS0_15gpu_kernel_implINS0_13BinaryFunctorIddbZZZNS0_22logical_or_kernel_cudaERNS_14TensorIteratorEENKUlvE0_clEvENKUlvE4_clEvEUlddE_EEEEvRNS_18TensorIteratorBaseERKT_EUliE_EEviT1_,"a",@progbits
	.sectionflags	@""
	.align	4
.nv.constant0._ZN2at6native18elementwise_kernelILi128ELi4EZNS0_15gpu_kernel_implINS0_13BinaryFunctorIddbZZZNS0_22logical_or_kernel_cudaERNS_14TensorIteratorEENKUlvE0_clEvENKUlvE4_clEvEUlddE_EEEEvRNS_18TensorIteratorBaseERKT_EUliE_EEviT1_:
	.zero		1184


//--------------------- .nv.constant0._ZN2at6native27unrolled_elementwise_kernelINS0_13BinaryFunctorIddbZZZNS0_22logical_or_kernel_cudaERNS_14TensorIteratorEENKUlvE0_clEvENKUlvE4_clEvEUlddE_EESt5arrayIPcLm3EELi4E23TrivialOffsetCalculatorILi2EjESC_ILi1EjENS0_6memory12LoadWithCastILi2EEENSF_13StoreWithCastILi1EEEEEviT_T0_T2_T3_T4_T5_ --------------------------
	.section	.nv.constant0._ZN2at6native27unrolled_elementwise_kernelINS0_13BinaryFunctorIddbZZZNS0_22logical_or_kernel_cudaERNS_14TensorIteratorEENKUlvE0_clEvENKUlvE4_clEvEUlddE_EESt5arrayIPcLm3EELi4E23TrivialOffsetCalculatorILi2EjESC_ILi1EjENS0_6memory12LoadWithCastILi2EEENSF_13StoreWithCastILi1EEEEEviT_T0_T2_T3_T4_T5_,"a",@progbits
	.sectionflags	@""
	.align	4
.nv.constant0._ZN2at6native27unrolled_elementwise_kernelINS0_13BinaryFunctorIddbZZZNS0_22logical_or_kernel_cudaERNS_14TensorIteratorEENKUlvE0_clEvENKUlvE4_clEvEUlddE_EESt5arrayIPcLm3EELi4E23TrivialOffsetCalculatorILi2EjESC_ILi1EjENS0_6memory12LoadWithCastILi2EEENSF_13StoreWithCastILi1EEEEEviT_T0_T2_T3_T4_T5_:
	.zero		584


//--------------------- .nv.constant0._ZN2at6native18elementwise_kernelILi128ELi4EZNS0_22gpu_kernel_impl_nocastINS0_13BinaryFunctorIddbZZZNS0_22logical_or_kernel_cudaERNS_14TensorIteratorEENKUlvE0_clEvENKUlvE4_clEvEUlddE_EEEEvRNS_18TensorIteratorBaseERKT_EUliE_EEviT1_ --------------------------
	.section	.nv.constant0._ZN2at6native18elementwise_kernelILi128ELi4EZNS0_22gpu_kernel_impl_nocastINS0_13BinaryFunctorIddbZZZNS0_22logical_or_kernel_cudaERNS_14TensorIteratorEENKUlvE0_clEvENKUlvE4_clEvEUlddE_EEEEvRNS_18TensorIteratorBaseERKT_EUliE_EEviT1_,"a",@progbits
	.sectionflags	@""
	.align	4
.nv.constant0._ZN2at6native18elementwise_kernelILi128ELi4EZNS0_22gpu_kernel_impl_nocastINS0_13BinaryFunctorIddbZZZNS0_22logical_or_kernel_cudaERNS_14TensorIteratorEENKUlvE0_clEvENKUlvE4_clEvEUlddE_EEEEvRNS_18TensorIteratorBaseERKT_EUliE_EEviT1_:
	.zero		1184


//--------------------- .nv.constant0._ZN2at6native27unrolled_elementwise_kernelINS0_13BinaryFunctorIddbZZZNS0_22logical_or_kernel_cudaERNS_14TensorIteratorEENKUlvE0_clEvENKUlvE4_clEvEUlddE_EESt5arrayIPcLm3EELi4E23TrivialOffsetCalculatorILi2EjESC_ILi1EjENS0_6memory15LoadWithoutCastENSF_16StoreWithoutCastEEEviT_T0_T2_T3_T4_T5_ --------------------------
	.section	.nv.constant0._ZN2at6native27unrolled_elementwise_kernelINS0_13BinaryFunctorIddbZZZNS0_22logical_or_kernel_cudaERNS_14TensorIteratorEENKUlvE0_clEvENKUlvE4_clEvEUlddE_EESt5arrayIPcLm3EELi4E23TrivialOffsetCalculatorILi2EjESC_ILi1EjENS0_6memory15LoadWithoutCastENSF_16StoreWithoutCastEEEviT_T0_T2_T3_T4_T5_,"a",@progbits
	.sectionflags	@""
	.align	4
.nv.constant0._ZN2at6native27unrolled_elementwise_kernelINS0_13BinaryFunctorIddbZZZNS0_22logical_or_kernel_cudaERNS_14TensorIteratorEENKUlvE0_clEvENKUlvE4_clEvEUlddE_EESt5arrayIPcLm3EELi4E23TrivialOffsetCalculatorILi2EjESC_ILi1EjENS0_6memory15LoadWithoutCastENSF_16StoreWithoutCastEEEviT_T0_T2_T3_T4_T5_:
	.zero		564


//--------------------- .nv.constant0._ZN2at6native29vectorized_elementwise_kernelILi2ENS0_13BinaryFunctorIddbZZZNS0_22logical_or_kernel_cudaERNS_14TensorIteratorEENKUlvE0_clEvENKUlvE4_clEvEUlddE_EESt5arrayIPcLm3EEEEviT0_T1_ --------------------------
	.section	.nv.constant0._ZN2at6native29vectorized_elementwise_kernelILi2ENS0_13BinaryFunctorIddbZZZNS0_22logical_or_kernel_cudaERNS_14TensorIteratorEENKUlvE0_clEvENKUlvE4_clEvEUlddE_EESt5arrayIPcLm3EEEEviT0_T1_,"a",@progbits
	.sectionflags	@""
	.align	4
.nv.constant0._ZN2at6native29vectorized_elementwise_kernelILi2ENS0_13BinaryFunctorIddbZZZNS0_22logical_or_kernel_cudaERNS_14TensorIteratorEENKUlvE0_clEvENKUlvE4_clEvEUlddE_EESt5arrayIPcLm3EEEEviT0_T1_:
	.zero		560


//--------------------- .nv.constant0._ZN2at6native29vectorized_elementwise_kernelILi4ENS0_13BinaryFunctorIddbZZZNS0_22logical_or_kernel_cudaERNS_14TensorIteratorEENKUlvE0_clEvENKUlvE4_clEvEUlddE_EESt5arrayIPcLm3EEEEviT0_T1_ --------------------------
	.section	.nv.constant0._ZN2at6native29vectorized_elementwise_kernelILi4ENS0_13BinaryFunctorIddbZZZNS0_22logical_or_kernel_cudaERNS_14TensorIteratorEENKUlvE0_clEvENKUlvE4_clEvEUlddE_EESt5arrayIPcLm3EEEEviT0_T1_,"a",@progbits
	.sectionflags	@""
	.align	4
.nv.constant0._ZN2at6native29vectorized_elementwise_kernelILi4ENS0_13BinaryFunctorIddbZZZNS0_22logical_or_kernel_cudaERNS_14TensorIteratorEENKUlvE0_clEvENKUlvE4_clEvEUlddE_EESt5arrayIPcLm3EEEEviT0_T1_:
	.zero		560


//--------------------- .nv.constant0._ZN2at6native29vectorized_elementwise_kernelILi8ENS0_13BinaryFunctorIddbZZZNS0_22logical_or_kernel_cudaERNS_14TensorIteratorEENKUlvE0_clEvENKUlvE4_clEvEUlddE_EESt5arrayIPcLm3EEEEviT0_T1_ --------------------------
	.section	.nv.constant0._ZN2at6native29vectorized_elementwise_kernelILi8ENS0_13BinaryFunctorIddbZZZNS0_22logical_or_kernel_cudaERNS_14TensorIteratorEENKUlvE0_clEvENKUlvE4_clEvEUlddE_EESt5arrayIPcLm3EEEEviT0_T1_,"a",@progbits
	.sectionflags	@""
	.align	4
.nv.constant0._ZN2at6native29vectorized_elementwise_kernelILi8ENS0_13BinaryFunctorIddbZZZNS0_22logical_or_kernel_cudaERNS_14TensorIteratorEENKUlvE0_clEvENKUlvE4_clEvEUlddE_EESt5arrayIPcLm3EEEEviT0_T1_:
	.zero		560


//--------------------- .nv.constant0._ZN2at6native18elementwise_kernelILi128ELi4EZNS0_15gpu_kernel_implINS0_13AUnaryFunctorIssbZZZNS0_22logical_or_kernel_cudaERNS_14TensorIteratorEENKUlvE0_clEvENKUlvE3_clEvEUlssE_EEEEvRNS_18TensorIteratorBaseERKT_EUliE_EEviT1_ --------------------------
	.section	.nv.constant0._ZN2at6native18elementwise_kernelILi128ELi4EZNS0_15gpu_kernel_implINS0_13AUnaryFunctorIssbZZZNS0_22logical_or_kernel_cudaERNS_14TensorIteratorEENKUlvE0_clEvENKUlvE3_clEvEUlssE_EEEEvRNS_18TensorIteratorBaseERKT_EUliE_EEviT1_,"a",@progbits
	.sectionflags	@""
	.align	4
.nv.constant0._ZN2at6native18elementwise_kernelILi128ELi4EZNS0_15gpu_kernel_implINS0_13AUnaryFunctorIssbZZZNS0_22logical_or_kernel_cudaERNS_14TensorIteratorEENKUlvE0_clEvENKUlvE3_clEvEUlssE_EEEEvRNS_18TensorIteratorBaseERKT_EUliE_EEviT1_:
	.zero		1072


//--------------------- .nv.constant0._ZN2at6native27unrolled_elementwise_kernelINS0_13AUnaryFunctorIssbZZZNS0_22logical_or_kernel_cudaERNS_14TensorIteratorEENKUlvE0_clEvENKUlvE3_clEvEUlssE_EESt5arrayIPcLm2EELi4E23TrivialOffsetCalculatorILi1EjESD_NS0_6memory12LoadWithCastILi1EEENSE_13StoreWithCastILi1EEEEEviT_T0_T2_T3_T4_T5_ --------------------------
	.section	.nv.constant0._ZN2at6native27unrolled_elementwise_kernelINS0_13AUnaryFunctorIssbZZZNS0_22logical_or_kernel_cudaERNS_14TensorIteratorEENKUlvE0_clEvENKUlvE3_clEvEUlssE_EESt5arrayIPcLm2EELi4E23TrivialOffsetCalculatorILi1EjESD_NS0_6memory12LoadWithCastILi1EEENSE_13StoreWithCastILi1EEEEEviT_T0_T2_T3_T4_T5_,"a",@progbits
	.sectionflags	@""
	.align	4
.nv.constant0._ZN2at6native27unrolled_elementwise_kernelINS0_13AUnaryFunctorIssbZZZNS0_22logical_or_kernel_cudaERNS_14TensorIteratorEENKUlvE0_clEvENKUlvE3_clEvEUlssE_EESt5arrayIPcLm2EELi4E23TrivialOffsetCalculatorILi1EjESD_NS0_6memory12LoadWithCastILi1EEENSE_13StoreWithCastILi1EEEEEviT_T0_T2_T3_T4_T5_:
	.zero		572


//--------------------- .nv.constant0._ZN2at6native18elementwise_kernelILi128ELi4EZNS0_22gpu_kernel_impl_nocastINS0_13AUnaryFunctorIssbZZZNS0_22logical_or_kernel_cudaERNS_14TensorIteratorEENKUlvE0_clEvENKUlvE3_clEvEUlssE_EEEEvRNS_18TensorIteratorBaseERKT_EUliE_EEviT1_ --------------------------
	.section	.nv.constant0._ZN2at6native18elementwise_kernelILi128ELi4EZNS0_22gpu_kernel_impl_nocastINS0_13AUnaryFunctorIssbZZZNS0_22logical_or_kernel_cudaERNS_14TensorIteratorEENKUlvE0_clEvENKUlvE3_clEvEUlssE_EEEEvRNS_18TensorIteratorBaseERKT_EUliE_EEviT1_,"a",@progbits
	.sectionflags	@""
	.align	4
.nv.constant0._ZN2at6native18elementwise_kernelILi128ELi4EZNS0_22gpu_kernel_impl_nocastINS0_13AUnaryFunctorIssbZZZNS0_22logical_or_kernel_cudaERNS_14TensorIteratorEENKUlvE0_clEvENKUlvE3_clEvEUlssE_EEEEvRNS_18TensorIteratorBaseERKT_EUliE_EEviT1_:
	.zero		1072


//--------------------- .nv.constant0._ZN2at6native27unrolled_elementwise_kernelINS0_13AUnaryFunctorIssbZZZNS0_22logical_or_kernel_cudaERNS_14TensorIteratorEENKUlvE0_clEvENKUlvE3_clEvEUlssE_EESt5arrayIPcLm2EELi4E23TrivialOffsetCalculatorILi1EjESD_NS0_6memory15LoadWithoutCastENSE_16StoreWithoutCastEEEviT_T0_T2_T3_T4_T5_ --------------------------
	.section	.nv.constant0._ZN2at6native27unrolled_elementwise_kernelINS0_13AUnaryFunctorIssbZZZNS0_22logical_or_kernel_cudaERNS_14TensorIteratorEENKUlvE0_clEvENKUlvE3_clEvEUlssE_EESt5arrayIPcLm2EELi4E23TrivialOffsetCalculatorILi1EjESD_NS0_6memory15LoadWithoutCastENSE_16StoreWithoutCastEEEviT_T0_T2_T3_T4_T5_,"a",@progbits
	.sectionflags	@""
	.align	4
.nv.constant0._ZN2at6native27unrolled_elementwise_kernelINS0_13AUnaryFunctorIssbZZZNS0_22logical_or_kernel_cudaERNS_14TensorIteratorEENKUlvE0_clEvENKUlvE3_clEvEUlssE_EESt5arrayIPcLm2EELi4E23TrivialOffsetCalculatorILi1EjESD_NS0_6memory15LoadWithoutCastENSE_16StoreWithoutCastEEEviT_T0_T2_T3_T4_T5_:
	.zero		556


//--------------------- .nv.constant0._ZN2at6native29vectorized_elementwise_kernelILi2ENS0_13AUnaryFunctorIssbZZZNS0_22logical_or_kernel_cudaERNS_14TensorIteratorEENKUlvE0_clEvENKUlvE3_clEvEUlssE_EESt5arrayIPcLm2EEEEviT0_T1_ --------------------------
	.section	.nv.constant0._ZN2at6native29vectorized_elementwise_kernelILi2ENS0_13AUnaryFunctorIssbZZZNS0_22logical_or_kernel_cudaERNS_14TensorIteratorEENKUlvE0_clEvENKUlvE3_clEvEUlssE_EESt5arrayIPcLm2EEEEviT0_T1_,"a",@progbits
	.sectionflags	@""
	.align	4
.nv.constant0._ZN2at6native29vectorized_elementwise_kernelILi2ENS0_13AUnaryFunctorIssbZZZNS0_22logical_or_kernel_cudaERNS_14TensorIteratorEENKUlvE0_clEvENKUlvE3_clEvEUlssE_EESt5arrayIPcLm2EEEEviT0_T1_:
	.zero		552


//--------------------- .nv.constant0._ZN2at6native29vectorized_elementwise_kernelILi4ENS0_13AUnaryFunctorIssbZZZNS0_22logical_or_kernel_cudaERNS_14TensorIteratorEENKUlvE0_clEvENKUlvE3_clEvEUlssE_EESt5arrayIPcLm2EEEEviT0_T1_ --------------------------
	.section	.nv.constant0._ZN2at6native29vectorized_elementwise_kernelILi4ENS0_13AUnaryFunctorIssbZZZNS0_22logical_or_kernel_cudaERNS_14TensorIteratorEENKUlvE0_clEvENKUlvE3_clEvEUlssE_EESt5arrayIPcLm2EEEEviT0_T1_,"a",@progbits
	.sectionflags	@""
	.align	4
.nv.constant0._ZN2at6native29vectorized_elementwise_kernelILi4ENS0_13AUnaryFunctorIssbZZZNS0_22logical_or_kernel_cudaERNS_14TensorIteratorEENKUlvE0_clEvENKUlvE3_clEvEUlssE_EESt5arrayIPcLm2EEEEviT0_T1_:
	.zero		552


//--------------------- .nv.constant0._ZN2at6native29vectorized_elementwise_kernelILi8ENS0_13AUnaryFunctorIssbZZZNS0_22logical_or_kernel_cudaERNS_14TensorIteratorEENKUlvE0_clEvENKUlvE3_clEvEUlssE_EESt5arrayIPcLm2EEEEviT0_T1_ --------------------------
	.section	.nv.constant0._ZN2at6native29vectorized_elementwise_kernelILi8ENS0_13AUnaryFunctorIssbZZZNS0_22logical_or_kernel_cudaERNS_14TensorIteratorEENKUlvE0_clEvENKUlvE3_clEvEUlssE_EESt5arrayIPcLm2EEEEviT0_T1_,"a",@progbits
	.sectionflags	@""
	.align	4
.nv.constant0._ZN2at6native29vectorized_elementwise_kernelILi8ENS0_13AUnaryFunctorIssbZZZNS0_22logical_or_kernel_cudaERNS_14TensorIteratorEENKUlvE0_clEvENKUlvE3_clEvEUlssE_EESt5arrayIPcLm2EEEEviT0_T1_:
	.zero		552


//--------------------- .nv.constant0._ZN2at6native18elementwise_kernelILi128ELi4EZNS0_15gpu_kernel_implINS0_13BinaryFunctorIssbZZZNS0_22logical_or_kernel_cudaERNS_14TensorIteratorEENKUlvE0_clEvENKUlvE3_clEvEUlssE_EEEEvRNS_18TensorIteratorBaseERKT_EUliE_EEviT1_ --------------------------
	.section	.nv.constant0._ZN2at6native18elementwise_kernelILi128ELi4EZNS0_15gpu_kernel_implINS0_13BinaryFunctorIssbZZZNS0_22logical_or_kernel_cudaERNS_14TensorIteratorEENKUlvE0_clEvENKUlvE3_clEvEUlssE_EEEEvRNS_18TensorIteratorBaseERKT_EUliE_EEviT1_,"a",@progbits
	.sectionflags	@""
	.align	4
.nv.constant0._ZN2at6native18elementwise_kernelILi128ELi4EZNS0_15gpu_kernel_implINS0_13BinaryFunctorIssbZZZNS0_22logical_or_kernel_cudaERNS_14TensorIteratorEENKUlvE0_clEvENKUlvE3_clEvEUlssE_EEEEvRNS_18TensorIteratorBaseERKT_EUliE_EEviT1_:
	.zero		1184


//--------------------- .nv.constant0._ZN2at6native27unrolled_elementwise_kernelINS0_13BinaryFunctorIssbZZZNS0_22logical_or_kernel_cudaERNS_14TensorIteratorEENKUlvE0_clEvENKUlvE3_clEvEUlssE_EESt5arrayIPcLm3EELi4E23TrivialOffsetCalculatorILi2EjESC_ILi1EjENS0_6memory12LoadWithCastILi2EEENSF_13StoreWithCastILi1EEEEEviT_T0_T2_T3_T4_T5_ --------------------------
	.section	.nv.constant0._ZN2at6native27unrolled_elementwise_kernelINS0_13BinaryFunctorIssbZZZNS0_22logical_or_kernel_cudaERNS_14TensorIteratorEENKUlvE0_clEvENKUlvE3_clEvEUlssE_EESt5arrayIPcLm3EELi4E23TrivialOffsetCalculatorILi2EjESC_ILi1EjENS0_6memory12LoadWithCastILi2EEENSF_13StoreWithCastILi1EEEEEviT_T0_T2_T3_T4_T5_,"a",@progbits
	.sectionflags	@""
	.align	4
.nv.constant0._ZN2at6native27unrolled_elementwise_kernelINS0_13BinaryFunctorIssbZZZNS0_22logical_or_kernel_cudaERNS_14TensorIteratorEENKUlvE0_clEvENKUlvE3_clEvEUlssE_EESt5arrayIPcLm3EELi4E23TrivialOffsetCalculatorILi2EjESC_ILi1EjENS0_6memory12LoadWithCastILi2EEENSF_13StoreWithCastILi1EEEEEviT_T0_T2_T3_T4_T5_:
	.zero		584


//--------------------- .nv.constant0._ZN2at6native18elementwise_kernelILi128ELi4EZNS0_22gpu_kernel_impl_nocastINS0_13BinaryFunctorIssbZZZNS0_22logical_or_kernel_cudaERNS_14TensorIteratorEENKUlvE0_clEvENKUlvE3_clEvEUlssE_EEEEvRNS_18TensorIteratorBaseERKT_EUliE_EEviT1_ --------------------------
	.section	.nv.constant0._ZN2at6native18elementwise_kernelILi128ELi4EZNS0_22gpu_kernel_impl_nocastINS0_13BinaryFunctorIssbZZZNS0_22logical_or_kernel_cudaERNS_14TensorIteratorEENKUlvE0_clEvENKUlvE3_clEvEUlssE_EEEEvRNS_18TensorIteratorBaseERKT_EUliE_EEviT1_,"a",@progbits
	.sectionflags	@""
	.align	4
.nv.constant0._ZN2at6native18elementwise_kernelILi128ELi4EZNS0_22gpu_kernel_impl_nocastINS0_13BinaryFunctorIssbZZZNS0_22logical_or_kernel_cudaERNS_14TensorIteratorEENKUlvE0_clEvENKUlvE3_clEvEUlssE_EEEEvRNS_18TensorIteratorBaseERKT_EUliE_EEviT1_:
	.zero		1184


//--------------------- .nv.constant0._ZN2at6native27unrolled_elementwise_kernelINS0_13BinaryFunctorIssbZZZNS0_22logical_or_kernel_cudaERNS_14TensorIteratorEENKUlvE0_clEvENKUlvE3_clEvEUlssE_EESt5arrayIPcLm3EELi4E23TrivialOffsetCalculatorILi2EjESC_ILi1EjENS0_6memory15LoadWithoutCastENSF_16StoreWithoutCastEEEviT_T0_T2_T3_T4_T5_ --------------------------
	.section	.nv.constant0._ZN2at6native27unrolled_elementwise_kernelINS0_13BinaryFunctorIssbZZZNS0_22logical_or_kernel_cudaERNS_14TensorIteratorEENKUlvE0_clEvENKUlvE3_clEvEUlssE_EESt5arrayIPcLm3EELi4E23TrivialOffsetCalculatorILi2EjESC_ILi1EjENS0_6memory15LoadWithoutCastENSF_16StoreWithoutCastEEEviT_T0_T2_T3_T4_T5_,"a",@progbits
	.sectionflags	@""
	.align	4
.nv.constant0._ZN2at6native27unrolled_elementwise_kernelINS0_13BinaryFunctorIssbZZZNS0_22logical_or_kernel_cudaERNS_14TensorIteratorEENKUlvE0_clEvENKUlvE3_clEvEUlssE_EESt5arrayIPcLm3EELi4E23TrivialOffsetCalculatorILi2EjESC_ILi1EjENS0_6memory15LoadWithoutCastENSF_16StoreWithoutCastEEEviT_T0_T2_T3_T4_T5_:
	.zero		564


//--------------------- .nv.constant0._ZN2at6native29vectorized_elementwise_kernelILi2ENS0_13BinaryFunctorIssbZZZNS0_22logical_or_kernel_cudaERNS_14TensorIteratorEENKUlvE0_clEvENKUlvE3_clEvEUlssE_EESt5arrayIPcLm3EEEEviT0_T1_ --------------------------
	.section	.nv.constant0._ZN2at6native29vectorized_elementwise_kernelILi2ENS0_13BinaryFunctorIssbZZZNS0_22logical_or_kernel_cudaERNS_14TensorIteratorEENKUlvE0_clEvENKUlvE3_clEvEUlssE_EESt5arrayIPcLm3EEEEviT0_T1_,"a",@progbits
	.sectionflags	@""
	.align	4
.nv.constant0._ZN2at6native29vectorized_elementwise_kernelILi2ENS0_13BinaryFunctorIssbZZZNS0_22logical_or_kernel_cudaERNS_14TensorIteratorEENKUlvE0_clEvENKUlvE3_clEvEUlssE_EESt5arrayIPcLm3EEEEviT0_T1_:
	.zero		560


//--------------------- .nv.constant0._ZN2at6native29vectorized_elementwise_kernelILi4ENS0_13BinaryFunctorIssbZZZNS0_22logical_or_kernel_cudaERNS_14TensorIteratorEENKUlvE0_clEvENKUlvE3_clEvEUlssE_EESt5arrayIPcLm3EEEEviT0_T1_ --------------------------
	.section	.nv.constant0._ZN2at6native29vectorized_elementwise_kernelILi4ENS0_13BinaryFunctorIssbZZZNS0_22logical_or_kernel_cudaERNS_14TensorIteratorEENKUlvE0_clEvENKUlvE3_clEvEUlssE_EESt5arrayIPcLm3EEEEviT0_T1_,"a",@progbits
	.sectionflags	@""
	.align	4
.nv.constant0._ZN2at6native29vectorized_elementwise_kernelILi4ENS0_13BinaryFunctorIssbZZZNS0_22logical_or_kernel_cudaERNS_14TensorIteratorEENKUlvE0_clEvENKUlvE3_clEvEUlssE_EESt5arrayIPcLm3EEEEviT0_T1_:
	.zero		560


//--------------------- .nv.constant0._ZN2at6native29vectorized_elementwise_kernelILi8ENS0_13BinaryFunctorIssbZZZNS0_22logical_or_kernel_cudaERNS_14TensorIteratorEENKUlvE0_clEvENKUlvE3_clEvEUlssE_EESt5arrayIPcLm3EEEEviT0_T1_ --------------------------
	.section	.nv.constant0._ZN2at6native29vectorized_elementwise_kernelILi8ENS0_13BinaryFunctorIssbZZZNS0_22logical_or_kernel_cudaERNS_14TensorIteratorEENKUlvE0_clEvENKUlvE3_clEvEUlssE_EESt5arrayIPcLm3EEEEviT0_T1_,"a",@progbits
	.sectionflags	@""
	.align	4
.nv.constant0._ZN2at6native29vectorized_elementwise_kernelILi8ENS0_13BinaryFunctorIssbZZZNS0_22logical_or_kernel_cudaERNS_14TensorIteratorEENKUlvE0_clEvENKUlvE3_clEvEUlssE_EESt5arrayIPcLm3EEEEviT0_T1_:
	.zero		560


//--------------------- .nv.constant0._ZN2at6native18elementwise_kernelILi128ELi4EZNS0_15gpu_kernel_implINS0_13AUnaryFunctorIllbZZZNS0_22logical_or_kernel_cudaERNS_14TensorIteratorEENKUlvE0_clEvENKUlvE2_clEvEUlllE_EEEEvRNS_18TensorIteratorBaseERKT_EUliE_EEviT1_ --------------------------
	.section	.nv.constant0._ZN2at6native18elementwise_kernelILi128ELi4EZNS0_15gpu_kernel_implINS0_13AUnaryFunctorIllbZZZNS0_22logical_or_kernel_cudaERNS_14TensorIteratorEENKUlvE0_clEvENKUlvE2_clEvEUlllE_EEEEvRNS_18TensorIteratorBaseERKT_EUliE_EEviT1_,"a",@progbits
	.sectionflags	@""
	.align	4
.nv.constant0._ZN2at6native18elementwise_kernelILi128ELi4EZNS0_15gpu_kernel_implINS0_13AUnaryFunctorIllbZZZNS0_22logical_or_kernel_cudaERNS_14TensorIteratorEENKUlvE0_clEvENKUlvE2_clEvEUlllE_EEEEvRNS_18TensorIteratorBaseERKT_EUliE_EEviT1_:
	.zero		1088


//--------------------- .nv.constant0._ZN2at6native27unrolled_elementwise_kernelINS0_13AUnaryFunctorIllbZZZNS0_22logical_or_kernel_cudaERNS_14TensorIteratorEENKUlvE0_clEvENKUlvE2_clEvEUlllE_EESt5arrayIPcLm2EELi4E23TrivialOffsetCalculatorILi1EjESD_NS0_6memory12LoadWithCastILi1EEENSE_13StoreWithCastILi1EEEEEviT_T0_T2_T3_T4_T5_ --------------------------
	.section	.nv.constant0._ZN2at6native27unrolled_elementwise_kernelINS0_13AUnaryFunctorIllbZZZNS0_22logical_or_kernel_cudaERNS_14TensorIteratorEENKUlvE0_clEvENKUlvE2_clEvEUlllE_EESt5arrayIPcLm2EELi4E23TrivialOffsetCalculatorILi1EjESD_NS0_6memory12LoadWithCastILi1EEENSE_13StoreWithCastILi1EEEEEviT_T0_T2_T3_T4_T5_,"a",@progbits
	.sectionflags	@""
	.align	4
.nv.constant0._ZN2at6native27unrolled_elementwise_kernelINS0_13AUnaryFunctorIllbZZZNS0_22logical_or_kernel_cudaERNS_14TensorIteratorEENKUlvE0_clEvENKUlvE2_clEvEUlllE_EESt5arrayIPcLm2EELi4E23TrivialOffsetCalculatorILi1EjESD_NS0_6memory12LoadWithCastILi1EEENSE_13StoreWithCastILi1EEEEEviT_T0_T2_T3_T4_T5_:
	.zero		588


//--------------------- .nv.constant0._ZN2at6native18elementwise_kernelILi128ELi4EZNS0_22gpu_kernel_impl_nocastINS0_13AUnaryFunctorIllbZZZNS0_22logical_or_kernel_cudaERNS_14TensorIteratorEENKUlvE0_clEvENKUlvE2_clEvEUlllE_EEEEvRNS_18TensorIteratorBaseERKT_EUliE_EEviT1_ --------------------------
	.section	.nv.constant0._ZN2at6native18elementwise_kernelILi128ELi4EZNS0_22gpu_kernel_impl_nocastINS0_13AUnaryFunctorIllbZZZNS0_22logical_or_kernel_cudaERNS_14TensorIteratorEENKUlvE0_clEvENKUlvE2_clEvEUlllE_EEEEvRNS_18TensorIteratorBaseERKT_EUliE_EEviT1_,"a",@progbits
	.sectionflags	@""
	.align	4
.nv.constant0._ZN2at6native18elementwise_kernelILi128ELi4EZNS0_22gpu_kernel_impl_nocastINS0_13AUnaryFunctorIllbZZZNS0_22logical_or_kernel_cudaERNS_14TensorIteratorEENKUlvE0_clEvENKUlvE2_clEvEUlllE_EEEEvRNS_18TensorIteratorBaseERKT_EUliE_EEviT1_:
	.zero		1080


//--------------------- .nv.constant0._ZN2at6native27unrolled_elementwise_kernelINS0_13AUnaryFunctorIllbZZZNS0_22logical_or_kernel_cudaERNS_14TensorIteratorEENKUlvE0_clEvENKUlvE2_clEvEUlllE_EESt5arrayIPcLm2EELi4E23TrivialOffsetCalculatorILi1EjESD_NS0_6memory15LoadWithoutCastENSE_16StoreWithoutCastEEEviT_T0_T2_T3_T4_T5_ --------------------------
	.section	.nv.constant0._ZN2at6native27unrolled_elementwise_kernelINS0_13AUnaryFunctorIllbZZZNS0_22logical_or_kernel_cudaERNS_14TensorIteratorEENKUlvE0_clEvENKUlvE2_clEvEUlllE_EESt5arrayIPcLm2EELi4E23TrivialOffsetCalculatorILi1EjESD_NS0_6memory15LoadWithoutCastENSE_16StoreWithoutCastEEEviT_T0_T2_T3_T4_T5_,"a",@progbits
	.sectionflags	@""
	.align	4
.nv.constant0._ZN2at6native27unrolled_elementwise_kernelINS0_13AUnaryFunctorIllbZZZNS0_22logical_or_kernel_cudaERNS_14TensorIteratorEENKUlvE0_clEvENKUlvE2_clEvEUlllE_EESt5arrayIPcLm2EELi4E23TrivialOffsetCalculatorILi1EjESD_NS0_6memory15LoadWithoutCastENSE_16StoreWithoutCastEEEviT_T0_T2_T3_T4_T5_:
	.zero		572


//--------------------- .nv.constant0._ZN2at6native29vectorized_elementwise_kernelILi2ENS0_13AUnaryFunctorIllbZZZNS0_22logical_or_kernel_cudaERNS_14TensorIteratorEENKUlvE0_clEvENKUlvE2_clEvEUlllE_EESt5arrayIPcLm2EEEEviT0_T1_ --------------------------
	.section	.nv.constant0._ZN2at6native29vectorized_elementwise_kernelILi2ENS0_13AUnaryFunctorIllbZZZNS0_22logical_or_kernel_cudaERNS_14TensorIteratorEENKUlvE0_clEvENKUlvE2_clEvEUlllE_EESt5arrayIPcLm2EEEEviT0_T1_,"a",@progbits
	.sectionflags	@""
	.align	4
.nv.constant0._ZN2at6native29vectorized_elementwise_kernelILi2ENS0_13AUnaryFunctorIllbZZZNS0_22logical_or_kernel_cudaERNS_14TensorIteratorEENKUlvE0_clEvENKUlvE2_clEvEUlllE_EESt5arrayIPcLm2EEEEviT0_T1_:
	.zero		568


//--------------------- .nv.constant0._ZN2at6native29vectorized_elementwise_kernelILi4ENS0_13AUnaryFunctorIllbZZZNS0_22logical_or_kernel_cudaERNS_14TensorIteratorEENKUlvE0_clEvENKUlvE2_clEvEUlllE_EESt5arrayIPcLm2EEEEviT0_T1_ --------------------------
	.section	.nv.constant0._ZN2at6native29vectorized_elementwise_kernelILi4ENS0_13AUnaryFunctorIllbZZZNS0_22logical_or_kernel_cudaERNS_14TensorIteratorEENKUlvE0_clEvENKUlvE2_clEvEUlllE_EESt5arrayIPcLm2EEEEviT0_T1_,"a",@progbits
	.sectionflags	@""
	.align	4
.nv.constant0._ZN2at6native29vectorized_elementwise_kernelILi4ENS0_13AUnaryFunctorIllbZZZNS0_22logical_or_kernel_cudaERNS_14TensorIteratorEENKUlvE0_clEvENKUlvE2_clEvEUlllE_EESt5arrayIPcLm2EEEEviT0_T1_:
	.zero		568


//--------------------- .nv.constant0._ZN2at6native29vectorized_elementwise_kernelILi8ENS0_13AUnaryFunctorIllbZZZNS0_22logical_or_kernel_cudaERNS_14TensorIteratorEENKUlvE0_clEvENKUlvE2_clEvEUlllE_EESt5arrayIPcLm2EEEEviT0_T1_ --------------------------
	.section	.nv.constant0._ZN2at6native29vectorized_elementwise_kernelILi8ENS0_13AUnaryFunctorIllbZZZNS0_22logical_or_kernel_cudaERNS_14TensorIteratorEENKUlvE0_clEvENKUlvE2_clEvEUlllE_EESt5arrayIPcLm2EEEEviT0_T1_,"a",@progbits
	.sectionflags	@""
	.align	4
.nv.constant0._ZN2at6native29vectorized_elementwise_kernelILi8ENS0_13AUnaryFunctorIllbZZZNS0_22logical_or_kernel_cudaERNS_14TensorIteratorEENKUlvE0_clEvENKUlvE2_clEvEUlllE_EESt5arrayIPcLm2EEEEviT0_T1_:
	.zero		568


//--------------------- .nv.constant0._ZN2at6native18elementwise_kernelILi128ELi4EZNS0_15gpu_kernel_implINS0_13BinaryFunctorIllbZZZNS0_22logical_or_kernel_cudaERNS_14TensorIteratorEENKUlvE0_clEvENKUlvE2_clEvEUlllE_EEEEvRNS_18TensorIteratorBaseERKT_EUliE_EEviT1_ --------------------------
	.section	.nv.constant0._ZN2at6native18elementwise_kernelILi128ELi4EZNS0_15gpu_kernel_implINS0_13BinaryFunctorIllbZZZNS0_22logical_or_kernel_cudaERNS_14TensorIteratorEENKUlvE0_clEvENKUlvE2_clEvEUlllE_EEEEvRNS_18TensorIteratorBaseERKT_EUliE_EEviT1_,"a",@progbits
	.sectionflags	@""
	.align	4
.nv.constant0._ZN2at6native18elementwise_kernelILi128ELi4EZNS0_15gpu_kernel_implINS0_13BinaryFunctorIllbZZZNS0_22logical_or_kernel_cudaERNS_14TensorIteratorEENKUlvE0_clEvENKUlvE2_clEvEUlllE_EEEEvRNS_18TensorIteratorBaseERKT_EUliE_EEviT1_:
	.zero		1184


//--------------------- .nv.constant0._ZN2at6native27unrolled_elementwise_kernelINS0_13BinaryFunctorIllbZZZNS0_22logical_or_kernel_cudaERNS_14TensorIteratorEENKUlvE0_clEvENKUlvE2_clEvEUlllE_EESt5arrayIPcLm3EELi4E23TrivialOffsetCalculatorILi2EjESC_ILi1EjENS0_6memory12LoadWithCastILi2EEENSF_13StoreWithCastILi1EEEEEviT_T0_T2_T3_T4_T5_ --------------------------
	.section	.nv.constant0._ZN2at6native27unrolled_elementwise_kernelINS0_13BinaryFunctorIllbZZZNS0_22logical_or_kernel_cudaERNS_14TensorIteratorEENKUlvE0_clEvENKUlvE2_clEvEUlllE_EESt5arrayIPcLm3EELi4E23TrivialOffsetCalculatorILi2EjESC_ILi1EjENS0_6memory12LoadWithCastILi2EEENSF_13StoreWithCastILi1EEEEEviT_T0_T2_T3_T4_T5_,"a",@progbits
	.sectionflags	@""
	.align	4
.nv.constant0._ZN2at6native27unrolled_elementwise_kernelINS0_13BinaryFunctorIllbZZZNS0_22logical_or_kernel_cudaERNS_14TensorIteratorEENKUlvE0_clEvENKUlvE2_clEvEUlllE_EESt5arrayIPcLm3EELi4E23TrivialOffsetCalculatorILi2EjESC_ILi1EjENS0_6memory12LoadWithCastILi2EEENSF_13StoreWithCastILi1EEEEEviT_T0_T2_T3_T4_T5_:
	.zero		584


//--------------------- .nv.constant0._ZN2at6native18elementwise_kernelILi128ELi4EZNS0_22gpu_kernel_impl_nocastINS0_13BinaryFunctorIllbZZZNS0_22logical_or_kernel_cudaERNS_14TensorIteratorEENKUlvE0_clEvENKUlvE2_clEvEUlllE_EEEEvRNS_18TensorIteratorBaseERKT_EUliE_EEviT1_ --------------------------
	.section	.nv.constant0._ZN2at6native18elementwise_kernelILi128ELi4EZNS0_22gpu_kernel_impl_nocastINS0_13BinaryFunctorIllbZZZNS0_22logical_or_kernel_cudaERNS_14TensorIteratorEENKUlvE0_clEvENKUlvE2_clEvEUlllE_EEEEvRNS_18TensorIteratorBaseERKT_EUliE_EEviT1_,"a",@progbits
	.sectionflags	@""
	.align	4
.nv.constant0._ZN2at6native18elementwise_kernelILi128ELi4EZNS0_22gpu_kernel_impl_nocastINS0_13BinaryFunctorIllbZZZNS0_22logical_or_kernel_cudaERNS_14TensorIteratorEENKUlvE0_clEvENKUlvE2_clEvEUlllE_EEEEvRNS_18TensorIteratorBaseERKT_EUliE_EEviT1_:
	.zero		1184


//--------------------- .nv.constant0._ZN2at6native27unrolled_elementwise_kernelINS0_13BinaryFunctorIllbZZZNS0_22logical_or_kernel_cudaERNS_14TensorIteratorEENKUlvE0_clEvENKUlvE2_clEvEUlllE_EESt5arrayIPcLm3EELi4E23TrivialOffsetCalculatorILi2EjESC_ILi1EjENS0_6memory15LoadWithoutCastENSF_16StoreWithoutCastEEEviT_T0_T2_T3_T4_T5_ --------------------------
	.section	.nv.constant0._ZN2at6native27unrolled_elementwise_kernelINS0_13BinaryFunctorIllbZZZNS0_22logical_or_kernel_cudaERNS_14TensorIteratorEENKUlvE0_clEvENKUlvE2_clEvEUlllE_EESt5arrayIPcLm3EELi4E23TrivialOffsetCalculatorILi2EjESC_ILi1EjENS0_6memory15LoadWithoutCastENSF_16StoreWithoutCastEEEviT_T0_T2_T3_T4_T5_,"a",@progbits
	.sectionflags	@""
	.align	4
.nv.constant0._ZN2at6native27unrolled_elementwise_kernelINS0_13BinaryFunctorIllbZZZNS0_22logical_or_kernel_cudaERNS_14TensorIteratorEENKUlvE0_clEvENKUlvE2_clEvEUlllE_EESt5arrayIPcLm3EELi4E23TrivialOffsetCalculatorILi2EjESC_ILi1EjENS0_6memory15LoadWithoutCastENSF_16StoreWithoutCastEEEviT_T0_T2_T3_T4_T5_:
	.zero		564


//--------------------- .nv.constant0._ZN2at6native29vectorized_elementwise_kernelILi2ENS0_13BinaryFunctorIllbZZZNS0_22logical_or_kernel_cudaERNS_14TensorIteratorEENKUlvE0_clEvENKUlvE2_clEvEUlllE_EESt5arrayIPcLm3EEEEviT0_T1_ --------------------------
	.section	.nv.constant0._ZN2at6native29vectorized_elementwise_kernelILi2ENS0_13BinaryFunctorIllbZZZNS0_22logical_or_kernel_cudaERNS_14TensorIteratorEENKUlvE0_clEvENKUlvE2_clEvEUlllE_EESt5arrayIPcLm3EEEEviT0_T1_,"a",@progbits
	.sectionflags	@""
	.align	4
.nv.constant0._ZN2at6native29vectorized_elementwise_kernelILi2ENS0_13BinaryFunctorIllbZZZNS0_22logical_or_kernel_cudaERNS_14TensorIteratorEENKUlvE0_clEvENKUlvE2_clEvEUlllE_EESt5arrayIPcLm3EEEEviT0_T1_:
	.zero		560


//--------------------- .nv.constant0._ZN2at6native29vectorized_elementwise_kernelILi4ENS0_13BinaryFunctorIllbZZZNS0_22logical_or_kernel_cudaERNS_14TensorIteratorEENKUlvE0_clEvENKUlvE2_clEvEUlllE_EESt5arrayIPcLm3EEEEviT0_T1_ --------------------------
	.section	.nv.constant0._ZN2at6native29vectorized_elementwise_kernelILi4ENS0_13BinaryFunctorIllbZZZNS0_22logical_or_kernel_cudaERNS_14TensorIteratorEENKUlvE0_clEvENKUlvE2_clEvEUlllE_EESt5arrayIPcLm3EEEEviT0_T1_,"a",@progbits
	.sectionflags	@""
	.align	4
.nv.constant0._ZN2at6native29vectorized_elementwise_kernelILi4ENS0_13BinaryFunctorIllbZZZNS0_22logical_or_kernel_cudaERNS_14TensorIteratorEENKUlvE0_clEvENKUlvE2_clEvEUlllE_EESt5arrayIPcLm3EEEEviT0_T1_:
	.zero		560


//--------------------- .nv.constant0._ZN2at6native29vectorized_elementwise_kernelILi8ENS0_13BinaryFunctorIllbZZZNS0_22logical_or_kernel_cudaERNS_14TensorIteratorEENKUlvE0_clEvENKUlvE2_clEvEUlllE_EESt5arrayIPcLm3EEEEviT0_T1_ --------------------------
	.section	.nv.constant0._ZN2at6native29vectorized_elementwise_kernelILi8ENS0_13BinaryFunctorIllbZZZNS0_22logical_or_kernel_cudaERNS_14TensorIteratorEENKUlvE0_clEvENKUlvE2_clEvEUlllE_EESt5arrayIPcLm3EEEEviT0_T1_,"a",@progbits
	.sectionflags	@""
	.align	4
.nv.constant0._ZN2at6native29vectorized_elementwise_kernelILi8ENS0_13BinaryFunctorIllbZZZNS0_22logical_or_kernel_cudaERNS_14TensorIteratorEENKUlvE0_clEvENKUlvE2_clEvEUlllE_EESt5arrayIPcLm3EEEEviT0_T1_:
	.zero		560


//--------------------- .nv.constant0._ZN2at6native18elementwise_kernelILi128ELi4EZNS0_15gpu_kernel_implINS0_13AUnaryFunctorIiibZZZNS0_22logical_or_kernel_cudaERNS_14TensorIteratorEENKUlvE0_clEvENKUlvE1_clEvEUliiE_EEEEvRNS_18TensorIteratorBaseERKT_EUliE_EEviT1_ --------------------------
	.section	.nv.constant0._ZN2at6native18elementwise_kernelILi128ELi4EZNS0_15gpu_kernel_implINS0_13AUnaryFunctorIiibZZZNS0_22logical_or_kernel_cudaERNS_14TensorIteratorEENKUlvE0_clEvENKUlvE1_clEvEUliiE_EEEEvRNS_18TensorIteratorBaseERKT_EUliE_EEviT1_,"a",@progbits
	.sectionflags	@""
	.align	4
.nv.constant0._ZN2at6native18elementwise_kernelILi128ELi4EZNS0_15gpu_kernel_implINS0_13AUnaryFunctorIiibZZZNS0_22logical_or_kernel_cudaERNS_14TensorIteratorEENKUlvE0_clEvENKUlvE1_clEvEUliiE_EEEEvRNS_18TensorIteratorBaseERKT_EUliE_EEviT1_:
	.zero		1080


//--------------------- .nv.constant0._ZN2at6native27unrolled_elementwise_kernelINS0_13AUnaryFunctorIiibZZZNS0_22logical_or_kernel_cudaERNS_14TensorIteratorEENKUlvE0_clEvENKUlvE1_clEvEUliiE_EESt5arrayIPcLm2EELi4E23TrivialOffsetCalculatorILi1EjESD_NS0_6memory12LoadWithCastILi1EEENSE_13StoreWithCastILi1EEEEEviT_T0_T2_T3_T4_T5_ --------------------------
	.section	.nv.constant0._ZN2at6native27unrolled_elementwise_kernelINS0_13AUnaryFunctorIiibZZZNS0_22logical_or_kernel_cudaERNS_14TensorIteratorEENKUlvE0_clEvENKUlvE1_clEvEUliiE_EESt5arrayIPcLm2EELi4E23TrivialOffsetCalculatorILi1EjESD_NS0_6memory12LoadWithCastILi1EEENSE_13StoreWithCastILi1EEEEEviT_T0_T2_T3_T4_T5_,"a",@progbits
	.sectionflags	@""
	.align	4
.nv.constant0._ZN2at6native27unrolled_elementwise_kernelINS0_13AUnaryFunctorIiibZZZNS0_22logical_or_kernel_cudaERNS_14TensorIteratorEENKUlvE0_clEvENKUlvE1_clEvEUliiE_EESt5arrayIPcLm2EELi4E23TrivialOffsetCalculatorILi1EjESD_NS0_6memory12LoadWithCastILi1EEENSE_13StoreWithCastILi1EEEEEviT_T0_T2_T3_T4_T5_:
	.zero		580


//--------------------- .nv.constant0._ZN2at6native18elementwise_kernelILi128ELi4EZNS0_22gpu_kernel_impl_nocastINS0_13AUnaryFunctorIiibZZZNS0_22logical_or_kernel_cudaERNS_14TensorIteratorEENKUlvE0_clEvENKUlvE1_clEvEUliiE_EEEEvRNS_18TensorIteratorBaseERKT_EUliE_EEviT1_ --------------------------
	.section	.nv.constant0._ZN2at6native18elementwise_kernelILi128ELi4EZNS0_22gpu_kernel_impl_nocastINS0_13AUnaryFunctorIiibZZZNS0_22logical_or_kernel_cudaERNS_14TensorIteratorEENKUlvE0_clEvENKUlvE1_clEvEUliiE_EEEEvRNS_18TensorIteratorBaseERKT_EUliE_EEviT1_,"a",@progbits
	.sectionflags	@""
	.align	4
.nv.constant0._ZN2at6native18elementwise_kernelILi128ELi4EZNS0_22gpu_kernel_impl_nocastINS0_13AUnaryFunctorIiibZZZNS0_22logical_or_kernel_cudaERNS_14TensorIteratorEENKUlvE0_clEvENKUlvE1_clEvEUliiE_EEEEvRNS_18TensorIteratorBaseERKT_EUliE_EEviT1_:
	.zero		1072


//--------------------- .nv.constant0._ZN2at6native27unrolled_elementwise_kernelINS0_13AUnaryFunctorIiibZZZNS0_22logical_or_kernel_cudaERNS_14TensorIteratorEENKUlvE0_clEvENKUlvE1_clEvEUliiE_EESt5arrayIPcLm2EELi4E23TrivialOffsetCalculatorILi1EjESD_NS0_6memory15LoadWithoutCastENSE_16StoreWithoutCastEEEviT_T0_T2_T3_T4_T5_ --------------------------
	.section	.nv.constant0._ZN2at6native27unrolled_elementwise_kernelINS0_13AUnaryFunctorIiibZZZNS0_22logical_or_kernel_cudaERNS_14TensorIteratorEENKUlvE0_clEvENKUlvE1_clEvEUliiE_EESt5arrayIPcLm2EELi4E23TrivialOffsetCalculatorILi1EjESD_NS0_6memory15LoadWithoutCastENSE_16StoreWithoutCastEEEviT_T0_T2_T3_T4_T5_,"a",@progbits
	.sectionflags	@""
	.align	4
.nv.constant0._ZN2at6native27unrolled_elementwise_kernelINS0_13AUnaryFunctorIiibZZZNS0_22logical_or_kernel_cudaERNS_14TensorIteratorEENKUlvE0_clEvENKUlvE1_clEvEUliiE_EESt5arrayIPcLm2EELi4E23TrivialOffsetCalculatorILi1EjESD_NS0_6memory15LoadWithoutCastENSE_16StoreWithoutCastEEEviT_T0_T2_T3_T4_T5_:
	.zero		564


//--------------------- .nv.constant0._ZN2at6native29vectorized_elementwise_kernelILi2ENS0_13AUnaryFunctorIiibZZZNS0_22logical_or_kernel_cudaERNS_14TensorIteratorEENKUlvE0_clEvENKUlvE1_clEvEUliiE_EESt5arrayIPcLm2EEEEviT0_T1_ --------------------------
	.section	.nv.constant0._ZN2at6native29vectorized_elementwise_kernelILi2ENS0_13AUnaryFunctorIiibZZZNS0_22logical_or_kernel_cudaERNS_14TensorIteratorEENKUlvE0_clEvENKUlvE1_clEvEUliiE_EESt5arrayIPcLm2EEEEviT0_T1_,"a",@progbits
	.sectionflags	@""
	.align	4
.nv.constant0._ZN2at6native29vectorized_elementwise_kernelILi2ENS0_13AUnaryFunctorIiibZZZNS0_22logical_or_kernel_cudaERNS_14TensorIteratorEENKUlvE0_clEvENKUlvE1_clEvEUliiE_EESt5arrayIPcLm2EEEEviT0_T1_:
	.zero		560


//--------------------- .nv.constant0._ZN2at6native29vectorized_elementwise_kernelILi4ENS0_13AUnaryFunctorIiibZZZNS0_22logical_or_kernel_cudaERNS_14TensorIteratorEENKUlvE0_clEvENKUlvE1_clEvEUliiE_EESt5arrayIPcLm2EEEEviT0_T1_ --------------------------
	.section	.nv.constant0._ZN2at6native29vectorized_elementwise_kernelILi4ENS0_13AUnaryFunctorIiibZZZNS0_22logical_or_kernel_cudaERNS_14TensorIteratorEENKUlvE0_clEvENKUlvE1_clEvEUliiE_EESt5arrayIPcLm2EEEEviT0_T1_,"a",@progbits
	.sectionflags	@""
	.align	4
.nv.constant0._ZN2at6native29vectorized_elementwise_kernelILi4ENS0_13AUnaryFunctorIiibZZZNS0_22logical_or_kernel_cudaERNS_14TensorIteratorEENKUlvE0_clEvENKUlvE1_clEvEUliiE_EESt5arrayIPcLm2EEEEviT0_T1_:
	.zero		560


//--------------------- .nv.constant0._ZN2at6native29vectorized_elementwise_kernelILi8ENS0_13AUnaryFunctorIiibZZZNS0_22logical_or_kernel_cudaERNS_14TensorIteratorEENKUlvE0_clEvENKUlvE1_clEvEUliiE_EESt5arrayIPcLm2EEEEviT0_T1_ --------------------------
	.section	.nv.constant0._ZN2at6native29vectorized_elementwise_kernelILi8ENS0_13AUnaryFunctorIiibZZZNS0_22logical_or_kernel_cudaERNS_14TensorIteratorEENKUlvE0_clEvENKUlvE1_clEvEUliiE_EESt5arrayIPcLm2EEEEviT0_T1_,"a",@progbits
	.sectionflags	@""
	.align	4
.nv.constant0._ZN2at6native29vectorized_elementwise_kernelILi8ENS0_13AUnaryFunctorIiibZZZNS0_22logical_or_kernel_cudaERNS_14TensorIteratorEENKUlvE0_clEvENKUlvE1_clEvEUliiE_EESt5arrayIPcLm2EEEEviT0_T1_:
	.zero		560


//--------------------- .nv.constant0._ZN2at6native18elementwise_kernelILi128ELi4EZNS0_15gpu_kernel_implINS0_13BinaryFunctorIiibZZZNS0_22logical_or_kernel_cudaERNS_14TensorIteratorEENKUlvE0_clEvENKUlvE1_clEvEUliiE_EEEEvRNS_18TensorIteratorBaseERKT_EUliE_EEviT1_ --------------------------
	.section	.nv.constant0._ZN2at6native18elementwise_kernelILi128ELi4EZNS0_15gpu_kernel_implINS0_13BinaryFunctorIiibZZZNS0_22logical_or_kernel_cudaERNS_14TensorIteratorEENKUlvE0_clEvENKUlvE1_clEvEUliiE_EEEEvRNS_18TensorIteratorBaseERKT_EUliE_EEviT1_,"a",@progbits
	.sectionflags	@""
	.align	4
.nv.constant0._ZN2at6native18elementwise_kernelILi128ELi4EZNS0_15gpu_kernel_implINS0_13BinaryFunctorIiibZZZNS0_22logical_or_kernel_cudaERNS_14TensorIteratorEENKUlvE0_clEvENKUlvE1_clEvEUliiE_EEEEvRNS_18TensorIteratorBaseERKT_EUliE_EEviT1_:
	.zero		1184


//--------------------- .nv.constant0._ZN2at6native27unrolled_elementwise_kernelINS0_13BinaryFunctorIiibZZZNS0_22logical_or_kernel_cudaERNS_14TensorIteratorEENKUlvE0_clEvENKUlvE1_clEvEUliiE_EESt5arrayIPcLm3EELi4E23TrivialOffsetCalculatorILi2EjESC_ILi1EjENS0_6memory12LoadWithCastILi2EEENSF_13StoreWithCastILi1EEEEEviT_T0_T2_T3_T4_T5_ --------------------------
	.section	.nv.constant0._ZN2at6native27unrolled_elementwise_kernelINS0_13BinaryFunctorIiibZZZNS0_22logical_or_kernel_cudaERNS_14TensorIteratorEENKUlvE0_clEvENKUlvE1_clEvEUliiE_EESt5arrayIPcLm3EELi4E23TrivialOffsetCalculatorILi2EjESC_ILi1EjENS0_6memory12LoadWithCastILi2EEENSF_13StoreWithCastILi1EEEEEviT_T0_T2_T3_T4_T5_,"a",@progbits
	.sectionflags	@""
	.align	4
.nv.constant0._ZN2at6native27unrolled_elementwise_kernelINS0_13BinaryFunctorIiibZZZNS0_22logical_or_kernel_cudaERNS_14TensorIteratorEENKUlvE0_clEvENKUlvE1_clEvEUliiE_EESt5arrayIPcLm3EELi4E23TrivialOffsetCalculatorILi2EjESC_ILi1EjENS0_6memory12LoadWithCastILi2EEENSF_13StoreWithCastILi1EEEEEviT_T0_T2_T3_T4_T5_:
	.zero		584


//--------------------- .nv.constant0._ZN2at6native18elementwise_kernelILi128ELi4EZNS0_22gpu_kernel_impl_nocastINS0_13BinaryFunctorIiibZZZNS0_22logical_or_kernel_cudaERNS_14TensorIteratorEENKUlvE0_clEvENKUlvE1_clEvEUliiE_EEEEvRNS_18TensorIteratorBaseERKT_EUliE_EEviT1_ --------------------------
	.section	.nv.constant0._ZN2at6native18elementwise_kernelILi128ELi4EZNS0_22gpu_kernel_impl_nocastINS0_13BinaryFunctorIiibZZZNS0_22logical_or_kernel_cudaERNS_14TensorIteratorEENKUlvE0_clEvENKUlvE1_clEvEUliiE_EEEEvRNS_18TensorIteratorBaseERKT_EUliE_EEviT1_,"a",@progbits
	.sectionflags	@""
	.align	4
.nv.constant0._ZN2at6native18elementwise_kernelILi128ELi4EZNS0_22gpu_kernel_impl_nocastINS0_13BinaryFunctorIiibZZZNS0_22logical_or_kernel_cudaERNS_14TensorIteratorEENKUlvE0_clEvENKUlvE1_clEvEUliiE_EEEEvRNS_18TensorIteratorBaseERKT_EUliE_EEviT1_:
	.zero		1184


//--------------------- .nv.constant0._ZN2at6native27unrolled_elementwise_kernelINS0_13BinaryFunctorIiibZZZNS0_22logical_or_kernel_cudaERNS_14TensorIteratorEENKUlvE0_clEvENKUlvE1_clEvEUliiE_EESt5arrayIPcLm3EELi4E23TrivialOffsetCalculatorILi2EjESC_ILi1EjENS0_6memory15LoadWithoutCastENSF_16StoreWithoutCastEEEviT_T0_T2_T3_T4_T5_ --------------------------
	.section	.nv.constant0._ZN2at6native27unrolled_elementwise_kernelINS0_13BinaryFunctorIiibZZZNS0_22logical_or_kernel_cudaERNS_14TensorIteratorEENKUlvE0_clEvENKUlvE1_clEvEUliiE_EESt5arrayIPcLm3EELi4E23TrivialOffsetCalculatorILi2EjESC_ILi1EjENS0_6memory15LoadWithoutCastENSF_16StoreWithoutCastEEEviT_T0_T2_T3_T4_T5_,"a",@progbits
	.sectionflags	@""
	.align	4
.nv.constant0._ZN2at6native27unrolled_elementwise_kernelINS0_13BinaryFunctorIiibZZZNS0_22logical_or_kernel_cudaERNS_14TensorIteratorEENKUlvE0_clEvENKUlvE1_clEvEUliiE_EESt5arrayIPcLm3EELi4E23TrivialOffsetCalculatorILi2EjESC_ILi1EjENS0_6memory15LoadWithoutCastENSF_16StoreWithoutCastEEEviT_T0_T2_T3_T4_T5_:
	.zero		564


//--------------------- .nv.constant0._ZN2at6native29vectorized_elementwise_kernelILi2ENS0_13BinaryFunctorIiibZZZNS0_22logical_or_kernel_cudaERNS_14TensorIteratorEENKUlvE0_clEvENKUlvE1_clEvEUliiE_EESt5arrayIPcLm3EEEEviT0_T1_ --------------------------
	.section	.nv.constant0._ZN2at6native29vectorized_elementwise_kernelILi2ENS0_13BinaryFunctorIiibZZZNS0_22logical_or_kernel_cudaERNS_14TensorIteratorEENKUlvE0_clEvENKUlvE1_clEvEUliiE_EESt5arrayIPcLm3EEEEviT0_T1_,"a",@progbits
	.sectionflags	@""
	.align	4
.nv.constant0._ZN2at6native29vectorized_elementwise_kernelILi2ENS0_13BinaryFunctorIiibZZZNS0_22logical_or_kernel_cudaERNS_14TensorIteratorEENKUlvE0_clEvENKUlvE1_clEvEUliiE_EESt5arrayIPcLm3EEEEviT0_T1_:
	.zero		560


//--------------------- .nv.constant0._ZN2at6native29vectorized_elementwise_kernelILi4ENS0_13BinaryFunctorIiibZZZNS0_22logical_or_kernel_cudaERNS_14TensorIteratorEENKUlvE0_clEvENKUlvE1_clEvEUliiE_EESt5arrayIPcLm3EEEEviT0_T1_ --------------------------
	.section	.nv.constant0._ZN2at6native29vectorized_elementwise_kernelILi4ENS0_13BinaryFunctorIiibZZZNS0_22logical_or_kernel_cudaERNS_14TensorIteratorEENKUlvE0_clEvENKUlvE1_clEvEUliiE_EESt5arrayIPcLm3EEEEviT0_T1_,"a",@progbits
	.sectionflags	@""
	.align	4
.nv.constant0._ZN2at6native29vectorized_elementwise_kernelILi4ENS0_13BinaryFunctorIiibZZZNS0_22logical_or_kernel_cudaERNS_14TensorIteratorEENKUlvE0_clEvENKUlvE1_clEvEUliiE_EESt5arrayIPcLm3EEEEviT0_T1_:
	.zero		560


//--------------------- .nv.constant0._ZN2at6native29vectorized_elementwise_kernelILi8ENS0_13BinaryFunctorIiibZZZNS0_22logical_or_kernel_cudaERNS_14TensorIteratorEENKUlvE0_clEvENKUlvE1_clEvEUliiE_EESt5arrayIPcLm3EEEEviT0_T1_ --------------------------
	.section	.nv.constant0._ZN2at6native29vectorized_elementwise_kernelILi8ENS0_13BinaryFunctorIiibZZZNS0_22logical_or_kernel_cudaERNS_14TensorIteratorEENKUlvE0_clEvENKUlvE1_clEvEUliiE_EESt5arrayIPcLm3EEEEviT0_T1_,"a",@progbits
	.sectionflags	@""
	.align	4
.nv.constant0._ZN2at6native29vectorized_elementwise_kernelILi8ENS0_13BinaryFunctorIiibZZZNS0_22logical_or_kernel_cudaERNS_14TensorIteratorEENKUlvE0_clEvENKUlvE1_clEvEUliiE_EESt5arrayIPcLm3EEEEviT0_T1_:
	.zero		560


//--------------------- .nv.constant0._ZN2at6native18elementwise_kernelILi128ELi4EZNS0_15gpu_kernel_implINS0_13AUnaryFunctorIaabZZZNS0_22logical_or_kernel_cudaERNS_14TensorIteratorEENKUlvE0_clEvENKUlvE0_clEvEUlaaE_EEEEvRNS_18TensorIteratorBaseERKT_EUliE_EEviT1_ --------------------------
	.section	.nv.constant0._ZN2at6native18elementwise_kernelILi128ELi4EZNS0_15gpu_kernel_implINS0_13AUnaryFunctorIaabZZZNS0_22logical_or_kernel_cudaERNS_14TensorIteratorEENKUlvE0_clEvENKUlvE0_clEvEUlaaE_EEEEvRNS_18TensorIteratorBaseERKT_EUliE_EEviT1_,"a",@progbits
	.sectionflags	@""
	.align	4
.nv.constant0._ZN2at6native18elementwise_kernelILi128ELi4EZNS0_15gpu_kernel_implINS0_13AUnaryFunctorIaabZZZNS0_22logical_or_kernel_cudaERNS_14TensorIteratorEENKUlvE0_clEvENKUlvE0_clEvEUlaaE_EEEEvRNS_18TensorIteratorBaseERKT_EUliE_EEviT1_:
	.zero		1072


//--------------------- .nv.constant0._ZN2at6native27unrolled_elementwise_kernelINS0_13AUnaryFunctorIaabZZZNS0_22logical_or_kernel_cudaERNS_14TensorIteratorEENKUlvE0_clEvENKUlvE0_clEvEUlaaE_EESt5arrayIPcLm2EELi4E23TrivialOffsetCalculatorILi1EjESD_NS0_6memory12LoadWithCastILi1EEENSE_13StoreWithCastILi1EEEEEviT_T0_T2_T3_T4_T5_ --------------------------
	.section	.nv.constant0._ZN2at6native27unrolled_elementwise_kernelINS0_13AUnaryFunctorIaabZZZNS0_22logical_or_kernel_cudaERNS_14TensorIteratorEENKUlvE0_clEvENKUlvE0_clEvEUlaaE_EESt5arrayIPcLm2EELi4E23TrivialOffsetCalculatorILi1EjESD_NS0_6memory12LoadWithCastILi1EEENSE_13StoreWithCastILi1EEEEEviT_T0_T2_T3_T4_T5_,"a",@progbits
	.sectionflags	@""
	.align	4
.nv.constant0._ZN2at6native27unrolled_elementwise_kernelINS0_13AUnaryFunctorIaabZZZNS0_22logical_or_kernel_cudaERNS_14TensorIteratorEENKUlvE0_clEvENKUlvE0_clEvEUlaaE_EESt5arrayIPcLm2EELi4E23TrivialOffsetCalculatorILi1EjESD_NS0_6memory12LoadWithCastILi1EEENSE_13StoreWithCastILi1EEEEEviT_T0_T2_T3_T4_T5_:
	.zero		572


//--------------------- .nv.constant0._ZN2at6native18elementwise_kernelILi128ELi4EZNS0_22gpu_kernel_impl_nocastINS0_13AUnaryFunctorIaabZZZNS0_22logical_or_kernel_cudaERNS_14TensorIteratorEENKUlvE0_clEvENKUlvE0_clEvEUlaaE_EEEEvRNS_18TensorIteratorBaseERKT_EUliE_EEviT1_ --------------------------
	.section	.nv.constant0._ZN2at6native18elementwise_kernelILi128ELi4EZNS0_22gpu_kernel_impl_nocastINS0_13AUnaryFunctorIaabZZZNS0_22logical_or_kernel_cudaERNS_14TensorIteratorEENKUlvE0_clEvENKUlvE0_clEvEUlaaE_EEEEvRNS_18TensorIteratorBaseERKT_EUliE_EEviT1_,"a",@progbits
	.sectionflags	@""
	.align	4
.nv.constant0._ZN2at6native18elementwise_kernelILi128ELi4EZNS0_22gpu_kernel_impl_nocastINS0_13AUnaryFunctorIaabZZZNS0_22logical_or_kernel_cudaERNS_14TensorIteratorEENKUlvE0_clEvENKUlvE0_clEvEUlaaE_EEEEvRNS_18TensorIteratorBaseERKT_EUliE_EEviT1_:
	.zero		1072


//--------------------- .nv.constant0._ZN2at6native27unrolled_elementwise_kernelINS0_13AUnaryFunctorIaabZZZNS0_22logical_or_kernel_cudaERNS_14TensorIteratorEENKUlvE0_clEvENKUlvE0_clEvEUlaaE_EESt5arrayIPcLm2EELi4E23TrivialOffsetCalculatorILi1EjESD_NS0_6memory15LoadWithoutCastENSE_16StoreWithoutCastEEEviT_T0_T2_T3_T4_T5_ --------------------------
	.section	.nv.constant0._ZN2at6native27unrolled_elementwise_kernelINS0_13AUnaryFunctorIaabZZZNS0_22logical_or_kernel_cudaERNS_14TensorIteratorEENKUlvE0_clEvENKUlvE0_clEvEUlaaE_EESt5arrayIPcLm2EELi4E23TrivialOffsetCalculatorILi1EjESD_NS0_6memory15LoadWithoutCastENSE_16StoreWithoutCastEEEviT_T0_T2_T3_T4_T5_,"a",@progbits
	.sectionflags	@""
	.align	4
.nv.constant0._ZN2at6native27unrolled_elementwise_kernelINS0_13AUnaryFunctorIaabZZZNS0_22logical_or_kernel_cudaERNS_14TensorIteratorEENKUlvE0_clEvENKUlvE0_clEvEUlaaE_EESt5arrayIPcLm2EELi4E23TrivialOffsetCalculatorILi1EjESD_NS0_6memory15LoadWithoutCastENSE_16StoreWithoutCastEEEviT_T0_T2_T3_T4_T5_:
	.zero		556


//--------------------- .nv.constant0._ZN2at6native29vectorized_elementwise_kernelILi2ENS0_13AUnaryFunctorIaabZZZNS0_22logical_or_kernel_cudaERNS_14TensorIteratorEENKUlvE0_clEvENKUlvE0_clEvEUlaaE_EESt5arrayIPcLm2EEEEviT0_T1_ --------------------------
	.section	.nv.constant0._ZN2at6native29vectorized_elementwise_kernelILi2ENS0_13AUnaryFunctorIaabZZZNS0_22logical_or_kernel_cudaERNS_14TensorIteratorEENKUlvE0_clEvENKUlvE0_clEvEUlaaE_EESt5arrayIPcLm2EEEEviT0_T1_,"a",@progbits
	.sectionflags	@""
	.align	4
.nv.constant0._ZN2at6native29vectorized_elementwise_kernelILi2ENS0_13AUnaryFunctorIaabZZZNS0_22logical_or_kernel_cudaERNS_14TensorIteratorEENKUlvE0_clEvENKUlvE0_clEvEUlaaE_EESt5arrayIPcLm2EEEEviT0_T1_:
	.zero		552


//--------------------- .nv.constant0._ZN2at6native29vectorized_elementwise_kernelILi4ENS0_13AUnaryFunctorIaabZZZNS0_22logical_or_kernel_cudaERNS_14TensorIteratorEENKUlvE0_clEvENKUlvE0_clEvEUlaaE_EESt5arrayIPcLm2EEEEviT0_T1_ --------------------------
	.section	.nv.constant0._ZN2at6native29vectorized_elementwise_kernelILi4ENS0_13AUnaryFunctorIaabZZZNS0_22logical_or_kernel_cudaERNS_14TensorIteratorEENKUlvE0_clEvENKUlvE0_clEvEUlaaE_EESt5arrayIPcLm2EEEEviT0_T1_,"a",@progbits
	.sectionflags	@""
	.align	4
.nv.constant0._ZN2at6native29vectorized_elementwise_kernelILi4ENS0_13AUnaryFunctorIaabZZZNS0_22logical_or_kernel_cudaERNS_14TensorIteratorEENKUlvE0_clEvENKUlvE0_clEvEUlaaE_EESt5arrayIPcLm2EEEEviT0_T1_:
	.zero		552


//--------------------- .nv.constant0._ZN2at6native29vectorized_elementwise_kernelILi8ENS0_13AUnaryFunctorIaabZZZNS0_22logical_or_kernel_cudaERNS_14TensorIteratorEENKUlvE0_clEvENKUlvE0_clEvEUlaaE_EESt5arrayIPcLm2EEEEviT0_T1_ --------------------------
	.section	.nv.constant0._ZN2at6native29vectorized_elementwise_kernelILi8ENS0_13AUnaryFunctorIaabZZZNS0_22logical_or_kernel_cudaERNS_14TensorIteratorEENKUlvE0_clEvENKUlvE0_clEvEUlaaE_EESt5arrayIPcLm2EEEEviT0_T1_,"a",@progbits
	.sectionflags	@""
	.align	4
.nv.constant0._ZN2at6native29vectorized_elementwise_kernelILi8ENS0_13AUnaryFunctorIaabZZZNS0_22logical_or_kernel_cudaERNS_14TensorIteratorEENKUlvE0_clEvENKUlvE0_clEvEUlaaE_EESt5arrayIPcLm2EEEEviT0_T1_:
	.zero		552


//--------------------- .nv.constant0._ZN2at6native18elementwise_kernelILi128ELi4EZNS0_15gpu_kernel_implINS0_13BinaryFunctorIaabZZZNS0_22logical_or_kernel_cudaERNS_14TensorIteratorEENKUlvE0_clEvENKUlvE0_clEvEUlaaE_EEEEvRNS_18TensorIteratorBaseERKT_EUliE_EEviT1_ --------------------------
	.section	.nv.constant0._ZN2at6native18elementwise_kernelILi128ELi4EZNS0_15gpu_kernel_implINS0_13BinaryFunctorIaabZZZNS0_22logical_or_kernel_cudaERNS_14TensorIteratorEENKUlvE0_clEvENKUlvE0_clEvEUlaaE_EEEEvRNS_18TensorIteratorBaseERKT_EUliE_EEviT1_,"a",@progbits
	.sectionflags	@""
	.align	4
.nv.constant0._ZN2at6native18elementwise_kernelILi128ELi4EZNS0_15gpu_kernel_implINS0_13BinaryFunctorIaabZZZNS0_22logical_or_kernel_cudaERNS_14TensorIteratorEENKUlvE0_clEvENKUlvE0_clEvEUlaaE_EEEEvRNS_18TensorIteratorBaseERKT_EUliE_EEviT1_:
	.zero		1184


//--------------------- .nv.constant0._ZN2at6native27unrolled_elementwise_kernelINS0_13BinaryFunctorIaabZZZNS0_22logical_or_kernel_cudaERNS_14TensorIteratorEENKUlvE0_clEvENKUlvE0_clEvEUlaaE_EESt5arrayIPcLm3EELi4E23TrivialOffsetCalculatorILi2EjESC_ILi1EjENS0_6memory12LoadWithCastILi2EEENSF_13StoreWithCastILi1EEEEEviT_T0_T2_T3_T4_T5_ --------------------------
	.section	.nv.constant0._ZN2at6native27unrolled_elementwise_kernelINS0_13BinaryFunctorIaabZZZNS0_22logical_or_kernel_cudaERNS_14TensorIteratorEENKUlvE0_clEvENKUlvE0_clEvEUlaaE_EESt5arrayIPcLm3EELi4E23TrivialOffsetCalculatorILi2EjESC_ILi1EjENS0_6memory12LoadWithCastILi2EEENSF_13StoreWithCastILi1EEEEEviT_T0_T2_T3_T4_T5_,"a",@progbits
	.sectionflags	@""
	.align	4
.nv.constant0._ZN2at6native27unrolled_elementwise_kernelINS0_13BinaryFunctorIaabZZZNS0_22logical_or_kernel_cudaERNS_14TensorIteratorEENKUlvE0_clEvENKUlvE0_clEvEUlaaE_EESt5arrayIPcLm3EELi4E23TrivialOffsetCalculatorILi2EjESC_ILi1EjENS0_6memory12LoadWithCastILi2EEENSF_13StoreWithCastILi1EEEEEviT_T0_T2_T3_T4_T5_:
	.zero		584


//--------------------- .nv.constant0._ZN2at6native18elementwise_kernelILi128ELi4EZNS0_22gpu_kernel_impl_nocastINS0_13BinaryFunctorIaabZZZNS0_22logical_or_kernel_cudaERNS_14TensorIteratorEENKUlvE0_clEvENKUlvE0_clEvEUlaaE_EEEEvRNS_18TensorIteratorBaseERKT_EUliE_EEviT1_ --------------------------
	.section	.nv.constant0._ZN2at6native18elementwise_kernelILi128ELi4EZNS0_22gpu_kernel_impl_nocastINS0_13BinaryFunctorIaabZZZNS0_22logical_or_kernel_cudaERNS_14TensorIteratorEENKUlvE0_clEvENKUlvE0_clEvEUlaaE_EEEEvRNS_18TensorIteratorBaseERKT_EUliE_EEviT1_,"a",@progbits
	.sectionflags	@""
	.align	4
.nv.constant0._ZN2at6native18elementwise_kernelILi128ELi4EZNS0_22gpu_kernel_impl_nocastINS0_13BinaryFunctorIaabZZZNS0_22logical_or_kernel_cudaERNS_14TensorIteratorEENKUlvE0_clEvENKUlvE0_clEvEUlaaE_EEEEvRNS_18TensorIteratorBaseERKT_EUliE_EEviT1_:
	.zero		1184


//--------------------- .nv.constant0._ZN2at6native27unrolled_elementwise_kernelINS0_13BinaryFunctorIaabZZZNS0_22logical_or_kernel_cudaERNS_14TensorIteratorEENKUlvE0_clEvENKUlvE0_clEvEUlaaE_EESt5arrayIPcLm3EELi4E23TrivialOffsetCalculatorILi2EjESC_ILi1EjENS0_6memory15LoadWithoutCastENSF_16StoreWithoutCastEEEviT_T0_T2_T3_T4_T5_ --------------------------
	.section	.nv.constant0._ZN2at6native27unrolled_elementwise_kernelINS0_13BinaryFunctorIaabZZZNS0_22logical_or_kernel_cudaERNS_14TensorIteratorEENKUlvE0_clEvENKUlvE0_clEvEUlaaE_EESt5arrayIPcLm3EELi4E23TrivialOffsetCalculatorILi2EjESC_ILi1EjENS0_6memory15LoadWithoutCastENSF_16StoreWithoutCastEEEviT_T0_T2_T3_T4_T5_,"a",@progbits
	.sectionflags	@""
	.align	4
.nv.constant0._ZN2at6native27unrolled_elementwise_kernelINS0_13BinaryFunctorIaabZZZNS0_22logical_or_kernel_cudaERNS_14TensorIteratorEENKUlvE0_clEvENKUlvE0_clEvEUlaaE_EESt5arrayIPcLm3EELi4E23TrivialOffsetCalculatorILi2EjESC_ILi1EjENS0_6memory15LoadWithoutCastENSF_16StoreWithoutCastEEEviT_T0_T2_T3_T4_T5_:
	.zero		564


//--------------------- .nv.constant0._ZN2at6native29vectorized_elementwise_kernelILi2ENS0_13BinaryFunctorIaabZZZNS0_22logical_or_kernel_cudaERNS_14TensorIteratorEENKUlvE0_clEvENKUlvE0_clEvEUlaaE_EESt5arrayIPcLm3EEEEviT0_T1_ --------------------------
	.section	.nv.constant0._ZN2at6native29vectorized_elementwise_kernelILi2ENS0_13BinaryFunctorIaabZZZNS0_22logical_or_kernel_cudaERNS_14TensorIteratorEENKUlvE0_clEvENKUlvE0_clEvEUlaaE_EESt5arrayIPcLm3EEEEviT0_T1_,"a",@progbits
	.sectionflags	@""
	.align	4
.nv.constant0._ZN2at6native29vectorized_elementwise_kernelILi2ENS0_13BinaryFunctorIaabZZZNS0_22logical_or_kernel_cudaERNS_14TensorIteratorEENKUlvE0_clEvENKUlvE0_clEvEUlaaE_EESt5arrayIPcLm3EEEEviT0_T1_:
	.zero		560


//--------------------- .nv.constant0._ZN2at6native29vectorized_elementwise_kernelILi4ENS0_13BinaryFunctorIaabZZZNS0_22logical_or_kernel_cudaERNS_14TensorIteratorEENKUlvE0_clEvENKUlvE0_clEvEUlaaE_EESt5arrayIPcLm3EEEEviT0_T1_ --------------------------
	.section	.nv.constant0._ZN2at6native29vectorized_elementwise_kernelILi4ENS0_13BinaryFunctorIaabZZZNS0_22logical_or_kernel_cudaERNS_14TensorIteratorEENKUlvE0_clEvENKUlvE0_clEvEUlaaE_EESt5arrayIPcLm3EEEEviT0_T1_,"a",@progbits
	.sectionflags	@""
	.align	4
.nv.constant0._ZN2at6native29vectorized_elementwise_kernelILi4ENS0_13BinaryFunctorIaabZZZNS0_22logical_or_kernel_cudaERNS_14TensorIteratorEENKUlvE0_clEvENKUlvE0_clEvEUlaaE_EESt5arrayIPcLm3EEEEviT0_T1_:
	.zero		560


//--------------------- .nv.constant0._ZN2at6native29vectorized_elementwise_kernelILi8ENS0_13BinaryFunctorIaabZZZNS0_22logical_or_kernel_cudaERNS_14TensorIteratorEENKUlvE0_clEvENKUlvE0_clEvEUlaaE_EESt5arrayIPcLm3EEEEviT0_T1_ --------------------------
	.section	.nv.constant0._ZN2at6native29vectorized_elementwise_kernelILi8ENS0_13BinaryFunctorIaabZZZNS0_22logical_or_kernel_cudaERNS_14TensorIteratorEENKUlvE0_clEvENKUlvE0_clEvEUlaaE_EESt5arrayIPcLm3EEEEviT0_T1_,"a",@progbits
	.sectionflags	@""
	.align	4
.nv.constant0._ZN2at6native29vectorized_elementwise_kernelILi8ENS0_13BinaryFunctorIaabZZZNS0_22logical_or_kernel_cudaERNS_14TensorIteratorEENKUlvE0_clEvENKUlvE0_clEvEUlaaE_EESt5arrayIPcLm3EEEEviT0_T1_:
	.zero		560


//--------------------- .nv.constant0._ZN2at6native18elementwise_kernelILi128ELi4EZNS0_15gpu_kernel_implINS0_13AUnaryFunctorIhhbZZZNS0_22logical_or_kernel_cudaERNS_14TensorIteratorEENKUlvE0_clEvENKUlvE_clEvEUlhhE_EEEEvRNS_18TensorIteratorBaseERKT_EUliE_EEviT1_ --------------------------
	.section	.nv.constant0._ZN2at6native18elementwise_kernelILi128ELi4EZNS0_15gpu_kernel_implINS0_13AUnaryFunctorIhhbZZZNS0_22logical_or_kernel_cudaERNS_14TensorIteratorEENKUlvE0_clEvENKUlvE_clEvEUlhhE_EEEEvRNS_18TensorIteratorBaseERKT_EUliE_EEviT1_,"a",@progbits
	.sectionflags	@""
	.align	4
.nv.constant0._ZN2at6native18elementwise_kernelILi128ELi4EZNS0_15gpu_kernel_implINS0_13AUnaryFunctorIhhbZZZNS0_22logical_or_kernel_cudaERNS_14TensorIteratorEENKUlvE0_clEvENKUlvE_clEvEUlhhE_EEEEvRNS_18TensorIteratorBaseERKT_EUliE_EEviT1_:
	.zero		1072


//--------------------- .nv.constant0._ZN2at6native27unrolled_elementwise_kernelINS0_13AUnaryFunctorIhhbZZZNS0_22logical_or_kernel_cudaERNS_14TensorIteratorEENKUlvE0_clEvENKUlvE_clEvEUlhhE_EESt5arrayIPcLm2EELi4E23TrivialOffsetCalculatorILi1EjESD_NS0_6memory12LoadWithCastILi1EEENSE_13StoreWithCastILi1EEEEEviT_T0_T2_T3_T4_T5_ --------------------------
	.section	.nv.constant0._ZN2at6native27unrolled_elementwise_kernelINS0_13AUnaryFunctorIhhbZZZNS0_22logical_or_kernel_cudaERNS_14TensorIteratorEENKUlvE0_clEvENKUlvE_clEvEUlhhE_EESt5arrayIPcLm2EELi4E23TrivialOffsetCalculatorILi1EjESD_NS0_6memory12LoadWithCastILi1EEENSE_13StoreWithCastILi1EEEEEviT_T0_T2_T3_T4_T5_,"a",@progbits
	.sectionflags	@""
	.align	4
.nv.constant0._ZN2at6native27unrolled_elementwise_kernelINS0_13AUnaryFunctorIhhbZZZNS0_22logical_or_kernel_cudaERNS_14TensorIteratorEENKUlvE0_clEvENKUlvE_clEvEUlhhE_EESt5arrayIPcLm2EELi4E23TrivialOffsetCalculatorILi1EjESD_NS0_6memory12LoadWithCastILi1EEENSE_13StoreWithCastILi1EEEEEviT_T0_T2_T3_T4_T5_:
	.zero		572


//--------------------- .nv.constant0._ZN2at6native18elementwise_kernelILi128ELi4EZNS0_22gpu_kernel_impl_nocastINS0_13AUnaryFunctorIhhbZZZNS0_22logical_or_kernel_cudaERNS_14TensorIteratorEENKUlvE0_clEvENKUlvE_clEvEUlhhE_EEEEvRNS_18TensorIteratorBaseERKT_EUliE_EEviT1_ --------------------------
	.section	.nv.constant0._ZN2at6native18elementwise_kernelILi128ELi4EZNS0_22gpu_kernel_impl_nocastINS0_13AUnaryFunctorIhhbZZZNS0_22logical_or_kernel_cudaERNS_14TensorIteratorEENKUlvE0_clEvENKUlvE_clEvEUlhhE_EEEEvRNS_18TensorIteratorBaseERKT_EUliE_EEviT1_,"a",@progbits
	.sectionflags	@""
	.align	4
.nv.constant0._ZN2at6native18elementwise_kernelILi128ELi4EZNS0_22gpu_kernel_impl_nocastINS0_13AUnaryFunctorIhhbZZZNS0_22logical_or_kernel_cudaERNS_14TensorIteratorEENKUlvE0_clEvENKUlvE_clEvEUlhhE_EEEEvRNS_18TensorIteratorBaseERKT_EUliE_EEviT1_:
	.zero		1072


//--------------------- .nv.constant0._ZN2at6native27unrolled_elementwise_kernelINS0_13AUnaryFunctorIhhbZZZNS0_22logical_or_kernel_cudaERNS_14TensorIteratorEENKUlvE0_clEvENKUlvE_clEvEUlhhE_EESt5arrayIPcLm2EELi4E23TrivialOffsetCalculatorILi1EjESD_NS0_6memory15LoadWithoutCastENSE_16StoreWithoutCastEEEviT_T0_T2_T3_T4_T5_ --------------------------
	.section	.nv.constant0._ZN2at6native27unrolled_elementwise_kernelINS0_13AUnaryFunctorIhhbZZZNS0_22logical_or_kernel_cudaERNS_14TensorIteratorEENKUlvE0_clEvENKUlvE_clEvEUlhhE_EESt5arrayIPcLm2EELi4E23TrivialOffsetCalculatorILi1EjESD_NS0_6memory15LoadWithoutCastENSE_16StoreWithoutCastEEEviT_T0_T2_T3_T4_T5_,"a",@progbits
	.sectionflags	@""
	.align	4
.nv.constant0._ZN2at6native27unrolled_elementwise_kernelINS0_13AUnaryFunctorIhhbZZZNS0_22logical_or_kernel_cudaERNS_14TensorIteratorEENKUlvE0_clEvENKUlvE_clEvEUlhhE_EESt5arrayIPcLm2EELi4E23TrivialOffsetCalculatorILi1EjESD_NS0_6memory15LoadWithoutCastENSE_16StoreWithoutCastEEEviT_T0_T2_T3_T4_T5_:
	.zero		556


//--------------------- .nv.constant0._ZN2at6native29vectorized_elementwise_kernelILi2ENS0_13AUnaryFunctorIhhbZZZNS0_22logical_or_kernel_cudaERNS_14TensorIteratorEENKUlvE0_clEvENKUlvE_clEvEUlhhE_EESt5arrayIPcLm2EEEEviT0_T1_ --------------------------
	.section	.nv.constant0._ZN2at6native29vectorized_elementwise_kernelILi2ENS0_13AUnaryFunctorIhhbZZZNS0_22logical_or_kernel_cudaERNS_14TensorIteratorEENKUlvE0_clEvENKUlvE_clEvEUlhhE_EESt5arrayIPcLm2EEEEviT0_T1_,"a",@progbits
	.sectionflags	@""
	.align	4
.nv.constant0._ZN2at6native29vectorized_elementwise_kernelILi2ENS0_13AUnaryFunctorIhhbZZZNS0_22logical_or_kernel_cudaERNS_14TensorIteratorEENKUlvE0_clEvENKUlvE_clEvEUlhhE_EESt5arrayIPcLm2EEEEviT0_T1_:
	.zero		552


//--------------------- .nv.constant0._ZN2at6native29vectorized_elementwise_kernelILi4ENS0_13AUnaryFunctorIhhbZZZNS0_22logical_or_kernel_cudaERNS_14TensorIteratorEENKUlvE0_clEvENKUlvE_clEvEUlhhE_EESt5arrayIPcLm2EEEEviT0_T1_ --------------------------
	.section	.nv.constant0._ZN2at6native29vectorized_elementwise_kernelILi4ENS0_13AUnaryFunctorIhhbZZZNS0_22logical_or_kernel_cudaERNS_14TensorIteratorEENKUlvE0_clEvENKUlvE_clEvEUlhhE_EESt5arrayIPcLm2EEEEviT0_T1_,"a",@progbits
	.sectionflags	@""
	.align	4
.nv.constant0._ZN2at6native29vectorized_elementwise_kernelILi4ENS0_13AUnaryFunctorIhhbZZZNS0_22logical_or_kernel_cudaERNS_14TensorIteratorEENKUlvE0_clEvENKUlvE_clEvEUlhhE_EESt5arrayIPcLm2EEEEviT0_T1_:
	.zero		552


//--------------------- .nv.constant0._ZN2at6native29vectorized_elementwise_kernelILi8ENS0_13AUnaryFunctorIhhbZZZNS0_22logical_or_kernel_cudaERNS_14TensorIteratorEENKUlvE0_clEvENKUlvE_clEvEUlhhE_EESt5arrayIPcLm2EEEEviT0_T1_ --------------------------
	.section	.nv.constant0._ZN2at6native29vectorized_elementwise_kernelILi8ENS0_13AUnaryFunctorIhhbZZZNS0_22logical_or_kernel_cudaERNS_14TensorIteratorEENKUlvE0_clEvENKUlvE_clEvEUlhhE_EESt5arrayIPcLm2EEEEviT0_T1_,"a",@progbits
	.sectionflags	@""
	.align	4
.nv.constant0._ZN2at6native29vectorized_elementwise_kernelILi8ENS0_13AUnaryFunctorIhhbZZZNS0_22logical_or_kernel_cudaERNS_14TensorIteratorEENKUlvE0_clEvENKUlvE_clEvEUlhhE_EESt5arrayIPcLm2EEEEviT0_T1_:
	.zero		552


//--------------------- .nv.constant0._ZN2at6native18elementwise_kernelILi128ELi4EZNS0_15gpu_kernel_implINS0_13BinaryFunctorIhhbZZZNS0_22logical_or_kernel_cudaERNS_14TensorIteratorEENKUlvE0_clEvENKUlvE_clEvEUlhhE_EEEEvRNS_18TensorIteratorBaseERKT_EUliE_EEviT1_ --------------------------
	.section	.nv.constant0._ZN2at6native18elementwise_kernelILi128ELi4EZNS0_15gpu_kernel_implINS0_13BinaryFunctorIhhbZZZNS0_22logical_or_kernel_cudaERNS_14TensorIteratorEENKUlvE0_clEvENKUlvE_clEvEUlhhE_EEEEvRNS_18TensorIteratorBaseERKT_EUliE_EEviT1_,"a",@progbits
	.sectionflags	@""
	.align	4
.nv.constant0._ZN2at6native18elementwise_kernelILi128ELi4EZNS0_15gpu_kernel_implINS0_13BinaryFunctorIhhbZZZNS0_22logical_or_kernel_cudaERNS_14TensorIteratorEENKUlvE0_clEvENKUlvE_clEvEUlhhE_EEEEvRNS_18TensorIteratorBaseERKT_EUliE_EEviT1_:
	.zero		1184


//--------------------- .nv.constant0._ZN2at6native27unrolled_elementwise_kernelINS0_13BinaryFunctorIhhbZZZNS0_22logical_or_kernel_cudaERNS_14TensorIteratorEENKUlvE0_clEvENKUlvE_clEvEUlhhE_EESt5arrayIPcLm3EELi4E23TrivialOffsetCalculatorILi2EjESC_ILi1EjENS0_6memory12LoadWithCastILi2EEENSF_13StoreWithCastILi1EEEEEviT_T0_T2_T3_T4_T5_ --------------------------
	.section	.nv.constant0._ZN2at6native27unrolled_elementwise_kernelINS0_13BinaryFunctorIhhbZZZNS0_22logical_or_kernel_cudaERNS_14TensorIteratorEENKUlvE0_clEvENKUlvE_clEvEUlhhE_EESt5arrayIPcLm3EELi4E23TrivialOffsetCalculatorILi2EjESC_ILi1EjENS0_6memory12LoadWithCastILi2EEENSF_13StoreWithCastILi1EEEEEviT_T0_T2_T3_T4_T5_,"a",@progbits
	.sectionflags	@""
	.align	4
.nv.constant0._ZN2at6native27unrolled_elementwise_kernelINS0_13BinaryFunctorIhhbZZZNS0_22logical_or_kernel_cudaERNS_14TensorIteratorEENKUlvE0_clEvENKUlvE_clEvEUlhhE_EESt5arrayIPcLm3EELi4E23TrivialOffsetCalculatorILi2EjESC_ILi1EjENS0_6memory12LoadWithCastILi2EEENSF_13StoreWithCastILi1EEEEEviT_T0_T2_T3_T4_T5_:
	.zero		584


//--------------------- .nv.constant0._ZN2at6native18elementwise_kernelILi128ELi4EZNS0_22gpu_kernel_impl_nocastINS0_13BinaryFunctorIhhbZZZNS0_22logical_or_kernel_cudaERNS_14TensorIteratorEENKUlvE0_clEvENKUlvE_clEvEUlhhE_EEEEvRNS_18TensorIteratorBaseERKT_EUliE_EEviT1_ --------------------------
	.section	.nv.constant0._ZN2at6native18elementwise_kernelILi128ELi4EZNS0_22gpu_kernel_impl_nocastINS0_13BinaryFunctorIhhbZZZNS0_22logical_or_kernel_cudaERNS_14TensorIteratorEENKUlvE0_clEvENKUlvE_clEvEUlhhE_EEEEvRNS_18TensorIteratorBaseERKT_EUliE_EEviT1_,"a",@progbits
	.sectionflags	@""
	.align	4
.nv.constant0._ZN2at6native18elementwise_kernelILi128ELi4EZNS0_22gpu_kernel_impl_nocastINS0_13BinaryFunctorIhhbZZZNS0_22logical_or_kernel_cudaERNS_14TensorIteratorEENKUlvE0_clEvENKUlvE_clEvEUlhhE_EEEEvRNS_18TensorIteratorBaseERKT_EUliE_EEviT1_:
	.zero		1184


//--------------------- .nv.constant0._ZN2at6native27unrolled_elementwise_kernelINS0_13BinaryFunctorIhhbZZZNS0_22logical_or_kernel_cudaERNS_14TensorIteratorEENKUlvE0_clEvENKUlvE_clEvEUlhhE_EESt5arrayIPcLm3EELi4E23TrivialOffsetCalculatorILi2EjESC_ILi1EjENS0_6memory15LoadWithoutCastENSF_16StoreWithoutCastEEEviT_T0_T2_T3_T4_T5_ --------------------------
	.section	.nv.constant0._ZN2at6native27unrolled_elementwise_kernelINS0_13BinaryFunctorIhhbZZZNS0_22logical_or_kernel_cudaERNS_14TensorIteratorEENKUlvE0_clEvENKUlvE_clEvEUlhhE_EESt5arrayIPcLm3EELi4E23TrivialOffsetCalculatorILi2EjESC_ILi1EjENS0_6memory15LoadWithoutCastENSF_16StoreWithoutCastEEEviT_T0_T2_T3_T4_T5_,"a",@progbits
	.sectionflags	@""
	.align	4
.nv.constant0._ZN2at6native27unrolled_elementwise_kernelINS0_13BinaryFunctorIhhbZZZNS0_22logical_or_kernel_cudaERNS_14TensorIteratorEENKUlvE0_clEvENKUlvE_clEvEUlhhE_EESt5arrayIPcLm3EELi4E23TrivialOffsetCalculatorILi2EjESC_ILi1EjENS0_6memory15LoadWithoutCastENSF_16StoreWithoutCastEEEviT_T0_T2_T3_T4_T5_:
	.zero		564


//--------------------- .nv.constant0._ZN2at6native29vectorized_elementwise_kernelILi2ENS0_13BinaryFunctorIhhbZZZNS0_22logical_or_kernel_cudaERNS_14TensorIteratorEENKUlvE0_clEvENKUlvE_clEvEUlhhE_EESt5arrayIPcLm3EEEEviT0_T1_ --------------------------
	.section	.nv.constant0._ZN2at6native29vectorized_elementwise_kernelILi2ENS0_13BinaryFunctorIhhbZZZNS0_22logical_or_kernel_cudaERNS_14TensorIteratorEENKUlvE0_clEvENKUlvE_clEvEUlhhE_EESt5arrayIPcLm3EEEEviT0_T1_,"a",@progbits
	.sectionflags	@""
	.align	4
.nv.constant0._ZN2at6native29vectorized_elementwise_kernelILi2ENS0_13BinaryFunctorIhhbZZZNS0_22logical_or_kernel_cudaERNS_14TensorIteratorEENKUlvE0_clEvENKUlvE_clEvEUlhhE_EESt5arrayIPcLm3EEEEviT0_T1_:
	.zero		560


//--------------------- .nv.constant0._ZN2at6native29vectorized_elementwise_kernelILi4ENS0_13BinaryFunctorIhhbZZZNS0_22logical_or_kernel_cudaERNS_14TensorIteratorEENKUlvE0_clEvENKUlvE_clEvEUlhhE_EESt5arrayIPcLm3EEEEviT0_T1_ --------------------------
	.section	.nv.constant0._ZN2at6native29vectorized_elementwise_kernelILi4ENS0_13BinaryFunctorIhhbZZZNS0_22logical_or_kernel_cudaERNS_14TensorIteratorEENKUlvE0_clEvENKUlvE_clEvEUlhhE_EESt5arrayIPcLm3EEEEviT0_T1_,"a",@progbits
	.sectionflags	@""
	.align	4
.nv.constant0._ZN2at6native29vectorized_elementwise_kernelILi4ENS0_13BinaryFunctorIhhbZZZNS0_22logical_or_kernel_cudaERNS_14TensorIteratorEENKUlvE0_clEvENKUlvE_clEvEUlhhE_EESt5arrayIPcLm3EEEEviT0_T1_:
	.zero		560


//--------------------- .nv.constant0._ZN2at6native29vectorized_elementwise_kernelILi8ENS0_13BinaryFunctorIhhbZZZNS0_22logical_or_kernel_cudaERNS_14TensorIteratorEENKUlvE0_clEvENKUlvE_clEvEUlhhE_EESt5arrayIPcLm3EEEEviT0_T1_ --------------------------
	.section	.nv.constant0._ZN2at6native29vectorized_elementwise_kernelILi8ENS0_13BinaryFunctorIhhbZZZNS0_22logical_or_kernel_cudaERNS_14TensorIteratorEENKUlvE0_clEvENKUlvE_clEvEUlhhE_EESt5arrayIPcLm3EEEEviT0_T1_,"a",@progbits
	.sectionflags	@""
	.align	4
.nv.constant0._ZN2at6native29vectorized_elementwise_kernelILi8ENS0_13BinaryFunctorIhhbZZZNS0_22logical_or_kernel_cudaERNS_14TensorIteratorEENKUlvE0_clEvENKUlvE_clEvEUlhhE_EESt5arrayIPcLm3EEEEviT0_T1_:
	.zero		560


//--------------------- .nv.constant0._ZN2at6native18elementwise_kernelILi128ELi4EZNS0_15gpu_kernel_implINS0_13AUnaryFunctorIN3c108BFloat16ES5_bZZZNS0_23logical_and_kernel_cudaERNS_14TensorIteratorEENKUlvE0_clEvENKUlvE8_clEvEUlS5_S5_E_EEEEvRNS_18TensorIteratorBaseERKT_EUliE_EEviT1_ --------------------------
	.section	.nv.constant0._ZN2at6native18elementwise_kernelILi128ELi4EZNS0_15gpu_kernel_implINS0_13AUnaryFunctorIN3c108BFloat16ES5_bZZZNS0_23logical_and_kernel_cudaERNS_14TensorIteratorEENKUlvE0_clEvENKUlvE8_clEvEUlS5_S5_E_EEEEvRNS_18TensorIteratorBaseERKT_EUliE_EEviT1_,"a",@progbits
	.sectionflags	@""
	.align	4
.nv.constant0._ZN2at6native18elementwise_kernelILi128ELi4EZNS0_15gpu_kernel_implINS0_13AUnaryFunctorIN3c108BFloat16ES5_bZZZNS0_23logical_and_kernel_cudaERNS_14TensorIteratorEENKUlvE0_clEvENKUlvE8_clEvEUlS5_S5_E_EEEEvRNS_18TensorIteratorBaseERKT_EUliE_EEviT1_:
	.zero		1072


//--------------------- .nv.constant0._ZN2at6native27unrolled_elementwise_kernelINS0_13AUnaryFunctorIN3c108BFloat16ES4_bZZZNS0_23logical_and_kernel_cudaERNS_14TensorIteratorEENKUlvE0_clEvENKUlvE8_clEvEUlS4_S4_E_EESt5arrayIPcLm2EELi4E23TrivialOffsetCalculatorILi1EjESF_NS0_6memory12LoadWithCastILi1EEENSG_13StoreWithCastILi1EEEEEviT_T0_T2_T3_T4_T5_ --------------------------
	.section	.nv.constant0._ZN2at6native27unrolled_elementwise_kernelINS0_13AUnaryFunctorIN3c108BFloat16ES4_bZZZNS0_23logical_and_kernel_cudaERNS_14TensorIteratorEENKUlvE0_clEvENKUlvE8_clEvEUlS4_S4_E_EESt5arrayIPcLm2EELi4E23TrivialOffsetCalculatorILi1EjESF_NS0_6memory12LoadWithCastILi1EEENSG_13StoreWithCastILi1EEEEEviT_T0_T2_T3_T4_T5_,"a",@progbits
	.sectionflags	@""
	.align	4
.nv.constant0._ZN2at6native27unrolled_elementwise_kernelINS0_13AUnaryFunctorIN3c108BFloat16ES4_bZZZNS0_23logical_and_kernel_cudaERNS_14TensorIteratorEENKUlvE0_clEvENKUlvE8_clEvEUlS4_S4_E_EESt5arrayIPcLm2EELi4E23TrivialOffsetCalculatorILi1EjESF_NS0_6memory12LoadWithCastILi1EEENSG_13StoreWithCastILi1EEEEEviT_T0_T2_T3_T4_T5_:
	.zero		572


//--------------------- .nv.constant0._ZN2at6native18elementwise_kernelILi128ELi4EZNS0_22gpu_kernel_impl_nocastINS0_13AUnaryFunctorIN3c108BFloat16ES5_bZZZNS0_23logical_and_kernel_cudaERNS_14TensorIteratorEENKUlvE0_clEvENKUlvE8_clEvEUlS5_S5_E_EEEEvRNS_18TensorIteratorBaseERKT_EUliE_EEviT1_ --------------------------
	.section	.nv.constant0._ZN2at6native18elementwise_kernelILi128ELi4EZNS0_22gpu_kernel_impl_nocastINS0_13AUnaryFunctorIN3c108BFloat16ES5_bZZZNS0_23logical_and_kernel_cudaERNS_14TensorIteratorEENKUlvE0_clEvENKUlvE8_clEvEUlS5_S5_E_EEEEvRNS_18TensorIteratorBaseERKT_EUliE_EEviT1_,"a",@progbits
	.sectionflags	@""
	.align	4
.nv.constant0._ZN2at6native18elementwise_kernelILi128ELi4EZNS0_22gpu_kernel_impl_nocastINS0_13AUnaryFunctorIN3c108BFloat16ES5_bZZZNS0_23logical_and_kernel_cudaERNS_14TensorIteratorEENKUlvE0_clEvENKUlvE8_clEvEUlS5_S5_E_EEEEvRNS_18TensorIteratorBaseERKT_EUliE_EEviT1_:
	.zero		1072


//--------------------- .nv.constant0._ZN2at6native27unrolled_elementwise_kernelINS0_13AUnaryFunctorIN3c108BFloat16ES4_bZZZNS0_23logical_and_kernel_cudaERNS_14TensorIteratorEENKUlvE0_clEvENKUlvE8_clEvEUlS4_S4_E_EESt5arrayIPcLm2EELi4E23TrivialOffsetCalculatorILi1EjESF_NS0_6memory15LoadWithoutCastENSG_16StoreWithoutCastEEEviT_T0_T2_T3_T4_T5_ --------------------------
	.section	.nv.constant0._ZN2at6native27unrolled_elementwise_kernelINS0_13AUnaryFunctorIN3c108BFloat16ES4_bZZZNS0_23logical_and_kernel_cudaERNS_14TensorIteratorEENKUlvE0_clEvENKUlvE8_clEvEUlS4_S4_E_EESt5arrayIPcLm2EELi4E23TrivialOffsetCalculatorILi1EjESF_NS0_6memory15LoadWithoutCastENSG_16StoreWithoutCastEEEviT_T0_T2_T3_T4_T5_,"a",@progbits
	.sectionflags	@""
	.align	4
.nv.constant0._ZN2at6native27unrolled_elementwise_kernelINS0_13AUnaryFunctorIN3c108BFloat16ES4_bZZZNS0_23logical_and_kernel_cudaERNS_14TensorIteratorEENKUlvE0_clEvENKUlvE8_clEvEUlS4_S4_E_EESt5arrayIPcLm2EELi4E23TrivialOffsetCalculatorILi1EjESF_NS0_6memory15LoadWithoutCastENSG_16StoreWithoutCastEEEviT_T0_T2_T3_T4_T5_:
	.zero		556


//--------------------- .nv.constant0._ZN2at6native29vectorized_elementwise_kernelILi2ENS0_13AUnaryFunctorIN3c108BFloat16ES4_bZZZNS0_23logical_and_kernel_cudaERNS_14TensorIteratorEENKUlvE0_clEvENKUlvE8_clEvEUlS4_S4_E_EESt5arrayIPcLm2EEEEviT0_T1_ --------------------------
	.section	.nv.constant0._ZN2at6native29vectorized_elementwise_kernelILi2ENS0_13AUnaryFunctorIN3c108BFloat16ES4_bZZZNS0_23logical_and_kernel_cudaERNS_14TensorIteratorEENKUlvE0_clEvENKUlvE8_clEvEUlS4_S4_E_EESt5arrayIPcLm2EEEEviT0_T1_,"a",@progbits
	.sectionflags	@""
	.align	4
.nv.constant0._ZN2at6native29vectorized_elementwise_kernelILi2ENS0_13AUnaryFunctorIN3c108BFloat16ES4_bZZZNS0_23logical_and_kernel_cudaERNS_14TensorIteratorEENKUlvE0_clEvENKUlvE8_clEvEUlS4_S4_E_EESt5arrayIPcLm2EEEEviT0_T1_:
	.zero		552


//--------------------- .nv.constant0._ZN2at6native29vectorized_elementwise_kernelILi4ENS0_13AUnaryFunctorIN3c108BFloat16ES4_bZZZNS0_23logical_and_kernel_cudaERNS_14TensorIteratorEENKUlvE0_clEvENKUlvE8_clEvEUlS4_S4_E_EESt5arrayIPcLm2EEEEviT0_T1_ --------------------------
	.section	.nv.constant0._ZN2at6native29vectorized_elementwise_kernelILi4ENS0_13AUnaryFunctorIN3c108BFloat16ES4_bZZZNS0_23logical_and_kernel_cudaERNS_14TensorIteratorEENKUlvE0_clEvENKUlvE8_clEvEUlS4_S4_E_EESt5arrayIPcLm2EEEEviT0_T1_,"a",@progbits
	.sectionflags	@""
	.align	4
.nv.constant0._ZN2at6native29vectorized_elementwise_kernelILi4ENS0_13AUnaryFunctorIN3c108BFloat16ES4_bZZZNS0_23logical_and_kernel_cudaERNS_14TensorIteratorEENKUlvE0_clEvENKUlvE8_clEvEUlS4_S4_E_EESt5arrayIPcLm2EEEEviT0_T1_:
	.zero		552


//--------------------- .nv.constant0._ZN2at6native29vectorized_elementwise_kernelILi8ENS0_13AUnaryFunctorIN3c108BFloat16ES4_bZZZNS0_23logical_and_kernel_cudaERNS_14TensorIteratorEENKUlvE0_clEvENKUlvE8_clEvEUlS4_S4_E_EESt5arrayIPcLm2EEEEviT0_T1_ --------------------------
	.section	.nv.constant0._ZN2at6native29vectorized_elementwise_kernelILi8ENS0_13AUnaryFunctorIN3c108BFloat16ES4_bZZZNS0_23logical_and_kernel_cudaERNS_14TensorIteratorEENKUlvE0_clEvENKUlvE8_clEvEUlS4_S4_E_EESt5arrayIPcLm2EEEEviT0_T1_,"a",@progbits
	.sectionflags	@""
	.align	4
.nv.constant0._ZN2at6native29vectorized_elementwise_kernelILi8ENS0_13AUnaryFunctorIN3c108BFloat16ES4_bZZZNS0_23logical_and_kernel_cudaERNS_14TensorIteratorEENKUlvE0_clEvENKUlvE8_clEvEUlS4_S4_E_EESt5arrayIPcLm2EEEEviT0_T1_:
	.zero		552


//--------------------- .nv.constant0._ZN2at6native18elementwise_kernelILi128ELi4EZNS0_15gpu_kernel_implINS0_13BinaryFunctorIN3c108BFloat16ES5_bZZZNS0_23logical_and_kernel_cudaERNS_14TensorIteratorEENKUlvE0_clEvENKUlvE8_clEvEUlS5_S5_E_EEEEvRNS_18TensorIteratorBaseERKT_EUliE_EEviT1_ --------------------------
	.section	.nv.constant0._ZN2at6native18elementwise_kernelILi128ELi4EZNS0_15gpu_kernel_implINS0_13BinaryFunctorIN3c108BFloat16ES5_bZZZNS0_23logical_and_kernel_cudaERNS_14TensorIteratorEENKUlvE0_clEvENKUlvE8_clEvEUlS5_S5_E_EEEEvRNS_18TensorIteratorBaseERKT_EUliE_EEviT1_,"a",@progbits
	.sectionflags	@""
	.align	4
.nv.constant0._ZN2at6native18elementwise_kernelILi128ELi4EZNS0_15gpu_kernel_implINS0_13BinaryFunctorIN3c108BFloat16ES5_bZZZNS0_23logical_and_kernel_cudaERNS_14TensorIteratorEENKUlvE0_clEvENKUlvE8_clEvEUlS5_S5_E_EEEEvRNS_18TensorIteratorBaseERKT_EUliE_EEviT1_:
	.zero		1184


//--------------------- .nv.constant0._ZN2at6native27unrolled_elementwise_kernelINS0_13BinaryFunctorIN3c108BFloat16ES4_bZZZNS0_23logical_and_kernel_cudaERNS_14TensorIteratorEENKUlvE0_clEvENKUlvE8_clEvEUlS4_S4_E_EESt5arrayIPcLm3EELi4E23TrivialOffsetCalculatorILi2EjESE_ILi1EjENS0_6memory12LoadWithCastILi2EEENSH_13StoreWithCastILi1EEEEEviT_T0_T2_T3_T4_T5_ --------------------------
	.section	.nv.constant0._ZN2at6native27unrolled_elementwise_kernelINS0_13BinaryFunctorIN3c108BFloat16ES4_bZZZNS0_23logical_and_kernel_cudaERNS_14TensorIteratorEENKUlvE0_clEvENKUlvE8_clEvEUlS4_S4_E_EESt5arrayIPcLm3EELi4E23TrivialOffsetCalculatorILi2EjESE_ILi1EjENS0_6memory12LoadWithCastILi2EEENSH_13StoreWithCastILi1EEEEEviT_T0_T2_T3_T4_T5_,"a",@progbits
	.sectionflags	@""
	.align	4
.nv.constant0._ZN2at6native27unrolled_elementwise_kernelINS0_13BinaryFunctorIN3c108BFloat16ES4_bZZZNS0_23logical_and_kernel_cudaERNS_14TensorIteratorEENKUlvE0_clEvENKUlvE8_clEvEUlS4_S4_E_EESt5arrayIPcLm3EELi4E23TrivialOffsetCalculatorILi2EjESE_ILi1EjENS0_6memory12LoadWithCastILi2EEENSH_13StoreWithCastILi1EEEEEviT_T0_T2_T3_T4_T5_:
	.zero		584


//--------------------- .nv.constant0._ZN2at6native18elementwise_kernelILi128ELi4EZNS0_22gpu_kernel_impl_nocastINS0_13BinaryFunctorIN3c108BFloat16ES5_bZZZNS0_23logical_and_kernel_cudaERNS_14TensorIteratorEENKUlvE0_clEvENKUlvE8_clEvEUlS5_S5_E_EEEEvRNS_18TensorIteratorBaseERKT_EUliE_EEviT1_ --------------------------
	.section	.nv.constant0._ZN2at6native18elementwise_kernelILi128ELi4EZNS0_22gpu_kernel_impl_nocastINS0_13BinaryFunctorIN3c108BFloat16ES5_bZZZNS0_23logical_and_kernel_cudaERNS_14TensorIteratorEENKUlvE0_clEvENKUlvE8_clEvEUlS5_S5_E_EEEEvRNS_18TensorIteratorBaseERKT_EUliE_EEviT1_,"a",@progbits
	.sectionflags	@""
	.align	4
.nv.constant0._ZN2at6native18elementwise_kernelILi128ELi4EZNS0_22gpu_kernel_impl_nocastINS0_13BinaryFunctorIN3c108BFloat16ES5_bZZZNS0_23logical_and_kernel_cudaERNS_14TensorIteratorEENKUlvE0_clEvENKUlvE8_clEvEUlS5_S5_E_EEEEvRNS_18TensorIteratorBaseERKT_EUliE_EEviT1_:
	.zero		1184


//--------------------- .nv.constant0._ZN2at6native27unrolled_elementwise_kernelINS0_13BinaryFunctorIN3c108BFloat16ES4_bZZZNS0_23logical_and_kernel_cudaERNS_14TensorIteratorEENKUlvE0_clEvENKUlvE8_clEvEUlS4_S4_E_EESt5arrayIPcLm3EELi4E23TrivialOffsetCalculatorILi2EjESE_ILi1EjENS0_6memory15LoadWithoutCastENSH_16StoreWithoutCastEEEviT_T0_T2_T3_T4_T5_ --------------------------
	.section	.nv.constant0._ZN2at6native27unrolled_elementwise_kernelINS0_13BinaryFunctorIN3c108BFloat16ES4_bZZZNS0_23logical_and_kernel_cudaERNS_14TensorIteratorEENKUlvE0_clEvENKUlvE8_clEvEUlS4_S4_E_EESt5arrayIPcLm3EELi4E23TrivialOffsetCalculatorILi2EjESE_ILi1EjENS0_6memory15LoadWithoutCastENSH_16StoreWithoutCastEEEviT_T0_T2_T3_T4_T5_,"a",@progbits
	.sectionflags	@""
	.align	4
.nv.constant0._ZN2at6native27unrolled_elementwise_kernelINS0_13BinaryFunctorIN3c108BFloat16ES4_bZZZNS0_23logical_and_kernel_cudaERNS_14TensorIteratorEENKUlvE0_clEvENKUlvE8_clEvEUlS4_S4_E_EESt5arrayIPcLm3EELi4E23TrivialOffsetCalculatorILi2EjESE_ILi1EjENS0_6memory15LoadWithoutCastENSH_16StoreWithoutCastEEEviT_T0_T2_T3_T4_T5_:
	.zero		564


//--------------------- .nv.constant0._ZN2at6native29vectorized_elementwise_kernelILi2ENS0_13BinaryFunctorIN3c108BFloat16ES4_bZZZNS0_23logical_and_kernel_cudaERNS_14TensorIteratorEENKUlvE0_clEvENKUlvE8_clEvEUlS4_S4_E_EESt5arrayIPcLm3EEEEviT0_T1_ --------------------------
	.section	.nv.constant0._ZN2at6native29vectorized_elementwise_kernelILi2ENS0_13BinaryFunctorIN3c108BFloat16ES4_bZZZNS0_23logical_and_kernel_cudaERNS_14TensorIteratorEENKUlvE0_clEvENKUlvE8_clEvEUlS4_S4_E_EESt5arrayIPcLm3EEEEviT0_T1_,"a",@progbits
	.sectionflags	@""
	.align	4
.nv.constant0._ZN2at6native29vectorized_elementwise_kernelILi2ENS0_13BinaryFunctorIN3c108BFloat16ES4_bZZZNS0_23logical_and_kernel_cudaERNS_14TensorIteratorEENKUlvE0_clEvENKUlvE8_clEvEUlS4_S4_E_EESt5arrayIPcLm3EEEEviT0_T1_:
	.zero		560


//--------------------- .nv.constant0._ZN2at6native29vectorized_elementwise_kernelILi4ENS0_13BinaryFunctorIN3c108BFloat16ES4_bZZZNS0_23logical_and_kernel_cudaERNS_14TensorIteratorEENKUlvE0_clEvENKUlvE8_clEvEUlS4_S4_E_EESt5arrayIPcLm3EEEEviT0_T1_ --------------------------
	.section	.nv.constant0._ZN2at6native29vectorized_elementwise_kernelILi4ENS0_13BinaryFunctorIN3c108BFloat16ES4_bZZZNS0_23logical_and_kernel_cudaERNS_14TensorIteratorEENKUlvE0_clEvENKUlvE8_clEvEUlS4_S4_E_EESt5arrayIPcLm3EEEEviT0_T1_,"a",@progbits
	.sectionflags	@""
	.align	4
.nv.constant0._ZN2at6native29vectorized_elementwise_kernelILi4ENS0_13BinaryFunctorIN3c108BFloat16ES4_bZZZNS0_23logical_and_kernel_cudaERNS_14TensorIteratorEENKUlvE0_clEvENKUlvE8_clEvEUlS4_S4_E_EESt5arrayIPcLm3EEEEviT0_T1_:
	.zero		560


//--------------------- .nv.constant0._ZN2at6native29vectorized_elementwise_kernelILi8ENS0_13BinaryFunctorIN3c108BFloat16ES4_bZZZNS0_23logical_and_kernel_cudaERNS_14TensorIteratorEENKUlvE0_clEvENKUlvE8_clEvEUlS4_S4_E_EESt5arrayIPcLm3EEEEviT0_T1_ --------------------------
	.section	.nv.constant0._ZN2at6native29vectorized_elementwise_kernelILi8ENS0_13BinaryFunctorIN3c108BFloat16ES4_bZZZNS0_23logical_and_kernel_cudaERNS_14TensorIteratorEENKUlvE0_clEvENKUlvE8_clEvEUlS4_S4_E_EESt5arrayIPcLm3EEEEviT0_T1_,"a",@progbits
	.sectionflags	@""
	.align	4
.nv.constant0._ZN2at6native29vectorized_elementwise_kernelILi8ENS0_13BinaryFunctorIN3c108BFloat16ES4_bZZZNS0_23logical_and_kernel_cudaERNS_14TensorIteratorEENKUlvE0_clEvENKUlvE8_clEvEUlS4_S4_E_EESt5arrayIPcLm3EEEEviT0_T1_:
	.zero		560


//--------------------- .nv.constant0._ZN2at6native18elementwise_kernelILi128ELi4EZNS0_15gpu_kernel_implINS0_13AUnaryFunctorIbbbZZZNS0_23logical_and_kernel_cudaERNS_14TensorIteratorEENKUlvE0_clEvENKUlvE7_clEvEUlbbE_EEEEvRNS_18TensorIteratorBaseERKT_EUliE_EEviT1_ --------------------------
	.section	.nv.constant0._ZN2at6native18elementwise_kernelILi128ELi4EZNS0_15gpu_kernel_implINS0_13AUnaryFunctorIbbbZZZNS0_23logical_and_kernel_cudaERNS_14TensorIteratorEENKUlvE0_clEvENKUlvE7_clEvEUlbbE_EEEEvRNS_18TensorIteratorBaseERKT_EUliE_EEviT1_,"a",@progbits
	.sectionflags	@""
	.align	4
.nv.constant0._ZN2at6native18elementwise_kernelILi128ELi4EZNS0_15gpu_kernel_implINS0_13AUnaryFunctorIbbbZZZNS0_23logical_and_kernel_cudaERNS_14TensorIteratorEENKUlvE0_clEvENKUlvE7_clEvEUlbbE_EEEEvRNS_18TensorIteratorBaseERKT_EUliE_EEviT1_:
	.zero		1072


//--------------------- .nv.constant0._ZN2at6native27unrolled_elementwise_kernelINS0_13AUnaryFunctorIbbbZZZNS0_23logical_and_kernel_cudaERNS_14TensorIteratorEENKUlvE0_clEvENKUlvE7_clEvEUlbbE_EESt5arrayIPcLm2EELi4E23TrivialOffsetCalculatorILi1EjESD_NS0_6memory12LoadWithCastILi1EEENSE_13StoreWithCastILi1EEEEEviT_T0_T2_T3_T4_T5_ --------------------------
	.section	.nv.constant0._ZN2at6native27unrolled_elementwise_kernelINS0_13AUnaryFunctorIbbbZZZNS0_23logical_and_kernel_cudaERNS_14TensorIteratorEENKUlvE0_clEvENKUlvE7_clEvEUlbbE_EESt5arrayIPcLm2EELi4E23TrivialOffsetCalculatorILi1EjESD_NS0_6memory12LoadWithCastILi1EEENSE_13StoreWithCastILi1EEEEEviT_T0_T2_T3_T4_T5_,"a",@progbits
	.sectionflags	@""
	.align	4
.nv.constant0._ZN2at6native27unrolled_elementwise_kernelINS0_13AUnaryFunctorIbbbZZZNS0_23logical_and_kernel_cudaERNS_14TensorIteratorEENKUlvE0_clEvENKUlvE7_clEvEUlbbE_EESt5arrayIPcLm2EELi4E23TrivialOffsetCalculatorILi1EjESD_NS0_6memory12LoadWithCastILi1EEENSE_13StoreWithCastILi1EEEEEviT_T0_T2_T3_T4_T5_:
	.zero		572


//--------------------- .nv.constant0._ZN2at6native18elementwise_kernelILi128ELi4EZNS0_22gpu_kernel_impl_nocastINS0_13AUnaryFunctorIbbbZZZNS0_23logical_and_kernel_cudaERNS_14TensorIteratorEENKUlvE0_clEvENKUlvE7_clEvEUlbbE_EEEEvRNS_18TensorIteratorBaseERKT_EUliE_EEviT1_ --------------------------
	.section	.nv.constant0._ZN2at6native18elementwise_kernelILi128ELi4EZNS0_22gpu_kernel_impl_nocastINS0_13AUnaryFunctorIbbbZZZNS0_23logical_and_kernel_cudaERNS_14TensorIteratorEENKUlvE0_clEvENKUlvE7_clEvEUlbbE_EEEEvRNS_18TensorIteratorBaseERKT_EUliE_EEviT1_,"a",@progbits
	.sectionflags	@""
	.align	4
.nv.constant0._ZN2at6native18elementwise_kernelILi128ELi4EZNS0_22gpu_kernel_impl_nocastINS0_13AUnaryFunctorIbbbZZZNS0_23logical_and_kernel_cudaERNS_14TensorIteratorEENKUlvE0_clEvENKUlvE7_clEvEUlbbE_EEEEvRNS_18TensorIteratorBaseERKT_EUliE_EEviT1_:
	.zero		1072


//--------------------- .nv.constant0._ZN2at6native27unrolled_elementwise_kernelINS0_13AUnaryFunctorIbbbZZZNS0_23logical_and_kernel_cudaERNS_14TensorIteratorEENKUlvE0_clEvENKUlvE7_clEvEUlbbE_EESt5arrayIPcLm2EELi4E23TrivialOffsetCalculatorILi1EjESD_NS0_6memory15LoadWithoutCastENSE_16StoreWithoutCastEEEviT_T0_T2_T3_T4_T5_ --------------------------
	.section	.nv.constant0._ZN2at6native27unrolled_elementwise_kernelINS0_13AUnaryFunctorIbbbZZZNS0_23logical_and_kernel_cudaERNS_14TensorIteratorEENKUlvE0_clEvENKUlvE7_clEvEUlbbE_EESt5arrayIPcLm2EELi4E23TrivialOffsetCalculatorILi1EjESD_NS0_6memory15LoadWithoutCastENSE_16StoreWithoutCastEEEviT_T0_T2_T3_T4_T5_,"a",@progbits
	.sectionflags	@""
	.align	4
.nv.constant0._ZN2at6native27unrolled_elementwise_kernelINS0_13AUnaryFunctorIbbbZZZNS0_23logical_and_kernel_cudaERNS_14TensorIteratorEENKUlvE0_clEvENKUlvE7_clEvEUlbbE_EESt5arrayIPcLm2EELi4E23TrivialOffsetCalculatorILi1EjESD_NS0_6memory15LoadWithoutCastENSE_16StoreWithoutCastEEEviT_T0_T2_T3_T4_T5_:
	.zero		556


//--------------------- .nv.constant0._ZN2at6native29vectorized_elementwise_kernelILi2ENS0_13AUnaryFunctorIbbbZZZNS0_23logical_and_kernel_cudaERNS_14TensorIteratorEENKUlvE0_clEvENKUlvE7_clEvEUlbbE_EESt5arrayIPcLm2EEEEviT0_T1_ --------------------------
	.section	.nv.constant0._ZN2at6native29vectorized_elementwise_kernelILi2ENS0_13AUnaryFunctorIbbbZZZNS0_23logical_and_kernel_cudaERNS_14TensorIteratorEENKUlvE0_clEvENKUlvE7_clEvEUlbbE_EESt5arrayIPcLm2EEEEviT0_T1_,"a",@progbits
	.sectionflags	@""
	.align	4
.nv.constant0._ZN2at6native29vectorized_elementwise_kernelILi2ENS0_13AUnaryFunctorIbbbZZZNS0_23logical_and_kernel_cudaERNS_14TensorIteratorEENKUlvE0_clEvENKUlvE7_clEvEUlbbE_EESt5arrayIPcLm2EEEEviT0_T1_:
	.zero		552


//--------------------- .nv.constant0._ZN2at6native29vectorized_elementwise_kernelILi4ENS0_13AUnaryFunctorIbbbZZZNS0_23logical_and_kernel_cudaERNS_14TensorIteratorEENKUlvE0_clEvENKUlvE7_clEvEUlbbE_EESt5arrayIPcLm2EEEEviT0_T1_ --------------------------
	.section	.nv.constant0._ZN2at6native29vectorized_elementwise_kernelILi4ENS0_13AUnaryFunctorIbbbZZZNS0_23logical_and_kernel_cudaERNS_14TensorIteratorEENKUlvE0_clEvENKUlvE7_clEvEUlbbE_EESt5arrayIPcLm2EEEEviT0_T1_,"a",@progbits
	.sectionflags	@""
	.align	4
.nv.constant0._ZN2at6native29vectorized_elementwise_kernelILi4ENS0_13AUnaryFunctorIbbbZZZNS0_23logical_and_kernel_cudaERNS_14TensorIteratorEENKUlvE0_clEvENKUlvE7_clEvEUlbbE_EESt5arrayIPcLm2EEEEviT0_T1_:
	.zero		552


//--------------------- .nv.constant0._ZN2at6native29vectorized_elementwise_kernelILi8ENS0_13AUnaryFunctorIbbbZZZNS0_23logical_and_kernel_cudaERNS_14TensorIteratorEENKUlvE0_clEvENKUlvE7_clEvEUlbbE_EESt5arrayIPcLm2EEEEviT0_T1_ --------------------------
	.section	.nv.constant0._ZN2at6native29vectorized_elementwise_kernelILi8ENS0_13AUnaryFunctorIbbbZZZNS0_23logical_and_kernel_cudaERNS_14TensorIteratorEENKUlvE0_clEvENKUlvE7_clEvEUlbbE_EESt5arrayIPcLm2EEEEviT0_T1_,"a",@progbits
	.sectionflags	@""
	.align	4
.nv.constant0._ZN2at6native29vectorized_elementwise_kernelILi8ENS0_13AUnaryFunctorIbbbZZZNS0_23logical_and_kernel_cudaERNS_14TensorIteratorEENKUlvE0_clEvENKUlvE7_clEvEUlbbE_EESt5arrayIPcLm2EEEEviT0_T1_:
	.zero		552


//--------------------- .nv.constant0._ZN2at6native18elementwise_kernelILi128ELi4EZNS0_15gpu_kernel_implINS0_13BinaryFunctorIbbbZZZNS0_23logical_and_kernel_cudaERNS_14TensorIteratorEENKUlvE0_clEvENKUlvE7_clEvEUlbbE_EEEEvRNS_18TensorIteratorBaseERKT_EUliE_EEviT1_ --------------------------
	.section	.nv.constant0._ZN2at6native18elementwise_kernelILi128ELi4EZNS0_15gpu_kernel_implINS0_13BinaryFunctorIbbbZZZNS0_23logical_and_kernel_cudaERNS_14TensorIteratorEENKUlvE0_clEvENKUlvE7_clEvEUlbbE_EEEEvRNS_18TensorIteratorBaseERKT_EUliE_EEviT1_,"a",@progbits
	.sectionflags	@""
	.align	4
.nv.constant0._ZN2at6native18elementwise_kernelILi128ELi4EZNS0_15gpu_kernel_implINS0_13BinaryFunctorIbbbZZZNS0_23logical_and_kernel_cudaERNS_14TensorIteratorEENKUlvE0_clEvENKUlvE7_clEvEUlbbE_EEEEvRNS_18TensorIteratorBaseERKT_EUliE_EEviT1_:
	.zero		1184


//--------------------- .nv.constant0._ZN2at6native27unrolled_elementwise_kernelINS0_13BinaryFunctorIbbbZZZNS0_23logical_and_kernel_cudaERNS_14TensorIteratorEENKUlvE0_clEvENKUlvE7_clEvEUlbbE_EESt5arrayIPcLm3EELi4E23TrivialOffsetCalculatorILi2EjESC_ILi1EjENS0_6memory12LoadWithCastILi2EEENSF_13StoreWithCastILi1EEEEEviT_T0_T2_T3_T4_T5_ --------------------------
	.section	.nv.constant0._ZN2at6native27unrolled_elementwise_kernelINS0_13BinaryFunctorIbbbZZZNS0_23logical_and_kernel_cudaERNS_14TensorIteratorEENKUlvE0_clEvENKUlvE7_clEvEUlbbE_EESt5arrayIPcLm3EELi4E23TrivialOffsetCalculatorILi2EjESC_ILi1EjENS0_6memory12LoadWithCastILi2EEENSF_13StoreWithCastILi1EEEEEviT_T0_T2_T3_T4_T5_,"a",@progbits
	.sectionflags	@""
	.align	4
.nv.constant0._ZN2at6native27unrolled_elementwise_kernelINS0_13BinaryFunctorIbbbZZZNS0_23logical_and_kernel_cudaERNS_14TensorIteratorEENKUlvE0_clEvENKUlvE7_clEvEUlbbE_EESt5arrayIPcLm3EELi4E23TrivialOffsetCalculatorILi2EjESC_ILi1EjENS0_6memory12LoadWithCastILi2EEENSF_13StoreWithCastILi1EEEEEviT_T0_T2_T3_T4_T5_:
	.zero		584


//--------------------- .nv.constant0._ZN2at6native18elementwise_kernelILi128ELi4EZNS0_22gpu_kernel_impl_nocastINS0_13BinaryFunctorIbbbZZZNS0_23logical_and_kernel_cudaERNS_14TensorIteratorEENKUlvE0_clEvENKUlvE7_clEvEUlbbE_EEEEvRNS_18TensorIteratorBaseERKT_EUliE_EEviT1_ --------------------------
	.section	.nv.constant0._ZN2at6native18elementwise_kernelILi128ELi4EZNS0_22gpu_kernel_impl_nocastINS0_13BinaryFunctorIbbbZZZNS0_23logical_and_kernel_cudaERNS_14TensorIteratorEENKUlvE0_clEvENKUlvE7_clEvEUlbbE_EEEEvRNS_18TensorIteratorBaseERKT_EUliE_EEviT1_,"a",@progbits
	.sectionflags	@""
	.align	4
.nv.constant0._ZN2at6native18elementwise_kernelILi128ELi4EZNS0_22gpu_kernel_impl_nocastINS0_13BinaryFunctorIbbbZZZNS0_23logical_and_kernel_cudaERNS_14TensorIteratorEENKUlvE0_clEvENKUlvE7_clEvEUlbbE_EEEEvRNS_18TensorIteratorBaseERKT_EUliE_EEviT1_:
	.zero		1184


//--------------------- .nv.constant0._ZN2at6native27unrolled_elementwise_kernelINS0_13BinaryFunctorIbbbZZZNS0_23logical_and_kernel_cudaERNS_14TensorIteratorEENKUlvE0_clEvENKUlvE7_clEvEUlbbE_EESt5arrayIPcLm3EELi4E23TrivialOffsetCalculatorILi2EjESC_ILi1EjENS0_6memory15LoadWithoutCastENSF_16StoreWithoutCastEEEviT_T0_T2_T3_T4_T5_ --------------------------
	.section	.nv.constant0._ZN2at6native27unrolled_elementwise_kernelINS0_13BinaryFunctorIbbbZZZNS0_23logical_and_kernel_cudaERNS_14TensorIteratorEENKUlvE0_clEvENKUlvE7_clEvEUlbbE_EESt5arrayIPcLm3EELi4E23TrivialOffsetCalculatorILi2EjESC_ILi1EjENS0_6memory15LoadWithoutCastENSF_16StoreWithoutCastEEEviT_T0_T2_T3_T4_T5_,"a",@progbits
	.sectionflags	@""
	.align	4
.nv.constant0._ZN2at6native27unrolled_elementwise_kernelINS0_13BinaryFunctorIbbbZZZNS0_23logical_and_kernel_cudaERNS_14TensorIteratorEENKUlvE0_clEvENKUlvE7_clEvEUlbbE_EESt5arrayIPcLm3EELi4E23TrivialOffsetCalculatorILi2EjESC_ILi1EjENS0_6memory15LoadWithoutCastENSF_16StoreWithoutCastEEEviT_T0_T2_T3_T4_T5_:
	.zero		564


//--------------------- .nv.constant0._ZN2at6native29vectorized_elementwise_kernelILi2ENS0_13BinaryFunctorIbbbZZZNS0_23logical_and_kernel_cudaERNS_14TensorIteratorEENKUlvE0_clEvENKUlvE7_clEvEUlbbE_EESt5arrayIPcLm3EEEEviT0_T1_ --------------------------
	.section	.nv.constant0._ZN2at6native29vectorized_elementwise_kernelILi2ENS0_13BinaryFunctorIbbbZZZNS0_23logical_and_kernel_cudaERNS_14TensorIteratorEENKUlvE0_clEvENKUlvE7_clEvEUlbbE_EESt5arrayIPcLm3EEEEviT0_T1_,"a",@progbits
	.sectionflags	@""
	.align	4
.nv.constant0._ZN2at6native29vectorized_elementwise_kernelILi2ENS0_13BinaryFunctorIbbbZZZNS0_23logical_and_kernel_cudaERNS_14TensorIteratorEENKUlvE0_clEvENKUlvE7_clEvEUlbbE_EESt5arrayIPcLm3EEEEviT0_T1_:
	.zero		560


//--------------------- .nv.constant0._ZN2at6native29vectorized_elementwise_kernelILi4ENS0_13BinaryFunctorIbbbZZZNS0_23logical_and_kernel_cudaERNS_14TensorIteratorEENKUlvE0_clEvENKUlvE7_clEvEUlbbE_EESt5arrayIPcLm3EEEEviT0_T1_ --------------------------
	.section	.nv.constant0._ZN2at6native29vectorized_elementwise_kernelILi4ENS0_13BinaryFunctorIbbbZZZNS0_23logical_and_kernel_cudaERNS_14TensorIteratorEENKUlvE0_clEvENKUlvE7_clEvEUlbbE_EESt5arrayIPcLm3EEEEviT0_T1_,"a",@progbits
	.sectionflags	@""
	.align	4
.nv.constant0._ZN2at6native29vectorized_elementwise_kernelILi4ENS0_13BinaryFunctorIbbbZZZNS0_23logical_and_kernel_cudaERNS_14TensorIteratorEENKUlvE0_clEvENKUlvE7_clEvEUlbbE_EESt5arrayIPcLm3EEEEviT0_T1_:
	.zero		560


//--------------------- .nv.constant0._ZN2at6native29vectorized_elementwise_kernelILi8ENS0_13BinaryFunctorIbbbZZZNS0_23logical_and_kernel_cudaERNS_14TensorIteratorEENKUlvE0_clEvENKUlvE7_clEvEUlbbE_EESt5arrayIPcLm3EEEEviT0_T1_ --------------------------
	.section	.nv.constant0._ZN2at6native29vectorized_elementwise_kernelILi8ENS0_13BinaryFunctorIbbbZZZNS0_23logical_and_kernel_cudaERNS_14TensorIteratorEENKUlvE0_clEvENKUlvE7_clEvEUlbbE_EESt5arrayIPcLm3EEEEviT0_T1_,"a",@progbits
	.sectionflags	@""
	.align	4
.nv.constant0._ZN2at6native29vectorized_elementwise_kernelILi8ENS0_13BinaryFunctorIbbbZZZNS0_23logical_and_kernel_cudaERNS_14TensorIteratorEENKUlvE0_clEvENKUlvE7_clEvEUlbbE_EESt5arrayIPcLm3EEEEviT0_T1_:
	.zero		560


//--------------------- .nv.constant0._ZN2at6native18elementwise_kernelILi128ELi4EZNS0_15gpu_kernel_implINS0_13AUnaryFunctorIN3c104HalfES5_bZZZNS0_23logical_and_kernel_cudaERNS_14TensorIteratorEENKUlvE0_clEvENKUlvE6_clEvEUlS5_S5_E_EEEEvRNS_18TensorIteratorBaseERKT_EUliE_EEviT1_ --------------------------
	.section	.nv.constant0._ZN2at6native18elementwise_kernelILi128ELi4EZNS0_15gpu_kernel_implINS0_13AUnaryFunctorIN3c104HalfES5_bZZZNS0_23logical_and_kernel_cudaERNS_14TensorIteratorEENKUlvE0_clEvENKUlvE6_clEvEUlS5_S5_E_EEEEvRNS_18TensorIteratorBaseERKT_EUliE_EEviT1_,"a",@progbits
	.sectionflags	@""
	.align	4
.nv.constant0._ZN2at6native18elementwise_kernelILi128ELi4EZNS0_15gpu_kernel_implINS0_13AUnaryFunctorIN3c104HalfES5_bZZZNS0_23logical_and_kernel_cudaERNS_14TensorIteratorEENKUlvE0_clEvENKUlvE6_clEvEUlS5_S5_E_EEEEvRNS_18TensorIteratorBaseERKT_EUliE_EEviT1_:
	.zero		1072


//--------------------- .nv.constant0._ZN2at6native27unrolled_elementwise_kernelINS0_13AUnaryFunctorIN3c104HalfES4_bZZZNS0_23logical_and_kernel_cudaERNS_14TensorIteratorEENKUlvE0_clEvENKUlvE6_clEvEUlS4_S4_E_EESt5arrayIPcLm2EELi4E23TrivialOffsetCalculatorILi1EjESF_NS0_6memory12LoadWithCastILi1EEENSG_13StoreWithCastILi1EEEEEviT_T0_T2_T3_T4_T5_ --------------------------
	.section	.nv.constant0._ZN2at6native27unrolled_elementwise_kernelINS0_13AUnaryFunctorIN3c104HalfES4_bZZZNS0_23logical_and_kernel_cudaERNS_14TensorIteratorEENKUlvE0_clEvENKUlvE6_clEvEUlS4_S4_E_EESt5arrayIPcLm2EELi4E23TrivialOffsetCalculatorILi1EjESF_NS0_6memory12LoadWithCastILi1EEENSG_13StoreWithCastILi1EEEEEviT_T0_T2_T3_T4_T5_,"a",@progbits
	.sectionflags	@""
	.align	4
.nv.constant0._ZN2at6native27unrolled_elementwise_kernelINS0_13AUnaryFunctorIN3c104HalfES4_bZZZNS0_23logical_and_kernel_cudaERNS_14TensorIteratorEENKUlvE0_clEvENKUlvE6_clEvEUlS4_S4_E_EESt5arrayIPcLm2EELi4E23TrivialOffsetCalculatorILi1EjESF_NS0_6memory12LoadWithCastILi1EEENSG_13StoreWithCastILi1EEEEEviT_T0_T2_T3_T4_T5_:
	.zero		572


//--------------------- .nv.constant0._ZN2at6native18elementwise_kernelILi128ELi4EZNS0_22gpu_kernel_impl_nocastINS0_13AUnaryFunctorIN3c104HalfES5_bZZZNS0_23logical_and_kernel_cudaERNS_14TensorIteratorEENKUlvE0_clEvENKUlvE6_clEvEUlS5_S5_E_EEEEvRNS_18TensorIteratorBaseERKT_EUliE_EEviT1_ --------------------------
	.section	.nv.constant0._ZN2at6native18elementwise_kernelILi128ELi4EZNS0_22gpu_kernel_impl_nocastINS0_13AUnaryFunctorIN3c104HalfES5_bZZZNS0_23logical_and_kernel_cudaERNS_14TensorIteratorEENKUlvE0_clEvENKUlvE6_clEvEUlS5_S5_E_EEEEvRNS_18TensorIteratorBaseERKT_EUliE_EEviT1_,"a",@progbits
	.sectionflags	@""
	.align	4
.nv.constant0._ZN2at6native18elementwise_kernelILi128ELi4EZNS0_22gpu_kernel_impl_nocastINS0_13AUnaryFunctorIN3c104HalfES5_bZZZNS0_23logical_and_kernel_cudaERNS_14TensorIteratorEENKUlvE0_clEvENKUlvE6_clEvEUlS5_S5_E_EEEEvRNS_18TensorIteratorBaseERKT_EUliE_EEviT1_:
	.zero		1072


//--------------------- .nv.constant0._ZN2at6native27unrolled_elementwise_kernelINS0_13AUnaryFunctorIN3c104HalfES4_bZZZNS0_23logical_and_kernel_cudaERNS_14TensorIteratorEENKUlvE0_clEvENKUlvE6_clEvEUlS4_S4_E_EESt5arrayIPcLm2EELi4E23TrivialOffsetCalculatorILi1EjESF_NS0_6memory15LoadWithoutCastENSG_16StoreWithoutCastEEEviT_T0_T2_T3_T4_T5_ --------------------------
	.section	.nv.constant0._ZN2at6native27unrolled_elementwise_kernelINS0_13AUnaryFunctorIN3c104HalfES4_bZZZNS0_23logical_and_kernel_cudaERNS_14TensorIteratorEENKUlvE0_clEvENKUlvE6_clEvEUlS4_S4_E_EESt5arrayIPcLm2EELi4E23TrivialOffsetCalculatorILi1EjESF_NS0_6memory15LoadWithoutCastENSG_16StoreWithoutCastEEEviT_T0_T2_T3_T4_T5_,"a",@progbits
	.sectionflags	@""
	.align	4
.nv.constant0._ZN2at6native27unrolled_elementwise_kernelINS0_13AUnaryFunctorIN3c104HalfES4_bZZZNS0_23logical_and_kernel_cudaERNS_14TensorIteratorEENKUlvE0_clEvENKUlvE6_clEvEUlS4_S4_E_EESt5arrayIPcLm2EELi4E23TrivialOffsetCalculatorILi1EjESF_NS0_6memory15LoadWithoutCastENSG_16StoreWithoutCastEEEviT_T0_T2_T3_T4_T5_:
	.zero		556


//--------------------- .nv.constant0._ZN2at6native29vectorized_elementwise_kernelILi2ENS0_13AUnaryFunctorIN3c104HalfES4_bZZZNS0_23logical_and_kernel_cudaERNS_14TensorIteratorEENKUlvE0_clEvENKUlvE6_clEvEUlS4_S4_E_EESt5arrayIPcLm2EEEEviT0_T1_ --------------------------
	.section	.nv.constant0._ZN2at6native29vectorized_elementwise_kernelILi2ENS0_13AUnaryFunctorIN3c104HalfES4_bZZZNS0_23logical_and_kernel_cudaERNS_14TensorIteratorEENKUlvE0_clEvENKUlvE6_clEvEUlS4_S4_E_EESt5arrayIPcLm2EEEEviT0_T1_,"a",@progbits
	.sectionflags	@""
	.align	4
.nv.constant0._ZN2at6native29vectorized_elementwise_kernelILi2ENS0_13AUnaryFunctorIN3c104HalfES4_bZZZNS0_23logical_and_kernel_cudaERNS_14TensorIteratorEENKUlvE0_clEvENKUlvE6_clEvEUlS4_S4_E_EESt5arrayIPcLm2EEEEviT0_T1_:
	.zero		552


//--------------------- .nv.constant0._ZN2at6native29vectorized_elementwise_kernelILi4ENS0_13AUnaryFunctorIN3c104HalfES4_bZZZNS0_23logical_and_kernel_cudaERNS_14TensorIteratorEENKUlvE0_clEvENKUlvE6_clEvEUlS4_S4_E_EESt5arrayIPcLm2EEEEviT0_T1_ --------------------------
	.section	.nv.constant0._ZN2at6native29vectorized_elementwise_kernelILi4ENS0_13AUnaryFunctorIN3c104HalfES4_bZZZNS0_23logical_and_kernel_cudaERNS_14TensorIteratorEENKUlvE0_clEvENKUlvE6_clEvEUlS4_S4_E_EESt5arrayIPcLm2EEEEviT0_T1_,"a",@progbits
	.sectionflags	@""
	.align	4
.nv.constant0._ZN2at6native29vectorized_elementwise_kernelILi4ENS0_13AUnaryFunctorIN3c104HalfES4_bZZZNS0_23logical_and_kernel_cudaERNS_14TensorIteratorEENKUlvE0_clEvENKUlvE6_clEvEUlS4_S4_E_EESt5arrayIPcLm2EEEEviT0_T1_:
	.zero		552


//--------------------- .nv.constant0._ZN2at6native29vectorized_elementwise_kernelILi8ENS0_13AUnaryFunctorIN3c104HalfES4_bZZZNS0_23logical_and_kernel_cudaERNS_14TensorIteratorEENKUlvE0_clEvENKUlvE6_clEvEUlS4_S4_E_EESt5arrayIPcLm2EEEEviT0_T1_ --------------------------
	.section	.nv.constant0._ZN2at6native29vectorized_elementwise_kernelILi8ENS0_13AUnaryFunctorIN3c104HalfES4_bZZZNS0_23logical_and_kernel_cudaERNS_14TensorIteratorEENKUlvE0_clEvENKUlvE6_clEvEUlS4_S4_E_EESt5arrayIPcLm2EEEEviT0_T1_,"a",@progbits
	.sectionflags	@""
	.align	4
.nv.constant0._ZN2at6native29vectorized_elementwise_kernelILi8ENS0_13AUnaryFunctorIN3c104HalfES4_bZZZNS0_23logical_and_kernel_cudaERNS_14TensorIteratorEENKUlvE0_clEvENKUlvE6_clEvEUlS4_S4_E_EESt5arrayIPcLm2EEEEviT0_T1_:
	.zero		552


//--------------------- .nv.constant0._ZN2at6native18elementwise_kernelILi128ELi4EZNS0_15gpu_kernel_implINS0_13BinaryFunctorIN3c104HalfES5_bZZZNS0_23logical_and_kernel_cudaERNS_14TensorIteratorEENKUlvE0_clEvENKUlvE6_clEvEUlS5_S5_E_EEEEvRNS_18TensorIteratorBaseERKT_EUliE_EEviT1_ --------------------------
	.section	.nv.constant0._ZN2at6native18elementwise_kernelILi128ELi4EZNS0_15gpu_kernel_implINS0_13BinaryFunctorIN3c104HalfES5_bZZZNS0_23logical_and_kernel_cudaERNS_14TensorIteratorEENKUlvE0_clEvENKUlvE6_clEvEUlS5_S5_E_EEEEvRNS_18TensorIteratorBaseERKT_EUliE_EEviT1_,"a",@progbits
	.sectionflags	@""
	.align	4
.nv.constant0._ZN2at6native18elementwise_kernelILi128ELi4EZNS0_15gpu_kernel_implINS0_13BinaryFunctorIN3c104HalfES5_bZZZNS0_23logical_and_kernel_cudaERNS_14TensorIteratorEENKUlvE0_clEvENKUlvE6_clEvEUlS5_S5_E_EEEEvRNS_18TensorIteratorBaseERKT_EUliE_EEviT1_:
	.zero		1184


//--------------------- .nv.constant0._ZN2at6native27unrolled_elementwise_kernelINS0_13BinaryFunctorIN3c104HalfES4_bZZZNS0_23logical_and_kernel_cudaERNS_14TensorIteratorEENKUlvE0_clEvENKUlvE6_clEvEUlS4_S4_E_EESt5arrayIPcLm3EELi4E23TrivialOffsetCalculatorILi2EjESE_ILi1EjENS0_6memory12LoadWithCastILi2EEENSH_13StoreWithCastILi1EEEEEviT_T0_T2_T3_T4_T5_ --------------------------
	.section	.nv.constant0._ZN2at6native27unrolled_elementwise_kernelINS0_13BinaryFunctorIN3c104HalfES4_bZZZNS0_23logical_and_kernel_cudaERNS_14TensorIteratorEENKUlvE0_clEvENKUlvE6_clEvEUlS4_S4_E_EESt5arrayIPcLm3EELi4E23TrivialOffsetCalculatorILi2EjESE_ILi1EjENS0_6memory12LoadWithCastILi2EEENSH_13StoreWithCastILi1EEEEEviT_T0_T2_T3_T4_T5_,"a",@progbits
	.sectionflags	@""
	.align	4
.nv.constant0._ZN2at6native27unrolled_elementwise_kernelINS0_13BinaryFunctorIN3c104HalfES4_bZZZNS0_23logical_and_kernel_cudaERNS_14TensorIteratorEENKUlvE0_clEvENKUlvE6_clEvEUlS4_S4_E_EESt5arrayIPcLm3EELi4E23TrivialOffsetCalculatorILi2EjESE_ILi1EjENS0_6memory12LoadWithCastILi2EEENSH_13StoreWithCastILi1EEEEEviT_T0_T2_T3_T4_T5_:
	.zero		584


//--------------------- .nv.constant0._ZN2at6native18elementwise_kernelILi128ELi4EZNS0_22gpu_kernel_impl_nocastINS0_13BinaryFunctorIN3c104HalfES5_bZZZNS0_23logical_and_kernel_cudaERNS_14TensorIteratorEENKUlvE0_clEvENKUlvE6_clEvEUlS5_S5_E_EEEEvRNS_18TensorIteratorBaseERKT_EUliE_EEviT1_ --------------------------
	.section	.nv.constant0._ZN2at6native18elementwise_kernelILi128ELi4EZNS0_22gpu_kernel_impl_nocastINS0_13BinaryFunctorIN3c104HalfES5_bZZZNS0_23logical_and_kernel_cudaERNS_14TensorIteratorEENKUlvE0_clEvENKUlvE6_clEvEUlS5_S5_E_EEEEvRNS_18TensorIteratorBaseERKT_EUliE_EEviT1_,"a",@progbits
	.sectionflags	@""
	.align	4
.nv.constant0._ZN2at6native18elementwise_kernelILi128ELi4EZNS0_22gpu_kernel_impl_nocastINS0_13BinaryFunctorIN3c104HalfES5_bZZZNS0_23logical_and_kernel_cudaERNS_14TensorIteratorEENKUlvE0_clEvENKUlvE6_clEvEUlS5_S5_E_EEEEvRNS_18TensorIteratorBaseERKT_EUliE_EEviT1_:
	.zero		1184


//--------------------- .nv.constant0._ZN2at6native27unrolled_elementwise_kernelINS0_13BinaryFunctorIN3c104HalfES4_bZZZNS0_23logical_and_kernel_cudaERNS_14TensorIteratorEENKUlvE0_clEvENKUlvE6_clEvEUlS4_S4_E_EESt5arrayIPcLm3EELi4E23TrivialOffsetCalculatorILi2EjESE_ILi1EjENS0_6memory15LoadWithoutCastENSH_16StoreWithoutCastEEEviT_T0_T2_T3_T4_T5_ --------------------------
	.section	.nv.constant0._ZN2at6native27unrolled_elementwise_kernelINS0_13BinaryFunctorIN3c104HalfES4_bZZZNS0_23logical_and_kernel_cudaERNS_14TensorIteratorEENKUlvE0_clEvENKUlvE6_clEvEUlS4_S4_E_EESt5arrayIPcLm3EELi4E23TrivialOffsetCalculatorILi2EjESE_ILi1EjENS0_6memory15LoadWithoutCastENSH_16StoreWithoutCastEEEviT_T0_T2_T3_T4_T5_,"a",@progbits
	.sectionflags	@""
	.align	4
.nv.constant0._ZN2at6native27unrolled_elementwise_kernelINS0_13BinaryFunctorIN3c104HalfES4_bZZZNS0_23logical_and_kernel_cudaERNS_14TensorIteratorEENKUlvE0_clEvENKUlvE6_clEvEUlS4_S4_E_EESt5arrayIPcLm3EELi4E23TrivialOffsetCalculatorILi2EjESE_ILi1EjENS0_6memory15LoadWithoutCastENSH_16StoreWithoutCastEEEviT_T0_T2_T3_T4_T5_:
	.zero		564


//--------------------- .nv.constant0._ZN2at6native29vectorized_elementwise_kernelILi2ENS0_13BinaryFunctorIN3c104HalfES4_bZZZNS0_23logical_and_kernel_cudaERNS_14TensorIteratorEENKUlvE0_clEvENKUlvE6_clEvEUlS4_S4_E_EESt5arrayIPcLm3EEEEviT0_T1_ --------------------------
	.section	.nv.constant0._ZN2at6native29vectorized_elementwise_kernelILi2ENS0_13BinaryFunctorIN3c104HalfES4_bZZZNS0_23logical_and_kernel_cudaERNS_14TensorIteratorEENKUlvE0_clEvENKUlvE6_clEvEUlS4_S4_E_EESt5arrayIPcLm3EEEEviT0_T1_,"a",@progbits
	.sectionflags	@""
	.align	4
.nv.constant0._ZN2at6native29vectorized_elementwise_kernelILi2ENS0_13BinaryFunctorIN3c104HalfES4_bZZZNS0_23logical_and_kernel_cudaERNS_14TensorIteratorEENKUlvE0_clEvENKUlvE6_clEvEUlS4_S4_E_EESt5arrayIPcLm3EEEEviT0_T1_:
	.zero		560


//--------------------- .nv.constant0._ZN2at6native29vectorized_elementwise_kernelILi4ENS0_13BinaryFunctorIN3c104HalfES4_bZZZNS0_23logical_and_kernel_cudaERNS_14TensorIteratorEENKUlvE0_clEvENKUlvE6_clEvEUlS4_S4_E_EESt5arrayIPcLm3EEEEviT0_T1_ --------------------------
	.section	.nv.constant0._ZN2at6native29vectorized_elementwise_kernelILi4ENS0_13BinaryFunctorIN3c104HalfES4_bZZZNS0_23logical_and_kernel_cudaERNS_14TensorIteratorEENKUlvE0_clEvENKUlvE6_clEvEUlS4_S4_E_EESt5arrayIPcLm3EEEEviT0_T1_,"a",@progbits
	.sectionflags	@""
	.align	4
.nv.constant0._ZN2at6native29vectorized_elementwise_kernelILi4ENS0_13BinaryFunctorIN3c104HalfES4_bZZZNS0_23logical_and_kernel_cudaERNS_14TensorIteratorEENKUlvE0_clEvENKUlvE6_clEvEUlS4_S4_E_EESt5arrayIPcLm3EEEEviT0_T1_:
	.zero		560


//--------------------- .nv.constant0._ZN2at6native29vectorized_elementwise_kernelILi8ENS0_13BinaryFunctorIN3c104HalfES4_bZZZNS0_23logical_and_kernel_cudaERNS_14TensorIteratorEENKUlvE0_clEvENKUlvE6_clEvEUlS4_S4_E_EESt5arrayIPcLm3EEEEviT0_T1_ --------------------------
	.section	.nv.constant0._ZN2at6native29vectorized_elementwise_kernelILi8ENS0_13BinaryFunctorIN3c104HalfES4_bZZZNS0_23logical_and_kernel_cudaERNS_14TensorIteratorEENKUlvE0_clEvENKUlvE6_clEvEUlS4_S4_E_EESt5arrayIPcLm3EEEEviT0_T1_,"a",@progbits
	.sectionflags	@""
	.align	4
.nv.constant0._ZN2at6native29vectorized_elementwise_kernelILi8ENS0_13BinaryFunctorIN3c104HalfES4_bZZZNS0_23logical_and_kernel_cudaERNS_14TensorIteratorEENKUlvE0_clEvENKUlvE6_clEvEUlS4_S4_E_EESt5arrayIPcLm3EEEEviT0_T1_:
	.zero		560


//--------------------- .nv.constant0._ZN2at6native18elementwise_kernelILi128ELi4EZNS0_15gpu_kernel_implINS0_13AUnaryFunctorIffbZZZNS0_23logical_and_kernel_cudaERNS_14TensorIteratorEENKUlvE0_clEvENKUlvE5_clEvEUlffE_EEEEvRNS_18TensorIteratorBaseERKT_EUliE_EEviT1_ --------------------------
	.section	.nv.constant0._ZN2at6native18elementwise_kernelILi128ELi4EZNS0_15gpu_kernel_implINS0_13AUnaryFunctorIffbZZZNS0_23logical_and_kernel_cudaERNS_14TensorIteratorEENKUlvE0_clEvENKUlvE5_clEvEUlffE_EEEEvRNS_18TensorIteratorBaseERKT_EUliE_EEviT1_,"a",@progbits
	.sectionflags	@""
	.align	4
.nv.constant0._ZN2at6native18elementwise_kernelILi128ELi4EZNS0_15gpu_kernel_implINS0_13AUnaryFunctorIffbZZZNS0_23logical_and_kernel_cudaERNS_14TensorIteratorEENKUlvE0_clEvENKUlvE5_clEvEUlffE_EEEEvRNS_18TensorIteratorBaseERKT_EUliE_EEviT1_:
	.zero		1080


//--------------------- .nv.constant0._ZN2at6native27unrolled_elementwise_kernelINS0_13AUnaryFunctorIffbZZZNS0_23logical_and_kernel_cudaERNS_14TensorIteratorEENKUlvE0_clEvENKUlvE5_clEvEUlffE_EESt5arrayIPcLm2EELi4E23TrivialOffsetCalculatorILi1EjESD_NS0_6memory12LoadWithCastILi1EEENSE_13StoreWithCastILi1EEEEEviT_T0_T2_T3_T4_T5_ --------------------------
	.section	.nv.constant0._ZN2at6native27unrolled_elementwise_kernelINS0_13AUnaryFunctorIffbZZZNS0_23logical_and_kernel_cudaERNS_14TensorIteratorEENKUlvE0_clEvENKUlvE5_clEvEUlffE_EESt5arrayIPcLm2EELi4E23TrivialOffsetCalculatorILi1EjESD_NS0_6memory12LoadWithCastILi1EEENSE_13StoreWithCastILi1EEEEEviT_T0_T2_T3_T4_T5_,"a",@progbits
	.sectionflags	@""
	.align	4
.nv.constant0._ZN2at6native27unrolled_elementwise_kernelINS0_13AUnaryFunctorIffbZZZNS0_23logical_and_kernel_cudaERNS_14TensorIteratorEENKUlvE0_clEvENKUlvE5_clEvEUlffE_EESt5arrayIPcLm2EELi4E23TrivialOffsetCalculatorILi1EjESD_NS0_6memory12LoadWithCastILi1EEENSE_13StoreWithCastILi1EEEEEviT_T0_T2_T3_T4_T5_:
	.zero		580


//--------------------- .nv.constant0._ZN2at6native18elementwise_kernelILi128ELi4EZNS0_22gpu_kernel_impl_nocastINS0_13AUnaryFunctorIffbZZZNS0_23logical_and_kernel_cudaERNS_14TensorIteratorEENKUlvE0_clEvENKUlvE5_clEvEUlffE_EEEEvRNS_18TensorIteratorBaseERKT_EUliE_EEviT1_ --------------------------
	.section	.nv.constant0._ZN2at6native18elementwise_kernelILi128ELi4EZNS0_22gpu_kernel_impl_nocastINS0_13AUnaryFunctorIffbZZZNS0_23logical_and_kernel_cudaERNS_14TensorIteratorEENKUlvE0_clEvENKUlvE5_clEvEUlffE_EEEEvRNS_18TensorIteratorBaseERKT_EUliE_EEviT1_,"a",@progbits
	.sectionflags	@""
	.align	4
.nv.constant0._ZN2at6native18elementwise_kernelILi128ELi4EZNS0_22gpu_kernel_impl_nocastINS0_13AUnaryFunctorIffbZZZNS0_23logical_and_kernel_cudaERNS_14TensorIteratorEENKUlvE0_clEvENKUlvE5_clEvEUlffE_EEEEvRNS_18TensorIteratorBaseERKT_EUliE_EEviT1_:
	.zero		1072


//--------------------- .nv.constant0._ZN2at6native27unrolled_elementwise_kernelINS0_13AUnaryFunctorIffbZZZNS0_23logical_and_kernel_cudaERNS_14TensorIteratorEENKUlvE0_clEvENKUlvE5_clEvEUlffE_EESt5arrayIPcLm2EELi4E23TrivialOffsetCalculatorILi1EjESD_NS0_6memory15LoadWithoutCastENSE_16StoreWithoutCastEEEviT_T0_T2_T3_T4_T5_ --------------------------
	.section	.nv.constant0._ZN2at6native27unrolled_elementwise_kernelINS0_13AUnaryFunctorIffbZZZNS0_23logical_and_kernel_cudaERNS_14TensorIteratorEENKUlvE0_clEvENKUlvE5_clEvEUlffE_EESt5arrayIPcLm2EELi4E23TrivialOffsetCalculatorILi1EjESD_NS0_6memory15LoadWithoutCastENSE_16StoreWithoutCastEEEviT_T0_T2_T3_T4_T5_,"a",@progbits
	.sectionflags	@""
	.align	4
.nv.constant0._ZN2at6native27unrolled_elementwise_kernelINS0_13AUnaryFunctorIffbZZZNS0_23logical_and_kernel_cudaERNS_14TensorIteratorEENKUlvE0_clEvENKUlvE5_clEvEUlffE_EESt5arrayIPcLm2EELi4E23TrivialOffsetCalculatorILi1EjESD_NS0_6memory15LoadWithoutCastENSE_16StoreWithoutCastEEEviT_T0_T2_T3_T4_T5_:
	.zero		564


//--------------------- .nv.constant0._ZN2at6native29vectorized_elementwise_kernelILi2ENS0_13AUnaryFunctorIffbZZZNS0_23logical_and_kernel_cudaERNS_14TensorIteratorEENKUlvE0_clEvENKUlvE5_clEvEUlffE_EESt5arrayIPcLm2EEEEviT0_T1_ --------------------------
	.section	.nv.constant0._ZN2at6native29vectorized_elementwise_kernelILi2ENS0_13AUnaryFunctorIffbZZZNS0_23logical_and_kernel_cudaERNS_14TensorIteratorEENKUlvE0_clEvENKUlvE5_clEvEUlffE_EESt5arrayIPcLm2EEEEviT0_T1_,"a",@progbits
	.sectionflags	@""
	.align	4
.nv.constant0._ZN2at6native29vectorized_elementwise_kernelILi2ENS0_13AUnaryFunctorIffbZZZNS0_23logical_and_kernel_cudaERNS_14TensorIteratorEENKUlvE0_clEvENKUlvE5_clEvEUlffE_EESt5arrayIPcLm2EEEEviT0_T1_:
	.zero		560


//--------------------- .nv.constant0._ZN2at6native29vectorized_elementwise_kernelILi4ENS0_13AUnaryFunctorIffbZZZNS0_23logical_and_kernel_cudaERNS_14TensorIteratorEENKUlvE0_clEvENKUlvE5_clEvEUlffE_EESt5arrayIPcLm2EEEEviT0_T1_ --------------------------
	.section	.nv.constant0._ZN2at6native29vectorized_elementwise_kernelILi4ENS0_13AUnaryFunctorIffbZZZNS0_23logical_and_kernel_cudaERNS_14TensorIteratorEENKUlvE0_clEvENKUlvE5_clEvEUlffE_EESt5arrayIPcLm2EEEEviT0_T1_,"a",@progbits
	.sectionflags	@""
	.align	4
.nv.constant0._ZN2at6native29vectorized_elementwise_kernelILi4ENS0_13AUnaryFunctorIffbZZZNS0_23logical_and_kernel_cudaERNS_14TensorIteratorEENKUlvE0_clEvENKUlvE5_clEvEUlffE_EESt5arrayIPcLm2EEEEviT0_T1_:
	.zero		560


//--------------------- .nv.constant0._ZN2at6native29vectorized_elementwise_kernelILi8ENS0_13AUnaryFunctorIffbZZZNS0_23logical_and_kernel_cudaERNS_14TensorIteratorEENKUlvE0_clEvENKUlvE5_clEvEUlffE_EESt5arrayIPcLm2EEEEviT0_T1_ --------------------------
	.section	.nv.constant0._ZN2at6native29vectorized_elementwise_kernelILi8ENS0_13AUnaryFunctorIffbZZZNS0_23logical_and_kernel_cudaERNS_14TensorIteratorEENKUlvE0_clEvENKUlvE5_clEvEUlffE_EESt5arrayIPcLm2EEEEviT0_T1_,"a",@progbits
	.sectionflags	@""
	.align	4
.nv.constant0._ZN2at6native29vectorized_elementwise_kernelILi8ENS0_13AUnaryFunctorIffbZZZNS0_23logical_and_kernel_cudaERNS_14TensorIteratorEENKUlvE0_clEvENKUlvE5_clEvEUlffE_EESt5arrayIPcLm2EEEEviT0_T1_:
	.zero		560


//--------------------- .nv.constant0._ZN2at6native18elementwise_kernelILi128ELi4EZNS0_15gpu_kernel_implINS0_13BinaryFunctorIffbZZZNS0_23logical_and_kernel_cudaERNS_14TensorIteratorEENKUlvE0_clEvENKUlvE5_clEvEUlffE_EEEEvRNS_18TensorIteratorBaseERKT_EUliE_EEviT1_ --------------------------
	.section	.nv.constant0._ZN2at6native18elementwise_kernelILi128ELi4EZNS0_15gpu_kernel_implINS0_13BinaryFunctorIffbZZZNS0_23logical_and_kernel_cudaERNS_14TensorIteratorEENKUlvE0_clEvENKUlvE5_clEvEUlffE_EEEEvRNS_18TensorIteratorBaseERKT_EUliE_EEviT1_,"a",@progbits
	.sectionflags	@""
	.align	4
.nv.constant0._ZN2at6native18elementwise_kernelILi128ELi4EZNS0_15gpu_kernel_implINS0_13BinaryFunctorIffbZZZNS0_23logical_and_kernel_cudaERNS_14TensorIteratorEENKUlvE0_clEvENKUlvE5_clEvEUlffE_EEEEvRNS_18TensorIteratorBaseERKT_EUliE_EEviT1_:
	.zero		1184


//--------------------- .nv.constant0._ZN2at6native27unrolled_elementwise_kernelINS0_13BinaryFunctorIffbZZZNS0_23logical_and_kernel_cudaERNS_14TensorIteratorEENKUlvE0_clEvENKUlvE5_clEvEUlffE_EESt5arrayIPcLm3EELi4E23TrivialOffsetCalculatorILi2EjESC_ILi1EjENS0_6memory12LoadWithCastILi2EEENSF_13StoreWithCastILi1EEEEEviT_T0_T2_T3_T4_T5_ --------------------------
	.section	.nv.constant0._ZN2at6native27unrolled_elementwise_kernelINS0_13BinaryFunctorIffbZZZNS0_23logical_and_kernel_cudaERNS_14TensorIteratorEENKUlvE0_clEvENKUlvE5_clEvEUlffE_EESt5arrayIPcLm3EELi4E23TrivialOffsetCalculatorILi2EjESC_ILi1EjENS0_6memory12LoadWithCastILi2EEENSF_13StoreWithCastILi1EEEEEviT_T0_T2_T3_T4_T5_,"a",@progbits
	.sectionflags	@""
	.align	4
.nv.constant0._ZN2at6native27unrolled_elementwise_kernelINS0_13BinaryFunctorIffbZZZNS0_23logical_and_kernel_cudaERNS_14TensorIteratorEENKUlvE0_clEvENKUlvE5_clEvEUlffE_EESt5arrayIPcLm3EELi4E23TrivialOffsetCalculatorILi2EjESC_ILi1EjENS0_6memory12LoadWithCastILi2EEENSF_13StoreWithCastILi1EEEEEviT_T0_T2_T3_T4_T5_:
	.zero		584


//--------------------- .nv.constant0._ZN2at6native18elementwise_kernelILi128ELi4EZNS0_22gpu_kernel_impl_nocastINS0_13BinaryFunctorIffbZZZNS0_23logical_and_kernel_cudaERNS_14TensorIteratorEENKUlvE0_clEvENKUlvE5_clEvEUlffE_EEEEvRNS_18TensorIteratorBaseERKT_EUliE_EEviT1_ --------------------------
	.section	.nv.constant0._ZN2at6native18elementwise_kernelILi128ELi4EZNS0_22gpu_kernel_impl_nocastINS0_13BinaryFunctorIffbZZZNS0_23logical_and_kernel_cudaERNS_14TensorIteratorEENKUlvE0_clEvENKUlvE5_clEvEUlffE_EEEEvRNS_18TensorIteratorBaseERKT_EUliE_EEviT1_,"a",@progbits
	.sectionflags	@""
	.align	4
.nv.constant0._ZN2at6native18elementwise_kernelILi128ELi4EZNS0_22gpu_kernel_impl_nocastINS0_13BinaryFunctorIffbZZZNS0_23logical_and_kernel_cudaERNS_14TensorIteratorEENKUlvE0_clEvENKUlvE5_clEvEUlffE_EEEEvRNS_18TensorIteratorBaseERKT_EUliE_EEviT1_:
	.zero		1184


//--------------------- .nv.constant0._ZN2at6native27unrolled_elementwise_kernelINS0_13BinaryFunctorIffbZZZNS0_23logical_and_kernel_cudaERNS_14TensorIteratorEENKUlvE0_clEvENKUlvE5_clEvEUlffE_EESt5arrayIPcLm3EELi4E23TrivialOffsetCalculatorILi2EjESC_ILi1EjENS0_6memory15LoadWithoutCastENSF_16StoreWithoutCastEEEviT_T0_T2_T3_T4_T5_ --------------------------
	.section	.nv.constant0._ZN2at6native27unrolled_elementwise_kernelINS0_13BinaryFunctorIffbZZZNS0_23logical_and_kernel_cudaERNS_14TensorIteratorEENKUlvE0_clEvENKUlvE5_clEvEUlffE_EESt5arrayIPcLm3EELi4E23TrivialOffsetCalculatorILi2EjESC_ILi1EjENS0_6memory15LoadWithoutCastENSF_16StoreWithoutCastEEEviT_T0_T2_T3_T4_T5_,"a",@progbits
	.sectionflags	@""
	.align	4
.nv.constant0._ZN2at6native27unrolled_elementwise_kernelINS0_13BinaryFunctorIffbZZZNS0_23logical_and_kernel_cudaERNS_14TensorIteratorEENKUlvE0_clEvENKUlvE5_clEvEUlffE_EESt5arrayIPcLm3EELi4E23TrivialOffsetCalculatorILi2EjESC_ILi1EjENS0_6memory15LoadWithoutCastENSF_16StoreWithoutCastEEEviT_T0_T2_T3_T4_T5_:
	.zero		564


//--------------------- .nv.constant0._ZN2at6native29vectorized_elementwise_kernelILi2ENS0_13BinaryFunctorIffbZZZNS0_23logical_and_kernel_cudaERNS_14TensorIteratorEENKUlvE0_clEvENKUlvE5_clEvEUlffE_EESt5arrayIPcLm3EEEEviT0_T1_ --------------------------
	.section	.nv.constant0._ZN2at6native29vectorized_elementwise_kernelILi2ENS0_13BinaryFunctorIffbZZZNS0_23logical_and_kernel_cudaERNS_14TensorIteratorEENKUlvE0_clEvENKUlvE5_clEvEUlffE_EESt5arrayIPcLm3EEEEviT0_T1_,"a",@progbits
	.sectionflags	@""
	.align	4
.nv.constant0._ZN2at6native29vectorized_elementwise_kernelILi2ENS0_13BinaryFunctorIffbZZZNS0_23logical_and_kernel_cudaERNS_14TensorIteratorEENKUlvE0_clEvENKUlvE5_clEvEUlffE_EESt5arrayIPcLm3EEEEviT0_T1_:
	.zero		560


//--------------------- .nv.constant0._ZN2at6native29vectorized_elementwise_kernelILi4ENS0_13BinaryFunctorIffbZZZNS0_23logical_and_kernel_cudaERNS_14TensorIteratorEENKUlvE0_clEvENKUlvE5_clEvEUlffE_EESt5arrayIPcLm3EEEEviT0_T1_ --------------------------
	.section	.nv.constant0._ZN2at6native29vectorized_elementwise_kernelILi4ENS0_13BinaryFunctorIffbZZZNS0_23logical_and_kernel_cudaERNS_14TensorIteratorEENKUlvE0_clEvENKUlvE5_clEvEUlffE_EESt5arrayIPcLm3EEEEviT0_T1_,"a",@progbits
	.sectionflags	@""
	.align	4
.nv.constant0._ZN2at6native29vectorized_elementwise_kernelILi4ENS0_13BinaryFunctorIffbZZZNS0_23logical_and_kernel_cudaERNS_14TensorIteratorEENKUlvE0_clEvENKUlvE5_clEvEUlffE_EESt5arrayIPcLm3EEEEviT0_T1_:
	.zero		560


//--------------------- .nv.constant0._ZN2at6native29vectorized_elementwise_kernelILi8ENS0_13BinaryFunctorIffbZZZNS0_23logical_and_kernel_cudaERNS_14TensorIteratorEENKUlvE0_clEvENKUlvE5_clEvEUlffE_EESt5arrayIPcLm3EEEEviT0_T1_ --------------------------
	.section	.nv.constant0._ZN2at6native29vectorized_elementwise_kernelILi8ENS0_13BinaryFunctorIffbZZZNS0_23logical_and_kernel_cudaERNS_14TensorIteratorEENKUlvE0_clEvENKUlvE5_clEvEUlffE_EESt5arrayIPcLm3EEEEviT0_T1_,"a",@progbits
	.sectionflags	@""
	.align	4
.nv.constant0._ZN2at6native29vectorized_elementwise_kernelILi8ENS0_13BinaryFunctorIffbZZZNS0_23logical_and_kernel_cudaERNS_14TensorIteratorEENKUlvE0_clEvENKUlvE5_clEvEUlffE_EESt5arrayIPcLm3EEEEviT0_T1_:
	.zero		560


//--------------------- .nv.constant0._ZN2at6native18elementwise_kernelILi128ELi4EZNS0_15gpu_kernel_implINS0_13AUnaryFunctorIddbZZZNS0_23logical_and_kernel_cudaERNS_14TensorIteratorEENKUlvE0_clEvENKUlvE4_clEvEUlddE_EEEEvRNS_18TensorIteratorBaseERKT_EUliE_EEviT1_ --------------------------
	.section	.nv.constant0._ZN2at6native18elementwise_kernelILi128ELi4EZNS0_15gpu_kernel_implINS0_13AUnaryFunctorIddbZZZNS0_23logical_and_kernel_cudaERNS_14TensorIteratorEENKUlvE0_clEvENKUlvE4_clEvEUlddE_EEEEvRNS_18TensorIteratorBaseERKT_EUliE_EEviT1_,"a",@progbits
	.sectionflags	@""
	.align	4
.nv.constant0._ZN2at6native18elementwise_kernelILi128ELi4EZNS0_15gpu_kernel_implINS0_13AUnaryFunctorIddbZZZNS0_23logical_and_kernel_cudaERNS_14TensorIteratorEENKUlvE0_clEvENKUlvE4_clEvEUlddE_EEEEvRNS_18TensorIteratorBaseERKT_EUliE_EEviT1_:
	.zero		1088


//--------------------- .nv.constant0._ZN2at6native27unrolled_elementwise_kernelINS0_13AUnaryFunctorIddbZZZNS0_23logical_and_kernel_cudaERNS_14TensorIteratorEENKUlvE0_clEvENKUlvE4_clEvEUlddE_EESt5arrayIPcLm2EELi4E23TrivialOffsetCalculatorILi1EjESD_NS0_6memory12LoadWithCastILi1EEENSE_13StoreWithCastILi1EEEEEviT_T0_T2_T3_T4_T5_ --------------------------
	.section	.nv.constant0._ZN2at6native27unrolled_elementwise_kernelINS0_13AUnaryFunctorIddbZZZNS0_23logical_and_kernel_cudaERNS_14TensorIteratorEENKUlvE0_clEvENKUlvE4_clEvEUlddE_EESt5arrayIPcLm2EELi4E23TrivialOffsetCalculatorILi1EjESD_NS0_6memory12LoadWithCastILi1EEENSE_13StoreWithCastILi1EEEEEviT_T0_T2_T3_T4_T5_,"a",@progbits
	.sectionflags	@""
	.align	4
.nv.constant0._ZN2at6native27unrolled_elementwise_kernelINS0_13AUnaryFunctorIddbZZZNS0_23logical_and_kernel_cudaERNS_14TensorIteratorEENKUlvE0_clEvENKUlvE4_clEvEUlddE_EESt5arrayIPcLm2EELi4E23TrivialOffsetCalculatorILi1EjESD_NS0_6memory12LoadWithCastILi1EEENSE_13StoreWithCastILi1EEEEEviT_T0_T2_T3_T4_T5_:
	.zero		588


//--------------------- .nv.constant0._ZN2at6native18elementwise_kernelILi128ELi4EZNS0_22gpu_kernel_impl_nocastINS0_13AUnaryFunctorIddbZZZNS0_23logical_and_kernel_cudaERNS_14TensorIteratorEENKUlvE0_clEvENKUlvE4_clEvEUlddE_EEEEvRNS_18TensorIteratorBaseERKT_EUliE_EEviT1_ --------------------------
	.section	.nv.constant0._ZN2at6native18elementwise_kernelILi128ELi4EZNS0_22gpu_kernel_impl_nocastINS0_13AUnaryFunctorIddbZZZNS0_23logical_and_kernel_cudaERNS_14TensorIteratorEENKUlvE0_clEvENKUlvE4_clEvEUlddE_EEEEvRNS_18TensorIteratorBaseERKT_EUliE_EEviT1_,"a",@progbits
	.sectionflags	@""
	.align	4
.nv.constant0._ZN2at6native18elementwise_kernelILi128ELi4EZNS0_22gpu_kernel_impl_nocastINS0_13AUnaryFunctorIddbZZZNS0_23logical_and_kernel_cudaERNS_14TensorIteratorEENKUlvE0_clEvENKUlvE4_clEvEUlddE_EEEEvRNS_18TensorIteratorBaseERKT_EUliE_EEviT1_:
	.zero		1080


//--------------------- .nv.constant0._ZN2at6native27unrolled_elementwise_kernelINS0_13AUnaryFunctorIddbZZZNS0_23logical_and_kernel_cudaERNS_14TensorIteratorEENKUlvE0_clEvENKUlvE4_clEvEUlddE_EESt5arrayIPcLm2EELi4E23TrivialOffsetCalculatorILi1EjESD_NS0_6memory15LoadWithoutCastENSE_16StoreWithoutCastEEEviT_T0_T2_T3_T4_T5_ --------------------------
	.section	.nv.constant0._ZN2at6native27unrolled_elementwise_kernelINS0_13AUnaryFunctorIddbZZZNS0_23logical_and_kernel_cudaERNS_14TensorIteratorEENKUlvE0_clEvENKUlvE4_clEvEUlddE_EESt5arrayIPcLm2EELi4E23TrivialOffsetCalculatorILi1EjESD_NS0_6memory15LoadWithoutCastENSE_16StoreWithoutCastEEEviT_T0_T2_T3_T4_T5_,"a",@progbits
	.sectionflags	@""
	.align	4
.nv.constant0._ZN2at6native27unrolled_elementwise_kernelINS0_13AUnaryFunctorIddbZZZNS0_23logical_and_kernel_cudaERNS_14TensorIteratorEENKUlvE0_clEvENKUlvE4_clEvEUlddE_EESt5arrayIPcLm2EELi4E23TrivialOffsetCalculatorILi1EjESD_NS0_6memory15LoadWithoutCastENSE_16StoreWithoutCastEEEviT_T0_T2_T3_T4_T5_:
	.zero		572


//--------------------- .nv.constant0._ZN2at6native29vectorized_elementwise_kernelILi2ENS0_13AUnaryFunctorIddbZZZNS0_23logical_and_kernel_cudaERNS_14TensorIteratorEENKUlvE0_clEvENKUlvE4_clEvEUlddE_EESt5arrayIPcLm2EEEEviT0_T1_ --------------------------
	.section	.nv.constant0._ZN2at6native29vectorized_elementwise_kernelILi2ENS0_13AUnaryFunctorIddbZZZNS0_23logical_and_kernel_cudaERNS_14TensorIteratorEENKUlvE0_clEvENKUlvE4_clEvEUlddE_EESt5arrayIPcLm2EEEEviT0_T1_,"a",@progbits
	.sectionflags	@""
	.align	4
.nv.constant0._ZN2at6native29vectorized_elementwise_kernelILi2ENS0_13AUnaryFunctorIddbZZZNS0_23logical_and_kernel_cudaERNS_14TensorIteratorEENKUlvE0_clEvENKUlvE4_clEvEUlddE_EESt5arrayIPcLm2EEEEviT0_T1_:
	.zero		568


//--------------------- .nv.constant0._ZN2at6native29vectorized_elementwise_kernelILi4ENS0_13AUnaryFunctorIddbZZZNS0_23logical_and_kernel_cudaERNS_14TensorIteratorEENKUlvE0_clEvENKUlvE4_clEvEUlddE_EESt5arrayIPcLm2EEEEviT0_T1_ --------------------------
	.section	.nv.constant0._ZN2at6native29vectorized_elementwise_kernelILi4ENS0_13AUnaryFunctorIddbZZZNS0_23logical_and_kernel_cudaERNS_14TensorIteratorEENKUlvE0_clEvENKUlvE4_clEvEUlddE_EESt5arrayIPcLm2EEEEviT0_T1_,"a",@progbits
	.sectionflags	@""
	.align	4
.nv.constant0._ZN2at6native29vectorized_elementwise_kernelILi4ENS0_13AUnaryFunctorIddbZZZNS0_23logical_and_kernel_cudaERNS_14TensorIteratorEENKUlvE0_clEvENKUlvE4_clEvEUlddE_EESt5arrayIPcLm2EEEEviT0_T1_:
	.zero		568


//--------------------- .nv.constant0._ZN2at6native29vectorized_elementwise_kernelILi8ENS0_13AUnaryFunctorIddbZZZNS0_23logical_and_kernel_cudaERNS_14TensorIteratorEENKUlvE0_clEvENKUlvE4_clEvEUlddE_EESt5arrayIPcLm2EEEEviT0_T1_ --------------------------
	.section	.nv.constant0._ZN2at6native29vectorized_elementwise_kernelILi8ENS0_13AUnaryFunctorIddbZZZNS0_23logical_and_kernel_cudaERNS_14TensorIteratorEENKUlvE0_clEvENKUlvE4_clEvEUlddE_EESt5arrayIPcLm2EEEEviT0_T1_,"a",@progbits
	.sectionflags	@""
	.align	4
.nv.constant0._ZN2at6native29vectorized_elementwise_kernelILi8ENS0_13AUnaryFunctorIddbZZZNS0_23logical_and_kernel_cudaERNS_14TensorIteratorEENKUlvE0_clEvENKUlvE4_clEvEUlddE_EESt5arrayIPcLm2EEEEviT0_T1_:
	.zero		568


//--------------------- .nv.constant0._ZN2at6native18elementwise_kernelILi128ELi4EZNS0_15gpu_kernel_implINS0_13BinaryFunctorIddbZZZNS0_23logical_and_kernel_cudaERNS_14TensorIteratorEENKUlvE0_clEvENKUlvE4_clEvEUlddE_EEEEvRNS_18TensorIteratorBaseERKT_EUliE_EEviT1_ --------------------------
	.section	.nv.constant0._ZN2at6native18elementwise_kernelILi128ELi4EZNS0_15gpu_kernel_implINS0_13BinaryFunctorIddbZZZNS0_23logical_and_kernel_cudaERNS_14TensorIteratorEENKUlvE0_clEvENKUlvE4_clEvEUlddE_EEEEvRNS_18TensorIteratorBaseERKT_EUliE_EEviT1_,"a",@progbits
	.sectionflags	@""
	.align	4
.nv.constant0._ZN2at6native18elementwise_kernelILi128ELi4EZNS0_15gpu_kernel_implINS0_13BinaryFunctorIddbZZZNS0_23logical_and_kernel_cudaERNS_14TensorIteratorEENKUlvE0_clEvENKUlvE4_clEvEUlddE_EEEEvRNS_18TensorIteratorBaseERKT_EUliE_EEviT1_:
	.zero		1184


//--------------------- .nv.constant0._ZN2at6native27unrolled_elementwise_kernelINS0_13BinaryFunctorIddbZZZNS0_23logical_and_kernel_cudaERNS_14TensorIteratorEENKUlvE0_clEvENKUlvE4_clEvEUlddE_EESt5arrayIPcLm3EELi4E23TrivialOffsetCalculatorILi2EjESC_ILi1EjENS0_6memory12LoadWithCastILi2EEENSF_13StoreWithCastILi1EEEEEviT_T0_T2_T3_T4_T5_ --------------------------
	.section	.nv.constant0._ZN2at6native27unrolled_elementwise_kernelINS0_13BinaryFunctorIddbZZZNS0_23logical_and_kernel_cudaERNS_14TensorIteratorEENKUlvE0_clEvENKUlvE4_clEvEUlddE_EESt5arrayIPcLm3EELi4E23TrivialOffsetCalculatorILi2EjESC_ILi1EjENS0_6memory12LoadWithCastILi2EEENSF_13StoreWithCastILi1EEEEEviT_T0_T2_T3_T4_T5_,"a",@progbits
	.sectionflags	@""
	.align	4
.nv.constant0._ZN2at6native27unrolled_elementwise_kernelINS0_13BinaryFunctorIddbZZZNS0_23logical_and_kernel_cudaERNS_14TensorIteratorEENKUlvE0_clEvENKUlvE4_clEvEUlddE_EESt5arrayIPcLm3EELi4E23TrivialOffsetCalculatorILi2EjESC_ILi1EjENS0_6memory12LoadWithCastILi2EEENSF_13StoreWithCastILi1EEEEEviT_T0_T2_T3_T4_T5_:
	.zero		584


//--------------------- .nv.constant0._ZN2at6native18elementwise_kernelILi128ELi4EZNS0_22gpu_kernel_impl_nocastINS0_13BinaryFunctorIddbZZZNS0_23logical_and_kernel_cudaERNS_14TensorIteratorEENKUlvE0_clEvENKUlvE4_clEvEUlddE_EEEEvRNS_18TensorIteratorBaseERKT_EUliE_EEviT1_ --------------------------
	.section	.nv.constant0._ZN2at6native18elementwise_kernelILi128ELi4EZNS0_22gpu_kernel_impl_nocastINS0_13BinaryFunctorIddbZZZNS0_23logical_and_kernel_cudaERNS_14TensorIteratorEENKUlvE0_clEvENKUlvE4_clEvEUlddE_EEEEvRNS_18TensorIteratorBaseERKT_EUliE_EEviT1_,"a",@progbits
	.sectionflags	@""
	.align	4
.nv.constant0._ZN2at6native18elementwise_kernelILi128ELi4EZNS0_22gpu_kernel_impl_nocastINS0_13BinaryFunctorIddbZZZNS0_23logical_and_kernel_cudaERNS_14TensorIteratorEENKUlvE0_clEvENKUlvE4_clEvEUlddE_EEEEvRNS_18TensorIteratorBaseERKT_EUliE_EEviT1_:
	.zero		1184


//--------------------- .nv.constant0._ZN2at6native27unrolled_elementwise_kernelINS0_13BinaryFunctorIddbZZZNS0_23logical_and_kernel_cudaERNS_14TensorIteratorEENKUlvE0_clEvENKUlvE4_clEvEUlddE_EESt5arrayIPcLm3EELi4E23TrivialOffsetCalculatorILi2EjESC_ILi1EjENS0_6memory15LoadWithoutCastENSF_16StoreWithoutCastEEEviT_T0_T2_T3_T4_T5_ --------------------------
	.section	.nv.constant0._ZN2at6native27unrolled_elementwise_kernelINS0_13BinaryFunctorIddbZZZNS0_23logical_and_kernel_cudaERNS_14TensorIteratorEENKUlvE0_clEvENKUlvE4_clEvEUlddE_EESt5arrayIPcLm3EELi4E23TrivialOffsetCalculatorILi2EjESC_ILi1EjENS0_6memory15LoadWithoutCastENSF_16StoreWithoutCastEEEviT_T0_T2_T3_T4_T5_,"a",@progbits
	.sectionflags	@""
	.align	4
.nv.constant0._ZN2at6native27unrolled_elementwise_kernelINS0_13BinaryFunctorIddbZZZNS0_23logical_and_kernel_cudaERNS_14TensorIteratorEENKUlvE0_clEvENKUlvE4_clEvEUlddE_EESt5arrayIPcLm3EELi4E23TrivialOffsetCalculatorILi2EjESC_ILi1EjENS0_6memory15LoadWithoutCastENSF_16StoreWithoutCastEEEviT_T0_T2_T3_T4_T5_:
	.zero		564


//--------------------- .nv.constant0._ZN2at6native29vectorized_elementwise_kernelILi2ENS0_13BinaryFunctorIddbZZZNS0_23logical_and_kernel_cudaERNS_14TensorIteratorEENKUlvE0_clEvENKUlvE4_clEvEUlddE_EESt5arrayIPcLm3EEEEviT0_T1_ --------------------------
	.section	.nv.constant0._ZN2at6native29vectorized_elementwise_kernelILi2ENS0_13BinaryFunctorIddbZZZNS0_23logical_and_kernel_cudaERNS_14TensorIteratorEENKUlvE0_clEvENKUlvE4_clEvEUlddE_EESt5arrayIPcLm3EEEEviT0_T1_,"a",@progbits
	.sectionflags	@""
	.align	4
.nv.constant0._ZN2at6native29vectorized_elementwise_kernelILi2ENS0_13BinaryFunctorIddbZZZNS0_23logical_and_kernel_cudaERNS_14TensorIteratorEENKUlvE0_clEvENKUlvE4_clEvEUlddE_EESt5arrayIPcLm3EEEEviT0_T1_:
	.zero		560


//--------------------- .nv.constant0._ZN2at6native29vectorized_elementwise_kernelILi4ENS0_13BinaryFunctorIddbZZZNS0_23logical_and_kernel_cudaERNS_14TensorIteratorEENKUlvE0_clEvENKUlvE4_clEvEUlddE_EESt5arrayIPcLm3EEEEviT0_T1_ --------------------------
	.section	.nv.constant0._ZN2at6native29vectorized_elementwise_kernelILi4ENS0_13BinaryFunctorIddbZZZNS0_23logical_and_kernel_cudaERNS_14TensorIteratorEENKUlvE0_clEvENKUlvE4_clEvEUlddE_EESt5arrayIPcLm3EEEEviT0_T1_,"a",@progbits
	.sectionflags	@""
	.align	4
.nv.constant0._ZN2at6native29vectorized_elementwise_kernelILi4ENS0_13BinaryFunctorIddbZZZNS0_23logical_and_kernel_cudaERNS_14TensorIteratorEENKUlvE0_clEvENKUlvE4_clEvEUlddE_EESt5arrayIPcLm3EEEEviT0_T1_:
	.zero		560


//--------------------- .nv.constant0._ZN2at6native29vectorized_elementwise_kernelILi8ENS0_13BinaryFunctorIddbZZZNS0_23logical_and_kernel_cudaERNS_14TensorIteratorEENKUlvE0_clEvENKUlvE4_clEvEUlddE_EESt5arrayIPcLm3EEEEviT0_T1_ --------------------------
	.section	.nv.constant0._ZN2at6native29vectorized_elementwise_kernelILi8ENS0_13BinaryFunctorIddbZZZNS0_23logical_and_kernel_cudaERNS_14TensorIteratorEENKUlvE0_clEvENKUlvE4_clEvEUlddE_EESt5arrayIPcLm3EEEEviT0_T1_,"a",@progbits
	.sectionflags	@""
	.align	4
.nv.constant0._ZN2at6native29vectorized_elementwise_kernelILi8ENS0_13BinaryFunctorIddbZZZNS0_23logical_and_kernel_cudaERNS_14TensorIteratorEENKUlvE0_clEvENKUlvE4_clEvEUlddE_EESt5arrayIPcLm3EEEEviT0_T1_:
	.zero		560


//--------------------- .nv.constant0._ZN2at6native18elementwise_kernelILi128ELi4EZNS0_15gpu_kernel_implINS0_13AUnaryFunctorIssbZZZNS0_23logical_and_kernel_cudaERNS_14TensorIteratorEENKUlvE0_clEvENKUlvE3_clEvEUlssE_EEEEvRNS_18TensorIteratorBaseERKT_EUliE_EEviT1_ --------------------------
	.section	.nv.constant0._ZN2at6native18elementwise_kernelILi128ELi4EZNS0_15gpu_kernel_implINS0_13AUnaryFunctorIssbZZZNS0_23logical_and_kernel_cudaERNS_14TensorIteratorEENKUlvE0_clEvENKUlvE3_clEvEUlssE_EEEEvRNS_18TensorIteratorBaseERKT_EUliE_EEviT1_,"a",@progbits
	.sectionflags	@""
	.align	4
.nv.constant0._ZN2at6native18elementwise_kernelILi128ELi4EZNS0_15gpu_kernel_implINS0_13AUnaryFunctorIssbZZZNS0_23logical_and_kernel_cudaERNS_14TensorIteratorEENKUlvE0_clEvENKUlvE3_clEvEUlssE_EEEEvRNS_18TensorIteratorBaseERKT_EUliE_EEviT1_:
	.zero		1072


//--------------------- .nv.constant0._ZN2at6native27unrolled_elementwise_kernelINS0_13AUnaryFunctorIssbZZZNS0_23logical_and_kernel_cudaERNS_14TensorIteratorEENKUlvE0_clEvENKUlvE3_clEvEUlssE_EESt5arrayIPcLm2EELi4E23TrivialOffsetCalculatorILi1EjESD_NS0_6memory12LoadWithCastILi1EEENSE_13StoreWithCastILi1EEEEEviT_T0_T2_T3_T4_T5_ --------------------------
	.section	.nv.constant0._ZN2at6native27unrolled_elementwise_kernelINS0_13AUnaryFunctorIssbZZZNS0_23logical_and_kernel_cudaERNS_14TensorIteratorEENKUlvE0_clEvENKUlvE3_clEvEUlssE_EESt5arrayIPcLm2EELi4E23TrivialOffsetCalculatorILi1EjESD_NS0_6memory12LoadWithCastILi1EEENSE_13StoreWithCastILi1EEEEEviT_T0_T2_T3_T4_T5_,"a",@progbits
	.sectionflags	@""
	.align	4
.nv.constant0._ZN2at6native27unrolled_elementwise_kernelINS0_13AUnaryFunctorIssbZZZNS0_23logical_and_kernel_cudaERNS_14TensorIteratorEENKUlvE0_clEvENKUlvE3_clEvEUlssE_EESt5arrayIPcLm2EELi4E23TrivialOffsetCalculatorILi1EjESD_NS0_6memory12LoadWithCastILi1EEENSE_13StoreWithCastILi1EEEEEviT_T0_T2_T3_T4_T5_:
	.zero		572


//--------------------- .nv.constant0._ZN2at6native18elementwise_kernelILi128ELi4EZNS0_22gpu_kernel_impl_nocastINS0_13AUnaryFunctorIssbZZZNS0_23logical_and_kernel_cudaERNS_14TensorIteratorEENKUlvE0_clEvENKUlvE3_clEvEUlssE_EEEEvRNS_18TensorIteratorBaseERKT_EUliE_EEviT1_ --------------------------
	.section	.nv.constant0._ZN2at6native18elementwise_kernelILi128ELi4EZNS0_22gpu_kernel_impl_nocastINS0_13AUnaryFunctorIssbZZZNS0_23logical_and_kernel_cudaERNS_14TensorIteratorEENKUlvE0_clEvENKUlvE3_clEvEUlssE_EEEEvRNS_18TensorIteratorBaseERKT_EUliE_EEviT1_,"a",@progbits
	.sectionflags	@""
	.align	4
.nv.constant0._ZN2at6native18elementwise_kernelILi128ELi4EZNS0_22gpu_kernel_impl_nocastINS0_13AUnaryFunctorIssbZZZNS0_23logical_and_kernel_cudaERNS_14TensorIteratorEENKUlvE0_clEvENKUlvE3_clEvEUlssE_EEEEvRNS_18TensorIteratorBaseERKT_EUliE_EEviT1_:
	.zero		1072


//--------------------- .nv.constant0._ZN2at6native27unrolled_elementwise_kernelINS0_13AUnaryFunctorIssbZZZNS0_23logical_and_kernel_cudaERNS_14TensorIteratorEENKUlvE0_clEvENKUlvE3_clEvEUlssE_EESt5arrayIPcLm2EELi4E23TrivialOffsetCalculatorILi1EjESD_NS0_6memory15LoadWithoutCastENSE_16StoreWithoutCastEEEviT_T0_T2_T3_T4_T5_ --------------------------
	.section	.nv.constant0._ZN2at6native27unrolled_elementwise_kernelINS0_13AUnaryFunctorIssbZZZNS0_23logical_and_kernel_cudaERNS_14TensorIteratorEENKUlvE0_clEvENKUlvE3_clEvEUlssE_EESt5arrayIPcLm2EELi4E23TrivialOffsetCalculatorILi1EjESD_NS0_6memory15LoadWithoutCastENSE_16StoreWithoutCastEEEviT_T0_T2_T3_T4_T5_,"a",@progbits
	.sectionflags	@""
	.align	4
.nv.constant0._ZN2at6native27unrolled_elementwise_kernelINS0_13AUnaryFunctorIssbZZZNS0_23logical_and_kernel_cudaERNS_14TensorIteratorEENKUlvE0_clEvENKUlvE3_clEvEUlssE_EESt5arrayIPcLm2EELi4E23TrivialOffsetCalculatorILi1EjESD_NS0_6memory15LoadWithoutCastENSE_16StoreWithoutCastEEEviT_T0_T2_T3_T4_T5_:
	.zero		556


//--------------------- .nv.constant0._ZN2at6native29vectorized_elementwise_kernelILi2ENS0_13AUnaryFunctorIssbZZZNS0_23logical_and_kernel_cudaERNS_14TensorIteratorEENKUlvE0_clEvENKUlvE3_clEvEUlssE_EESt5arrayIPcLm2EEEEviT0_T1_ --------------------------
	.section	.nv.constant0._ZN2at6native29vectorized_elementwise_kernelILi2ENS0_13AUnaryFunctorIssbZZZNS0_23logical_and_kernel_cudaERNS_14TensorIteratorEENKUlvE0_clEvENKUlvE3_clEvEUlssE_EESt5arrayIPcLm2EEEEviT0_T1_,"a",@progbits
	.sectionflags	@""
	.align	4
.nv.constant0._ZN2at6native29vectorized_elementwise_kernelILi2ENS0_13AUnaryFunctorIssbZZZNS0_23logical_and_kernel_cudaERNS_14TensorIteratorEENKUlvE0_clEvENKUlvE3_clEvEUlssE_EESt5arrayIPcLm2EEEEviT0_T1_:
	.zero		552


//--------------------- .nv.constant0._ZN2at6native29vectorized_elementwise_kernelILi4ENS0_13AUnaryFunctorIssbZZZNS0_23logical_and_kernel_cudaERNS_14TensorIteratorEENKUlvE0_clEvENKUlvE3_clEvEUlssE_EESt5arrayIPcLm2EEEEviT0_T1_ --------------------------
	.section	.nv.constant0._ZN2at6native29vectorized_elementwise_kernelILi4ENS0_13AUnaryFunctorIssbZZZNS0_23logical_and_kernel_cudaERNS_14TensorIteratorEENKUlvE0_clEvENKUlvE3_clEvEUlssE_EESt5arrayIPcLm2EEEEviT0_T1_,"a",@progbits
	.sectionflags	@""
	.align	4
.nv.constant0._ZN2at6native29vectorized_elementwise_kernelILi4ENS0_13AUnaryFunctorIssbZZZNS0_23logical_and_kernel_cudaERNS_14TensorIteratorEENKUlvE0_clEvENKUlvE3_clEvEUlssE_EESt5arrayIPcLm2EEEEviT0_T1_:
	.zero		552


//--------------------- .nv.constant0._ZN2at6native29vectorized_elementwise_kernelILi8ENS0_13AUnaryFunctorIssbZZZNS0_23logical_and_kernel_cudaERNS_14TensorIteratorEENKUlvE0_clEvENKUlvE3_clEvEUlssE_EESt5arrayIPcLm2EEEEviT0_T1_ --------------------------
	.section	.nv.constant0._ZN2at6native29vectorized_elementwise_kernelILi8ENS0_13AUnaryFunctorIssbZZZNS0_23logical_and_kernel_cudaERNS_14TensorIteratorEENKUlvE0_clEvENKUlvE3_clEvEUlssE_EESt5arrayIPcLm2EEEEviT0_T1_,"a",@progbits
	.sectionflags	@""
	.align	4
.nv.constant0._ZN2at6native29vectorized_elementwise_kernelILi8ENS0_13AUnaryFunctorIssbZZZNS0_23logical_and_kernel_cudaERNS_14TensorIteratorEENKUlvE0_clEvENKUlvE3_clEvEUlssE_EESt5arrayIPcLm2EEEEviT0_T1_:
	.zero		552


//--------------------- .nv.constant0._ZN2at6native18elementwise_kernelILi128ELi4EZNS0_15gpu_kernel_implINS0_13BinaryFunctorIssbZZZNS0_23logical_and_kernel_cudaERNS_14TensorIteratorEENKUlvE0_clEvENKUlvE3_clEvEUlssE_EEEEvRNS_18TensorIteratorBaseERKT_EUliE_EEviT1_ --------------------------
	.section	.nv.constant0._ZN2at6native18elementwise_kernelILi128ELi4EZNS0_15gpu_kernel_implINS0_13BinaryFunctorIssbZZZNS0_23logical_and_kernel_cudaERNS_14TensorIteratorEENKUlvE0_clEvENKUlvE3_clEvEUlssE_EEEEvRNS_18TensorIteratorBaseERKT_EUliE_EEviT1_,"a",@progbits
	.sectionflags	@""
	.align	4
.nv.constant0._ZN2at6native18elementwise_kernelILi128ELi4EZNS0_15gpu_kernel_implINS0_13BinaryFunctorIssbZZZNS0_23logical_and_kernel_cudaERNS_14TensorIteratorEENKUlvE0_clEvENKUlvE3_clEvEUlssE_EEEEvRNS_18TensorIteratorBaseERKT_EUliE_EEviT1_:
	.zero		1184


//--------------------- .nv.constant0._ZN2at6native27unrolled_elementwise_kernelINS0_13BinaryFunctorIssbZZZNS0_23logical_and_kernel_cudaERNS_14TensorIteratorEENKUlvE0_clEvENKUlvE3_clEvEUlssE_EESt5arrayIPcLm3EELi4E23TrivialOffsetCalculatorILi2EjESC_ILi1EjENS0_6memory12LoadWithCastILi2EEENSF_13StoreWithCastILi1EEEEEviT_T0_T2_T3_T4_T5_ --------------------------
	.section	.nv.constant0._ZN2at6native27unrolled_elementwise_kernelINS0_13BinaryFunctorIssbZZZNS0_23logical_and_kernel_cudaERNS_14TensorIteratorEENKUlvE0_clEvENKUlvE3_clEvEUlssE_EESt5arrayIPcLm3EELi4E23TrivialOffsetCalculatorILi2EjESC_ILi1EjENS0_6memory12LoadWithCastILi2EEENSF_13StoreWithCastILi1EEEEEviT_T0_T2_T3_T4_T5_,"a",@progbits
	.sectionflags	@""
	.align	4
.nv.constant0._ZN2at6native27unrolled_elementwise_kernelINS0_13BinaryFunctorIssbZZZNS0_23logical_and_kernel_cudaERNS_14TensorIteratorEENKUlvE0_clEvENKUlvE3_clEvEUlssE_EESt5arrayIPcLm3EELi4E23TrivialOffsetCalculatorILi2EjESC_ILi1EjENS0_6memory12LoadWithCastILi2EEENSF_13StoreWithCastILi1EEEEEviT_T0_T2_T3_T4_T5_:
	.zero		584


//--------------------- .nv.constant0._ZN2at6native18elementwise_kernelILi128ELi4EZNS0_22gpu_kernel_impl_nocastINS0_13BinaryFunctorIssbZZZNS0_23logical_and_kernel_cudaERNS_14TensorIteratorEENKUlvE0_clEvENKUlvE3_clEvEUlssE_EEEEvRNS_18TensorIteratorBaseERKT_EUliE_EEviT1_ --------------------------
	.section	.nv.constant0._ZN2at6native18elementwise_kernelILi128ELi4EZNS0_22gpu_kernel_impl_nocastINS0_13BinaryFunctorIssbZZZNS0_23logical_and_kernel_cudaERNS_14TensorIteratorEENKUlvE0_clEvENKUlvE3_clEvEUlssE_EEEEvRNS_18TensorIteratorBaseERKT_EUliE_EEviT1_,"a",@progbits
	.sectionflags	@""
	.align	4
.nv.constant0._ZN2at6native18elementwise_kernelILi128ELi4EZNS0_22gpu_kernel_impl_nocastINS0_13BinaryFunctorIssbZZZNS0_23logical_and_kernel_cudaERNS_14TensorIteratorEENKUlvE0_clEvENKUlvE3_clEvEUlssE_EEEEvRNS_18TensorIteratorBaseERKT_EUliE_EEviT1_:
	.zero		1184


//--------------------- .nv.constant0._ZN2at6native27unrolled_elementwise_kernelINS0_13BinaryFunctorIssbZZZNS0_23logical_and_kernel_cudaERNS_14TensorIteratorEENKUlvE0_clEvENKUlvE3_clEvEUlssE_EESt5arrayIPcLm3EELi4E23TrivialOffsetCalculatorILi2EjESC_ILi1EjENS0_6memory15LoadWithoutCastENSF_16StoreWithoutCastEEEviT_T0_T2_T3_T4_T5_ --------------------------
	.section	.nv.constant0._ZN2at6native27unrolled_elementwise_kernelINS0_13BinaryFunctorIssbZZZNS0_23logical_and_kernel_cudaERNS_14TensorIteratorEENKUlvE0_clEvENKUlvE3_clEvEUlssE_EESt5arrayIPcLm3EELi4E23TrivialOffsetCalculatorILi2EjESC_ILi1EjENS0_6memory15LoadWithoutCastENSF_16StoreWithoutCastEEEviT_T0_T2_T3_T4_T5_,"a",@progbits
	.sectionflags	@""
	.align	4
.nv.constant0._ZN2at6native27unrolled_elementwise_kernelINS0_13BinaryFunctorIssbZZZNS0_23logical_and_kernel_cudaERNS_14TensorIteratorEENKUlvE0_clEvENKUlvE3_clEvEUlssE_EESt5arrayIPcLm3EELi4E23TrivialOffsetCalculatorILi2EjESC_ILi1EjENS0_6memory15LoadWithoutCastENSF_16StoreWithoutCastEEEviT_T0_T2_T3_T4_T5_:
	.zero		564


//--------------------- .nv.constant0._ZN2at6native29vectorized_elementwise_kernelILi2ENS0_13BinaryFunctorIssbZZZNS0_23logical_and_kernel_cudaERNS_14TensorIteratorEENKUlvE0_clEvENKUlvE3_clEvEUlssE_EESt5arrayIPcLm3EEEEviT0_T1_ --------------------------
	.section	.nv.constant0._ZN2at6native29vectorized_elementwise_kernelILi2ENS0_13BinaryFunctorIssbZZZNS0_23logical_and_kernel_cudaERNS_14TensorIteratorEENKUlvE0_clEvENKUlvE3_clEvEUlssE_EESt5arrayIPcLm3EEEEviT0_T1_,"a",@progbits
	.sectionflags	@""
	.align	4
.nv.constant0._ZN2at6native29vectorized_elementwise_kernelILi2ENS0_13BinaryFunctorIssbZZZNS0_23logical_and_kernel_cudaERNS_14TensorIteratorEENKUlvE0_clEvENKUlvE3_clEvEUlssE_EESt5arrayIPcLm3EEEEviT0_T1_:
	.zero		560


//--------------------- .nv.constant0._ZN2at6native29vectorized_elementwise_kernelILi4ENS0_13BinaryFunctorIssbZZZNS0_23logical_and_kernel_cudaERNS_14TensorIteratorEENKUlvE0_clEvENKUlvE3_clEvEUlssE_EESt5arrayIPcLm3EEEEviT0_T1_ --------------------------
	.section	.nv.constant0._ZN2at6native29vectorized_elementwise_kernelILi4ENS0_13BinaryFunctorIssbZZZNS0_23logical_and_kernel_cudaERNS_14TensorIteratorEENKUlvE0_clEvENKUlvE3_clEvEUlssE_EESt5arrayIPcLm3EEEEviT0_T1_,"a",@progbits
	.sectionflags	@""
	.align	4
.nv.constant0._ZN2at6native29vectorized_elementwise_kernelILi4ENS0_13BinaryFunctorIssbZZZNS0_23logical_and_kernel_cudaERNS_14TensorIteratorEENKUlvE0_clEvENKUlvE3_clEvEUlssE_EESt5arrayIPcLm3EEEEviT0_T1_:
	.zero		560


//--------------------- .nv.constant0._ZN2at6native29vectorized_elementwise_kernelILi8ENS0_13BinaryFunctorIssbZZZNS0_23logical_and_kernel_cudaERNS_14TensorIteratorEENKUlvE0_clEvENKUlvE3_clEvEUlssE_EESt5arrayIPcLm3EEEEviT0_T1_ --------------------------
	.section	.nv.constant0._ZN2at6native29vectorized_elementwise_kernelILi8ENS0_13BinaryFunctorIssbZZZNS0_23logical_and_kernel_cudaERNS_14TensorIteratorEENKUlvE0_clEvENKUlvE3_clEvEUlssE_EESt5arrayIPcLm3EEEEviT0_T1_,"a",@progbits
	.sectionflags	@""
	.align	4
.nv.constant0._ZN2at6native29vectorized_elementwise_kernelILi8ENS0_13BinaryFunctorIssbZZZNS0_23logical_and_kernel_cudaERNS_14TensorIteratorEENKUlvE0_clEvENKUlvE3_clEvEUlssE_EESt5arrayIPcLm3EEEEviT0_T1_:
	.zero		560


//--------------------- .nv.constant0._ZN2at6native18elementwise_kernelILi128ELi4EZNS0_15gpu_kernel_implINS0_13AUnaryFunctorIllbZZZNS0_23logical_and_kernel_cudaERNS_14TensorIteratorEENKUlvE0_clEvENKUlvE2_clEvEUlllE_EEEEvRNS_18TensorIteratorBaseERKT_EUliE_EEviT1_ --------------------------
	.section	.nv.constant0._ZN2at6native18elementwise_kernelILi128ELi4EZNS0_15gpu_kernel_implINS0_13AUnaryFunctorIllbZZZNS0_23logical_and_kernel_cudaERNS_14TensorIteratorEENKUlvE0_clEvENKUlvE2_clEvEUlllE_EEEEvRNS_18TensorIteratorBaseERKT_EUliE_EEviT1_,"a",@progbits
	.sectionflags	@""
	.align	4
.nv.constant0._ZN2at6native18elementwise_kernelILi128ELi4EZNS0_15gpu_kernel_implINS0_13AUnaryFunctorIllbZZZNS0_23logical_and_kernel_cudaERNS_14TensorIteratorEENKUlvE0_clEvENKUlvE2_clEvEUlllE_EEEEvRNS_18TensorIteratorBaseERKT_EUliE_EEviT1_:
	.zero		1088


//--------------------- .nv.constant0._ZN2at6native27unrolled_elementwise_kernelINS0_13AUnaryFunctorIllbZZZNS0_23logical_and_kernel_cudaERNS_14TensorIteratorEENKUlvE0_clEvENKUlvE2_clEvEUlllE_EESt5arrayIPcLm2EELi4E23TrivialOffsetCalculatorILi1EjESD_NS0_6memory12LoadWithCastILi1EEENSE_13StoreWithCastILi1EEEEEviT_T0_T2_T3_T4_T5_ --------------------------
	.section	.nv.constant0._ZN2at6native27unrolled_elementwise_kernelINS0_13AUnaryFunctorIllbZZZNS0_23logical_and_kernel_cudaERNS_14TensorIteratorEENKUlvE0_clEvENKUlvE2_clEvEUlllE_EESt5arrayIPcLm2EELi4E23TrivialOffsetCalculatorILi1EjESD_NS0_6memory12LoadWithCastILi1EEENSE_13StoreWithCastILi1EEEEEviT_T0_T2_T3_T4_T5_,"a",@progbits
	.sectionflags	@""
	.align	4
.nv.constant0._ZN2at6native27unrolled_elementwise_kernelINS0_13AUnaryFunctorIllbZZZNS0_23logical_and_kernel_cudaERNS_14TensorIteratorEENKUlvE0_clEvENKUlvE2_clEvEUlllE_EESt5arrayIPcLm2EELi4E23TrivialOffsetCalculatorILi1EjESD_NS0_6memory12LoadWithCastILi1EEENSE_13StoreWithCastILi1EEEEEviT_T0_T2_T3_T4_T5_:
	.zero		588


//--------------------- .nv.constant0._ZN2at6native18elementwise_kernelILi128ELi4EZNS0_22gpu_kernel_impl_nocastINS0_13AUnaryFunctorIllbZZZNS0_23logical_and_kernel_cudaERNS_14TensorIteratorEENKUlvE0_clEvENKUlvE2_clEvEUlllE_EEEEvRNS_18TensorIteratorBaseERKT_EUliE_EEviT1_ --------------------------
	.section	.nv.constant0._ZN2at6native18elementwise_kernelILi128ELi4EZNS0_22gpu_kernel_impl_nocastINS0_13AUnaryFunctorIllbZZZNS0_23logical_and_kernel_cudaERNS_14TensorIteratorEENKUlvE0_clEvENKUlvE2_clEvEUlllE_EEEEvRNS_18TensorIteratorBaseERKT_EUliE_EEviT1_,"a",@progbits
	.sectionflags	@""
	.align	4
.nv.constant0._ZN2at6native18elementwise_kernelILi128ELi4EZNS0_22gpu_kernel_impl_nocastINS0_13AUnaryFunctorIllbZZZNS0_23logical_and_kernel_cudaERNS_14TensorIteratorEENKUlvE0_clEvENKUlvE2_clEvEUlllE_EEEEvRNS_18TensorIteratorBaseERKT_EUliE_EEviT1_:
	.zero		1080


//--------------------- .nv.constant0._ZN2at6native27unrolled_elementwise_kernelINS0_13AUnaryFunctorIllbZZZNS0_23logical_and_kernel_cudaERNS_14TensorIteratorEENKUlvE0_clEvENKUlvE2_clEvEUlllE_EESt5arrayIPcLm2EELi4E23TrivialOffsetCalculatorILi1EjESD_NS0_6memory15LoadWithoutCastENSE_16StoreWithoutCastEEEviT_T0_T2_T3_T4_T5_ --------------------------
	.section	.nv.constant0._ZN2at6native27unrolled_elementwise_kernelINS0_13AUnaryFunctorIllbZZZNS0_23logical_and_kernel_cudaERNS_14TensorIteratorEENKUlvE0_clEvENKUlvE2_clEvEUlllE_EESt5arrayIPcLm2EELi4E23TrivialOffsetCalculatorILi1EjESD_NS0_6memory15LoadWithoutCastENSE_16StoreWithoutCastEEEviT_T0_T2_T3_T4_T5_,"a",@progbits
	.sectionflags	@""
	.align	4
.nv.constant0._ZN2at6native27unrolled_elementwise_kernelINS0_13AUnaryFunctorIllbZZZNS0_23logical_and_kernel_cudaERNS_14TensorIteratorEENKUlvE0_clEvENKUlvE2_clEvEUlllE_EESt5arrayIPcLm2EELi4E23TrivialOffsetCalculatorILi1EjESD_NS0_6memory15LoadWithoutCastENSE_16StoreWithoutCastEEEviT_T0_T2_T3_T4_T5_:
	.zero		572


//--------------------- .nv.constant0._ZN2at6native29vectorized_elementwise_kernelILi2ENS0_13AUnaryFunctorIllbZZZNS0_23logical_and_kernel_cudaERNS_14TensorIteratorEENKUlvE0_clEvENKUlvE2_clEvEUlllE_EESt5arrayIPcLm2EEEEviT0_T1_ --------------------------
	.section	.nv.constant0._ZN2at6native29vectorized_elementwise_kernelILi2ENS0_13AUnaryFunctorIllbZZZNS0_23logical_and_kernel_cudaERNS_14TensorIteratorEENKUlvE0_clEvENKUlvE2_clEvEUlllE_EESt5arrayIPcLm2EEEEviT0_T1_,"a",@progbits
	.sectionflags	@""
	.align	4
.nv.constant0._ZN2at6native29vectorized_elementwise_kernelILi2ENS0_13AUnaryFunctorIllbZZZNS0_23logical_and_kernel_cudaERNS_14TensorIteratorEENKUlvE0_clEvENKUlvE2_clEvEUlllE_EESt5arrayIPcLm2EEEEviT0_T1_:
	.zero		568


//--------------------- .nv.constant0._ZN2at6native29vectorized_elementwise_kernelILi4ENS0_13AUnaryFunctorIllbZZZNS0_23logical_and_kernel_cudaERNS_14TensorIteratorEENKUlvE0_clEvENKUlvE2_clEvEUlllE_EESt5arrayIPcLm2EEEEviT0_T1_ --------------------------
	.section	.nv.constant0._ZN2at6native29vectorized_elementwise_kernelILi4ENS0_13AUnaryFunctorIllbZZZNS0_23logical_and_kernel_cudaERNS_14TensorIteratorEENKUlvE0_clEvENKUlvE2_clEvEUlllE_EESt5arrayIPcLm2EEEEviT0_T1_,"a",@progbits
	.sectionflags	@""
	.align	4
.nv.constant0._ZN2at6native29vectorized_elementwise_kernelILi4ENS0_13AUnaryFunctorIllbZZZNS0_23logical_and_kernel_cudaERNS_14TensorIteratorEENKUlvE0_clEvENKUlvE2_clEvEUlllE_EESt5arrayIPcLm2EEEEviT0_T1_:
	.zero		568


//--------------------- .nv.constant0._ZN2at6native29vectorized_elementwise_kernelILi8ENS0_13AUnaryFunctorIllbZZZNS0_23logical_and_kernel_cudaERNS_14TensorIteratorEENKUlvE0_clEvENKUlvE2_clEvEUlllE_EESt5arrayIPcLm2EEEEviT0_T1_ --------------------------
	.section	.nv.constant0._ZN2at6native29vectorized_elementwise_kernelILi8ENS0_13AUnaryFunctorIllbZZZNS0_23logical_and_kernel_cudaERNS_14TensorIteratorEENKUlvE0_clEvENKUlvE2_clEvEUlllE_EESt5arrayIPcLm2EEEEviT0_T1_,"a",@progbits
	.sectionflags	@""
	.align	4
.nv.constant0._ZN2at6native29vectorized_elementwise_kernelILi8ENS0_13AUnaryFunctorIllbZZZNS0_23logical_and_kernel_cudaERNS_14TensorIteratorEENKUlvE0_clEvENKUlvE2_clEvEUlllE_EESt5arrayIPcLm2EEEEviT0_T1_:
	.zero		568


//--------------------- .nv.constant0._ZN2at6native18elementwise_kernelILi128ELi4EZNS0_15gpu_kernel_implINS0_13BinaryFunctorIllbZZZNS0_23logical_and_kernel_cudaERNS_14TensorIteratorEENKUlvE0_clEvENKUlvE2_clEvEUlllE_EEEEvRNS_18TensorIteratorBaseERKT_EUliE_EEviT1_ --------------------------
	.section	.nv.constant0._ZN2at6native18elementwise_kernelILi128ELi4EZNS0_15gpu_kernel_implINS0_13BinaryFunctorIllbZZZNS0_23logical_and_kernel_cudaERNS_14TensorIteratorEENKUlvE0_clEvENKUlvE2_clEvEUlllE_EEEEvRNS_18TensorIteratorBaseERKT_EUliE_EEviT1_,"a",@progbits
	.sectionflags	@""
	.align	4
.nv.constant0._ZN2at6native18elementwise_kernelILi128ELi4EZNS0_15gpu_kernel_implINS0_13BinaryFunctorIllbZZZNS0_23logical_and_kernel_cudaERNS_14TensorIteratorEENKUlvE0_clEvENKUlvE2_clEvEUlllE_EEEEvRNS_18TensorIteratorBaseERKT_EUliE_EEviT1_:
	.zero		1184


//--------------------- .nv.constant0._ZN2at6native27unrolled_elementwise_kernelINS0_13BinaryFunctorIllbZZZNS0_23logical_and_kernel_cudaERNS_14TensorIteratorEENKUlvE0_clEvENKUlvE2_clEvEUlllE_EESt5arrayIPcLm3EELi4E23TrivialOffsetCalculatorILi2EjESC_ILi1EjENS0_6memory12LoadWithCastILi2EEENSF_13StoreWithCastILi1EEEEEviT_T0_T2_T3_T4_T5_ --------------------------
	.section	.nv.constant0._ZN2at6native27unrolled_elementwise_kernelINS0_13BinaryFunctorIllbZZZNS0_23logical_and_kernel_cudaERNS_14TensorIteratorEENKUlvE0_clEvENKUlvE2_clEvEUlllE_EESt5arrayIPcLm3EELi4E23TrivialOffsetCalculatorILi2EjESC_ILi1EjENS0_6memory12LoadWithCastILi2EEENSF_13StoreWithCastILi1EEEEEviT_T0_T2_T3_T4_T5_,"a",@progbits
	.sectionflags	@""
	.align	4
.nv.constant0._ZN2at6native27unrolled_elementwise_kernelINS0_13BinaryFunctorIllbZZZNS0_23logical_and_kernel_cudaERNS_14TensorIteratorEENKUlvE0_clEvENKUlvE2_clEvEUlllE_EESt5arrayIPcLm3EELi4E23TrivialOffsetCalculatorILi2EjESC_ILi1EjENS0_6memory12LoadWithCastILi2EEENSF_13StoreWithCastILi1EEEEEviT_T0_T2_T3_T4_T5_:
	.zero		584


//--------------------- .nv.constant0._ZN2at6native18elementwise_kernelILi128ELi4EZNS0_22gpu_kernel_impl_nocastINS0_13BinaryFunctorIllbZZZNS0_23logical_and_kernel_cudaERNS_14TensorIteratorEENKUlvE0_clEvENKUlvE2_clEvEUlllE_EEEEvRNS_18TensorIteratorBaseERKT_EUliE_EEviT1_ --------------------------
	.section	.nv.constant0._ZN2at6native18elementwise_kernelILi128ELi4EZNS0_22gpu_kernel_impl_nocastINS0_13BinaryFunctorIllbZZZNS0_23logical_and_kernel_cudaERNS_14TensorIteratorEENKUlvE0_clEvENKUlvE2_clEvEUlllE_EEEEvRNS_18TensorIteratorBaseERKT_EUliE_EEviT1_,"a",@progbits
	.sectionflags	@""
	.align	4
.nv.constant0._ZN2at6native18elementwise_kernelILi128ELi4EZNS0_22gpu_kernel_impl_nocastINS0_13BinaryFunctorIllbZZZNS0_23logical_and_kernel_cudaERNS_14TensorIteratorEENKUlvE0_clEvENKUlvE2_clEvEUlllE_EEEEvRNS_18TensorIteratorBaseERKT_EUliE_EEviT1_:
	.zero		1184


//--------------------- .nv.constant0._ZN2at6native27unrolled_elementwise_kernelINS0_13BinaryFunctorIllbZZZNS0_23logical_and_kernel_cudaERNS_14TensorIteratorEENKUlvE0_clEvENKUlvE2_clEvEUlllE_EESt5arrayIPcLm3EELi4E23TrivialOffsetCalculatorILi2EjESC_ILi1EjENS0_6memory15LoadWithoutCastENSF_16StoreWithoutCastEEEviT_T0_T2_T3_T4_T5_ --------------------------
	.section	.nv.constant0._ZN2at6native27unrolled_elementwise_kernelINS0_13BinaryFunctorIllbZZZNS0_23logical_and_kernel_cudaERNS_14TensorIteratorEENKUlvE0_clEvENKUlvE2_clEvEUlllE_EESt5arrayIPcLm3EELi4E23TrivialOffsetCalculatorILi2EjESC_ILi1EjENS0_6memory15LoadWithoutCastENSF_16StoreWithoutCastEEEviT_T0_T2_T3_T4_T5_,"a",@progbits
	.sectionflags	@""
	.align	4
.nv.constant0._ZN2at6native27unrolled_elementwise_kernelINS0_13BinaryFunctorIllbZZZNS0_23logical_and_kernel_cudaERNS_14TensorIteratorEENKUlvE0_clEvENKUlvE2_clEvEUlllE_EESt5arrayIPcLm3EELi4E23TrivialOffsetCalculatorILi2EjESC_ILi1EjENS0_6memory15LoadWithoutCastENSF_16StoreWithoutCastEEEviT_T0_T2_T3_T4_T5_:
	.zero		564


//--------------------- .nv.constant0._ZN2at6native29vectorized_elementwise_kernelILi2ENS0_13BinaryFunctorIllbZZZNS0_23logical_and_kernel_cudaERNS_14TensorIteratorEENKUlvE0_clEvENKUlvE2_clEvEUlllE_EESt5arrayIPcLm3EEEEviT0_T1_ --------------------------
	.section	.nv.constant0._ZN2at6native29vectorized_elementwise_kernelILi2ENS0_13BinaryFunctorIllbZZZNS0_23logical_and_kernel_cudaERNS_14TensorIteratorEENKUlvE0_clEvENKUlvE2_clEvEUlllE_EESt5arrayIPcLm3EEEEviT0_T1_,"a",@progbits
	.sectionflags	@""
	.align	4
.nv.constant0._ZN2at6native29vectorized_elementwise_kernelILi2ENS0_13BinaryFunctorIllbZZZNS0_23logical_and_kernel_cudaERNS_14TensorIteratorEENKUlvE0_clEvENKUlvE2_clEvEUlllE_EESt5arrayIPcLm3EEEEviT0_T1_:
	.zero		560


//--------------------- .nv.constant0._ZN2at6native29vectorized_elementwise_kernelILi4ENS0_13BinaryFunctorIllbZZZNS0_23logical_and_kernel_cudaERNS_14TensorIteratorEENKUlvE0_clEvENKUlvE2_clEvEUlllE_EESt5arrayIPcLm3EEEEviT0_T1_ --------------------------
	.section	.nv.constant0._ZN2at6native29vectorized_elementwise_kernelILi4ENS0_13BinaryFunctorIllbZZZNS0_23logical_and_kernel_cudaERNS_14TensorIteratorEENKUlvE0_clEvENKUlvE2_clEvEUlllE_EESt5arrayIPcLm3EEEEviT0_T1_,"a",@progbits
	.sectionflags	@""
	.align	4
.nv.constant0._ZN2at6native29vectorized_elementwise_kernelILi4ENS0_13BinaryFunctorIllbZZZNS0_23logical_and_kernel_cudaERNS_14TensorIteratorEENKUlvE0_clEvENKUlvE2_clEvEUlllE_EESt5arrayIPcLm3EEEEviT0_T1_:
	.zero		560


//--------------------- .nv.constant0._ZN2at6native29vectorized_elementwise_kernelILi8ENS0_13BinaryFunctorIllbZZZNS0_23logical_and_kernel_cudaERNS_14TensorIteratorEENKUlvE0_clEvENKUlvE2_clEvEUlllE_EESt5arrayIPcLm3EEEEviT0_T1_ --------------------------
	.section	.nv.constant0._ZN2at6native29vectorized_elementwise_kernelILi8ENS0_13BinaryFunctorIllbZZZNS0_23logical_and_kernel_cudaERNS_14TensorIteratorEENKUlvE0_clEvENKUlvE2_clEvEUlllE_EESt5arrayIPcLm3EEEEviT0_T1_,"a",@progbits
	.sectionflags	@""
	.align	4
.nv.constant0._ZN2at6native29vectorized_elementwise_kernelILi8ENS0_13BinaryFunctorIllbZZZNS0_23logical_and_kernel_cudaERNS_14TensorIteratorEENKUlvE0_clEvENKUlvE2_clEvEUlllE_EESt5arrayIPcLm3EEEEviT0_T1_:
	.zero		560


//--------------------- .nv.constant0._ZN2at6native18elementwise_kernelILi128ELi4EZNS0_15gpu_kernel_implINS0_13AUnaryFunctorIiibZZZNS0_23logical_and_kernel_cudaERNS_14TensorIteratorEENKUlvE0_clEvENKUlvE1_clEvEUliiE_EEEEvRNS_18TensorIteratorBaseERKT_EUliE_EEviT1_ --------------------------
	.section	.nv.constant0._ZN2at6native18elementwise_kernelILi128ELi4EZNS0_15gpu_kernel_implINS0_13AUnaryFunctorIiibZZZNS0_23logical_and_kernel_cudaERNS_14TensorIteratorEENKUlvE0_clEvENKUlvE1_clEvEUliiE_EEEEvRNS_18TensorIteratorBaseERKT_EUliE_EEviT1_,"a",@progbits
	.sectionflags	@""
	.align	4
.nv.constant0._ZN2at6native18elementwise_kernelILi128ELi4EZNS0_15gpu_kernel_implINS0_13AUnaryFunctorIiibZZZNS0_23logical_and_kernel_cudaERNS_14TensorIteratorEENKUlvE0_clEvENKUlvE1_clEvEUliiE_EEEEvRNS_18TensorIteratorBaseERKT_EUliE_EEviT1_:
	.zero		1080


//--------------------- .nv.constant0._ZN2at6native27unrolled_elementwise_kernelINS0_13AUnaryFunctorIiibZZZNS0_23logical_and_kernel_cudaERNS_14TensorIteratorEENKUlvE0_clEvENKUlvE1_clEvEUliiE_EESt5arrayIPcLm2EELi4E23TrivialOffsetCalculatorILi1EjESD_NS0_6memory12LoadWithCastILi1EEENSE_13StoreWithCastILi1EEEEEviT_T0_T2_T3_T4_T5_ --------------------------
	.section	.nv.constant0._ZN2at6native27unrolled_elementwise_kernelINS0_13AUnaryFunctorIiibZZZNS0_23logical_and_kernel_cudaERNS_14TensorIteratorEENKUlvE0_clEvENKUlvE1_clEvEUliiE_EESt5arrayIPcLm2EELi4E23TrivialOffsetCalculatorILi1EjESD_NS0_6memory12LoadWithCastILi1EEENSE_13StoreWithCastILi1EEEEEviT_T0_T2_T3_T4_T5_,"a",@progbits
	.sectionflags	@""
	.align	4
.nv.constant0._ZN2at6native27unrolled_elementwise_kernelINS0_13AUnaryFunctorIiibZZZNS0_23logical_and_kernel_cudaERNS_14TensorIteratorEENKUlvE0_clEvENKUlvE1_clEvEUliiE_EESt5arrayIPcLm2EELi4E23TrivialOffsetCalculatorILi1EjESD_NS0_6memory12LoadWithCastILi1EEENSE_13StoreWithCastILi1EEEEEviT_T0_T2_T3_T4_T5_:
	.zero		580


//--------------------- .nv.constant0._ZN2at6native18elementwise_kernelILi128ELi4EZNS0_22gpu_kernel_impl_nocastINS0_13AUnaryFunctorIiibZZZNS0_23logical_and_kernel_cudaERNS_14TensorIteratorEENKUlvE0_clEvENKUlvE1_clEvEUliiE_EEEEvRNS_18TensorIteratorBaseERKT_EUliE_EEviT1_ --------------------------
	.section	.nv.constant0._ZN2at6native18elementwise_kernelILi128ELi4EZNS0_22gpu_kernel_impl_nocastINS0_13AUnaryFunctorIiibZZZNS0_23logical_and_kernel_cudaERNS_14TensorIteratorEENKUlvE0_clEvENKUlvE1_clEvEUliiE_EEEEvRNS_18TensorIteratorBaseERKT_EUliE_EEviT1_,"a",@progbits
	.sectionflags	@""
	.align	4
.nv.constant0._ZN2at6native18elementwise_kernelILi128ELi4EZNS0_22gpu_kernel_impl_nocastINS0_13AUnaryFunctorIiibZZZNS0_23logical_and_kernel_cudaERNS_14TensorIteratorEENKUlvE0_clEvENKUlvE1_clEvEUliiE_EEEEvRNS_18TensorIteratorBaseERKT_EUliE_EEviT1_:
	.zero		1072


//--------------------- .nv.constant0._ZN2at6native27unrolled_elementwise_kernelINS0_13AUnaryFunctorIiibZZZNS0_23logical_and_kernel_cudaERNS_14TensorIteratorEENKUlvE0_clEvENKUlvE1_clEvEUliiE_EESt5arrayIPcLm2EELi4E23TrivialOffsetCalculatorILi1EjESD_NS0_6memory15LoadWithoutCastENSE_16StoreWithoutCastEEEviT_T0_T2_T3_T4_T5_ --------------------------
	.section	.nv.constant0._ZN2at6native27unrolled_elementwise_kernelINS0_13AUnaryFunctorIiibZZZNS0_23logical_and_kernel_cudaERNS_14TensorIteratorEENKUlvE0_clEvENKUlvE1_clEvEUliiE_EESt5arrayIPcLm2EELi4E23TrivialOffsetCalculatorILi1EjESD_NS0_6memory15LoadWithoutCastENSE_16StoreWithoutCastEEEviT_T0_T2_T3_T4_T5_,"a",@progbits
	.sectionflags	@""
	.align	4
.nv.constant0._ZN2at6native27unrolled_elementwise_kernelINS0_13AUnaryFunctorIiibZZZNS0_23logical_and_kernel_cudaERNS_14TensorIteratorEENKUlvE0_clEvENKUlvE1_clEvEUliiE_EESt5arrayIPcLm2EELi4E23TrivialOffsetCalculatorILi1EjESD_NS0_6memory15LoadWithoutCastENSE_16StoreWithoutCastEEEviT_T0_T2_T3_T4_T5_:
	.zero		564


//--------------------- .nv.constant0._ZN2at6native29vectorized_elementwise_kernelILi2ENS0_13AUnaryFunctorIiibZZZNS0_23logical_and_kernel_cudaERNS_14TensorIteratorEENKUlvE0_clEvENKUlvE1_clEvEUliiE_EESt5arrayIPcLm2EEEEviT0_T1_ --------------------------
	.section	.nv.constant0._ZN2at6native29vectorized_elementwise_kernelILi2ENS0_13AUnaryFunctorIiibZZZNS0_23logical_and_kernel_cudaERNS_14TensorIteratorEENKUlvE0_clEvENKUlvE1_clEvEUliiE_EESt5arrayIPcLm2EEEEviT0_T1_,"a",@progbits
	.sectionflags	@""
	.align	4
.nv.constant0._ZN2at6native29vectorized_elementwise_kernelILi2ENS0_13AUnaryFunctorIiibZZZNS0_23logical_and_kernel_cudaERNS_14TensorIteratorEENKUlvE0_clEvENKUlvE1_clEvEUliiE_EESt5arrayIPcLm2EEEEviT0_T1_:
	.zero		560


//--------------------- .nv.constant0._ZN2at6native29vectorized_elementwise_kernelILi4ENS0_13AUnaryFunctorIiibZZZNS0_23logical_and_kernel_cudaERNS_14TensorIteratorEENKUlvE0_clEvENKUlvE1_clEvEUliiE_EESt5arrayIPcLm2EEEEviT0_T1_ --------------------------
	.section	.nv.constant0._ZN2at6native29vectorized_elementwise_kernelILi4ENS0_13AUnaryFunctorIiibZZZNS0_23logical_and_kernel_cudaERNS_14TensorIteratorEENKUlvE0_clEvENKUlvE1_clEvEUliiE_EESt5arrayIPcLm2EEEEviT0_T1_,"a",@progbits
	.sectionflags	@""
	.align	4
.nv.constant0._ZN2at6native29vectorized_elementwise_kernelILi4ENS0_13AUnaryFunctorIiibZZZNS0_23logical_and_kernel_cudaERNS_14TensorIteratorEENKUlvE0_clEvENKUlvE1_clEvEUliiE_EESt5arrayIPcLm2EEEEviT0_T1_:
	.zero		560


//--------------------- .nv.constant0._ZN2at6native29vectorized_elementwise_kernelILi8ENS0_13AUnaryFunctorIiibZZZNS0_23logical_and_kernel_cudaERNS_14TensorIteratorEENKUlvE0_clEvENKUlvE1_clEvEUliiE_EESt5arrayIPcLm2EEEEviT0_T1_ --------------------------
	.section	.nv.constant0._ZN2at6native29vectorized_elementwise_kernelILi8ENS0_13AUnaryFunctorIiibZZZNS0_23logical_and_kernel_cudaERNS_14TensorIteratorEENKUlvE0_clEvENKUlvE1_clEvEUliiE_EESt5arrayIPcLm2EEEEviT0_T1_,"a",@progbits
	.sectionflags	@""
	.align	4
.nv.constant0._ZN2at6native29vectorized_elementwise_kernelILi8ENS0_13AUnaryFunctorIiibZZZNS0_23logical_and_kernel_cudaERNS_14TensorIteratorEENKUlvE0_clEvENKUlvE1_clEvEUliiE_EESt5arrayIPcLm2EEEEviT0_T1_:
	.zero		560


//--------------------- .nv.constant0._ZN2at6native18elementwise_kernelILi128ELi4EZNS0_15gpu_kernel_implINS0_13BinaryFunctorIiibZZZNS0_23logical_and_kernel_cudaERNS_14TensorIteratorEENKUlvE0_clEvENKUlvE1_clEvEUliiE_EEEEvRNS_18TensorIteratorBaseERKT_EUliE_EEviT1_ --------------------------
	.section	.nv.constant0._ZN2at6native18elementwise_kernelILi128ELi4EZNS0_15gpu_kernel_implINS0_13BinaryFunctorIiibZZZNS0_23logical_and_kernel_cudaERNS_14TensorIteratorEENKUlvE0_clEvENKUlvE1_clEvEUliiE_EEEEvRNS_18TensorIteratorBaseERKT_EUliE_EEviT1_,"a",@progbits
	.sectionflags	@""
	.align	4
.nv.constant0._ZN2at6native18elementwise_kernelILi128ELi4EZNS0_15gpu_kernel_implINS0_13BinaryFunctorIiibZZZNS0_23logical_and_kernel_cudaERNS_14TensorIteratorEENKUlvE0_clEvENKUlvE1_clEvEUliiE_EEEEvRNS_18TensorIteratorBaseERKT_EUliE_EEviT1_:
	.zero		1184


//--------------------- .nv.constant0._ZN2at6native27unrolled_elementwise_kernelINS0_13BinaryFunctorIiibZZZNS0_23logical_and_kernel_cudaERNS_14TensorIteratorEENKUlvE0_clEvENKUlvE1_clEvEUliiE_EESt5arrayIPcLm3EELi4E23TrivialOffsetCalculatorILi2EjESC_ILi1EjENS0_6memory12LoadWithCastILi2EEENSF_13StoreWithCastILi1EEEEEviT_T0_T2_T3_T4_T5_ --------------------------
	.section	.nv.constant0._ZN2at6native27unrolled_elementwise_kernelINS0_13BinaryFunctorIiibZZZNS0_23logical_and_kernel_cudaERNS_14TensorIteratorEENKUlvE0_clEvENKUlvE1_clEvEUliiE_EESt5arrayIPcLm3EELi4E23TrivialOffsetCalculatorILi2EjESC_ILi1EjENS0_6memory12LoadWithCastILi2EEENSF_13StoreWithCastILi1EEEEEviT_T0_T2_T3_T4_T5_,"a",@progbits
	.sectionflags	@""
	.align	4
.nv.constant0._ZN2at6native27unrolled_elementwise_kernelINS0_13BinaryFunctorIiibZZZNS0_23logical_and_kernel_cudaERNS_14TensorIteratorEENKUlvE0_clEvENKUlvE1_clEvEUliiE_EESt5arrayIPcLm3EELi4E23TrivialOffsetCalculatorILi2EjESC_ILi1EjENS0_6memory12LoadWithCastILi2EEENSF_13StoreWithCastILi1EEEEEviT_T0_T2_T3_T4_T5_:
	.zero		584


//--------------------- .nv.constant0._ZN2at6native18elementwise_kernelILi128ELi4EZNS0_22gpu_kernel_impl_nocastINS0_13BinaryFunctorIiibZZZNS0_23logical_and_kernel_cudaERNS_14TensorIteratorEENKUlvE0_clEvENKUlvE1_clEvEUliiE_EEEEvRNS_18TensorIteratorBaseERKT_EUliE_EEviT1_ --------------------------
	.section	.nv.constant0._ZN2at6native18elementwise_kernelILi128ELi4EZNS0_22gpu_kernel_impl_nocastINS0_13BinaryFunctorIiibZZZNS0_23logical_and_kernel_cudaERNS_14TensorIteratorEENKUlvE0_clEvENKUlvE1_clEvEUliiE_EEEEvRNS_18TensorIteratorBaseERKT_EUliE_EEviT1_,"a",@progbits
	.sectionflags	@""
	.align	4
.nv.constant0._ZN2at6native18elementwise_kernelILi128ELi4EZNS0_22gpu_kernel_impl_nocastINS0_13BinaryFunctorIiibZZZNS0_23logical_and_kernel_cudaERNS_14TensorIteratorEENKUlvE0_clEvENKUlvE1_clEvEUliiE_EEEEvRNS_18TensorIteratorBaseERKT_EUliE_EEviT1_:
	.zero		1184


//--------------------- .nv.constant0._ZN2at6native27unrolled_elementwise_kernelINS0_13BinaryFunctorIiibZZZNS0_23logical_and_kernel_cudaERNS_14TensorIteratorEENKUlvE0_clEvENKUlvE1_clEvEUliiE_EESt5arrayIPcLm3EELi4E23TrivialOffsetCalculatorILi2EjESC_ILi1EjENS0_6memory15LoadWithoutCastENSF_16StoreWithoutCastEEEviT_T0_T2_T3_T4_T5_ --------------------------
	.section	.nv.constant0._ZN2at6native27unrolled_elementwise_kernelINS0_13BinaryFunctorIiibZZZNS0_23logical_and_kernel_cudaERNS_14TensorIteratorEENKUlvE0_clEvENKUlvE1_clEvEUliiE_EESt5arrayIPcLm3EELi4E23TrivialOffsetCalculatorILi2EjESC_ILi1EjENS0_6memory15LoadWithoutCastENSF_16StoreWithoutCastEEEviT_T0_T2_T3_T4_T5_,"a",@progbits
	.sectionflags	@""
	.align	4
.nv.constant0._ZN2at6native27unrolled_elementwise_kernelINS0_13BinaryFunctorIiibZZZNS0_23logical_and_kernel_cudaERNS_14TensorIteratorEENKUlvE0_clEvENKUlvE1_clEvEUliiE_EESt5arrayIPcLm3EELi4E23TrivialOffsetCalculatorILi2EjESC_ILi1EjENS0_6memory15LoadWithoutCastENSF_16StoreWithoutCastEEEviT_T0_T2_T3_T4_T5_:
	.zero		564


//--------------------- .nv.constant0._ZN2at6native29vectorized_elementwise_kernelILi2ENS0_13BinaryFunctorIiibZZZNS0_23logical_and_kernel_cudaERNS_14TensorIteratorEENKUlvE0_clEvENKUlvE1_clEvEUliiE_EESt5arrayIPcLm3EEEEviT0_T1_ --------------------------
	.section	.nv.constant0._ZN2at6native29vectorized_elementwise_kernelILi2ENS0_13BinaryFunctorIiibZZZNS0_23logical_and_kernel_cudaERNS_14TensorIteratorEENKUlvE0_clEvENKUlvE1_clEvEUliiE_EESt5arrayIPcLm3EEEEviT0_T1_,"a",@progbits
	.sectionflags	@""
	.align	4
.nv.constant0._ZN2at6native29vectorized_elementwise_kernelILi2ENS0_13BinaryFunctorIiibZZZNS0_23logical_and_kernel_cudaERNS_14TensorIteratorEENKUlvE0_clEvENKUlvE1_clEvEUliiE_EESt5arrayIPcLm3EEEEviT0_T1_:
	.zero		560


//--------------------- .nv.constant0._ZN2at6native29vectorized_elementwise_kernelILi4ENS0_13BinaryFunctorIiibZZZNS0_23logical_and_kernel_cudaERNS_14TensorIteratorEENKUlvE0_clEvENKUlvE1_clEvEUliiE_EESt5arrayIPcLm3EEEEviT0_T1_ --------------------------
	.section	.nv.constant0._ZN2at6native29vectorized_elementwise_kernelILi4ENS0_13BinaryFunctorIiibZZZNS0_23logical_and_kernel_cudaERNS_14TensorIteratorEENKUlvE0_clEvENKUlvE1_clEvEUliiE_EESt5arrayIPcLm3EEEEviT0_T1_,"a",@progbits
	.sectionflags	@""
	.align	4
.nv.constant0._ZN2at6native29vectorized_elementwise_kernelILi4ENS0_13BinaryFunctorIiibZZZNS0_23logical_and_kernel_cudaERNS_14TensorIteratorEENKUlvE0_clEvENKUlvE1_clEvEUliiE_EESt5arrayIPcLm3EEEEviT0_T1_:
	.zero		560


//--------------------- .nv.constant0._ZN2at6native29vectorized_elementwise_kernelILi8ENS0_13BinaryFunctorIiibZZZNS0_23logical_and_kernel_cudaERNS_14TensorIteratorEENKUlvE0_clEvENKUlvE1_clEvEUliiE_EESt5arrayIPcLm3EEEEviT0_T1_ --------------------------
	.section	.nv.constant0._ZN2at6native29vectorized_elementwise_kernelILi8ENS0_13BinaryFunctorIiibZZZNS0_23logical_and_kernel_cudaERNS_14TensorIteratorEENKUlvE0_clEvENKUlvE1_clEvEUliiE_EESt5arrayIPcLm3EEEEviT0_T1_,"a",@progbits
	.sectionflags	@""
	.align	4
.nv.constant0._ZN2at6native29vectorized_elementwise_kernelILi8ENS0_13BinaryFunctorIiibZZZNS0_23logical_and_kernel_cudaERNS_14TensorIteratorEENKUlvE0_clEvENKUlvE1_clEvEUliiE_EESt5arrayIPcLm3EEEEviT0_T1_:
	.zero		560


//--------------------- .nv.constant0._ZN2at6native18elementwise_kernelILi128ELi4EZNS0_15gpu_kernel_implINS0_13AUnaryFunctorIaabZZZNS0_23logical_and_kernel_cudaERNS_14TensorIteratorEENKUlvE0_clEvENKUlvE0_clEvEUlaaE_EEEEvRNS_18TensorIteratorBaseERKT_EUliE_EEviT1_ --------------------------
	.section	.nv.constant0._ZN2at6native18elementwise_kernelILi128ELi4EZNS0_15gpu_kernel_implINS0_13AUnaryFunctorIaabZZZNS0_23logical_and_kernel_cudaERNS_14TensorIteratorEENKUlvE0_clEvENKUlvE0_clEvEUlaaE_EEEEvRNS_18TensorIteratorBaseERKT_EUliE_EEviT1_,"a",@progbits
	.sectionflags	@""
	.align	4
.nv.constant0._ZN2at6native18elementwise_kernelILi128ELi4EZNS0_15gpu_kernel_implINS0_13AUnaryFunctorIaabZZZNS0_23logical_and_kernel_cudaERNS_14TensorIteratorEENKUlvE0_clEvENKUlvE0_clEvEUlaaE_EEEEvRNS_18TensorIteratorBaseERKT_EUliE_EEviT1_:
	.zero		1072


//--------------------- .nv.constant0._ZN2at6native27unrolled_elementwise_kernelINS0_13AUnaryFunctorIaabZZZNS0_23logical_and_kernel_cudaERNS_14TensorIteratorEENKUlvE0_clEvENKUlvE0_clEvEUlaaE_EESt5arrayIPcLm2EELi4E23TrivialOffsetCalculatorILi1EjESD_NS0_6memory12LoadWithCastILi1EEENSE_13StoreWithCastILi1EEEEEviT_T0_T2_T3_T4_T5_ --------------------------
	.section	.nv.constant0._ZN2at6native27unrolled_elementwise_kernelINS0_13AUnaryFunctorIaabZZZNS0_23logical_and_kernel_cudaERNS_14TensorIteratorEENKUlvE0_clEvENKUlvE0_clEvEUlaaE_EESt5arrayIPcLm2EELi4E23TrivialOffsetCalculatorILi1EjESD_NS0_6memory12LoadWithCastILi1EEENSE_13StoreWithCastILi1EEEEEviT_T0_T2_T3_T4_T5_,"a",@progbits
	.sectionflags	@""
	.align	4
.nv.constant0._ZN2at6native27unrolled_elementwise_kernelINS0_13AUnaryFunctorIaabZZZNS0_23logical_and_kernel_cudaERNS_14TensorIteratorEENKUlvE0_clEvENKUlvE0_clEvEUlaaE_EESt5arrayIPcLm2EELi4E23TrivialOffsetCalculatorILi1EjESD_NS0_6memory12LoadWithCastILi1EEENSE_13StoreWithCastILi1EEEEEviT_T0_T2_T3_T4_T5_:
	.zero		572


//--------------------- .nv.constant0._ZN2at6native18elementwise_kernelILi128ELi4EZNS0_22gpu_kernel_impl_nocastINS0_13AUnaryFunctorIaabZZZNS0_23logical_and_kernel_cudaERNS_14TensorIteratorEENKUlvE0_clEvENKUlvE0_clEvEUlaaE_EEEEvRNS_18TensorIteratorBaseERKT_EUliE_EEviT1_ --------------------------
	.section	.nv.constant0._ZN2at6native18elementwise_kernelILi128ELi4EZNS0_22gpu_kernel_impl_nocastINS0_13AUnaryFunctorIaabZZZNS0_23logical_and_kernel_cudaERNS_14TensorIteratorEENKUlvE0_clEvENKUlvE0_clEvEUlaaE_EEEEvRNS_18TensorIteratorBaseERKT_EUliE_EEviT1_,"a",@progbits
	.sectionflags	@""
	.align	4
.nv.constant0._ZN2at6native18elementwise_kernelILi128ELi4EZNS0_22gpu_kernel_impl_nocastINS0_13AUnaryFunctorIaabZZZNS0_23logical_and_kernel_cudaERNS_14TensorIteratorEENKUlvE0_clEvENKUlvE0_clEvEUlaaE_EEEEvRNS_18TensorIteratorBaseERKT_EUliE_EEviT1_:
	.zero		1072


//--------------------- .nv.constant0._ZN2at6native27unrolled_elementwise_kernelINS0_13AUnaryFunctorIaabZZZNS0_23logical_and_kernel_cudaERNS_14TensorIteratorEENKUlvE0_clEvENKUlvE0_clEvEUlaaE_EESt5arrayIPcLm2EELi4E23TrivialOffsetCalculatorILi1EjESD_NS0_6memory15LoadWithoutCastENSE_16StoreWithoutCastEEEviT_T0_T2_T3_T4_T5_ --------------------------
	.section	.nv.constant0._ZN2at6native27unrolled_elementwise_kernelINS0_13AUnaryFunctorIaabZZZNS0_23logical_and_kernel_cudaERNS_14TensorIteratorEENKUlvE0_clEvENKUlvE0_clEvEUlaaE_EESt5arrayIPcLm2EELi4E23TrivialOffsetCalculatorILi1EjESD_NS0_6memory15LoadWithoutCastENSE_16StoreWithoutCastEEEviT_T0_T2_T3_T4_T5_,"a",@progbits
	.sectionflags	@""
	.align	4
.nv.constant0._ZN2at6native27unrolled_elementwise_kernelINS0_13AUnaryFunctorIaabZZZNS0_23logical_and_kernel_cudaERNS_14TensorIteratorEENKUlvE0_clEvENKUlvE0_clEvEUlaaE_EESt5arrayIPcLm2EELi4E23TrivialOffsetCalculatorILi1EjESD_NS0_6memory15LoadWithoutCastENSE_16StoreWithoutCastEEEviT_T0_T2_T3_T4_T5_:
	.zero		556


//--------------------- .nv.constant0._ZN2at6native29vectorized_elementwise_kernelILi2ENS0_13AUnaryFunctorIaabZZZNS0_23logical_and_kernel_cudaERNS_14TensorIteratorEENKUlvE0_clEvENKUlvE0_clEvEUlaaE_EESt5arrayIPcLm2EEEEviT0_T1_ --------------------------
	.section	.nv.constant0._ZN2at6native29vectorized_elementwise_kernelILi2ENS0_13AUnaryFunctorIaabZZZNS0_23logical_and_kernel_cudaERNS_14TensorIteratorEENKUlvE0_clEvENKUlvE0_clEvEUlaaE_EESt5arrayIPcLm2EEEEviT0_T1_,"a",@progbits
	.sectionflags	@""
	.align	4
.nv.constant0._ZN2at6native29vectorized_elementwise_kernelILi2ENS0_13AUnaryFunctorIaabZZZNS0_23logical_and_kernel_cudaERNS_14TensorIteratorEENKUlvE0_clEvENKUlvE0_clEvEUlaaE_EESt5arrayIPcLm2EEEEviT0_T1_:
	.zero		552


//--------------------- .nv.constant0._ZN2at6native29vectorized_elementwise_kernelILi4ENS0_13AUnaryFunctorIaabZZZNS0_23logical_and_kernel_cudaERNS_14TensorIteratorEENKUlvE0_clEvENKUlvE0_clEvEUlaaE_EESt5arrayIPcLm2EEEEviT0_T1_ --------------------------
	.section	.nv.constant0._ZN2at6native29vectorized_elementwise_kernelILi4ENS0_13AUnaryFunctorIaabZZZNS0_23logical_and_kernel_cudaERNS_14TensorIteratorEENKUlvE0_clEvENKUlvE0_clEvEUlaaE_EESt5arrayIPcLm2EEEEviT0_T1_,"a",@progbits
	.sectionflags	@""
	.align	4
.nv.constant0._ZN2at6native29vectorized_elementwise_kernelILi4ENS0_13AUnaryFunctorIaabZZZNS0_23logical_and_kernel_cudaERNS_14TensorIteratorEENKUlvE0_clEvENKUlvE0_clEvEUlaaE_EESt5arrayIPcLm2EEEEviT0_T1_:
	.zero		552


//--------------------- .nv.constant0._ZN2at6native29vectorized_elementwise_kernelILi8ENS0_13AUnaryFunctorIaabZZZNS0_23logical_and_kernel_cudaERNS_14TensorIteratorEENKUlvE0_clEvENKUlvE0_clEvEUlaaE_EESt5arrayIPcLm2EEEEviT0_T1_ --------------------------
	.section	.nv.constant0._ZN2at6native29vectorized_elementwise_kernelILi8ENS0_13AUnaryFunctorIaabZZZNS0_23logical_and_kernel_cudaERNS_14TensorIteratorEENKUlvE0_clEvENKUlvE0_clEvEUlaaE_EESt5arrayIPcLm2EEEEviT0_T1_,"a",@progbits
	.sectionflags	@""
	.align	4
.nv.constant0._ZN2at6native29vectorized_elementwise_kernelILi8ENS0_13AUnaryFunctorIaabZZZNS0_23logical_and_kernel_cudaERNS_14TensorIteratorEENKUlvE0_clEvENKUlvE0_clEvEUlaaE_EESt5arrayIPcLm2EEEEviT0_T1_:
	.zero		552


//--------------------- .nv.constant0._ZN2at6native18elementwise_kernelILi128ELi4EZNS0_15gpu_kernel_implINS0_13BinaryFunctorIaabZZZNS0_23logical_and_kernel_cudaERNS_14TensorIteratorEENKUlvE0_clEvENKUlvE0_clEvEUlaaE_EEEEvRNS_18TensorIteratorBaseERKT_EUliE_EEviT1_ --------------------------
	.section	.nv.constant0._ZN2at6native18elementwise_kernelILi128ELi4EZNS0_15gpu_kernel_implINS0_13BinaryFunctorIaabZZZNS0_23logical_and_kernel_cudaERNS_14TensorIteratorEENKUlvE0_clEvENKUlvE0_clEvEUlaaE_EEEEvRNS_18TensorIteratorBaseERKT_EUliE_EEviT1_,"a",@progbits
	.sectionflags	@""
	.align	4
.nv.constant0._ZN2at6native18elementwise_kernelILi128ELi4EZNS0_15gpu_kernel_implINS0_13BinaryFunctorIaabZZZNS0_23logical_and_kernel_cudaERNS_14TensorIteratorEENKUlvE0_clEvENKUlvE0_clEvEUlaaE_EEEEvRNS_18TensorIteratorBaseERKT_EUliE_EEviT1_:
	.zero		1184


//--------------------- .nv.constant0._ZN2at6native27unrolled_elementwise_kernelINS0_13BinaryFunctorIaabZZZNS0_23logical_and_kernel_cudaERNS_14TensorIteratorEENKUlvE0_clEvENKUlvE0_clEvEUlaaE_EESt5arrayIPcLm3EELi4E23TrivialOffsetCalculatorILi2EjESC_ILi1EjENS0_6memory12LoadWithCastILi2EEENSF_13StoreWithCastILi1EEEEEviT_T0_T2_T3_T4_T5_ --------------------------
	.section	.nv.constant0._ZN2at6native27unrolled_elementwise_kernelINS0_13BinaryFunctorIaabZZZNS0_23logical_and_kernel_cudaERNS_14TensorIteratorEENKUlvE0_clEvENKUlvE0_clEvEUlaaE_EESt5arrayIPcLm3EELi4E23TrivialOffsetCalculatorILi2EjESC_ILi1EjENS0_6memory12LoadWithCastILi2EEENSF_13StoreWithCastILi1EEEEEviT_T0_T2_T3_T4_T5_,"a",@progbits
	.sectionflags	@""
	.align	4
.nv.constant0._ZN2at6native27unrolled_elementwise_kernelINS0_13BinaryFunctorIaabZZZNS0_23logical_and_kernel_cudaERNS_14TensorIteratorEENKUlvE0_clEvENKUlvE0_clEvEUlaaE_EESt5arrayIPcLm3EELi4E23TrivialOffsetCalculatorILi2EjESC_ILi1EjENS0_6memory12LoadWithCastILi2EEENSF_13StoreWithCastILi1EEEEEviT_T0_T2_T3_T4_T5_:
	.zero		584


//--------------------- .nv.constant0._ZN2at6native18elementwise_kernelILi128ELi4EZNS0_22gpu_kernel_impl_nocastINS0_13BinaryFunctorIaabZZZNS0_23logical_and_kernel_cudaERNS_14TensorIteratorEENKUlvE0_clEvENKUlvE0_clEvEUlaaE_EEEEvRNS_18TensorIteratorBaseERKT_EUliE_EEviT1_ --------------------------
	.section	.nv.constant0._ZN2at6native18elementwise_kernelILi128ELi4EZNS0_22gpu_kernel_impl_nocastINS0_13BinaryFunctorIaabZZZNS0_23logical_and_kernel_cudaERNS_14TensorIteratorEENKUlvE0_clEvENKUlvE0_clEvEUlaaE_EEEEvRNS_18TensorIteratorBaseERKT_EUliE_EEviT1_,"a",@progbits
	.sectionflags	@""
	.align	4
.nv.constant0._ZN2at6native18elementwise_kernelILi128ELi4EZNS0_22gpu_kernel_impl_nocastINS0_13BinaryFunctorIaabZZZNS0_23logical_and_kernel_cudaERNS_14TensorIteratorEENKUlvE0_clEvENKUlvE0_clEvEUlaaE_EEEEvRNS_18TensorIteratorBaseERKT_EUliE_EEviT1_:
	.zero		1184


//--------------------- .nv.constant0._ZN2at6native27unrolled_elementwise_kernelINS0_13BinaryFunctorIaabZZZNS0_23logical_and_kernel_cudaERNS_14TensorIteratorEENKUlvE0_clEvENKUlvE0_clEvEUlaaE_EESt5arrayIPcLm3EELi4E23TrivialOffsetCalculatorILi2EjESC_ILi1EjENS0_6memory15LoadWithoutCastENSF_16StoreWithoutCastEEEviT_T0_T2_T3_T4_T5_ --------------------------
	.section	.nv.constant0._ZN2at6native27unrolled_elementwise_kernelINS0_13BinaryFunctorIaabZZZNS0_23logical_and_kernel_cudaERNS_14TensorIteratorEENKUlvE0_clEvENKUlvE0_clEvEUlaaE_EESt5arrayIPcLm3EELi4E23TrivialOffsetCalculatorILi2EjESC_ILi1EjENS0_6memory15LoadWithoutCastENSF_16StoreWithoutCastEEEviT_T0_T2_T3_T4_T5_,"a",@progbits
	.sectionflags	@""
	.align	4
.nv.constant0._ZN2at6native27unrolled_elementwise_kernelINS0_13BinaryFunctorIaabZZZNS0_23logical_and_kernel_cudaERNS_14TensorIteratorEENKUlvE0_clEvENKUlvE0_clEvEUlaaE_EESt5arrayIPcLm3EELi4E23TrivialOffsetCalculatorILi2EjESC_ILi1EjENS0_6memory15LoadWithoutCastENSF_16StoreWithoutCastEEEviT_T0_T2_T3_T4_T5_:
	.zero		564


//--------------------- .nv.constant0._ZN2at6native29vectorized_elementwise_kernelILi2ENS0_13BinaryFunctorIaabZZZNS0_23logical_and_kernel_cudaERNS_14TensorIteratorEENKUlvE0_clEvENKUlvE0_clEvEUlaaE_EESt5arrayIPcLm3EEEEviT0_T1_ --------------------------
	.section	.nv.constant0._ZN2at6native29vectorized_elementwise_kernelILi2ENS0_13BinaryFunctorIaabZZZNS0_23logical_and_kernel_cudaERNS_14TensorIteratorEENKUlvE0_clEvENKUlvE0_clEvEUlaaE_EESt5arrayIPcLm3EEEEviT0_T1_,"a",@progbits
	.sectionflags	@""
	.align	4
.nv.constant0._ZN2at6native29vectorized_elementwise_kernelILi2ENS0_13BinaryFunctorIaabZZZNS0_23logical_and_kernel_cudaERNS_14TensorIteratorEENKUlvE0_clEvENKUlvE0_clEvEUlaaE_EESt5arrayIPcLm3EEEEviT0_T1_:
	.zero		560


//--------------------- .nv.constant0._ZN2at6native29vectorized_elementwise_kernelILi4ENS0_13BinaryFunctorIaabZZZNS0_23logical_and_kernel_cudaERNS_14TensorIteratorEENKUlvE0_clEvENKUlvE0_clEvEUlaaE_EESt5arrayIPcLm3EEEEviT0_T1_ --------------------------
	.section	.nv.constant0._ZN2at6native29vectorized_elementwise_kernelILi4ENS0_13BinaryFunctorIaabZZZNS0_23logical_and_kernel_cudaERNS_14TensorIteratorEENKUlvE0_clEvENKUlvE0_clEvEUlaaE_EESt5arrayIPcLm3EEEEviT0_T1_,"a",@progbits
	.sectionflags	@""
	.align	4
.nv.constant0._ZN2at6native29vectorized_elementwise_kernelILi4ENS0_13BinaryFunctorIaabZZZNS0_23logical_and_kernel_cudaERNS_14TensorIteratorEENKUlvE0_clEvENKUlvE0_clEvEUlaaE_EESt5arrayIPcLm3EEEEviT0_T1_:
	.zero		560


//--------------------- .nv.constant0._ZN2at6native29vectorized_elementwise_kernelILi8ENS0_13BinaryFunctorIaabZZZNS0_23logical_and_kernel_cudaERNS_14TensorIteratorEENKUlvE0_clEvENKUlvE0_clEvEUlaaE_EESt5arrayIPcLm3EEEEviT0_T1_ --------------------------
	.section	.nv.constant0._ZN2at6native29vectorized_elementwise_kernelILi8ENS0_13BinaryFunctorIaabZZZNS0_23logical_and_kernel_cudaERNS_14TensorIteratorEENKUlvE0_clEvENKUlvE0_clEvEUlaaE_EESt5arrayIPcLm3EEEEviT0_T1_,"a",@progbits
	.sectionflags	@""
	.align	4
.nv.constant0._ZN2at6native29vectorized_elementwise_kernelILi8ENS0_13BinaryFunctorIaabZZZNS0_23logical_and_kernel_cudaERNS_14TensorIteratorEENKUlvE0_clEvENKUlvE0_clEvEUlaaE_EESt5arrayIPcLm3EEEEviT0_T1_:
	.zero		560


//--------------------- .nv.constant0._ZN2at6native18elementwise_kernelILi128ELi4EZNS0_15gpu_kernel_implINS0_13AUnaryFunctorIhhbZZZNS0_23logical_and_kernel_cudaERNS_14TensorIteratorEENKUlvE0_clEvENKUlvE_clEvEUlhhE_EEEEvRNS_18TensorIteratorBaseERKT_EUliE_EEviT1_ --------------------------
	.section	.nv.constant0._ZN2at6native18elementwise_kernelILi128ELi4EZNS0_15gpu_kernel_implINS0_13AUnaryFunctorIhhbZZZNS0_23logical_and_kernel_cudaERNS_14TensorIteratorEENKUlvE0_clEvENKUlvE_clEvEUlhhE_EEEEvRNS_18TensorIteratorBaseERKT_EUliE_EEviT1_,"a",@progbits
	.sectionflags	@""
	.align	4
.nv.constant0._ZN2at6native18elementwise_kernelILi128ELi4EZNS0_15gpu_kernel_implINS0_13AUnaryFunctorIhhbZZZNS0_23logical_and_kernel_cudaERNS_14TensorIteratorEENKUlvE0_clEvENKUlvE_clEvEUlhhE_EEEEvRNS_18TensorIteratorBaseERKT_EUliE_EEviT1_:
	.zero		1072


//--------------------- .nv.constant0._ZN2at6native27unrolled_elementwise_kernelINS0_13AUnaryFunctorIhhbZZZNS0_23logical_and_kernel_cudaERNS_14TensorIteratorEENKUlvE0_clEvENKUlvE_clEvEUlhhE_EESt5arrayIPcLm2EELi4E23TrivialOffsetCalculatorILi1EjESD_NS0_6memory12LoadWithCastILi1EEENSE_13StoreWithCastILi1EEEEEviT_T0_T2_T3_T4_T5_ --------------------------
	.section	.nv.constant0._ZN2at6native27unrolled_elementwise_kernelINS0_13AUnaryFunctorIhhbZZZNS0_23logical_and_kernel_cudaERNS_14TensorIteratorEENKUlvE0_clEvENKUlvE_clEvEUlhhE_EESt5arrayIPcLm2EELi4E23TrivialOffsetCalculatorILi1EjESD_NS0_6memory12LoadWithCastILi1EEENSE_13StoreWithCastILi1EEEEEviT_T0_T2_T3_T4_T5_,"a",@progbits
	.sectionflags	@""
	.align	4
.nv.constant0._ZN2at6native27unrolled_elementwise_kernelINS0_13AUnaryFunctorIhhbZZZNS0_23logical_and_kernel_cudaERNS_14TensorIteratorEENKUlvE0_clEvENKUlvE_clEvEUlhhE_EESt5arrayIPcLm2EELi4E23TrivialOffsetCalculatorILi1EjESD_NS0_6memory12LoadWithCastILi1EEENSE_13StoreWithCastILi1EEEEEviT_T0_T2_T3_T4_T5_:
	.zero		572


//--------------------- .nv.constant0._ZN2at6native18elementwise_kernelILi128ELi4EZNS0_22gpu_kernel_impl_nocastINS0_13AUnaryFunctorIhhbZZZNS0_23logical_and_kernel_cudaERNS_14TensorIteratorEENKUlvE0_clEvENKUlvE_clEvEUlhhE_EEEEvRNS_18TensorIteratorBaseERKT_EUliE_EEviT1_ --------------------------
	.section	.nv.constant0._ZN2at6native18elementwise_kernelILi128ELi4EZNS0_22gpu_kernel_impl_nocastINS0_13AUnaryFunctorIhhbZZZNS0_23logical_and_kernel_cudaERNS_14TensorIteratorEENKUlvE0_clEvENKUlvE_clEvEUlhhE_EEEEvRNS_18TensorIteratorBaseERKT_EUliE_EEviT1_,"a",@progbits
	.sectionflags	@""
	.align	4
.nv.constant0._ZN2at6native18elementwise_kernelILi128ELi4EZNS0_22gpu_kernel_impl_nocastINS0_13AUnaryFunctorIhhbZZZNS0_23logical_and_kernel_cudaERNS_14TensorIteratorEENKUlvE0_clEvENKUlvE_clEvEUlhhE_EEEEvRNS_18TensorIteratorBaseERKT_EUliE_EEviT1_:
	.zero		1072


//--------------------- .nv.constant0._ZN2at6native27unrolled_elementwise_kernelINS0_13AUnaryFunctorIhhbZZZNS0_23logical_and_kernel_cudaERNS_14TensorIteratorEENKUlvE0_clEvENKUlvE_clEvEUlhhE_EESt5arrayIPcLm2EELi4E23TrivialOffsetCalculatorILi1EjESD_NS0_6memory15LoadWithoutCastENSE_16StoreWithoutCastEEEviT_T0_T2_T3_T4_T5_ --------------------------
	.section	.nv.constant0._ZN2at6native27unrolled_elementwise_kernelINS0_13AUnaryFunctorIhhbZZZNS0_23logical_and_kernel_cudaERNS_14TensorIteratorEENKUlvE0_clEvENKUlvE_clEvEUlhhE_EESt5arrayIPcLm2EELi4E23TrivialOffsetCalculatorILi1EjESD_NS0_6memory15LoadWithoutCastENSE_16StoreWithoutCastEEEviT_T0_T2_T3_T4_T5_,"a",@progbits
	.sectionflags	@""
	.align	4
.nv.constant0._ZN2at6native27unrolled_elementwise_kernelINS0_13AUnaryFunctorIhhbZZZNS0_23logical_and_kernel_cudaERNS_14TensorIteratorEENKUlvE0_clEvENKUlvE_clEvEUlhhE_EESt5arrayIPcLm2EELi4E23TrivialOffsetCalculatorILi1EjESD_NS0_6memory15LoadWithoutCastENSE_16StoreWithoutCastEEEviT_T0_T2_T3_T4_T5_:
	.zero		556


//--------------------- .nv.constant0._ZN2at6native29vectorized_elementwise_kernelILi2ENS0_13AUnaryFunctorIhhbZZZNS0_23logical_and_kernel_cudaERNS_14TensorIteratorEENKUlvE0_clEvENKUlvE_clEvEUlhhE_EESt5arrayIPcLm2EEEEviT0_T1_ --------------------------
	.section	.nv.constant0._ZN2at6native29vectorized_elementwise_kernelILi2ENS0_13AUnaryFunctorIhhbZZZNS0_23logical_and_kernel_cudaERNS_14TensorIteratorEENKUlvE0_clEvENKUlvE_clEvEUlhhE_EESt5arrayIPcLm2EEEEviT0_T1_,"a",@progbits
	.sectionflags	@""
	.align	4
.nv.constant0._ZN2at6native29vectorized_elementwise_kernelILi2ENS0_13AUnaryFunctorIhhbZZZNS0_23logical_and_kernel_cudaERNS_14TensorIteratorEENKUlvE0_clEvENKUlvE_clEvEUlhhE_EESt5arrayIPcLm2EEEEviT0_T1_:
	.zero		552


//--------------------- .nv.constant0._ZN2at6native29vectorized_elementwise_kernelILi4ENS0_13AUnaryFunctorIhhbZZZNS0_23logical_and_kernel_cudaERNS_14TensorIteratorEENKUlvE0_clEvENKUlvE_clEvEUlhhE_EESt5arrayIPcLm2EEEEviT0_T1_ --------------------------
	.section	.nv.constant0._ZN2at6native29vectorized_elementwise_kernelILi4ENS0_13AUnaryFunctorIhhbZZZNS0_23logical_and_kernel_cudaERNS_14TensorIteratorEENKUlvE0_clEvENKUlvE_clEvEUlhhE_EESt5arrayIPcLm2EEEEviT0_T1_,"a",@progbits
	.sectionflags	@""
	.align	4
.nv.constant0._ZN2at6native29vectorized_elementwise_kernelILi4ENS0_13AUnaryFunctorIhhbZZZNS0_23logical_and_kernel_cudaERNS_14TensorIteratorEENKUlvE0_clEvENKUlvE_clEvEUlhhE_EESt5arrayIPcLm2EEEEviT0_T1_:
	.zero		552


//--------------------- .nv.constant0._ZN2at6native29vectorized_elementwise_kernelILi8ENS0_13AUnaryFunctorIhhbZZZNS0_23logical_and_kernel_cudaERNS_14TensorIteratorEENKUlvE0_clEvENKUlvE_clEvEUlhhE_EESt5arrayIPcLm2EEEEviT0_T1_ --------------------------
	.section	.nv.constant0._ZN2at6native29vectorized_elementwise_kernelILi8ENS0_13AUnaryFunctorIhhbZZZNS0_23logical_and_kernel_cudaERNS_14TensorIteratorEENKUlvE0_clEvENKUlvE_clEvEUlhhE_EESt5arrayIPcLm2EEEEviT0_T1_,"a",@progbits
	.sectionflags	@""
	.align	4
.nv.constant0._ZN2at6native29vectorized_elementwise_kernelILi8ENS0_13AUnaryFunctorIhhbZZZNS0_23logical_and_kernel_cudaERNS_14TensorIteratorEENKUlvE0_clEvENKUlvE_clEvEUlhhE_EESt5arrayIPcLm2EEEEviT0_T1_:
	.zero		552


//--------------------- .nv.constant0._ZN2at6native18elementwise_kernelILi128ELi4EZNS0_15gpu_kernel_implINS0_13BinaryFunctorIhhbZZZNS0_23logical_and_kernel_cudaERNS_14TensorIteratorEENKUlvE0_clEvENKUlvE_clEvEUlhhE_EEEEvRNS_18TensorIteratorBaseERKT_EUliE_EEviT1_ --------------------------
	.section	.nv.constant0._ZN2at6native18elementwise_kernelILi128ELi4EZNS0_15gpu_kernel_implINS0_13BinaryFunctorIhhbZZZNS0_23logical_and_kernel_cudaERNS_14TensorIteratorEENKUlvE0_clEvENKUlvE_clEvEUlhhE_EEEEvRNS_18TensorIteratorBaseERKT_EUliE_EEviT1_,"a",@progbits
	.sectionflags	@""
	.align	4
.nv.constant0._ZN2at6native18elementwise_kernelILi128ELi4EZNS0_15gpu_kernel_implINS0_13BinaryFunctorIhhbZZZNS0_23logical_and_kernel_cudaERNS_14TensorIteratorEENKUlvE0_clEvENKUlvE_clEvEUlhhE_EEEEvRNS_18TensorIteratorBaseERKT_EUliE_EEviT1_:
	.zero		1184


//--------------------- .nv.constant0._ZN2at6native27unrolled_elementwise_kernelINS0_13BinaryFunctorIhhbZZZNS0_23logical_and_kernel_cudaERNS_14TensorIteratorEENKUlvE0_clEvENKUlvE_clEvEUlhhE_EESt5arrayIPcLm3EELi4E23TrivialOffsetCalculatorILi2EjESC_ILi1EjENS0_6memory12LoadWithCastILi2EEENSF_13StoreWithCastILi1EEEEEviT_T0_T2_T3_T4_T5_ --------------------------
	.section	.nv.constant0._ZN2at6native27unrolled_elementwise_kernelINS0_13BinaryFunctorIhhbZZZNS0_23logical_and_kernel_cudaERNS_14TensorIteratorEENKUlvE0_clEvENKUlvE_clEvEUlhhE_EESt5arrayIPcLm3EELi4E23TrivialOffsetCalculatorILi2EjESC_ILi1EjENS0_6memory12LoadWithCastILi2EEENSF_13StoreWithCastILi1EEEEEviT_T0_T2_T3_T4_T5_,"a",@progbits
	.sectionflags	@""
	.align	4
.nv.constant0._ZN2at6native27unrolled_elementwise_kernelINS0_13BinaryFunctorIhhbZZZNS0_23logical_and_kernel_cudaERNS_14TensorIteratorEENKUlvE0_clEvENKUlvE_clEvEUlhhE_EESt5arrayIPcLm3EELi4E23TrivialOffsetCalculatorILi2EjESC_ILi1EjENS0_6memory12LoadWithCastILi2EEENSF_13StoreWithCastILi1EEEEEviT_T0_T2_T3_T4_T5_:
	.zero		584


//--------------------- .nv.constant0._ZN2at6native18elementwise_kernelILi128ELi4EZNS0_22gpu_kernel_impl_nocastINS0_13BinaryFunctorIhhbZZZNS0_23logical_and_kernel_cudaERNS_14TensorIteratorEENKUlvE0_clEvENKUlvE_clEvEUlhhE_EEEEvRNS_18TensorIteratorBaseERKT_EUliE_EEviT1_ --------------------------
	.section	.nv.constant0._ZN2at6native18elementwise_kernelILi128ELi4EZNS0_22gpu_kernel_impl_nocastINS0_13BinaryFunctorIhhbZZZNS0_23logical_and_kernel_cudaERNS_14TensorIteratorEENKUlvE0_clEvENKUlvE_clEvEUlhhE_EEEEvRNS_18TensorIteratorBaseERKT_EUliE_EEviT1_,"a",@progbits
	.sectionflags	@""
	.align	4
.nv.constant0._ZN2at6native18elementwise_kernelILi128ELi4EZNS0_22gpu_kernel_impl_nocastINS0_13BinaryFunctorIhhbZZZNS0_23logical_and_kernel_cudaERNS_14TensorIteratorEENKUlvE0_clEvENKUlvE_clEvEUlhhE_EEEEvRNS_18TensorIteratorBaseERKT_EUliE_EEviT1_:
	.zero		1184


//--------------------- .nv.constant0._ZN2at6native27unrolled_elementwise_kernelINS0_13BinaryFunctorIhhbZZZNS0_23logical_and_kernel_cudaERNS_14TensorIteratorEENKUlvE0_clEvENKUlvE_clEvEUlhhE_EESt5arrayIPcLm3EELi4E23TrivialOffsetCalculatorILi2EjESC_ILi1EjENS0_6memory15LoadWithoutCastENSF_16StoreWithoutCastEEEviT_T0_T2_T3_T4_T5_ --------------------------
	.section	.nv.constant0._ZN2at6native27unrolled_elementwise_kernelINS0_13BinaryFunctorIhhbZZZNS0_23logical_and_kernel_cudaERNS_14TensorIteratorEENKUlvE0_clEvENKUlvE_clEvEUlhhE_EESt5arrayIPcLm3EELi4E23TrivialOffsetCalculatorILi2EjESC_ILi1EjENS0_6memory15LoadWithoutCastENSF_16StoreWithoutCastEEEviT_T0_T2_T3_T4_T5_,"a",@progbits
	.sectionflags	@""
	.align	4
.nv.constant0._ZN2at6native27unrolled_elementwise_kernelINS0_13BinaryFunctorIhhbZZZNS0_23logical_and_kernel_cudaERNS_14TensorIteratorEENKUlvE0_clEvENKUlvE_clEvEUlhhE_EESt5arrayIPcLm3EELi4E23TrivialOffsetCalculatorILi2EjESC_ILi1EjENS0_6memory15LoadWithoutCastENSF_16StoreWithoutCastEEEviT_T0_T2_T3_T4_T5_:
	.zero		564


//--------------------- .nv.constant0._ZN2at6native29vectorized_elementwise_kernelILi2ENS0_13BinaryFunctorIhhbZZZNS0_23logical_and_kernel_cudaERNS_14TensorIteratorEENKUlvE0_clEvENKUlvE_clEvEUlhhE_EESt5arrayIPcLm3EEEEviT0_T1_ --------------------------
	.section	.nv.constant0._ZN2at6native29vectorized_elementwise_kernelILi2ENS0_13BinaryFunctorIhhbZZZNS0_23logical_and_kernel_cudaERNS_14TensorIteratorEENKUlvE0_clEvENKUlvE_clEvEUlhhE_EESt5arrayIPcLm3EEEEviT0_T1_,"a",@progbits
	.sectionflags	@""
	.align	4
.nv.constant0._ZN2at6native29vectorized_elementwise_kernelILi2ENS0_13BinaryFunctorIhhbZZZNS0_23logical_and_kernel_cudaERNS_14TensorIteratorEENKUlvE0_clEvENKUlvE_clEvEUlhhE_EESt5arrayIPcLm3EEEEviT0_T1_:
	.zero		560


//--------------------- .nv.constant0._ZN2at6native29vectorized_elementwise_kernelILi4ENS0_13BinaryFunctorIhhbZZZNS0_23logical_and_kernel_cudaERNS_14TensorIteratorEENKUlvE0_clEvENKUlvE_clEvEUlhhE_EESt5arrayIPcLm3EEEEviT0_T1_ --------------------------
	.section	.nv.constant0._ZN2at6native29vectorized_elementwise_kernelILi4ENS0_13BinaryFunctorIhhbZZZNS0_23logical_and_kernel_cudaERNS_14TensorIteratorEENKUlvE0_clEvENKUlvE_clEvEUlhhE_EESt5arrayIPcLm3EEEEviT0_T1_,"a",@progbits
	.sectionflags	@""
	.align	4
.nv.constant0._ZN2at6native29vectorized_elementwise_kernelILi4ENS0_13BinaryFunctorIhhbZZZNS0_23logical_and_kernel_cudaERNS_14TensorIteratorEENKUlvE0_clEvENKUlvE_clEvEUlhhE_EESt5arrayIPcLm3EEEEviT0_T1_:
	.zero		560


//--------------------- .nv.constant0._ZN2at6native29vectorized_elementwise_kernelILi8ENS0_13BinaryFunctorIhhbZZZNS0_23logical_and_kernel_cudaERNS_14TensorIteratorEENKUlvE0_clEvENKUlvE_clEvEUlhhE_EESt5arrayIPcLm3EEEEviT0_T1_ --------------------------
	.section	.nv.constant0._ZN2at6native29vectorized_elementwise_kernelILi8ENS0_13BinaryFunctorIhhbZZZNS0_23logical_and_kernel_cudaERNS_14TensorIteratorEENKUlvE0_clEvENKUlvE_clEvEUlhhE_EESt5arrayIPcLm3EEEEviT0_T1_,"a",@progbits
	.sectionflags	@""
	.align	4
.nv.constant0._ZN2at6native29vectorized_elementwise_kernelILi8ENS0_13BinaryFunctorIhhbZZZNS0_23logical_and_kernel_cudaERNS_14TensorIteratorEENKUlvE0_clEvENKUlvE_clEvEUlhhE_EESt5arrayIPcLm3EEEEviT0_T1_:
	.zero		560


//--------------------- SYMBOLS --------------------------

	.type		.nv.reservedSmem.offset0,@object
	.size		.nv.reservedSmem.offset0,0x4
	.type		__assertfail,@function
